	.target	sm_90a

	.elftype	@"ET_EXEC"


//--------------------- .note.nv.tkinfo           --------------------------
	.section	.note.nv.tkinfo,"",@"SHT_NOTE"
	.sectionflags	@"SHF_NOTE_NV_TKINFO"
	.tkinfo
        /*0018*/ 	.word	0x00000002
        /*0030*/ 	.string	""
        /*0030*/ 	.string	"ptxas"
        /*0030*/ 	.string	"Cuda compilation tools, release 13.0, V13.0.88"
        /*0030*/ 	.string	"Build cuda_13.0.r13.0/compiler.36424714_0"
        /*0030*/ 	.string	"-arch sm_90a -m 64 "



//--------------------- .note.nv.cuinfo           --------------------------
	.section	.note.nv.cuinfo,"",@"SHT_NOTE"
	.sectionflags	@"SHF_NOTE_NV_CUINFO"
        /*0018*/ 	.short	0x0002
        /*001a*/ 	.short	0x005a
        /*001c*/ 	.short	0x0082
	.zero		2


//--------------------- .nv.info                  --------------------------
	.section	.nv.info,"",@"SHT_CUDA_INFO"
	.align	4


	//----- nvinfo : EIATTR_REGCOUNT
	.align		4
        /*0000*/ 	.byte	0x04, 0x2f
        /*0002*/ 	.short	(.L_37 - .L_36)
	.align		4
.L_36:
        /*0004*/ 	.word	index@(_ZN7cutlass13device_kernelIN5flash11enable_sm90INS1_16FlashAttnFwdSm90INS1_25CollectiveMainloopFwdSm90ILi2EN4cute5tupleIJNS5_1CILi1EEES8_S8_EEENS6_IJNS7_ILi128EEENS7_ILi96EEENS7_ILi64EEEEEELi256ENS_6half_tEfNS_4arch4Sm90ELb1ELb0ELb0ELb1ELb0ELb1ELb1ELb1ELb0ELb1ELb1ELb0EEENS1_21CollectiveEpilogueFwdINS6_IJSA_NS7_ILi256EEESB_EEES9_SE_SG_Li256ELb1ELb1ELb1ELb0EEENS1_36VarlenDynamicPersistentTileSchedulerILi128ELi96ELi256ELi128ELb1ELb1ELb1ELb1ELb1ELb1EEEEEEEEEvNT_6ParamsE)
        /*0008*/ 	.word	0x000000a8


	//----- nvinfo : EIATTR_FRAME_SIZE
	.align		4
.L_37:
        /*000c*/ 	.byte	0x04, 0x11
        /*000e*/ 	.short	(.L_39 - .L_38)
	.align		4
.L_38:
        /*0010*/ 	.word	index@(_ZN7cutlass13device_kernelIN5flash11enable_sm90INS1_16FlashAttnFwdSm90INS1_25CollectiveMainloopFwdSm90ILi2EN4cute5tupleIJNS5_1CILi1EEES8_S8_EEENS6_IJNS7_ILi128EEENS7_ILi96EEENS7_ILi64EEEEEELi256ENS_6half_tEfNS_4arch4Sm90ELb1ELb0ELb0ELb1ELb0ELb1ELb1ELb1ELb0ELb1ELb1ELb0EEENS1_21CollectiveEpilogueFwdINS6_IJSA_NS7_ILi256EEESB_EEES9_SE_SG_Li256ELb1ELb1ELb1ELb0EEENS1_36VarlenDynamicPersistentTileSchedulerILi128ELi96ELi256ELi128ELb1ELb1ELb1ELb1ELb1ELb1EEEEEEEEEvNT_6ParamsE)
        /*0014*/ 	.word	0x00000180


	//----- nvinfo : EIATTR_REGCOUNT
	.align		4
.L_39:
        /*0018*/ 	.byte	0x04, 0x2f
        /*001a*/ 	.short	(.L_41 - .L_40)
	.align		4
.L_40:
        /*001c*/ 	.word	index@(_ZN7cutlass13device_kernelIN5flash11enable_sm90INS1_16FlashAttnFwdSm90INS1_25CollectiveMainloopFwdSm90ILi2EN4cute5tupleIJNS5_1CILi1EEES8_S8_EEENS6_IJNS7_ILi128EEENS7_ILi96EEENS7_ILi64EEEEEELi256ENS_6half_tEfNS_4arch4Sm90ELb1ELb0ELb0ELb1ELb0ELb0ELb1ELb1ELb0ELb1ELb1ELb0EEENS1_21CollectiveEpilogueFwdINS6_IJSA_NS7_ILi256EEESB_EEES9_SE_SG_Li256ELb1ELb1ELb1ELb0EEENS1_36VarlenDynamicPersistentTileSchedulerILi128ELi96ELi256ELi128ELb1ELb1ELb1ELb1ELb1ELb1EEEEEEEEEvNT_6ParamsE)
        /*0020*/ 	.word	0x000000a8


	//----- nvinfo : EIATTR_FRAME_SIZE
	.align		4
.L_41:
        /*0024*/ 	.byte	0x04, 0x11
        /*0026*/ 	.short	(.L_43 - .L_42)
	.align		4
.L_42:
        /*0028*/ 	.word	index@(_ZN7cutlass13device_kernelIN5flash11enable_sm90INS1_16FlashAttnFwdSm90INS1_25CollectiveMainloopFwdSm90ILi2EN4cute5tupleIJNS5_1CILi1EEES8_S8_EEENS6_IJNS7_ILi128EEENS7_ILi96EEENS7_ILi64EEEEEELi256ENS_6half_tEfNS_4arch4Sm90ELb1ELb0ELb0ELb1ELb0ELb0ELb1ELb1ELb0ELb1ELb1ELb0EEENS1_21CollectiveEpilogueFwdINS6_IJSA_NS7_ILi256EEESB_EEES9_SE_SG_Li256ELb1ELb1ELb1ELb0EEENS1_36VarlenDynamicPersistentTileSchedulerILi128ELi96ELi256ELi128ELb1ELb1ELb1ELb1ELb1ELb1EEEEEEEEEvNT_6ParamsE)
        /*002c*/ 	.word	0x00000088


	//----- nvinfo : EIATTR_REGCOUNT
	.align		4
.L_43:
        /*0030*/ 	.byte	0x04, 0x2f
        /*0032*/ 	.short	(.L_45 - .L_44)
	.align		4
.L_44:
        /*0034*/ 	.word	index@(_ZN7cutlass13device_kernelIN5flash11enable_sm90INS1_16FlashAttnFwdSm90INS1_25CollectiveMainloopFwdSm90ILi2EN4cute5tupleIJNS5_1CILi1EEES8_S8_EEENS6_IJNS7_ILi128EEENS7_ILi96EEENS7_ILi64EEEEEELi256ENS_6half_tEfNS_4arch4Sm90ELb1ELb0ELb0ELb1ELb0ELb1ELb0ELb1ELb0ELb1ELb1ELb0EEENS1_21CollectiveEpilogueFwdINS6_IJSA_NS7_ILi256EEESB_EEES9_SE_SG_Li256ELb1ELb1ELb1ELb0EEENS1_36VarlenDynamicPersistentTileSchedulerILi128ELi96ELi256ELi128ELb1ELb1ELb1ELb1ELb1ELb1EEEEEEEEEvNT_6ParamsE)
        /*0038*/ 	.word	0x000000a8


	//----- nvinfo : EIATTR_FRAME_SIZE
	.align		4
.L_45:
        /*003c*/ 	.byte	0x04, 0x11
        /*003e*/ 	.short	(.L_47 - .L_46)
	.align		4
.L_46:
        /*0040*/ 	.word	index@(_ZN7cutlass13device_kernelIN5flash11enable_sm90INS1_16FlashAttnFwdSm90INS1_25CollectiveMainloopFwdSm90ILi2EN4cute5tupleIJNS5_1CILi1EEES8_S8_EEENS6_IJNS7_ILi128EEENS7_ILi96EEENS7_ILi64EEEEEELi256ENS_6half_tEfNS_4arch4Sm90ELb1ELb0ELb0ELb1ELb0ELb1ELb0ELb1ELb0ELb1ELb1ELb0EEENS1_21CollectiveEpilogueFwdINS6_IJSA_NS7_ILi256EEESB_EEES9_SE_SG_Li256ELb1ELb1ELb1ELb0EEENS1_36VarlenDynamicPersistentTileSchedulerILi128ELi96ELi256ELi128ELb1ELb1ELb1ELb1ELb1ELb1EEEEEEEEEvNT_6ParamsE)
        /*0044*/ 	.word	0x00000078


	//----- nvinfo : EIATTR_REGCOUNT
	.align		4
.L_47:
        /*0048*/ 	.byte	0x04, 0x2f
        /*004a*/ 	.short	(.L_49 - .L_48)
	.align		4
.L_48:
        /*004c*/ 	.word	index@(_ZN7cutlass13device_kernelIN5flash11enable_sm90INS1_16FlashAttnFwdSm90INS1_25CollectiveMainloopFwdSm90ILi2EN4cute5tupleIJNS5_1CILi1EEES8_S8_EEENS6_IJNS7_ILi128EEENS7_ILi96EEENS7_ILi64EEEEEELi256ENS_6half_tEfNS_4arch4Sm90ELb1ELb0ELb0ELb1ELb0ELb0ELb0ELb1ELb0ELb1ELb1ELb0EEENS1_21CollectiveEpilogueFwdINS6_IJSA_NS7_ILi256EEESB_EEES9_SE_SG_Li256ELb1ELb1ELb1ELb0EEENS1_36VarlenDynamicPersistentTileSchedulerILi128ELi96ELi256ELi128ELb1ELb1ELb1ELb1ELb1ELb1EEEEEEEEEvNT_6ParamsE)
        /*0050*/ 	.word	0x000000a8


	//----- nvinfo : EIATTR_FRAME_SIZE
	.align		4
.L_49:
        /*0054*/ 	.byte	0x04, 0x11
        /*0056*/ 	.short	(.L_51 - .L_50)
	.align		4
.L_50:
        /*0058*/ 	.word	index@(_ZN7cutlass13device_kernelIN5flash11enable_sm90INS1_16FlashAttnFwdSm90INS1_25CollectiveMainloopFwdSm90ILi2EN4cute5tupleIJNS5_1CILi1EEES8_S8_EEENS6_IJNS7_ILi128EEENS7_ILi96EEENS7_ILi64EEEEEELi256ENS_6half_tEfNS_4arch4Sm90ELb1ELb0ELb0ELb1ELb0ELb0ELb0ELb1ELb0ELb1ELb1ELb0EEENS1_21CollectiveEpilogueFwdINS6_IJSA_NS7_ILi256EEESB_EEES9_SE_SG_Li256ELb1ELb1ELb1ELb0EEENS1_36VarlenDynamicPersistentTileSchedulerILi128ELi96ELi256ELi128ELb1ELb1ELb1ELb1ELb1ELb1EEEEEEEEEvNT_6ParamsE)
        /*005c*/ 	.word	0x00000060


	//----- nvinfo : EIATTR_REGCOUNT
	.align		4
.L_51:
        /*0060*/ 	.byte	0x04, 0x2f
        /*0062*/ 	.short	(.L_53 - .L_52)
	.align		4
.L_52:
        /*0064*/ 	.word	index@(_ZN7cutlass13device_kernelIN5flash11enable_sm90INS1_16FlashAttnFwdSm90INS1_25CollectiveMainloopFwdSm90ILi2EN4cute5tupleIJNS5_1CILi1EEES8_S8_EEENS6_IJNS7_ILi128EEENS7_ILi96EEENS7_ILi64EEEEEELi256ENS_6half_tEfNS_4arch4Sm90ELb1ELb0ELb0ELb0ELb0ELb0ELb1ELb1ELb0ELb1ELb1ELb0EEENS1_21CollectiveEpilogueFwdINS6_IJSA_NS7_ILi256EEESB_EEES9_SE_SG_Li256ELb0ELb1ELb1ELb0EEENS1_19SingleTileSchedulerILb0ELb1ELb1ELi128EEEEEEEEEvNT_6ParamsE)
        /*0068*/ 	.word	0x000000a8


	//----- nvinfo : EIATTR_FRAME_SIZE
	.align		4
.L_53:
        /*006c*/ 	.byte	0x04, 0x11
        /*006e*/ 	.short	(.L_55 - .L_54)
	.align		4
.L_54:
        /*0070*/ 	.word	index@(_ZN7cutlass13device_kernelIN5flash11enable_sm90INS1_16FlashAttnFwdSm90INS1_25CollectiveMainloopFwdSm90ILi2EN4cute5tupleIJNS5_1CILi1EEES8_S8_EEENS6_IJNS7_ILi128EEENS7_ILi96EEENS7_ILi64EEEEEELi256ENS_6half_tEfNS_4arch4Sm90ELb1ELb0ELb0ELb0ELb0ELb0ELb1ELb1ELb0ELb1ELb1ELb0EEENS1_21CollectiveEpilogueFwdINS6_IJSA_NS7_ILi256EEESB_EEES9_SE_SG_Li256ELb0ELb1ELb1ELb0EEENS1_19SingleTileSchedulerILb0ELb1ELb1ELi128EEEEEEEEEvNT_6ParamsE)
        /*0074*/ 	.word	0x00000048


	//----- nvinfo : EIATTR_REGCOUNT
	.align		4
.L_55:
        /*0078*/ 	.byte	0x04, 0x2f
        /*007a*/ 	.short	(.L_57 - .L_56)
	.align		4
.L_56:
        /*007c*/ 	.word	index@(_ZN7cutlass13device_kernelIN5flash11enable_sm90INS1_16FlashAttnFwdSm90INS1_25CollectiveMainloopFwdSm90ILi2EN4cute5tupleIJNS5_1CILi1EEES8_S8_EEENS6_IJNS7_ILi128EEENS7_ILi96EEENS7_ILi64EEEEEELi256ENS_6half_tEfNS_4arch4Sm90ELb1ELb0ELb0ELb0ELb0ELb0ELb0ELb1ELb0ELb1ELb1ELb0EEENS1_21CollectiveEpilogueFwdINS6_IJSA_NS7_ILi256EEESB_EEES9_SE_SG_Li256ELb0ELb1ELb1ELb0EEENS1_19SingleTileSchedulerILb0ELb1ELb1ELi128EEEEEEEEEvNT_6ParamsE)
        /*0080*/ 	.word	0x000000a8


	//----- nvinfo : EIATTR_FRAME_SIZE
	.align		4
.L_57:
        /*0084*/ 	.byte	0x04, 0x11
        /*0086*/ 	.short	(.L_59 - .L_58)
	.align		4
.L_58:
        /*0088*/ 	.word	index@(_ZN7cutlass13device_kernelIN5flash11enable_sm90INS1_16FlashAttnFwdSm90INS1_25CollectiveMainloopFwdSm90ILi2EN4cute5tupleIJNS5_1CILi1EEES8_S8_EEENS6_IJNS7_ILi128EEENS7_ILi96EEENS7_ILi64EEEEEELi256ENS_6half_tEfNS_4arch4Sm90ELb1ELb0ELb0ELb0ELb0ELb0ELb0ELb1ELb0ELb1ELb1ELb0EEENS1_21CollectiveEpilogueFwdINS6_IJSA_NS7_ILi256EEESB_EEES9_SE_SG_Li256ELb0ELb1ELb1ELb0EEENS1_19SingleTileSchedulerILb0ELb1ELb1ELi128EEEEEEEEEvNT_6ParamsE)
        /*008c*/ 	.word	0x00000010


	//----- nvinfo : EIATTR_REGCOUNT
	.align		4
.L_59:
        /*0090*/ 	.byte	0x04, 0x2f
        /*0092*/ 	.short	(.L_61 - .L_60)
	.align		4
.L_60:
        /*0094*/ 	.word	index@(_ZN7cutlass13device_kernelIN5flash11enable_sm90INS1_16FlashAttnFwdSm90INS1_25CollectiveMainloopFwdSm90ILi2EN4cute5tupleIJNS5_1CILi1EEES8_S8_EEENS6_IJNS7_ILi128EEENS7_ILi96EEENS7_ILi64EEEEEELi256ENS_6half_tEfNS_4arch4Sm90ELb0ELb1ELb0ELb1ELb0ELb1ELb1ELb1ELb0ELb1ELb1ELb0EEENS1_21CollectiveEpilogueFwdINS6_IJSA_NS7_ILi256EEESB_EEES9_SE_SG_Li256ELb1ELb1ELb1ELb0EEENS1_36VarlenDynamicPersistentTileSchedulerILi128ELi96ELi256ELi128ELb1ELb1ELb1ELb1ELb0ELb1EEEEEEEEEvNT_6ParamsE)
        /*0098*/ 	.word	0x000000a8


	//----- nvinfo : EIATTR_FRAME_SIZE
	.align		4
.L_61:
        /*009c*/ 	.byte	0x04, 0x11
        /*009e*/ 	.short	(.L_63 - .L_62)
	.align		4
.L_62:
        /*00a0*/ 	.word	index@($_ZN7cutlass13device_kernelIN5flash11enable_sm90INS1_16FlashAttnFwdSm90INS1_25CollectiveMainloopFwdSm90ILi2EN4cute5tupleIJNS5_1CILi1EEES8_S8_EEENS6_IJNS7_ILi128EEENS7_ILi96EEENS7_ILi64EEEEEELi256ENS_6half_tEfNS_4arch4Sm90ELb0ELb1ELb0ELb1ELb0ELb1ELb1ELb1ELb0ELb1ELb1ELb0EEENS1_21CollectiveEpilogueFwdINS6_IJSA_NS7_ILi256EEESB_EEES9_SE_SG_Li256ELb1ELb1ELb1ELb0EEENS1_36VarlenDynamicPersistentTileSchedulerILi128ELi96ELi256ELi128ELb1ELb1ELb1ELb1ELb0ELb1EEEEEEEEEvNT_6ParamsE$_ZZN5flash25CollectiveMainloopFwdSm90ILi2EN4cute5tupleIJNS1_1CILi1EEES4_S4_EEENS2_IJNS3_ILi128EEENS3_ILi96EEENS3_ILi64EEEEEELi256EN7cutlass6half_tEfNSA_4arch4Sm90ELb0ELb1ELb0ELb1ELb0ELb1ELb1ELb1ELb0ELb1ELb1ELb0EE3mmaINS_16FlashAttnFwdSm90ISE_NS_21CollectiveEpilogueFwdINS2_IJS6_NS3_ILi256EEES7_EEES5_SB_SD_Li256ELb1ELb1ELb1ELb0EEENS_36VarlenDynamicPersistentTileSchedulerILi128ELi96ELi256ELi128ELb1ELb1ELb1ELb1ELb0ELb1EEEE13SharedStorageENS1_6TensorINS1_11ArrayEngineIfLm128EEENS1_6LayoutINS2_IJNS2_IJNS3_ILi2EEEST_NS3_ILi32EEEEEES4_S4_EEENS2_IJNS2_IJS4_ST_NS3_ILi4EEEEEENS3_ILi0EEESZ_EEEEEEENS_7SoftmaxILi2ELi0EEEEEbRKNSE_6ParamsENSA_25PipelineTmaAsyncNoClusterILi2ENSA_16PipelineTmaAsyncILi2EEEEES1B_RNSA_13PipelineStateILj2EEERT0_RT1_iRiRKNS_16SeqlenInfoQKNewKILb1ELb1EEENS2_IJiiiiEEERT_ENKUliT_T0_T1_E_clIZSF_ISO_S12_S14_EbS17_S1B_S1B_S1E_S1G_S1I_iS1J_S1N_S1O_S1Q_EUlRS1R_iE0_NS3_ILb1EEES1Y_EEDaiS1R_S1S_S1T_)
        /*00a4*/ 	.word	0x00000520


	//----- nvinfo : EIATTR_FRAME_SIZE
	.align		4
.L_63:
        /*00a8*/ 	.byte	0x04, 0x11
        /*00aa*/ 	.short	(.L_65 - .L_64)
	.align		4
.L_64:
        /*00ac*/ 	.word	index@(_ZN7cutlass13device_kernelIN5flash11enable_sm90INS1_16FlashAttnFwdSm90INS1_25CollectiveMainloopFwdSm90ILi2EN4cute5tupleIJNS5_1CILi1EEES8_S8_EEENS6_IJNS7_ILi128EEENS7_ILi96EEENS7_ILi64EEEEEELi256ENS_6half_tEfNS_4arch4Sm90ELb0ELb1ELb0ELb1ELb0ELb1ELb1ELb1ELb0ELb1ELb1ELb0EEENS1_21CollectiveEpilogueFwdINS6_IJSA_NS7_ILi256EEESB_EEES9_SE_SG_Li256ELb1ELb1ELb1ELb0EEENS1_36VarlenDynamicPersistentTileSchedulerILi128ELi96ELi256ELi128ELb1ELb1ELb1ELb1ELb0ELb1EEEEEEEEEvNT_6ParamsE)
        /*00b0*/ 	.word	0x00000520


	//----- nvinfo : EIATTR_REGCOUNT
	.align		4
.L_65:
        /*00b4*/ 	.byte	0x04, 0x2f
        /*00b6*/ 	.short	(.L_67 - .L_66)
	.align		4
.L_66:
        /*00b8*/ 	.word	index@(_ZN7cutlass13device_kernelIN5flash11enable_sm90INS1_16FlashAttnFwdSm90INS1_25CollectiveMainloopFwdSm90ILi2EN4cute5tupleIJNS5_1CILi1EEES8_S8_EEENS6_IJNS7_ILi128EEENS7_ILi96EEENS7_ILi64EEEEEELi256ENS_6half_tEfNS_4arch4Sm90ELb0ELb1ELb0ELb1ELb0ELb0ELb1ELb1ELb0ELb1ELb1ELb0EEENS1_21CollectiveEpilogueFwdINS6_IJSA_NS7_ILi256EEESB_EEES9_SE_SG_Li256ELb1ELb1ELb1ELb0EEENS1_36VarlenDynamicPersistentTileSchedulerILi128ELi96ELi256ELi128ELb1ELb1ELb1ELb1ELb0ELb1EEEEEEEEEvNT_6ParamsE)
        /*00bc*/ 	.word	0x000000a8


	//----- nvinfo : EIATTR_FRAME_SIZE
	.align		4
.L_67:
        /*00c0*/ 	.byte	0x04, 0x11
        /*00c2*/ 	.short	(.L_69 - .L_68)
	.align		4
.L_68:
        /*00c4*/ 	.word	index@($_ZN7cutlass13device_kernelIN5flash11enable_sm90INS1_16FlashAttnFwdSm90INS1_25CollectiveMainloopFwdSm90ILi2EN4cute5tupleIJNS5_1CILi1EEES8_S8_EEENS6_IJNS7_ILi128EEENS7_ILi96EEENS7_ILi64EEEEEELi256ENS_6half_tEfNS_4arch4Sm90ELb0ELb1ELb0ELb1ELb0ELb0ELb1ELb1ELb0ELb1ELb1ELb0EEENS1_21CollectiveEpilogueFwdINS6_IJSA_NS7_ILi256EEESB_EEES9_SE_SG_Li256ELb1ELb1ELb1ELb0EEENS1_36VarlenDynamicPersistentTileSchedulerILi128ELi96ELi256ELi128ELb1ELb1ELb1ELb1ELb0ELb1EEEEEEEEEvNT_6ParamsE$_ZZN5flash25CollectiveMainloopFwdSm90ILi2EN4cute5tupleIJNS1_1CILi1EEES4_S4_EEENS2_IJNS3_ILi128EEENS3_ILi96EEENS3_ILi64EEEEEELi256EN7cutlass6half_tEfNSA_4arch4Sm90ELb0ELb1ELb0ELb1ELb0ELb0ELb1ELb1ELb0ELb1ELb1ELb0EE3mmaINS_16FlashAttnFwdSm90ISE_NS_21CollectiveEpilogueFwdINS2_IJS6_NS3_ILi256EEES7_EEES5_SB_SD_Li256ELb1ELb1ELb1ELb0EEENS_36VarlenDynamicPersistentTileSchedulerILi128ELi96ELi256ELi128ELb1ELb1ELb1ELb1ELb0ELb1EEEE13SharedStorageENS1_6TensorINS1_11ArrayEngineIfLm128EEENS1_6LayoutINS2_IJNS2_IJNS3_ILi2EEEST_NS3_ILi32EEEEEES4_S4_EEENS2_IJNS2_IJS4_ST_NS3_ILi4EEEEEENS3_ILi0EEESZ_EEEEEEENS_7SoftmaxILi2ELi0EEEEEbRKNSE_6ParamsENSA_25PipelineTmaAsyncNoClusterILi2ENSA_16PipelineTmaAsyncILi2EEEEES1B_RNSA_13PipelineStateILj2EEERT0_RT1_iRiRKNS_16SeqlenInfoQKNewKILb1ELb0EEENS2_IJiiiiEEERT_ENKUliT_T0_T1_E_clIZSF_ISO_S12_S14_EbS17_S1B_S1B_S1E_S1G_S1I_iS1J_S1N_S1O_S1Q_EUlRS1R_iE1_NS3_ILb0EEENS3_ILb1EEEEEDaiS1R_S1S_S1T_)
        /*00c8*/ 	.word	0x000004f0


	//----- nvinfo : EIATTR_FRAME_SIZE
	.align		4
.L_69:
        /*00cc*/ 	.byte	0x04, 0x11
        /*00ce*/ 	.short	(.L_71 - .L_70)
	.align		4
.L_70:
        /*00d0*/ 	.word	index@(_ZN7cutlass13device_kernelIN5flash11enable_sm90INS1_16FlashAttnFwdSm90INS1_25CollectiveMainloopFwdSm90ILi2EN4cute5tupleIJNS5_1CILi1EEES8_S8_EEENS6_IJNS7_ILi128EEENS7_ILi96EEENS7_ILi64EEEEEELi256ENS_6half_tEfNS_4arch4Sm90ELb0ELb1ELb0ELb1ELb0ELb0ELb1ELb1ELb0ELb1ELb1ELb0EEENS1_21CollectiveEpilogueFwdINS6_IJSA_NS7_ILi256EEESB_EEES9_SE_SG_Li256ELb1ELb1ELb1ELb0EEENS1_36VarlenDynamicPersistentTileSchedulerILi128ELi96ELi256ELi128ELb1ELb1ELb1ELb1ELb0ELb1EEEEEEEEEvNT_6ParamsE)
        /*00d4*/ 	.word	0x000004f0


	//----- nvinfo : EIATTR_REGCOUNT
	.align		4
.L_71:
        /*00d8*/ 	.byte	0x04, 0x2f
        /*00da*/ 	.short	(.L_73 - .L_72)
	.align		4
.L_72:
        /*00dc*/ 	.word	index@(_ZN7cutlass13device_kernelIN5flash11enable_sm90INS1_16FlashAttnFwdSm90INS1_25CollectiveMainloopFwdSm90ILi2EN4cute5tupleIJNS5_1CILi1EEES8_S8_EEENS6_IJNS7_ILi128EEENS7_ILi96EEENS7_ILi64EEEEEELi256ENS_6half_tEfNS_4arch4Sm90ELb0ELb1ELb0ELb1ELb0ELb1ELb0ELb1ELb0ELb1ELb1ELb0EEENS1_21CollectiveEpilogueFwdINS6_IJSA_NS7_ILi256EEESB_EEES9_SE_SG_Li256ELb1ELb1ELb1ELb0EEENS1_36VarlenDynamicPersistentTileSchedulerILi128ELi96ELi256ELi128ELb1ELb1ELb1ELb1ELb0ELb1EEEEEEEEEvNT_6ParamsE)
        /*00e0*/ 	.word	0x000000a8


	//----- nvinfo : EIATTR_FRAME_SIZE
	.align		4
.L_73:
        /*00e4*/ 	.byte	0x04, 0x11
        /*00e6*/ 	.short	(.L_75 - .L_74)
	.align		4
.L_74:
        /*00e8*/ 	.word	index@(_ZN7cutlass13device_kernelIN5flash11enable_sm90INS1_16FlashAttnFwdSm90INS1_25CollectiveMainloopFwdSm90ILi2EN4cute5tupleIJNS5_1CILi1EEES8_S8_EEENS6_IJNS7_ILi128EEENS7_ILi96EEENS7_ILi64EEEEEELi256ENS_6half_tEfNS_4arch4Sm90ELb0ELb1ELb0ELb1ELb0ELb1ELb0ELb1ELb0ELb1ELb1ELb0EEENS1_21CollectiveEpilogueFwdINS6_IJSA_NS7_ILi256EEESB_EEES9_SE_SG_Li256ELb1ELb1ELb1ELb0EEENS1_36VarlenDynamicPersistentTileSchedulerILi128ELi96ELi256ELi128ELb1ELb1ELb1ELb1ELb0ELb1EEEEEEEEEvNT_6ParamsE)
        /*00ec*/ 	.word	0x00000078


	//----- nvinfo : EIATTR_REGCOUNT
	.align		4
.L_75:
        /*00f0*/ 	.byte	0x04, 0x2f
        /*00f2*/ 	.short	(.L_77 - .L_76)
	.align		4
.L_76:
        /*00f4*/ 	.word	index@(_ZN7cutlass13device_kernelIN5flash11enable_sm90INS1_16FlashAttnFwdSm90INS1_25CollectiveMainloopFwdSm90ILi2EN4cute5tupleIJNS5_1CILi1EEES8_S8_EEENS6_IJNS7_ILi128EEENS7_ILi96EEENS7_ILi64EEEEEELi256ENS_6half_tEfNS_4arch4Sm90ELb0ELb1ELb0ELb1ELb0ELb0ELb0ELb1ELb0ELb1ELb1ELb0EEENS1_21CollectiveEpilogueFwdINS6_IJSA_NS7_ILi256EEESB_EEES9_SE_SG_Li256ELb1ELb1ELb1ELb0EEENS1_36VarlenDynamicPersistentTileSchedulerILi128ELi96ELi256ELi128ELb1ELb1ELb1ELb1ELb0ELb1EEEEEEEEEvNT_6ParamsE)
        /*00f8*/ 	.word	0x000000a8


	//----- nvinfo : EIATTR_FRAME_SIZE
	.align		4
.L_77:
        /*00fc*/ 	.byte	0x04, 0x11
        /*00fe*/ 	.short	(.L_79 - .L_78)
	.align		4
.L_78:
        /*0100*/ 	.word	index@(_ZN7cutlass13device_kernelIN5flash11enable_sm90INS1_16FlashAttnFwdSm90INS1_25CollectiveMainloopFwdSm90ILi2EN4cute5tupleIJNS5_1CILi1EEES8_S8_EEENS6_IJNS7_ILi128EEENS7_ILi96EEENS7_ILi64EEEEEELi256ENS_6half_tEfNS_4arch4Sm90ELb0ELb1ELb0ELb1ELb0ELb0ELb0ELb1ELb0ELb1ELb1ELb0EEENS1_21CollectiveEpilogueFwdINS6_IJSA_NS7_ILi256EEESB_EEES9_SE_SG_Li256ELb1ELb1ELb1ELb0EEENS1_36VarlenDynamicPersistentTileSchedulerILi128ELi96ELi256ELi128ELb1ELb1ELb1ELb1ELb0ELb1EEEEEEEEEvNT_6ParamsE)
        /*0104*/ 	.word	0x00000068


	//----- nvinfo : EIATTR_REGCOUNT
	.align		4
.L_79:
        /*0108*/ 	.byte	0x04, 0x2f
        /*010a*/ 	.short	(.L_81 - .L_80)
	.align		4
.L_80:
        /*010c*/ 	.word	index@(_ZN7cutlass13device_kernelIN5flash11enable_sm90INS1_16FlashAttnFwdSm90INS1_25CollectiveMainloopFwdSm90ILi2EN4cute5tupleIJNS5_1CILi1EEES8_S8_EEENS6_IJNS7_ILi128EEENS7_ILi96EEENS7_ILi64EEEEEELi256ENS_6half_tEfNS_4arch4Sm90ELb0ELb1ELb0ELb0ELb0ELb0ELb1ELb1ELb0ELb1ELb1ELb0EEENS1_21CollectiveEpilogueFwdINS6_IJSA_NS7_ILi256EEESB_EEES9_SE_SG_Li256ELb0ELb1ELb1ELb0EEENS1_19SingleTileSchedulerILb0ELb1ELb1ELi128EEEEEEEEEvNT_6ParamsE)
        /*0110*/ 	.word	0x000000a8


	//----- nvinfo : EIATTR_FRAME_SIZE
	.align		4
.L_81:
        /*0114*/ 	.byte	0x04, 0x11
        /*0116*/ 	.short	(.L_83 - .L_82)
	.align		4
.L_82:
        /*0118*/ 	.word	index@($_ZN7cutlass13device_kernelIN5flash11enable_sm90INS1_16FlashAttnFwdSm90INS1_25CollectiveMainloopFwdSm90ILi2EN4cute5tupleIJNS5_1CILi1EEES8_S8_EEENS6_IJNS7_ILi128EEENS7_ILi96EEENS7_ILi64EEEEEELi256ENS_6half_tEfNS_4arch4Sm90ELb0ELb1ELb0ELb0ELb0ELb0ELb1ELb1ELb0ELb1ELb1ELb0EEENS1_21CollectiveEpilogueFwdINS6_IJSA_NS7_ILi256EEESB_EEES9_SE_SG_Li256ELb0ELb1ELb1ELb0EEENS1_19SingleTileSchedulerILb0ELb1ELb1ELi128EEEEEEEEEvNT_6ParamsE$_ZZN5flash25CollectiveMainloopFwdSm90ILi2EN4cute5tupleIJNS1_1CILi1EEES4_S4_EEENS2_IJNS3_ILi128EEENS3_ILi96EEENS3_ILi64EEEEEELi256EN7cutlass6half_tEfNSA_4arch4Sm90ELb0ELb1ELb0ELb0ELb0ELb0ELb1ELb1ELb0ELb1ELb1ELb0EE3mmaINS_16FlashAttnFwdSm90ISE_NS_21CollectiveEpilogueFwdINS2_IJS6_NS3_ILi256EEES7_EEES5_SB_SD_Li256ELb0ELb1ELb1ELb0EEENS_19SingleTileSchedulerILb0ELb1ELb1ELi128EEEE13SharedStorageENS1_6TensorINS1_11ArrayEngineIfLm128EEENS1_6LayoutINS2_IJNS2_IJNS3_ILi2EEEST_NS3_ILi32EEEEEES4_S4_EEENS2_IJNS2_IJS4_ST_NS3_ILi4EEEEEENS3_ILi0EEESZ_EEEEEEENS_7SoftmaxILi2ELi0EEEEEbRKNSE_6ParamsENSA_25PipelineTmaAsyncNoClusterILi2ENSA_16PipelineTmaAsyncILi2EEEEES1B_RNSA_13PipelineStateILj2EEERT0_RT1_iRiRKNS_16SeqlenInfoQKNewKILb0ELb0EEENS2_IJiiiiEEERT_ENKUliT_T0_T1_E_clIZSF_ISO_S12_S14_EbS17_S1B_S1B_S1E_S1G_S1I_iS1J_S1N_S1O_S1Q_EUlRS1R_iE1_NS3_ILb0EEENS3_ILb1EEEEEDaiS1R_S1S_S1T_)
        /*011c*/ 	.word	0x000032c0


	//----- nvinfo : EIATTR_FRAME_SIZE
	.align		4
.L_83:
        /*0120*/ 	.byte	0x04, 0x11
        /*0122*/ 	.short	(.L_85 - .L_84)
	.align		4
.L_84:
        /*0124*/ 	.word	index@(_ZN7cutlass13device_kernelIN5flash11enable_sm90INS1_16FlashAttnFwdSm90INS1_25CollectiveMainloopFwdSm90ILi2EN4cute5tupleIJNS5_1CILi1EEES8_S8_EEENS6_IJNS7_ILi128EEENS7_ILi96EEENS7_ILi64EEEEEELi256ENS_6half_tEfNS_4arch4Sm90ELb0ELb1ELb0ELb0ELb0ELb0ELb1ELb1ELb0ELb1ELb1ELb0EEENS1_21CollectiveEpilogueFwdINS6_IJSA_NS7_ILi256EEESB_EEES9_SE_SG_Li256ELb0ELb1ELb1ELb0EEENS1_19SingleTileSchedulerILb0ELb1ELb1ELi128EEEEEEEEEvNT_6ParamsE)
        /*0128*/ 	.word	0x000032c0


	//----- nvinfo : EIATTR_REGCOUNT
	.align		4
.L_85:
        /*012c*/ 	.byte	0x04, 0x2f
        /*012e*/ 	.short	(.L_87 - .L_86)
	.align		4
.L_86:
        /*0130*/ 	.word	index@(_ZN7cutlass13device_kernelIN5flash11enable_sm90INS1_16FlashAttnFwdSm90INS1_25CollectiveMainloopFwdSm90ILi2EN4cute5tupleIJNS5_1CILi1EEES8_S8_EEENS6_IJNS7_ILi128EEENS7_ILi96EEENS7_ILi64EEEEEELi256ENS_6half_tEfNS_4arch4Sm90ELb0ELb1ELb0ELb0ELb0ELb0ELb0ELb1ELb0ELb1ELb1ELb0EEENS1_21CollectiveEpilogueFwdINS6_IJSA_NS7_ILi256EEESB_EEES9_SE_SG_Li256ELb0ELb1ELb1ELb0EEENS1_19SingleTileSchedulerILb0ELb1ELb1ELi128EEEEEEEEEvNT_6ParamsE)
        /*0134*/ 	.word	0x000000a8


	//----- nvinfo : EIATTR_FRAME_SIZE
	.align		4
.L_87:
        /*0138*/ 	.byte	0x04, 0x11
        /*013a*/ 	.short	(.L_89 - .L_88)
	.align		4
.L_88:
        /*013c*/ 	.word	index@(_ZN7cutlass13device_kernelIN5flash11enable_sm90INS1_16FlashAttnFwdSm90INS1_25CollectiveMainloopFwdSm90ILi2EN4cute5tupleIJNS5_1CILi1EEES8_S8_EEENS6_IJNS7_ILi128EEENS7_ILi96EEENS7_ILi64EEEEEELi256ENS_6half_tEfNS_4arch4Sm90ELb0ELb1ELb0ELb0ELb0ELb0ELb0ELb1ELb0ELb1ELb1ELb0EEENS1_21CollectiveEpilogueFwdINS6_IJSA_NS7_ILi256EEESB_EEES9_SE_SG_Li256ELb0ELb1ELb1ELb0EEENS1_19SingleTileSchedulerILb0ELb1ELb1ELi128EEEEEEEEEvNT_6ParamsE)
        /*0140*/ 	.word	0x00000008


	//----- nvinfo : EIATTR_REGCOUNT
	.align		4
.L_89:
        /*0144*/ 	.byte	0x04, 0x2f
        /*0146*/ 	.short	(.L_91 - .L_90)
	.align		4
.L_90:
        /*0148*/ 	.word	index@(_ZN7cutlass13device_kernelIN5flash11enable_sm90INS1_16FlashAttnFwdSm90INS1_25CollectiveMainloopFwdSm90ILi2EN4cute5tupleIJNS5_1CILi1EEES8_S8_EEENS6_IJNS7_ILi128EEENS7_ILi96EEENS7_ILi64EEEEEELi256ENS_6half_tEfNS_4arch4Sm90ELb0ELb0ELb0ELb1ELb0ELb1ELb1ELb1ELb0ELb1ELb1ELb0EEENS1_21CollectiveEpilogueFwdINS6_IJSA_NS7_ILi256EEESB_EEES9_SE_SG_Li256ELb1ELb1ELb1ELb0EEENS1_36VarlenDynamicPersistentTileSchedulerILi128ELi96ELi256ELi128ELb1ELb1ELb1ELb0ELb1ELb1EEEEEEEEEvNT_6ParamsE)
        /*014c*/ 	.word	0x000000a8


	//----- nvinfo : EIATTR_FRAME_SIZE
	.align		4
.L_91:
        /*0150*/ 	.byte	0x04, 0x11
        /*0152*/ 	.short	(.L_93 - .L_92)
	.align		4
.L_92:
        /*0154*/ 	.word	index@(_ZN7cutlass13device_kernelIN5flash11enable_sm90INS1_16FlashAttnFwdSm90INS1_25CollectiveMainloopFwdSm90ILi2EN4cute5tupleIJNS5_1CILi1EEES8_S8_EEENS6_IJNS7_ILi128EEENS7_ILi96EEENS7_ILi64EEEEEELi256ENS_6half_tEfNS_4arch4Sm90ELb0ELb0ELb0ELb1ELb0ELb1ELb1ELb1ELb0ELb1ELb1ELb0EEENS1_21CollectiveEpilogueFwdINS6_IJSA_NS7_ILi256EEESB_EEES9_SE_SG_Li256ELb1ELb1ELb1ELb0EEENS1_36VarlenDynamicPersistentTileSchedulerILi128ELi96ELi256ELi128ELb1ELb1ELb1ELb0ELb1ELb1EEEEEEEEEvNT_6ParamsE)
        /*0158*/ 	.word	0x000000b0


	//----- nvinfo : EIATTR_REGCOUNT
	.align		4
.L_93:
        /*015c*/ 	.byte	0x04, 0x2f
        /*015e*/ 	.short	(.L_95 - .L_94)
	.align		4
.L_94:
        /*0160*/ 	.word	index@(_ZN7cutlass13device_kernelIN5flash11enable_sm90INS1_16FlashAttnFwdSm90INS1_25CollectiveMainloopFwdSm90ILi2EN4cute5tupleIJNS5_1CILi1EEES8_S8_EEENS6_IJNS7_ILi128EEENS7_ILi96EEENS7_ILi64EEEEEELi256ENS_6half_tEfNS_4arch4Sm90ELb0ELb0ELb0ELb1ELb0ELb0ELb1ELb1ELb0ELb1ELb1ELb0EEENS1_21CollectiveEpilogueFwdINS6_IJSA_NS7_ILi256EEESB_EEES9_SE_SG_Li256ELb1ELb1ELb1ELb0EEENS1_36VarlenDynamicPersistentTileSchedulerILi128ELi96ELi256ELi128ELb1ELb1ELb1ELb0ELb1ELb1EEEEEEEEEvNT_6ParamsE)
        /*0164*/ 	.word	0x000000a8


	//----- nvinfo : EIATTR_FRAME_SIZE
	.align		4
.L_95:
        /*0168*/ 	.byte	0x04, 0x11
        /*016a*/ 	.short	(.L_97 - .L_96)
	.align		4
.L_96:
        /*016c*/ 	.word	index@(_ZN7cutlass13device_kernelIN5flash11enable_sm90INS1_16FlashAttnFwdSm90INS1_25CollectiveMainloopFwdSm90ILi2EN4cute5tupleIJNS5_1CILi1EEES8_S8_EEENS6_IJNS7_ILi128EEENS7_ILi96EEENS7_ILi64EEEEEELi256ENS_6half_tEfNS_4arch4Sm90ELb0ELb0ELb0ELb1ELb0ELb0ELb1ELb1ELb0ELb1ELb1ELb0EEENS1_21CollectiveEpilogueFwdINS6_IJSA_NS7_ILi256EEESB_EEES9_SE_SG_Li256ELb1ELb1ELb1ELb0EEENS1_36VarlenDynamicPersistentTileSchedulerILi128ELi96ELi256ELi128ELb1ELb1ELb1ELb0ELb1ELb1EEEEEEEEEvNT_6ParamsE)
        /*0170*/ 	.word	0x00000088


	//----- nvinfo : EIATTR_REGCOUNT
	.align		4
.L_97:
        /*0174*/ 	.byte	0x04, 0x2f
        /*0176*/ 	.short	(.L_99 - .L_98)
	.align		4
.L_98:
        /*0178*/ 	.word	index@(_ZN7cutlass13device_kernelIN5flash11enable_sm90INS1_16FlashAttnFwdSm90INS1_25CollectiveMainloopFwdSm90ILi2EN4cute5tupleIJNS5_1CILi1EEES8_S8_EEENS6_IJNS7_ILi128EEENS7_ILi96EEENS7_ILi64EEEEEELi256ENS_6half_tEfNS_4arch4Sm90ELb0ELb0ELb0ELb1ELb0ELb1ELb0ELb1ELb0ELb1ELb1ELb0EEENS1_21CollectiveEpilogueFwdINS6_IJSA_NS7_ILi256EEESB_EEES9_SE_SG_Li256ELb1ELb1ELb1ELb0EEENS1_36VarlenDynamicPersistentTileSchedulerILi128ELi96ELi256ELi128ELb1ELb1ELb1ELb0ELb1ELb1EEEEEEEEEvNT_6ParamsE)
        /*017c*/ 	.word	0x000000a8


	//----- nvinfo : EIATTR_FRAME_SIZE
	.align		4
.L_99:
        /*0180*/ 	.byte	0x04, 0x11
        /*0182*/ 	.short	(.L_101 - .L_100)
	.align		4
.L_100:
        /*0184*/ 	.word	index@(_ZN7cutlass13device_kernelIN5flash11enable_sm90INS1_16FlashAttnFwdSm90INS1_25CollectiveMainloopFwdSm90ILi2EN4cute5tupleIJNS5_1CILi1EEES8_S8_EEENS6_IJNS7_ILi128EEENS7_ILi96EEENS7_ILi64EEEEEELi256ENS_6half_tEfNS_4arch4Sm90ELb0ELb0ELb0ELb1ELb0ELb1ELb0ELb1ELb0ELb1ELb1ELb0EEENS1_21CollectiveEpilogueFwdINS6_IJSA_NS7_ILi256EEESB_EEES9_SE_SG_Li256ELb1ELb1ELb1ELb0EEENS1_36VarlenDynamicPersistentTileSchedulerILi128ELi96ELi256ELi128ELb1ELb1ELb1ELb0ELb1ELb1EEEEEEEEEvNT_6ParamsE)
        /*0188*/ 	.word	0x00000078


	//----- nvinfo : EIATTR_REGCOUNT
	.align		4
.L_101:
        /*018c*/ 	.byte	0x04, 0x2f
        /*018e*/ 	.short	(.L_103 - .L_102)
	.align		4
.L_102:
        /*0190*/ 	.word	index@(_ZN7cutlass13device_kernelIN5flash11enable_sm90INS1_16FlashAttnFwdSm90INS1_25CollectiveMainloopFwdSm90ILi2EN4cute5tupleIJNS5_1CILi1EEES8_S8_EEENS6_IJNS7_ILi128EEENS7_ILi96EEENS7_ILi64EEEEEELi256ENS_6half_tEfNS_4arch4Sm90ELb0ELb0ELb0ELb1ELb0ELb0ELb0ELb1ELb0ELb1ELb1ELb0EEENS1_21CollectiveEpilogueFwdINS6_IJSA_NS7_ILi256EEESB_EEES9_SE_SG_Li256ELb1ELb1ELb1ELb0EEENS1_36VarlenDynamicPersistentTileSchedulerILi128ELi96ELi256ELi128ELb1ELb1ELb1ELb0ELb1ELb1EEEEEEEEEvNT_6ParamsE)
        /*0194*/ 	.word	0x000000a8


	//----- nvinfo : EIATTR_FRAME_SIZE
	.align		4
.L_103:
        /*0198*/ 	.byte	0x04, 0x11
        /*019a*/ 	.short	(.L_105 - .L_104)
	.align		4
.L_104:
        /*019c*/ 	.word	index@(_ZN7cutlass13device_kernelIN5flash11enable_sm90INS1_16FlashAttnFwdSm90INS1_25CollectiveMainloopFwdSm90ILi2EN4cute5tupleIJNS5_1CILi1EEES8_S8_EEENS6_IJNS7_ILi128EEENS7_ILi96EEENS7_ILi64EEEEEELi256ENS_6half_tEfNS_4arch4Sm90ELb0ELb0ELb0ELb1ELb0ELb0ELb0ELb1ELb0ELb1ELb1ELb0EEENS1_21CollectiveEpilogueFwdINS6_IJSA_NS7_ILi256EEESB_EEES9_SE_SG_Li256ELb1ELb1ELb1ELb0EEENS1_36VarlenDynamicPersistentTileSchedulerILi128ELi96ELi256ELi128ELb1ELb1ELb1ELb0ELb1ELb1EEEEEEEEEvNT_6ParamsE)
        /*01a0*/ 	.word	0x00000060


	//----- nvinfo : EIATTR_REGCOUNT
	.align		4
.L_105:
        /*01a4*/ 	.byte	0x04, 0x2f
        /*01a6*/ 	.short	(.L_107 - .L_106)
	.align		4
.L_106:
        /*01a8*/ 	.word	index@(_ZN7cutlass13device_kernelIN5flash11enable_sm90INS1_16FlashAttnFwdSm90INS1_25CollectiveMainloopFwdSm90ILi2EN4cute5tupleIJNS5_1CILi1EEES8_S8_EEENS6_IJNS7_ILi128EEENS7_ILi96EEENS7_ILi64EEEEEELi256ENS_6half_tEfNS_4arch4Sm90ELb0ELb0ELb0ELb0ELb0ELb0ELb1ELb1ELb0ELb1ELb1ELb0EEENS1_21CollectiveEpilogueFwdINS6_IJSA_NS7_ILi256EEESB_EEES9_SE_SG_Li256ELb0ELb1ELb1ELb0EEENS1_19SingleTileSchedulerILb0ELb1ELb1ELi128EEEEEEEEEvNT_6ParamsE)
        /*01ac*/ 	.word	0x000000a8


	//----- nvinfo : EIATTR_FRAME_SIZE
	.align		4
.L_107:
        /*01b0*/ 	.byte	0x04, 0x11
        /*01b2*/ 	.short	(.L_109 - .L_108)
	.align		4
.L_108:
        /*01b4*/ 	.word	index@(_ZN7cutlass13device_kernelIN5flash11enable_sm90INS1_16FlashAttnFwdSm90INS1_25CollectiveMainloopFwdSm90ILi2EN4cute5tupleIJNS5_1CILi1EEES8_S8_EEENS6_IJNS7_ILi128EEENS7_ILi96EEENS7_ILi64EEEEEELi256ENS_6half_tEfNS_4arch4Sm90ELb0ELb0ELb0ELb0ELb0ELb0ELb1ELb1ELb0ELb1ELb1ELb0EEENS1_21CollectiveEpilogueFwdINS6_IJSA_NS7_ILi256EEESB_EEES9_SE_SG_Li256ELb0ELb1ELb1ELb0EEENS1_19SingleTileSchedulerILb0ELb1ELb1ELi128EEEEEEEEEvNT_6ParamsE)
        /*01b8*/ 	.word	0x00000038


	//----- nvinfo : EIATTR_REGCOUNT
	.align		4
.L_109:
        /*01bc*/ 	.byte	0x04, 0x2f
        /*01be*/ 	.short	(.L_111 - .L_110)
	.align		4
.L_110:
        /*01c0*/ 	.word	index@(_ZN7cutlass13device_kernelIN5flash11enable_sm90INS1_16FlashAttnFwdSm90INS1_25CollectiveMainloopFwdSm90ILi2EN4cute5tupleIJNS5_1CILi1EEES8_S8_EEENS6_IJNS7_ILi128EEENS7_ILi96EEENS7_ILi64EEEEEELi256ENS_6half_tEfNS_4arch4Sm90ELb0ELb0ELb0ELb0ELb0ELb0ELb0ELb1ELb0ELb1ELb1ELb0EEENS1_21CollectiveEpilogueFwdINS6_IJSA_NS7_ILi256EEESB_EEES9_SE_SG_Li256ELb0ELb1ELb1ELb0EEENS1_19SingleTileSchedulerILb0ELb1ELb1ELi128EEEEEEEEEvNT_6ParamsE)
        /*01c4*/ 	.word	0x000000a8


	//----- nvinfo : EIATTR_FRAME_SIZE
	.align		4
.L_111:
        /*01c8*/ 	.byte	0x04, 0x11
        /*01ca*/ 	.short	(.L_113 - .L_112)
	.align		4
.L_112:
        /*01cc*/ 	.word	index@(_ZN7cutlass13device_kernelIN5flash11enable_sm90INS1_16FlashAttnFwdSm90INS1_25CollectiveMainloopFwdSm90ILi2EN4cute5tupleIJNS5_1CILi1EEES8_S8_EEENS6_IJNS7_ILi128EEENS7_ILi96EEENS7_ILi64EEEEEELi256ENS_6half_tEfNS_4arch4Sm90ELb0ELb0ELb0ELb0ELb0ELb0ELb0ELb1ELb0ELb1ELb1ELb0EEENS1_21CollectiveEpilogueFwdINS6_IJSA_NS7_ILi256EEESB_EEES9_SE_SG_Li256ELb0ELb1ELb1ELb0EEENS1_19SingleTileSchedulerILb0ELb1ELb1ELi128EEEEEEEEEvNT_6ParamsE)
        /*01d0*/ 	.word	0x00000010


	//----- nvinfo : EIATTR_REGCOUNT
	.align		4
.L_113:
        /*01d4*/ 	.byte	0x04, 0x2f
        /*01d6*/ 	.short	(.L_115 - .L_114)
	.align		4
.L_114:
        /*01d8*/ 	.word	index@(_ZN7cutlass13device_kernelIN5flash11enable_sm90INS1_16FlashAttnFwdSm90INS1_25CollectiveMainloopFwdSm90ILi2EN4cute5tupleIJNS5_1CILi1EEES8_S8_EEENS6_IJNS7_ILi64EEESA_SA_EEELi512ENS_6half_tEfNS_4arch4Sm90ELb1ELb0ELb0ELb1ELb0ELb1ELb1ELb0ELb0ELb1ELb1ELb0EEENS1_21CollectiveEpilogueFwdINS6_IJSA_NS7_ILi512EEESA_EEES9_SC_SE_Li256ELb1ELb1ELb1ELb0EEENS1_36VarlenDynamicPersistentTileSchedulerILi64ELi64ELi256ELi128ELb1ELb1ELb1ELb1ELb1ELb1EEEEEEEEEvNT_6ParamsE)
        /*01dc*/ 	.word	0x000000a8


	//----- nvinfo : EIATTR_FRAME_SIZE
	.align		4
.L_115:
        /*01e0*/ 	.byte	0x04, 0x11
        /*01e2*/ 	.short	(.L_117 - .L_116)
	.align		4
.L_116:
        /*01e4*/ 	.word	index@(_ZN7cutlass13device_kernelIN5flash11enable_sm90INS1_16FlashAttnFwdSm90INS1_25CollectiveMainloopFwdSm90ILi2EN4cute5tupleIJNS5_1CILi1EEES8_S8_EEENS6_IJNS7_ILi64EEESA_SA_EEELi512ENS_6half_tEfNS_4arch4Sm90ELb1ELb0ELb0ELb1ELb0ELb1ELb1ELb0ELb0ELb1ELb1ELb0EEENS1_21CollectiveEpilogueFwdINS6_IJSA_NS7_ILi512EEESA_EEES9_SC_SE_Li256ELb1ELb1ELb1ELb0EEENS1_36VarlenDynamicPersistentTileSchedulerILi64ELi64ELi256ELi128ELb1ELb1ELb1ELb1ELb1ELb1EEEEEEEEEvNT_6ParamsE)
        /*01e8*/ 	.word	0x00000088


	//----- nvinfo : EIATTR_REGCOUNT
	.align		4
.L_117:
        /*01ec*/ 	.byte	0x04, 0x2f
        /*01ee*/ 	.short	(.L_119 - .L_118)
	.align		4
.L_118:
        /*01f0*/ 	.word	index@(_ZN7cutlass13device_kernelIN5flash11enable_sm90INS1_16FlashAttnFwdSm90INS1_25CollectiveMainloopFwdSm90ILi2EN4cute5tupleIJNS5_1CILi1EEES8_S8_EEENS6_IJNS7_ILi64EEESA_SA_EEELi512ENS_6half_tEfNS_4arch4Sm90ELb1ELb0ELb0ELb1ELb0ELb0ELb1ELb0ELb0ELb1ELb1ELb0EEENS1_21CollectiveEpilogueFwdINS6_IJSA_NS7_ILi512EEESA_EEES9_SC_SE_Li256ELb1ELb1ELb1ELb0EEENS1_36VarlenDynamicPersistentTileSchedulerILi64ELi64ELi256ELi128ELb1ELb1ELb1ELb1ELb1ELb1EEEEEEEEEvNT_6ParamsE)
        /*01f4*/ 	.word	0x000000a8


	//----- nvinfo : EIATTR_FRAME_SIZE
	.align		4
.L_119:
        /*01f8*/ 	.byte	0x04, 0x11
        /*01fa*/ 	.short	(.L_121 - .L_120)
	.align		4
.L_120:
        /*01fc*/ 	.word	index@(_ZN7cutlass13device_kernelIN5flash11enable_sm90INS1_16FlashAttnFwdSm90INS1_25CollectiveMainloopFwdSm90ILi2EN4cute5tupleIJNS5_1CILi1EEES8_S8_EEENS6_IJNS7_ILi64EEESA_SA_EEELi512ENS_6half_tEfNS_4arch4Sm90ELb1ELb0ELb0ELb1ELb0ELb0ELb1ELb0ELb0ELb1ELb1ELb0EEENS1_21CollectiveEpilogueFwdINS6_IJSA_NS7_ILi512EEESA_EEES9_SC_SE_Li256ELb1ELb1ELb1ELb0EEENS1_36VarlenDynamicPersistentTileSchedulerILi64ELi64ELi256ELi128ELb1ELb1ELb1ELb1ELb1ELb1EEEEEEEEEvNT_6ParamsE)
        /*0200*/ 	.word	0x00000078


	//----- nvinfo : EIATTR_REGCOUNT
	.align		4
.L_121:
        /*0204*/ 	.byte	0x04, 0x2f
        /*0206*/ 	.short	(.L_123 - .L_122)
	.align		4
.L_122:
        /*0208*/ 	.word	index@(_ZN7cutlass13device_kernelIN5flash11enable_sm90INS1_16FlashAttnFwdSm90INS1_25CollectiveMainloopFwdSm90ILi2EN4cute5tupleIJNS5_1CILi1EEES8_S8_EEENS6_IJNS7_ILi64EEESA_SA_EEELi512ENS_6half_tEfNS_4arch4Sm90ELb1ELb0ELb0ELb1ELb0ELb1ELb0ELb0ELb0ELb1ELb1ELb0EEENS1_21CollectiveEpilogueFwdINS6_IJSA_NS7_ILi512EEESA_EEES9_SC_SE_Li256ELb1ELb1ELb1ELb0EEENS1_36VarlenDynamicPersistentTileSchedulerILi64ELi64ELi256ELi128ELb1ELb1ELb1ELb1ELb1ELb1EEEEEEEEEvNT_6ParamsE)
        /*020c*/ 	.word	0x000000a8


	//----- nvinfo : EIATTR_FRAME_SIZE
	.align		4
.L_123:
        /*0210*/ 	.byte	0x04, 0x11
        /*0212*/ 	.short	(.L_125 - .L_124)
	.align		4
.L_124:
        /*0214*/ 	.word	index@(_ZN7cutlass13device_kernelIN5flash11enable_sm90INS1_16FlashAttnFwdSm90INS1_25CollectiveMainloopFwdSm90ILi2EN4cute5tupleIJNS5_1CILi1EEES8_S8_EEENS6_IJNS7_ILi64EEESA_SA_EEELi512ENS_6half_tEfNS_4arch4Sm90ELb1ELb0ELb0ELb1ELb0ELb1ELb0ELb0ELb0ELb1ELb1ELb0EEENS1_21CollectiveEpilogueFwdINS6_IJSA_NS7_ILi512EEESA_EEES9_SC_SE_Li256ELb1ELb1ELb1ELb0EEENS1_36VarlenDynamicPersistentTileSchedulerILi64ELi64ELi256ELi128ELb1ELb1ELb1ELb1ELb1ELb1EEEEEEEEEvNT_6ParamsE)
        /*0218*/ 	.word	0x00000070


	//----- nvinfo : EIATTR_REGCOUNT
	.align		4
.L_125:
        /*021c*/ 	.byte	0x04, 0x2f
        /*021e*/ 	.short	(.L_127 - .L_126)
	.align		4
.L_126:
        /*0220*/ 	.word	index@(_ZN7cutlass13device_kernelIN5flash11enable_sm90INS1_16FlashAttnFwdSm90INS1_25CollectiveMainloopFwdSm90ILi2EN4cute5tupleIJNS5_1CILi1EEES8_S8_EEENS6_IJNS7_ILi64EEESA_SA_EEELi512ENS_6half_tEfNS_4arch4Sm90ELb1ELb0ELb0ELb1ELb0ELb0ELb0ELb0ELb0ELb1ELb1ELb0EEENS1_21CollectiveEpilogueFwdINS6_IJSA_NS7_ILi512EEESA_EEES9_SC_SE_Li256ELb1ELb1ELb1ELb0EEENS1_36VarlenDynamicPersistentTileSchedulerILi64ELi64ELi256ELi128ELb1ELb1ELb1ELb1ELb1ELb1EEEEEEEEEvNT_6ParamsE)
        /*0224*/ 	.word	0x000000a8


	//----- nvinfo : EIATTR_FRAME_SIZE
	.align		4
.L_127:
        /*0228*/ 	.byte	0x04, 0x11
        /*022a*/ 	.short	(.L_129 - .L_128)
	.align		4
.L_128:
        /*022c*/ 	.word	index@(_ZN7cutlass13device_kernelIN5flash11enable_sm90INS1_16FlashAttnFwdSm90INS1_25CollectiveMainloopFwdSm90ILi2EN4cute5tupleIJNS5_1CILi1EEES8_S8_EEENS6_IJNS7_ILi64EEESA_SA_EEELi512ENS_6half_tEfNS_4arch4Sm90ELb1ELb0ELb0ELb1ELb0ELb0ELb0ELb0ELb0ELb1ELb1ELb0EEENS1_21CollectiveEpilogueFwdINS6_IJSA_NS7_ILi512EEESA_EEES9_SC_SE_Li256ELb1ELb1ELb1ELb0EEENS1_36VarlenDynamicPersistentTileSchedulerILi64ELi64ELi256ELi128ELb1ELb1ELb1ELb1ELb1ELb1EEEEEEEEEvNT_6ParamsE)
        /*0230*/ 	.word	0x00000068


	//----- nvinfo : EIATTR_REGCOUNT
	.align		4
.L_129:
        /*0234*/ 	.byte	0x04, 0x2f
        /*0236*/ 	.short	(.L_131 - .L_130)
	.align		4
.L_130:
        /*0238*/ 	.word	index@(_ZN7cutlass13device_kernelIN5flash11enable_sm90INS1_16FlashAttnFwdSm90INS1_25CollectiveMainloopFwdSm90ILi2EN4cute5tupleIJNS5_1CILi1EEES8_S8_EEENS6_IJNS7_ILi64EEESA_SA_EEELi512ENS_6half_tEfNS_4arch4Sm90ELb1ELb0ELb0ELb0ELb0ELb0ELb1ELb0ELb0ELb1ELb1ELb0EEENS1_21CollectiveEpilogueFwdINS6_IJSA_NS7_ILi512EEESA_EEES9_SC_SE_Li256ELb0ELb1ELb1ELb0EEENS1_19SingleTileSchedulerILb0ELb1ELb1ELi64EEEEEEEEEvNT_6ParamsE)
        /*023c*/ 	.word	0x000000a8


	//----- nvinfo : EIATTR_FRAME_SIZE
	.align		4
.L_131:
        /*0240*/ 	.byte	0x04, 0x11
        /*0242*/ 	.short	(.L_133 - .L_132)
	.align		4
.L_132:
        /*0244*/ 	.word	index@(_ZN7cutlass13device_kernelIN5flash11enable_sm90INS1_16FlashAttnFwdSm90INS1_25CollectiveMainloopFwdSm90ILi2EN4cute5tupleIJNS5_1CILi1EEES8_S8_EEENS6_IJNS7_ILi64EEESA_SA_EEELi512ENS_6half_tEfNS_4arch4Sm90ELb1ELb0ELb0ELb0ELb0ELb0ELb1ELb0ELb0ELb1ELb1ELb0EEENS1_21CollectiveEpilogueFwdINS6_IJSA_NS7_ILi512EEESA_EEES9_SC_SE_Li256ELb0ELb1ELb1ELb0EEENS1_19SingleTileSchedulerILb0ELb1ELb1ELi64EEEEEEEEEvNT_6ParamsE)
        /*0248*/ 	.word	0x00000038


	//----- nvinfo : EIATTR_REGCOUNT
	.align		4
.L_133:
        /*024c*/ 	.byte	0x04, 0x2f
        /*024e*/ 	.short	(.L_135 - .L_134)
	.align		4
.L_134:
        /*0250*/ 	.word	index@(_ZN7cutlass13device_kernelIN5flash11enable_sm90INS1_16FlashAttnFwdSm90INS1_25CollectiveMainloopFwdSm90ILi2EN4cute5tupleIJNS5_1CILi1EEES8_S8_EEENS6_IJNS7_ILi64EEESA_SA_EEELi512ENS_6half_tEfNS_4arch4Sm90ELb1ELb0ELb0ELb0ELb0ELb0ELb0ELb0ELb0ELb1ELb1ELb0EEENS1_21CollectiveEpilogueFwdINS6_IJSA_NS7_ILi512EEESA_EEES9_SC_SE_Li256ELb0ELb1ELb1ELb0EEENS1_19SingleTileSchedulerILb0ELb1ELb1ELi64EEEEEEEEEvNT_6ParamsE)
        /*0254*/ 	.word	0x000000a8


	//----- nvinfo : EIATTR_FRAME_SIZE
	.align		4
.L_135:
        /*0258*/ 	.byte	0x04, 0x11
        /*025a*/ 	.short	(.L_137 - .L_136)
	.align		4
.L_136:
        /*025c*/ 	.word	index@(_ZN7cutlass13device_kernelIN5flash11enable_sm90INS1_16FlashAttnFwdSm90INS1_25CollectiveMainloopFwdSm90ILi2EN4cute5tupleIJNS5_1CILi1EEES8_S8_EEENS6_IJNS7_ILi64EEESA_SA_EEELi512ENS_6half_tEfNS_4arch4Sm90ELb1ELb0ELb0ELb0ELb0ELb0ELb0ELb0ELb0ELb1ELb1ELb0EEENS1_21CollectiveEpilogueFwdINS6_IJSA_NS7_ILi512EEESA_EEES9_SC_SE_Li256ELb0ELb1ELb1ELb0EEENS1_19SingleTileSchedulerILb0ELb1ELb1ELi64EEEEEEEEEvNT_6ParamsE)
        /*0260*/ 	.word	0x00000010


	//----- nvinfo : EIATTR_REGCOUNT
	.align		4
.L_137:
        /*0264*/ 	.byte	0x04, 0x2f
        /*0266*/ 	.short	(.L_139 - .L_138)
	.align		4
.L_138:
        /*0268*/ 	.word	index@(_ZN7cutlass13device_kernelIN5flash11enable_sm90INS1_16FlashAttnFwdSm90INS1_25CollectiveMainloopFwdSm90ILi2EN4cute5tupleIJNS5_1CILi1EEES8_S8_EEENS6_IJNS7_ILi64EEESA_SA_EEELi512ENS_6half_tEfNS_4arch4Sm90ELb0ELb1ELb0ELb1ELb0ELb1ELb1ELb0ELb0ELb1ELb1ELb0EEENS1_21CollectiveEpilogueFwdINS6_IJSA_NS7_ILi512EEESA_EEES9_SC_SE_Li256ELb1ELb1ELb1ELb0EEENS1_36VarlenDynamicPersistentTileSchedulerILi64ELi64ELi256ELi128ELb1ELb1ELb1ELb1ELb0ELb1EEEEEEEEEvNT_6ParamsE)
        /*026c*/ 	.word	0x000000a8


	//----- nvinfo : EIATTR_FRAME_SIZE
	.align		4
.L_139:
        /*0270*/ 	.byte	0x04, 0x11
        /*0272*/ 	.short	(.L_141 - .L_140)
	.align		4
.L_140:
        /*0274*/ 	.word	index@(_ZN7cutlass13device_kernelIN5flash11enable_sm90INS1_16FlashAttnFwdSm90INS1_25CollectiveMainloopFwdSm90ILi2EN4cute5tupleIJNS5_1CILi1EEES8_S8_EEENS6_IJNS7_ILi64EEESA_SA_EEELi512ENS_6half_tEfNS_4arch4Sm90ELb0ELb1ELb0ELb1ELb0ELb1ELb1ELb0ELb0ELb1ELb1ELb0EEENS1_21CollectiveEpilogueFwdINS6_IJSA_NS7_ILi512EEESA_EEES9_SC_SE_Li256ELb1ELb1ELb1ELb0EEENS1_36VarlenDynamicPersistentTileSchedulerILi64ELi64ELi256ELi128ELb1ELb1ELb1ELb1ELb0ELb1EEEEEEEEEvNT_6ParamsE)
        /*0278*/ 	.word	0x00000090


	//----- nvinfo : EIATTR_REGCOUNT
	.align		4
.L_141:
        /*027c*/ 	.byte	0x04, 0x2f
        /*027e*/ 	.short	(.L_143 - .L_142)
	.align		4
.L_142:
        /*0280*/ 	.word	index@(_ZN7cutlass13device_kernelIN5flash11enable_sm90INS1_16FlashAttnFwdSm90INS1_25CollectiveMainloopFwdSm90ILi2EN4cute5tupleIJNS5_1CILi1EEES8_S8_EEENS6_IJNS7_ILi64EEESA_SA_EEELi512ENS_6half_tEfNS_4arch4Sm90ELb0ELb1ELb0ELb1ELb0ELb0ELb1ELb0ELb0ELb1ELb1ELb0EEENS1_21CollectiveEpilogueFwdINS6_IJSA_NS7_ILi512EEESA_EEES9_SC_SE_Li256ELb1ELb1ELb1ELb0EEENS1_36VarlenDynamicPersistentTileSchedulerILi64ELi64ELi256ELi128ELb1ELb1ELb1ELb1ELb0ELb1EEEEEEEEEvNT_6ParamsE)
        /*0284*/ 	.word	0x000000a8


	//----- nvinfo : EIATTR_FRAME_SIZE
	.align		4
.L_143:
        /*0288*/ 	.byte	0x04, 0x11
        /*028a*/ 	.short	(.L_145 - .L_144)
	.align		4
.L_144:
        /*028c*/ 	.word	index@(_ZN7cutlass13device_kernelIN5flash11enable_sm90INS1_16FlashAttnFwdSm90INS1_25CollectiveMainloopFwdSm90ILi2EN4cute5tupleIJNS5_1CILi1EEES8_S8_EEENS6_IJNS7_ILi64EEESA_SA_EEELi512ENS_6half_tEfNS_4arch4Sm90ELb0ELb1ELb0ELb1ELb0ELb0ELb1ELb0ELb0ELb1ELb1ELb0EEENS1_21CollectiveEpilogueFwdINS6_IJSA_NS7_ILi512EEESA_EEES9_SC_SE_Li256ELb1ELb1ELb1ELb0EEENS1_36VarlenDynamicPersistentTileSchedulerILi64ELi64ELi256ELi128ELb1ELb1ELb1ELb1ELb0ELb1EEEEEEEEEvNT_6ParamsE)
        /*0290*/ 	.word	0x00000078


	//----- nvinfo : EIATTR_REGCOUNT
	.align		4
.L_145:
        /*0294*/ 	.byte	0x04, 0x2f
        /*0296*/ 	.short	(.L_147 - .L_146)
	.align		4
.L_146:
        /*0298*/ 	.word	index@(_ZN7cutlass13device_kernelIN5flash11enable_sm90INS1_16FlashAttnFwdSm90INS1_25CollectiveMainloopFwdSm90ILi2EN4cute5tupleIJNS5_1CILi1EEES8_S8_EEENS6_IJNS7_ILi64EEESA_SA_EEELi512ENS_6half_tEfNS_4arch4Sm90ELb0ELb1ELb0ELb1ELb0ELb1ELb0ELb0ELb0ELb1ELb1ELb0EEENS1_21CollectiveEpilogueFwdINS6_IJSA_NS7_ILi512EEESA_EEES9_SC_SE_Li256ELb1ELb1ELb1ELb0EEENS1_36VarlenDynamicPersistentTileSchedulerILi64ELi64ELi256ELi128ELb1ELb1ELb1ELb1ELb0ELb1EEEEEEEEEvNT_6ParamsE)
        /*029c*/ 	.word	0x000000a8


	//----- nvinfo : EIATTR_FRAME_SIZE
	.align		4
.L_147:
        /*02a0*/ 	.byte	0x04, 0x11
        /*02a2*/ 	.short	(.L_149 - .L_148)
	.align		4
.L_148:
        /*02a4*/ 	.word	index@(_ZN7cutlass13device_kernelIN5flash11enable_sm90INS1_16FlashAttnFwdSm90INS1_25CollectiveMainloopFwdSm90ILi2EN4cute5tupleIJNS5_1CILi1EEES8_S8_EEENS6_IJNS7_ILi64EEESA_SA_EEELi512ENS_6half_tEfNS_4arch4Sm90ELb0ELb1ELb0ELb1ELb0ELb1ELb0ELb0ELb0ELb1ELb1ELb0EEENS1_21CollectiveEpilogueFwdINS6_IJSA_NS7_ILi512EEESA_EEES9_SC_SE_Li256ELb1ELb1ELb1ELb0EEENS1_36VarlenDynamicPersistentTileSchedulerILi64ELi64ELi256ELi128ELb1ELb1ELb1ELb1ELb0ELb1EEEEEEEEEvNT_6ParamsE)
        /*02a8*/ 	.word	0x00000070


	//----- nvinfo : EIATTR_REGCOUNT
	.align		4
.L_149:
        /*02ac*/ 	.byte	0x04, 0x2f
        /*02ae*/ 	.short	(.L_151 - .L_150)
	.align		4
.L_150:
        /*02b0*/ 	.word	index@(_ZN7cutlass13device_kernelIN5flash11enable_sm90INS1_16FlashAttnFwdSm90INS1_25CollectiveMainloopFwdSm90ILi2EN4cute5tupleIJNS5_1CILi1EEES8_S8_EEENS6_IJNS7_ILi64EEESA_SA_EEELi512ENS_6half_tEfNS_4arch4Sm90ELb0ELb1ELb0ELb1ELb0ELb0ELb0ELb0ELb0ELb1ELb1ELb0EEENS1_21CollectiveEpilogueFwdINS6_IJSA_NS7_ILi512EEESA_EEES9_SC_SE_Li256ELb1ELb1ELb1ELb0EEENS1_36VarlenDynamicPersistentTileSchedulerILi64ELi64ELi256ELi128ELb1ELb1ELb1ELb1ELb0ELb1EEEEEEEEEvNT_6ParamsE)
        /*02b4*/ 	.word	0x000000a8


	//----- nvinfo : EIATTR_FRAME_SIZE
	.align		4
.L_151:
        /*02b8*/ 	.byte	0x04, 0x11
        /*02ba*/ 	.short	(.L_153 - .L_152)
	.align		4
.L_152:
        /*02bc*/ 	.word	index@(_ZN7cutlass13device_kernelIN5flash11enable_sm90INS1_16FlashAttnFwdSm90INS1_25CollectiveMainloopFwdSm90ILi2EN4cute5tupleIJNS5_1CILi1EEES8_S8_EEENS6_IJNS7_ILi64EEESA_SA_EEELi512ENS_6half_tEfNS_4arch4Sm90ELb0ELb1ELb0ELb1ELb0ELb0ELb0ELb0ELb0ELb1ELb1ELb0EEENS1_21CollectiveEpilogueFwdINS6_IJSA_NS7_ILi512EEESA_EEES9_SC_SE_Li256ELb1ELb1ELb1ELb0EEENS1_36VarlenDynamicPersistentTileSchedulerILi64ELi64ELi256ELi128ELb1ELb1ELb1ELb1ELb0ELb1EEEEEEEEEvNT_6ParamsE)
        /*02c0*/ 	.word	0x00000060


	//----- nvinfo : EIATTR_REGCOUNT
	.align		4
.L_153:
        /*02c4*/ 	.byte	0x04, 0x2f
        /*02c6*/ 	.short	(.L_155 - .L_154)
	.align		4
.L_154:
        /*02c8*/ 	.word	index@(_ZN7cutlass13device_kernelIN5flash11enable_sm90INS1_16FlashAttnFwdSm90INS1_25CollectiveMainloopFwdSm90ILi2EN4cute5tupleIJNS5_1CILi1EEES8_S8_EEENS6_IJNS7_ILi64EEESA_SA_EEELi512ENS_6half_tEfNS_4arch4Sm90ELb0ELb1ELb0ELb0ELb0ELb0ELb1ELb0ELb0ELb1ELb1ELb0EEENS1_21CollectiveEpilogueFwdINS6_IJSA_NS7_ILi512EEESA_EEES9_SC_SE_Li256ELb0ELb1ELb1ELb0EEENS1_19SingleTileSchedulerILb0ELb1ELb1ELi64EEEEEEEEEvNT_6ParamsE)
        /*02cc*/ 	.word	0x000000a8


	//----- nvinfo : EIATTR_FRAME_SIZE
	.align		4
.L_155:
        /*02d0*/ 	.byte	0x04, 0x11
        /*02d2*/ 	.short	(.L_157 - .L_156)
	.align		4
.L_156:
        /*02d4*/ 	.word	index@(_ZN7cutlass13device_kernelIN5flash11enable_sm90INS1_16FlashAttnFwdSm90INS1_25CollectiveMainloopFwdSm90ILi2EN4cute5tupleIJNS5_1CILi1EEES8_S8_EEENS6_IJNS7_ILi64EEESA_SA_EEELi512ENS_6half_tEfNS_4arch4Sm90ELb0ELb1ELb0ELb0ELb0ELb0ELb1ELb0ELb0ELb1ELb1ELb0EEENS1_21CollectiveEpilogueFwdINS6_IJSA_NS7_ILi512EEESA_EEES9_SC_SE_Li256ELb0ELb1ELb1ELb0EEENS1_19SingleTileSchedulerILb0ELb1ELb1ELi64EEEEEEEEEvNT_6ParamsE)
        /*02d8*/ 	.word	0x00000038


	//----- nvinfo : EIATTR_REGCOUNT
	.align		4
.L_157:
        /*02dc*/ 	.byte	0x04, 0x2f
        /*02de*/ 	.short	(.L_159 - .L_158)
	.align		4
.L_158:
        /*02e0*/ 	.word	index@(_ZN7cutlass13device_kernelIN5flash11enable_sm90INS1_16FlashAttnFwdSm90INS1_25CollectiveMainloopFwdSm90ILi2EN4cute5tupleIJNS5_1CILi1EEES8_S8_EEENS6_IJNS7_ILi64EEESA_SA_EEELi512ENS_6half_tEfNS_4arch4Sm90ELb0ELb1ELb0ELb0ELb0ELb0ELb0ELb0ELb0ELb1ELb1ELb0EEENS1_21CollectiveEpilogueFwdINS6_IJSA_NS7_ILi512EEESA_EEES9_SC_SE_Li256ELb0ELb1ELb1ELb0EEENS1_19SingleTileSchedulerILb0ELb1ELb1ELi64EEEEEEEEEvNT_6ParamsE)
        /*02e4*/ 	.word	0x000000a8


	//----- nvinfo : EIATTR_FRAME_SIZE
	.align		4
.L_159:
        /*02e8*/ 	.byte	0x04, 0x11
        /*02ea*/ 	.short	(.L_161 - .L_160)
	.align		4
.L_160:
        /*02ec*/ 	.word	index@(_ZN7cutlass13device_kernelIN5flash11enable_sm90INS1_16FlashAttnFwdSm90INS1_25CollectiveMainloopFwdSm90ILi2EN4cute5tupleIJNS5_1CILi1EEES8_S8_EEENS6_IJNS7_ILi64EEESA_SA_EEELi512ENS_6half_tEfNS_4arch4Sm90ELb0ELb1ELb0ELb0ELb0ELb0ELb0ELb0ELb0ELb1ELb1ELb0EEENS1_21CollectiveEpilogueFwdINS6_IJSA_NS7_ILi512EEESA_EEES9_SC_SE_Li256ELb0ELb1ELb1ELb0EEENS1_19SingleTileSchedulerILb0ELb1ELb1ELi64EEEEEEEEEvNT_6ParamsE)
        /*02f0*/ 	.word	0x00000010


	//----- nvinfo : EIATTR_REGCOUNT
	.align		4
.L_161:
        /*02f4*/ 	.byte	0x04, 0x2f
        /*02f6*/ 	.short	(.L_163 - .L_162)
	.align		4
.L_162:
        /*02f8*/ 	.word	index@(_ZN7cutlass13device_kernelIN5flash11enable_sm90INS1_16FlashAttnFwdSm90INS1_25CollectiveMainloopFwdSm90ILi2EN4cute5tupleIJNS5_1CILi1EEES8_S8_EEENS6_IJNS7_ILi64EEESA_SA_EEELi512ENS_6half_tEfNS_4arch4Sm90ELb0ELb0ELb0ELb1ELb0ELb1ELb1ELb0ELb0ELb1ELb1ELb0EEENS1_21CollectiveEpilogueFwdINS6_IJSA_NS7_ILi512EEESA_EEES9_SC_SE_Li256ELb1ELb1ELb1ELb0EEENS1_36VarlenDynamicPersistentTileSchedulerILi64ELi64ELi256ELi128ELb1ELb1ELb1ELb0ELb1ELb1EEEEEEEEEvNT_6ParamsE)
        /*02fc*/ 	.word	0x000000a8


	//----- nvinfo : EIATTR_FRAME_SIZE
	.align		4
.L_163:
        /*0300*/ 	.byte	0x04, 0x11
        /*0302*/ 	.short	(.L_165 - .L_164)
	.align		4
.L_164:
        /*0304*/ 	.word	index@(_ZN7cutlass13device_kernelIN5flash11enable_sm90INS1_16FlashAttnFwdSm90INS1_25CollectiveMainloopFwdSm90ILi2EN4cute5tupleIJNS5_1CILi1EEES8_S8_EEENS6_IJNS7_ILi64EEESA_SA_EEELi512ENS_6half_tEfNS_4arch4Sm90ELb0ELb0ELb0ELb1ELb0ELb1ELb1ELb0ELb0ELb1ELb1ELb0EEENS1_21CollectiveEpilogueFwdINS6_IJSA_NS7_ILi512EEESA_EEES9_SC_SE_Li256ELb1ELb1ELb1ELb0EEENS1_36VarlenDynamicPersistentTileSchedulerILi64ELi64ELi256ELi128ELb1ELb1ELb1ELb0ELb1ELb1EEEEEEEEEvNT_6ParamsE)
        /*0308*/ 	.word	0x00000090


	//----- nvinfo : EIATTR_REGCOUNT
	.align		4
.L_165:
        /*030c*/ 	.byte	0x04, 0x2f
        /*030e*/ 	.short	(.L_167 - .L_166)
	.align		4
.L_166:
        /*0310*/ 	.word	index@(_ZN7cutlass13device_kernelIN5flash11enable_sm90INS1_16FlashAttnFwdSm90INS1_25CollectiveMainloopFwdSm90ILi2EN4cute5tupleIJNS5_1CILi1EEES8_S8_EEENS6_IJNS7_ILi64EEESA_SA_EEELi512ENS_6half_tEfNS_4arch4Sm90ELb0ELb0ELb0ELb1ELb0ELb0ELb1ELb0ELb0ELb1ELb1ELb0EEENS1_21CollectiveEpilogueFwdINS6_IJSA_NS7_ILi512EEESA_EEES9_SC_SE_Li256ELb1ELb1ELb1ELb0EEENS1_36VarlenDynamicPersistentTileSchedulerILi64ELi64ELi256ELi128ELb1ELb1ELb1ELb0ELb1ELb1EEEEEEEEEvNT_6ParamsE)
        /*0314*/ 	.word	0x000000a8


	//----- nvinfo : EIATTR_FRAME_SIZE
	.align		4
.L_167:
        /*0318*/ 	.byte	0x04, 0x11
        /*031a*/ 	.short	(.L_169 - .L_168)
	.align		4
.L_168:
        /*031c*/ 	.word	index@(_ZN7cutlass13device_kernelIN5flash11enable_sm90INS1_16FlashAttnFwdSm90INS1_25CollectiveMainloopFwdSm90ILi2EN4cute5tupleIJNS5_1CILi1EEES8_S8_EEENS6_IJNS7_ILi64EEESA_SA_EEELi512ENS_6half_tEfNS_4arch4Sm90ELb0ELb0ELb0ELb1ELb0ELb0ELb1ELb0ELb0ELb1ELb1ELb0EEENS1_21CollectiveEpilogueFwdINS6_IJSA_NS7_ILi512EEESA_EEES9_SC_SE_Li256ELb1ELb1ELb1ELb0EEENS1_36VarlenDynamicPersistentTileSchedulerILi64ELi64ELi256ELi128ELb1ELb1ELb1ELb0ELb1ELb1EEEEEEEEEvNT_6ParamsE)
        /*0320*/ 	.word	0x00000078


	//----- nvinfo : EIATTR_REGCOUNT
	.align		4
.L_169:
        /*0324*/ 	.byte	0x04, 0x2f
        /*0326*/ 	.short	(.L_171 - .L_170)
	.align		4
.L_170:
        /*0328*/ 	.word	index@(_ZN7cutlass13device_kernelIN5flash11enable_sm90INS1_16FlashAttnFwdSm90INS1_25CollectiveMainloopFwdSm90ILi2EN4cute5tupleIJNS5_1CILi1EEES8_S8_EEENS6_IJNS7_ILi64EEESA_SA_EEELi512ENS_6half_tEfNS_4arch4Sm90ELb0ELb0ELb0ELb1ELb0ELb1ELb0ELb0ELb0ELb1ELb1ELb0EEENS1_21CollectiveEpilogueFwdINS6_IJSA_NS7_ILi512EEESA_EEES9_SC_SE_Li256ELb1ELb1ELb1ELb0EEENS1_36VarlenDynamicPersistentTileSchedulerILi64ELi64ELi256ELi128ELb1ELb1ELb1ELb0ELb1ELb1EEEEEEEEEvNT_6ParamsE)
        /*032c*/ 	.word	0x000000a8


	//----- nvinfo : EIATTR_FRAME_SIZE
	.align		4
.L_171:
        /*0330*/ 	.byte	0x04, 0x11
        /*0332*/ 	.short	(.L_173 - .L_172)
	.align		4
.L_172:
        /*0334*/ 	.word	index@(_ZN7cutlass13device_kernelIN5flash11enable_sm90INS1_16FlashAttnFwdSm90INS1_25CollectiveMainloopFwdSm90ILi2EN4cute5tupleIJNS5_1CILi1EEES8_S8_EEENS6_IJNS7_ILi64EEESA_SA_EEELi512ENS_6half_tEfNS_4arch4Sm90ELb0ELb0ELb0ELb1ELb0ELb1ELb0ELb0ELb0ELb1ELb1ELb0EEENS1_21CollectiveEpilogueFwdINS6_IJSA_NS7_ILi512EEESA_EEES9_SC_SE_Li256ELb1ELb1ELb1ELb0EEENS1_36VarlenDynamicPersistentTileSchedulerILi64ELi64ELi256ELi128ELb1ELb1ELb1ELb0ELb1ELb1EEEEEEEEEvNT_6ParamsE)
        /*0338*/ 	.word	0x00000078


	//----- nvinfo : EIATTR_REGCOUNT
	.align		4
.L_173:
        /*033c*/ 	.byte	0x04, 0x2f
        /*033e*/ 	.short	(.L_175 - .L_174)
	.align		4
.L_174:
        /*0340*/ 	.word	index@(_ZN7cutlass13device_kernelIN5flash11enable_sm90INS1_16FlashAttnFwdSm90INS1_25CollectiveMainloopFwdSm90ILi2EN4cute5tupleIJNS5_1CILi1EEES8_S8_EEENS6_IJNS7_ILi64EEESA_SA_EEELi512ENS_6half_tEfNS_4arch4Sm90ELb0ELb0ELb0ELb1ELb0ELb0ELb0ELb0ELb0ELb1ELb1ELb0EEENS1_21CollectiveEpilogueFwdINS6_IJSA_NS7_ILi512EEESA_EEES9_SC_SE_Li256ELb1ELb1ELb1ELb0EEENS1_36VarlenDynamicPersistentTileSchedulerILi64ELi64ELi256ELi128ELb1ELb1ELb1ELb0ELb1ELb1EEEEEEEEEvNT_6ParamsE)
        /*0344*/ 	.word	0x000000a8


	//----- nvinfo : EIATTR_FRAME_SIZE
	.align		4
.L_175:
        /*0348*/ 	.byte	0x04, 0x11
        /*034a*/ 	.short	(.L_177 - .L_176)
	.align		4
.L_176:
        /*034c*/ 	.word	index@(_ZN7cutlass13device_kernelIN5flash11enable_sm90INS1_16FlashAttnFwdSm90INS1_25CollectiveMainloopFwdSm90ILi2EN4cute5tupleIJNS5_1CILi1EEES8_S8_EEENS6_IJNS7_ILi64EEESA_SA_EEELi512ENS_6half_tEfNS_4arch4Sm90ELb0ELb0ELb0ELb1ELb0ELb0ELb0ELb0ELb0ELb1ELb1ELb0EEENS1_21CollectiveEpilogueFwdINS6_IJSA_NS7_ILi512EEESA_EEES9_SC_SE_Li256ELb1ELb1ELb1ELb0EEENS1_36VarlenDynamicPersistentTileSchedulerILi64ELi64ELi256ELi128ELb1ELb1ELb1ELb0ELb1ELb1EEEEEEEEEvNT_6ParamsE)
        /*0350*/ 	.word	0x00000068


	//----- nvinfo : EIATTR_REGCOUNT
	.align		4
.L_177:
        /*0354*/ 	.byte	0x04, 0x2f
        /*0356*/ 	.short	(.L_179 - .L_178)
	.align		4
.L_178:
        /*0358*/ 	.word	index@(_ZN7cutlass13device_kernelIN5flash11enable_sm90INS1_16FlashAttnFwdSm90INS1_25CollectiveMainloopFwdSm90ILi2EN4cute5tupleIJNS5_1CILi1EEES8_S8_EEENS6_IJNS7_ILi64EEESA_SA_EEELi512ENS_6half_tEfNS_4arch4Sm90ELb0ELb0ELb0ELb0ELb0ELb0ELb1ELb0ELb0ELb1ELb1ELb0EEENS1_21CollectiveEpilogueFwdINS6_IJSA_NS7_ILi512EEESA_EEES9_SC_SE_Li256ELb0ELb1ELb1ELb0EEENS1_19SingleTileSchedulerILb0ELb1ELb1ELi64EEEEEEEEEvNT_6ParamsE)
        /*035c*/ 	.word	0x000000a8


	//----- nvinfo : EIATTR_FRAME_SIZE
	.align		4
.L_179:
        /*0360*/ 	.byte	0x04, 0x11
        /*0362*/ 	.short	(.L_181 - .L_180)
	.align		4
.L_180:
        /*0364*/ 	.word	index@(_ZN7cutlass13device_kernelIN5flash11enable_sm90INS1_16FlashAttnFwdSm90INS1_25CollectiveMainloopFwdSm90ILi2EN4cute5tupleIJNS5_1CILi1EEES8_S8_EEENS6_IJNS7_ILi64EEESA_SA_EEELi512ENS_6half_tEfNS_4arch4Sm90ELb0ELb0ELb0ELb0ELb0ELb0ELb1ELb0ELb0ELb1ELb1ELb0EEENS1_21CollectiveEpilogueFwdINS6_IJSA_NS7_ILi512EEESA_EEES9_SC_SE_Li256ELb0ELb1ELb1ELb0EEENS1_19SingleTileSchedulerILb0ELb1ELb1ELi64EEEEEEEEEvNT_6ParamsE)
        /*0368*/ 	.word	0x00000030


	//----- nvinfo : EIATTR_REGCOUNT
	.align		4
.L_181:
        /*036c*/ 	.byte	0x04, 0x2f
        /*036e*/ 	.short	(.L_183 - .L_182)
	.align		4
.L_182:
        /*0370*/ 	.word	index@(_ZN7cutlass13device_kernelIN5flash11enable_sm90INS1_16FlashAttnFwdSm90INS1_25CollectiveMainloopFwdSm90ILi2EN4cute5tupleIJNS5_1CILi1EEES8_S8_EEENS6_IJNS7_ILi64EEESA_SA_EEELi512ENS_6half_tEfNS_4arch4Sm90ELb0ELb0ELb0ELb0ELb0ELb0ELb0ELb0ELb0ELb1ELb1ELb0EEENS1_21CollectiveEpilogueFwdINS6_IJSA_NS7_ILi512EEESA_EEES9_SC_SE_Li256ELb0ELb1ELb1ELb0EEENS1_19SingleTileSchedulerILb0ELb1ELb1ELi64EEEEEEEEEvNT_6ParamsE)
        /*0374*/ 	.word	0x000000a8


	//----- nvinfo : EIATTR_FRAME_SIZE
	.align		4
.L_183:
        /*0378*/ 	.byte	0x04, 0x11
        /*037a*/ 	.short	(.L_185 - .L_184)
	.align		4
.L_184:
        /*037c*/ 	.word	index@(_ZN7cutlass13device_kernelIN5flash11enable_sm90INS1_16FlashAttnFwdSm90INS1_25CollectiveMainloopFwdSm90ILi2EN4cute5tupleIJNS5_1CILi1EEES8_S8_EEENS6_IJNS7_ILi64EEESA_SA_EEELi512ENS_6half_tEfNS_4arch4Sm90ELb0ELb0ELb0ELb0ELb0ELb0ELb0ELb0ELb0ELb1ELb1ELb0EEENS1_21CollectiveEpilogueFwdINS6_IJSA_NS7_ILi512EEESA_EEES9_SC_SE_Li256ELb0ELb1ELb1ELb0EEENS1_19SingleTileSchedulerILb0ELb1ELb1ELi64EEEEEEEEEvNT_6ParamsE)
        /*0380*/ 	.word	0x00000018


	//----- nvinfo : EIATTR_REGCOUNT
	.align		4
.L_185:
        /*0384*/ 	.byte	0x04, 0x2f
        /*0386*/ 	.short	(.L_187 - .L_186)
	.align		4
.L_186:
        /*0388*/ 	.word	index@(_ZN7cutlass13device_kernelIN5flash11enable_sm90INS1_16FlashAttnFwdSm90INS1_25CollectiveMainloopFwdSm90ILi2EN4cute5tupleIJNS5_1CILi1EEES8_S8_EEENS6_IJNS7_ILi128EEESA_NS7_ILi192EEEEEELi128ENS_6half_tEfNS_4arch4Sm90ELb1ELb0ELb0ELb1ELb0ELb1ELb0ELb1ELb1ELb1ELb1ELb0EEENS1_21CollectiveEpilogueFwdINS6_IJSA_SA_SA_EEES9_SD_SF_Li256ELb1ELb1ELb1ELb0EEENS1_36VarlenDynamicPersistentTileSchedulerILi128ELi128ELi256ELi128ELb1ELb1ELb1ELb1ELb1ELb1EEEEEEEEEvNT_6ParamsE)
        /*038c*/ 	.word	0x000000a8


	//----- nvinfo : EIATTR_FRAME_SIZE
	.align		4
.L_187:
        /*0390*/ 	.byte	0x04, 0x11
        /*0392*/ 	.short	(.L_189 - .L_188)
	.align		4
.L_188:
        /*0394*/ 	.word	index@(_ZN7cutlass13device_kernelIN5flash11enable_sm90INS1_16FlashAttnFwdSm90INS1_25CollectiveMainloopFwdSm90ILi2EN4cute5tupleIJNS5_1CILi1EEES8_S8_EEENS6_IJNS7_ILi128EEESA_NS7_ILi192EEEEEELi128ENS_6half_tEfNS_4arch4Sm90ELb1ELb0ELb0ELb1ELb0ELb1ELb0ELb1ELb1ELb1ELb1ELb0EEENS1_21CollectiveEpilogueFwdINS6_IJSA_SA_SA_EEES9_SD_SF_Li256ELb1ELb1ELb1ELb0EEENS1_36VarlenDynamicPersistentTileSchedulerILi128ELi128ELi256ELi128ELb1ELb1ELb1ELb1ELb1ELb1EEEEEEEEEvNT_6ParamsE)
        /*0398*/ 	.word	0x000000b8


	//----- nvinfo : EIATTR_REGCOUNT
	.align		4
.L_189:
        /*039c*/ 	.byte	0x04, 0x2f
        /*039e*/ 	.short	(.L_191 - .L_190)
	.align		4
.L_190:
        /*03a0*/ 	.word	index@(_ZN7cutlass13device_kernelIN5flash11enable_sm90INS1_16FlashAttnFwdSm90INS1_25CollectiveMainloopFwdSm90ILi2EN4cute5tupleIJNS5_1CILi1EEES8_S8_EEENS6_IJNS7_ILi128EEESA_NS7_ILi192EEEEEELi128ENS_6half_tEfNS_4arch4Sm90ELb1ELb0ELb0ELb1ELb0ELb0ELb0ELb1ELb1ELb1ELb1ELb0EEENS1_21CollectiveEpilogueFwdINS6_IJSA_SA_SA_EEES9_SD_SF_Li256ELb1ELb1ELb1ELb0EEENS1_36VarlenDynamicPersistentTileSchedulerILi128ELi128ELi256ELi128ELb1ELb1ELb1ELb1ELb1ELb1EEEEEEEEEvNT_6ParamsE)
        /*03a4*/ 	.word	0x000000a8


	//----- nvinfo : EIATTR_FRAME_SIZE
	.align		4
.L_191:
        /*03a8*/ 	.byte	0x04, 0x11
        /*03aa*/ 	.short	(.L_193 - .L_192)
	.align		4
.L_192:
        /*03ac*/ 	.word	index@(_ZN7cutlass13device_kernelIN5flash11enable_sm90INS1_16FlashAttnFwdSm90INS1_25CollectiveMainloopFwdSm90ILi2EN4cute5tupleIJNS5_1CILi1EEES8_S8_EEENS6_IJNS7_ILi128EEESA_NS7_ILi192EEEEEELi128ENS_6half_tEfNS_4arch4Sm90ELb1ELb0ELb0ELb1ELb0ELb0ELb0ELb1ELb1ELb1ELb1ELb0EEENS1_21CollectiveEpilogueFwdINS6_IJSA_SA_SA_EEES9_SD_SF_Li256ELb1ELb1ELb1ELb0EEENS1_36VarlenDynamicPersistentTileSchedulerILi128ELi128ELi256ELi128ELb1ELb1ELb1ELb1ELb1ELb1EEEEEEEEEvNT_6ParamsE)
        /*03b0*/ 	.word	0x00000068


	//----- nvinfo : EIATTR_REGCOUNT
	.align		4
.L_193:
        /*03b4*/ 	.byte	0x04, 0x2f
        /*03b6*/ 	.short	(.L_195 - .L_194)
	.align		4
.L_194:
        /*03b8*/ 	.word	index@(_ZN7cutlass13device_kernelIN5flash11enable_sm90INS1_16FlashAttnFwdSm90INS1_25CollectiveMainloopFwdSm90ILi2EN4cute5tupleIJNS5_1CILi1EEES8_S8_EEENS6_IJNS7_ILi128EEESA_NS7_ILi192EEEEEELi128ENS_6half_tEfNS_4arch4Sm90ELb1ELb0ELb0ELb0ELb0ELb0ELb0ELb1ELb1ELb1ELb1ELb0EEENS1_21CollectiveEpilogueFwdINS6_IJSA_SA_SA_EEES9_SD_SF_Li256ELb0ELb1ELb1ELb0EEENS1_19SingleTileSchedulerILb0ELb1ELb1ELi128EEEEEEEEEvNT_6ParamsE)
        /*03bc*/ 	.word	0x000000a8


	//----- nvinfo : EIATTR_FRAME_SIZE
	.align		4
.L_195:
        /*03c0*/ 	.byte	0x04, 0x11
        /*03c2*/ 	.short	(.L_197 - .L_196)
	.align		4
.L_196:
        /*03c4*/ 	.word	index@(_ZN7cutlass13device_kernelIN5flash11enable_sm90INS1_16FlashAttnFwdSm90INS1_25CollectiveMainloopFwdSm90ILi2EN4cute5tupleIJNS5_1CILi1EEES8_S8_EEENS6_IJNS7_ILi128EEESA_NS7_ILi192EEEEEELi128ENS_6half_tEfNS_4arch4Sm90ELb1ELb0ELb0ELb0ELb0ELb0ELb0ELb1ELb1ELb1ELb1ELb0EEENS1_21CollectiveEpilogueFwdINS6_IJSA_SA_SA_EEES9_SD_SF_Li256ELb0ELb1ELb1ELb0EEENS1_19SingleTileSchedulerILb0ELb1ELb1ELi128EEEEEEEEEvNT_6ParamsE)
        /*03c8*/ 	.word	0x00000018


	//----- nvinfo : EIATTR_REGCOUNT
	.align		4
.L_197:
        /*03cc*/ 	.byte	0x04, 0x2f
        /*03ce*/ 	.short	(.L_199 - .L_198)
	.align		4
.L_198:
        /*03d0*/ 	.word	index@(_ZN7cutlass13device_kernelIN5flash11enable_sm90INS1_16FlashAttnFwdSm90INS1_25CollectiveMainloopFwdSm90ILi2EN4cute5tupleIJNS5_1CILi1EEES8_S8_EEENS6_IJNS7_ILi128EEENS7_ILi96EEENS7_ILi192EEEEEELi128ENS_6half_tEfNS_4arch4Sm90ELb0ELb1ELb0ELb1ELb0ELb1ELb0ELb1ELb1ELb1ELb1ELb0EEENS1_21CollectiveEpilogueFwdINS6_IJSA_SA_SB_EEES9_SE_SG_Li256ELb1ELb1ELb1ELb0EEENS1_36VarlenDynamicPersistentTileSchedulerILi128ELi96ELi256ELi128ELb1ELb1ELb1ELb1ELb0ELb1EEEEEEEEEvNT_6ParamsE)
        /*03d4*/ 	.word	0x000000a8


	//----- nvinfo : EIATTR_FRAME_SIZE
	.align		4
.L_199:
        /*03d8*/ 	.byte	0x04, 0x11
        /*03da*/ 	.short	(.L_201 - .L_200)
	.align		4
.L_200:
        /*03dc*/ 	.word	index@(_ZN7cutlass13device_kernelIN5flash11enable_sm90INS1_16FlashAttnFwdSm90INS1_25CollectiveMainloopFwdSm90ILi2EN4cute5tupleIJNS5_1CILi1EEES8_S8_EEENS6_IJNS7_ILi128EEENS7_ILi96EEENS7_ILi192EEEEEELi128ENS_6half_tEfNS_4arch4Sm90ELb0ELb1ELb0ELb1ELb0ELb1ELb0ELb1ELb1ELb1ELb1ELb0EEENS1_21CollectiveEpilogueFwdINS6_IJSA_SA_SB_EEES9_SE_SG_Li256ELb1ELb1ELb1ELb0EEENS1_36VarlenDynamicPersistentTileSchedulerILi128ELi96ELi256ELi128ELb1ELb1ELb1ELb1ELb0ELb1EEEEEEEEEvNT_6ParamsE)
        /*03e0*/ 	.word	0x000000b0


	//----- nvinfo : EIATTR_REGCOUNT
	.align		4
.L_201:
        /*03e4*/ 	.byte	0x04, 0x2f
        /*03e6*/ 	.short	(.L_203 - .L_202)
	.align		4
.L_202:
        /*03e8*/ 	.word	index@(_ZN7cutlass13device_kernelIN5flash11enable_sm90INS1_16FlashAttnFwdSm90INS1_25CollectiveMainloopFwdSm90ILi2EN4cute5tupleIJNS5_1CILi1EEES8_S8_EEENS6_IJNS7_ILi128EEENS7_ILi96EEENS7_ILi192EEEEEELi128ENS_6half_tEfNS_4arch4Sm90ELb0ELb1ELb0ELb1ELb0ELb0ELb0ELb1ELb1ELb1ELb1ELb0EEENS1_21CollectiveEpilogueFwdINS6_IJSA_SA_SB_EEES9_SE_SG_Li256ELb1ELb1ELb1ELb0EEENS1_36VarlenDynamicPersistentTileSchedulerILi128ELi96ELi256ELi128ELb1ELb1ELb1ELb1ELb0ELb1EEEEEEEEEvNT_6ParamsE)
        /*03ec*/ 	.word	0x000000a8


	//----- nvinfo : EIATTR_FRAME_SIZE
	.align		4
.L_203:
        /*03f0*/ 	.byte	0x04, 0x11
        /*03f2*/ 	.short	(.L_205 - .L_204)
	.align		4
.L_204:
        /*03f4*/ 	.word	index@(_ZN7cutlass13device_kernelIN5flash11enable_sm90INS1_16FlashAttnFwdSm90INS1_25CollectiveMainloopFwdSm90ILi2EN4cute5tupleIJNS5_1CILi1EEES8_S8_EEENS6_IJNS7_ILi128EEENS7_ILi96EEENS7_ILi192EEEEEELi128ENS_6half_tEfNS_4arch4Sm90ELb0ELb1ELb0ELb1ELb0ELb0ELb0ELb1ELb1ELb1ELb1ELb0EEENS1_21CollectiveEpilogueFwdINS6_IJSA_SA_SB_EEES9_SE_SG_Li256ELb1ELb1ELb1ELb0EEENS1_36VarlenDynamicPersistentTileSchedulerILi128ELi96ELi256ELi128ELb1ELb1ELb1ELb1ELb0ELb1EEEEEEEEEvNT_6ParamsE)
        /*03f8*/ 	.word	0x00000060


	//----- nvinfo : EIATTR_REGCOUNT
	.align		4
.L_205:
        /*03fc*/ 	.byte	0x04, 0x2f
        /*03fe*/ 	.short	(.L_207 - .L_206)
	.align		4
.L_206:
        /*0400*/ 	.word	index@(_ZN7cutlass13device_kernelIN5flash11enable_sm90INS1_16FlashAttnFwdSm90INS1_25CollectiveMainloopFwdSm90ILi2EN4cute5tupleIJNS5_1CILi1EEES8_S8_EEENS6_IJNS7_ILi128EEENS7_ILi96EEENS7_ILi192EEEEEELi128ENS_6half_tEfNS_4arch4Sm90ELb0ELb1ELb0ELb0ELb0ELb0ELb0ELb1ELb1ELb1ELb1ELb0EEENS1_21CollectiveEpilogueFwdINS6_IJSA_SA_SB_EEES9_SE_SG_Li256ELb0ELb1ELb1ELb0EEENS1_19SingleTileSchedulerILb0ELb1ELb1ELi128EEEEEEEEEvNT_6ParamsE)
        /*0404*/ 	.word	0x000000a8


	//----- nvinfo : EIATTR_FRAME_SIZE
	.align		4
.L_207:
        /*0408*/ 	.byte	0x04, 0x11
        /*040a*/ 	.short	(.L_209 - .L_208)
	.align		4
.L_208:
        /*040c*/ 	.word	index@(_ZN7cutlass13device_kernelIN5flash11enable_sm90INS1_16FlashAttnFwdSm90INS1_25CollectiveMainloopFwdSm90ILi2EN4cute5tupleIJNS5_1CILi1EEES8_S8_EEENS6_IJNS7_ILi128EEENS7_ILi96EEENS7_ILi192EEEEEELi128ENS_6half_tEfNS_4arch4Sm90ELb0ELb1ELb0ELb0ELb0ELb0ELb0ELb1ELb1ELb1ELb1ELb0EEENS1_21CollectiveEpilogueFwdINS6_IJSA_SA_SB_EEES9_SE_SG_Li256ELb0ELb1ELb1ELb0EEENS1_19SingleTileSchedulerILb0ELb1ELb1ELi128EEEEEEEEEvNT_6ParamsE)
        /*0410*/ 	.word	0x00000018


	//----- nvinfo : EIATTR_REGCOUNT
	.align		4
.L_209:
        /*0414*/ 	.byte	0x04, 0x2f
        /*0416*/ 	.short	(.L_211 - .L_210)
	.align		4
.L_210:
        /*0418*/ 	.word	index@(_ZN7cutlass13device_kernelIN5flash11enable_sm90INS1_16FlashAttnFwdSm90INS1_25CollectiveMainloopFwdSm90ILi2EN4cute5tupleIJNS5_1CILi1EEES8_S8_EEENS6_IJNS7_ILi128EEESA_NS7_ILi192EEEEEELi128ENS_6half_tEfNS_4arch4Sm90ELb0ELb0ELb0ELb1ELb0ELb1ELb0ELb1ELb1ELb1ELb1ELb0EEENS1_21CollectiveEpilogueFwdINS6_IJSA_SA_SA_EEES9_SD_SF_Li256ELb1ELb1ELb1ELb0EEENS1_36VarlenDynamicPersistentTileSchedulerILi128ELi128ELi256ELi128ELb1ELb1ELb1ELb0ELb1ELb1EEEEEEEEEvNT_6ParamsE)
        /*041c*/ 	.word	0x000000a8


	//----- nvinfo : EIATTR_FRAME_SIZE
	.align		4
.L_211:
        /*0420*/ 	.byte	0x04, 0x11
        /*0422*/ 	.short	(.L_213 - .L_212)
	.align		4
.L_212:
        /*0424*/ 	.word	index@(_ZN7cutlass13device_kernelIN5flash11enable_sm90INS1_16FlashAttnFwdSm90INS1_25CollectiveMainloopFwdSm90ILi2EN4cute5tupleIJNS5_1CILi1EEES8_S8_EEENS6_IJNS7_ILi128EEESA_NS7_ILi192EEEEEELi128ENS_6half_tEfNS_4arch4Sm90ELb0ELb0ELb0ELb1ELb0ELb1ELb0ELb1ELb1ELb1ELb1ELb0EEENS1_21CollectiveEpilogueFwdINS6_IJSA_SA_SA_EEES9_SD_SF_Li256ELb1ELb1ELb1ELb0EEENS1_36VarlenDynamicPersistentTileSchedulerILi128ELi128ELi256ELi128ELb1ELb1ELb1ELb0ELb1ELb1EEEEEEEEEvNT_6ParamsE)
        /*0428*/ 	.word	0x000000b0


	//----- nvinfo : EIATTR_REGCOUNT
	.align		4
.L_213:
        /*042c*/ 	.byte	0x04, 0x2f
        /*042e*/ 	.short	(.L_215 - .L_214)
	.align		4
.L_214:
        /*0430*/ 	.word	index@(_ZN7cutlass13device_kernelIN5flash11enable_sm90INS1_16FlashAttnFwdSm90INS1_25CollectiveMainloopFwdSm90ILi2EN4cute5tupleIJNS5_1CILi1EEES8_S8_EEENS6_IJNS7_ILi128EEESA_NS7_ILi192EEEEEELi128ENS_6half_tEfNS_4arch4Sm90ELb0ELb0ELb0ELb1ELb0ELb0ELb0ELb1ELb1ELb1ELb1ELb0EEENS1_21CollectiveEpilogueFwdINS6_IJSA_SA_SA_EEES9_SD_SF_Li256ELb1ELb1ELb1ELb0EEENS1_36VarlenDynamicPersistentTileSchedulerILi128ELi128ELi256ELi128ELb1ELb1ELb1ELb0ELb1ELb1EEEEEEEEEvNT_6ParamsE)
        /*0434*/ 	.word	0x000000a8


	//----- nvinfo : EIATTR_FRAME_SIZE
	.align		4
.L_215:
        /*0438*/ 	.byte	0x04, 0x11
        /*043a*/ 	.short	(.L_217 - .L_216)
	.align		4
.L_216:
        /*043c*/ 	.word	index@(_ZN7cutlass13device_kernelIN5flash11enable_sm90INS1_16FlashAttnFwdSm90INS1_25CollectiveMainloopFwdSm90ILi2EN4cute5tupleIJNS5_1CILi1EEES8_S8_EEENS6_IJNS7_ILi128EEESA_NS7_ILi192EEEEEELi128ENS_6half_tEfNS_4arch4Sm90ELb0ELb0ELb0ELb1ELb0ELb0ELb0ELb1ELb1ELb1ELb1ELb0EEENS1_21CollectiveEpilogueFwdINS6_IJSA_SA_SA_EEES9_SD_SF_Li256ELb1ELb1ELb1ELb0EEENS1_36VarlenDynamicPersistentTileSchedulerILi128ELi128ELi256ELi128ELb1ELb1ELb1ELb0ELb1ELb1EEEEEEEEEvNT_6ParamsE)
        /*0440*/ 	.word	0x00000060


	//----- nvinfo : EIATTR_REGCOUNT
	.align		4
.L_217:
        /*0444*/ 	.byte	0x04, 0x2f
        /*0446*/ 	.short	(.L_219 - .L_218)
	.align		4
.L_218:
        /*0448*/ 	.word	index@(_ZN7cutlass13device_kernelIN5flash11enable_sm90INS1_16FlashAttnFwdSm90INS1_25CollectiveMainloopFwdSm90ILi2EN4cute5tupleIJNS5_1CILi1EEES8_S8_EEENS6_IJNS7_ILi128EEESA_NS7_ILi192EEEEEELi128ENS_6half_tEfNS_4arch4Sm90ELb0ELb0ELb0ELb0ELb0ELb0ELb0ELb1ELb1ELb1ELb1ELb0EEENS1_21CollectiveEpilogueFwdINS6_IJSA_SA_SA_EEES9_SD_SF_Li256ELb0ELb1ELb1ELb0EEENS1_19SingleTileSchedulerILb0ELb1ELb1ELi128EEEEEEEEEvNT_6ParamsE)
        /*044c*/ 	.word	0x000000a8


	//----- nvinfo : EIATTR_FRAME_SIZE
	.align		4
.L_219:
        /*0450*/ 	.byte	0x04, 0x11
        /*0452*/ 	.short	(.L_221 - .L_220)
	.align		4
.L_220:
        /*0454*/ 	.word	index@(_ZN7cutlass13device_kernelIN5flash11enable_sm90INS1_16FlashAttnFwdSm90INS1_25CollectiveMainloopFwdSm90ILi2EN4cute5tupleIJNS5_1CILi1EEES8_S8_EEENS6_IJNS7_ILi128EEESA_NS7_ILi192EEEEEELi128ENS_6half_tEfNS_4arch4Sm90ELb0ELb0ELb0ELb0ELb0ELb0ELb0ELb1ELb1ELb1ELb1ELb0EEENS1_21CollectiveEpilogueFwdINS6_IJSA_SA_SA_EEES9_SD_SF_Li256ELb0ELb1ELb1ELb0EEENS1_19SingleTileSchedulerILb0ELb1ELb1ELi128EEEEEEEEEvNT_6ParamsE)
        /*0458*/ 	.word	0x00000018


	//----- nvinfo : EIATTR_MIN_STACK_SIZE
	.align		4
.L_221:
        /*045c*/ 	.byte	0x04, 0x12
        /*045e*/ 	.short	(.L_223 - .L_222)
	.align		4
.L_222:
        /*0460*/ 	.word	index@(_ZN7cutlass13device_kernelIN5flash11enable_sm90INS1_16FlashAttnFwdSm90INS1_25CollectiveMainloopFwdSm90ILi2EN4cute5tupleIJNS5_1CILi1EEES8_S8_EEENS6_IJNS7_ILi128EEESA_NS7_ILi192EEEEEELi128ENS_6half_tEfNS_4arch4Sm90ELb0ELb0ELb0ELb0ELb0ELb0ELb0ELb1ELb1ELb1ELb1ELb0EEENS1_21CollectiveEpilogueFwdINS6_IJSA_SA_SA_EEES9_SD_SF_Li256ELb0ELb1ELb1ELb0EEENS1_19SingleTileSchedulerILb0ELb1ELb1ELi128EEEEEEEEEvNT_6ParamsE)
        /*0464*/ 	.word	0x00000018


	//----- nvinfo : EIATTR_MIN_STACK_SIZE
	.align		4
.L_223:
        /*0468*/ 	.byte	0x04, 0x12
        /*046a*/ 	.short	(.L_225 - .L_224)
	.align		4
.L_224:
        /*046c*/ 	.word	index@(_ZN7cutlass13device_kernelIN5flash11enable_sm90INS1_16FlashAttnFwdSm90INS1_25CollectiveMainloopFwdSm90ILi2EN4cute5tupleIJNS5_1CILi1EEES8_S8_EEENS6_IJNS7_ILi128EEESA_NS7_ILi192EEEEEELi128ENS_6half_tEfNS_4arch4Sm90ELb0ELb0ELb0ELb1ELb0ELb0ELb0ELb1ELb1ELb1ELb1ELb0EEENS1_21CollectiveEpilogueFwdINS6_IJSA_SA_SA_EEES9_SD_SF_Li256ELb1ELb1ELb1ELb0EEENS1_36VarlenDynamicPersistentTileSchedulerILi128ELi128ELi256ELi128ELb1ELb1ELb1ELb0ELb1ELb1EEEEEEEEEvNT_6ParamsE)
        /*0470*/ 	.word	0x00000060


	//----- nvinfo : EIATTR_MIN_STACK_SIZE
	.align		4
.L_225:
        /*0474*/ 	.byte	0x04, 0x12
        /*0476*/ 	.short	(.L_227 - .L_226)
	.align		4
.L_226:
        /*0478*/ 	.word	index@(_ZN7cutlass13device_kernelIN5flash11enable_sm90INS1_16FlashAttnFwdSm90INS1_25CollectiveMainloopFwdSm90ILi2EN4cute5tupleIJNS5_1CILi1EEES8_S8_EEENS6_IJNS7_ILi128EEESA_NS7_ILi192EEEEEELi128ENS_6half_tEfNS_4arch4Sm90ELb0ELb0ELb0ELb1ELb0ELb1ELb0ELb1ELb1ELb1ELb1ELb0EEENS1_21CollectiveEpilogueFwdINS6_IJSA_SA_SA_EEES9_SD_SF_Li256ELb1ELb1ELb1ELb0EEENS1_36VarlenDynamicPersistentTileSchedulerILi128ELi128ELi256ELi128ELb1ELb1ELb1ELb0ELb1ELb1EEEEEEEEEvNT_6ParamsE)
        /*047c*/ 	.word	0x000000b0


	//----- nvinfo : EIATTR_MIN_STACK_SIZE
	.align		4
.L_227:
        /*0480*/ 	.byte	0x04, 0x12
        /*0482*/ 	.short	(.L_229 - .L_228)
	.align		4
.L_228:
        /*0484*/ 	.word	index@(_ZN7cutlass13device_kernelIN5flash11enable_sm90INS1_16FlashAttnFwdSm90INS1_25CollectiveMainloopFwdSm90ILi2EN4cute5tupleIJNS5_1CILi1EEES8_S8_EEENS6_IJNS7_ILi128EEENS7_ILi96EEENS7_ILi192EEEEEELi128ENS_6half_tEfNS_4arch4Sm90ELb0ELb1ELb0ELb0ELb0ELb0ELb0ELb1ELb1ELb1ELb1ELb0EEENS1_21CollectiveEpilogueFwdINS6_IJSA_SA_SB_EEES9_SE_SG_Li256ELb0ELb1ELb1ELb0EEENS1_19SingleTileSchedulerILb0ELb1ELb1ELi128EEEEEEEEEvNT_6ParamsE)
        /*0488*/ 	.word	0x00000018


	//----- nvinfo : EIATTR_MIN_STACK_SIZE
	.align		4
.L_229:
        /*048c*/ 	.byte	0x04, 0x12
        /*048e*/ 	.short	(.L_231 - .L_230)
	.align		4
.L_230:
        /*0490*/ 	.word	index@(_ZN7cutlass13device_kernelIN5flash11enable_sm90INS1_16FlashAttnFwdSm90INS1_25CollectiveMainloopFwdSm90ILi2EN4cute5tupleIJNS5_1CILi1EEES8_S8_EEENS6_IJNS7_ILi128EEENS7_ILi96EEENS7_ILi192EEEEEELi128ENS_6half_tEfNS_4arch4Sm90ELb0ELb1ELb0ELb1ELb0ELb0ELb0ELb1ELb1ELb1ELb1ELb0EEENS1_21CollectiveEpilogueFwdINS6_IJSA_SA_SB_EEES9_SE_SG_Li256ELb1ELb1ELb1ELb0EEENS1_36VarlenDynamicPersistentTileSchedulerILi128ELi96ELi256ELi128ELb1ELb1ELb1ELb1ELb0ELb1EEEEEEEEEvNT_6ParamsE)
        /*0494*/ 	.word	0x00000060


	//----- nvinfo : EIATTR_MIN_STACK_SIZE
	.align		4
.L_231:
        /*0498*/ 	.byte	0x04, 0x12
        /*049a*/ 	.short	(.L_233 - .L_232)
	.align		4
.L_232:
        /*049c*/ 	.word	index@(_ZN7cutlass13device_kernelIN5flash11enable_sm90INS1_16FlashAttnFwdSm90INS1_25CollectiveMainloopFwdSm90ILi2EN4cute5tupleIJNS5_1CILi1EEES8_S8_EEENS6_IJNS7_ILi128EEENS7_ILi96EEENS7_ILi192EEEEEELi128ENS_6half_tEfNS_4arch4Sm90ELb0ELb1ELb0ELb1ELb0ELb1ELb0ELb1ELb1ELb1ELb1ELb0EEENS1_21CollectiveEpilogueFwdINS6_IJSA_SA_SB_EEES9_SE_SG_Li256ELb1ELb1ELb1ELb0EEENS1_36VarlenDynamicPersistentTileSchedulerILi128ELi96ELi256ELi128ELb1ELb1ELb1ELb1ELb0ELb1EEEEEEEEEvNT_6ParamsE)
        /*04a0*/ 	.word	0x000000b0


	//----- nvinfo : EIATTR_MIN_STACK_SIZE
	.align		4
.L_233:
        /*04a4*/ 	.byte	0x04, 0x12
        /*04a6*/ 	.short	(.L_235 - .L_234)
	.align		4
.L_234:
        /*04a8*/ 	.word	index@(_ZN7cutlass13device_kernelIN5flash11enable_sm90INS1_16FlashAttnFwdSm90INS1_25CollectiveMainloopFwdSm90ILi2EN4cute5tupleIJNS5_1CILi1EEES8_S8_EEENS6_IJNS7_ILi128EEESA_NS7_ILi192EEEEEELi128ENS_6half_tEfNS_4arch4Sm90ELb1ELb0ELb0ELb0ELb0ELb0ELb0ELb1ELb1ELb1ELb1ELb0EEENS1_21CollectiveEpilogueFwdINS6_IJSA_SA_SA_EEES9_SD_SF_Li256ELb0ELb1ELb1ELb0EEENS1_19SingleTileSchedulerILb0ELb1ELb1ELi128EEEEEEEEEvNT_6ParamsE)
        /*04ac*/ 	.word	0x00000018


	//----- nvinfo : EIATTR_MIN_STACK_SIZE
	.align		4
.L_235:
        /*04b0*/ 	.byte	0x04, 0x12
        /*04b2*/ 	.short	(.L_237 - .L_236)
	.align		4
.L_236:
        /*04b4*/ 	.word	index@(_ZN7cutlass13device_kernelIN5flash11enable_sm90INS1_16FlashAttnFwdSm90INS1_25CollectiveMainloopFwdSm90ILi2EN4cute5tupleIJNS5_1CILi1EEES8_S8_EEENS6_IJNS7_ILi128EEESA_NS7_ILi192EEEEEELi128ENS_6half_tEfNS_4arch4Sm90ELb1ELb0ELb0ELb1ELb0ELb0ELb0ELb1ELb1ELb1ELb1ELb0EEENS1_21CollectiveEpilogueFwdINS6_IJSA_SA_SA_EEES9_SD_SF_Li256ELb1ELb1ELb1ELb0EEENS1_36VarlenDynamicPersistentTileSchedulerILi128ELi128ELi256ELi128ELb1ELb1ELb1ELb1ELb1ELb1EEEEEEEEEvNT_6ParamsE)
        /*04b8*/ 	.word	0x00000068


	//----- nvinfo : EIATTR_MIN_STACK_SIZE
	.align		4
.L_237:
        /*04bc*/ 	.byte	0x04, 0x12
        /*04be*/ 	.short	(.L_239 - .L_238)
	.align		4
.L_238:
        /*04c0*/ 	.word	index@(_ZN7cutlass13device_kernelIN5flash11enable_sm90INS1_16FlashAttnFwdSm90INS1_25CollectiveMainloopFwdSm90ILi2EN4cute5tupleIJNS5_1CILi1EEES8_S8_EEENS6_IJNS7_ILi128EEESA_NS7_ILi192EEEEEELi128ENS_6half_tEfNS_4arch4Sm90ELb1ELb0ELb0ELb1ELb0ELb1ELb0ELb1ELb1ELb1ELb1ELb0EEENS1_21CollectiveEpilogueFwdINS6_IJSA_SA_SA_EEES9_SD_SF_Li256ELb1ELb1ELb1ELb0EEENS1_36VarlenDynamicPersistentTileSchedulerILi128ELi128ELi256ELi128ELb1ELb1ELb1ELb1ELb1ELb1EEEEEEEEEvNT_6ParamsE)
        /*04c4*/ 	.word	0x000000b8


	//----- nvinfo : EIATTR_MIN_STACK_SIZE
	.align		4
.L_239:
        /*04c8*/ 	.byte	0x04, 0x12
        /*04ca*/ 	.short	(.L_241 - .L_240)
	.align		4
.L_240:
        /*04cc*/ 	.word	index@(_ZN7cutlass13device_kernelIN5flash11enable_sm90INS1_16FlashAttnFwdSm90INS1_25CollectiveMainloopFwdSm90ILi2EN4cute5tupleIJNS5_1CILi1EEES8_S8_EEENS6_IJNS7_ILi64EEESA_SA_EEELi512ENS_6half_tEfNS_4arch4Sm90ELb0ELb0ELb0ELb0ELb0ELb0ELb0ELb0ELb0ELb1ELb1ELb0EEENS1_21CollectiveEpilogueFwdINS6_IJSA_NS7_ILi512EEESA_EEES9_SC_SE_Li256ELb0ELb1ELb1ELb0EEENS1_19SingleTileSchedulerILb0ELb1ELb1ELi64EEEEEEEEEvNT_6ParamsE)
        /*04d0*/ 	.word	0x00000018


	//----- nvinfo : EIATTR_MIN_STACK_SIZE
	.align		4
.L_241:
        /*04d4*/ 	.byte	0x04, 0x12
        /*04d6*/ 	.short	(.L_243 - .L_242)
	.align		4
.L_242:
        /*04d8*/ 	.word	index@(_ZN7cutlass13device_kernelIN5flash11enable_sm90INS1_16FlashAttnFwdSm90INS1_25CollectiveMainloopFwdSm90ILi2EN4cute5tupleIJNS5_1CILi1EEES8_S8_EEENS6_IJNS7_ILi64EEESA_SA_EEELi512ENS_6half_tEfNS_4arch4Sm90ELb0ELb0ELb0ELb0ELb0ELb0ELb1ELb0ELb0ELb1ELb1ELb0EEENS1_21CollectiveEpilogueFwdINS6_IJSA_NS7_ILi512EEESA_EEES9_SC_SE_Li256ELb0ELb1ELb1ELb0EEENS1_19SingleTileSchedulerILb0ELb1ELb1ELi64EEEEEEEEEvNT_6ParamsE)
        /*04dc*/ 	.word	0x00000030


	//----- nvinfo : EIATTR_MIN_STACK_SIZE
	.align		4
.L_243:
        /*04e0*/ 	.byte	0x04, 0x12
        /*04e2*/ 	.short	(.L_245 - .L_244)
	.align		4
.L_244:
        /*04e4*/ 	.word	index@(_ZN7cutlass13device_kernelIN5flash11enable_sm90INS1_16FlashAttnFwdSm90INS1_25CollectiveMainloopFwdSm90ILi2EN4cute5tupleIJNS5_1CILi1EEES8_S8_EEENS6_IJNS7_ILi64EEESA_SA_EEELi512ENS_6half_tEfNS_4arch4Sm90ELb0ELb0ELb0ELb1ELb0ELb0ELb0ELb0ELb0ELb1ELb1ELb0EEENS1_21CollectiveEpilogueFwdINS6_IJSA_NS7_ILi512EEESA_EEES9_SC_SE_Li256ELb1ELb1ELb1ELb0EEENS1_36VarlenDynamicPersistentTileSchedulerILi64ELi64ELi256ELi128ELb1ELb1ELb1ELb0ELb1ELb1EEEEEEEEEvNT_6ParamsE)
        /*04e8*/ 	.word	0x00000068


	//----- nvinfo : EIATTR_MIN_STACK_SIZE
	.align		4
.L_245:
        /*04ec*/ 	.byte	0x04, 0x12
        /*04ee*/ 	.short	(.L_247 - .L_246)
	.align		4
.L_246:
        /*04f0*/ 	.word	index@(_ZN7cutlass13device_kernelIN5flash11enable_sm90INS1_16FlashAttnFwdSm90INS1_25CollectiveMainloopFwdSm90ILi2EN4cute5tupleIJNS5_1CILi1EEES8_S8_EEENS6_IJNS7_ILi64EEESA_SA_EEELi512ENS_6half_tEfNS_4arch4Sm90ELb0ELb0ELb0ELb1ELb0ELb1ELb0ELb0ELb0ELb1ELb1ELb0EEENS1_21CollectiveEpilogueFwdINS6_IJSA_NS7_ILi512EEESA_EEES9_SC_SE_Li256ELb1ELb1ELb1ELb0EEENS1_36VarlenDynamicPersistentTileSchedulerILi64ELi64ELi256ELi128ELb1ELb1ELb1ELb0ELb1ELb1EEEEEEEEEvNT_6ParamsE)
        /*04f4*/ 	.word	0x00000078


	//----- nvinfo : EIATTR_MIN_STACK_SIZE
	.align		4
.L_247:
        /*04f8*/ 	.byte	0x04, 0x12
        /*04fa*/ 	.short	(.L_249 - .L_248)
	.align		4
.L_248:
        /*04fc*/ 	.word	index@(_ZN7cutlass13device_kernelIN5flash11enable_sm90INS1_16FlashAttnFwdSm90INS1_25CollectiveMainloopFwdSm90ILi2EN4cute5tupleIJNS5_1CILi1EEES8_S8_EEENS6_IJNS7_ILi64EEESA_SA_EEELi512ENS_6half_tEfNS_4arch4Sm90ELb0ELb0ELb0ELb1ELb0ELb0ELb1ELb0ELb0ELb1ELb1ELb0EEENS1_21CollectiveEpilogueFwdINS6_IJSA_NS7_ILi512EEESA_EEES9_SC_SE_Li256ELb1ELb1ELb1ELb0EEENS1_36VarlenDynamicPersistentTileSchedulerILi64ELi64ELi256ELi128ELb1ELb1ELb1ELb0ELb1ELb1EEEEEEEEEvNT_6ParamsE)
        /*0500*/ 	.word	0x00000078


	//----- nvinfo : EIATTR_MIN_STACK_SIZE
	.align		4
.L_249:
        /*0504*/ 	.byte	0x04, 0x12
        /*0506*/ 	.short	(.L_251 - .L_250)
	.align		4
.L_250:
        /*0508*/ 	.word	index@(_ZN7cutlass13device_kernelIN5flash11enable_sm90INS1_16FlashAttnFwdSm90INS1_25CollectiveMainloopFwdSm90ILi2EN4cute5tupleIJNS5_1CILi1EEES8_S8_EEENS6_IJNS7_ILi64EEESA_SA_EEELi512ENS_6half_tEfNS_4arch4Sm90ELb0ELb0ELb0ELb1ELb0ELb1ELb1ELb0ELb0ELb1ELb1ELb0EEENS1_21CollectiveEpilogueFwdINS6_IJSA_NS7_ILi512EEESA_EEES9_SC_SE_Li256ELb1ELb1ELb1ELb0EEENS1_36VarlenDynamicPersistentTileSchedulerILi64ELi64ELi256ELi128ELb1ELb1ELb1ELb0ELb1ELb1EEEEEEEEEvNT_6ParamsE)
        /*050c*/ 	.word	0x00000090


	//----- nvinfo : EIATTR_MIN_STACK_SIZE
	.align		4
.L_251:
        /*0510*/ 	.byte	0x04, 0x12
        /*0512*/ 	.short	(.L_253 - .L_252)
	.align		4
.L_252:
        /*0514*/ 	.word	index@(_ZN7cutlass13device_kernelIN5flash11enable_sm90INS1_16FlashAttnFwdSm90INS1_25CollectiveMainloopFwdSm90ILi2EN4cute5tupleIJNS5_1CILi1EEES8_S8_EEENS6_IJNS7_ILi64EEESA_SA_EEELi512ENS_6half_tEfNS_4arch4Sm90ELb0ELb1ELb0ELb0ELb0ELb0ELb0ELb0ELb0ELb1ELb1ELb0EEENS1_21CollectiveEpilogueFwdINS6_IJSA_NS7_ILi512EEESA_EEES9_SC_SE_Li256ELb0ELb1ELb1ELb0EEENS1_19SingleTileSchedulerILb0ELb1ELb1ELi64EEEEEEEEEvNT_6ParamsE)
        /*0518*/ 	.word	0x00000010


	//----- nvinfo : EIATTR_MIN_STACK_SIZE
	.align		4
.L_253:
        /*051c*/ 	.byte	0x04, 0x12
        /*051e*/ 	.short	(.L_255 - .L_254)
	.align		4
.L_254:
        /*0520*/ 	.word	index@(_ZN7cutlass13device_kernelIN5flash11enable_sm90INS1_16FlashAttnFwdSm90INS1_25CollectiveMainloopFwdSm90ILi2EN4cute5tupleIJNS5_1CILi1EEES8_S8_EEENS6_IJNS7_ILi64EEESA_SA_EEELi512ENS_6half_tEfNS_4arch4Sm90ELb0ELb1ELb0ELb0ELb0ELb0ELb1ELb0ELb0ELb1ELb1ELb0EEENS1_21CollectiveEpilogueFwdINS6_IJSA_NS7_ILi512EEESA_EEES9_SC_SE_Li256ELb0ELb1ELb1ELb0EEENS1_19SingleTileSchedulerILb0ELb1ELb1ELi64EEEEEEEEEvNT_6ParamsE)
        /*0524*/ 	.word	0x00000038


	//----- nvinfo : EIATTR_MIN_STACK_SIZE
	.align		4
.L_255:
        /*0528*/ 	.byte	0x04, 0x12
        /*052a*/ 	.short	(.L_257 - .L_256)
	.align		4
.L_256:
        /*052c*/ 	.word	index@(_ZN7cutlass13device_kernelIN5flash11enable_sm90INS1_16FlashAttnFwdSm90INS1_25CollectiveMainloopFwdSm90ILi2EN4cute5tupleIJNS5_1CILi1EEES8_S8_EEENS6_IJNS7_ILi64EEESA_SA_EEELi512ENS_6half_tEfNS_4arch4Sm90ELb0ELb1ELb0ELb1ELb0ELb0ELb0ELb0ELb0ELb1ELb1ELb0EEENS1_21CollectiveEpilogueFwdINS6_IJSA_NS7_ILi512EEESA_EEES9_SC_SE_Li256ELb1ELb1ELb1ELb0EEENS1_36VarlenDynamicPersistentTileSchedulerILi64ELi64ELi256ELi128ELb1ELb1ELb1ELb1ELb0ELb1EEEEEEEEEvNT_6ParamsE)
        /*0530*/ 	.word	0x00000060


	//----- nvinfo : EIATTR_MIN_STACK_SIZE
	.align		4
.L_257:
        /*0534*/ 	.byte	0x04, 0x12
        /*0536*/ 	.short	(.L_259 - .L_258)
	.align		4
.L_258:
        /*0538*/ 	.word	index@(_ZN7cutlass13device_kernelIN5flash11enable_sm90INS1_16FlashAttnFwdSm90INS1_25CollectiveMainloopFwdSm90ILi2EN4cute5tupleIJNS5_1CILi1EEES8_S8_EEENS6_IJNS7_ILi64EEESA_SA_EEELi512ENS_6half_tEfNS_4arch4Sm90ELb0ELb1ELb0ELb1ELb0ELb1ELb0ELb0ELb0ELb1ELb1ELb0EEENS1_21CollectiveEpilogueFwdINS6_IJSA_NS7_ILi512EEESA_EEES9_SC_SE_Li256ELb1ELb1ELb1ELb0EEENS1_36VarlenDynamicPersistentTileSchedulerILi64ELi64ELi256ELi128ELb1ELb1ELb1ELb1ELb0ELb1EEEEEEEEEvNT_6ParamsE)
        /*053c*/ 	.word	0x00000070


	//----- nvinfo : EIATTR_MIN_STACK_SIZE
	.align		4
.L_259:
        /*0540*/ 	.byte	0x04, 0x12
        /*0542*/ 	.short	(.L_261 - .L_260)
	.align		4
.L_260:
        /*0544*/ 	.word	index@(_ZN7cutlass13device_kernelIN5flash11enable_sm90INS1_16FlashAttnFwdSm90INS1_25CollectiveMainloopFwdSm90ILi2EN4cute5tupleIJNS5_1CILi1EEES8_S8_EEENS6_IJNS7_ILi64EEESA_SA_EEELi512ENS_6half_tEfNS_4arch4Sm90ELb0ELb1ELb0ELb1ELb0ELb0ELb1ELb0ELb0ELb1ELb1ELb0EEENS1_21CollectiveEpilogueFwdINS6_IJSA_NS7_ILi512EEESA_EEES9_SC_SE_Li256ELb1ELb1ELb1ELb0EEENS1_36VarlenDynamicPersistentTileSchedulerILi64ELi64ELi256ELi128ELb1ELb1ELb1ELb1ELb0ELb1EEEEEEEEEvNT_6ParamsE)
        /*0548*/ 	.word	0x00000078


	//----- nvinfo : EIATTR_MIN_STACK_SIZE
	.align		4
.L_261:
        /*054c*/ 	.byte	0x04, 0x12
        /*054e*/ 	.short	(.L_263 - .L_262)
	.align		4
.L_262:
        /*0550*/ 	.word	index@(_ZN7cutlass13device_kernelIN5flash11enable_sm90INS1_16FlashAttnFwdSm90INS1_25CollectiveMainloopFwdSm90ILi2EN4cute5tupleIJNS5_1CILi1EEES8_S8_EEENS6_IJNS7_ILi64EEESA_SA_EEELi512ENS_6half_tEfNS_4arch4Sm90ELb0ELb1ELb0ELb1ELb0ELb1ELb1ELb0ELb0ELb1ELb1ELb0EEENS1_21CollectiveEpilogueFwdINS6_IJSA_NS7_ILi512EEESA_EEES9_SC_SE_Li256ELb1ELb1ELb1ELb0EEENS1_36VarlenDynamicPersistentTileSchedulerILi64ELi64ELi256ELi128ELb1ELb1ELb1ELb1ELb0ELb1EEEEEEEEEvNT_6ParamsE)
        /*0554*/ 	.word	0x00000090


	//----- nvinfo : EIATTR_MIN_STACK_SIZE
	.align		4
.L_263:
        /*0558*/ 	.byte	0x04, 0x12
        /*055a*/ 	.short	(.L_265 - .L_264)
	.align		4
.L_264:
        /*055c*/ 	.word	index@(_ZN7cutlass13device_kernelIN5flash11enable_sm90INS1_16FlashAttnFwdSm90INS1_25CollectiveMainloopFwdSm90ILi2EN4cute5tupleIJNS5_1CILi1EEES8_S8_EEENS6_IJNS7_ILi64EEESA_SA_EEELi512ENS_6half_tEfNS_4arch4Sm90ELb1ELb0ELb0ELb0ELb0ELb0ELb0ELb0ELb0ELb1ELb1ELb0EEENS1_21CollectiveEpilogueFwdINS6_IJSA_NS7_ILi512EEESA_EEES9_SC_SE_Li256ELb0ELb1ELb1ELb0EEENS1_19SingleTileSchedulerILb0ELb1ELb1ELi64EEEEEEEEEvNT_6ParamsE)
        /*0560*/ 	.word	0x00000010


	//----- nvinfo : EIATTR_MIN_STACK_SIZE
	.align		4
.L_265:
        /*0564*/ 	.byte	0x04, 0x12
        /*0566*/ 	.short	(.L_267 - .L_266)
	.align		4
.L_266:
        /*0568*/ 	.word	index@(_ZN7cutlass13device_kernelIN5flash11enable_sm90INS1_16FlashAttnFwdSm90INS1_25CollectiveMainloopFwdSm90ILi2EN4cute5tupleIJNS5_1CILi1EEES8_S8_EEENS6_IJNS7_ILi64EEESA_SA_EEELi512ENS_6half_tEfNS_4arch4Sm90ELb1ELb0ELb0ELb0ELb0ELb0ELb1ELb0ELb0ELb1ELb1ELb0EEENS1_21CollectiveEpilogueFwdINS6_IJSA_NS7_ILi512EEESA_EEES9_SC_SE_Li256ELb0ELb1ELb1ELb0EEENS1_19SingleTileSchedulerILb0ELb1ELb1ELi64EEEEEEEEEvNT_6ParamsE)
        /*056c*/ 	.word	0x00000038


	//----- nvinfo : EIATTR_MIN_STACK_SIZE
	.align		4
.L_267:
        /*0570*/ 	.byte	0x04, 0x12
        /*0572*/ 	.short	(.L_269 - .L_268)
	.align		4
.L_268:
        /*0574*/ 	.word	index@(_ZN7cutlass13device_kernelIN5flash11enable_sm90INS1_16FlashAttnFwdSm90INS1_25CollectiveMainloopFwdSm90ILi2EN4cute5tupleIJNS5_1CILi1EEES8_S8_EEENS6_IJNS7_ILi64EEESA_SA_EEELi512ENS_6half_tEfNS_4arch4Sm90ELb1ELb0ELb0ELb1ELb0ELb0ELb0ELb0ELb0ELb1ELb1ELb0EEENS1_21CollectiveEpilogueFwdINS6_IJSA_NS7_ILi512EEESA_EEES9_SC_SE_Li256ELb1ELb1ELb1ELb0EEENS1_36VarlenDynamicPersistentTileSchedulerILi64ELi64ELi256ELi128ELb1ELb1ELb1ELb1ELb1ELb1EEEEEEEEEvNT_6ParamsE)
        /*0578*/ 	.word	0x00000068


	//----- nvinfo : EIATTR_MIN_STACK_SIZE
	.align		4
.L_269:
        /*057c*/ 	.byte	0x04, 0x12
        /*057e*/ 	.short	(.L_271 - .L_270)
	.align		4
.L_270:
        /*0580*/ 	.word	index@(_ZN7cutlass13device_kernelIN5flash11enable_sm90INS1_16FlashAttnFwdSm90INS1_25CollectiveMainloopFwdSm90ILi2EN4cute5tupleIJNS5_1CILi1EEES8_S8_EEENS6_IJNS7_ILi64EEESA_SA_EEELi512ENS_6half_tEfNS_4arch4Sm90ELb1ELb0ELb0ELb1ELb0ELb1ELb0ELb0ELb0ELb1ELb1ELb0EEENS1_21CollectiveEpilogueFwdINS6_IJSA_NS7_ILi512EEESA_EEES9_SC_SE_Li256ELb1ELb1ELb1ELb0EEENS1_36VarlenDynamicPersistentTileSchedulerILi64ELi64ELi256ELi128ELb1ELb1ELb1ELb1ELb1ELb1EEEEEEEEEvNT_6ParamsE)
        /*0584*/ 	.word	0x00000070


	//----- nvinfo : EIATTR_MIN_STACK_SIZE
	.align		4
.L_271:
        /*0588*/ 	.byte	0x04, 0x12
        /*058a*/ 	.short	(.L_273 - .L_272)
	.align		4
.L_272:
        /*058c*/ 	.word	index@(_ZN7cutlass13device_kernelIN5flash11enable_sm90INS1_16FlashAttnFwdSm90INS1_25CollectiveMainloopFwdSm90ILi2EN4cute5tupleIJNS5_1CILi1EEES8_S8_EEENS6_IJNS7_ILi64EEESA_SA_EEELi512ENS_6half_tEfNS_4arch4Sm90ELb1ELb0ELb0ELb1ELb0ELb0ELb1ELb0ELb0ELb1ELb1ELb0EEENS1_21CollectiveEpilogueFwdINS6_IJSA_NS7_ILi512EEESA_EEES9_SC_SE_Li256ELb1ELb1ELb1ELb0EEENS1_36VarlenDynamicPersistentTileSchedulerILi64ELi64ELi256ELi128ELb1ELb1ELb1ELb1ELb1ELb1EEEEEEEEEvNT_6ParamsE)
        /*0590*/ 	.word	0x00000078


	//----- nvinfo : EIATTR_MIN_STACK_SIZE
	.align		4
.L_273:
        /*0594*/ 	.byte	0x04, 0x12
        /*0596*/ 	.short	(.L_275 - .L_274)
	.align		4
.L_274:
        /*0598*/ 	.word	index@(_ZN7cutlass13device_kernelIN5flash11enable_sm90INS1_16FlashAttnFwdSm90INS1_25CollectiveMainloopFwdSm90ILi2EN4cute5tupleIJNS5_1CILi1EEES8_S8_EEENS6_IJNS7_ILi64EEESA_SA_EEELi512ENS_6half_tEfNS_4arch4Sm90ELb1ELb0ELb0ELb1ELb0ELb1ELb1ELb0ELb0ELb1ELb1ELb0EEENS1_21CollectiveEpilogueFwdINS6_IJSA_NS7_ILi512EEESA_EEES9_SC_SE_Li256ELb1ELb1ELb1ELb0EEENS1_36VarlenDynamicPersistentTileSchedulerILi64ELi64ELi256ELi128ELb1ELb1ELb1ELb1ELb1ELb1EEEEEEEEEvNT_6ParamsE)
        /*059c*/ 	.word	0x00000088


	//----- nvinfo : EIATTR_MIN_STACK_SIZE
	.align		4
.L_275:
        /*05a0*/ 	.byte	0x04, 0x12
        /*05a2*/ 	.short	(.L_277 - .L_276)
	.align		4
.L_276:
        /*05a4*/ 	.word	index@(_ZN7cutlass13device_kernelIN5flash11enable_sm90INS1_16FlashAttnFwdSm90INS1_25CollectiveMainloopFwdSm90ILi2EN4cute5tupleIJNS5_1CILi1EEES8_S8_EEENS6_IJNS7_ILi128EEENS7_ILi96EEENS7_ILi64EEEEEELi256ENS_6half_tEfNS_4arch4Sm90ELb0ELb0ELb0ELb0ELb0ELb0ELb0ELb1ELb0ELb1ELb1ELb0EEENS1_21CollectiveEpilogueFwdINS6_IJSA_NS7_ILi256EEESB_EEES9_SE_SG_Li256ELb0ELb1ELb1ELb0EEENS1_19SingleTileSchedulerILb0ELb1ELb1ELi128EEEEEEEEEvNT_6ParamsE)
        /*05a8*/ 	.word	0x00000010


	//----- nvinfo : EIATTR_MIN_STACK_SIZE
	.align		4
.L_277:
        /*05ac*/ 	.byte	0x04, 0x12
        /*05ae*/ 	.short	(.L_279 - .L_278)
	.align		4
.L_278:
        /*05b0*/ 	.word	index@(_ZN7cutlass13device_kernelIN5flash11enable_sm90INS1_16FlashAttnFwdSm90INS1_25CollectiveMainloopFwdSm90ILi2EN4cute5tupleIJNS5_1CILi1EEES8_S8_EEENS6_IJNS7_ILi128EEENS7_ILi96EEENS7_ILi64EEEEEELi256ENS_6half_tEfNS_4arch4Sm90ELb0ELb0ELb0ELb0ELb0ELb0ELb1ELb1ELb0ELb1ELb1ELb0EEENS1_21CollectiveEpilogueFwdINS6_IJSA_NS7_ILi256EEESB_EEES9_SE_SG_Li256ELb0ELb1ELb1ELb0EEENS1_19SingleTileSchedulerILb0ELb1ELb1ELi128EEEEEEEEEvNT_6ParamsE)
        /*05b4*/ 	.word	0x00000038


	//----- nvinfo : EIATTR_MIN_STACK_SIZE
	.align		4
.L_279:
        /*05b8*/ 	.byte	0x04, 0x12
        /*05ba*/ 	.short	(.L_281 - .L_280)
	.align		4
.L_280:
        /*05bc*/ 	.word	index@(_ZN7cutlass13device_kernelIN5flash11enable_sm90INS1_16FlashAttnFwdSm90INS1_25CollectiveMainloopFwdSm90ILi2EN4cute5tupleIJNS5_1CILi1EEES8_S8_EEENS6_IJNS7_ILi128EEENS7_ILi96EEENS7_ILi64EEEEEELi256ENS_6half_tEfNS_4arch4Sm90ELb0ELb0ELb0ELb1ELb0ELb0ELb0ELb1ELb0ELb1ELb1ELb0EEENS1_21CollectiveEpilogueFwdINS6_IJSA_NS7_ILi256EEESB_EEES9_SE_SG_Li256ELb1ELb1ELb1ELb0EEENS1_36VarlenDynamicPersistentTileSchedulerILi128ELi96ELi256ELi128ELb1ELb1ELb1ELb0ELb1ELb1EEEEEEEEEvNT_6ParamsE)
        /*05c0*/ 	.word	0x00000060


	//----- nvinfo : EIATTR_MIN_STACK_SIZE
	.align		4
.L_281:
        /*05c4*/ 	.byte	0x04, 0x12
        /*05c6*/ 	.short	(.L_283 - .L_282)
	.align		4
.L_282:
        /*05c8*/ 	.word	index@(_ZN7cutlass13device_kernelIN5flash11enable_sm90INS1_16FlashAttnFwdSm90INS1_25CollectiveMainloopFwdSm90ILi2EN4cute5tupleIJNS5_1CILi1EEES8_S8_EEENS6_IJNS7_ILi128EEENS7_ILi96EEENS7_ILi64EEEEEELi256ENS_6half_tEfNS_4arch4Sm90ELb0ELb0ELb0ELb1ELb0ELb1ELb0ELb1ELb0ELb1ELb1ELb0EEENS1_21CollectiveEpilogueFwdINS6_IJSA_NS7_ILi256EEESB_EEES9_SE_SG_Li256ELb1ELb1ELb1ELb0EEENS1_36VarlenDynamicPersistentTileSchedulerILi128ELi96ELi256ELi128ELb1ELb1ELb1ELb0ELb1ELb1EEEEEEEEEvNT_6ParamsE)
        /*05cc*/ 	.word	0x00000078


	//----- nvinfo : EIATTR_MIN_STACK_SIZE
	.align		4
.L_283:
        /*05d0*/ 	.byte	0x04, 0x12
        /*05d2*/ 	.short	(.L_285 - .L_284)
	.align		4
.L_284:
        /*05d4*/ 	.word	index@(_ZN7cutlass13device_kernelIN5flash11enable_sm90INS1_16FlashAttnFwdSm90INS1_25CollectiveMainloopFwdSm90ILi2EN4cute5tupleIJNS5_1CILi1EEES8_S8_EEENS6_IJNS7_ILi128EEENS7_ILi96EEENS7_ILi64EEEEEELi256ENS_6half_tEfNS_4arch4Sm90ELb0ELb0ELb0ELb1ELb0ELb0ELb1ELb1ELb0ELb1ELb1ELb0EEENS1_21CollectiveEpilogueFwdINS6_IJSA_NS7_ILi256EEESB_EEES9_SE_SG_Li256ELb1ELb1ELb1ELb0EEENS1_36VarlenDynamicPersistentTileSchedulerILi128ELi96ELi256ELi128ELb1ELb1ELb1ELb0ELb1ELb1EEEEEEEEEvNT_6ParamsE)
        /*05d8*/ 	.word	0x00000088


	//----- nvinfo : EIATTR_MIN_STACK_SIZE
	.align		4
.L_285:
        /*05dc*/ 	.byte	0x04, 0x12
        /*05de*/ 	.short	(.L_287 - .L_286)
	.align		4
.L_286:
        /*05e0*/ 	.word	index@(_ZN7cutlass13device_kernelIN5flash11enable_sm90INS1_16FlashAttnFwdSm90INS1_25CollectiveMainloopFwdSm90ILi2EN4cute5tupleIJNS5_1CILi1EEES8_S8_EEENS6_IJNS7_ILi128EEENS7_ILi96EEENS7_ILi64EEEEEELi256ENS_6half_tEfNS_4arch4Sm90ELb0ELb0ELb0ELb1ELb0ELb1ELb1ELb1ELb0ELb1ELb1ELb0EEENS1_21CollectiveEpilogueFwdINS6_IJSA_NS7_ILi256EEESB_EEES9_SE_SG_Li256ELb1ELb1ELb1ELb0EEENS1_36VarlenDynamicPersistentTileSchedulerILi128ELi96ELi256ELi128ELb1ELb1ELb1ELb0ELb1ELb1EEEEEEEEEvNT_6ParamsE)
        /*05e4*/ 	.word	0x000000b0


	//----- nvinfo : EIATTR_MIN_STACK_SIZE
	.align		4
.L_287:
        /*05e8*/ 	.byte	0x04, 0x12
        /*05ea*/ 	.short	(.L_289 - .L_288)
	.align		4
.L_288:
        /*05ec*/ 	.word	index@(_ZN7cutlass13device_kernelIN5flash11enable_sm90INS1_16FlashAttnFwdSm90INS1_25CollectiveMainloopFwdSm90ILi2EN4cute5tupleIJNS5_1CILi1EEES8_S8_EEENS6_IJNS7_ILi128EEENS7_ILi96EEENS7_ILi64EEEEEELi256ENS_6half_tEfNS_4arch4Sm90ELb0ELb1ELb0ELb0ELb0ELb0ELb0ELb1ELb0ELb1ELb1ELb0EEENS1_21CollectiveEpilogueFwdINS6_IJSA_NS7_ILi256EEESB_EEES9_SE_SG_Li256ELb0ELb1ELb1ELb0EEENS1_19SingleTileSchedulerILb0ELb1ELb1ELi128EEEEEEEEEvNT_6ParamsE)
        /*05f0*/ 	.word	0x00000008


	//----- nvinfo : EIATTR_MIN_STACK_SIZE
	.align		4
.L_289:
        /*05f4*/ 	.byte	0x04, 0x12
        /*05f6*/ 	.short	(.L_291 - .L_290)
	.align		4
.L_290:
        /*05f8*/ 	.word	index@(_ZN7cutlass13device_kernelIN5flash11enable_sm90INS1_16FlashAttnFwdSm90INS1_25CollectiveMainloopFwdSm90ILi2EN4cute5tupleIJNS5_1CILi1EEES8_S8_EEENS6_IJNS7_ILi128EEENS7_ILi96EEENS7_ILi64EEEEEELi256ENS_6half_tEfNS_4arch4Sm90ELb0ELb1ELb0ELb0ELb0ELb0ELb1ELb1ELb0ELb1ELb1ELb0EEENS1_21CollectiveEpilogueFwdINS6_IJSA_NS7_ILi256EEESB_EEES9_SE_SG_Li256ELb0ELb1ELb1ELb0EEENS1_19SingleTileSchedulerILb0ELb1ELb1ELi128EEEEEEEEEvNT_6ParamsE)
        /*05fc*/ 	.word	0x000032c0


	//----- nvinfo : EIATTR_MIN_STACK_SIZE
	.align		4
.L_291:
        /*0600*/ 	.byte	0x04, 0x12
        /*0602*/ 	.short	(.L_293 - .L_292)
	.align		4
.L_292:
        /*0604*/ 	.word	index@(_ZN7cutlass13device_kernelIN5flash11enable_sm90INS1_16FlashAttnFwdSm90INS1_25CollectiveMainloopFwdSm90ILi2EN4cute5tupleIJNS5_1CILi1EEES8_S8_EEENS6_IJNS7_ILi128EEENS7_ILi96EEENS7_ILi64EEEEEELi256ENS_6half_tEfNS_4arch4Sm90ELb0ELb1ELb0ELb1ELb0ELb0ELb0ELb1ELb0ELb1ELb1ELb0EEENS1_21CollectiveEpilogueFwdINS6_IJSA_NS7_ILi256EEESB_EEES9_SE_SG_Li256ELb1ELb1ELb1ELb0EEENS1_36VarlenDynamicPersistentTileSchedulerILi128ELi96ELi256ELi128ELb1ELb1ELb1ELb1ELb0ELb1EEEEEEEEEvNT_6ParamsE)
        /*0608*/ 	.word	0x00000068


	//----- nvinfo : EIATTR_MIN_STACK_SIZE
	.align		4
.L_293:
        /*060c*/ 	.byte	0x04, 0x12
        /*060e*/ 	.short	(.L_295 - .L_294)
	.align		4
.L_294:
        /*0610*/ 	.word	index@(_ZN7cutlass13device_kernelIN5flash11enable_sm90INS1_16FlashAttnFwdSm90INS1_25CollectiveMainloopFwdSm90ILi2EN4cute5tupleIJNS5_1CILi1EEES8_S8_EEENS6_IJNS7_ILi128EEENS7_ILi96EEENS7_ILi64EEEEEELi256ENS_6half_tEfNS_4arch4Sm90ELb0ELb1ELb0ELb1ELb0ELb1ELb0ELb1ELb0ELb1ELb1ELb0EEENS1_21CollectiveEpilogueFwdINS6_IJSA_NS7_ILi256EEESB_EEES9_SE_SG_Li256ELb1ELb1ELb1ELb0EEENS1_36VarlenDynamicPersistentTileSchedulerILi128ELi96ELi256ELi128ELb1ELb1ELb1ELb1ELb0ELb1EEEEEEEEEvNT_6ParamsE)
        /*0614*/ 	.word	0x00000078


	//----- nvinfo : EIATTR_MIN_STACK_SIZE
	.align		4
.L_295:
        /*0618*/ 	.byte	0x04, 0x12
        /*061a*/ 	.short	(.L_297 - .L_296)
	.align		4
.L_296:
        /*061c*/ 	.word	index@(_ZN7cutlass13device_kernelIN5flash11enable_sm90INS1_16FlashAttnFwdSm90INS1_25CollectiveMainloopFwdSm90ILi2EN4cute5tupleIJNS5_1CILi1EEES8_S8_EEENS6_IJNS7_ILi128EEENS7_ILi96EEENS7_ILi64EEEEEELi256ENS_6half_tEfNS_4arch4Sm90ELb0ELb1ELb0ELb1ELb0ELb0ELb1ELb1ELb0ELb1ELb1ELb0EEENS1_21CollectiveEpilogueFwdINS6_IJSA_NS7_ILi256EEESB_EEES9_SE_SG_Li256ELb1ELb1ELb1ELb0EEENS1_36VarlenDynamicPersistentTileSchedulerILi128ELi96ELi256ELi128ELb1ELb1ELb1ELb1ELb0ELb1EEEEEEEEEvNT_6ParamsE)
        /*0620*/ 	.word	0x000004f0


	//----- nvinfo : EIATTR_MIN_STACK_SIZE
	.align		4
.L_297:
        /*0624*/ 	.byte	0x04, 0x12
        /*0626*/ 	.short	(.L_299 - .L_298)
	.align		4
.L_298:
        /*0628*/ 	.word	index@(_ZN7cutlass13device_kernelIN5flash11enable_sm90INS1_16FlashAttnFwdSm90INS1_25CollectiveMainloopFwdSm90ILi2EN4cute5tupleIJNS5_1CILi1EEES8_S8_EEENS6_IJNS7_ILi128EEENS7_ILi96EEENS7_ILi64EEEEEELi256ENS_6half_tEfNS_4arch4Sm90ELb0ELb1ELb0ELb1ELb0ELb1ELb1ELb1ELb0ELb1ELb1ELb0EEENS1_21CollectiveEpilogueFwdINS6_IJSA_NS7_ILi256EEESB_EEES9_SE_SG_Li256ELb1ELb1ELb1ELb0EEENS1_36VarlenDynamicPersistentTileSchedulerILi128ELi96ELi256ELi128ELb1ELb1ELb1ELb1ELb0ELb1EEEEEEEEEvNT_6ParamsE)
        /*062c*/ 	.word	0x00000520


	//----- nvinfo : EIATTR_MIN_STACK_SIZE
	.align		4
.L_299:
        /*0630*/ 	.byte	0x04, 0x12
        /*0632*/ 	.short	(.L_301 - .L_300)
	.align		4
.L_300:
        /*0634*/ 	.word	index@(_ZN7cutlass13device_kernelIN5flash11enable_sm90INS1_16FlashAttnFwdSm90INS1_25CollectiveMainloopFwdSm90ILi2EN4cute5tupleIJNS5_1CILi1EEES8_S8_EEENS6_IJNS7_ILi128EEENS7_ILi96EEENS7_ILi64EEEEEELi256ENS_6half_tEfNS_4arch4Sm90ELb1ELb0ELb0ELb0ELb0ELb0ELb0ELb1ELb0ELb1ELb1ELb0EEENS1_21CollectiveEpilogueFwdINS6_IJSA_NS7_ILi256EEESB_EEES9_SE_SG_Li256ELb0ELb1ELb1ELb0EEENS1_19SingleTileSchedulerILb0ELb1ELb1ELi128EEEEEEEEEvNT_6ParamsE)
        /*0638*/ 	.word	0x00000010


	//----- nvinfo : EIATTR_MIN_STACK_SIZE
	.align		4
.L_301:
        /*063c*/ 	.byte	0x04, 0x12
        /*063e*/ 	.short	(.L_303 - .L_302)
	.align		4
.L_302:
        /*0640*/ 	.word	index@(_ZN7cutlass13device_kernelIN5flash11enable_sm90INS1_16FlashAttnFwdSm90INS1_25CollectiveMainloopFwdSm90ILi2EN4cute5tupleIJNS5_1CILi1EEES8_S8_EEENS6_IJNS7_ILi128EEENS7_ILi96EEENS7_ILi64EEEEEELi256ENS_6half_tEfNS_4arch4Sm90ELb1ELb0ELb0ELb0ELb0ELb0ELb1ELb1ELb0ELb1ELb1ELb0EEENS1_21CollectiveEpilogueFwdINS6_IJSA_NS7_ILi256EEESB_EEES9_SE_SG_Li256ELb0ELb1ELb1ELb0EEENS1_19SingleTileSchedulerILb0ELb1ELb1ELi128EEEEEEEEEvNT_6ParamsE)
        /*0644*/ 	.word	0x00000048


	//----- nvinfo : EIATTR_MIN_STACK_SIZE
	.align		4
.L_303:
        /*0648*/ 	.byte	0x04, 0x12
        /*064a*/ 	.short	(.L_305 - .L_304)
	.align		4
.L_304:
        /*064c*/ 	.word	index@(_ZN7cutlass13device_kernelIN5flash11enable_sm90INS1_16FlashAttnFwdSm90INS1_25CollectiveMainloopFwdSm90ILi2EN4cute5tupleIJNS5_1CILi1EEES8_S8_EEENS6_IJNS7_ILi128EEENS7_ILi96EEENS7_ILi64EEEEEELi256ENS_6half_tEfNS_4arch4Sm90ELb1ELb0ELb0ELb1ELb0ELb0ELb0ELb1ELb0ELb1ELb1ELb0EEENS1_21CollectiveEpilogueFwdINS6_IJSA_NS7_ILi256EEESB_EEES9_SE_SG_Li256ELb1ELb1ELb1ELb0EEENS1_36VarlenDynamicPersistentTileSchedulerILi128ELi96ELi256ELi128ELb1ELb1ELb1ELb1ELb1ELb1EEEEEEEEEvNT_6ParamsE)
        /*0650*/ 	.word	0x00000060


	//----- nvinfo : EIATTR_MIN_STACK_SIZE
	.align		4
.L_305:
        /*0654*/ 	.byte	0x04, 0x12
        /*0656*/ 	.short	(.L_307 - .L_306)
	.align		4
.L_306:
        /*0658*/ 	.word	index@(_ZN7cutlass13device_kernelIN5flash11enable_sm90INS1_16FlashAttnFwdSm90INS1_25CollectiveMainloopFwdSm90ILi2EN4cute5tupleIJNS5_1CILi1EEES8_S8_EEENS6_IJNS7_ILi128EEENS7_ILi96EEENS7_ILi64EEEEEELi256ENS_6half_tEfNS_4arch4Sm90ELb1ELb0ELb0ELb1ELb0ELb1ELb0ELb1ELb0ELb1ELb1ELb0EEENS1_21CollectiveEpilogueFwdINS6_IJSA_NS7_ILi256EEESB_EEES9_SE_SG_Li256ELb1ELb1ELb1ELb0EEENS1_36VarlenDynamicPersistentTileSchedulerILi128ELi96ELi256ELi128ELb1ELb1ELb1ELb1ELb1ELb1EEEEEEEEEvNT_6ParamsE)
        /*065c*/ 	.word	0x00000078


	//----- nvinfo : EIATTR_MIN_STACK_SIZE
	.align		4
.L_307:
        /*0660*/ 	.byte	0x04, 0x12
        /*0662*/ 	.short	(.L_309 - .L_308)
	.align		4
.L_308:
        /*0664*/ 	.word	index@(_ZN7cutlass13device_kernelIN5flash11enable_sm90INS1_16FlashAttnFwdSm90INS1_25CollectiveMainloopFwdSm90ILi2EN4cute5tupleIJNS5_1CILi1EEES8_S8_EEENS6_IJNS7_ILi128EEENS7_ILi96EEENS7_ILi64EEEEEELi256ENS_6half_tEfNS_4arch4Sm90ELb1ELb0ELb0ELb1ELb0ELb0ELb1ELb1ELb0ELb1ELb1ELb0EEENS1_21CollectiveEpilogueFwdINS6_IJSA_NS7_ILi256EEESB_EEES9_SE_SG_Li256ELb1ELb1ELb1ELb0EEENS1_36VarlenDynamicPersistentTileSchedulerILi128ELi96ELi256ELi128ELb1ELb1ELb1ELb1ELb1ELb1EEEEEEEEEvNT_6ParamsE)
        /*0668*/ 	.word	0x00000088


	//----- nvinfo : EIATTR_MIN_STACK_SIZE
	.align		4
.L_309:
        /*066c*/ 	.byte	0x04, 0x12
        /*066e*/ 	.short	(.L_311 - .L_310)
	.align		4
.L_310:
        /*0670*/ 	.word	index@(_ZN7cutlass13device_kernelIN5flash11enable_sm90INS1_16FlashAttnFwdSm90INS1_25CollectiveMainloopFwdSm90ILi2EN4cute5tupleIJNS5_1CILi1EEES8_S8_EEENS6_IJNS7_ILi128EEENS7_ILi96EEENS7_ILi64EEEEEELi256ENS_6half_tEfNS_4arch4Sm90ELb1ELb0ELb0ELb1ELb0ELb1ELb1ELb1ELb0ELb1ELb1ELb0EEENS1_21CollectiveEpilogueFwdINS6_IJSA_NS7_ILi256EEESB_EEES9_SE_SG_Li256ELb1ELb1ELb1ELb0EEENS1_36VarlenDynamicPersistentTileSchedulerILi128ELi96ELi256ELi128ELb1ELb1ELb1ELb1ELb1ELb1EEEEEEEEEvNT_6ParamsE)
        /*0674*/ 	.word	0x00000180
.L_311:


//--------------------- .nv.compat                --------------------------
	.section	.nv.compat,"",@"SHT_CUDA_COMPAT_INFO"
	.align	4
        /*0000*/ 	.byte	0x02, 0x09, 0x01, 0x00, 0x02, 0x02, 0x04, 0x00, 0x02, 0x05, 0x05, 0x00, 0x03, 0x07, 0x01, 0x01
        /*0010*/ 	.byte	0x02, 0x03, 0x01, 0x00, 0x02, 0x06, 0x01, 0x00, 0x04, 0x0b, 0x08, 0x00, 0x00, 0x00, 0x00, 0x00
        /*0020*/ 	.byte	0x00, 0x00, 0x00, 0x00


//--------------------- .nv.info._ZN7cutlass13device_kernelIN5flash11enable_sm90INS1_16FlashAttnFwdSm90INS1_25CollectiveMainloopFwdSm90ILi2EN4cute5tupleIJNS5_1CILi1EEES8_S8_EEENS6_IJNS7_ILi128EEESA_NS7_ILi192EEEEEELi128ENS_6half_tEfNS_4arch4Sm90ELb0ELb0ELb0ELb0ELb0ELb0ELb0ELb1ELb1ELb1ELb1ELb0EEENS1_21CollectiveEpilogueFwdINS6_IJSA_SA_SA_EEES9_SD_SF_Li256ELb0ELb1ELb1ELb0EEENS1_19SingleTileSchedulerILb0ELb1ELb1ELi128EEEEEEEEEvNT_6ParamsE --------------------------
	.section	.nv.info._ZN7cutlass13device_kernelIN5flash11enable_sm90INS1_16FlashAttnFwdSm90INS1_25CollectiveMainloopFwdSm90ILi2EN4cute5tupleIJNS5_1CILi1EEES8_S8_EEENS6_IJNS7_ILi128EEESA_NS7_ILi192EEEEEELi128ENS_6half_tEfNS_4arch4Sm90ELb0ELb0ELb0ELb0ELb0ELb0ELb0ELb1ELb1ELb1ELb1ELb0EEENS1_21CollectiveEpilogueFwdINS6_IJSA_SA_SA_EEES9_SD_SF_Li256ELb0ELb1ELb1ELb0EEENS1_19SingleTileSchedulerILb0ELb1ELb1ELi128EEEEEEEEEvNT_6ParamsE,"",@"SHT_CUDA_INFO"
	.sectionflags	@""
	.align	4


	//----- nvinfo : EIATTR_CUDA_API_VERSION
	.align		4
        /*0000*/ 	.byte	0x04, 0x37
        /*0002*/ 	.short	(.L_313 - .L_312)
.L_312:
        /*0004*/ 	.word	0x00000082


	//----- nvinfo : EIATTR_KPARAM_INFO
	.align		4
.L_313:
        /*0008*/ 	.byte	0x04, 0x17
        /*000a*/ 	.short	(.L_315 - .L_314)
.L_314:
        /*000c*/ 	.word	0x00000000
        /*0010*/ 	.short	0x0000
        /*0012*/ 	.short	0x0070
        /*0014*/ 	.byte	0x00, 0xf0, 0x01, 0x28


	//----- nvinfo : EIATTR_SPARSE_MMA_MASK
	.align		4
.L_315:
        /*0018*/ 	.byte	0x03, 0x50
        /*001a*/ 	.short	0x0000


	//----- nvinfo : EIATTR_MAXREG_COUNT
	.align		4
        /*001c*/ 	.byte	0x03, 0x1b
        /*001e*/ 	.short	0x00a8


	//----- nvinfo : EIATTR_NUM_BARRIERS
	.align		4
        /*0020*/ 	.byte	0x02, 0x4c
        /*0022*/ 	.byte	0x09
	.zero		1


	//----- nvinfo : EIATTR_EXTERNS
	.align		4
        /*0024*/ 	.byte	0x04, 0x0f
        /*0026*/ 	.short	(.L_317 - .L_316)


	//   ....[0]....
	.align		4
.L_316:
        /*0028*/ 	.word	index@(__assertfail)


	//----- nvinfo : EIATTR_ANNOTATIONS
	.align		4
.L_317:
        /*002c*/ 	.byte	0x04, 0x55
        /*002e*/ 	.short	(.L_319 - .L_318)


	//   ....[0]....
.L_318:
        /*0030*/ 	.word	0x00000001
        /*0034*/ 	.byte	0x40, 0x09, 0x00, 0x00, 0x01, 0x00, 0x00, 0x00, 0x10, 0x12, 0x00, 0x00, 0x01, 0x00, 0x00, 0x00
        /*0044*/ 	.byte	0xa0, 0x82, 0x00, 0x00, 0x01, 0x00, 0x00, 0x00, 0x50, 0x85, 0x00, 0x00, 0x01, 0x00, 0x00, 0x00
        /*0054*/ 	.byte	0x60, 0x85, 0x00, 0x00, 0x01, 0x00, 0x00, 0x00, 0xa0, 0x85, 0x00, 0x00, 0x01, 0x00, 0x00, 0x00
        /*0064*/ 	.byte	0xc0, 0x85, 0x00, 0x00, 0x01, 0x00, 0x00, 0x00, 0xb0, 0x8a, 0x00, 0x00, 0x01, 0x00, 0x00, 0x00
        /*0074*/ 	.byte	0xe0, 0x9a, 0x00, 0x00, 0x01, 0x00, 0x00, 0x00, 0x00, 0x9b, 0x00, 0x00, 0x01, 0x00, 0x00, 0x00
        /*0084*/ 	.byte	0x80, 0x9b, 0x00, 0x00, 0x01, 0x00, 0x00, 0x00, 0x90, 0x9b, 0x00, 0x00, 0x01, 0x00, 0x00, 0x00
        /*0094*/ 	.byte	0x60, 0x9d, 0x00, 0x00, 0x01, 0x00, 0x00, 0x00, 0xf0, 0xa5, 0x00, 0x00, 0x01, 0x00, 0x00, 0x00
        /*00a4*/ 	.byte	0xd0, 0xae, 0x00, 0x00, 0x01, 0x00, 0x00, 0x00, 0xf0, 0xbb, 0x00, 0x00


	//----- nvinfo : EIATTR_MERCURY_ISA_VERSION
	.align		4
.L_319:
        /*00b0*/ 	.byte	0x03, 0x5f
        /*00b2*/ 	.short	0x0101


	//----- nvinfo : EIATTR_INT_WARP_WIDE_INSTR_OFFSETS
	.align		4
        /*00b4*/ 	.byte	0x04, 0x31
        /*00b6*/ 	.short	(.L_321 - .L_320)


	//   ....[0]....
.L_320:
        /*00b8*/ 	.word	0x00000120


	//   ....[1]....
        /*00bc*/ 	.word	0x00000160


	//   ....[2]....
        /*00c0*/ 	.word	0x00000220


	//----- nvinfo : EIATTR_COOP_GROUP_MASK_REGIDS
	.align		4
.L_321:
        /*00c4*/ 	.byte	0x04, 0x29
        /*00c6*/ 	.short	(.L_323 - .L_322)


	//   ....[0]....
.L_322:
        /*00c8*/ 	.word	0xffffffff


	//   ....[1]....
        /*00cc*/ 	.word	0xffffffff


	//   ....[2]....
        /*00d0*/ 	.word	0xffffffff


	//   ....[3]....
        /*00d4*/ 	.word	0xffffffff


	//   ....[4]....
        /*00d8*/ 	.word	0xffffffff


	//   ....[5]....
        /*00dc*/ 	.word	0xffffffff


	//   ....[6]....
        /*00e0*/ 	.word	0xffffffff


	//   ....[7]....
        /*00e4*/ 	.word	0xffffffff


	//   ....[8]....
        /*00e8*/ 	.word	0xffffffff


	//   ....[9]....
        /*00ec*/ 	.word	0xffffffff


	//   ....[10]....
        /*00f0*/ 	.word	0xffffffff


	//   ....[11]....
        /*00f4*/ 	.word	0xffffffff


	//   ....[12]....
        /*00f8*/ 	.word	0xffffffff


	//   ....[13]....
        /*00fc*/ 	.word	0xffffffff


	//   ....[14]....
        /*0100*/ 	.word	0xffffffff


	//   ....[15]....
        /*0104*/ 	.word	0xffffffff


	//   ....[16]....
        /*0108*/ 	.word	0xffffffff


	//   ....[17]....
        /*010c*/ 	.word	0xffffffff


	//   ....[18]....
        /*0110*/ 	.word	0xffffffff


	//   ....[19]....
        /*0114*/ 	.word	0xffffffff


	//   ....[20]....
        /*0118*/ 	.word	0xffffffff


	//   ....[21]....
        /*011c*/ 	.word	0xffffffff


	//   ....[22]....
        /*0120*/ 	.word	0xffffffff


	//   ....[23]....
        /*0124*/ 	.word	0xffffffff


	//   ....[24]....
        /*0128*/ 	.word	0xffffffff


	//   ....[25]....
        /*012c*/ 	.word	0xffffffff


	//   ....[26]....
        /*0130*/ 	.word	0xffffffff


	//   ....[27]....
        /*0134*/ 	.word	0xffffffff


	//   ....[28]....
        /*0138*/ 	.word	0xffffffff


	//   ....[29]....
        /*013c*/ 	.word	0xffffffff


	//   ....[30]....
        /*0140*/ 	.word	0xffffffff


	//   ....[31]....
        /*0144*/ 	.word	0xffffffff


	//   ....[32]....
        /*0148*/ 	.word	0xffffffff


	//   ....[33]....
        /*014c*/ 	.word	0xffffffff


	//   ....[34]....
        /*0150*/ 	.word	0xffffffff


	//   ....[35]....
        /*0154*/ 	.word	0xffffffff


	//   ....[36]....
        /*0158*/ 	.word	0xffffffff


	//   ....[37]....
        /*015c*/ 	.word	0xffffffff


	//   ....[38]....
        /*0160*/ 	.word	0xffffffff


	//   ....[39]....
        /*0164*/ 	.word	0xffffffff


	//   ....[40]....
        /*0168*/ 	.word	0xffffffff


	//   ....[41]....
        /*016c*/ 	.word	0xffffffff


	//   ....[42]....
        /*0170*/ 	.word	0xffffffff


	//   ....[43]....
        /*0174*/ 	.word	0xffffffff


	//   ....[44]....
        /*0178*/ 	.word	0xffffffff


	//   ....[45]....
        /*017c*/ 	.word	0xffffffff


	//   ....[46]....
        /*0180*/ 	.word	0xffffffff


	//   ....[47]....
        /*0184*/ 	.word	0x0500000f


	//   ....[48]....
        /*0188*/ 	.word	0x0500000f


	//   ....[49]....
        /*018c*/ 	.word	0x0500000f


	//   ....[50]....
        /*0190*/ 	.word	0x0500000f


	//   ....[51]....
        /*0194*/ 	.word	0x0500000f


	//   ....[52]....
        /*0198*/ 	.word	0x0500000f


	//   ....[53]....
        /*019c*/ 	.word	0x0500000f


	//   ....[54]....
        /*01a0*/ 	.word	0x0500000f


	//   ....[55]....
        /*01a4*/ 	.word	0x0500000f


	//   ....[56]....
        /*01a8*/ 	.word	0x0500000f


	//   ....[57]....
        /*01ac*/ 	.word	0x0500000f


	//   ....[58]....
        /*01b0*/ 	.word	0x0500000f


	//   ....[59]....
        /*01b4*/ 	.word	0x0500000f


	//   ....[60]....
        /*01b8*/ 	.word	0x0500000f


	//   ....[61]....
        /*01bc*/ 	.word	0x0500000f


	//   ....[62]....
        /*01c0*/ 	.word	0x0500000f


	//   ....[63]....
        /*01c4*/ 	.word	0x0500000f


	//   ....[64]....
        /*01c8*/ 	.word	0x0500000f


	//----- nvinfo : EIATTR_COOP_GROUP_INSTR_OFFSETS
	.align		4
.L_323:
        /*01cc*/ 	.byte	0x04, 0x28
        /*01ce*/ 	.short	(.L_325 - .L_324)


	//   ....[0]....
.L_324:
        /*01d0*/ 	.word	0x00000060


	//   ....[1]....
        /*01d4*/ 	.word	0x00000130


	//   ....[2]....
        /*01d8*/ 	.word	0x00000230


	//   ....[3]....
        /*01dc*/ 	.word	0x000003a0


	//   ....[4]....
        /*01e0*/ 	.word	0x00000500


	//   ....[5]....
        /*01e4*/ 	.word	0x00000620


	//   ....[6]....
        /*01e8*/ 	.word	0x00000780


	//   ....[7]....
        /*01ec*/ 	.word	0x00001040


	//   ....[8]....
        /*01f0*/ 	.word	0x000023b0


	//   ....[9]....
        /*01f4*/ 	.word	0x000024b0


	//   ....[10]....
        /*01f8*/ 	.word	0x00002a70


	//   ....[11]....
        /*01fc*/ 	.word	0x00002ad0


	//   ....[12]....
        /*0200*/ 	.word	0x000046a0


	//   ....[13]....
        /*0204*/ 	.word	0x000046e0


	//   ....[14]....
        /*0208*/ 	.word	0x00004b90


	//   ....[15]....
        /*020c*/ 	.word	0x00004c70


	//   ....[16]....
        /*0210*/ 	.word	0x00005fa0


	//   ....[17]....
        /*0214*/ 	.word	0x00005fd0


	//   ....[18]....
        /*0218*/ 	.word	0x000060a0


	//   ....[19]....
        /*021c*/ 	.word	0x000060b0


	//   ....[20]....
        /*0220*/ 	.word	0x00006f80


	//   ....[21]....
        /*0224*/ 	.word	0x00006fc0


	//   ....[22]....
        /*0228*/ 	.word	0x00007000


	//   ....[23]....
        /*022c*/ 	.word	0x00007040


	//   ....[24]....
        /*0230*/ 	.word	0x00007050


	//   ....[25]....
        /*0234*/ 	.word	0x00007070


	//   ....[26]....
        /*0238*/ 	.word	0x000076b0


	//   ....[27]....
        /*023c*/ 	.word	0x000076c0


	//   ....[28]....
        /*0240*/ 	.word	0x000080c0


	//   ....[29]....
        /*0244*/ 	.word	0x00008ad0


	//   ....[30]....
        /*0248*/ 	.word	0x000094a0


	//   ....[31]....
        /*024c*/ 	.word	0x000094b0


	//   ....[32]....
        /*0250*/ 	.word	0x000094d0


	//   ....[33]....
        /*0254*/ 	.word	0x00009530


	//   ....[34]....
        /*0258*/ 	.word	0x000095b0


	//   ....[35]....
        /*025c*/ 	.word	0x000095e0


	//   ....[36]....
        /*0260*/ 	.word	0x00009660


	//   ....[37]....
        /*0264*/ 	.word	0x00009690


	//   ....[38]....
        /*0268*/ 	.word	0x00009710


	//   ....[39]....
        /*026c*/ 	.word	0x00009740


	//   ....[40]....
        /*0270*/ 	.word	0x000097c0


	//   ....[41]....
        /*0274*/ 	.word	0x00009800


	//   ....[42]....
        /*0278*/ 	.word	0x00009870


	//   ....[43]....
        /*027c*/ 	.word	0x000098a0


	//   ....[44]....
        /*0280*/ 	.word	0x00009920


	//   ....[45]....
        /*0284*/ 	.word	0x00009950


	//   ....[46]....
        /*0288*/ 	.word	0x0000bb80


	//   ....[47]....
        /*028c*/ 	.word	0x0000c010


	//   ....[48]....
        /*0290*/ 	.word	0x0000c190


	//   ....[49]....
        /*0294*/ 	.word	0x0000c1e0


	//   ....[50]....
        /*0298*/ 	.word	0x0000c290


	//   ....[51]....
        /*029c*/ 	.word	0x0000c360


	//   ....[52]....
        /*02a0*/ 	.word	0x0000c3f0


	//   ....[53]....
        /*02a4*/ 	.word	0x0000c4c0


	//   ....[54]....
        /*02a8*/ 	.word	0x0000c550


	//   ....[55]....
        /*02ac*/ 	.word	0x0000c620


	//   ....[56]....
        /*02b0*/ 	.word	0x0000c6b0


	//   ....[57]....
        /*02b4*/ 	.word	0x0000c780


	//   ....[58]....
        /*02b8*/ 	.word	0x0000c810


	//   ....[59]....
        /*02bc*/ 	.word	0x0000c8e0


	//   ....[60]....
        /*02c0*/ 	.word	0x0000c970


	//   ....[61]....
        /*02c4*/ 	.word	0x0000ca40


	//   ....[62]....
        /*02c8*/ 	.word	0x0000cac0


	//   ....[63]....
        /*02cc*/ 	.word	0x0000cb80


	//   ....[64]....
        /*02d0*/ 	.word	0x0000cf80


	//----- nvinfo : EIATTR_REG_RECONFIG
	.align		4
.L_325:
        /*02d4*/ 	.byte	0x01, 0x54
	.zero		2


	//----- nvinfo : EIATTR_SYSCALL_OFFSETS
	.align		4
        /*02d8*/ 	.byte	0x04, 0x46
        /*02da*/ 	.short	(.L_327 - .L_326)


	//   ....[0]....
.L_326:
        /*02dc*/ 	.word	0x00001200


	//   ....[1]....
        /*02e0*/ 	.word	0x00008750


	//   ....[2]....
        /*02e4*/ 	.word	0x00008890


	//   ....[3]....
        /*02e8*/ 	.word	0x00008980


	//   ....[4]....
        /*02ec*/ 	.word	0x000090b0


	//----- nvinfo : EIATTR_MBARRIER_INSTR_OFFSETS
	.align		4
.L_327:
        /*02f0*/ 	.byte	0x04, 0x39
        /*02f2*/ 	.short	(.L_329 - .L_328)


	//   ....[0]....
.L_328:
        /*02f4*/ 	.word	0x00000250
        /*02f8*/ 	.word	0x000000ff
        /*02fc*/ 	.word	0x00034800
        /*0300*/ 	.short	0x0100
        /*0302*/ 	.byte	0x08
	.zero		1


	//   ....[1]....
        /*0304*/ 	.word	0x00000260
        /*0308*/ 	.word	0x000000ff
        /*030c*/ 	.word	0x00034820
        /*0310*/ 	.short	0x0100
        /*0312*/ 	.byte	0x08
	.zero		1


	//   ....[2]....
        /*0314*/ 	.word	0x00000350
        /*0318*/ 	.word	0x000000ff
        /*031c*/ 	.word	0x00034830
        /*0320*/ 	.short	0x0100
        /*0322*/ 	.byte	0x08
	.zero		1


	//   ....[3]....
        /*0324*/ 	.word	0x00000360
        /*0328*/ 	.word	0x000000ff
        /*032c*/ 	.word	0x00034840
        /*0330*/ 	.short	0x0100
        /*0332*/ 	.byte	0x08
	.zero		1


	//   ....[4]....
        /*0334*/ 	.word	0x00000370
        /*0338*/ 	.word	0x000000ff
        /*033c*/ 	.word	0x00034838
        /*0340*/ 	.short	0x0100
        /*0342*/ 	.byte	0x08
	.zero		1


	//   ....[5]....
        /*0344*/ 	.word	0x00000380
        /*0348*/ 	.word	0x000000ff
        /*034c*/ 	.word	0x00034848
        /*0350*/ 	.short	0x0100
        /*0352*/ 	.byte	0x08
	.zero		1


	//   ....[6]....
        /*0354*/ 	.word	0x000004b0
        /*0358*/ 	.word	0x000000ff
        /*035c*/ 	.word	0x00034850
        /*0360*/ 	.short	0x0100
        /*0362*/ 	.byte	0x08
	.zero		1


	//   ....[7]....
        /*0364*/ 	.word	0x000004c0
        /*0368*/ 	.word	0x000000ff
        /*036c*/ 	.word	0x00034860
        /*0370*/ 	.short	0x0100
        /*0372*/ 	.byte	0x08
	.zero		1


	//   ....[8]....
        /*0374*/ 	.word	0x000004d0
        /*0378*/ 	.word	0x000000ff
        /*037c*/ 	.word	0x00034858
        /*0380*/ 	.short	0x0100
        /*0382*/ 	.byte	0x08
	.zero		1


	//   ....[9]....
        /*0384*/ 	.word	0x000004e0
        /*0388*/ 	.word	0x000000ff
        /*038c*/ 	.word	0x00034868
        /*0390*/ 	.short	0x0100
        /*0392*/ 	.byte	0x08
	.zero		1


	//   ....[10]....
        /*0394*/ 	.word	0x000005d0
        /*0398*/ 	.word	0x000000ff
        /*039c*/ 	.word	0x00034870
        /*03a0*/ 	.short	0x0100
        /*03a2*/ 	.byte	0x06
	.zero		1


	//   ....[11]....
        /*03a4*/ 	.word	0x000005e0
        /*03a8*/ 	.word	0x000000ff
        /*03ac*/ 	.word	0x00034880
        /*03b0*/ 	.short	0x0100
        /*03b2*/ 	.byte	0x06
	.zero		1


	//   ....[12]....
        /*03b4*/ 	.word	0x000005f0
        /*03b8*/ 	.word	0x000000ff
        /*03bc*/ 	.word	0x00034878
        /*03c0*/ 	.short	0x0100
        /*03c2*/ 	.byte	0x06
	.zero		1


	//   ....[13]....
        /*03c4*/ 	.word	0x00000600
        /*03c8*/ 	.word	0x000000ff
        /*03cc*/ 	.word	0x00034888
        /*03d0*/ 	.short	0x0100
        /*03d2*/ 	.byte	0x06
	.zero		1


	//   ....[14]....
        /*03d4*/ 	.word	0x00000730
        /*03d8*/ 	.word	0x000000ff
        /*03dc*/ 	.word	0x00034890
        /*03e0*/ 	.short	0x0100
        /*03e2*/ 	.byte	0x08
	.zero		1


	//   ....[15]....
        /*03e4*/ 	.word	0x00000740
        /*03e8*/ 	.word	0x000000ff
        /*03ec*/ 	.word	0x000348a0
        /*03f0*/ 	.short	0x0100
        /*03f2*/ 	.byte	0x08
	.zero		1


	//   ....[16]....
        /*03f4*/ 	.word	0x00000750
        /*03f8*/ 	.word	0x000000ff
        /*03fc*/ 	.word	0x00034898
        /*0400*/ 	.short	0x0100
        /*0402*/ 	.byte	0x08
	.zero		1


	//   ....[17]....
        /*0404*/ 	.word	0x00000760
        /*0408*/ 	.word	0x000000ff
        /*040c*/ 	.word	0x000348a8
        /*0410*/ 	.short	0x0100
        /*0412*/ 	.byte	0x08
	.zero		1


	//   ....[18]....
        /*0414*/ 	.word	0x00000890
        /*0418*/ 	.word	0x000000ff
        /*041c*/ 	.word	0x000348b0
        /*0420*/ 	.short	0x0100
        /*0422*/ 	.byte	0x08
	.zero		1


	//   ....[19]....
        /*0424*/ 	.word	0x000008a0
        /*0428*/ 	.word	0x000000ff
        /*042c*/ 	.word	0x000348c0
        /*0430*/ 	.short	0x0100
        /*0432*/ 	.byte	0x08
	.zero		1


	//   ....[20]....
        /*0434*/ 	.word	0x000008b0
        /*0438*/ 	.word	0x000000ff
        /*043c*/ 	.word	0x000348b8
        /*0440*/ 	.short	0x0100
        /*0442*/ 	.byte	0x08
	.zero		1


	//   ....[21]....
        /*0444*/ 	.word	0x000008c0
        /*0448*/ 	.word	0x000000ff
        /*044c*/ 	.word	0x000348c8
        /*0450*/ 	.short	0x0100
        /*0452*/ 	.byte	0x08
	.zero		1


	//   ....[22]....
        /*0454*/ 	.word	0x00001230
        /*0458*/ 	.word	0x000000ff
        /*045c*/ 	.word	0x00034800
        /*0460*/ 	.short	0x010a
        /*0462*/ 	.byte	0x24
	.zero		1


	//   ....[23]....
        /*0464*/ 	.word	0x00001290
        /*0468*/ 	.word	0x000000ff
        /*046c*/ 	.word	0x00034830
        /*0470*/ 	.short	0x010a
        /*0472*/ 	.byte	0x24
	.zero		1


	//   ....[24]....
        /*0474*/ 	.word	0x00001310
        /*0478*/ 	.word	0x000000ff
        /*047c*/ 	.word	0x00034830
        /*0480*/ 	.short	0x010a
        /*0482*/ 	.byte	0x24
	.zero		1


	//   ....[25]....
        /*0484*/ 	.word	0x00003040
        /*0488*/ 	.word	0x00000007
        /*048c*/ 	.word	0x00000000
        /*0490*/ 	.short	0x0101
        /*0492*/ 	.byte	0x3f
	.zero		1


	//   ....[26]....
        /*0494*/ 	.word	0x00003ad0
        /*0498*/ 	.word	0x000000ff
        /*049c*/ 	.word	0x00034830
        /*04a0*/ 	.short	0x010a
        /*04a2*/ 	.byte	0x27
	.zero		1


	//   ....[27]....
        /*04a4*/ 	.word	0x00003b10
        /*04a8*/ 	.word	0x000000ff
        /*04ac*/ 	.word	0x00034830
        /*04b0*/ 	.short	0x010a
        /*04b2*/ 	.byte	0x27
	.zero		1


	//   ....[28]....
        /*04b4*/ 	.word	0x00004360
        /*04b8*/ 	.word	0x000000ff
        /*04bc*/ 	.word	0x00034850
        /*04c0*/ 	.short	0x010a
        /*04c2*/ 	.byte	0x07
	.zero		1


	//   ....[29]....
        /*04c4*/ 	.word	0x000043a0
        /*04c8*/ 	.word	0x000000ff
        /*04cc*/ 	.word	0x00034850
        /*04d0*/ 	.short	0x010a
        /*04d2*/ 	.byte	0x07
	.zero		1


	//   ....[30]....
        /*04d4*/ 	.word	0x00005550
        /*04d8*/ 	.word	0x0000001b
        /*04dc*/ 	.word	0x00000000
        /*04e0*/ 	.short	0x0101
        /*04e2*/ 	.byte	0x3f
	.zero		1


	//   ....[31]....
        /*04e4*/ 	.word	0x000055b0
        /*04e8*/ 	.word	0x0000001e
        /*04ec*/ 	.word	0x00000000
        /*04f0*/ 	.short	0x0101
        /*04f2*/ 	.byte	0x3f
	.zero		1


	//   ....[32]....
        /*04f4*/ 	.word	0x00005ef0
        /*04f8*/ 	.word	0x0000000c
        /*04fc*/ 	.word	0x00034850
        /*0500*/ 	.short	0x010a
        /*0502*/ 	.byte	0x3f
	.zero		1


	//   ....[33]....
        /*0504*/ 	.word	0x00005f30
        /*0508*/ 	.word	0x0000000c
        /*050c*/ 	.word	0x00034850
        /*0510*/ 	.short	0x010a
        /*0512*/ 	.byte	0x3f
	.zero		1


	//   ....[34]....
        /*0514*/ 	.word	0x000063f0
        /*0518*/ 	.word	0x0000000c
        /*051c*/ 	.word	0x00000000
        /*0520*/ 	.short	0x0101
        /*0522*/ 	.byte	0x3f
	.zero		1


	//   ....[35]....
        /*0524*/ 	.word	0x00007060
        /*0528*/ 	.word	0x000000ff
        /*052c*/ 	.word	0x00000000
        /*0530*/ 	.short	0x0101
        /*0532*/ 	.byte	0x04
	.zero		1


	//   ....[36]....
        /*0534*/ 	.word	0x00008cd0
        /*0538*/ 	.word	0x000000ff
        /*053c*/ 	.word	0x00034840
        /*0540*/ 	.short	0x010a
        /*0542*/ 	.byte	0x26
	.zero		1


	//   ....[37]....
        /*0544*/ 	.word	0x00009a80
        /*0548*/ 	.word	0x000000ff
        /*054c*/ 	.word	0x00034800
        /*0550*/ 	.short	0x0107
        /*0552*/ 	.byte	0x26
	.zero		1


	//   ....[38]....
        /*0554*/ 	.word	0x00009af0
        /*0558*/ 	.word	0x000000ff
        /*055c*/ 	.word	0x00034800
        /*0560*/ 	.short	0x0101
        /*0562*/ 	.byte	0x26
	.zero		1


	//   ....[39]....
        /*0564*/ 	.word	0x00009b10
        /*0568*/ 	.word	0x000000ff
        /*056c*/ 	.word	0x00034820
        /*0570*/ 	.short	0x010a
        /*0572*/ 	.byte	0x26
	.zero		1


	//   ....[40]....
        /*0574*/ 	.word	0x00009ee0
        /*0578*/ 	.word	0x000000ff
        /*057c*/ 	.word	0x00034848
        /*0580*/ 	.short	0x010a
        /*0582*/ 	.byte	0x26
	.zero		1


	//   ....[41]....
        /*0584*/ 	.word	0x0000a280
        /*0588*/ 	.word	0x000000ff
        /*058c*/ 	.word	0x00034860
        /*0590*/ 	.short	0x010a
        /*0592*/ 	.byte	0x26
	.zero		1


	//   ....[42]....
        /*0594*/ 	.word	0x0000a770
        /*0598*/ 	.word	0x000000ff
        /*059c*/ 	.word	0x00034840
        /*05a0*/ 	.short	0x010a
        /*05a2*/ 	.byte	0x26
	.zero		1


	//   ....[43]....
        /*05a4*/ 	.word	0x0000ab20
        /*05a8*/ 	.word	0x000000ff
        /*05ac*/ 	.word	0x00034868
        /*05b0*/ 	.short	0x010a
        /*05b2*/ 	.byte	0x26
	.zero		1


	//   ....[44]....
        /*05b4*/ 	.word	0x0000b060
        /*05b8*/ 	.word	0x000000ff
        /*05bc*/ 	.word	0x00034848
        /*05c0*/ 	.short	0x010a
        /*05c2*/ 	.byte	0x26
	.zero		1


	//   ....[45]....
        /*05c4*/ 	.word	0x0000b3f0
        /*05c8*/ 	.word	0x000000ff
        /*05cc*/ 	.word	0x00034860
        /*05d0*/ 	.short	0x010a
        /*05d2*/ 	.byte	0x26
	.zero		1


	//   ....[46]....
        /*05d4*/ 	.word	0x0000b780
        /*05d8*/ 	.word	0x00000003
        /*05dc*/ 	.word	0x00034860
        /*05e0*/ 	.short	0x010a
        /*05e2*/ 	.byte	0x3f
	.zero		1


	//   ....[47]....
        /*05e4*/ 	.word	0x0000bb10
        /*05e8*/ 	.word	0x00000002
        /*05ec*/ 	.word	0x00034820
        /*05f0*/ 	.short	0x010a
        /*05f2*/ 	.byte	0x3f
	.zero		1


	//   ....[48]....
        /*05f4*/ 	.word	0x0000bc90
        /*05f8*/ 	.word	0x00000007
        /*05fc*/ 	.word	0x00000000
        /*0600*/ 	.short	0x010a
        /*0602*/ 	.byte	0x3f
	.zero		1


	//   ....[49]....
        /*0604*/ 	.word	0x0000bd00
        /*0608*/ 	.word	0x00000008
        /*060c*/ 	.word	0x00000000
        /*0610*/ 	.short	0x010a
        /*0612*/ 	.byte	0x3f
	.zero		1


	//   ....[50]....
        /*0614*/ 	.word	0x0000bd60
        /*0618*/ 	.word	0x00000007
        /*061c*/ 	.word	0x00000000
        /*0620*/ 	.short	0x010a
        /*0622*/ 	.byte	0x3f
	.zero		1


	//   ....[51]....
        /*0624*/ 	.word	0x0000bd90
        /*0628*/ 	.word	0x00000006
        /*062c*/ 	.word	0x00000000
        /*0630*/ 	.short	0x010a
        /*0632*/ 	.byte	0x3f
	.zero		1


	//   ....[52]....
        /*0634*/ 	.word	0x0000be00
        /*0638*/ 	.word	0x00000000
        /*063c*/ 	.word	0x00034800
        /*0640*/ 	.short	0x010a
        /*0642*/ 	.byte	0x3f
	.zero		1


	//   ....[53]....
        /*0644*/ 	.word	0x0000be60
        /*0648*/ 	.word	0x00000000
        /*064c*/ 	.word	0x00034830
        /*0650*/ 	.short	0x010a
        /*0652*/ 	.byte	0x3f
	.zero		1


	//   ....[54]....
        /*0654*/ 	.word	0x0000bec0
        /*0658*/ 	.word	0x00000006
        /*065c*/ 	.word	0x00034830
        /*0660*/ 	.short	0x010a
        /*0662*/ 	.byte	0x3f
	.zero		1


	//   ....[55]....
        /*0664*/ 	.word	0x0000bf20
        /*0668*/ 	.word	0x00000006
        /*066c*/ 	.word	0x00034850
        /*0670*/ 	.short	0x010a
        /*0672*/ 	.byte	0x3f
	.zero		1


	//   ....[56]....
        /*0674*/ 	.word	0x0000bf70
        /*0678*/ 	.word	0x0000000c
        /*067c*/ 	.word	0x00034850
        /*0680*/ 	.short	0x010a
        /*0682*/ 	.byte	0x3f
	.zero		1


	//   ....[57]....
        /*0684*/ 	.word	0x0000c0d0
        /*0688*/ 	.word	0x00000003
        /*068c*/ 	.word	0x00034840
        /*0690*/ 	.short	0x010a
        /*0692*/ 	.byte	0x3f
	.zero		1


	//   ....[58]....
        /*0694*/ 	.word	0x0000cbc0
        /*0698*/ 	.word	0x00000003
        /*069c*/ 	.word	0x00034820
        /*06a0*/ 	.short	0x010a
        /*06a2*/ 	.byte	0x3f
	.zero		1


	//   ....[59]....
        /*06a4*/ 	.word	0x0000cc20
        /*06a8*/ 	.word	0x00000003
        /*06ac*/ 	.word	0x00034848
        /*06b0*/ 	.short	0x010a
        /*06b2*/ 	.byte	0x3f
	.zero		1


	//   ....[60]....
        /*06b4*/ 	.word	0x0000cc80
        /*06b8*/ 	.word	0x00000003
        /*06bc*/ 	.word	0x00034860
        /*06c0*/ 	.short	0x010a
        /*06c2*/ 	.byte	0x3f
	.zero		1


	//   ....[61]....
        /*06c4*/ 	.word	0x0000cce0
        /*06c8*/ 	.word	0x00000003
        /*06cc*/ 	.word	0x00034840
        /*06d0*/ 	.short	0x010a
        /*06d2*/ 	.byte	0x3f
	.zero		1


	//   ....[62]....
        /*06d4*/ 	.word	0x0000cd40
        /*06d8*/ 	.word	0x00000003
        /*06dc*/ 	.word	0x00034868
        /*06e0*/ 	.short	0x010a
        /*06e2*/ 	.byte	0x3f
	.zero		1


	//   ....[63]....
        /*06e4*/ 	.word	0x0000cda0
        /*06e8*/ 	.word	0x00000003
        /*06ec*/ 	.word	0x00034848
        /*06f0*/ 	.short	0x010a
        /*06f2*/ 	.byte	0x3f
	.zero		1


	//   ....[64]....
        /*06f4*/ 	.word	0x0000ce00
        /*06f8*/ 	.word	0x00000003
        /*06fc*/ 	.word	0x00034860
        /*0700*/ 	.short	0x010a
        /*0702*/ 	.byte	0x3f
	.zero		1


	//   ....[65]....
        /*0704*/ 	.word	0x0000ce50
        /*0708*/ 	.word	0x00000003
        /*070c*/ 	.word	0x00034860
        /*0710*/ 	.short	0x010a
        /*0712*/ 	.byte	0x3f
	.zero		1


	//   ....[66]....
        /*0714*/ 	.word	0x0000cea0
        /*0718*/ 	.word	0x00000002
        /*071c*/ 	.word	0x00034820
        /*0720*/ 	.short	0x010a
        /*0722*/ 	.byte	0x3f
	.zero		1


	//   ....[67]....
        /*0724*/ 	.word	0x0000d040
        /*0728*/ 	.word	0x00000007
        /*072c*/ 	.word	0x00000000
        /*0730*/ 	.short	0x010a
        /*0732*/ 	.byte	0x3f
	.zero		1


	//   ....[68]....
        /*0734*/ 	.word	0x0000d090
        /*0738*/ 	.word	0x00000008
        /*073c*/ 	.word	0x00000000
        /*0740*/ 	.short	0x010a
        /*0742*/ 	.byte	0x3f
	.zero		1


	//   ....[69]....
        /*0744*/ 	.word	0x0000d0e0
        /*0748*/ 	.word	0x00000007
        /*074c*/ 	.word	0x00000000
        /*0750*/ 	.short	0x010a
        /*0752*/ 	.byte	0x3f
	.zero		1


	//----- nvinfo : EIATTR_NUM_MBARRIERS
	.align		4
.L_329:
        /*0754*/ 	.byte	0x03, 0x38
        /*0756*/ 	.short	0x0016


	//----- nvinfo : EIATTR_EXIT_INSTR_OFFSETS
	.align		4
        /*0758*/ 	.byte	0x04, 0x1c
        /*075a*/ 	.short	(.L_331 - .L_330)


	//   ....[0]....
.L_330:
        /*075c*/ 	.word	0x0000bde0


	//----- nvinfo : EIATTR_MAX_THREADS
	.align		4
.L_331:
        /*0760*/ 	.byte	0x04, 0x05
        /*0762*/ 	.short	(.L_333 - .L_332)
.L_332:
        /*0764*/ 	.word	0x00000180
        /*0768*/ 	.word	0x00000001
        /*076c*/ 	.word	0x00000001


	//----- nvinfo : EIATTR_CRS_STACK_SIZE
	.align		4
.L_333:
        /*0770*/ 	.byte	0x04, 0x1e
        /*0772*/ 	.short	(.L_335 - .L_334)
.L_334:
        /*0774*/ 	.word	0x00000000


	//----- nvinfo : EIATTR_CBANK_PARAM_SIZE
	.align		4
.L_335:
        /*0778*/ 	.byte	0x03, 0x19
        /*077a*/ 	.short	0x0a70


	//----- nvinfo : EIATTR_PARAM_CBANK
	.align		4
        /*077c*/ 	.byte	0x04, 0x0a
        /*077e*/ 	.short	(.L_337 - .L_336)
	.align		4
.L_336:
        /*0780*/ 	.word	index@(.nv.constant0._ZN7cutlass13device_kernelIN5flash11enable_sm90INS1_16FlashAttnFwdSm90INS1_25CollectiveMainloopFwdSm90ILi2EN4cute5tupleIJNS5_1CILi1EEES8_S8_EEENS6_IJNS7_ILi128EEESA_NS7_ILi192EEEEEELi128ENS_6half_tEfNS_4arch4Sm90ELb0ELb0ELb0ELb0ELb0ELb0ELb0ELb1ELb1ELb1ELb1ELb0EEENS1_21CollectiveEpilogueFwdINS6_IJSA_SA_SA_EEES9_SD_SF_Li256ELb0ELb1ELb1ELb0EEENS1_19SingleTileSchedulerILb0ELb1ELb1ELi128EEEEEEEEEvNT_6ParamsE)
        /*0784*/ 	.short	0x0210
        /*0786*/ 	.short	0x0a70


	//----- nvinfo : EIATTR_SW_WAR
	.align		4
.L_337:
        /*0788*/ 	.byte	0x04, 0x36
        /*078a*/ 	.short	(.L_339 - .L_338)
.L_338:
        /*078c*/ 	.word	0x00000008
.L_339:


//--------------------- .nv.info._ZN7cutlass13device_kernelIN5flash11enable_sm90INS1_16FlashAttnFwdSm90INS1_25CollectiveMainloopFwdSm90ILi2EN4cute5tupleIJNS5_1CILi1EEES8_S8_EEENS6_IJNS7_ILi128EEESA_NS7_ILi192EEEEEELi128ENS_6half_tEfNS_4arch4Sm90ELb0ELb0ELb0ELb1ELb0ELb0ELb0ELb1ELb1ELb1ELb1ELb0EEENS1_21CollectiveEpilogueFwdINS6_IJSA_SA_SA_EEES9_SD_SF_Li256ELb1ELb1ELb1ELb0EEENS1_36VarlenDynamicPersistentTileSchedulerILi128ELi128ELi256ELi128ELb1ELb1ELb1ELb0ELb1ELb1EEEEEEEEEvNT_6ParamsE --------------------------
	.section	.nv.info._ZN7cutlass13device_kernelIN5flash11enable_sm90INS1_16FlashAttnFwdSm90INS1_25CollectiveMainloopFwdSm90ILi2EN4cute5tupleIJNS5_1CILi1EEES8_S8_EEENS6_IJNS7_ILi128EEESA_NS7_ILi192EEEEEELi128ENS_6half_tEfNS_4arch4Sm90ELb0ELb0ELb0ELb1ELb0ELb0ELb0ELb1ELb1ELb1ELb1ELb0EEENS1_21CollectiveEpilogueFwdINS6_IJSA_SA_SA_EEES9_SD_SF_Li256ELb1ELb1ELb1ELb0EEENS1_36VarlenDynamicPersistentTileSchedulerILi128ELi128ELi256ELi128ELb1ELb1ELb1ELb0ELb1ELb1EEEEEEEEEvNT_6ParamsE,"",@"SHT_CUDA_INFO"
	.sectionflags	@""
	.align	4


	//----- nvinfo : EIATTR_CUDA_API_VERSION
	.align		4
        /*0000*/ 	.byte	0x04, 0x37
        /*0002*/ 	.short	(.L_341 - .L_340)
.L_340:
        /*0004*/ 	.word	0x00000082


	//----- nvinfo : EIATTR_KPARAM_INFO
	.align		4
.L_341:
        /*0008*/ 	.byte	0x04, 0x17
        /*000a*/ 	.short	(.L_343 - .L_342)
.L_342:
        /*000c*/ 	.word	0x00000000
        /*0010*/ 	.short	0x0000
        /*0012*/ 	.short	0x0070
        /*0014*/ 	.byte	0x00, 0xf0, 0x01, 0x2a


	//----- nvinfo : EIATTR_SPARSE_MMA_MASK
	.align		4
.L_343:
        /*0018*/ 	.byte	0x03, 0x50
        /*001a*/ 	.short	0x0000


	//----- nvinfo : EIATTR_MAXREG_COUNT
	.align		4
        /*001c*/ 	.byte	0x03, 0x1b
        /*001e*/ 	.short	0x00a8


	//----- nvinfo : EIATTR_NUM_BARRIERS
	.align		4
        /*0020*/ 	.byte	0x02, 0x4c
        /*0022*/ 	.byte	0x09
	.zero		1


	//----- nvinfo : EIATTR_EXTERNS
	.align		4
        /*0024*/ 	.byte	0x04, 0x0f
        /*0026*/ 	.short	(.L_345 - .L_344)


	//   ....[0]....
	.align		4
.L_344:
        /*0028*/ 	.word	index@(__assertfail)


	//----- nvinfo : EIATTR_ANNOTATIONS
	.align		4
.L_345:
        /*002c*/ 	.byte	0x04, 0x55
        /*002e*/ 	.short	(.L_347 - .L_346)


	//   ....[0]....
.L_346:
        /* <DEDUP_REMOVED lines=70> */
        /*0484*/ 	.byte	0x80, 0x17, 0x01, 0x00


	//----- nvinfo : EIATTR_MERCURY_ISA_VERSION
	.align		4
.L_347:
        /*0488*/ 	.byte	0x03, 0x5f
        /*048a*/ 	.short	0x0101


	//----- nvinfo : EIATTR_UNUSED_LOAD_BYTE_OFFSET
	.align		4
        /*048c*/ 	.byte	0x04, 0x44
        /*048e*/ 	.short	(.L_349 - .L_348)


	//   ....[0]....
.L_348:
        /*0490*/ 	.word	0x000009f0
        /*0494*/ 	.word	0x0000fff0


	//   ....[1]....
        /*0498*/ 	.word	0x000070c0
        /*049c*/ 	.word	0x0000fff0


	//----- nvinfo : EIATTR_INT_WARP_WIDE_INSTR_OFFSETS
	.align		4
.L_349:
        /*04a0*/ 	.byte	0x04, 0x31
        /*04a2*/ 	.short	(.L_351 - .L_350)


	//   ....[0]....
.L_350:
        /*04a4*/ 	.word	0x00000120


	//   ....[1]....
        /*04a8*/ 	.word	0x00000160


	//   ....[2]....
        /*04ac*/ 	.word	0x00000220


	//   ....[3]....
        /*04b0*/ 	.word	0x0000b3b0


	//   ....[4]....
        /*04b4*/ 	.word	0x0000b440


	//   ....[5]....
        /*04b8*/ 	.word	0x0000eec0


	//   ....[6]....
        /*04bc*/ 	.word	0x0000ef20


	//----- nvinfo : EIATTR_COOP_GROUP_MASK_REGIDS
	.align		4
.L_351:
        /*04c0*/ 	.byte	0x04, 0x29
        /*04c2*/ 	.short	(.L_353 - .L_352)


	//   ....[0]....
.L_352:
        /*04c4*/ 	.word	0xffffffff


	//   ....[1]....
        /*04c8*/ 	.word	0xffffffff


	//   ....[2]....
        /*04cc*/ 	.word	0xffffffff


	//   ....[3]....
        /*04d0*/ 	.word	0xffffffff


	//   ....[4]....
        /*04d4*/ 	.word	0xffffffff


	//   ....[5]....
        /*04d8*/ 	.word	0xffffffff


	//   ....[6]....
        /*04dc*/ 	.word	0xffffffff


	//   ....[7]....
        /*04e0*/ 	.word	0xffffffff


	//   ....[8]....
        /*04e4*/ 	.word	0xffffffff


	//   ....[9]....
        /*04e8*/ 	.word	0xffffffff


	//   ....[10]....
        /*04ec*/ 	.word	0xffffffff


	//   ....[11]....
        /*04f0*/ 	.word	0xffffffff


	//   ....[12]....
        /*04f4*/ 	.word	0xffffffff


	//   ....[13]....
        /*04f8*/ 	.word	0xffffffff


	//   ....[14]....
        /*04fc*/ 	.word	0xffffffff


	//   ....[15]....
        /*0500*/ 	.word	0xffffffff


	//   ....[16]....
        /*0504*/ 	.word	0xffffffff


	//   ....[17]....
        /*0508*/ 	.word	0xffffffff


	//   ....[18]....
        /*050c*/ 	.word	0xffffffff


	//   ....[19]....
        /*0510*/ 	.word	0xffffffff


	//   ....[20]....
        /*0514*/ 	.word	0xffffffff


	//   ....[21]....
        /*0518*/ 	.word	0xffffffff


	//   ....[22]....
        /*051c*/ 	.word	0xffffffff


	//   ....[23]....
        /*0520*/ 	.word	0xffffffff


	//   ....[24]....
        /*0524*/ 	.word	0xffffffff


	//   ....[25]....
        /*0528*/ 	.word	0xffffffff


	//   ....[26]....
        /*052c*/ 	.word	0xffffffff


	//   ....[27]....
        /*0530*/ 	.word	0xffffffff


	//   ....[28]....
        /*0534*/ 	.word	0xffffffff


	//   ....[29]....
        /*0538*/ 	.word	0xffffffff


	//   ....[30]....
        /*053c*/ 	.word	0xffffffff


	//   ....[31]....
        /*0540*/ 	.word	0xffffffff


	//   ....[32]....
        /*0544*/ 	.word	0xffffffff


	//   ....[33]....
        /*0548*/ 	.word	0xffffffff


	//   ....[34]....
        /*054c*/ 	.word	0xffffffff


	//   ....[35]....
        /*0550*/ 	.word	0xffffffff


	//   ....[36]....
        /*0554*/ 	.word	0xffffffff


	//   ....[37]....
        /*0558*/ 	.word	0xffffffff


	//   ....[38]....
        /*055c*/ 	.word	0xffffffff


	//   ....[39]....
        /*0560*/ 	.word	0xffffffff


	//   ....[40]....
        /*0564*/ 	.word	0xffffffff


	//   ....[41]....
        /*0568*/ 	.word	0xffffffff


	//   ....[42]....
        /*056c*/ 	.word	0xffffffff


	//   ....[43]....
        /*0570*/ 	.word	0xffffffff


	//   ....[44]....
        /*0574*/ 	.word	0xffffffff


	//   ....[45]....
        /*0578*/ 	.word	0xffffffff


	//   ....[46]....
        /*057c*/ 	.word	0xffffffff


	//   ....[47]....
        /*0580*/ 	.word	0xffffffff


	//   ....[48]....
        /*0584*/ 	.word	0xffffffff


	//   ....[49]....
        /*0588*/ 	.word	0xffffffff


	//   ....[50]....
        /*058c*/ 	.word	0xffffffff


	//   ....[51]....
        /*0590*/ 	.word	0xffffffff


	//   ....[52]....
        /*0594*/ 	.word	0xffffffff


	//   ....[53]....
        /*0598*/ 	.word	0xffffffff


	//   ....[54]....
        /*059c*/ 	.word	0xffffffff


	//   ....[55]....
        /*05a0*/ 	.word	0xffffffff


	//   ....[56]....
        /*05a4*/ 	.word	0xffffffff


	//   ....[57]....
        /*05a8*/ 	.word	0xffffffff


	//   ....[58]....
        /*05ac*/ 	.word	0xffffffff


	//   ....[59]....
        /*05b0*/ 	.word	0xffffffff


	//   ....[60]....
        /*05b4*/ 	.word	0xffffffff


	//   ....[61]....
        /*05b8*/ 	.word	0xffffffff


	//   ....[62]....
        /*05bc*/ 	.word	0xffffffff


	//   ....[63]....
        /*05c0*/ 	.word	0xffffffff


	//   ....[64]....
        /*05c4*/ 	.word	0xffffffff


	//   ....[65]....
        /*05c8*/ 	.word	0xffffffff


	//   ....[66]....
        /*05cc*/ 	.word	0xffffffff


	//   ....[67]....
        /*05d0*/ 	.word	0xffffffff


	//   ....[68]....
        /*05d4*/ 	.word	0xffffffff


	//   ....[69]....
        /*05d8*/ 	.word	0xffffffff


	//   ....[70]....
        /*05dc*/ 	.word	0xffffffff


	//   ....[71]....
        /*05e0*/ 	.word	0xffffffff


	//   ....[72]....
        /*05e4*/ 	.word	0xffffffff


	//   ....[73]....
        /*05e8*/ 	.word	0xffffffff


	//   ....[74]....
        /*05ec*/ 	.word	0xffffffff


	//   ....[75]....
        /*05f0*/ 	.word	0xffffffff


	//   ....[76]....
        /*05f4*/ 	.word	0xffffffff


	//   ....[77]....
        /*05f8*/ 	.word	0xffffffff


	//   ....[78]....
        /*05fc*/ 	.word	0xffffffff


	//   ....[79]....
        /*0600*/ 	.word	0xffffffff


	//   ....[80]....
        /*0604*/ 	.word	0xffffffff


	//   ....[81]....
        /*0608*/ 	.word	0xffffffff


	//   ....[82]....
        /*060c*/ 	.word	0xffffffff


	//   ....[83]....
        /*0610*/ 	.word	0xffffffff


	//   ....[84]....
        /*0614*/ 	.word	0xffffffff


	//   ....[85]....
        /*0618*/ 	.word	0xffffffff


	//   ....[86]....
        /*061c*/ 	.word	0xffffffff


	//   ....[87]....
        /*0620*/ 	.word	0xffffffff


	//   ....[88]....
        /*0624*/ 	.word	0xffffffff


	//   ....[89]....
        /*0628*/ 	.word	0xffffffff


	//   ....[90]....
        /*062c*/ 	.word	0xffffffff


	//   ....[91]....
        /*0630*/ 	.word	0xffffffff


	//   ....[92]....
        /*0634*/ 	.word	0xffffffff


	//   ....[93]....
        /*0638*/ 	.word	0xffffffff


	//   ....[94]....
        /*063c*/ 	.word	0xffffffff


	//   ....[95]....
        /*0640*/ 	.word	0xffffffff


	//   ....[96]....
        /*0644*/ 	.word	0xffffffff


	//   ....[97]....
        /*0648*/ 	.word	0x0500000f


	//   ....[98]....
        /*064c*/ 	.word	0x0500000f


	//   ....[99]....
        /*0650*/ 	.word	0x0500000f


	//   ....[100]....
        /*0654*/ 	.word	0x0500000f


	//   ....[101]....
        /*0658*/ 	.word	0x0500000f


	//   ....[102]....
        /*065c*/ 	.word	0x0500000f


	//   ....[103]....
        /*0660*/ 	.word	0x0500000f


	//   ....[104]....
        /*0664*/ 	.word	0x0500000f


	//   ....[105]....
        /*0668*/ 	.word	0x0500000f


	//   ....[106]....
        /*066c*/ 	.word	0x0500000f


	//   ....[107]....
        /*0670*/ 	.word	0x0500000f


	//   ....[108]....
        /*0674*/ 	.word	0x0500000f


	//   ....[109]....
        /*0678*/ 	.word	0x0500000f


	//   ....[110]....
        /*067c*/ 	.word	0x0500000f


	//   ....[111]....
        /*0680*/ 	.word	0x0500000f


	//   ....[112]....
        /*0684*/ 	.word	0x0500000f


	//   ....[113]....
        /*0688*/ 	.word	0x0500000f


	//   ....[114]....
        /*068c*/ 	.word	0x0500000f


	//   ....[115]....
        /*0690*/ 	.word	0x0500000f


	//   ....[116]....
        /*0694*/ 	.word	0x0500000f


	//   ....[117]....
        /*0698*/ 	.word	0x0500000f


	//   ....[118]....
        /*069c*/ 	.word	0x0500000f


	//   ....[119]....
        /*06a0*/ 	.word	0x0500000f


	//   ....[120]....
        /*06a4*/ 	.word	0x0500000f


	//   ....[121]....
        /*06a8*/ 	.word	0x0500000f


	//   ....[122]....
        /*06ac*/ 	.word	0x0500000f


	//   ....[123]....
        /*06b0*/ 	.word	0x0500000f


	//   ....[124]....
        /*06b4*/ 	.word	0x0500000f


	//   ....[125]....
        /*06b8*/ 	.word	0x0500000f


	//   ....[126]....
        /*06bc*/ 	.word	0x0500000f


	//   ....[127]....
        /*06c0*/ 	.word	0x0500000f


	//   ....[128]....
        /*06c4*/ 	.word	0x0500000f


	//   ....[129]....
        /*06c8*/ 	.word	0x0500000f


	//   ....[130]....
        /*06cc*/ 	.word	0x0500000f


	//   ....[131]....
        /*06d0*/ 	.word	0x0500000f


	//   ....[132]....
        /*06d4*/ 	.word	0x0500000f


	//----- nvinfo : EIATTR_COOP_GROUP_INSTR_OFFSETS
	.align		4
.L_353:
        /*06d8*/ 	.byte	0x04, 0x28
        /*06da*/ 	.short	(.L_355 - .L_354)


	//   ....[0]....
.L_354:
        /*06dc*/ 	.word	0x00000060


	//   ....[1]....
        /*06e0*/ 	.word	0x00000130


	//   ....[2]....
        /*06e4*/ 	.word	0x00000230


	//   ....[3]....
        /*06e8*/ 	.word	0x000003a0


	//   ....[4]....
        /*06ec*/ 	.word	0x00000500


	//   ....[5]....
        /*06f0*/ 	.word	0x00000620


	//   ....[6]....
        /*06f4*/ 	.word	0x00000780


	//   ....[7]....
        /*06f8*/ 	.word	0x00001730


	//   ....[8]....
        /*06fc*/ 	.word	0x00002a60


	//   ....[9]....
        /*0700*/ 	.word	0x00002b60


	//   ....[10]....
        /*0704*/ 	.word	0x00003140


	//   ....[11]....
        /*0708*/ 	.word	0x000031e0


	//   ....[12]....
        /*070c*/ 	.word	0x00004e00


	//   ....[13]....
        /*0710*/ 	.word	0x00004e30


	//   ....[14]....
        /*0714*/ 	.word	0x00005240


	//   ....[15]....
        /*0718*/ 	.word	0x000052f0


	//   ....[16]....
        /*071c*/ 	.word	0x000066c0


	//   ....[17]....
        /*0720*/ 	.word	0x00006720


	//   ....[18]....
        /*0724*/ 	.word	0x00006800


	//   ....[19]....
        /*0728*/ 	.word	0x00006b40


	//   ....[20]....
        /*072c*/ 	.word	0x00007b40


	//   ....[21]....
        /*0730*/ 	.word	0x00007b80


	//   ....[22]....
        /*0734*/ 	.word	0x00007ba0


	//   ....[23]....
        /*0738*/ 	.word	0x00007bd0


	//   ....[24]....
        /*073c*/ 	.word	0x00008250


	//   ....[25]....
        /*0740*/ 	.word	0x00008280


	//   ....[26]....
        /*0744*/ 	.word	0x00008340


	//   ....[27]....
        /*0748*/ 	.word	0x00008360


	//   ....[28]....
        /*074c*/ 	.word	0x00008420


	//   ....[29]....
        /*0750*/ 	.word	0x00008440


	//   ....[30]....
        /*0754*/ 	.word	0x00008510


	//   ....[31]....
        /*0758*/ 	.word	0x00008530


	//   ....[32]....
        /*075c*/ 	.word	0x000088c0


	//   ....[33]....
        /*0760*/ 	.word	0x000088d0


	//   ....[34]....
        /*0764*/ 	.word	0x00008d10


	//   ....[35]....
        /*0768*/ 	.word	0x00008d20


	//   ....[36]....
        /*076c*/ 	.word	0x00009930


	//   ....[37]....
        /*0770*/ 	.word	0x00009960


	//   ....[38]....
        /*0774*/ 	.word	0x00009a30


	//   ....[39]....
        /*0778*/ 	.word	0x00009a50


	//   ....[40]....
        /*077c*/ 	.word	0x00009b10


	//   ....[41]....
        /*0780*/ 	.word	0x00009b30


	//   ....[42]....
        /*0784*/ 	.word	0x00009c00


	//   ....[43]....
        /*0788*/ 	.word	0x00009c20


	//   ....[44]....
        /*078c*/ 	.word	0x00009d70


	//   ....[45]....
        /*0790*/ 	.word	0x00009fb0


	//   ....[46]....
        /*0794*/ 	.word	0x00009fe0


	//   ....[47]....
        /*0798*/ 	.word	0x0000a010


	//   ....[48]....
        /*079c*/ 	.word	0x0000a040


	//   ....[49]....
        /*07a0*/ 	.word	0x0000a070


	//   ....[50]....
        /*07a4*/ 	.word	0x0000a0a0


	//   ....[51]....
        /*07a8*/ 	.word	0x0000a240


	//   ....[52]....
        /*07ac*/ 	.word	0x0000a270


	//   ....[53]....
        /*07b0*/ 	.word	0x0000a2a0


	//   ....[54]....
        /*07b4*/ 	.word	0x0000a2d0


	//   ....[55]....
        /*07b8*/ 	.word	0x0000a300


	//   ....[56]....
        /*07bc*/ 	.word	0x0000a330


	//   ....[57]....
        /*07c0*/ 	.word	0x0000a3c0


	//   ....[58]....
        /*07c4*/ 	.word	0x0000a3f0


	//   ....[59]....
        /*07c8*/ 	.word	0x0000a400


	//   ....[60]....
        /*07cc*/ 	.word	0x0000a4b0


	//   ....[61]....
        /*07d0*/ 	.word	0x0000b990


	//   ....[62]....
        /*07d4*/ 	.word	0x0000c590


	//   ....[63]....
        /*07d8*/ 	.word	0x0000c5b0


	//   ....[64]....
        /*07dc*/ 	.word	0x0000c5e0


	//   ....[65]....
        /*07e0*/ 	.word	0x0000c610


	//   ....[66]....
        /*07e4*/ 	.word	0x0000c730


	//   ....[67]....
        /*07e8*/ 	.word	0x0000c740


	//   ....[68]....
        /*07ec*/ 	.word	0x0000c7e0


	//   ....[69]....
        /*07f0*/ 	.word	0x0000c7f0


	//   ....[70]....
        /*07f4*/ 	.word	0x0000c890


	//   ....[71]....
        /*07f8*/ 	.word	0x0000c8a0


	//   ....[72]....
        /*07fc*/ 	.word	0x0000c940


	//   ....[73]....
        /*0800*/ 	.word	0x0000c950


	//   ....[74]....
        /*0804*/ 	.word	0x0000c9d0


	//   ....[75]....
        /*0808*/ 	.word	0x0000ca00


	//   ....[76]....
        /*080c*/ 	.word	0x0000ca50


	//   ....[77]....
        /*0810*/ 	.word	0x0000ca90


	//   ....[78]....
        /*0814*/ 	.word	0x0000f5f0


	//   ....[79]....
        /*0818*/ 	.word	0x0000f620


	//   ....[80]....
        /*081c*/ 	.word	0x0000f680


	//   ....[81]....
        /*0820*/ 	.word	0x0000f6b0


	//   ....[82]....
        /*0824*/ 	.word	0x0000f6e0


	//   ....[83]....
        /*0828*/ 	.word	0x0000f710


	//   ....[84]....
        /*082c*/ 	.word	0x0000f740


	//   ....[85]....
        /*0830*/ 	.word	0x0000f770


	//   ....[86]....
        /*0834*/ 	.word	0x0000f930


	//   ....[87]....
        /*0838*/ 	.word	0x0000f960


	//   ....[88]....
        /*083c*/ 	.word	0x0000f990


	//   ....[89]....
        /*0840*/ 	.word	0x0000f9c0


	//   ....[90]....
        /*0844*/ 	.word	0x0000f9f0


	//   ....[91]....
        /*0848*/ 	.word	0x0000fa20


	//   ....[92]....
        /*084c*/ 	.word	0x0000fae0


	//   ....[93]....
        /*0850*/ 	.word	0x0000fb00


	//   ....[94]....
        /*0854*/ 	.word	0x0000fb10


	//   ....[95]....
        /*0858*/ 	.word	0x0000fb70


	//   ....[96]....
        /*085c*/ 	.word	0x00010290


	//   ....[97]....
        /*0860*/ 	.word	0x00010740


	//   ....[98]....
        /*0864*/ 	.word	0x000108c0


	//   ....[99]....
        /*0868*/ 	.word	0x00010910


	//   ....[100]....
        /*086c*/ 	.word	0x000109a0


	//   ....[101]....
        /*0870*/ 	.word	0x00010a30


	//   ....[102]....
        /*0874*/ 	.word	0x00010b70


	//   ....[103]....
        /*0878*/ 	.word	0x00010c60


	//   ....[104]....
        /*087c*/ 	.word	0x00010d40


	//   ....[105]....
        /*0880*/ 	.word	0x00010e50


	//   ....[106]....
        /*0884*/ 	.word	0x00010eb0


	//   ....[107]....
        /*0888*/ 	.word	0x00010fc0


	//   ....[108]....
        /*088c*/ 	.word	0x00011020


	//   ....[109]....
        /*0890*/ 	.word	0x00011130


	//   ....[110]....
        /*0894*/ 	.word	0x00011190


	//   ....[111]....
        /*0898*/ 	.word	0x00011280


	//   ....[112]....
        /*089c*/ 	.word	0x00011300


	//   ....[113]....
        /*08a0*/ 	.word	0x000113e0


	//   ....[114]....
        /*08a4*/ 	.word	0x00011750


	//   ....[115]....
        /*08a8*/ 	.word	0x000117f0


	//   ....[116]....
        /*08ac*/ 	.word	0x00011980


	//   ....[117]....
        /*08b0*/ 	.word	0x00011a00


	//   ....[118]....
        /*08b4*/ 	.word	0x00011a80


	//   ....[119]....
        /*08b8*/ 	.word	0x00011b00


	//   ....[120]....
        /*08bc*/ 	.word	0x00011b80


	//   ....[121]....
        /*08c0*/ 	.word	0x00011c10


	//   ....[122]....
        /*08c4*/ 	.word	0x00011cb0


	//   ....[123]....
        /*08c8*/ 	.word	0x00011d60


	//   ....[124]....
        /*08cc*/ 	.word	0x00011de0


	//   ....[125]....
        /*08d0*/ 	.word	0x00011e60


	//   ....[126]....
        /*08d4*/ 	.word	0x00011ee0


	//   ....[127]....
        /*08d8*/ 	.word	0x00011f70


	//   ....[128]....
        /*08dc*/ 	.word	0x00011ff0


	//   ....[129]....
        /*08e0*/ 	.word	0x00012090


	//   ....[130]....
        /*08e4*/ 	.word	0x000120e0


	//   ....[131]....
        /*08e8*/ 	.word	0x00012170


	//   ....[132]....
        /*08ec*/ 	.word	0x000122a0


	//----- nvinfo : EIATTR_REG_RECONFIG
	.align		4
.L_355:
        /*08f0*/ 	.byte	0x01, 0x54
	.zero		2


	//----- nvinfo : EIATTR_SYSCALL_OFFSETS
	.align		4
        /*08f4*/ 	.byte	0x04, 0x46
        /*08f6*/ 	.short	(.L_357 - .L_356)


	//   ....[0]....
.L_356:
        /*08f8*/ 	.word	0x00001910


	//   ....[1]....
        /*08fc*/ 	.word	0x0000b5b0


	//   ....[2]....
        /*0900*/ 	.word	0x0000b700


	//   ....[3]....
        /*0904*/ 	.word	0x0000b800


	//   ....[4]....
        /*0908*/ 	.word	0x0000c170


	//----- nvinfo : EIATTR_MBARRIER_INSTR_OFFSETS
	.align		4
.L_357:
        /*090c*/ 	.byte	0x04, 0x39
        /*090e*/ 	.short	(.L_359 - .L_358)


	//   ....[0]....
.L_358:
        /*0910*/ 	.word	0x00000250
        /*0914*/ 	.word	0x000000ff
        /*0918*/ 	.word	0x00034800
        /*091c*/ 	.short	0x0100
        /*091e*/ 	.byte	0x08
	.zero		1


	//   ....[1]....
        /*0920*/ 	.word	0x00000260
        /*0924*/ 	.word	0x000000ff
        /*0928*/ 	.word	0x00034820
        /*092c*/ 	.short	0x0100
        /*092e*/ 	.byte	0x08
	.zero		1


	//   ....[2]....
        /*0930*/ 	.word	0x00000350
        /*0934*/ 	.word	0x000000ff
        /*0938*/ 	.word	0x00034830
        /*093c*/ 	.short	0x0100
        /*093e*/ 	.byte	0x08
	.zero		1


	//   ....[3]....
        /*0940*/ 	.word	0x00000360
        /*0944*/ 	.word	0x000000ff
        /*0948*/ 	.word	0x00034840
        /*094c*/ 	.short	0x0100
        /*094e*/ 	.byte	0x08
	.zero		1


	//   ....[4]....
        /*0950*/ 	.word	0x00000370
        /*0954*/ 	.word	0x000000ff
        /*0958*/ 	.word	0x00034838
        /*095c*/ 	.short	0x0100
        /*095e*/ 	.byte	0x08
	.zero		1


	//   ....[5]....
        /*0960*/ 	.word	0x00000380
        /*0964*/ 	.word	0x000000ff
        /*0968*/ 	.word	0x00034848
        /*096c*/ 	.short	0x0100
        /*096e*/ 	.byte	0x08
	.zero		1


	//   ....[6]....
        /*0970*/ 	.word	0x000004b0
        /*0974*/ 	.word	0x000000ff
        /*0978*/ 	.word	0x00034850
        /*097c*/ 	.short	0x0100
        /*097e*/ 	.byte	0x08
	.zero		1


	//   ....[7]....
        /*0980*/ 	.word	0x000004c0
        /*0984*/ 	.word	0x000000ff
        /*0988*/ 	.word	0x00034860
        /*098c*/ 	.short	0x0100
        /*098e*/ 	.byte	0x08
	.zero		1


	//   ....[8]....
        /*0990*/ 	.word	0x000004d0
        /*0994*/ 	.word	0x000000ff
        /*0998*/ 	.word	0x00034858
        /*099c*/ 	.short	0x0100
        /*099e*/ 	.byte	0x08
	.zero		1


	//   ....[9]....
        /*09a0*/ 	.word	0x000004e0
        /*09a4*/ 	.word	0x000000ff
        /*09a8*/ 	.word	0x00034868
        /*09ac*/ 	.short	0x0100
        /*09ae*/ 	.byte	0x08
	.zero		1


	//   ....[10]....
        /*09b0*/ 	.word	0x000005d0
        /*09b4*/ 	.word	0x000000ff
        /*09b8*/ 	.word	0x00034870
        /*09bc*/ 	.short	0x0100
        /*09be*/ 	.byte	0x06
	.zero		1


	//   ....[11]....
        /*09c0*/ 	.word	0x000005e0
        /*09c4*/ 	.word	0x000000ff
        /*09c8*/ 	.word	0x00034880
        /*09cc*/ 	.short	0x0100
        /*09ce*/ 	.byte	0x06
	.zero		1


	//   ....[12]....
        /*09d0*/ 	.word	0x000005f0
        /*09d4*/ 	.word	0x000000ff
        /*09d8*/ 	.word	0x00034878
        /*09dc*/ 	.short	0x0100
        /*09de*/ 	.byte	0x06
	.zero		1


	//   ....[13]....
        /*09e0*/ 	.word	0x00000600
        /*09e4*/ 	.word	0x000000ff
        /*09e8*/ 	.word	0x00034888
        /*09ec*/ 	.short	0x0100
        /*09ee*/ 	.byte	0x06
	.zero		1


	//   ....[14]....
        /*09f0*/ 	.word	0x00000730
        /*09f4*/ 	.word	0x000000ff
        /*09f8*/ 	.word	0x00034890
        /*09fc*/ 	.short	0x0100
        /*09fe*/ 	.byte	0x08
	.zero		1


	//   ....[15]....
        /*0a00*/ 	.word	0x00000740
        /*0a04*/ 	.word	0x000000ff
        /*0a08*/ 	.word	0x000348a0
        /*0a0c*/ 	.short	0x0100
        /*0a0e*/ 	.byte	0x08
	.zero		1


	//   ....[16]....
        /*0a10*/ 	.word	0x00000750
        /*0a14*/ 	.word	0x000000ff
        /*0a18*/ 	.word	0x00034898
        /*0a1c*/ 	.short	0x0100
        /*0a1e*/ 	.byte	0x08
	.zero		1


	//   ....[17]....
        /*0a20*/ 	.word	0x00000760
        /*0a24*/ 	.word	0x000000ff
        /*0a28*/ 	.word	0x000348a8
        /*0a2c*/ 	.short	0x0100
        /*0a2e*/ 	.byte	0x08
	.zero		1


	//   ....[18]....
        /*0a30*/ 	.word	0x00000890
        /*0a34*/ 	.word	0x000000ff
        /*0a38*/ 	.word	0x000348b0
        /*0a3c*/ 	.short	0x0100
        /*0a3e*/ 	.byte	0x08
	.zero		1


	//   ....[19]....
        /*0a40*/ 	.word	0x000008a0
        /*0a44*/ 	.word	0x000000ff
        /*0a48*/ 	.word	0x000348c0
        /*0a4c*/ 	.short	0x0100
        /*0a4e*/ 	.byte	0x08
	.zero		1


	//   ....[20]....
        /*0a50*/ 	.word	0x000008b0
        /*0a54*/ 	.word	0x000000ff
        /*0a58*/ 	.word	0x000348b8
        /*0a5c*/ 	.short	0x0100
        /*0a5e*/ 	.byte	0x08
	.zero		1


	//   ....[21]....
        /*0a60*/ 	.word	0x000008c0
        /*0a64*/ 	.word	0x000000ff
        /*0a68*/ 	.word	0x000348c8
        /*0a6c*/ 	.short	0x0100
        /*0a6e*/ 	.byte	0x08
	.zero		1


	//   ....[22]....
        /*0a70*/ 	.word	0x000019c0
        /*0a74*/ 	.word	0x00000000
        /*0a78*/ 	.word	0x00034800
        /*0a7c*/ 	.short	0x010a
        /*0a7e*/ 	.byte	0x3f
	.zero		1


	//   ....[23]....
        /*0a80*/ 	.word	0x00001a30
        /*0a84*/ 	.word	0x00000005
        /*0a88*/ 	.word	0x00034830
        /*0a8c*/ 	.short	0x010a
        /*0a8e*/ 	.byte	0x3f
	.zero		1


	//   ....[24]....
        /*0a90*/ 	.word	0x00001aa0
        /*0a94*/ 	.word	0x00000005
        /*0a98*/ 	.word	0x00034830
        /*0a9c*/ 	.short	0x010a
        /*0a9e*/ 	.byte	0x3f
	.zero		1


	//   ....[25]....
        /*0aa0*/ 	.word	0x00002bc0
        /*0aa4*/ 	.word	0x00000005
        /*0aa8*/ 	.word	0x00000000
        /*0aac*/ 	.short	0x0101
        /*0aae*/ 	.byte	0x3f
	.zero		1


	//   ....[26]....
        /*0ab0*/ 	.word	0x000041b0
        /*0ab4*/ 	.word	0x0000000e
        /*0ab8*/ 	.word	0x00034830
        /*0abc*/ 	.short	0x010a
        /*0abe*/ 	.byte	0x3f
	.zero		1


	//   ....[27]....
        /*0ac0*/ 	.word	0x00004200
        /*0ac4*/ 	.word	0x0000000e
        /*0ac8*/ 	.word	0x00034830
        /*0acc*/ 	.short	0x010a
        /*0ace*/ 	.byte	0x3f
	.zero		1


	//   ....[28]....
        /*0ad0*/ 	.word	0x00004aa0
        /*0ad4*/ 	.word	0x0000000d
        /*0ad8*/ 	.word	0x00034850
        /*0adc*/ 	.short	0x010a
        /*0ade*/ 	.byte	0x3f
	.zero		1


	//   ....[29]....
        /*0ae0*/ 	.word	0x00004ae0
        /*0ae4*/ 	.word	0x0000000d
        /*0ae8*/ 	.word	0x00034850
        /*0aec*/ 	.short	0x010a
        /*0aee*/ 	.byte	0x3f
	.zero		1


	//   ....[30]....
        /*0af0*/ 	.word	0x00005bd0
        /*0af4*/ 	.word	0x0000001f
        /*0af8*/ 	.word	0x00000000
        /*0afc*/ 	.short	0x0101
        /*0afe*/ 	.byte	0x3f
	.zero		1


	//   ....[31]....
        /*0b00*/ 	.word	0x00005c50
        /*0b04*/ 	.word	0x0000001f
        /*0b08*/ 	.word	0x00000000
        /*0b0c*/ 	.short	0x0101
        /*0b0e*/ 	.byte	0x3f
	.zero		1


	//   ....[32]....
        /*0b10*/ 	.word	0x00006620
        /*0b14*/ 	.word	0x0000000e
        /*0b18*/ 	.word	0x00034850
        /*0b1c*/ 	.short	0x010a
        /*0b1e*/ 	.byte	0x3f
	.zero		1


	//   ....[33]....
        /*0b20*/ 	.word	0x00006660
        /*0b24*/ 	.word	0x0000000e
        /*0b28*/ 	.word	0x00034850
        /*0b2c*/ 	.short	0x010a
        /*0b2e*/ 	.byte	0x3f
	.zero		1


	//   ....[34]....
        /*0b30*/ 	.word	0x00006c50
        /*0b34*/ 	.word	0x00000008
        /*0b38*/ 	.word	0x00000000
        /*0b3c*/ 	.short	0x0101
        /*0b3e*/ 	.byte	0x3f
	.zero		1


	//   ....[35]....
        /*0b40*/ 	.word	0x00008240
        /*0b44*/ 	.word	0x00000003
        /*0b48*/ 	.word	0x00000000
        /*0b4c*/ 	.short	0x0101
        /*0b4e*/ 	.byte	0x3f
	.zero		1


	//   ....[36]....
        /*0b50*/ 	.word	0x000088b0
        /*0b54*/ 	.word	0x0000000a
        /*0b58*/ 	.word	0x00000000
        /*0b5c*/ 	.short	0x0101
        /*0b5e*/ 	.byte	0x3f
	.zero		1


	//   ....[37]....
        /*0b60*/ 	.word	0x0000bc00
        /*0b64*/ 	.word	0x00000000
        /*0b68*/ 	.word	0x00034840
        /*0b6c*/ 	.short	0x010a
        /*0b6e*/ 	.byte	0x3f
	.zero		1


	//   ....[38]....
        /*0b70*/ 	.word	0x0000cba0
        /*0b74*/ 	.word	0x00000012
        /*0b78*/ 	.word	0x00034800
        /*0b7c*/ 	.short	0x0107
        /*0b7e*/ 	.byte	0x3f
	.zero		1


	//   ....[39]....
        /*0b80*/ 	.word	0x0000ccb0
        /*0b84*/ 	.word	0x00000012
        /*0b88*/ 	.word	0x00034800
        /*0b8c*/ 	.short	0x0101
        /*0b8e*/ 	.byte	0x3f
	.zero		1


	//   ....[40]....
        /*0b90*/ 	.word	0x0000ccd0
        /*0b94*/ 	.word	0x00000012
        /*0b98*/ 	.word	0x00034820
        /*0b9c*/ 	.short	0x010a
        /*0b9e*/ 	.byte	0x3f
	.zero		1


	//   ....[41]....
        /*0ba0*/ 	.word	0x0000d090
        /*0ba4*/ 	.word	0x00000003
        /*0ba8*/ 	.word	0x00034840
        /*0bac*/ 	.short	0x010a
        /*0bae*/ 	.byte	0x3f
	.zero		1


	//   ....[42]....
        /*0bb0*/ 	.word	0x0000d520
        /*0bb4*/ 	.word	0x00000003
        /*0bb8*/ 	.word	0x00000060
        /*0bbc*/ 	.short	0x010a
        /*0bbe*/ 	.byte	0x3f
	.zero		1


	//   ....[43]....
        /*0bc0*/ 	.word	0x0000dbb0
        /*0bc4*/ 	.word	0x00000003
        /*0bc8*/ 	.word	0x00034840
        /*0bcc*/ 	.short	0x010a
        /*0bce*/ 	.byte	0x3f
	.zero		1


	//   ....[44]....
        /*0bd0*/ 	.word	0x0000e040
        /*0bd4*/ 	.word	0x00000002
        /*0bd8*/ 	.word	0x00000060
        /*0bdc*/ 	.short	0x010a
        /*0bde*/ 	.byte	0x3f
	.zero		1


	//   ....[45]....
        /*0be0*/ 	.word	0x0000e610
        /*0be4*/ 	.word	0x00000002
        /*0be8*/ 	.word	0x00034840
        /*0bec*/ 	.short	0x010a
        /*0bee*/ 	.byte	0x3f
	.zero		1


	//   ....[46]....
        /*0bf0*/ 	.word	0x0000eaa0
        /*0bf4*/ 	.word	0x00000002
        /*0bf8*/ 	.word	0x00000060
        /*0bfc*/ 	.short	0x010a
        /*0bfe*/ 	.byte	0x3f
	.zero		1


	//   ....[47]....
        /*0c00*/ 	.word	0x0000f020
        /*0c04*/ 	.word	0x00000000
        /*0c08*/ 	.word	0x00034860
        /*0c0c*/ 	.short	0x010a
        /*0c0e*/ 	.byte	0x3f
	.zero		1


	//   ....[48]....
        /*0c10*/ 	.word	0x00010210
        /*0c14*/ 	.word	0x00000000
        /*0c18*/ 	.word	0x00034820
        /*0c1c*/ 	.short	0x010a
        /*0c1e*/ 	.byte	0x3f
	.zero		1


	//   ....[49]....
        /*0c20*/ 	.word	0x00010400
        /*0c24*/ 	.word	0x00000006
        /*0c28*/ 	.word	0x00000000
        /*0c2c*/ 	.short	0x010a
        /*0c2e*/ 	.byte	0x3f
	.zero		1


	//   ....[50]....
        /*0c30*/ 	.word	0x00010430
        /*0c34*/ 	.word	0x00000007
        /*0c38*/ 	.word	0x00000000
        /*0c3c*/ 	.short	0x010a
        /*0c3e*/ 	.byte	0x3f
	.zero		1


	//   ....[51]....
        /*0c40*/ 	.word	0x00010490
        /*0c44*/ 	.word	0x00000004
        /*0c48*/ 	.word	0x00000000
        /*0c4c*/ 	.short	0x010a
        /*0c4e*/ 	.byte	0x3f
	.zero		1


	//   ....[52]....
        /*0c50*/ 	.word	0x000104c0
        /*0c54*/ 	.word	0x00000003
        /*0c58*/ 	.word	0x00000000
        /*0c5c*/ 	.short	0x010a
        /*0c5e*/ 	.byte	0x3f
	.zero		1


	//   ....[53]....
        /*0c60*/ 	.word	0x00010520
        /*0c64*/ 	.word	0x00000000
        /*0c68*/ 	.word	0x00034800
        /*0c6c*/ 	.short	0x010a
        /*0c6e*/ 	.byte	0x3f
	.zero		1


	//   ....[54]....
        /*0c70*/ 	.word	0x00010570
        /*0c74*/ 	.word	0x00000005
        /*0c78*/ 	.word	0x00034830
        /*0c7c*/ 	.short	0x010a
        /*0c7e*/ 	.byte	0x3f
	.zero		1


	//   ....[55]....
        /*0c80*/ 	.word	0x000105c0
        /*0c84*/ 	.word	0x0000000e
        /*0c88*/ 	.word	0x00034830
        /*0c8c*/ 	.short	0x010a
        /*0c8e*/ 	.byte	0x3f
	.zero		1


	//   ....[56]....
        /*0c90*/ 	.word	0x00010610
        /*0c94*/ 	.word	0x0000000d
        /*0c98*/ 	.word	0x00034850
        /*0c9c*/ 	.short	0x010a
        /*0c9e*/ 	.byte	0x3f
	.zero		1


	//   ....[57]....
        /*0ca0*/ 	.word	0x00010660
        /*0ca4*/ 	.word	0x0000000e
        /*0ca8*/ 	.word	0x00034850
        /*0cac*/ 	.short	0x010a
        /*0cae*/ 	.byte	0x3f
	.zero		1


	//   ....[58]....
        /*0cb0*/ 	.word	0x00010800
        /*0cb4*/ 	.word	0x00000000
        /*0cb8*/ 	.word	0x00034840
        /*0cbc*/ 	.short	0x010a
        /*0cbe*/ 	.byte	0x3f
	.zero		1


	//   ....[59]....
        /*0cc0*/ 	.word	0x00011460
        /*0cc4*/ 	.word	0x00000012
        /*0cc8*/ 	.word	0x00034820
        /*0ccc*/ 	.short	0x010a
        /*0cce*/ 	.byte	0x3f
	.zero		1


	//   ....[60]....
        /*0cd0*/ 	.word	0x000114b0
        /*0cd4*/ 	.word	0x00000003
        /*0cd8*/ 	.word	0x00034840
        /*0cdc*/ 	.short	0x010a
        /*0cde*/ 	.byte	0x3f
	.zero		1


	//   ....[61]....
        /*0ce0*/ 	.word	0x00011500
        /*0ce4*/ 	.word	0x00000003
        /*0ce8*/ 	.word	0x00000060
        /*0cec*/ 	.short	0x010a
        /*0cee*/ 	.byte	0x3f
	.zero		1


	//   ....[62]....
        /*0cf0*/ 	.word	0x00011550
        /*0cf4*/ 	.word	0x00000003
        /*0cf8*/ 	.word	0x00034840
        /*0cfc*/ 	.short	0x010a
        /*0cfe*/ 	.byte	0x3f
	.zero		1


	//   ....[63]....
        /*0d00*/ 	.word	0x000115a0
        /*0d04*/ 	.word	0x00000002
        /*0d08*/ 	.word	0x00000060
        /*0d0c*/ 	.short	0x010a
        /*0d0e*/ 	.byte	0x3f
	.zero		1


	//   ....[64]....
        /*0d10*/ 	.word	0x000115f0
        /*0d14*/ 	.word	0x00000002
        /*0d18*/ 	.word	0x00034840
        /*0d1c*/ 	.short	0x010a
        /*0d1e*/ 	.byte	0x3f
	.zero		1


	//   ....[65]....
        /*0d20*/ 	.word	0x00011640
        /*0d24*/ 	.word	0x00000002
        /*0d28*/ 	.word	0x00000060
        /*0d2c*/ 	.short	0x010a
        /*0d2e*/ 	.byte	0x3f
	.zero		1


	//   ....[66]....
        /*0d30*/ 	.word	0x00011690
        /*0d34*/ 	.word	0x00000000
        /*0d38*/ 	.word	0x00034860
        /*0d3c*/ 	.short	0x010a
        /*0d3e*/ 	.byte	0x3f
	.zero		1


	//   ....[67]....
        /*0d40*/ 	.word	0x000121c0
        /*0d44*/ 	.word	0x00000000
        /*0d48*/ 	.word	0x00034820
        /*0d4c*/ 	.short	0x010a
        /*0d4e*/ 	.byte	0x3f
	.zero		1


	//   ....[68]....
        /*0d50*/ 	.word	0x00012360
        /*0d54*/ 	.word	0x00000006
        /*0d58*/ 	.word	0x00000000
        /*0d5c*/ 	.short	0x010a
        /*0d5e*/ 	.byte	0x3f
	.zero		1


	//   ....[69]....
        /*0d60*/ 	.word	0x000123b0
        /*0d64*/ 	.word	0x00000007
        /*0d68*/ 	.word	0x00000000
        /*0d6c*/ 	.short	0x010a
        /*0d6e*/ 	.byte	0x3f
	.zero		1


	//   ....[70]....
        /*0d70*/ 	.word	0x00012400
        /*0d74*/ 	.word	0x00000004
        /*0d78*/ 	.word	0x00000000
        /*0d7c*/ 	.short	0x010a
        /*0d7e*/ 	.byte	0x3f
	.zero		1


	//----- nvinfo : EIATTR_NUM_MBARRIERS
	.align		4
.L_359:
        /*0d80*/ 	.byte	0x03, 0x38
        /*0d82*/ 	.short	0x0016


	//----- nvinfo : EIATTR_EXIT_INSTR_OFFSETS
	.align		4
        /*0d84*/ 	.byte	0x04, 0x1c
        /*0d86*/ 	.short	(.L_361 - .L_360)


	//   ....[0]....
.L_360:
        /*0d88*/ 	.word	0x00000a30


	//   ....[1]....
        /*0d8c*/ 	.word	0x00009d10


	//   ....[2]....
        /*0d90*/ 	.word	0x00010510


	//----- nvinfo : EIATTR_MAX_THREADS
	.align		4
.L_361:
        /*0d94*/ 	.byte	0x04, 0x05
        /*0d96*/ 	.short	(.L_363 - .L_362)
.L_362:
        /*0d98*/ 	.word	0x00000180
        /*0d9c*/ 	.word	0x00000001
        /*0da0*/ 	.word	0x00000001


	//----- nvinfo : EIATTR_CRS_STACK_SIZE
	.align		4
.L_363:
        /*0da4*/ 	.byte	0x04, 0x1e
        /*0da6*/ 	.short	(.L_365 - .L_364)
.L_364:
        /*0da8*/ 	.word	0x00000000


	//----- nvinfo : EIATTR_CBANK_PARAM_SIZE
	.align		4
.L_365:
        /*0dac*/ 	.byte	0x03, 0x19
        /*0dae*/ 	.short	0x0af0


	//----- nvinfo : EIATTR_PARAM_CBANK
	.align		4
        /*0db0*/ 	.byte	0x04, 0x0a
        /*0db2*/ 	.short	(.L_367 - .L_366)
	.align		4
.L_366:
        /*0db4*/ 	.word	index@(.nv.constant0._ZN7cutlass13device_kernelIN5flash11enable_sm90INS1_16FlashAttnFwdSm90INS1_25CollectiveMainloopFwdSm90ILi2EN4cute5tupleIJNS5_1CILi1EEES8_S8_EEENS6_IJNS7_ILi128EEESA_NS7_ILi192EEEEEELi128ENS_6half_tEfNS_4arch4Sm90ELb0ELb0ELb0ELb1ELb0ELb0ELb0ELb1ELb1ELb1ELb1ELb0EEENS1_21CollectiveEpilogueFwdINS6_IJSA_SA_SA_EEES9_SD_SF_Li256ELb1ELb1ELb1ELb0EEENS1_36VarlenDynamicPersistentTileSchedulerILi128ELi128ELi256ELi128ELb1ELb1ELb1ELb0ELb1ELb1EEEEEEEEEvNT_6ParamsE)
        /*0db8*/ 	.short	0x0210
        /*0dba*/ 	.short	0x0af0


	//----- nvinfo : EIATTR_SW_WAR
	.align		4
.L_367:
        /*0dbc*/ 	.byte	0x04, 0x36
        /*0dbe*/ 	.short	(.L_369 - .L_368)
.L_368:
        /*0dc0*/ 	.word	0x00000008
.L_369:


//--------------------- .nv.info._ZN7cutlass13device_kernelIN5flash11enable_sm90INS1_16FlashAttnFwdSm90INS1_25CollectiveMainloopFwdSm90ILi2EN4cute5tupleIJNS5_1CILi1EEES8_S8_EEENS6_IJNS7_ILi128EEESA_NS7_ILi192EEEEEELi128ENS_6half_tEfNS_4arch4Sm90ELb0ELb0ELb0ELb1ELb0ELb1ELb0ELb1ELb1ELb1ELb1ELb0EEENS1_21CollectiveEpilogueFwdINS6_IJSA_SA_SA_EEES9_SD_SF_Li256ELb1ELb1ELb1ELb0EEENS1_36VarlenDynamicPersistentTileSchedulerILi128ELi128ELi256ELi128ELb1ELb1ELb1ELb0ELb1ELb1EEEEEEEEEvNT_6ParamsE --------------------------
	.section	.nv.info._ZN7cutlass13device_kernelIN5flash11enable_sm90INS1_16FlashAttnFwdSm90INS1_25CollectiveMainloopFwdSm90ILi2EN4cute5tupleIJNS5_1CILi1EEES8_S8_EEENS6_IJNS7_ILi128EEESA_NS7_ILi192EEEEEELi128ENS_6half_tEfNS_4arch4Sm90ELb0ELb0ELb0ELb1ELb0ELb1ELb0ELb1ELb1ELb1ELb1ELb0EEENS1_21CollectiveEpilogueFwdINS6_IJSA_SA_SA_EEES9_SD_SF_Li256ELb1ELb1ELb1ELb0EEENS1_36VarlenDynamicPersistentTileSchedulerILi128ELi128ELi256ELi128ELb1ELb1ELb1ELb0ELb1ELb1EEEEEEEEEvNT_6ParamsE,"",@"SHT_CUDA_INFO"
	.sectionflags	@""
	.align	4


	//----- nvinfo : EIATTR_CUDA_API_VERSION
	.align		4
        /*0000*/ 	.byte	0x04, 0x37
        /*0002*/ 	.short	(.L_371 - .L_370)
.L_370:
        /*0004*/ 	.word	0x00000082


	//----- nvinfo : EIATTR_KPARAM_INFO
	.align		4
.L_371:
        /*0008*/ 	.byte	0x04, 0x17
        /*000a*/ 	.short	(.L_373 - .L_372)
.L_372:
        /*000c*/ 	.word	0x00000000
        /*0010*/ 	.short	0x0000
        /*0012*/ 	.short	0x0070
        /*0014*/ 	.byte	0x00, 0xf0, 0x01, 0x2a


	//----- nvinfo : EIATTR_SPARSE_MMA_MASK
	.align		4
.L_373:
        /*0018*/ 	.byte	0x03, 0x50
        /*001a*/ 	.short	0x0000


	//----- nvinfo : EIATTR_MAXREG_COUNT
	.align		4
        /*001c*/ 	.byte	0x03, 0x1b
        /*001e*/ 	.short	0x00a8


	//----- nvinfo : EIATTR_NUM_BARRIERS
	.align		4
        /*0020*/ 	.byte	0x02, 0x4c
        /*0022*/ 	.byte	0x10
	.zero		1


	//----- nvinfo : EIATTR_EXTERNS
	.align		4
        /*0024*/ 	.byte	0x04, 0x0f
        /*0026*/ 	.short	(.L_375 - .L_374)


	//   ....[0]....
	.align		4
.L_374:
        /*0028*/ 	.word	index@(__assertfail)


	//----- nvinfo : EIATTR_ANNOTATIONS
	.align		4
.L_375:
        /*002c*/ 	.byte	0x04, 0x55
        /*002e*/ 	.short	(.L_377 - .L_376)


	//   ....[0]....
.L_376:
        /* <DEDUP_REMOVED lines=125> */


	//----- nvinfo : EIATTR_MERCURY_ISA_VERSION
	.align		4
.L_377:
        /*07f0*/ 	.byte	0x03, 0x5f
        /*07f2*/ 	.short	0x0101


	//----- nvinfo : EIATTR_UNUSED_LOAD_BYTE_OFFSET
	.align		4
        /*07f4*/ 	.byte	0x04, 0x44
        /*07f6*/ 	.short	(.L_379 - .L_378)


	//   ....[0]....
.L_378:
        /*07f8*/ 	.word	0x00000ab0
        /*07fc*/ 	.word	0x0000fff0


	//   ....[1]....
        /*0800*/ 	.word	0x00016910
        /*0804*/ 	.word	0x0000fff0


	//----- nvinfo : EIATTR_INT_WARP_WIDE_INSTR_OFFSETS
	.align		4
.L_379:
        /*0808*/ 	.byte	0x04, 0x31
        /*080a*/ 	.short	(.L_381 - .L_380)


	//   ....[0]....
.L_380:
        /*080c*/ 	.word	0x00000190


	//   ....[1]....
        /*0810*/ 	.word	0x000001d0


	//   ....[2]....
        /*0814*/ 	.word	0x00000240


	//   ....[3]....
        /*0818*/ 	.word	0x0001c5f0


	//   ....[4]....
        /*081c*/ 	.word	0x0001c680


	//   ....[5]....
        /*0820*/ 	.word	0x00020130


	//   ....[6]....
        /*0824*/ 	.word	0x00020190


	//----- nvinfo : EIATTR_COOP_GROUP_MASK_REGIDS
	.align		4
.L_381:
        /*0828*/ 	.byte	0x04, 0x29
        /*082a*/ 	.short	(.L_383 - .L_382)


	//   ....[0]....
.L_382:
        /*082c*/ 	.word	0xffffffff


	//   ....[1]....
        /*0830*/ 	.word	0xffffffff


	//   ....[2]....
        /*0834*/ 	.word	0xffffffff


	//   ....[3]....
        /*0838*/ 	.word	0xffffffff


	//   ....[4]....
        /*083c*/ 	.word	0xffffffff


	//   ....[5]....
        /*0840*/ 	.word	0xffffffff


	//   ....[6]....
        /*0844*/ 	.word	0xffffffff


	//   ....[7]....
        /*0848*/ 	.word	0xffffffff


	//   ....[8]....
        /*084c*/ 	.word	0xffffffff


	//   ....[9]....
        /*0850*/ 	.word	0xffffffff


	//   ....[10]....
        /*0854*/ 	.word	0xffffffff


	//   ....[11]....
        /*0858*/ 	.word	0xffffffff


	//   ....[12]....
        /*085c*/ 	.word	0xffffffff


	//   ....[13]....
        /*0860*/ 	.word	0xffffffff


	//   ....[14]....
        /*0864*/ 	.word	0xffffffff


	//   ....[15]....
        /*0868*/ 	.word	0xffffffff


	//   ....[16]....
        /*086c*/ 	.word	0xffffffff


	//   ....[17]....
        /*0870*/ 	.word	0xffffffff


	//   ....[18]....
        /*0874*/ 	.word	0xffffffff


	//   ....[19]....
        /*0878*/ 	.word	0xffffffff


	//   ....[20]....
        /*087c*/ 	.word	0xffffffff


	//   ....[21]....
        /*0880*/ 	.word	0xffffffff


	//   ....[22]....
        /*0884*/ 	.word	0xffffffff


	//   ....[23]....
        /*0888*/ 	.word	0xffffffff


	//   ....[24]....
        /*088c*/ 	.word	0xffffffff


	//   ....[25]....
        /*0890*/ 	.word	0xffffffff


	//   ....[26]....
        /*0894*/ 	.word	0xffffffff


	//   ....[27]....
        /*0898*/ 	.word	0xffffffff


	//   ....[28]....
        /*089c*/ 	.word	0xffffffff


	//   ....[29]....
        /*08a0*/ 	.word	0xffffffff


	//   ....[30]....
        /*08a4*/ 	.word	0xffffffff


	//   ....[31]....
        /*08a8*/ 	.word	0xffffffff


	//   ....[32]....
        /*08ac*/ 	.word	0xffffffff


	//   ....[33]....
        /*08b0*/ 	.word	0xffffffff


	//   ....[34]....
        /*08b4*/ 	.word	0xffffffff


	//   ....[35]....
        /*08b8*/ 	.word	0xffffffff


	//   ....[36]....
        /*08bc*/ 	.word	0xffffffff


	//   ....[37]....
        /*08c0*/ 	.word	0xffffffff


	//   ....[38]....
        /*08c4*/ 	.word	0xffffffff


	//   ....[39]....
        /*08c8*/ 	.word	0xffffffff


	//   ....[40]....
        /*08cc*/ 	.word	0xffffffff


	//   ....[41]....
        /*08d0*/ 	.word	0xffffffff


	//   ....[42]....
        /*08d4*/ 	.word	0xffffffff


	//   ....[43]....
        /*08d8*/ 	.word	0xffffffff


	//   ....[44]....
        /*08dc*/ 	.word	0xffffffff


	//   ....[45]....
        /*08e0*/ 	.word	0xffffffff


	//   ....[46]....
        /*08e4*/ 	.word	0xffffffff


	//   ....[47]....
        /*08e8*/ 	.word	0xffffffff


	//   ....[48]....
        /*08ec*/ 	.word	0xffffffff


	//   ....[49]....
        /*08f0*/ 	.word	0xffffffff


	//   ....[50]....
        /*08f4*/ 	.word	0xffffffff


	//   ....[51]....
        /*08f8*/ 	.word	0xffffffff


	//   ....[52]....
        /*08fc*/ 	.word	0xffffffff


	//   ....[53]....
        /*0900*/ 	.word	0xffffffff


	//   ....[54]....
        /*0904*/ 	.word	0xffffffff


	//   ....[55]....
        /*0908*/ 	.word	0xffffffff


	//   ....[56]....
        /*090c*/ 	.word	0xffffffff


	//   ....[57]....
        /*0910*/ 	.word	0xffffffff


	//   ....[58]....
        /*0914*/ 	.word	0xffffffff


	//   ....[59]....
        /*0918*/ 	.word	0xffffffff


	//   ....[60]....
        /*091c*/ 	.word	0xffffffff


	//   ....[61]....
        /*0920*/ 	.word	0xffffffff


	//   ....[62]....
        /*0924*/ 	.word	0xffffffff


	//   ....[63]....
        /*0928*/ 	.word	0xffffffff


	//   ....[64]....
        /*092c*/ 	.word	0xffffffff


	//   ....[65]....
        /*0930*/ 	.word	0xffffffff


	//   ....[66]....
        /*0934*/ 	.word	0xffffffff


	//   ....[67]....
        /*0938*/ 	.word	0xffffffff


	//   ....[68]....
        /*093c*/ 	.word	0xffffffff


	//   ....[69]....
        /*0940*/ 	.word	0xffffffff


	//   ....[70]....
        /*0944*/ 	.word	0xffffffff


	//   ....[71]....
        /*0948*/ 	.word	0xffffffff


	//   ....[72]....
        /*094c*/ 	.word	0xffffffff


	//   ....[73]....
        /*0950*/ 	.word	0xffffffff


	//   ....[74]....
        /*0954*/ 	.word	0xffffffff


	//   ....[75]....
        /*0958*/ 	.word	0xffffffff


	//   ....[76]....
        /*095c*/ 	.word	0xffffffff


	//   ....[77]....
        /*0960*/ 	.word	0xffffffff


	//   ....[78]....
        /*0964*/ 	.word	0xffffffff


	//   ....[79]....
        /*0968*/ 	.word	0xffffffff


	//   ....[80]....
        /*096c*/ 	.word	0xffffffff


	//   ....[81]....
        /*0970*/ 	.word	0xffffffff


	//   ....[82]....
        /*0974*/ 	.word	0xffffffff


	//   ....[83]....
        /*0978*/ 	.word	0xffffffff


	//   ....[84]....
        /*097c*/ 	.word	0xffffffff


	//   ....[85]....
        /*0980*/ 	.word	0xffffffff


	//   ....[86]....
        /*0984*/ 	.word	0xffffffff


	//   ....[87]....
        /*0988*/ 	.word	0xffffffff


	//   ....[88]....
        /*098c*/ 	.word	0xffffffff


	//   ....[89]....
        /*0990*/ 	.word	0xffffffff


	//   ....[90]....
        /*0994*/ 	.word	0xffffffff


	//   ....[91]....
        /*0998*/ 	.word	0xffffffff


	//   ....[92]....
        /*099c*/ 	.word	0xffffffff


	//   ....[93]....
        /*09a0*/ 	.word	0xffffffff


	//   ....[94]....
        /*09a4*/ 	.word	0xffffffff


	//   ....[95]....
        /*09a8*/ 	.word	0xffffffff


	//   ....[96]....
        /*09ac*/ 	.word	0xffffffff


	//   ....[97]....
        /*09b0*/ 	.word	0xffffffff


	//   ....[98]....
        /*09b4*/ 	.word	0xffffffff


	//   ....[99]....
        /*09b8*/ 	.word	0xffffffff


	//   ....[100]....
        /*09bc*/ 	.word	0xffffffff


	//   ....[101]....
        /*09c0*/ 	.word	0xffffffff


	//   ....[102]....
        /*09c4*/ 	.word	0xffffffff


	//   ....[103]....
        /*09c8*/ 	.word	0xffffffff


	//   ....[104]....
        /*09cc*/ 	.word	0xffffffff


	//   ....[105]....
        /*09d0*/ 	.word	0xffffffff


	//   ....[106]....
        /*09d4*/ 	.word	0x0500000f


	//   ....[107]....
        /*09d8*/ 	.word	0x0500000f


	//   ....[108]....
        /*09dc*/ 	.word	0x0500000f


	//   ....[109]....
        /*09e0*/ 	.word	0x0500000f


	//   ....[110]....
        /*09e4*/ 	.word	0x0500000f


	//   ....[111]....
        /*09e8*/ 	.word	0x0500000f


	//   ....[112]....
        /*09ec*/ 	.word	0x0500000f


	//   ....[113]....
        /*09f0*/ 	.word	0x0500000f


	//   ....[114]....
        /*09f4*/ 	.word	0x0500000f


	//   ....[115]....
        /*09f8*/ 	.word	0x0500000f


	//   ....[116]....
        /*09fc*/ 	.word	0x0500000f


	//   ....[117]....
        /*0a00*/ 	.word	0x0500000f


	//   ....[118]....
        /*0a04*/ 	.word	0x0500000f


	//   ....[119]....
        /*0a08*/ 	.word	0x0500000f


	//   ....[120]....
        /*0a0c*/ 	.word	0x0500000f


	//   ....[121]....
        /*0a10*/ 	.word	0x0500000f


	//   ....[122]....
        /*0a14*/ 	.word	0x0500000f


	//   ....[123]....
        /*0a18*/ 	.word	0x0500000f


	//   ....[124]....
        /*0a1c*/ 	.word	0x0500000f


	//   ....[125]....
        /*0a20*/ 	.word	0x0500000f


	//   ....[126]....
        /*0a24*/ 	.word	0x0500000f


	//   ....[127]....
        /*0a28*/ 	.word	0x0500000f


	//   ....[128]....
        /*0a2c*/ 	.word	0x0500000f


	//   ....[129]....
        /*0a30*/ 	.word	0x0500000f


	//   ....[130]....
        /*0a34*/ 	.word	0x0500000f


	//   ....[131]....
        /*0a38*/ 	.word	0x0500000f


	//   ....[132]....
        /*0a3c*/ 	.word	0x0500000f


	//   ....[133]....
        /*0a40*/ 	.word	0x0500000f


	//   ....[134]....
        /*0a44*/ 	.word	0x0500000f


	//   ....[135]....
        /*0a48*/ 	.word	0x0500000f


	//   ....[136]....
        /*0a4c*/ 	.word	0x0500000f


	//   ....[137]....
        /*0a50*/ 	.word	0x0500000f


	//   ....[138]....
        /*0a54*/ 	.word	0x0500000f


	//   ....[139]....
        /*0a58*/ 	.word	0x0500000f


	//   ....[140]....
        /*0a5c*/ 	.word	0x0500000f


	//   ....[141]....
        /*0a60*/ 	.word	0x0500000f


	//   ....[142]....
        /*0a64*/ 	.word	0x0500000f


	//   ....[143]....
        /*0a68*/ 	.word	0x0500000f


	//   ....[144]....
        /*0a6c*/ 	.word	0x0500000f


	//   ....[145]....
        /*0a70*/ 	.word	0x0500000f


	//   ....[146]....
        /*0a74*/ 	.word	0x0500000f


	//   ....[147]....
        /*0a78*/ 	.word	0x0500000f


	//   ....[148]....
        /*0a7c*/ 	.word	0x0500000f


	//   ....[149]....
        /*0a80*/ 	.word	0x0500000f


	//   ....[150]....
        /*0a84*/ 	.word	0x0500000f


	//----- nvinfo : EIATTR_COOP_GROUP_INSTR_OFFSETS
	.align		4
.L_383:
        /*0a88*/ 	.byte	0x04, 0x28
        /*0a8a*/ 	.short	(.L_385 - .L_384)


	//   ....[0]....
.L_384:
        /*0a8c*/ 	.word	0x00000060


	//   ....[1]....
        /*0a90*/ 	.word	0x000001a0


	//   ....[2]....
        /*0a94*/ 	.word	0x000001f0


	//   ....[3]....
        /*0a98*/ 	.word	0x00000420


	//   ....[4]....
        /*0a9c*/ 	.word	0x00000580


	//   ....[5]....
        /*0aa0*/ 	.word	0x000006a0


	//   ....[6]....
        /*0aa4*/ 	.word	0x00000800


	//   ....[7]....
        /*0aa8*/ 	.word	0x0000aea0


	//   ....[8]....
        /*0aac*/ 	.word	0x0000b410


	//   ....[9]....
        /*0ab0*/ 	.word	0x0000b420


	//   ....[10]....
        /*0ab4*/ 	.word	0x0000b430


	//   ....[11]....
        /*0ab8*/ 	.word	0x0000b440


	//   ....[12]....
        /*0abc*/ 	.word	0x0000dee0


	//   ....[13]....
        /*0ac0*/ 	.word	0x0000def0


	//   ....[14]....
        /*0ac4*/ 	.word	0x0000df00


	//   ....[15]....
        /*0ac8*/ 	.word	0x0000df10


	//   ....[16]....
        /*0acc*/ 	.word	0x00011fa0


	//   ....[17]....
        /*0ad0*/ 	.word	0x00012070


	//   ....[18]....
        /*0ad4*/ 	.word	0x00012640


	//   ....[19]....
        /*0ad8*/ 	.word	0x00012690


	//   ....[20]....
        /*0adc*/ 	.word	0x000145a0


	//   ....[21]....
        /*0ae0*/ 	.word	0x00014630


	//   ....[22]....
        /*0ae4*/ 	.word	0x00014d60


	//   ....[23]....
        /*0ae8*/ 	.word	0x00014e10


	//   ....[24]....
        /*0aec*/ 	.word	0x00016260


	//   ....[25]....
        /*0af0*/ 	.word	0x000162d0


	//   ....[26]....
        /*0af4*/ 	.word	0x00016300


	//   ....[27]....
        /*0af8*/ 	.word	0x00016310


	//   ....[28]....
        /*0afc*/ 	.word	0x000173c0


	//   ....[29]....
        /*0b00*/ 	.word	0x000173d0


	//   ....[30]....
        /*0b04*/ 	.word	0x000173e0


	//   ....[31]....
        /*0b08*/ 	.word	0x000173f0


	//   ....[32]....
        /*0b0c*/ 	.word	0x00017a90


	//   ....[33]....
        /*0b10*/ 	.word	0x00017ad0


	//   ....[34]....
        /*0b14*/ 	.word	0x00017bc0


	//   ....[35]....
        /*0b18*/ 	.word	0x00017be0


	//   ....[36]....
        /*0b1c*/ 	.word	0x00017ca0


	//   ....[37]....
        /*0b20*/ 	.word	0x00017cc0


	//   ....[38]....
        /*0b24*/ 	.word	0x00017d90


	//   ....[39]....
        /*0b28*/ 	.word	0x00017db0


	//   ....[40]....
        /*0b2c*/ 	.word	0x00018230


	//   ....[41]....
        /*0b30*/ 	.word	0x00018240


	//   ....[42]....
        /*0b34*/ 	.word	0x00018680


	//   ....[43]....
        /*0b38*/ 	.word	0x00018690


	//   ....[44]....
        /*0b3c*/ 	.word	0x00019300


	//   ....[45]....
        /*0b40*/ 	.word	0x00019320


	//   ....[46]....
        /*0b44*/ 	.word	0x000193e0


	//   ....[47]....
        /*0b48*/ 	.word	0x00019400


	//   ....[48]....
        /*0b4c*/ 	.word	0x000194c0


	//   ....[49]....
        /*0b50*/ 	.word	0x000194e0


	//   ....[50]....
        /*0b54*/ 	.word	0x000195b0


	//   ....[51]....
        /*0b58*/ 	.word	0x000195d0


	//   ....[52]....
        /*0b5c*/ 	.word	0x00019720


	//   ....[53]....
        /*0b60*/ 	.word	0x00019950


	//   ....[54]....
        /*0b64*/ 	.word	0x00019980


	//   ....[55]....
        /*0b68*/ 	.word	0x000199b0


	//   ....[56]....
        /*0b6c*/ 	.word	0x000199e0


	//   ....[57]....
        /*0b70*/ 	.word	0x00019a10


	//   ....[58]....
        /*0b74*/ 	.word	0x00019a40


	//   ....[59]....
        /*0b78*/ 	.word	0x00019be0


	//   ....[60]....
        /*0b7c*/ 	.word	0x00019c10


	//   ....[61]....
        /*0b80*/ 	.word	0x00019c40


	//   ....[62]....
        /*0b84*/ 	.word	0x00019c70


	//   ....[63]....
        /*0b88*/ 	.word	0x00019ca0


	//   ....[64]....
        /*0b8c*/ 	.word	0x00019cd0


	//   ....[65]....
        /*0b90*/ 	.word	0x00019d60


	//   ....[66]....
        /*0b94*/ 	.word	0x00019d90


	//   ....[67]....
        /*0b98*/ 	.word	0x00019da0


	//   ....[68]....
        /*0b9c*/ 	.word	0x00019e50


	//   ....[69]....
        /*0ba0*/ 	.word	0x0001afe0


	//   ....[70]....
        /*0ba4*/ 	.word	0x0001cbd0


	//   ....[71]....
        /*0ba8*/ 	.word	0x0001d7c0


	//   ....[72]....
        /*0bac*/ 	.word	0x0001d800


	//   ....[73]....
        /*0bb0*/ 	.word	0x0001d8c0


	//   ....[74]....
        /*0bb4*/ 	.word	0x0001d8d0


	//   ....[75]....
        /*0bb8*/ 	.word	0x0001d970


	//   ....[76]....
        /*0bbc*/ 	.word	0x0001d980


	//   ....[77]....
        /*0bc0*/ 	.word	0x0001da20


	//   ....[78]....
        /*0bc4*/ 	.word	0x0001da30


	//   ....[79]....
        /*0bc8*/ 	.word	0x0001dad0


	//   ....[80]....
        /*0bcc*/ 	.word	0x0001dae0


	//   ....[81]....
        /*0bd0*/ 	.word	0x0001db80


	//   ....[82]....
        /*0bd4*/ 	.word	0x0001db90


	//   ....[83]....
        /*0bd8*/ 	.word	0x0001dc30


	//   ....[84]....
        /*0bdc*/ 	.word	0x0001dc40


	//   ....[85]....
        /*0be0*/ 	.word	0x0001dc90


	//   ....[86]....
        /*0be4*/ 	.word	0x0001dcd0


	//   ....[87]....
        /*0be8*/ 	.word	0x000208c0


	//   ....[88]....
        /*0bec*/ 	.word	0x000208f0


	//   ....[89]....
        /*0bf0*/ 	.word	0x00020940


	//   ....[90]....
        /*0bf4*/ 	.word	0x00020970


	//   ....[91]....
        /*0bf8*/ 	.word	0x000209a0


	//   ....[92]....
        /*0bfc*/ 	.word	0x000209d0


	//   ....[93]....
        /*0c00*/ 	.word	0x00020a00


	//   ....[94]....
        /*0c04*/ 	.word	0x00020a30


	//   ....[95]....
        /*0c08*/ 	.word	0x00020c00


	//   ....[96]....
        /*0c0c*/ 	.word	0x00020c30


	//   ....[97]....
        /*0c10*/ 	.word	0x00020c60


	//   ....[98]....
        /*0c14*/ 	.word	0x00020c90


	//   ....[99]....
        /*0c18*/ 	.word	0x00020cc0


	//   ....[100]....
        /*0c1c*/ 	.word	0x00020cf0


	//   ....[101]....
        /*0c20*/ 	.word	0x00020db0


	//   ....[102]....
        /*0c24*/ 	.word	0x00020dd0


	//   ....[103]....
        /*0c28*/ 	.word	0x00020de0


	//   ....[104]....
        /*0c2c*/ 	.word	0x00020e40


	//   ....[105]....
        /*0c30*/ 	.word	0x00021550


	//   ....[106]....
        /*0c34*/ 	.word	0x00021990


	//   ....[107]....
        /*0c38*/ 	.word	0x00021a20


	//   ....[108]....
        /*0c3c*/ 	.word	0x00021a70


	//   ....[109]....
        /*0c40*/ 	.word	0x00021ac0


	//   ....[110]....
        /*0c44*/ 	.word	0x00021bb0


	//   ....[111]....
        /*0c48*/ 	.word	0x00021c40


	//   ....[112]....
        /*0c4c*/ 	.word	0x00021c90


	//   ....[113]....
        /*0c50*/ 	.word	0x00021ce0


	//   ....[114]....
        /*0c54*/ 	.word	0x00021f40


	//   ....[115]....
        /*0c58*/ 	.word	0x00022230


	//   ....[116]....
        /*0c5c*/ 	.word	0x000223b0


	//   ....[117]....
        /*0c60*/ 	.word	0x00022400


	//   ....[118]....
        /*0c64*/ 	.word	0x000224d0


	//   ....[119]....
        /*0c68*/ 	.word	0x000225e0


	//   ....[120]....
        /*0c6c*/ 	.word	0x00022640


	//   ....[121]....
        /*0c70*/ 	.word	0x00022750


	//   ....[122]....
        /*0c74*/ 	.word	0x000227b0


	//   ....[123]....
        /*0c78*/ 	.word	0x000228c0


	//   ....[124]....
        /*0c7c*/ 	.word	0x00022920


	//   ....[125]....
        /*0c80*/ 	.word	0x00022a30


	//   ....[126]....
        /*0c84*/ 	.word	0x00022a90


	//   ....[127]....
        /*0c88*/ 	.word	0x00022ba0


	//   ....[128]....
        /*0c8c*/ 	.word	0x00022c00


	//   ....[129]....
        /*0c90*/ 	.word	0x00022d10


	//   ....[130]....
        /*0c94*/ 	.word	0x00022d70


	//   ....[131]....
        /*0c98*/ 	.word	0x00022e50


	//   ....[132]....
        /*0c9c*/ 	.word	0x000231c0


	//   ....[133]....
        /*0ca0*/ 	.word	0x00023270


	//   ....[134]....
        /*0ca4*/ 	.word	0x000233e0


	//   ....[135]....
        /*0ca8*/ 	.word	0x00023470


	//   ....[136]....
        /*0cac*/ 	.word	0x000234f0


	//   ....[137]....
        /*0cb0*/ 	.word	0x00023570


	//   ....[138]....
        /*0cb4*/ 	.word	0x000235f0


	//   ....[139]....
        /*0cb8*/ 	.word	0x00023680


	//   ....[140]....
        /*0cbc*/ 	.word	0x00023720


	//   ....[141]....
        /*0cc0*/ 	.word	0x000237f0


	//   ....[142]....
        /*0cc4*/ 	.word	0x00023870


	//   ....[143]....
        /*0cc8*/ 	.word	0x000238f0


	//   ....[144]....
        /*0ccc*/ 	.word	0x00023970


	//   ....[145]....
        /*0cd0*/ 	.word	0x00023a00


	//   ....[146]....
        /*0cd4*/ 	.word	0x00023a80


	//   ....[147]....
        /*0cd8*/ 	.word	0x00023b20


	//   ....[148]....
        /*0cdc*/ 	.word	0x00023b70


	//   ....[149]....
        /*0ce0*/ 	.word	0x00023c00


	//   ....[150]....
        /*0ce4*/ 	.word	0x00023d30


	//----- nvinfo : EIATTR_REG_RECONFIG
	.align		4
.L_385:
        /*0ce8*/ 	.byte	0x01, 0x54
	.zero		2


	//----- nvinfo : EIATTR_SYSCALL_OFFSETS
	.align		4
        /*0cec*/ 	.byte	0x04, 0x46
        /*0cee*/ 	.short	(.L_387 - .L_386)


	//   ....[0]....
.L_386:
        /*0cf0*/ 	.word	0x00002000


	//   ....[1]....
        /*0cf4*/ 	.word	0x00002150


	//   ....[2]....
        /*0cf8*/ 	.word	0x0000b040


	//   ....[3]....
        /*0cfc*/ 	.word	0x0000b390


	//   ....[4]....
        /*0d00*/ 	.word	0x0001c7f0


	//   ....[5]....
        /*0d04*/ 	.word	0x0001c940


	//   ....[6]....
        /*0d08*/ 	.word	0x0001ca30


	//   ....[7]....
        /*0d0c*/ 	.word	0x0001d390


	//----- nvinfo : EIATTR_MBARRIER_INSTR_OFFSETS
	.align		4
.L_387:
        /*0d10*/ 	.byte	0x04, 0x39
        /*0d12*/ 	.short	(.L_389 - .L_388)


	//   ....[0]....
.L_388:
        /*0d14*/ 	.word	0x000002d0
        /*0d18*/ 	.word	0x000000ff
        /*0d1c*/ 	.word	0x00034800
        /*0d20*/ 	.short	0x0100
        /*0d22*/ 	.byte	0x08
	.zero		1


	//   ....[1]....
        /*0d24*/ 	.word	0x000002e0
        /*0d28*/ 	.word	0x000000ff
        /*0d2c*/ 	.word	0x00034820
        /*0d30*/ 	.short	0x0100
        /*0d32*/ 	.byte	0x08
	.zero		1


	//   ....[2]....
        /*0d34*/ 	.word	0x000003d0
        /*0d38*/ 	.word	0x000000ff
        /*0d3c*/ 	.word	0x00034830
        /*0d40*/ 	.short	0x0100
        /*0d42*/ 	.byte	0x08
	.zero		1


	//   ....[3]....
        /*0d44*/ 	.word	0x000003e0
        /*0d48*/ 	.word	0x000000ff
        /*0d4c*/ 	.word	0x00034840
        /*0d50*/ 	.short	0x0100
        /*0d52*/ 	.byte	0x08
	.zero		1


	//   ....[4]....
        /*0d54*/ 	.word	0x000003f0
        /*0d58*/ 	.word	0x000000ff
        /*0d5c*/ 	.word	0x00034838
        /*0d60*/ 	.short	0x0100
        /*0d62*/ 	.byte	0x08
	.zero		1


	//   ....[5]....
        /*0d64*/ 	.word	0x00000400
        /*0d68*/ 	.word	0x000000ff
        /*0d6c*/ 	.word	0x00034848
        /*0d70*/ 	.short	0x0100
        /*0d72*/ 	.byte	0x08
	.zero		1


	//   ....[6]....
        /*0d74*/ 	.word	0x00000530
        /*0d78*/ 	.word	0x000000ff
        /*0d7c*/ 	.word	0x00034850
        /*0d80*/ 	.short	0x0100
        /*0d82*/ 	.byte	0x08
	.zero		1


	//   ....[7]....
        /*0d84*/ 	.word	0x00000540
        /*0d88*/ 	.word	0x000000ff
        /*0d8c*/ 	.word	0x00034860
        /*0d90*/ 	.short	0x0100
        /*0d92*/ 	.byte	0x08
	.zero		1


	//   ....[8]....
        /*0d94*/ 	.word	0x00000550
        /*0d98*/ 	.word	0x000000ff
        /*0d9c*/ 	.word	0x00034858
        /*0da0*/ 	.short	0x0100
        /*0da2*/ 	.byte	0x08
	.zero		1


	//   ....[9]....
        /*0da4*/ 	.word	0x00000560
        /*0da8*/ 	.word	0x000000ff
        /*0dac*/ 	.word	0x00034868
        /*0db0*/ 	.short	0x0100
        /*0db2*/ 	.byte	0x08
	.zero		1


	//   ....[10]....
        /*0db4*/ 	.word	0x00000650
        /*0db8*/ 	.word	0x000000ff
        /*0dbc*/ 	.word	0x00034870
        /*0dc0*/ 	.short	0x0100
        /*0dc2*/ 	.byte	0x06
	.zero		1


	//   ....[11]....
        /*0dc4*/ 	.word	0x00000660
        /*0dc8*/ 	.word	0x000000ff
        /*0dcc*/ 	.word	0x00034880
        /*0dd0*/ 	.short	0x0100
        /*0dd2*/ 	.byte	0x06
	.zero		1


	//   ....[12]....
        /*0dd4*/ 	.word	0x00000670
        /*0dd8*/ 	.word	0x000000ff
        /*0ddc*/ 	.word	0x00034878
        /*0de0*/ 	.short	0x0100
        /*0de2*/ 	.byte	0x06
	.zero		1


	//   ....[13]....
        /*0de4*/ 	.word	0x00000680
        /*0de8*/ 	.word	0x000000ff
        /*0dec*/ 	.word	0x00034888
        /*0df0*/ 	.short	0x0100
        /*0df2*/ 	.byte	0x06
	.zero		1


	//   ....[14]....
        /*0df4*/ 	.word	0x000007b0
        /*0df8*/ 	.word	0x000000ff
        /*0dfc*/ 	.word	0x00034890
        /*0e00*/ 	.short	0x0100
        /*0e02*/ 	.byte	0x08
	.zero		1


	//   ....[15]....
        /*0e04*/ 	.word	0x000007c0
        /*0e08*/ 	.word	0x000000ff
        /*0e0c*/ 	.word	0x000348a0
        /*0e10*/ 	.short	0x0100
        /*0e12*/ 	.byte	0x08
	.zero		1


	//   ....[16]....
        /*0e14*/ 	.word	0x000007d0
        /*0e18*/ 	.word	0x000000ff
        /*0e1c*/ 	.word	0x00034898
        /*0e20*/ 	.short	0x0100
        /*0e22*/ 	.byte	0x08
	.zero		1


	//   ....[17]....
        /*0e24*/ 	.word	0x000007e0
        /*0e28*/ 	.word	0x000000ff
        /*0e2c*/ 	.word	0x000348a8
        /*0e30*/ 	.short	0x0100
        /*0e32*/ 	.byte	0x08
	.zero		1


	//   ....[18]....
        /*0e34*/ 	.word	0x00000910
        /*0e38*/ 	.word	0x000000ff
        /*0e3c*/ 	.word	0x000348b0
        /*0e40*/ 	.short	0x0100
        /*0e42*/ 	.byte	0x08
	.zero		1


	//   ....[19]....
        /*0e44*/ 	.word	0x00000920
        /*0e48*/ 	.word	0x000000ff
        /*0e4c*/ 	.word	0x000348c0
        /*0e50*/ 	.short	0x0100
        /*0e52*/ 	.byte	0x08
	.zero		1


	//   ....[20]....
        /*0e54*/ 	.word	0x00000930
        /*0e58*/ 	.word	0x000000ff
        /*0e5c*/ 	.word	0x000348b8
        /*0e60*/ 	.short	0x0100
        /*0e62*/ 	.byte	0x08
	.zero		1


	//   ....[21]....
        /*0e64*/ 	.word	0x00000940
        /*0e68*/ 	.word	0x000000ff
        /*0e6c*/ 	.word	0x000348c8
        /*0e70*/ 	.short	0x0100
        /*0e72*/ 	.byte	0x08
	.zero		1


	//   ....[22]....
        /*0e74*/ 	.word	0x00003c00
        /*0e78*/ 	.word	0x00000065
        /*0e7c*/ 	.word	0x00034890
        /*0e80*/ 	.short	0x010a
        /*0e82*/ 	.byte	0x3f
	.zero		1


	//   ....[23]....
        /*0e84*/ 	.word	0x00006f70
        /*0e88*/ 	.word	0x00000065
        /*0e8c*/ 	.word	0x00034890
        /*0e90*/ 	.short	0x010a
        /*0e92*/ 	.byte	0x3f
	.zero		1


	//   ....[24]....
        /*0e94*/ 	.word	0x0000a050
        /*0e98*/ 	.word	0x00000065
        /*0e9c*/ 	.word	0x00034890
        /*0ea0*/ 	.short	0x010a
        /*0ea2*/ 	.byte	0x3f
	.zero		1


	//   ....[25]....
        /*0ea4*/ 	.word	0x0000a420
        /*0ea8*/ 	.word	0x00000028
        /*0eac*/ 	.word	0x00000000
        /*0eb0*/ 	.short	0x0101
        /*0eb2*/ 	.byte	0x3f
	.zero		1


	//   ....[26]....
        /*0eb4*/ 	.word	0x0000a460
        /*0eb8*/ 	.word	0x00000065
        /*0ebc*/ 	.word	0x000348b0
        /*0ec0*/ 	.short	0x010a
        /*0ec2*/ 	.byte	0x3f
	.zero		1


	//   ....[27]....
        /*0ec4*/ 	.word	0x0000a900
        /*0ec8*/ 	.word	0x00000065
        /*0ecc*/ 	.word	0x00000000
        /*0ed0*/ 	.short	0x0101
        /*0ed2*/ 	.byte	0x3f
	.zero		1


	//   ....[28]....
        /*0ed4*/ 	.word	0x0000b0c0
        /*0ed8*/ 	.word	0x00000002
        /*0edc*/ 	.word	0x00034800
        /*0ee0*/ 	.short	0x010a
        /*0ee2*/ 	.byte	0x3f
	.zero		1


	//   ....[29]....
        /*0ee4*/ 	.word	0x0000b110
        /*0ee8*/ 	.word	0x00000002
        /*0eec*/ 	.word	0x00034800
        /*0ef0*/ 	.short	0x010a
        /*0ef2*/ 	.byte	0x3f
	.zero		1


	//   ....[30]....
        /*0ef4*/ 	.word	0x0000bb60
        /*0ef8*/ 	.word	0x00000002
        /*0efc*/ 	.word	0x00034800
        /*0f00*/ 	.short	0x010a
        /*0f02*/ 	.byte	0x3f
	.zero		1


	//   ....[31]....
        /*0f04*/ 	.word	0x0000e3c0
        /*0f08*/ 	.word	0x00000002
        /*0f0c*/ 	.word	0x00034800
        /*0f10*/ 	.short	0x010a
        /*0f12*/ 	.byte	0x3f
	.zero		1


	//   ....[32]....
        /*0f14*/ 	.word	0x00010b60
        /*0f18*/ 	.word	0x0000000a
        /*0f1c*/ 	.word	0x00034830
        /*0f20*/ 	.short	0x010a
        /*0f22*/ 	.byte	0x3f
	.zero		1


	//   ....[33]....
        /*0f24*/ 	.word	0x00010be0
        /*0f28*/ 	.word	0x0000000a
        /*0f2c*/ 	.word	0x00034830
        /*0f30*/ 	.short	0x010a
        /*0f32*/ 	.byte	0x3f
	.zero		1


	//   ....[34]....
        /*0f34*/ 	.word	0x00012bc0
        /*0f38*/ 	.word	0x00000005
        /*0f3c*/ 	.word	0x00000000
        /*0f40*/ 	.short	0x0101
        /*0f42*/ 	.byte	0x3f
	.zero		1


	//   ....[35]....
        /*0f44*/ 	.word	0x00013630
        /*0f48*/ 	.word	0x0000000f
        /*0f4c*/ 	.word	0x00034830
        /*0f50*/ 	.short	0x010a
        /*0f52*/ 	.byte	0x3f
	.zero		1


	//   ....[36]....
        /*0f54*/ 	.word	0x000136b0
        /*0f58*/ 	.word	0x0000000f
        /*0f5c*/ 	.word	0x00034830
        /*0f60*/ 	.short	0x010a
        /*0f62*/ 	.byte	0x3f
	.zero		1


	//   ....[37]....
        /*0f64*/ 	.word	0x000141c0
        /*0f68*/ 	.word	0x00000014
        /*0f6c*/ 	.word	0x00034850
        /*0f70*/ 	.short	0x010a
        /*0f72*/ 	.byte	0x3f
	.zero		1


	//   ....[38]....
        /*0f74*/ 	.word	0x00014210
        /*0f78*/ 	.word	0x00000014
        /*0f7c*/ 	.word	0x00034850
        /*0f80*/ 	.short	0x010a
        /*0f82*/ 	.byte	0x3f
	.zero		1


	//   ....[39]....
        /*0f84*/ 	.word	0x00015590
        /*0f88*/ 	.word	0x0000000f
        /*0f8c*/ 	.word	0x00000000
        /*0f90*/ 	.short	0x0101
        /*0f92*/ 	.byte	0x3f
	.zero		1


	//   ....[40]....
        /*0f94*/ 	.word	0x000155e0
        /*0f98*/ 	.word	0x00000014
        /*0f9c*/ 	.word	0x00000000
        /*0fa0*/ 	.short	0x0101
        /*0fa2*/ 	.byte	0x3f
	.zero		1


	//   ....[41]....
        /*0fa4*/ 	.word	0x00015e40
        /*0fa8*/ 	.word	0x00000006
        /*0fac*/ 	.word	0x00034850
        /*0fb0*/ 	.short	0x010a
        /*0fb2*/ 	.byte	0x3f
	.zero		1


	//   ....[42]....
        /*0fb4*/ 	.word	0x00015ee0
        /*0fb8*/ 	.word	0x00000006
        /*0fbc*/ 	.word	0x00034850
        /*0fc0*/ 	.short	0x010a
        /*0fc2*/ 	.byte	0x3f
	.zero		1


	//   ....[43]....
        /*0fc4*/ 	.word	0x000164a0
        /*0fc8*/ 	.word	0x00000008
        /*0fcc*/ 	.word	0x00000000
        /*0fd0*/ 	.short	0x0101
        /*0fd2*/ 	.byte	0x3f
	.zero		1


	//   ....[44]....
        /*0fd4*/ 	.word	0x00017ac0
        /*0fd8*/ 	.word	0x00000000
        /*0fdc*/ 	.word	0x00000000
        /*0fe0*/ 	.short	0x0101
        /*0fe2*/ 	.byte	0x3f
	.zero		1


	//   ....[45]....
        /*0fe4*/ 	.word	0x000180e0
        /*0fe8*/ 	.word	0x00000006
        /*0fec*/ 	.word	0x00000000
        /*0ff0*/ 	.short	0x0101
        /*0ff2*/ 	.byte	0x3f
	.zero		1


	//   ....[46]....
        /*0ff4*/ 	.word	0x0001b0c0
        /*0ff8*/ 	.word	0x00000012
        /*0ffc*/ 	.word	0x00034820
        /*1000*/ 	.short	0x010a
        /*1002*/ 	.byte	0x3f
	.zero		1


	//   ....[47]....
        /*1004*/ 	.word	0x0001b190
        /*1008*/ 	.word	0x00000005
        /*100c*/ 	.word	0x000348a0
        /*1010*/ 	.short	0x010a
        /*1012*/ 	.byte	0x3f
	.zero		1


	//   ....[48]....
        /*1014*/ 	.word	0x0001b5b0
        /*1018*/ 	.word	0x00000005
        /*101c*/ 	.word	0x000348c0
        /*1020*/ 	.short	0x010a
        /*1022*/ 	.byte	0x3f
	.zero		1


	//   ....[49]....
        /*1024*/ 	.word	0x0001ba70
        /*1028*/ 	.word	0x00000006
        /*102c*/ 	.word	0x000348a0
        /*1030*/ 	.short	0x010a
        /*1032*/ 	.byte	0x3f
	.zero		1


	//   ....[50]....
        /*1034*/ 	.word	0x0001beb0
        /*1038*/ 	.word	0x00000006
        /*103c*/ 	.word	0x000348c0
        /*1040*/ 	.short	0x010a
        /*1042*/ 	.byte	0x3f
	.zero		1


	//   ....[51]....
        /*1044*/ 	.word	0x0001ce40
        /*1048*/ 	.word	0x00000000
        /*104c*/ 	.word	0x00034840
        /*1050*/ 	.short	0x010a
        /*1052*/ 	.byte	0x3f
	.zero		1


	//   ....[52]....
        /*1054*/ 	.word	0x0001ddc0
        /*1058*/ 	.word	0x00000012
        /*105c*/ 	.word	0x00034800
        /*1060*/ 	.short	0x0107
        /*1062*/ 	.byte	0x3f
	.zero		1


	//   ....[53]....
        /*1064*/ 	.word	0x0001dec0
        /*1068*/ 	.word	0x00000012
        /*106c*/ 	.word	0x00034800
        /*1070*/ 	.short	0x0101
        /*1072*/ 	.byte	0x3f
	.zero		1


	//   ....[54]....
        /*1074*/ 	.word	0x0001dee0
        /*1078*/ 	.word	0x00000012
        /*107c*/ 	.word	0x00034820
        /*1080*/ 	.short	0x010a
        /*1082*/ 	.byte	0x3f
	.zero		1


	//   ....[55]....
        /*1084*/ 	.word	0x0001e2a0
        /*1088*/ 	.word	0x00000003
        /*108c*/ 	.word	0x00034840
        /*1090*/ 	.short	0x010a
        /*1092*/ 	.byte	0x3f
	.zero		1


	//   ....[56]....
        /*1094*/ 	.word	0x0001e720
        /*1098*/ 	.word	0x00000002
        /*109c*/ 	.word	0x00034860
        /*10a0*/ 	.short	0x010a
        /*10a2*/ 	.byte	0x3f
	.zero		1


	//   ....[57]....
        /*10a4*/ 	.word	0x0001edd0
        /*10a8*/ 	.word	0x00000003
        /*10ac*/ 	.word	0x00034840
        /*10b0*/ 	.short	0x010a
        /*10b2*/ 	.byte	0x3f
	.zero		1


	//   ....[58]....
        /*10b4*/ 	.word	0x0001f250
        /*10b8*/ 	.word	0x00000002
        /*10bc*/ 	.word	0x00034860
        /*10c0*/ 	.short	0x010a
        /*10c2*/ 	.byte	0x3f
	.zero		1


	//   ....[59]....
        /*10c4*/ 	.word	0x0001f860
        /*10c8*/ 	.word	0x00000003
        /*10cc*/ 	.word	0x00034840
        /*10d0*/ 	.short	0x010a
        /*10d2*/ 	.byte	0x3f
	.zero		1


	//   ....[60]....
        /*10d4*/ 	.word	0x0001fcd0
        /*10d8*/ 	.word	0x00000002
        /*10dc*/ 	.word	0x00034860
        /*10e0*/ 	.short	0x010a
        /*10e2*/ 	.byte	0x3f
	.zero		1


	//   ....[61]....
        /*10e4*/ 	.word	0x00020280
        /*10e8*/ 	.word	0x00000000
        /*10ec*/ 	.word	0x00034860
        /*10f0*/ 	.short	0x010a
        /*10f2*/ 	.byte	0x3f
	.zero		1


	//   ....[62]....
        /*10f4*/ 	.word	0x000214d0
        /*10f8*/ 	.word	0x00000000
        /*10fc*/ 	.word	0x00034820
        /*1100*/ 	.short	0x010a
        /*1102*/ 	.byte	0x3f
	.zero		1


	//   ....[63]....
        /*1104*/ 	.word	0x000216c0
        /*1108*/ 	.word	0x00000006
        /*110c*/ 	.word	0x00000000
        /*1110*/ 	.short	0x010a
        /*1112*/ 	.byte	0x3f
	.zero		1


	//   ....[64]....
        /*1114*/ 	.word	0x00021700
        /*1118*/ 	.word	0x00000007
        /*111c*/ 	.word	0x00000000
        /*1120*/ 	.short	0x010a
        /*1122*/ 	.byte	0x3f
	.zero		1


	//   ....[65]....
        /*1124*/ 	.word	0x00021760
        /*1128*/ 	.word	0x00000004
        /*112c*/ 	.word	0x00000000
        /*1130*/ 	.short	0x010a
        /*1132*/ 	.byte	0x3f
	.zero		1


	//   ....[66]....
        /*1134*/ 	.word	0x00021790
        /*1138*/ 	.word	0x00000003
        /*113c*/ 	.word	0x00000000
        /*1140*/ 	.short	0x010a
        /*1142*/ 	.byte	0x3f
	.zero		1


	//   ....[67]....
        /*1144*/ 	.word	0x000217f0
        /*1148*/ 	.word	0x00000065
        /*114c*/ 	.word	0x00034890
        /*1150*/ 	.short	0x010a
        /*1152*/ 	.byte	0x3f
	.zero		1


	//   ....[68]....
        /*1154*/ 	.word	0x00021840
        /*1158*/ 	.word	0x00000065
        /*115c*/ 	.word	0x00034890
        /*1160*/ 	.short	0x010a
        /*1162*/ 	.byte	0x3f
	.zero		1


	//   ....[69]....
        /*1164*/ 	.word	0x00021890
        /*1168*/ 	.word	0x00000065
        /*116c*/ 	.word	0x00034890
        /*1170*/ 	.short	0x010a
        /*1172*/ 	.byte	0x3f
	.zero		1


	//   ....[70]....
        /*1174*/ 	.word	0x000218e0
        /*1178*/ 	.word	0x00000065
        /*117c*/ 	.word	0x000348b0
        /*1180*/ 	.short	0x010a
        /*1182*/ 	.byte	0x3f
	.zero		1


	//   ....[71]....
        /*1184*/ 	.word	0x00021b00
        /*1188*/ 	.word	0x00000002
        /*118c*/ 	.word	0x00034800
        /*1190*/ 	.short	0x010a
        /*1192*/ 	.byte	0x3f
	.zero		1


	//   ....[72]....
        /*1194*/ 	.word	0x00021d20
        /*1198*/ 	.word	0x00000002
        /*119c*/ 	.word	0x00034800
        /*11a0*/ 	.short	0x010a
        /*11a2*/ 	.byte	0x3f
	.zero		1


	//   ....[73]....
        /*11a4*/ 	.word	0x00021d70
        /*11a8*/ 	.word	0x0000000a
        /*11ac*/ 	.word	0x00034830
        /*11b0*/ 	.short	0x010a
        /*11b2*/ 	.byte	0x3f
	.zero		1


	//   ....[74]....
        /*11b4*/ 	.word	0x00021dc0
        /*11b8*/ 	.word	0x0000000f
        /*11bc*/ 	.word	0x00034830
        /*11c0*/ 	.short	0x010a
        /*11c2*/ 	.byte	0x3f
	.zero		1


	//   ....[75]....
        /*11c4*/ 	.word	0x00021e10
        /*11c8*/ 	.word	0x00000014
        /*11cc*/ 	.word	0x00034850
        /*11d0*/ 	.short	0x010a
        /*11d2*/ 	.byte	0x3f
	.zero		1


	//   ....[76]....
        /*11d4*/ 	.word	0x00021e60
        /*11d8*/ 	.word	0x00000006
        /*11dc*/ 	.word	0x00034850
        /*11e0*/ 	.short	0x010a
        /*11e2*/ 	.byte	0x3f
	.zero		1


	//   ....[77]....
        /*11e4*/ 	.word	0x00022010
        /*11e8*/ 	.word	0x00000012
        /*11ec*/ 	.word	0x00034820
        /*11f0*/ 	.short	0x010a
        /*11f2*/ 	.byte	0x3f
	.zero		1


	//   ....[78]....
        /*11f4*/ 	.word	0x00022060
        /*11f8*/ 	.word	0x00000005
        /*11fc*/ 	.word	0x000348a0
        /*1200*/ 	.short	0x010a
        /*1202*/ 	.byte	0x3f
	.zero		1


	//   ....[79]....
        /*1204*/ 	.word	0x000220b0
        /*1208*/ 	.word	0x00000005
        /*120c*/ 	.word	0x000348c0
        /*1210*/ 	.short	0x010a
        /*1212*/ 	.byte	0x3f
	.zero		1


	//   ....[80]....
        /*1214*/ 	.word	0x00022100
        /*1218*/ 	.word	0x00000006
        /*121c*/ 	.word	0x000348a0
        /*1220*/ 	.short	0x010a
        /*1222*/ 	.byte	0x3f
	.zero		1


	//   ....[81]....
        /*1224*/ 	.word	0x00022150
        /*1228*/ 	.word	0x00000006
        /*122c*/ 	.word	0x000348c0
        /*1230*/ 	.short	0x010a
        /*1232*/ 	.byte	0x3f
	.zero		1


	//   ....[82]....
        /*1234*/ 	.word	0x000222f0
        /*1238*/ 	.word	0x00000000
        /*123c*/ 	.word	0x00034840
        /*1240*/ 	.short	0x010a
        /*1242*/ 	.byte	0x3f
	.zero		1


	//   ....[83]....
        /*1244*/ 	.word	0x00022ed0
        /*1248*/ 	.word	0x00000012
        /*124c*/ 	.word	0x00034820
        /*1250*/ 	.short	0x010a
        /*1252*/ 	.byte	0x3f
	.zero		1


	//   ....[84]....
        /*1254*/ 	.word	0x00022f20
        /*1258*/ 	.word	0x00000003
        /*125c*/ 	.word	0x00034840
        /*1260*/ 	.short	0x010a
        /*1262*/ 	.byte	0x3f
	.zero		1


	//   ....[85]....
        /*1264*/ 	.word	0x00022f70
        /*1268*/ 	.word	0x00000002
        /*126c*/ 	.word	0x00034860
        /*1270*/ 	.short	0x010a
        /*1272*/ 	.byte	0x3f
	.zero		1


	//   ....[86]....
        /*1274*/ 	.word	0x00022fc0
        /*1278*/ 	.word	0x00000003
        /*127c*/ 	.word	0x00034840
        /*1280*/ 	.short	0x010a
        /*1282*/ 	.byte	0x3f
	.zero		1


	//   ....[87]....
        /*1284*/ 	.word	0x00023010
        /*1288*/ 	.word	0x00000002
        /*128c*/ 	.word	0x00034860
        /*1290*/ 	.short	0x010a
        /*1292*/ 	.byte	0x3f
	.zero		1


	//   ....[88]....
        /*1294*/ 	.word	0x00023060
        /*1298*/ 	.word	0x00000003
        /*129c*/ 	.word	0x00034840
        /*12a0*/ 	.short	0x010a
        /*12a2*/ 	.byte	0x3f
	.zero		1


	//   ....[89]....
        /*12a4*/ 	.word	0x000230b0
        /*12a8*/ 	.word	0x00000002
        /*12ac*/ 	.word	0x00034860
        /*12b0*/ 	.short	0x010a
        /*12b2*/ 	.byte	0x3f
	.zero		1


	//   ....[90]....
        /*12b4*/ 	.word	0x00023100
        /*12b8*/ 	.word	0x00000000
        /*12bc*/ 	.word	0x00034860
        /*12c0*/ 	.short	0x010a
        /*12c2*/ 	.byte	0x3f
	.zero		1


	//   ....[91]....
        /*12c4*/ 	.word	0x00023c50
        /*12c8*/ 	.word	0x00000000
        /*12cc*/ 	.word	0x00034820
        /*12d0*/ 	.short	0x010a
        /*12d2*/ 	.byte	0x3f
	.zero		1


	//   ....[92]....
        /*12d4*/ 	.word	0x00023df0
        /*12d8*/ 	.word	0x00000006
        /*12dc*/ 	.word	0x00000000
        /*12e0*/ 	.short	0x010a
        /*12e2*/ 	.byte	0x3f
	.zero		1


	//   ....[93]....
        /*12e4*/ 	.word	0x00023e40
        /*12e8*/ 	.word	0x00000007
        /*12ec*/ 	.word	0x00000000
        /*12f0*/ 	.short	0x010a
        /*12f2*/ 	.byte	0x3f
	.zero		1


	//   ....[94]....
        /*12f4*/ 	.word	0x00023e90
        /*12f8*/ 	.word	0x00000004
        /*12fc*/ 	.word	0x00000000
        /*1300*/ 	.short	0x010a
        /*1302*/ 	.byte	0x3f
	.zero		1


	//----- nvinfo : EIATTR_NUM_MBARRIERS
	.align		4
.L_389:
        /*1304*/ 	.byte	0x03, 0x38
        /*1306*/ 	.short	0x0016


	//----- nvinfo : EIATTR_EXIT_INSTR_OFFSETS
	.align		4
        /*1308*/ 	.byte	0x04, 0x1c
        /*130a*/ 	.short	(.L_391 - .L_390)


	//   ....[0]....
.L_390:
        /*130c*/ 	.word	0x000217e0


	//----- nvinfo : EIATTR_MAX_THREADS
	.align		4
.L_391:
        /*1310*/ 	.byte	0x04, 0x05
        /*1312*/ 	.short	(.L_393 - .L_392)
.L_392:
        /*1314*/ 	.word	0x00000180
        /*1318*/ 	.word	0x00000001
        /*131c*/ 	.word	0x00000001


	//----- nvinfo : EIATTR_CRS_STACK_SIZE
	.align		4
.L_393:
        /*1320*/ 	.byte	0x04, 0x1e
        /*1322*/ 	.short	(.L_395 - .L_394)
.L_394:
        /*1324*/ 	.word	0x00000000


	//----- nvinfo : EIATTR_CBANK_PARAM_SIZE
	.align		4
.L_395:
        /*1328*/ 	.byte	0x03, 0x19
        /*132a*/ 	.short	0x0af0


	//----- nvinfo : EIATTR_PARAM_CBANK
	.align		4
        /*132c*/ 	.byte	0x04, 0x0a
        /*132e*/ 	.short	(.L_397 - .L_396)
	.align		4
.L_396:
        /*1330*/ 	.word	index@(.nv.constant0._ZN7cutlass13device_kernelIN5flash11enable_sm90INS1_16FlashAttnFwdSm90INS1_25CollectiveMainloopFwdSm90ILi2EN4cute5tupleIJNS5_1CILi1EEES8_S8_EEENS6_IJNS7_ILi128EEESA_NS7_ILi192EEEEEELi128ENS_6half_tEfNS_4arch4Sm90ELb0ELb0ELb0ELb1ELb0ELb1ELb0ELb1ELb1ELb1ELb1ELb0EEENS1_21CollectiveEpilogueFwdINS6_IJSA_SA_SA_EEES9_SD_SF_Li256ELb1ELb1ELb1ELb0EEENS1_36VarlenDynamicPersistentTileSchedulerILi128ELi128ELi256ELi128ELb1ELb1ELb1ELb0ELb1ELb1EEEEEEEEEvNT_6ParamsE)
        /*1334*/ 	.short	0x0210
        /*1336*/ 	.short	0x0af0


	//----- nvinfo : EIATTR_SW_WAR
	.align		4
.L_397:
        /*1338*/ 	.byte	0x04, 0x36
        /*133a*/ 	.short	(.L_399 - .L_398)
.L_398:
        /*133c*/ 	.word	0x00000008
.L_399:


//--------------------- .nv.info._ZN7cutlass13device_kernelIN5flash11enable_sm90INS1_16FlashAttnFwdSm90INS1_25CollectiveMainloopFwdSm90ILi2EN4cute5tupleIJNS5_1CILi1EEES8_S8_EEENS6_IJNS7_ILi128EEENS7_ILi96EEENS7_ILi192EEEEEELi128ENS_6half_tEfNS_4arch4Sm90ELb0ELb1ELb0ELb0ELb0ELb0ELb0ELb1ELb1ELb1ELb1ELb0EEENS1_21CollectiveEpilogueFwdINS6_IJSA_SA_SB_EEES9_SE_SG_Li256ELb0ELb1ELb1ELb0EEENS1_19SingleTileSchedulerILb0ELb1ELb1ELi128EEEEEEEEEvNT_6ParamsE --------------------------
	.section	.nv.info._ZN7cutlass13device_kernelIN5flash11enable_sm90INS1_16FlashAttnFwdSm90INS1_25CollectiveMainloopFwdSm90ILi2EN4cute5tupleIJNS5_1CILi1EEES8_S8_EEENS6_IJNS7_ILi128EEENS7_ILi96EEENS7_ILi192EEEEEELi128ENS_6half_tEfNS_4arch4Sm90ELb0ELb1ELb0ELb0ELb0ELb0ELb0ELb1ELb1ELb1ELb1ELb0EEENS1_21CollectiveEpilogueFwdINS6_IJSA_SA_SB_EEES9_SE_SG_Li256ELb0ELb1ELb1ELb0EEENS1_19SingleTileSchedulerILb0ELb1ELb1ELi128EEEEEEEEEvNT_6ParamsE,"",@"SHT_CUDA_INFO"
	.sectionflags	@""
	.align	4


	//----- nvinfo : EIATTR_CUDA_API_VERSION
	.align		4
        /*0000*/ 	.byte	0x04, 0x37
        /*0002*/ 	.short	(.L_401 - .L_400)
.L_400:
        /*0004*/ 	.word	0x00000082


	//----- nvinfo : EIATTR_KPARAM_INFO
	.align		4
.L_401:
        /*0008*/ 	.byte	0x04, 0x17
        /*000a*/ 	.short	(.L_403 - .L_402)
.L_402:
        /*000c*/ 	.word	0x00000000
        /*0010*/ 	.short	0x0000
        /*0012*/ 	.short	0x0070
        /*0014*/ 	.byte	0x00, 0xf0, 0x01, 0x28


	//----- nvinfo : EIATTR_SPARSE_MMA_MASK
	.align		4
.L_403:
        /*0018*/ 	.byte	0x03, 0x50
        /*001a*/ 	.short	0x0000


	//----- nvinfo : EIATTR_MAXREG_COUNT
	.align		4
        /*001c*/ 	.byte	0x03, 0x1b
        /*001e*/ 	.short	0x00a8


	//----- nvinfo : EIATTR_NUM_BARRIERS
	.align		4
        /*0020*/ 	.byte	0x02, 0x4c
        /*0022*/ 	.byte	0x09
	.zero		1


	//----- nvinfo : EIATTR_EXTERNS
	.align		4
        /*0024*/ 	.byte	0x04, 0x0f
        /*0026*/ 	.short	(.L_405 - .L_404)


	//   ....[0]....
	.align		4
.L_404:
        /*0028*/ 	.word	index@(__assertfail)


	//----- nvinfo : EIATTR_ANNOTATIONS
	.align		4
.L_405:
        /*002c*/ 	.byte	0x04, 0x55
        /*002e*/ 	.short	(.L_407 - .L_406)


	//   ....[0]....
.L_406:
        /* <DEDUP_REMOVED lines=10> */


	//----- nvinfo : EIATTR_MERCURY_ISA_VERSION
	.align		4
.L_407:
        /*00c0*/ 	.byte	0x03, 0x5f
        /*00c2*/ 	.short	0x0101


	//----- nvinfo : EIATTR_INT_WARP_WIDE_INSTR_OFFSETS
	.align		4
        /*00c4*/ 	.byte	0x04, 0x31
        /*00c6*/ 	.short	(.L_409 - .L_408)


	//   ....[0]....
.L_408:
        /*00c8*/ 	.word	0x00000120


	//   ....[1]....
        /*00cc*/ 	.word	0x00000160


	//   ....[2]....
        /*00d0*/ 	.word	0x00000220


	//----- nvinfo : EIATTR_COOP_GROUP_MASK_REGIDS
	.align		4
.L_409:
        /*00d4*/ 	.byte	0x04, 0x29
        /*00d6*/ 	.short	(.L_411 - .L_410)


	//   ....[0]....
.L_410:
        /*00d8*/ 	.word	0xffffffff


	//   ....[1]....
        /*00dc*/ 	.word	0xffffffff


	//   ....[2]....
        /*00e0*/ 	.word	0xffffffff


	//   ....[3]....
        /*00e4*/ 	.word	0xffffffff


	//   ....[4]....
        /*00e8*/ 	.word	0xffffffff


	//   ....[5]....
        /*00ec*/ 	.word	0xffffffff


	//   ....[6]....
        /*00f0*/ 	.word	0xffffffff


	//   ....[7]....
        /*00f4*/ 	.word	0xffffffff


	//   ....[8]....
        /*00f8*/ 	.word	0xffffffff


	//   ....[9]....
        /*00fc*/ 	.word	0xffffffff


	//   ....[10]....
        /*0100*/ 	.word	0xffffffff


	//   ....[11]....
        /*0104*/ 	.word	0xffffffff


	//   ....[12]....
        /*0108*/ 	.word	0xffffffff


	//   ....[13]....
        /*010c*/ 	.word	0xffffffff


	//   ....[14]....
        /*0110*/ 	.word	0xffffffff


	//   ....[15]....
        /*0114*/ 	.word	0xffffffff


	//   ....[16]....
        /*0118*/ 	.word	0xffffffff


	//   ....[17]....
        /*011c*/ 	.word	0xffffffff


	//   ....[18]....
        /*0120*/ 	.word	0xffffffff


	//   ....[19]....
        /*0124*/ 	.word	0xffffffff


	//   ....[20]....
        /*0128*/ 	.word	0xffffffff


	//   ....[21]....
        /*012c*/ 	.word	0xffffffff


	//   ....[22]....
        /*0130*/ 	.word	0xffffffff


	//   ....[23]....
        /*0134*/ 	.word	0xffffffff


	//   ....[24]....
        /*0138*/ 	.word	0xffffffff


	//   ....[25]....
        /*013c*/ 	.word	0xffffffff


	//   ....[26]....
        /*0140*/ 	.word	0xffffffff


	//   ....[27]....
        /*0144*/ 	.word	0xffffffff


	//   ....[28]....
        /*0148*/ 	.word	0xffffffff


	//   ....[29]....
        /*014c*/ 	.word	0xffffffff


	//   ....[30]....
        /*0150*/ 	.word	0xffffffff


	//   ....[31]....
        /*0154*/ 	.word	0xffffffff


	//   ....[32]....
        /*0158*/ 	.word	0xffffffff


	//   ....[33]....
        /*015c*/ 	.word	0xffffffff


	//   ....[34]....
        /*0160*/ 	.word	0xffffffff


	//   ....[35]....
        /*0164*/ 	.word	0xffffffff


	//   ....[36]....
        /*0168*/ 	.word	0xffffffff


	//   ....[37]....
        /*016c*/ 	.word	0xffffffff


	//   ....[38]....
        /*0170*/ 	.word	0xffffffff


	//   ....[39]....
        /*0174*/ 	.word	0xffffffff


	//   ....[40]....
        /*0178*/ 	.word	0xffffffff


	//   ....[41]....
        /*017c*/ 	.word	0xffffffff


	//   ....[42]....
        /*0180*/ 	.word	0xffffffff


	//   ....[43]....
        /*0184*/ 	.word	0xffffffff


	//   ....[44]....
        /*0188*/ 	.word	0xffffffff


	//   ....[45]....
        /*018c*/ 	.word	0xffffffff


	//   ....[46]....
        /*0190*/ 	.word	0xffffffff


	//   ....[47]....
        /*0194*/ 	.word	0xffffffff


	//   ....[48]....
        /*0198*/ 	.word	0xffffffff


	//   ....[49]....
        /*019c*/ 	.word	0xffffffff


	//   ....[50]....
        /*01a0*/ 	.word	0xffffffff


	//   ....[51]....
        /*01a4*/ 	.word	0xffffffff


	//   ....[52]....
        /*01a8*/ 	.word	0xffffffff


	//   ....[53]....
        /*01ac*/ 	.word	0xffffffff


	//   ....[54]....
        /*01b0*/ 	.word	0xffffffff


	//   ....[55]....
        /*01b4*/ 	.word	0xffffffff


	//   ....[56]....
        /*01b8*/ 	.word	0xffffffff


	//   ....[57]....
        /*01bc*/ 	.word	0xffffffff


	//   ....[58]....
        /*01c0*/ 	.word	0xffffffff


	//   ....[59]....
        /*01c4*/ 	.word	0xffffffff


	//   ....[60]....
        /*01c8*/ 	.word	0xffffffff


	//   ....[61]....
        /*01cc*/ 	.word	0x0500000f


	//   ....[62]....
        /*01d0*/ 	.word	0x0500000f


	//   ....[63]....
        /*01d4*/ 	.word	0x0500000f


	//   ....[64]....
        /*01d8*/ 	.word	0x0500000f


	//   ....[65]....
        /*01dc*/ 	.word	0x0500000f


	//   ....[66]....
        /*01e0*/ 	.word	0x0500000f


	//   ....[67]....
        /*01e4*/ 	.word	0x0500000f


	//   ....[68]....
        /*01e8*/ 	.word	0x0500000f


	//   ....[69]....
        /*01ec*/ 	.word	0x0500000f


	//   ....[70]....
        /*01f0*/ 	.word	0x0500000f


	//   ....[71]....
        /*01f4*/ 	.word	0x0500000f


	//   ....[72]....
        /*01f8*/ 	.word	0x0500000f


	//   ....[73]....
        /*01fc*/ 	.word	0x0500000f


	//   ....[74]....
        /*0200*/ 	.word	0x0500000f


	//   ....[75]....
        /*0204*/ 	.word	0x0500000f


	//   ....[76]....
        /*0208*/ 	.word	0x0500000f


	//   ....[77]....
        /*020c*/ 	.word	0x0500000f


	//   ....[78]....
        /*0210*/ 	.word	0x0500000f


	//----- nvinfo : EIATTR_COOP_GROUP_INSTR_OFFSETS
	.align		4
.L_411:
        /*0214*/ 	.byte	0x04, 0x28
        /*0216*/ 	.short	(.L_413 - .L_412)


	//   ....[0]....
.L_412:
        /*0218*/ 	.word	0x00000060


	//   ....[1]....
        /*021c*/ 	.word	0x00000130


	//   ....[2]....
        /*0220*/ 	.word	0x00000230


	//   ....[3]....
        /*0224*/ 	.word	0x000003a0


	//   ....[4]....
        /*0228*/ 	.word	0x00000500


	//   ....[5]....
        /*022c*/ 	.word	0x00000620


	//   ....[6]....
        /*0230*/ 	.word	0x00000780


	//   ....[7]....
        /*0234*/ 	.word	0x00001490


	//   ....[8]....
        /*0238*/ 	.word	0x00001d90


	//   ....[9]....
        /*023c*/ 	.word	0x00002220


	//   ....[10]....
        /*0240*/ 	.word	0x00002f30


	//   ....[11]....
        /*0244*/ 	.word	0x00003040


	//   ....[12]....
        /*0248*/ 	.word	0x00003570


	//   ....[13]....
        /*024c*/ 	.word	0x00003610


	//   ....[14]....
        /*0250*/ 	.word	0x00004e60


	//   ....[15]....
        /*0254*/ 	.word	0x00005460


	//   ....[16]....
        /*0258*/ 	.word	0x00005ff0


	//   ....[17]....
        /*025c*/ 	.word	0x000060d0


	//   ....[18]....
        /*0260*/ 	.word	0x00006680


	//   ....[19]....
        /*0264*/ 	.word	0x000066e0


	//   ....[20]....
        /*0268*/ 	.word	0x00007f80


	//   ....[21]....
        /*026c*/ 	.word	0x000080a0


	//   ....[22]....
        /*0270*/ 	.word	0x00008480


	//   ....[23]....
        /*0274*/ 	.word	0x00008530


	//   ....[24]....
        /*0278*/ 	.word	0x00009a70


	//   ....[25]....
        /*027c*/ 	.word	0x00009e50


	//   ....[26]....
        /*0280*/ 	.word	0x0000ac10


	//   ....[27]....
        /*0284*/ 	.word	0x0000acf0


	//   ....[28]....
        /*0288*/ 	.word	0x0000b2c0


	//   ....[29]....
        /*028c*/ 	.word	0x0000b310


	//   ....[30]....
        /*0290*/ 	.word	0x0000c180


	//   ....[31]....
        /*0294*/ 	.word	0x0000c1b0


	//   ....[32]....
        /*0298*/ 	.word	0x0000c2a0


	//   ....[33]....
        /*029c*/ 	.word	0x0000c2b0


	//   ....[34]....
        /*02a0*/ 	.word	0x0000d0d0


	//   ....[35]....
        /*02a4*/ 	.word	0x0000d110


	//   ....[36]....
        /*02a8*/ 	.word	0x0000d140


	//   ....[37]....
        /*02ac*/ 	.word	0x0000d170


	//   ....[38]....
        /*02b0*/ 	.word	0x0000d180


	//   ....[39]....
        /*02b4*/ 	.word	0x0000d1b0


	//   ....[40]....
        /*02b8*/ 	.word	0x0000d810


	//   ....[41]....
        /*02bc*/ 	.word	0x0000d820


	//   ....[42]....
        /*02c0*/ 	.word	0x0000e220


	//   ....[43]....
        /*02c4*/ 	.word	0x0000f0b0


	//   ....[44]....
        /*02c8*/ 	.word	0x0000fa50


	//   ....[45]....
        /*02cc*/ 	.word	0x0000fa80


	//   ....[46]....
        /*02d0*/ 	.word	0x0000fab0


	//   ....[47]....
        /*02d4*/ 	.word	0x0000fb60


	//   ....[48]....
        /*02d8*/ 	.word	0x0000fbb0


	//   ....[49]....
        /*02dc*/ 	.word	0x0000fc10


	//   ....[50]....
        /*02e0*/ 	.word	0x0000fc60


	//   ....[51]....
        /*02e4*/ 	.word	0x0000fcc0


	//   ....[52]....
        /*02e8*/ 	.word	0x0000fd10


	//   ....[53]....
        /*02ec*/ 	.word	0x0000fd70


	//   ....[54]....
        /*02f0*/ 	.word	0x0000fdc0


	//   ....[55]....
        /*02f4*/ 	.word	0x0000fe20


	//   ....[56]....
        /*02f8*/ 	.word	0x0000fe70


	//   ....[57]....
        /*02fc*/ 	.word	0x0000fed0


	//   ....[58]....
        /*0300*/ 	.word	0x0000fee0


	//   ....[59]....
        /*0304*/ 	.word	0x0000ff20


	//   ....[60]....
        /*0308*/ 	.word	0x000121a0


	//   ....[61]....
        /*030c*/ 	.word	0x000127c0


	//   ....[62]....
        /*0310*/ 	.word	0x00012930


	//   ....[63]....
        /*0314*/ 	.word	0x00012980


	//   ....[64]....
        /*0318*/ 	.word	0x00012a30


	//   ....[65]....
        /*031c*/ 	.word	0x00012b30


	//   ....[66]....
        /*0320*/ 	.word	0x00012bc0


	//   ....[67]....
        /*0324*/ 	.word	0x00012c90


	//   ....[68]....
        /*0328*/ 	.word	0x00012d20


	//   ....[69]....
        /*032c*/ 	.word	0x00012df0


	//   ....[70]....
        /*0330*/ 	.word	0x00012e80


	//   ....[71]....
        /*0334*/ 	.word	0x00012f50


	//   ....[72]....
        /*0338*/ 	.word	0x00012fe0


	//   ....[73]....
        /*033c*/ 	.word	0x000130b0


	//   ....[74]....
        /*0340*/ 	.word	0x00013140


	//   ....[75]....
        /*0344*/ 	.word	0x00013210


	//   ....[76]....
        /*0348*/ 	.word	0x00013290


	//   ....[77]....
        /*034c*/ 	.word	0x00013350


	//   ....[78]....
        /*0350*/ 	.word	0x00013750


	//----- nvinfo : EIATTR_REG_RECONFIG
	.align		4
.L_413:
        /*0354*/ 	.byte	0x01, 0x54
	.zero		2


	//----- nvinfo : EIATTR_SYSCALL_OFFSETS
	.align		4
        /*0358*/ 	.byte	0x04, 0x46
        /*035a*/ 	.short	(.L_415 - .L_414)


	//   ....[0]....
.L_414:
        /*035c*/ 	.word	0x00001650


	//   ....[1]....
        /*0360*/ 	.word	0x0000ed30


	//   ....[2]....
        /*0364*/ 	.word	0x0000ee70


	//   ....[3]....
        /*0368*/ 	.word	0x0000ef60


	//   ....[4]....
        /*036c*/ 	.word	0x0000f6a0


	//----- nvinfo : EIATTR_MBARRIER_INSTR_OFFSETS
	.align		4
.L_415:
        /*0370*/ 	.byte	0x04, 0x39
        /*0372*/ 	.short	(.L_417 - .L_416)


	//   ....[0]....
.L_416:
        /*0374*/ 	.word	0x00000250
        /*0378*/ 	.word	0x000000ff
        /*037c*/ 	.word	0x0002a800
        /*0380*/ 	.short	0x0100
        /*0382*/ 	.byte	0x08
	.zero		1


	//   ....[1]....
        /*0384*/ 	.word	0x00000260
        /*0388*/ 	.word	0x000000ff
        /*038c*/ 	.word	0x0002a820
        /*0390*/ 	.short	0x0100
        /*0392*/ 	.byte	0x08
	.zero		1


	//   ....[2]....
        /*0394*/ 	.word	0x00000350
        /*0398*/ 	.word	0x000000ff
        /*039c*/ 	.word	0x0002a830
        /*03a0*/ 	.short	0x0100
        /*03a2*/ 	.byte	0x08
	.zero		1


	//   ....[3]....
        /*03a4*/ 	.word	0x00000360
        /*03a8*/ 	.word	0x000000ff
        /*03ac*/ 	.word	0x0002a840
        /*03b0*/ 	.short	0x0100
        /*03b2*/ 	.byte	0x08
	.zero		1


	//   ....[4]....
        /*03b4*/ 	.word	0x00000370
        /*03b8*/ 	.word	0x000000ff
        /*03bc*/ 	.word	0x0002a838
        /*03c0*/ 	.short	0x0100
        /*03c2*/ 	.byte	0x08
	.zero		1


	//   ....[5]....
        /*03c4*/ 	.word	0x00000380
        /*03c8*/ 	.word	0x000000ff
        /*03cc*/ 	.word	0x0002a848
        /*03d0*/ 	.short	0x0100
        /*03d2*/ 	.byte	0x08
	.zero		1


	//   ....[6]....
        /*03d4*/ 	.word	0x000004b0
        /*03d8*/ 	.word	0x000000ff
        /*03dc*/ 	.word	0x0002a850
        /*03e0*/ 	.short	0x0100
        /*03e2*/ 	.byte	0x08
	.zero		1


	//   ....[7]....
        /*03e4*/ 	.word	0x000004c0
        /*03e8*/ 	.word	0x000000ff
        /*03ec*/ 	.word	0x0002a860
        /*03f0*/ 	.short	0x0100
        /*03f2*/ 	.byte	0x08
	.zero		1


	//   ....[8]....
        /*03f4*/ 	.word	0x000004d0
        /*03f8*/ 	.word	0x000000ff
        /*03fc*/ 	.word	0x0002a858
        /*0400*/ 	.short	0x0100
        /*0402*/ 	.byte	0x08
	.zero		1


	//   ....[9]....
        /*0404*/ 	.word	0x000004e0
        /*0408*/ 	.word	0x000000ff
        /*040c*/ 	.word	0x0002a868
        /*0410*/ 	.short	0x0100
        /*0412*/ 	.byte	0x08
	.zero		1


	//   ....[10]....
        /*0414*/ 	.word	0x000005d0
        /*0418*/ 	.word	0x000000ff
        /*041c*/ 	.word	0x0002a870
        /*0420*/ 	.short	0x0100
        /*0422*/ 	.byte	0x06
	.zero		1


	//   ....[11]....
        /*0424*/ 	.word	0x000005e0
        /*0428*/ 	.word	0x000000ff
        /*042c*/ 	.word	0x0002a880
        /*0430*/ 	.short	0x0100
        /*0432*/ 	.byte	0x06
	.zero		1


	//   ....[12]....
        /*0434*/ 	.word	0x000005f0
        /*0438*/ 	.word	0x000000ff
        /*043c*/ 	.word	0x0002a878
        /*0440*/ 	.short	0x0100
        /*0442*/ 	.byte	0x06
	.zero		1


	//   ....[13]....
        /*0444*/ 	.word	0x00000600
        /*0448*/ 	.word	0x000000ff
        /*044c*/ 	.word	0x0002a888
        /*0450*/ 	.short	0x0100
        /*0452*/ 	.byte	0x06
	.zero		1


	//   ....[14]....
        /*0454*/ 	.word	0x00000730
        /*0458*/ 	.word	0x000000ff
        /*045c*/ 	.word	0x0002a890
        /*0460*/ 	.short	0x0100
        /*0462*/ 	.byte	0x08
	.zero		1


	//   ....[15]....
        /*0464*/ 	.word	0x00000740
        /*0468*/ 	.word	0x000000ff
        /*046c*/ 	.word	0x0002a8a0
        /*0470*/ 	.short	0x0100
        /*0472*/ 	.byte	0x08
	.zero		1


	//   ....[16]....
        /*0474*/ 	.word	0x00000750
        /*0478*/ 	.word	0x000000ff
        /*047c*/ 	.word	0x0002a898
        /*0480*/ 	.short	0x0100
        /*0482*/ 	.byte	0x08
	.zero		1


	//   ....[17]....
        /*0484*/ 	.word	0x00000760
        /*0488*/ 	.word	0x000000ff
        /*048c*/ 	.word	0x0002a8a8
        /*0490*/ 	.short	0x0100
        /*0492*/ 	.byte	0x08
	.zero		1


	//   ....[18]....
        /*0494*/ 	.word	0x00000890
        /*0498*/ 	.word	0x000000ff
        /*049c*/ 	.word	0x0002a8b0
        /*04a0*/ 	.short	0x0100
        /*04a2*/ 	.byte	0x08
	.zero		1


	//   ....[19]....
        /*04a4*/ 	.word	0x000008a0
        /*04a8*/ 	.word	0x000000ff
        /*04ac*/ 	.word	0x0002a8c0
        /*04b0*/ 	.short	0x0100
        /*04b2*/ 	.byte	0x08
	.zero		1


	//   ....[20]....
        /*04b4*/ 	.word	0x000008b0
        /*04b8*/ 	.word	0x000000ff
        /*04bc*/ 	.word	0x0002a8b8
        /*04c0*/ 	.short	0x0100
        /*04c2*/ 	.byte	0x08
	.zero		1


	//   ....[21]....
        /*04c4*/ 	.word	0x000008c0
        /*04c8*/ 	.word	0x000000ff
        /*04cc*/ 	.word	0x0002a8c8
        /*04d0*/ 	.short	0x0100
        /*04d2*/ 	.byte	0x08
	.zero		1


	//   ....[22]....
        /*04d4*/ 	.word	0x00001680
        /*04d8*/ 	.word	0x000000ff
        /*04dc*/ 	.word	0x0002a800
        /*04e0*/ 	.short	0x010a
        /*04e2*/ 	.byte	0x38
	.zero		1


	//   ....[23]....
        /*04e4*/ 	.word	0x000016e0
        /*04e8*/ 	.word	0x000000ff
        /*04ec*/ 	.word	0x0002a830
        /*04f0*/ 	.short	0x010a
        /*04f2*/ 	.byte	0x38
	.zero		1


	//   ....[24]....
        /*04f4*/ 	.word	0x00001770
        /*04f8*/ 	.word	0x000000ff
        /*04fc*/ 	.word	0x0002a830
        /*0500*/ 	.short	0x010a
        /*0502*/ 	.byte	0x38
	.zero		1


	//   ....[25]....
        /*0504*/ 	.word	0x00002080
        /*0508*/ 	.word	0x00000000
        /*050c*/ 	.word	0x00000000
        /*0510*/ 	.short	0x0101
        /*0512*/ 	.byte	0x3f
	.zero		1


	//   ....[26]....
        /*0514*/ 	.word	0x00004410
        /*0518*/ 	.word	0x000000ff
        /*051c*/ 	.word	0x0002a830
        /*0520*/ 	.short	0x010a
        /*0522*/ 	.byte	0x3a
	.zero		1


	//   ....[27]....
        /*0524*/ 	.word	0x00004450
        /*0528*/ 	.word	0x000000ff
        /*052c*/ 	.word	0x0002a830
        /*0530*/ 	.short	0x010a
        /*0532*/ 	.byte	0x3a
	.zero		1


	//   ....[28]....
        /*0534*/ 	.word	0x00004ca0
        /*0538*/ 	.word	0x000000ff
        /*053c*/ 	.word	0x0002a850
        /*0540*/ 	.short	0x010a
        /*0542*/ 	.byte	0x0b
	.zero		1


	//   ....[29]....
        /*0544*/ 	.word	0x00004ce0
        /*0548*/ 	.word	0x000000ff
        /*054c*/ 	.word	0x0002a850
        /*0550*/ 	.short	0x010a
        /*0552*/ 	.byte	0x0b
	.zero		1


	//   ....[30]....
        /*0554*/ 	.word	0x00005050
        /*0558*/ 	.word	0x00000000
        /*055c*/ 	.word	0x00000000
        /*0560*/ 	.short	0x0101
        /*0562*/ 	.byte	0x3f
	.zero		1


	//   ....[31]....
        /*0564*/ 	.word	0x00006a40
        /*0568*/ 	.word	0x0000005a
        /*056c*/ 	.word	0x00000000
        /*0570*/ 	.short	0x0101
        /*0572*/ 	.byte	0x3f
	.zero		1


	//   ....[32]....
        /*0574*/ 	.word	0x000073f0
        /*0578*/ 	.word	0x000000ff
        /*057c*/ 	.word	0x0002a830
        /*0580*/ 	.short	0x010a
        /*0582*/ 	.byte	0x07
	.zero		1


	//   ....[33]....
        /*0584*/ 	.word	0x00007430
        /*0588*/ 	.word	0x000000ff
        /*058c*/ 	.word	0x0002a830
        /*0590*/ 	.short	0x010a
        /*0592*/ 	.byte	0x07
	.zero		1


	//   ....[34]....
        /*0594*/ 	.word	0x00007c80
        /*0598*/ 	.word	0x000000ff
        /*059c*/ 	.word	0x0002a850
        /*05a0*/ 	.short	0x010a
        /*05a2*/ 	.byte	0x0b
	.zero		1


	//   ....[35]....
        /*05a4*/ 	.word	0x00007cc0
        /*05a8*/ 	.word	0x000000ff
        /*05ac*/ 	.word	0x0002a850
        /*05b0*/ 	.short	0x010a
        /*05b2*/ 	.byte	0x0b
	.zero		1


	//   ....[36]....
        /*05b4*/ 	.word	0x00008d60
        /*05b8*/ 	.word	0x0000005a
        /*05bc*/ 	.word	0x00000000
        /*05c0*/ 	.short	0x0101
        /*05c2*/ 	.byte	0x3f
	.zero		1


	//   ....[37]....
        /*05c4*/ 	.word	0x00008e50
        /*05c8*/ 	.word	0x0000005a
        /*05cc*/ 	.word	0x00000000
        /*05d0*/ 	.short	0x0101
        /*05d2*/ 	.byte	0x3f
	.zero		1


	//   ....[38]....
        /*05d4*/ 	.word	0x00008fe0
        /*05d8*/ 	.word	0x000000ff
        /*05dc*/ 	.word	0x0002a830
        /*05e0*/ 	.short	0x010a
        /*05e2*/ 	.byte	0x07
	.zero		1


	//   ....[39]....
        /*05e4*/ 	.word	0x00009020
        /*05e8*/ 	.word	0x000000ff
        /*05ec*/ 	.word	0x0002a830
        /*05f0*/ 	.short	0x010a
        /*05f2*/ 	.byte	0x07
	.zero		1


	//   ....[40]....
        /*05f4*/ 	.word	0x00009870
        /*05f8*/ 	.word	0x000000ff
        /*05fc*/ 	.word	0x0002a850
        /*0600*/ 	.short	0x010a
        /*0602*/ 	.byte	0x0b
	.zero		1


	//   ....[41]....
        /*0604*/ 	.word	0x000098b0
        /*0608*/ 	.word	0x000000ff
        /*060c*/ 	.word	0x0002a850
        /*0610*/ 	.short	0x010a
        /*0612*/ 	.byte	0x0b
	.zero		1


	//   ....[42]....
        /*0614*/ 	.word	0x00009c40
        /*0618*/ 	.word	0x00000000
        /*061c*/ 	.word	0x00000000
        /*0620*/ 	.short	0x0101
        /*0622*/ 	.byte	0x3f
	.zero		1


	//   ....[43]....
        /*0624*/ 	.word	0x0000b660
        /*0628*/ 	.word	0x0000005a
        /*062c*/ 	.word	0x00000000
        /*0630*/ 	.short	0x0101
        /*0632*/ 	.byte	0x3f
	.zero		1


	//   ....[44]....
        /*0634*/ 	.word	0x0000c0f0
        /*0638*/ 	.word	0x000000ff
        /*063c*/ 	.word	0x0002a850
        /*0640*/ 	.short	0x010a
        /*0642*/ 	.byte	0x05
	.zero		1


	//   ....[45]....
        /*0644*/ 	.word	0x0000c130
        /*0648*/ 	.word	0x000000ff
        /*064c*/ 	.word	0x0002a850
        /*0650*/ 	.short	0x010a
        /*0652*/ 	.byte	0x05
	.zero		1


	//   ....[46]....
        /*0654*/ 	.word	0x0000c550
        /*0658*/ 	.word	0x0000000a
        /*065c*/ 	.word	0x00000000
        /*0660*/ 	.short	0x0101
        /*0662*/ 	.byte	0x3f
	.zero		1


	//   ....[47]....
        /*0664*/ 	.word	0x0000d190
        /*0668*/ 	.word	0x000000ff
        /*066c*/ 	.word	0x00000000
        /*0670*/ 	.short	0x0101
        /*0672*/ 	.byte	0x04
	.zero		1


	//   ....[48]....
        /*0674*/ 	.word	0x0000f2b0
        /*0678*/ 	.word	0x000000ff
        /*067c*/ 	.word	0x0002a840
        /*0680*/ 	.short	0x010a
        /*0682*/ 	.byte	0x26
	.zero		1


	//   ....[49]....
        /*0684*/ 	.word	0x00010060
        /*0688*/ 	.word	0x000000ff
        /*068c*/ 	.word	0x0002a800
        /*0690*/ 	.short	0x0107
        /*0692*/ 	.byte	0x26
	.zero		1


	//   ....[50]....
        /*0694*/ 	.word	0x000100d0
        /*0698*/ 	.word	0x000000ff
        /*069c*/ 	.word	0x0002a800
        /*06a0*/ 	.short	0x0101
        /*06a2*/ 	.byte	0x26
	.zero		1


	//   ....[51]....
        /*06a4*/ 	.word	0x000100f0
        /*06a8*/ 	.word	0x000000ff
        /*06ac*/ 	.word	0x0002a820
        /*06b0*/ 	.short	0x010a
        /*06b2*/ 	.byte	0x26
	.zero		1


	//   ....[52]....
        /*06b4*/ 	.word	0x00010500
        /*06b8*/ 	.word	0x000000ff
        /*06bc*/ 	.word	0x0002a848
        /*06c0*/ 	.short	0x010a
        /*06c2*/ 	.byte	0x26
	.zero		1


	//   ....[53]....
        /*06c4*/ 	.word	0x000108a0
        /*06c8*/ 	.word	0x000000ff
        /*06cc*/ 	.word	0x0002a860
        /*06d0*/ 	.short	0x010a
        /*06d2*/ 	.byte	0x26
	.zero		1


	//   ....[54]....
        /*06d4*/ 	.word	0x00010d90
        /*06d8*/ 	.word	0x000000ff
        /*06dc*/ 	.word	0x0002a840
        /*06e0*/ 	.short	0x010a
        /*06e2*/ 	.byte	0x26
	.zero		1


	//   ....[55]....
        /*06e4*/ 	.word	0x00011140
        /*06e8*/ 	.word	0x000000ff
        /*06ec*/ 	.word	0x0002a868
        /*06f0*/ 	.short	0x010a
        /*06f2*/ 	.byte	0x26
	.zero		1


	//   ....[56]....
        /*06f4*/ 	.word	0x00011680
        /*06f8*/ 	.word	0x000000ff
        /*06fc*/ 	.word	0x0002a848
        /*0700*/ 	.short	0x010a
        /*0702*/ 	.byte	0x26
	.zero		1


	//   ....[57]....
        /*0704*/ 	.word	0x00011a10
        /*0708*/ 	.word	0x000000ff
        /*070c*/ 	.word	0x0002a860
        /*0710*/ 	.short	0x010a
        /*0712*/ 	.byte	0x26
	.zero		1


	//   ....[58]....
        /*0714*/ 	.word	0x00011da0
        /*0718*/ 	.word	0x00000003
        /*071c*/ 	.word	0x0002a860
        /*0720*/ 	.short	0x010a
        /*0722*/ 	.byte	0x3f
	.zero		1


	//   ....[59]....
        /*0724*/ 	.word	0x00012130
        /*0728*/ 	.word	0x00000002
        /*072c*/ 	.word	0x0002a820
        /*0730*/ 	.short	0x010a
        /*0732*/ 	.byte	0x3f
	.zero		1


	//   ....[60]....
        /*0734*/ 	.word	0x000122b0
        /*0738*/ 	.word	0x00000006
        /*073c*/ 	.word	0x00000000
        /*0740*/ 	.short	0x010a
        /*0742*/ 	.byte	0x3f
	.zero		1


	//   ....[61]....
        /*0744*/ 	.word	0x00012320
        /*0748*/ 	.word	0x00000003
        /*074c*/ 	.word	0x00000000
        /*0750*/ 	.short	0x010a
        /*0752*/ 	.byte	0x3f
	.zero		1


	//   ....[62]....
        /*0754*/ 	.word	0x00012380
        /*0758*/ 	.word	0x00000000
        /*075c*/ 	.word	0x00000000
        /*0760*/ 	.short	0x010a
        /*0762*/ 	.byte	0x3f
	.zero		1


	//   ....[63]....
        /*0764*/ 	.word	0x000123b0
        /*0768*/ 	.word	0x00000003
        /*076c*/ 	.word	0x00000000
        /*0770*/ 	.short	0x010a
        /*0772*/ 	.byte	0x3f
	.zero		1


	//   ....[64]....
        /*0774*/ 	.word	0x00012420
        /*0778*/ 	.word	0x00000003
        /*077c*/ 	.word	0x0002a800
        /*0780*/ 	.short	0x010a
        /*0782*/ 	.byte	0x3f
	.zero		1


	//   ....[65]....
        /*0784*/ 	.word	0x00012480
        /*0788*/ 	.word	0x00000003
        /*078c*/ 	.word	0x0002a830
        /*0790*/ 	.short	0x010a
        /*0792*/ 	.byte	0x3f
	.zero		1


	//   ....[66]....
        /*0794*/ 	.word	0x000124e0
        /*0798*/ 	.word	0x0000000f
        /*079c*/ 	.word	0x0002a830
        /*07a0*/ 	.short	0x010a
        /*07a2*/ 	.byte	0x3f
	.zero		1


	//   ....[67]....
        /*07a4*/ 	.word	0x00012540
        /*07a8*/ 	.word	0x0000000f
        /*07ac*/ 	.word	0x0002a850
        /*07b0*/ 	.short	0x010a
        /*07b2*/ 	.byte	0x3f
	.zero		1


	//   ....[68]....
        /*07b4*/ 	.word	0x000125a0
        /*07b8*/ 	.word	0x0000000e
        /*07bc*/ 	.word	0x0002a830
        /*07c0*/ 	.short	0x010a
        /*07c2*/ 	.byte	0x3f
	.zero		1


	//   ....[69]....
        /*07c4*/ 	.word	0x00012600
        /*07c8*/ 	.word	0x00000003
        /*07cc*/ 	.word	0x0002a850
        /*07d0*/ 	.short	0x010a
        /*07d2*/ 	.byte	0x3f
	.zero		1


	//   ....[70]....
        /*07d4*/ 	.word	0x00012660
        /*07d8*/ 	.word	0x0000000e
        /*07dc*/ 	.word	0x0002a830
        /*07e0*/ 	.short	0x010a
        /*07e2*/ 	.byte	0x3f
	.zero		1


	//   ....[71]....
        /*07e4*/ 	.word	0x000126c0
        /*07e8*/ 	.word	0x00000003
        /*07ec*/ 	.word	0x0002a850
        /*07f0*/ 	.short	0x010a
        /*07f2*/ 	.byte	0x3f
	.zero		1


	//   ....[72]....
        /*07f4*/ 	.word	0x00012720
        /*07f8*/ 	.word	0x00000007
        /*07fc*/ 	.word	0x0002a850
        /*0800*/ 	.short	0x010a
        /*0802*/ 	.byte	0x3f
	.zero		1


	//   ....[73]....
        /*0804*/ 	.word	0x00012880
        /*0808*/ 	.word	0x00000003
        /*080c*/ 	.word	0x0002a840
        /*0810*/ 	.short	0x010a
        /*0812*/ 	.byte	0x3f
	.zero		1


	//   ....[74]....
        /*0814*/ 	.word	0x00013390
        /*0818*/ 	.word	0x00000003
        /*081c*/ 	.word	0x0002a820
        /*0820*/ 	.short	0x010a
        /*0822*/ 	.byte	0x3f
	.zero		1


	//   ....[75]....
        /*0824*/ 	.word	0x000133f0
        /*0828*/ 	.word	0x00000003
        /*082c*/ 	.word	0x0002a848
        /*0830*/ 	.short	0x010a
        /*0832*/ 	.byte	0x3f
	.zero		1


	//   ....[76]....
        /*0834*/ 	.word	0x00013450
        /*0838*/ 	.word	0x00000003
        /*083c*/ 	.word	0x0002a860
        /*0840*/ 	.short	0x010a
        /*0842*/ 	.byte	0x3f
	.zero		1


	//   ....[77]....
        /*0844*/ 	.word	0x000134b0
        /*0848*/ 	.word	0x00000003
        /*084c*/ 	.word	0x0002a840
        /*0850*/ 	.short	0x010a
        /*0852*/ 	.byte	0x3f
	.zero		1


	//   ....[78]....
        /*0854*/ 	.word	0x00013510
        /*0858*/ 	.word	0x00000003
        /*085c*/ 	.word	0x0002a868
        /*0860*/ 	.short	0x010a
        /*0862*/ 	.byte	0x3f
	.zero		1


	//   ....[79]....
        /*0864*/ 	.word	0x00013570
        /*0868*/ 	.word	0x00000003
        /*086c*/ 	.word	0x0002a848
        /*0870*/ 	.short	0x010a
        /*0872*/ 	.byte	0x3f
	.zero		1


	//   ....[80]....
        /*0874*/ 	.word	0x000135d0
        /*0878*/ 	.word	0x00000003
        /*087c*/ 	.word	0x0002a860
        /*0880*/ 	.short	0x010a
        /*0882*/ 	.byte	0x3f
	.zero		1


	//   ....[81]....
        /*0884*/ 	.word	0x00013620
        /*0888*/ 	.word	0x00000003
        /*088c*/ 	.word	0x0002a860
        /*0890*/ 	.short	0x010a
        /*0892*/ 	.byte	0x3f
	.zero		1


	//   ....[82]....
        /*0894*/ 	.word	0x00013670
        /*0898*/ 	.word	0x00000002
        /*089c*/ 	.word	0x0002a820
        /*08a0*/ 	.short	0x010a
        /*08a2*/ 	.byte	0x3f
	.zero		1


	//   ....[83]....
        /*08a4*/ 	.word	0x00013810
        /*08a8*/ 	.word	0x00000006
        /*08ac*/ 	.word	0x00000000
        /*08b0*/ 	.short	0x010a
        /*08b2*/ 	.byte	0x3f
	.zero		1


	//   ....[84]....
        /*08b4*/ 	.word	0x00013860
        /*08b8*/ 	.word	0x00000003
        /*08bc*/ 	.word	0x00000000
        /*08c0*/ 	.short	0x010a
        /*08c2*/ 	.byte	0x3f
	.zero		1


	//   ....[85]....
        /*08c4*/ 	.word	0x000138b0
        /*08c8*/ 	.word	0x00000000
        /*08cc*/ 	.word	0x00000000
        /*08d0*/ 	.short	0x010a
        /*08d2*/ 	.byte	0x3f
	.zero		1


	//----- nvinfo : EIATTR_NUM_MBARRIERS
	.align		4
.L_417:
        /*08d4*/ 	.byte	0x03, 0x38
        /*08d6*/ 	.short	0x0016


	//----- nvinfo : EIATTR_EXIT_INSTR_OFFSETS
	.align		4
        /*08d8*/ 	.byte	0x04, 0x1c
        /*08da*/ 	.short	(.L_419 - .L_418)


	//   ....[0]....
.L_418:
        /*08dc*/ 	.word	0x00012400


	//----- nvinfo : EIATTR_MAX_THREADS
	.align		4
.L_419:
        /*08e0*/ 	.byte	0x04, 0x05
        /*08e2*/ 	.short	(.L_421 - .L_420)
.L_420:
        /*08e4*/ 	.word	0x00000180
        /*08e8*/ 	.word	0x00000001
        /*08ec*/ 	.word	0x00000001


	//----- nvinfo : EIATTR_CRS_STACK_SIZE
	.align		4
.L_421:
        /*08f0*/ 	.byte	0x04, 0x1e
        /*08f2*/ 	.short	(.L_423 - .L_422)
.L_422:
        /*08f4*/ 	.word	0x00000000


	//----- nvinfo : EIATTR_CBANK_PARAM_SIZE
	.align		4
.L_423:
        /*08f8*/ 	.byte	0x03, 0x19
        /*08fa*/ 	.short	0x0a70


	//----- nvinfo : EIATTR_PARAM_CBANK
	.align		4
        /*08fc*/ 	.byte	0x04, 0x0a
        /*08fe*/ 	.short	(.L_425 - .L_424)
	.align		4
.L_424:
        /*0900*/ 	.word	index@(.nv.constant0._ZN7cutlass13device_kernelIN5flash11enable_sm90INS1_16FlashAttnFwdSm90INS1_25CollectiveMainloopFwdSm90ILi2EN4cute5tupleIJNS5_1CILi1EEES8_S8_EEENS6_IJNS7_ILi128EEENS7_ILi96EEENS7_ILi192EEEEEELi128ENS_6half_tEfNS_4arch4Sm90ELb0ELb1ELb0ELb0ELb0ELb0ELb0ELb1ELb1ELb1ELb1ELb0EEENS1_21CollectiveEpilogueFwdINS6_IJSA_SA_SB_EEES9_SE_SG_Li256ELb0ELb1ELb1ELb0EEENS1_19SingleTileSchedulerILb0ELb1ELb1ELi128EEEEEEEEEvNT_6ParamsE)
        /*0904*/ 	.short	0x0210
        /*0906*/ 	.short	0x0a70


	//----- nvinfo : EIATTR_SW_WAR
	.align		4
.L_425:
        /*0908*/ 	.byte	0x04, 0x36
        /*090a*/ 	.short	(.L_427 - .L_426)
.L_426:
        /*090c*/ 	.word	0x00000008
.L_427:


//--------------------- .nv.info._ZN7cutlass13device_kernelIN5flash11enable_sm90INS1_16FlashAttnFwdSm90INS1_25CollectiveMainloopFwdSm90ILi2EN4cute5tupleIJNS5_1CILi1EEES8_S8_EEENS6_IJNS7_ILi128EEENS7_ILi96EEENS7_ILi192EEEEEELi128ENS_6half_tEfNS_4arch4Sm90ELb0ELb1ELb0ELb1ELb0ELb0ELb0ELb1ELb1ELb1ELb1ELb0EEENS1_21CollectiveEpilogueFwdINS6_IJSA_SA_SB_EEES9_SE_SG_Li256ELb1ELb1ELb1ELb0EEENS1_36VarlenDynamicPersistentTileSchedulerILi128ELi96ELi256ELi128ELb1ELb1ELb1ELb1ELb0ELb1EEEEEEEEEvNT_6ParamsE --------------------------
	.section	.nv.info._ZN7cutlass13device_kernelIN5flash11enable_sm90INS1_16FlashAttnFwdSm90INS1_25CollectiveMainloopFwdSm90ILi2EN4cute5tupleIJNS5_1CILi1EEES8_S8_EEENS6_IJNS7_ILi128EEENS7_ILi96EEENS7_ILi192EEEEEELi128ENS_6half_tEfNS_4arch4Sm90ELb0ELb1ELb0ELb1ELb0ELb0ELb0ELb1ELb1ELb1ELb1ELb0EEENS1_21CollectiveEpilogueFwdINS6_IJSA_SA_SB_EEES9_SE_SG_Li256ELb1ELb1ELb1ELb0EEENS1_36VarlenDynamicPersistentTileSchedulerILi128ELi96ELi256ELi128ELb1ELb1ELb1ELb1ELb0ELb1EEEEEEEEEvNT_6ParamsE,"",@"SHT_CUDA_INFO"
	.sectionflags	@""
	.align	4


	//----- nvinfo : EIATTR_CUDA_API_VERSION
	.align		4
        /*0000*/ 	.byte	0x04, 0x37
        /*0002*/ 	.short	(.L_429 - .L_428)
.L_428:
        /*0004*/ 	.word	0x00000082


	//----- nvinfo : EIATTR_KPARAM_INFO
	.align		4
.L_429:
        /*0008*/ 	.byte	0x04, 0x17
        /*000a*/ 	.short	(.L_431 - .L_430)
.L_430:
        /*000c*/ 	.word	0x00000000
        /*0010*/ 	.short	0x0000
        /*0012*/ 	.short	0x0070
        /*0014*/ 	.byte	0x00, 0xf0, 0x01, 0x2a


	//----- nvinfo : EIATTR_SPARSE_MMA_MASK
	.align		4
.L_431:
        /*0018*/ 	.byte	0x03, 0x50
        /*001a*/ 	.short	0x0000


	//----- nvinfo : EIATTR_MAXREG_COUNT
	.align		4
        /*001c*/ 	.byte	0x03, 0x1b
        /*001e*/ 	.short	0x00a8


	//----- nvinfo : EIATTR_NUM_BARRIERS
	.align		4
        /*0020*/ 	.byte	0x02, 0x4c
        /*0022*/ 	.byte	0x09
	.zero		1


	//----- nvinfo : EIATTR_EXTERNS
	.align		4
        /*0024*/ 	.byte	0x04, 0x0f
        /*0026*/ 	.short	(.L_433 - .L_432)


	//   ....[0]....
	.align		4
.L_432:
        /*0028*/ 	.word	index@(__assertfail)


	//----- nvinfo : EIATTR_ANNOTATIONS
	.align		4
.L_433:
        /*002c*/ 	.byte	0x04, 0x55
        /*002e*/ 	.short	(.L_435 - .L_434)


	//   ....[0]....
.L_434:
        /* <DEDUP_REMOVED lines=72> */


	//----- nvinfo : EIATTR_MERCURY_ISA_VERSION
	.align		4
.L_435:
        /*0498*/ 	.byte	0x03, 0x5f
        /*049a*/ 	.short	0x0101


	//----- nvinfo : EIATTR_UNUSED_LOAD_BYTE_OFFSET
	.align		4
        /*049c*/ 	.byte	0x04, 0x44
        /*049e*/ 	.short	(.L_437 - .L_436)


	//   ....[0]....
.L_436:
        /*04a0*/ 	.word	0x00000a10
        /*04a4*/ 	.word	0x0000fff0


	//   ....[1]....
        /*04a8*/ 	.word	0x0000d370
        /*04ac*/ 	.word	0x0000fff0


	//----- nvinfo : EIATTR_INT_WARP_WIDE_INSTR_OFFSETS
	.align		4
.L_437:
        /*04b0*/ 	.byte	0x04, 0x31
        /*04b2*/ 	.short	(.L_439 - .L_438)


	//   ....[0]....
.L_438:
        /*04b4*/ 	.word	0x00000130


	//   ....[1]....
        /*04b8*/ 	.word	0x00000170


	//   ....[2]....
        /*04bc*/ 	.word	0x000001e0


	//   ....[3]....
        /*04c0*/ 	.word	0x000123a0


	//   ....[4]....
        /*04c4*/ 	.word	0x00012440


	//   ....[5]....
        /*04c8*/ 	.word	0x00015f70


	//   ....[6]....
        /*04cc*/ 	.word	0x00015fe0


	//----- nvinfo : EIATTR_COOP_GROUP_MASK_REGIDS
	.align		4
.L_439:
        /*04d0*/ 	.byte	0x04, 0x29
        /*04d2*/ 	.short	(.L_441 - .L_440)


	//   ....[0]....
.L_440:
        /*04d4*/ 	.word	0xffffffff


	//   ....[1]....
        /*04d8*/ 	.word	0xffffffff


	//   ....[2]....
        /*04dc*/ 	.word	0xffffffff


	//   ....[3]....
        /*04e0*/ 	.word	0xffffffff


	//   ....[4]....
        /*04e4*/ 	.word	0xffffffff


	//   ....[5]....
        /*04e8*/ 	.word	0xffffffff


	//   ....[6]....
        /*04ec*/ 	.word	0xffffffff


	//   ....[7]....
        /*04f0*/ 	.word	0xffffffff


	//   ....[8]....
        /*04f4*/ 	.word	0xffffffff


	//   ....[9]....
        /*04f8*/ 	.word	0xffffffff


	//   ....[10]....
        /*04fc*/ 	.word	0xffffffff


	//   ....[11]....
        /*0500*/ 	.word	0xffffffff


	//   ....[12]....
        /*0504*/ 	.word	0xffffffff


	//   ....[13]....
        /*0508*/ 	.word	0xffffffff


	//   ....[14]....
        /*050c*/ 	.word	0xffffffff


	//   ....[15]....
        /*0510*/ 	.word	0xffffffff


	//   ....[16]....
        /*0514*/ 	.word	0xffffffff


	//   ....[17]....
        /*0518*/ 	.word	0xffffffff


	//   ....[18]....
        /*051c*/ 	.word	0xffffffff


	//   ....[19]....
        /*0520*/ 	.word	0xffffffff


	//   ....[20]....
        /*0524*/ 	.word	0xffffffff


	//   ....[21]....
        /*0528*/ 	.word	0xffffffff


	//   ....[22]....
        /*052c*/ 	.word	0xffffffff


	//   ....[23]....
        /*0530*/ 	.word	0xffffffff


	//   ....[24]....
        /*0534*/ 	.word	0xffffffff


	//   ....[25]....
        /*0538*/ 	.word	0xffffffff


	//   ....[26]....
        /*053c*/ 	.word	0xffffffff


	//   ....[27]....
        /*0540*/ 	.word	0xffffffff


	//   ....[28]....
        /*0544*/ 	.word	0xffffffff


	//   ....[29]....
        /*0548*/ 	.word	0xffffffff


	//   ....[30]....
        /*054c*/ 	.word	0xffffffff


	//   ....[31]....
        /*0550*/ 	.word	0xffffffff


	//   ....[32]....
        /*0554*/ 	.word	0xffffffff


	//   ....[33]....
        /*0558*/ 	.word	0xffffffff


	//   ....[34]....
        /*055c*/ 	.word	0xffffffff


	//   ....[35]....
        /*0560*/ 	.word	0xffffffff


	//   ....[36]....
        /*0564*/ 	.word	0xffffffff


	//   ....[37]....
        /*0568*/ 	.word	0xffffffff


	//   ....[38]....
        /*056c*/ 	.word	0xffffffff


	//   ....[39]....
        /*0570*/ 	.word	0xffffffff


	//   ....[40]....
        /*0574*/ 	.word	0xffffffff


	//   ....[41]....
        /*0578*/ 	.word	0xffffffff


	//   ....[42]....
        /*057c*/ 	.word	0xffffffff


	//   ....[43]....
        /*0580*/ 	.word	0xffffffff


	//   ....[44]....
        /*0584*/ 	.word	0xffffffff


	//   ....[45]....
        /*0588*/ 	.word	0xffffffff


	//   ....[46]....
        /*058c*/ 	.word	0xffffffff


	//   ....[47]....
        /*0590*/ 	.word	0xffffffff


	//   ....[48]....
        /*0594*/ 	.word	0xffffffff


	//   ....[49]....
        /*0598*/ 	.word	0xffffffff


	//   ....[50]....
        /*059c*/ 	.word	0xffffffff


	//   ....[51]....
        /*05a0*/ 	.word	0xffffffff


	//   ....[52]....
        /*05a4*/ 	.word	0xffffffff


	//   ....[53]....
        /*05a8*/ 	.word	0xffffffff


	//   ....[54]....
        /*05ac*/ 	.word	0xffffffff


	//   ....[55]....
        /*05b0*/ 	.word	0xffffffff


	//   ....[56]....
        /*05b4*/ 	.word	0xffffffff


	//   ....[57]....
        /*05b8*/ 	.word	0xffffffff


	//   ....[58]....
        /*05bc*/ 	.word	0xffffffff


	//   ....[59]....
        /*05c0*/ 	.word	0xffffffff


	//   ....[60]....
        /*05c4*/ 	.word	0xffffffff


	//   ....[61]....
        /*05c8*/ 	.word	0xffffffff


	//   ....[62]....
        /*05cc*/ 	.word	0xffffffff


	//   ....[63]....
        /*05d0*/ 	.word	0xffffffff


	//   ....[64]....
        /*05d4*/ 	.word	0xffffffff


	//   ....[65]....
        /*05d8*/ 	.word	0xffffffff


	//   ....[66]....
        /*05dc*/ 	.word	0xffffffff


	//   ....[67]....
        /*05e0*/ 	.word	0xffffffff


	//   ....[68]....
        /*05e4*/ 	.word	0xffffffff


	//   ....[69]....
        /*05e8*/ 	.word	0xffffffff


	//   ....[70]....
        /*05ec*/ 	.word	0xffffffff


	//   ....[71]....
        /*05f0*/ 	.word	0xffffffff


	//   ....[72]....
        /*05f4*/ 	.word	0xffffffff


	//   ....[73]....
        /*05f8*/ 	.word	0xffffffff


	//   ....[74]....
        /*05fc*/ 	.word	0xffffffff


	//   ....[75]....
        /*0600*/ 	.word	0xffffffff


	//   ....[76]....
        /*0604*/ 	.word	0xffffffff


	//   ....[77]....
        /*0608*/ 	.word	0xffffffff


	//   ....[78]....
        /*060c*/ 	.word	0xffffffff


	//   ....[79]....
        /*0610*/ 	.word	0xffffffff


	//   ....[80]....
        /*0614*/ 	.word	0xffffffff


	//   ....[81]....
        /*0618*/ 	.word	0xffffffff


	//   ....[82]....
        /*061c*/ 	.word	0xffffffff


	//   ....[83]....
        /*0620*/ 	.word	0xffffffff


	//   ....[84]....
        /*0624*/ 	.word	0xffffffff


	//   ....[85]....
        /*0628*/ 	.word	0xffffffff


	//   ....[86]....
        /*062c*/ 	.word	0xffffffff


	//   ....[87]....
        /*0630*/ 	.word	0xffffffff


	//   ....[88]....
        /*0634*/ 	.word	0xffffffff


	//   ....[89]....
        /*0638*/ 	.word	0xffffffff


	//   ....[90]....
        /*063c*/ 	.word	0xffffffff


	//   ....[91]....
        /*0640*/ 	.word	0xffffffff


	//   ....[92]....
        /*0644*/ 	.word	0xffffffff


	//   ....[93]....
        /*0648*/ 	.word	0xffffffff


	//   ....[94]....
        /*064c*/ 	.word	0xffffffff


	//   ....[95]....
        /*0650*/ 	.word	0xffffffff


	//   ....[96]....
        /*0654*/ 	.word	0xffffffff


	//   ....[97]....
        /*0658*/ 	.word	0xffffffff


	//   ....[98]....
        /*065c*/ 	.word	0xffffffff


	//   ....[99]....
        /*0660*/ 	.word	0xffffffff


	//   ....[100]....
        /*0664*/ 	.word	0xffffffff


	//   ....[101]....
        /*0668*/ 	.word	0xffffffff


	//   ....[102]....
        /*066c*/ 	.word	0xffffffff


	//   ....[103]....
        /*0670*/ 	.word	0xffffffff


	//   ....[104]....
        /*0674*/ 	.word	0xffffffff


	//   ....[105]....
        /*0678*/ 	.word	0xffffffff


	//   ....[106]....
        /*067c*/ 	.word	0xffffffff


	//   ....[107]....
        /*0680*/ 	.word	0xffffffff


	//   ....[108]....
        /*0684*/ 	.word	0xffffffff


	//   ....[109]....
        /*0688*/ 	.word	0xffffffff


	//   ....[110]....
        /*068c*/ 	.word	0xffffffff


	//   ....[111]....
        /*0690*/ 	.word	0x0500000f


	//   ....[112]....
        /*0694*/ 	.word	0x0500000f


	//   ....[113]....
        /*0698*/ 	.word	0x0500000f


	//   ....[114]....
        /*069c*/ 	.word	0x0500000f


	//   ....[115]....
        /*06a0*/ 	.word	0x0500000f


	//   ....[116]....
        /*06a4*/ 	.word	0x0500000f


	//   ....[117]....
        /*06a8*/ 	.word	0x0500000f


	//   ....[118]....
        /*06ac*/ 	.word	0x0500000f


	//   ....[119]....
        /*06b0*/ 	.word	0x0500000f


	//   ....[120]....
        /*06b4*/ 	.word	0x0500000f


	//   ....[121]....
        /*06b8*/ 	.word	0x0500000f


	//   ....[122]....
        /*06bc*/ 	.word	0x0500000f


	//   ....[123]....
        /*06c0*/ 	.word	0x0500000f


	//   ....[124]....
        /*06c4*/ 	.word	0x0500000f


	//   ....[125]....
        /*06c8*/ 	.word	0x0500000f


	//   ....[126]....
        /*06cc*/ 	.word	0x0500000f


	//   ....[127]....
        /*06d0*/ 	.word	0x0500000f


	//   ....[128]....
        /*06d4*/ 	.word	0x0500000f


	//   ....[129]....
        /*06d8*/ 	.word	0x0500000f


	//   ....[130]....
        /*06dc*/ 	.word	0x0500000f


	//   ....[131]....
        /*06e0*/ 	.word	0x0500000f


	//   ....[132]....
        /*06e4*/ 	.word	0x0500000f


	//   ....[133]....
        /*06e8*/ 	.word	0x0500000f


	//   ....[134]....
        /*06ec*/ 	.word	0x0500000f


	//   ....[135]....
        /*06f0*/ 	.word	0x0500000f


	//   ....[136]....
        /*06f4*/ 	.word	0x0500000f


	//   ....[137]....
        /*06f8*/ 	.word	0x0500000f


	//   ....[138]....
        /*06fc*/ 	.word	0x0500000f


	//   ....[139]....
        /*0700*/ 	.word	0x0500000f


	//   ....[140]....
        /*0704*/ 	.word	0x0500000f


	//   ....[141]....
        /*0708*/ 	.word	0x0500000f


	//   ....[142]....
        /*070c*/ 	.word	0x0500000f


	//   ....[143]....
        /*0710*/ 	.word	0x0500000f


	//   ....[144]....
        /*0714*/ 	.word	0x0500000f


	//   ....[145]....
        /*0718*/ 	.word	0x0500000f


	//   ....[146]....
        /*071c*/ 	.word	0x0500000f


	//----- nvinfo : EIATTR_COOP_GROUP_INSTR_OFFSETS
	.align		4
.L_441:
        /*0720*/ 	.byte	0x04, 0x28
        /*0722*/ 	.short	(.L_443 - .L_442)


	//   ....[0]....
.L_442:
        /*0724*/ 	.word	0x00000060


	//   ....[1]....
        /*0728*/ 	.word	0x00000140


	//   ....[2]....
        /*072c*/ 	.word	0x00000190


	//   ....[3]....
        /*0730*/ 	.word	0x000003c0


	//   ....[4]....
        /*0734*/ 	.word	0x00000520


	//   ....[5]....
        /*0738*/ 	.word	0x00000640


	//   ....[6]....
        /*073c*/ 	.word	0x000007a0


	//   ....[7]....
        /*0740*/ 	.word	0x00001e40


	//   ....[8]....
        /*0744*/ 	.word	0x00002670


	//   ....[9]....
        /*0748*/ 	.word	0x00003220


	//   ....[10]....
        /*074c*/ 	.word	0x000038c0


	//   ....[11]....
        /*0750*/ 	.word	0x000039d0


	//   ....[12]....
        /*0754*/ 	.word	0x00003fe0


	//   ....[13]....
        /*0758*/ 	.word	0x00004050


	//   ....[14]....
        /*075c*/ 	.word	0x00005940


	//   ....[15]....
        /*0760*/ 	.word	0x00005b60


	//   ....[16]....
        /*0764*/ 	.word	0x000068e0


	//   ....[17]....
        /*0768*/ 	.word	0x000069f0


	//   ....[18]....
        /*076c*/ 	.word	0x00006f70


	//   ....[19]....
        /*0770*/ 	.word	0x00006ff0


	//   ....[20]....
        /*0774*/ 	.word	0x00008990


	//   ....[21]....
        /*0778*/ 	.word	0x000089b0


	//   ....[22]....
        /*077c*/ 	.word	0x00008cc0


	//   ....[23]....
        /*0780*/ 	.word	0x00008d20


	//   ....[24]....
        /*0784*/ 	.word	0x0000a5d0


	//   ....[25]....
        /*0788*/ 	.word	0x0000a7a0


	//   ....[26]....
        /*078c*/ 	.word	0x0000b520


	//   ....[27]....
        /*0790*/ 	.word	0x0000b630


	//   ....[28]....
        /*0794*/ 	.word	0x0000bbd0


	//   ....[29]....
        /*0798*/ 	.word	0x0000bc60


	//   ....[30]....
        /*079c*/ 	.word	0x0000cac0


	//   ....[31]....
        /*07a0*/ 	.word	0x0000cb00


	//   ....[32]....
        /*07a4*/ 	.word	0x0000cc30


	//   ....[33]....
        /*07a8*/ 	.word	0x0000cc50


	//   ....[34]....
        /*07ac*/ 	.word	0x0000df20


	//   ....[35]....
        /*07b0*/ 	.word	0x0000df60


	//   ....[36]....
        /*07b4*/ 	.word	0x0000df90


	//   ....[37]....
        /*07b8*/ 	.word	0x0000dfc0


	//   ....[38]....
        /*07bc*/ 	.word	0x0000e690


	//   ....[39]....
        /*07c0*/ 	.word	0x0000e6d0


	//   ....[40]....
        /*07c4*/ 	.word	0x0000e7a0


	//   ....[41]....
        /*07c8*/ 	.word	0x0000e7c0


	//   ....[42]....
        /*07cc*/ 	.word	0x0000e890


	//   ....[43]....
        /*07d0*/ 	.word	0x0000e8b0


	//   ....[44]....
        /*07d4*/ 	.word	0x0000e990


	//   ....[45]....
        /*07d8*/ 	.word	0x0000e9b0


	//   ....[46]....
        /*07dc*/ 	.word	0x0000edb0


	//   ....[47]....
        /*07e0*/ 	.word	0x0000edc0


	//   ....[48]....
        /*07e4*/ 	.word	0x0000f210


	//   ....[49]....
        /*07e8*/ 	.word	0x0000f220


	//   ....[50]....
        /*07ec*/ 	.word	0x000100a0


	//   ....[51]....
        /*07f0*/ 	.word	0x000100c0


	//   ....[52]....
        /*07f4*/ 	.word	0x00010190


	//   ....[53]....
        /*07f8*/ 	.word	0x000101b0


	//   ....[54]....
        /*07fc*/ 	.word	0x00010280


	//   ....[55]....
        /*0800*/ 	.word	0x000102a0


	//   ....[56]....
        /*0804*/ 	.word	0x00010380


	//   ....[57]....
        /*0808*/ 	.word	0x000103a0


	//   ....[58]....
        /*080c*/ 	.word	0x00010510


	//   ....[59]....
        /*0810*/ 	.word	0x00010750


	//   ....[60]....
        /*0814*/ 	.word	0x00010780


	//   ....[61]....
        /*0818*/ 	.word	0x000107b0


	//   ....[62]....
        /*081c*/ 	.word	0x000107e0


	//   ....[63]....
        /*0820*/ 	.word	0x00010810


	//   ....[64]....
        /*0824*/ 	.word	0x00010840


	//   ....[65]....
        /*0828*/ 	.word	0x000109f0


	//   ....[66]....
        /*082c*/ 	.word	0x00010a20


	//   ....[67]....
        /*0830*/ 	.word	0x00010a50


	//   ....[68]....
        /*0834*/ 	.word	0x00010a80


	//   ....[69]....
        /*0838*/ 	.word	0x00010ab0


	//   ....[70]....
        /*083c*/ 	.word	0x00010ae0


	//   ....[71]....
        /*0840*/ 	.word	0x00010b80


	//   ....[72]....
        /*0844*/ 	.word	0x00010bb0


	//   ....[73]....
        /*0848*/ 	.word	0x00010bc0


	//   ....[74]....
        /*084c*/ 	.word	0x00010bf0


	//   ....[75]....
        /*0850*/ 	.word	0x00012990


	//   ....[76]....
        /*0854*/ 	.word	0x000135d0


	//   ....[77]....
        /*0858*/ 	.word	0x000135f0


	//   ....[78]....
        /*085c*/ 	.word	0x00013600


	//   ....[79]....
        /*0860*/ 	.word	0x00013630


	//   ....[80]....
        /*0864*/ 	.word	0x00013750


	//   ....[81]....
        /*0868*/ 	.word	0x00013760


	//   ....[82]....
        /*086c*/ 	.word	0x00013800


	//   ....[83]....
        /*0870*/ 	.word	0x00013810


	//   ....[84]....
        /*0874*/ 	.word	0x000138b0


	//   ....[85]....
        /*0878*/ 	.word	0x000138c0


	//   ....[86]....
        /*087c*/ 	.word	0x00013960


	//   ....[87]....
        /*0880*/ 	.word	0x00013970


	//   ....[88]....
        /*0884*/ 	.word	0x000139f0


	//   ....[89]....
        /*0888*/ 	.word	0x00013a20


	//   ....[90]....
        /*088c*/ 	.word	0x00013a70


	//   ....[91]....
        /*0890*/ 	.word	0x00013ab0


	//   ....[92]....
        /*0894*/ 	.word	0x000166c0


	//   ....[93]....
        /*0898*/ 	.word	0x00016740


	//   ....[94]....
        /*089c*/ 	.word	0x00016770


	//   ....[95]....
        /*08a0*/ 	.word	0x00016780


	//   ....[96]....
        /*08a4*/ 	.word	0x000167b0


	//   ....[97]....
        /*08a8*/ 	.word	0x000167e0


	//   ....[98]....
        /*08ac*/ 	.word	0x00016810


	//   ....[99]....
        /*08b0*/ 	.word	0x00016840


	//   ....[100]....
        /*08b4*/ 	.word	0x00016a10


	//   ....[101]....
        /*08b8*/ 	.word	0x00016a40


	//   ....[102]....
        /*08bc*/ 	.word	0x00016a70


	//   ....[103]....
        /*08c0*/ 	.word	0x00016aa0


	//   ....[104]....
        /*08c4*/ 	.word	0x00016ad0


	//   ....[105]....
        /*08c8*/ 	.word	0x00016b00


	//   ....[106]....
        /*08cc*/ 	.word	0x00016bd0


	//   ....[107]....
        /*08d0*/ 	.word	0x00016bf0


	//   ....[108]....
        /*08d4*/ 	.word	0x00016c00


	//   ....[109]....
        /*08d8*/ 	.word	0x00016c80


	//   ....[110]....
        /*08dc*/ 	.word	0x000177d0


	//   ....[111]....
        /*08e0*/ 	.word	0x00017e60


	//   ....[112]....
        /*08e4*/ 	.word	0x00018040


	//   ....[113]....
        /*08e8*/ 	.word	0x00018090


	//   ....[114]....
        /*08ec*/ 	.word	0x000181c0


	//   ....[115]....
        /*08f0*/ 	.word	0x00018210


	//   ....[116]....
        /*08f4*/ 	.word	0x00018350


	//   ....[117]....
        /*08f8*/ 	.word	0x000183c0


	//   ....[118]....
        /*08fc*/ 	.word	0x000184f0


	//   ....[119]....
        /*0900*/ 	.word	0x00018540


	//   ....[120]....
        /*0904*/ 	.word	0x00018670


	//   ....[121]....
        /*0908*/ 	.word	0x000186c0


	//   ....[122]....
        /*090c*/ 	.word	0x000187f0


	//   ....[123]....
        /*0910*/ 	.word	0x00018840


	//   ....[124]....
        /*0914*/ 	.word	0x00018950


	//   ....[125]....
        /*0918*/ 	.word	0x000189c0


	//   ....[126]....
        /*091c*/ 	.word	0x00018ad0


	//   ....[127]....
        /*0920*/ 	.word	0x00018b20


	//   ....[128]....
        /*0924*/ 	.word	0x00018e50


	//   ....[129]....
        /*0928*/ 	.word	0x00018ef0


	//   ....[130]....
        /*092c*/ 	.word	0x00019090


	//   ....[131]....
        /*0930*/ 	.word	0x00019110


	//   ....[132]....
        /*0934*/ 	.word	0x00019190


	//   ....[133]....
        /*0938*/ 	.word	0x00019210


	//   ....[134]....
        /*093c*/ 	.word	0x00019290


	//   ....[135]....
        /*0940*/ 	.word	0x00019320


	//   ....[136]....
        /*0944*/ 	.word	0x000193c0


	//   ....[137]....
        /*0948*/ 	.word	0x00019470


	//   ....[138]....
        /*094c*/ 	.word	0x000194f0


	//   ....[139]....
        /*0950*/ 	.word	0x00019570


	//   ....[140]....
        /*0954*/ 	.word	0x000195f0


	//   ....[141]....
        /*0958*/ 	.word	0x00019680


	//   ....[142]....
        /*095c*/ 	.word	0x00019700


	//   ....[143]....
        /*0960*/ 	.word	0x000197b0


	//   ....[144]....
        /*0964*/ 	.word	0x00019800


	//   ....[145]....
        /*0968*/ 	.word	0x000198c0


	//   ....[146]....
        /*096c*/ 	.word	0x000199f0


	//----- nvinfo : EIATTR_REG_RECONFIG
	.align		4
.L_443:
        /*0970*/ 	.byte	0x01, 0x54
	.zero		2


	//----- nvinfo : EIATTR_SYSCALL_OFFSETS
	.align		4
        /*0974*/ 	.byte	0x04, 0x46
        /*0976*/ 	.short	(.L_445 - .L_444)


	//   ....[0]....
.L_444:
        /*0978*/ 	.word	0x00002020


	//   ....[1]....
        /*097c*/ 	.word	0x000125b0


	//   ....[2]....
        /*0980*/ 	.word	0x00012700


	//   ....[3]....
        /*0984*/ 	.word	0x000127f0


	//   ....[4]....
        /*0988*/ 	.word	0x000130f0


	//----- nvinfo : EIATTR_MBARRIER_INSTR_OFFSETS
	.align		4
.L_445:
        /*098c*/ 	.byte	0x04, 0x39
        /*098e*/ 	.short	(.L_447 - .L_446)


	//   ....[0]....
.L_446:
        /*0990*/ 	.word	0x00000270
        /*0994*/ 	.word	0x000000ff
        /*0998*/ 	.word	0x0002a800
        /*099c*/ 	.short	0x0100
        /*099e*/ 	.byte	0x08
	.zero		1


	//   ....[1]....
        /*09a0*/ 	.word	0x00000280
        /*09a4*/ 	.word	0x000000ff
        /*09a8*/ 	.word	0x0002a820
        /*09ac*/ 	.short	0x0100
        /*09ae*/ 	.byte	0x08
	.zero		1


	//   ....[2]....
        /*09b0*/ 	.word	0x00000370
        /*09b4*/ 	.word	0x000000ff
        /*09b8*/ 	.word	0x0002a830
        /*09bc*/ 	.short	0x0100
        /*09be*/ 	.byte	0x08
	.zero		1


	//   ....[3]....
        /*09c0*/ 	.word	0x00000380
        /*09c4*/ 	.word	0x000000ff
        /*09c8*/ 	.word	0x0002a840
        /*09cc*/ 	.short	0x0100
        /*09ce*/ 	.byte	0x08
	.zero		1


	//   ....[4]....
        /*09d0*/ 	.word	0x00000390
        /*09d4*/ 	.word	0x000000ff
        /*09d8*/ 	.word	0x0002a838
        /*09dc*/ 	.short	0x0100
        /*09de*/ 	.byte	0x08
	.zero		1


	//   ....[5]....
        /*09e0*/ 	.word	0x000003a0
        /*09e4*/ 	.word	0x000000ff
        /*09e8*/ 	.word	0x0002a848
        /*09ec*/ 	.short	0x0100
        /*09ee*/ 	.byte	0x08
	.zero		1


	//   ....[6]....
        /*09f0*/ 	.word	0x000004d0
        /*09f4*/ 	.word	0x000000ff
        /*09f8*/ 	.word	0x0002a850
        /*09fc*/ 	.short	0x0100
        /*09fe*/ 	.byte	0x08
	.zero		1


	//   ....[7]....
        /*0a00*/ 	.word	0x000004e0
        /*0a04*/ 	.word	0x000000ff
        /*0a08*/ 	.word	0x0002a860
        /*0a0c*/ 	.short	0x0100
        /*0a0e*/ 	.byte	0x08
	.zero		1


	//   ....[8]....
        /*0a10*/ 	.word	0x000004f0
        /*0a14*/ 	.word	0x000000ff
        /*0a18*/ 	.word	0x0002a858
        /*0a1c*/ 	.short	0x0100
        /*0a1e*/ 	.byte	0x08
	.zero		1


	//   ....[9]....
        /*0a20*/ 	.word	0x00000500
        /*0a24*/ 	.word	0x000000ff
        /*0a28*/ 	.word	0x0002a868
        /*0a2c*/ 	.short	0x0100
        /*0a2e*/ 	.byte	0x08
	.zero		1


	//   ....[10]....
        /*0a30*/ 	.word	0x000005f0
        /*0a34*/ 	.word	0x000000ff
        /*0a38*/ 	.word	0x0002a870
        /*0a3c*/ 	.short	0x0100
        /*0a3e*/ 	.byte	0x06
	.zero		1


	//   ....[11]....
        /*0a40*/ 	.word	0x00000600
        /*0a44*/ 	.word	0x000000ff
        /*0a48*/ 	.word	0x0002a880
        /*0a4c*/ 	.short	0x0100
        /*0a4e*/ 	.byte	0x06
	.zero		1


	//   ....[12]....
        /*0a50*/ 	.word	0x00000610
        /*0a54*/ 	.word	0x000000ff
        /*0a58*/ 	.word	0x0002a878
        /*0a5c*/ 	.short	0x0100
        /*0a5e*/ 	.byte	0x06
	.zero		1


	//   ....[13]....
        /*0a60*/ 	.word	0x00000620
        /*0a64*/ 	.word	0x000000ff
        /*0a68*/ 	.word	0x0002a888
        /*0a6c*/ 	.short	0x0100
        /*0a6e*/ 	.byte	0x06
	.zero		1


	//   ....[14]....
        /*0a70*/ 	.word	0x00000750
        /*0a74*/ 	.word	0x000000ff
        /*0a78*/ 	.word	0x0002a890
        /*0a7c*/ 	.short	0x0100
        /*0a7e*/ 	.byte	0x08
	.zero		1


	//   ....[15]....
        /*0a80*/ 	.word	0x00000760
        /*0a84*/ 	.word	0x000000ff
        /*0a88*/ 	.word	0x0002a8a0
        /*0a8c*/ 	.short	0x0100
        /*0a8e*/ 	.byte	0x08
	.zero		1


	//   ....[16]....
        /*0a90*/ 	.word	0x00000770
        /*0a94*/ 	.word	0x000000ff
        /*0a98*/ 	.word	0x0002a898
        /*0a9c*/ 	.short	0x0100
        /*0a9e*/ 	.byte	0x08
	.zero		1


	//   ....[17]....
        /*0aa0*/ 	.word	0x00000780
        /*0aa4*/ 	.word	0x000000ff
        /*0aa8*/ 	.word	0x0002a8a8
        /*0aac*/ 	.short	0x0100
        /*0aae*/ 	.byte	0x08
	.zero		1


	//   ....[18]....
        /*0ab0*/ 	.word	0x000008b0
        /*0ab4*/ 	.word	0x000000ff
        /*0ab8*/ 	.word	0x0002a8b0
        /*0abc*/ 	.short	0x0100
        /*0abe*/ 	.byte	0x08
	.zero		1


	//   ....[19]....
        /*0ac0*/ 	.word	0x000008c0
        /*0ac4*/ 	.word	0x000000ff
        /*0ac8*/ 	.word	0x0002a8c0
        /*0acc*/ 	.short	0x0100
        /*0ace*/ 	.byte	0x08
	.zero		1


	//   ....[20]....
        /*0ad0*/ 	.word	0x000008d0
        /*0ad4*/ 	.word	0x000000ff
        /*0ad8*/ 	.word	0x0002a8b8
        /*0adc*/ 	.short	0x0100
        /*0ade*/ 	.byte	0x08
	.zero		1


	//   ....[21]....
        /*0ae0*/ 	.word	0x000008e0
        /*0ae4*/ 	.word	0x000000ff
        /*0ae8*/ 	.word	0x0002a8c8
        /*0aec*/ 	.short	0x0100
        /*0aee*/ 	.byte	0x08
	.zero		1


	//   ....[22]....
        /*0af0*/ 	.word	0x000020c0
        /*0af4*/ 	.word	0x000000ff
        /*0af8*/ 	.word	0x0002a800
        /*0afc*/ 	.short	0x010a
        /*0afe*/ 	.byte	0x25
	.zero		1


	//   ....[23]....
        /*0b00*/ 	.word	0x00002140
        /*0b04*/ 	.word	0x00000003
        /*0b08*/ 	.word	0x0002a830
        /*0b0c*/ 	.short	0x010a
        /*0b0e*/ 	.byte	0x3f
	.zero		1


	//   ....[24]....
        /*0b10*/ 	.word	0x000021b0
        /*0b14*/ 	.word	0x00000003
        /*0b18*/ 	.word	0x0002a830
        /*0b1c*/ 	.short	0x010a
        /*0b1e*/ 	.byte	0x3f
	.zero		1


	//   ....[25]....
        /*0b20*/ 	.word	0x00002900
        /*0b24*/ 	.word	0x00000000
        /*0b28*/ 	.word	0x00000000
        /*0b2c*/ 	.short	0x0101
        /*0b2e*/ 	.byte	0x3f
	.zero		1


	//   ....[26]....
        /*0b30*/ 	.word	0x00004d10
        /*0b34*/ 	.word	0x000000ff
        /*0b38*/ 	.word	0x0002a830
        /*0b3c*/ 	.short	0x010a
        /*0b3e*/ 	.byte	0x06
	.zero		1


	//   ....[27]....
        /*0b40*/ 	.word	0x00004d50
        /*0b44*/ 	.word	0x000000ff
        /*0b48*/ 	.word	0x0002a830
        /*0b4c*/ 	.short	0x010a
        /*0b4e*/ 	.byte	0x06
	.zero		1


	//   ....[28]....
        /*0b50*/ 	.word	0x000055d0
        /*0b54*/ 	.word	0x000000ff
        /*0b58*/ 	.word	0x0002a850
        /*0b5c*/ 	.short	0x010a
        /*0b5e*/ 	.byte	0x05
	.zero		1


	//   ....[29]....
        /*0b60*/ 	.word	0x00005610
        /*0b64*/ 	.word	0x000000ff
        /*0b68*/ 	.word	0x0002a850
        /*0b6c*/ 	.short	0x010a
        /*0b6e*/ 	.byte	0x05
	.zero		1


	//   ....[30]....
        /*0b70*/ 	.word	0x00005970
        /*0b74*/ 	.word	0x00000000
        /*0b78*/ 	.word	0x00000000
        /*0b7c*/ 	.short	0x0101
        /*0b7e*/ 	.byte	0x3f
	.zero		1


	//   ....[31]....
        /*0b80*/ 	.word	0x000072b0
        /*0b84*/ 	.word	0x0000006b
        /*0b88*/ 	.word	0x00000000
        /*0b8c*/ 	.short	0x0101
        /*0b8e*/ 	.byte	0x3f
	.zero		1


	//   ....[32]....
        /*0b90*/ 	.word	0x00007d50
        /*0b94*/ 	.word	0x000000ff
        /*0b98*/ 	.word	0x0002a830
        /*0b9c*/ 	.short	0x010a
        /*0b9e*/ 	.byte	0x05
	.zero		1


	//   ....[33]....
        /*0ba0*/ 	.word	0x00007d90
        /*0ba4*/ 	.word	0x000000ff
        /*0ba8*/ 	.word	0x0002a830
        /*0bac*/ 	.short	0x010a
        /*0bae*/ 	.byte	0x05
	.zero		1


	//   ....[34]....
        /*0bb0*/ 	.word	0x00008610
        /*0bb4*/ 	.word	0x000000ff
        /*0bb8*/ 	.word	0x0002a850
        /*0bbc*/ 	.short	0x010a
        /*0bbe*/ 	.byte	0x05
	.zero		1


	//   ....[35]....
        /*0bc0*/ 	.word	0x00008650
        /*0bc4*/ 	.word	0x000000ff
        /*0bc8*/ 	.word	0x0002a850
        /*0bcc*/ 	.short	0x010a
        /*0bce*/ 	.byte	0x05
	.zero		1


	//   ....[36]....
        /*0bd0*/ 	.word	0x000093b0
        /*0bd4*/ 	.word	0x0000005b
        /*0bd8*/ 	.word	0x00000000
        /*0bdc*/ 	.short	0x0101
        /*0bde*/ 	.byte	0x3f
	.zero		1


	//   ....[37]....
        /*0be0*/ 	.word	0x00009420
        /*0be4*/ 	.word	0x0000005f
        /*0be8*/ 	.word	0x00000000
        /*0bec*/ 	.short	0x0101
        /*0bee*/ 	.byte	0x3f
	.zero		1


	//   ....[38]....
        /*0bf0*/ 	.word	0x00009960
        /*0bf4*/ 	.word	0x000000ff
        /*0bf8*/ 	.word	0x0002a830
        /*0bfc*/ 	.short	0x010a
        /*0bfe*/ 	.byte	0x05
	.zero		1


	//   ....[39]....
        /*0c00*/ 	.word	0x000099a0
        /*0c04*/ 	.word	0x000000ff
        /*0c08*/ 	.word	0x0002a830
        /*0c0c*/ 	.short	0x010a
        /*0c0e*/ 	.byte	0x05
	.zero		1


	//   ....[40]....
        /*0c10*/ 	.word	0x0000a220
        /*0c14*/ 	.word	0x000000ff
        /*0c18*/ 	.word	0x0002a850
        /*0c1c*/ 	.short	0x010a
        /*0c1e*/ 	.byte	0x05
	.zero		1


	//   ....[41]....
        /*0c20*/ 	.word	0x0000a260
        /*0c24*/ 	.word	0x000000ff
        /*0c28*/ 	.word	0x0002a850
        /*0c2c*/ 	.short	0x010a
        /*0c2e*/ 	.byte	0x05
	.zero		1


	//   ....[42]....
        /*0c30*/ 	.word	0x0000a540
        /*0c34*/ 	.word	0x00000000
        /*0c38*/ 	.word	0x00000000
        /*0c3c*/ 	.short	0x0101
        /*0c3e*/ 	.byte	0x3f
	.zero		1


	//   ....[43]....
        /*0c40*/ 	.word	0x0000bcd0
        /*0c44*/ 	.word	0x0000006d
        /*0c48*/ 	.word	0x00000000
        /*0c4c*/ 	.short	0x0101
        /*0c4e*/ 	.byte	0x3f
	.zero		1


	//   ....[44]....
        /*0c50*/ 	.word	0x0000ca30
        /*0c54*/ 	.word	0x000000ff
        /*0c58*/ 	.word	0x0002a850
        /*0c5c*/ 	.short	0x010a
        /*0c5e*/ 	.byte	0x05
	.zero		1


	//   ....[45]....
        /*0c60*/ 	.word	0x0000ca70
        /*0c64*/ 	.word	0x000000ff
        /*0c68*/ 	.word	0x0002a850
        /*0c6c*/ 	.short	0x010a
        /*0c6e*/ 	.byte	0x05
	.zero		1


	//   ....[46]....
        /*0c70*/ 	.word	0x0000cf10
        /*0c74*/ 	.word	0x0000000a
        /*0c78*/ 	.word	0x00000000
        /*0c7c*/ 	.short	0x0101
        /*0c7e*/ 	.byte	0x3f
	.zero		1


	//   ....[47]....
        /*0c80*/ 	.word	0x0000e6c0
        /*0c84*/ 	.word	0x00000010
        /*0c88*/ 	.word	0x00000000
        /*0c8c*/ 	.short	0x0101
        /*0c8e*/ 	.byte	0x3f
	.zero		1


	//   ....[48]....
        /*0c90*/ 	.word	0x0000ebe0
        /*0c94*/ 	.word	0x00000006
        /*0c98*/ 	.word	0x00000000
        /*0c9c*/ 	.short	0x0101
        /*0c9e*/ 	.byte	0x3f
	.zero		1


	//   ....[49]....
        /*0ca0*/ 	.word	0x00012c10
        /*0ca4*/ 	.word	0x00000000
        /*0ca8*/ 	.word	0x0002a840
        /*0cac*/ 	.short	0x010a
        /*0cae*/ 	.byte	0x3f
	.zero		1


	//   ....[50]....
        /*0cb0*/ 	.word	0x00013bd0
        /*0cb4*/ 	.word	0x00000012
        /*0cb8*/ 	.word	0x0002a800
        /*0cbc*/ 	.short	0x0107
        /*0cbe*/ 	.byte	0x3f
	.zero		1


	//   ....[51]....
        /*0cc0*/ 	.word	0x00013ce0
        /*0cc4*/ 	.word	0x00000012
        /*0cc8*/ 	.word	0x0002a800
        /*0ccc*/ 	.short	0x0101
        /*0cce*/ 	.byte	0x3f
	.zero		1


	//   ....[52]....
        /*0cd0*/ 	.word	0x00013d00
        /*0cd4*/ 	.word	0x00000012
        /*0cd8*/ 	.word	0x0002a820
        /*0cdc*/ 	.short	0x010a
        /*0cde*/ 	.byte	0x3f
	.zero		1


	//   ....[53]....
        /*0ce0*/ 	.word	0x00014130
        /*0ce4*/ 	.word	0x00000003
        /*0ce8*/ 	.word	0x0002a840
        /*0cec*/ 	.short	0x010a
        /*0cee*/ 	.byte	0x3f
	.zero		1


	//   ....[54]....
        /*0cf0*/ 	.word	0x000145c0
        /*0cf4*/ 	.word	0x00000003
        /*0cf8*/ 	.word	0x00000060
        /*0cfc*/ 	.short	0x010a
        /*0cfe*/ 	.byte	0x3f
	.zero		1


	//   ....[55]....
        /*0d00*/ 	.word	0x00014c50
        /*0d04*/ 	.word	0x00000003
        /*0d08*/ 	.word	0x0002a840
        /*0d0c*/ 	.short	0x010a
        /*0d0e*/ 	.byte	0x3f
	.zero		1


	//   ....[56]....
        /*0d10*/ 	.word	0x000150e0
        /*0d14*/ 	.word	0x00000002
        /*0d18*/ 	.word	0x00000060
        /*0d1c*/ 	.short	0x010a
        /*0d1e*/ 	.byte	0x3f
	.zero		1


	//   ....[57]....
        /*0d20*/ 	.word	0x000156c0
        /*0d24*/ 	.word	0x00000002
        /*0d28*/ 	.word	0x0002a840
        /*0d2c*/ 	.short	0x010a
        /*0d2e*/ 	.byte	0x3f
	.zero		1


	//   ....[58]....
        /*0d30*/ 	.word	0x00015b50
        /*0d34*/ 	.word	0x00000002
        /*0d38*/ 	.word	0x00000060
        /*0d3c*/ 	.short	0x010a
        /*0d3e*/ 	.byte	0x3f
	.zero		1


	//   ....[59]....
        /*0d40*/ 	.word	0x000160e0
        /*0d44*/ 	.word	0x00000000
        /*0d48*/ 	.word	0x0002a860
        /*0d4c*/ 	.short	0x010a
        /*0d4e*/ 	.byte	0x3f
	.zero		1


	//   ....[60]....
        /*0d50*/ 	.word	0x00017750
        /*0d54*/ 	.word	0x00000000
        /*0d58*/ 	.word	0x0002a820
        /*0d5c*/ 	.short	0x010a
        /*0d5e*/ 	.byte	0x3f
	.zero		1


	//   ....[61]....
        /*0d60*/ 	.word	0x00017960
        /*0d64*/ 	.word	0x00000006
        /*0d68*/ 	.word	0x00000000
        /*0d6c*/ 	.short	0x010a
        /*0d6e*/ 	.byte	0x3f
	.zero		1


	//   ....[62]....
        /*0d70*/ 	.word	0x00017990
        /*0d74*/ 	.word	0x00000007
        /*0d78*/ 	.word	0x00000000
        /*0d7c*/ 	.short	0x010a
        /*0d7e*/ 	.byte	0x3f
	.zero		1


	//   ....[63]....
        /*0d80*/ 	.word	0x000179f0
        /*0d84*/ 	.word	0x00000004
        /*0d88*/ 	.word	0x00000000
        /*0d8c*/ 	.short	0x010a
        /*0d8e*/ 	.byte	0x3f
	.zero		1


	//   ....[64]....
        /*0d90*/ 	.word	0x00017a20
        /*0d94*/ 	.word	0x00000003
        /*0d98*/ 	.word	0x00000000
        /*0d9c*/ 	.short	0x010a
        /*0d9e*/ 	.byte	0x3f
	.zero		1


	//   ....[65]....
        /*0da0*/ 	.word	0x00017a90
        /*0da4*/ 	.word	0x00000003
        /*0da8*/ 	.word	0x0002a800
        /*0dac*/ 	.short	0x010a
        /*0dae*/ 	.byte	0x3f
	.zero		1


	//   ....[66]....
        /*0db0*/ 	.word	0x00017ae0
        /*0db4*/ 	.word	0x00000003
        /*0db8*/ 	.word	0x0002a830
        /*0dbc*/ 	.short	0x010a
        /*0dbe*/ 	.byte	0x3f
	.zero		1


	//   ....[67]....
        /*0dc0*/ 	.word	0x00017b40
        /*0dc4*/ 	.word	0x0000000c
        /*0dc8*/ 	.word	0x0002a830
        /*0dcc*/ 	.short	0x010a
        /*0dce*/ 	.byte	0x3f
	.zero		1


	//   ....[68]....
        /*0dd0*/ 	.word	0x00017ba0
        /*0dd4*/ 	.word	0x00000009
        /*0dd8*/ 	.word	0x0002a850
        /*0ddc*/ 	.short	0x010a
        /*0dde*/ 	.byte	0x3f
	.zero		1


	//   ....[69]....
        /*0de0*/ 	.word	0x00017c00
        /*0de4*/ 	.word	0x00000008
        /*0de8*/ 	.word	0x0002a830
        /*0dec*/ 	.short	0x010a
        /*0dee*/ 	.byte	0x3f
	.zero		1


	//   ....[70]....
        /*0df0*/ 	.word	0x00017c60
        /*0df4*/ 	.word	0x00000003
        /*0df8*/ 	.word	0x0002a850
        /*0dfc*/ 	.short	0x010a
        /*0dfe*/ 	.byte	0x3f
	.zero		1


	//   ....[71]....
        /*0e00*/ 	.word	0x00017cc0
        /*0e04*/ 	.word	0x00000008
        /*0e08*/ 	.word	0x0002a830
        /*0e0c*/ 	.short	0x010a
        /*0e0e*/ 	.byte	0x3f
	.zero		1


	//   ....[72]....
        /*0e10*/ 	.word	0x00017d20
        /*0e14*/ 	.word	0x00000003
        /*0e18*/ 	.word	0x0002a850
        /*0e1c*/ 	.short	0x010a
        /*0e1e*/ 	.byte	0x3f
	.zero		1


	//   ....[73]....
        /*0e20*/ 	.word	0x00017d80
        /*0e24*/ 	.word	0x00000005
        /*0e28*/ 	.word	0x0002a850
        /*0e2c*/ 	.short	0x010a
        /*0e2e*/ 	.byte	0x3f
	.zero		1


	//   ....[74]....
        /*0e30*/ 	.word	0x00017f20
        /*0e34*/ 	.word	0x00000000
        /*0e38*/ 	.word	0x0002a840
        /*0e3c*/ 	.short	0x010a
        /*0e3e*/ 	.byte	0x3f
	.zero		1


	//   ....[75]....
        /*0e40*/ 	.word	0x00018b60
        /*0e44*/ 	.word	0x00000012
        /*0e48*/ 	.word	0x0002a820
        /*0e4c*/ 	.short	0x010a
        /*0e4e*/ 	.byte	0x3f
	.zero		1


	//   ....[76]....
        /*0e50*/ 	.word	0x00018bb0
        /*0e54*/ 	.word	0x00000003
        /*0e58*/ 	.word	0x0002a840
        /*0e5c*/ 	.short	0x010a
        /*0e5e*/ 	.byte	0x3f
	.zero		1


	//   ....[77]....
        /*0e60*/ 	.word	0x00018c00
        /*0e64*/ 	.word	0x00000003
        /*0e68*/ 	.word	0x00000060
        /*0e6c*/ 	.short	0x010a
        /*0e6e*/ 	.byte	0x3f
	.zero		1


	//   ....[78]....
        /*0e70*/ 	.word	0x00018c50
        /*0e74*/ 	.word	0x00000003
        /*0e78*/ 	.word	0x0002a840
        /*0e7c*/ 	.short	0x010a
        /*0e7e*/ 	.byte	0x3f
	.zero		1


	//   ....[79]....
        /*0e80*/ 	.word	0x00018ca0
        /*0e84*/ 	.word	0x00000002
        /*0e88*/ 	.word	0x00000060
        /*0e8c*/ 	.short	0x010a
        /*0e8e*/ 	.byte	0x3f
	.zero		1


	//   ....[80]....
        /*0e90*/ 	.word	0x00018cf0
        /*0e94*/ 	.word	0x00000002
        /*0e98*/ 	.word	0x0002a840
        /*0e9c*/ 	.short	0x010a
        /*0e9e*/ 	.byte	0x3f
	.zero		1


	//   ....[81]....
        /*0ea0*/ 	.word	0x00018d40
        /*0ea4*/ 	.word	0x00000002
        /*0ea8*/ 	.word	0x00000060
        /*0eac*/ 	.short	0x010a
        /*0eae*/ 	.byte	0x3f
	.zero		1


	//   ....[82]....
        /*0eb0*/ 	.word	0x00018d90
        /*0eb4*/ 	.word	0x00000000
        /*0eb8*/ 	.word	0x0002a860
        /*0ebc*/ 	.short	0x010a
        /*0ebe*/ 	.byte	0x3f
	.zero		1


	//   ....[83]....
        /*0ec0*/ 	.word	0x00019910
        /*0ec4*/ 	.word	0x00000000
        /*0ec8*/ 	.word	0x0002a820
        /*0ecc*/ 	.short	0x010a
        /*0ece*/ 	.byte	0x3f
	.zero		1


	//   ....[84]....
        /*0ed0*/ 	.word	0x00019ab0
        /*0ed4*/ 	.word	0x00000006
        /*0ed8*/ 	.word	0x00000000
        /*0edc*/ 	.short	0x010a
        /*0ede*/ 	.byte	0x3f
	.zero		1


	//   ....[85]....
        /*0ee0*/ 	.word	0x00019b00
        /*0ee4*/ 	.word	0x00000007
        /*0ee8*/ 	.word	0x00000000
        /*0eec*/ 	.short	0x010a
        /*0eee*/ 	.byte	0x3f
	.zero		1


	//   ....[86]....
        /*0ef0*/ 	.word	0x00019b50
        /*0ef4*/ 	.word	0x00000004
        /*0ef8*/ 	.word	0x00000000
        /*0efc*/ 	.short	0x010a
        /*0efe*/ 	.byte	0x3f
	.zero		1


	//----- nvinfo : EIATTR_NUM_MBARRIERS
	.align		4
.L_447:
        /*0f00*/ 	.byte	0x03, 0x38
        /*0f02*/ 	.short	0x0016


	//----- nvinfo : EIATTR_EXIT_INSTR_OFFSETS
	.align		4
        /*0f04*/ 	.byte	0x04, 0x1c
        /*0f06*/ 	.short	(.L_449 - .L_448)


	//   ....[0]....
.L_448:
        /*0f08*/ 	.word	0x00000a50


	//   ....[1]....
        /*0f0c*/ 	.word	0x000104b0


	//   ....[2]....
        /*0f10*/ 	.word	0x00017a70


	//----- nvinfo : EIATTR_MAX_THREADS
	.align		4
.L_449:
        /*0f14*/ 	.byte	0x04, 0x05
        /*0f16*/ 	.short	(.L_451 - .L_450)
.L_450:
        /*0f18*/ 	.word	0x00000180
        /*0f1c*/ 	.word	0x00000001
        /*0f20*/ 	.word	0x00000001


	//----- nvinfo : EIATTR_CRS_STACK_SIZE
	.align		4
.L_451:
        /*0f24*/ 	.byte	0x04, 0x1e
        /*0f26*/ 	.short	(.L_453 - .L_452)
.L_452:
        /*0f28*/ 	.word	0x00000000


	//----- nvinfo : EIATTR_CBANK_PARAM_SIZE
	.align		4
.L_453:
        /*0f2c*/ 	.byte	0x03, 0x19
        /*0f2e*/ 	.short	0x0af0


	//----- nvinfo : EIATTR_PARAM_CBANK
	.align		4
        /*0f30*/ 	.byte	0x04, 0x0a
        /*0f32*/ 	.short	(.L_455 - .L_454)
	.align		4
.L_454:
        /*0f34*/ 	.word	index@(.nv.constant0._ZN7cutlass13device_kernelIN5flash11enable_sm90INS1_16FlashAttnFwdSm90INS1_25CollectiveMainloopFwdSm90ILi2EN4cute5tupleIJNS5_1CILi1EEES8_S8_EEENS6_IJNS7_ILi128EEENS7_ILi96EEENS7_ILi192EEEEEELi128ENS_6half_tEfNS_4arch4Sm90ELb0ELb1ELb0ELb1ELb0ELb0ELb0ELb1ELb1ELb1ELb1ELb0EEENS1_21CollectiveEpilogueFwdINS6_IJSA_SA_SB_EEES9_SE_SG_Li256ELb1ELb1ELb1ELb0EEENS1_36VarlenDynamicPersistentTileSchedulerILi128ELi96ELi256ELi128ELb1ELb1ELb1ELb1ELb0ELb1EEEEEEEEEvNT_6ParamsE)
        /*0f38*/ 	.short	0x0210
        /*0f3a*/ 	.short	0x0af0


	//----- nvinfo : EIATTR_SW_WAR
	.align		4
.L_455:
        /*0f3c*/ 	.byte	0x04, 0x36
        /*0f3e*/ 	.short	(.L_457 - .L_456)
.L_456:
        /*0f40*/ 	.word	0x00000008
.L_457:


//--------------------- .nv.info._ZN7cutlass13device_kernelIN5flash11enable_sm90INS1_16FlashAttnFwdSm90INS1_25CollectiveMainloopFwdSm90ILi2EN4cute5tupleIJNS5_1CILi1EEES8_S8_EEENS6_IJNS7_ILi128EEENS7_ILi96EEENS7_ILi192EEEEEELi128ENS_6half_tEfNS_4arch4Sm90ELb0ELb1ELb0ELb1ELb0ELb1ELb0ELb1ELb1ELb1ELb1ELb0EEENS1_21CollectiveEpilogueFwdINS6_IJSA_SA_SB_EEES9_SE_SG_Li256ELb1ELb1ELb1ELb0EEENS1_36VarlenDynamicPersistentTileSchedulerILi128ELi96ELi256ELi128ELb1ELb1ELb1ELb1ELb0ELb1EEEEEEEEEvNT_6ParamsE --------------------------
	.section	.nv.info._ZN7cutlass13device_kernelIN5flash11enable_sm90INS1_16FlashAttnFwdSm90INS1_25CollectiveMainloopFwdSm90ILi2EN4cute5tupleIJNS5_1CILi1EEES8_S8_EEENS6_IJNS7_ILi128EEENS7_ILi96EEENS7_ILi192EEEEEELi128ENS_6half_tEfNS_4arch4Sm90ELb0ELb1ELb0ELb1ELb0ELb1ELb0ELb1ELb1ELb1ELb1ELb0EEENS1_21CollectiveEpilogueFwdINS6_IJSA_SA_SB_EEES9_SE_SG_Li256ELb1ELb1ELb1ELb0EEENS1_36VarlenDynamicPersistentTileSchedulerILi128ELi96ELi256ELi128ELb1ELb1ELb1ELb1ELb0ELb1EEEEEEEEEvNT_6ParamsE,"",@"SHT_CUDA_INFO"
	.sectionflags	@""
	.align	4


	//----- nvinfo : EIATTR_CUDA_API_VERSION
	.align		4
        /*0000*/ 	.byte	0x04, 0x37
        /*0002*/ 	.short	(.L_459 - .L_458)
.L_458:
        /*0004*/ 	.word	0x00000082


	//----- nvinfo : EIATTR_KPARAM_INFO
	.align		4
.L_459:
        /*0008*/ 	.byte	0x04, 0x17
        /*000a*/ 	.short	(.L_461 - .L_460)
.L_460:
        /*000c*/ 	.word	0x00000000
        /*0010*/ 	.short	0x0000
        /*0012*/ 	.short	0x0070
        /*0014*/ 	.byte	0x00, 0xf0, 0x01, 0x2a


	//----- nvinfo : EIATTR_SPARSE_MMA_MASK
	.align		4
.L_461:
        /*0018*/ 	.byte	0x03, 0x50
        /*001a*/ 	.short	0x0000


	//----- nvinfo : EIATTR_MAXREG_COUNT
	.align		4
        /*001c*/ 	.byte	0x03, 0x1b
        /*001e*/ 	.short	0x00a8


	//----- nvinfo : EIATTR_NUM_BARRIERS
	.align		4
        /*0020*/ 	.byte	0x02, 0x4c
        /*0022*/ 	.byte	0x10
	.zero		1


	//----- nvinfo : EIATTR_EXTERNS
	.align		4
        /*0024*/ 	.byte	0x04, 0x0f
        /*0026*/ 	.short	(.L_463 - .L_462)


	//   ....[0]....
	.align		4
.L_462:
        /*0028*/ 	.word	index@(__assertfail)


	//----- nvinfo : EIATTR_ANNOTATIONS
	.align		4
.L_463:
        /*002c*/ 	.byte	0x04, 0x55
        /*002e*/ 	.short	(.L_465 - .L_464)


	//   ....[0]....
.L_464:
        /* <DEDUP_REMOVED lines=132> */


	//----- nvinfo : EIATTR_MERCURY_ISA_VERSION
	.align		4
.L_465:
        /*0860*/ 	.byte	0x03, 0x5f
        /*0862*/ 	.short	0x0101


	//----- nvinfo : EIATTR_UNUSED_LOAD_BYTE_OFFSET
	.align		4
        /*0864*/ 	.byte	0x04, 0x44
        /*0866*/ 	.short	(.L_467 - .L_466)


	//   ....[0]....
.L_466:
        /*0868*/ 	.word	0x00000ab0
        /*086c*/ 	.word	0x0000fff0


	//   ....[1]....
        /*0870*/ 	.word	0x0001e870
        /*0874*/ 	.word	0x0000fff0


	//----- nvinfo : EIATTR_INT_WARP_WIDE_INSTR_OFFSETS
	.align		4
.L_467:
        /*0878*/ 	.byte	0x04, 0x31
        /*087a*/ 	.short	(.L_469 - .L_468)


	//   ....[0]....
.L_468:
        /*087c*/ 	.word	0x00000190


	//   ....[1]....
        /*0880*/ 	.word	0x000001d0


	//   ....[2]....
        /*0884*/ 	.word	0x00000240


	//   ....[3]....
        /*0888*/ 	.word	0x00025020


	//   ....[4]....
        /*088c*/ 	.word	0x000250b0


	//   ....[5]....
        /*0890*/ 	.word	0x00028b30


	//   ....[6]....
        /*0894*/ 	.word	0x00028b90


	//----- nvinfo : EIATTR_COOP_GROUP_MASK_REGIDS
	.align		4
.L_469:
        /*0898*/ 	.byte	0x04, 0x29
        /*089a*/ 	.short	(.L_471 - .L_470)


	//   ....[0]....
.L_470:
        /*089c*/ 	.word	0xffffffff


	//   ....[1]....
        /*08a0*/ 	.word	0xffffffff


	//   ....[2]....
        /*08a4*/ 	.word	0xffffffff


	//   ....[3]....
        /*08a8*/ 	.word	0xffffffff


	//   ....[4]....
        /*08ac*/ 	.word	0xffffffff


	//   ....[5]....
        /*08b0*/ 	.word	0xffffffff


	//   ....[6]....
        /*08b4*/ 	.word	0xffffffff


	//   ....[7]....
        /*08b8*/ 	.word	0xffffffff


	//   ....[8]....
        /*08bc*/ 	.word	0xffffffff


	//   ....[9]....
        /*08c0*/ 	.word	0xffffffff


	//   ....[10]....
        /*08c4*/ 	.word	0xffffffff


	//   ....[11]....
        /*08c8*/ 	.word	0xffffffff


	//   ....[12]....
        /*08cc*/ 	.word	0xffffffff


	//   ....[13]....
        /*08d0*/ 	.word	0xffffffff


	//   ....[14]....
        /*08d4*/ 	.word	0xffffffff


	//   ....[15]....
        /*08d8*/ 	.word	0xffffffff


	//   ....[16]....
        /*08dc*/ 	.word	0xffffffff


	//   ....[17]....
        /*08e0*/ 	.word	0xffffffff


	//   ....[18]....
        /*08e4*/ 	.word	0xffffffff


	//   ....[19]....
        /*08e8*/ 	.word	0xffffffff


	//   ....[20]....
        /*08ec*/ 	.word	0xffffffff


	//   ....[21]....
        /*08f0*/ 	.word	0xffffffff


	//   ....[22]....
        /*08f4*/ 	.word	0xffffffff


	//   ....[23]....
        /*08f8*/ 	.word	0xffffffff


	//   ....[24]....
        /*08fc*/ 	.word	0xffffffff


	//   ....[25]....
        /*0900*/ 	.word	0xffffffff


	//   ....[26]....
        /*0904*/ 	.word	0xffffffff


	//   ....[27]....
        /*0908*/ 	.word	0xffffffff


	//   ....[28]....
        /*090c*/ 	.word	0xffffffff


	//   ....[29]....
        /*0910*/ 	.word	0xffffffff


	//   ....[30]....
        /*0914*/ 	.word	0xffffffff


	//   ....[31]....
        /*0918*/ 	.word	0xffffffff


	//   ....[32]....
        /*091c*/ 	.word	0xffffffff


	//   ....[33]....
        /*0920*/ 	.word	0xffffffff


	//   ....[34]....
        /*0924*/ 	.word	0xffffffff


	//   ....[35]....
        /*0928*/ 	.word	0xffffffff


	//   ....[36]....
        /*092c*/ 	.word	0xffffffff


	//   ....[37]....
        /*0930*/ 	.word	0xffffffff


	//   ....[38]....
        /*0934*/ 	.word	0xffffffff


	//   ....[39]....
        /*0938*/ 	.word	0xffffffff


	//   ....[40]....
        /*093c*/ 	.word	0xffffffff


	//   ....[41]....
        /*0940*/ 	.word	0xffffffff


	//   ....[42]....
        /*0944*/ 	.word	0xffffffff


	//   ....[43]....
        /*0948*/ 	.word	0xffffffff


	//   ....[44]....
        /*094c*/ 	.word	0xffffffff


	//   ....[45]....
        /*0950*/ 	.word	0xffffffff


	//   ....[46]....
        /*0954*/ 	.word	0xffffffff


	//   ....[47]....
        /*0958*/ 	.word	0xffffffff


	//   ....[48]....
        /*095c*/ 	.word	0xffffffff


	//   ....[49]....
        /*0960*/ 	.word	0xffffffff


	//   ....[50]....
        /*0964*/ 	.word	0xffffffff


	//   ....[51]....
        /*0968*/ 	.word	0xffffffff


	//   ....[52]....
        /*096c*/ 	.word	0xffffffff


	//   ....[53]....
        /*0970*/ 	.word	0xffffffff


	//   ....[54]....
        /*0974*/ 	.word	0xffffffff


	//   ....[55]....
        /*0978*/ 	.word	0xffffffff


	//   ....[56]....
        /*097c*/ 	.word	0xffffffff


	//   ....[57]....
        /*0980*/ 	.word	0xffffffff


	//   ....[58]....
        /*0984*/ 	.word	0xffffffff


	//   ....[59]....
        /*0988*/ 	.word	0xffffffff


	//   ....[60]....
        /*098c*/ 	.word	0xffffffff


	//   ....[61]....
        /*0990*/ 	.word	0xffffffff


	//   ....[62]....
        /*0994*/ 	.word	0xffffffff


	//   ....[63]....
        /*0998*/ 	.word	0xffffffff


	//   ....[64]....
        /*099c*/ 	.word	0xffffffff


	//   ....[65]....
        /*09a0*/ 	.word	0xffffffff


	//   ....[66]....
        /*09a4*/ 	.word	0xffffffff


	//   ....[67]....
        /*09a8*/ 	.word	0xffffffff


	//   ....[68]....
        /*09ac*/ 	.word	0xffffffff


	//   ....[69]....
        /*09b0*/ 	.word	0xffffffff


	//   ....[70]....
        /*09b4*/ 	.word	0xffffffff


	//   ....[71]....
        /*09b8*/ 	.word	0xffffffff


	//   ....[72]....
        /*09bc*/ 	.word	0xffffffff


	//   ....[73]....
        /*09c0*/ 	.word	0xffffffff


	//   ....[74]....
        /*09c4*/ 	.word	0xffffffff


	//   ....[75]....
        /*09c8*/ 	.word	0xffffffff


	//   ....[76]....
        /*09cc*/ 	.word	0xffffffff


	//   ....[77]....
        /*09d0*/ 	.word	0xffffffff


	//   ....[78]....
        /*09d4*/ 	.word	0xffffffff


	//   ....[79]....
        /*09d8*/ 	.word	0xffffffff


	//   ....[80]....
        /*09dc*/ 	.word	0xffffffff


	//   ....[81]....
        /*09e0*/ 	.word	0xffffffff


	//   ....[82]....
        /*09e4*/ 	.word	0xffffffff


	//   ....[83]....
        /*09e8*/ 	.word	0xffffffff


	//   ....[84]....
        /*09ec*/ 	.word	0xffffffff


	//   ....[85]....
        /*09f0*/ 	.word	0xffffffff


	//   ....[86]....
        /*09f4*/ 	.word	0xffffffff


	//   ....[87]....
        /*09f8*/ 	.word	0xffffffff


	//   ....[88]....
        /*09fc*/ 	.word	0xffffffff


	//   ....[89]....
        /*0a00*/ 	.word	0xffffffff


	//   ....[90]....
        /*0a04*/ 	.word	0xffffffff


	//   ....[91]....
        /*0a08*/ 	.word	0xffffffff


	//   ....[92]....
        /*0a0c*/ 	.word	0xffffffff


	//   ....[93]....
        /*0a10*/ 	.word	0xffffffff


	//   ....[94]....
        /*0a14*/ 	.word	0xffffffff


	//   ....[95]....
        /*0a18*/ 	.word	0xffffffff


	//   ....[96]....
        /*0a1c*/ 	.word	0xffffffff


	//   ....[97]....
        /*0a20*/ 	.word	0xffffffff


	//   ....[98]....
        /*0a24*/ 	.word	0xffffffff


	//   ....[99]....
        /*0a28*/ 	.word	0xffffffff


	//   ....[100]....
        /*0a2c*/ 	.word	0xffffffff


	//   ....[101]....
        /*0a30*/ 	.word	0xffffffff


	//   ....[102]....
        /*0a34*/ 	.word	0xffffffff


	//   ....[103]....
        /*0a38*/ 	.word	0xffffffff


	//   ....[104]....
        /*0a3c*/ 	.word	0xffffffff


	//   ....[105]....
        /*0a40*/ 	.word	0xffffffff


	//   ....[106]....
        /*0a44*/ 	.word	0xffffffff


	//   ....[107]....
        /*0a48*/ 	.word	0xffffffff


	//   ....[108]....
        /*0a4c*/ 	.word	0xffffffff


	//   ....[109]....
        /*0a50*/ 	.word	0xffffffff


	//   ....[110]....
        /*0a54*/ 	.word	0xffffffff


	//   ....[111]....
        /*0a58*/ 	.word	0xffffffff


	//   ....[112]....
        /*0a5c*/ 	.word	0xffffffff


	//   ....[113]....
        /*0a60*/ 	.word	0xffffffff


	//   ....[114]....
        /*0a64*/ 	.word	0xffffffff


	//   ....[115]....
        /*0a68*/ 	.word	0xffffffff


	//   ....[116]....
        /*0a6c*/ 	.word	0xffffffff


	//   ....[117]....
        /*0a70*/ 	.word	0xffffffff


	//   ....[118]....
        /*0a74*/ 	.word	0xffffffff


	//   ....[119]....
        /*0a78*/ 	.word	0xffffffff


	//   ....[120]....
        /*0a7c*/ 	.word	0xffffffff


	//   ....[121]....
        /*0a80*/ 	.word	0xffffffff


	//   ....[122]....
        /*0a84*/ 	.word	0xffffffff


	//   ....[123]....
        /*0a88*/ 	.word	0xffffffff


	//   ....[124]....
        /*0a8c*/ 	.word	0xffffffff


	//   ....[125]....
        /*0a90*/ 	.word	0xffffffff


	//   ....[126]....
        /*0a94*/ 	.word	0xffffffff


	//   ....[127]....
        /*0a98*/ 	.word	0xffffffff


	//   ....[128]....
        /*0a9c*/ 	.word	0x0500000f


	//   ....[129]....
        /*0aa0*/ 	.word	0x0500000f


	//   ....[130]....
        /*0aa4*/ 	.word	0x0500000f


	//   ....[131]....
        /*0aa8*/ 	.word	0x0500000f


	//   ....[132]....
        /*0aac*/ 	.word	0x0500000f


	//   ....[133]....
        /*0ab0*/ 	.word	0x0500000f


	//   ....[134]....
        /*0ab4*/ 	.word	0x0500000f


	//   ....[135]....
        /*0ab8*/ 	.word	0x0500000f


	//   ....[136]....
        /*0abc*/ 	.word	0x0500000f


	//   ....[137]....
        /*0ac0*/ 	.word	0x0500000f


	//   ....[138]....
        /*0ac4*/ 	.word	0x0500000f


	//   ....[139]....
        /*0ac8*/ 	.word	0x0500000f


	//   ....[140]....
        /*0acc*/ 	.word	0x0500000f


	//   ....[141]....
        /*0ad0*/ 	.word	0x0500000f


	//   ....[142]....
        /*0ad4*/ 	.word	0x0500000f


	//   ....[143]....
        /*0ad8*/ 	.word	0x0500000f


	//   ....[144]....
        /*0adc*/ 	.word	0x0500000f


	//   ....[145]....
        /*0ae0*/ 	.word	0x0500000f


	//   ....[146]....
        /*0ae4*/ 	.word	0x0500000f


	//   ....[147]....
        /*0ae8*/ 	.word	0x0500000f


	//   ....[148]....
        /*0aec*/ 	.word	0x0500000f


	//   ....[149]....
        /*0af0*/ 	.word	0x0500000f


	//   ....[150]....
        /*0af4*/ 	.word	0x0500000f


	//   ....[151]....
        /*0af8*/ 	.word	0x0500000f


	//   ....[152]....
        /*0afc*/ 	.word	0x0500000f


	//   ....[153]....
        /*0b00*/ 	.word	0x0500000f


	//   ....[154]....
        /*0b04*/ 	.word	0x0500000f


	//   ....[155]....
        /*0b08*/ 	.word	0x0500000f


	//   ....[156]....
        /*0b0c*/ 	.word	0x0500000f


	//   ....[157]....
        /*0b10*/ 	.word	0x0500000f


	//   ....[158]....
        /*0b14*/ 	.word	0x0500000f


	//   ....[159]....
        /*0b18*/ 	.word	0x0500000f


	//   ....[160]....
        /*0b1c*/ 	.word	0x0500000f


	//   ....[161]....
        /*0b20*/ 	.word	0x0500000f


	//   ....[162]....
        /*0b24*/ 	.word	0x0500000f


	//   ....[163]....
        /*0b28*/ 	.word	0x0500000f


	//   ....[164]....
        /*0b2c*/ 	.word	0x0500000f


	//   ....[165]....
        /*0b30*/ 	.word	0x0500000f


	//   ....[166]....
        /*0b34*/ 	.word	0x0500000f


	//   ....[167]....
        /*0b38*/ 	.word	0x0500000f


	//   ....[168]....
        /*0b3c*/ 	.word	0x0500000f


	//   ....[169]....
        /*0b40*/ 	.word	0x0500000f


	//   ....[170]....
        /*0b44*/ 	.word	0x0500000f


	//   ....[171]....
        /*0b48*/ 	.word	0x0500000f


	//   ....[172]....
        /*0b4c*/ 	.word	0x0500000f


	//   ....[173]....
        /*0b50*/ 	.word	0x0500000f


	//   ....[174]....
        /*0b54*/ 	.word	0x0500000f


	//   ....[175]....
        /*0b58*/ 	.word	0x0500000f


	//   ....[176]....
        /*0b5c*/ 	.word	0x0500000f


	//   ....[177]....
        /*0b60*/ 	.word	0x0500000f


	//   ....[178]....
        /*0b64*/ 	.word	0x0500000f


	//   ....[179]....
        /*0b68*/ 	.word	0x0500000f


	//   ....[180]....
        /*0b6c*/ 	.word	0x0500000f


	//----- nvinfo : EIATTR_COOP_GROUP_INSTR_OFFSETS
	.align		4
.L_471:
        /*0b70*/ 	.byte	0x04, 0x28
        /*0b72*/ 	.short	(.L_473 - .L_472)


	//   ....[0]....
.L_472:
        /*0b74*/ 	.word	0x00000060


	//   ....[1]....
        /*0b78*/ 	.word	0x000001a0


	//   ....[2]....
        /*0b7c*/ 	.word	0x000001f0


	//   ....[3]....
        /*0b80*/ 	.word	0x00000420


	//   ....[4]....
        /*0b84*/ 	.word	0x00000580


	//   ....[5]....
        /*0b88*/ 	.word	0x000006a0


	//   ....[6]....
        /*0b8c*/ 	.word	0x00000800


	//   ....[7]....
        /*0b90*/ 	.word	0x0000b680


	//   ....[8]....
        /*0b94*/ 	.word	0x0000bd80


	//   ....[9]....
        /*0b98*/ 	.word	0x0000bd90


	//   ....[10]....
        /*0b9c*/ 	.word	0x0000bda0


	//   ....[11]....
        /*0ba0*/ 	.word	0x0000bdb0


	//   ....[12]....
        /*0ba4*/ 	.word	0x0000c570


	//   ....[13]....
        /*0ba8*/ 	.word	0x0000c580


	//   ....[14]....
        /*0bac*/ 	.word	0x0000c590


	//   ....[15]....
        /*0bb0*/ 	.word	0x0000c5a0


	//   ....[16]....
        /*0bb4*/ 	.word	0x0000f320


	//   ....[17]....
        /*0bb8*/ 	.word	0x0000f330


	//   ....[18]....
        /*0bbc*/ 	.word	0x0000f340


	//   ....[19]....
        /*0bc0*/ 	.word	0x0000f350


	//   ....[20]....
        /*0bc4*/ 	.word	0x0000f940


	//   ....[21]....
        /*0bc8*/ 	.word	0x0000f950


	//   ....[22]....
        /*0bcc*/ 	.word	0x0000f960


	//   ....[23]....
        /*0bd0*/ 	.word	0x0000f970


	//   ....[24]....
        /*0bd4*/ 	.word	0x00013020


	//   ....[25]....
        /*0bd8*/ 	.word	0x00013a00


	//   ....[26]....
        /*0bdc*/ 	.word	0x00013fe0


	//   ....[27]....
        /*0be0*/ 	.word	0x000140e0


	//   ....[28]....
        /*0be4*/ 	.word	0x00014630


	//   ....[29]....
        /*0be8*/ 	.word	0x00014700


	//   ....[30]....
        /*0bec*/ 	.word	0x00016420


	//   ....[31]....
        /*0bf0*/ 	.word	0x00016e80


	//   ....[32]....
        /*0bf4*/ 	.word	0x000174f0


	//   ....[33]....
        /*0bf8*/ 	.word	0x00017610


	//   ....[34]....
        /*0bfc*/ 	.word	0x00017bb0


	//   ....[35]....
        /*0c00*/ 	.word	0x00017c10


	//   ....[36]....
        /*0c04*/ 	.word	0x00019870


	//   ....[37]....
        /*0c08*/ 	.word	0x00019890


	//   ....[38]....
        /*0c0c*/ 	.word	0x00019d30


	//   ....[39]....
        /*0c10*/ 	.word	0x00019d80


	//   ....[40]....
        /*0c14*/ 	.word	0x0001b8b0


	//   ....[41]....
        /*0c18*/ 	.word	0x0001bab0


	//   ....[42]....
        /*0c1c*/ 	.word	0x0001c940


	//   ....[43]....
        /*0c20*/ 	.word	0x0001ca50


	//   ....[44]....
        /*0c24*/ 	.word	0x0001d040


	//   ....[45]....
        /*0c28*/ 	.word	0x0001d0b0


	//   ....[46]....
        /*0c2c*/ 	.word	0x0001e1c0


	//   ....[47]....
        /*0c30*/ 	.word	0x0001e1f0


	//   ....[48]....
        /*0c34*/ 	.word	0x0001e2a0


	//   ....[49]....
        /*0c38*/ 	.word	0x0001e2d0


	//   ....[50]....
        /*0c3c*/ 	.word	0x0001f320


	//   ....[51]....
        /*0c40*/ 	.word	0x0001f330


	//   ....[52]....
        /*0c44*/ 	.word	0x0001f340


	//   ....[53]....
        /*0c48*/ 	.word	0x0001f350


	//   ....[54]....
        /*0c4c*/ 	.word	0x0001fa10


	//   ....[55]....
        /*0c50*/ 	.word	0x0001fa40


	//   ....[56]....
        /*0c54*/ 	.word	0x0001fb20


	//   ....[57]....
        /*0c58*/ 	.word	0x0001fb40


	//   ....[58]....
        /*0c5c*/ 	.word	0x0001fc00


	//   ....[59]....
        /*0c60*/ 	.word	0x0001fc20


	//   ....[60]....
        /*0c64*/ 	.word	0x0001fcf0


	//   ....[61]....
        /*0c68*/ 	.word	0x0001fd10


	//   ....[62]....
        /*0c6c*/ 	.word	0x00020130


	//   ....[63]....
        /*0c70*/ 	.word	0x00020140


	//   ....[64]....
        /*0c74*/ 	.word	0x00020580


	//   ....[65]....
        /*0c78*/ 	.word	0x00020590


	//   ....[66]....
        /*0c7c*/ 	.word	0x000211f0


	//   ....[67]....
        /*0c80*/ 	.word	0x00021210


	//   ....[68]....
        /*0c84*/ 	.word	0x000212d0


	//   ....[69]....
        /*0c88*/ 	.word	0x000212f0


	//   ....[70]....
        /*0c8c*/ 	.word	0x000213b0


	//   ....[71]....
        /*0c90*/ 	.word	0x000213d0


	//   ....[72]....
        /*0c94*/ 	.word	0x000214a0


	//   ....[73]....
        /*0c98*/ 	.word	0x000214c0


	//   ....[74]....
        /*0c9c*/ 	.word	0x00021610


	//   ....[75]....
        /*0ca0*/ 	.word	0x00021820


	//   ....[76]....
        /*0ca4*/ 	.word	0x00021850


	//   ....[77]....
        /*0ca8*/ 	.word	0x00021880


	//   ....[78]....
        /*0cac*/ 	.word	0x000218b0


	//   ....[79]....
        /*0cb0*/ 	.word	0x000218e0


	//   ....[80]....
        /*0cb4*/ 	.word	0x00021910


	//   ....[81]....
        /*0cb8*/ 	.word	0x00021ab0


	//   ....[82]....
        /*0cbc*/ 	.word	0x00021ae0


	//   ....[83]....
        /*0cc0*/ 	.word	0x00021b10


	//   ....[84]....
        /*0cc4*/ 	.word	0x00021b40


	//   ....[85]....
        /*0cc8*/ 	.word	0x00021b70


	//   ....[86]....
        /*0ccc*/ 	.word	0x00021ba0


	//   ....[87]....
        /*0cd0*/ 	.word	0x00021c40


	//   ....[88]....
        /*0cd4*/ 	.word	0x00021c70


	//   ....[89]....
        /*0cd8*/ 	.word	0x00021c80


	//   ....[90]....
        /*0cdc*/ 	.word	0x00021cb0


	//   ....[91]....
        /*0ce0*/ 	.word	0x00023650


	//   ....[92]....
        /*0ce4*/ 	.word	0x000255f0


	//   ....[93]....
        /*0ce8*/ 	.word	0x00026190


	//   ....[94]....
        /*0cec*/ 	.word	0x000261b0


	//   ....[95]....
        /*0cf0*/ 	.word	0x00026280


	//   ....[96]....
        /*0cf4*/ 	.word	0x00026290


	//   ....[97]....
        /*0cf8*/ 	.word	0x00026330


	//   ....[98]....
        /*0cfc*/ 	.word	0x00026340


	//   ....[99]....
        /*0d00*/ 	.word	0x000263e0


	//   ....[100]....
        /*0d04*/ 	.word	0x000263f0


	//   ....[101]....
        /*0d08*/ 	.word	0x00026490


	//   ....[102]....
        /*0d0c*/ 	.word	0x000264a0


	//   ....[103]....
        /*0d10*/ 	.word	0x00026540


	//   ....[104]....
        /*0d14*/ 	.word	0x00026550


	//   ....[105]....
        /*0d18*/ 	.word	0x000265f0


	//   ....[106]....
        /*0d1c*/ 	.word	0x00026600


	//   ....[107]....
        /*0d20*/ 	.word	0x00026650


	//   ....[108]....
        /*0d24*/ 	.word	0x00026690


	//   ....[109]....
        /*0d28*/ 	.word	0x000292d0


	//   ....[110]....
        /*0d2c*/ 	.word	0x000292f0


	//   ....[111]....
        /*0d30*/ 	.word	0x00029350


	//   ....[112]....
        /*0d34*/ 	.word	0x00029380


	//   ....[113]....
        /*0d38*/ 	.word	0x000293b0


	//   ....[114]....
        /*0d3c*/ 	.word	0x000293e0


	//   ....[115]....
        /*0d40*/ 	.word	0x00029410


	//   ....[116]....
        /*0d44*/ 	.word	0x00029440


	//   ....[117]....
        /*0d48*/ 	.word	0x000295f0


	//   ....[118]....
        /*0d4c*/ 	.word	0x00029630


	//   ....[119]....
        /*0d50*/ 	.word	0x00029660


	//   ....[120]....
        /*0d54*/ 	.word	0x00029690


	//   ....[121]....
        /*0d58*/ 	.word	0x000296c0


	//   ....[122]....
        /*0d5c*/ 	.word	0x000296f0


	//   ....[123]....
        /*0d60*/ 	.word	0x000297c0


	//   ....[124]....
        /*0d64*/ 	.word	0x000297e0


	//   ....[125]....
        /*0d68*/ 	.word	0x000297f0


	//   ....[126]....
        /*0d6c*/ 	.word	0x00029870


	//   ....[127]....
        /*0d70*/ 	.word	0x0002a3a0


	//   ....[128]....
        /*0d74*/ 	.word	0x0002a800


	//   ....[129]....
        /*0d78*/ 	.word	0x0002a890


	//   ....[130]....
        /*0d7c*/ 	.word	0x0002a8e0


	//   ....[131]....
        /*0d80*/ 	.word	0x0002a930


	//   ....[132]....
        /*0d84*/ 	.word	0x0002a9d0


	//   ....[133]....
        /*0d88*/ 	.word	0x0002aa60


	//   ....[134]....
        /*0d8c*/ 	.word	0x0002aab0


	//   ....[135]....
        /*0d90*/ 	.word	0x0002ab00


	//   ....[136]....
        /*0d94*/ 	.word	0x0002abf0


	//   ....[137]....
        /*0d98*/ 	.word	0x0002ac80


	//   ....[138]....
        /*0d9c*/ 	.word	0x0002ace0


	//   ....[139]....
        /*0da0*/ 	.word	0x0002ad40


	//   ....[140]....
        /*0da4*/ 	.word	0x0002add0


	//   ....[141]....
        /*0da8*/ 	.word	0x0002ae60


	//   ....[142]....
        /*0dac*/ 	.word	0x0002aeb0


	//   ....[143]....
        /*0db0*/ 	.word	0x0002af00


	//   ....[144]....
        /*0db4*/ 	.word	0x0002b2a0


	//   ....[145]....
        /*0db8*/ 	.word	0x0002b590


	//   ....[146]....
        /*0dbc*/ 	.word	0x0002b710


	//   ....[147]....
        /*0dc0*/ 	.word	0x0002b760


	//   ....[148]....
        /*0dc4*/ 	.word	0x0002b810


	//   ....[149]....
        /*0dc8*/ 	.word	0x0002b920


	//   ....[150]....
        /*0dcc*/ 	.word	0x0002b980


	//   ....[151]....
        /*0dd0*/ 	.word	0x0002ba90


	//   ....[152]....
        /*0dd4*/ 	.word	0x0002baf0


	//   ....[153]....
        /*0dd8*/ 	.word	0x0002bc00


	//   ....[154]....
        /*0ddc*/ 	.word	0x0002bc60


	//   ....[155]....
        /*0de0*/ 	.word	0x0002bd70


	//   ....[156]....
        /*0de4*/ 	.word	0x0002bdd0


	//   ....[157]....
        /*0de8*/ 	.word	0x0002bee0


	//   ....[158]....
        /*0dec*/ 	.word	0x0002bf40


	//   ....[159]....
        /*0df0*/ 	.word	0x0002c050


	//   ....[160]....
        /*0df4*/ 	.word	0x0002c0b0


	//   ....[161]....
        /*0df8*/ 	.word	0x0002c190


	//   ....[162]....
        /*0dfc*/ 	.word	0x0002c500


	//   ....[163]....
        /*0e00*/ 	.word	0x0002c5b0


	//   ....[164]....
        /*0e04*/ 	.word	0x0002c730


	//   ....[165]....
        /*0e08*/ 	.word	0x0002c7c0


	//   ....[166]....
        /*0e0c*/ 	.word	0x0002c840


	//   ....[167]....
        /*0e10*/ 	.word	0x0002c8c0


	//   ....[168]....
        /*0e14*/ 	.word	0x0002c940


	//   ....[169]....
        /*0e18*/ 	.word	0x0002c9d0


	//   ....[170]....
        /*0e1c*/ 	.word	0x0002ca70


	//   ....[171]....
        /*0e20*/ 	.word	0x0002cb30


	//   ....[172]....
        /*0e24*/ 	.word	0x0002cbb0


	//   ....[173]....
        /*0e28*/ 	.word	0x0002cc30


	//   ....[174]....
        /*0e2c*/ 	.word	0x0002ccb0


	//   ....[175]....
        /*0e30*/ 	.word	0x0002cd40


	//   ....[176]....
        /*0e34*/ 	.word	0x0002cdc0


	//   ....[177]....
        /*0e38*/ 	.word	0x0002ce70


	//   ....[178]....
        /*0e3c*/ 	.word	0x0002cec0


	//   ....[179]....
        /*0e40*/ 	.word	0x0002cf80


	//   ....[180]....
        /*0e44*/ 	.word	0x0002d0b0


	//----- nvinfo : EIATTR_REG_RECONFIG
	.align		4
.L_473:
        /*0e48*/ 	.byte	0x01, 0x54
	.zero		2


	//----- nvinfo : EIATTR_SYSCALL_OFFSETS
	.align		4
        /*0e4c*/ 	.byte	0x04, 0x46
        /*0e4e*/ 	.short	(.L_475 - .L_474)


	//   ....[0]....
.L_474:
        /*0e50*/ 	.word	0x00002310


	//   ....[1]....
        /*0e54*/ 	.word	0x00002460


	//   ....[2]....
        /*0e58*/ 	.word	0x0000b820


	//   ....[3]....
        /*0e5c*/ 	.word	0x0000bb40


	//   ....[4]....
        /*0e60*/ 	.word	0x00025220


	//   ....[5]....
        /*0e64*/ 	.word	0x00025370


	//   ....[6]....
        /*0e68*/ 	.word	0x00025460


	//   ....[7]....
        /*0e6c*/ 	.word	0x00025d00


	//----- nvinfo : EIATTR_MBARRIER_INSTR_OFFSETS
	.align		4
.L_475:
        /*0e70*/ 	.byte	0x04, 0x39
        /*0e72*/ 	.short	(.L_477 - .L_476)


	//   ....[0]....
.L_476:
        /*0e74*/ 	.word	0x000002d0
        /*0e78*/ 	.word	0x000000ff
        /*0e7c*/ 	.word	0x0002a800
        /*0e80*/ 	.short	0x0100
        /*0e82*/ 	.byte	0x08
	.zero		1


	//   ....[1]....
        /*0e84*/ 	.word	0x000002e0
        /*0e88*/ 	.word	0x000000ff
        /*0e8c*/ 	.word	0x0002a820
        /*0e90*/ 	.short	0x0100
        /*0e92*/ 	.byte	0x08
	.zero		1


	//   ....[2]....
        /*0e94*/ 	.word	0x000003d0
        /*0e98*/ 	.word	0x000000ff
        /*0e9c*/ 	.word	0x0002a830
        /*0ea0*/ 	.short	0x0100
        /*0ea2*/ 	.byte	0x08
	.zero		1


	//   ....[3]....
        /*0ea4*/ 	.word	0x000003e0
        /*0ea8*/ 	.word	0x000000ff
        /*0eac*/ 	.word	0x0002a840
        /*0eb0*/ 	.short	0x0100
        /*0eb2*/ 	.byte	0x08
	.zero		1


	//   ....[4]....
        /*0eb4*/ 	.word	0x000003f0
        /*0eb8*/ 	.word	0x000000ff
        /*0ebc*/ 	.word	0x0002a838
        /*0ec0*/ 	.short	0x0100
        /*0ec2*/ 	.byte	0x08
	.zero		1


	//   ....[5]....
        /*0ec4*/ 	.word	0x00000400
        /*0ec8*/ 	.word	0x000000ff
        /*0ecc*/ 	.word	0x0002a848
        /*0ed0*/ 	.short	0x0100
        /*0ed2*/ 	.byte	0x08
	.zero		1


	//   ....[6]....
        /*0ed4*/ 	.word	0x00000530
        /*0ed8*/ 	.word	0x000000ff
        /*0edc*/ 	.word	0x0002a850
        /*0ee0*/ 	.short	0x0100
        /*0ee2*/ 	.byte	0x08
	.zero		1


	//   ....[7]....
        /*0ee4*/ 	.word	0x00000540
        /*0ee8*/ 	.word	0x000000ff
        /*0eec*/ 	.word	0x0002a860
        /*0ef0*/ 	.short	0x0100
        /*0ef2*/ 	.byte	0x08
	.zero		1


	//   ....[8]....
        /*0ef4*/ 	.word	0x00000550
        /*0ef8*/ 	.word	0x000000ff
        /*0efc*/ 	.word	0x0002a858
        /*0f00*/ 	.short	0x0100
        /*0f02*/ 	.byte	0x08
	.zero		1


	//   ....[9]....
        /*0f04*/ 	.word	0x00000560
        /*0f08*/ 	.word	0x000000ff
        /*0f0c*/ 	.word	0x0002a868
        /*0f10*/ 	.short	0x0100
        /*0f12*/ 	.byte	0x08
	.zero		1


	//   ....[10]....
        /*0f14*/ 	.word	0x00000650
        /*0f18*/ 	.word	0x000000ff
        /*0f1c*/ 	.word	0x0002a870
        /*0f20*/ 	.short	0x0100
        /*0f22*/ 	.byte	0x06
	.zero		1


	//   ....[11]....
        /*0f24*/ 	.word	0x00000660
        /*0f28*/ 	.word	0x000000ff
        /*0f2c*/ 	.word	0x0002a880
        /*0f30*/ 	.short	0x0100
        /*0f32*/ 	.byte	0x06
	.zero		1


	//   ....[12]....
        /*0f34*/ 	.word	0x00000670
        /*0f38*/ 	.word	0x000000ff
        /*0f3c*/ 	.word	0x0002a878
        /*0f40*/ 	.short	0x0100
        /*0f42*/ 	.byte	0x06
	.zero		1


	//   ....[13]....
        /*0f44*/ 	.word	0x00000680
        /*0f48*/ 	.word	0x000000ff
        /*0f4c*/ 	.word	0x0002a888
        /*0f50*/ 	.short	0x0100
        /*0f52*/ 	.byte	0x06
	.zero		1


	//   ....[14]....
        /*0f54*/ 	.word	0x000007b0
        /*0f58*/ 	.word	0x000000ff
        /*0f5c*/ 	.word	0x0002a890
        /*0f60*/ 	.short	0x0100
        /*0f62*/ 	.byte	0x08
	.zero		1


	//   ....[15]....
        /*0f64*/ 	.word	0x000007c0
        /*0f68*/ 	.word	0x000000ff
        /*0f6c*/ 	.word	0x0002a8a0
        /*0f70*/ 	.short	0x0100
        /*0f72*/ 	.byte	0x08
	.zero		1


	//   ....[16]....
        /*0f74*/ 	.word	0x000007d0
        /*0f78*/ 	.word	0x000000ff
        /*0f7c*/ 	.word	0x0002a898
        /*0f80*/ 	.short	0x0100
        /*0f82*/ 	.byte	0x08
	.zero		1


	//   ....[17]....
        /*0f84*/ 	.word	0x000007e0
        /*0f88*/ 	.word	0x000000ff
        /*0f8c*/ 	.word	0x0002a8a8
        /*0f90*/ 	.short	0x0100
        /*0f92*/ 	.byte	0x08
	.zero		1


	//   ....[18]....
        /*0f94*/ 	.word	0x00000910
        /*0f98*/ 	.word	0x000000ff
        /*0f9c*/ 	.word	0x0002a8b0
        /*0fa0*/ 	.short	0x0100
        /*0fa2*/ 	.byte	0x08
	.zero		1


	//   ....[19]....
        /*0fa4*/ 	.word	0x00000920
        /*0fa8*/ 	.word	0x000000ff
        /*0fac*/ 	.word	0x0002a8c0
        /*0fb0*/ 	.short	0x0100
        /*0fb2*/ 	.byte	0x08
	.zero		1


	//   ....[20]....
        /*0fb4*/ 	.word	0x00000930
        /*0fb8*/ 	.word	0x000000ff
        /*0fbc*/ 	.word	0x0002a8b8
        /*0fc0*/ 	.short	0x0100
        /*0fc2*/ 	.byte	0x08
	.zero		1


	//   ....[21]....
        /*0fc4*/ 	.word	0x00000940
        /*0fc8*/ 	.word	0x000000ff
        /*0fcc*/ 	.word	0x0002a8c8
        /*0fd0*/ 	.short	0x0100
        /*0fd2*/ 	.byte	0x08
	.zero		1


	//   ....[22]....
        /*0fd4*/ 	.word	0x00003f20
        /*0fd8*/ 	.word	0x00000003
        /*0fdc*/ 	.word	0x0002a890
        /*0fe0*/ 	.short	0x010a
        /*0fe2*/ 	.byte	0x3f
	.zero		1


	//   ....[23]....
        /*0fe4*/ 	.word	0x000072d0
        /*0fe8*/ 	.word	0x00000003
        /*0fec*/ 	.word	0x0002a890
        /*0ff0*/ 	.short	0x010a
        /*0ff2*/ 	.byte	0x3f
	.zero		1


	//   ....[24]....
        /*0ff4*/ 	.word	0x0000a440
        /*0ff8*/ 	.word	0x00000003
        /*0ffc*/ 	.word	0x0002a890
        /*1000*/ 	.short	0x010a
        /*1002*/ 	.byte	0x3f
	.zero		1


	//   ....[25]....
        /*1004*/ 	.word	0x0000a810
        /*1008*/ 	.word	0x0000001c
        /*100c*/ 	.word	0x00000000
        /*1010*/ 	.short	0x0101
        /*1012*/ 	.byte	0x3f
	.zero		1


	//   ....[26]....
        /*1014*/ 	.word	0x0000a850
        /*1018*/ 	.word	0x00000003
        /*101c*/ 	.word	0x0002a8b0
        /*1020*/ 	.short	0x010a
        /*1022*/ 	.byte	0x3f
	.zero		1


	//   ....[27]....
        /*1024*/ 	.word	0x0000acf0
        /*1028*/ 	.word	0x00000003
        /*102c*/ 	.word	0x00000000
        /*1030*/ 	.short	0x0101
        /*1032*/ 	.byte	0x3f
	.zero		1


	//   ....[28]....
        /*1034*/ 	.word	0x0000b8a0
        /*1038*/ 	.word	0x00000002
        /*103c*/ 	.word	0x0002a800
        /*1040*/ 	.short	0x010a
        /*1042*/ 	.byte	0x3f
	.zero		1


	//   ....[29]....
        /*1044*/ 	.word	0x0000b8f0
        /*1048*/ 	.word	0x00000002
        /*104c*/ 	.word	0x0002a800
        /*1050*/ 	.short	0x010a
        /*1052*/ 	.byte	0x3f
	.zero		1


	//   ....[30]....
        /*1054*/ 	.word	0x0000cc70
        /*1058*/ 	.word	0x00000002
        /*105c*/ 	.word	0x0002a800
        /*1060*/ 	.short	0x010a
        /*1062*/ 	.byte	0x3f
	.zero		1


	//   ....[31]....
        /*1064*/ 	.word	0x0000fdb0
        /*1068*/ 	.word	0x00000002
        /*106c*/ 	.word	0x0002a800
        /*1070*/ 	.short	0x010a
        /*1072*/ 	.byte	0x3f
	.zero		1


	//   ....[32]....
        /*1074*/ 	.word	0x00012610
        /*1078*/ 	.word	0x00000009
        /*107c*/ 	.word	0x0002a830
        /*1080*/ 	.short	0x010a
        /*1082*/ 	.byte	0x3f
	.zero		1


	//   ....[33]....
        /*1084*/ 	.word	0x00012680
        /*1088*/ 	.word	0x00000009
        /*108c*/ 	.word	0x0002a830
        /*1090*/ 	.short	0x010a
        /*1092*/ 	.byte	0x3f
	.zero		1


	//   ....[34]....
        /*1094*/ 	.word	0x00013120
        /*1098*/ 	.word	0x00000000
        /*109c*/ 	.word	0x00000000
        /*10a0*/ 	.short	0x0101
        /*10a2*/ 	.byte	0x3f
	.zero		1


	//   ....[35]....
        /*10a4*/ 	.word	0x000154d0
        /*10a8*/ 	.word	0x00000007
        /*10ac*/ 	.word	0x0002a830
        /*10b0*/ 	.short	0x010a
        /*10b2*/ 	.byte	0x3f
	.zero		1


	//   ....[36]....
        /*10b4*/ 	.word	0x00015550
        /*10b8*/ 	.word	0x00000007
        /*10bc*/ 	.word	0x0002a830
        /*10c0*/ 	.short	0x010a
        /*10c2*/ 	.byte	0x3f
	.zero		1


	//   ....[37]....
        /*10c4*/ 	.word	0x00015ff0
        /*10c8*/ 	.word	0x00000017
        /*10cc*/ 	.word	0x0002a850
        /*10d0*/ 	.short	0x010a
        /*10d2*/ 	.byte	0x3f
	.zero		1


	//   ....[38]....
        /*10d4*/ 	.word	0x00016040
        /*10d8*/ 	.word	0x00000017
        /*10dc*/ 	.word	0x0002a850
        /*10e0*/ 	.short	0x010a
        /*10e2*/ 	.byte	0x3f
	.zero		1


	//   ....[39]....
        /*10e4*/ 	.word	0x00016440
        /*10e8*/ 	.word	0x00000007
        /*10ec*/ 	.word	0x00000000
        /*10f0*/ 	.short	0x0101
        /*10f2*/ 	.byte	0x3f
	.zero		1


	//   ....[40]....
        /*10f4*/ 	.word	0x00018000
        /*10f8*/ 	.word	0x00000069
        /*10fc*/ 	.word	0x00000000
        /*1100*/ 	.short	0x0101
        /*1102*/ 	.byte	0x3f
	.zero		1


	//   ....[41]....
        /*1104*/ 	.word	0x000189b0
        /*1108*/ 	.word	0x00000000
        /*110c*/ 	.word	0x0002a830
        /*1110*/ 	.short	0x010a
        /*1112*/ 	.byte	0x3f
	.zero		1


	//   ....[42]....
        /*1114*/ 	.word	0x00018a30
        /*1118*/ 	.word	0x00000000
        /*111c*/ 	.word	0x0002a830
        /*1120*/ 	.short	0x010a
        /*1122*/ 	.byte	0x3f
	.zero		1


	//   ....[43]....
        /*1124*/ 	.word	0x00019510
        /*1128*/ 	.word	0x000000d1
        /*112c*/ 	.word	0x0002a850
        /*1130*/ 	.short	0x010a
        /*1132*/ 	.byte	0x3f
	.zero		1


	//   ....[44]....
        /*1134*/ 	.word	0x00019560
        /*1138*/ 	.word	0x000000d1
        /*113c*/ 	.word	0x0002a850
        /*1140*/ 	.short	0x010a
        /*1142*/ 	.byte	0x3f
	.zero		1


	//   ....[45]....
        /*1144*/ 	.word	0x0001a2b0
        /*1148*/ 	.word	0x00000015
        /*114c*/ 	.word	0x00000000
        /*1150*/ 	.short	0x0101
        /*1152*/ 	.byte	0x3f
	.zero		1


	//   ....[46]....
        /*1154*/ 	.word	0x0001a360
        /*1158*/ 	.word	0x000000d1
        /*115c*/ 	.word	0x00000000
        /*1160*/ 	.short	0x0101
        /*1162*/ 	.byte	0x3f
	.zero		1


	//   ....[47]....
        /*1164*/ 	.word	0x0001a930
        /*1168*/ 	.word	0x00000003
        /*116c*/ 	.word	0x0002a830
        /*1170*/ 	.short	0x010a
        /*1172*/ 	.byte	0x3f
	.zero		1


	//   ....[48]....
        /*1174*/ 	.word	0x0001a9b0
        /*1178*/ 	.word	0x00000003
        /*117c*/ 	.word	0x0002a830
        /*1180*/ 	.short	0x010a
        /*1182*/ 	.byte	0x3f
	.zero		1


	//   ....[49]....
        /*1184*/ 	.word	0x0001b470
        /*1188*/ 	.word	0x00000015
        /*118c*/ 	.word	0x0002a850
        /*1190*/ 	.short	0x010a
        /*1192*/ 	.byte	0x3f
	.zero		1


	//   ....[50]....
        /*1194*/ 	.word	0x0001b4c0
        /*1198*/ 	.word	0x00000015
        /*119c*/ 	.word	0x0002a850
        /*11a0*/ 	.short	0x010a
        /*11a2*/ 	.byte	0x3f
	.zero		1


	//   ....[51]....
        /*11a4*/ 	.word	0x0001b8c0
        /*11a8*/ 	.word	0x00000000
        /*11ac*/ 	.word	0x00000000
        /*11b0*/ 	.short	0x0101
        /*11b2*/ 	.byte	0x3f
	.zero		1


	//   ....[52]....
        /*11b4*/ 	.word	0x0001d5a0
        /*11b8*/ 	.word	0x00000065
        /*11bc*/ 	.word	0x00000000
        /*11c0*/ 	.short	0x0101
        /*11c2*/ 	.byte	0x3f
	.zero		1


	//   ....[53]....
        /*11c4*/ 	.word	0x0001de80
        /*11c8*/ 	.word	0x0000000d
        /*11cc*/ 	.word	0x0002a850
        /*11d0*/ 	.short	0x010a
        /*11d2*/ 	.byte	0x3f
	.zero		1


	//   ....[54]....
        /*11d4*/ 	.word	0x0001df20
        /*11d8*/ 	.word	0x0000000d
        /*11dc*/ 	.word	0x0002a850
        /*11e0*/ 	.short	0x010a
        /*11e2*/ 	.byte	0x3f
	.zero		1


	//   ....[55]....
        /*11e4*/ 	.word	0x0001e400
        /*11e8*/ 	.word	0x00000004
        /*11ec*/ 	.word	0x00000000
        /*11f0*/ 	.short	0x0101
        /*11f2*/ 	.byte	0x3f
	.zero		1


	//   ....[56]....
        /*11f4*/ 	.word	0x0001fa30
        /*11f8*/ 	.word	0x00000000
        /*11fc*/ 	.word	0x00000000
        /*1200*/ 	.short	0x0101
        /*1202*/ 	.byte	0x3f
	.zero		1


	//   ....[57]....
        /*1204*/ 	.word	0x00020040
        /*1208*/ 	.word	0x00000006
        /*120c*/ 	.word	0x00000000
        /*1210*/ 	.short	0x0101
        /*1212*/ 	.byte	0x3f
	.zero		1


	//   ....[58]....
        /*1214*/ 	.word	0x00023730
        /*1218*/ 	.word	0x00000013
        /*121c*/ 	.word	0x0002a820
        /*1220*/ 	.short	0x010a
        /*1222*/ 	.byte	0x3f
	.zero		1


	//   ....[59]....
        /*1224*/ 	.word	0x00023800
        /*1228*/ 	.word	0x00000006
        /*122c*/ 	.word	0x0002a8a0
        /*1230*/ 	.short	0x010a
        /*1232*/ 	.byte	0x3f
	.zero		1


	//   ....[60]....
        /*1234*/ 	.word	0x00023c10
        /*1238*/ 	.word	0x00000006
        /*123c*/ 	.word	0x0002a8c0
        /*1240*/ 	.short	0x010a
        /*1242*/ 	.byte	0x3f
	.zero		1


	//   ....[61]....
        /*1244*/ 	.word	0x000240b0
        /*1248*/ 	.word	0x00000008
        /*124c*/ 	.word	0x0002a8a0
        /*1250*/ 	.short	0x010a
        /*1252*/ 	.byte	0x3f
	.zero		1


	//   ....[62]....
        /*1254*/ 	.word	0x000244b0
        /*1258*/ 	.word	0x00000008
        /*125c*/ 	.word	0x0002a8c0
        /*1260*/ 	.short	0x010a
        /*1262*/ 	.byte	0x3f
	.zero		1


	//   ....[63]....
        /*1264*/ 	.word	0x00025850
        /*1268*/ 	.word	0x00000000
        /*126c*/ 	.word	0x0002a840
        /*1270*/ 	.short	0x010a
        /*1272*/ 	.byte	0x3f
	.zero		1


	//   ....[64]....
        /*1274*/ 	.word	0x00026780
        /*1278*/ 	.word	0x00000013
        /*127c*/ 	.word	0x0002a800
        /*1280*/ 	.short	0x0107
        /*1282*/ 	.byte	0x3f
	.zero		1


	//   ....[65]....
        /*1284*/ 	.word	0x00026880
        /*1288*/ 	.word	0x00000013
        /*128c*/ 	.word	0x0002a800
        /*1290*/ 	.short	0x0101
        /*1292*/ 	.byte	0x3f
	.zero		1


	//   ....[66]....
        /*1294*/ 	.word	0x000268a0
        /*1298*/ 	.word	0x00000013
        /*129c*/ 	.word	0x0002a820
        /*12a0*/ 	.short	0x010a
        /*12a2*/ 	.byte	0x3f
	.zero		1


	//   ....[67]....
        /*12a4*/ 	.word	0x00026cc0
        /*12a8*/ 	.word	0x00000003
        /*12ac*/ 	.word	0x0002a840
        /*12b0*/ 	.short	0x010a
        /*12b2*/ 	.byte	0x3f
	.zero		1


	//   ....[68]....
        /*12b4*/ 	.word	0x00027140
        /*12b8*/ 	.word	0x00000002
        /*12bc*/ 	.word	0x0002a860
        /*12c0*/ 	.short	0x010a
        /*12c2*/ 	.byte	0x3f
	.zero		1


	//   ....[69]....
        /*12c4*/ 	.word	0x000277e0
        /*12c8*/ 	.word	0x00000003
        /*12cc*/ 	.word	0x0002a840
        /*12d0*/ 	.short	0x010a
        /*12d2*/ 	.byte	0x3f
	.zero		1


	//   ....[70]....
        /*12d4*/ 	.word	0x00027c60
        /*12d8*/ 	.word	0x00000002
        /*12dc*/ 	.word	0x0002a860
        /*12e0*/ 	.short	0x010a
        /*12e2*/ 	.byte	0x3f
	.zero		1


	//   ....[71]....
        /*12e4*/ 	.word	0x00028270
        /*12e8*/ 	.word	0x00000003
        /*12ec*/ 	.word	0x0002a840
        /*12f0*/ 	.short	0x010a
        /*12f2*/ 	.byte	0x3f
	.zero		1


	//   ....[72]....
        /*12f4*/ 	.word	0x000286e0
        /*12f8*/ 	.word	0x00000002
        /*12fc*/ 	.word	0x0002a860
        /*1300*/ 	.short	0x010a
        /*1302*/ 	.byte	0x3f
	.zero		1


	//   ....[73]....
        /*1304*/ 	.word	0x00028c80
        /*1308*/ 	.word	0x00000000
        /*130c*/ 	.word	0x0002a860
        /*1310*/ 	.short	0x010a
        /*1312*/ 	.byte	0x3f
	.zero		1


	//   ....[74]....
        /*1314*/ 	.word	0x0002a320
        /*1318*/ 	.word	0x00000000
        /*131c*/ 	.word	0x0002a820
        /*1320*/ 	.short	0x010a
        /*1322*/ 	.byte	0x3f
	.zero		1


	//   ....[75]....
        /*1324*/ 	.word	0x0002a4f0
        /*1328*/ 	.word	0x00000006
        /*132c*/ 	.word	0x00000000
        /*1330*/ 	.short	0x010a
        /*1332*/ 	.byte	0x3f
	.zero		1


	//   ....[76]....
        /*1334*/ 	.word	0x0002a560
        /*1338*/ 	.word	0x00000007
        /*133c*/ 	.word	0x00000000
        /*1340*/ 	.short	0x010a
        /*1342*/ 	.byte	0x3f
	.zero		1


	//   ....[77]....
        /*1344*/ 	.word	0x0002a5d0
        /*1348*/ 	.word	0x00000004
        /*134c*/ 	.word	0x00000000
        /*1350*/ 	.short	0x010a
        /*1352*/ 	.byte	0x3f
	.zero		1


	//   ....[78]....
        /*1354*/ 	.word	0x0002a600
        /*1358*/ 	.word	0x00000003
        /*135c*/ 	.word	0x00000000
        /*1360*/ 	.short	0x010a
        /*1362*/ 	.byte	0x3f
	.zero		1


	//   ....[79]....
        /*1364*/ 	.word	0x0002a660
        /*1368*/ 	.word	0x00000003
        /*136c*/ 	.word	0x0002a890
        /*1370*/ 	.short	0x010a
        /*1372*/ 	.byte	0x3f
	.zero		1


	//   ....[80]....
        /*1374*/ 	.word	0x0002a6b0
        /*1378*/ 	.word	0x00000003
        /*137c*/ 	.word	0x0002a890
        /*1380*/ 	.short	0x010a
        /*1382*/ 	.byte	0x3f
	.zero		1


	//   ....[81]....
        /*1384*/ 	.word	0x0002a700
        /*1388*/ 	.word	0x00000003
        /*138c*/ 	.word	0x0002a890
        /*1390*/ 	.short	0x010a
        /*1392*/ 	.byte	0x3f
	.zero		1


	//   ....[82]....
        /*1394*/ 	.word	0x0002a750
        /*1398*/ 	.word	0x00000003
        /*139c*/ 	.word	0x0002a8b0
        /*13a0*/ 	.short	0x010a
        /*13a2*/ 	.byte	0x3f
	.zero		1


	//   ....[83]....
        /*13a4*/ 	.word	0x0002ab40
        /*13a8*/ 	.word	0x00000002
        /*13ac*/ 	.word	0x0002a800
        /*13b0*/ 	.short	0x010a
        /*13b2*/ 	.byte	0x3f
	.zero		1


	//   ....[84]....
        /*13b4*/ 	.word	0x0002af40
        /*13b8*/ 	.word	0x00000002
        /*13bc*/ 	.word	0x0002a800
        /*13c0*/ 	.short	0x010a
        /*13c2*/ 	.byte	0x3f
	.zero		1


	//   ....[85]....
        /*13c4*/ 	.word	0x0002af90
        /*13c8*/ 	.word	0x00000009
        /*13cc*/ 	.word	0x0002a830
        /*13d0*/ 	.short	0x010a
        /*13d2*/ 	.byte	0x3f
	.zero		1


	//   ....[86]....
        /*13d4*/ 	.word	0x0002afe0
        /*13d8*/ 	.word	0x00000007
        /*13dc*/ 	.word	0x0002a830
        /*13e0*/ 	.short	0x010a
        /*13e2*/ 	.byte	0x3f
	.zero		1


	//   ....[87]....
        /*13e4*/ 	.word	0x0002b030
        /*13e8*/ 	.word	0x00000017
        /*13ec*/ 	.word	0x0002a850
        /*13f0*/ 	.short	0x010a
        /*13f2*/ 	.byte	0x3f
	.zero		1


	//   ....[88]....
        /*13f4*/ 	.word	0x0002b080
        /*13f8*/ 	.word	0x00000000
        /*13fc*/ 	.word	0x0002a830
        /*1400*/ 	.short	0x010a
        /*1402*/ 	.byte	0x3f
	.zero		1


	//   ....[89]....
        /*1404*/ 	.word	0x0002b0d0
        /*1408*/ 	.word	0x000000d1
        /*140c*/ 	.word	0x0002a850
        /*1410*/ 	.short	0x010a
        /*1412*/ 	.byte	0x3f
	.zero		1


	//   ....[90]....
        /*1414*/ 	.word	0x0002b120
        /*1418*/ 	.word	0x00000003
        /*141c*/ 	.word	0x0002a830
        /*1420*/ 	.short	0x010a
        /*1422*/ 	.byte	0x3f
	.zero		1


	//   ....[91]....
        /*1424*/ 	.word	0x0002b170
        /*1428*/ 	.word	0x00000015
        /*142c*/ 	.word	0x0002a850
        /*1430*/ 	.short	0x010a
        /*1432*/ 	.byte	0x3f
	.zero		1


	//   ....[92]....
        /*1434*/ 	.word	0x0002b1c0
        /*1438*/ 	.word	0x0000000d
        /*143c*/ 	.word	0x0002a850
        /*1440*/ 	.short	0x010a
        /*1442*/ 	.byte	0x3f
	.zero		1


	//   ....[93]....
        /*1444*/ 	.word	0x0002b370
        /*1448*/ 	.word	0x00000013
        /*144c*/ 	.word	0x0002a820
        /*1450*/ 	.short	0x010a
        /*1452*/ 	.byte	0x3f
	.zero		1


	//   ....[94]....
        /*1454*/ 	.word	0x0002b3c0
        /*1458*/ 	.word	0x00000006
        /*145c*/ 	.word	0x0002a8a0
        /*1460*/ 	.short	0x010a
        /*1462*/ 	.byte	0x3f
	.zero		1


	//   ....[95]....
        /*1464*/ 	.word	0x0002b410
        /*1468*/ 	.word	0x00000006
        /*146c*/ 	.word	0x0002a8c0
        /*1470*/ 	.short	0x010a
        /*1472*/ 	.byte	0x3f
	.zero		1


	//   ....[96]....
        /*1474*/ 	.word	0x0002b460
        /*1478*/ 	.word	0x00000008
        /*147c*/ 	.word	0x0002a8a0
        /*1480*/ 	.short	0x010a
        /*1482*/ 	.byte	0x3f
	.zero		1


	//   ....[97]....
        /*1484*/ 	.word	0x0002b4b0
        /*1488*/ 	.word	0x00000008
        /*148c*/ 	.word	0x0002a8c0
        /*1490*/ 	.short	0x010a
        /*1492*/ 	.byte	0x3f
	.zero		1


	//   ....[98]....
        /*1494*/ 	.word	0x0002b650
        /*1498*/ 	.word	0x00000000
        /*149c*/ 	.word	0x0002a840
        /*14a0*/ 	.short	0x010a
        /*14a2*/ 	.byte	0x3f
	.zero		1


	//   ....[99]....
        /*14a4*/ 	.word	0x0002c210
        /*14a8*/ 	.word	0x00000013
        /*14ac*/ 	.word	0x0002a820
        /*14b0*/ 	.short	0x010a
        /*14b2*/ 	.byte	0x3f
	.zero		1


	//   ....[100]....
        /*14b4*/ 	.word	0x0002c260
        /*14b8*/ 	.word	0x00000003
        /*14bc*/ 	.word	0x0002a840
        /*14c0*/ 	.short	0x010a
        /*14c2*/ 	.byte	0x3f
	.zero		1


	//   ....[101]....
        /*14c4*/ 	.word	0x0002c2b0
        /*14c8*/ 	.word	0x00000002
        /*14cc*/ 	.word	0x0002a860
        /*14d0*/ 	.short	0x010a
        /*14d2*/ 	.byte	0x3f
	.zero		1


	//   ....[102]....
        /*14d4*/ 	.word	0x0002c300
        /*14d8*/ 	.word	0x00000003
        /*14dc*/ 	.word	0x0002a840
        /*14e0*/ 	.short	0x010a
        /*14e2*/ 	.byte	0x3f
	.zero		1


	//   ....[103]....
        /*14e4*/ 	.word	0x0002c350
        /*14e8*/ 	.word	0x00000002
        /*14ec*/ 	.word	0x0002a860
        /*14f0*/ 	.short	0x010a
        /*14f2*/ 	.byte	0x3f
	.zero		1


	//   ....[104]....
        /*14f4*/ 	.word	0x0002c3a0
        /*14f8*/ 	.word	0x00000003
        /*14fc*/ 	.word	0x0002a840
        /*1500*/ 	.short	0x010a
        /*1502*/ 	.byte	0x3f
	.zero		1


	//   ....[105]....
        /*1504*/ 	.word	0x0002c3f0
        /*1508*/ 	.word	0x00000002
        /*150c*/ 	.word	0x0002a860
        /*1510*/ 	.short	0x010a
        /*1512*/ 	.byte	0x3f
	.zero		1


	//   ....[106]....
        /*1514*/ 	.word	0x0002c440
        /*1518*/ 	.word	0x00000000
        /*151c*/ 	.word	0x0002a860
        /*1520*/ 	.short	0x010a
        /*1522*/ 	.byte	0x3f
	.zero		1


	//   ....[107]....
        /*1524*/ 	.word	0x0002cfd0
        /*1528*/ 	.word	0x00000000
        /*152c*/ 	.word	0x0002a820
        /*1530*/ 	.short	0x010a
        /*1532*/ 	.byte	0x3f
	.zero		1


	//   ....[108]....
        /*1534*/ 	.word	0x0002d170
        /*1538*/ 	.word	0x00000006
        /*153c*/ 	.word	0x00000000
        /*1540*/ 	.short	0x010a
        /*1542*/ 	.byte	0x3f
	.zero		1


	//   ....[109]....
        /*1544*/ 	.word	0x0002d1c0
        /*1548*/ 	.word	0x00000007
        /*154c*/ 	.word	0x00000000
        /*1550*/ 	.short	0x010a
        /*1552*/ 	.byte	0x3f
	.zero		1


	//   ....[110]....
        /*1554*/ 	.word	0x0002d210
        /*1558*/ 	.word	0x00000004
        /*155c*/ 	.word	0x00000000
        /*1560*/ 	.short	0x010a
        /*1562*/ 	.byte	0x3f
	.zero		1


	//----- nvinfo : EIATTR_NUM_MBARRIERS
	.align		4
.L_477:
        /*1564*/ 	.byte	0x03, 0x38
        /*1566*/ 	.short	0x0016


	//----- nvinfo : EIATTR_EXIT_INSTR_OFFSETS
	.align		4
        /*1568*/ 	.byte	0x04, 0x1c
        /*156a*/ 	.short	(.L_479 - .L_478)


	//   ....[0]....
.L_478:
        /*156c*/ 	.word	0x0002a650


	//----- nvinfo : EIATTR_MAX_THREADS
	.align		4
.L_479:
        /*1570*/ 	.byte	0x04, 0x05
        /*1572*/ 	.short	(.L_481 - .L_480)
.L_480:
        /*1574*/ 	.word	0x00000180
        /*1578*/ 	.word	0x00000001
        /*157c*/ 	.word	0x00000001


	//----- nvinfo : EIATTR_CRS_STACK_SIZE
	.align		4
.L_481:
        /*1580*/ 	.byte	0x04, 0x1e
        /*1582*/ 	.short	(.L_483 - .L_482)
.L_482:
        /*1584*/ 	.word	0x00000000


	//----- nvinfo : EIATTR_CBANK_PARAM_SIZE
	.align		4
.L_483:
        /*1588*/ 	.byte	0x03, 0x19
        /*158a*/ 	.short	0x0af0


	//----- nvinfo : EIATTR_PARAM_CBANK
	.align		4
        /*158c*/ 	.byte	0x04, 0x0a
        /*158e*/ 	.short	(.L_485 - .L_484)
	.align		4
.L_484:
        /*1590*/ 	.word	index@(.nv.constant0._ZN7cutlass13device_kernelIN5flash11enable_sm90INS1_16FlashAttnFwdSm90INS1_25CollectiveMainloopFwdSm90ILi2EN4cute5tupleIJNS5_1CILi1EEES8_S8_EEENS6_IJNS7_ILi128EEENS7_ILi96EEENS7_ILi192EEEEEELi128ENS_6half_tEfNS_4arch4Sm90ELb0ELb1ELb0ELb1ELb0ELb1ELb0ELb1ELb1ELb1ELb1ELb0EEENS1_21CollectiveEpilogueFwdINS6_IJSA_SA_SB_EEES9_SE_SG_Li256ELb1ELb1ELb1ELb0EEENS1_36VarlenDynamicPersistentTileSchedulerILi128ELi96ELi256ELi128ELb1ELb1ELb1ELb1ELb0ELb1EEEEEEEEEvNT_6ParamsE)
        /*1594*/ 	.short	0x0210
        /*1596*/ 	.short	0x0af0


	//----- nvinfo : EIATTR_SW_WAR
	.align		4
.L_485:
        /*1598*/ 	.byte	0x04, 0x36
        /*159a*/ 	.short	(.L_487 - .L_486)
.L_486:
        /*159c*/ 	.word	0x00000008
.L_487:


//--------------------- .nv.info._ZN7cutlass13device_kernelIN5flash11enable_sm90INS1_16FlashAttnFwdSm90INS1_25CollectiveMainloopFwdSm90ILi2EN4cute5tupleIJNS5_1CILi1EEES8_S8_EEENS6_IJNS7_ILi128EEESA_NS7_ILi192EEEEEELi128ENS_6half_tEfNS_4arch4Sm90ELb1ELb0ELb0ELb0ELb0ELb0ELb0ELb1ELb1ELb1ELb1ELb0EEENS1_21CollectiveEpilogueFwdINS6_IJSA_SA_SA_EEES9_SD_SF_Li256ELb0ELb1ELb1ELb0EEENS1_19SingleTileSchedulerILb0ELb1ELb1ELi128EEEEEEEEEvNT_6ParamsE --------------------------
	.section	.nv.info._ZN7cutlass13device_kernelIN5flash11enable_sm90INS1_16FlashAttnFwdSm90INS1_25CollectiveMainloopFwdSm90ILi2EN4cute5tupleIJNS5_1CILi1EEES8_S8_EEENS6_IJNS7_ILi128EEESA_NS7_ILi192EEEEEELi128ENS_6half_tEfNS_4arch4Sm90ELb1ELb0ELb0ELb0ELb0ELb0ELb0ELb1ELb1ELb1ELb1ELb0EEENS1_21CollectiveEpilogueFwdINS6_IJSA_SA_SA_EEES9_SD_SF_Li256ELb0ELb1ELb1ELb0EEENS1_19SingleTileSchedulerILb0ELb1ELb1ELi128EEEEEEEEEvNT_6ParamsE,"",@"SHT_CUDA_INFO"
	.sectionflags	@""
	.align	4


	//----- nvinfo : EIATTR_CUDA_API_VERSION
	.align		4
        /*0000*/ 	.byte	0x04, 0x37
        /*0002*/ 	.short	(.L_489 - .L_488)
.L_488:
        /*0004*/ 	.word	0x00000082


	//----- nvinfo : EIATTR_KPARAM_INFO
	.align		4
.L_489:
        /*0008*/ 	.byte	0x04, 0x17
        /*000a*/ 	.short	(.L_491 - .L_490)
.L_490:
        /*000c*/ 	.word	0x00000000
        /*0010*/ 	.short	0x0000
        /*0012*/ 	.short	0x0070
        /*0014*/ 	.byte	0x00, 0xf0, 0x01, 0x28


	//----- nvinfo : EIATTR_SPARSE_MMA_MASK
	.align		4
.L_491:
        /*0018*/ 	.byte	0x03, 0x50
        /*001a*/ 	.short	0x0000


	//----- nvinfo : EIATTR_MAXREG_COUNT
	.align		4
        /*001c*/ 	.byte	0x03, 0x1b
        /*001e*/ 	.short	0x00a8


	//----- nvinfo : EIATTR_NUM_BARRIERS
	.align		4
        /*0020*/ 	.byte	0x02, 0x4c
        /*0022*/ 	.byte	0x09
	.zero		1


	//----- nvinfo : EIATTR_EXTERNS
	.align		4
        /*0024*/ 	.byte	0x04, 0x0f
        /*0026*/ 	.short	(.L_493 - .L_492)


	//   ....[0]....
	.align		4
.L_492:
        /*0028*/ 	.word	index@(__assertfail)


	//----- nvinfo : EIATTR_ANNOTATIONS
	.align		4
.L_493:
        /*002c*/ 	.byte	0x04, 0x55
        /*002e*/ 	.short	(.L_495 - .L_494)


	//   ....[0]....
.L_494:
        /* <DEDUP_REMOVED lines=12> */


	//----- nvinfo : EIATTR_MERCURY_ISA_VERSION
	.align		4
.L_495:
        /*00e0*/ 	.byte	0x03, 0x5f
        /*00e2*/ 	.short	0x0101


	//----- nvinfo : EIATTR_INT_WARP_WIDE_INSTR_OFFSETS
	.align		4
        /*00e4*/ 	.byte	0x04, 0x31
        /*00e6*/ 	.short	(.L_497 - .L_496)


	//   ....[0]....
.L_496:
        /*00e8*/ 	.word	0x00000120


	//   ....[1]....
        /*00ec*/ 	.word	0x00000160


	//   ....[2]....
        /*00f0*/ 	.word	0x00000220


	//----- nvinfo : EIATTR_COOP_GROUP_MASK_REGIDS
	.align		4
.L_497:
        /*00f4*/ 	.byte	0x04, 0x29
        /*00f6*/ 	.short	(.L_499 - .L_498)


	//   ....[0]....
.L_498:
        /*00f8*/ 	.word	0xffffffff


	//   ....[1]....
        /*00fc*/ 	.word	0xffffffff


	//   ....[2]....
        /*0100*/ 	.word	0xffffffff


	//   ....[3]....
        /*0104*/ 	.word	0xffffffff


	//   ....[4]....
        /*0108*/ 	.word	0xffffffff


	//   ....[5]....
        /*010c*/ 	.word	0xffffffff


	//   ....[6]....
        /*0110*/ 	.word	0xffffffff


	//   ....[7]....
        /*0114*/ 	.word	0xffffffff


	//   ....[8]....
        /*0118*/ 	.word	0xffffffff


	//   ....[9]....
        /*011c*/ 	.word	0xffffffff


	//   ....[10]....
        /*0120*/ 	.word	0xffffffff


	//   ....[11]....
        /*0124*/ 	.word	0xffffffff


	//   ....[12]....
        /*0128*/ 	.word	0xffffffff


	//   ....[13]....
        /*012c*/ 	.word	0xffffffff


	//   ....[14]....
        /*0130*/ 	.word	0xffffffff


	//   ....[15]....
        /*0134*/ 	.word	0xffffffff


	//   ....[16]....
        /*0138*/ 	.word	0xffffffff


	//   ....[17]....
        /*013c*/ 	.word	0xffffffff


	//   ....[18]....
        /*0140*/ 	.word	0xffffffff


	//   ....[19]....
        /*0144*/ 	.word	0xffffffff


	//   ....[20]....
        /*0148*/ 	.word	0xffffffff


	//   ....[21]....
        /*014c*/ 	.word	0xffffffff


	//   ....[22]....
        /*0150*/ 	.word	0xffffffff


	//   ....[23]....
        /*0154*/ 	.word	0xffffffff


	//   ....[24]....
        /*0158*/ 	.word	0xffffffff


	//   ....[25]....
        /*015c*/ 	.word	0xffffffff


	//   ....[26]....
        /*0160*/ 	.word	0xffffffff


	//   ....[27]....
        /*0164*/ 	.word	0xffffffff


	//   ....[28]....
        /*0168*/ 	.word	0xffffffff


	//   ....[29]....
        /*016c*/ 	.word	0xffffffff


	//   ....[30]....
        /*0170*/ 	.word	0xffffffff


	//   ....[31]....
        /*0174*/ 	.word	0xffffffff


	//   ....[32]....
        /*0178*/ 	.word	0xffffffff


	//   ....[33]....
        /*017c*/ 	.word	0xffffffff


	//   ....[34]....
        /*0180*/ 	.word	0xffffffff


	//   ....[35]....
        /*0184*/ 	.word	0xffffffff


	//   ....[36]....
        /*0188*/ 	.word	0xffffffff


	//   ....[37]....
        /*018c*/ 	.word	0xffffffff


	//   ....[38]....
        /*0190*/ 	.word	0xffffffff


	//   ....[39]....
        /*0194*/ 	.word	0xffffffff


	//   ....[40]....
        /*0198*/ 	.word	0xffffffff


	//   ....[41]....
        /*019c*/ 	.word	0xffffffff


	//   ....[42]....
        /*01a0*/ 	.word	0xffffffff


	//   ....[43]....
        /*01a4*/ 	.word	0xffffffff


	//   ....[44]....
        /*01a8*/ 	.word	0xffffffff


	//   ....[45]....
        /*01ac*/ 	.word	0xffffffff


	//   ....[46]....
        /*01b0*/ 	.word	0xffffffff


	//   ....[47]....
        /*01b4*/ 	.word	0xffffffff


	//   ....[48]....
        /*01b8*/ 	.word	0xffffffff


	//   ....[49]....
        /*01bc*/ 	.word	0xffffffff


	//   ....[50]....
        /*01c0*/ 	.word	0xffffffff


	//   ....[51]....
        /*01c4*/ 	.word	0xffffffff


	//   ....[52]....
        /*01c8*/ 	.word	0xffffffff


	//   ....[53]....
        /*01cc*/ 	.word	0xffffffff


	//   ....[54]....
        /*01d0*/ 	.word	0xffffffff


	//   ....[55]....
        /*01d4*/ 	.word	0x0500000f


	//   ....[56]....
        /*01d8*/ 	.word	0x0500000f


	//   ....[57]....
        /*01dc*/ 	.word	0x0500000f


	//   ....[58]....
        /*01e0*/ 	.word	0x0500000f


	//   ....[59]....
        /*01e4*/ 	.word	0x0500000f


	//   ....[60]....
        /*01e8*/ 	.word	0x0500000f


	//   ....[61]....
        /*01ec*/ 	.word	0x0500000f


	//   ....[62]....
        /*01f0*/ 	.word	0x0500000f


	//   ....[63]....
        /*01f4*/ 	.word	0x0500000f


	//   ....[64]....
        /*01f8*/ 	.word	0x0500000f


	//   ....[65]....
        /*01fc*/ 	.word	0x0500000f


	//   ....[66]....
        /*0200*/ 	.word	0x0500000f


	//   ....[67]....
        /*0204*/ 	.word	0x0500000f


	//   ....[68]....
        /*0208*/ 	.word	0x0500000f


	//   ....[69]....
        /*020c*/ 	.word	0x0500000f


	//   ....[70]....
        /*0210*/ 	.word	0x0500000f


	//   ....[71]....
        /*0214*/ 	.word	0x0500000f


	//   ....[72]....
        /*0218*/ 	.word	0x0500000f


	//----- nvinfo : EIATTR_COOP_GROUP_INSTR_OFFSETS
	.align		4
.L_499:
        /*021c*/ 	.byte	0x04, 0x28
        /*021e*/ 	.short	(.L_501 - .L_500)


	//   ....[0]....
.L_500:
        /*0220*/ 	.word	0x00000060


	//   ....[1]....
        /*0224*/ 	.word	0x00000130


	//   ....[2]....
        /*0228*/ 	.word	0x00000230


	//   ....[3]....
        /*022c*/ 	.word	0x000003a0


	//   ....[4]....
        /*0230*/ 	.word	0x00000500


	//   ....[5]....
        /*0234*/ 	.word	0x00000620


	//   ....[6]....
        /*0238*/ 	.word	0x00000780


	//   ....[7]....
        /*023c*/ 	.word	0x00001140


	//   ....[8]....
        /*0240*/ 	.word	0x00001a90


	//   ....[9]....
        /*0244*/ 	.word	0x00001ad0


	//   ....[10]....
        /*0248*/ 	.word	0x000023f0


	//   ....[11]....
        /*024c*/ 	.word	0x00002430


	//   ....[12]....
        /*0250*/ 	.word	0x00002eb0


	//   ....[13]....
        /*0254*/ 	.word	0x00002f20


	//   ....[14]....
        /*0258*/ 	.word	0x00004620


	//   ....[15]....
        /*025c*/ 	.word	0x00004d60


	//   ....[16]....
        /*0260*/ 	.word	0x00004d90


	//   ....[17]....
        /*0264*/ 	.word	0x00004df0


	//   ....[18]....
        /*0268*/ 	.word	0x00005750


	//   ....[19]....
        /*026c*/ 	.word	0x000057e0


	//   ....[20]....
        /*0270*/ 	.word	0x000071d0


	//   ....[21]....
        /*0274*/ 	.word	0x00007200


	//   ....[22]....
        /*0278*/ 	.word	0x000076d0


	//   ....[23]....
        /*027c*/ 	.word	0x000077d0


	//   ....[24]....
        /*0280*/ 	.word	0x00008aa0


	//   ....[25]....
        /*0284*/ 	.word	0x00008ad0


	//   ....[26]....
        /*0288*/ 	.word	0x00008ba0


	//   ....[27]....
        /*028c*/ 	.word	0x00008bb0


	//   ....[28]....
        /*0290*/ 	.word	0x00009a90


	//   ....[29]....
        /*0294*/ 	.word	0x00009ad0


	//   ....[30]....
        /*0298*/ 	.word	0x00009b00


	//   ....[31]....
        /*029c*/ 	.word	0x00009b30


	//   ....[32]....
        /*02a0*/ 	.word	0x00009b40


	//   ....[33]....
        /*02a4*/ 	.word	0x00009b70


	//   ....[34]....
        /*02a8*/ 	.word	0x0000a1d0


	//   ....[35]....
        /*02ac*/ 	.word	0x0000a1e0


	//   ....[36]....
        /*02b0*/ 	.word	0x0000abe0


	//   ....[37]....
        /*02b4*/ 	.word	0x0000b6f0


	//   ....[38]....
        /*02b8*/ 	.word	0x0000c0a0


	//   ....[39]....
        /*02bc*/ 	.word	0x0000c0d0


	//   ....[40]....
        /*02c0*/ 	.word	0x0000c100


	//   ....[41]....
        /*02c4*/ 	.word	0x0000c120


	//   ....[42]....
        /*02c8*/ 	.word	0x0000c1e0


	//   ....[43]....
        /*02cc*/ 	.word	0x0000c1f0


	//   ....[44]....
        /*02d0*/ 	.word	0x0000c290


	//   ....[45]....
        /*02d4*/ 	.word	0x0000c2d0


	//   ....[46]....
        /*02d8*/ 	.word	0x0000c340


	//   ....[47]....
        /*02dc*/ 	.word	0x0000c370


	//   ....[48]....
        /*02e0*/ 	.word	0x0000c3f0


	//   ....[49]....
        /*02e4*/ 	.word	0x0000c430


	//   ....[50]....
        /*02e8*/ 	.word	0x0000c4a0


	//   ....[51]....
        /*02ec*/ 	.word	0x0000c4d0


	//   ....[52]....
        /*02f0*/ 	.word	0x0000c550


	//   ....[53]....
        /*02f4*/ 	.word	0x0000c580


	//   ....[54]....
        /*02f8*/ 	.word	0x0000e7f0


	//   ....[55]....
        /*02fc*/ 	.word	0x0000ed50


	//   ....[56]....
        /*0300*/ 	.word	0x0000eec0


	//   ....[57]....
        /*0304*/ 	.word	0x0000ef20


	//   ....[58]....
        /*0308*/ 	.word	0x0000efc0


	//   ....[59]....
        /*030c*/ 	.word	0x0000f0a0


	//   ....[60]....
        /*0310*/ 	.word	0x0000f180


	//   ....[61]....
        /*0314*/ 	.word	0x0000f250


	//   ....[62]....
        /*0318*/ 	.word	0x0000f2e0


	//   ....[63]....
        /*031c*/ 	.word	0x0000f3b0


	//   ....[64]....
        /*0320*/ 	.word	0x0000f440


	//   ....[65]....
        /*0324*/ 	.word	0x0000f510


	//   ....[66]....
        /*0328*/ 	.word	0x0000f5a0


	//   ....[67]....
        /*032c*/ 	.word	0x0000f670


	//   ....[68]....
        /*0330*/ 	.word	0x0000f700


	//   ....[69]....
        /*0334*/ 	.word	0x0000f7d0


	//   ....[70]....
        /*0338*/ 	.word	0x0000f850


	//   ....[71]....
        /*033c*/ 	.word	0x0000f910


	//   ....[72]....
        /*0340*/ 	.word	0x0000fd10


	//----- nvinfo : EIATTR_REG_RECONFIG
	.align		4
.L_501:
        /*0344*/ 	.byte	0x01, 0x54
	.zero		2


	//----- nvinfo : EIATTR_SYSCALL_OFFSETS
	.align		4
        /*0348*/ 	.byte	0x04, 0x46
        /*034a*/ 	.short	(.L_503 - .L_502)


	//   ....[0]....
.L_502:
        /*034c*/ 	.word	0x00001300


	//   ....[1]....
        /*0350*/ 	.word	0x0000b380


	//   ....[2]....
        /*0354*/ 	.word	0x0000b4c0


	//   ....[3]....
        /*0358*/ 	.word	0x0000b5b0


	//   ....[4]....
        /*035c*/ 	.word	0x0000bce0


	//----- nvinfo : EIATTR_MBARRIER_INSTR_OFFSETS
	.align		4
.L_503:
        /*0360*/ 	.byte	0x04, 0x39
        /*0362*/ 	.short	(.L_505 - .L_504)


	//   ....[0]....
.L_504:
        /*0364*/ 	.word	0x00000250
        /*0368*/ 	.word	0x000000ff
        /*036c*/ 	.word	0x00034800
        /*0370*/ 	.short	0x0100
        /*0372*/ 	.byte	0x08
	.zero		1


	//   ....[1]....
        /*0374*/ 	.word	0x00000260
        /*0378*/ 	.word	0x000000ff
        /*037c*/ 	.word	0x00034820
        /*0380*/ 	.short	0x0100
        /*0382*/ 	.byte	0x08
	.zero		1


	//   ....[2]....
        /*0384*/ 	.word	0x00000350
        /*0388*/ 	.word	0x000000ff
        /*038c*/ 	.word	0x00034830
        /*0390*/ 	.short	0x0100
        /*0392*/ 	.byte	0x08
	.zero		1


	//   ....[3]....
        /*0394*/ 	.word	0x00000360
        /*0398*/ 	.word	0x000000ff
        /*039c*/ 	.word	0x00034840
        /*03a0*/ 	.short	0x0100
        /*03a2*/ 	.byte	0x08
	.zero		1


	//   ....[4]....
        /*03a4*/ 	.word	0x00000370
        /*03a8*/ 	.word	0x000000ff
        /*03ac*/ 	.word	0x00034838
        /*03b0*/ 	.short	0x0100
        /*03b2*/ 	.byte	0x08
	.zero		1


	//   ....[5]....
        /*03b4*/ 	.word	0x00000380
        /*03b8*/ 	.word	0x000000ff
        /*03bc*/ 	.word	0x00034848
        /*03c0*/ 	.short	0x0100
        /*03c2*/ 	.byte	0x08
	.zero		1


	//   ....[6]....
        /*03c4*/ 	.word	0x000004b0
        /*03c8*/ 	.word	0x000000ff
        /*03cc*/ 	.word	0x00034850
        /*03d0*/ 	.short	0x0100
        /*03d2*/ 	.byte	0x08
	.zero		1


	//   ....[7]....
        /*03d4*/ 	.word	0x000004c0
        /*03d8*/ 	.word	0x000000ff
        /*03dc*/ 	.word	0x00034860
        /*03e0*/ 	.short	0x0100
        /*03e2*/ 	.byte	0x08
	.zero		1


	//   ....[8]....
        /*03e4*/ 	.word	0x000004d0
        /*03e8*/ 	.word	0x000000ff
        /*03ec*/ 	.word	0x00034858
        /*03f0*/ 	.short	0x0100
        /*03f2*/ 	.byte	0x08
	.zero		1


	//   ....[9]....
        /*03f4*/ 	.word	0x000004e0
        /*03f8*/ 	.word	0x000000ff
        /*03fc*/ 	.word	0x00034868
        /*0400*/ 	.short	0x0100
        /*0402*/ 	.byte	0x08
	.zero		1


	//   ....[10]....
        /*0404*/ 	.word	0x000005d0
        /*0408*/ 	.word	0x000000ff
        /*040c*/ 	.word	0x00034870
        /*0410*/ 	.short	0x0100
        /*0412*/ 	.byte	0x06
	.zero		1


	//   ....[11]....
        /*0414*/ 	.word	0x000005e0
        /*0418*/ 	.word	0x000000ff
        /*041c*/ 	.word	0x00034880
        /*0420*/ 	.short	0x0100
        /*0422*/ 	.byte	0x06
	.zero		1


	//   ....[12]....
        /*0424*/ 	.word	0x000005f0
        /*0428*/ 	.word	0x000000ff
        /*042c*/ 	.word	0x00034878
        /*0430*/ 	.short	0x0100
        /*0432*/ 	.byte	0x06
	.zero		1


	//   ....[13]....
        /*0434*/ 	.word	0x00000600
        /*0438*/ 	.word	0x000000ff
        /*043c*/ 	.word	0x00034888
        /*0440*/ 	.short	0x0100
        /*0442*/ 	.byte	0x06
	.zero		1


	//   ....[14]....
        /*0444*/ 	.word	0x00000730
        /*0448*/ 	.word	0x000000ff
        /*044c*/ 	.word	0x00034890
        /*0450*/ 	.short	0x0100
        /*0452*/ 	.byte	0x08
	.zero		1


	//   ....[15]....
        /*0454*/ 	.word	0x00000740
        /*0458*/ 	.word	0x000000ff
        /*045c*/ 	.word	0x000348a0
        /*0460*/ 	.short	0x0100
        /*0462*/ 	.byte	0x08
	.zero		1


	//   ....[16]....
        /*0464*/ 	.word	0x00000750
        /*0468*/ 	.word	0x000000ff
        /*046c*/ 	.word	0x00034898
        /*0470*/ 	.short	0x0100
        /*0472*/ 	.byte	0x08
	.zero		1


	//   ....[17]....
        /*0474*/ 	.word	0x00000760
        /*0478*/ 	.word	0x000000ff
        /*047c*/ 	.word	0x000348a8
        /*0480*/ 	.short	0x0100
        /*0482*/ 	.byte	0x08
	.zero		1


	//   ....[18]....
        /*0484*/ 	.word	0x00000890
        /*0488*/ 	.word	0x000000ff
        /*048c*/ 	.word	0x000348b0
        /*0490*/ 	.short	0x0100
        /*0492*/ 	.byte	0x08
	.zero		1


	//   ....[19]....
        /*0494*/ 	.word	0x000008a0
        /*0498*/ 	.word	0x000000ff
        /*049c*/ 	.word	0x000348c0
        /*04a0*/ 	.short	0x0100
        /*04a2*/ 	.byte	0x08
	.zero		1


	//   ....[20]....
        /*04a4*/ 	.word	0x000008b0
        /*04a8*/ 	.word	0x000000ff
        /*04ac*/ 	.word	0x000348b8
        /*04b0*/ 	.short	0x0100
        /*04b2*/ 	.byte	0x08
	.zero		1


	//   ....[21]....
        /*04b4*/ 	.word	0x000008c0
        /*04b8*/ 	.word	0x000000ff
        /*04bc*/ 	.word	0x000348c8
        /*04c0*/ 	.short	0x0100
        /*04c2*/ 	.byte	0x08
	.zero		1


	//   ....[22]....
        /*04c4*/ 	.word	0x00001330
        /*04c8*/ 	.word	0x000000ff
        /*04cc*/ 	.word	0x00034800
        /*04d0*/ 	.short	0x010a
        /*04d2*/ 	.byte	0x24
	.zero		1


	//   ....[23]....
        /*04d4*/ 	.word	0x00001390
        /*04d8*/ 	.word	0x000000ff
        /*04dc*/ 	.word	0x00034830
        /*04e0*/ 	.short	0x010a
        /*04e2*/ 	.byte	0x24
	.zero		1


	//   ....[24]....
        /*04e4*/ 	.word	0x00001420
        /*04e8*/ 	.word	0x000000ff
        /*04ec*/ 	.word	0x00034830
        /*04f0*/ 	.short	0x010a
        /*04f2*/ 	.byte	0x24
	.zero		1


	//   ....[25]....
        /*04f4*/ 	.word	0x000033e0
        /*04f8*/ 	.word	0x00000005
        /*04fc*/ 	.word	0x00000000
        /*0500*/ 	.short	0x0101
        /*0502*/ 	.byte	0x3f
	.zero		1


	//   ....[26]....
        /*0504*/ 	.word	0x00003c20
        /*0508*/ 	.word	0x000000ff
        /*050c*/ 	.word	0x00034830
        /*0510*/ 	.short	0x010a
        /*0512*/ 	.byte	0x3c
	.zero		1


	//   ....[27]....
        /*0514*/ 	.word	0x00003c60
        /*0518*/ 	.word	0x000000ff
        /*051c*/ 	.word	0x00034830
        /*0520*/ 	.short	0x010a
        /*0522*/ 	.byte	0x3c
	.zero		1


	//   ....[28]....
        /*0524*/ 	.word	0x000044a0
        /*0528*/ 	.word	0x000000ff
        /*052c*/ 	.word	0x00034850
        /*0530*/ 	.short	0x010a
        /*0532*/ 	.byte	0x07
	.zero		1


	//   ....[29]....
        /*0534*/ 	.word	0x000044e0
        /*0538*/ 	.word	0x000000ff
        /*053c*/ 	.word	0x00034850
        /*0540*/ 	.short	0x010a
        /*0542*/ 	.byte	0x07
	.zero		1


	//   ....[30]....
        /*0544*/ 	.word	0x00006160
        /*0548*/ 	.word	0x0000000f
        /*054c*/ 	.word	0x00000000
        /*0550*/ 	.short	0x0101
        /*0552*/ 	.byte	0x3f
	.zero		1


	//   ....[31]....
        /*0554*/ 	.word	0x000061b0
        /*0558*/ 	.word	0x00000027
        /*055c*/ 	.word	0x00000000
        /*0560*/ 	.short	0x0101
        /*0562*/ 	.byte	0x3f
	.zero		1


	//   ....[32]....
        /*0564*/ 	.word	0x00006600
        /*0568*/ 	.word	0x000000ff
        /*056c*/ 	.word	0x00034830
        /*0570*/ 	.short	0x010a
        /*0572*/ 	.byte	0x27
	.zero		1


	//   ....[33]....
        /*0574*/ 	.word	0x00006640
        /*0578*/ 	.word	0x000000ff
        /*057c*/ 	.word	0x00034830
        /*0580*/ 	.short	0x010a
        /*0582*/ 	.byte	0x27
	.zero		1


	//   ....[34]....
        /*0584*/ 	.word	0x00006e80
        /*0588*/ 	.word	0x000000ff
        /*058c*/ 	.word	0x00034850
        /*0590*/ 	.short	0x010a
        /*0592*/ 	.byte	0x07
	.zero		1


	//   ....[35]....
        /*0594*/ 	.word	0x00006ec0
        /*0598*/ 	.word	0x000000ff
        /*059c*/ 	.word	0x00034850
        /*05a0*/ 	.short	0x010a
        /*05a2*/ 	.byte	0x07
	.zero		1


	//   ....[36]....
        /*05a4*/ 	.word	0x000084c0
        /*05a8*/ 	.word	0x00000013
        /*05ac*/ 	.word	0x00000000
        /*05b0*/ 	.short	0x0101
        /*05b2*/ 	.byte	0x3f
	.zero		1


	//   ....[37]....
        /*05b4*/ 	.word	0x00008570
        /*05b8*/ 	.word	0x00000013
        /*05bc*/ 	.word	0x00000000
        /*05c0*/ 	.short	0x0101
        /*05c2*/ 	.byte	0x3f
	.zero		1


	//   ....[38]....
        /*05c4*/ 	.word	0x00008a10
        /*05c8*/ 	.word	0x000000ff
        /*05cc*/ 	.word	0x00034850
        /*05d0*/ 	.short	0x010a
        /*05d2*/ 	.byte	0x05
	.zero		1


	//   ....[39]....
        /*05d4*/ 	.word	0x00008a50
        /*05d8*/ 	.word	0x000000ff
        /*05dc*/ 	.word	0x00034850
        /*05e0*/ 	.short	0x010a
        /*05e2*/ 	.byte	0x05
	.zero		1


	//   ....[40]....
        /*05e4*/ 	.word	0x00008f10
        /*05e8*/ 	.word	0x0000000a
        /*05ec*/ 	.word	0x00000000
        /*05f0*/ 	.short	0x0101
        /*05f2*/ 	.byte	0x3f
	.zero		1


	//   ....[41]....
        /*05f4*/ 	.word	0x00009b50
        /*05f8*/ 	.word	0x000000ff
        /*05fc*/ 	.word	0x00000000
        /*0600*/ 	.short	0x0101
        /*0602*/ 	.byte	0x04
	.zero		1


	//   ....[42]....
        /*0604*/ 	.word	0x0000b900
        /*0608*/ 	.word	0x000000ff
        /*060c*/ 	.word	0x00034840
        /*0610*/ 	.short	0x010a
        /*0612*/ 	.byte	0x26
	.zero		1


	//   ....[43]....
        /*0614*/ 	.word	0x0000c6b0
        /*0618*/ 	.word	0x000000ff
        /*061c*/ 	.word	0x00034800
        /*0620*/ 	.short	0x0107
        /*0622*/ 	.byte	0x26
	.zero		1


	//   ....[44]....
        /*0624*/ 	.word	0x0000c720
        /*0628*/ 	.word	0x000000ff
        /*062c*/ 	.word	0x00034800
        /*0630*/ 	.short	0x0101
        /*0632*/ 	.byte	0x26
	.zero		1


	//   ....[45]....
        /*0634*/ 	.word	0x0000c740
        /*0638*/ 	.word	0x000000ff
        /*063c*/ 	.word	0x00034820
        /*0640*/ 	.short	0x010a
        /*0642*/ 	.byte	0x26
	.zero		1


	//   ....[46]....
        /*0644*/ 	.word	0x0000cb20
        /*0648*/ 	.word	0x000000ff
        /*064c*/ 	.word	0x00034848
        /*0650*/ 	.short	0x010a
        /*0652*/ 	.byte	0x26
	.zero		1


	//   ....[47]....
        /*0654*/ 	.word	0x0000cec0
        /*0658*/ 	.word	0x000000ff
        /*065c*/ 	.word	0x00034860
        /*0660*/ 	.short	0x010a
        /*0662*/ 	.byte	0x26
	.zero		1


	//   ....[48]....
        /*0664*/ 	.word	0x0000d3c0
        /*0668*/ 	.word	0x000000ff
        /*066c*/ 	.word	0x00034840
        /*0670*/ 	.short	0x010a
        /*0672*/ 	.byte	0x26
	.zero		1


	//   ....[49]....
        /*0674*/ 	.word	0x0000d770
        /*0678*/ 	.word	0x000000ff
        /*067c*/ 	.word	0x00034868
        /*0680*/ 	.short	0x010a
        /*0682*/ 	.byte	0x26
	.zero		1


	//   ....[50]....
        /*0684*/ 	.word	0x0000dcc0
        /*0688*/ 	.word	0x000000ff
        /*068c*/ 	.word	0x00034848
        /*0690*/ 	.short	0x010a
        /*0692*/ 	.byte	0x26
	.zero		1


	//   ....[51]....
        /*0694*/ 	.word	0x0000e050
        /*0698*/ 	.word	0x000000ff
        /*069c*/ 	.word	0x00034860
        /*06a0*/ 	.short	0x010a
        /*06a2*/ 	.byte	0x26
	.zero		1


	//   ....[52]....
        /*06a4*/ 	.word	0x0000e3f0
        /*06a8*/ 	.word	0x00000003
        /*06ac*/ 	.word	0x00034860
        /*06b0*/ 	.short	0x010a
        /*06b2*/ 	.byte	0x3f
	.zero		1


	//   ....[53]....
        /*06b4*/ 	.word	0x0000e780
        /*06b8*/ 	.word	0x00000002
        /*06bc*/ 	.word	0x00034820
        /*06c0*/ 	.short	0x010a
        /*06c2*/ 	.byte	0x3f
	.zero		1


	//   ....[54]....
        /*06c4*/ 	.word	0x0000e900
        /*06c8*/ 	.word	0x00000006
        /*06cc*/ 	.word	0x00000000
        /*06d0*/ 	.short	0x010a
        /*06d2*/ 	.byte	0x3f
	.zero		1


	//   ....[55]....
        /*06d4*/ 	.word	0x0000e970
        /*06d8*/ 	.word	0x00000003
        /*06dc*/ 	.word	0x00000000
        /*06e0*/ 	.short	0x010a
        /*06e2*/ 	.byte	0x3f
	.zero		1


	//   ....[56]....
        /*06e4*/ 	.word	0x0000e9d0
        /*06e8*/ 	.word	0x00000000
        /*06ec*/ 	.word	0x00000000
        /*06f0*/ 	.short	0x010a
        /*06f2*/ 	.byte	0x3f
	.zero		1


	//   ....[57]....
        /*06f4*/ 	.word	0x0000ea00
        /*06f8*/ 	.word	0x00000003
        /*06fc*/ 	.word	0x00000000
        /*0700*/ 	.short	0x010a
        /*0702*/ 	.byte	0x3f
	.zero		1


	//   ....[58]....
        /*0704*/ 	.word	0x0000ea70
        /*0708*/ 	.word	0x00000003
        /*070c*/ 	.word	0x00034800
        /*0710*/ 	.short	0x010a
        /*0712*/ 	.byte	0x3f
	.zero		1


	//   ....[59]....
        /*0714*/ 	.word	0x0000ead0
        /*0718*/ 	.word	0x00000003
        /*071c*/ 	.word	0x00034830
        /*0720*/ 	.short	0x010a
        /*0722*/ 	.byte	0x3f
	.zero		1


	//   ....[60]....
        /*0724*/ 	.word	0x0000eb30
        /*0728*/ 	.word	0x00000015
        /*072c*/ 	.word	0x00034830
        /*0730*/ 	.short	0x010a
        /*0732*/ 	.byte	0x3f
	.zero		1


	//   ....[61]....
        /*0734*/ 	.word	0x0000eb90
        /*0738*/ 	.word	0x00000003
        /*073c*/ 	.word	0x00034850
        /*0740*/ 	.short	0x010a
        /*0742*/ 	.byte	0x3f
	.zero		1


	//   ....[62]....
        /*0744*/ 	.word	0x0000ebf0
        /*0748*/ 	.word	0x0000000f
        /*074c*/ 	.word	0x00034830
        /*0750*/ 	.short	0x010a
        /*0752*/ 	.byte	0x3f
	.zero		1


	//   ....[63]....
        /*0754*/ 	.word	0x0000ec50
        /*0758*/ 	.word	0x00000003
        /*075c*/ 	.word	0x00034850
        /*0760*/ 	.short	0x010a
        /*0762*/ 	.byte	0x3f
	.zero		1


	//   ....[64]....
        /*0764*/ 	.word	0x0000ecb0
        /*0768*/ 	.word	0x00000002
        /*076c*/ 	.word	0x00034850
        /*0770*/ 	.short	0x010a
        /*0772*/ 	.byte	0x3f
	.zero		1


	//   ....[65]....
        /*0774*/ 	.word	0x0000ee10
        /*0778*/ 	.word	0x00000003
        /*077c*/ 	.word	0x00034840
        /*0780*/ 	.short	0x010a
        /*0782*/ 	.byte	0x3f
	.zero		1


	//   ....[66]....
        /*0784*/ 	.word	0x0000f950
        /*0788*/ 	.word	0x00000003
        /*078c*/ 	.word	0x00034820
        /*0790*/ 	.short	0x010a
        /*0792*/ 	.byte	0x3f
	.zero		1


	//   ....[67]....
        /*0794*/ 	.word	0x0000f9b0
        /*0798*/ 	.word	0x00000003
        /*079c*/ 	.word	0x00034848
        /*07a0*/ 	.short	0x010a
        /*07a2*/ 	.byte	0x3f
	.zero		1


	//   ....[68]....
        /*07a4*/ 	.word	0x0000fa10
        /*07a8*/ 	.word	0x00000003
        /*07ac*/ 	.word	0x00034860
        /*07b0*/ 	.short	0x010a
        /*07b2*/ 	.byte	0x3f
	.zero		1


	//   ....[69]....
        /*07b4*/ 	.word	0x0000fa70
        /*07b8*/ 	.word	0x00000003
        /*07bc*/ 	.word	0x00034840
        /*07c0*/ 	.short	0x010a
        /*07c2*/ 	.byte	0x3f
	.zero		1


	//   ....[70]....
        /*07c4*/ 	.word	0x0000fad0
        /*07c8*/ 	.word	0x00000003
        /*07cc*/ 	.word	0x00034868
        /*07d0*/ 	.short	0x010a
        /*07d2*/ 	.byte	0x3f
	.zero		1


	//   ....[71]....
        /*07d4*/ 	.word	0x0000fb30
        /*07d8*/ 	.word	0x00000003
        /*07dc*/ 	.word	0x00034848
        /*07e0*/ 	.short	0x010a
        /*07e2*/ 	.byte	0x3f
	.zero		1


	//   ....[72]....
        /*07e4*/ 	.word	0x0000fb90
        /*07e8*/ 	.word	0x00000003
        /*07ec*/ 	.word	0x00034860
        /*07f0*/ 	.short	0x010a
        /*07f2*/ 	.byte	0x3f
	.zero		1


	//   ....[73]....
        /*07f4*/ 	.word	0x0000fbe0
        /*07f8*/ 	.word	0x00000003
        /*07fc*/ 	.word	0x00034860
        /*0800*/ 	.short	0x010a
        /*0802*/ 	.byte	0x3f
	.zero		1


	//   ....[74]....
        /*0804*/ 	.word	0x0000fc30
        /*0808*/ 	.word	0x00000002
        /*080c*/ 	.word	0x00034820
        /*0810*/ 	.short	0x010a
        /*0812*/ 	.byte	0x3f
	.zero		1


	//   ....[75]....
        /*0814*/ 	.word	0x0000fdd0
        /*0818*/ 	.word	0x00000006
        /*081c*/ 	.word	0x00000000
        /*0820*/ 	.short	0x010a
        /*0822*/ 	.byte	0x3f
	.zero		1


	//   ....[76]....
        /*0824*/ 	.word	0x0000fe20
        /*0828*/ 	.word	0x00000003
        /*082c*/ 	.word	0x00000000
        /*0830*/ 	.short	0x010a
        /*0832*/ 	.byte	0x3f
	.zero		1


	//   ....[77]....
        /*0834*/ 	.word	0x0000fe70
        /*0838*/ 	.word	0x00000000
        /*083c*/ 	.word	0x00000000
        /*0840*/ 	.short	0x010a
        /*0842*/ 	.byte	0x3f
	.zero		1


	//----- nvinfo : EIATTR_NUM_MBARRIERS
	.align		4
.L_505:
        /*0844*/ 	.byte	0x03, 0x38
        /*0846*/ 	.short	0x0016


	//----- nvinfo : EIATTR_EXIT_INSTR_OFFSETS
	.align		4
        /*0848*/ 	.byte	0x04, 0x1c
        /*084a*/ 	.short	(.L_507 - .L_506)


	//   ....[0]....
.L_506:
        /*084c*/ 	.word	0x0000ea50


	//----- nvinfo : EIATTR_MAX_THREADS
	.align		4
.L_507:
        /*0850*/ 	.byte	0x04, 0x05
        /*0852*/ 	.short	(.L_509 - .L_508)
.L_508:
        /*0854*/ 	.word	0x00000180
        /*0858*/ 	.word	0x00000001
        /*085c*/ 	.word	0x00000001


	//----- nvinfo : EIATTR_CRS_STACK_SIZE
	.align		4
.L_509:
        /*0860*/ 	.byte	0x04, 0x1e
        /*0862*/ 	.short	(.L_511 - .L_510)
.L_510:
        /*0864*/ 	.word	0x00000000


	//----- nvinfo : EIATTR_CBANK_PARAM_SIZE
	.align		4
.L_511:
        /*0868*/ 	.byte	0x03, 0x19
        /*086a*/ 	.short	0x0a70


	//----- nvinfo : EIATTR_PARAM_CBANK
	.align		4
        /*086c*/ 	.byte	0x04, 0x0a
        /*086e*/ 	.short	(.L_513 - .L_512)
	.align		4
.L_512:
        /*0870*/ 	.word	index@(.nv.constant0._ZN7cutlass13device_kernelIN5flash11enable_sm90INS1_16FlashAttnFwdSm90INS1_25CollectiveMainloopFwdSm90ILi2EN4cute5tupleIJNS5_1CILi1EEES8_S8_EEENS6_IJNS7_ILi128EEESA_NS7_ILi192EEEEEELi128ENS_6half_tEfNS_4arch4Sm90ELb1ELb0ELb0ELb0ELb0ELb0ELb0ELb1ELb1ELb1ELb1ELb0EEENS1_21CollectiveEpilogueFwdINS6_IJSA_SA_SA_EEES9_SD_SF_Li256ELb0ELb1ELb1ELb0EEENS1_19SingleTileSchedulerILb0ELb1ELb1ELi128EEEEEEEEEvNT_6ParamsE)
        /*0874*/ 	.short	0x0210
        /*0876*/ 	.short	0x0a70


	//----- nvinfo : EIATTR_SW_WAR
	.align		4
.L_513:
        /*0878*/ 	.byte	0x04, 0x36
        /*087a*/ 	.short	(.L_515 - .L_514)
.L_514:
        /*087c*/ 	.word	0x00000008
.L_515:


//--------------------- .nv.info._ZN7cutlass13device_kernelIN5flash11enable_sm90INS1_16FlashAttnFwdSm90INS1_25CollectiveMainloopFwdSm90ILi2EN4cute5tupleIJNS5_1CILi1EEES8_S8_EEENS6_IJNS7_ILi128EEESA_NS7_ILi192EEEEEELi128ENS_6half_tEfNS_4arch4Sm90ELb1ELb0ELb0ELb1ELb0ELb0ELb0ELb1ELb1ELb1ELb1ELb0EEENS1_21CollectiveEpilogueFwdINS6_IJSA_SA_SA_EEES9_SD_SF_Li256ELb1ELb1ELb1ELb0EEENS1_36VarlenDynamicPersistentTileSchedulerILi128ELi128ELi256ELi128ELb1ELb1ELb1ELb1ELb1ELb1EEEEEEEEEvNT_6ParamsE --------------------------
	.section	.nv.info._ZN7cutlass13device_kernelIN5flash11enable_sm90INS1_16FlashAttnFwdSm90INS1_25CollectiveMainloopFwdSm90ILi2EN4cute5tupleIJNS5_1CILi1EEES8_S8_EEENS6_IJNS7_ILi128EEESA_NS7_ILi192EEEEEELi128ENS_6half_tEfNS_4arch4Sm90ELb1ELb0ELb0ELb1ELb0ELb0ELb0ELb1ELb1ELb1ELb1ELb0EEENS1_21CollectiveEpilogueFwdINS6_IJSA_SA_SA_EEES9_SD_SF_Li256ELb1ELb1ELb1ELb0EEENS1_36VarlenDynamicPersistentTileSchedulerILi128ELi128ELi256ELi128ELb1ELb1ELb1ELb1ELb1ELb1EEEEEEEEEvNT_6ParamsE,"",@"SHT_CUDA_INFO"
	.sectionflags	@""
	.align	4


	//----- nvinfo : EIATTR_CUDA_API_VERSION
	.align		4
        /*0000*/ 	.byte	0x04, 0x37
        /*0002*/ 	.short	(.L_517 - .L_516)
.L_516:
        /*0004*/ 	.word	0x00000082


	//----- nvinfo : EIATTR_KPARAM_INFO
	.align		4
.L_517:
        /*0008*/ 	.byte	0x04, 0x17
        /*000a*/ 	.short	(.L_519 - .L_518)
.L_518:
        /*000c*/ 	.word	0x00000000
        /*0010*/ 	.short	0x0000
        /*0012*/ 	.short	0x0070
        /*0014*/ 	.byte	0x00, 0xf0, 0x01, 0x2a


	//----- nvinfo : EIATTR_SPARSE_MMA_MASK
	.align		4
.L_519:
        /*0018*/ 	.byte	0x03, 0x50
        /*001a*/ 	.short	0x0000


	//----- nvinfo : EIATTR_MAXREG_COUNT
	.align		4
        /*001c*/ 	.byte	0x03, 0x1b
        /*001e*/ 	.short	0x00a8


	//----- nvinfo : EIATTR_NUM_BARRIERS
	.align		4
        /*0020*/ 	.byte	0x02, 0x4c
        /*0022*/ 	.byte	0x09
	.zero		1


	//----- nvinfo : EIATTR_EXTERNS
	.align		4
        /*0024*/ 	.byte	0x04, 0x0f
        /*0026*/ 	.short	(.L_521 - .L_520)


	//   ....[0]....
	.align		4
.L_520:
        /*0028*/ 	.word	index@(__assertfail)


	//----- nvinfo : EIATTR_ANNOTATIONS
	.align		4
.L_521:
        /*002c*/ 	.byte	0x04, 0x55
        /*002e*/ 	.short	(.L_523 - .L_522)


	//   ....[0]....
.L_522:
        /* <DEDUP_REMOVED lines=73> */


	//----- nvinfo : EIATTR_MERCURY_ISA_VERSION
	.align		4
.L_523:
        /*04a8*/ 	.byte	0x03, 0x5f
        /*04aa*/ 	.short	0x0101


	//----- nvinfo : EIATTR_UNUSED_LOAD_BYTE_OFFSET
	.align		4
        /*04ac*/ 	.byte	0x04, 0x44
        /*04ae*/ 	.short	(.L_525 - .L_524)


	//   ....[0]....
.L_524:
        /*04b0*/ 	.word	0x000009f0
        /*04b4*/ 	.word	0x0000fff0


	//   ....[1]....
        /*04b8*/ 	.word	0x00009950
        /*04bc*/ 	.word	0x0000fff0


	//----- nvinfo : EIATTR_INT_WARP_WIDE_INSTR_OFFSETS
	.align		4
.L_525:
        /*04c0*/ 	.byte	0x04, 0x31
        /*04c2*/ 	.short	(.L_527 - .L_526)


	//   ....[0]....
.L_526:
        /*04c4*/ 	.word	0x00000120


	//   ....[1]....
        /*04c8*/ 	.word	0x00000160


	//   ....[2]....
        /*04cc*/ 	.word	0x00000220


	//   ....[3]....
        /*04d0*/ 	.word	0x0000e110


	//   ....[4]....
        /*04d4*/ 	.word	0x0000e1a0


	//   ....[5]....
        /*04d8*/ 	.word	0x00011c20


	//   ....[6]....
        /*04dc*/ 	.word	0x00011c80


	//----- nvinfo : EIATTR_COOP_GROUP_MASK_REGIDS
	.align		4
.L_527:
        /*04e0*/ 	.byte	0x04, 0x29
        /*04e2*/ 	.short	(.L_529 - .L_528)


	//   ....[0]....
.L_528:
        /*04e4*/ 	.word	0xffffffff


	//   ....[1]....
        /*04e8*/ 	.word	0xffffffff


	//   ....[2]....
        /*04ec*/ 	.word	0xffffffff


	//   ....[3]....
        /*04f0*/ 	.word	0xffffffff


	//   ....[4]....
        /*04f4*/ 	.word	0xffffffff


	//   ....[5]....
        /*04f8*/ 	.word	0xffffffff


	//   ....[6]....
        /*04fc*/ 	.word	0xffffffff


	//   ....[7]....
        /*0500*/ 	.word	0xffffffff


	//   ....[8]....
        /*0504*/ 	.word	0xffffffff


	//   ....[9]....
        /*0508*/ 	.word	0xffffffff


	//   ....[10]....
        /*050c*/ 	.word	0xffffffff


	//   ....[11]....
        /*0510*/ 	.word	0xffffffff


	//   ....[12]....
        /*0514*/ 	.word	0xffffffff


	//   ....[13]....
        /*0518*/ 	.word	0xffffffff


	//   ....[14]....
        /*051c*/ 	.word	0xffffffff


	//   ....[15]....
        /*0520*/ 	.word	0xffffffff


	//   ....[16]....
        /*0524*/ 	.word	0xffffffff


	//   ....[17]....
        /*0528*/ 	.word	0xffffffff


	//   ....[18]....
        /*052c*/ 	.word	0xffffffff


	//   ....[19]....
        /*0530*/ 	.word	0xffffffff


	//   ....[20]....
        /*0534*/ 	.word	0xffffffff


	//   ....[21]....
        /*0538*/ 	.word	0xffffffff


	//   ....[22]....
        /*053c*/ 	.word	0xffffffff


	//   ....[23]....
        /*0540*/ 	.word	0xffffffff


	//   ....[24]....
        /*0544*/ 	.word	0xffffffff


	//   ....[25]....
        /*0548*/ 	.word	0xffffffff


	//   ....[26]....
        /*054c*/ 	.word	0xffffffff


	//   ....[27]....
        /*0550*/ 	.word	0xffffffff


	//   ....[28]....
        /*0554*/ 	.word	0xffffffff


	//   ....[29]....
        /*0558*/ 	.word	0xffffffff


	//   ....[30]....
        /*055c*/ 	.word	0xffffffff


	//   ....[31]....
        /*0560*/ 	.word	0xffffffff


	//   ....[32]....
        /*0564*/ 	.word	0xffffffff


	//   ....[33]....
        /*0568*/ 	.word	0xffffffff


	//   ....[34]....
        /*056c*/ 	.word	0xffffffff


	//   ....[35]....
        /*0570*/ 	.word	0xffffffff


	//   ....[36]....
        /*0574*/ 	.word	0xffffffff


	//   ....[37]....
        /*0578*/ 	.word	0xffffffff


	//   ....[38]....
        /*057c*/ 	.word	0xffffffff


	//   ....[39]....
        /*0580*/ 	.word	0xffffffff


	//   ....[40]....
        /*0584*/ 	.word	0xffffffff


	//   ....[41]....
        /*0588*/ 	.word	0xffffffff


	//   ....[42]....
        /*058c*/ 	.word	0xffffffff


	//   ....[43]....
        /*0590*/ 	.word	0xffffffff


	//   ....[44]....
        /*0594*/ 	.word	0xffffffff


	//   ....[45]....
        /*0598*/ 	.word	0xffffffff


	//   ....[46]....
        /*059c*/ 	.word	0xffffffff


	//   ....[47]....
        /*05a0*/ 	.word	0xffffffff


	//   ....[48]....
        /*05a4*/ 	.word	0xffffffff


	//   ....[49]....
        /*05a8*/ 	.word	0xffffffff


	//   ....[50]....
        /*05ac*/ 	.word	0xffffffff


	//   ....[51]....
        /*05b0*/ 	.word	0xffffffff


	//   ....[52]....
        /*05b4*/ 	.word	0xffffffff


	//   ....[53]....
        /*05b8*/ 	.word	0xffffffff


	//   ....[54]....
        /*05bc*/ 	.word	0xffffffff


	//   ....[55]....
        /*05c0*/ 	.word	0xffffffff


	//   ....[56]....
        /*05c4*/ 	.word	0xffffffff


	//   ....[57]....
        /*05c8*/ 	.word	0xffffffff


	//   ....[58]....
        /*05cc*/ 	.word	0xffffffff


	//   ....[59]....
        /*05d0*/ 	.word	0xffffffff


	//   ....[60]....
        /*05d4*/ 	.word	0xffffffff


	//   ....[61]....
        /*05d8*/ 	.word	0xffffffff


	//   ....[62]....
        /*05dc*/ 	.word	0xffffffff


	//   ....[63]....
        /*05e0*/ 	.word	0xffffffff


	//   ....[64]....
        /*05e4*/ 	.word	0xffffffff


	//   ....[65]....
        /*05e8*/ 	.word	0xffffffff


	//   ....[66]....
        /*05ec*/ 	.word	0xffffffff


	//   ....[67]....
        /*05f0*/ 	.word	0xffffffff


	//   ....[68]....
        /*05f4*/ 	.word	0xffffffff


	//   ....[69]....
        /*05f8*/ 	.word	0xffffffff


	//   ....[70]....
        /*05fc*/ 	.word	0xffffffff


	//   ....[71]....
        /*0600*/ 	.word	0xffffffff


	//   ....[72]....
        /*0604*/ 	.word	0xffffffff


	//   ....[73]....
        /*0608*/ 	.word	0xffffffff


	//   ....[74]....
        /*060c*/ 	.word	0xffffffff


	//   ....[75]....
        /*0610*/ 	.word	0xffffffff


	//   ....[76]....
        /*0614*/ 	.word	0xffffffff


	//   ....[77]....
        /*0618*/ 	.word	0xffffffff


	//   ....[78]....
        /*061c*/ 	.word	0xffffffff


	//   ....[79]....
        /*0620*/ 	.word	0xffffffff


	//   ....[80]....
        /*0624*/ 	.word	0xffffffff


	//   ....[81]....
        /*0628*/ 	.word	0xffffffff


	//   ....[82]....
        /*062c*/ 	.word	0xffffffff


	//   ....[83]....
        /*0630*/ 	.word	0xffffffff


	//   ....[84]....
        /*0634*/ 	.word	0xffffffff


	//   ....[85]....
        /*0638*/ 	.word	0xffffffff


	//   ....[86]....
        /*063c*/ 	.word	0xffffffff


	//   ....[87]....
        /*0640*/ 	.word	0xffffffff


	//   ....[88]....
        /*0644*/ 	.word	0xffffffff


	//   ....[89]....
        /*0648*/ 	.word	0xffffffff


	//   ....[90]....
        /*064c*/ 	.word	0xffffffff


	//   ....[91]....
        /*0650*/ 	.word	0xffffffff


	//   ....[92]....
        /*0654*/ 	.word	0xffffffff


	//   ....[93]....
        /*0658*/ 	.word	0xffffffff


	//   ....[94]....
        /*065c*/ 	.word	0xffffffff


	//   ....[95]....
        /*0660*/ 	.word	0xffffffff


	//   ....[96]....
        /*0664*/ 	.word	0xffffffff


	//   ....[97]....
        /*0668*/ 	.word	0xffffffff


	//   ....[98]....
        /*066c*/ 	.word	0xffffffff


	//   ....[99]....
        /*0670*/ 	.word	0xffffffff


	//   ....[100]....
        /*0674*/ 	.word	0xffffffff


	//   ....[101]....
        /*0678*/ 	.word	0xffffffff


	//   ....[102]....
        /*067c*/ 	.word	0xffffffff


	//   ....[103]....
        /*0680*/ 	.word	0xffffffff


	//   ....[104]....
        /*0684*/ 	.word	0xffffffff


	//   ....[105]....
        /*0688*/ 	.word	0x0500000f


	//   ....[106]....
        /*068c*/ 	.word	0x0500000f


	//   ....[107]....
        /*0690*/ 	.word	0x0500000f


	//   ....[108]....
        /*0694*/ 	.word	0x0500000f


	//   ....[109]....
        /*0698*/ 	.word	0x0500000f


	//   ....[110]....
        /*069c*/ 	.word	0x0500000f


	//   ....[111]....
        /*06a0*/ 	.word	0x0500000f


	//   ....[112]....
        /*06a4*/ 	.word	0x0500000f


	//   ....[113]....
        /*06a8*/ 	.word	0x0500000f


	//   ....[114]....
        /*06ac*/ 	.word	0x0500000f


	//   ....[115]....
        /*06b0*/ 	.word	0x0500000f


	//   ....[116]....
        /*06b4*/ 	.word	0x0500000f


	//   ....[117]....
        /*06b8*/ 	.word	0x0500000f


	//   ....[118]....
        /*06bc*/ 	.word	0x0500000f


	//   ....[119]....
        /*06c0*/ 	.word	0x0500000f


	//   ....[120]....
        /*06c4*/ 	.word	0x0500000f


	//   ....[121]....
        /*06c8*/ 	.word	0x0500000f


	//   ....[122]....
        /*06cc*/ 	.word	0x0500000f


	//   ....[123]....
        /*06d0*/ 	.word	0x0500000f


	//   ....[124]....
        /*06d4*/ 	.word	0x0500000f


	//   ....[125]....
        /*06d8*/ 	.word	0x0500000f


	//   ....[126]....
        /*06dc*/ 	.word	0x0500000f


	//   ....[127]....
        /*06e0*/ 	.word	0x0500000f


	//   ....[128]....
        /*06e4*/ 	.word	0x0500000f


	//   ....[129]....
        /*06e8*/ 	.word	0x0500000f


	//   ....[130]....
        /*06ec*/ 	.word	0x0500000f


	//   ....[131]....
        /*06f0*/ 	.word	0x0500000f


	//   ....[132]....
        /*06f4*/ 	.word	0x0500000f


	//   ....[133]....
        /*06f8*/ 	.word	0x0500000f


	//   ....[134]....
        /*06fc*/ 	.word	0x0500000f


	//   ....[135]....
        /*0700*/ 	.word	0x0500000f


	//   ....[136]....
        /*0704*/ 	.word	0x0500000f


	//   ....[137]....
        /*0708*/ 	.word	0x0500000f


	//   ....[138]....
        /*070c*/ 	.word	0x0500000f


	//   ....[139]....
        /*0710*/ 	.word	0x0500000f


	//   ....[140]....
        /*0714*/ 	.word	0x0500000f


	//----- nvinfo : EIATTR_COOP_GROUP_INSTR_OFFSETS
	.align		4
.L_529:
        /*0718*/ 	.byte	0x04, 0x28
        /*071a*/ 	.short	(.L_531 - .L_530)


	//   ....[0]....
.L_530:
        /*071c*/ 	.word	0x00000060


	//   ....[1]....
        /*0720*/ 	.word	0x00000130


	//   ....[2]....
        /*0724*/ 	.word	0x00000230


	//   ....[3]....
        /*0728*/ 	.word	0x000003a0


	//   ....[4]....
        /*072c*/ 	.word	0x00000500


	//   ....[5]....
        /*0730*/ 	.word	0x00000620


	//   ....[6]....
        /*0734*/ 	.word	0x00000780


	//   ....[7]....
        /*0738*/ 	.word	0x00001900


	//   ....[8]....
        /*073c*/ 	.word	0x00002160


	//   ....[9]....
        /*0740*/ 	.word	0x00002a10


	//   ....[10]....
        /*0744*/ 	.word	0x00002a20


	//   ....[11]....
        /*0748*/ 	.word	0x00002a80


	//   ....[12]....
        /*074c*/ 	.word	0x00003420


	//   ....[13]....
        /*0750*/ 	.word	0x000034a0


	//   ....[14]....
        /*0754*/ 	.word	0x00004bb0


	//   ....[15]....
        /*0758*/ 	.word	0x00004bd0


	//   ....[16]....
        /*075c*/ 	.word	0x00005600


	//   ....[17]....
        /*0760*/ 	.word	0x00005640


	//   ....[18]....
        /*0764*/ 	.word	0x00005dd0


	//   ....[19]....
        /*0768*/ 	.word	0x00005e80


	//   ....[20]....
        /*076c*/ 	.word	0x00007750


	//   ....[21]....
        /*0770*/ 	.word	0x00007780


	//   ....[22]....
        /*0774*/ 	.word	0x00007ea0


	//   ....[23]....
        /*0778*/ 	.word	0x00007ef0


	//   ....[24]....
        /*077c*/ 	.word	0x00009020


	//   ....[25]....
        /*0780*/ 	.word	0x00009050


	//   ....[26]....
        /*0784*/ 	.word	0x00009150


	//   ....[27]....
        /*0788*/ 	.word	0x00009170


	//   ....[28]....
        /*078c*/ 	.word	0x0000a3b0


	//   ....[29]....
        /*0790*/ 	.word	0x0000a3f0


	//   ....[30]....
        /*0794*/ 	.word	0x0000a410


	//   ....[31]....
        /*0798*/ 	.word	0x0000a440


	//   ....[32]....
        /*079c*/ 	.word	0x0000aac0


	//   ....[33]....
        /*07a0*/ 	.word	0x0000aaf0


	//   ....[34]....
        /*07a4*/ 	.word	0x0000abb0


	//   ....[35]....
        /*07a8*/ 	.word	0x0000abd0


	//   ....[36]....
        /*07ac*/ 	.word	0x0000ac90


	//   ....[37]....
        /*07b0*/ 	.word	0x0000acb0


	//   ....[38]....
        /*07b4*/ 	.word	0x0000ad80


	//   ....[39]....
        /*07b8*/ 	.word	0x0000ada0


	//   ....[40]....
        /*07bc*/ 	.word	0x0000b130


	//   ....[41]....
        /*07c0*/ 	.word	0x0000b140


	//   ....[42]....
        /*07c4*/ 	.word	0x0000b580


	//   ....[43]....
        /*07c8*/ 	.word	0x0000b590


	//   ....[44]....
        /*07cc*/ 	.word	0x0000c1c0


	//   ....[45]....
        /*07d0*/ 	.word	0x0000c1d0


	//   ....[46]....
        /*07d4*/ 	.word	0x0000c290


	//   ....[47]....
        /*07d8*/ 	.word	0x0000c2b0


	//   ....[48]....
        /*07dc*/ 	.word	0x0000c370


	//   ....[49]....
        /*07e0*/ 	.word	0x0000c390


	//   ....[50]....
        /*07e4*/ 	.word	0x0000c460


	//   ....[51]....
        /*07e8*/ 	.word	0x0000c480


	//   ....[52]....
        /*07ec*/ 	.word	0x0000c5c0


	//   ....[53]....
        /*07f0*/ 	.word	0x0000c7f0


	//   ....[54]....
        /*07f4*/ 	.word	0x0000c820


	//   ....[55]....
        /*07f8*/ 	.word	0x0000c850


	//   ....[56]....
        /*07fc*/ 	.word	0x0000c880


	//   ....[57]....
        /*0800*/ 	.word	0x0000c8b0


	//   ....[58]....
        /*0804*/ 	.word	0x0000c8e0


	//   ....[59]....
        /*0808*/ 	.word	0x0000ca80


	//   ....[60]....
        /*080c*/ 	.word	0x0000cab0


	//   ....[61]....
        /*0810*/ 	.word	0x0000cae0


	//   ....[62]....
        /*0814*/ 	.word	0x0000cb10


	//   ....[63]....
        /*0818*/ 	.word	0x0000cb40


	//   ....[64]....
        /*081c*/ 	.word	0x0000cb70


	//   ....[65]....
        /*0820*/ 	.word	0x0000cc10


	//   ....[66]....
        /*0824*/ 	.word	0x0000cc40


	//   ....[67]....
        /*0828*/ 	.word	0x0000cc50


	//   ....[68]....
        /*082c*/ 	.word	0x0000cc80


	//   ....[69]....
        /*0830*/ 	.word	0x0000e6f0


	//   ....[70]....
        /*0834*/ 	.word	0x0000f2f0


	//   ....[71]....
        /*0838*/ 	.word	0x0000f320


	//   ....[72]....
        /*083c*/ 	.word	0x0000f340


	//   ....[73]....
        /*0840*/ 	.word	0x0000f360


	//   ....[74]....
        /*0844*/ 	.word	0x0000f440


	//   ....[75]....
        /*0848*/ 	.word	0x0000f4a0


	//   ....[76]....
        /*084c*/ 	.word	0x0000f540


	//   ....[77]....
        /*0850*/ 	.word	0x0000f550


	//   ....[78]....
        /*0854*/ 	.word	0x0000f5f0


	//   ....[79]....
        /*0858*/ 	.word	0x0000f600


	//   ....[80]....
        /*085c*/ 	.word	0x0000f6a0


	//   ....[81]....
        /*0860*/ 	.word	0x0000f6b0


	//   ....[82]....
        /*0864*/ 	.word	0x0000f730


	//   ....[83]....
        /*0868*/ 	.word	0x0000f760


	//   ....[84]....
        /*086c*/ 	.word	0x0000f7b0


	//   ....[85]....
        /*0870*/ 	.word	0x0000f7f0


	//   ....[86]....
        /*0874*/ 	.word	0x00012350


	//   ....[87]....
        /*0878*/ 	.word	0x00012380


	//   ....[88]....
        /*087c*/ 	.word	0x000123d0


	//   ....[89]....
        /*0880*/ 	.word	0x00012410


	//   ....[90]....
        /*0884*/ 	.word	0x00012440


	//   ....[91]....
        /*0888*/ 	.word	0x00012470


	//   ....[92]....
        /*088c*/ 	.word	0x000124a0


	//   ....[93]....
        /*0890*/ 	.word	0x000124d0


	//   ....[94]....
        /*0894*/ 	.word	0x00012690


	//   ....[95]....
        /*0898*/ 	.word	0x000126c0


	//   ....[96]....
        /*089c*/ 	.word	0x000126f0


	//   ....[97]....
        /*08a0*/ 	.word	0x00012720


	//   ....[98]....
        /*08a4*/ 	.word	0x00012750


	//   ....[99]....
        /*08a8*/ 	.word	0x00012780


	//   ....[100]....
        /*08ac*/ 	.word	0x00012850


	//   ....[101]....
        /*08b0*/ 	.word	0x00012870


	//   ....[102]....
        /*08b4*/ 	.word	0x00012880


	//   ....[103]....
        /*08b8*/ 	.word	0x00012900


	//   ....[104]....
        /*08bc*/ 	.word	0x00013440


	//   ....[105]....
        /*08c0*/ 	.word	0x000139f0


	//   ....[106]....
        /*08c4*/ 	.word	0x00013bc0


	//   ....[107]....
        /*08c8*/ 	.word	0x00013c10


	//   ....[108]....
        /*08cc*/ 	.word	0x00013c70


	//   ....[109]....
        /*08d0*/ 	.word	0x00013d10


	//   ....[110]....
        /*08d4*/ 	.word	0x00013de0


	//   ....[111]....
        /*08d8*/ 	.word	0x00013ee0


	//   ....[112]....
        /*08dc*/ 	.word	0x00013fb0


	//   ....[113]....
        /*08e0*/ 	.word	0x000140c0


	//   ....[114]....
        /*08e4*/ 	.word	0x00014120


	//   ....[115]....
        /*08e8*/ 	.word	0x00014230


	//   ....[116]....
        /*08ec*/ 	.word	0x00014290


	//   ....[117]....
        /*08f0*/ 	.word	0x000143a0


	//   ....[118]....
        /*08f4*/ 	.word	0x00014400


	//   ....[119]....
        /*08f8*/ 	.word	0x000144f0


	//   ....[120]....
        /*08fc*/ 	.word	0x00014570


	//   ....[121]....
        /*0900*/ 	.word	0x00014650


	//   ....[122]....
        /*0904*/ 	.word	0x000149c0


	//   ....[123]....
        /*0908*/ 	.word	0x00014a60


	//   ....[124]....
        /*090c*/ 	.word	0x00014bf0


	//   ....[125]....
        /*0910*/ 	.word	0x00014c70


	//   ....[126]....
        /*0914*/ 	.word	0x00014cf0


	//   ....[127]....
        /*0918*/ 	.word	0x00014d70


	//   ....[128]....
        /*091c*/ 	.word	0x00014df0


	//   ....[129]....
        /*0920*/ 	.word	0x00014e80


	//   ....[130]....
        /*0924*/ 	.word	0x00014f20


	//   ....[131]....
        /*0928*/ 	.word	0x00014fd0


	//   ....[132]....
        /*092c*/ 	.word	0x00015050


	//   ....[133]....
        /*0930*/ 	.word	0x000150d0


	//   ....[134]....
        /*0934*/ 	.word	0x00015150


	//   ....[135]....
        /*0938*/ 	.word	0x000151e0


	//   ....[136]....
        /*093c*/ 	.word	0x00015260


	//   ....[137]....
        /*0940*/ 	.word	0x00015310


	//   ....[138]....
        /*0944*/ 	.word	0x00015360


	//   ....[139]....
        /*0948*/ 	.word	0x00015420


	//   ....[140]....
        /*094c*/ 	.word	0x00015550


	//----- nvinfo : EIATTR_REG_RECONFIG
	.align		4
.L_531:
        /*0950*/ 	.byte	0x01, 0x54
	.zero		2


	//----- nvinfo : EIATTR_SYSCALL_OFFSETS
	.align		4
        /*0954*/ 	.byte	0x04, 0x46
        /*0956*/ 	.short	(.L_533 - .L_532)


	//   ....[0]....
.L_532:
        /*0958*/ 	.word	0x00001ae0


	//   ....[1]....
        /*095c*/ 	.word	0x0000e310


	//   ....[2]....
        /*0960*/ 	.word	0x0000e460


	//   ....[3]....
        /*0964*/ 	.word	0x0000e560


	//   ....[4]....
        /*0968*/ 	.word	0x0000ee90


	//----- nvinfo : EIATTR_MBARRIER_INSTR_OFFSETS
	.align		4
.L_533:
        /*096c*/ 	.byte	0x04, 0x39
        /*096e*/ 	.short	(.L_535 - .L_534)


	//   ....[0]....
.L_534:
        /*0970*/ 	.word	0x00000250
        /*0974*/ 	.word	0x000000ff
        /*0978*/ 	.word	0x00034800
        /*097c*/ 	.short	0x0100
        /*097e*/ 	.byte	0x08
	.zero		1


	//   ....[1]....
        /*0980*/ 	.word	0x00000260
        /*0984*/ 	.word	0x000000ff
        /*0988*/ 	.word	0x00034820
        /*098c*/ 	.short	0x0100
        /*098e*/ 	.byte	0x08
	.zero		1


	//   ....[2]....
        /*0990*/ 	.word	0x00000350
        /*0994*/ 	.word	0x000000ff
        /*0998*/ 	.word	0x00034830
        /*099c*/ 	.short	0x0100
        /*099e*/ 	.byte	0x08
	.zero		1


	//   ....[3]....
        /*09a0*/ 	.word	0x00000360
        /*09a4*/ 	.word	0x000000ff
        /*09a8*/ 	.word	0x00034840
        /*09ac*/ 	.short	0x0100
        /*09ae*/ 	.byte	0x08
	.zero		1


	//   ....[4]....
        /*09b0*/ 	.word	0x00000370
        /*09b4*/ 	.word	0x000000ff
        /*09b8*/ 	.word	0x00034838
        /*09bc*/ 	.short	0x0100
        /*09be*/ 	.byte	0x08
	.zero		1


	//   ....[5]....
        /*09c0*/ 	.word	0x00000380
        /*09c4*/ 	.word	0x000000ff
        /*09c8*/ 	.word	0x00034848
        /*09cc*/ 	.short	0x0100
        /*09ce*/ 	.byte	0x08
	.zero		1


	//   ....[6]....
        /*09d0*/ 	.word	0x000004b0
        /*09d4*/ 	.word	0x000000ff
        /*09d8*/ 	.word	0x00034850
        /*09dc*/ 	.short	0x0100
        /*09de*/ 	.byte	0x08
	.zero		1


	//   ....[7]....
        /*09e0*/ 	.word	0x000004c0
        /*09e4*/ 	.word	0x000000ff
        /*09e8*/ 	.word	0x00034860
        /*09ec*/ 	.short	0x0100
        /*09ee*/ 	.byte	0x08
	.zero		1


	//   ....[8]....
        /*09f0*/ 	.word	0x000004d0
        /*09f4*/ 	.word	0x000000ff
        /*09f8*/ 	.word	0x00034858
        /*09fc*/ 	.short	0x0100
        /*09fe*/ 	.byte	0x08
	.zero		1


	//   ....[9]....
        /*0a00*/ 	.word	0x000004e0
        /*0a04*/ 	.word	0x000000ff
        /*0a08*/ 	.word	0x00034868
        /*0a0c*/ 	.short	0x0100
        /*0a0e*/ 	.byte	0x08
	.zero		1


	//   ....[10]....
        /*0a10*/ 	.word	0x000005d0
        /*0a14*/ 	.word	0x000000ff
        /*0a18*/ 	.word	0x00034870
        /*0a1c*/ 	.short	0x0100
        /*0a1e*/ 	.byte	0x06
	.zero		1


	//   ....[11]....
        /*0a20*/ 	.word	0x000005e0
        /*0a24*/ 	.word	0x000000ff
        /*0a28*/ 	.word	0x00034880
        /*0a2c*/ 	.short	0x0100
        /*0a2e*/ 	.byte	0x06
	.zero		1


	//   ....[12]....
        /*0a30*/ 	.word	0x000005f0
        /*0a34*/ 	.word	0x000000ff
        /*0a38*/ 	.word	0x00034878
        /*0a3c*/ 	.short	0x0100
        /*0a3e*/ 	.byte	0x06
	.zero		1


	//   ....[13]....
        /*0a40*/ 	.word	0x00000600
        /*0a44*/ 	.word	0x000000ff
        /*0a48*/ 	.word	0x00034888
        /*0a4c*/ 	.short	0x0100
        /*0a4e*/ 	.byte	0x06
	.zero		1


	//   ....[14]....
        /*0a50*/ 	.word	0x00000730
        /*0a54*/ 	.word	0x000000ff
        /*0a58*/ 	.word	0x00034890
        /*0a5c*/ 	.short	0x0100
        /*0a5e*/ 	.byte	0x08
	.zero		1


	//   ....[15]....
        /*0a60*/ 	.word	0x00000740
        /*0a64*/ 	.word	0x000000ff
        /*0a68*/ 	.word	0x000348a0
        /*0a6c*/ 	.short	0x0100
        /*0a6e*/ 	.byte	0x08
	.zero		1


	//   ....[16]....
        /*0a70*/ 	.word	0x00000750
        /*0a74*/ 	.word	0x000000ff
        /*0a78*/ 	.word	0x00034898
        /*0a7c*/ 	.short	0x0100
        /*0a7e*/ 	.byte	0x08
	.zero		1


	//   ....[17]....
        /*0a80*/ 	.word	0x00000760
        /*0a84*/ 	.word	0x000000ff
        /*0a88*/ 	.word	0x000348a8
        /*0a8c*/ 	.short	0x0100
        /*0a8e*/ 	.byte	0x08
	.zero		1


	//   ....[18]....
        /*0a90*/ 	.word	0x00000890
        /*0a94*/ 	.word	0x000000ff
        /*0a98*/ 	.word	0x000348b0
        /*0a9c*/ 	.short	0x0100
        /*0a9e*/ 	.byte	0x08
	.zero		1


	//   ....[19]....
        /*0aa0*/ 	.word	0x000008a0
        /*0aa4*/ 	.word	0x000000ff
        /*0aa8*/ 	.word	0x000348c0
        /*0aac*/ 	.short	0x0100
        /*0aae*/ 	.byte	0x08
	.zero		1


	//   ....[20]....
        /*0ab0*/ 	.word	0x000008b0
        /*0ab4*/ 	.word	0x000000ff
        /*0ab8*/ 	.word	0x000348b8
        /*0abc*/ 	.short	0x0100
        /*0abe*/ 	.byte	0x08
	.zero		1


	//   ....[21]....
        /*0ac0*/ 	.word	0x000008c0
        /*0ac4*/ 	.word	0x000000ff
        /*0ac8*/ 	.word	0x000348c8
        /*0acc*/ 	.short	0x0100
        /*0ace*/ 	.byte	0x08
	.zero		1


	//   ....[22]....
        /*0ad0*/ 	.word	0x00001b40
        /*0ad4*/ 	.word	0x000000ff
        /*0ad8*/ 	.word	0x00034800
        /*0adc*/ 	.short	0x010a
        /*0ade*/ 	.byte	0x25
	.zero		1


	//   ....[23]....
        /*0ae0*/ 	.word	0x00001bc0
        /*0ae4*/ 	.word	0x00000002
        /*0ae8*/ 	.word	0x00034830
        /*0aec*/ 	.short	0x010a
        /*0aee*/ 	.byte	0x3f
	.zero		1


	//   ....[24]....
        /*0af0*/ 	.word	0x00001c20
        /*0af4*/ 	.word	0x00000002
        /*0af8*/ 	.word	0x00034830
        /*0afc*/ 	.short	0x010a
        /*0afe*/ 	.byte	0x3f
	.zero		1


	//   ....[25]....
        /*0b00*/ 	.word	0x00002440
        /*0b04*/ 	.word	0x00000002
        /*0b08*/ 	.word	0x00000000
        /*0b0c*/ 	.short	0x0101
        /*0b0e*/ 	.byte	0x3f
	.zero		1


	//   ....[26]....
        /*0b10*/ 	.word	0x000041b0
        /*0b14*/ 	.word	0x000000ff
        /*0b18*/ 	.word	0x00034830
        /*0b1c*/ 	.short	0x010a
        /*0b1e*/ 	.byte	0x3a
	.zero		1


	//   ....[27]....
        /*0b20*/ 	.word	0x000041f0
        /*0b24*/ 	.word	0x000000ff
        /*0b28*/ 	.word	0x00034830
        /*0b2c*/ 	.short	0x010a
        /*0b2e*/ 	.byte	0x3a
	.zero		1


	//   ....[28]....
        /*0b30*/ 	.word	0x00004a20
        /*0b34*/ 	.word	0x000000ff
        /*0b38*/ 	.word	0x00034850
        /*0b3c*/ 	.short	0x010a
        /*0b3e*/ 	.byte	0x07
	.zero		1


	//   ....[29]....
        /*0b40*/ 	.word	0x00004a60
        /*0b44*/ 	.word	0x000000ff
        /*0b48*/ 	.word	0x00034850
        /*0b4c*/ 	.short	0x010a
        /*0b4e*/ 	.byte	0x07
	.zero		1


	//   ....[30]....
        /*0b50*/ 	.word	0x00006440
        /*0b54*/ 	.word	0x00000008
        /*0b58*/ 	.word	0x00000000
        /*0b5c*/ 	.short	0x0101
        /*0b5e*/ 	.byte	0x3f
	.zero		1


	//   ....[31]....
        /*0b60*/ 	.word	0x000064a0
        /*0b64*/ 	.word	0x00000008
        /*0b68*/ 	.word	0x00000000
        /*0b6c*/ 	.short	0x0101
        /*0b6e*/ 	.byte	0x3f
	.zero		1


	//   ....[32]....
        /*0b70*/ 	.word	0x00006b80
        /*0b74*/ 	.word	0x000000ff
        /*0b78*/ 	.word	0x00034830
        /*0b7c*/ 	.short	0x010a
        /*0b7e*/ 	.byte	0x06
	.zero		1


	//   ....[33]....
        /*0b80*/ 	.word	0x00006bc0
        /*0b84*/ 	.word	0x000000ff
        /*0b88*/ 	.word	0x00034830
        /*0b8c*/ 	.short	0x010a
        /*0b8e*/ 	.byte	0x06
	.zero		1


	//   ....[34]....
        /*0b90*/ 	.word	0x000073f0
        /*0b94*/ 	.word	0x000000ff
        /*0b98*/ 	.word	0x00034850
        /*0b9c*/ 	.short	0x010a
        /*0b9e*/ 	.byte	0x07
	.zero		1


	//   ....[35]....
        /*0ba0*/ 	.word	0x00007430
        /*0ba4*/ 	.word	0x000000ff
        /*0ba8*/ 	.word	0x00034850
        /*0bac*/ 	.short	0x010a
        /*0bae*/ 	.byte	0x07
	.zero		1


	//   ....[36]....
        /*0bb0*/ 	.word	0x000084d0
        /*0bb4*/ 	.word	0x0000001f
        /*0bb8*/ 	.word	0x00000000
        /*0bbc*/ 	.short	0x0101
        /*0bbe*/ 	.byte	0x3f
	.zero		1


	//   ....[37]....
        /*0bc0*/ 	.word	0x00008560
        /*0bc4*/ 	.word	0x00000023
        /*0bc8*/ 	.word	0x00000000
        /*0bcc*/ 	.short	0x0101
        /*0bce*/ 	.byte	0x3f
	.zero		1


	//   ....[38]....
        /*0bd0*/ 	.word	0x00008f90
        /*0bd4*/ 	.word	0x000000ff
        /*0bd8*/ 	.word	0x00034850
        /*0bdc*/ 	.short	0x010a
        /*0bde*/ 	.byte	0x05
	.zero		1


	//   ....[39]....
        /*0be0*/ 	.word	0x00008fd0
        /*0be4*/ 	.word	0x000000ff
        /*0be8*/ 	.word	0x00034850
        /*0bec*/ 	.short	0x010a
        /*0bee*/ 	.byte	0x05
	.zero		1


	//   ....[40]....
        /*0bf0*/ 	.word	0x000094f0
        /*0bf4*/ 	.word	0x00000008
        /*0bf8*/ 	.word	0x00000000
        /*0bfc*/ 	.short	0x0101
        /*0bfe*/ 	.byte	0x3f
	.zero		1


	//   ....[41]....
        /*0c00*/ 	.word	0x0000aab0
        /*0c04*/ 	.word	0x00000000
        /*0c08*/ 	.word	0x00000000
        /*0c0c*/ 	.short	0x0101
        /*0c0e*/ 	.byte	0x3f
	.zero		1


	//   ....[42]....
        /*0c10*/ 	.word	0x0000b120
        /*0c14*/ 	.word	0x00000006
        /*0c18*/ 	.word	0x00000000
        /*0c1c*/ 	.short	0x0101
        /*0c1e*/ 	.byte	0x3f
	.zero		1


	//   ....[43]....
        /*0c20*/ 	.word	0x0000e940
        /*0c24*/ 	.word	0x00000000
        /*0c28*/ 	.word	0x00034840
        /*0c2c*/ 	.short	0x010a
        /*0c2e*/ 	.byte	0x3f
	.zero		1


	//   ....[44]....
        /*0c30*/ 	.word	0x0000f900
        /*0c34*/ 	.word	0x00000012
        /*0c38*/ 	.word	0x00034800
        /*0c3c*/ 	.short	0x0107
        /*0c3e*/ 	.byte	0x3f
	.zero		1


	//   ....[45]....
        /*0c40*/ 	.word	0x0000fa10
        /*0c44*/ 	.word	0x00000012
        /*0c48*/ 	.word	0x00034800
        /*0c4c*/ 	.short	0x0101
        /*0c4e*/ 	.byte	0x3f
	.zero		1


	//   ....[46]....
        /*0c50*/ 	.word	0x0000fa30
        /*0c54*/ 	.word	0x00000012
        /*0c58*/ 	.word	0x00034820
        /*0c5c*/ 	.short	0x010a
        /*0c5e*/ 	.byte	0x3f
	.zero		1


	//   ....[47]....
        /*0c60*/ 	.word	0x0000fdf0
        /*0c64*/ 	.word	0x00000003
        /*0c68*/ 	.word	0x00034840
        /*0c6c*/ 	.short	0x010a
        /*0c6e*/ 	.byte	0x3f
	.zero		1


	//   ....[48]....
        /*0c70*/ 	.word	0x00010280
        /*0c74*/ 	.word	0x00000003
        /*0c78*/ 	.word	0x00000060
        /*0c7c*/ 	.short	0x010a
        /*0c7e*/ 	.byte	0x3f
	.zero		1


	//   ....[49]....
        /*0c80*/ 	.word	0x00010910
        /*0c84*/ 	.word	0x00000003
        /*0c88*/ 	.word	0x00034840
        /*0c8c*/ 	.short	0x010a
        /*0c8e*/ 	.byte	0x3f
	.zero		1


	//   ....[50]....
        /*0c90*/ 	.word	0x00010da0
        /*0c94*/ 	.word	0x00000002
        /*0c98*/ 	.word	0x00000060
        /*0c9c*/ 	.short	0x010a
        /*0c9e*/ 	.byte	0x3f
	.zero		1


	//   ....[51]....
        /*0ca0*/ 	.word	0x00011370
        /*0ca4*/ 	.word	0x00000002
        /*0ca8*/ 	.word	0x00034840
        /*0cac*/ 	.short	0x010a
        /*0cae*/ 	.byte	0x3f
	.zero		1


	//   ....[52]....
        /*0cb0*/ 	.word	0x00011800
        /*0cb4*/ 	.word	0x00000002
        /*0cb8*/ 	.word	0x00000060
        /*0cbc*/ 	.short	0x010a
        /*0cbe*/ 	.byte	0x3f
	.zero		1


	//   ....[53]....
        /*0cc0*/ 	.word	0x00011d80
        /*0cc4*/ 	.word	0x00000000
        /*0cc8*/ 	.word	0x00034860
        /*0ccc*/ 	.short	0x010a
        /*0cce*/ 	.byte	0x3f
	.zero		1


	//   ....[54]....
        /*0cd0*/ 	.word	0x000133c0
        /*0cd4*/ 	.word	0x00000000
        /*0cd8*/ 	.word	0x00034820
        /*0cdc*/ 	.short	0x010a
        /*0cde*/ 	.byte	0x3f
	.zero		1


	//   ....[55]....
        /*0ce0*/ 	.word	0x000135b0
        /*0ce4*/ 	.word	0x00000006
        /*0ce8*/ 	.word	0x00000000
        /*0cec*/ 	.short	0x010a
        /*0cee*/ 	.byte	0x3f
	.zero		1


	//   ....[56]....
        /*0cf0*/ 	.word	0x000135e0
        /*0cf4*/ 	.word	0x00000007
        /*0cf8*/ 	.word	0x00000000
        /*0cfc*/ 	.short	0x010a
        /*0cfe*/ 	.byte	0x3f
	.zero		1


	//   ....[57]....
        /*0d00*/ 	.word	0x00013640
        /*0d04*/ 	.word	0x00000004
        /*0d08*/ 	.word	0x00000000
        /*0d0c*/ 	.short	0x010a
        /*0d0e*/ 	.byte	0x3f
	.zero		1


	//   ....[58]....
        /*0d10*/ 	.word	0x00013670
        /*0d14*/ 	.word	0x00000003
        /*0d18*/ 	.word	0x00000000
        /*0d1c*/ 	.short	0x010a
        /*0d1e*/ 	.byte	0x3f
	.zero		1


	//   ....[59]....
        /*0d20*/ 	.word	0x000136e0
        /*0d24*/ 	.word	0x00000003
        /*0d28*/ 	.word	0x00034800
        /*0d2c*/ 	.short	0x010a
        /*0d2e*/ 	.byte	0x3f
	.zero		1


	//   ....[60]....
        /*0d30*/ 	.word	0x00013730
        /*0d34*/ 	.word	0x00000002
        /*0d38*/ 	.word	0x00034830
        /*0d3c*/ 	.short	0x010a
        /*0d3e*/ 	.byte	0x3f
	.zero		1


	//   ....[61]....
        /*0d40*/ 	.word	0x00013790
        /*0d44*/ 	.word	0x00000007
        /*0d48*/ 	.word	0x00034830
        /*0d4c*/ 	.short	0x010a
        /*0d4e*/ 	.byte	0x3f
	.zero		1


	//   ....[62]....
        /*0d50*/ 	.word	0x000137f0
        /*0d54*/ 	.word	0x00000003
        /*0d58*/ 	.word	0x00034850
        /*0d5c*/ 	.short	0x010a
        /*0d5e*/ 	.byte	0x3f
	.zero		1


	//   ....[63]....
        /*0d60*/ 	.word	0x00013850
        /*0d64*/ 	.word	0x00000007
        /*0d68*/ 	.word	0x00034830
        /*0d6c*/ 	.short	0x010a
        /*0d6e*/ 	.byte	0x3f
	.zero		1


	//   ....[64]....
        /*0d70*/ 	.word	0x000138b0
        /*0d74*/ 	.word	0x00000003
        /*0d78*/ 	.word	0x00034850
        /*0d7c*/ 	.short	0x010a
        /*0d7e*/ 	.byte	0x3f
	.zero		1


	//   ....[65]....
        /*0d80*/ 	.word	0x00013910
        /*0d84*/ 	.word	0x00000003
        /*0d88*/ 	.word	0x00034850
        /*0d8c*/ 	.short	0x010a
        /*0d8e*/ 	.byte	0x3f
	.zero		1


	//   ....[66]....
        /*0d90*/ 	.word	0x00013ab0
        /*0d94*/ 	.word	0x00000000
        /*0d98*/ 	.word	0x00034840
        /*0d9c*/ 	.short	0x010a
        /*0d9e*/ 	.byte	0x3f
	.zero		1


	//   ....[67]....
        /*0da0*/ 	.word	0x000146d0
        /*0da4*/ 	.word	0x00000012
        /*0da8*/ 	.word	0x00034820
        /*0dac*/ 	.short	0x010a
        /*0dae*/ 	.byte	0x3f
	.zero		1


	//   ....[68]....
        /*0db0*/ 	.word	0x00014720
        /*0db4*/ 	.word	0x00000003
        /*0db8*/ 	.word	0x00034840
        /*0dbc*/ 	.short	0x010a
        /*0dbe*/ 	.byte	0x3f
	.zero		1


	//   ....[69]....
        /*0dc0*/ 	.word	0x00014770
        /*0dc4*/ 	.word	0x00000003
        /*0dc8*/ 	.word	0x00000060
        /*0dcc*/ 	.short	0x010a
        /*0dce*/ 	.byte	0x3f
	.zero		1


	//   ....[70]....
        /*0dd0*/ 	.word	0x000147c0
        /*0dd4*/ 	.word	0x00000003
        /*0dd8*/ 	.word	0x00034840
        /*0ddc*/ 	.short	0x010a
        /*0dde*/ 	.byte	0x3f
	.zero		1


	//   ....[71]....
        /*0de0*/ 	.word	0x00014810
        /*0de4*/ 	.word	0x00000002
        /*0de8*/ 	.word	0x00000060
        /*0dec*/ 	.short	0x010a
        /*0dee*/ 	.byte	0x3f
	.zero		1


	//   ....[72]....
        /*0df0*/ 	.word	0x00014860
        /*0df4*/ 	.word	0x00000002
        /*0df8*/ 	.word	0x00034840
        /*0dfc*/ 	.short	0x010a
        /*0dfe*/ 	.byte	0x3f
	.zero		1


	//   ....[73]....
        /*0e00*/ 	.word	0x000148b0
        /*0e04*/ 	.word	0x00000002
        /*0e08*/ 	.word	0x00000060
        /*0e0c*/ 	.short	0x010a
        /*0e0e*/ 	.byte	0x3f
	.zero		1


	//   ....[74]....
        /*0e10*/ 	.word	0x00014900
        /*0e14*/ 	.word	0x00000000
        /*0e18*/ 	.word	0x00034860
        /*0e1c*/ 	.short	0x010a
        /*0e1e*/ 	.byte	0x3f
	.zero		1


	//   ....[75]....
        /*0e20*/ 	.word	0x00015470
        /*0e24*/ 	.word	0x00000000
        /*0e28*/ 	.word	0x00034820
        /*0e2c*/ 	.short	0x010a
        /*0e2e*/ 	.byte	0x3f
	.zero		1


	//   ....[76]....
        /*0e30*/ 	.word	0x00015610
        /*0e34*/ 	.word	0x00000006
        /*0e38*/ 	.word	0x00000000
        /*0e3c*/ 	.short	0x010a
        /*0e3e*/ 	.byte	0x3f
	.zero		1


	//   ....[77]....
        /*0e40*/ 	.word	0x00015660
        /*0e44*/ 	.word	0x00000007
        /*0e48*/ 	.word	0x00000000
        /*0e4c*/ 	.short	0x010a
        /*0e4e*/ 	.byte	0x3f
	.zero		1


	//   ....[78]....
        /*0e50*/ 	.word	0x000156b0
        /*0e54*/ 	.word	0x00000004
        /*0e58*/ 	.word	0x00000000
        /*0e5c*/ 	.short	0x010a
        /*0e5e*/ 	.byte	0x3f
	.zero		1


	//----- nvinfo : EIATTR_NUM_MBARRIERS
	.align		4
.L_535:
        /*0e60*/ 	.byte	0x03, 0x38
        /*0e62*/ 	.short	0x0016


	//----- nvinfo : EIATTR_EXIT_INSTR_OFFSETS
	.align		4
        /*0e64*/ 	.byte	0x04, 0x1c
        /*0e66*/ 	.short	(.L_537 - .L_536)


	//   ....[0]....
.L_536:
        /*0e68*/ 	.word	0x00000a30


	//   ....[1]....
        /*0e6c*/ 	.word	0x0000c570


	//   ....[2]....
        /*0e70*/ 	.word	0x000136c0


	//----- nvinfo : EIATTR_MAX_THREADS
	.align		4
.L_537:
        /*0e74*/ 	.byte	0x04, 0x05
        /*0e76*/ 	.short	(.L_539 - .L_538)
.L_538:
        /*0e78*/ 	.word	0x00000180
        /*0e7c*/ 	.word	0x00000001
        /*0e80*/ 	.word	0x00000001


	//----- nvinfo : EIATTR_CRS_STACK_SIZE
	.align		4
.L_539:
        /*0e84*/ 	.byte	0x04, 0x1e
        /*0e86*/ 	.short	(.L_541 - .L_540)
.L_540:
        /*0e88*/ 	.word	0x00000000


	//----- nvinfo : EIATTR_CBANK_PARAM_SIZE
	.align		4
.L_541:
        /*0e8c*/ 	.byte	0x03, 0x19
        /*0e8e*/ 	.short	0x0af0


	//----- nvinfo : EIATTR_PARAM_CBANK
	.align		4
        /*0e90*/ 	.byte	0x04, 0x0a
        /*0e92*/ 	.short	(.L_543 - .L_542)
	.align		4
.L_542:
        /*0e94*/ 	.word	index@(.nv.constant0._ZN7cutlass13device_kernelIN5flash11enable_sm90INS1_16FlashAttnFwdSm90INS1_25CollectiveMainloopFwdSm90ILi2EN4cute5tupleIJNS5_1CILi1EEES8_S8_EEENS6_IJNS7_ILi128EEESA_NS7_ILi192EEEEEELi128ENS_6half_tEfNS_4arch4Sm90ELb1ELb0ELb0ELb1ELb0ELb0ELb0ELb1ELb1ELb1ELb1ELb0EEENS1_21CollectiveEpilogueFwdINS6_IJSA_SA_SA_EEES9_SD_SF_Li256ELb1ELb1ELb1ELb0EEENS1_36VarlenDynamicPersistentTileSchedulerILi128ELi128ELi256ELi128ELb1ELb1ELb1ELb1ELb1ELb1EEEEEEEEEvNT_6ParamsE)
        /*0e98*/ 	.short	0x0210
        /*0e9a*/ 	.short	0x0af0


	//----- nvinfo : EIATTR_SW_WAR
	.align		4
.L_543:
        /*0e9c*/ 	.byte	0x04, 0x36
        /*0e9e*/ 	.short	(.L_545 - .L_544)
.L_544:
        /*0ea0*/ 	.word	0x00000008
.L_545:


//--------------------- .nv.info._ZN7cutlass13device_kernelIN5flash11enable_sm90INS1_16FlashAttnFwdSm90INS1_25CollectiveMainloopFwdSm90ILi2EN4cute5tupleIJNS5_1CILi1EEES8_S8_EEENS6_IJNS7_ILi128EEESA_NS7_ILi192EEEEEELi128ENS_6half_tEfNS_4arch4Sm90ELb1ELb0ELb0ELb1ELb0ELb1ELb0ELb1ELb1ELb1ELb1ELb0EEENS1_21CollectiveEpilogueFwdINS6_IJSA_SA_SA_EEES9_SD_SF_Li256ELb1ELb1ELb1ELb0EEENS1_36VarlenDynamicPersistentTileSchedulerILi128ELi128ELi256ELi128ELb1ELb1ELb1ELb1ELb1ELb1EEEEEEEEEvNT_6ParamsE --------------------------
	.section	.nv.info._ZN7cutlass13device_kernelIN5flash11enable_sm90INS1_16FlashAttnFwdSm90INS1_25CollectiveMainloopFwdSm90ILi2EN4cute5tupleIJNS5_1CILi1EEES8_S8_EEENS6_IJNS7_ILi128EEESA_NS7_ILi192EEEEEELi128ENS_6half_tEfNS_4arch4Sm90ELb1ELb0ELb0ELb1ELb0ELb1ELb0ELb1ELb1ELb1ELb1ELb0EEENS1_21CollectiveEpilogueFwdINS6_IJSA_SA_SA_EEES9_SD_SF_Li256ELb1ELb1ELb1ELb0EEENS1_36VarlenDynamicPersistentTileSchedulerILi128ELi128ELi256ELi128ELb1ELb1ELb1ELb1ELb1ELb1EEEEEEEEEvNT_6ParamsE,"",@"SHT_CUDA_INFO"
	.sectionflags	@""
	.align	4


	//----- nvinfo : EIATTR_CUDA_API_VERSION
	.align		4
        /*0000*/ 	.byte	0x04, 0x37
        /*0002*/ 	.short	(.L_547 - .L_546)
.L_546:
        /*0004*/ 	.word	0x00000082


	//----- nvinfo : EIATTR_KPARAM_INFO
	.align		4
.L_547:
        /*0008*/ 	.byte	0x04, 0x17
        /*000a*/ 	.short	(.L_549 - .L_548)
.L_548:
        /*000c*/ 	.word	0x00000000
        /*0010*/ 	.short	0x0000
        /*0012*/ 	.short	0x0070
        /*0014*/ 	.byte	0x00, 0xf0, 0x01, 0x2a


	//----- nvinfo : EIATTR_SPARSE_MMA_MASK
	.align		4
.L_549:
        /*0018*/ 	.byte	0x03, 0x50
        /*001a*/ 	.short	0x0000


	//----- nvinfo : EIATTR_MAXREG_COUNT
	.align		4
        /*001c*/ 	.byte	0x03, 0x1b
        /*001e*/ 	.short	0x00a8


	//----- nvinfo : EIATTR_NUM_BARRIERS
	.align		4
        /*0020*/ 	.byte	0x02, 0x4c
        /*0022*/ 	.byte	0x10
	.zero		1


	//----- nvinfo : EIATTR_EXTERNS
	.align		4
        /*0024*/ 	.byte	0x04, 0x0f
        /*0026*/ 	.short	(.L_551 - .L_550)


	//   ....[0]....
	.align		4
.L_550:
        /*0028*/ 	.word	index@(__assertfail)


	//----- nvinfo : EIATTR_ANNOTATIONS
	.align		4
.L_551:
        /*002c*/ 	.byte	0x04, 0x55
        /*002e*/ 	.short	(.L_553 - .L_552)


	//   ....[0]....
.L_552:
        /* <DEDUP_REMOVED lines=136> */


	//----- nvinfo : EIATTR_MERCURY_ISA_VERSION
	.align		4
.L_553:
        /*0898*/ 	.byte	0x03, 0x5f
        /*089a*/ 	.short	0x0101


	//----- nvinfo : EIATTR_UNUSED_LOAD_BYTE_OFFSET
	.align		4
        /*089c*/ 	.byte	0x04, 0x44
        /*089e*/ 	.short	(.L_555 - .L_554)


	//   ....[0]....
.L_554:
        /*08a0*/ 	.word	0x00000ab0
        /*08a4*/ 	.word	0x0000fff0


	//   ....[1]....
        /*08a8*/ 	.word	0x0001aa90
        /*08ac*/ 	.word	0x0000fff0


	//----- nvinfo : EIATTR_INT_WARP_WIDE_INSTR_OFFSETS
	.align		4
.L_555:
        /*08b0*/ 	.byte	0x04, 0x31
        /*08b2*/ 	.short	(.L_557 - .L_556)


	//   ....[0]....
.L_556:
        /*08b4*/ 	.word	0x00000190


	//   ....[1]....
        /*08b8*/ 	.word	0x000001d0


	//   ....[2]....
        /*08bc*/ 	.word	0x00000240


	//   ....[3]....
        /*08c0*/ 	.word	0x00020d50


	//   ....[4]....
        /*08c4*/ 	.word	0x00020de0


	//   ....[5]....
        /*08c8*/ 	.word	0x00024880


	//   ....[6]....
        /*08cc*/ 	.word	0x000248e0


	//----- nvinfo : EIATTR_COOP_GROUP_MASK_REGIDS
	.align		4
.L_557:
        /*08d0*/ 	.byte	0x04, 0x29
        /*08d2*/ 	.short	(.L_559 - .L_558)


	//   ....[0]....
.L_558:
        /*08d4*/ 	.word	0xffffffff


	//   ....[1]....
        /*08d8*/ 	.word	0xffffffff


	//   ....[2]....
        /*08dc*/ 	.word	0xffffffff


	//   ....[3]....
        /*08e0*/ 	.word	0xffffffff


	//   ....[4]....
        /*08e4*/ 	.word	0xffffffff


	//   ....[5]....
        /*08e8*/ 	.word	0xffffffff


	//   ....[6]....
        /*08ec*/ 	.word	0xffffffff


	//   ....[7]....
        /*08f0*/ 	.word	0xffffffff


	//   ....[8]....
        /*08f4*/ 	.word	0xffffffff


	//   ....[9]....
        /*08f8*/ 	.word	0xffffffff


	//   ....[10]....
        /*08fc*/ 	.word	0xffffffff


	//   ....[11]....
        /*0900*/ 	.word	0xffffffff


	//   ....[12]....
        /*0904*/ 	.word	0xffffffff


	//   ....[13]....
        /*0908*/ 	.word	0xffffffff


	//   ....[14]....
        /*090c*/ 	.word	0xffffffff


	//   ....[15]....
        /*0910*/ 	.word	0xffffffff


	//   ....[16]....
        /*0914*/ 	.word	0xffffffff


	//   ....[17]....
        /*0918*/ 	.word	0xffffffff


	//   ....[18]....
        /*091c*/ 	.word	0xffffffff


	//   ....[19]....
        /*0920*/ 	.word	0xffffffff


	//   ....[20]....
        /*0924*/ 	.word	0xffffffff


	//   ....[21]....
        /*0928*/ 	.word	0xffffffff


	//   ....[22]....
        /*092c*/ 	.word	0xffffffff


	//   ....[23]....
        /*0930*/ 	.word	0xffffffff


	//   ....[24]....
        /*0934*/ 	.word	0xffffffff


	//   ....[25]....
        /*0938*/ 	.word	0xffffffff


	//   ....[26]....
        /*093c*/ 	.word	0xffffffff


	//   ....[27]....
        /*0940*/ 	.word	0xffffffff


	//   ....[28]....
        /*0944*/ 	.word	0xffffffff


	//   ....[29]....
        /*0948*/ 	.word	0xffffffff


	//   ....[30]....
        /*094c*/ 	.word	0xffffffff


	//   ....[31]....
        /*0950*/ 	.word	0xffffffff


	//   ....[32]....
        /*0954*/ 	.word	0xffffffff


	//   ....[33]....
        /*0958*/ 	.word	0xffffffff


	//   ....[34]....
        /*095c*/ 	.word	0xffffffff


	//   ....[35]....
        /*0960*/ 	.word	0xffffffff


	//   ....[36]....
        /*0964*/ 	.word	0xffffffff


	//   ....[37]....
        /*0968*/ 	.word	0xffffffff


	//   ....[38]....
        /*096c*/ 	.word	0xffffffff


	//   ....[39]....
        /*0970*/ 	.word	0xffffffff


	//   ....[40]....
        /*0974*/ 	.word	0xffffffff


	//   ....[41]....
        /*0978*/ 	.word	0xffffffff


	//   ....[42]....
        /*097c*/ 	.word	0xffffffff


	//   ....[43]....
        /*0980*/ 	.word	0xffffffff


	//   ....[44]....
        /*0984*/ 	.word	0xffffffff


	//   ....[45]....
        /*0988*/ 	.word	0xffffffff


	//   ....[46]....
        /*098c*/ 	.word	0xffffffff


	//   ....[47]....
        /*0990*/ 	.word	0xffffffff


	//   ....[48]....
        /*0994*/ 	.word	0xffffffff


	//   ....[49]....
        /*0998*/ 	.word	0xffffffff


	//   ....[50]....
        /*099c*/ 	.word	0xffffffff


	//   ....[51]....
        /*09a0*/ 	.word	0xffffffff


	//   ....[52]....
        /*09a4*/ 	.word	0xffffffff


	//   ....[53]....
        /*09a8*/ 	.word	0xffffffff


	//   ....[54]....
        /*09ac*/ 	.word	0xffffffff


	//   ....[55]....
        /*09b0*/ 	.word	0xffffffff


	//   ....[56]....
        /*09b4*/ 	.word	0xffffffff


	//   ....[57]....
        /*09b8*/ 	.word	0xffffffff


	//   ....[58]....
        /*09bc*/ 	.word	0xffffffff


	//   ....[59]....
        /*09c0*/ 	.word	0xffffffff


	//   ....[60]....
        /*09c4*/ 	.word	0xffffffff


	//   ....[61]....
        /*09c8*/ 	.word	0xffffffff


	//   ....[62]....
        /*09cc*/ 	.word	0xffffffff


	//   ....[63]....
        /*09d0*/ 	.word	0xffffffff


	//   ....[64]....
        /*09d4*/ 	.word	0xffffffff


	//   ....[65]....
        /*09d8*/ 	.word	0xffffffff


	//   ....[66]....
        /*09dc*/ 	.word	0xffffffff


	//   ....[67]....
        /*09e0*/ 	.word	0xffffffff


	//   ....[68]....
        /*09e4*/ 	.word	0xffffffff


	//   ....[69]....
        /*09e8*/ 	.word	0xffffffff


	//   ....[70]....
        /*09ec*/ 	.word	0xffffffff


	//   ....[71]....
        /*09f0*/ 	.word	0xffffffff


	//   ....[72]....
        /*09f4*/ 	.word	0xffffffff


	//   ....[73]....
        /*09f8*/ 	.word	0xffffffff


	//   ....[74]....
        /*09fc*/ 	.word	0xffffffff


	//   ....[75]....
        /*0a00*/ 	.word	0xffffffff


	//   ....[76]....
        /*0a04*/ 	.word	0xffffffff


	//   ....[77]....
        /*0a08*/ 	.word	0xffffffff


	//   ....[78]....
        /*0a0c*/ 	.word	0xffffffff


	//   ....[79]....
        /*0a10*/ 	.word	0xffffffff


	//   ....[80]....
        /*0a14*/ 	.word	0xffffffff


	//   ....[81]....
        /*0a18*/ 	.word	0xffffffff


	//   ....[82]....
        /*0a1c*/ 	.word	0xffffffff


	//   ....[83]....
        /*0a20*/ 	.word	0xffffffff


	//   ....[84]....
        /*0a24*/ 	.word	0xffffffff


	//   ....[85]....
        /*0a28*/ 	.word	0xffffffff


	//   ....[86]....
        /*0a2c*/ 	.word	0xffffffff


	//   ....[87]....
        /*0a30*/ 	.word	0xffffffff


	//   ....[88]....
        /*0a34*/ 	.word	0xffffffff


	//   ....[89]....
        /*0a38*/ 	.word	0xffffffff


	//   ....[90]....
        /*0a3c*/ 	.word	0xffffffff


	//   ....[91]....
        /*0a40*/ 	.word	0xffffffff


	//   ....[92]....
        /*0a44*/ 	.word	0xffffffff


	//   ....[93]....
        /*0a48*/ 	.word	0xffffffff


	//   ....[94]....
        /*0a4c*/ 	.word	0xffffffff


	//   ....[95]....
        /*0a50*/ 	.word	0xffffffff


	//   ....[96]....
        /*0a54*/ 	.word	0xffffffff


	//   ....[97]....
        /*0a58*/ 	.word	0xffffffff


	//   ....[98]....
        /*0a5c*/ 	.word	0xffffffff


	//   ....[99]....
        /*0a60*/ 	.word	0xffffffff


	//   ....[100]....
        /*0a64*/ 	.word	0xffffffff


	//   ....[101]....
        /*0a68*/ 	.word	0xffffffff


	//   ....[102]....
        /*0a6c*/ 	.word	0xffffffff


	//   ....[103]....
        /*0a70*/ 	.word	0xffffffff


	//   ....[104]....
        /*0a74*/ 	.word	0xffffffff


	//   ....[105]....
        /*0a78*/ 	.word	0xffffffff


	//   ....[106]....
        /*0a7c*/ 	.word	0xffffffff


	//   ....[107]....
        /*0a80*/ 	.word	0xffffffff


	//   ....[108]....
        /*0a84*/ 	.word	0xffffffff


	//   ....[109]....
        /*0a88*/ 	.word	0xffffffff


	//   ....[110]....
        /*0a8c*/ 	.word	0xffffffff


	//   ....[111]....
        /*0a90*/ 	.word	0xffffffff


	//   ....[112]....
        /*0a94*/ 	.word	0xffffffff


	//   ....[113]....
        /*0a98*/ 	.word	0xffffffff


	//   ....[114]....
        /*0a9c*/ 	.word	0xffffffff


	//   ....[115]....
        /*0aa0*/ 	.word	0xffffffff


	//   ....[116]....
        /*0aa4*/ 	.word	0xffffffff


	//   ....[117]....
        /*0aa8*/ 	.word	0xffffffff


	//   ....[118]....
        /*0aac*/ 	.word	0xffffffff


	//   ....[119]....
        /*0ab0*/ 	.word	0xffffffff


	//   ....[120]....
        /*0ab4*/ 	.word	0xffffffff


	//   ....[121]....
        /*0ab8*/ 	.word	0xffffffff


	//   ....[122]....
        /*0abc*/ 	.word	0x0500000f


	//   ....[123]....
        /*0ac0*/ 	.word	0x0500000f


	//   ....[124]....
        /*0ac4*/ 	.word	0x0500000f


	//   ....[125]....
        /*0ac8*/ 	.word	0x0500000f


	//   ....[126]....
        /*0acc*/ 	.word	0x0500000f


	//   ....[127]....
        /*0ad0*/ 	.word	0x0500000f


	//   ....[128]....
        /*0ad4*/ 	.word	0x0500000f


	//   ....[129]....
        /*0ad8*/ 	.word	0x0500000f


	//   ....[130]....
        /*0adc*/ 	.word	0x0500000f


	//   ....[131]....
        /*0ae0*/ 	.word	0x0500000f


	//   ....[132]....
        /*0ae4*/ 	.word	0x0500000f


	//   ....[133]....
        /*0ae8*/ 	.word	0x0500000f


	//   ....[134]....
        /*0aec*/ 	.word	0x0500000f


	//   ....[135]....
        /*0af0*/ 	.word	0x0500000f


	//   ....[136]....
        /*0af4*/ 	.word	0x0500000f


	//   ....[137]....
        /*0af8*/ 	.word	0x0500000f


	//   ....[138]....
        /*0afc*/ 	.word	0x0500000f


	//   ....[139]....
        /*0b00*/ 	.word	0x0500000f


	//   ....[140]....
        /*0b04*/ 	.word	0x0500000f


	//   ....[141]....
        /*0b08*/ 	.word	0x0500000f


	//   ....[142]....
        /*0b0c*/ 	.word	0x0500000f


	//   ....[143]....
        /*0b10*/ 	.word	0x0500000f


	//   ....[144]....
        /*0b14*/ 	.word	0x0500000f


	//   ....[145]....
        /*0b18*/ 	.word	0x0500000f


	//   ....[146]....
        /*0b1c*/ 	.word	0x0500000f


	//   ....[147]....
        /*0b20*/ 	.word	0x0500000f


	//   ....[148]....
        /*0b24*/ 	.word	0x0500000f


	//   ....[149]....
        /*0b28*/ 	.word	0x0500000f


	//   ....[150]....
        /*0b2c*/ 	.word	0x0500000f


	//   ....[151]....
        /*0b30*/ 	.word	0x0500000f


	//   ....[152]....
        /*0b34*/ 	.word	0x0500000f


	//   ....[153]....
        /*0b38*/ 	.word	0x0500000f


	//   ....[154]....
        /*0b3c*/ 	.word	0x0500000f


	//   ....[155]....
        /*0b40*/ 	.word	0x0500000f


	//   ....[156]....
        /*0b44*/ 	.word	0x0500000f


	//   ....[157]....
        /*0b48*/ 	.word	0x0500000f


	//   ....[158]....
        /*0b4c*/ 	.word	0x0500000f


	//   ....[159]....
        /*0b50*/ 	.word	0x0500000f


	//   ....[160]....
        /*0b54*/ 	.word	0x0500000f


	//   ....[161]....
        /*0b58*/ 	.word	0x0500000f


	//   ....[162]....
        /*0b5c*/ 	.word	0x0500000f


	//   ....[163]....
        /*0b60*/ 	.word	0x0500000f


	//   ....[164]....
        /*0b64*/ 	.word	0x0500000f


	//   ....[165]....
        /*0b68*/ 	.word	0x0500000f


	//   ....[166]....
        /*0b6c*/ 	.word	0x0500000f


	//   ....[167]....
        /*0b70*/ 	.word	0x0500000f


	//   ....[168]....
        /*0b74*/ 	.word	0x0500000f


	//   ....[169]....
        /*0b78*/ 	.word	0x0500000f


	//   ....[170]....
        /*0b7c*/ 	.word	0x0500000f


	//   ....[171]....
        /*0b80*/ 	.word	0x0500000f


	//   ....[172]....
        /*0b84*/ 	.word	0x0500000f


	//   ....[173]....
        /*0b88*/ 	.word	0x0500000f


	//   ....[174]....
        /*0b8c*/ 	.word	0x0500000f


	//----- nvinfo : EIATTR_COOP_GROUP_INSTR_OFFSETS
	.align		4
.L_559:
        /*0b90*/ 	.byte	0x04, 0x28
        /*0b92*/ 	.short	(.L_561 - .L_560)


	//   ....[0]....
.L_560:
        /*0b94*/ 	.word	0x00000060


	//   ....[1]....
        /*0b98*/ 	.word	0x000001a0


	//   ....[2]....
        /*0b9c*/ 	.word	0x000001f0


	//   ....[3]....
        /*0ba0*/ 	.word	0x00000420


	//   ....[4]....
        /*0ba4*/ 	.word	0x00000580


	//   ....[5]....
        /*0ba8*/ 	.word	0x000006a0


	//   ....[6]....
        /*0bac*/ 	.word	0x00000800


	//   ....[7]....
        /*0bb0*/ 	.word	0x0000b000


	//   ....[8]....
        /*0bb4*/ 	.word	0x0000b700


	//   ....[9]....
        /*0bb8*/ 	.word	0x0000b710


	//   ....[10]....
        /*0bbc*/ 	.word	0x0000b720


	//   ....[11]....
        /*0bc0*/ 	.word	0x0000b730


	//   ....[12]....
        /*0bc4*/ 	.word	0x0000bf00


	//   ....[13]....
        /*0bc8*/ 	.word	0x0000bf10


	//   ....[14]....
        /*0bcc*/ 	.word	0x0000bf20


	//   ....[15]....
        /*0bd0*/ 	.word	0x0000bf30


	//   ....[16]....
        /*0bd4*/ 	.word	0x0000ecd0


	//   ....[17]....
        /*0bd8*/ 	.word	0x0000ece0


	//   ....[18]....
        /*0bdc*/ 	.word	0x0000ecf0


	//   ....[19]....
        /*0be0*/ 	.word	0x0000ed00


	//   ....[20]....
        /*0be4*/ 	.word	0x0000f2f0


	//   ....[21]....
        /*0be8*/ 	.word	0x0000f300


	//   ....[22]....
        /*0bec*/ 	.word	0x0000f310


	//   ....[23]....
        /*0bf0*/ 	.word	0x0000f320


	//   ....[24]....
        /*0bf4*/ 	.word	0x00012530


	//   ....[25]....
        /*0bf8*/ 	.word	0x00012cb0


	//   ....[26]....
        /*0bfc*/ 	.word	0x00013220


	//   ....[27]....
        /*0c00*/ 	.word	0x000132b0


	//   ....[28]....
        /*0c04*/ 	.word	0x00013c30


	//   ....[29]....
        /*0c08*/ 	.word	0x00013cc0


	//   ....[30]....
        /*0c0c*/ 	.word	0x00015730


	//   ....[31]....
        /*0c10*/ 	.word	0x00015750


	//   ....[32]....
        /*0c14*/ 	.word	0x00015f80


	//   ....[33]....
        /*0c18*/ 	.word	0x000164d0


	//   ....[34]....
        /*0c1c*/ 	.word	0x00016540


	//   ....[35]....
        /*0c20*/ 	.word	0x000165e0


	//   ....[36]....
        /*0c24*/ 	.word	0x000186f0


	//   ....[37]....
        /*0c28*/ 	.word	0x00018750


	//   ....[38]....
        /*0c2c*/ 	.word	0x00018e70


	//   ....[39]....
        /*0c30*/ 	.word	0x00018ed0


	//   ....[40]....
        /*0c34*/ 	.word	0x0001a3e0


	//   ....[41]....
        /*0c38*/ 	.word	0x0001a460


	//   ....[42]....
        /*0c3c*/ 	.word	0x0001a470


	//   ....[43]....
        /*0c40*/ 	.word	0x0001a4a0


	//   ....[44]....
        /*0c44*/ 	.word	0x0001b530


	//   ....[45]....
        /*0c48*/ 	.word	0x0001b540


	//   ....[46]....
        /*0c4c*/ 	.word	0x0001b550


	//   ....[47]....
        /*0c50*/ 	.word	0x0001b560


	//   ....[48]....
        /*0c54*/ 	.word	0x0001bc60


	//   ....[49]....
        /*0c58*/ 	.word	0x0001bcc0


	//   ....[50]....
        /*0c5c*/ 	.word	0x0001bd90


	//   ....[51]....
        /*0c60*/ 	.word	0x0001bdb0


	//   ....[52]....
        /*0c64*/ 	.word	0x0001be70


	//   ....[53]....
        /*0c68*/ 	.word	0x0001be90


	//   ....[54]....
        /*0c6c*/ 	.word	0x0001bf60


	//   ....[55]....
        /*0c70*/ 	.word	0x0001bf80


	//   ....[56]....
        /*0c74*/ 	.word	0x0001c400


	//   ....[57]....
        /*0c78*/ 	.word	0x0001c410


	//   ....[58]....
        /*0c7c*/ 	.word	0x0001c850


	//   ....[59]....
        /*0c80*/ 	.word	0x0001c860


	//   ....[60]....
        /*0c84*/ 	.word	0x0001d4c0


	//   ....[61]....
        /*0c88*/ 	.word	0x0001d4e0


	//   ....[62]....
        /*0c8c*/ 	.word	0x0001d5a0


	//   ....[63]....
        /*0c90*/ 	.word	0x0001d5c0


	//   ....[64]....
        /*0c94*/ 	.word	0x0001d680


	//   ....[65]....
        /*0c98*/ 	.word	0x0001d6a0


	//   ....[66]....
        /*0c9c*/ 	.word	0x0001d770


	//   ....[67]....
        /*0ca0*/ 	.word	0x0001d790


	//   ....[68]....
        /*0ca4*/ 	.word	0x0001d8e0


	//   ....[69]....
        /*0ca8*/ 	.word	0x0001db10


	//   ....[70]....
        /*0cac*/ 	.word	0x0001db40


	//   ....[71]....
        /*0cb0*/ 	.word	0x0001db70


	//   ....[72]....
        /*0cb4*/ 	.word	0x0001dba0


	//   ....[73]....
        /*0cb8*/ 	.word	0x0001dbd0


	//   ....[74]....
        /*0cbc*/ 	.word	0x0001dc00


	//   ....[75]....
        /*0cc0*/ 	.word	0x0001dda0


	//   ....[76]....
        /*0cc4*/ 	.word	0x0001ddd0


	//   ....[77]....
        /*0cc8*/ 	.word	0x0001de00


	//   ....[78]....
        /*0ccc*/ 	.word	0x0001de30


	//   ....[79]....
        /*0cd0*/ 	.word	0x0001de60


	//   ....[80]....
        /*0cd4*/ 	.word	0x0001de90


	//   ....[81]....
        /*0cd8*/ 	.word	0x0001df30


	//   ....[82]....
        /*0cdc*/ 	.word	0x0001df60


	//   ....[83]....
        /*0ce0*/ 	.word	0x0001df70


	//   ....[84]....
        /*0ce4*/ 	.word	0x0001dfa0


	//   ....[85]....
        /*0ce8*/ 	.word	0x0001f680


	//   ....[86]....
        /*0cec*/ 	.word	0x00021330


	//   ....[87]....
        /*0cf0*/ 	.word	0x00021f40


	//   ....[88]....
        /*0cf4*/ 	.word	0x00021f50


	//   ....[89]....
        /*0cf8*/ 	.word	0x00022010


	//   ....[90]....
        /*0cfc*/ 	.word	0x00022020


	//   ....[91]....
        /*0d00*/ 	.word	0x000220c0


	//   ....[92]....
        /*0d04*/ 	.word	0x000220d0


	//   ....[93]....
        /*0d08*/ 	.word	0x00022170


	//   ....[94]....
        /*0d0c*/ 	.word	0x00022180


	//   ....[95]....
        /*0d10*/ 	.word	0x00022220


	//   ....[96]....
        /*0d14*/ 	.word	0x00022230


	//   ....[97]....
        /*0d18*/ 	.word	0x000222d0


	//   ....[98]....
        /*0d1c*/ 	.word	0x000222e0


	//   ....[99]....
        /*0d20*/ 	.word	0x00022380


	//   ....[100]....
        /*0d24*/ 	.word	0x00022390


	//   ....[101]....
        /*0d28*/ 	.word	0x000223e0


	//   ....[102]....
        /*0d2c*/ 	.word	0x00022420


	//   ....[103]....
        /*0d30*/ 	.word	0x00025000


	//   ....[104]....
        /*0d34*/ 	.word	0x00025030


	//   ....[105]....
        /*0d38*/ 	.word	0x00025090


	//   ....[106]....
        /*0d3c*/ 	.word	0x000250c0


	//   ....[107]....
        /*0d40*/ 	.word	0x000250f0


	//   ....[108]....
        /*0d44*/ 	.word	0x00025120


	//   ....[109]....
        /*0d48*/ 	.word	0x00025150


	//   ....[110]....
        /*0d4c*/ 	.word	0x00025180


	//   ....[111]....
        /*0d50*/ 	.word	0x00025350


	//   ....[112]....
        /*0d54*/ 	.word	0x00025380


	//   ....[113]....
        /*0d58*/ 	.word	0x000253b0


	//   ....[114]....
        /*0d5c*/ 	.word	0x000253e0


	//   ....[115]....
        /*0d60*/ 	.word	0x00025410


	//   ....[116]....
        /*0d64*/ 	.word	0x00025440


	//   ....[117]....
        /*0d68*/ 	.word	0x00025510


	//   ....[118]....
        /*0d6c*/ 	.word	0x00025530


	//   ....[119]....
        /*0d70*/ 	.word	0x00025540


	//   ....[120]....
        /*0d74*/ 	.word	0x000255c0


	//   ....[121]....
        /*0d78*/ 	.word	0x000260f0


	//   ....[122]....
        /*0d7c*/ 	.word	0x00026530


	//   ....[123]....
        /*0d80*/ 	.word	0x000265c0


	//   ....[124]....
        /*0d84*/ 	.word	0x00026610


	//   ....[125]....
        /*0d88*/ 	.word	0x00026660


	//   ....[126]....
        /*0d8c*/ 	.word	0x00026700


	//   ....[127]....
        /*0d90*/ 	.word	0x00026790


	//   ....[128]....
        /*0d94*/ 	.word	0x000267e0


	//   ....[129]....
        /*0d98*/ 	.word	0x00026830


	//   ....[130]....
        /*0d9c*/ 	.word	0x00026920


	//   ....[131]....
        /*0da0*/ 	.word	0x000269b0


	//   ....[132]....
        /*0da4*/ 	.word	0x00026a10


	//   ....[133]....
        /*0da8*/ 	.word	0x00026a70


	//   ....[134]....
        /*0dac*/ 	.word	0x00026b00


	//   ....[135]....
        /*0db0*/ 	.word	0x00026b90


	//   ....[136]....
        /*0db4*/ 	.word	0x00026be0


	//   ....[137]....
        /*0db8*/ 	.word	0x00026c30


	//   ....[138]....
        /*0dbc*/ 	.word	0x00026f30


	//   ....[139]....
        /*0dc0*/ 	.word	0x00027220


	//   ....[140]....
        /*0dc4*/ 	.word	0x000273a0


	//   ....[141]....
        /*0dc8*/ 	.word	0x000273f0


	//   ....[142]....
        /*0dcc*/ 	.word	0x000274c0


	//   ....[143]....
        /*0dd0*/ 	.word	0x000275d0


	//   ....[144]....
        /*0dd4*/ 	.word	0x00027630


	//   ....[145]....
        /*0dd8*/ 	.word	0x00027740


	//   ....[146]....
        /*0ddc*/ 	.word	0x000277a0


	//   ....[147]....
        /*0de0*/ 	.word	0x000278b0


	//   ....[148]....
        /*0de4*/ 	.word	0x00027910


	//   ....[149]....
        /*0de8*/ 	.word	0x00027a20


	//   ....[150]....
        /*0dec*/ 	.word	0x00027a80


	//   ....[151]....
        /*0df0*/ 	.word	0x00027b90


	//   ....[152]....
        /*0df4*/ 	.word	0x00027bf0


	//   ....[153]....
        /*0df8*/ 	.word	0x00027d00


	//   ....[154]....
        /*0dfc*/ 	.word	0x00027d60


	//   ....[155]....
        /*0e00*/ 	.word	0x00027e40


	//   ....[156]....
        /*0e04*/ 	.word	0x000281b0


	//   ....[157]....
        /*0e08*/ 	.word	0x00028260


	//   ....[158]....
        /*0e0c*/ 	.word	0x000283e0


	//   ....[159]....
        /*0e10*/ 	.word	0x00028470


	//   ....[160]....
        /*0e14*/ 	.word	0x000284f0


	//   ....[161]....
        /*0e18*/ 	.word	0x00028570


	//   ....[162]....
        /*0e1c*/ 	.word	0x000285f0


	//   ....[163]....
        /*0e20*/ 	.word	0x00028680


	//   ....[164]....
        /*0e24*/ 	.word	0x00028720


	//   ....[165]....
        /*0e28*/ 	.word	0x000287f0


	//   ....[166]....
        /*0e2c*/ 	.word	0x00028870


	//   ....[167]....
        /*0e30*/ 	.word	0x000288f0


	//   ....[168]....
        /*0e34*/ 	.word	0x00028970


	//   ....[169]....
        /*0e38*/ 	.word	0x00028a00


	//   ....[170]....
        /*0e3c*/ 	.word	0x00028a80


	//   ....[171]....
        /*0e40*/ 	.word	0x00028b30


	//   ....[172]....
        /*0e44*/ 	.word	0x00028b80


	//   ....[173]....
        /*0e48*/ 	.word	0x00028c40


	//   ....[174]....
        /*0e4c*/ 	.word	0x00028d70


	//----- nvinfo : EIATTR_REG_RECONFIG
	.align		4
.L_561:
        /*0e50*/ 	.byte	0x01, 0x54
	.zero		2


	//----- nvinfo : EIATTR_SYSCALL_OFFSETS
	.align		4
        /*0e54*/ 	.byte	0x04, 0x46
        /*0e56*/ 	.short	(.L_563 - .L_562)


	//   ....[0]....
.L_562:
        /*0e58*/ 	.word	0x00002010


	//   ....[1]....
        /*0e5c*/ 	.word	0x00002160


	//   ....[2]....
        /*0e60*/ 	.word	0x0000b1b0


	//   ....[3]....
        /*0e64*/ 	.word	0x0000b4a0


	//   ....[4]....
        /*0e68*/ 	.word	0x00020f50


	//   ....[5]....
        /*0e6c*/ 	.word	0x000210a0


	//   ....[6]....
        /*0e70*/ 	.word	0x00021190


	//   ....[7]....
        /*0e74*/ 	.word	0x00021af0


	//----- nvinfo : EIATTR_MBARRIER_INSTR_OFFSETS
	.align		4
.L_563:
        /*0e78*/ 	.byte	0x04, 0x39
        /*0e7a*/ 	.short	(.L_565 - .L_564)


	//   ....[0]....
.L_564:
        /*0e7c*/ 	.word	0x000002d0
        /*0e80*/ 	.word	0x000000ff
        /*0e84*/ 	.word	0x00034800
        /*0e88*/ 	.short	0x0100
        /*0e8a*/ 	.byte	0x08
	.zero		1


	//   ....[1]....
        /*0e8c*/ 	.word	0x000002e0
        /*0e90*/ 	.word	0x000000ff
        /*0e94*/ 	.word	0x00034820
        /*0e98*/ 	.short	0x0100
        /*0e9a*/ 	.byte	0x08
	.zero		1


	//   ....[2]....
        /*0e9c*/ 	.word	0x000003d0
        /*0ea0*/ 	.word	0x000000ff
        /*0ea4*/ 	.word	0x00034830
        /*0ea8*/ 	.short	0x0100
        /*0eaa*/ 	.byte	0x08
	.zero		1


	//   ....[3]....
        /*0eac*/ 	.word	0x000003e0
        /*0eb0*/ 	.word	0x000000ff
        /*0eb4*/ 	.word	0x00034840
        /*0eb8*/ 	.short	0x0100
        /*0eba*/ 	.byte	0x08
	.zero		1


	//   ....[4]....
        /*0ebc*/ 	.word	0x000003f0
        /*0ec0*/ 	.word	0x000000ff
        /*0ec4*/ 	.word	0x00034838
        /*0ec8*/ 	.short	0x0100
        /*0eca*/ 	.byte	0x08
	.zero		1


	//   ....[5]....
        /*0ecc*/ 	.word	0x00000400
        /*0ed0*/ 	.word	0x000000ff
        /*0ed4*/ 	.word	0x00034848
        /*0ed8*/ 	.short	0x0100
        /*0eda*/ 	.byte	0x08
	.zero		1


	//   ....[6]....
        /*0edc*/ 	.word	0x00000530
        /*0ee0*/ 	.word	0x000000ff
        /*0ee4*/ 	.word	0x00034850
        /*0ee8*/ 	.short	0x0100
        /*0eea*/ 	.byte	0x08
	.zero		1


	//   ....[7]....
        /*0eec*/ 	.word	0x00000540
        /*0ef0*/ 	.word	0x000000ff
        /*0ef4*/ 	.word	0x00034860
        /*0ef8*/ 	.short	0x0100
        /*0efa*/ 	.byte	0x08
	.zero		1


	//   ....[8]....
        /*0efc*/ 	.word	0x00000550
        /*0f00*/ 	.word	0x000000ff
        /*0f04*/ 	.word	0x00034858
        /*0f08*/ 	.short	0x0100
        /*0f0a*/ 	.byte	0x08
	.zero		1


	//   ....[9]....
        /*0f0c*/ 	.word	0x00000560
        /*0f10*/ 	.word	0x000000ff
        /*0f14*/ 	.word	0x00034868
        /*0f18*/ 	.short	0x0100
        /*0f1a*/ 	.byte	0x08
	.zero		1


	//   ....[10]....
        /*0f1c*/ 	.word	0x00000650
        /*0f20*/ 	.word	0x000000ff
        /*0f24*/ 	.word	0x00034870
        /*0f28*/ 	.short	0x0100
        /*0f2a*/ 	.byte	0x06
	.zero		1


	//   ....[11]....
        /*0f2c*/ 	.word	0x00000660
        /*0f30*/ 	.word	0x000000ff
        /*0f34*/ 	.word	0x00034880
        /*0f38*/ 	.short	0x0100
        /*0f3a*/ 	.byte	0x06
	.zero		1


	//   ....[12]....
        /*0f3c*/ 	.word	0x00000670
        /*0f40*/ 	.word	0x000000ff
        /*0f44*/ 	.word	0x00034878
        /*0f48*/ 	.short	0x0100
        /*0f4a*/ 	.byte	0x06
	.zero		1


	//   ....[13]....
        /*0f4c*/ 	.word	0x00000680
        /*0f50*/ 	.word	0x000000ff
        /*0f54*/ 	.word	0x00034888
        /*0f58*/ 	.short	0x0100
        /*0f5a*/ 	.byte	0x06
	.zero		1


	//   ....[14]....
        /*0f5c*/ 	.word	0x000007b0
        /*0f60*/ 	.word	0x000000ff
        /*0f64*/ 	.word	0x00034890
        /*0f68*/ 	.short	0x0100
        /*0f6a*/ 	.byte	0x08
	.zero		1


	//   ....[15]....
        /*0f6c*/ 	.word	0x000007c0
        /*0f70*/ 	.word	0x000000ff
        /*0f74*/ 	.word	0x000348a0
        /*0f78*/ 	.short	0x0100
        /*0f7a*/ 	.byte	0x08
	.zero		1


	//   ....[16]....
        /*0f7c*/ 	.word	0x000007d0
        /*0f80*/ 	.word	0x000000ff
        /*0f84*/ 	.word	0x00034898
        /*0f88*/ 	.short	0x0100
        /*0f8a*/ 	.byte	0x08
	.zero		1


	//   ....[17]....
        /*0f8c*/ 	.word	0x000007e0
        /*0f90*/ 	.word	0x000000ff
        /*0f94*/ 	.word	0x000348a8
        /*0f98*/ 	.short	0x0100
        /*0f9a*/ 	.byte	0x08
	.zero		1


	//   ....[18]....
        /*0f9c*/ 	.word	0x00000910
        /*0fa0*/ 	.word	0x000000ff
        /*0fa4*/ 	.word	0x000348b0
        /*0fa8*/ 	.short	0x0100
        /*0faa*/ 	.byte	0x08
	.zero		1


	//   ....[19]....
        /*0fac*/ 	.word	0x00000920
        /*0fb0*/ 	.word	0x000000ff
        /*0fb4*/ 	.word	0x000348c0
        /*0fb8*/ 	.short	0x0100
        /*0fba*/ 	.byte	0x08
	.zero		1


	//   ....[20]....
        /*0fbc*/ 	.word	0x00000930
        /*0fc0*/ 	.word	0x000000ff
        /*0fc4*/ 	.word	0x000348b8
        /*0fc8*/ 	.short	0x0100
        /*0fca*/ 	.byte	0x08
	.zero		1


	//   ....[21]....
        /*0fcc*/ 	.word	0x00000940
        /*0fd0*/ 	.word	0x000000ff
        /*0fd4*/ 	.word	0x000348c8
        /*0fd8*/ 	.short	0x0100
        /*0fda*/ 	.byte	0x08
	.zero		1


	//   ....[22]....
        /*0fdc*/ 	.word	0x00003c50
        /*0fe0*/ 	.word	0x00000003
        /*0fe4*/ 	.word	0x00034890
        /*0fe8*/ 	.short	0x010a
        /*0fea*/ 	.byte	0x3f
	.zero		1


	//   ....[23]....
        /*0fec*/ 	.word	0x00006ff0
        /*0ff0*/ 	.word	0x00000003
        /*0ff4*/ 	.word	0x00034890
        /*0ff8*/ 	.short	0x010a
        /*0ffa*/ 	.byte	0x3f
	.zero		1


	//   ....[24]....
        /*0ffc*/ 	.word	0x0000a0f0
        /*1000*/ 	.word	0x00000003
        /*1004*/ 	.word	0x00034890
        /*1008*/ 	.short	0x010a
        /*100a*/ 	.byte	0x3f
	.zero		1


	//   ....[25]....
        /*100c*/ 	.word	0x0000a4c0
        /*1010*/ 	.word	0x00000020
        /*1014*/ 	.word	0x00000000
        /*1018*/ 	.short	0x0101
        /*101a*/ 	.byte	0x3f
	.zero		1


	//   ....[26]....
        /*101c*/ 	.word	0x0000a500
        /*1020*/ 	.word	0x00000003
        /*1024*/ 	.word	0x000348b0
        /*1028*/ 	.short	0x010a
        /*102a*/ 	.byte	0x3f
	.zero		1


	//   ....[27]....
        /*102c*/ 	.word	0x0000a9a0
        /*1030*/ 	.word	0x00000003
        /*1034*/ 	.word	0x00000000
        /*1038*/ 	.short	0x0101
        /*103a*/ 	.byte	0x3f
	.zero		1


	//   ....[28]....
        /*103c*/ 	.word	0x0000b230
        /*1040*/ 	.word	0x00000002
        /*1044*/ 	.word	0x00034800
        /*1048*/ 	.short	0x010a
        /*104a*/ 	.byte	0x3f
	.zero		1


	//   ....[29]....
        /*104c*/ 	.word	0x0000b280
        /*1050*/ 	.word	0x00000002
        /*1054*/ 	.word	0x00034800
        /*1058*/ 	.short	0x010a
        /*105a*/ 	.byte	0x3f
	.zero		1


	//   ....[30]....
        /*105c*/ 	.word	0x0000c600
        /*1060*/ 	.word	0x00000002
        /*1064*/ 	.word	0x00034800
        /*1068*/ 	.short	0x010a
        /*106a*/ 	.byte	0x3f
	.zero		1


	//   ....[31]....
        /*106c*/ 	.word	0x0000f760
        /*1070*/ 	.word	0x00000002
        /*1074*/ 	.word	0x00034800
        /*1078*/ 	.short	0x010a
        /*107a*/ 	.byte	0x3f
	.zero		1


	//   ....[32]....
        /*107c*/ 	.word	0x00011ff0
        /*1080*/ 	.word	0x00000006
        /*1084*/ 	.word	0x00034830
        /*1088*/ 	.short	0x010a
        /*108a*/ 	.byte	0x3f
	.zero		1


	//   ....[33]....
        /*108c*/ 	.word	0x00012060
        /*1090*/ 	.word	0x00000006
        /*1094*/ 	.word	0x00034830
        /*1098*/ 	.short	0x010a
        /*109a*/ 	.byte	0x3f
	.zero		1


	//   ....[34]....
        /*109c*/ 	.word	0x00012c00
        /*10a0*/ 	.word	0x00000006
        /*10a4*/ 	.word	0x00000000
        /*10a8*/ 	.short	0x0101
        /*10aa*/ 	.byte	0x3f
	.zero		1


	//   ....[35]....
        /*10ac*/ 	.word	0x00014970
        /*10b0*/ 	.word	0x00000014
        /*10b4*/ 	.word	0x00034830
        /*10b8*/ 	.short	0x010a
        /*10ba*/ 	.byte	0x3f
	.zero		1


	//   ....[36]....
        /*10bc*/ 	.word	0x000149f0
        /*10c0*/ 	.word	0x00000014
        /*10c4*/ 	.word	0x00034830
        /*10c8*/ 	.short	0x010a
        /*10ca*/ 	.byte	0x3f
	.zero		1


	//   ....[37]....
        /*10cc*/ 	.word	0x00015510
        /*10d0*/ 	.word	0x00000015
        /*10d4*/ 	.word	0x00034850
        /*10d8*/ 	.short	0x010a
        /*10da*/ 	.byte	0x3f
	.zero		1


	//   ....[38]....
        /*10dc*/ 	.word	0x00015560
        /*10e0*/ 	.word	0x00000015
        /*10e4*/ 	.word	0x00034850
        /*10e8*/ 	.short	0x010a
        /*10ea*/ 	.byte	0x3f
	.zero		1


	//   ....[39]....
        /*10ec*/ 	.word	0x00016f40
        /*10f0*/ 	.word	0x00000014
        /*10f4*/ 	.word	0x00000000
        /*10f8*/ 	.short	0x0101
        /*10fa*/ 	.byte	0x3f
	.zero		1


	//   ....[40]....
        /*10fc*/ 	.word	0x00016f70
        /*1100*/ 	.word	0x00000015
        /*1104*/ 	.word	0x00000000
        /*1108*/ 	.short	0x0101
        /*110a*/ 	.byte	0x3f
	.zero		1


	//   ....[41]....
        /*110c*/ 	.word	0x00017790
        /*1110*/ 	.word	0x00000003
        /*1114*/ 	.word	0x00034830
        /*1118*/ 	.short	0x010a
        /*111a*/ 	.byte	0x3f
	.zero		1


	//   ....[42]....
        /*111c*/ 	.word	0x00017810
        /*1120*/ 	.word	0x00000003
        /*1124*/ 	.word	0x00034830
        /*1128*/ 	.short	0x010a
        /*112a*/ 	.byte	0x3f
	.zero		1


	//   ....[43]....
        /*112c*/ 	.word	0x00018330
        /*1130*/ 	.word	0x0000000f
        /*1134*/ 	.word	0x00034850
        /*1138*/ 	.short	0x010a
        /*113a*/ 	.byte	0x3f
	.zero		1


	//   ....[44]....
        /*113c*/ 	.word	0x00018380
        /*1140*/ 	.word	0x0000000f
        /*1144*/ 	.word	0x00034850
        /*1148*/ 	.short	0x010a
        /*114a*/ 	.byte	0x3f
	.zero		1


	//   ....[45]....
        /*114c*/ 	.word	0x000196c0
        /*1150*/ 	.word	0x0000000b
        /*1154*/ 	.word	0x00000000
        /*1158*/ 	.short	0x0101
        /*115a*/ 	.byte	0x3f
	.zero		1


	//   ....[46]....
        /*115c*/ 	.word	0x00019710
        /*1160*/ 	.word	0x0000000f
        /*1164*/ 	.word	0x00000000
        /*1168*/ 	.short	0x0101
        /*116a*/ 	.byte	0x3f
	.zero		1


	//   ....[47]....
        /*116c*/ 	.word	0x00019fc0
        /*1170*/ 	.word	0x00000007
        /*1174*/ 	.word	0x00034850
        /*1178*/ 	.short	0x010a
        /*117a*/ 	.byte	0x3f
	.zero		1


	//   ....[48]....
        /*117c*/ 	.word	0x0001a060
        /*1180*/ 	.word	0x00000007
        /*1184*/ 	.word	0x00034850
        /*1188*/ 	.short	0x010a
        /*118a*/ 	.byte	0x3f
	.zero		1


	//   ....[49]....
        /*118c*/ 	.word	0x0001a620
        /*1190*/ 	.word	0x00000008
        /*1194*/ 	.word	0x00000000
        /*1198*/ 	.short	0x0101
        /*119a*/ 	.byte	0x3f
	.zero		1


	//   ....[50]....
        /*119c*/ 	.word	0x0001bc80
        /*11a0*/ 	.word	0x00000000
        /*11a4*/ 	.word	0x00000000
        /*11a8*/ 	.short	0x0101
        /*11aa*/ 	.byte	0x3f
	.zero		1


	//   ....[51]....
        /*11ac*/ 	.word	0x0001c3f0
        /*11b0*/ 	.word	0x0000000a
        /*11b4*/ 	.word	0x00000000
        /*11b8*/ 	.short	0x0101
        /*11ba*/ 	.byte	0x3f
	.zero		1


	//   ....[52]....
        /*11bc*/ 	.word	0x0001f760
        /*11c0*/ 	.word	0x00000012
        /*11c4*/ 	.word	0x00034820
        /*11c8*/ 	.short	0x010a
        /*11ca*/ 	.byte	0x3f
	.zero		1


	//   ....[53]....
        /*11cc*/ 	.word	0x0001f830
        /*11d0*/ 	.word	0x00000005
        /*11d4*/ 	.word	0x000348a0
        /*11d8*/ 	.short	0x010a
        /*11da*/ 	.byte	0x3f
	.zero		1


	//   ....[54]....
        /*11dc*/ 	.word	0x0001fc50
        /*11e0*/ 	.word	0x00000005
        /*11e4*/ 	.word	0x000348c0
        /*11e8*/ 	.short	0x010a
        /*11ea*/ 	.byte	0x3f
	.zero		1


	//   ....[55]....
        /*11ec*/ 	.word	0x00020140
        /*11f0*/ 	.word	0x00000006
        /*11f4*/ 	.word	0x000348a0
        /*11f8*/ 	.short	0x010a
        /*11fa*/ 	.byte	0x3f
	.zero		1


	//   ....[56]....
        /*11fc*/ 	.word	0x00020550
        /*1200*/ 	.word	0x00000006
        /*1204*/ 	.word	0x000348c0
        /*1208*/ 	.short	0x010a
        /*120a*/ 	.byte	0x3f
	.zero		1


	//   ....[57]....
        /*120c*/ 	.word	0x000215a0
        /*1210*/ 	.word	0x00000000
        /*1214*/ 	.word	0x00034840
        /*1218*/ 	.short	0x010a
        /*121a*/ 	.byte	0x3f
	.zero		1


	//   ....[58]....
        /*121c*/ 	.word	0x00022510
        /*1220*/ 	.word	0x00000012
        /*1224*/ 	.word	0x00034800
        /*1228*/ 	.short	0x0107
        /*122a*/ 	.byte	0x3f
	.zero		1


	//   ....[59]....
        /*122c*/ 	.word	0x00022610
        /*1230*/ 	.word	0x00000012
        /*1234*/ 	.word	0x00034800
        /*1238*/ 	.short	0x0101
        /*123a*/ 	.byte	0x3f
	.zero		1


	//   ....[60]....
        /*123c*/ 	.word	0x00022630
        /*1240*/ 	.word	0x00000012
        /*1244*/ 	.word	0x00034820
        /*1248*/ 	.short	0x010a
        /*124a*/ 	.byte	0x3f
	.zero		1


	//   ....[61]....
        /*124c*/ 	.word	0x000229f0
        /*1250*/ 	.word	0x00000003
        /*1254*/ 	.word	0x00034840
        /*1258*/ 	.short	0x010a
        /*125a*/ 	.byte	0x3f
	.zero		1


	//   ....[62]....
        /*125c*/ 	.word	0x00022e70
        /*1260*/ 	.word	0x00000002
        /*1264*/ 	.word	0x00034860
        /*1268*/ 	.short	0x010a
        /*126a*/ 	.byte	0x3f
	.zero		1


	//   ....[63]....
        /*126c*/ 	.word	0x00023520
        /*1270*/ 	.word	0x00000003
        /*1274*/ 	.word	0x00034840
        /*1278*/ 	.short	0x010a
        /*127a*/ 	.byte	0x3f
	.zero		1


	//   ....[64]....
        /*127c*/ 	.word	0x000239a0
        /*1280*/ 	.word	0x00000002
        /*1284*/ 	.word	0x00034860
        /*1288*/ 	.short	0x010a
        /*128a*/ 	.byte	0x3f
	.zero		1


	//   ....[65]....
        /*128c*/ 	.word	0x00023fb0
        /*1290*/ 	.word	0x00000003
        /*1294*/ 	.word	0x00034840
        /*1298*/ 	.short	0x010a
        /*129a*/ 	.byte	0x3f
	.zero		1


	//   ....[66]....
        /*129c*/ 	.word	0x00024420
        /*12a0*/ 	.word	0x00000002
        /*12a4*/ 	.word	0x00034860
        /*12a8*/ 	.short	0x010a
        /*12aa*/ 	.byte	0x3f
	.zero		1


	//   ....[67]....
        /*12ac*/ 	.word	0x000249d0
        /*12b0*/ 	.word	0x00000000
        /*12b4*/ 	.word	0x00034860
        /*12b8*/ 	.short	0x010a
        /*12ba*/ 	.byte	0x3f
	.zero		1


	//   ....[68]....
        /*12bc*/ 	.word	0x00026070
        /*12c0*/ 	.word	0x00000000
        /*12c4*/ 	.word	0x00034820
        /*12c8*/ 	.short	0x010a
        /*12ca*/ 	.byte	0x3f
	.zero		1


	//   ....[69]....
        /*12cc*/ 	.word	0x00026270
        /*12d0*/ 	.word	0x00000006
        /*12d4*/ 	.word	0x00000000
        /*12d8*/ 	.short	0x010a
        /*12da*/ 	.byte	0x3f
	.zero		1


	//   ....[70]....
        /*12dc*/ 	.word	0x000262a0
        /*12e0*/ 	.word	0x00000007
        /*12e4*/ 	.word	0x00000000
        /*12e8*/ 	.short	0x010a
        /*12ea*/ 	.byte	0x3f
	.zero		1


	//   ....[71]....
        /*12ec*/ 	.word	0x00026300
        /*12f0*/ 	.word	0x00000004
        /*12f4*/ 	.word	0x00000000
        /*12f8*/ 	.short	0x010a
        /*12fa*/ 	.byte	0x3f
	.zero		1


	//   ....[72]....
        /*12fc*/ 	.word	0x00026330
        /*1300*/ 	.word	0x00000003
        /*1304*/ 	.word	0x00000000
        /*1308*/ 	.short	0x010a
        /*130a*/ 	.byte	0x3f
	.zero		1


	//   ....[73]....
        /*130c*/ 	.word	0x00026390
        /*1310*/ 	.word	0x00000003
        /*1314*/ 	.word	0x00034890
        /*1318*/ 	.short	0x010a
        /*131a*/ 	.byte	0x3f
	.zero		1


	//   ....[74]....
        /*131c*/ 	.word	0x000263e0
        /*1320*/ 	.word	0x00000003
        /*1324*/ 	.word	0x00034890
        /*1328*/ 	.short	0x010a
        /*132a*/ 	.byte	0x3f
	.zero		1


	//   ....[75]....
        /*132c*/ 	.word	0x00026430
        /*1330*/ 	.word	0x00000003
        /*1334*/ 	.word	0x00034890
        /*1338*/ 	.short	0x010a
        /*133a*/ 	.byte	0x3f
	.zero		1


	//   ....[76]....
        /*133c*/ 	.word	0x00026480
        /*1340*/ 	.word	0x00000003
        /*1344*/ 	.word	0x000348b0
        /*1348*/ 	.short	0x010a
        /*134a*/ 	.byte	0x3f
	.zero		1


	//   ....[77]....
        /*134c*/ 	.word	0x00026870
        /*1350*/ 	.word	0x00000002
        /*1354*/ 	.word	0x00034800
        /*1358*/ 	.short	0x010a
        /*135a*/ 	.byte	0x3f
	.zero		1


	//   ....[78]....
        /*135c*/ 	.word	0x00026c70
        /*1360*/ 	.word	0x00000002
        /*1364*/ 	.word	0x00034800
        /*1368*/ 	.short	0x010a
        /*136a*/ 	.byte	0x3f
	.zero		1


	//   ....[79]....
        /*136c*/ 	.word	0x00026cc0
        /*1370*/ 	.word	0x00000006
        /*1374*/ 	.word	0x00034830
        /*1378*/ 	.short	0x010a
        /*137a*/ 	.byte	0x3f
	.zero		1


	//   ....[80]....
        /*137c*/ 	.word	0x00026d10
        /*1380*/ 	.word	0x00000014
        /*1384*/ 	.word	0x00034830
        /*1388*/ 	.short	0x010a
        /*138a*/ 	.byte	0x3f
	.zero		1


	//   ....[81]....
        /*138c*/ 	.word	0x00026d60
        /*1390*/ 	.word	0x00000015
        /*1394*/ 	.word	0x00034850
        /*1398*/ 	.short	0x010a
        /*139a*/ 	.byte	0x3f
	.zero		1


	//   ....[82]....
        /*139c*/ 	.word	0x00026db0
        /*13a0*/ 	.word	0x00000003
        /*13a4*/ 	.word	0x00034830
        /*13a8*/ 	.short	0x010a
        /*13aa*/ 	.byte	0x3f
	.zero		1


	//   ....[83]....
        /*13ac*/ 	.word	0x00026e00
        /*13b0*/ 	.word	0x0000000f
        /*13b4*/ 	.word	0x00034850
        /*13b8*/ 	.short	0x010a
        /*13ba*/ 	.byte	0x3f
	.zero		1


	//   ....[84]....
        /*13bc*/ 	.word	0x00026e50
        /*13c0*/ 	.word	0x00000007
        /*13c4*/ 	.word	0x00034850
        /*13c8*/ 	.short	0x010a
        /*13ca*/ 	.byte	0x3f
	.zero		1


	//   ....[85]....
        /*13cc*/ 	.word	0x00027000
        /*13d0*/ 	.word	0x00000012
        /*13d4*/ 	.word	0x00034820
        /*13d8*/ 	.short	0x010a
        /*13da*/ 	.byte	0x3f
	.zero		1


	//   ....[86]....
        /*13dc*/ 	.word	0x00027050
        /*13e0*/ 	.word	0x00000005
        /*13e4*/ 	.word	0x000348a0
        /*13e8*/ 	.short	0x010a
        /*13ea*/ 	.byte	0x3f
	.zero		1


	//   ....[87]....
        /*13ec*/ 	.word	0x000270a0
        /*13f0*/ 	.word	0x00000005
        /*13f4*/ 	.word	0x000348c0
        /*13f8*/ 	.short	0x010a
        /*13fa*/ 	.byte	0x3f
	.zero		1


	//   ....[88]....
        /*13fc*/ 	.word	0x000270f0
        /*1400*/ 	.word	0x00000006
        /*1404*/ 	.word	0x000348a0
        /*1408*/ 	.short	0x010a
        /*140a*/ 	.byte	0x3f
	.zero		1


	//   ....[89]....
        /*140c*/ 	.word	0x00027140
        /*1410*/ 	.word	0x00000006
        /*1414*/ 	.word	0x000348c0
        /*1418*/ 	.short	0x010a
        /*141a*/ 	.byte	0x3f
	.zero		1


	//   ....[90]....
        /*141c*/ 	.word	0x000272e0
        /*1420*/ 	.word	0x00000000
        /*1424*/ 	.word	0x00034840
        /*1428*/ 	.short	0x010a
        /*142a*/ 	.byte	0x3f
	.zero		1


	//   ....[91]....
        /*142c*/ 	.word	0x00027ec0
        /*1430*/ 	.word	0x00000012
        /*1434*/ 	.word	0x00034820
        /*1438*/ 	.short	0x010a
        /*143a*/ 	.byte	0x3f
	.zero		1


	//   ....[92]....
        /*143c*/ 	.word	0x00027f10
        /*1440*/ 	.word	0x00000003
        /*1444*/ 	.word	0x00034840
        /*1448*/ 	.short	0x010a
        /*144a*/ 	.byte	0x3f
	.zero		1


	//   ....[93]....
        /*144c*/ 	.word	0x00027f60
        /*1450*/ 	.word	0x00000002
        /*1454*/ 	.word	0x00034860
        /*1458*/ 	.short	0x010a
        /*145a*/ 	.byte	0x3f
	.zero		1


	//   ....[94]....
        /*145c*/ 	.word	0x00027fb0
        /*1460*/ 	.word	0x00000003
        /*1464*/ 	.word	0x00034840
        /*1468*/ 	.short	0x010a
        /*146a*/ 	.byte	0x3f
	.zero		1


	//   ....[95]....
        /*146c*/ 	.word	0x00028000
        /*1470*/ 	.word	0x00000002
        /*1474*/ 	.word	0x00034860
        /*1478*/ 	.short	0x010a
        /*147a*/ 	.byte	0x3f
	.zero		1


	//   ....[96]....
        /*147c*/ 	.word	0x00028050
        /*1480*/ 	.word	0x00000003
        /*1484*/ 	.word	0x00034840
        /*1488*/ 	.short	0x010a
        /*148a*/ 	.byte	0x3f
	.zero		1


	//   ....[97]....
        /*148c*/ 	.word	0x000280a0
        /*1490*/ 	.word	0x00000002
        /*1494*/ 	.word	0x00034860
        /*1498*/ 	.short	0x010a
        /*149a*/ 	.byte	0x3f
	.zero		1


	//   ....[98]....
        /*149c*/ 	.word	0x000280f0
        /*14a0*/ 	.word	0x00000000
        /*14a4*/ 	.word	0x00034860
        /*14a8*/ 	.short	0x010a
        /*14aa*/ 	.byte	0x3f
	.zero		1


	//   ....[99]....
        /*14ac*/ 	.word	0x00028c90
        /*14b0*/ 	.word	0x00000000
        /*14b4*/ 	.word	0x00034820
        /*14b8*/ 	.short	0x010a
        /*14ba*/ 	.byte	0x3f
	.zero		1


	//   ....[100]....
        /*14bc*/ 	.word	0x00028e30
        /*14c0*/ 	.word	0x00000006
        /*14c4*/ 	.word	0x00000000
        /*14c8*/ 	.short	0x010a
        /*14ca*/ 	.byte	0x3f
	.zero		1


	//   ....[101]....
        /*14cc*/ 	.word	0x00028e80
        /*14d0*/ 	.word	0x00000007
        /*14d4*/ 	.word	0x00000000
        /*14d8*/ 	.short	0x010a
        /*14da*/ 	.byte	0x3f
	.zero		1


	//   ....[102]....
        /*14dc*/ 	.word	0x00028ed0
        /*14e0*/ 	.word	0x00000004
        /*14e4*/ 	.word	0x00000000
        /*14e8*/ 	.short	0x010a
        /*14ea*/ 	.byte	0x3f
	.zero		1


	//----- nvinfo : EIATTR_NUM_MBARRIERS
	.align		4
.L_565:
        /*14ec*/ 	.byte	0x03, 0x38
        /*14ee*/ 	.short	0x0016


	//----- nvinfo : EIATTR_EXIT_INSTR_OFFSETS
	.align		4
        /*14f0*/ 	.byte	0x04, 0x1c
        /*14f2*/ 	.short	(.L_567 - .L_566)


	//   ....[0]....
.L_566:
        /*14f4*/ 	.word	0x00026380


	//----- nvinfo : EIATTR_MAX_THREADS
	.align		4
.L_567:
        /*14f8*/ 	.byte	0x04, 0x05
        /*14fa*/ 	.short	(.L_569 - .L_568)
.L_568:
        /*14fc*/ 	.word	0x00000180
        /*1500*/ 	.word	0x00000001
        /*1504*/ 	.word	0x00000001


	//----- nvinfo : EIATTR_CRS_STACK_SIZE
	.align		4
.L_569:
        /*1508*/ 	.byte	0x04, 0x1e
        /*150a*/ 	.short	(.L_571 - .L_570)
.L_570:
        /*150c*/ 	.word	0x00000000


	//----- nvinfo : EIATTR_CBANK_PARAM_SIZE
	.align		4
.L_571:
        /*1510*/ 	.byte	0x03, 0x19
        /*1512*/ 	.short	0x0af0


	//----- nvinfo : EIATTR_PARAM_CBANK
	.align		4
        /*1514*/ 	.byte	0x04, 0x0a
        /*1516*/ 	.short	(.L_573 - .L_572)
	.align		4
.L_572:
        /*1518*/ 	.word	index@(.nv.constant0._ZN7cutlass13device_kernelIN5flash11enable_sm90INS1_16FlashAttnFwdSm90INS1_25CollectiveMainloopFwdSm90ILi2EN4cute5tupleIJNS5_1CILi1EEES8_S8_EEENS6_IJNS7_ILi128EEESA_NS7_ILi192EEEEEELi128ENS_6half_tEfNS_4arch4Sm90ELb1ELb0ELb0ELb1ELb0ELb1ELb0ELb1ELb1ELb1ELb1ELb0EEENS1_21CollectiveEpilogueFwdINS6_IJSA_SA_SA_EEES9_SD_SF_Li256ELb1ELb1ELb1ELb0EEENS1_36VarlenDynamicPersistentTileSchedulerILi128ELi128ELi256ELi128ELb1ELb1ELb1ELb1ELb1ELb1EEEEEEEEEvNT_6ParamsE)
        /*151c*/ 	.short	0x0210
        /*151e*/ 	.short	0x0af0


	//----- nvinfo : EIATTR_SW_WAR
	.align		4
.L_573:
        /*1520*/ 	.byte	0x04, 0x36
        /*1522*/ 	.short	(.L_575 - .L_574)
.L_574:
        /*1524*/ 	.word	0x00000008
.L_575:


//--------------------- .nv.info._ZN7cutlass13device_kernelIN5flash11enable_sm90INS1_16FlashAttnFwdSm90INS1_25CollectiveMainloopFwdSm90ILi2EN4cute5tupleIJNS5_1CILi1EEES8_S8_EEENS6_IJNS7_ILi64EEESA_SA_EEELi512ENS_6half_tEfNS_4arch4Sm90ELb0ELb0ELb0ELb0ELb0ELb0ELb0ELb0ELb0ELb1ELb1ELb0EEENS1_21CollectiveEpilogueFwdINS6_IJSA_NS7_ILi512EEESA_EEES9_SC_SE_Li256ELb0ELb1ELb1ELb0EEENS1_19SingleTileSchedulerILb0ELb1ELb1ELi64EEEEEEEEEvNT_6ParamsE --------------------------
	.section	.nv.info._ZN7cutlass13device_kernelIN5flash11enable_sm90INS1_16FlashAttnFwdSm90INS1_25CollectiveMainloopFwdSm90ILi2EN4cute5tupleIJNS5_1CILi1EEES8_S8_EEENS6_IJNS7_ILi64EEESA_SA_EEELi512ENS_6half_tEfNS_4arch4Sm90ELb0ELb0ELb0ELb0ELb0ELb0ELb0ELb0ELb0ELb1ELb1ELb0EEENS1_21CollectiveEpilogueFwdINS6_IJSA_NS7_ILi512EEESA_EEES9_SC_SE_Li256ELb0ELb1ELb1ELb0EEENS1_19SingleTileSchedulerILb0ELb1ELb1ELi64EEEEEEEEEvNT_6ParamsE,"",@"SHT_CUDA_INFO"
	.sectionflags	@""
	.align	4


	//----- nvinfo : EIATTR_CUDA_API_VERSION
	.align		4
        /*0000*/ 	.byte	0x04, 0x37
        /*0002*/ 	.short	(.L_577 - .L_576)
.L_576:
        /*0004*/ 	.word	0x00000082


	//----- nvinfo : EIATTR_KPARAM_INFO
	.align		4
.L_577:
        /*0008*/ 	.byte	0x04, 0x17
        /*000a*/ 	.short	(.L_579 - .L_578)
.L_578:
        /*000c*/ 	.word	0x00000000
        /*0010*/ 	.short	0x0000
        /*0012*/ 	.short	0x0070
        /*0014*/ 	.byte	0x00, 0xf0, 0x01, 0x28


	//----- nvinfo : EIATTR_SPARSE_MMA_MASK
	.align		4
.L_579:
        /*0018*/ 	.byte	0x03, 0x50
        /*001a*/ 	.short	0x0000


	//----- nvinfo : EIATTR_MAXREG_COUNT
	.align		4
        /*001c*/ 	.byte	0x03, 0x1b
        /*001e*/ 	.short	0x00a8


	//----- nvinfo : EIATTR_NUM_BARRIERS
	.align		4
        /*0020*/ 	.byte	0x02, 0x4c
        /*0022*/ 	.byte	0x10
	.zero		1


	//----- nvinfo : EIATTR_EXTERNS
	.align		4
        /*0024*/ 	.byte	0x04, 0x0f
        /*0026*/ 	.short	(.L_581 - .L_580)


	//   ....[0]....
	.align		4
.L_580:
        /*0028*/ 	.word	index@(__assertfail)


	//----- nvinfo : EIATTR_ANNOTATIONS
	.align		4
.L_581:
        /*002c*/ 	.byte	0x04, 0x55
        /*002e*/ 	.short	(.L_583 - .L_582)


	//   ....[0]....
.L_582:
        /* <DEDUP_REMOVED lines=11> */


	//----- nvinfo : EIATTR_MERCURY_ISA_VERSION
	.align		4
.L_583:
        /*00d0*/ 	.byte	0x03, 0x5f
        /*00d2*/ 	.short	0x0101


	//----- nvinfo : EIATTR_INT_WARP_WIDE_INSTR_OFFSETS
	.align		4
        /*00d4*/ 	.byte	0x04, 0x31
        /*00d6*/ 	.short	(.L_585 - .L_584)


	//   ....[0]....
.L_584:
        /*00d8*/ 	.word	0x00000120


	//   ....[1]....
        /*00dc*/ 	.word	0x00000160


	//   ....[2]....
        /*00e0*/ 	.word	0x00000230


	//----- nvinfo : EIATTR_COOP_GROUP_MASK_REGIDS
	.align		4
.L_585:
        /*00e4*/ 	.byte	0x04, 0x29
        /*00e6*/ 	.short	(.L_587 - .L_586)


	//   ....[0]....
.L_586:
        /*00e8*/ 	.word	0xffffffff


	//   ....[1]....
        /*00ec*/ 	.word	0xffffffff


	//   ....[2]....
        /*00f0*/ 	.word	0xffffffff


	//   ....[3]....
        /*00f4*/ 	.word	0xffffffff


	//   ....[4]....
        /*00f8*/ 	.word	0xffffffff


	//   ....[5]....
        /*00fc*/ 	.word	0xffffffff


	//   ....[6]....
        /*0100*/ 	.word	0xffffffff


	//   ....[7]....
        /*0104*/ 	.word	0xffffffff


	//   ....[8]....
        /*0108*/ 	.word	0xffffffff


	//   ....[9]....
        /*010c*/ 	.word	0xffffffff


	//   ....[10]....
        /*0110*/ 	.word	0xffffffff


	//   ....[11]....
        /*0114*/ 	.word	0xffffffff


	//   ....[12]....
        /*0118*/ 	.word	0xffffffff


	//   ....[13]....
        /*011c*/ 	.word	0xffffffff


	//   ....[14]....
        /*0120*/ 	.word	0xffffffff


	//   ....[15]....
        /*0124*/ 	.word	0xffffffff


	//   ....[16]....
        /*0128*/ 	.word	0xffffffff


	//   ....[17]....
        /*012c*/ 	.word	0xffffffff


	//   ....[18]....
        /*0130*/ 	.word	0xffffffff


	//   ....[19]....
        /*0134*/ 	.word	0xffffffff


	//   ....[20]....
        /*0138*/ 	.word	0xffffffff


	//   ....[21]....
        /*013c*/ 	.word	0xffffffff


	//   ....[22]....
        /*0140*/ 	.word	0xffffffff


	//   ....[23]....
        /*0144*/ 	.word	0xffffffff


	//   ....[24]....
        /*0148*/ 	.word	0xffffffff


	//   ....[25]....
        /*014c*/ 	.word	0xffffffff


	//   ....[26]....
        /*0150*/ 	.word	0xffffffff


	//   ....[27]....
        /*0154*/ 	.word	0xffffffff


	//   ....[28]....
        /*0158*/ 	.word	0xffffffff


	//   ....[29]....
        /*015c*/ 	.word	0xffffffff


	//   ....[30]....
        /*0160*/ 	.word	0xffffffff


	//   ....[31]....
        /*0164*/ 	.word	0xffffffff


	//   ....[32]....
        /*0168*/ 	.word	0xffffffff


	//   ....[33]....
        /*016c*/ 	.word	0xffffffff


	//   ....[34]....
        /*0170*/ 	.word	0xffffffff


	//   ....[35]....
        /*0174*/ 	.word	0xffffffff


	//   ....[36]....
        /*0178*/ 	.word	0xffffffff


	//   ....[37]....
        /*017c*/ 	.word	0xffffffff


	//   ....[38]....
        /*0180*/ 	.word	0xffffffff


	//   ....[39]....
        /*0184*/ 	.word	0xffffffff


	//   ....[40]....
        /*0188*/ 	.word	0xffffffff


	//   ....[41]....
        /*018c*/ 	.word	0xffffffff


	//   ....[42]....
        /*0190*/ 	.word	0xffffffff


	//   ....[43]....
        /*0194*/ 	.word	0x0500000f


	//   ....[44]....
        /*0198*/ 	.word	0x0500000f


	//   ....[45]....
        /*019c*/ 	.word	0x0500000f


	//   ....[46]....
        /*01a0*/ 	.word	0x0500000f


	//   ....[47]....
        /*01a4*/ 	.word	0x0500000f


	//   ....[48]....
        /*01a8*/ 	.word	0x0500000f


	//   ....[49]....
        /*01ac*/ 	.word	0x0500000f


	//   ....[50]....
        /*01b0*/ 	.word	0x0500000f


	//   ....[51]....
        /*01b4*/ 	.word	0x0500000f


	//   ....[52]....
        /*01b8*/ 	.word	0x0500000f


	//----- nvinfo : EIATTR_COOP_GROUP_INSTR_OFFSETS
	.align		4
.L_587:
        /*01bc*/ 	.byte	0x04, 0x28
        /*01be*/ 	.short	(.L_589 - .L_588)


	//   ....[0]....
.L_588:
        /*01c0*/ 	.word	0x00000060


	//   ....[1]....
        /*01c4*/ 	.word	0x00000130


	//   ....[2]....
        /*01c8*/ 	.word	0x00000220


	//   ....[3]....
        /*01cc*/ 	.word	0x00000360


	//   ....[4]....
        /*01d0*/ 	.word	0x000004c0


	//   ....[5]....
        /*01d4*/ 	.word	0x000005e0


	//   ....[6]....
        /*01d8*/ 	.word	0x00000740


	//   ....[7]....
        /*01dc*/ 	.word	0x00001260


	//   ....[8]....
        /*01e0*/ 	.word	0x000031a0


	//   ....[9]....
        /*01e4*/ 	.word	0x00003c10


	//   ....[10]....
        /*01e8*/ 	.word	0x00003ce0


	//   ....[11]....
        /*01ec*/ 	.word	0x00003e70


	//   ....[12]....
        /*01f0*/ 	.word	0x00003f10


	//   ....[13]....
        /*01f4*/ 	.word	0x00004a40


	//   ....[14]....
        /*01f8*/ 	.word	0x00004e30


	//   ....[15]....
        /*01fc*/ 	.word	0x00004e80


	//   ....[16]....
        /*0200*/ 	.word	0x00005100


	//   ....[17]....
        /*0204*/ 	.word	0x000052d0


	//   ....[18]....
        /*0208*/ 	.word	0x000062b0


	//   ....[19]....
        /*020c*/ 	.word	0x00006320


	//   ....[20]....
        /*0210*/ 	.word	0x00006380


	//   ....[21]....
        /*0214*/ 	.word	0x000063c0


	//   ....[22]....
        /*0218*/ 	.word	0x000063e0


	//   ....[23]....
        /*021c*/ 	.word	0x00006e80


	//   ....[24]....
        /*0220*/ 	.word	0x000072e0


	//   ....[25]....
        /*0224*/ 	.word	0x00007310


	//   ....[26]....
        /*0228*/ 	.word	0x00007340


	//   ....[27]....
        /*022c*/ 	.word	0x00007370


	//   ....[28]....
        /*0230*/ 	.word	0x000077f0


	//   ....[29]....
        /*0234*/ 	.word	0x00007810


	//   ....[30]....
        /*0238*/ 	.word	0x00008460


	//   ....[31]....
        /*023c*/ 	.word	0x00008480


	//   ....[32]....
        /*0240*/ 	.word	0x000094b0


	//   ....[33]....
        /*0244*/ 	.word	0x00009e80


	//   ....[34]....
        /*0248*/ 	.word	0x0000a720


	//   ....[35]....
        /*024c*/ 	.word	0x0000a750


	//   ....[36]....
        /*0250*/ 	.word	0x0000a780


	//   ....[37]....
        /*0254*/ 	.word	0x0000a830


	//   ....[38]....
        /*0258*/ 	.word	0x0000a860


	//   ....[39]....
        /*025c*/ 	.word	0x0000a8d0


	//   ....[40]....
        /*0260*/ 	.word	0x0000a900


	//   ....[41]....
        /*0264*/ 	.word	0x0000a910


	//   ....[42]....
        /*0268*/ 	.word	0x0000d800


	//   ....[43]....
        /*026c*/ 	.word	0x0000dd40


	//   ....[44]....
        /*0270*/ 	.word	0x0000deb0


	//   ....[45]....
        /*0274*/ 	.word	0x0000df10


	//   ....[46]....
        /*0278*/ 	.word	0x0000dfb0


	//   ....[47]....
        /*027c*/ 	.word	0x0000e0b0


	//   ....[48]....
        /*0280*/ 	.word	0x0000e120


	//   ....[49]....
        /*0284*/ 	.word	0x0000e200


	//   ....[50]....
        /*0288*/ 	.word	0x0000e270


	//   ....[51]....
        /*028c*/ 	.word	0x0000e340


	//   ....[52]....
        /*0290*/ 	.word	0x0000e750


	//----- nvinfo : EIATTR_REG_RECONFIG
	.align		4
.L_589:
        /*0294*/ 	.byte	0x01, 0x54
	.zero		2


	//----- nvinfo : EIATTR_SYSCALL_OFFSETS
	.align		4
        /*0298*/ 	.byte	0x04, 0x46
        /*029a*/ 	.short	(.L_591 - .L_590)


	//   ....[0]....
.L_590:
        /*029c*/ 	.word	0x00003370


	//   ....[1]....
        /*02a0*/ 	.word	0x00009b40


	//   ....[2]....
        /*02a4*/ 	.word	0x00009c80


	//   ....[3]....
        /*02a8*/ 	.word	0x00009d70


	//   ....[4]....
        /*02ac*/ 	.word	0x0000a3b0


	//----- nvinfo : EIATTR_MBARRIER_INSTR_OFFSETS
	.align		4
.L_591:
        /*02b0*/ 	.byte	0x04, 0x39
        /*02b2*/ 	.short	(.L_593 - .L_592)


	//   ....[0]....
.L_592:
        /*02b4*/ 	.word	0x00000250
        /*02b8*/ 	.word	0x000000ff
        /*02bc*/ 	.word	0x00028c00
        /*02c0*/ 	.short	0x0100
        /*02c2*/ 	.byte	0x08
	.zero		1


	//   ....[1]....
        /*02c4*/ 	.word	0x00000260
        /*02c8*/ 	.word	0x000000ff
        /*02cc*/ 	.word	0x00028c20
        /*02d0*/ 	.short	0x0100
        /*02d2*/ 	.byte	0x08
	.zero		1


	//   ....[2]....
        /*02d4*/ 	.word	0x00000310
        /*02d8*/ 	.word	0x000000ff
        /*02dc*/ 	.word	0x00028c30
        /*02e0*/ 	.short	0x0100
        /*02e2*/ 	.byte	0x06
	.zero		1


	//   ....[3]....
        /*02e4*/ 	.word	0x00000320
        /*02e8*/ 	.word	0x000000ff
        /*02ec*/ 	.word	0x00028c40
        /*02f0*/ 	.short	0x0100
        /*02f2*/ 	.byte	0x06
	.zero		1


	//   ....[4]....
        /*02f4*/ 	.word	0x00000330
        /*02f8*/ 	.word	0x000000ff
        /*02fc*/ 	.word	0x00028c38
        /*0300*/ 	.short	0x0100
        /*0302*/ 	.byte	0x06
	.zero		1


	//   ....[5]....
        /*0304*/ 	.word	0x00000340
        /*0308*/ 	.word	0x000000ff
        /*030c*/ 	.word	0x00028c48
        /*0310*/ 	.short	0x0100
        /*0312*/ 	.byte	0x06
	.zero		1


	//   ....[6]....
        /*0314*/ 	.word	0x00000470
        /*0318*/ 	.word	0x000000ff
        /*031c*/ 	.word	0x00028c50
        /*0320*/ 	.short	0x0100
        /*0322*/ 	.byte	0x08
	.zero		1


	//   ....[7]....
        /*0324*/ 	.word	0x00000480
        /*0328*/ 	.word	0x000000ff
        /*032c*/ 	.word	0x00028c60
        /*0330*/ 	.short	0x0100
        /*0332*/ 	.byte	0x08
	.zero		1


	//   ....[8]....
        /*0334*/ 	.word	0x00000490
        /*0338*/ 	.word	0x000000ff
        /*033c*/ 	.word	0x00028c58
        /*0340*/ 	.short	0x0100
        /*0342*/ 	.byte	0x08
	.zero		1


	//   ....[9]....
        /*0344*/ 	.word	0x000004a0
        /*0348*/ 	.word	0x000000ff
        /*034c*/ 	.word	0x00028c68
        /*0350*/ 	.short	0x0100
        /*0352*/ 	.byte	0x08
	.zero		1


	//   ....[10]....
        /*0354*/ 	.word	0x00000590
        /*0358*/ 	.word	0x000000ff
        /*035c*/ 	.word	0x00028c70
        /*0360*/ 	.short	0x0100
        /*0362*/ 	.byte	0x06
	.zero		1


	//   ....[11]....
        /*0364*/ 	.word	0x000005a0
        /*0368*/ 	.word	0x000000ff
        /*036c*/ 	.word	0x00028c80
        /*0370*/ 	.short	0x0100
        /*0372*/ 	.byte	0x06
	.zero		1


	//   ....[12]....
        /*0374*/ 	.word	0x000005b0
        /*0378*/ 	.word	0x000000ff
        /*037c*/ 	.word	0x00028c78
        /*0380*/ 	.short	0x0100
        /*0382*/ 	.byte	0x06
	.zero		1


	//   ....[13]....
        /*0384*/ 	.word	0x000005c0
        /*0388*/ 	.word	0x000000ff
        /*038c*/ 	.word	0x00028c88
        /*0390*/ 	.short	0x0100
        /*0392*/ 	.byte	0x06
	.zero		1


	//   ....[14]....
        /*0394*/ 	.word	0x000006f0
        /*0398*/ 	.word	0x000000ff
        /*039c*/ 	.word	0x00028c90
        /*03a0*/ 	.short	0x0100
        /*03a2*/ 	.byte	0x08
	.zero		1


	//   ....[15]....
        /*03a4*/ 	.word	0x00000700
        /*03a8*/ 	.word	0x000000ff
        /*03ac*/ 	.word	0x00028ca0
        /*03b0*/ 	.short	0x0100
        /*03b2*/ 	.byte	0x08
	.zero		1


	//   ....[16]....
        /*03b4*/ 	.word	0x00000710
        /*03b8*/ 	.word	0x000000ff
        /*03bc*/ 	.word	0x00028c98
        /*03c0*/ 	.short	0x0100
        /*03c2*/ 	.byte	0x08
	.zero		1


	//   ....[17]....
        /*03c4*/ 	.word	0x00000720
        /*03c8*/ 	.word	0x000000ff
        /*03cc*/ 	.word	0x00028ca8
        /*03d0*/ 	.short	0x0100
        /*03d2*/ 	.byte	0x08
	.zero		1


	//   ....[18]....
        /*03d4*/ 	.word	0x00000850
        /*03d8*/ 	.word	0x000000ff
        /*03dc*/ 	.word	0x00028cb0
        /*03e0*/ 	.short	0x0100
        /*03e2*/ 	.byte	0x08
	.zero		1


	//   ....[19]....
        /*03e4*/ 	.word	0x00000860
        /*03e8*/ 	.word	0x000000ff
        /*03ec*/ 	.word	0x00028cc0
        /*03f0*/ 	.short	0x0100
        /*03f2*/ 	.byte	0x08
	.zero		1


	//   ....[20]....
        /*03f4*/ 	.word	0x00000870
        /*03f8*/ 	.word	0x000000ff
        /*03fc*/ 	.word	0x00028cb8
        /*0400*/ 	.short	0x0100
        /*0402*/ 	.byte	0x08
	.zero		1


	//   ....[21]....
        /*0404*/ 	.word	0x00000880
        /*0408*/ 	.word	0x000000ff
        /*040c*/ 	.word	0x00028cc8
        /*0410*/ 	.short	0x0100
        /*0412*/ 	.byte	0x08
	.zero		1


	//   ....[22]....
        /*0414*/ 	.word	0x00001410
        /*0418*/ 	.word	0x000000ff
        /*041c*/ 	.word	0x00028c50
        /*0420*/ 	.short	0x010a
        /*0422*/ 	.byte	0x05
	.zero		1


	//   ....[23]....
        /*0424*/ 	.word	0x00001700
        /*0428*/ 	.word	0x00000005
        /*042c*/ 	.word	0x00000000
        /*0430*/ 	.short	0x0101
        /*0432*/ 	.byte	0x3f
	.zero		1


	//   ....[24]....
        /*0434*/ 	.word	0x00002050
        /*0438*/ 	.word	0x000000ff
        /*043c*/ 	.word	0x00028c50
        /*0440*/ 	.short	0x010a
        /*0442*/ 	.byte	0x07
	.zero		1


	//   ....[25]....
        /*0444*/ 	.word	0x00002090
        /*0448*/ 	.word	0x000000ff
        /*044c*/ 	.word	0x00028c50
        /*0450*/ 	.short	0x010a
        /*0452*/ 	.byte	0x07
	.zero		1


	//   ....[26]....
        /*0454*/ 	.word	0x00002260
        /*0458*/ 	.word	0x00000005
        /*045c*/ 	.word	0x00000000
        /*0460*/ 	.short	0x0101
        /*0462*/ 	.byte	0x3f
	.zero		1


	//   ....[27]....
        /*0464*/ 	.word	0x000033b0
        /*0468*/ 	.word	0x000000ff
        /*046c*/ 	.word	0x00028c00
        /*0470*/ 	.short	0x010a
        /*0472*/ 	.byte	0x24
	.zero		1


	//   ....[28]....
        /*0474*/ 	.word	0x00003530
        /*0478*/ 	.word	0x000000ff
        /*047c*/ 	.word	0x00028c30
        /*0480*/ 	.short	0x010a
        /*0482*/ 	.byte	0x24
	.zero		1


	//   ....[29]....
        /*0484*/ 	.word	0x000035a0
        /*0488*/ 	.word	0x000000ff
        /*048c*/ 	.word	0x00028c30
        /*0490*/ 	.short	0x010a
        /*0492*/ 	.byte	0x24
	.zero		1


	//   ....[30]....
        /*0494*/ 	.word	0x00004300
        /*0498*/ 	.word	0x00000007
        /*049c*/ 	.word	0x00000000
        /*04a0*/ 	.short	0x0101
        /*04a2*/ 	.byte	0x3f
	.zero		1


	//   ....[31]....
        /*04a4*/ 	.word	0x00004780
        /*04a8*/ 	.word	0x000000ff
        /*04ac*/ 	.word	0x00028c50
        /*04b0*/ 	.short	0x010a
        /*04b2*/ 	.byte	0x24
	.zero		1


	//   ....[32]....
        /*04b4*/ 	.word	0x000047d0
        /*04b8*/ 	.word	0x000000ff
        /*04bc*/ 	.word	0x00028c50
        /*04c0*/ 	.short	0x010a
        /*04c2*/ 	.byte	0x24
	.zero		1


	//   ....[33]....
        /*04c4*/ 	.word	0x00004a60
        /*04c8*/ 	.word	0x0000000e
        /*04cc*/ 	.word	0x00000000
        /*04d0*/ 	.short	0x0101
        /*04d2*/ 	.byte	0x3f
	.zero		1


	//   ....[34]....
        /*04d4*/ 	.word	0x00004b50
        /*04d8*/ 	.word	0x000000ff
        /*04dc*/ 	.word	0x00028c30
        /*04e0*/ 	.short	0x010a
        /*04e2*/ 	.byte	0x07
	.zero		1


	//   ....[35]....
        /*04e4*/ 	.word	0x00004b90
        /*04e8*/ 	.word	0x000000ff
        /*04ec*/ 	.word	0x00028c30
        /*04f0*/ 	.short	0x010a
        /*04f2*/ 	.byte	0x07
	.zero		1


	//   ....[36]....
        /*04f4*/ 	.word	0x00005620
        /*04f8*/ 	.word	0x0000009a
        /*04fc*/ 	.word	0x00000000
        /*0500*/ 	.short	0x0101
        /*0502*/ 	.byte	0x3f
	.zero		1


	//   ....[37]....
        /*0504*/ 	.word	0x00006010
        /*0508*/ 	.word	0x000000ff
        /*050c*/ 	.word	0x00028c50
        /*0510*/ 	.short	0x010a
        /*0512*/ 	.byte	0x07
	.zero		1


	//   ....[38]....
        /*0514*/ 	.word	0x00006050
        /*0518*/ 	.word	0x000000ff
        /*051c*/ 	.word	0x00028c50
        /*0520*/ 	.short	0x010a
        /*0522*/ 	.byte	0x07
	.zero		1


	//   ....[39]....
        /*0524*/ 	.word	0x000062d0
        /*0528*/ 	.word	0x000000ab
        /*052c*/ 	.word	0x00000000
        /*0530*/ 	.short	0x0101
        /*0532*/ 	.byte	0x3f
	.zero		1


	//   ....[40]....
        /*0534*/ 	.word	0x00006e40
        /*0538*/ 	.word	0x000000ff
        /*053c*/ 	.word	0x00000000
        /*0540*/ 	.short	0x0101
        /*0542*/ 	.byte	0x04
	.zero		1


	//   ....[41]....
        /*0544*/ 	.word	0x0000a0a0
        /*0548*/ 	.word	0x000000ff
        /*054c*/ 	.word	0x00028c40
        /*0550*/ 	.short	0x010a
        /*0552*/ 	.byte	0x26
	.zero		1


	//   ....[42]....
        /*0554*/ 	.word	0x0000aa20
        /*0558*/ 	.word	0x000000ff
        /*055c*/ 	.word	0x00028c00
        /*0560*/ 	.short	0x0107
        /*0562*/ 	.byte	0x26
	.zero		1


	//   ....[43]....
        /*0564*/ 	.word	0x0000aa60
        /*0568*/ 	.word	0x000000ff
        /*056c*/ 	.word	0x00028c00
        /*0570*/ 	.short	0x0101
        /*0572*/ 	.byte	0x26
	.zero		1


	//   ....[44]....
        /*0574*/ 	.word	0x0000aa70
        /*0578*/ 	.word	0x000000ff
        /*057c*/ 	.word	0x00028c20
        /*0580*/ 	.short	0x010a
        /*0582*/ 	.byte	0x26
	.zero		1


	//   ....[45]....
        /*0584*/ 	.word	0x0000aad0
        /*0588*/ 	.word	0x000000ff
        /*058c*/ 	.word	0x00028c60
        /*0590*/ 	.short	0x010a
        /*0592*/ 	.byte	0x26
	.zero		1


	//   ....[46]....
        /*0594*/ 	.word	0x0000b660
        /*0598*/ 	.word	0x000000ff
        /*059c*/ 	.word	0x00028c48
        /*05a0*/ 	.short	0x010a
        /*05a2*/ 	.byte	0x26
	.zero		1


	//   ....[47]....
        /*05a4*/ 	.word	0x0000b830
        /*05a8*/ 	.word	0x000000ff
        /*05ac*/ 	.word	0x00028c68
        /*05b0*/ 	.short	0x010a
        /*05b2*/ 	.byte	0x26
	.zero		1


	//   ....[48]....
        /*05b4*/ 	.word	0x0000c1d0
        /*05b8*/ 	.word	0x000000ff
        /*05bc*/ 	.word	0x00028c40
        /*05c0*/ 	.short	0x010a
        /*05c2*/ 	.byte	0x26
	.zero		1


	//   ....[49]....
        /*05c4*/ 	.word	0x0000c3b0
        /*05c8*/ 	.word	0x000000ff
        /*05cc*/ 	.word	0x00028c60
        /*05d0*/ 	.short	0x010a
        /*05d2*/ 	.byte	0x26
	.zero		1


	//   ....[50]....
        /*05d4*/ 	.word	0x0000cd90
        /*05d8*/ 	.word	0x000000ff
        /*05dc*/ 	.word	0x00028c48
        /*05e0*/ 	.short	0x010a
        /*05e2*/ 	.byte	0x26
	.zero		1


	//   ....[51]....
        /*05e4*/ 	.word	0x0000cf70
        /*05e8*/ 	.word	0x000000ff
        /*05ec*/ 	.word	0x00028c68
        /*05f0*/ 	.short	0x010a
        /*05f2*/ 	.byte	0x26
	.zero		1


	//   ....[52]....
        /*05f4*/ 	.word	0x0000d790
        /*05f8*/ 	.word	0x00000002
        /*05fc*/ 	.word	0x00028c20
        /*0600*/ 	.short	0x010a
        /*0602*/ 	.byte	0x3f
	.zero		1


	//   ....[53]....
        /*0604*/ 	.word	0x0000d910
        /*0608*/ 	.word	0x00000007
        /*060c*/ 	.word	0x00000000
        /*0610*/ 	.short	0x010a
        /*0612*/ 	.byte	0x3f
	.zero		1


	//   ....[54]....
        /*0614*/ 	.word	0x0000d980
        /*0618*/ 	.word	0x00000005
        /*061c*/ 	.word	0x00000000
        /*0620*/ 	.short	0x010a
        /*0622*/ 	.byte	0x3f
	.zero		1


	//   ....[55]....
        /*0624*/ 	.word	0x0000d9e0
        /*0628*/ 	.word	0x00000005
        /*062c*/ 	.word	0x00000000
        /*0630*/ 	.short	0x010a
        /*0632*/ 	.byte	0x3f
	.zero		1


	//   ....[56]....
        /*0634*/ 	.word	0x0000da10
        /*0638*/ 	.word	0x00000003
        /*063c*/ 	.word	0x00000000
        /*0640*/ 	.short	0x010a
        /*0642*/ 	.byte	0x3f
	.zero		1


	//   ....[57]....
        /*0644*/ 	.word	0x0000da80
        /*0648*/ 	.word	0x00000006
        /*064c*/ 	.word	0x00028c50
        /*0650*/ 	.short	0x010a
        /*0652*/ 	.byte	0x3f
	.zero		1


	//   ....[58]....
        /*0654*/ 	.word	0x0000dae0
        /*0658*/ 	.word	0x00000006
        /*065c*/ 	.word	0x00028c50
        /*0660*/ 	.short	0x010a
        /*0662*/ 	.byte	0x3f
	.zero		1


	//   ....[59]....
        /*0664*/ 	.word	0x0000db40
        /*0668*/ 	.word	0x00000006
        /*066c*/ 	.word	0x00028c00
        /*0670*/ 	.short	0x010a
        /*0672*/ 	.byte	0x3f
	.zero		1


	//   ....[60]....
        /*0674*/ 	.word	0x0000dba0
        /*0678*/ 	.word	0x00000008
        /*067c*/ 	.word	0x00028c30
        /*0680*/ 	.short	0x010a
        /*0682*/ 	.byte	0x3f
	.zero		1


	//   ....[61]....
        /*0684*/ 	.word	0x0000dbf0
        /*0688*/ 	.word	0x0000000e
        /*068c*/ 	.word	0x00028c50
        /*0690*/ 	.short	0x010a
        /*0692*/ 	.byte	0x3f
	.zero		1


	//   ....[62]....
        /*0694*/ 	.word	0x0000dc50
        /*0698*/ 	.word	0x0000000f
        /*069c*/ 	.word	0x00028c30
        /*06a0*/ 	.short	0x010a
        /*06a2*/ 	.byte	0x3f
	.zero		1


	//   ....[63]....
        /*06a4*/ 	.word	0x0000dca0
        /*06a8*/ 	.word	0x000000ab
        /*06ac*/ 	.word	0x00028c50
        /*06b0*/ 	.short	0x010a
        /*06b2*/ 	.byte	0x3f
	.zero		1


	//   ....[64]....
        /*06b4*/ 	.word	0x0000de00
        /*06b8*/ 	.word	0x00000003
        /*06bc*/ 	.word	0x00028c40
        /*06c0*/ 	.short	0x010a
        /*06c2*/ 	.byte	0x3f
	.zero		1


	//   ....[65]....
        /*06c4*/ 	.word	0x0000e380
        /*06c8*/ 	.word	0x00000003
        /*06cc*/ 	.word	0x00028c20
        /*06d0*/ 	.short	0x010a
        /*06d2*/ 	.byte	0x3f
	.zero		1


	//   ....[66]....
        /*06d4*/ 	.word	0x0000e3e0
        /*06d8*/ 	.word	0x00000003
        /*06dc*/ 	.word	0x00028c60
        /*06e0*/ 	.short	0x010a
        /*06e2*/ 	.byte	0x3f
	.zero		1


	//   ....[67]....
        /*06e4*/ 	.word	0x0000e440
        /*06e8*/ 	.word	0x00000003
        /*06ec*/ 	.word	0x00028c48
        /*06f0*/ 	.short	0x010a
        /*06f2*/ 	.byte	0x3f
	.zero		1


	//   ....[68]....
        /*06f4*/ 	.word	0x0000e4a0
        /*06f8*/ 	.word	0x00000003
        /*06fc*/ 	.word	0x00028c68
        /*0700*/ 	.short	0x010a
        /*0702*/ 	.byte	0x3f
	.zero		1


	//   ....[69]....
        /*0704*/ 	.word	0x0000e500
        /*0708*/ 	.word	0x00000003
        /*070c*/ 	.word	0x00028c40
        /*0710*/ 	.short	0x010a
        /*0712*/ 	.byte	0x3f
	.zero		1


	//   ....[70]....
        /*0714*/ 	.word	0x0000e560
        /*0718*/ 	.word	0x00000003
        /*071c*/ 	.word	0x00028c60
        /*0720*/ 	.short	0x010a
        /*0722*/ 	.byte	0x3f
	.zero		1


	//   ....[71]....
        /*0724*/ 	.word	0x0000e5c0
        /*0728*/ 	.word	0x00000003
        /*072c*/ 	.word	0x00028c48
        /*0730*/ 	.short	0x010a
        /*0732*/ 	.byte	0x3f
	.zero		1


	//   ....[72]....
        /*0734*/ 	.word	0x0000e620
        /*0738*/ 	.word	0x00000003
        /*073c*/ 	.word	0x00028c68
        /*0740*/ 	.short	0x010a
        /*0742*/ 	.byte	0x3f
	.zero		1


	//   ....[73]....
        /*0744*/ 	.word	0x0000e670
        /*0748*/ 	.word	0x00000002
        /*074c*/ 	.word	0x00028c20
        /*0750*/ 	.short	0x010a
        /*0752*/ 	.byte	0x3f
	.zero		1


	//   ....[74]....
        /*0754*/ 	.word	0x0000e810
        /*0758*/ 	.word	0x00000007
        /*075c*/ 	.word	0x00000000
        /*0760*/ 	.short	0x010a
        /*0762*/ 	.byte	0x3f
	.zero		1


	//   ....[75]....
        /*0764*/ 	.word	0x0000e860
        /*0768*/ 	.word	0x00000005
        /*076c*/ 	.word	0x00000000
        /*0770*/ 	.short	0x010a
        /*0772*/ 	.byte	0x3f
	.zero		1


	//   ....[76]....
        /*0774*/ 	.word	0x0000e8b0
        /*0778*/ 	.word	0x00000005
        /*077c*/ 	.word	0x00000000
        /*0780*/ 	.short	0x010a
        /*0782*/ 	.byte	0x3f
	.zero		1


	//----- nvinfo : EIATTR_NUM_MBARRIERS
	.align		4
.L_593:
        /*0784*/ 	.byte	0x03, 0x38
        /*0786*/ 	.short	0x0016


	//----- nvinfo : EIATTR_EXIT_INSTR_OFFSETS
	.align		4
        /*0788*/ 	.byte	0x04, 0x1c
        /*078a*/ 	.short	(.L_595 - .L_594)


	//   ....[0]....
.L_594:
        /*078c*/ 	.word	0x0000da60


	//----- nvinfo : EIATTR_MAX_THREADS
	.align		4
.L_595:
        /*0790*/ 	.byte	0x04, 0x05
        /*0792*/ 	.short	(.L_597 - .L_596)
.L_596:
        /*0794*/ 	.word	0x00000180
        /*0798*/ 	.word	0x00000001
        /*079c*/ 	.word	0x00000001


	//----- nvinfo : EIATTR_CRS_STACK_SIZE
	.align		4
.L_597:
        /*07a0*/ 	.byte	0x04, 0x1e
        /*07a2*/ 	.short	(.L_599 - .L_598)
.L_598:
        /*07a4*/ 	.word	0x00000000


	//----- nvinfo : EIATTR_CBANK_PARAM_SIZE
	.align		4
.L_599:
        /*07a8*/ 	.byte	0x03, 0x19
        /*07aa*/ 	.short	0x0a70


	//----- nvinfo : EIATTR_PARAM_CBANK
	.align		4
        /*07ac*/ 	.byte	0x04, 0x0a
        /*07ae*/ 	.short	(.L_601 - .L_600)
	.align		4
.L_600:
        /*07b0*/ 	.word	index@(.nv.constant0._ZN7cutlass13device_kernelIN5flash11enable_sm90INS1_16FlashAttnFwdSm90INS1_25CollectiveMainloopFwdSm90ILi2EN4cute5tupleIJNS5_1CILi1EEES8_S8_EEENS6_IJNS7_ILi64EEESA_SA_EEELi512ENS_6half_tEfNS_4arch4Sm90ELb0ELb0ELb0ELb0ELb0ELb0ELb0ELb0ELb0ELb1ELb1ELb0EEENS1_21CollectiveEpilogueFwdINS6_IJSA_NS7_ILi512EEESA_EEES9_SC_SE_Li256ELb0ELb1ELb1ELb0EEENS1_19SingleTileSchedulerILb0ELb1ELb1ELi64EEEEEEEEEvNT_6ParamsE)
        /*07b4*/ 	.short	0x0210
        /*07b6*/ 	.short	0x0a70


	//----- nvinfo : EIATTR_SW_WAR
	.align		4
.L_601:
        /*07b8*/ 	.byte	0x04, 0x36
        /*07ba*/ 	.short	(.L_603 - .L_602)
.L_602:
        /*07bc*/ 	.word	0x00000008
.L_603:


//--------------------- .nv.info._ZN7cutlass13device_kernelIN5flash11enable_sm90INS1_16FlashAttnFwdSm90INS1_25CollectiveMainloopFwdSm90ILi2EN4cute5tupleIJNS5_1CILi1EEES8_S8_EEENS6_IJNS7_ILi64EEESA_SA_EEELi512ENS_6half_tEfNS_4arch4Sm90ELb0ELb0ELb0ELb0ELb0ELb0ELb1ELb0ELb0ELb1ELb1ELb0EEENS1_21CollectiveEpilogueFwdINS6_IJSA_NS7_ILi512EEESA_EEES9_SC_SE_Li256ELb0ELb1ELb1ELb0EEENS1_19SingleTileSchedulerILb0ELb1ELb1ELi64EEEEEEEEEvNT_6ParamsE --------------------------
	.section	.nv.info._ZN7cutlass13device_kernelIN5flash11enable_sm90INS1_16FlashAttnFwdSm90INS1_25CollectiveMainloopFwdSm90ILi2EN4cute5tupleIJNS5_1CILi1EEES8_S8_EEENS6_IJNS7_ILi64EEESA_SA_EEELi512ENS_6half_tEfNS_4arch4Sm90ELb0ELb0ELb0ELb0ELb0ELb0ELb1ELb0ELb0ELb1ELb1ELb0EEENS1_21CollectiveEpilogueFwdINS6_IJSA_NS7_ILi512EEESA_EEES9_SC_SE_Li256ELb0ELb1ELb1ELb0EEENS1_19SingleTileSchedulerILb0ELb1ELb1ELi64EEEEEEEEEvNT_6ParamsE,"",@"SHT_CUDA_INFO"
	.sectionflags	@""
	.align	4


	//----- nvinfo : EIATTR_CUDA_API_VERSION
	.align		4
        /*0000*/ 	.byte	0x04, 0x37
        /*0002*/ 	.short	(.L_605 - .L_604)
.L_604:
        /*0004*/ 	.word	0x00000082


	//----- nvinfo : EIATTR_KPARAM_INFO
	.align		4
.L_605:
        /*0008*/ 	.byte	0x04, 0x17
        /*000a*/ 	.short	(.L_607 - .L_606)
.L_606:
        /*000c*/ 	.word	0x00000000
        /*0010*/ 	.short	0x0000
        /*0012*/ 	.short	0x0070
        /*0014*/ 	.byte	0x00, 0xf0, 0x01, 0x2c


	//----- nvinfo : EIATTR_SPARSE_MMA_MASK
	.align		4
.L_607:
        /*0018*/ 	.byte	0x03, 0x50
        /*001a*/ 	.short	0x0000


	//----- nvinfo : EIATTR_MAXREG_COUNT
	.align		4
        /*001c*/ 	.byte	0x03, 0x1b
        /*001e*/ 	.short	0x00a8


	//----- nvinfo : EIATTR_NUM_BARRIERS
	.align		4
        /*0020*/ 	.byte	0x02, 0x4c
        /*0022*/ 	.byte	0x10
	.zero		1


	//----- nvinfo : EIATTR_EXTERNS
	.align		4
        /*0024*/ 	.byte	0x04, 0x0f
        /*0026*/ 	.short	(.L_609 - .L_608)


	//   ....[0]....
	.align		4
.L_608:
        /*0028*/ 	.word	index@(__assertfail)


	//----- nvinfo : EIATTR_ANNOTATIONS
	.align		4
.L_609:
        /*002c*/ 	.byte	0x04, 0x55
        /*002e*/ 	.short	(.L_611 - .L_610)


	//   ....[0]....
.L_610:
        /* <DEDUP_REMOVED lines=17> */


	//----- nvinfo : EIATTR_MERCURY_ISA_VERSION
	.align		4
.L_611:
        /*0128*/ 	.byte	0x03, 0x5f
        /*012a*/ 	.short	0x0101


	//----- nvinfo : EIATTR_INT_WARP_WIDE_INSTR_OFFSETS
	.align		4
        /*012c*/ 	.byte	0x04, 0x31
        /*012e*/ 	.short	(.L_613 - .L_612)


	//   ....[0]....
.L_612:
        /*0130*/ 	.word	0x00000130


	//   ....[1]....
        /*0134*/ 	.word	0x00000170


	//   ....[2]....
        /*0138*/ 	.word	0x000001e0


	//   ....[3]....
        /*013c*/ 	.word	0x000001f0


	//----- nvinfo : EIATTR_COOP_GROUP_MASK_REGIDS
	.align		4
.L_613:
        /*0140*/ 	.byte	0x04, 0x29
        /*0142*/ 	.short	(.L_615 - .L_614)


	//   ....[0]....
.L_614:
        /*0144*/ 	.word	0xffffffff


	//   ....[1]....
        /*0148*/ 	.word	0xffffffff


	//   ....[2]....
        /*014c*/ 	.word	0xffffffff


	//   ....[3]....
        /*0150*/ 	.word	0xffffffff


	//   ....[4]....
        /*0154*/ 	.word	0xffffffff


	//   ....[5]....
        /*0158*/ 	.word	0xffffffff


	//   ....[6]....
        /*015c*/ 	.word	0xffffffff


	//   ....[7]....
        /*0160*/ 	.word	0xffffffff


	//   ....[8]....
        /*0164*/ 	.word	0xffffffff


	//   ....[9]....
        /*0168*/ 	.word	0xffffffff


	//   ....[10]....
        /*016c*/ 	.word	0xffffffff


	//   ....[11]....
        /*0170*/ 	.word	0xffffffff


	//   ....[12]....
        /*0174*/ 	.word	0xffffffff


	//   ....[13]....
        /*0178*/ 	.word	0xffffffff


	//   ....[14]....
        /*017c*/ 	.word	0xffffffff


	//   ....[15]....
        /*0180*/ 	.word	0xffffffff


	//   ....[16]....
        /*0184*/ 	.word	0xffffffff


	//   ....[17]....
        /*0188*/ 	.word	0xffffffff


	//   ....[18]....
        /*018c*/ 	.word	0xffffffff


	//   ....[19]....
        /*0190*/ 	.word	0xffffffff


	//   ....[20]....
        /*0194*/ 	.word	0xffffffff


	//   ....[21]....
        /*0198*/ 	.word	0xffffffff


	//   ....[22]....
        /*019c*/ 	.word	0xffffffff


	//   ....[23]....
        /*01a0*/ 	.word	0xffffffff


	//   ....[24]....
        /*01a4*/ 	.word	0xffffffff


	//   ....[25]....
        /*01a8*/ 	.word	0xffffffff


	//   ....[26]....
        /*01ac*/ 	.word	0xffffffff


	//   ....[27]....
        /*01b0*/ 	.word	0xffffffff


	//   ....[28]....
        /*01b4*/ 	.word	0xffffffff


	//   ....[29]....
        /*01b8*/ 	.word	0xffffffff


	//   ....[30]....
        /*01bc*/ 	.word	0xffffffff


	//   ....[31]....
        /*01c0*/ 	.word	0xffffffff


	//   ....[32]....
        /*01c4*/ 	.word	0xffffffff


	//   ....[33]....
        /*01c8*/ 	.word	0xffffffff


	//   ....[34]....
        /*01cc*/ 	.word	0xffffffff


	//   ....[35]....
        /*01d0*/ 	.word	0xffffffff


	//   ....[36]....
        /*01d4*/ 	.word	0xffffffff


	//   ....[37]....
        /*01d8*/ 	.word	0xffffffff


	//   ....[38]....
        /*01dc*/ 	.word	0xffffffff


	//   ....[39]....
        /*01e0*/ 	.word	0xffffffff


	//   ....[40]....
        /*01e4*/ 	.word	0xffffffff


	//   ....[41]....
        /*01e8*/ 	.word	0xffffffff


	//   ....[42]....
        /*01ec*/ 	.word	0xffffffff


	//   ....[43]....
        /*01f0*/ 	.word	0xffffffff


	//   ....[44]....
        /*01f4*/ 	.word	0xffffffff


	//   ....[45]....
        /*01f8*/ 	.word	0xffffffff


	//   ....[46]....
        /*01fc*/ 	.word	0xffffffff


	//   ....[47]....
        /*0200*/ 	.word	0xffffffff


	//   ....[48]....
        /*0204*/ 	.word	0xffffffff


	//   ....[49]....
        /*0208*/ 	.word	0xffffffff


	//   ....[50]....
        /*020c*/ 	.word	0xffffffff


	//   ....[51]....
        /*0210*/ 	.word	0xffffffff


	//   ....[52]....
        /*0214*/ 	.word	0xffffffff


	//   ....[53]....
        /*0218*/ 	.word	0x0500000f


	//   ....[54]....
        /*021c*/ 	.word	0x0500000f


	//   ....[55]....
        /*0220*/ 	.word	0x0500000f


	//   ....[56]....
        /*0224*/ 	.word	0x0500000f


	//   ....[57]....
        /*0228*/ 	.word	0x0500000f


	//   ....[58]....
        /*022c*/ 	.word	0x0500000f


	//   ....[59]....
        /*0230*/ 	.word	0x0500000f


	//   ....[60]....
        /*0234*/ 	.word	0x0500000f


	//   ....[61]....
        /*0238*/ 	.word	0x0500000f


	//   ....[62]....
        /*023c*/ 	.word	0x0500000f


	//   ....[63]....
        /*0240*/ 	.word	0x0500000f


	//   ....[64]....
        /*0244*/ 	.word	0x0500000f


	//   ....[65]....
        /*0248*/ 	.word	0x0500000f


	//   ....[66]....
        /*024c*/ 	.word	0x0500000f


	//   ....[67]....
        /*0250*/ 	.word	0x0500000f


	//   ....[68]....
        /*0254*/ 	.word	0x0500000f


	//   ....[69]....
        /*0258*/ 	.word	0x0500000f


	//   ....[70]....
        /*025c*/ 	.word	0x0500000f


	//----- nvinfo : EIATTR_COOP_GROUP_INSTR_OFFSETS
	.align		4
.L_615:
        /*0260*/ 	.byte	0x04, 0x28
        /*0262*/ 	.short	(.L_617 - .L_616)


	//   ....[0]....
.L_616:
        /*0264*/ 	.word	0x00000070


	//   ....[1]....
        /*0268*/ 	.word	0x00000140


	//   ....[2]....
        /*026c*/ 	.word	0x00000190


	//   ....[3]....
        /*0270*/ 	.word	0x000003a0


	//   ....[4]....
        /*0274*/ 	.word	0x00000500


	//   ....[5]....
        /*0278*/ 	.word	0x00000620


	//   ....[6]....
        /*027c*/ 	.word	0x00000780


	//   ....[7]....
        /*0280*/ 	.word	0x00001380


	//   ....[8]....
        /*0284*/ 	.word	0x000031d0


	//   ....[9]....
        /*0288*/ 	.word	0x00004310


	//   ....[10]....
        /*028c*/ 	.word	0x000054c0


	//   ....[11]....
        /*0290*/ 	.word	0x00005520


	//   ....[12]....
        /*0294*/ 	.word	0x00005730


	//   ....[13]....
        /*0298*/ 	.word	0x000057b0


	//   ....[14]....
        /*029c*/ 	.word	0x000061f0


	//   ....[15]....
        /*02a0*/ 	.word	0x00006bd0


	//   ....[16]....
        /*02a4*/ 	.word	0x00007af0


	//   ....[17]....
        /*02a8*/ 	.word	0x00007b20


	//   ....[18]....
        /*02ac*/ 	.word	0x00007e10


	//   ....[19]....
        /*02b0*/ 	.word	0x00007fe0


	//   ....[20]....
        /*02b4*/ 	.word	0x00008ed0


	//   ....[21]....
        /*02b8*/ 	.word	0x00008f40


	//   ....[22]....
        /*02bc*/ 	.word	0x00008fa0


	//   ....[23]....
        /*02c0*/ 	.word	0x00008fd0


	//   ....[24]....
        /*02c4*/ 	.word	0x00008ff0


	//   ....[25]....
        /*02c8*/ 	.word	0x00009a90


	//   ....[26]....
        /*02cc*/ 	.word	0x00009fb0


	//   ....[27]....
        /*02d0*/ 	.word	0x00009fe0


	//   ....[28]....
        /*02d4*/ 	.word	0x0000a010


	//   ....[29]....
        /*02d8*/ 	.word	0x0000a020


	//   ....[30]....
        /*02dc*/ 	.word	0x0000a4c0


	//   ....[31]....
        /*02e0*/ 	.word	0x0000a4f0


	//   ....[32]....
        /*02e4*/ 	.word	0x0000b160


	//   ....[33]....
        /*02e8*/ 	.word	0x0000b180


	//   ....[34]....
        /*02ec*/ 	.word	0x0000c210


	//   ....[35]....
        /*02f0*/ 	.word	0x0000ccc0


	//   ....[36]....
        /*02f4*/ 	.word	0x0000d610


	//   ....[37]....
        /*02f8*/ 	.word	0x0000d630


	//   ....[38]....
        /*02fc*/ 	.word	0x0000d6c0


	//   ....[39]....
        /*0300*/ 	.word	0x0000d6f0


	//   ....[40]....
        /*0304*/ 	.word	0x0000d740


	//   ....[41]....
        /*0308*/ 	.word	0x0000d790


	//   ....[42]....
        /*030c*/ 	.word	0x0000d7c0


	//   ....[43]....
        /*0310*/ 	.word	0x0000d7d0


	//   ....[44]....
        /*0314*/ 	.word	0x0000e170


	//   ....[45]....
        /*0318*/ 	.word	0x0000e190


	//   ....[46]....
        /*031c*/ 	.word	0x0000e1b0


	//   ....[47]....
        /*0320*/ 	.word	0x0000e2d0


	//   ....[48]....
        /*0324*/ 	.word	0x0000e480


	//   ....[49]....
        /*0328*/ 	.word	0x0000e4b0


	//   ....[50]....
        /*032c*/ 	.word	0x0000e600


	//   ....[51]....
        /*0330*/ 	.word	0x0000e610


	//   ....[52]....
        /*0334*/ 	.word	0x000116d0


	//   ....[53]....
        /*0338*/ 	.word	0x00011b90


	//   ....[54]....
        /*033c*/ 	.word	0x00011d10


	//   ....[55]....
        /*0340*/ 	.word	0x00011d60


	//   ....[56]....
        /*0344*/ 	.word	0x00011e70


	//   ....[57]....
        /*0348*/ 	.word	0x00011f20


	//   ....[58]....
        /*034c*/ 	.word	0x00012010


	//   ....[59]....
        /*0350*/ 	.word	0x00012070


	//   ....[60]....
        /*0354*/ 	.word	0x00012160


	//   ....[61]....
        /*0358*/ 	.word	0x000121b0


	//   ....[62]....
        /*035c*/ 	.word	0x00012240


	//   ....[63]....
        /*0360*/ 	.word	0x00012360


	//   ....[64]....
        /*0364*/ 	.word	0x00012670


	//   ....[65]....
        /*0368*/ 	.word	0x000126c0


	//   ....[66]....
        /*036c*/ 	.word	0x000128b0


	//   ....[67]....
        /*0370*/ 	.word	0x00012900


	//   ....[68]....
        /*0374*/ 	.word	0x00012b30


	//   ....[69]....
        /*0378*/ 	.word	0x00012b80


	//   ....[70]....
        /*037c*/ 	.word	0x00012f90


	//----- nvinfo : EIATTR_REG_RECONFIG
	.align		4
.L_617:
        /*0380*/ 	.byte	0x01, 0x54
	.zero		2


	//----- nvinfo : EIATTR_SYSCALL_OFFSETS
	.align		4
        /*0384*/ 	.byte	0x04, 0x46
        /*0386*/ 	.short	(.L_619 - .L_618)


	//   ....[0]....
.L_618:
        /*0388*/ 	.word	0x00003380


	//   ....[1]....
        /*038c*/ 	.word	0x0000c900


	//   ....[2]....
        /*0390*/ 	.word	0x0000ca40


	//   ....[3]....
        /*0394*/ 	.word	0x0000cb30


	//   ....[4]....
        /*0398*/ 	.word	0x0000d250


	//   ....[5]....
        /*039c*/ 	.word	0x0000dae0


	//----- nvinfo : EIATTR_MBARRIER_INSTR_OFFSETS
	.align		4
.L_619:
        /*03a0*/ 	.byte	0x04, 0x39
        /*03a2*/ 	.short	(.L_621 - .L_620)


	//   ....[0]....
.L_620:
        /*03a4*/ 	.word	0x00000280
        /*03a8*/ 	.word	0x000000ff
        /*03ac*/ 	.word	0x00038800
        /*03b0*/ 	.short	0x0100
        /*03b2*/ 	.byte	0x08
	.zero		1


	//   ....[1]....
        /*03b4*/ 	.word	0x00000290
        /*03b8*/ 	.word	0x000000ff
        /*03bc*/ 	.word	0x00038810
        /*03c0*/ 	.short	0x0100
        /*03c2*/ 	.byte	0x08
	.zero		1


	//   ....[2]....
        /*03c4*/ 	.word	0x000002a0
        /*03c8*/ 	.word	0x000000ff
        /*03cc*/ 	.word	0x00038820
        /*03d0*/ 	.short	0x0100
        /*03d2*/ 	.byte	0x08
	.zero		1


	//   ....[3]....
        /*03d4*/ 	.word	0x00000350
        /*03d8*/ 	.word	0x000000ff
        /*03dc*/ 	.word	0x00038830
        /*03e0*/ 	.short	0x0100
        /*03e2*/ 	.byte	0x06
	.zero		1


	//   ....[4]....
        /*03e4*/ 	.word	0x00000360
        /*03e8*/ 	.word	0x000000ff
        /*03ec*/ 	.word	0x00038840
        /*03f0*/ 	.short	0x0100
        /*03f2*/ 	.byte	0x06
	.zero		1


	//   ....[5]....
        /*03f4*/ 	.word	0x00000370
        /*03f8*/ 	.word	0x000000ff
        /*03fc*/ 	.word	0x00038838
        /*0400*/ 	.short	0x0100
        /*0402*/ 	.byte	0x06
	.zero		1


	//   ....[6]....
        /*0404*/ 	.word	0x00000380
        /*0408*/ 	.word	0x000000ff
        /*040c*/ 	.word	0x00038848
        /*0410*/ 	.short	0x0100
        /*0412*/ 	.byte	0x06
	.zero		1


	//   ....[7]....
        /*0414*/ 	.word	0x000004b0
        /*0418*/ 	.word	0x000000ff
        /*041c*/ 	.word	0x00038850
        /*0420*/ 	.short	0x0100
        /*0422*/ 	.byte	0x08
	.zero		1


	//   ....[8]....
        /*0424*/ 	.word	0x000004c0
        /*0428*/ 	.word	0x000000ff
        /*042c*/ 	.word	0x00038860
        /*0430*/ 	.short	0x0100
        /*0432*/ 	.byte	0x08
	.zero		1


	//   ....[9]....
        /*0434*/ 	.word	0x000004d0
        /*0438*/ 	.word	0x000000ff
        /*043c*/ 	.word	0x00038858
        /*0440*/ 	.short	0x0100
        /*0442*/ 	.byte	0x08
	.zero		1


	//   ....[10]....
        /*0444*/ 	.word	0x000004e0
        /*0448*/ 	.word	0x000000ff
        /*044c*/ 	.word	0x00038868
        /*0450*/ 	.short	0x0100
        /*0452*/ 	.byte	0x08
	.zero		1


	//   ....[11]....
        /*0454*/ 	.word	0x000005d0
        /*0458*/ 	.word	0x000000ff
        /*045c*/ 	.word	0x00038870
        /*0460*/ 	.short	0x0100
        /*0462*/ 	.byte	0x06
	.zero		1


	//   ....[12]....
        /*0464*/ 	.word	0x000005e0
        /*0468*/ 	.word	0x000000ff
        /*046c*/ 	.word	0x00038880
        /*0470*/ 	.short	0x0100
        /*0472*/ 	.byte	0x06
	.zero		1


	//   ....[13]....
        /*0474*/ 	.word	0x000005f0
        /*0478*/ 	.word	0x000000ff
        /*047c*/ 	.word	0x00038878
        /*0480*/ 	.short	0x0100
        /*0482*/ 	.byte	0x06
	.zero		1


	//   ....[14]....
        /*0484*/ 	.word	0x00000600
        /*0488*/ 	.word	0x000000ff
        /*048c*/ 	.word	0x00038888
        /*0490*/ 	.short	0x0100
        /*0492*/ 	.byte	0x06
	.zero		1


	//   ....[15]....
        /*0494*/ 	.word	0x00000730
        /*0498*/ 	.word	0x000000ff
        /*049c*/ 	.word	0x00038890
        /*04a0*/ 	.short	0x0100
        /*04a2*/ 	.byte	0x08
	.zero		1


	//   ....[16]....
        /*04a4*/ 	.word	0x00000740
        /*04a8*/ 	.word	0x000000ff
        /*04ac*/ 	.word	0x000388a0
        /*04b0*/ 	.short	0x0100
        /*04b2*/ 	.byte	0x08
	.zero		1


	//   ....[17]....
        /*04b4*/ 	.word	0x00000750
        /*04b8*/ 	.word	0x000000ff
        /*04bc*/ 	.word	0x00038898
        /*04c0*/ 	.short	0x0100
        /*04c2*/ 	.byte	0x08
	.zero		1


	//   ....[18]....
        /*04c4*/ 	.word	0x00000760
        /*04c8*/ 	.word	0x000000ff
        /*04cc*/ 	.word	0x000388a8
        /*04d0*/ 	.short	0x0100
        /*04d2*/ 	.byte	0x08
	.zero		1


	//   ....[19]....
        /*04d4*/ 	.word	0x00000890
        /*04d8*/ 	.word	0x000000ff
        /*04dc*/ 	.word	0x000388b0
        /*04e0*/ 	.short	0x0100
        /*04e2*/ 	.byte	0x08
	.zero		1


	//   ....[20]....
        /*04e4*/ 	.word	0x000008a0
        /*04e8*/ 	.word	0x000000ff
        /*04ec*/ 	.word	0x000388c0
        /*04f0*/ 	.short	0x0100
        /*04f2*/ 	.byte	0x08
	.zero		1


	//   ....[21]....
        /*04f4*/ 	.word	0x000008b0
        /*04f8*/ 	.word	0x000000ff
        /*04fc*/ 	.word	0x000388b8
        /*0500*/ 	.short	0x0100
        /*0502*/ 	.byte	0x08
	.zero		1


	//   ....[22]....
        /*0504*/ 	.word	0x000008c0
        /*0508*/ 	.word	0x000000ff
        /*050c*/ 	.word	0x000388c8
        /*0510*/ 	.short	0x0100
        /*0512*/ 	.byte	0x08
	.zero		1


	//   ....[23]....
        /*0514*/ 	.word	0x00001720
        /*0518*/ 	.word	0x00000008
        /*051c*/ 	.word	0x00000000
        /*0520*/ 	.short	0x0101
        /*0522*/ 	.byte	0x3f
	.zero		1


	//   ....[24]....
        /*0524*/ 	.word	0x000021c0
        /*0528*/ 	.word	0x00000004
        /*052c*/ 	.word	0x00000000
        /*0530*/ 	.short	0x0101
        /*0532*/ 	.byte	0x3f
	.zero		1


	//   ....[25]....
        /*0534*/ 	.word	0x000033b0
        /*0538*/ 	.word	0x000000b8
        /*053c*/ 	.word	0x00038800
        /*0540*/ 	.short	0x010a
        /*0542*/ 	.byte	0x3f
	.zero		1


	//   ....[26]....
        /*0544*/ 	.word	0x00003560
        /*0548*/ 	.word	0x000000b8
        /*054c*/ 	.word	0x00038830
        /*0550*/ 	.short	0x010a
        /*0552*/ 	.byte	0x3f
	.zero		1


	//   ....[27]....
        /*0554*/ 	.word	0x000035a0
        /*0558*/ 	.word	0x000000b8
        /*055c*/ 	.word	0x00038830
        /*0560*/ 	.short	0x010a
        /*0562*/ 	.byte	0x3f
	.zero		1


	//   ....[28]....
        /*0564*/ 	.word	0x000039b0
        /*0568*/ 	.word	0x000000b8
        /*056c*/ 	.word	0x00038810
        /*0570*/ 	.short	0x010a
        /*0572*/ 	.byte	0x3f
	.zero		1


	//   ....[29]....
        /*0574*/ 	.word	0x000039f0
        /*0578*/ 	.word	0x000000b8
        /*057c*/ 	.word	0x00038850
        /*0580*/ 	.short	0x010a
        /*0582*/ 	.byte	0x3f
	.zero		1


	//   ....[30]....
        /*0584*/ 	.word	0x00003ab0
        /*0588*/ 	.word	0x000000b8
        /*058c*/ 	.word	0x00038850
        /*0590*/ 	.short	0x010a
        /*0592*/ 	.byte	0x3f
	.zero		1


	//   ....[31]....
        /*0594*/ 	.word	0x00005bc0
        /*0598*/ 	.word	0x00000018
        /*059c*/ 	.word	0x00000000
        /*05a0*/ 	.short	0x0101
        /*05a2*/ 	.byte	0x3f
	.zero		1


	//   ....[32]....
        /*05a4*/ 	.word	0x00006210
        /*05a8*/ 	.word	0x00000098
        /*05ac*/ 	.word	0x00000000
        /*05b0*/ 	.short	0x0101
        /*05b2*/ 	.byte	0x3f
	.zero		1


	//   ....[33]....
        /*05b4*/ 	.word	0x00006350
        /*05b8*/ 	.word	0x000000c4
        /*05bc*/ 	.word	0x00038830
        /*05c0*/ 	.short	0x010a
        /*05c2*/ 	.byte	0x3f
	.zero		1


	//   ....[34]....
        /*05c4*/ 	.word	0x000063a0
        /*05c8*/ 	.word	0x000000c4
        /*05cc*/ 	.word	0x00038830
        /*05d0*/ 	.short	0x010a
        /*05d2*/ 	.byte	0x3f
	.zero		1


	//   ....[35]....
        /*05d4*/ 	.word	0x000066d0
        /*05d8*/ 	.word	0x000000c4
        /*05dc*/ 	.word	0x00038850
        /*05e0*/ 	.short	0x010a
        /*05e2*/ 	.byte	0x3f
	.zero		1


	//   ....[36]....
        /*05e4*/ 	.word	0x00006710
        /*05e8*/ 	.word	0x000000c4
        /*05ec*/ 	.word	0x00038850
        /*05f0*/ 	.short	0x010a
        /*05f2*/ 	.byte	0x3f
	.zero		1


	//   ....[37]....
        /*05f4*/ 	.word	0x00008210
        /*05f8*/ 	.word	0x00000099
        /*05fc*/ 	.word	0x00000000
        /*0600*/ 	.short	0x0101
        /*0602*/ 	.byte	0x3f
	.zero		1


	//   ....[38]....
        /*0604*/ 	.word	0x00008ef0
        /*0608*/ 	.word	0x000000c4
        /*060c*/ 	.word	0x00000000
        /*0610*/ 	.short	0x0101
        /*0612*/ 	.byte	0x3f
	.zero		1


	//   ....[39]....
        /*0614*/ 	.word	0x00009ab0
        /*0618*/ 	.word	0x000000ff
        /*061c*/ 	.word	0x00000000
        /*0620*/ 	.short	0x0101
        /*0622*/ 	.byte	0x04
	.zero		1


	//   ....[40]....
        /*0624*/ 	.word	0x0000cf10
        /*0628*/ 	.word	0x000000ff
        /*062c*/ 	.word	0x00038840
        /*0630*/ 	.short	0x010a
        /*0632*/ 	.byte	0x26
	.zero		1


	//   ....[41]....
        /*0634*/ 	.word	0x0000d8f0
        /*0638*/ 	.word	0x000000ff
        /*063c*/ 	.word	0x00038800
        /*0640*/ 	.short	0x0107
        /*0642*/ 	.byte	0x26
	.zero		1


	//   ....[42]....
        /*0644*/ 	.word	0x0000d970
        /*0648*/ 	.word	0x000000ff
        /*064c*/ 	.word	0x00038800
        /*0650*/ 	.short	0x0101
        /*0652*/ 	.byte	0x26
	.zero		1


	//   ....[43]....
        /*0654*/ 	.word	0x0000e8a0
        /*0658*/ 	.word	0x000000ff
        /*065c*/ 	.word	0x00038810
        /*0660*/ 	.short	0x0107
        /*0662*/ 	.byte	0x26
	.zero		1


	//   ....[44]....
        /*0664*/ 	.word	0x0000e900
        /*0668*/ 	.word	0x000000ff
        /*066c*/ 	.word	0x00038810
        /*0670*/ 	.short	0x0101
        /*0672*/ 	.byte	0x26
	.zero		1


	//   ....[45]....
        /*0674*/ 	.word	0x0000e910
        /*0678*/ 	.word	0x000000ff
        /*067c*/ 	.word	0x00038820
        /*0680*/ 	.short	0x010a
        /*0682*/ 	.byte	0x26
	.zero		1


	//   ....[46]....
        /*0684*/ 	.word	0x0000e970
        /*0688*/ 	.word	0x000000ff
        /*068c*/ 	.word	0x00038860
        /*0690*/ 	.short	0x010a
        /*0692*/ 	.byte	0x26
	.zero		1


	//   ....[47]....
        /*0694*/ 	.word	0x0000f530
        /*0698*/ 	.word	0x000000ff
        /*069c*/ 	.word	0x00038848
        /*06a0*/ 	.short	0x010a
        /*06a2*/ 	.byte	0x26
	.zero		1


	//   ....[48]....
        /*06a4*/ 	.word	0x0000f700
        /*06a8*/ 	.word	0x000000ff
        /*06ac*/ 	.word	0x00038868
        /*06b0*/ 	.short	0x010a
        /*06b2*/ 	.byte	0x26
	.zero		1


	//   ....[49]....
        /*06b4*/ 	.word	0x000100b0
        /*06b8*/ 	.word	0x000000ff
        /*06bc*/ 	.word	0x00038840
        /*06c0*/ 	.short	0x010a
        /*06c2*/ 	.byte	0x26
	.zero		1


	//   ....[50]....
        /*06c4*/ 	.word	0x00010290
        /*06c8*/ 	.word	0x000000ff
        /*06cc*/ 	.word	0x00038860
        /*06d0*/ 	.short	0x010a
        /*06d2*/ 	.byte	0x26
	.zero		1


	//   ....[51]....
        /*06d4*/ 	.word	0x00010c60
        /*06d8*/ 	.word	0x000000ff
        /*06dc*/ 	.word	0x00038848
        /*06e0*/ 	.short	0x010a
        /*06e2*/ 	.byte	0x26
	.zero		1


	//   ....[52]....
        /*06e4*/ 	.word	0x00010e40
        /*06e8*/ 	.word	0x000000ff
        /*06ec*/ 	.word	0x00038868
        /*06f0*/ 	.short	0x010a
        /*06f2*/ 	.byte	0x26
	.zero		1


	//   ....[53]....
        /*06f4*/ 	.word	0x00011660
        /*06f8*/ 	.word	0x00000002
        /*06fc*/ 	.word	0x00038820
        /*0700*/ 	.short	0x010a
        /*0702*/ 	.byte	0x3f
	.zero		1


	//   ....[54]....
        /*0704*/ 	.word	0x00011800
        /*0708*/ 	.word	0x00000007
        /*070c*/ 	.word	0x00000000
        /*0710*/ 	.short	0x010a
        /*0712*/ 	.byte	0x3f
	.zero		1


	//   ....[55]....
        /*0714*/ 	.word	0x00011870
        /*0718*/ 	.word	0x00000005
        /*071c*/ 	.word	0x00000000
        /*0720*/ 	.short	0x010a
        /*0722*/ 	.byte	0x3f
	.zero		1


	//   ....[56]....
        /*0724*/ 	.word	0x000118d0
        /*0728*/ 	.word	0x00000005
        /*072c*/ 	.word	0x00000000
        /*0730*/ 	.short	0x010a
        /*0732*/ 	.byte	0x3f
	.zero		1


	//   ....[57]....
        /*0734*/ 	.word	0x00011900
        /*0738*/ 	.word	0x00000003
        /*073c*/ 	.word	0x00000000
        /*0740*/ 	.short	0x010a
        /*0742*/ 	.byte	0x3f
	.zero		1


	//   ....[58]....
        /*0744*/ 	.word	0x00011960
        /*0748*/ 	.word	0x000000b8
        /*074c*/ 	.word	0x00038800
        /*0750*/ 	.short	0x010a
        /*0752*/ 	.byte	0x3f
	.zero		1


	//   ....[59]....
        /*0754*/ 	.word	0x000119b0
        /*0758*/ 	.word	0x000000b8
        /*075c*/ 	.word	0x00038830
        /*0760*/ 	.short	0x010a
        /*0762*/ 	.byte	0x3f
	.zero		1


	//   ....[60]....
        /*0764*/ 	.word	0x00011a00
        /*0768*/ 	.word	0x000000b8
        /*076c*/ 	.word	0x00038810
        /*0770*/ 	.short	0x010a
        /*0772*/ 	.byte	0x3f
	.zero		1


	//   ....[61]....
        /*0774*/ 	.word	0x00011a50
        /*0778*/ 	.word	0x000000b8
        /*077c*/ 	.word	0x00038850
        /*0780*/ 	.short	0x010a
        /*0782*/ 	.byte	0x3f
	.zero		1


	//   ....[62]....
        /*0784*/ 	.word	0x00011aa0
        /*0788*/ 	.word	0x000000c4
        /*078c*/ 	.word	0x00038830
        /*0790*/ 	.short	0x010a
        /*0792*/ 	.byte	0x3f
	.zero		1


	//   ....[63]....
        /*0794*/ 	.word	0x00011af0
        /*0798*/ 	.word	0x000000c4
        /*079c*/ 	.word	0x00038850
        /*07a0*/ 	.short	0x010a
        /*07a2*/ 	.byte	0x3f
	.zero		1


	//   ....[64]....
        /*07a4*/ 	.word	0x00011c50
        /*07a8*/ 	.word	0x00000003
        /*07ac*/ 	.word	0x00038840
        /*07b0*/ 	.short	0x010a
        /*07b2*/ 	.byte	0x3f
	.zero		1


	//   ....[65]....
        /*07b4*/ 	.word	0x00012bc0
        /*07b8*/ 	.word	0x00000003
        /*07bc*/ 	.word	0x00038820
        /*07c0*/ 	.short	0x010a
        /*07c2*/ 	.byte	0x3f
	.zero		1


	//   ....[66]....
        /*07c4*/ 	.word	0x00012c20
        /*07c8*/ 	.word	0x00000003
        /*07cc*/ 	.word	0x00038860
        /*07d0*/ 	.short	0x010a
        /*07d2*/ 	.byte	0x3f
	.zero		1


	//   ....[67]....
        /*07d4*/ 	.word	0x00012c80
        /*07d8*/ 	.word	0x00000003
        /*07dc*/ 	.word	0x00038848
        /*07e0*/ 	.short	0x010a
        /*07e2*/ 	.byte	0x3f
	.zero		1


	//   ....[68]....
        /*07e4*/ 	.word	0x00012ce0
        /*07e8*/ 	.word	0x00000003
        /*07ec*/ 	.word	0x00038868
        /*07f0*/ 	.short	0x010a
        /*07f2*/ 	.byte	0x3f
	.zero		1


	//   ....[69]....
        /*07f4*/ 	.word	0x00012d40
        /*07f8*/ 	.word	0x00000003
        /*07fc*/ 	.word	0x00038840
        /*0800*/ 	.short	0x010a
        /*0802*/ 	.byte	0x3f
	.zero		1


	//   ....[70]....
        /*0804*/ 	.word	0x00012da0
        /*0808*/ 	.word	0x00000003
        /*080c*/ 	.word	0x00038860
        /*0810*/ 	.short	0x010a
        /*0812*/ 	.byte	0x3f
	.zero		1


	//   ....[71]....
        /*0814*/ 	.word	0x00012e00
        /*0818*/ 	.word	0x00000003
        /*081c*/ 	.word	0x00038848
        /*0820*/ 	.short	0x010a
        /*0822*/ 	.byte	0x3f
	.zero		1


	//   ....[72]....
        /*0824*/ 	.word	0x00012e60
        /*0828*/ 	.word	0x00000003
        /*082c*/ 	.word	0x00038868
        /*0830*/ 	.short	0x010a
        /*0832*/ 	.byte	0x3f
	.zero		1


	//   ....[73]....
        /*0834*/ 	.word	0x00012eb0
        /*0838*/ 	.word	0x00000002
        /*083c*/ 	.word	0x00038820
        /*0840*/ 	.short	0x010a
        /*0842*/ 	.byte	0x3f
	.zero		1


	//   ....[74]....
        /*0844*/ 	.word	0x00013050
        /*0848*/ 	.word	0x00000007
        /*084c*/ 	.word	0x00000000
        /*0850*/ 	.short	0x010a
        /*0852*/ 	.byte	0x3f
	.zero		1


	//   ....[75]....
        /*0854*/ 	.word	0x000130a0
        /*0858*/ 	.word	0x00000005
        /*085c*/ 	.word	0x00000000
        /*0860*/ 	.short	0x010a
        /*0862*/ 	.byte	0x3f
	.zero		1


	//   ....[76]....
        /*0864*/ 	.word	0x000130f0
        /*0868*/ 	.word	0x00000005
        /*086c*/ 	.word	0x00000000
        /*0870*/ 	.short	0x010a
        /*0872*/ 	.byte	0x3f
	.zero		1


	//----- nvinfo : EIATTR_NUM_MBARRIERS
	.align		4
.L_621:
        /*0874*/ 	.byte	0x03, 0x38
        /*0876*/ 	.short	0x0017


	//----- nvinfo : EIATTR_EXIT_INSTR_OFFSETS
	.align		4
        /*0878*/ 	.byte	0x04, 0x1c
        /*087a*/ 	.short	(.L_623 - .L_622)


	//   ....[0]....
.L_622:
        /*087c*/ 	.word	0x00011950


	//----- nvinfo : EIATTR_MAX_THREADS
	.align		4
.L_623:
        /*0880*/ 	.byte	0x04, 0x05
        /*0882*/ 	.short	(.L_625 - .L_624)
.L_624:
        /*0884*/ 	.word	0x00000180
        /*0888*/ 	.word	0x00000001
        /*088c*/ 	.word	0x00000001


	//----- nvinfo : EIATTR_CRS_STACK_SIZE
	.align		4
.L_625:
        /*0890*/ 	.byte	0x04, 0x1e
        /*0892*/ 	.short	(.L_627 - .L_626)
.L_626:
        /*0894*/ 	.word	0x00000000


	//----- nvinfo : EIATTR_CBANK_PARAM_SIZE
	.align		4
.L_627:
        /*0898*/ 	.byte	0x03, 0x19
        /*089a*/ 	.short	0x0b70


	//----- nvinfo : EIATTR_PARAM_CBANK
	.align		4
        /*089c*/ 	.byte	0x04, 0x0a
        /*089e*/ 	.short	(.L_629 - .L_628)
	.align		4
.L_628:
        /*08a0*/ 	.word	index@(.nv.constant0._ZN7cutlass13device_kernelIN5flash11enable_sm90INS1_16FlashAttnFwdSm90INS1_25CollectiveMainloopFwdSm90ILi2EN4cute5tupleIJNS5_1CILi1EEES8_S8_EEENS6_IJNS7_ILi64EEESA_SA_EEELi512ENS_6half_tEfNS_4arch4Sm90ELb0ELb0ELb0ELb0ELb0ELb0ELb1ELb0ELb0ELb1ELb1ELb0EEENS1_21CollectiveEpilogueFwdINS6_IJSA_NS7_ILi512EEESA_EEES9_SC_SE_Li256ELb0ELb1ELb1ELb0EEENS1_19SingleTileSchedulerILb0ELb1ELb1ELi64EEEEEEEEEvNT_6ParamsE)
        /*08a4*/ 	.short	0x0210
        /*08a6*/ 	.short	0x0b70


	//----- nvinfo : EIATTR_SW_WAR
	.align		4
.L_629:
        /*08a8*/ 	.byte	0x04, 0x36
        /*08aa*/ 	.short	(.L_631 - .L_630)
.L_630:
        /*08ac*/ 	.word	0x00000008
.L_631:


//--------------------- .nv.info._ZN7cutlass13device_kernelIN5flash11enable_sm90INS1_16FlashAttnFwdSm90INS1_25CollectiveMainloopFwdSm90ILi2EN4cute5tupleIJNS5_1CILi1EEES8_S8_EEENS6_IJNS7_ILi64EEESA_SA_EEELi512ENS_6half_tEfNS_4arch4Sm90ELb0ELb0ELb0ELb1ELb0ELb0ELb0ELb0ELb0ELb1ELb1ELb0EEENS1_21CollectiveEpilogueFwdINS6_IJSA_NS7_ILi512EEESA_EEES9_SC_SE_Li256ELb1ELb1ELb1ELb0EEENS1_36VarlenDynamicPersistentTileSchedulerILi64ELi64ELi256ELi128ELb1ELb1ELb1ELb0ELb1ELb1EEEEEEEEEvNT_6ParamsE --------------------------
	.section	.nv.info._ZN7cutlass13device_kernelIN5flash11enable_sm90INS1_16FlashAttnFwdSm90INS1_25CollectiveMainloopFwdSm90ILi2EN4cute5tupleIJNS5_1CILi1EEES8_S8_EEENS6_IJNS7_ILi64EEESA_SA_EEELi512ENS_6half_tEfNS_4arch4Sm90ELb0ELb0ELb0ELb1ELb0ELb0ELb0ELb0ELb0ELb1ELb1ELb0EEENS1_21CollectiveEpilogueFwdINS6_IJSA_NS7_ILi512EEESA_EEES9_SC_SE_Li256ELb1ELb1ELb1ELb0EEENS1_36VarlenDynamicPersistentTileSchedulerILi64ELi64ELi256ELi128ELb1ELb1ELb1ELb0ELb1ELb1EEEEEEEEEvNT_6ParamsE,"",@"SHT_CUDA_INFO"
	.sectionflags	@""
	.align	4


	//----- nvinfo : EIATTR_CUDA_API_VERSION
	.align		4
        /*0000*/ 	.byte	0x04, 0x37
        /*0002*/ 	.short	(.L_633 - .L_632)
.L_632:
        /*0004*/ 	.word	0x00000082


	//----- nvinfo : EIATTR_KPARAM_INFO
	.align		4
.L_633:
        /*0008*/ 	.byte	0x04, 0x17
        /*000a*/ 	.short	(.L_635 - .L_634)
.L_634:
        /*000c*/ 	.word	0x00000000
        /*0010*/ 	.short	0x0000
        /*0012*/ 	.short	0x0070
        /*0014*/ 	.byte	0x00, 0xf0, 0x01, 0x2a


	//----- nvinfo : EIATTR_SPARSE_MMA_MASK
	.align		4
.L_635:
        /*0018*/ 	.byte	0x03, 0x50
        /*001a*/ 	.short	0x0000


	//----- nvinfo : EIATTR_MAXREG_COUNT
	.align		4
        /*001c*/ 	.byte	0x03, 0x1b
        /*001e*/ 	.short	0x00a8


	//----- nvinfo : EIATTR_NUM_BARRIERS
	.align		4
        /*0020*/ 	.byte	0x02, 0x4c
        /*0022*/ 	.byte	0x10
	.zero		1


	//----- nvinfo : EIATTR_EXTERNS
	.align		4
        /*0024*/ 	.byte	0x04, 0x0f
        /*0026*/ 	.short	(.L_637 - .L_636)


	//   ....[0]....
	.align		4
.L_636:
        /*0028*/ 	.word	index@(__assertfail)


	//----- nvinfo : EIATTR_ANNOTATIONS
	.align		4
.L_637:
        /*002c*/ 	.byte	0x04, 0x55
        /*002e*/ 	.short	(.L_639 - .L_638)


	//   ....[0]....
.L_638:
        /* <DEDUP_REMOVED lines=66> */


	//----- nvinfo : EIATTR_MERCURY_ISA_VERSION
	.align		4
.L_639:
        /*0438*/ 	.byte	0x03, 0x5f
        /*043a*/ 	.short	0x0101


	//----- nvinfo : EIATTR_UNUSED_LOAD_BYTE_OFFSET
	.align		4
        /*043c*/ 	.byte	0x04, 0x44
        /*043e*/ 	.short	(.L_641 - .L_640)


	//   ....[0]....
.L_640:
        /*0440*/ 	.word	0x00000a10
        /*0444*/ 	.word	0x0000fff0


	//   ....[1]....
        /*0448*/ 	.word	0x00007980
        /*044c*/ 	.word	0x0000fff0


	//----- nvinfo : EIATTR_INT_WARP_WIDE_INSTR_OFFSETS
	.align		4
.L_641:
        /*0450*/ 	.byte	0x04, 0x31
        /*0452*/ 	.short	(.L_643 - .L_642)


	//   ....[0]....
.L_642:
        /*0454*/ 	.word	0x00000130


	//   ....[1]....
        /*0458*/ 	.word	0x00000170


	//   ....[2]....
        /*045c*/ 	.word	0x000001e0


	//   ....[3]....
        /*0460*/ 	.word	0x0000d9a0


	//   ....[4]....
        /*0464*/ 	.word	0x0000da30


	//   ....[5]....
        /*0468*/ 	.word	0x000122d0


	//   ....[6]....
        /*046c*/ 	.word	0x00012360


	//----- nvinfo : EIATTR_COOP_GROUP_MASK_REGIDS
	.align		4
.L_643:
        /*0470*/ 	.byte	0x04, 0x29
        /*0472*/ 	.short	(.L_645 - .L_644)


	//   ....[0]....
.L_644:
        /*0474*/ 	.word	0xffffffff


	//   ....[1]....
        /*0478*/ 	.word	0xffffffff


	//   ....[2]....
        /*047c*/ 	.word	0xffffffff


	//   ....[3]....
        /*0480*/ 	.word	0xffffffff


	//   ....[4]....
        /*0484*/ 	.word	0xffffffff


	//   ....[5]....
        /*0488*/ 	.word	0xffffffff


	//   ....[6]....
        /*048c*/ 	.word	0xffffffff


	//   ....[7]....
        /*0490*/ 	.word	0xffffffff


	//   ....[8]....
        /*0494*/ 	.word	0xffffffff


	//   ....[9]....
        /*0498*/ 	.word	0xffffffff


	//   ....[10]....
        /*049c*/ 	.word	0xffffffff


	//   ....[11]....
        /*04a0*/ 	.word	0xffffffff


	//   ....[12]....
        /*04a4*/ 	.word	0xffffffff


	//   ....[13]....
        /*04a8*/ 	.word	0xffffffff


	//   ....[14]....
        /*04ac*/ 	.word	0xffffffff


	//   ....[15]....
        /*04b0*/ 	.word	0xffffffff


	//   ....[16]....
        /*04b4*/ 	.word	0xffffffff


	//   ....[17]....
        /*04b8*/ 	.word	0xffffffff


	//   ....[18]....
        /*04bc*/ 	.word	0xffffffff


	//   ....[19]....
        /*04c0*/ 	.word	0xffffffff


	//   ....[20]....
        /*04c4*/ 	.word	0xffffffff


	//   ....[21]....
        /*04c8*/ 	.word	0xffffffff


	//   ....[22]....
        /*04cc*/ 	.word	0xffffffff


	//   ....[23]....
        /*04d0*/ 	.word	0xffffffff


	//   ....[24]....
        /*04d4*/ 	.word	0xffffffff


	//   ....[25]....
        /*04d8*/ 	.word	0xffffffff


	//   ....[26]....
        /*04dc*/ 	.word	0xffffffff


	//   ....[27]....
        /*04e0*/ 	.word	0xffffffff


	//   ....[28]....
        /*04e4*/ 	.word	0xffffffff


	//   ....[29]....
        /*04e8*/ 	.word	0xffffffff


	//   ....[30]....
        /*04ec*/ 	.word	0xffffffff


	//   ....[31]....
        /*04f0*/ 	.word	0xffffffff


	//   ....[32]....
        /*04f4*/ 	.word	0xffffffff


	//   ....[33]....
        /*04f8*/ 	.word	0xffffffff


	//   ....[34]....
        /*04fc*/ 	.word	0xffffffff


	//   ....[35]....
        /*0500*/ 	.word	0xffffffff


	//   ....[36]....
        /*0504*/ 	.word	0xffffffff


	//   ....[37]....
        /*0508*/ 	.word	0xffffffff


	//   ....[38]....
        /*050c*/ 	.word	0xffffffff


	//   ....[39]....
        /*0510*/ 	.word	0xffffffff


	//   ....[40]....
        /*0514*/ 	.word	0xffffffff


	//   ....[41]....
        /*0518*/ 	.word	0xffffffff


	//   ....[42]....
        /*051c*/ 	.word	0xffffffff


	//   ....[43]....
        /*0520*/ 	.word	0xffffffff


	//   ....[44]....
        /*0524*/ 	.word	0xffffffff


	//   ....[45]....
        /*0528*/ 	.word	0xffffffff


	//   ....[46]....
        /*052c*/ 	.word	0xffffffff


	//   ....[47]....
        /*0530*/ 	.word	0xffffffff


	//   ....[48]....
        /*0534*/ 	.word	0xffffffff


	//   ....[49]....
        /*0538*/ 	.word	0xffffffff


	//   ....[50]....
        /*053c*/ 	.word	0xffffffff


	//   ....[51]....
        /*0540*/ 	.word	0xffffffff


	//   ....[52]....
        /*0544*/ 	.word	0xffffffff


	//   ....[53]....
        /*0548*/ 	.word	0xffffffff


	//   ....[54]....
        /*054c*/ 	.word	0xffffffff


	//   ....[55]....
        /*0550*/ 	.word	0xffffffff


	//   ....[56]....
        /*0554*/ 	.word	0xffffffff


	//   ....[57]....
        /*0558*/ 	.word	0xffffffff


	//   ....[58]....
        /*055c*/ 	.word	0xffffffff


	//   ....[59]....
        /*0560*/ 	.word	0xffffffff


	//   ....[60]....
        /*0564*/ 	.word	0xffffffff


	//   ....[61]....
        /*0568*/ 	.word	0xffffffff


	//   ....[62]....
        /*056c*/ 	.word	0xffffffff


	//   ....[63]....
        /*0570*/ 	.word	0xffffffff


	//   ....[64]....
        /*0574*/ 	.word	0xffffffff


	//   ....[65]....
        /*0578*/ 	.word	0xffffffff


	//   ....[66]....
        /*057c*/ 	.word	0xffffffff


	//   ....[67]....
        /*0580*/ 	.word	0xffffffff


	//   ....[68]....
        /*0584*/ 	.word	0xffffffff


	//   ....[69]....
        /*0588*/ 	.word	0xffffffff


	//   ....[70]....
        /*058c*/ 	.word	0xffffffff


	//   ....[71]....
        /*0590*/ 	.word	0xffffffff


	//   ....[72]....
        /*0594*/ 	.word	0xffffffff


	//   ....[73]....
        /*0598*/ 	.word	0xffffffff


	//   ....[74]....
        /*059c*/ 	.word	0xffffffff


	//   ....[75]....
        /*05a0*/ 	.word	0xffffffff


	//   ....[76]....
        /*05a4*/ 	.word	0xffffffff


	//   ....[77]....
        /*05a8*/ 	.word	0xffffffff


	//   ....[78]....
        /*05ac*/ 	.word	0xffffffff


	//   ....[79]....
        /*05b0*/ 	.word	0xffffffff


	//   ....[80]....
        /*05b4*/ 	.word	0xffffffff


	//   ....[81]....
        /*05b8*/ 	.word	0xffffffff


	//   ....[82]....
        /*05bc*/ 	.word	0xffffffff


	//   ....[83]....
        /*05c0*/ 	.word	0xffffffff


	//   ....[84]....
        /*05c4*/ 	.word	0xffffffff


	//   ....[85]....
        /*05c8*/ 	.word	0x0500000f


	//   ....[86]....
        /*05cc*/ 	.word	0x0500000f


	//   ....[87]....
        /*05d0*/ 	.word	0x0500000f


	//   ....[88]....
        /*05d4*/ 	.word	0x0500000f


	//   ....[89]....
        /*05d8*/ 	.word	0x0500000f


	//   ....[90]....
        /*05dc*/ 	.word	0x0500000f


	//   ....[91]....
        /*05e0*/ 	.word	0x0500000f


	//   ....[92]....
        /*05e4*/ 	.word	0x0500000f


	//   ....[93]....
        /*05e8*/ 	.word	0x0500000f


	//   ....[94]....
        /*05ec*/ 	.word	0x0500000f


	//   ....[95]....
        /*05f0*/ 	.word	0x0500000f


	//   ....[96]....
        /*05f4*/ 	.word	0x0500000f


	//   ....[97]....
        /*05f8*/ 	.word	0x0500000f


	//   ....[98]....
        /*05fc*/ 	.word	0x0500000f


	//   ....[99]....
        /*0600*/ 	.word	0x0500000f


	//   ....[100]....
        /*0604*/ 	.word	0x0500000f


	//   ....[101]....
        /*0608*/ 	.word	0x0500000f


	//   ....[102]....
        /*060c*/ 	.word	0x0500000f


	//   ....[103]....
        /*0610*/ 	.word	0x0500000f


	//   ....[104]....
        /*0614*/ 	.word	0x0500000f


	//   ....[105]....
        /*0618*/ 	.word	0x0500000f


	//   ....[106]....
        /*061c*/ 	.word	0x0500000f


	//   ....[107]....
        /*0620*/ 	.word	0x0500000f


	//   ....[108]....
        /*0624*/ 	.word	0x0500000f


	//   ....[109]....
        /*0628*/ 	.word	0x0500000f


	//   ....[110]....
        /*062c*/ 	.word	0x0500000f


	//   ....[111]....
        /*0630*/ 	.word	0x0500000f


	//   ....[112]....
        /*0634*/ 	.word	0x0500000f


	//----- nvinfo : EIATTR_COOP_GROUP_INSTR_OFFSETS
	.align		4
.L_645:
        /*0638*/ 	.byte	0x04, 0x28
        /*063a*/ 	.short	(.L_647 - .L_646)


	//   ....[0]....
.L_646:
        /*063c*/ 	.word	0x00000060


	//   ....[1]....
        /*0640*/ 	.word	0x00000140


	//   ....[2]....
        /*0644*/ 	.word	0x00000190


	//   ....[3]....
        /*0648*/ 	.word	0x00000380


	//   ....[4]....
        /*064c*/ 	.word	0x000004e0


	//   ....[5]....
        /*0650*/ 	.word	0x00000600


	//   ....[6]....
        /*0654*/ 	.word	0x00000760


	//   ....[7]....
        /*0658*/ 	.word	0x00001f30


	//   ....[8]....
        /*065c*/ 	.word	0x00003f60


	//   ....[9]....
        /*0660*/ 	.word	0x00004940


	//   ....[10]....
        /*0664*/ 	.word	0x00004990


	//   ....[11]....
        /*0668*/ 	.word	0x00004ba0


	//   ....[12]....
        /*066c*/ 	.word	0x00004c50


	//   ....[13]....
        /*0670*/ 	.word	0x00005550


	//   ....[14]....
        /*0674*/ 	.word	0x000059b0


	//   ....[15]....
        /*0678*/ 	.word	0x000059d0


	//   ....[16]....
        /*067c*/ 	.word	0x00006200


	//   ....[17]....
        /*0680*/ 	.word	0x000062a0


	//   ....[18]....
        /*0684*/ 	.word	0x00006e50


	//   ....[19]....
        /*0688*/ 	.word	0x00006e90


	//   ....[20]....
        /*068c*/ 	.word	0x00006f00


	//   ....[21]....
        /*0690*/ 	.word	0x00006f30


	//   ....[22]....
        /*0694*/ 	.word	0x00006f60


	//   ....[23]....
        /*0698*/ 	.word	0x00008750


	//   ....[24]....
        /*069c*/ 	.word	0x00008b60


	//   ....[25]....
        /*06a0*/ 	.word	0x00008b90


	//   ....[26]....
        /*06a4*/ 	.word	0x00008bb0


	//   ....[27]....
        /*06a8*/ 	.word	0x00008bc0


	//   ....[28]....
        /*06ac*/ 	.word	0x00009800


	//   ....[29]....
        /*06b0*/ 	.word	0x00009820


	//   ....[30]....
        /*06b4*/ 	.word	0x00009ad0


	//   ....[31]....
        /*06b8*/ 	.word	0x00009af0


	//   ....[32]....
        /*06bc*/ 	.word	0x0000a260


	//   ....[33]....
        /*06c0*/ 	.word	0x0000a270


	//   ....[34]....
        /*06c4*/ 	.word	0x0000aac0


	//   ....[35]....
        /*06c8*/ 	.word	0x0000aae0


	//   ....[36]....
        /*06cc*/ 	.word	0x0000be90


	//   ....[37]....
        /*06d0*/ 	.word	0x0000bec0


	//   ....[38]....
        /*06d4*/ 	.word	0x0000c0f0


	//   ....[39]....
        /*06d8*/ 	.word	0x0000c110


	//   ....[40]....
        /*06dc*/ 	.word	0x0000c3c0


	//   ....[41]....
        /*06e0*/ 	.word	0x0000c5e0


	//   ....[42]....
        /*06e4*/ 	.word	0x0000c610


	//   ....[43]....
        /*06e8*/ 	.word	0x0000c640


	//   ....[44]....
        /*06ec*/ 	.word	0x0000c670


	//   ....[45]....
        /*06f0*/ 	.word	0x0000c6a0


	//   ....[46]....
        /*06f4*/ 	.word	0x0000c6d0


	//   ....[47]....
        /*06f8*/ 	.word	0x0000c870


	//   ....[48]....
        /*06fc*/ 	.word	0x0000c8a0


	//   ....[49]....
        /*0700*/ 	.word	0x0000c8d0


	//   ....[50]....
        /*0704*/ 	.word	0x0000c900


	//   ....[51]....
        /*0708*/ 	.word	0x0000c930


	//   ....[52]....
        /*070c*/ 	.word	0x0000c960


	//   ....[53]....
        /*0710*/ 	.word	0x0000c9f0


	//   ....[54]....
        /*0714*/ 	.word	0x0000ca20


	//   ....[55]....
        /*0718*/ 	.word	0x0000ca30


	//   ....[56]....
        /*071c*/ 	.word	0x0000cae0


	//   ....[57]....
        /*0720*/ 	.word	0x0000df80


	//   ....[58]....
        /*0724*/ 	.word	0x0000ea50


	//   ....[59]....
        /*0728*/ 	.word	0x0000ea60


	//   ....[60]....
        /*072c*/ 	.word	0x0000eb00


	//   ....[61]....
        /*0730*/ 	.word	0x0000eb10


	//   ....[62]....
        /*0734*/ 	.word	0x0000eb90


	//   ....[63]....
        /*0738*/ 	.word	0x0000eba0


	//   ....[64]....
        /*073c*/ 	.word	0x0000ebf0


	//   ....[65]....
        /*0740*/ 	.word	0x0000ec10


	//   ....[66]....
        /*0744*/ 	.word	0x000125e0


	//   ....[67]....
        /*0748*/ 	.word	0x00012610


	//   ....[68]....
        /*074c*/ 	.word	0x00012680


	//   ....[69]....
        /*0750*/ 	.word	0x000126b0


	//   ....[70]....
        /*0754*/ 	.word	0x000126e0


	//   ....[71]....
        /*0758*/ 	.word	0x00012710


	//   ....[72]....
        /*075c*/ 	.word	0x00012740


	//   ....[73]....
        /*0760*/ 	.word	0x00012770


	//   ....[74]....
        /*0764*/ 	.word	0x00012930


	//   ....[75]....
        /*0768*/ 	.word	0x00012960


	//   ....[76]....
        /*076c*/ 	.word	0x00012990


	//   ....[77]....
        /*0770*/ 	.word	0x000129c0


	//   ....[78]....
        /*0774*/ 	.word	0x000129f0


	//   ....[79]....
        /*0778*/ 	.word	0x00012a20


	//   ....[80]....
        /*077c*/ 	.word	0x00012ae0


	//   ....[81]....
        /*0780*/ 	.word	0x00012b00


	//   ....[82]....
        /*0784*/ 	.word	0x00012b10


	//   ....[83]....
        /*0788*/ 	.word	0x00012b70


	//   ....[84]....
        /*078c*/ 	.word	0x00013280


	//   ....[85]....
        /*0790*/ 	.word	0x00013810


	//   ....[86]....
        /*0794*/ 	.word	0x000139f0


	//   ....[87]....
        /*0798*/ 	.word	0x00013a40


	//   ....[88]....
        /*079c*/ 	.word	0x00013aa0


	//   ....[89]....
        /*07a0*/ 	.word	0x00013b90


	//   ....[90]....
        /*07a4*/ 	.word	0x00013bf0


	//   ....[91]....
        /*07a8*/ 	.word	0x00013ce0


	//   ....[92]....
        /*07ac*/ 	.word	0x00013d40


	//   ....[93]....
        /*07b0*/ 	.word	0x00013e10


	//   ....[94]....
        /*07b4*/ 	.word	0x00014140


	//   ....[95]....
        /*07b8*/ 	.word	0x000141e0


	//   ....[96]....
        /*07bc*/ 	.word	0x00014380


	//   ....[97]....
        /*07c0*/ 	.word	0x000143f0


	//   ....[98]....
        /*07c4*/ 	.word	0x00014460


	//   ....[99]....
        /*07c8*/ 	.word	0x000144d0


	//   ....[100]....
        /*07cc*/ 	.word	0x00014540


	//   ....[101]....
        /*07d0*/ 	.word	0x000145c0


	//   ....[102]....
        /*07d4*/ 	.word	0x00014650


	//   ....[103]....
        /*07d8*/ 	.word	0x000146f0


	//   ....[104]....
        /*07dc*/ 	.word	0x00014760


	//   ....[105]....
        /*07e0*/ 	.word	0x000147d0


	//   ....[106]....
        /*07e4*/ 	.word	0x00014840


	//   ....[107]....
        /*07e8*/ 	.word	0x000148c0


	//   ....[108]....
        /*07ec*/ 	.word	0x00014930


	//   ....[109]....
        /*07f0*/ 	.word	0x000149d0


	//   ....[110]....
        /*07f4*/ 	.word	0x00014a20


	//   ....[111]....
        /*07f8*/ 	.word	0x00014ab0


	//   ....[112]....
        /*07fc*/ 	.word	0x00014be0


	//----- nvinfo : EIATTR_REG_RECONFIG
	.align		4
.L_647:
        /*0800*/ 	.byte	0x01, 0x54
	.zero		2


	//----- nvinfo : EIATTR_SYSCALL_OFFSETS
	.align		4
        /*0804*/ 	.byte	0x04, 0x46
        /*0806*/ 	.short	(.L_649 - .L_648)


	//   ....[0]....
.L_648:
        /*0808*/ 	.word	0x00004120


	//   ....[1]....
        /*080c*/ 	.word	0x0000dba0


	//   ....[2]....
        /*0810*/ 	.word	0x0000dcf0


	//   ....[3]....
        /*0814*/ 	.word	0x0000ddf0


	//   ....[4]....
        /*0818*/ 	.word	0x0000e670


	//----- nvinfo : EIATTR_MBARRIER_INSTR_OFFSETS
	.align		4
.L_649:
        /*081c*/ 	.byte	0x04, 0x39
        /*081e*/ 	.short	(.L_651 - .L_650)


	//   ....[0]....
.L_650:
        /*0820*/ 	.word	0x00000270
        /*0824*/ 	.word	0x000000ff
        /*0828*/ 	.word	0x00028c00
        /*082c*/ 	.short	0x0100
        /*082e*/ 	.byte	0x08
	.zero		1


	//   ....[1]....
        /*0830*/ 	.word	0x00000280
        /*0834*/ 	.word	0x000000ff
        /*0838*/ 	.word	0x00028c20
        /*083c*/ 	.short	0x0100
        /*083e*/ 	.byte	0x08
	.zero		1


	//   ....[2]....
        /*0840*/ 	.word	0x00000330
        /*0844*/ 	.word	0x000000ff
        /*0848*/ 	.word	0x00028c30
        /*084c*/ 	.short	0x0100
        /*084e*/ 	.byte	0x06
	.zero		1


	//   ....[3]....
        /*0850*/ 	.word	0x00000340
        /*0854*/ 	.word	0x000000ff
        /*0858*/ 	.word	0x00028c40
        /*085c*/ 	.short	0x0100
        /*085e*/ 	.byte	0x06
	.zero		1


	//   ....[4]....
        /*0860*/ 	.word	0x00000350
        /*0864*/ 	.word	0x000000ff
        /*0868*/ 	.word	0x00028c38
        /*086c*/ 	.short	0x0100
        /*086e*/ 	.byte	0x06
	.zero		1


	//   ....[5]....
        /*0870*/ 	.word	0x00000360
        /*0874*/ 	.word	0x000000ff
        /*0878*/ 	.word	0x00028c48
        /*087c*/ 	.short	0x0100
        /*087e*/ 	.byte	0x06
	.zero		1


	//   ....[6]....
        /*0880*/ 	.word	0x00000490
        /*0884*/ 	.word	0x000000ff
        /*0888*/ 	.word	0x00028c50
        /*088c*/ 	.short	0x0100
        /*088e*/ 	.byte	0x08
	.zero		1


	//   ....[7]....
        /*0890*/ 	.word	0x000004a0
        /*0894*/ 	.word	0x000000ff
        /*0898*/ 	.word	0x00028c60
        /*089c*/ 	.short	0x0100
        /*089e*/ 	.byte	0x08
	.zero		1


	//   ....[8]....
        /*08a0*/ 	.word	0x000004b0
        /*08a4*/ 	.word	0x000000ff
        /*08a8*/ 	.word	0x00028c58
        /*08ac*/ 	.short	0x0100
        /*08ae*/ 	.byte	0x08
	.zero		1


	//   ....[9]....
        /*08b0*/ 	.word	0x000004c0
        /*08b4*/ 	.word	0x000000ff
        /*08b8*/ 	.word	0x00028c68
        /*08bc*/ 	.short	0x0100
        /*08be*/ 	.byte	0x08
	.zero		1


	//   ....[10]....
        /*08c0*/ 	.word	0x000005b0
        /*08c4*/ 	.word	0x000000ff
        /*08c8*/ 	.word	0x00028c70
        /*08cc*/ 	.short	0x0100
        /*08ce*/ 	.byte	0x06
	.zero		1


	//   ....[11]....
        /*08d0*/ 	.word	0x000005c0
        /*08d4*/ 	.word	0x000000ff
        /*08d8*/ 	.word	0x00028c80
        /*08dc*/ 	.short	0x0100
        /*08de*/ 	.byte	0x06
	.zero		1


	//   ....[12]....
        /*08e0*/ 	.word	0x000005d0
        /*08e4*/ 	.word	0x000000ff
        /*08e8*/ 	.word	0x00028c78
        /*08ec*/ 	.short	0x0100
        /*08ee*/ 	.byte	0x06
	.zero		1


	//   ....[13]....
        /*08f0*/ 	.word	0x000005e0
        /*08f4*/ 	.word	0x000000ff
        /*08f8*/ 	.word	0x00028c88
        /*08fc*/ 	.short	0x0100
        /*08fe*/ 	.byte	0x06
	.zero		1


	//   ....[14]....
        /*0900*/ 	.word	0x00000710
        /*0904*/ 	.word	0x000000ff
        /*0908*/ 	.word	0x00028c90
        /*090c*/ 	.short	0x0100
        /*090e*/ 	.byte	0x08
	.zero		1


	//   ....[15]....
        /*0910*/ 	.word	0x00000720
        /*0914*/ 	.word	0x000000ff
        /*0918*/ 	.word	0x00028ca0
        /*091c*/ 	.short	0x0100
        /*091e*/ 	.byte	0x08
	.zero		1


	//   ....[16]....
        /*0920*/ 	.word	0x00000730
        /*0924*/ 	.word	0x000000ff
        /*0928*/ 	.word	0x00028c98
        /*092c*/ 	.short	0x0100
        /*092e*/ 	.byte	0x08
	.zero		1


	//   ....[17]....
        /*0930*/ 	.word	0x00000740
        /*0934*/ 	.word	0x000000ff
        /*0938*/ 	.word	0x00028ca8
        /*093c*/ 	.short	0x0100
        /*093e*/ 	.byte	0x08
	.zero		1


	//   ....[18]....
        /*0940*/ 	.word	0x00000870
        /*0944*/ 	.word	0x000000ff
        /*0948*/ 	.word	0x00028cb0
        /*094c*/ 	.short	0x0100
        /*094e*/ 	.byte	0x08
	.zero		1


	//   ....[19]....
        /*0950*/ 	.word	0x00000880
        /*0954*/ 	.word	0x000000ff
        /*0958*/ 	.word	0x00028cc0
        /*095c*/ 	.short	0x0100
        /*095e*/ 	.byte	0x08
	.zero		1


	//   ....[20]....
        /*0960*/ 	.word	0x00000890
        /*0964*/ 	.word	0x000000ff
        /*0968*/ 	.word	0x00028cb8
        /*096c*/ 	.short	0x0100
        /*096e*/ 	.byte	0x08
	.zero		1


	//   ....[21]....
        /*0970*/ 	.word	0x000008a0
        /*0974*/ 	.word	0x000000ff
        /*0978*/ 	.word	0x00028cc8
        /*097c*/ 	.short	0x0100
        /*097e*/ 	.byte	0x08
	.zero		1


	//   ....[22]....
        /*0980*/ 	.word	0x00002040
        /*0984*/ 	.word	0x000000ff
        /*0988*/ 	.word	0x00028c50
        /*098c*/ 	.short	0x010a
        /*098e*/ 	.byte	0x11
	.zero		1


	//   ....[23]....
        /*0990*/ 	.word	0x00002330
        /*0994*/ 	.word	0x00000000
        /*0998*/ 	.word	0x00000000
        /*099c*/ 	.short	0x0101
        /*099e*/ 	.byte	0x3f
	.zero		1


	//   ....[24]....
        /*09a0*/ 	.word	0x00002cc0
        /*09a4*/ 	.word	0x000000ff
        /*09a8*/ 	.word	0x00028c50
        /*09ac*/ 	.short	0x010a
        /*09ae*/ 	.byte	0x06
	.zero		1


	//   ....[25]....
        /*09b0*/ 	.word	0x00002d00
        /*09b4*/ 	.word	0x000000ff
        /*09b8*/ 	.word	0x00028c50
        /*09bc*/ 	.short	0x010a
        /*09be*/ 	.byte	0x06
	.zero		1


	//   ....[26]....
        /*09c0*/ 	.word	0x00002f50
        /*09c4*/ 	.word	0x00000000
        /*09c8*/ 	.word	0x00000000
        /*09cc*/ 	.short	0x0101
        /*09ce*/ 	.byte	0x3f
	.zero		1


	//   ....[27]....
        /*09d0*/ 	.word	0x000041a0
        /*09d4*/ 	.word	0x000000ff
        /*09d8*/ 	.word	0x00028c00
        /*09dc*/ 	.short	0x010a
        /*09de*/ 	.byte	0x26
	.zero		1


	//   ....[28]....
        /*09e0*/ 	.word	0x00004220
        /*09e4*/ 	.word	0x00000007
        /*09e8*/ 	.word	0x00028c30
        /*09ec*/ 	.short	0x010a
        /*09ee*/ 	.byte	0x3f
	.zero		1


	//   ....[29]....
        /*09f0*/ 	.word	0x00004260
        /*09f4*/ 	.word	0x00000007
        /*09f8*/ 	.word	0x00028c30
        /*09fc*/ 	.short	0x010a
        /*09fe*/ 	.byte	0x3f
	.zero		1


	//   ....[30]....
        /*0a00*/ 	.word	0x00004e40
        /*0a04*/ 	.word	0x00000005
        /*0a08*/ 	.word	0x00000000
        /*0a0c*/ 	.short	0x0101
        /*0a0e*/ 	.byte	0x3f
	.zero		1


	//   ....[31]....
        /*0a10*/ 	.word	0x000052b0
        /*0a14*/ 	.word	0x00000007
        /*0a18*/ 	.word	0x00028c50
        /*0a1c*/ 	.short	0x010a
        /*0a1e*/ 	.byte	0x3f
	.zero		1


	//   ....[32]....
        /*0a20*/ 	.word	0x00005300
        /*0a24*/ 	.word	0x00000007
        /*0a28*/ 	.word	0x00028c50
        /*0a2c*/ 	.short	0x010a
        /*0a2e*/ 	.byte	0x3f
	.zero		1


	//   ....[33]....
        /*0a30*/ 	.word	0x00005570
        /*0a34*/ 	.word	0x00000007
        /*0a38*/ 	.word	0x00000000
        /*0a3c*/ 	.short	0x0101
        /*0a3e*/ 	.byte	0x3f
	.zero		1


	//   ....[34]....
        /*0a40*/ 	.word	0x000056a0
        /*0a44*/ 	.word	0x000000ff
        /*0a48*/ 	.word	0x00028c30
        /*0a4c*/ 	.short	0x010a
        /*0a4e*/ 	.byte	0x17
	.zero		1


	//   ....[35]....
        /*0a50*/ 	.word	0x000056e0
        /*0a54*/ 	.word	0x000000ff
        /*0a58*/ 	.word	0x00028c30
        /*0a5c*/ 	.short	0x010a
        /*0a5e*/ 	.byte	0x17
	.zero		1


	//   ....[36]....
        /*0a60*/ 	.word	0x00006490
        /*0a64*/ 	.word	0x0000000b
        /*0a68*/ 	.word	0x00000000
        /*0a6c*/ 	.short	0x0101
        /*0a6e*/ 	.byte	0x3f
	.zero		1


	//   ....[37]....
        /*0a70*/ 	.word	0x00006bb0
        /*0a74*/ 	.word	0x000000ff
        /*0a78*/ 	.word	0x00028c50
        /*0a7c*/ 	.short	0x010a
        /*0a7e*/ 	.byte	0x17
	.zero		1


	//   ....[38]....
        /*0a80*/ 	.word	0x00006bf0
        /*0a84*/ 	.word	0x000000ff
        /*0a88*/ 	.word	0x00028c50
        /*0a8c*/ 	.short	0x010a
        /*0a8e*/ 	.byte	0x17
	.zero		1


	//   ....[39]....
        /*0a90*/ 	.word	0x00006e70
        /*0a94*/ 	.word	0x0000000a
        /*0a98*/ 	.word	0x00000000
        /*0a9c*/ 	.short	0x0101
        /*0a9e*/ 	.byte	0x3f
	.zero		1


	//   ....[40]....
        /*0aa0*/ 	.word	0x00009810
        /*0aa4*/ 	.word	0x000000ff
        /*0aa8*/ 	.word	0x00000000
        /*0aac*/ 	.short	0x0101
        /*0aae*/ 	.byte	0x04
	.zero		1


	//   ....[41]....
        /*0ab0*/ 	.word	0x0000a190
        /*0ab4*/ 	.word	0x000000ff
        /*0ab8*/ 	.word	0x00000000
        /*0abc*/ 	.short	0x0101
        /*0abe*/ 	.byte	0x04
	.zero		1


	//   ....[42]....
        /*0ac0*/ 	.word	0x0000e1d0
        /*0ac4*/ 	.word	0x00000000
        /*0ac8*/ 	.word	0x00028c40
        /*0acc*/ 	.short	0x010a
        /*0ace*/ 	.byte	0x3f
	.zero		1


	//   ....[43]....
        /*0ad0*/ 	.word	0x0000ecb0
        /*0ad4*/ 	.word	0x00000012
        /*0ad8*/ 	.word	0x00028c00
        /*0adc*/ 	.short	0x0107
        /*0ade*/ 	.byte	0x3f
	.zero		1


	//   ....[44]....
        /*0ae0*/ 	.word	0x0000eda0
        /*0ae4*/ 	.word	0x00000012
        /*0ae8*/ 	.word	0x00028c00
        /*0aec*/ 	.short	0x0101
        /*0aee*/ 	.byte	0x3f
	.zero		1


	//   ....[45]....
        /*0af0*/ 	.word	0x0000edc0
        /*0af4*/ 	.word	0x00000012
        /*0af8*/ 	.word	0x00028c20
        /*0afc*/ 	.short	0x010a
        /*0afe*/ 	.byte	0x3f
	.zero		1


	//   ....[46]....
        /*0b00*/ 	.word	0x0000eea0
        /*0b04*/ 	.word	0x00000000
        /*0b08*/ 	.word	0x00028c60
        /*0b0c*/ 	.short	0x010a
        /*0b0e*/ 	.byte	0x3f
	.zero		1


	//   ....[47]....
        /*0b10*/ 	.word	0x0000fb10
        /*0b14*/ 	.word	0x00000003
        /*0b18*/ 	.word	0x00028c40
        /*0b1c*/ 	.short	0x010a
        /*0b1e*/ 	.byte	0x3f
	.zero		1


	//   ....[48]....
        /*0b20*/ 	.word	0x0000fd60
        /*0b24*/ 	.word	0x00000003
        /*0b28*/ 	.word	0x00028c60
        /*0b2c*/ 	.short	0x010a
        /*0b2e*/ 	.byte	0x3f
	.zero		1


	//   ....[49]....
        /*0b30*/ 	.word	0x00010910
        /*0b34*/ 	.word	0x00000004
        /*0b38*/ 	.word	0x00028c40
        /*0b3c*/ 	.short	0x010a
        /*0b3e*/ 	.byte	0x3f
	.zero		1


	//   ....[50]....
        /*0b40*/ 	.word	0x00010b60
        /*0b44*/ 	.word	0x00000004
        /*0b48*/ 	.word	0x00028c60
        /*0b4c*/ 	.short	0x010a
        /*0b4e*/ 	.byte	0x3f
	.zero		1


	//   ....[51]....
        /*0b50*/ 	.word	0x000116a0
        /*0b54*/ 	.word	0x00000004
        /*0b58*/ 	.word	0x00028c40
        /*0b5c*/ 	.short	0x010a
        /*0b5e*/ 	.byte	0x3f
	.zero		1


	//   ....[52]....
        /*0b60*/ 	.word	0x000118f0
        /*0b64*/ 	.word	0x00000004
        /*0b68*/ 	.word	0x00028c60
        /*0b6c*/ 	.short	0x010a
        /*0b6e*/ 	.byte	0x3f
	.zero		1


	//   ....[53]....
        /*0b70*/ 	.word	0x00013200
        /*0b74*/ 	.word	0x00000000
        /*0b78*/ 	.word	0x00028c20
        /*0b7c*/ 	.short	0x010a
        /*0b7e*/ 	.byte	0x3f
	.zero		1


	//   ....[54]....
        /*0b80*/ 	.word	0x000133f0
        /*0b84*/ 	.word	0x00000006
        /*0b88*/ 	.word	0x00000000
        /*0b8c*/ 	.short	0x010a
        /*0b8e*/ 	.byte	0x3f
	.zero		1


	//   ....[55]....
        /*0b90*/ 	.word	0x00013420
        /*0b94*/ 	.word	0x00000007
        /*0b98*/ 	.word	0x00000000
        /*0b9c*/ 	.short	0x010a
        /*0b9e*/ 	.byte	0x3f
	.zero		1


	//   ....[56]....
        /*0ba0*/ 	.word	0x00013480
        /*0ba4*/ 	.word	0x00000004
        /*0ba8*/ 	.word	0x00000000
        /*0bac*/ 	.short	0x010a
        /*0bae*/ 	.byte	0x3f
	.zero		1


	//   ....[57]....
        /*0bb0*/ 	.word	0x000134b0
        /*0bb4*/ 	.word	0x00000003
        /*0bb8*/ 	.word	0x00000000
        /*0bbc*/ 	.short	0x010a
        /*0bbe*/ 	.byte	0x3f
	.zero		1


	//   ....[58]....
        /*0bc0*/ 	.word	0x00013520
        /*0bc4*/ 	.word	0x00000003
        /*0bc8*/ 	.word	0x00028c50
        /*0bcc*/ 	.short	0x010a
        /*0bce*/ 	.byte	0x3f
	.zero		1


	//   ....[59]....
        /*0bd0*/ 	.word	0x00013580
        /*0bd4*/ 	.word	0x00000003
        /*0bd8*/ 	.word	0x00028c50
        /*0bdc*/ 	.short	0x010a
        /*0bde*/ 	.byte	0x3f
	.zero		1


	//   ....[60]....
        /*0be0*/ 	.word	0x000135e0
        /*0be4*/ 	.word	0x00000003
        /*0be8*/ 	.word	0x00028c00
        /*0bec*/ 	.short	0x010a
        /*0bee*/ 	.byte	0x3f
	.zero		1


	//   ....[61]....
        /*0bf0*/ 	.word	0x00013630
        /*0bf4*/ 	.word	0x00000007
        /*0bf8*/ 	.word	0x00028c30
        /*0bfc*/ 	.short	0x010a
        /*0bfe*/ 	.byte	0x3f
	.zero		1


	//   ....[62]....
        /*0c00*/ 	.word	0x00013680
        /*0c04*/ 	.word	0x00000007
        /*0c08*/ 	.word	0x00028c50
        /*0c0c*/ 	.short	0x010a
        /*0c0e*/ 	.byte	0x3f
	.zero		1


	//   ....[63]....
        /*0c10*/ 	.word	0x000136e0
        /*0c14*/ 	.word	0x00000000
        /*0c18*/ 	.word	0x00028c30
        /*0c1c*/ 	.short	0x010a
        /*0c1e*/ 	.byte	0x3f
	.zero		1


	//   ....[64]....
        /*0c20*/ 	.word	0x00013730
        /*0c24*/ 	.word	0x0000000a
        /*0c28*/ 	.word	0x00028c50
        /*0c2c*/ 	.short	0x010a
        /*0c2e*/ 	.byte	0x3f
	.zero		1


	//   ....[65]....
        /*0c30*/ 	.word	0x000138d0
        /*0c34*/ 	.word	0x00000000
        /*0c38*/ 	.word	0x00028c40
        /*0c3c*/ 	.short	0x010a
        /*0c3e*/ 	.byte	0x3f
	.zero		1


	//   ....[66]....
        /*0c40*/ 	.word	0x00013e50
        /*0c44*/ 	.word	0x00000012
        /*0c48*/ 	.word	0x00028c20
        /*0c4c*/ 	.short	0x010a
        /*0c4e*/ 	.byte	0x3f
	.zero		1


	//   ....[67]....
        /*0c50*/ 	.word	0x00013ea0
        /*0c54*/ 	.word	0x00000000
        /*0c58*/ 	.word	0x00028c60
        /*0c5c*/ 	.short	0x010a
        /*0c5e*/ 	.byte	0x3f
	.zero		1


	//   ....[68]....
        /*0c60*/ 	.word	0x00013ef0
        /*0c64*/ 	.word	0x00000003
        /*0c68*/ 	.word	0x00028c40
        /*0c6c*/ 	.short	0x010a
        /*0c6e*/ 	.byte	0x3f
	.zero		1


	//   ....[69]....
        /*0c70*/ 	.word	0x00013f40
        /*0c74*/ 	.word	0x00000003
        /*0c78*/ 	.word	0x00028c60
        /*0c7c*/ 	.short	0x010a
        /*0c7e*/ 	.byte	0x3f
	.zero		1


	//   ....[70]....
        /*0c80*/ 	.word	0x00013f90
        /*0c84*/ 	.word	0x00000004
        /*0c88*/ 	.word	0x00028c40
        /*0c8c*/ 	.short	0x010a
        /*0c8e*/ 	.byte	0x3f
	.zero		1


	//   ....[71]....
        /*0c90*/ 	.word	0x00013fe0
        /*0c94*/ 	.word	0x00000004
        /*0c98*/ 	.word	0x00028c60
        /*0c9c*/ 	.short	0x010a
        /*0c9e*/ 	.byte	0x3f
	.zero		1


	//   ....[72]....
        /*0ca0*/ 	.word	0x00014030
        /*0ca4*/ 	.word	0x00000004
        /*0ca8*/ 	.word	0x00028c40
        /*0cac*/ 	.short	0x010a
        /*0cae*/ 	.byte	0x3f
	.zero		1


	//   ....[73]....
        /*0cb0*/ 	.word	0x00014080
        /*0cb4*/ 	.word	0x00000004
        /*0cb8*/ 	.word	0x00028c60
        /*0cbc*/ 	.short	0x010a
        /*0cbe*/ 	.byte	0x3f
	.zero		1


	//   ....[74]....
        /*0cc0*/ 	.word	0x00014b00
        /*0cc4*/ 	.word	0x00000000
        /*0cc8*/ 	.word	0x00028c20
        /*0ccc*/ 	.short	0x010a
        /*0cce*/ 	.byte	0x3f
	.zero		1


	//   ....[75]....
        /*0cd0*/ 	.word	0x00014ca0
        /*0cd4*/ 	.word	0x00000006
        /*0cd8*/ 	.word	0x00000000
        /*0cdc*/ 	.short	0x010a
        /*0cde*/ 	.byte	0x3f
	.zero		1


	//   ....[76]....
        /*0ce0*/ 	.word	0x00014cf0
        /*0ce4*/ 	.word	0x00000007
        /*0ce8*/ 	.word	0x00000000
        /*0cec*/ 	.short	0x010a
        /*0cee*/ 	.byte	0x3f
	.zero		1


	//   ....[77]....
        /*0cf0*/ 	.word	0x00014d40
        /*0cf4*/ 	.word	0x00000004
        /*0cf8*/ 	.word	0x00000000
        /*0cfc*/ 	.short	0x010a
        /*0cfe*/ 	.byte	0x3f
	.zero		1


	//----- nvinfo : EIATTR_NUM_MBARRIERS
	.align		4
.L_651:
        /*0d00*/ 	.byte	0x03, 0x38
        /*0d02*/ 	.short	0x0016


	//----- nvinfo : EIATTR_EXIT_INSTR_OFFSETS
	.align		4
        /*0d04*/ 	.byte	0x04, 0x1c
        /*0d06*/ 	.short	(.L_653 - .L_652)


	//   ....[0]....
.L_652:
        /*0d08*/ 	.word	0x00000a40


	//   ....[1]....
        /*0d0c*/ 	.word	0x0000c370


	//   ....[2]....
        /*0d10*/ 	.word	0x00013500


	//----- nvinfo : EIATTR_MAX_THREADS
	.align		4
.L_653:
        /*0d14*/ 	.byte	0x04, 0x05
        /*0d16*/ 	.short	(.L_655 - .L_654)
.L_654:
        /*0d18*/ 	.word	0x00000180
        /*0d1c*/ 	.word	0x00000001
        /*0d20*/ 	.word	0x00000001


	//----- nvinfo : EIATTR_CRS_STACK_SIZE
	.align		4
.L_655:
        /*0d24*/ 	.byte	0x04, 0x1e
        /*0d26*/ 	.short	(.L_657 - .L_656)
.L_656:
        /*0d28*/ 	.word	0x00000000


	//----- nvinfo : EIATTR_CBANK_PARAM_SIZE
	.align		4
.L_657:
        /*0d2c*/ 	.byte	0x03, 0x19
        /*0d2e*/ 	.short	0x0af0


	//----- nvinfo : EIATTR_PARAM_CBANK
	.align		4
        /*0d30*/ 	.byte	0x04, 0x0a
        /*0d32*/ 	.short	(.L_659 - .L_658)
	.align		4
.L_658:
        /*0d34*/ 	.word	index@(.nv.constant0._ZN7cutlass13device_kernelIN5flash11enable_sm90INS1_16FlashAttnFwdSm90INS1_25CollectiveMainloopFwdSm90ILi2EN4cute5tupleIJNS5_1CILi1EEES8_S8_EEENS6_IJNS7_ILi64EEESA_SA_EEELi512ENS_6half_tEfNS_4arch4Sm90ELb0ELb0ELb0ELb1ELb0ELb0ELb0ELb0ELb0ELb1ELb1ELb0EEENS1_21CollectiveEpilogueFwdINS6_IJSA_NS7_ILi512EEESA_EEES9_SC_SE_Li256ELb1ELb1ELb1ELb0EEENS1_36VarlenDynamicPersistentTileSchedulerILi64ELi64ELi256ELi128ELb1ELb1ELb1ELb0ELb1ELb1EEEEEEEEEvNT_6ParamsE)
        /*0d38*/ 	.short	0x0210
        /*0d3a*/ 	.short	0x0af0


	//----- nvinfo : EIATTR_SW_WAR
	.align		4
.L_659:
        /*0d3c*/ 	.byte	0x04, 0x36
        /*0d3e*/ 	.short	(.L_661 - .L_660)
.L_660:
        /*0d40*/ 	.word	0x00000008
.L_661:


//--------------------- .nv.info._ZN7cutlass13device_kernelIN5flash11enable_sm90INS1_16FlashAttnFwdSm90INS1_25CollectiveMainloopFwdSm90ILi2EN4cute5tupleIJNS5_1CILi1EEES8_S8_EEENS6_IJNS7_ILi64EEESA_SA_EEELi512ENS_6half_tEfNS_4arch4Sm90ELb0ELb0ELb0ELb1ELb0ELb1ELb0ELb0ELb0ELb1ELb1ELb0EEENS1_21CollectiveEpilogueFwdINS6_IJSA_NS7_ILi512EEESA_EEES9_SC_SE_Li256ELb1ELb1ELb1ELb0EEENS1_36VarlenDynamicPersistentTileSchedulerILi64ELi64ELi256ELi128ELb1ELb1ELb1ELb0ELb1ELb1EEEEEEEEEvNT_6ParamsE --------------------------
	.section	.nv.info._ZN7cutlass13device_kernelIN5flash11enable_sm90INS1_16FlashAttnFwdSm90INS1_25CollectiveMainloopFwdSm90ILi2EN4cute5tupleIJNS5_1CILi1EEES8_S8_EEENS6_IJNS7_ILi64EEESA_SA_EEELi512ENS_6half_tEfNS_4arch4Sm90ELb0ELb0ELb0ELb1ELb0ELb1ELb0ELb0ELb0ELb1ELb1ELb0EEENS1_21CollectiveEpilogueFwdINS6_IJSA_NS7_ILi512EEESA_EEES9_SC_SE_Li256ELb1ELb1ELb1ELb0EEENS1_36VarlenDynamicPersistentTileSchedulerILi64ELi64ELi256ELi128ELb1ELb1ELb1ELb0ELb1ELb1EEEEEEEEEvNT_6ParamsE,"",@"SHT_CUDA_INFO"
	.sectionflags	@""
	.align	4


	//----- nvinfo : EIATTR_CUDA_API_VERSION
	.align		4
        /*0000*/ 	.byte	0x04, 0x37
        /*0002*/ 	.short	(.L_663 - .L_662)
.L_662:
        /*0004*/ 	.word	0x00000082


	//----- nvinfo : EIATTR_KPARAM_INFO
	.align		4
.L_663:
        /*0008*/ 	.byte	0x04, 0x17
        /*000a*/ 	.short	(.L_665 - .L_664)
.L_664:
        /*000c*/ 	.word	0x00000000
        /*0010*/ 	.short	0x0000
        /*0012*/ 	.short	0x0070
        /*0014*/ 	.byte	0x00, 0xf0, 0x01, 0x2a


	//----- nvinfo : EIATTR_SPARSE_MMA_MASK
	.align		4
.L_665:
        /*0018*/ 	.byte	0x03, 0x50
        /*001a*/ 	.short	0x0000


	//----- nvinfo : EIATTR_MAXREG_COUNT
	.align		4
        /*001c*/ 	.byte	0x03, 0x1b
        /*001e*/ 	.short	0x00a8


	//----- nvinfo : EIATTR_NUM_BARRIERS
	.align		4
        /*0020*/ 	.byte	0x02, 0x4c
        /*0022*/ 	.byte	0x10
	.zero		1


	//----- nvinfo : EIATTR_EXTERNS
	.align		4
        /*0024*/ 	.byte	0x04, 0x0f
        /*0026*/ 	.short	(.L_667 - .L_666)


	//   ....[0]....
	.align		4
.L_666:
        /*0028*/ 	.word	index@(__assertfail)


	//----- nvinfo : EIATTR_ANNOTATIONS
	.align		4
.L_667:
        /*002c*/ 	.byte	0x04, 0x55
        /*002e*/ 	.short	(.L_669 - .L_668)


	//   ....[0]....
.L_668:
        /* <DEDUP_REMOVED lines=86> */


	//----- nvinfo : EIATTR_MERCURY_ISA_VERSION
	.align		4
.L_669:
        /*0580*/ 	.byte	0x03, 0x5f
        /*0582*/ 	.short	0x0101


	//----- nvinfo : EIATTR_UNUSED_LOAD_BYTE_OFFSET
	.align		4
        /*0584*/ 	.byte	0x04, 0x44
        /*0586*/ 	.short	(.L_671 - .L_670)


	//   ....[0]....
.L_670:
        /*0588*/ 	.word	0x00000a80
        /*058c*/ 	.word	0x0000fff0


	//   ....[1]....
        /*0590*/ 	.word	0x0000d0f0
        /*0594*/ 	.word	0x0000fff0


	//----- nvinfo : EIATTR_INT_WARP_WIDE_INSTR_OFFSETS
	.align		4
.L_671:
        /*0598*/ 	.byte	0x04, 0x31
        /*059a*/ 	.short	(.L_673 - .L_672)


	//   ....[0]....
.L_672:
        /*059c*/ 	.word	0x00000190


	//   ....[1]....
        /*05a0*/ 	.word	0x000001d0


	//   ....[2]....
        /*05a4*/ 	.word	0x00000240


	//   ....[3]....
        /*05a8*/ 	.word	0x00014e90


	//   ....[4]....
        /*05ac*/ 	.word	0x00014f20


	//   ....[5]....
        /*05b0*/ 	.word	0x00019800


	//   ....[6]....
        /*05b4*/ 	.word	0x00019890


	//----- nvinfo : EIATTR_COOP_GROUP_MASK_REGIDS
	.align		4
.L_673:
        /*05b8*/ 	.byte	0x04, 0x29
        /*05ba*/ 	.short	(.L_675 - .L_674)


	//   ....[0]....
.L_674:
        /*05bc*/ 	.word	0xffffffff


	//   ....[1]....
        /*05c0*/ 	.word	0xffffffff


	//   ....[2]....
        /*05c4*/ 	.word	0xffffffff


	//   ....[3]....
        /*05c8*/ 	.word	0xffffffff


	//   ....[4]....
        /*05cc*/ 	.word	0xffffffff


	//   ....[5]....
        /*05d0*/ 	.word	0xffffffff


	//   ....[6]....
        /*05d4*/ 	.word	0xffffffff


	//   ....[7]....
        /*05d8*/ 	.word	0xffffffff


	//   ....[8]....
        /*05dc*/ 	.word	0xffffffff


	//   ....[9]....
        /*05e0*/ 	.word	0xffffffff


	//   ....[10]....
        /*05e4*/ 	.word	0xffffffff


	//   ....[11]....
        /*05e8*/ 	.word	0xffffffff


	//   ....[12]....
        /*05ec*/ 	.word	0xffffffff


	//   ....[13]....
        /*05f0*/ 	.word	0xffffffff


	//   ....[14]....
        /*05f4*/ 	.word	0xffffffff


	//   ....[15]....
        /*05f8*/ 	.word	0xffffffff


	//   ....[16]....
        /*05fc*/ 	.word	0xffffffff


	//   ....[17]....
        /*0600*/ 	.word	0xffffffff


	//   ....[18]....
        /*0604*/ 	.word	0xffffffff


	//   ....[19]....
        /*0608*/ 	.word	0xffffffff


	//   ....[20]....
        /*060c*/ 	.word	0xffffffff


	//   ....[21]....
        /*0610*/ 	.word	0xffffffff


	//   ....[22]....
        /*0614*/ 	.word	0xffffffff


	//   ....[23]....
        /*0618*/ 	.word	0xffffffff


	//   ....[24]....
        /*061c*/ 	.word	0xffffffff


	//   ....[25]....
        /*0620*/ 	.word	0xffffffff


	//   ....[26]....
        /*0624*/ 	.word	0xffffffff


	//   ....[27]....
        /*0628*/ 	.word	0xffffffff


	//   ....[28]....
        /*062c*/ 	.word	0xffffffff


	//   ....[29]....
        /*0630*/ 	.word	0xffffffff


	//   ....[30]....
        /*0634*/ 	.word	0xffffffff


	//   ....[31]....
        /*0638*/ 	.word	0xffffffff


	//   ....[32]....
        /*063c*/ 	.word	0xffffffff


	//   ....[33]....
        /*0640*/ 	.word	0xffffffff


	//   ....[34]....
        /*0644*/ 	.word	0xffffffff


	//   ....[35]....
        /*0648*/ 	.word	0xffffffff


	//   ....[36]....
        /*064c*/ 	.word	0xffffffff


	//   ....[37]....
        /*0650*/ 	.word	0xffffffff


	//   ....[38]....
        /*0654*/ 	.word	0xffffffff


	//   ....[39]....
        /*0658*/ 	.word	0xffffffff


	//   ....[40]....
        /*065c*/ 	.word	0xffffffff


	//   ....[41]....
        /*0660*/ 	.word	0xffffffff


	//   ....[42]....
        /*0664*/ 	.word	0xffffffff


	//   ....[43]....
        /*0668*/ 	.word	0xffffffff


	//   ....[44]....
        /*066c*/ 	.word	0xffffffff


	//   ....[45]....
        /*0670*/ 	.word	0xffffffff


	//   ....[46]....
        /*0674*/ 	.word	0xffffffff


	//   ....[47]....
        /*0678*/ 	.word	0xffffffff


	//   ....[48]....
        /*067c*/ 	.word	0xffffffff


	//   ....[49]....
        /*0680*/ 	.word	0xffffffff


	//   ....[50]....
        /*0684*/ 	.word	0xffffffff


	//   ....[51]....
        /*0688*/ 	.word	0xffffffff


	//   ....[52]....
        /*068c*/ 	.word	0xffffffff


	//   ....[53]....
        /*0690*/ 	.word	0xffffffff


	//   ....[54]....
        /*0694*/ 	.word	0xffffffff


	//   ....[55]....
        /*0698*/ 	.word	0xffffffff


	//   ....[56]....
        /*069c*/ 	.word	0xffffffff


	//   ....[57]....
        /*06a0*/ 	.word	0xffffffff


	//   ....[58]....
        /*06a4*/ 	.word	0xffffffff


	//   ....[59]....
        /*06a8*/ 	.word	0xffffffff


	//   ....[60]....
        /*06ac*/ 	.word	0xffffffff


	//   ....[61]....
        /*06b0*/ 	.word	0xffffffff


	//   ....[62]....
        /*06b4*/ 	.word	0xffffffff


	//   ....[63]....
        /*06b8*/ 	.word	0xffffffff


	//   ....[64]....
        /*06bc*/ 	.word	0xffffffff


	//   ....[65]....
        /*06c0*/ 	.word	0xffffffff


	//   ....[66]....
        /*06c4*/ 	.word	0xffffffff


	//   ....[67]....
        /*06c8*/ 	.word	0xffffffff


	//   ....[68]....
        /*06cc*/ 	.word	0xffffffff


	//   ....[69]....
        /*06d0*/ 	.word	0xffffffff


	//   ....[70]....
        /*06d4*/ 	.word	0xffffffff


	//   ....[71]....
        /*06d8*/ 	.word	0xffffffff


	//   ....[72]....
        /*06dc*/ 	.word	0xffffffff


	//   ....[73]....
        /*06e0*/ 	.word	0xffffffff


	//   ....[74]....
        /*06e4*/ 	.word	0xffffffff


	//   ....[75]....
        /*06e8*/ 	.word	0xffffffff


	//   ....[76]....
        /*06ec*/ 	.word	0xffffffff


	//   ....[77]....
        /*06f0*/ 	.word	0xffffffff


	//   ....[78]....
        /*06f4*/ 	.word	0xffffffff


	//   ....[79]....
        /*06f8*/ 	.word	0xffffffff


	//   ....[80]....
        /*06fc*/ 	.word	0xffffffff


	//   ....[81]....
        /*0700*/ 	.word	0xffffffff


	//   ....[82]....
        /*0704*/ 	.word	0xffffffff


	//   ....[83]....
        /*0708*/ 	.word	0xffffffff


	//   ....[84]....
        /*070c*/ 	.word	0xffffffff


	//   ....[85]....
        /*0710*/ 	.word	0xffffffff


	//   ....[86]....
        /*0714*/ 	.word	0xffffffff


	//   ....[87]....
        /*0718*/ 	.word	0xffffffff


	//   ....[88]....
        /*071c*/ 	.word	0xffffffff


	//   ....[89]....
        /*0720*/ 	.word	0xffffffff


	//   ....[90]....
        /*0724*/ 	.word	0xffffffff


	//   ....[91]....
        /*0728*/ 	.word	0xffffffff


	//   ....[92]....
        /*072c*/ 	.word	0xffffffff


	//   ....[93]....
        /*0730*/ 	.word	0xffffffff


	//   ....[94]....
        /*0734*/ 	.word	0x0500000f


	//   ....[95]....
        /*0738*/ 	.word	0x0500000f


	//   ....[96]....
        /*073c*/ 	.word	0x0500000f


	//   ....[97]....
        /*0740*/ 	.word	0x0500000f


	//   ....[98]....
        /*0744*/ 	.word	0x0500000f


	//   ....[99]....
        /*0748*/ 	.word	0x0500000f


	//   ....[100]....
        /*074c*/ 	.word	0x0500000f


	//   ....[101]....
        /*0750*/ 	.word	0x0500000f


	//   ....[102]....
        /*0754*/ 	.word	0x0500000f


	//   ....[103]....
        /*0758*/ 	.word	0x0500000f


	//   ....[104]....
        /*075c*/ 	.word	0x0500000f


	//   ....[105]....
        /*0760*/ 	.word	0x0500000f


	//   ....[106]....
        /*0764*/ 	.word	0x0500000f


	//   ....[107]....
        /*0768*/ 	.word	0x0500000f


	//   ....[108]....
        /*076c*/ 	.word	0x0500000f


	//   ....[109]....
        /*0770*/ 	.word	0x0500000f


	//   ....[110]....
        /*0774*/ 	.word	0x0500000f


	//   ....[111]....
        /*0778*/ 	.word	0x0500000f


	//   ....[112]....
        /*077c*/ 	.word	0x0500000f


	//   ....[113]....
        /*0780*/ 	.word	0x0500000f


	//   ....[114]....
        /*0784*/ 	.word	0x0500000f


	//   ....[115]....
        /*0788*/ 	.word	0x0500000f


	//   ....[116]....
        /*078c*/ 	.word	0x0500000f


	//   ....[117]....
        /*0790*/ 	.word	0x0500000f


	//   ....[118]....
        /*0794*/ 	.word	0x0500000f


	//   ....[119]....
        /*0798*/ 	.word	0x0500000f


	//   ....[120]....
        /*079c*/ 	.word	0x0500000f


	//   ....[121]....
        /*07a0*/ 	.word	0x0500000f


	//   ....[122]....
        /*07a4*/ 	.word	0x0500000f


	//   ....[123]....
        /*07a8*/ 	.word	0x0500000f


	//   ....[124]....
        /*07ac*/ 	.word	0x0500000f


	//   ....[125]....
        /*07b0*/ 	.word	0x0500000f


	//   ....[126]....
        /*07b4*/ 	.word	0x0500000f


	//   ....[127]....
        /*07b8*/ 	.word	0x0500000f


	//   ....[128]....
        /*07bc*/ 	.word	0x0500000f


	//   ....[129]....
        /*07c0*/ 	.word	0x0500000f


	//   ....[130]....
        /*07c4*/ 	.word	0x0500000f


	//----- nvinfo : EIATTR_COOP_GROUP_INSTR_OFFSETS
	.align		4
.L_675:
        /*07c8*/ 	.byte	0x04, 0x28
        /*07ca*/ 	.short	(.L_677 - .L_676)


	//   ....[0]....
.L_676:
        /*07cc*/ 	.word	0x00000060


	//   ....[1]....
        /*07d0*/ 	.word	0x000001a0


	//   ....[2]....
        /*07d4*/ 	.word	0x000001f0


	//   ....[3]....
        /*07d8*/ 	.word	0x000003e0


	//   ....[4]....
        /*07dc*/ 	.word	0x00000540


	//   ....[5]....
        /*07e0*/ 	.word	0x00000660


	//   ....[6]....
        /*07e4*/ 	.word	0x000007c0


	//   ....[7]....
        /*07e8*/ 	.word	0x00004f30


	//   ....[8]....
        /*07ec*/ 	.word	0x000070c0


	//   ....[9]....
        /*07f0*/ 	.word	0x00007670


	//   ....[10]....
        /*07f4*/ 	.word	0x00007680


	//   ....[11]....
        /*07f8*/ 	.word	0x00007690


	//   ....[12]....
        /*07fc*/ 	.word	0x000076a0


	//   ....[13]....
        /*0800*/ 	.word	0x000086a0


	//   ....[14]....
        /*0804*/ 	.word	0x000086b0


	//   ....[15]....
        /*0808*/ 	.word	0x000086c0


	//   ....[16]....
        /*080c*/ 	.word	0x000086d0


	//   ....[17]....
        /*0810*/ 	.word	0x00009e80


	//   ....[18]....
        /*0814*/ 	.word	0x00009f60


	//   ....[19]....
        /*0818*/ 	.word	0x0000a040


	//   ....[20]....
        /*081c*/ 	.word	0x0000a160


	//   ....[21]....
        /*0820*/ 	.word	0x0000ab60


	//   ....[22]....
        /*0824*/ 	.word	0x0000b0b0


	//   ....[23]....
        /*0828*/ 	.word	0x0000b0d0


	//   ....[24]....
        /*082c*/ 	.word	0x0000b880


	//   ....[25]....
        /*0830*/ 	.word	0x0000b910


	//   ....[26]....
        /*0834*/ 	.word	0x0000c5c0


	//   ....[27]....
        /*0838*/ 	.word	0x0000c610


	//   ....[28]....
        /*083c*/ 	.word	0x0000c680


	//   ....[29]....
        /*0840*/ 	.word	0x0000c710


	//   ....[30]....
        /*0844*/ 	.word	0x0000c8d0


	//   ....[31]....
        /*0848*/ 	.word	0x0000de00


	//   ....[32]....
        /*084c*/ 	.word	0x0000e1a0


	//   ....[33]....
        /*0850*/ 	.word	0x0000e1b0


	//   ....[34]....
        /*0854*/ 	.word	0x0000e1c0


	//   ....[35]....
        /*0858*/ 	.word	0x0000e1d0


	//   ....[36]....
        /*085c*/ 	.word	0x0000ee50


	//   ....[37]....
        /*0860*/ 	.word	0x0000ee70


	//   ....[38]....
        /*0864*/ 	.word	0x0000f100


	//   ....[39]....
        /*0868*/ 	.word	0x0000f120


	//   ....[40]....
        /*086c*/ 	.word	0x0000f940


	//   ....[41]....
        /*0870*/ 	.word	0x0000f980


	//   ....[42]....
        /*0874*/ 	.word	0x000101f0


	//   ....[43]....
        /*0878*/ 	.word	0x00010210


	//   ....[44]....
        /*087c*/ 	.word	0x00011500


	//   ....[45]....
        /*0880*/ 	.word	0x00011510


	//   ....[46]....
        /*0884*/ 	.word	0x00011740


	//   ....[47]....
        /*0888*/ 	.word	0x00011760


	//   ....[48]....
        /*088c*/ 	.word	0x00011a10


	//   ....[49]....
        /*0890*/ 	.word	0x00011c40


	//   ....[50]....
        /*0894*/ 	.word	0x00011c70


	//   ....[51]....
        /*0898*/ 	.word	0x00011ca0


	//   ....[52]....
        /*089c*/ 	.word	0x00011cd0


	//   ....[53]....
        /*08a0*/ 	.word	0x00011d00


	//   ....[54]....
        /*08a4*/ 	.word	0x00011d30


	//   ....[55]....
        /*08a8*/ 	.word	0x00011ed0


	//   ....[56]....
        /*08ac*/ 	.word	0x00011f00


	//   ....[57]....
        /*08b0*/ 	.word	0x00011f30


	//   ....[58]....
        /*08b4*/ 	.word	0x00011f60


	//   ....[59]....
        /*08b8*/ 	.word	0x00011f90


	//   ....[60]....
        /*08bc*/ 	.word	0x00011fc0


	//   ....[61]....
        /*08c0*/ 	.word	0x00012050


	//   ....[62]....
        /*08c4*/ 	.word	0x00012080


	//   ....[63]....
        /*08c8*/ 	.word	0x00012090


	//   ....[64]....
        /*08cc*/ 	.word	0x00012140


	//   ....[65]....
        /*08d0*/ 	.word	0x00013140


	//   ....[66]....
        /*08d4*/ 	.word	0x00015470


	//   ....[67]....
        /*08d8*/ 	.word	0x00015f80


	//   ....[68]....
        /*08dc*/ 	.word	0x00015f90


	//   ....[69]....
        /*08e0*/ 	.word	0x00016030


	//   ....[70]....
        /*08e4*/ 	.word	0x00016040


	//   ....[71]....
        /*08e8*/ 	.word	0x000160c0


	//   ....[72]....
        /*08ec*/ 	.word	0x000160d0


	//   ....[73]....
        /*08f0*/ 	.word	0x00016120


	//   ....[74]....
        /*08f4*/ 	.word	0x00016140


	//   ....[75]....
        /*08f8*/ 	.word	0x00019b20


	//   ....[76]....
        /*08fc*/ 	.word	0x00019ba0


	//   ....[77]....
        /*0900*/ 	.word	0x00019bd0


	//   ....[78]....
        /*0904*/ 	.word	0x00019be0


	//   ....[79]....
        /*0908*/ 	.word	0x00019c10


	//   ....[80]....
        /*090c*/ 	.word	0x00019c40


	//   ....[81]....
        /*0910*/ 	.word	0x00019c70


	//   ....[82]....
        /*0914*/ 	.word	0x00019ca0


	//   ....[83]....
        /*0918*/ 	.word	0x00019e70


	//   ....[84]....
        /*091c*/ 	.word	0x00019ea0


	//   ....[85]....
        /*0920*/ 	.word	0x00019ed0


	//   ....[86]....
        /*0924*/ 	.word	0x00019f00


	//   ....[87]....
        /*0928*/ 	.word	0x00019f30


	//   ....[88]....
        /*092c*/ 	.word	0x00019f60


	//   ....[89]....
        /*0930*/ 	.word	0x0001a020


	//   ....[90]....
        /*0934*/ 	.word	0x0001a040


	//   ....[91]....
        /*0938*/ 	.word	0x0001a050


	//   ....[92]....
        /*093c*/ 	.word	0x0001a0b0


	//   ....[93]....
        /*0940*/ 	.word	0x0001a7d0


	//   ....[94]....
        /*0944*/ 	.word	0x0001ac90


	//   ....[95]....
        /*0948*/ 	.word	0x0001ad20


	//   ....[96]....
        /*094c*/ 	.word	0x0001ad70


	//   ....[97]....
        /*0950*/ 	.word	0x0001adc0


	//   ....[98]....
        /*0954*/ 	.word	0x0001aeb0


	//   ....[99]....
        /*0958*/ 	.word	0x0001af40


	//   ....[100]....
        /*095c*/ 	.word	0x0001af90


	//   ....[101]....
        /*0960*/ 	.word	0x0001afe0


	//   ....[102]....
        /*0964*/ 	.word	0x0001b250


	//   ....[103]....
        /*0968*/ 	.word	0x0001b530


	//   ....[104]....
        /*096c*/ 	.word	0x0001b710


	//   ....[105]....
        /*0970*/ 	.word	0x0001b760


	//   ....[106]....
        /*0974*/ 	.word	0x0001b7c0


	//   ....[107]....
        /*0978*/ 	.word	0x0001b8b0


	//   ....[108]....
        /*097c*/ 	.word	0x0001b910


	//   ....[109]....
        /*0980*/ 	.word	0x0001ba00


	//   ....[110]....
        /*0984*/ 	.word	0x0001ba60


	//   ....[111]....
        /*0988*/ 	.word	0x0001bb30


	//   ....[112]....
        /*098c*/ 	.word	0x0001be60


	//   ....[113]....
        /*0990*/ 	.word	0x0001bf00


	//   ....[114]....
        /*0994*/ 	.word	0x0001c0a0


	//   ....[115]....
        /*0998*/ 	.word	0x0001c120


	//   ....[116]....
        /*099c*/ 	.word	0x0001c1a0


	//   ....[117]....
        /*09a0*/ 	.word	0x0001c220


	//   ....[118]....
        /*09a4*/ 	.word	0x0001c2a0


	//   ....[119]....
        /*09a8*/ 	.word	0x0001c330


	//   ....[120]....
        /*09ac*/ 	.word	0x0001c3d0


	//   ....[121]....
        /*09b0*/ 	.word	0x0001c480


	//   ....[122]....
        /*09b4*/ 	.word	0x0001c500


	//   ....[123]....
        /*09b8*/ 	.word	0x0001c580


	//   ....[124]....
        /*09bc*/ 	.word	0x0001c600


	//   ....[125]....
        /*09c0*/ 	.word	0x0001c690


	//   ....[126]....
        /*09c4*/ 	.word	0x0001c710


	//   ....[127]....
        /*09c8*/ 	.word	0x0001c7b0


	//   ....[128]....
        /*09cc*/ 	.word	0x0001c800


	//   ....[129]....
        /*09d0*/ 	.word	0x0001c890


	//   ....[130]....
        /*09d4*/ 	.word	0x0001c9c0


	//----- nvinfo : EIATTR_REG_RECONFIG
	.align		4
.L_677:
        /*09d8*/ 	.byte	0x01, 0x54
	.zero		2


	//----- nvinfo : EIATTR_SYSCALL_OFFSETS
	.align		4
        /*09dc*/ 	.byte	0x04, 0x46
        /*09de*/ 	.short	(.L_679 - .L_678)


	//   ....[0]....
.L_678:
        /*09e0*/ 	.word	0x00001ff0


	//   ....[1]....
        /*09e4*/ 	.word	0x00002140


	//   ....[2]....
        /*09e8*/ 	.word	0x00007260


	//   ....[3]....
        /*09ec*/ 	.word	0x000075e0


	//   ....[4]....
        /*09f0*/ 	.word	0x00015090


	//   ....[5]....
        /*09f4*/ 	.word	0x000151e0


	//   ....[6]....
        /*09f8*/ 	.word	0x000152e0


	//   ....[7]....
        /*09fc*/ 	.word	0x00015ba0


	//----- nvinfo : EIATTR_MBARRIER_INSTR_OFFSETS
	.align		4
.L_679:
        /*0a00*/ 	.byte	0x04, 0x39
        /*0a02*/ 	.short	(.L_681 - .L_680)


	//   ....[0]....
.L_680:
        /*0a04*/ 	.word	0x000002d0
        /*0a08*/ 	.word	0x000000ff
        /*0a0c*/ 	.word	0x00028c00
        /*0a10*/ 	.short	0x0100
        /*0a12*/ 	.byte	0x08
	.zero		1


	//   ....[1]....
        /*0a14*/ 	.word	0x000002e0
        /*0a18*/ 	.word	0x000000ff
        /*0a1c*/ 	.word	0x00028c20
        /*0a20*/ 	.short	0x0100
        /*0a22*/ 	.byte	0x08
	.zero		1


	//   ....[2]....
        /*0a24*/ 	.word	0x00000390
        /*0a28*/ 	.word	0x000000ff
        /*0a2c*/ 	.word	0x00028c30
        /*0a30*/ 	.short	0x0100
        /*0a32*/ 	.byte	0x06
	.zero		1


	//   ....[3]....
        /*0a34*/ 	.word	0x000003a0
        /*0a38*/ 	.word	0x000000ff
        /*0a3c*/ 	.word	0x00028c40
        /*0a40*/ 	.short	0x0100
        /*0a42*/ 	.byte	0x06
	.zero		1


	//   ....[4]....
        /*0a44*/ 	.word	0x000003b0
        /*0a48*/ 	.word	0x000000ff
        /*0a4c*/ 	.word	0x00028c38
        /*0a50*/ 	.short	0x0100
        /*0a52*/ 	.byte	0x06
	.zero		1


	//   ....[5]....
        /*0a54*/ 	.word	0x000003c0
        /*0a58*/ 	.word	0x000000ff
        /*0a5c*/ 	.word	0x00028c48
        /*0a60*/ 	.short	0x0100
        /*0a62*/ 	.byte	0x06
	.zero		1


	//   ....[6]....
        /*0a64*/ 	.word	0x000004f0
        /*0a68*/ 	.word	0x000000ff
        /*0a6c*/ 	.word	0x00028c50
        /*0a70*/ 	.short	0x0100
        /*0a72*/ 	.byte	0x08
	.zero		1


	//   ....[7]....
        /*0a74*/ 	.word	0x00000500
        /*0a78*/ 	.word	0x000000ff
        /*0a7c*/ 	.word	0x00028c60
        /*0a80*/ 	.short	0x0100
        /*0a82*/ 	.byte	0x08
	.zero		1


	//   ....[8]....
        /*0a84*/ 	.word	0x00000510
        /*0a88*/ 	.word	0x000000ff
        /*0a8c*/ 	.word	0x00028c58
        /*0a90*/ 	.short	0x0100
        /*0a92*/ 	.byte	0x08
	.zero		1


	//   ....[9]....
        /*0a94*/ 	.word	0x00000520
        /*0a98*/ 	.word	0x000000ff
        /*0a9c*/ 	.word	0x00028c68
        /*0aa0*/ 	.short	0x0100
        /*0aa2*/ 	.byte	0x08
	.zero		1


	//   ....[10]....
        /*0aa4*/ 	.word	0x00000610
        /*0aa8*/ 	.word	0x000000ff
        /*0aac*/ 	.word	0x00028c70
        /*0ab0*/ 	.short	0x0100
        /*0ab2*/ 	.byte	0x06
	.zero		1


	//   ....[11]....
        /*0ab4*/ 	.word	0x00000620
        /*0ab8*/ 	.word	0x000000ff
        /*0abc*/ 	.word	0x00028c80
        /*0ac0*/ 	.short	0x0100
        /*0ac2*/ 	.byte	0x06
	.zero		1


	//   ....[12]....
        /*0ac4*/ 	.word	0x00000630
        /*0ac8*/ 	.word	0x000000ff
        /*0acc*/ 	.word	0x00028c78
        /*0ad0*/ 	.short	0x0100
        /*0ad2*/ 	.byte	0x06
	.zero		1


	//   ....[13]....
        /*0ad4*/ 	.word	0x00000640
        /*0ad8*/ 	.word	0x000000ff
        /*0adc*/ 	.word	0x00028c88
        /*0ae0*/ 	.short	0x0100
        /*0ae2*/ 	.byte	0x06
	.zero		1


	//   ....[14]....
        /*0ae4*/ 	.word	0x00000770
        /*0ae8*/ 	.word	0x000000ff
        /*0aec*/ 	.word	0x00028c90
        /*0af0*/ 	.short	0x0100
        /*0af2*/ 	.byte	0x08
	.zero		1


	//   ....[15]....
        /*0af4*/ 	.word	0x00000780
        /*0af8*/ 	.word	0x000000ff
        /*0afc*/ 	.word	0x00028ca0
        /*0b00*/ 	.short	0x0100
        /*0b02*/ 	.byte	0x08
	.zero		1


	//   ....[16]....
        /*0b04*/ 	.word	0x00000790
        /*0b08*/ 	.word	0x000000ff
        /*0b0c*/ 	.word	0x00028c98
        /*0b10*/ 	.short	0x0100
        /*0b12*/ 	.byte	0x08
	.zero		1


	//   ....[17]....
        /*0b14*/ 	.word	0x000007a0
        /*0b18*/ 	.word	0x000000ff
        /*0b1c*/ 	.word	0x00028ca8
        /*0b20*/ 	.short	0x0100
        /*0b22*/ 	.byte	0x08
	.zero		1


	//   ....[18]....
        /*0b24*/ 	.word	0x000008d0
        /*0b28*/ 	.word	0x000000ff
        /*0b2c*/ 	.word	0x00028cb0
        /*0b30*/ 	.short	0x0100
        /*0b32*/ 	.byte	0x08
	.zero		1


	//   ....[19]....
        /*0b34*/ 	.word	0x000008e0
        /*0b38*/ 	.word	0x000000ff
        /*0b3c*/ 	.word	0x00028cc0
        /*0b40*/ 	.short	0x0100
        /*0b42*/ 	.byte	0x08
	.zero		1


	//   ....[20]....
        /*0b44*/ 	.word	0x000008f0
        /*0b48*/ 	.word	0x000000ff
        /*0b4c*/ 	.word	0x00028cb8
        /*0b50*/ 	.short	0x0100
        /*0b52*/ 	.byte	0x08
	.zero		1


	//   ....[21]....
        /*0b54*/ 	.word	0x00000900
        /*0b58*/ 	.word	0x000000ff
        /*0b5c*/ 	.word	0x00028cc8
        /*0b60*/ 	.short	0x0100
        /*0b62*/ 	.byte	0x08
	.zero		1


	//   ....[22]....
        /*0b64*/ 	.word	0x00002cc0
        /*0b68*/ 	.word	0x00000049
        /*0b6c*/ 	.word	0x00028c90
        /*0b70*/ 	.short	0x010a
        /*0b72*/ 	.byte	0x3f
	.zero		1


	//   ....[23]....
        /*0b74*/ 	.word	0x00003680
        /*0b78*/ 	.word	0x00000049
        /*0b7c*/ 	.word	0x00028c90
        /*0b80*/ 	.short	0x010a
        /*0b82*/ 	.byte	0x3f
	.zero		1


	//   ....[24]....
        /*0b84*/ 	.word	0x00003f10
        /*0b88*/ 	.word	0x00000049
        /*0b8c*/ 	.word	0x00028c90
        /*0b90*/ 	.short	0x010a
        /*0b92*/ 	.byte	0x3f
	.zero		1


	//   ....[25]....
        /*0b94*/ 	.word	0x00004110
        /*0b98*/ 	.word	0x00000004
        /*0b9c*/ 	.word	0x00000000
        /*0ba0*/ 	.short	0x0101
        /*0ba2*/ 	.byte	0x3f
	.zero		1


	//   ....[26]....
        /*0ba4*/ 	.word	0x00004150
        /*0ba8*/ 	.word	0x00000049
        /*0bac*/ 	.word	0x00028cb0
        /*0bb0*/ 	.short	0x010a
        /*0bb2*/ 	.byte	0x3f
	.zero		1


	//   ....[27]....
        /*0bb4*/ 	.word	0x000047b0
        /*0bb8*/ 	.word	0x00000049
        /*0bbc*/ 	.word	0x00000000
        /*0bc0*/ 	.short	0x0101
        /*0bc2*/ 	.byte	0x3f
	.zero		1


	//   ....[28]....
        /*0bc4*/ 	.word	0x00005020
        /*0bc8*/ 	.word	0x00000005
        /*0bcc*/ 	.word	0x00028c50
        /*0bd0*/ 	.short	0x010a
        /*0bd2*/ 	.byte	0x3f
	.zero		1


	//   ....[29]....
        /*0bd4*/ 	.word	0x000053e0
        /*0bd8*/ 	.word	0x00000005
        /*0bdc*/ 	.word	0x00000000
        /*0be0*/ 	.short	0x0101
        /*0be2*/ 	.byte	0x3f
	.zero		1


	//   ....[30]....
        /*0be4*/ 	.word	0x00005d60
        /*0be8*/ 	.word	0x00000004
        /*0bec*/ 	.word	0x00028c50
        /*0bf0*/ 	.short	0x010a
        /*0bf2*/ 	.byte	0x3f
	.zero		1


	//   ....[31]....
        /*0bf4*/ 	.word	0x00005db0
        /*0bf8*/ 	.word	0x00000004
        /*0bfc*/ 	.word	0x00028c50
        /*0c00*/ 	.short	0x010a
        /*0c02*/ 	.byte	0x3f
	.zero		1


	//   ....[32]....
        /*0c04*/ 	.word	0x00006100
        /*0c08*/ 	.word	0x00000004
        /*0c0c*/ 	.word	0x00000000
        /*0c10*/ 	.short	0x0101
        /*0c12*/ 	.byte	0x3f
	.zero		1


	//   ....[33]....
        /*0c14*/ 	.word	0x000072f0
        /*0c18*/ 	.word	0x00000002
        /*0c1c*/ 	.word	0x00028c00
        /*0c20*/ 	.short	0x010a
        /*0c22*/ 	.byte	0x3f
	.zero		1


	//   ....[34]....
        /*0c24*/ 	.word	0x00007340
        /*0c28*/ 	.word	0x00000002
        /*0c2c*/ 	.word	0x00028c00
        /*0c30*/ 	.short	0x010a
        /*0c32*/ 	.byte	0x3f
	.zero		1


	//   ....[35]....
        /*0c34*/ 	.word	0x000079a0
        /*0c38*/ 	.word	0x00000002
        /*0c3c*/ 	.word	0x00028c00
        /*0c40*/ 	.short	0x010a
        /*0c42*/ 	.byte	0x3f
	.zero		1


	//   ....[36]....
        /*0c44*/ 	.word	0x00008900
        /*0c48*/ 	.word	0x00000002
        /*0c4c*/ 	.word	0x00028c00
        /*0c50*/ 	.short	0x010a
        /*0c52*/ 	.byte	0x3f
	.zero		1


	//   ....[37]....
        /*0c54*/ 	.word	0x000096c0
        /*0c58*/ 	.word	0x0000000e
        /*0c5c*/ 	.word	0x00028c30
        /*0c60*/ 	.short	0x010a
        /*0c62*/ 	.byte	0x3f
	.zero		1


	//   ....[38]....
        /*0c64*/ 	.word	0x00009770
        /*0c68*/ 	.word	0x0000000e
        /*0c6c*/ 	.word	0x00028c30
        /*0c70*/ 	.short	0x010a
        /*0c72*/ 	.byte	0x3f
	.zero		1


	//   ....[39]....
        /*0c74*/ 	.word	0x0000a3b0
        /*0c78*/ 	.word	0x00000003
        /*0c7c*/ 	.word	0x00000000
        /*0c80*/ 	.short	0x0101
        /*0c82*/ 	.byte	0x3f
	.zero		1


	//   ....[40]....
        /*0c84*/ 	.word	0x0000a820
        /*0c88*/ 	.word	0x0000000e
        /*0c8c*/ 	.word	0x00028c50
        /*0c90*/ 	.short	0x010a
        /*0c92*/ 	.byte	0x3f
	.zero		1


	//   ....[41]....
        /*0c94*/ 	.word	0x0000a8b0
        /*0c98*/ 	.word	0x0000000e
        /*0c9c*/ 	.word	0x00028c50
        /*0ca0*/ 	.short	0x010a
        /*0ca2*/ 	.byte	0x3f
	.zero		1


	//   ....[42]....
        /*0ca4*/ 	.word	0x0000ab80
        /*0ca8*/ 	.word	0x0000000e
        /*0cac*/ 	.word	0x00000000
        /*0cb0*/ 	.short	0x0101
        /*0cb2*/ 	.byte	0x3f
	.zero		1


	//   ....[43]....
        /*0cb4*/ 	.word	0x0000aca0
        /*0cb8*/ 	.word	0x000000d9
        /*0cbc*/ 	.word	0x00028c30
        /*0cc0*/ 	.short	0x010a
        /*0cc2*/ 	.byte	0x3f
	.zero		1


	//   ....[44]....
        /*0cc4*/ 	.word	0x0000ad50
        /*0cc8*/ 	.word	0x000000d9
        /*0ccc*/ 	.word	0x00028c30
        /*0cd0*/ 	.short	0x010a
        /*0cd2*/ 	.byte	0x3f
	.zero		1


	//   ....[45]....
        /*0cd4*/ 	.word	0x0000b420
        /*0cd8*/ 	.word	0x00000099
        /*0cdc*/ 	.word	0x00000000
        /*0ce0*/ 	.short	0x0101
        /*0ce2*/ 	.byte	0x3f
	.zero		1


	//   ....[46]....
        /*0ce4*/ 	.word	0x0000c2a0
        /*0ce8*/ 	.word	0x000000d9
        /*0cec*/ 	.word	0x00028c50
        /*0cf0*/ 	.short	0x010a
        /*0cf2*/ 	.byte	0x3f
	.zero		1


	//   ....[47]....
        /*0cf4*/ 	.word	0x0000c2f0
        /*0cf8*/ 	.word	0x000000d9
        /*0cfc*/ 	.word	0x00028c50
        /*0d00*/ 	.short	0x010a
        /*0d02*/ 	.byte	0x3f
	.zero		1


	//   ....[48]....
        /*0d04*/ 	.word	0x0000c5e0
        /*0d08*/ 	.word	0x000000d9
        /*0d0c*/ 	.word	0x00000000
        /*0d10*/ 	.short	0x0101
        /*0d12*/ 	.byte	0x3f
	.zero		1


	//   ....[49]....
        /*0d14*/ 	.word	0x0000ee20
        /*0d18*/ 	.word	0x00000004
        /*0d1c*/ 	.word	0x00000000
        /*0d20*/ 	.short	0x0101
        /*0d22*/ 	.byte	0x3f
	.zero		1


	//   ....[50]....
        /*0d24*/ 	.word	0x0000f9a0
        /*0d28*/ 	.word	0x00000004
        /*0d2c*/ 	.word	0x00000000
        /*0d30*/ 	.short	0x0101
        /*0d32*/ 	.byte	0x3f
	.zero		1


	//   ....[51]....
        /*0d34*/ 	.word	0x00013220
        /*0d38*/ 	.word	0x00000012
        /*0d3c*/ 	.word	0x00028c20
        /*0d40*/ 	.short	0x010a
        /*0d42*/ 	.byte	0x3f
	.zero		1


	//   ....[52]....
        /*0d44*/ 	.word	0x000132f0
        /*0d48*/ 	.word	0x00000005
        /*0d4c*/ 	.word	0x00028ca0
        /*0d50*/ 	.short	0x010a
        /*0d52*/ 	.byte	0x3f
	.zero		1


	//   ....[53]....
        /*0d54*/ 	.word	0x00013530
        /*0d58*/ 	.word	0x00000005
        /*0d5c*/ 	.word	0x00028cc0
        /*0d60*/ 	.short	0x010a
        /*0d62*/ 	.byte	0x3f
	.zero		1


	//   ....[54]....
        /*0d64*/ 	.word	0x00013f90
        /*0d68*/ 	.word	0x00000005
        /*0d6c*/ 	.word	0x00028ca0
        /*0d70*/ 	.short	0x010a
        /*0d72*/ 	.byte	0x3f
	.zero		1


	//   ....[55]....
        /*0d74*/ 	.word	0x000141c0
        /*0d78*/ 	.word	0x00000005
        /*0d7c*/ 	.word	0x00028cc0
        /*0d80*/ 	.short	0x010a
        /*0d82*/ 	.byte	0x3f
	.zero		1


	//   ....[56]....
        /*0d84*/ 	.word	0x000156e0
        /*0d88*/ 	.word	0x00000000
        /*0d8c*/ 	.word	0x00028c40
        /*0d90*/ 	.short	0x010a
        /*0d92*/ 	.byte	0x3f
	.zero		1


	//   ....[57]....
        /*0d94*/ 	.word	0x000161e0
        /*0d98*/ 	.word	0x00000012
        /*0d9c*/ 	.word	0x00028c00
        /*0da0*/ 	.short	0x0107
        /*0da2*/ 	.byte	0x3f
	.zero		1


	//   ....[58]....
        /*0da4*/ 	.word	0x000162d0
        /*0da8*/ 	.word	0x00000012
        /*0dac*/ 	.word	0x00028c00
        /*0db0*/ 	.short	0x0101
        /*0db2*/ 	.byte	0x3f
	.zero		1


	//   ....[59]....
        /*0db4*/ 	.word	0x000162f0
        /*0db8*/ 	.word	0x00000012
        /*0dbc*/ 	.word	0x00028c20
        /*0dc0*/ 	.short	0x010a
        /*0dc2*/ 	.byte	0x3f
	.zero		1


	//   ....[60]....
        /*0dc4*/ 	.word	0x000163d0
        /*0dc8*/ 	.word	0x00000000
        /*0dcc*/ 	.word	0x00028c60
        /*0dd0*/ 	.short	0x010a
        /*0dd2*/ 	.byte	0x3f
	.zero		1


	//   ....[61]....
        /*0dd4*/ 	.word	0x00017040
        /*0dd8*/ 	.word	0x00000002
        /*0ddc*/ 	.word	0x00028c40
        /*0de0*/ 	.short	0x010a
        /*0de2*/ 	.byte	0x3f
	.zero		1


	//   ....[62]....
        /*0de4*/ 	.word	0x00017290
        /*0de8*/ 	.word	0x00000002
        /*0dec*/ 	.word	0x00028c60
        /*0df0*/ 	.short	0x010a
        /*0df2*/ 	.byte	0x3f
	.zero		1


	//   ....[63]....
        /*0df4*/ 	.word	0x00017e40
        /*0df8*/ 	.word	0x00000002
        /*0dfc*/ 	.word	0x00028c40
        /*0e00*/ 	.short	0x010a
        /*0e02*/ 	.byte	0x3f
	.zero		1


	//   ....[64]....
        /*0e04*/ 	.word	0x00018090
        /*0e08*/ 	.word	0x00000002
        /*0e0c*/ 	.word	0x00028c60
        /*0e10*/ 	.short	0x010a
        /*0e12*/ 	.byte	0x3f
	.zero		1


	//   ....[65]....
        /*0e14*/ 	.word	0x00018bd0
        /*0e18*/ 	.word	0x00000003
        /*0e1c*/ 	.word	0x00028c40
        /*0e20*/ 	.short	0x010a
        /*0e22*/ 	.byte	0x3f
	.zero		1


	//   ....[66]....
        /*0e24*/ 	.word	0x00018e20
        /*0e28*/ 	.word	0x00000003
        /*0e2c*/ 	.word	0x00028c60
        /*0e30*/ 	.short	0x010a
        /*0e32*/ 	.byte	0x3f
	.zero		1


	//   ....[67]....
        /*0e34*/ 	.word	0x0001a750
        /*0e38*/ 	.word	0x00000000
        /*0e3c*/ 	.word	0x00028c20
        /*0e40*/ 	.short	0x010a
        /*0e42*/ 	.byte	0x3f
	.zero		1


	//   ....[68]....
        /*0e44*/ 	.word	0x0001a930
        /*0e48*/ 	.word	0x00000006
        /*0e4c*/ 	.word	0x00000000
        /*0e50*/ 	.short	0x010a
        /*0e52*/ 	.byte	0x3f
	.zero		1


	//   ....[69]....
        /*0e54*/ 	.word	0x0001a960
        /*0e58*/ 	.word	0x00000007
        /*0e5c*/ 	.word	0x00000000
        /*0e60*/ 	.short	0x010a
        /*0e62*/ 	.byte	0x3f
	.zero		1


	//   ....[70]....
        /*0e64*/ 	.word	0x0001a9c0
        /*0e68*/ 	.word	0x00000004
        /*0e6c*/ 	.word	0x00000000
        /*0e70*/ 	.short	0x010a
        /*0e72*/ 	.byte	0x3f
	.zero		1


	//   ....[71]....
        /*0e74*/ 	.word	0x0001a9f0
        /*0e78*/ 	.word	0x00000003
        /*0e7c*/ 	.word	0x00000000
        /*0e80*/ 	.short	0x010a
        /*0e82*/ 	.byte	0x3f
	.zero		1


	//   ....[72]....
        /*0e84*/ 	.word	0x0001aa50
        /*0e88*/ 	.word	0x00000049
        /*0e8c*/ 	.word	0x00028c90
        /*0e90*/ 	.short	0x010a
        /*0e92*/ 	.byte	0x3f
	.zero		1


	//   ....[73]....
        /*0e94*/ 	.word	0x0001aaa0
        /*0e98*/ 	.word	0x00000049
        /*0e9c*/ 	.word	0x00028c90
        /*0ea0*/ 	.short	0x010a
        /*0ea2*/ 	.byte	0x3f
	.zero		1


	//   ....[74]....
        /*0ea4*/ 	.word	0x0001aaf0
        /*0ea8*/ 	.word	0x00000049
        /*0eac*/ 	.word	0x00028c90
        /*0eb0*/ 	.short	0x010a
        /*0eb2*/ 	.byte	0x3f
	.zero		1


	//   ....[75]....
        /*0eb4*/ 	.word	0x0001ab40
        /*0eb8*/ 	.word	0x00000049
        /*0ebc*/ 	.word	0x00028cb0
        /*0ec0*/ 	.short	0x010a
        /*0ec2*/ 	.byte	0x3f
	.zero		1


	//   ....[76]....
        /*0ec4*/ 	.word	0x0001ab90
        /*0ec8*/ 	.word	0x00000005
        /*0ecc*/ 	.word	0x00028c50
        /*0ed0*/ 	.short	0x010a
        /*0ed2*/ 	.byte	0x3f
	.zero		1


	//   ....[77]....
        /*0ed4*/ 	.word	0x0001abe0
        /*0ed8*/ 	.word	0x00000004
        /*0edc*/ 	.word	0x00028c50
        /*0ee0*/ 	.short	0x010a
        /*0ee2*/ 	.byte	0x3f
	.zero		1


	//   ....[78]....
        /*0ee4*/ 	.word	0x0001ae00
        /*0ee8*/ 	.word	0x00000002
        /*0eec*/ 	.word	0x00028c00
        /*0ef0*/ 	.short	0x010a
        /*0ef2*/ 	.byte	0x3f
	.zero		1


	//   ....[79]....
        /*0ef4*/ 	.word	0x0001b030
        /*0ef8*/ 	.word	0x00000002
        /*0efc*/ 	.word	0x00028c00
        /*0f00*/ 	.short	0x010a
        /*0f02*/ 	.byte	0x3f
	.zero		1


	//   ....[80]....
        /*0f04*/ 	.word	0x0001b080
        /*0f08*/ 	.word	0x0000000e
        /*0f0c*/ 	.word	0x00028c30
        /*0f10*/ 	.short	0x010a
        /*0f12*/ 	.byte	0x3f
	.zero		1


	//   ....[81]....
        /*0f14*/ 	.word	0x0001b0d0
        /*0f18*/ 	.word	0x0000000e
        /*0f1c*/ 	.word	0x00028c50
        /*0f20*/ 	.short	0x010a
        /*0f22*/ 	.byte	0x3f
	.zero		1


	//   ....[82]....
        /*0f24*/ 	.word	0x0001b120
        /*0f28*/ 	.word	0x000000d9
        /*0f2c*/ 	.word	0x00028c30
        /*0f30*/ 	.short	0x010a
        /*0f32*/ 	.byte	0x3f
	.zero		1


	//   ....[83]....
        /*0f34*/ 	.word	0x0001b170
        /*0f38*/ 	.word	0x000000d9
        /*0f3c*/ 	.word	0x00028c50
        /*0f40*/ 	.short	0x010a
        /*0f42*/ 	.byte	0x3f
	.zero		1


	//   ....[84]....
        /*0f44*/ 	.word	0x0001b310
        /*0f48*/ 	.word	0x00000012
        /*0f4c*/ 	.word	0x00028c20
        /*0f50*/ 	.short	0x010a
        /*0f52*/ 	.byte	0x3f
	.zero		1


	//   ....[85]....
        /*0f54*/ 	.word	0x0001b360
        /*0f58*/ 	.word	0x00000005
        /*0f5c*/ 	.word	0x00028ca0
        /*0f60*/ 	.short	0x010a
        /*0f62*/ 	.byte	0x3f
	.zero		1


	//   ....[86]....
        /*0f64*/ 	.word	0x0001b3b0
        /*0f68*/ 	.word	0x00000005
        /*0f6c*/ 	.word	0x00028cc0
        /*0f70*/ 	.short	0x010a
        /*0f72*/ 	.byte	0x3f
	.zero		1


	//   ....[87]....
        /*0f74*/ 	.word	0x0001b400
        /*0f78*/ 	.word	0x00000005
        /*0f7c*/ 	.word	0x00028ca0
        /*0f80*/ 	.short	0x010a
        /*0f82*/ 	.byte	0x3f
	.zero		1


	//   ....[88]....
        /*0f84*/ 	.word	0x0001b450
        /*0f88*/ 	.word	0x00000005
        /*0f8c*/ 	.word	0x00028cc0
        /*0f90*/ 	.short	0x010a
        /*0f92*/ 	.byte	0x3f
	.zero		1


	//   ....[89]....
        /*0f94*/ 	.word	0x0001b5f0
        /*0f98*/ 	.word	0x00000000
        /*0f9c*/ 	.word	0x00028c40
        /*0fa0*/ 	.short	0x010a
        /*0fa2*/ 	.byte	0x3f
	.zero		1


	//   ....[90]....
        /*0fa4*/ 	.word	0x0001bb70
        /*0fa8*/ 	.word	0x00000012
        /*0fac*/ 	.word	0x00028c20
        /*0fb0*/ 	.short	0x010a
        /*0fb2*/ 	.byte	0x3f
	.zero		1


	//   ....[91]....
        /*0fb4*/ 	.word	0x0001bbc0
        /*0fb8*/ 	.word	0x00000000
        /*0fbc*/ 	.word	0x00028c60
        /*0fc0*/ 	.short	0x010a
        /*0fc2*/ 	.byte	0x3f
	.zero		1


	//   ....[92]....
        /*0fc4*/ 	.word	0x0001bc10
        /*0fc8*/ 	.word	0x00000002
        /*0fcc*/ 	.word	0x00028c40
        /*0fd0*/ 	.short	0x010a
        /*0fd2*/ 	.byte	0x3f
	.zero		1


	//   ....[93]....
        /*0fd4*/ 	.word	0x0001bc60
        /*0fd8*/ 	.word	0x00000002
        /*0fdc*/ 	.word	0x00028c60
        /*0fe0*/ 	.short	0x010a
        /*0fe2*/ 	.byte	0x3f
	.zero		1


	//   ....[94]....
        /*0fe4*/ 	.word	0x0001bcb0
        /*0fe8*/ 	.word	0x00000002
        /*0fec*/ 	.word	0x00028c40
        /*0ff0*/ 	.short	0x010a
        /*0ff2*/ 	.byte	0x3f
	.zero		1


	//   ....[95]....
        /*0ff4*/ 	.word	0x0001bd00
        /*0ff8*/ 	.word	0x00000002
        /*0ffc*/ 	.word	0x00028c60
        /*1000*/ 	.short	0x010a
        /*1002*/ 	.byte	0x3f
	.zero		1


	//   ....[96]....
        /*1004*/ 	.word	0x0001bd50
        /*1008*/ 	.word	0x00000003
        /*100c*/ 	.word	0x00028c40
        /*1010*/ 	.short	0x010a
        /*1012*/ 	.byte	0x3f
	.zero		1


	//   ....[97]....
        /*1014*/ 	.word	0x0001bda0
        /*1018*/ 	.word	0x00000003
        /*101c*/ 	.word	0x00028c60
        /*1020*/ 	.short	0x010a
        /*1022*/ 	.byte	0x3f
	.zero		1


	//   ....[98]....
        /*1024*/ 	.word	0x0001c8e0
        /*1028*/ 	.word	0x00000000
        /*102c*/ 	.word	0x00028c20
        /*1030*/ 	.short	0x010a
        /*1032*/ 	.byte	0x3f
	.zero		1


	//   ....[99]....
        /*1034*/ 	.word	0x0001ca80
        /*1038*/ 	.word	0x00000006
        /*103c*/ 	.word	0x00000000
        /*1040*/ 	.short	0x010a
        /*1042*/ 	.byte	0x3f
	.zero		1


	//   ....[100]....
        /*1044*/ 	.word	0x0001cad0
        /*1048*/ 	.word	0x00000007
        /*104c*/ 	.word	0x00000000
        /*1050*/ 	.short	0x010a
        /*1052*/ 	.byte	0x3f
	.zero		1


	//   ....[101]....
        /*1054*/ 	.word	0x0001cb20
        /*1058*/ 	.word	0x00000004
        /*105c*/ 	.word	0x00000000
        /*1060*/ 	.short	0x010a
        /*1062*/ 	.byte	0x3f
	.zero		1


	//----- nvinfo : EIATTR_NUM_MBARRIERS
	.align		4
.L_681:
        /*1064*/ 	.byte	0x03, 0x38
        /*1066*/ 	.short	0x0016


	//----- nvinfo : EIATTR_EXIT_INSTR_OFFSETS
	.align		4
        /*1068*/ 	.byte	0x04, 0x1c
        /*106a*/ 	.short	(.L_683 - .L_682)


	//   ....[0]....
.L_682:
        /*106c*/ 	.word	0x0001aa40


	//----- nvinfo : EIATTR_MAX_THREADS
	.align		4
.L_683:
        /*1070*/ 	.byte	0x04, 0x05
        /*1072*/ 	.short	(.L_685 - .L_684)
.L_684:
        /*1074*/ 	.word	0x00000180
        /*1078*/ 	.word	0x00000001
        /*107c*/ 	.word	0x00000001


	//----- nvinfo : EIATTR_CRS_STACK_SIZE
	.align		4
.L_685:
        /*1080*/ 	.byte	0x04, 0x1e
        /*1082*/ 	.short	(.L_687 - .L_686)
.L_686:
        /*1084*/ 	.word	0x00000000


	//----- nvinfo : EIATTR_CBANK_PARAM_SIZE
	.align		4
.L_687:
        /*1088*/ 	.byte	0x03, 0x19
        /*108a*/ 	.short	0x0af0


	//----- nvinfo : EIATTR_PARAM_CBANK
	.align		4
        /*108c*/ 	.byte	0x04, 0x0a
        /*108e*/ 	.short	(.L_689 - .L_688)
	.align		4
.L_688:
        /*1090*/ 	.word	index@(.nv.constant0._ZN7cutlass13device_kernelIN5flash11enable_sm90INS1_16FlashAttnFwdSm90INS1_25CollectiveMainloopFwdSm90ILi2EN4cute5tupleIJNS5_1CILi1EEES8_S8_EEENS6_IJNS7_ILi64EEESA_SA_EEELi512ENS_6half_tEfNS_4arch4Sm90ELb0ELb0ELb0ELb1ELb0ELb1ELb0ELb0ELb0ELb1ELb1ELb0EEENS1_21CollectiveEpilogueFwdINS6_IJSA_NS7_ILi512EEESA_EEES9_SC_SE_Li256ELb1ELb1ELb1ELb0EEENS1_36VarlenDynamicPersistentTileSchedulerILi64ELi64ELi256ELi128ELb1ELb1ELb1ELb0ELb1ELb1EEEEEEEEEvNT_6ParamsE)
        /*1094*/ 	.short	0x0210
        /*1096*/ 	.short	0x0af0


	//----- nvinfo : EIATTR_SW_WAR
	.align		4
.L_689:
        /*1098*/ 	.byte	0x04, 0x36
        /*109a*/ 	.short	(.L_691 - .L_690)
.L_690:
        /*109c*/ 	.word	0x00000008
.L_691:


//--------------------- .nv.info._ZN7cutlass13device_kernelIN5flash11enable_sm90INS1_16FlashAttnFwdSm90INS1_25CollectiveMainloopFwdSm90ILi2EN4cute5tupleIJNS5_1CILi1EEES8_S8_EEENS6_IJNS7_ILi64EEESA_SA_EEELi512ENS_6half_tEfNS_4arch4Sm90ELb0ELb0ELb0ELb1ELb0ELb0ELb1ELb0ELb0ELb1ELb1ELb0EEENS1_21CollectiveEpilogueFwdINS6_IJSA_NS7_ILi512EEESA_EEES9_SC_SE_Li256ELb1ELb1ELb1ELb0EEENS1_36VarlenDynamicPersistentTileSchedulerILi64ELi64ELi256ELi128ELb1ELb1ELb1ELb0ELb1ELb1EEEEEEEEEvNT_6ParamsE --------------------------
	.section	.nv.info._ZN7cutlass13device_kernelIN5flash11enable_sm90INS1_16FlashAttnFwdSm90INS1_25CollectiveMainloopFwdSm90ILi2EN4cute5tupleIJNS5_1CILi1EEES8_S8_EEENS6_IJNS7_ILi64EEESA_SA_EEELi512ENS_6half_tEfNS_4arch4Sm90ELb0ELb0ELb0ELb1ELb0ELb0ELb1ELb0ELb0ELb1ELb1ELb0EEENS1_21CollectiveEpilogueFwdINS6_IJSA_NS7_ILi512EEESA_EEES9_SC_SE_Li256ELb1ELb1ELb1ELb0EEENS1_36VarlenDynamicPersistentTileSchedulerILi64ELi64ELi256ELi128ELb1ELb1ELb1ELb0ELb1ELb1EEEEEEEEEvNT_6ParamsE,"",@"SHT_CUDA_INFO"
	.sectionflags	@""
	.align	4


	//----- nvinfo : EIATTR_CUDA_API_VERSION
	.align		4
        /*0000*/ 	.byte	0x04, 0x37
        /*0002*/ 	.short	(.L_693 - .L_692)
.L_692:
        /*0004*/ 	.word	0x00000082


	//----- nvinfo : EIATTR_KPARAM_INFO
	.align		4
.L_693:
        /*0008*/ 	.byte	0x04, 0x17
        /*000a*/ 	.short	(.L_695 - .L_694)
.L_694:
        /*000c*/ 	.word	0x00000000
        /*0010*/ 	.short	0x0000
        /*0012*/ 	.short	0x0070
        /*0014*/ 	.byte	0x00, 0xf0, 0x01, 0x2e


	//----- nvinfo : EIATTR_SPARSE_MMA_MASK
	.align		4
.L_695:
        /*0018*/ 	.byte	0x03, 0x50
        /*001a*/ 	.short	0x0000


	//----- nvinfo : EIATTR_MAXREG_COUNT
	.align		4
        /*001c*/ 	.byte	0x03, 0x1b
        /*001e*/ 	.short	0x00a8


	//----- nvinfo : EIATTR_NUM_BARRIERS
	.align		4
        /*0020*/ 	.byte	0x02, 0x4c
        /*0022*/ 	.byte	0x10
	.zero		1


	//----- nvinfo : EIATTR_EXTERNS
	.align		4
        /*0024*/ 	.byte	0x04, 0x0f
        /*0026*/ 	.short	(.L_697 - .L_696)


	//   ....[0]....
	.align		4
.L_696:
        /*0028*/ 	.word	index@(__assertfail)


	//----- nvinfo : EIATTR_ANNOTATIONS
	.align		4
.L_697:
        /*002c*/ 	.byte	0x04, 0x55
        /*002e*/ 	.short	(.L_699 - .L_698)


	//   ....[0]....
.L_698:
        /* <DEDUP_REMOVED lines=88> */


	//----- nvinfo : EIATTR_MERCURY_ISA_VERSION
	.align		4
.L_699:
        /*0598*/ 	.byte	0x03, 0x5f
        /*059a*/ 	.short	0x0101


	//----- nvinfo : EIATTR_UNUSED_LOAD_BYTE_OFFSET
	.align		4
        /*059c*/ 	.byte	0x04, 0x44
        /*059e*/ 	.short	(.L_701 - .L_700)


	//   ....[0]....
.L_700:
        /*05a0*/ 	.word	0x00000a00
        /*05a4*/ 	.word	0x0000fff0


	//   ....[1]....
        /*05a8*/ 	.word	0x00009840
        /*05ac*/ 	.word	0x0000fff0


	//----- nvinfo : EIATTR_INT_WARP_WIDE_INSTR_OFFSETS
	.align		4
.L_701:
        /*05b0*/ 	.byte	0x04, 0x31
        /*05b2*/ 	.short	(.L_703 - .L_702)


	//   ....[0]....
.L_702:
        /*05b4*/ 	.word	0x00000130


	//   ....[1]....
        /*05b8*/ 	.word	0x00000170


	//   ....[2]....
        /*05bc*/ 	.word	0x000001e0


	//   ....[3]....
        /*05c0*/ 	.word	0x00000250


	//   ....[4]....
        /*05c4*/ 	.word	0x0000f720


	//   ....[5]....
        /*05c8*/ 	.word	0x0000f780


	//   ....[6]....
        /*05cc*/ 	.word	0x00015110


	//   ....[7]....
        /*05d0*/ 	.word	0x000151a0


	//----- nvinfo : EIATTR_COOP_GROUP_MASK_REGIDS
	.align		4
.L_703:
        /*05d4*/ 	.byte	0x04, 0x29
        /*05d6*/ 	.short	(.L_705 - .L_704)


	//   ....[0]....
.L_704:
        /*05d8*/ 	.word	0xffffffff


	//   ....[1]....
        /*05dc*/ 	.word	0xffffffff


	//   ....[2]....
        /*05e0*/ 	.word	0xffffffff


	//   ....[3]....
        /*05e4*/ 	.word	0xffffffff


	//   ....[4]....
        /*05e8*/ 	.word	0xffffffff


	//   ....[5]....
        /*05ec*/ 	.word	0xffffffff


	//   ....[6]....
        /*05f0*/ 	.word	0xffffffff


	//   ....[7]....
        /*05f4*/ 	.word	0xffffffff


	//   ....[8]....
        /*05f8*/ 	.word	0xffffffff


	//   ....[9]....
        /*05fc*/ 	.word	0xffffffff


	//   ....[10]....
        /*0600*/ 	.word	0xffffffff


	//   ....[11]....
        /*0604*/ 	.word	0xffffffff


	//   ....[12]....
        /*0608*/ 	.word	0xffffffff


	//   ....[13]....
        /*060c*/ 	.word	0xffffffff


	//   ....[14]....
        /*0610*/ 	.word	0xffffffff


	//   ....[15]....
        /*0614*/ 	.word	0xffffffff


	//   ....[16]....
        /*0618*/ 	.word	0xffffffff


	//   ....[17]....
        /*061c*/ 	.word	0xffffffff


	//   ....[18]....
        /*0620*/ 	.word	0xffffffff


	//   ....[19]....
        /*0624*/ 	.word	0xffffffff


	//   ....[20]....
        /*0628*/ 	.word	0xffffffff


	//   ....[21]....
        /*062c*/ 	.word	0xffffffff


	//   ....[22]....
        /*0630*/ 	.word	0xffffffff


	//   ....[23]....
        /*0634*/ 	.word	0xffffffff


	//   ....[24]....
        /*0638*/ 	.word	0xffffffff


	//   ....[25]....
        /*063c*/ 	.word	0xffffffff


	//   ....[26]....
        /*0640*/ 	.word	0xffffffff


	//   ....[27]....
        /*0644*/ 	.word	0xffffffff


	//   ....[28]....
        /*0648*/ 	.word	0xffffffff


	//   ....[29]....
        /*064c*/ 	.word	0xffffffff


	//   ....[30]....
        /*0650*/ 	.word	0xffffffff


	//   ....[31]....
        /*0654*/ 	.word	0xffffffff


	//   ....[32]....
        /*0658*/ 	.word	0xffffffff


	//   ....[33]....
        /*065c*/ 	.word	0xffffffff


	//   ....[34]....
        /*0660*/ 	.word	0xffffffff


	//   ....[35]....
        /*0664*/ 	.word	0xffffffff


	//   ....[36]....
        /*0668*/ 	.word	0xffffffff


	//   ....[37]....
        /*066c*/ 	.word	0xffffffff


	//   ....[38]....
        /*0670*/ 	.word	0xffffffff


	//   ....[39]....
        /*0674*/ 	.word	0xffffffff


	//   ....[40]....
        /*0678*/ 	.word	0xffffffff


	//   ....[41]....
        /*067c*/ 	.word	0xffffffff


	//   ....[42]....
        /*0680*/ 	.word	0xffffffff


	//   ....[43]....
        /*0684*/ 	.word	0xffffffff


	//   ....[44]....
        /*0688*/ 	.word	0xffffffff


	//   ....[45]....
        /*068c*/ 	.word	0xffffffff


	//   ....[46]....
        /*0690*/ 	.word	0xffffffff


	//   ....[47]....
        /*0694*/ 	.word	0xffffffff


	//   ....[48]....
        /*0698*/ 	.word	0xffffffff


	//   ....[49]....
        /*069c*/ 	.word	0xffffffff


	//   ....[50]....
        /*06a0*/ 	.word	0xffffffff


	//   ....[51]....
        /*06a4*/ 	.word	0xffffffff


	//   ....[52]....
        /*06a8*/ 	.word	0xffffffff


	//   ....[53]....
        /*06ac*/ 	.word	0xffffffff


	//   ....[54]....
        /*06b0*/ 	.word	0xffffffff


	//   ....[55]....
        /*06b4*/ 	.word	0xffffffff


	//   ....[56]....
        /*06b8*/ 	.word	0xffffffff


	//   ....[57]....
        /*06bc*/ 	.word	0xffffffff


	//   ....[58]....
        /*06c0*/ 	.word	0xffffffff


	//   ....[59]....
        /*06c4*/ 	.word	0xffffffff


	//   ....[60]....
        /*06c8*/ 	.word	0xffffffff


	//   ....[61]....
        /*06cc*/ 	.word	0xffffffff


	//   ....[62]....
        /*06d0*/ 	.word	0xffffffff


	//   ....[63]....
        /*06d4*/ 	.word	0xffffffff


	//   ....[64]....
        /*06d8*/ 	.word	0xffffffff


	//   ....[65]....
        /*06dc*/ 	.word	0xffffffff


	//   ....[66]....
        /*06e0*/ 	.word	0xffffffff


	//   ....[67]....
        /*06e4*/ 	.word	0xffffffff


	//   ....[68]....
        /*06e8*/ 	.word	0xffffffff


	//   ....[69]....
        /*06ec*/ 	.word	0xffffffff


	//   ....[70]....
        /*06f0*/ 	.word	0xffffffff


	//   ....[71]....
        /*06f4*/ 	.word	0xffffffff


	//   ....[72]....
        /*06f8*/ 	.word	0xffffffff


	//   ....[73]....
        /*06fc*/ 	.word	0xffffffff


	//   ....[74]....
        /*0700*/ 	.word	0xffffffff


	//   ....[75]....
        /*0704*/ 	.word	0xffffffff


	//   ....[76]....
        /*0708*/ 	.word	0xffffffff


	//   ....[77]....
        /*070c*/ 	.word	0xffffffff


	//   ....[78]....
        /*0710*/ 	.word	0xffffffff


	//   ....[79]....
        /*0714*/ 	.word	0xffffffff


	//   ....[80]....
        /*0718*/ 	.word	0xffffffff


	//   ....[81]....
        /*071c*/ 	.word	0xffffffff


	//   ....[82]....
        /*0720*/ 	.word	0xffffffff


	//   ....[83]....
        /*0724*/ 	.word	0xffffffff


	//   ....[84]....
        /*0728*/ 	.word	0xffffffff


	//   ....[85]....
        /*072c*/ 	.word	0xffffffff


	//   ....[86]....
        /*0730*/ 	.word	0xffffffff


	//   ....[87]....
        /*0734*/ 	.word	0xffffffff


	//   ....[88]....
        /*0738*/ 	.word	0xffffffff


	//   ....[89]....
        /*073c*/ 	.word	0xffffffff


	//   ....[90]....
        /*0740*/ 	.word	0xffffffff


	//   ....[91]....
        /*0744*/ 	.word	0xffffffff


	//   ....[92]....
        /*0748*/ 	.word	0xffffffff


	//   ....[93]....
        /*074c*/ 	.word	0xffffffff


	//   ....[94]....
        /*0750*/ 	.word	0xffffffff


	//   ....[95]....
        /*0754*/ 	.word	0x0500000f


	//   ....[96]....
        /*0758*/ 	.word	0x0500000f


	//   ....[97]....
        /*075c*/ 	.word	0x0500000f


	//   ....[98]....
        /*0760*/ 	.word	0x0500000f


	//   ....[99]....
        /*0764*/ 	.word	0x0500000f


	//   ....[100]....
        /*0768*/ 	.word	0x0500000f


	//   ....[101]....
        /*076c*/ 	.word	0x0500000f


	//   ....[102]....
        /*0770*/ 	.word	0x0500000f


	//   ....[103]....
        /*0774*/ 	.word	0x0500000f


	//   ....[104]....
        /*0778*/ 	.word	0x0500000f


	//   ....[105]....
        /*077c*/ 	.word	0x0500000f


	//   ....[106]....
        /*0780*/ 	.word	0x0500000f


	//   ....[107]....
        /*0784*/ 	.word	0x0500000f


	//   ....[108]....
        /*0788*/ 	.word	0x0500000f


	//   ....[109]....
        /*078c*/ 	.word	0x0500000f


	//   ....[110]....
        /*0790*/ 	.word	0x0500000f


	//   ....[111]....
        /*0794*/ 	.word	0x0500000f


	//   ....[112]....
        /*0798*/ 	.word	0x0500000f


	//   ....[113]....
        /*079c*/ 	.word	0x0500000f


	//   ....[114]....
        /*07a0*/ 	.word	0x0500000f


	//   ....[115]....
        /*07a4*/ 	.word	0x0500000f


	//   ....[116]....
        /*07a8*/ 	.word	0x0500000f


	//   ....[117]....
        /*07ac*/ 	.word	0x0500000f


	//   ....[118]....
        /*07b0*/ 	.word	0x0500000f


	//   ....[119]....
        /*07b4*/ 	.word	0x0500000f


	//   ....[120]....
        /*07b8*/ 	.word	0x0500000f


	//   ....[121]....
        /*07bc*/ 	.word	0x0500000f


	//   ....[122]....
        /*07c0*/ 	.word	0x0500000f


	//   ....[123]....
        /*07c4*/ 	.word	0x0500000f


	//   ....[124]....
        /*07c8*/ 	.word	0x0500000f


	//   ....[125]....
        /*07cc*/ 	.word	0x0500000f


	//   ....[126]....
        /*07d0*/ 	.word	0x0500000f


	//   ....[127]....
        /*07d4*/ 	.word	0x0500000f


	//   ....[128]....
        /*07d8*/ 	.word	0x0500000f


	//   ....[129]....
        /*07dc*/ 	.word	0x0500000f


	//   ....[130]....
        /*07e0*/ 	.word	0x0500000f


	//----- nvinfo : EIATTR_COOP_GROUP_INSTR_OFFSETS
	.align		4
.L_705:
        /*07e4*/ 	.byte	0x04, 0x28
        /*07e6*/ 	.short	(.L_707 - .L_706)


	//   ....[0]....
.L_706:
        /*07e8*/ 	.word	0x00000060


	//   ....[1]....
        /*07ec*/ 	.word	0x00000140


	//   ....[2]....
        /*07f0*/ 	.word	0x00000180


	//   ....[3]....
        /*07f4*/ 	.word	0x00000390


	//   ....[4]....
        /*07f8*/ 	.word	0x000004f0


	//   ....[5]....
        /*07fc*/ 	.word	0x00000610


	//   ....[6]....
        /*0800*/ 	.word	0x00000770


	//   ....[7]....
        /*0804*/ 	.word	0x00001da0


	//   ....[8]....
        /*0808*/ 	.word	0x00003b40


	//   ....[9]....
        /*080c*/ 	.word	0x00004390


	//   ....[10]....
        /*0810*/ 	.word	0x00005710


	//   ....[11]....
        /*0814*/ 	.word	0x00005790


	//   ....[12]....
        /*0818*/ 	.word	0x00005960


	//   ....[13]....
        /*081c*/ 	.word	0x00005a30


	//   ....[14]....
        /*0820*/ 	.word	0x00006240


	//   ....[15]....
        /*0824*/ 	.word	0x000067c0


	//   ....[16]....
        /*0828*/ 	.word	0x000078f0


	//   ....[17]....
        /*082c*/ 	.word	0x00007910


	//   ....[18]....
        /*0830*/ 	.word	0x00007ea0


	//   ....[19]....
        /*0834*/ 	.word	0x00008070


	//   ....[20]....
        /*0838*/ 	.word	0x00008d10


	//   ....[21]....
        /*083c*/ 	.word	0x00008d50


	//   ....[22]....
        /*0840*/ 	.word	0x00008d80


	//   ....[23]....
        /*0844*/ 	.word	0x00008de0


	//   ....[24]....
        /*0848*/ 	.word	0x00008df0


	//   ....[25]....
        /*084c*/ 	.word	0x0000a5c0


	//   ....[26]....
        /*0850*/ 	.word	0x0000a930


	//   ....[27]....
        /*0854*/ 	.word	0x0000a970


	//   ....[28]....
        /*0858*/ 	.word	0x0000a990


	//   ....[29]....
        /*085c*/ 	.word	0x0000a9a0


	//   ....[30]....
        /*0860*/ 	.word	0x0000b5d0


	//   ....[31]....
        /*0864*/ 	.word	0x0000b600


	//   ....[32]....
        /*0868*/ 	.word	0x0000b8b0


	//   ....[33]....
        /*086c*/ 	.word	0x0000b8d0


	//   ....[34]....
        /*0870*/ 	.word	0x0000c030


	//   ....[35]....
        /*0874*/ 	.word	0x0000c050


	//   ....[36]....
        /*0878*/ 	.word	0x0000c8a0


	//   ....[37]....
        /*087c*/ 	.word	0x0000c8c0


	//   ....[38]....
        /*0880*/ 	.word	0x0000db80


	//   ....[39]....
        /*0884*/ 	.word	0x0000dbb0


	//   ....[40]....
        /*0888*/ 	.word	0x0000ddf0


	//   ....[41]....
        /*088c*/ 	.word	0x0000de10


	//   ....[42]....
        /*0890*/ 	.word	0x0000e0d0


	//   ....[43]....
        /*0894*/ 	.word	0x0000e2e0


	//   ....[44]....
        /*0898*/ 	.word	0x0000e310


	//   ....[45]....
        /*089c*/ 	.word	0x0000e340


	//   ....[46]....
        /*08a0*/ 	.word	0x0000e370


	//   ....[47]....
        /*08a4*/ 	.word	0x0000e3a0


	//   ....[48]....
        /*08a8*/ 	.word	0x0000e3d0


	//   ....[49]....
        /*08ac*/ 	.word	0x0000e570


	//   ....[50]....
        /*08b0*/ 	.word	0x0000e5a0


	//   ....[51]....
        /*08b4*/ 	.word	0x0000e5d0


	//   ....[52]....
        /*08b8*/ 	.word	0x0000e600


	//   ....[53]....
        /*08bc*/ 	.word	0x0000e630


	//   ....[54]....
        /*08c0*/ 	.word	0x0000e660


	//   ....[55]....
        /*08c4*/ 	.word	0x0000e6f0


	//   ....[56]....
        /*08c8*/ 	.word	0x0000e720


	//   ....[57]....
        /*08cc*/ 	.word	0x0000e730


	//   ....[58]....
        /*08d0*/ 	.word	0x0000e7e0


	//   ....[59]....
        /*08d4*/ 	.word	0x0000fd00


	//   ....[60]....
        /*08d8*/ 	.word	0x00010790


	//   ....[61]....
        /*08dc*/ 	.word	0x000107c0


	//   ....[62]....
        /*08e0*/ 	.word	0x000107e0


	//   ....[63]....
        /*08e4*/ 	.word	0x00010890


	//   ....[64]....
        /*08e8*/ 	.word	0x00010920


	//   ....[65]....
        /*08ec*/ 	.word	0x00010940


	//   ....[66]....
        /*08f0*/ 	.word	0x000109d0


	//   ....[67]....
        /*08f4*/ 	.word	0x000109e0


	//   ....[68]....
        /*08f8*/ 	.word	0x00011370


	//   ....[69]....
        /*08fc*/ 	.word	0x00011400


	//   ....[70]....
        /*0900*/ 	.word	0x00011450


	//   ....[71]....
        /*0904*/ 	.word	0x00011580


	//   ....[72]....
        /*0908*/ 	.word	0x000116f0


	//   ....[73]....
        /*090c*/ 	.word	0x00011700


	//   ....[74]....
        /*0910*/ 	.word	0x00011860


	//   ....[75]....
        /*0914*/ 	.word	0x00011870


	//   ....[76]....
        /*0918*/ 	.word	0x00015420


	//   ....[77]....
        /*091c*/ 	.word	0x00015450


	//   ....[78]....
        /*0920*/ 	.word	0x000154b0


	//   ....[79]....
        /*0924*/ 	.word	0x000154e0


	//   ....[80]....
        /*0928*/ 	.word	0x00015510


	//   ....[81]....
        /*092c*/ 	.word	0x00015540


	//   ....[82]....
        /*0930*/ 	.word	0x00015570


	//   ....[83]....
        /*0934*/ 	.word	0x000155a0


	//   ....[84]....
        /*0938*/ 	.word	0x00015760


	//   ....[85]....
        /*093c*/ 	.word	0x00015790


	//   ....[86]....
        /*0940*/ 	.word	0x000157c0


	//   ....[87]....
        /*0944*/ 	.word	0x000157f0


	//   ....[88]....
        /*0948*/ 	.word	0x00015820


	//   ....[89]....
        /*094c*/ 	.word	0x00015850


	//   ....[90]....
        /*0950*/ 	.word	0x00015910


	//   ....[91]....
        /*0954*/ 	.word	0x00015930


	//   ....[92]....
        /*0958*/ 	.word	0x00015940


	//   ....[93]....
        /*095c*/ 	.word	0x000159a0


	//   ....[94]....
        /*0960*/ 	.word	0x000160c0


	//   ....[95]....
        /*0964*/ 	.word	0x000165b0


	//   ....[96]....
        /*0968*/ 	.word	0x00016730


	//   ....[97]....
        /*096c*/ 	.word	0x00016790


	//   ....[98]....
        /*0970*/ 	.word	0x00016820


	//   ....[99]....
        /*0974*/ 	.word	0x00016870


	//   ....[100]....
        /*0978*/ 	.word	0x000169d0


	//   ....[101]....
        /*097c*/ 	.word	0x00016a70


	//   ....[102]....
        /*0980*/ 	.word	0x00016b20


	//   ....[103]....
        /*0984*/ 	.word	0x00016c00


	//   ....[104]....
        /*0988*/ 	.word	0x00016dc0


	//   ....[105]....
        /*098c*/ 	.word	0x00016ea0


	//   ....[106]....
        /*0990*/ 	.word	0x00017130


	//   ....[107]....
        /*0994*/ 	.word	0x00017230


	//   ....[108]....
        /*0998*/ 	.word	0x00017400


	//   ....[109]....
        /*099c*/ 	.word	0x000174c0


	//   ....[110]....
        /*09a0*/ 	.word	0x000176e0


	//   ....[111]....
        /*09a4*/ 	.word	0x00017730


	//   ....[112]....
        /*09a8*/ 	.word	0x00017a60


	//   ....[113]....
        /*09ac*/ 	.word	0x00017b00


	//   ....[114]....
        /*09b0*/ 	.word	0x00017c90


	//   ....[115]....
        /*09b4*/ 	.word	0x00017d10


	//   ....[116]....
        /*09b8*/ 	.word	0x00017d90


	//   ....[117]....
        /*09bc*/ 	.word	0x00017e10


	//   ....[118]....
        /*09c0*/ 	.word	0x00017e90


	//   ....[119]....
        /*09c4*/ 	.word	0x00017f20


	//   ....[120]....
        /*09c8*/ 	.word	0x00017fc0


	//   ....[121]....
        /*09cc*/ 	.word	0x00018070


	//   ....[122]....
        /*09d0*/ 	.word	0x000180f0


	//   ....[123]....
        /*09d4*/ 	.word	0x00018170


	//   ....[124]....
        /*09d8*/ 	.word	0x000181f0


	//   ....[125]....
        /*09dc*/ 	.word	0x00018280


	//   ....[126]....
        /*09e0*/ 	.word	0x00018300


	//   ....[127]....
        /*09e4*/ 	.word	0x000183a0


	//   ....[128]....
        /*09e8*/ 	.word	0x000183f0


	//   ....[129]....
        /*09ec*/ 	.word	0x00018480


	//   ....[130]....
        /*09f0*/ 	.word	0x000185b0


	//----- nvinfo : EIATTR_REG_RECONFIG
	.align		4
.L_707:
        /*09f4*/ 	.byte	0x01, 0x54
	.zero		2


	//----- nvinfo : EIATTR_SYSCALL_OFFSETS
	.align		4
        /*09f8*/ 	.byte	0x04, 0x46
        /*09fa*/ 	.short	(.L_709 - .L_708)


	//   ....[0]....
.L_708:
        /*09fc*/ 	.word	0x00003d00


	//   ....[1]....
        /*0a00*/ 	.word	0x0000f920


	//   ....[2]....
        /*0a04*/ 	.word	0x0000fa70


	//   ....[3]....
        /*0a08*/ 	.word	0x0000fb70


	//   ....[4]....
        /*0a0c*/ 	.word	0x000103b0


	//   ....[5]....
        /*0a10*/ 	.word	0x00010cf0


	//----- nvinfo : EIATTR_MBARRIER_INSTR_OFFSETS
	.align		4
.L_709:
        /*0a14*/ 	.byte	0x04, 0x39
        /*0a16*/ 	.short	(.L_711 - .L_710)


	//   ....[0]....
.L_710:
        /*0a18*/ 	.word	0x00000270
        /*0a1c*/ 	.word	0x000000ff
        /*0a20*/ 	.word	0x00038800
        /*0a24*/ 	.short	0x0100
        /*0a26*/ 	.byte	0x08
	.zero		1


	//   ....[1]....
        /*0a28*/ 	.word	0x00000280
        /*0a2c*/ 	.word	0x000000ff
        /*0a30*/ 	.word	0x00038810
        /*0a34*/ 	.short	0x0100
        /*0a36*/ 	.byte	0x08
	.zero		1


	//   ....[2]....
        /*0a38*/ 	.word	0x00000290
        /*0a3c*/ 	.word	0x000000ff
        /*0a40*/ 	.word	0x00038820
        /*0a44*/ 	.short	0x0100
        /*0a46*/ 	.byte	0x08
	.zero		1


	//   ....[3]....
        /*0a48*/ 	.word	0x00000340
        /*0a4c*/ 	.word	0x000000ff
        /*0a50*/ 	.word	0x00038830
        /*0a54*/ 	.short	0x0100
        /*0a56*/ 	.byte	0x06
	.zero		1


	//   ....[4]....
        /*0a58*/ 	.word	0x00000350
        /*0a5c*/ 	.word	0x000000ff
        /*0a60*/ 	.word	0x00038840
        /*0a64*/ 	.short	0x0100
        /*0a66*/ 	.byte	0x06
	.zero		1


	//   ....[5]....
        /*0a68*/ 	.word	0x00000360
        /*0a6c*/ 	.word	0x000000ff
        /*0a70*/ 	.word	0x00038838
        /*0a74*/ 	.short	0x0100
        /*0a76*/ 	.byte	0x06
	.zero		1


	//   ....[6]....
        /*0a78*/ 	.word	0x00000370
        /*0a7c*/ 	.word	0x000000ff
        /*0a80*/ 	.word	0x00038848
        /*0a84*/ 	.short	0x0100
        /*0a86*/ 	.byte	0x06
	.zero		1


	//   ....[7]....
        /*0a88*/ 	.word	0x000004a0
        /*0a8c*/ 	.word	0x000000ff
        /*0a90*/ 	.word	0x00038850
        /*0a94*/ 	.short	0x0100
        /*0a96*/ 	.byte	0x08
	.zero		1


	//   ....[8]....
        /*0a98*/ 	.word	0x000004b0
        /*0a9c*/ 	.word	0x000000ff
        /*0aa0*/ 	.word	0x00038860
        /*0aa4*/ 	.short	0x0100
        /*0aa6*/ 	.byte	0x08
	.zero		1


	//   ....[9]....
        /*0aa8*/ 	.word	0x000004c0
        /*0aac*/ 	.word	0x000000ff
        /*0ab0*/ 	.word	0x00038858
        /*0ab4*/ 	.short	0x0100
        /*0ab6*/ 	.byte	0x08
	.zero		1


	//   ....[10]....
        /*0ab8*/ 	.word	0x000004d0
        /*0abc*/ 	.word	0x000000ff
        /*0ac0*/ 	.word	0x00038868
        /*0ac4*/ 	.short	0x0100
        /*0ac6*/ 	.byte	0x08
	.zero		1


	//   ....[11]....
        /*0ac8*/ 	.word	0x000005c0
        /*0acc*/ 	.word	0x000000ff
        /*0ad0*/ 	.word	0x00038870
        /*0ad4*/ 	.short	0x0100
        /*0ad6*/ 	.byte	0x06
	.zero		1


	//   ....[12]....
        /*0ad8*/ 	.word	0x000005d0
        /*0adc*/ 	.word	0x000000ff
        /*0ae0*/ 	.word	0x00038880
        /*0ae4*/ 	.short	0x0100
        /*0ae6*/ 	.byte	0x06
	.zero		1


	//   ....[13]....
        /*0ae8*/ 	.word	0x000005e0
        /*0aec*/ 	.word	0x000000ff
        /*0af0*/ 	.word	0x00038878
        /*0af4*/ 	.short	0x0100
        /*0af6*/ 	.byte	0x06
	.zero		1


	//   ....[14]....
        /*0af8*/ 	.word	0x000005f0
        /*0afc*/ 	.word	0x000000ff
        /*0b00*/ 	.word	0x00038888
        /*0b04*/ 	.short	0x0100
        /*0b06*/ 	.byte	0x06
	.zero		1


	//   ....[15]....
        /*0b08*/ 	.word	0x00000720
        /*0b0c*/ 	.word	0x000000ff
        /*0b10*/ 	.word	0x00038890
        /*0b14*/ 	.short	0x0100
        /*0b16*/ 	.byte	0x08
	.zero		1


	//   ....[16]....
        /*0b18*/ 	.word	0x00000730
        /*0b1c*/ 	.word	0x000000ff
        /*0b20*/ 	.word	0x000388a0
        /*0b24*/ 	.short	0x0100
        /*0b26*/ 	.byte	0x08
	.zero		1


	//   ....[17]....
        /*0b28*/ 	.word	0x00000740
        /*0b2c*/ 	.word	0x000000ff
        /*0b30*/ 	.word	0x00038898
        /*0b34*/ 	.short	0x0100
        /*0b36*/ 	.byte	0x08
	.zero		1


	//   ....[18]....
        /*0b38*/ 	.word	0x00000750
        /*0b3c*/ 	.word	0x000000ff
        /*0b40*/ 	.word	0x000388a8
        /*0b44*/ 	.short	0x0100
        /*0b46*/ 	.byte	0x08
	.zero		1


	//   ....[19]....
        /*0b48*/ 	.word	0x00000880
        /*0b4c*/ 	.word	0x000000ff
        /*0b50*/ 	.word	0x000388b0
        /*0b54*/ 	.short	0x0100
        /*0b56*/ 	.byte	0x08
	.zero		1


	//   ....[20]....
        /*0b58*/ 	.word	0x00000890
        /*0b5c*/ 	.word	0x000000ff
        /*0b60*/ 	.word	0x000388c0
        /*0b64*/ 	.short	0x0100
        /*0b66*/ 	.byte	0x08
	.zero		1


	//   ....[21]....
        /*0b68*/ 	.word	0x000008a0
        /*0b6c*/ 	.word	0x000000ff
        /*0b70*/ 	.word	0x000388b8
        /*0b74*/ 	.short	0x0100
        /*0b76*/ 	.byte	0x08
	.zero		1


	//   ....[22]....
        /*0b78*/ 	.word	0x000008b0
        /*0b7c*/ 	.word	0x000000ff
        /*0b80*/ 	.word	0x000388c8
        /*0b84*/ 	.short	0x0100
        /*0b86*/ 	.byte	0x08
	.zero		1


	//   ....[23]....
        /*0b88*/ 	.word	0x00002110
        /*0b8c*/ 	.word	0x00000003
        /*0b90*/ 	.word	0x00000000
        /*0b94*/ 	.short	0x0101
        /*0b96*/ 	.byte	0x3f
	.zero		1


	//   ....[24]....
        /*0b98*/ 	.word	0x00002be0
        /*0b9c*/ 	.word	0x00000003
        /*0ba0*/ 	.word	0x00000000
        /*0ba4*/ 	.short	0x0101
        /*0ba6*/ 	.byte	0x3f
	.zero		1


	//   ....[25]....
        /*0ba8*/ 	.word	0x00003d70
        /*0bac*/ 	.word	0x000000ff
        /*0bb0*/ 	.word	0x00038800
        /*0bb4*/ 	.short	0x010a
        /*0bb6*/ 	.byte	0x29
	.zero		1


	//   ....[26]....
        /*0bb8*/ 	.word	0x00003e00
        /*0bbc*/ 	.word	0x00000006
        /*0bc0*/ 	.word	0x00038830
        /*0bc4*/ 	.short	0x010a
        /*0bc6*/ 	.byte	0x3f
	.zero		1


	//   ....[27]....
        /*0bc8*/ 	.word	0x00003e40
        /*0bcc*/ 	.word	0x00000006
        /*0bd0*/ 	.word	0x00038830
        /*0bd4*/ 	.short	0x010a
        /*0bd6*/ 	.byte	0x3f
	.zero		1


	//   ....[28]....
        /*0bd8*/ 	.word	0x000040c0
        /*0bdc*/ 	.word	0x000000ff
        /*0be0*/ 	.word	0x00038810
        /*0be4*/ 	.short	0x010a
        /*0be6*/ 	.byte	0x29
	.zero		1


	//   ....[29]....
        /*0be8*/ 	.word	0x00004100
        /*0bec*/ 	.word	0x00000006
        /*0bf0*/ 	.word	0x00038850
        /*0bf4*/ 	.short	0x010a
        /*0bf6*/ 	.byte	0x3f
	.zero		1


	//   ....[30]....
        /*0bf8*/ 	.word	0x00004140
        /*0bfc*/ 	.word	0x00000006
        /*0c00*/ 	.word	0x00038850
        /*0c04*/ 	.short	0x010a
        /*0c06*/ 	.byte	0x3f
	.zero		1


	//   ....[31]....
        /*0c08*/ 	.word	0x00005c50
        /*0c0c*/ 	.word	0x00000003
        /*0c10*/ 	.word	0x00000000
        /*0c14*/ 	.short	0x0101
        /*0c16*/ 	.byte	0x3f
	.zero		1


	//   ....[32]....
        /*0c18*/ 	.word	0x00006260
        /*0c1c*/ 	.word	0x00000006
        /*0c20*/ 	.word	0x00000000
        /*0c24*/ 	.short	0x0101
        /*0c26*/ 	.byte	0x3f
	.zero		1


	//   ....[33]....
        /*0c28*/ 	.word	0x00006390
        /*0c2c*/ 	.word	0x000000ff
        /*0c30*/ 	.word	0x00038830
        /*0c34*/ 	.short	0x010a
        /*0c36*/ 	.byte	0x05
	.zero		1


	//   ....[34]....
        /*0c38*/ 	.word	0x000063d0
        /*0c3c*/ 	.word	0x000000ff
        /*0c40*/ 	.word	0x00038830
        /*0c44*/ 	.short	0x010a
        /*0c46*/ 	.byte	0x05
	.zero		1


	//   ....[35]....
        /*0c48*/ 	.word	0x000065e0
        /*0c4c*/ 	.word	0x000000ff
        /*0c50*/ 	.word	0x00038850
        /*0c54*/ 	.short	0x010a
        /*0c56*/ 	.byte	0x05
	.zero		1


	//   ....[36]....
        /*0c58*/ 	.word	0x00006620
        /*0c5c*/ 	.word	0x000000ff
        /*0c60*/ 	.word	0x00038850
        /*0c64*/ 	.short	0x010a
        /*0c66*/ 	.byte	0x05
	.zero		1


	//   ....[37]....
        /*0c68*/ 	.word	0x00007ab0
        /*0c6c*/ 	.word	0x00000005
        /*0c70*/ 	.word	0x00000000
        /*0c74*/ 	.short	0x0101
        /*0c76*/ 	.byte	0x3f
	.zero		1


	//   ....[38]....
        /*0c78*/ 	.word	0x00008d30
        /*0c7c*/ 	.word	0x00000009
        /*0c80*/ 	.word	0x00000000
        /*0c84*/ 	.short	0x0101
        /*0c86*/ 	.byte	0x3f
	.zero		1


	//   ....[39]....
        /*0c88*/ 	.word	0x0000b5f0
        /*0c8c*/ 	.word	0x000000ff
        /*0c90*/ 	.word	0x00000000
        /*0c94*/ 	.short	0x0101
        /*0c96*/ 	.byte	0x07
	.zero		1


	//   ....[40]....
        /*0c98*/ 	.word	0x0000bfb0
        /*0c9c*/ 	.word	0x000000ff
        /*0ca0*/ 	.word	0x00000000
        /*0ca4*/ 	.short	0x0101
        /*0ca6*/ 	.byte	0x07
	.zero		1


	//   ....[41]....
        /*0ca8*/ 	.word	0x0000ff60
        /*0cac*/ 	.word	0x00000000
        /*0cb0*/ 	.word	0x00038840
        /*0cb4*/ 	.short	0x010a
        /*0cb6*/ 	.byte	0x3f
	.zero		1


	//   ....[42]....
        /*0cb8*/ 	.word	0x00010aa0
        /*0cbc*/ 	.word	0x00000012
        /*0cc0*/ 	.word	0x00038800
        /*0cc4*/ 	.short	0x0107
        /*0cc6*/ 	.byte	0x3f
	.zero		1


	//   ....[43]....
        /*0cc8*/ 	.word	0x00010b40
        /*0ccc*/ 	.word	0x00000012
        /*0cd0*/ 	.word	0x00038800
        /*0cd4*/ 	.short	0x0101
        /*0cd6*/ 	.byte	0x3f
	.zero		1


	//   ....[44]....
        /*0cd8*/ 	.word	0x00011a70
        /*0cdc*/ 	.word	0x00000012
        /*0ce0*/ 	.word	0x00038810
        /*0ce4*/ 	.short	0x0107
        /*0ce6*/ 	.byte	0x3f
	.zero		1


	//   ....[45]....
        /*0ce8*/ 	.word	0x00011b70
        /*0cec*/ 	.word	0x00000012
        /*0cf0*/ 	.word	0x00038810
        /*0cf4*/ 	.short	0x0101
        /*0cf6*/ 	.byte	0x3f
	.zero		1


	//   ....[46]....
        /*0cf8*/ 	.word	0x00011b90
        /*0cfc*/ 	.word	0x00000012
        /*0d00*/ 	.word	0x00038820
        /*0d04*/ 	.short	0x010a
        /*0d06*/ 	.byte	0x3f
	.zero		1


	//   ....[47]....
        /*0d08*/ 	.word	0x00011c70
        /*0d0c*/ 	.word	0x00000000
        /*0d10*/ 	.word	0x00038860
        /*0d14*/ 	.short	0x010a
        /*0d16*/ 	.byte	0x3f
	.zero		1


	//   ....[48]....
        /*0d18*/ 	.word	0x00012900
        /*0d1c*/ 	.word	0x00000003
        /*0d20*/ 	.word	0x00038840
        /*0d24*/ 	.short	0x010a
        /*0d26*/ 	.byte	0x3f
	.zero		1


	//   ....[49]....
        /*0d28*/ 	.word	0x00012b60
        /*0d2c*/ 	.word	0x00000003
        /*0d30*/ 	.word	0x00038860
        /*0d34*/ 	.short	0x010a
        /*0d36*/ 	.byte	0x3f
	.zero		1


	//   ....[50]....
        /*0d38*/ 	.word	0x00013720
        /*0d3c*/ 	.word	0x00000004
        /*0d40*/ 	.word	0x00038840
        /*0d44*/ 	.short	0x010a
        /*0d46*/ 	.byte	0x3f
	.zero		1


	//   ....[51]....
        /*0d48*/ 	.word	0x00013970
        /*0d4c*/ 	.word	0x00000004
        /*0d50*/ 	.word	0x00038860
        /*0d54*/ 	.short	0x010a
        /*0d56*/ 	.byte	0x3f
	.zero		1


	//   ....[52]....
        /*0d58*/ 	.word	0x000144b0
        /*0d5c*/ 	.word	0x00000004
        /*0d60*/ 	.word	0x00038840
        /*0d64*/ 	.short	0x010a
        /*0d66*/ 	.byte	0x3f
	.zero		1


	//   ....[53]....
        /*0d68*/ 	.word	0x00014710
        /*0d6c*/ 	.word	0x00000004
        /*0d70*/ 	.word	0x00038860
        /*0d74*/ 	.short	0x010a
        /*0d76*/ 	.byte	0x3f
	.zero		1


	//   ....[54]....
        /*0d78*/ 	.word	0x00016040
        /*0d7c*/ 	.word	0x00000009
        /*0d80*/ 	.word	0x00038820
        /*0d84*/ 	.short	0x010a
        /*0d86*/ 	.byte	0x3f
	.zero		1


	//   ....[55]....
        /*0d88*/ 	.word	0x000161b0
        /*0d8c*/ 	.word	0x00000005
        /*0d90*/ 	.word	0x00000000
        /*0d94*/ 	.short	0x010a
        /*0d96*/ 	.byte	0x3f
	.zero		1


	//   ....[56]....
        /*0d98*/ 	.word	0x00016230
        /*0d9c*/ 	.word	0x00000007
        /*0da0*/ 	.word	0x00000000
        /*0da4*/ 	.short	0x010a
        /*0da6*/ 	.byte	0x3f
	.zero		1


	//   ....[57]....
        /*0da8*/ 	.word	0x00016270
        /*0dac*/ 	.word	0x00000005
        /*0db0*/ 	.word	0x00000000
        /*0db4*/ 	.short	0x010a
        /*0db6*/ 	.byte	0x3f
	.zero		1


	//   ....[58]....
        /*0db8*/ 	.word	0x000162a0
        /*0dbc*/ 	.word	0x00000003
        /*0dc0*/ 	.word	0x00000000
        /*0dc4*/ 	.short	0x010a
        /*0dc6*/ 	.byte	0x3f
	.zero		1


	//   ....[59]....
        /*0dc8*/ 	.word	0x00016310
        /*0dcc*/ 	.word	0x00000000
        /*0dd0*/ 	.word	0x00038800
        /*0dd4*/ 	.short	0x010a
        /*0dd6*/ 	.byte	0x3f
	.zero		1


	//   ....[60]....
        /*0dd8*/ 	.word	0x00016360
        /*0ddc*/ 	.word	0x00000006
        /*0de0*/ 	.word	0x00038830
        /*0de4*/ 	.short	0x010a
        /*0de6*/ 	.byte	0x3f
	.zero		1


	//   ....[61]....
        /*0de8*/ 	.word	0x000163c0
        /*0dec*/ 	.word	0x00000004
        /*0df0*/ 	.word	0x00038810
        /*0df4*/ 	.short	0x010a
        /*0df6*/ 	.byte	0x3f
	.zero		1


	//   ....[62]....
        /*0df8*/ 	.word	0x00016410
        /*0dfc*/ 	.word	0x00000006
        /*0e00*/ 	.word	0x00038850
        /*0e04*/ 	.short	0x010a
        /*0e06*/ 	.byte	0x3f
	.zero		1


	//   ....[63]....
        /*0e08*/ 	.word	0x00016470
        /*0e0c*/ 	.word	0x00000005
        /*0e10*/ 	.word	0x00038830
        /*0e14*/ 	.short	0x010a
        /*0e16*/ 	.byte	0x3f
	.zero		1


	//   ....[64]....
        /*0e18*/ 	.word	0x000164d0
        /*0e1c*/ 	.word	0x00000005
        /*0e20*/ 	.word	0x00038850
        /*0e24*/ 	.short	0x010a
        /*0e26*/ 	.byte	0x3f
	.zero		1


	//   ....[65]....
        /*0e28*/ 	.word	0x00016670
        /*0e2c*/ 	.word	0x00000000
        /*0e30*/ 	.word	0x00038840
        /*0e34*/ 	.short	0x010a
        /*0e36*/ 	.byte	0x3f
	.zero		1


	//   ....[66]....
        /*0e38*/ 	.word	0x00017770
        /*0e3c*/ 	.word	0x00000012
        /*0e40*/ 	.word	0x00038820
        /*0e44*/ 	.short	0x010a
        /*0e46*/ 	.byte	0x3f
	.zero		1


	//   ....[67]....
        /*0e48*/ 	.word	0x000177c0
        /*0e4c*/ 	.word	0x00000000
        /*0e50*/ 	.word	0x00038860
        /*0e54*/ 	.short	0x010a
        /*0e56*/ 	.byte	0x3f
	.zero		1


	//   ....[68]....
        /*0e58*/ 	.word	0x00017810
        /*0e5c*/ 	.word	0x00000003
        /*0e60*/ 	.word	0x00038840
        /*0e64*/ 	.short	0x010a
        /*0e66*/ 	.byte	0x3f
	.zero		1


	//   ....[69]....
        /*0e68*/ 	.word	0x00017860
        /*0e6c*/ 	.word	0x00000003
        /*0e70*/ 	.word	0x00038860
        /*0e74*/ 	.short	0x010a
        /*0e76*/ 	.byte	0x3f
	.zero		1


	//   ....[70]....
        /*0e78*/ 	.word	0x000178b0
        /*0e7c*/ 	.word	0x00000004
        /*0e80*/ 	.word	0x00038840
        /*0e84*/ 	.short	0x010a
        /*0e86*/ 	.byte	0x3f
	.zero		1


	//   ....[71]....
        /*0e88*/ 	.word	0x00017900
        /*0e8c*/ 	.word	0x00000004
        /*0e90*/ 	.word	0x00038860
        /*0e94*/ 	.short	0x010a
        /*0e96*/ 	.byte	0x3f
	.zero		1


	//   ....[72]....
        /*0e98*/ 	.word	0x00017950
        /*0e9c*/ 	.word	0x00000004
        /*0ea0*/ 	.word	0x00038840
        /*0ea4*/ 	.short	0x010a
        /*0ea6*/ 	.byte	0x3f
	.zero		1


	//   ....[73]....
        /*0ea8*/ 	.word	0x000179a0
        /*0eac*/ 	.word	0x00000004
        /*0eb0*/ 	.word	0x00038860
        /*0eb4*/ 	.short	0x010a
        /*0eb6*/ 	.byte	0x3f
	.zero		1


	//   ....[74]....
        /*0eb8*/ 	.word	0x000184d0
        /*0ebc*/ 	.word	0x00000009
        /*0ec0*/ 	.word	0x00038820
        /*0ec4*/ 	.short	0x010a
        /*0ec6*/ 	.byte	0x3f
	.zero		1


	//   ....[75]....
        /*0ec8*/ 	.word	0x00018670
        /*0ecc*/ 	.word	0x00000005
        /*0ed0*/ 	.word	0x00000000
        /*0ed4*/ 	.short	0x010a
        /*0ed6*/ 	.byte	0x3f
	.zero		1


	//   ....[76]....
        /*0ed8*/ 	.word	0x000186c0
        /*0edc*/ 	.word	0x00000007
        /*0ee0*/ 	.word	0x00000000
        /*0ee4*/ 	.short	0x010a
        /*0ee6*/ 	.byte	0x3f
	.zero		1


	//   ....[77]....
        /*0ee8*/ 	.word	0x00018710
        /*0eec*/ 	.word	0x00000005
        /*0ef0*/ 	.word	0x00000000
        /*0ef4*/ 	.short	0x010a
        /*0ef6*/ 	.byte	0x3f
	.zero		1


	//----- nvinfo : EIATTR_NUM_MBARRIERS
	.align		4
.L_711:
        /*0ef8*/ 	.byte	0x03, 0x38
        /*0efa*/ 	.short	0x0017


	//----- nvinfo : EIATTR_EXIT_INSTR_OFFSETS
	.align		4
        /*0efc*/ 	.byte	0x04, 0x1c
        /*0efe*/ 	.short	(.L_713 - .L_712)


	//   ....[0]....
.L_712:
        /*0f00*/ 	.word	0x00000a30


	//   ....[1]....
        /*0f04*/ 	.word	0x0000e070


	//   ....[2]....
        /*0f08*/ 	.word	0x000162f0


	//----- nvinfo : EIATTR_MAX_THREADS
	.align		4
.L_713:
        /*0f0c*/ 	.byte	0x04, 0x05
        /*0f0e*/ 	.short	(.L_715 - .L_714)
.L_714:
        /*0f10*/ 	.word	0x00000180
        /*0f14*/ 	.word	0x00000001
        /*0f18*/ 	.word	0x00000001


	//----- nvinfo : EIATTR_CRS_STACK_SIZE
	.align		4
.L_715:
        /*0f1c*/ 	.byte	0x04, 0x1e
        /*0f1e*/ 	.short	(.L_717 - .L_716)
.L_716:
        /*0f20*/ 	.word	0x00000000


	//----- nvinfo : EIATTR_CBANK_PARAM_SIZE
	.align		4
.L_717:
        /*0f24*/ 	.byte	0x03, 0x19
        /*0f26*/ 	.short	0x0bf0


	//----- nvinfo : EIATTR_PARAM_CBANK
	.align		4
        /*0f28*/ 	.byte	0x04, 0x0a
        /*0f2a*/ 	.short	(.L_719 - .L_718)
	.align		4
.L_718:
        /*0f2c*/ 	.word	index@(.nv.constant0._ZN7cutlass13device_kernelIN5flash11enable_sm90INS1_16FlashAttnFwdSm90INS1_25CollectiveMainloopFwdSm90ILi2EN4cute5tupleIJNS5_1CILi1EEES8_S8_EEENS6_IJNS7_ILi64EEESA_SA_EEELi512ENS_6half_tEfNS_4arch4Sm90ELb0ELb0ELb0ELb1ELb0ELb0ELb1ELb0ELb0ELb1ELb1ELb0EEENS1_21CollectiveEpilogueFwdINS6_IJSA_NS7_ILi512EEESA_EEES9_SC_SE_Li256ELb1ELb1ELb1ELb0EEENS1_36VarlenDynamicPersistentTileSchedulerILi64ELi64ELi256ELi128ELb1ELb1ELb1ELb0ELb1ELb1EEEEEEEEEvNT_6ParamsE)
        /*0f30*/ 	.short	0x0210
        /*0f32*/ 	.short	0x0bf0


	//----- nvinfo : EIATTR_SW_WAR
	.align		4
.L_719:
        /*0f34*/ 	.byte	0x04, 0x36
        /*0f36*/ 	.short	(.L_721 - .L_720)
.L_720:
        /*0f38*/ 	.word	0x00000008
.L_721:


//--------------------- .nv.info._ZN7cutlass13device_kernelIN5flash11enable_sm90INS1_16FlashAttnFwdSm90INS1_25CollectiveMainloopFwdSm90ILi2EN4cute5tupleIJNS5_1CILi1EEES8_S8_EEENS6_IJNS7_ILi64EEESA_SA_EEELi512ENS_6half_tEfNS_4arch4Sm90ELb0ELb0ELb0ELb1ELb0ELb1ELb1ELb0ELb0ELb1ELb1ELb0EEENS1_21CollectiveEpilogueFwdINS6_IJSA_NS7_ILi512EEESA_EEES9_SC_SE_Li256ELb1ELb1ELb1ELb0EEENS1_36VarlenDynamicPersistentTileSchedulerILi64ELi64ELi256ELi128ELb1ELb1ELb1ELb0ELb1ELb1EEEEEEEEEvNT_6ParamsE --------------------------
	.section	.nv.info._ZN7cutlass13device_kernelIN5flash11enable_sm90INS1_16FlashAttnFwdSm90INS1_25CollectiveMainloopFwdSm90ILi2EN4cute5tupleIJNS5_1CILi1EEES8_S8_EEENS6_IJNS7_ILi64EEESA_SA_EEELi512ENS_6half_tEfNS_4arch4Sm90ELb0ELb0ELb0ELb1ELb0ELb1ELb1ELb0ELb0ELb1ELb1ELb0EEENS1_21CollectiveEpilogueFwdINS6_IJSA_NS7_ILi512EEESA_EEES9_SC_SE_Li256ELb1ELb1ELb1ELb0EEENS1_36VarlenDynamicPersistentTileSchedulerILi64ELi64ELi256ELi128ELb1ELb1ELb1ELb0ELb1ELb1EEEEEEEEEvNT_6ParamsE,"",@"SHT_CUDA_INFO"
	.sectionflags	@""
	.align	4


	//----- nvinfo : EIATTR_CUDA_API_VERSION
	.align		4
        /*0000*/ 	.byte	0x04, 0x37
        /*0002*/ 	.short	(.L_723 - .L_722)
.L_722:
        /*0004*/ 	.word	0x00000082


	//----- nvinfo : EIATTR_KPARAM_INFO
	.align		4
.L_723:
        /*0008*/ 	.byte	0x04, 0x17
        /*000a*/ 	.short	(.L_725 - .L_724)
.L_724:
        /*000c*/ 	.word	0x00000000
        /*0010*/ 	.short	0x0000
        /*0012*/ 	.short	0x0070
        /*0014*/ 	.byte	0x00, 0xf0, 0x01, 0x2e


	//----- nvinfo : EIATTR_SPARSE_MMA_MASK
	.align		4
.L_725:
        /*0018*/ 	.byte	0x03, 0x50
        /*001a*/ 	.short	0x0000


	//----- nvinfo : EIATTR_MAXREG_COUNT
	.align		4
        /*001c*/ 	.byte	0x03, 0x1b
        /*001e*/ 	.short	0x00a8


	//----- nvinfo : EIATTR_NUM_BARRIERS
	.align		4
        /*0020*/ 	.byte	0x02, 0x4c
        /*0022*/ 	.byte	0x10
	.zero		1


	//----- nvinfo : EIATTR_EXTERNS
	.align		4
        /*0024*/ 	.byte	0x04, 0x0f
        /*0026*/ 	.short	(.L_727 - .L_726)


	//   ....[0]....
	.align		4
.L_726:
        /*0028*/ 	.word	index@(__assertfail)


	//----- nvinfo : EIATTR_ANNOTATIONS
	.align		4
.L_727:
        /*002c*/ 	.byte	0x04, 0x55
        /*002e*/ 	.short	(.L_729 - .L_728)


	//   ....[0]....
.L_728:
        /* <DEDUP_REMOVED lines=107> */


	//----- nvinfo : EIATTR_MERCURY_ISA_VERSION
	.align		4
.L_729:
        /*06d0*/ 	.byte	0x03, 0x5f
        /*06d2*/ 	.short	0x0101


	//----- nvinfo : EIATTR_UNUSED_LOAD_BYTE_OFFSET
	.align		4
        /*06d4*/ 	.byte	0x04, 0x44
        /*06d6*/ 	.short	(.L_731 - .L_730)


	//   ....[0]....
.L_730:
        /*06d8*/ 	.word	0x00000ab0
        /*06dc*/ 	.word	0x0000fff0


	//   ....[1]....
        /*06e0*/ 	.word	0x00010100
        /*06e4*/ 	.word	0x0000fff0


	//----- nvinfo : EIATTR_INT_WARP_WIDE_INSTR_OFFSETS
	.align		4
.L_731:
        /*06e8*/ 	.byte	0x04, 0x31
        /*06ea*/ 	.short	(.L_733 - .L_732)


	//   ....[0]....
.L_732:
        /*06ec*/ 	.word	0x00000190


	//   ....[1]....
        /*06f0*/ 	.word	0x000001d0


	//   ....[2]....
        /*06f4*/ 	.word	0x00000240


	//   ....[3]....
        /*06f8*/ 	.word	0x00000250


	//   ....[4]....
        /*06fc*/ 	.word	0x00018000


	//   ....[5]....
        /*0700*/ 	.word	0x00018060


	//   ....[6]....
        /*0704*/ 	.word	0x0001d9f0


	//   ....[7]....
        /*0708*/ 	.word	0x0001da50


	//----- nvinfo : EIATTR_COOP_GROUP_MASK_REGIDS
	.align		4
.L_733:
        /*070c*/ 	.byte	0x04, 0x29
        /*070e*/ 	.short	(.L_735 - .L_734)


	//   ....[0]....
.L_734:
        /*0710*/ 	.word	0xffffffff


	//   ....[1]....
        /*0714*/ 	.word	0xffffffff


	//   ....[2]....
        /*0718*/ 	.word	0xffffffff


	//   ....[3]....
        /*071c*/ 	.word	0xffffffff


	//   ....[4]....
        /*0720*/ 	.word	0xffffffff


	//   ....[5]....
        /*0724*/ 	.word	0xffffffff


	//   ....[6]....
        /*0728*/ 	.word	0xffffffff


	//   ....[7]....
        /*072c*/ 	.word	0xffffffff


	//   ....[8]....
        /*0730*/ 	.word	0xffffffff


	//   ....[9]....
        /*0734*/ 	.word	0xffffffff


	//   ....[10]....
        /*0738*/ 	.word	0xffffffff


	//   ....[11]....
        /*073c*/ 	.word	0xffffffff


	//   ....[12]....
        /*0740*/ 	.word	0xffffffff


	//   ....[13]....
        /*0744*/ 	.word	0xffffffff


	//   ....[14]....
        /*0748*/ 	.word	0xffffffff


	//   ....[15]....
        /*074c*/ 	.word	0xffffffff


	//   ....[16]....
        /*0750*/ 	.word	0xffffffff


	//   ....[17]....
        /*0754*/ 	.word	0xffffffff


	//   ....[18]....
        /*0758*/ 	.word	0xffffffff


	//   ....[19]....
        /*075c*/ 	.word	0xffffffff


	//   ....[20]....
        /*0760*/ 	.word	0xffffffff


	//   ....[21]....
        /*0764*/ 	.word	0xffffffff


	//   ....[22]....
        /*0768*/ 	.word	0xffffffff


	//   ....[23]....
        /*076c*/ 	.word	0xffffffff


	//   ....[24]....
        /*0770*/ 	.word	0xffffffff


	//   ....[25]....
        /*0774*/ 	.word	0xffffffff


	//   ....[26]....
        /*0778*/ 	.word	0xffffffff


	//   ....[27]....
        /*077c*/ 	.word	0xffffffff


	//   ....[28]....
        /*0780*/ 	.word	0xffffffff


	//   ....[29]....
        /*0784*/ 	.word	0xffffffff


	//   ....[30]....
        /*0788*/ 	.word	0xffffffff


	//   ....[31]....
        /*078c*/ 	.word	0xffffffff


	//   ....[32]....
        /*0790*/ 	.word	0xffffffff


	//   ....[33]....
        /*0794*/ 	.word	0xffffffff


	//   ....[34]....
        /*0798*/ 	.word	0xffffffff


	//   ....[35]....
        /*079c*/ 	.word	0xffffffff


	//   ....[36]....
        /*07a0*/ 	.word	0xffffffff


	//   ....[37]....
        /*07a4*/ 	.word	0xffffffff


	//   ....[38]....
        /*07a8*/ 	.word	0xffffffff


	//   ....[39]....
        /*07ac*/ 	.word	0xffffffff


	//   ....[40]....
        /*07b0*/ 	.word	0xffffffff


	//   ....[41]....
        /*07b4*/ 	.word	0xffffffff


	//   ....[42]....
        /*07b8*/ 	.word	0xffffffff


	//   ....[43]....
        /*07bc*/ 	.word	0xffffffff


	//   ....[44]....
        /*07c0*/ 	.word	0xffffffff


	//   ....[45]....
        /*07c4*/ 	.word	0xffffffff


	//   ....[46]....
        /*07c8*/ 	.word	0xffffffff


	//   ....[47]....
        /*07cc*/ 	.word	0xffffffff


	//   ....[48]....
        /*07d0*/ 	.word	0xffffffff


	//   ....[49]....
        /*07d4*/ 	.word	0xffffffff


	//   ....[50]....
        /*07d8*/ 	.word	0xffffffff


	//   ....[51]....
        /*07dc*/ 	.word	0xffffffff


	//   ....[52]....
        /*07e0*/ 	.word	0xffffffff


	//   ....[53]....
        /*07e4*/ 	.word	0xffffffff


	//   ....[54]....
        /*07e8*/ 	.word	0xffffffff


	//   ....[55]....
        /*07ec*/ 	.word	0xffffffff


	//   ....[56]....
        /*07f0*/ 	.word	0xffffffff


	//   ....[57]....
        /*07f4*/ 	.word	0xffffffff


	//   ....[58]....
        /*07f8*/ 	.word	0xffffffff


	//   ....[59]....
        /*07fc*/ 	.word	0xffffffff


	//   ....[60]....
        /*0800*/ 	.word	0xffffffff


	//   ....[61]....
        /*0804*/ 	.word	0xffffffff


	//   ....[62]....
        /*0808*/ 	.word	0xffffffff


	//   ....[63]....
        /*080c*/ 	.word	0xffffffff


	//   ....[64]....
        /*0810*/ 	.word	0xffffffff


	//   ....[65]....
        /*0814*/ 	.word	0xffffffff


	//   ....[66]....
        /*0818*/ 	.word	0xffffffff


	//   ....[67]....
        /*081c*/ 	.word	0xffffffff


	//   ....[68]....
        /*0820*/ 	.word	0xffffffff


	//   ....[69]....
        /*0824*/ 	.word	0xffffffff


	//   ....[70]....
        /*0828*/ 	.word	0xffffffff


	//   ....[71]....
        /*082c*/ 	.word	0xffffffff


	//   ....[72]....
        /*0830*/ 	.word	0xffffffff


	//   ....[73]....
        /*0834*/ 	.word	0xffffffff


	//   ....[74]....
        /*0838*/ 	.word	0xffffffff


	//   ....[75]....
        /*083c*/ 	.word	0xffffffff


	//   ....[76]....
        /*0840*/ 	.word	0xffffffff


	//   ....[77]....
        /*0844*/ 	.word	0xffffffff


	//   ....[78]....
        /*0848*/ 	.word	0xffffffff


	//   ....[79]....
        /*084c*/ 	.word	0xffffffff


	//   ....[80]....
        /*0850*/ 	.word	0xffffffff


	//   ....[81]....
        /*0854*/ 	.word	0xffffffff


	//   ....[82]....
        /*0858*/ 	.word	0xffffffff


	//   ....[83]....
        /*085c*/ 	.word	0xffffffff


	//   ....[84]....
        /*0860*/ 	.word	0xffffffff


	//   ....[85]....
        /*0864*/ 	.word	0xffffffff


	//   ....[86]....
        /*0868*/ 	.word	0xffffffff


	//   ....[87]....
        /*086c*/ 	.word	0xffffffff


	//   ....[88]....
        /*0870*/ 	.word	0xffffffff


	//   ....[89]....
        /*0874*/ 	.word	0xffffffff


	//   ....[90]....
        /*0878*/ 	.word	0xffffffff


	//   ....[91]....
        /*087c*/ 	.word	0xffffffff


	//   ....[92]....
        /*0880*/ 	.word	0xffffffff


	//   ....[93]....
        /*0884*/ 	.word	0xffffffff


	//   ....[94]....
        /*0888*/ 	.word	0xffffffff


	//   ....[95]....
        /*088c*/ 	.word	0xffffffff


	//   ....[96]....
        /*0890*/ 	.word	0xffffffff


	//   ....[97]....
        /*0894*/ 	.word	0xffffffff


	//   ....[98]....
        /*0898*/ 	.word	0xffffffff


	//   ....[99]....
        /*089c*/ 	.word	0xffffffff


	//   ....[100]....
        /*08a0*/ 	.word	0xffffffff


	//   ....[101]....
        /*08a4*/ 	.word	0xffffffff


	//   ....[102]....
        /*08a8*/ 	.word	0xffffffff


	//   ....[103]....
        /*08ac*/ 	.word	0xffffffff


	//   ....[104]....
        /*08b0*/ 	.word	0x0500000f


	//   ....[105]....
        /*08b4*/ 	.word	0x0500000f


	//   ....[106]....
        /*08b8*/ 	.word	0x0500000f


	//   ....[107]....
        /*08bc*/ 	.word	0x0500000f


	//   ....[108]....
        /*08c0*/ 	.word	0x0500000f


	//   ....[109]....
        /*08c4*/ 	.word	0x0500000f


	//   ....[110]....
        /*08c8*/ 	.word	0x0500000f


	//   ....[111]....
        /*08cc*/ 	.word	0x0500000f


	//   ....[112]....
        /*08d0*/ 	.word	0x0500000f


	//   ....[113]....
        /*08d4*/ 	.word	0x0500000f


	//   ....[114]....
        /*08d8*/ 	.word	0x0500000f


	//   ....[115]....
        /*08dc*/ 	.word	0x0500000f


	//   ....[116]....
        /*08e0*/ 	.word	0x0500000f


	//   ....[117]....
        /*08e4*/ 	.word	0x0500000f


	//   ....[118]....
        /*08e8*/ 	.word	0x0500000f


	//   ....[119]....
        /*08ec*/ 	.word	0x0500000f


	//   ....[120]....
        /*08f0*/ 	.word	0x0500000f


	//   ....[121]....
        /*08f4*/ 	.word	0x0500000f


	//   ....[122]....
        /*08f8*/ 	.word	0x0500000f


	//   ....[123]....
        /*08fc*/ 	.word	0x0500000f


	//   ....[124]....
        /*0900*/ 	.word	0x0500000f


	//   ....[125]....
        /*0904*/ 	.word	0x0500000f


	//   ....[126]....
        /*0908*/ 	.word	0x0500000f


	//   ....[127]....
        /*090c*/ 	.word	0x0500000f


	//   ....[128]....
        /*0910*/ 	.word	0x0500000f


	//   ....[129]....
        /*0914*/ 	.word	0x0500000f


	//   ....[130]....
        /*0918*/ 	.word	0x0500000f


	//   ....[131]....
        /*091c*/ 	.word	0x0500000f


	//   ....[132]....
        /*0920*/ 	.word	0x0500000f


	//   ....[133]....
        /*0924*/ 	.word	0x0500000f


	//   ....[134]....
        /*0928*/ 	.word	0x0500000f


	//   ....[135]....
        /*092c*/ 	.word	0x0500000f


	//   ....[136]....
        /*0930*/ 	.word	0x0500000f


	//   ....[137]....
        /*0934*/ 	.word	0x0500000f


	//   ....[138]....
        /*0938*/ 	.word	0x0500000f


	//   ....[139]....
        /*093c*/ 	.word	0x0500000f


	//   ....[140]....
        /*0940*/ 	.word	0x0500000f


	//   ....[141]....
        /*0944*/ 	.word	0x0500000f


	//   ....[142]....
        /*0948*/ 	.word	0x0500000f


	//   ....[143]....
        /*094c*/ 	.word	0x0500000f


	//   ....[144]....
        /*0950*/ 	.word	0x0500000f


	//   ....[145]....
        /*0954*/ 	.word	0x0500000f


	//   ....[146]....
        /*0958*/ 	.word	0x0500000f


	//   ....[147]....
        /*095c*/ 	.word	0x0500000f


	//   ....[148]....
        /*0960*/ 	.word	0x0500000f


	//----- nvinfo : EIATTR_COOP_GROUP_INSTR_OFFSETS
	.align		4
.L_735:
        /*0964*/ 	.byte	0x04, 0x28
        /*0966*/ 	.short	(.L_737 - .L_736)


	//   ....[0]....
.L_736:
        /*0968*/ 	.word	0x00000070


	//   ....[1]....
        /*096c*/ 	.word	0x000001a0


	//   ....[2]....
        /*0970*/ 	.word	0x000001f0


	//   ....[3]....
        /*0974*/ 	.word	0x00000400


	//   ....[4]....
        /*0978*/ 	.word	0x00000560


	//   ....[5]....
        /*097c*/ 	.word	0x00000680


	//   ....[6]....
        /*0980*/ 	.word	0x000007e0


	//   ....[7]....
        /*0984*/ 	.word	0x00005070


	//   ....[8]....
        /*0988*/ 	.word	0x00006f00


	//   ....[9]....
        /*098c*/ 	.word	0x000074b0


	//   ....[10]....
        /*0990*/ 	.word	0x000074c0


	//   ....[11]....
        /*0994*/ 	.word	0x000074d0


	//   ....[12]....
        /*0998*/ 	.word	0x000074e0


	//   ....[13]....
        /*099c*/ 	.word	0x000084d0


	//   ....[14]....
        /*09a0*/ 	.word	0x000084e0


	//   ....[15]....
        /*09a4*/ 	.word	0x000084f0


	//   ....[16]....
        /*09a8*/ 	.word	0x00008500


	//   ....[17]....
        /*09ac*/ 	.word	0x00009ba0


	//   ....[18]....
        /*09b0*/ 	.word	0x0000b660


	//   ....[19]....
        /*09b4*/ 	.word	0x0000b6c0


	//   ....[20]....
        /*09b8*/ 	.word	0x0000b850


	//   ....[21]....
        /*09bc*/ 	.word	0x0000b880


	//   ....[22]....
        /*09c0*/ 	.word	0x0000c2c0


	//   ....[23]....
        /*09c4*/ 	.word	0x0000c940


	//   ....[24]....
        /*09c8*/ 	.word	0x0000e2b0


	//   ....[25]....
        /*09cc*/ 	.word	0x0000e2c0


	//   ....[26]....
        /*09d0*/ 	.word	0x0000e2f0


	//   ....[27]....
        /*09d4*/ 	.word	0x0000e380


	//   ....[28]....
        /*09d8*/ 	.word	0x0000f5d0


	//   ....[29]....
        /*09dc*/ 	.word	0x0000f620


	//   ....[30]....
        /*09e0*/ 	.word	0x0000f690


	//   ....[31]....
        /*09e4*/ 	.word	0x0000f710


	//   ....[32]....
        /*09e8*/ 	.word	0x0000f8e0


	//   ....[33]....
        /*09ec*/ 	.word	0x00010e10


	//   ....[34]....
        /*09f0*/ 	.word	0x000111b0


	//   ....[35]....
        /*09f4*/ 	.word	0x000111c0


	//   ....[36]....
        /*09f8*/ 	.word	0x000111d0


	//   ....[37]....
        /*09fc*/ 	.word	0x000111e0


	//   ....[38]....
        /*0a00*/ 	.word	0x00011e60


	//   ....[39]....
        /*0a04*/ 	.word	0x00011e80


	//   ....[40]....
        /*0a08*/ 	.word	0x00012110


	//   ....[41]....
        /*0a0c*/ 	.word	0x00012130


	//   ....[42]....
        /*0a10*/ 	.word	0x00012a30


	//   ....[43]....
        /*0a14*/ 	.word	0x00012a70


	//   ....[44]....
        /*0a18*/ 	.word	0x000132e0


	//   ....[45]....
        /*0a1c*/ 	.word	0x00013300


	//   ....[46]....
        /*0a20*/ 	.word	0x000145e0


	//   ....[47]....
        /*0a24*/ 	.word	0x00014600


	//   ....[48]....
        /*0a28*/ 	.word	0x00014830


	//   ....[49]....
        /*0a2c*/ 	.word	0x00014850


	//   ....[50]....
        /*0a30*/ 	.word	0x00014b00


	//   ....[51]....
        /*0a34*/ 	.word	0x00014d30


	//   ....[52]....
        /*0a38*/ 	.word	0x00014d60


	//   ....[53]....
        /*0a3c*/ 	.word	0x00014d90


	//   ....[54]....
        /*0a40*/ 	.word	0x00014dc0


	//   ....[55]....
        /*0a44*/ 	.word	0x00014df0


	//   ....[56]....
        /*0a48*/ 	.word	0x00014e20


	//   ....[57]....
        /*0a4c*/ 	.word	0x00014fc0


	//   ....[58]....
        /*0a50*/ 	.word	0x00014ff0


	//   ....[59]....
        /*0a54*/ 	.word	0x00015020


	//   ....[60]....
        /*0a58*/ 	.word	0x00015050


	//   ....[61]....
        /*0a5c*/ 	.word	0x00015080


	//   ....[62]....
        /*0a60*/ 	.word	0x000150b0


	//   ....[63]....
        /*0a64*/ 	.word	0x00015140


	//   ....[64]....
        /*0a68*/ 	.word	0x00015170


	//   ....[65]....
        /*0a6c*/ 	.word	0x00015180


	//   ....[66]....
        /*0a70*/ 	.word	0x00015230


	//   ....[67]....
        /*0a74*/ 	.word	0x000162b0


	//   ....[68]....
        /*0a78*/ 	.word	0x000185e0


	//   ....[69]....
        /*0a7c*/ 	.word	0x00019090


	//   ....[70]....
        /*0a80*/ 	.word	0x000190c0


	//   ....[71]....
        /*0a84*/ 	.word	0x000190e0


	//   ....[72]....
        /*0a88*/ 	.word	0x00019190


	//   ....[73]....
        /*0a8c*/ 	.word	0x00019220


	//   ....[74]....
        /*0a90*/ 	.word	0x00019240


	//   ....[75]....
        /*0a94*/ 	.word	0x000192d0


	//   ....[76]....
        /*0a98*/ 	.word	0x000192e0


	//   ....[77]....
        /*0a9c*/ 	.word	0x00019c50


	//   ....[78]....
        /*0aa0*/ 	.word	0x00019c60


	//   ....[79]....
        /*0aa4*/ 	.word	0x00019d80


	//   ....[80]....
        /*0aa8*/ 	.word	0x00019d90


	//   ....[81]....
        /*0aac*/ 	.word	0x0001a020


	//   ....[82]....
        /*0ab0*/ 	.word	0x0001a030


	//   ....[83]....
        /*0ab4*/ 	.word	0x0001a1a0


	//   ....[84]....
        /*0ab8*/ 	.word	0x0001a1b0


	//   ....[85]....
        /*0abc*/ 	.word	0x0001dd10


	//   ....[86]....
        /*0ac0*/ 	.word	0x0001dd40


	//   ....[87]....
        /*0ac4*/ 	.word	0x0001dda0


	//   ....[88]....
        /*0ac8*/ 	.word	0x0001ddd0


	//   ....[89]....
        /*0acc*/ 	.word	0x0001de00


	//   ....[90]....
        /*0ad0*/ 	.word	0x0001de30


	//   ....[91]....
        /*0ad4*/ 	.word	0x0001de60


	//   ....[92]....
        /*0ad8*/ 	.word	0x0001de90


	//   ....[93]....
        /*0adc*/ 	.word	0x0001e050


	//   ....[94]....
        /*0ae0*/ 	.word	0x0001e080


	//   ....[95]....
        /*0ae4*/ 	.word	0x0001e0b0


	//   ....[96]....
        /*0ae8*/ 	.word	0x0001e0e0


	//   ....[97]....
        /*0aec*/ 	.word	0x0001e110


	//   ....[98]....
        /*0af0*/ 	.word	0x0001e140


	//   ....[99]....
        /*0af4*/ 	.word	0x0001e200


	//   ....[100]....
        /*0af8*/ 	.word	0x0001e220


	//   ....[101]....
        /*0afc*/ 	.word	0x0001e230


	//   ....[102]....
        /*0b00*/ 	.word	0x0001e290


	//   ....[103]....
        /*0b04*/ 	.word	0x0001e9c0


	//   ....[104]....
        /*0b08*/ 	.word	0x0001ede0


	//   ....[105]....
        /*0b0c*/ 	.word	0x0001ee70


	//   ....[106]....
        /*0b10*/ 	.word	0x0001eec0


	//   ....[107]....
        /*0b14*/ 	.word	0x0001ef10


	//   ....[108]....
        /*0b18*/ 	.word	0x0001f000


	//   ....[109]....
        /*0b1c*/ 	.word	0x0001f090


	//   ....[110]....
        /*0b20*/ 	.word	0x0001f0e0


	//   ....[111]....
        /*0b24*/ 	.word	0x0001f130


	//   ....[112]....
        /*0b28*/ 	.word	0x0001f3f0


	//   ....[113]....
        /*0b2c*/ 	.word	0x0001f6d0


	//   ....[114]....
        /*0b30*/ 	.word	0x0001f850


	//   ....[115]....
        /*0b34*/ 	.word	0x0001f8b0


	//   ....[116]....
        /*0b38*/ 	.word	0x0001f940


	//   ....[117]....
        /*0b3c*/ 	.word	0x0001f990


	//   ....[118]....
        /*0b40*/ 	.word	0x0001faf0


	//   ....[119]....
        /*0b44*/ 	.word	0x0001fb90


	//   ....[120]....
        /*0b48*/ 	.word	0x0001fc40


	//   ....[121]....
        /*0b4c*/ 	.word	0x0001fd20


	//   ....[122]....
        /*0b50*/ 	.word	0x0001ff00


	//   ....[123]....
        /*0b54*/ 	.word	0x0001ffd0


	//   ....[124]....
        /*0b58*/ 	.word	0x00020280


	//   ....[125]....
        /*0b5c*/ 	.word	0x00020390


	//   ....[126]....
        /*0b60*/ 	.word	0x00020560


	//   ....[127]....
        /*0b64*/ 	.word	0x00020630


	//   ....[128]....
        /*0b68*/ 	.word	0x00020860


	//   ....[129]....
        /*0b6c*/ 	.word	0x000208b0


	//   ....[130]....
        /*0b70*/ 	.word	0x00020be0


	//   ....[131]....
        /*0b74*/ 	.word	0x00020c80


	//   ....[132]....
        /*0b78*/ 	.word	0x00020e20


	//   ....[133]....
        /*0b7c*/ 	.word	0x00020ea0


	//   ....[134]....
        /*0b80*/ 	.word	0x00020f20


	//   ....[135]....
        /*0b84*/ 	.word	0x00020fa0


	//   ....[136]....
        /*0b88*/ 	.word	0x00021020


	//   ....[137]....
        /*0b8c*/ 	.word	0x000210b0


	//   ....[138]....
        /*0b90*/ 	.word	0x00021150


	//   ....[139]....
        /*0b94*/ 	.word	0x00021200


	//   ....[140]....
        /*0b98*/ 	.word	0x00021280


	//   ....[141]....
        /*0b9c*/ 	.word	0x00021300


	//   ....[142]....
        /*0ba0*/ 	.word	0x00021380


	//   ....[143]....
        /*0ba4*/ 	.word	0x00021410


	//   ....[144]....
        /*0ba8*/ 	.word	0x00021490


	//   ....[145]....
        /*0bac*/ 	.word	0x00021530


	//   ....[146]....
        /*0bb0*/ 	.word	0x00021580


	//   ....[147]....
        /*0bb4*/ 	.word	0x00021610


	//   ....[148]....
        /*0bb8*/ 	.word	0x00021740


	//----- nvinfo : EIATTR_REG_RECONFIG
	.align		4
.L_737:
        /*0bbc*/ 	.byte	0x01, 0x54
	.zero		2


	//----- nvinfo : EIATTR_SYSCALL_OFFSETS
	.align		4
        /*0bc0*/ 	.byte	0x04, 0x46
        /*0bc2*/ 	.short	(.L_739 - .L_738)


	//   ....[0]....
.L_738:
        /*0bc4*/ 	.word	0x00002030


	//   ....[1]....
        /*0bc8*/ 	.word	0x00002180


	//   ....[2]....
        /*0bcc*/ 	.word	0x000070a0


	//   ....[3]....
        /*0bd0*/ 	.word	0x00007420


	//   ....[4]....
        /*0bd4*/ 	.word	0x00018200


	//   ....[5]....
        /*0bd8*/ 	.word	0x00018350


	//   ....[6]....
        /*0bdc*/ 	.word	0x00018450


	//   ....[7]....
        /*0be0*/ 	.word	0x00018cb0


	//   ....[8]....
        /*0be4*/ 	.word	0x000195f0


	//----- nvinfo : EIATTR_MBARRIER_INSTR_OFFSETS
	.align		4
.L_739:
        /*0be8*/ 	.byte	0x04, 0x39
        /*0bea*/ 	.short	(.L_741 - .L_740)


	//   ....[0]....
.L_740:
        /*0bec*/ 	.word	0x000002e0
        /*0bf0*/ 	.word	0x000000ff
        /*0bf4*/ 	.word	0x00038800
        /*0bf8*/ 	.short	0x0100
        /*0bfa*/ 	.byte	0x08
	.zero		1


	//   ....[1]....
        /*0bfc*/ 	.word	0x000002f0
        /*0c00*/ 	.word	0x000000ff
        /*0c04*/ 	.word	0x00038810
        /*0c08*/ 	.short	0x0100
        /*0c0a*/ 	.byte	0x08
	.zero		1


	//   ....[2]....
        /*0c0c*/ 	.word	0x00000300
        /*0c10*/ 	.word	0x000000ff
        /*0c14*/ 	.word	0x00038820
        /*0c18*/ 	.short	0x0100
        /*0c1a*/ 	.byte	0x08
	.zero		1


	//   ....[3]....
        /*0c1c*/ 	.word	0x000003b0
        /*0c20*/ 	.word	0x000000ff
        /*0c24*/ 	.word	0x00038830
        /*0c28*/ 	.short	0x0100
        /*0c2a*/ 	.byte	0x06
	.zero		1


	//   ....[4]....
        /*0c2c*/ 	.word	0x000003c0
        /*0c30*/ 	.word	0x000000ff
        /*0c34*/ 	.word	0x00038840
        /*0c38*/ 	.short	0x0100
        /*0c3a*/ 	.byte	0x06
	.zero		1


	//   ....[5]....
        /*0c3c*/ 	.word	0x000003d0
        /*0c40*/ 	.word	0x000000ff
        /*0c44*/ 	.word	0x00038838
        /*0c48*/ 	.short	0x0100
        /*0c4a*/ 	.byte	0x06
	.zero		1


	//   ....[6]....
        /*0c4c*/ 	.word	0x000003e0
        /*0c50*/ 	.word	0x000000ff
        /*0c54*/ 	.word	0x00038848
        /*0c58*/ 	.short	0x0100
        /*0c5a*/ 	.byte	0x06
	.zero		1


	//   ....[7]....
        /*0c5c*/ 	.word	0x00000510
        /*0c60*/ 	.word	0x000000ff
        /*0c64*/ 	.word	0x00038850
        /*0c68*/ 	.short	0x0100
        /*0c6a*/ 	.byte	0x08
	.zero		1


	//   ....[8]....
        /*0c6c*/ 	.word	0x00000520
        /*0c70*/ 	.word	0x000000ff
        /*0c74*/ 	.word	0x00038860
        /*0c78*/ 	.short	0x0100
        /*0c7a*/ 	.byte	0x08
	.zero		1


	//   ....[9]....
        /*0c7c*/ 	.word	0x00000530
        /*0c80*/ 	.word	0x000000ff
        /*0c84*/ 	.word	0x00038858
        /*0c88*/ 	.short	0x0100
        /*0c8a*/ 	.byte	0x08
	.zero		1


	//   ....[10]....
        /*0c8c*/ 	.word	0x00000540
        /*0c90*/ 	.word	0x000000ff
        /*0c94*/ 	.word	0x00038868
        /*0c98*/ 	.short	0x0100
        /*0c9a*/ 	.byte	0x08
	.zero		1


	//   ....[11]....
        /*0c9c*/ 	.word	0x00000630
        /*0ca0*/ 	.word	0x000000ff
        /*0ca4*/ 	.word	0x00038870
        /*0ca8*/ 	.short	0x0100
        /*0caa*/ 	.byte	0x06
	.zero		1


	//   ....[12]....
        /*0cac*/ 	.word	0x00000640
        /*0cb0*/ 	.word	0x000000ff
        /*0cb4*/ 	.word	0x00038880
        /*0cb8*/ 	.short	0x0100
        /*0cba*/ 	.byte	0x06
	.zero		1


	//   ....[13]....
        /*0cbc*/ 	.word	0x00000650
        /*0cc0*/ 	.word	0x000000ff
        /*0cc4*/ 	.word	0x00038878
        /*0cc8*/ 	.short	0x0100
        /*0cca*/ 	.byte	0x06
	.zero		1


	//   ....[14]....
        /*0ccc*/ 	.word	0x00000660
        /*0cd0*/ 	.word	0x000000ff
        /*0cd4*/ 	.word	0x00038888
        /*0cd8*/ 	.short	0x0100
        /*0cda*/ 	.byte	0x06
	.zero		1


	//   ....[15]....
        /*0cdc*/ 	.word	0x00000790
        /*0ce0*/ 	.word	0x000000ff
        /*0ce4*/ 	.word	0x00038890
        /*0ce8*/ 	.short	0x0100
        /*0cea*/ 	.byte	0x08
	.zero		1


	//   ....[16]....
        /*0cec*/ 	.word	0x000007a0
        /*0cf0*/ 	.word	0x000000ff
        /*0cf4*/ 	.word	0x000388a0
        /*0cf8*/ 	.short	0x0100
        /*0cfa*/ 	.byte	0x08
	.zero		1


	//   ....[17]....
        /*0cfc*/ 	.word	0x000007b0
        /*0d00*/ 	.word	0x000000ff
        /*0d04*/ 	.word	0x00038898
        /*0d08*/ 	.short	0x0100
        /*0d0a*/ 	.byte	0x08
	.zero		1


	//   ....[18]....
        /*0d0c*/ 	.word	0x000007c0
        /*0d10*/ 	.word	0x000000ff
        /*0d14*/ 	.word	0x000388a8
        /*0d18*/ 	.short	0x0100
        /*0d1a*/ 	.byte	0x08
	.zero		1


	//   ....[19]....
        /*0d1c*/ 	.word	0x000008f0
        /*0d20*/ 	.word	0x000000ff
        /*0d24*/ 	.word	0x000388b0
        /*0d28*/ 	.short	0x0100
        /*0d2a*/ 	.byte	0x08
	.zero		1


	//   ....[20]....
        /*0d2c*/ 	.word	0x00000900
        /*0d30*/ 	.word	0x000000ff
        /*0d34*/ 	.word	0x000388c0
        /*0d38*/ 	.short	0x0100
        /*0d3a*/ 	.byte	0x08
	.zero		1


	//   ....[21]....
        /*0d3c*/ 	.word	0x00000910
        /*0d40*/ 	.word	0x000000ff
        /*0d44*/ 	.word	0x000388b8
        /*0d48*/ 	.short	0x0100
        /*0d4a*/ 	.byte	0x08
	.zero		1


	//   ....[22]....
        /*0d4c*/ 	.word	0x00000920
        /*0d50*/ 	.word	0x000000ff
        /*0d54*/ 	.word	0x000388c8
        /*0d58*/ 	.short	0x0100
        /*0d5a*/ 	.byte	0x08
	.zero		1


	//   ....[23]....
        /*0d5c*/ 	.word	0x00002d10
        /*0d60*/ 	.word	0x00000049
        /*0d64*/ 	.word	0x00038890
        /*0d68*/ 	.short	0x010a
        /*0d6a*/ 	.byte	0x3f
	.zero		1


	//   ....[24]....
        /*0d6c*/ 	.word	0x000036d0
        /*0d70*/ 	.word	0x00000049
        /*0d74*/ 	.word	0x00038890
        /*0d78*/ 	.short	0x010a
        /*0d7a*/ 	.byte	0x3f
	.zero		1


	//   ....[25]....
        /*0d7c*/ 	.word	0x00003f60
        /*0d80*/ 	.word	0x00000049
        /*0d84*/ 	.word	0x00038890
        /*0d88*/ 	.short	0x010a
        /*0d8a*/ 	.byte	0x3f
	.zero		1


	//   ....[26]....
        /*0d8c*/ 	.word	0x00004160
        /*0d90*/ 	.word	0x00000004
        /*0d94*/ 	.word	0x00000000
        /*0d98*/ 	.short	0x0101
        /*0d9a*/ 	.byte	0x3f
	.zero		1


	//   ....[27]....
        /*0d9c*/ 	.word	0x000041a0
        /*0da0*/ 	.word	0x00000049
        /*0da4*/ 	.word	0x000388b0
        /*0da8*/ 	.short	0x010a
        /*0daa*/ 	.byte	0x3f
	.zero		1


	//   ....[28]....
        /*0dac*/ 	.word	0x00004800
        /*0db0*/ 	.word	0x00000049
        /*0db4*/ 	.word	0x00000000
        /*0db8*/ 	.short	0x0101
        /*0dba*/ 	.byte	0x3f
	.zero		1


	//   ....[29]....
        /*0dbc*/ 	.word	0x000053a0
        /*0dc0*/ 	.word	0x00000005
        /*0dc4*/ 	.word	0x00000000
        /*0dc8*/ 	.short	0x0101
        /*0dca*/ 	.byte	0x3f
	.zero		1


	//   ....[30]....
        /*0dcc*/ 	.word	0x00005f40
        /*0dd0*/ 	.word	0x00000004
        /*0dd4*/ 	.word	0x00000000
        /*0dd8*/ 	.short	0x0101
        /*0dda*/ 	.byte	0x3f
	.zero		1


	//   ....[31]....
        /*0ddc*/ 	.word	0x00007130
        /*0de0*/ 	.word	0x00000002
        /*0de4*/ 	.word	0x00038800
        /*0de8*/ 	.short	0x010a
        /*0dea*/ 	.byte	0x3f
	.zero		1


	//   ....[32]....
        /*0dec*/ 	.word	0x00007180
        /*0df0*/ 	.word	0x00000002
        /*0df4*/ 	.word	0x00038800
        /*0df8*/ 	.short	0x010a
        /*0dfa*/ 	.byte	0x3f
	.zero		1


	//   ....[33]....
        /*0dfc*/ 	.word	0x000077d0
        /*0e00*/ 	.word	0x00000002
        /*0e04*/ 	.word	0x00038800
        /*0e08*/ 	.short	0x010a
        /*0e0a*/ 	.byte	0x3f
	.zero		1


	//   ....[34]....
        /*0e0c*/ 	.word	0x00008730
        /*0e10*/ 	.word	0x00000002
        /*0e14*/ 	.word	0x00038800
        /*0e18*/ 	.short	0x010a
        /*0e1a*/ 	.byte	0x3f
	.zero		1


	//   ....[35]....
        /*0e1c*/ 	.word	0x000094f0
        /*0e20*/ 	.word	0x00000014
        /*0e24*/ 	.word	0x00038830
        /*0e28*/ 	.short	0x010a
        /*0e2a*/ 	.byte	0x3f
	.zero		1


	//   ....[36]....
        /*0e2c*/ 	.word	0x000095a0
        /*0e30*/ 	.word	0x00000014
        /*0e34*/ 	.word	0x00038830
        /*0e38*/ 	.short	0x010a
        /*0e3a*/ 	.byte	0x3f
	.zero		1


	//   ....[37]....
        /*0e3c*/ 	.word	0x000098b0
        /*0e40*/ 	.word	0x00000002
        /*0e44*/ 	.word	0x00038810
        /*0e48*/ 	.short	0x010a
        /*0e4a*/ 	.byte	0x3f
	.zero		1


	//   ....[38]....
        /*0e4c*/ 	.word	0x00009900
        /*0e50*/ 	.word	0x00000014
        /*0e54*/ 	.word	0x00038850
        /*0e58*/ 	.short	0x010a
        /*0e5a*/ 	.byte	0x3f
	.zero		1


	//   ....[39]....
        /*0e5c*/ 	.word	0x000099c0
        /*0e60*/ 	.word	0x00000014
        /*0e64*/ 	.word	0x00038850
        /*0e68*/ 	.short	0x010a
        /*0e6a*/ 	.byte	0x3f
	.zero		1


	//   ....[40]....
        /*0e6c*/ 	.word	0x0000bb20
        /*0e70*/ 	.word	0x0000000d
        /*0e74*/ 	.word	0x00000000
        /*0e78*/ 	.short	0x0101
        /*0e7a*/ 	.byte	0x3f
	.zero		1


	//   ....[41]....
        /*0e7c*/ 	.word	0x0000c2e0
        /*0e80*/ 	.word	0x00000014
        /*0e84*/ 	.word	0x00000000
        /*0e88*/ 	.short	0x0101
        /*0e8a*/ 	.byte	0x3f
	.zero		1


	//   ....[42]....
        /*0e8c*/ 	.word	0x0000c3f0
        /*0e90*/ 	.word	0x000000c4
        /*0e94*/ 	.word	0x00038830
        /*0e98*/ 	.short	0x010a
        /*0e9a*/ 	.byte	0x3f
	.zero		1


	//   ....[43]....
        /*0e9c*/ 	.word	0x0000c4a0
        /*0ea0*/ 	.word	0x000000c4
        /*0ea4*/ 	.word	0x00038830
        /*0ea8*/ 	.short	0x010a
        /*0eaa*/ 	.byte	0x3f
	.zero		1


	//   ....[44]....
        /*0eac*/ 	.word	0x0000c710
        /*0eb0*/ 	.word	0x000000c4
        /*0eb4*/ 	.word	0x00038850
        /*0eb8*/ 	.short	0x010a
        /*0eba*/ 	.byte	0x3f
	.zero		1


	//   ....[45]....
        /*0ebc*/ 	.word	0x0000c760
        /*0ec0*/ 	.word	0x000000c4
        /*0ec4*/ 	.word	0x00038850
        /*0ec8*/ 	.short	0x010a
        /*0eca*/ 	.byte	0x3f
	.zero		1


	//   ....[46]....
        /*0ecc*/ 	.word	0x0000e670
        /*0ed0*/ 	.word	0x000000a2
        /*0ed4*/ 	.word	0x00000000
        /*0ed8*/ 	.short	0x0101
        /*0eda*/ 	.byte	0x3f
	.zero		1


	//   ....[47]....
        /*0edc*/ 	.word	0x0000f5f0
        /*0ee0*/ 	.word	0x000000c4
        /*0ee4*/ 	.word	0x00000000
        /*0ee8*/ 	.short	0x0101
        /*0eea*/ 	.byte	0x3f
	.zero		1


	//   ....[48]....
        /*0eec*/ 	.word	0x00011e30
        /*0ef0*/ 	.word	0x00000004
        /*0ef4*/ 	.word	0x00000000
        /*0ef8*/ 	.short	0x0101
        /*0efa*/ 	.byte	0x3f
	.zero		1


	//   ....[49]....
        /*0efc*/ 	.word	0x00012a90
        /*0f00*/ 	.word	0x00000004
        /*0f04*/ 	.word	0x00000000
        /*0f08*/ 	.short	0x0101
        /*0f0a*/ 	.byte	0x3f
	.zero		1


	//   ....[50]....
        /*0f0c*/ 	.word	0x00016390
        /*0f10*/ 	.word	0x00000012
        /*0f14*/ 	.word	0x00038820
        /*0f18*/ 	.short	0x010a
        /*0f1a*/ 	.byte	0x3f
	.zero		1


	//   ....[51]....
        /*0f1c*/ 	.word	0x00016460
        /*0f20*/ 	.word	0x00000004
        /*0f24*/ 	.word	0x000388a0
        /*0f28*/ 	.short	0x010a
        /*0f2a*/ 	.byte	0x3f
	.zero		1


	//   ....[52]....
        /*0f2c*/ 	.word	0x000166a0
        /*0f30*/ 	.word	0x00000004
        /*0f34*/ 	.word	0x000388c0
        /*0f38*/ 	.short	0x010a
        /*0f3a*/ 	.byte	0x3f
	.zero		1


	//   ....[53]....
        /*0f3c*/ 	.word	0x00017100
        /*0f40*/ 	.word	0x00000004
        /*0f44*/ 	.word	0x000388a0
        /*0f48*/ 	.short	0x010a
        /*0f4a*/ 	.byte	0x3f
	.zero		1


	//   ....[54]....
        /*0f4c*/ 	.word	0x00017330
        /*0f50*/ 	.word	0x00000004
        /*0f54*/ 	.word	0x000388c0
        /*0f58*/ 	.short	0x010a
        /*0f5a*/ 	.byte	0x3f
	.zero		1


	//   ....[55]....
        /*0f5c*/ 	.word	0x00018850
        /*0f60*/ 	.word	0x00000000
        /*0f64*/ 	.word	0x00038840
        /*0f68*/ 	.short	0x010a
        /*0f6a*/ 	.byte	0x3f
	.zero		1


	//   ....[56]....
        /*0f6c*/ 	.word	0x000193a0
        /*0f70*/ 	.word	0x00000012
        /*0f74*/ 	.word	0x00038800
        /*0f78*/ 	.short	0x0107
        /*0f7a*/ 	.byte	0x3f
	.zero		1


	//   ....[57]....
        /*0f7c*/ 	.word	0x00019440
        /*0f80*/ 	.word	0x00000012
        /*0f84*/ 	.word	0x00038800
        /*0f88*/ 	.short	0x0101
        /*0f8a*/ 	.byte	0x3f
	.zero		1


	//   ....[58]....
        /*0f8c*/ 	.word	0x0001a3c0
        /*0f90*/ 	.word	0x00000012
        /*0f94*/ 	.word	0x00038810
        /*0f98*/ 	.short	0x0107
        /*0f9a*/ 	.byte	0x3f
	.zero		1


	//   ....[59]....
        /*0f9c*/ 	.word	0x0001a4c0
        /*0fa0*/ 	.word	0x00000012
        /*0fa4*/ 	.word	0x00038810
        /*0fa8*/ 	.short	0x0101
        /*0faa*/ 	.byte	0x3f
	.zero		1


	//   ....[60]....
        /*0fac*/ 	.word	0x0001a4e0
        /*0fb0*/ 	.word	0x00000012
        /*0fb4*/ 	.word	0x00038820
        /*0fb8*/ 	.short	0x010a
        /*0fba*/ 	.byte	0x3f
	.zero		1


	//   ....[61]....
        /*0fbc*/ 	.word	0x0001a5c0
        /*0fc0*/ 	.word	0x00000000
        /*0fc4*/ 	.word	0x00038860
        /*0fc8*/ 	.short	0x010a
        /*0fca*/ 	.byte	0x3f
	.zero		1


	//   ....[62]....
        /*0fcc*/ 	.word	0x0001b230
        /*0fd0*/ 	.word	0x00000002
        /*0fd4*/ 	.word	0x00038840
        /*0fd8*/ 	.short	0x010a
        /*0fda*/ 	.byte	0x3f
	.zero		1


	//   ....[63]....
        /*0fdc*/ 	.word	0x0001b480
        /*0fe0*/ 	.word	0x00000002
        /*0fe4*/ 	.word	0x00038860
        /*0fe8*/ 	.short	0x010a
        /*0fea*/ 	.byte	0x3f
	.zero		1


	//   ....[64]....
        /*0fec*/ 	.word	0x0001c030
        /*0ff0*/ 	.word	0x00000003
        /*0ff4*/ 	.word	0x00038840
        /*0ff8*/ 	.short	0x010a
        /*0ffa*/ 	.byte	0x3f
	.zero		1


	//   ....[65]....
        /*0ffc*/ 	.word	0x0001c280
        /*1000*/ 	.word	0x00000003
        /*1004*/ 	.word	0x00038860
        /*1008*/ 	.short	0x010a
        /*100a*/ 	.byte	0x3f
	.zero		1


	//   ....[66]....
        /*100c*/ 	.word	0x0001cdc0
        /*1010*/ 	.word	0x00000003
        /*1014*/ 	.word	0x00038840
        /*1018*/ 	.short	0x010a
        /*101a*/ 	.byte	0x3f
	.zero		1


	//   ....[67]....
        /*101c*/ 	.word	0x0001d010
        /*1020*/ 	.word	0x00000003
        /*1024*/ 	.word	0x00038860
        /*1028*/ 	.short	0x010a
        /*102a*/ 	.byte	0x3f
	.zero		1


	//   ....[68]....
        /*102c*/ 	.word	0x0001e940
        /*1030*/ 	.word	0x00000000
        /*1034*/ 	.word	0x00038820
        /*1038*/ 	.short	0x010a
        /*103a*/ 	.byte	0x3f
	.zero		1


	//   ....[69]....
        /*103c*/ 	.word	0x0001eb20
        /*1040*/ 	.word	0x00000006
        /*1044*/ 	.word	0x00000000
        /*1048*/ 	.short	0x010a
        /*104a*/ 	.byte	0x3f
	.zero		1


	//   ....[70]....
        /*104c*/ 	.word	0x0001eb50
        /*1050*/ 	.word	0x00000007
        /*1054*/ 	.word	0x00000000
        /*1058*/ 	.short	0x010a
        /*105a*/ 	.byte	0x3f
	.zero		1


	//   ....[71]....
        /*105c*/ 	.word	0x0001ebb0
        /*1060*/ 	.word	0x00000004
        /*1064*/ 	.word	0x00000000
        /*1068*/ 	.short	0x010a
        /*106a*/ 	.byte	0x3f
	.zero		1


	//   ....[72]....
        /*106c*/ 	.word	0x0001ebe0
        /*1070*/ 	.word	0x00000003
        /*1074*/ 	.word	0x00000000
        /*1078*/ 	.short	0x010a
        /*107a*/ 	.byte	0x3f
	.zero		1


	//   ....[73]....
        /*107c*/ 	.word	0x0001ec40
        /*1080*/ 	.word	0x00000049
        /*1084*/ 	.word	0x00038890
        /*1088*/ 	.short	0x010a
        /*108a*/ 	.byte	0x3f
	.zero		1


	//   ....[74]....
        /*108c*/ 	.word	0x0001ec90
        /*1090*/ 	.word	0x00000049
        /*1094*/ 	.word	0x00038890
        /*1098*/ 	.short	0x010a
        /*109a*/ 	.byte	0x3f
	.zero		1


	//   ....[75]....
        /*109c*/ 	.word	0x0001ece0
        /*10a0*/ 	.word	0x00000049
        /*10a4*/ 	.word	0x00038890
        /*10a8*/ 	.short	0x010a
        /*10aa*/ 	.byte	0x3f
	.zero		1


	//   ....[76]....
        /*10ac*/ 	.word	0x0001ed30
        /*10b0*/ 	.word	0x00000049
        /*10b4*/ 	.word	0x000388b0
        /*10b8*/ 	.short	0x010a
        /*10ba*/ 	.byte	0x3f
	.zero		1


	//   ....[77]....
        /*10bc*/ 	.word	0x0001ef50
        /*10c0*/ 	.word	0x00000002
        /*10c4*/ 	.word	0x00038800
        /*10c8*/ 	.short	0x010a
        /*10ca*/ 	.byte	0x3f
	.zero		1


	//   ....[78]....
        /*10cc*/ 	.word	0x0001f180
        /*10d0*/ 	.word	0x00000002
        /*10d4*/ 	.word	0x00038800
        /*10d8*/ 	.short	0x010a
        /*10da*/ 	.byte	0x3f
	.zero		1


	//   ....[79]....
        /*10dc*/ 	.word	0x0001f1d0
        /*10e0*/ 	.word	0x00000014
        /*10e4*/ 	.word	0x00038830
        /*10e8*/ 	.short	0x010a
        /*10ea*/ 	.byte	0x3f
	.zero		1


	//   ....[80]....
        /*10ec*/ 	.word	0x0001f220
        /*10f0*/ 	.word	0x00000002
        /*10f4*/ 	.word	0x00038810
        /*10f8*/ 	.short	0x010a
        /*10fa*/ 	.byte	0x3f
	.zero		1


	//   ....[81]....
        /*10fc*/ 	.word	0x0001f270
        /*1100*/ 	.word	0x00000014
        /*1104*/ 	.word	0x00038850
        /*1108*/ 	.short	0x010a
        /*110a*/ 	.byte	0x3f
	.zero		1


	//   ....[82]....
        /*110c*/ 	.word	0x0001f2c0
        /*1110*/ 	.word	0x000000c4
        /*1114*/ 	.word	0x00038830
        /*1118*/ 	.short	0x010a
        /*111a*/ 	.byte	0x3f
	.zero		1


	//   ....[83]....
        /*111c*/ 	.word	0x0001f310
        /*1120*/ 	.word	0x000000c4
        /*1124*/ 	.word	0x00038850
        /*1128*/ 	.short	0x010a
        /*112a*/ 	.byte	0x3f
	.zero		1


	//   ....[84]....
        /*112c*/ 	.word	0x0001f4b0
        /*1130*/ 	.word	0x00000012
        /*1134*/ 	.word	0x00038820
        /*1138*/ 	.short	0x010a
        /*113a*/ 	.byte	0x3f
	.zero		1


	//   ....[85]....
        /*113c*/ 	.word	0x0001f500
        /*1140*/ 	.word	0x00000004
        /*1144*/ 	.word	0x000388a0
        /*1148*/ 	.short	0x010a
        /*114a*/ 	.byte	0x3f
	.zero		1


	//   ....[86]....
        /*114c*/ 	.word	0x0001f550
        /*1150*/ 	.word	0x00000004
        /*1154*/ 	.word	0x000388c0
        /*1158*/ 	.short	0x010a
        /*115a*/ 	.byte	0x3f
	.zero		1


	//   ....[87]....
        /*115c*/ 	.word	0x0001f5a0
        /*1160*/ 	.word	0x00000004
        /*1164*/ 	.word	0x000388a0
        /*1168*/ 	.short	0x010a
        /*116a*/ 	.byte	0x3f
	.zero		1


	//   ....[88]....
        /*116c*/ 	.word	0x0001f5f0
        /*1170*/ 	.word	0x00000004
        /*1174*/ 	.word	0x000388c0
        /*1178*/ 	.short	0x010a
        /*117a*/ 	.byte	0x3f
	.zero		1


	//   ....[89]....
        /*117c*/ 	.word	0x0001f790
        /*1180*/ 	.word	0x00000000
        /*1184*/ 	.word	0x00038840
        /*1188*/ 	.short	0x010a
        /*118a*/ 	.byte	0x3f
	.zero		1


	//   ....[90]....
        /*118c*/ 	.word	0x000208f0
        /*1190*/ 	.word	0x00000012
        /*1194*/ 	.word	0x00038820
        /*1198*/ 	.short	0x010a
        /*119a*/ 	.byte	0x3f
	.zero		1


	//   ....[91]....
        /*119c*/ 	.word	0x00020940
        /*11a0*/ 	.word	0x00000000
        /*11a4*/ 	.word	0x00038860
        /*11a8*/ 	.short	0x010a
        /*11aa*/ 	.byte	0x3f
	.zero		1


	//   ....[92]....
        /*11ac*/ 	.word	0x00020990
        /*11b0*/ 	.word	0x00000002
        /*11b4*/ 	.word	0x00038840
        /*11b8*/ 	.short	0x010a
        /*11ba*/ 	.byte	0x3f
	.zero		1


	//   ....[93]....
        /*11bc*/ 	.word	0x000209e0
        /*11c0*/ 	.word	0x00000002
        /*11c4*/ 	.word	0x00038860
        /*11c8*/ 	.short	0x010a
        /*11ca*/ 	.byte	0x3f
	.zero		1


	//   ....[94]....
        /*11cc*/ 	.word	0x00020a30
        /*11d0*/ 	.word	0x00000003
        /*11d4*/ 	.word	0x00038840
        /*11d8*/ 	.short	0x010a
        /*11da*/ 	.byte	0x3f
	.zero		1


	//   ....[95]....
        /*11dc*/ 	.word	0x00020a80
        /*11e0*/ 	.word	0x00000003
        /*11e4*/ 	.word	0x00038860
        /*11e8*/ 	.short	0x010a
        /*11ea*/ 	.byte	0x3f
	.zero		1


	//   ....[96]....
        /*11ec*/ 	.word	0x00020ad0
        /*11f0*/ 	.word	0x00000003
        /*11f4*/ 	.word	0x00038840
        /*11f8*/ 	.short	0x010a
        /*11fa*/ 	.byte	0x3f
	.zero		1


	//   ....[97]....
        /*11fc*/ 	.word	0x00020b20
        /*1200*/ 	.word	0x00000003
        /*1204*/ 	.word	0x00038860
        /*1208*/ 	.short	0x010a
        /*120a*/ 	.byte	0x3f
	.zero		1


	//   ....[98]....
        /*120c*/ 	.word	0x00021660
        /*1210*/ 	.word	0x00000000
        /*1214*/ 	.word	0x00038820
        /*1218*/ 	.short	0x010a
        /*121a*/ 	.byte	0x3f
	.zero		1


	//   ....[99]....
        /*121c*/ 	.word	0x00021800
        /*1220*/ 	.word	0x00000006
        /*1224*/ 	.word	0x00000000
        /*1228*/ 	.short	0x010a
        /*122a*/ 	.byte	0x3f
	.zero		1


	//   ....[100]....
        /*122c*/ 	.word	0x00021850
        /*1230*/ 	.word	0x00000007
        /*1234*/ 	.word	0x00000000
        /*1238*/ 	.short	0x010a
        /*123a*/ 	.byte	0x3f
	.zero		1


	//   ....[101]....
        /*123c*/ 	.word	0x000218a0
        /*1240*/ 	.word	0x00000004
        /*1244*/ 	.word	0x00000000
        /*1248*/ 	.short	0x010a
        /*124a*/ 	.byte	0x3f
	.zero		1


	//----- nvinfo : EIATTR_NUM_MBARRIERS
	.align		4
.L_741:
        /*124c*/ 	.byte	0x03, 0x38
        /*124e*/ 	.short	0x0017


	//----- nvinfo : EIATTR_EXIT_INSTR_OFFSETS
	.align		4
        /*1250*/ 	.byte	0x04, 0x1c
        /*1252*/ 	.short	(.L_743 - .L_742)


	//   ....[0]....
.L_742:
        /*1254*/ 	.word	0x0001ec30


	//----- nvinfo : EIATTR_MAX_THREADS
	.align		4
.L_743:
        /*1258*/ 	.byte	0x04, 0x05
        /*125a*/ 	.short	(.L_745 - .L_744)
.L_744:
        /*125c*/ 	.word	0x00000180
        /*1260*/ 	.word	0x00000001
        /*1264*/ 	.word	0x00000001


	//----- nvinfo : EIATTR_CRS_STACK_SIZE
	.align		4
.L_745:
        /*1268*/ 	.byte	0x04, 0x1e
        /*126a*/ 	.short	(.L_747 - .L_746)
.L_746:
        /*126c*/ 	.word	0x00000000


	//----- nvinfo : EIATTR_CBANK_PARAM_SIZE
	.align		4
.L_747:
        /*1270*/ 	.byte	0x03, 0x19
        /*1272*/ 	.short	0x0bf0


	//----- nvinfo : EIATTR_PARAM_CBANK
	.align		4
        /*1274*/ 	.byte	0x04, 0x0a
        /*1276*/ 	.short	(.L_749 - .L_748)
	.align		4
.L_748:
        /*1278*/ 	.word	index@(.nv.constant0._ZN7cutlass13device_kernelIN5flash11enable_sm90INS1_16FlashAttnFwdSm90INS1_25CollectiveMainloopFwdSm90ILi2EN4cute5tupleIJNS5_1CILi1EEES8_S8_EEENS6_IJNS7_ILi64EEESA_SA_EEELi512ENS_6half_tEfNS_4arch4Sm90ELb0ELb0ELb0ELb1ELb0ELb1ELb1ELb0ELb0ELb1ELb1ELb0EEENS1_21CollectiveEpilogueFwdINS6_IJSA_NS7_ILi512EEESA_EEES9_SC_SE_Li256ELb1ELb1ELb1ELb0EEENS1_36VarlenDynamicPersistentTileSchedulerILi64ELi64ELi256ELi128ELb1ELb1ELb1ELb0ELb1ELb1EEEEEEEEEvNT_6ParamsE)
        /*127c*/ 	.short	0x0210
        /*127e*/ 	.short	0x0bf0


	//----- nvinfo : EIATTR_SW_WAR
	.align		4
.L_749:
        /*1280*/ 	.byte	0x04, 0x36
        /*1282*/ 	.short	(.L_751 - .L_750)
.L_750:
        /*1284*/ 	.word	0x00000008
.L_751:


//--------------------- .nv.info._ZN7cutlass13device_kernelIN5flash11enable_sm90INS1_16FlashAttnFwdSm90INS1_25CollectiveMainloopFwdSm90ILi2EN4cute5tupleIJNS5_1CILi1EEES8_S8_EEENS6_IJNS7_ILi64EEESA_SA_EEELi512ENS_6half_tEfNS_4arch4Sm90ELb0ELb1ELb0ELb0ELb0ELb0ELb0ELb0ELb0ELb1ELb1ELb0EEENS1_21CollectiveEpilogueFwdINS6_IJSA_NS7_ILi512EEESA_EEES9_SC_SE_Li256ELb0ELb1ELb1ELb0EEENS1_19SingleTileSchedulerILb0ELb1ELb1ELi64EEEEEEEEEvNT_6ParamsE --------------------------
	.section	.nv.info._ZN7cutlass13device_kernelIN5flash11enable_sm90INS1_16FlashAttnFwdSm90INS1_25CollectiveMainloopFwdSm90ILi2EN4cute5tupleIJNS5_1CILi1EEES8_S8_EEENS6_IJNS7_ILi64EEESA_SA_EEELi512ENS_6half_tEfNS_4arch4Sm90ELb0ELb1ELb0ELb0ELb0ELb0ELb0ELb0ELb0ELb1ELb1ELb0EEENS1_21CollectiveEpilogueFwdINS6_IJSA_NS7_ILi512EEESA_EEES9_SC_SE_Li256ELb0ELb1ELb1ELb0EEENS1_19SingleTileSchedulerILb0ELb1ELb1ELi64EEEEEEEEEvNT_6ParamsE,"",@"SHT_CUDA_INFO"
	.sectionflags	@""
	.align	4


	//----- nvinfo : EIATTR_CUDA_API_VERSION
	.align		4
        /*0000*/ 	.byte	0x04, 0x37
        /*0002*/ 	.short	(.L_753 - .L_752)
.L_752:
        /*0004*/ 	.word	0x00000082


	//----- nvinfo : EIATTR_KPARAM_INFO
	.align		4
.L_753:
        /*0008*/ 	.byte	0x04, 0x17
        /*000a*/ 	.short	(.L_755 - .L_754)
.L_754:
        /*000c*/ 	.word	0x00000000
        /*0010*/ 	.short	0x0000
        /*0012*/ 	.short	0x0070
        /*0014*/ 	.byte	0x00, 0xf0, 0x01, 0x28


	//----- nvinfo : EIATTR_SPARSE_MMA_MASK
	.align		4
.L_755:
        /*0018*/ 	.byte	0x03, 0x50
        /*001a*/ 	.short	0x0000


	//----- nvinfo : EIATTR_MAXREG_COUNT
	.align		4
        /*001c*/ 	.byte	0x03, 0x1b
        /*001e*/ 	.short	0x00a8


	//----- nvinfo : EIATTR_NUM_BARRIERS
	.align		4
        /*0020*/ 	.byte	0x02, 0x4c
        /*0022*/ 	.byte	0x10
	.zero		1


	//----- nvinfo : EIATTR_EXTERNS
	.align		4
        /*0024*/ 	.byte	0x04, 0x0f
        /*0026*/ 	.short	(.L_757 - .L_756)


	//   ....[0]....
	.align		4
.L_756:
        /*0028*/ 	.word	index@(__assertfail)


	//----- nvinfo : EIATTR_ANNOTATIONS
	.align		4
.L_757:
        /*002c*/ 	.byte	0x04, 0x55
        /*002e*/ 	.short	(.L_759 - .L_758)


	//   ....[0]....
.L_758:
        /*0030*/ 	.word	0x00000001
        /*0034*/ 	.byte	0x40, 0x02, 0x01, 0x00, 0x01, 0x00, 0x00, 0x00, 0xc0, 0x06, 0x01, 0x00, 0x01, 0x00, 0x00, 0x00
        /*0044*/ 	.byte	0x10, 0x07, 0x01, 0x00, 0x01, 0x00, 0x00, 0x00, 0xf0, 0x08, 0x01, 0x00, 0x01, 0x00, 0x00, 0x00
        /*0054*/ 	.byte	0xe0, 0x09, 0x01, 0x00, 0x01, 0x00, 0x00, 0x00, 0xd0, 0x13, 0x01, 0x00, 0x01, 0x00, 0x00, 0x00
        /*0064*/ 	.byte	0xc0, 0x1a, 0x01, 0x00, 0x01, 0x00, 0x00, 0x00, 0xf0, 0x1c, 0x01, 0x00, 0x01, 0x00, 0x00, 0x00
        /*0074*/ 	.byte	0x70, 0x28, 0x01, 0x00, 0x01, 0x00, 0x00, 0x00, 0x40, 0x34, 0x01, 0x00


	//----- nvinfo : EIATTR_MERCURY_ISA_VERSION
	.align		4
.L_759:
        /*0080*/ 	.byte	0x03, 0x5f
        /*0082*/ 	.short	0x0101


	//----- nvinfo : EIATTR_INT_WARP_WIDE_INSTR_OFFSETS
	.align		4
        /*0084*/ 	.byte	0x04, 0x31
        /*0086*/ 	.short	(.L_761 - .L_760)


	//   ....[0]....
.L_760:
        /*0088*/ 	.word	0x00000130


	//   ....[1]....
        /*008c*/ 	.word	0x00000170


	//   ....[2]....
        /*0090*/ 	.word	0x000001e0


	//----- nvinfo : EIATTR_COOP_GROUP_MASK_REGIDS
	.align		4
.L_761:
        /*0094*/ 	.byte	0x04, 0x29
        /*0096*/ 	.short	(.L_763 - .L_762)


	//   ....[0]....
.L_762:
        /*0098*/ 	.word	0xffffffff


	//   ....[1]....
        /*009c*/ 	.word	0xffffffff


	//   ....[2]....
        /*00a0*/ 	.word	0xffffffff


	//   ....[3]....
        /*00a4*/ 	.word	0xffffffff


	//   ....[4]....
        /*00a8*/ 	.word	0xffffffff


	//   ....[5]....
        /*00ac*/ 	.word	0xffffffff


	//   ....[6]....
        /*00b0*/ 	.word	0xffffffff


	//   ....[7]....
        /*00b4*/ 	.word	0xffffffff


	//   ....[8]....
        /*00b8*/ 	.word	0xffffffff


	//   ....[9]....
        /*00bc*/ 	.word	0xffffffff


	//   ....[10]....
        /*00c0*/ 	.word	0xffffffff


	//   ....[11]....
        /*00c4*/ 	.word	0xffffffff


	//   ....[12]....
        /*00c8*/ 	.word	0xffffffff


	//   ....[13]....
        /*00cc*/ 	.word	0xffffffff


	//   ....[14]....
        /*00d0*/ 	.word	0xffffffff


	//   ....[15]....
        /*00d4*/ 	.word	0xffffffff


	//   ....[16]....
        /*00d8*/ 	.word	0xffffffff


	//   ....[17]....
        /*00dc*/ 	.word	0xffffffff


	//   ....[18]....
        /*00e0*/ 	.word	0xffffffff


	//   ....[19]....
        /*00e4*/ 	.word	0xffffffff


	//   ....[20]....
        /*00e8*/ 	.word	0xffffffff


	//   ....[21]....
        /*00ec*/ 	.word	0xffffffff


	//   ....[22]....
        /*00f0*/ 	.word	0xffffffff


	//   ....[23]....
        /*00f4*/ 	.word	0xffffffff


	//   ....[24]....
        /*00f8*/ 	.word	0xffffffff


	//   ....[25]....
        /*00fc*/ 	.word	0xffffffff


	//   ....[26]....
        /*0100*/ 	.word	0xffffffff


	//   ....[27]....
        /*0104*/ 	.word	0xffffffff


	//   ....[28]....
        /*0108*/ 	.word	0xffffffff


	//   ....[29]....
        /*010c*/ 	.word	0xffffffff


	//   ....[30]....
        /*0110*/ 	.word	0xffffffff


	//   ....[31]....
        /*0114*/ 	.word	0xffffffff


	//   ....[32]....
        /*0118*/ 	.word	0xffffffff


	//   ....[33]....
        /*011c*/ 	.word	0xffffffff


	//   ....[34]....
        /*0120*/ 	.word	0xffffffff


	//   ....[35]....
        /*0124*/ 	.word	0xffffffff


	//   ....[36]....
        /*0128*/ 	.word	0xffffffff


	//   ....[37]....
        /*012c*/ 	.word	0xffffffff


	//   ....[38]....
        /*0130*/ 	.word	0xffffffff


	//   ....[39]....
        /*0134*/ 	.word	0xffffffff


	//   ....[40]....
        /*0138*/ 	.word	0xffffffff


	//   ....[41]....
        /*013c*/ 	.word	0xffffffff


	//   ....[42]....
        /*0140*/ 	.word	0xffffffff


	//   ....[43]....
        /*0144*/ 	.word	0xffffffff


	//   ....[44]....
        /*0148*/ 	.word	0xffffffff


	//   ....[45]....
        /*014c*/ 	.word	0xffffffff


	//   ....[46]....
        /*0150*/ 	.word	0xffffffff


	//   ....[47]....
        /*0154*/ 	.word	0xffffffff


	//   ....[48]....
        /*0158*/ 	.word	0xffffffff


	//   ....[49]....
        /*015c*/ 	.word	0xffffffff


	//   ....[50]....
        /*0160*/ 	.word	0xffffffff


	//   ....[51]....
        /*0164*/ 	.word	0xffffffff


	//   ....[52]....
        /*0168*/ 	.word	0xffffffff


	//   ....[53]....
        /*016c*/ 	.word	0xffffffff


	//   ....[54]....
        /*0170*/ 	.word	0xffffffff


	//   ....[55]....
        /*0174*/ 	.word	0xffffffff


	//   ....[56]....
        /*0178*/ 	.word	0xffffffff


	//   ....[57]....
        /*017c*/ 	.word	0xffffffff


	//   ....[58]....
        /*0180*/ 	.word	0xffffffff


	//   ....[59]....
        /*0184*/ 	.word	0x0500000f


	//   ....[60]....
        /*0188*/ 	.word	0x0500000f


	//   ....[61]....
        /*018c*/ 	.word	0x0500000f


	//   ....[62]....
        /*0190*/ 	.word	0x0500000f


	//   ....[63]....
        /*0194*/ 	.word	0x0500000f


	//   ....[64]....
        /*0198*/ 	.word	0x0500000f


	//   ....[65]....
        /*019c*/ 	.word	0x0500000f


	//   ....[66]....
        /*01a0*/ 	.word	0x0500000f


	//   ....[67]....
        /*01a4*/ 	.word	0x0500000f


	//   ....[68]....
        /*01a8*/ 	.word	0x0500000f


	//----- nvinfo : EIATTR_COOP_GROUP_INSTR_OFFSETS
	.align		4
.L_763:
        /*01ac*/ 	.byte	0x04, 0x28
        /*01ae*/ 	.short	(.L_765 - .L_764)


	//   ....[0]....
.L_764:
        /*01b0*/ 	.word	0x00000060


	//   ....[1]....
        /*01b4*/ 	.word	0x00000140


	//   ....[2]....
        /*01b8*/ 	.word	0x00000190


	//   ....[3]....
        /*01bc*/ 	.word	0x00000380


	//   ....[4]....
        /*01c0*/ 	.word	0x000004e0


	//   ....[5]....
        /*01c4*/ 	.word	0x00000600


	//   ....[6]....
        /*01c8*/ 	.word	0x00000760


	//   ....[7]....
        /*01cc*/ 	.word	0x00001720


	//   ....[8]....
        /*01d0*/ 	.word	0x00003c10


	//   ....[9]....
        /*01d4*/ 	.word	0x00004320


	//   ....[10]....
        /*01d8*/ 	.word	0x000046c0


	//   ....[11]....
        /*01dc*/ 	.word	0x000051f0


	//   ....[12]....
        /*01e0*/ 	.word	0x000052f0


	//   ....[13]....
        /*01e4*/ 	.word	0x000054f0


	//   ....[14]....
        /*01e8*/ 	.word	0x00005590


	//   ....[15]....
        /*01ec*/ 	.word	0x000060d0


	//   ....[16]....
        /*01f0*/ 	.word	0x000065d0


	//   ....[17]....
        /*01f4*/ 	.word	0x000068a0


	//   ....[18]....
        /*01f8*/ 	.word	0x00006fa0


	//   ....[19]....
        /*01fc*/ 	.word	0x000070a0


	//   ....[20]....
        /*0200*/ 	.word	0x00007450


	//   ....[21]....
        /*0204*/ 	.word	0x000074d0


	//   ....[22]....
        /*0208*/ 	.word	0x00008680


	//   ....[23]....
        /*020c*/ 	.word	0x00008d80


	//   ....[24]....
        /*0210*/ 	.word	0x00008db0


	//   ....[25]....
        /*0214*/ 	.word	0x00009090


	//   ....[26]....
        /*0218*/ 	.word	0x00009260


	//   ....[27]....
        /*021c*/ 	.word	0x0000a200


	//   ....[28]....
        /*0220*/ 	.word	0x0000a570


	//   ....[29]....
        /*0224*/ 	.word	0x0000a820


	//   ....[30]....
        /*0228*/ 	.word	0x0000af00


	//   ....[31]....
        /*022c*/ 	.word	0x0000b000


	//   ....[32]....
        /*0230*/ 	.word	0x0000b3b0


	//   ....[33]....
        /*0234*/ 	.word	0x0000b510


	//   ....[34]....
        /*0238*/ 	.word	0x0000c5e0


	//   ....[35]....
        /*023c*/ 	.word	0x0000c620


	//   ....[36]....
        /*0240*/ 	.word	0x0000c680


	//   ....[37]....
        /*0244*/ 	.word	0x0000c6b0


	//   ....[38]....
        /*0248*/ 	.word	0x0000c6d0


	//   ....[39]....
        /*024c*/ 	.word	0x0000d1a0


	//   ....[40]....
        /*0250*/ 	.word	0x0000d670


	//   ....[41]....
        /*0254*/ 	.word	0x0000d6a0


	//   ....[42]....
        /*0258*/ 	.word	0x0000d6b0


	//   ....[43]....
        /*025c*/ 	.word	0x0000d6d0


	//   ....[44]....
        /*0260*/ 	.word	0x0000db60


	//   ....[45]....
        /*0264*/ 	.word	0x0000db90


	//   ....[46]....
        /*0268*/ 	.word	0x0000e7f0


	//   ....[47]....
        /*026c*/ 	.word	0x0000e810


	//   ....[48]....
        /*0270*/ 	.word	0x0000f860


	//   ....[49]....
        /*0274*/ 	.word	0x00010700


	//   ....[50]....
        /*0278*/ 	.word	0x00010fa0


	//   ....[51]....
        /*027c*/ 	.word	0x00010fd0


	//   ....[52]....
        /*0280*/ 	.word	0x00011050


	//   ....[53]....
        /*0284*/ 	.word	0x00011080


	//   ....[54]....
        /*0288*/ 	.word	0x000110e0


	//   ....[55]....
        /*028c*/ 	.word	0x00011110


	//   ....[56]....
        /*0290*/ 	.word	0x00011130


	//   ....[57]....
        /*0294*/ 	.word	0x00011170


	//   ....[58]....
        /*0298*/ 	.word	0x00014060


	//   ....[59]....
        /*029c*/ 	.word	0x00014700


	//   ....[60]....
        /*02a0*/ 	.word	0x00014870


	//   ....[61]....
        /*02a4*/ 	.word	0x000148c0


	//   ....[62]....
        /*02a8*/ 	.word	0x000149f0


	//   ....[63]....
        /*02ac*/ 	.word	0x00014a60


	//   ....[64]....
        /*02b0*/ 	.word	0x00014ae0


	//   ....[65]....
        /*02b4*/ 	.word	0x00014b90


	//   ....[66]....
        /*02b8*/ 	.word	0x00014c10


	//   ....[67]....
        /*02bc*/ 	.word	0x00014ca0


	//   ....[68]....
        /*02c0*/ 	.word	0x000150b0


	//----- nvinfo : EIATTR_REG_RECONFIG
	.align		4
.L_765:
        /*02c4*/ 	.byte	0x01, 0x54
	.zero		2


	//----- nvinfo : EIATTR_SYSCALL_OFFSETS
	.align		4
        /*02c8*/ 	.byte	0x04, 0x46
        /*02ca*/ 	.short	(.L_767 - .L_766)


	//   ....[0]....
.L_766:
        /*02cc*/ 	.word	0x00003df0


	//   ....[1]....
        /*02d0*/ 	.word	0x000103c0


	//   ....[2]....
        /*02d4*/ 	.word	0x00010500


	//   ....[3]....
        /*02d8*/ 	.word	0x000105f0


	//   ....[4]....
        /*02dc*/ 	.word	0x00010c40


	//----- nvinfo : EIATTR_MBARRIER_INSTR_OFFSETS
	.align		4
.L_767:
        /*02e0*/ 	.byte	0x04, 0x39
        /*02e2*/ 	.short	(.L_769 - .L_768)


	//   ....[0]....
.L_768:
        /*02e4*/ 	.word	0x00000270
        /*02e8*/ 	.word	0x000000ff
        /*02ec*/ 	.word	0x00028c00
        /*02f0*/ 	.short	0x0100
        /*02f2*/ 	.byte	0x08
	.zero		1


	//   ....[1]....
        /*02f4*/ 	.word	0x00000280
        /*02f8*/ 	.word	0x000000ff
        /*02fc*/ 	.word	0x00028c20
        /*0300*/ 	.short	0x0100
        /*0302*/ 	.byte	0x08
	.zero		1


	//   ....[2]....
        /*0304*/ 	.word	0x00000330
        /*0308*/ 	.word	0x000000ff
        /*030c*/ 	.word	0x00028c30
        /*0310*/ 	.short	0x0100
        /*0312*/ 	.byte	0x06
	.zero		1


	//   ....[3]....
        /*0314*/ 	.word	0x00000340
        /*0318*/ 	.word	0x000000ff
        /*031c*/ 	.word	0x00028c40
        /*0320*/ 	.short	0x0100
        /*0322*/ 	.byte	0x06
	.zero		1


	//   ....[4]....
        /*0324*/ 	.word	0x00000350
        /*0328*/ 	.word	0x000000ff
        /*032c*/ 	.word	0x00028c38
        /*0330*/ 	.short	0x0100
        /*0332*/ 	.byte	0x06
	.zero		1


	//   ....[5]....
        /*0334*/ 	.word	0x00000360
        /*0338*/ 	.word	0x000000ff
        /*033c*/ 	.word	0x00028c48
        /*0340*/ 	.short	0x0100
        /*0342*/ 	.byte	0x06
	.zero		1


	//   ....[6]....
        /*0344*/ 	.word	0x00000490
        /*0348*/ 	.word	0x000000ff
        /*034c*/ 	.word	0x00028c50
        /*0350*/ 	.short	0x0100
        /*0352*/ 	.byte	0x08
	.zero		1


	//   ....[7]....
        /*0354*/ 	.word	0x000004a0
        /*0358*/ 	.word	0x000000ff
        /*035c*/ 	.word	0x00028c60
        /*0360*/ 	.short	0x0100
        /*0362*/ 	.byte	0x08
	.zero		1


	//   ....[8]....
        /*0364*/ 	.word	0x000004b0
        /*0368*/ 	.word	0x000000ff
        /*036c*/ 	.word	0x00028c58
        /*0370*/ 	.short	0x0100
        /*0372*/ 	.byte	0x08
	.zero		1


	//   ....[9]....
        /*0374*/ 	.word	0x000004c0
        /*0378*/ 	.word	0x000000ff
        /*037c*/ 	.word	0x00028c68
        /*0380*/ 	.short	0x0100
        /*0382*/ 	.byte	0x08
	.zero		1


	//   ....[10]....
        /*0384*/ 	.word	0x000005b0
        /*0388*/ 	.word	0x000000ff
        /*038c*/ 	.word	0x00028c70
        /*0390*/ 	.short	0x0100
        /*0392*/ 	.byte	0x06
	.zero		1


	//   ....[11]....
        /*0394*/ 	.word	0x000005c0
        /*0398*/ 	.word	0x000000ff
        /*039c*/ 	.word	0x00028c80
        /*03a0*/ 	.short	0x0100
        /*03a2*/ 	.byte	0x06
	.zero		1


	//   ....[12]....
        /*03a4*/ 	.word	0x000005d0
        /*03a8*/ 	.word	0x000000ff
        /*03ac*/ 	.word	0x00028c78
        /*03b0*/ 	.short	0x0100
        /*03b2*/ 	.byte	0x06
	.zero		1


	//   ....[13]....
        /*03b4*/ 	.word	0x000005e0
        /*03b8*/ 	.word	0x000000ff
        /*03bc*/ 	.word	0x00028c88
        /*03c0*/ 	.short	0x0100
        /*03c2*/ 	.byte	0x06
	.zero		1


	//   ....[14]....
        /*03c4*/ 	.word	0x00000710
        /*03c8*/ 	.word	0x000000ff
        /*03cc*/ 	.word	0x00028c90
        /*03d0*/ 	.short	0x0100
        /*03d2*/ 	.byte	0x08
	.zero		1


	//   ....[15]....
        /*03d4*/ 	.word	0x00000720
        /*03d8*/ 	.word	0x000000ff
        /*03dc*/ 	.word	0x00028ca0
        /*03e0*/ 	.short	0x0100
        /*03e2*/ 	.byte	0x08
	.zero		1


	//   ....[16]....
        /*03e4*/ 	.word	0x00000730
        /*03e8*/ 	.word	0x000000ff
        /*03ec*/ 	.word	0x00028c98
        /*03f0*/ 	.short	0x0100
        /*03f2*/ 	.byte	0x08
	.zero		1


	//   ....[17]....
        /*03f4*/ 	.word	0x00000740
        /*03f8*/ 	.word	0x000000ff
        /*03fc*/ 	.word	0x00028ca8
        /*0400*/ 	.short	0x0100
        /*0402*/ 	.byte	0x08
	.zero		1


	//   ....[18]....
        /*0404*/ 	.word	0x00000870
        /*0408*/ 	.word	0x000000ff
        /*040c*/ 	.word	0x00028cb0
        /*0410*/ 	.short	0x0100
        /*0412*/ 	.byte	0x08
	.zero		1


	//   ....[19]....
        /*0414*/ 	.word	0x00000880
        /*0418*/ 	.word	0x000000ff
        /*041c*/ 	.word	0x00028cc0
        /*0420*/ 	.short	0x0100
        /*0422*/ 	.byte	0x08
	.zero		1


	//   ....[20]....
        /*0424*/ 	.word	0x00000890
        /*0428*/ 	.word	0x000000ff
        /*042c*/ 	.word	0x00028cb8
        /*0430*/ 	.short	0x0100
        /*0432*/ 	.byte	0x08
	.zero		1


	//   ....[21]....
        /*0434*/ 	.word	0x000008a0
        /*0438*/ 	.word	0x000000ff
        /*043c*/ 	.word	0x00028cc8
        /*0440*/ 	.short	0x0100
        /*0442*/ 	.byte	0x08
	.zero		1


	//   ....[22]....
        /*0444*/ 	.word	0x000018e0
        /*0448*/ 	.word	0x000000ff
        /*044c*/ 	.word	0x00028c50
        /*0450*/ 	.short	0x010a
        /*0452*/ 	.byte	0x05
	.zero		1


	//   ....[23]....
        /*0454*/ 	.word	0x00001bd0
        /*0458*/ 	.word	0x00000002
        /*045c*/ 	.word	0x00000000
        /*0460*/ 	.short	0x0101
        /*0462*/ 	.byte	0x3f
	.zero		1


	//   ....[24]....
        /*0464*/ 	.word	0x00002520
        /*0468*/ 	.word	0x000000ff
        /*046c*/ 	.word	0x00028c50
        /*0470*/ 	.short	0x010a
        /*0472*/ 	.byte	0x07
	.zero		1


	//   ....[25]....
        /*0474*/ 	.word	0x00002560
        /*0478*/ 	.word	0x000000ff
        /*047c*/ 	.word	0x00028c50
        /*0480*/ 	.short	0x010a
        /*0482*/ 	.byte	0x07
	.zero		1


	//   ....[26]....
        /*0484*/ 	.word	0x00002730
        /*0488*/ 	.word	0x00000002
        /*048c*/ 	.word	0x00000000
        /*0490*/ 	.short	0x0101
        /*0492*/ 	.byte	0x3f
	.zero		1


	//   ....[27]....
        /*0494*/ 	.word	0x00003e20
        /*0498*/ 	.word	0x000000ff
        /*049c*/ 	.word	0x00028c00
        /*04a0*/ 	.short	0x010a
        /*04a2*/ 	.byte	0x25
	.zero		1


	//   ....[28]....
        /*04a4*/ 	.word	0x00003fb0
        /*04a8*/ 	.word	0x000000ff
        /*04ac*/ 	.word	0x00028c30
        /*04b0*/ 	.short	0x010a
        /*04b2*/ 	.byte	0x25
	.zero		1


	//   ....[29]....
        /*04b4*/ 	.word	0x00004020
        /*04b8*/ 	.word	0x000000ff
        /*04bc*/ 	.word	0x00028c30
        /*04c0*/ 	.short	0x010a
        /*04c2*/ 	.byte	0x25
	.zero		1


	//   ....[30]....
        /*04c4*/ 	.word	0x000044a0
        /*04c8*/ 	.word	0x00000005
        /*04cc*/ 	.word	0x00000000
        /*04d0*/ 	.short	0x0101
        /*04d2*/ 	.byte	0x3f
	.zero		1


	//   ....[31]....
        /*04d4*/ 	.word	0x00005dd0
        /*04d8*/ 	.word	0x000000ff
        /*04dc*/ 	.word	0x00028c50
        /*04e0*/ 	.short	0x010a
        /*04e2*/ 	.byte	0x25
	.zero		1


	//   ....[32]....
        /*04e4*/ 	.word	0x00005e10
        /*04e8*/ 	.word	0x000000ff
        /*04ec*/ 	.word	0x00028c50
        /*04f0*/ 	.short	0x010a
        /*04f2*/ 	.byte	0x25
	.zero		1


	//   ....[33]....
        /*04f4*/ 	.word	0x000060f0
        /*04f8*/ 	.word	0x0000000d
        /*04fc*/ 	.word	0x00000000
        /*0500*/ 	.short	0x0101
        /*0502*/ 	.byte	0x3f
	.zero		1


	//   ....[34]....
        /*0504*/ 	.word	0x000063d0
        /*0508*/ 	.word	0x000000ff
        /*050c*/ 	.word	0x00028c30
        /*0510*/ 	.short	0x010a
        /*0512*/ 	.byte	0x1f
	.zero		1


	//   ....[35]....
        /*0514*/ 	.word	0x00006410
        /*0518*/ 	.word	0x000000ff
        /*051c*/ 	.word	0x00028c30
        /*0520*/ 	.short	0x010a
        /*0522*/ 	.byte	0x1f
	.zero		1


	//   ....[36]....
        /*0524*/ 	.word	0x000066e0
        /*0528*/ 	.word	0x0000000f
        /*052c*/ 	.word	0x00000000
        /*0530*/ 	.short	0x0101
        /*0532*/ 	.byte	0x3f
	.zero		1


	//   ....[37]....
        /*0534*/ 	.word	0x000083c0
        /*0538*/ 	.word	0x000000ff
        /*053c*/ 	.word	0x00028c50
        /*0540*/ 	.short	0x010a
        /*0542*/ 	.byte	0x1f
	.zero		1


	//   ....[38]....
        /*0544*/ 	.word	0x00008400
        /*0548*/ 	.word	0x000000ff
        /*054c*/ 	.word	0x00028c50
        /*0550*/ 	.short	0x010a
        /*0552*/ 	.byte	0x1f
	.zero		1


	//   ....[39]....
        /*0554*/ 	.word	0x000086a0
        /*0558*/ 	.word	0x0000000e
        /*055c*/ 	.word	0x00000000
        /*0560*/ 	.short	0x0101
        /*0562*/ 	.byte	0x3f
	.zero		1


	//   ....[40]....
        /*0564*/ 	.word	0x00008ab0
        /*0568*/ 	.word	0x000000ff
        /*056c*/ 	.word	0x00028c30
        /*0570*/ 	.short	0x010a
        /*0572*/ 	.byte	0x1c
	.zero		1


	//   ....[41]....
        /*0574*/ 	.word	0x00008af0
        /*0578*/ 	.word	0x000000ff
        /*057c*/ 	.word	0x00028c30
        /*0580*/ 	.short	0x010a
        /*0582*/ 	.byte	0x1c
	.zero		1


	//   ....[42]....
        /*0584*/ 	.word	0x000095c0
        /*0588*/ 	.word	0x0000009a
        /*058c*/ 	.word	0x00000000
        /*0590*/ 	.short	0x0101
        /*0592*/ 	.byte	0x3f
	.zero		1


	//   ....[43]....
        /*0594*/ 	.word	0x00009f70
        /*0598*/ 	.word	0x000000ff
        /*059c*/ 	.word	0x00028c50
        /*05a0*/ 	.short	0x010a
        /*05a2*/ 	.byte	0x1c
	.zero		1


	//   ....[44]....
        /*05a4*/ 	.word	0x00009fb0
        /*05a8*/ 	.word	0x000000ff
        /*05ac*/ 	.word	0x00028c50
        /*05b0*/ 	.short	0x010a
        /*05b2*/ 	.byte	0x1c
	.zero		1


	//   ....[45]....
        /*05b4*/ 	.word	0x0000a220
        /*05b8*/ 	.word	0x0000000d
        /*05bc*/ 	.word	0x00000000
        /*05c0*/ 	.short	0x0101
        /*05c2*/ 	.byte	0x3f
	.zero		1


	//   ....[46]....
        /*05c4*/ 	.word	0x0000a3a0
        /*05c8*/ 	.word	0x000000ff
        /*05cc*/ 	.word	0x00028c30
        /*05d0*/ 	.short	0x010a
        /*05d2*/ 	.byte	0x1e
	.zero		1


	//   ....[47]....
        /*05d4*/ 	.word	0x0000a3e0
        /*05d8*/ 	.word	0x000000ff
        /*05dc*/ 	.word	0x00028c30
        /*05e0*/ 	.short	0x010a
        /*05e2*/ 	.byte	0x1e
	.zero		1


	//   ....[48]....
        /*05e4*/ 	.word	0x0000a670
        /*05e8*/ 	.word	0x00000005
        /*05ec*/ 	.word	0x00000000
        /*05f0*/ 	.short	0x0101
        /*05f2*/ 	.byte	0x3f
	.zero		1


	//   ....[49]....
        /*05f4*/ 	.word	0x0000c320
        /*05f8*/ 	.word	0x000000ff
        /*05fc*/ 	.word	0x00028c50
        /*0600*/ 	.short	0x010a
        /*0602*/ 	.byte	0x1e
	.zero		1


	//   ....[50]....
        /*0604*/ 	.word	0x0000c360
        /*0608*/ 	.word	0x000000ff
        /*060c*/ 	.word	0x00028c50
        /*0610*/ 	.short	0x010a
        /*0612*/ 	.byte	0x1e
	.zero		1


	//   ....[51]....
        /*0614*/ 	.word	0x0000c600
        /*0618*/ 	.word	0x0000000e
        /*061c*/ 	.word	0x00000000
        /*0620*/ 	.short	0x0101
        /*0622*/ 	.byte	0x3f
	.zero		1


	//   ....[52]....
        /*0624*/ 	.word	0x0000d170
        /*0628*/ 	.word	0x000000ff
        /*062c*/ 	.word	0x00000000
        /*0630*/ 	.short	0x0101
        /*0632*/ 	.byte	0x04
	.zero		1


	//   ....[53]....
        /*0634*/ 	.word	0x00010930
        /*0638*/ 	.word	0x000000ff
        /*063c*/ 	.word	0x00028c40
        /*0640*/ 	.short	0x010a
        /*0642*/ 	.byte	0x26
	.zero		1


	//   ....[54]....
        /*0644*/ 	.word	0x00011240
        /*0648*/ 	.word	0x000000ff
        /*064c*/ 	.word	0x00028c00
        /*0650*/ 	.short	0x0107
        /*0652*/ 	.byte	0x26
	.zero		1


	//   ....[55]....
        /*0654*/ 	.word	0x00011280
        /*0658*/ 	.word	0x000000ff
        /*065c*/ 	.word	0x00028c00
        /*0660*/ 	.short	0x0101
        /*0662*/ 	.byte	0x26
	.zero		1


	//   ....[56]....
        /*0664*/ 	.word	0x00011290
        /*0668*/ 	.word	0x000000ff
        /*066c*/ 	.word	0x00028c20
        /*0670*/ 	.short	0x010a
        /*0672*/ 	.byte	0x26
	.zero		1


	//   ....[57]....
        /*0674*/ 	.word	0x000112f0
        /*0678*/ 	.word	0x000000ff
        /*067c*/ 	.word	0x00028c60
        /*0680*/ 	.short	0x010a
        /*0682*/ 	.byte	0x26
	.zero		1


	//   ....[58]....
        /*0684*/ 	.word	0x00011eb0
        /*0688*/ 	.word	0x000000ff
        /*068c*/ 	.word	0x00028c48
        /*0690*/ 	.short	0x010a
        /*0692*/ 	.byte	0x26
	.zero		1


	//   ....[59]....
        /*0694*/ 	.word	0x00012080
        /*0698*/ 	.word	0x000000ff
        /*069c*/ 	.word	0x00028c68
        /*06a0*/ 	.short	0x010a
        /*06a2*/ 	.byte	0x26
	.zero		1


	//   ....[60]....
        /*06a4*/ 	.word	0x00012a30
        /*06a8*/ 	.word	0x000000ff
        /*06ac*/ 	.word	0x00028c40
        /*06b0*/ 	.short	0x010a
        /*06b2*/ 	.byte	0x26
	.zero		1


	//   ....[61]....
        /*06b4*/ 	.word	0x00012c10
        /*06b8*/ 	.word	0x000000ff
        /*06bc*/ 	.word	0x00028c60
        /*06c0*/ 	.short	0x010a
        /*06c2*/ 	.byte	0x26
	.zero		1


	//   ....[62]....
        /*06c4*/ 	.word	0x000135f0
        /*06c8*/ 	.word	0x000000ff
        /*06cc*/ 	.word	0x00028c48
        /*06d0*/ 	.short	0x010a
        /*06d2*/ 	.byte	0x26
	.zero		1


	//   ....[63]....
        /*06d4*/ 	.word	0x000137d0
        /*06d8*/ 	.word	0x000000ff
        /*06dc*/ 	.word	0x00028c68
        /*06e0*/ 	.short	0x010a
        /*06e2*/ 	.byte	0x26
	.zero		1


	//   ....[64]....
        /*06e4*/ 	.word	0x00013ff0
        /*06e8*/ 	.word	0x00000002
        /*06ec*/ 	.word	0x00028c20
        /*06f0*/ 	.short	0x010a
        /*06f2*/ 	.byte	0x3f
	.zero		1


	//   ....[65]....
        /*06f4*/ 	.word	0x00014170
        /*06f8*/ 	.word	0x00000007
        /*06fc*/ 	.word	0x00000000
        /*0700*/ 	.short	0x010a
        /*0702*/ 	.byte	0x3f
	.zero		1


	//   ....[66]....
        /*0704*/ 	.word	0x000141e0
        /*0708*/ 	.word	0x00000005
        /*070c*/ 	.word	0x00000000
        /*0710*/ 	.short	0x010a
        /*0712*/ 	.byte	0x3f
	.zero		1


	//   ....[67]....
        /*0714*/ 	.word	0x00014240
        /*0718*/ 	.word	0x00000005
        /*071c*/ 	.word	0x00000000
        /*0720*/ 	.short	0x010a
        /*0722*/ 	.byte	0x3f
	.zero		1


	//   ....[68]....
        /*0724*/ 	.word	0x00014270
        /*0728*/ 	.word	0x00000003
        /*072c*/ 	.word	0x00000000
        /*0730*/ 	.short	0x010a
        /*0732*/ 	.byte	0x3f
	.zero		1


	//   ....[69]....
        /*0734*/ 	.word	0x000142e0
        /*0738*/ 	.word	0x00000005
        /*073c*/ 	.word	0x00028c50
        /*0740*/ 	.short	0x010a
        /*0742*/ 	.byte	0x3f
	.zero		1


	//   ....[70]....
        /*0744*/ 	.word	0x00014340
        /*0748*/ 	.word	0x00000005
        /*074c*/ 	.word	0x00028c50
        /*0750*/ 	.short	0x010a
        /*0752*/ 	.byte	0x3f
	.zero		1


	//   ....[71]....
        /*0754*/ 	.word	0x000143a0
        /*0758*/ 	.word	0x00000009
        /*075c*/ 	.word	0x00028c00
        /*0760*/ 	.short	0x010a
        /*0762*/ 	.byte	0x3f
	.zero		1


	//   ....[72]....
        /*0764*/ 	.word	0x00014400
        /*0768*/ 	.word	0x00000005
        /*076c*/ 	.word	0x00028c30
        /*0770*/ 	.short	0x010a
        /*0772*/ 	.byte	0x3f
	.zero		1


	//   ....[73]....
        /*0774*/ 	.word	0x00014450
        /*0778*/ 	.word	0x0000000d
        /*077c*/ 	.word	0x00028c50
        /*0780*/ 	.short	0x010a
        /*0782*/ 	.byte	0x3f
	.zero		1


	//   ....[74]....
        /*0784*/ 	.word	0x000144b0
        /*0788*/ 	.word	0x0000000e
        /*078c*/ 	.word	0x00028c30
        /*0790*/ 	.short	0x010a
        /*0792*/ 	.byte	0x3f
	.zero		1


	//   ....[75]....
        /*0794*/ 	.word	0x00014500
        /*0798*/ 	.word	0x0000000e
        /*079c*/ 	.word	0x00028c50
        /*07a0*/ 	.short	0x010a
        /*07a2*/ 	.byte	0x3f
	.zero		1


	//   ....[76]....
        /*07a4*/ 	.word	0x00014560
        /*07a8*/ 	.word	0x00000006
        /*07ac*/ 	.word	0x00028c30
        /*07b0*/ 	.short	0x010a
        /*07b2*/ 	.byte	0x3f
	.zero		1


	//   ....[77]....
        /*07b4*/ 	.word	0x000145b0
        /*07b8*/ 	.word	0x000000b8
        /*07bc*/ 	.word	0x00028c50
        /*07c0*/ 	.short	0x010a
        /*07c2*/ 	.byte	0x3f
	.zero		1


	//   ....[78]....
        /*07c4*/ 	.word	0x00014610
        /*07c8*/ 	.word	0x00000006
        /*07cc*/ 	.word	0x00028c30
        /*07d0*/ 	.short	0x010a
        /*07d2*/ 	.byte	0x3f
	.zero		1


	//   ....[79]....
        /*07d4*/ 	.word	0x00014660
        /*07d8*/ 	.word	0x0000000e
        /*07dc*/ 	.word	0x00028c50
        /*07e0*/ 	.short	0x010a
        /*07e2*/ 	.byte	0x3f
	.zero		1


	//   ....[80]....
        /*07e4*/ 	.word	0x000147c0
        /*07e8*/ 	.word	0x00000003
        /*07ec*/ 	.word	0x00028c40
        /*07f0*/ 	.short	0x010a
        /*07f2*/ 	.byte	0x3f
	.zero		1


	//   ....[81]....
        /*07f4*/ 	.word	0x00014ce0
        /*07f8*/ 	.word	0x00000003
        /*07fc*/ 	.word	0x00028c20
        /*0800*/ 	.short	0x010a
        /*0802*/ 	.byte	0x3f
	.zero		1


	//   ....[82]....
        /*0804*/ 	.word	0x00014d40
        /*0808*/ 	.word	0x00000003
        /*080c*/ 	.word	0x00028c60
        /*0810*/ 	.short	0x010a
        /*0812*/ 	.byte	0x3f
	.zero		1


	//   ....[83]....
        /*0814*/ 	.word	0x00014da0
        /*0818*/ 	.word	0x00000003
        /*081c*/ 	.word	0x00028c48
        /*0820*/ 	.short	0x010a
        /*0822*/ 	.byte	0x3f
	.zero		1


	//   ....[84]....
        /*0824*/ 	.word	0x00014e00
        /*0828*/ 	.word	0x00000003
        /*082c*/ 	.word	0x00028c68
        /*0830*/ 	.short	0x010a
        /*0832*/ 	.byte	0x3f
	.zero		1


	//   ....[85]....
        /*0834*/ 	.word	0x00014e60
        /*0838*/ 	.word	0x00000003
        /*083c*/ 	.word	0x00028c40
        /*0840*/ 	.short	0x010a
        /*0842*/ 	.byte	0x3f
	.zero		1


	//   ....[86]....
        /*0844*/ 	.word	0x00014ec0
        /*0848*/ 	.word	0x00000003
        /*084c*/ 	.word	0x00028c60
        /*0850*/ 	.short	0x010a
        /*0852*/ 	.byte	0x3f
	.zero		1


	//   ....[87]....
        /*0854*/ 	.word	0x00014f20
        /*0858*/ 	.word	0x00000003
        /*085c*/ 	.word	0x00028c48
        /*0860*/ 	.short	0x010a
        /*0862*/ 	.byte	0x3f
	.zero		1


	//   ....[88]....
        /*0864*/ 	.word	0x00014f80
        /*0868*/ 	.word	0x00000003
        /*086c*/ 	.word	0x00028c68
        /*0870*/ 	.short	0x010a
        /*0872*/ 	.byte	0x3f
	.zero		1


	//   ....[89]....
        /*0874*/ 	.word	0x00014fd0
        /*0878*/ 	.word	0x00000002
        /*087c*/ 	.word	0x00028c20
        /*0880*/ 	.short	0x010a
        /*0882*/ 	.byte	0x3f
	.zero		1


	//   ....[90]....
        /*0884*/ 	.word	0x00015170
        /*0888*/ 	.word	0x00000007
        /*088c*/ 	.word	0x00000000
        /*0890*/ 	.short	0x010a
        /*0892*/ 	.byte	0x3f
	.zero		1


	//   ....[91]....
        /*0894*/ 	.word	0x000151c0
        /*0898*/ 	.word	0x00000005
        /*089c*/ 	.word	0x00000000
        /*08a0*/ 	.short	0x010a
        /*08a2*/ 	.byte	0x3f
	.zero		1


	//   ....[92]....
        /*08a4*/ 	.word	0x00015210
        /*08a8*/ 	.word	0x00000005
        /*08ac*/ 	.word	0x00000000
        /*08b0*/ 	.short	0x010a
        /*08b2*/ 	.byte	0x3f
	.zero		1


	//----- nvinfo : EIATTR_NUM_MBARRIERS
	.align		4
.L_769:
        /*08b4*/ 	.byte	0x03, 0x38
        /*08b6*/ 	.short	0x0016


	//----- nvinfo : EIATTR_EXIT_INSTR_OFFSETS
	.align		4
        /*08b8*/ 	.byte	0x04, 0x1c
        /*08ba*/ 	.short	(.L_771 - .L_770)


	//   ....[0]....
.L_770:
        /*08bc*/ 	.word	0x000142c0


	//----- nvinfo : EIATTR_MAX_THREADS
	.align		4
.L_771:
        /*08c0*/ 	.byte	0x04, 0x05
        /*08c2*/ 	.short	(.L_773 - .L_772)
.L_772:
        /*08c4*/ 	.word	0x00000180
        /*08c8*/ 	.word	0x00000001
        /*08cc*/ 	.word	0x00000001


	//----- nvinfo : EIATTR_CRS_STACK_SIZE
	.align		4
.L_773:
        /*08d0*/ 	.byte	0x04, 0x1e
        /*08d2*/ 	.short	(.L_775 - .L_774)
.L_774:
        /*08d4*/ 	.word	0x00000000


	//----- nvinfo : EIATTR_CBANK_PARAM_SIZE
	.align		4
.L_775:
        /*08d8*/ 	.byte	0x03, 0x19
        /*08da*/ 	.short	0x0a70


	//----- nvinfo : EIATTR_PARAM_CBANK
	.align		4
        /*08dc*/ 	.byte	0x04, 0x0a
        /*08de*/ 	.short	(.L_777 - .L_776)
	.align		4
.L_776:
        /*08e0*/ 	.word	index@(.nv.constant0._ZN7cutlass13device_kernelIN5flash11enable_sm90INS1_16FlashAttnFwdSm90INS1_25CollectiveMainloopFwdSm90ILi2EN4cute5tupleIJNS5_1CILi1EEES8_S8_EEENS6_IJNS7_ILi64EEESA_SA_EEELi512ENS_6half_tEfNS_4arch4Sm90ELb0ELb1ELb0ELb0ELb0ELb0ELb0ELb0ELb0ELb1ELb1ELb0EEENS1_21CollectiveEpilogueFwdINS6_IJSA_NS7_ILi512EEESA_EEES9_SC_SE_Li256ELb0ELb1ELb1ELb0EEENS1_19SingleTileSchedulerILb0ELb1ELb1ELi64EEEEEEEEEvNT_6ParamsE)
        /*08e4*/ 	.short	0x0210
        /*08e6*/ 	.short	0x0a70


	//----- nvinfo : EIATTR_SW_WAR
	.align		4
.L_777:
        /*08e8*/ 	.byte	0x04, 0x36
        /*08ea*/ 	.short	(.L_779 - .L_778)
.L_778:
        /*08ec*/ 	.word	0x00000008
.L_779:


//--------------------- .nv.info._ZN7cutlass13device_kernelIN5flash11enable_sm90INS1_16FlashAttnFwdSm90INS1_25CollectiveMainloopFwdSm90ILi2EN4cute5tupleIJNS5_1CILi1EEES8_S8_EEENS6_IJNS7_ILi64EEESA_SA_EEELi512ENS_6half_tEfNS_4arch4Sm90ELb0ELb1ELb0ELb0ELb0ELb0ELb1ELb0ELb0ELb1ELb1ELb0EEENS1_21CollectiveEpilogueFwdINS6_IJSA_NS7_ILi512EEESA_EEES9_SC_SE_Li256ELb0ELb1ELb1ELb0EEENS1_19SingleTileSchedulerILb0ELb1ELb1ELi64EEEEEEEEEvNT_6ParamsE --------------------------
	.section	.nv.info._ZN7cutlass13device_kernelIN5flash11enable_sm90INS1_16FlashAttnFwdSm90INS1_25CollectiveMainloopFwdSm90ILi2EN4cute5tupleIJNS5_1CILi1EEES8_S8_EEENS6_IJNS7_ILi64EEESA_SA_EEELi512ENS_6half_tEfNS_4arch4Sm90ELb0ELb1ELb0ELb0ELb0ELb0ELb1ELb0ELb0ELb1ELb1ELb0EEENS1_21CollectiveEpilogueFwdINS6_IJSA_NS7_ILi512EEESA_EEES9_SC_SE_Li256ELb0ELb1ELb1ELb0EEENS1_19SingleTileSchedulerILb0ELb1ELb1ELi64EEEEEEEEEvNT_6ParamsE,"",@"SHT_CUDA_INFO"
	.sectionflags	@""
	.align	4


	//----- nvinfo : EIATTR_CUDA_API_VERSION
	.align		4
        /*0000*/ 	.byte	0x04, 0x37
        /*0002*/ 	.short	(.L_781 - .L_780)
.L_780:
        /*0004*/ 	.word	0x00000082


	//----- nvinfo : EIATTR_KPARAM_INFO
	.align		4
.L_781:
        /*0008*/ 	.byte	0x04, 0x17
        /*000a*/ 	.short	(.L_783 - .L_782)
.L_782:
        /*000c*/ 	.word	0x00000000
        /*0010*/ 	.short	0x0000
        /*0012*/ 	.short	0x0070
        /*0014*/ 	.byte	0x00, 0xf0, 0x01, 0x2c


	//----- nvinfo : EIATTR_SPARSE_MMA_MASK
	.align		4
.L_783:
        /*0018*/ 	.byte	0x03, 0x50
        /*001a*/ 	.short	0x0000


	//----- nvinfo : EIATTR_MAXREG_COUNT
	.align		4
        /*001c*/ 	.byte	0x03, 0x1b
        /*001e*/ 	.short	0x00a8


	//----- nvinfo : EIATTR_NUM_BARRIERS
	.align		4
        /*0020*/ 	.byte	0x02, 0x4c
        /*0022*/ 	.byte	0x10
	.zero		1


	//----- nvinfo : EIATTR_EXTERNS
	.align		4
        /*0024*/ 	.byte	0x04, 0x0f
        /*0026*/ 	.short	(.L_785 - .L_784)


	//   ....[0]....
	.align		4
.L_784:
        /*0028*/ 	.word	index@(__assertfail)


	//----- nvinfo : EIATTR_ANNOTATIONS
	.align		4
.L_785:
        /*002c*/ 	.byte	0x04, 0x55
        /*002e*/ 	.short	(.L_787 - .L_786)


	//   ....[0]....
.L_786:
        /* <DEDUP_REMOVED lines=18> */


	//----- nvinfo : EIATTR_MERCURY_ISA_VERSION
	.align		4
.L_787:
        /*0138*/ 	.byte	0x03, 0x5f
        /*013a*/ 	.short	0x0101


	//----- nvinfo : EIATTR_INT_WARP_WIDE_INSTR_OFFSETS
	.align		4
        /*013c*/ 	.byte	0x04, 0x31
        /*013e*/ 	.short	(.L_789 - .L_788)


	//   ....[0]....
.L_788:
        /*0140*/ 	.word	0x00000130


	//   ....[1]....
        /*0144*/ 	.word	0x00000170


	//   ....[2]....
        /*0148*/ 	.word	0x000001e0


	//   ....[3]....
        /*014c*/ 	.word	0x000001f0


	//----- nvinfo : EIATTR_COOP_GROUP_MASK_REGIDS
	.align		4
.L_789:
        /*0150*/ 	.byte	0x04, 0x29
        /*0152*/ 	.short	(.L_791 - .L_790)


	//   ....[0]....
.L_790:
        /*0154*/ 	.word	0xffffffff


	//   ....[1]....
        /*0158*/ 	.word	0xffffffff


	//   ....[2]....
        /*015c*/ 	.word	0xffffffff


	//   ....[3]....
        /*0160*/ 	.word	0xffffffff


	//   ....[4]....
        /*0164*/ 	.word	0xffffffff


	//   ....[5]....
        /*0168*/ 	.word	0xffffffff


	//   ....[6]....
        /*016c*/ 	.word	0xffffffff


	//   ....[7]....
        /*0170*/ 	.word	0xffffffff


	//   ....[8]....
        /*0174*/ 	.word	0xffffffff


	//   ....[9]....
        /*0178*/ 	.word	0xffffffff


	//   ....[10]....
        /*017c*/ 	.word	0xffffffff


	//   ....[11]....
        /*0180*/ 	.word	0xffffffff


	//   ....[12]....
        /*0184*/ 	.word	0xffffffff


	//   ....[13]....
        /*0188*/ 	.word	0xffffffff


	//   ....[14]....
        /*018c*/ 	.word	0xffffffff


	//   ....[15]....
        /*0190*/ 	.word	0xffffffff


	//   ....[16]....
        /*0194*/ 	.word	0xffffffff


	//   ....[17]....
        /*0198*/ 	.word	0xffffffff


	//   ....[18]....
        /*019c*/ 	.word	0xffffffff


	//   ....[19]....
        /*01a0*/ 	.word	0xffffffff


	//   ....[20]....
        /*01a4*/ 	.word	0xffffffff


	//   ....[21]....
        /*01a8*/ 	.word	0xffffffff


	//   ....[22]....
        /*01ac*/ 	.word	0xffffffff


	//   ....[23]....
        /*01b0*/ 	.word	0xffffffff


	//   ....[24]....
        /*01b4*/ 	.word	0xffffffff


	//   ....[25]....
        /*01b8*/ 	.word	0xffffffff


	//   ....[26]....
        /*01bc*/ 	.word	0xffffffff


	//   ....[27]....
        /*01c0*/ 	.word	0xffffffff


	//   ....[28]....
        /*01c4*/ 	.word	0xffffffff


	//   ....[29]....
        /*01c8*/ 	.word	0xffffffff


	//   ....[30]....
        /*01cc*/ 	.word	0xffffffff


	//   ....[31]....
        /*01d0*/ 	.word	0xffffffff


	//   ....[32]....
        /*01d4*/ 	.word	0xffffffff


	//   ....[33]....
        /*01d8*/ 	.word	0xffffffff


	//   ....[34]....
        /*01dc*/ 	.word	0xffffffff


	//   ....[35]....
        /*01e0*/ 	.word	0xffffffff


	//   ....[36]....
        /*01e4*/ 	.word	0xffffffff


	//   ....[37]....
        /*01e8*/ 	.word	0xffffffff


	//   ....[38]....
        /*01ec*/ 	.word	0xffffffff


	//   ....[39]....
        /*01f0*/ 	.word	0xffffffff


	//   ....[40]....
        /*01f4*/ 	.word	0xffffffff


	//   ....[41]....
        /*01f8*/ 	.word	0xffffffff


	//   ....[42]....
        /*01fc*/ 	.word	0xffffffff


	//   ....[43]....
        /*0200*/ 	.word	0xffffffff


	//   ....[44]....
        /*0204*/ 	.word	0xffffffff


	//   ....[45]....
        /*0208*/ 	.word	0xffffffff


	//   ....[46]....
        /*020c*/ 	.word	0xffffffff


	//   ....[47]....
        /*0210*/ 	.word	0xffffffff


	//   ....[48]....
        /*0214*/ 	.word	0xffffffff


	//   ....[49]....
        /*0218*/ 	.word	0xffffffff


	//   ....[50]....
        /*021c*/ 	.word	0xffffffff


	//   ....[51]....
        /*0220*/ 	.word	0xffffffff


	//   ....[52]....
        /*0224*/ 	.word	0xffffffff


	//   ....[53]....
        /*0228*/ 	.word	0xffffffff


	//   ....[54]....
        /*022c*/ 	.word	0xffffffff


	//   ....[55]....
        /*0230*/ 	.word	0xffffffff


	//   ....[56]....
        /*0234*/ 	.word	0xffffffff


	//   ....[57]....
        /*0238*/ 	.word	0xffffffff


	//   ....[58]....
        /*023c*/ 	.word	0xffffffff


	//   ....[59]....
        /*0240*/ 	.word	0xffffffff


	//   ....[60]....
        /*0244*/ 	.word	0xffffffff


	//   ....[61]....
        /*0248*/ 	.word	0xffffffff


	//   ....[62]....
        /*024c*/ 	.word	0xffffffff


	//   ....[63]....
        /*0250*/ 	.word	0xffffffff


	//   ....[64]....
        /*0254*/ 	.word	0xffffffff


	//   ....[65]....
        /*0258*/ 	.word	0xffffffff


	//   ....[66]....
        /*025c*/ 	.word	0xffffffff


	//   ....[67]....
        /*0260*/ 	.word	0xffffffff


	//   ....[68]....
        /*0264*/ 	.word	0xffffffff


	//   ....[69]....
        /*0268*/ 	.word	0xffffffff


	//   ....[70]....
        /*026c*/ 	.word	0xffffffff


	//   ....[71]....
        /*0270*/ 	.word	0x0500000f


	//   ....[72]....
        /*0274*/ 	.word	0x0500000f


	//   ....[73]....
        /*0278*/ 	.word	0x0500000f


	//   ....[74]....
        /*027c*/ 	.word	0x0500000f


	//   ....[75]....
        /*0280*/ 	.word	0x0500000f


	//   ....[76]....
        /*0284*/ 	.word	0x0500000f


	//   ....[77]....
        /*0288*/ 	.word	0x0500000f


	//   ....[78]....
        /*028c*/ 	.word	0x0500000f


	//   ....[79]....
        /*0290*/ 	.word	0x0500000f


	//   ....[80]....
        /*0294*/ 	.word	0x0500000f


	//   ....[81]....
        /*0298*/ 	.word	0x0500000f


	//   ....[82]....
        /*029c*/ 	.word	0x0500000f


	//   ....[83]....
        /*02a0*/ 	.word	0x0500000f


	//   ....[84]....
        /*02a4*/ 	.word	0x0500000f


	//   ....[85]....
        /*02a8*/ 	.word	0x0500000f


	//   ....[86]....
        /*02ac*/ 	.word	0x0500000f


	//   ....[87]....
        /*02b0*/ 	.word	0x0500000f


	//   ....[88]....
        /*02b4*/ 	.word	0x0500000f


	//----- nvinfo : EIATTR_COOP_GROUP_INSTR_OFFSETS
	.align		4
.L_791:
        /*02b8*/ 	.byte	0x04, 0x28
        /*02ba*/ 	.short	(.L_793 - .L_792)


	//   ....[0]....
.L_792:
        /*02bc*/ 	.word	0x00000070


	//   ....[1]....
        /*02c0*/ 	.word	0x00000140


	//   ....[2]....
        /*02c4*/ 	.word	0x00000190


	//   ....[3]....
        /*02c8*/ 	.word	0x000003a0


	//   ....[4]....
        /*02cc*/ 	.word	0x00000500


	//   ....[5]....
        /*02d0*/ 	.word	0x00000620


	//   ....[6]....
        /*02d4*/ 	.word	0x00000780


	//   ....[7]....
        /*02d8*/ 	.word	0x00001810


	//   ....[8]....
        /*02dc*/ 	.word	0x00003b20


	//   ....[9]....
        /*02e0*/ 	.word	0x00004c60


	//   ....[10]....
        /*02e4*/ 	.word	0x00005b30


	//   ....[11]....
        /*02e8*/ 	.word	0x00005dc0


	//   ....[12]....
        /*02ec*/ 	.word	0x00006840


	//   ....[13]....
        /*02f0*/ 	.word	0x00006870


	//   ....[14]....
        /*02f4*/ 	.word	0x00006a70


	//   ....[15]....
        /*02f8*/ 	.word	0x00006b00


	//   ....[16]....
        /*02fc*/ 	.word	0x000074d0


	//   ....[17]....
        /*0300*/ 	.word	0x00008030


	//   ....[18]....
        /*0304*/ 	.word	0x00008df0


	//   ....[19]....
        /*0308*/ 	.word	0x00009110


	//   ....[20]....
        /*030c*/ 	.word	0x00009850


	//   ....[21]....
        /*0310*/ 	.word	0x00009920


	//   ....[22]....
        /*0314*/ 	.word	0x00009d40


	//   ....[23]....
        /*0318*/ 	.word	0x00009de0


	//   ....[24]....
        /*031c*/ 	.word	0x0000ae80


	//   ....[25]....
        /*0320*/ 	.word	0x0000b9f0


	//   ....[26]....
        /*0324*/ 	.word	0x0000c8d0


	//   ....[27]....
        /*0328*/ 	.word	0x0000c900


	//   ....[28]....
        /*032c*/ 	.word	0x0000cbf0


	//   ....[29]....
        /*0330*/ 	.word	0x0000cdc0


	//   ....[30]....
        /*0334*/ 	.word	0x0000dcb0


	//   ....[31]....
        /*0338*/ 	.word	0x0000e520


	//   ....[32]....
        /*033c*/ 	.word	0x0000f330


	//   ....[33]....
        /*0340*/ 	.word	0x0000f660


	//   ....[34]....
        /*0344*/ 	.word	0x0000fcc0


	//   ....[35]....
        /*0348*/ 	.word	0x0000fda0


	//   ....[36]....
        /*034c*/ 	.word	0x000100b0


	//   ....[37]....
        /*0350*/ 	.word	0x00010200


	//   ....[38]....
        /*0354*/ 	.word	0x00011320


	//   ....[39]....
        /*0358*/ 	.word	0x00011360


	//   ....[40]....
        /*035c*/ 	.word	0x000113b0


	//   ....[41]....
        /*0360*/ 	.word	0x000113d0


	//   ....[42]....
        /*0364*/ 	.word	0x000113f0


	//   ....[43]....
        /*0368*/ 	.word	0x00011eb0


	//   ....[44]....
        /*036c*/ 	.word	0x000123e0


	//   ....[45]....
        /*0370*/ 	.word	0x00012410


	//   ....[46]....
        /*0374*/ 	.word	0x00012430


	//   ....[47]....
        /*0378*/ 	.word	0x00012440


	//   ....[48]....
        /*037c*/ 	.word	0x000128e0


	//   ....[49]....
        /*0380*/ 	.word	0x00012910


	//   ....[50]....
        /*0384*/ 	.word	0x00013580


	//   ....[51]....
        /*0388*/ 	.word	0x000135a0


	//   ....[52]....
        /*038c*/ 	.word	0x00014640


	//   ....[53]....
        /*0390*/ 	.word	0x00015520


	//   ....[54]....
        /*0394*/ 	.word	0x00015e10


	//   ....[55]....
        /*0398*/ 	.word	0x00015e50


	//   ....[56]....
        /*039c*/ 	.word	0x00015f60


	//   ....[57]....
        /*03a0*/ 	.word	0x00015f80


	//   ....[58]....
        /*03a4*/ 	.word	0x00016000


	//   ....[59]....
        /*03a8*/ 	.word	0x00016020


	//   ....[60]....
        /*03ac*/ 	.word	0x00016030


	//   ....[61]....
        /*03b0*/ 	.word	0x00016040


	//   ....[62]....
        /*03b4*/ 	.word	0x00016990


	//   ....[63]....
        /*03b8*/ 	.word	0x000169b0


	//   ....[64]....
        /*03bc*/ 	.word	0x000169d0


	//   ....[65]....
        /*03c0*/ 	.word	0x00016af0


	//   ....[66]....
        /*03c4*/ 	.word	0x00016ca0


	//   ....[67]....
        /*03c8*/ 	.word	0x00016cd0


	//   ....[68]....
        /*03cc*/ 	.word	0x00016e20


	//   ....[69]....
        /*03d0*/ 	.word	0x00016e30


	//   ....[70]....
        /*03d4*/ 	.word	0x00019ef0


	//   ....[71]....
        /*03d8*/ 	.word	0x0001a4f0


	//   ....[72]....
        /*03dc*/ 	.word	0x0001a660


	//   ....[73]....
        /*03e0*/ 	.word	0x0001a6c0


	//   ....[74]....
        /*03e4*/ 	.word	0x0001a840


	//   ....[75]....
        /*03e8*/ 	.word	0x0001a8b0


	//   ....[76]....
        /*03ec*/ 	.word	0x0001a9c0


	//   ....[77]....
        /*03f0*/ 	.word	0x0001aa20


	//   ....[78]....
        /*03f4*/ 	.word	0x0001ab20


	//   ....[79]....
        /*03f8*/ 	.word	0x0001ab70


	//   ....[80]....
        /*03fc*/ 	.word	0x0001ac10


	//   ....[81]....
        /*0400*/ 	.word	0x0001ad30


	//   ....[82]....
        /*0404*/ 	.word	0x0001b040


	//   ....[83]....
        /*0408*/ 	.word	0x0001b090


	//   ....[84]....
        /*040c*/ 	.word	0x0001b280


	//   ....[85]....
        /*0410*/ 	.word	0x0001b2d0


	//   ....[86]....
        /*0414*/ 	.word	0x0001b500


	//   ....[87]....
        /*0418*/ 	.word	0x0001b550


	//   ....[88]....
        /*041c*/ 	.word	0x0001b960


	//----- nvinfo : EIATTR_REG_RECONFIG
	.align		4
.L_793:
        /*0420*/ 	.byte	0x01, 0x54
	.zero		2


	//----- nvinfo : EIATTR_SYSCALL_OFFSETS
	.align		4
        /*0424*/ 	.byte	0x04, 0x46
        /*0426*/ 	.short	(.L_795 - .L_794)


	//   ....[0]....
.L_794:
        /*0428*/ 	.word	0x00003ce0


	//   ....[1]....
        /*042c*/ 	.word	0x000151a0


	//   ....[2]....
        /*0430*/ 	.word	0x000152e0


	//   ....[3]....
        /*0434*/ 	.word	0x000153d0


	//   ....[4]....
        /*0438*/ 	.word	0x00015aa0


	//   ....[5]....
        /*043c*/ 	.word	0x00016360


	//----- nvinfo : EIATTR_MBARRIER_INSTR_OFFSETS
	.align		4
.L_795:
        /*0440*/ 	.byte	0x04, 0x39
        /*0442*/ 	.short	(.L_797 - .L_796)


	//   ....[0]....
.L_796:
        /*0444*/ 	.word	0x00000280
        /*0448*/ 	.word	0x000000ff
        /*044c*/ 	.word	0x00038800
        /*0450*/ 	.short	0x0100
        /*0452*/ 	.byte	0x08
	.zero		1


	//   ....[1]....
        /*0454*/ 	.word	0x00000290
        /*0458*/ 	.word	0x000000ff
        /*045c*/ 	.word	0x00038810
        /*0460*/ 	.short	0x0100
        /*0462*/ 	.byte	0x08
	.zero		1


	//   ....[2]....
        /*0464*/ 	.word	0x000002a0
        /*0468*/ 	.word	0x000000ff
        /*046c*/ 	.word	0x00038820
        /*0470*/ 	.short	0x0100
        /*0472*/ 	.byte	0x08
	.zero		1


	//   ....[3]....
        /*0474*/ 	.word	0x00000350
        /*0478*/ 	.word	0x000000ff
        /*047c*/ 	.word	0x00038830
        /*0480*/ 	.short	0x0100
        /*0482*/ 	.byte	0x06
	.zero		1


	//   ....[4]....
        /*0484*/ 	.word	0x00000360
        /*0488*/ 	.word	0x000000ff
        /*048c*/ 	.word	0x00038840
        /*0490*/ 	.short	0x0100
        /*0492*/ 	.byte	0x06
	.zero		1


	//   ....[5]....
        /*0494*/ 	.word	0x00000370
        /*0498*/ 	.word	0x000000ff
        /*049c*/ 	.word	0x00038838
        /*04a0*/ 	.short	0x0100
        /*04a2*/ 	.byte	0x06
	.zero		1


	//   ....[6]....
        /*04a4*/ 	.word	0x00000380
        /*04a8*/ 	.word	0x000000ff
        /*04ac*/ 	.word	0x00038848
        /*04b0*/ 	.short	0x0100
        /*04b2*/ 	.byte	0x06
	.zero		1


	//   ....[7]....
        /*04b4*/ 	.word	0x000004b0
        /*04b8*/ 	.word	0x000000ff
        /*04bc*/ 	.word	0x00038850
        /*04c0*/ 	.short	0x0100
        /*04c2*/ 	.byte	0x08
	.zero		1


	//   ....[8]....
        /*04c4*/ 	.word	0x000004c0
        /*04c8*/ 	.word	0x000000ff
        /*04cc*/ 	.word	0x00038860
        /*04d0*/ 	.short	0x0100
        /*04d2*/ 	.byte	0x08
	.zero		1


	//   ....[9]....
        /*04d4*/ 	.word	0x000004d0
        /*04d8*/ 	.word	0x000000ff
        /*04dc*/ 	.word	0x00038858
        /*04e0*/ 	.short	0x0100
        /*04e2*/ 	.byte	0x08
	.zero		1


	//   ....[10]....
        /*04e4*/ 	.word	0x000004e0
        /*04e8*/ 	.word	0x000000ff
        /*04ec*/ 	.word	0x00038868
        /*04f0*/ 	.short	0x0100
        /*04f2*/ 	.byte	0x08
	.zero		1


	//   ....[11]....
        /*04f4*/ 	.word	0x000005d0
        /*04f8*/ 	.word	0x000000ff
        /*04fc*/ 	.word	0x00038870
        /*0500*/ 	.short	0x0100
        /*0502*/ 	.byte	0x06
	.zero		1


	//   ....[12]....
        /*0504*/ 	.word	0x000005e0
        /*0508*/ 	.word	0x000000ff
        /*050c*/ 	.word	0x00038880
        /*0510*/ 	.short	0x0100
        /*0512*/ 	.byte	0x06
	.zero		1


	//   ....[13]....
        /*0514*/ 	.word	0x000005f0
        /*0518*/ 	.word	0x000000ff
        /*051c*/ 	.word	0x00038878
        /*0520*/ 	.short	0x0100
        /*0522*/ 	.byte	0x06
	.zero		1


	//   ....[14]....
        /*0524*/ 	.word	0x00000600
        /*0528*/ 	.word	0x000000ff
        /*052c*/ 	.word	0x00038888
        /*0530*/ 	.short	0x0100
        /*0532*/ 	.byte	0x06
	.zero		1


	//   ....[15]....
        /*0534*/ 	.word	0x00000730
        /*0538*/ 	.word	0x000000ff
        /*053c*/ 	.word	0x00038890
        /*0540*/ 	.short	0x0100
        /*0542*/ 	.byte	0x08
	.zero		1


	//   ....[16]....
        /*0544*/ 	.word	0x00000740
        /*0548*/ 	.word	0x000000ff
        /*054c*/ 	.word	0x000388a0
        /*0550*/ 	.short	0x0100
        /*0552*/ 	.byte	0x08
	.zero		1


	//   ....[17]....
        /*0554*/ 	.word	0x00000750
        /*0558*/ 	.word	0x000000ff
        /*055c*/ 	.word	0x00038898
        /*0560*/ 	.short	0x0100
        /*0562*/ 	.byte	0x08
	.zero		1


	//   ....[18]....
        /*0564*/ 	.word	0x00000760
        /*0568*/ 	.word	0x000000ff
        /*056c*/ 	.word	0x000388a8
        /*0570*/ 	.short	0x0100
        /*0572*/ 	.byte	0x08
	.zero		1


	//   ....[19]....
        /*0574*/ 	.word	0x00000890
        /*0578*/ 	.word	0x000000ff
        /*057c*/ 	.word	0x000388b0
        /*0580*/ 	.short	0x0100
        /*0582*/ 	.byte	0x08
	.zero		1


	//   ....[20]....
        /*0584*/ 	.word	0x000008a0
        /*0588*/ 	.word	0x000000ff
        /*058c*/ 	.word	0x000388c0
        /*0590*/ 	.short	0x0100
        /*0592*/ 	.byte	0x08
	.zero		1


	//   ....[21]....
        /*0594*/ 	.word	0x000008b0
        /*0598*/ 	.word	0x000000ff
        /*059c*/ 	.word	0x000388b8
        /*05a0*/ 	.short	0x0100
        /*05a2*/ 	.byte	0x08
	.zero		1


	//   ....[22]....
        /*05a4*/ 	.word	0x000008c0
        /*05a8*/ 	.word	0x000000ff
        /*05ac*/ 	.word	0x000388c8
        /*05b0*/ 	.short	0x0100
        /*05b2*/ 	.byte	0x08
	.zero		1


	//   ....[23]....
        /*05b4*/ 	.word	0x00001bb0
        /*05b8*/ 	.word	0x00000008
        /*05bc*/ 	.word	0x00000000
        /*05c0*/ 	.short	0x0101
        /*05c2*/ 	.byte	0x3f
	.zero		1


	//   ....[24]....
        /*05c4*/ 	.word	0x00002650
        /*05c8*/ 	.word	0x00000004
        /*05cc*/ 	.word	0x00000000
        /*05d0*/ 	.short	0x0101
        /*05d2*/ 	.byte	0x3f
	.zero		1


	//   ....[25]....
        /*05d4*/ 	.word	0x00003d10
        /*05d8*/ 	.word	0x000000c7
        /*05dc*/ 	.word	0x00038800
        /*05e0*/ 	.short	0x010a
        /*05e2*/ 	.byte	0x3f
	.zero		1


	//   ....[26]....
        /*05e4*/ 	.word	0x00003ec0
        /*05e8*/ 	.word	0x000000c7
        /*05ec*/ 	.word	0x00038830
        /*05f0*/ 	.short	0x010a
        /*05f2*/ 	.byte	0x3f
	.zero		1


	//   ....[27]....
        /*05f4*/ 	.word	0x00003f00
        /*05f8*/ 	.word	0x000000c7
        /*05fc*/ 	.word	0x00038830
        /*0600*/ 	.short	0x010a
        /*0602*/ 	.byte	0x3f
	.zero		1


	//   ....[28]....
        /*0604*/ 	.word	0x00004310
        /*0608*/ 	.word	0x000000c7
        /*060c*/ 	.word	0x00038810
        /*0610*/ 	.short	0x010a
        /*0612*/ 	.byte	0x3f
	.zero		1


	//   ....[29]....
        /*0614*/ 	.word	0x00004350
        /*0618*/ 	.word	0x000000c7
        /*061c*/ 	.word	0x00038850
        /*0620*/ 	.short	0x010a
        /*0622*/ 	.byte	0x3f
	.zero		1


	//   ....[30]....
        /*0624*/ 	.word	0x00004410
        /*0628*/ 	.word	0x000000c7
        /*062c*/ 	.word	0x00038850
        /*0630*/ 	.short	0x010a
        /*0632*/ 	.byte	0x3f
	.zero		1


	//   ....[31]....
        /*0634*/ 	.word	0x00005ba0
        /*0638*/ 	.word	0x00000003
        /*063c*/ 	.word	0x00000000
        /*0640*/ 	.short	0x0101
        /*0642*/ 	.byte	0x3f
	.zero		1


	//   ....[32]....
        /*0644*/ 	.word	0x000074f0
        /*0648*/ 	.word	0x00000003
        /*064c*/ 	.word	0x00000000
        /*0650*/ 	.short	0x0101
        /*0652*/ 	.byte	0x3f
	.zero		1


	//   ....[33]....
        /*0654*/ 	.word	0x000077b0
        /*0658*/ 	.word	0x000000cc
        /*065c*/ 	.word	0x00038830
        /*0660*/ 	.short	0x010a
        /*0662*/ 	.byte	0x3f
	.zero		1


	//   ....[34]....
        /*0664*/ 	.word	0x00007800
        /*0668*/ 	.word	0x000000cc
        /*066c*/ 	.word	0x00038830
        /*0670*/ 	.short	0x010a
        /*0672*/ 	.byte	0x3f
	.zero		1


	//   ....[35]....
        /*0674*/ 	.word	0x00007b30
        /*0678*/ 	.word	0x000000cc
        /*067c*/ 	.word	0x00038850
        /*0680*/ 	.short	0x010a
        /*0682*/ 	.byte	0x3f
	.zero		1


	//   ....[36]....
        /*0684*/ 	.word	0x00007b80
        /*0688*/ 	.word	0x000000cc
        /*068c*/ 	.word	0x00038850
        /*0690*/ 	.short	0x010a
        /*0692*/ 	.byte	0x3f
	.zero		1


	//   ....[37]....
        /*0694*/ 	.word	0x00008ef0
        /*0698*/ 	.word	0x000000ca
        /*069c*/ 	.word	0x00000000
        /*06a0*/ 	.short	0x0101
        /*06a2*/ 	.byte	0x3f
	.zero		1


	//   ....[38]....
        /*06a4*/ 	.word	0x0000aea0
        /*06a8*/ 	.word	0x000000cc
        /*06ac*/ 	.word	0x00000000
        /*06b0*/ 	.short	0x0101
        /*06b2*/ 	.byte	0x3f
	.zero		1


	//   ....[39]....
        /*06b4*/ 	.word	0x0000b2e0
        /*06b8*/ 	.word	0x000000b8
        /*06bc*/ 	.word	0x00038830
        /*06c0*/ 	.short	0x010a
        /*06c2*/ 	.byte	0x3f
	.zero		1


	//   ....[40]....
        /*06c4*/ 	.word	0x0000b330
        /*06c8*/ 	.word	0x000000b8
        /*06cc*/ 	.word	0x00038830
        /*06d0*/ 	.short	0x010a
        /*06d2*/ 	.byte	0x3f
	.zero		1


	//   ....[41]....
        /*06d4*/ 	.word	0x0000b560
        /*06d8*/ 	.word	0x000000b8
        /*06dc*/ 	.word	0x00038850
        /*06e0*/ 	.short	0x010a
        /*06e2*/ 	.byte	0x3f
	.zero		1


	//   ....[42]....
        /*06e4*/ 	.word	0x0000b5a0
        /*06e8*/ 	.word	0x000000b8
        /*06ec*/ 	.word	0x00038850
        /*06f0*/ 	.short	0x010a
        /*06f2*/ 	.byte	0x3f
	.zero		1


	//   ....[43]....
        /*06f4*/ 	.word	0x0000d130
        /*06f8*/ 	.word	0x00000099
        /*06fc*/ 	.word	0x00000000
        /*0700*/ 	.short	0x0101
        /*0702*/ 	.byte	0x3f
	.zero		1


	//   ....[44]....
        /*0704*/ 	.word	0x0000dcd0
        /*0708*/ 	.word	0x000000b8
        /*070c*/ 	.word	0x00000000
        /*0710*/ 	.short	0x0101
        /*0712*/ 	.byte	0x3f
	.zero		1


	//   ....[45]....
        /*0714*/ 	.word	0x0000de20
        /*0718*/ 	.word	0x000000ca
        /*071c*/ 	.word	0x00038830
        /*0720*/ 	.short	0x010a
        /*0722*/ 	.byte	0x3f
	.zero		1


	//   ....[46]....
        /*0724*/ 	.word	0x0000de70
        /*0728*/ 	.word	0x000000ca
        /*072c*/ 	.word	0x00038830
        /*0730*/ 	.short	0x010a
        /*0732*/ 	.byte	0x3f
	.zero		1


	//   ....[47]....
        /*0734*/ 	.word	0x0000e0a0
        /*0738*/ 	.word	0x000000ca
        /*073c*/ 	.word	0x00038850
        /*0740*/ 	.short	0x010a
        /*0742*/ 	.byte	0x3f
	.zero		1


	//   ....[48]....
        /*0744*/ 	.word	0x0000e0f0
        /*0748*/ 	.word	0x000000ca
        /*074c*/ 	.word	0x00038850
        /*0750*/ 	.short	0x010a
        /*0752*/ 	.byte	0x3f
	.zero		1


	//   ....[49]....
        /*0754*/ 	.word	0x0000f3f0
        /*0758*/ 	.word	0x000000bc
        /*075c*/ 	.word	0x00000000
        /*0760*/ 	.short	0x0101
        /*0762*/ 	.byte	0x3f
	.zero		1


	//   ....[50]....
        /*0764*/ 	.word	0x00011340
        /*0768*/ 	.word	0x000000ca
        /*076c*/ 	.word	0x00000000
        /*0770*/ 	.short	0x0101
        /*0772*/ 	.byte	0x3f
	.zero		1


	//   ....[51]....
        /*0774*/ 	.word	0x00011ed0
        /*0778*/ 	.word	0x000000ff
        /*077c*/ 	.word	0x00000000
        /*0780*/ 	.short	0x0101
        /*0782*/ 	.byte	0x04
	.zero		1


	//   ....[52]....
        /*0784*/ 	.word	0x00015770
        /*0788*/ 	.word	0x000000ff
        /*078c*/ 	.word	0x00038840
        /*0790*/ 	.short	0x010a
        /*0792*/ 	.byte	0x26
	.zero		1


	//   ....[53]....
        /*0794*/ 	.word	0x00016170
        /*0798*/ 	.word	0x000000ff
        /*079c*/ 	.word	0x00038800
        /*07a0*/ 	.short	0x0107
        /*07a2*/ 	.byte	0x26
	.zero		1


	//   ....[54]....
        /*07a4*/ 	.word	0x000161f0
        /*07a8*/ 	.word	0x000000ff
        /*07ac*/ 	.word	0x00038800
        /*07b0*/ 	.short	0x0101
        /*07b2*/ 	.byte	0x26
	.zero		1


	//   ....[55]....
        /*07b4*/ 	.word	0x000170c0
        /*07b8*/ 	.word	0x000000ff
        /*07bc*/ 	.word	0x00038810
        /*07c0*/ 	.short	0x0107
        /*07c2*/ 	.byte	0x26
	.zero		1


	//   ....[56]....
        /*07c4*/ 	.word	0x00017120
        /*07c8*/ 	.word	0x000000ff
        /*07cc*/ 	.word	0x00038810
        /*07d0*/ 	.short	0x0101
        /*07d2*/ 	.byte	0x26
	.zero		1


	//   ....[57]....
        /*07d4*/ 	.word	0x00017130
        /*07d8*/ 	.word	0x000000ff
        /*07dc*/ 	.word	0x00038820
        /*07e0*/ 	.short	0x010a
        /*07e2*/ 	.byte	0x26
	.zero		1


	//   ....[58]....
        /*07e4*/ 	.word	0x00017190
        /*07e8*/ 	.word	0x000000ff
        /*07ec*/ 	.word	0x00038860
        /*07f0*/ 	.short	0x010a
        /*07f2*/ 	.byte	0x26
	.zero		1


	//   ....[59]....
        /*07f4*/ 	.word	0x00017d50
        /*07f8*/ 	.word	0x000000ff
        /*07fc*/ 	.word	0x00038848
        /*0800*/ 	.short	0x010a
        /*0802*/ 	.byte	0x26
	.zero		1


	//   ....[60]....
        /*0804*/ 	.word	0x00017f20
        /*0808*/ 	.word	0x000000ff
        /*080c*/ 	.word	0x00038868
        /*0810*/ 	.short	0x010a
        /*0812*/ 	.byte	0x26
	.zero		1


	//   ....[61]....
        /*0814*/ 	.word	0x000188d0
        /*0818*/ 	.word	0x000000ff
        /*081c*/ 	.word	0x00038840
        /*0820*/ 	.short	0x010a
        /*0822*/ 	.byte	0x26
	.zero		1


	//   ....[62]....
        /*0824*/ 	.word	0x00018ab0
        /*0828*/ 	.word	0x000000ff
        /*082c*/ 	.word	0x00038860
        /*0830*/ 	.short	0x010a
        /*0832*/ 	.byte	0x26
	.zero		1


	//   ....[63]....
        /*0834*/ 	.word	0x00019480
        /*0838*/ 	.word	0x000000ff
        /*083c*/ 	.word	0x00038848
        /*0840*/ 	.short	0x010a
        /*0842*/ 	.byte	0x26
	.zero		1


	//   ....[64]....
        /*0844*/ 	.word	0x00019660
        /*0848*/ 	.word	0x000000ff
        /*084c*/ 	.word	0x00038868
        /*0850*/ 	.short	0x010a
        /*0852*/ 	.byte	0x26
	.zero		1


	//   ....[65]....
        /*0854*/ 	.word	0x00019e80
        /*0858*/ 	.word	0x00000002
        /*085c*/ 	.word	0x00038820
        /*0860*/ 	.short	0x010a
        /*0862*/ 	.byte	0x3f
	.zero		1


	//   ....[66]....
        /*0864*/ 	.word	0x0001a020
        /*0868*/ 	.word	0x00000007
        /*086c*/ 	.word	0x00000000
        /*0870*/ 	.short	0x010a
        /*0872*/ 	.byte	0x3f
	.zero		1


	//   ....[67]....
        /*0874*/ 	.word	0x0001a090
        /*0878*/ 	.word	0x00000005
        /*087c*/ 	.word	0x00000000
        /*0880*/ 	.short	0x010a
        /*0882*/ 	.byte	0x3f
	.zero		1


	//   ....[68]....
        /*0884*/ 	.word	0x0001a0f0
        /*0888*/ 	.word	0x00000005
        /*088c*/ 	.word	0x00000000
        /*0890*/ 	.short	0x010a
        /*0892*/ 	.byte	0x3f
	.zero		1


	//   ....[69]....
        /*0894*/ 	.word	0x0001a120
        /*0898*/ 	.word	0x00000003
        /*089c*/ 	.word	0x00000000
        /*08a0*/ 	.short	0x010a
        /*08a2*/ 	.byte	0x3f
	.zero		1


	//   ....[70]....
        /*08a4*/ 	.word	0x0001a180
        /*08a8*/ 	.word	0x000000c7
        /*08ac*/ 	.word	0x00038800
        /*08b0*/ 	.short	0x010a
        /*08b2*/ 	.byte	0x3f
	.zero		1


	//   ....[71]....
        /*08b4*/ 	.word	0x0001a1d0
        /*08b8*/ 	.word	0x000000c7
        /*08bc*/ 	.word	0x00038830
        /*08c0*/ 	.short	0x010a
        /*08c2*/ 	.byte	0x3f
	.zero		1


	//   ....[72]....
        /*08c4*/ 	.word	0x0001a220
        /*08c8*/ 	.word	0x000000c7
        /*08cc*/ 	.word	0x00038810
        /*08d0*/ 	.short	0x010a
        /*08d2*/ 	.byte	0x3f
	.zero		1


	//   ....[73]....
        /*08d4*/ 	.word	0x0001a270
        /*08d8*/ 	.word	0x000000c7
        /*08dc*/ 	.word	0x00038850
        /*08e0*/ 	.short	0x010a
        /*08e2*/ 	.byte	0x3f
	.zero		1


	//   ....[74]....
        /*08e4*/ 	.word	0x0001a2c0
        /*08e8*/ 	.word	0x000000cc
        /*08ec*/ 	.word	0x00038830
        /*08f0*/ 	.short	0x010a
        /*08f2*/ 	.byte	0x3f
	.zero		1


	//   ....[75]....
        /*08f4*/ 	.word	0x0001a310
        /*08f8*/ 	.word	0x000000cc
        /*08fc*/ 	.word	0x00038850
        /*0900*/ 	.short	0x010a
        /*0902*/ 	.byte	0x3f
	.zero		1


	//   ....[76]....
        /*0904*/ 	.word	0x0001a360
        /*0908*/ 	.word	0x000000b8
        /*090c*/ 	.word	0x00038830
        /*0910*/ 	.short	0x010a
        /*0912*/ 	.byte	0x3f
	.zero		1


	//   ....[77]....
        /*0914*/ 	.word	0x0001a3b0
        /*0918*/ 	.word	0x000000b8
        /*091c*/ 	.word	0x00038850
        /*0920*/ 	.short	0x010a
        /*0922*/ 	.byte	0x3f
	.zero		1


	//   ....[78]....
        /*0924*/ 	.word	0x0001a400
        /*0928*/ 	.word	0x000000ca
        /*092c*/ 	.word	0x00038830
        /*0930*/ 	.short	0x010a
        /*0932*/ 	.byte	0x3f
	.zero		1


	//   ....[79]....
        /*0934*/ 	.word	0x0001a450
        /*0938*/ 	.word	0x000000ca
        /*093c*/ 	.word	0x00038850
        /*0940*/ 	.short	0x010a
        /*0942*/ 	.byte	0x3f
	.zero		1


	//   ....[80]....
        /*0944*/ 	.word	0x0001a5b0
        /*0948*/ 	.word	0x00000003
        /*094c*/ 	.word	0x00038840
        /*0950*/ 	.short	0x010a
        /*0952*/ 	.byte	0x3f
	.zero		1


	//   ....[81]....
        /*0954*/ 	.word	0x0001b590
        /*0958*/ 	.word	0x00000003
        /*095c*/ 	.word	0x00038820
        /*0960*/ 	.short	0x010a
        /*0962*/ 	.byte	0x3f
	.zero		1


	//   ....[82]....
        /*0964*/ 	.word	0x0001b5f0
        /*0968*/ 	.word	0x00000003
        /*096c*/ 	.word	0x00038860
        /*0970*/ 	.short	0x010a
        /*0972*/ 	.byte	0x3f
	.zero		1


	//   ....[83]....
        /*0974*/ 	.word	0x0001b650
        /*0978*/ 	.word	0x00000003
        /*097c*/ 	.word	0x00038848
        /*0980*/ 	.short	0x010a
        /*0982*/ 	.byte	0x3f
	.zero		1


	//   ....[84]....
        /*0984*/ 	.word	0x0001b6b0
        /*0988*/ 	.word	0x00000003
        /*098c*/ 	.word	0x00038868
        /*0990*/ 	.short	0x010a
        /*0992*/ 	.byte	0x3f
	.zero		1


	//   ....[85]....
        /*0994*/ 	.word	0x0001b710
        /*0998*/ 	.word	0x00000003
        /*099c*/ 	.word	0x00038840
        /*09a0*/ 	.short	0x010a
        /*09a2*/ 	.byte	0x3f
	.zero		1


	//   ....[86]....
        /*09a4*/ 	.word	0x0001b770
        /*09a8*/ 	.word	0x00000003
        /*09ac*/ 	.word	0x00038860
        /*09b0*/ 	.short	0x010a
        /*09b2*/ 	.byte	0x3f
	.zero		1


	//   ....[87]....
        /*09b4*/ 	.word	0x0001b7d0
        /*09b8*/ 	.word	0x00000003
        /*09bc*/ 	.word	0x00038848
        /*09c0*/ 	.short	0x010a
        /*09c2*/ 	.byte	0x3f
	.zero		1


	//   ....[88]....
        /*09c4*/ 	.word	0x0001b830
        /*09c8*/ 	.word	0x00000003
        /*09cc*/ 	.word	0x00038868
        /*09d0*/ 	.short	0x010a
        /*09d2*/ 	.byte	0x3f
	.zero		1


	//   ....[89]....
        /*09d4*/ 	.word	0x0001b880
        /*09d8*/ 	.word	0x00000002
        /*09dc*/ 	.word	0x00038820
        /*09e0*/ 	.short	0x010a
        /*09e2*/ 	.byte	0x3f
	.zero		1


	//   ....[90]....
        /*09e4*/ 	.word	0x0001ba20
        /*09e8*/ 	.word	0x00000007
        /*09ec*/ 	.word	0x00000000
        /*09f0*/ 	.short	0x010a
        /*09f2*/ 	.byte	0x3f
	.zero		1


	//   ....[91]....
        /*09f4*/ 	.word	0x0001ba70
        /*09f8*/ 	.word	0x00000005
        /*09fc*/ 	.word	0x00000000
        /*0a00*/ 	.short	0x010a
        /*0a02*/ 	.byte	0x3f
	.zero		1


	//   ....[92]....
        /*0a04*/ 	.word	0x0001bac0
        /*0a08*/ 	.word	0x00000005
        /*0a0c*/ 	.word	0x00000000
        /*0a10*/ 	.short	0x010a
        /*0a12*/ 	.byte	0x3f
	.zero		1


	//----- nvinfo : EIATTR_NUM_MBARRIERS
	.align		4
.L_797:
        /*0a14*/ 	.byte	0x03, 0x38
        /*0a16*/ 	.short	0x0017


	//----- nvinfo : EIATTR_EXIT_INSTR_OFFSETS
	.align		4
        /*0a18*/ 	.byte	0x04, 0x1c
        /*0a1a*/ 	.short	(.L_799 - .L_798)


	//   ....[0]....
.L_798:
        /*0a1c*/ 	.word	0x0001a170


	//----- nvinfo : EIATTR_MAX_THREADS
	.align		4
.L_799:
        /*0a20*/ 	.byte	0x04, 0x05
        /*0a22*/ 	.short	(.L_801 - .L_800)
.L_800:
        /*0a24*/ 	.word	0x00000180
        /*0a28*/ 	.word	0x00000001
        /*0a2c*/ 	.word	0x00000001


	//----- nvinfo : EIATTR_CRS_STACK_SIZE
	.align		4
.L_801:
        /*0a30*/ 	.byte	0x04, 0x1e
        /*0a32*/ 	.short	(.L_803 - .L_802)
.L_802:
        /*0a34*/ 	.word	0x00000000


	//----- nvinfo : EIATTR_CBANK_PARAM_SIZE
	.align		4
.L_803:
        /*0a38*/ 	.byte	0x03, 0x19
        /*0a3a*/ 	.short	0x0b70


	//----- nvinfo : EIATTR_PARAM_CBANK
	.align		4
        /*0a3c*/ 	.byte	0x04, 0x0a
        /*0a3e*/ 	.short	(.L_805 - .L_804)
	.align		4
.L_804:
        /*0a40*/ 	.word	index@(.nv.constant0._ZN7cutlass13device_kernelIN5flash11enable_sm90INS1_16FlashAttnFwdSm90INS1_25CollectiveMainloopFwdSm90ILi2EN4cute5tupleIJNS5_1CILi1EEES8_S8_EEENS6_IJNS7_ILi64EEESA_SA_EEELi512ENS_6half_tEfNS_4arch4Sm90ELb0ELb1ELb0ELb0ELb0ELb0ELb1ELb0ELb0ELb1ELb1ELb0EEENS1_21CollectiveEpilogueFwdINS6_IJSA_NS7_ILi512EEESA_EEES9_SC_SE_Li256ELb0ELb1ELb1ELb0EEENS1_19SingleTileSchedulerILb0ELb1ELb1ELi64EEEEEEEEEvNT_6ParamsE)
        /*0a44*/ 	.short	0x0210
        /*0a46*/ 	.short	0x0b70


	//----- nvinfo : EIATTR_SW_WAR
	.align		4
.L_805:
        /*0a48*/ 	.byte	0x04, 0x36
        /*0a4a*/ 	.short	(.L_807 - .L_806)
.L_806:
        /*0a4c*/ 	.word	0x00000008
.L_807:


//--------------------- .nv.info._ZN7cutlass13device_kernelIN5flash11enable_sm90INS1_16FlashAttnFwdSm90INS1_25CollectiveMainloopFwdSm90ILi2EN4cute5tupleIJNS5_1CILi1EEES8_S8_EEENS6_IJNS7_ILi64EEESA_SA_EEELi512ENS_6half_tEfNS_4arch4Sm90ELb0ELb1ELb0ELb1ELb0ELb0ELb0ELb0ELb0ELb1ELb1ELb0EEENS1_21CollectiveEpilogueFwdINS6_IJSA_NS7_ILi512EEESA_EEES9_SC_SE_Li256ELb1ELb1ELb1ELb0EEENS1_36VarlenDynamicPersistentTileSchedulerILi64ELi64ELi256ELi128ELb1ELb1ELb1ELb1ELb0ELb1EEEEEEEEEvNT_6ParamsE --------------------------
	.section	.nv.info._ZN7cutlass13device_kernelIN5flash11enable_sm90INS1_16FlashAttnFwdSm90INS1_25CollectiveMainloopFwdSm90ILi2EN4cute5tupleIJNS5_1CILi1EEES8_S8_EEENS6_IJNS7_ILi64EEESA_SA_EEELi512ENS_6half_tEfNS_4arch4Sm90ELb0ELb1ELb0ELb1ELb0ELb0ELb0ELb0ELb0ELb1ELb1ELb0EEENS1_21CollectiveEpilogueFwdINS6_IJSA_NS7_ILi512EEESA_EEES9_SC_SE_Li256ELb1ELb1ELb1ELb0EEENS1_36VarlenDynamicPersistentTileSchedulerILi64ELi64ELi256ELi128ELb1ELb1ELb1ELb1ELb0ELb1EEEEEEEEEvNT_6ParamsE,"",@"SHT_CUDA_INFO"
	.sectionflags	@""
	.align	4


	//----- nvinfo : EIATTR_CUDA_API_VERSION
	.align		4
        /*0000*/ 	.byte	0x04, 0x37
        /*0002*/ 	.short	(.L_809 - .L_808)
.L_808:
        /*0004*/ 	.word	0x00000082


	//----- nvinfo : EIATTR_KPARAM_INFO
	.align		4
.L_809:
        /*0008*/ 	.byte	0x04, 0x17
        /*000a*/ 	.short	(.L_811 - .L_810)
.L_810:
        /*000c*/ 	.word	0x00000000
        /*0010*/ 	.short	0x0000
        /*0012*/ 	.short	0x0070
        /*0014*/ 	.byte	0x00, 0xf0, 0x01, 0x2a


	//----- nvinfo : EIATTR_SPARSE_MMA_MASK
	.align		4
.L_811:
        /*0018*/ 	.byte	0x03, 0x50
        /*001a*/ 	.short	0x0000


	//----- nvinfo : EIATTR_MAXREG_COUNT
	.align		4
        /*001c*/ 	.byte	0x03, 0x1b
        /*001e*/ 	.short	0x00a8


	//----- nvinfo : EIATTR_NUM_BARRIERS
	.align		4
        /*0020*/ 	.byte	0x02, 0x4c
        /*0022*/ 	.byte	0x10
	.zero		1


	//----- nvinfo : EIATTR_EXTERNS
	.align		4
        /*0024*/ 	.byte	0x04, 0x0f
        /*0026*/ 	.short	(.L_813 - .L_812)


	//   ....[0]....
	.align		4
.L_812:
        /*0028*/ 	.word	index@(__assertfail)


	//----- nvinfo : EIATTR_ANNOTATIONS
	.align		4
.L_813:
        /*002c*/ 	.byte	0x04, 0x55
        /*002e*/ 	.short	(.L_815 - .L_814)


	//   ....[0]....
.L_814:
        /* <DEDUP_REMOVED lines=70> */


	//----- nvinfo : EIATTR_MERCURY_ISA_VERSION
	.align		4
.L_815:
        /*0480*/ 	.byte	0x03, 0x5f
        /*0482*/ 	.short	0x0101


	//----- nvinfo : EIATTR_UNUSED_LOAD_BYTE_OFFSET
	.align		4
        /*0484*/ 	.byte	0x04, 0x44
        /*0486*/ 	.short	(.L_817 - .L_816)


	//   ....[0]....
.L_816:
        /*0488*/ 	.word	0x00000a10
        /*048c*/ 	.word	0x0000fff0


	//   ....[1]....
        /*0490*/ 	.word	0x0000daf0
        /*0494*/ 	.word	0x0000fff0


	//----- nvinfo : EIATTR_INT_WARP_WIDE_INSTR_OFFSETS
	.align		4
.L_817:
        /*0498*/ 	.byte	0x04, 0x31
        /*049a*/ 	.short	(.L_819 - .L_818)


	//   ....[0]....
.L_818:
        /*049c*/ 	.word	0x00000130


	//   ....[1]....
        /*04a0*/ 	.word	0x00000170


	//   ....[2]....
        /*04a4*/ 	.word	0x000001e0


	//   ....[3]....
        /*04a8*/ 	.word	0x00014290


	//   ....[4]....
        /*04ac*/ 	.word	0x00014320


	//   ....[5]....
        /*04b0*/ 	.word	0x00018c60


	//   ....[6]....
        /*04b4*/ 	.word	0x00018cf0


	//----- nvinfo : EIATTR_COOP_GROUP_MASK_REGIDS
	.align		4
.L_819:
        /*04b8*/ 	.byte	0x04, 0x29
        /*04ba*/ 	.short	(.L_821 - .L_820)


	//   ....[0]....
.L_820:
        /*04bc*/ 	.word	0xffffffff


	//   ....[1]....
        /*04c0*/ 	.word	0xffffffff


	//   ....[2]....
        /*04c4*/ 	.word	0xffffffff


	//   ....[3]....
        /*04c8*/ 	.word	0xffffffff


	//   ....[4]....
        /*04cc*/ 	.word	0xffffffff


	//   ....[5]....
        /*04d0*/ 	.word	0xffffffff


	//   ....[6]....
        /*04d4*/ 	.word	0xffffffff


	//   ....[7]....
        /*04d8*/ 	.word	0xffffffff


	//   ....[8]....
        /*04dc*/ 	.word	0xffffffff


	//   ....[9]....
        /*04e0*/ 	.word	0xffffffff


	//   ....[10]....
        /*04e4*/ 	.word	0xffffffff


	//   ....[11]....
        /*04e8*/ 	.word	0xffffffff


	//   ....[12]....
        /*04ec*/ 	.word	0xffffffff


	//   ....[13]....
        /*04f0*/ 	.word	0xffffffff


	//   ....[14]....
        /*04f4*/ 	.word	0xffffffff


	//   ....[15]....
        /*04f8*/ 	.word	0xffffffff


	//   ....[16]....
        /*04fc*/ 	.word	0xffffffff


	//   ....[17]....
        /*0500*/ 	.word	0xffffffff


	//   ....[18]....
        /*0504*/ 	.word	0xffffffff


	//   ....[19]....
        /*0508*/ 	.word	0xffffffff


	//   ....[20]....
        /*050c*/ 	.word	0xffffffff


	//   ....[21]....
        /*0510*/ 	.word	0xffffffff


	//   ....[22]....
        /*0514*/ 	.word	0xffffffff


	//   ....[23]....
        /*0518*/ 	.word	0xffffffff


	//   ....[24]....
        /*051c*/ 	.word	0xffffffff


	//   ....[25]....
        /*0520*/ 	.word	0xffffffff


	//   ....[26]....
        /*0524*/ 	.word	0xffffffff


	//   ....[27]....
        /*0528*/ 	.word	0xffffffff


	//   ....[28]....
        /*052c*/ 	.word	0xffffffff


	//   ....[29]....
        /*0530*/ 	.word	0xffffffff


	//   ....[30]....
        /*0534*/ 	.word	0xffffffff


	//   ....[31]....
        /*0538*/ 	.word	0xffffffff


	//   ....[32]....
        /*053c*/ 	.word	0xffffffff


	//   ....[33]....
        /*0540*/ 	.word	0xffffffff


	//   ....[34]....
        /*0544*/ 	.word	0xffffffff


	//   ....[35]....
        /*0548*/ 	.word	0xffffffff


	//   ....[36]....
        /*054c*/ 	.word	0xffffffff


	//   ....[37]....
        /*0550*/ 	.word	0xffffffff


	//   ....[38]....
        /*0554*/ 	.word	0xffffffff


	//   ....[39]....
        /*0558*/ 	.word	0xffffffff


	//   ....[40]....
        /*055c*/ 	.word	0xffffffff


	//   ....[41]....
        /*0560*/ 	.word	0xffffffff


	//   ....[42]....
        /*0564*/ 	.word	0xffffffff


	//   ....[43]....
        /*0568*/ 	.word	0xffffffff


	//   ....[44]....
        /*056c*/ 	.word	0xffffffff


	//   ....[45]....
        /*0570*/ 	.word	0xffffffff


	//   ....[46]....
        /*0574*/ 	.word	0xffffffff


	//   ....[47]....
        /*0578*/ 	.word	0xffffffff


	//   ....[48]....
        /*057c*/ 	.word	0xffffffff


	//   ....[49]....
        /*0580*/ 	.word	0xffffffff


	//   ....[50]....
        /*0584*/ 	.word	0xffffffff


	//   ....[51]....
        /*0588*/ 	.word	0xffffffff


	//   ....[52]....
        /*058c*/ 	.word	0xffffffff


	//   ....[53]....
        /*0590*/ 	.word	0xffffffff


	//   ....[54]....
        /*0594*/ 	.word	0xffffffff


	//   ....[55]....
        /*0598*/ 	.word	0xffffffff


	//   ....[56]....
        /*059c*/ 	.word	0xffffffff


	//   ....[57]....
        /*05a0*/ 	.word	0xffffffff


	//   ....[58]....
        /*05a4*/ 	.word	0xffffffff


	//   ....[59]....
        /*05a8*/ 	.word	0xffffffff


	//   ....[60]....
        /*05ac*/ 	.word	0xffffffff


	//   ....[61]....
        /*05b0*/ 	.word	0xffffffff


	//   ....[62]....
        /*05b4*/ 	.word	0xffffffff


	//   ....[63]....
        /*05b8*/ 	.word	0xffffffff


	//   ....[64]....
        /*05bc*/ 	.word	0xffffffff


	//   ....[65]....
        /*05c0*/ 	.word	0xffffffff


	//   ....[66]....
        /*05c4*/ 	.word	0xffffffff


	//   ....[67]....
        /*05c8*/ 	.word	0xffffffff


	//   ....[68]....
        /*05cc*/ 	.word	0xffffffff


	//   ....[69]....
        /*05d0*/ 	.word	0xffffffff


	//   ....[70]....
        /*05d4*/ 	.word	0xffffffff


	//   ....[71]....
        /*05d8*/ 	.word	0xffffffff


	//   ....[72]....
        /*05dc*/ 	.word	0xffffffff


	//   ....[73]....
        /*05e0*/ 	.word	0xffffffff


	//   ....[74]....
        /*05e4*/ 	.word	0xffffffff


	//   ....[75]....
        /*05e8*/ 	.word	0xffffffff


	//   ....[76]....
        /*05ec*/ 	.word	0xffffffff


	//   ....[77]....
        /*05f0*/ 	.word	0xffffffff


	//   ....[78]....
        /*05f4*/ 	.word	0xffffffff


	//   ....[79]....
        /*05f8*/ 	.word	0xffffffff


	//   ....[80]....
        /*05fc*/ 	.word	0xffffffff


	//   ....[81]....
        /*0600*/ 	.word	0xffffffff


	//   ....[82]....
        /*0604*/ 	.word	0xffffffff


	//   ....[83]....
        /*0608*/ 	.word	0xffffffff


	//   ....[84]....
        /*060c*/ 	.word	0xffffffff


	//   ....[85]....
        /*0610*/ 	.word	0xffffffff


	//   ....[86]....
        /*0614*/ 	.word	0xffffffff


	//   ....[87]....
        /*0618*/ 	.word	0xffffffff


	//   ....[88]....
        /*061c*/ 	.word	0xffffffff


	//   ....[89]....
        /*0620*/ 	.word	0xffffffff


	//   ....[90]....
        /*0624*/ 	.word	0xffffffff


	//   ....[91]....
        /*0628*/ 	.word	0xffffffff


	//   ....[92]....
        /*062c*/ 	.word	0xffffffff


	//   ....[93]....
        /*0630*/ 	.word	0xffffffff


	//   ....[94]....
        /*0634*/ 	.word	0xffffffff


	//   ....[95]....
        /*0638*/ 	.word	0xffffffff


	//   ....[96]....
        /*063c*/ 	.word	0xffffffff


	//   ....[97]....
        /*0640*/ 	.word	0xffffffff


	//   ....[98]....
        /*0644*/ 	.word	0xffffffff


	//   ....[99]....
        /*0648*/ 	.word	0xffffffff


	//   ....[100]....
        /*064c*/ 	.word	0xffffffff


	//   ....[101]....
        /*0650*/ 	.word	0x0500000f


	//   ....[102]....
        /*0654*/ 	.word	0x0500000f


	//   ....[103]....
        /*0658*/ 	.word	0x0500000f


	//   ....[104]....
        /*065c*/ 	.word	0x0500000f


	//   ....[105]....
        /*0660*/ 	.word	0x0500000f


	//   ....[106]....
        /*0664*/ 	.word	0x0500000f


	//   ....[107]....
        /*0668*/ 	.word	0x0500000f


	//   ....[108]....
        /*066c*/ 	.word	0x0500000f


	//   ....[109]....
        /*0670*/ 	.word	0x0500000f


	//   ....[110]....
        /*0674*/ 	.word	0x0500000f


	//   ....[111]....
        /*0678*/ 	.word	0x0500000f


	//   ....[112]....
        /*067c*/ 	.word	0x0500000f


	//   ....[113]....
        /*0680*/ 	.word	0x0500000f


	//   ....[114]....
        /*0684*/ 	.word	0x0500000f


	//   ....[115]....
        /*0688*/ 	.word	0x0500000f


	//   ....[116]....
        /*068c*/ 	.word	0x0500000f


	//   ....[117]....
        /*0690*/ 	.word	0x0500000f


	//   ....[118]....
        /*0694*/ 	.word	0x0500000f


	//   ....[119]....
        /*0698*/ 	.word	0x0500000f


	//   ....[120]....
        /*069c*/ 	.word	0x0500000f


	//   ....[121]....
        /*06a0*/ 	.word	0x0500000f


	//   ....[122]....
        /*06a4*/ 	.word	0x0500000f


	//   ....[123]....
        /*06a8*/ 	.word	0x0500000f


	//   ....[124]....
        /*06ac*/ 	.word	0x0500000f


	//   ....[125]....
        /*06b0*/ 	.word	0x0500000f


	//   ....[126]....
        /*06b4*/ 	.word	0x0500000f


	//   ....[127]....
        /*06b8*/ 	.word	0x0500000f


	//   ....[128]....
        /*06bc*/ 	.word	0x0500000f


	//----- nvinfo : EIATTR_COOP_GROUP_INSTR_OFFSETS
	.align		4
.L_821:
        /*06c0*/ 	.byte	0x04, 0x28
        /*06c2*/ 	.short	(.L_823 - .L_822)


	//   ....[0]....
.L_822:
        /*06c4*/ 	.word	0x00000060


	//   ....[1]....
        /*06c8*/ 	.word	0x00000140


	//   ....[2]....
        /*06cc*/ 	.word	0x00000190


	//   ....[3]....
        /*06d0*/ 	.word	0x00000380


	//   ....[4]....
        /*06d4*/ 	.word	0x000004e0


	//   ....[5]....
        /*06d8*/ 	.word	0x00000600


	//   ....[6]....
        /*06dc*/ 	.word	0x00000760


	//   ....[7]....
        /*06e0*/ 	.word	0x00002440


	//   ....[8]....
        /*06e4*/ 	.word	0x00004860


	//   ....[9]....
        /*06e8*/ 	.word	0x00004ed0


	//   ....[10]....
        /*06ec*/ 	.word	0x00005650


	//   ....[11]....
        /*06f0*/ 	.word	0x00005b00


	//   ....[12]....
        /*06f4*/ 	.word	0x00005c20


	//   ....[13]....
        /*06f8*/ 	.word	0x00005f80


	//   ....[14]....
        /*06fc*/ 	.word	0x00006050


	//   ....[15]....
        /*0700*/ 	.word	0x00006930


	//   ....[16]....
        /*0704*/ 	.word	0x00006df0


	//   ....[17]....
        /*0708*/ 	.word	0x000070a0


	//   ....[18]....
        /*070c*/ 	.word	0x000077f0


	//   ....[19]....
        /*0710*/ 	.word	0x00007940


	//   ....[20]....
        /*0714*/ 	.word	0x00007e90


	//   ....[21]....
        /*0718*/ 	.word	0x00007ef0


	//   ....[22]....
        /*071c*/ 	.word	0x00009050


	//   ....[23]....
        /*0720*/ 	.word	0x00009730


	//   ....[24]....
        /*0724*/ 	.word	0x00009750


	//   ....[25]....
        /*0728*/ 	.word	0x00009bb0


	//   ....[26]....
        /*072c*/ 	.word	0x00009d80


	//   ....[27]....
        /*0730*/ 	.word	0x0000abd0


	//   ....[28]....
        /*0734*/ 	.word	0x0000af60


	//   ....[29]....
        /*0738*/ 	.word	0x0000b1f0


	//   ....[30]....
        /*073c*/ 	.word	0x0000b8d0


	//   ....[31]....
        /*0740*/ 	.word	0x0000b9a0


	//   ....[32]....
        /*0744*/ 	.word	0x0000bf20


	//   ....[33]....
        /*0748*/ 	.word	0x0000c0f0


	//   ....[34]....
        /*074c*/ 	.word	0x0000cfb0


	//   ....[35]....
        /*0750*/ 	.word	0x0000cff0


	//   ....[36]....
        /*0754*/ 	.word	0x0000d080


	//   ....[37]....
        /*0758*/ 	.word	0x0000d100


	//   ....[38]....
        /*075c*/ 	.word	0x0000d110


	//   ....[39]....
        /*0760*/ 	.word	0x0000e8f0


	//   ....[40]....
        /*0764*/ 	.word	0x0000ecd0


	//   ....[41]....
        /*0768*/ 	.word	0x0000ecf0


	//   ....[42]....
        /*076c*/ 	.word	0x0000ed00


	//   ....[43]....
        /*0770*/ 	.word	0x0000ed10


	//   ....[44]....
        /*0774*/ 	.word	0x0000f940


	//   ....[45]....
        /*0778*/ 	.word	0x0000f970


	//   ....[46]....
        /*077c*/ 	.word	0x0000fc20


	//   ....[47]....
        /*0780*/ 	.word	0x0000fc40


	//   ....[48]....
        /*0784*/ 	.word	0x00010360


	//   ....[49]....
        /*0788*/ 	.word	0x00010370


	//   ....[50]....
        /*078c*/ 	.word	0x00010bc0


	//   ....[51]....
        /*0790*/ 	.word	0x00010be0


	//   ....[52]....
        /*0794*/ 	.word	0x00011f60


	//   ....[53]....
        /*0798*/ 	.word	0x00011fa0


	//   ....[54]....
        /*079c*/ 	.word	0x000121e0


	//   ....[55]....
        /*07a0*/ 	.word	0x00012200


	//   ....[56]....
        /*07a4*/ 	.word	0x000124c0


	//   ....[57]....
        /*07a8*/ 	.word	0x000126d0


	//   ....[58]....
        /*07ac*/ 	.word	0x00012700


	//   ....[59]....
        /*07b0*/ 	.word	0x00012730


	//   ....[60]....
        /*07b4*/ 	.word	0x00012760


	//   ....[61]....
        /*07b8*/ 	.word	0x00012790


	//   ....[62]....
        /*07bc*/ 	.word	0x000127c0


	//   ....[63]....
        /*07c0*/ 	.word	0x00012960


	//   ....[64]....
        /*07c4*/ 	.word	0x00012990


	//   ....[65]....
        /*07c8*/ 	.word	0x000129c0


	//   ....[66]....
        /*07cc*/ 	.word	0x000129f0


	//   ....[67]....
        /*07d0*/ 	.word	0x00012a20


	//   ....[68]....
        /*07d4*/ 	.word	0x00012a50


	//   ....[69]....
        /*07d8*/ 	.word	0x00012af0


	//   ....[70]....
        /*07dc*/ 	.word	0x00012b20


	//   ....[71]....
        /*07e0*/ 	.word	0x00012b30


	//   ....[72]....
        /*07e4*/ 	.word	0x00012b60


	//   ....[73]....
        /*07e8*/ 	.word	0x00014860


	//   ....[74]....
        /*07ec*/ 	.word	0x00015300


	//   ....[75]....
        /*07f0*/ 	.word	0x00015320


	//   ....[76]....
        /*07f4*/ 	.word	0x000153d0


	//   ....[77]....
        /*07f8*/ 	.word	0x000153e0


	//   ....[78]....
        /*07fc*/ 	.word	0x00015460


	//   ....[79]....
        /*0800*/ 	.word	0x00015470


	//   ....[80]....
        /*0804*/ 	.word	0x00015480


	//   ....[81]....
        /*0808*/ 	.word	0x00015490


	//   ....[82]....
        /*080c*/ 	.word	0x00018f80


	//   ....[83]....
        /*0810*/ 	.word	0x00018fb0


	//   ....[84]....
        /*0814*/ 	.word	0x00019010


	//   ....[85]....
        /*0818*/ 	.word	0x00019040


	//   ....[86]....
        /*081c*/ 	.word	0x00019070


	//   ....[87]....
        /*0820*/ 	.word	0x000190a0


	//   ....[88]....
        /*0824*/ 	.word	0x000190d0


	//   ....[89]....
        /*0828*/ 	.word	0x00019100


	//   ....[90]....
        /*082c*/ 	.word	0x000192c0


	//   ....[91]....
        /*0830*/ 	.word	0x000192f0


	//   ....[92]....
        /*0834*/ 	.word	0x00019320


	//   ....[93]....
        /*0838*/ 	.word	0x00019350


	//   ....[94]....
        /*083c*/ 	.word	0x00019380


	//   ....[95]....
        /*0840*/ 	.word	0x000193b0


	//   ....[96]....
        /*0844*/ 	.word	0x00019480


	//   ....[97]....
        /*0848*/ 	.word	0x000194a0


	//   ....[98]....
        /*084c*/ 	.word	0x000194b0


	//   ....[99]....
        /*0850*/ 	.word	0x00019530


	//   ....[100]....
        /*0854*/ 	.word	0x0001a060


	//   ....[101]....
        /*0858*/ 	.word	0x0001a770


	//   ....[102]....
        /*085c*/ 	.word	0x0001a930


	//   ....[103]....
        /*0860*/ 	.word	0x0001a980


	//   ....[104]....
        /*0864*/ 	.word	0x0001a9e0


	//   ....[105]....
        /*0868*/ 	.word	0x0001aad0


	//   ....[106]....
        /*086c*/ 	.word	0x0001ab30


	//   ....[107]....
        /*0870*/ 	.word	0x0001ac20


	//   ....[108]....
        /*0874*/ 	.word	0x0001ac80


	//   ....[109]....
        /*0878*/ 	.word	0x0001ad50


	//   ....[110]....
        /*087c*/ 	.word	0x0001b080


	//   ....[111]....
        /*0880*/ 	.word	0x0001b120


	//   ....[112]....
        /*0884*/ 	.word	0x0001b2c0


	//   ....[113]....
        /*0888*/ 	.word	0x0001b330


	//   ....[114]....
        /*088c*/ 	.word	0x0001b3a0


	//   ....[115]....
        /*0890*/ 	.word	0x0001b410


	//   ....[116]....
        /*0894*/ 	.word	0x0001b480


	//   ....[117]....
        /*0898*/ 	.word	0x0001b500


	//   ....[118]....
        /*089c*/ 	.word	0x0001b590


	//   ....[119]....
        /*08a0*/ 	.word	0x0001b630


	//   ....[120]....
        /*08a4*/ 	.word	0x0001b6a0


	//   ....[121]....
        /*08a8*/ 	.word	0x0001b710


	//   ....[122]....
        /*08ac*/ 	.word	0x0001b780


	//   ....[123]....
        /*08b0*/ 	.word	0x0001b800


	//   ....[124]....
        /*08b4*/ 	.word	0x0001b870


	//   ....[125]....
        /*08b8*/ 	.word	0x0001b920


	//   ....[126]....
        /*08bc*/ 	.word	0x0001b970


	//   ....[127]....
        /*08c0*/ 	.word	0x0001ba20


	//   ....[128]....
        /*08c4*/ 	.word	0x0001bb50


	//----- nvinfo : EIATTR_REG_RECONFIG
	.align		4
.L_823:
        /*08c8*/ 	.byte	0x01, 0x54
	.zero		2


	//----- nvinfo : EIATTR_SYSCALL_OFFSETS
	.align		4
        /*08cc*/ 	.byte	0x04, 0x46
        /*08ce*/ 	.short	(.L_825 - .L_824)


	//   ....[0]....
.L_824:
        /*08d0*/ 	.word	0x00004a30


	//   ....[1]....
        /*08d4*/ 	.word	0x00014490


	//   ....[2]....
        /*08d8*/ 	.word	0x000145e0


	//   ....[3]....
        /*08dc*/ 	.word	0x000146d0


	//   ....[4]....
        /*08e0*/ 	.word	0x00014ee0


	//----- nvinfo : EIATTR_MBARRIER_INSTR_OFFSETS
	.align		4
.L_825:
        /*08e4*/ 	.byte	0x04, 0x39
        /*08e6*/ 	.short	(.L_827 - .L_826)


	//   ....[0]....
.L_826:
        /*08e8*/ 	.word	0x00000270
        /*08ec*/ 	.word	0x000000ff
        /*08f0*/ 	.word	0x00028c00
        /*08f4*/ 	.short	0x0100
        /*08f6*/ 	.byte	0x08
	.zero		1


	//   ....[1]....
        /*08f8*/ 	.word	0x00000280
        /*08fc*/ 	.word	0x000000ff
        /*0900*/ 	.word	0x00028c20
        /*0904*/ 	.short	0x0100
        /*0906*/ 	.byte	0x08
	.zero		1


	//   ....[2]....
        /*0908*/ 	.word	0x00000330
        /*090c*/ 	.word	0x000000ff
        /*0910*/ 	.word	0x00028c30
        /*0914*/ 	.short	0x0100
        /*0916*/ 	.byte	0x06
	.zero		1


	//   ....[3]....
        /*0918*/ 	.word	0x00000340
        /*091c*/ 	.word	0x000000ff
        /*0920*/ 	.word	0x00028c40
        /*0924*/ 	.short	0x0100
        /*0926*/ 	.byte	0x06
	.zero		1


	//   ....[4]....
        /*0928*/ 	.word	0x00000350
        /*092c*/ 	.word	0x000000ff
        /*0930*/ 	.word	0x00028c38
        /*0934*/ 	.short	0x0100
        /*0936*/ 	.byte	0x06
	.zero		1


	//   ....[5]....
        /*0938*/ 	.word	0x00000360
        /*093c*/ 	.word	0x000000ff
        /*0940*/ 	.word	0x00028c48
        /*0944*/ 	.short	0x0100
        /*0946*/ 	.byte	0x06
	.zero		1


	//   ....[6]....
        /*0948*/ 	.word	0x00000490
        /*094c*/ 	.word	0x000000ff
        /*0950*/ 	.word	0x00028c50
        /*0954*/ 	.short	0x0100
        /*0956*/ 	.byte	0x08
	.zero		1


	//   ....[7]....
        /*0958*/ 	.word	0x000004a0
        /*095c*/ 	.word	0x000000ff
        /*0960*/ 	.word	0x00028c60
        /*0964*/ 	.short	0x0100
        /*0966*/ 	.byte	0x08
	.zero		1


	//   ....[8]....
        /*0968*/ 	.word	0x000004b0
        /*096c*/ 	.word	0x000000ff
        /*0970*/ 	.word	0x00028c58
        /*0974*/ 	.short	0x0100
        /*0976*/ 	.byte	0x08
	.zero		1


	//   ....[9]....
        /*0978*/ 	.word	0x000004c0
        /*097c*/ 	.word	0x000000ff
        /*0980*/ 	.word	0x00028c68
        /*0984*/ 	.short	0x0100
        /*0986*/ 	.byte	0x08
	.zero		1


	//   ....[10]....
        /*0988*/ 	.word	0x000005b0
        /*098c*/ 	.word	0x000000ff
        /*0990*/ 	.word	0x00028c70
        /*0994*/ 	.short	0x0100
        /*0996*/ 	.byte	0x06
	.zero		1


	//   ....[11]....
        /*0998*/ 	.word	0x000005c0
        /*099c*/ 	.word	0x000000ff
        /*09a0*/ 	.word	0x00028c80
        /*09a4*/ 	.short	0x0100
        /*09a6*/ 	.byte	0x06
	.zero		1


	//   ....[12]....
        /*09a8*/ 	.word	0x000005d0
        /*09ac*/ 	.word	0x000000ff
        /*09b0*/ 	.word	0x00028c78
        /*09b4*/ 	.short	0x0100
        /*09b6*/ 	.byte	0x06
	.zero		1


	//   ....[13]....
        /*09b8*/ 	.word	0x000005e0
        /*09bc*/ 	.word	0x000000ff
        /*09c0*/ 	.word	0x00028c88
        /*09c4*/ 	.short	0x0100
        /*09c6*/ 	.byte	0x06
	.zero		1


	//   ....[14]....
        /*09c8*/ 	.word	0x00000710
        /*09cc*/ 	.word	0x000000ff
        /*09d0*/ 	.word	0x00028c90
        /*09d4*/ 	.short	0x0100
        /*09d6*/ 	.byte	0x08
	.zero		1


	//   ....[15]....
        /*09d8*/ 	.word	0x00000720
        /*09dc*/ 	.word	0x000000ff
        /*09e0*/ 	.word	0x00028ca0
        /*09e4*/ 	.short	0x0100
        /*09e6*/ 	.byte	0x08
	.zero		1


	//   ....[16]....
        /*09e8*/ 	.word	0x00000730
        /*09ec*/ 	.word	0x000000ff
        /*09f0*/ 	.word	0x00028c98
        /*09f4*/ 	.short	0x0100
        /*09f6*/ 	.byte	0x08
	.zero		1


	//   ....[17]....
        /*09f8*/ 	.word	0x00000740
        /*09fc*/ 	.word	0x000000ff
        /*0a00*/ 	.word	0x00028ca8
        /*0a04*/ 	.short	0x0100
        /*0a06*/ 	.byte	0x08
	.zero		1


	//   ....[18]....
        /*0a08*/ 	.word	0x00000870
        /*0a0c*/ 	.word	0x000000ff
        /*0a10*/ 	.word	0x00028cb0
        /*0a14*/ 	.short	0x0100
        /*0a16*/ 	.byte	0x08
	.zero		1


	//   ....[19]....
        /*0a18*/ 	.word	0x00000880
        /*0a1c*/ 	.word	0x000000ff
        /*0a20*/ 	.word	0x00028cc0
        /*0a24*/ 	.short	0x0100
        /*0a26*/ 	.byte	0x08
	.zero		1


	//   ....[20]....
        /*0a28*/ 	.word	0x00000890
        /*0a2c*/ 	.word	0x000000ff
        /*0a30*/ 	.word	0x00028cb8
        /*0a34*/ 	.short	0x0100
        /*0a36*/ 	.byte	0x08
	.zero		1


	//   ....[21]....
        /*0a38*/ 	.word	0x000008a0
        /*0a3c*/ 	.word	0x000000ff
        /*0a40*/ 	.word	0x00028cc8
        /*0a44*/ 	.short	0x0100
        /*0a46*/ 	.byte	0x08
	.zero		1


	//   ....[22]....
        /*0a48*/ 	.word	0x00002580
        /*0a4c*/ 	.word	0x000000ff
        /*0a50*/ 	.word	0x00028c50
        /*0a54*/ 	.short	0x010a
        /*0a56*/ 	.byte	0x17
	.zero		1


	//   ....[23]....
        /*0a58*/ 	.word	0x00002850
        /*0a5c*/ 	.word	0x00000000
        /*0a60*/ 	.word	0x00000000
        /*0a64*/ 	.short	0x0101
        /*0a66*/ 	.byte	0x3f
	.zero		1


	//   ....[24]....
        /*0a68*/ 	.word	0x000031b0
        /*0a6c*/ 	.word	0x000000ff
        /*0a70*/ 	.word	0x00028c50
        /*0a74*/ 	.short	0x010a
        /*0a76*/ 	.byte	0x17
	.zero		1


	//   ....[25]....
        /*0a78*/ 	.word	0x000031f0
        /*0a7c*/ 	.word	0x000000ff
        /*0a80*/ 	.word	0x00028c50
        /*0a84*/ 	.short	0x010a
        /*0a86*/ 	.byte	0x17
	.zero		1


	//   ....[26]....
        /*0a88*/ 	.word	0x000033d0
        /*0a8c*/ 	.word	0x00000000
        /*0a90*/ 	.word	0x00000000
        /*0a94*/ 	.short	0x0101
        /*0a96*/ 	.byte	0x3f
	.zero		1


	//   ....[27]....
        /*0a98*/ 	.word	0x00004ae0
        /*0a9c*/ 	.word	0x000000ff
        /*0aa0*/ 	.word	0x00028c00
        /*0aa4*/ 	.short	0x010a
        /*0aa6*/ 	.byte	0x2e
	.zero		1


	//   ....[28]....
        /*0aa8*/ 	.word	0x00004b60
        /*0aac*/ 	.word	0x00000007
        /*0ab0*/ 	.word	0x00028c30
        /*0ab4*/ 	.short	0x010a
        /*0ab6*/ 	.byte	0x3f
	.zero		1


	//   ....[29]....
        /*0ab8*/ 	.word	0x00004ba0
        /*0abc*/ 	.word	0x00000007
        /*0ac0*/ 	.word	0x00028c30
        /*0ac4*/ 	.short	0x010a
        /*0ac6*/ 	.byte	0x3f
	.zero		1


	//   ....[30]....
        /*0ac8*/ 	.word	0x00004fc0
        /*0acc*/ 	.word	0x00000003
        /*0ad0*/ 	.word	0x00000000
        /*0ad4*/ 	.short	0x0101
        /*0ad6*/ 	.byte	0x3f
	.zero		1


	//   ....[31]....
        /*0ad8*/ 	.word	0x00006630
        /*0adc*/ 	.word	0x00000007
        /*0ae0*/ 	.word	0x00028c50
        /*0ae4*/ 	.short	0x010a
        /*0ae6*/ 	.byte	0x3f
	.zero		1


	//   ....[32]....
        /*0ae8*/ 	.word	0x00006670
        /*0aec*/ 	.word	0x00000007
        /*0af0*/ 	.word	0x00028c50
        /*0af4*/ 	.short	0x010a
        /*0af6*/ 	.byte	0x3f
	.zero		1


	//   ....[33]....
        /*0af8*/ 	.word	0x00006950
        /*0afc*/ 	.word	0x00000007
        /*0b00*/ 	.word	0x00000000
        /*0b04*/ 	.short	0x0101
        /*0b06*/ 	.byte	0x3f
	.zero		1


	//   ....[34]....
        /*0b08*/ 	.word	0x00006be0
        /*0b0c*/ 	.word	0x000000ff
        /*0b10*/ 	.word	0x00028c30
        /*0b14*/ 	.short	0x010a
        /*0b16*/ 	.byte	0x1b
	.zero		1


	//   ....[35]....
        /*0b18*/ 	.word	0x00006c20
        /*0b1c*/ 	.word	0x000000ff
        /*0b20*/ 	.word	0x00028c30
        /*0b24*/ 	.short	0x010a
        /*0b26*/ 	.byte	0x1b
	.zero		1


	//   ....[36]....
        /*0b28*/ 	.word	0x00006ea0
        /*0b2c*/ 	.word	0x00000008
        /*0b30*/ 	.word	0x00000000
        /*0b34*/ 	.short	0x0101
        /*0b36*/ 	.byte	0x3f
	.zero		1


	//   ....[37]....
        /*0b38*/ 	.word	0x00008d90
        /*0b3c*/ 	.word	0x000000ff
        /*0b40*/ 	.word	0x00028c50
        /*0b44*/ 	.short	0x010a
        /*0b46*/ 	.byte	0x1b
	.zero		1


	//   ....[38]....
        /*0b48*/ 	.word	0x00008dd0
        /*0b4c*/ 	.word	0x000000ff
        /*0b50*/ 	.word	0x00028c50
        /*0b54*/ 	.short	0x010a
        /*0b56*/ 	.byte	0x1b
	.zero		1


	//   ....[39]....
        /*0b58*/ 	.word	0x00009070
        /*0b5c*/ 	.word	0x0000000a
        /*0b60*/ 	.word	0x00000000
        /*0b64*/ 	.short	0x0101
        /*0b66*/ 	.byte	0x3f
	.zero		1


	//   ....[40]....
        /*0b68*/ 	.word	0x00009460
        /*0b6c*/ 	.word	0x000000ff
        /*0b70*/ 	.word	0x00028c30
        /*0b74*/ 	.short	0x010a
        /*0b76*/ 	.byte	0x18
	.zero		1


	//   ....[41]....
        /*0b78*/ 	.word	0x000094a0
        /*0b7c*/ 	.word	0x000000ff
        /*0b80*/ 	.word	0x00028c30
        /*0b84*/ 	.short	0x010a
        /*0b86*/ 	.byte	0x18
	.zero		1


	//   ....[42]....
        /*0b88*/ 	.word	0x0000a190
        /*0b8c*/ 	.word	0x0000000b
        /*0b90*/ 	.word	0x00000000
        /*0b94*/ 	.short	0x0101
        /*0b96*/ 	.byte	0x3f
	.zero		1


	//   ....[43]....
        /*0b98*/ 	.word	0x0000a930
        /*0b9c*/ 	.word	0x000000ff
        /*0ba0*/ 	.word	0x00028c50
        /*0ba4*/ 	.short	0x010a
        /*0ba6*/ 	.byte	0x18
	.zero		1


	//   ....[44]....
        /*0ba8*/ 	.word	0x0000a970
        /*0bac*/ 	.word	0x000000ff
        /*0bb0*/ 	.word	0x00028c50
        /*0bb4*/ 	.short	0x010a
        /*0bb6*/ 	.byte	0x18
	.zero		1


	//   ....[45]....
        /*0bb8*/ 	.word	0x0000abf0
        /*0bbc*/ 	.word	0x0000000a
        /*0bc0*/ 	.word	0x00000000
        /*0bc4*/ 	.short	0x0101
        /*0bc6*/ 	.byte	0x3f
	.zero		1


	//   ....[46]....
        /*0bc8*/ 	.word	0x0000ad60
        /*0bcc*/ 	.word	0x000000ff
        /*0bd0*/ 	.word	0x00028c30
        /*0bd4*/ 	.short	0x010a
        /*0bd6*/ 	.byte	0x1a
	.zero		1


	//   ....[47]....
        /*0bd8*/ 	.word	0x0000ada0
        /*0bdc*/ 	.word	0x000000ff
        /*0be0*/ 	.word	0x00028c30
        /*0be4*/ 	.short	0x010a
        /*0be6*/ 	.byte	0x1a
	.zero		1


	//   ....[48]....
        /*0be8*/ 	.word	0x0000aff0
        /*0bec*/ 	.word	0x00000005
        /*0bf0*/ 	.word	0x00000000
        /*0bf4*/ 	.short	0x0101
        /*0bf6*/ 	.byte	0x3f
	.zero		1


	//   ....[49]....
        /*0bf8*/ 	.word	0x0000ccf0
        /*0bfc*/ 	.word	0x000000ff
        /*0c00*/ 	.word	0x00028c50
        /*0c04*/ 	.short	0x010a
        /*0c06*/ 	.byte	0x1a
	.zero		1


	//   ....[50]....
        /*0c08*/ 	.word	0x0000cd30
        /*0c0c*/ 	.word	0x000000ff
        /*0c10*/ 	.word	0x00028c50
        /*0c14*/ 	.short	0x010a
        /*0c16*/ 	.byte	0x1a
	.zero		1


	//   ....[51]....
        /*0c18*/ 	.word	0x0000cfd0
        /*0c1c*/ 	.word	0x00000009
        /*0c20*/ 	.word	0x00000000
        /*0c24*/ 	.short	0x0101
        /*0c26*/ 	.byte	0x3f
	.zero		1


	//   ....[52]....
        /*0c28*/ 	.word	0x0000f920
        /*0c2c*/ 	.word	0x000000ff
        /*0c30*/ 	.word	0x00000000
        /*0c34*/ 	.short	0x0101
        /*0c36*/ 	.byte	0x04
	.zero		1


	//   ....[53]....
        /*0c38*/ 	.word	0x00010280
        /*0c3c*/ 	.word	0x000000ff
        /*0c40*/ 	.word	0x00000000
        /*0c44*/ 	.short	0x0101
        /*0c46*/ 	.byte	0x04
	.zero		1


	//   ....[54]....
        /*0c48*/ 	.word	0x00014ac0
        /*0c4c*/ 	.word	0x00000000
        /*0c50*/ 	.word	0x00028c40
        /*0c54*/ 	.short	0x010a
        /*0c56*/ 	.byte	0x3f
	.zero		1


	//   ....[55]....
        /*0c58*/ 	.word	0x00015580
        /*0c5c*/ 	.word	0x00000013
        /*0c60*/ 	.word	0x00028c00
        /*0c64*/ 	.short	0x0107
        /*0c66*/ 	.byte	0x3f
	.zero		1


	//   ....[56]....
        /*0c68*/ 	.word	0x00015670
        /*0c6c*/ 	.word	0x00000013
        /*0c70*/ 	.word	0x00028c00
        /*0c74*/ 	.short	0x0101
        /*0c76*/ 	.byte	0x3f
	.zero		1


	//   ....[57]....
        /*0c78*/ 	.word	0x00015690
        /*0c7c*/ 	.word	0x00000013
        /*0c80*/ 	.word	0x00028c20
        /*0c84*/ 	.short	0x010a
        /*0c86*/ 	.byte	0x3f
	.zero		1


	//   ....[58]....
        /*0c88*/ 	.word	0x00015770
        /*0c8c*/ 	.word	0x00000000
        /*0c90*/ 	.word	0x00028c60
        /*0c94*/ 	.short	0x010a
        /*0c96*/ 	.byte	0x3f
	.zero		1


	//   ....[59]....
        /*0c98*/ 	.word	0x00016460
        /*0c9c*/ 	.word	0x00000003
        /*0ca0*/ 	.word	0x00028c40
        /*0ca4*/ 	.short	0x010a
        /*0ca6*/ 	.byte	0x3f
	.zero		1


	//   ....[60]....
        /*0ca8*/ 	.word	0x000166c0
        /*0cac*/ 	.word	0x00000003
        /*0cb0*/ 	.word	0x00028c60
        /*0cb4*/ 	.short	0x010a
        /*0cb6*/ 	.byte	0x3f
	.zero		1


	//   ....[61]....
        /*0cb8*/ 	.word	0x00017270
        /*0cbc*/ 	.word	0x00000004
        /*0cc0*/ 	.word	0x00028c40
        /*0cc4*/ 	.short	0x010a
        /*0cc6*/ 	.byte	0x3f
	.zero		1


	//   ....[62]....
        /*0cc8*/ 	.word	0x000174c0
        /*0ccc*/ 	.word	0x00000004
        /*0cd0*/ 	.word	0x00028c60
        /*0cd4*/ 	.short	0x010a
        /*0cd6*/ 	.byte	0x3f
	.zero		1


	//   ....[63]....
        /*0cd8*/ 	.word	0x00018000
        /*0cdc*/ 	.word	0x00000004
        /*0ce0*/ 	.word	0x00028c40
        /*0ce4*/ 	.short	0x010a
        /*0ce6*/ 	.byte	0x3f
	.zero		1


	//   ....[64]....
        /*0ce8*/ 	.word	0x00018260
        /*0cec*/ 	.word	0x00000004
        /*0cf0*/ 	.word	0x00028c60
        /*0cf4*/ 	.short	0x010a
        /*0cf6*/ 	.byte	0x3f
	.zero		1


	//   ....[65]....
        /*0cf8*/ 	.word	0x00019fe0
        /*0cfc*/ 	.word	0x00000000
        /*0d00*/ 	.word	0x00028c20
        /*0d04*/ 	.short	0x010a
        /*0d06*/ 	.byte	0x3f
	.zero		1


	//   ....[66]....
        /*0d08*/ 	.word	0x0001a1a0
        /*0d0c*/ 	.word	0x00000006
        /*0d10*/ 	.word	0x00000000
        /*0d14*/ 	.short	0x010a
        /*0d16*/ 	.byte	0x3f
	.zero		1


	//   ....[67]....
        /*0d18*/ 	.word	0x0001a210
        /*0d1c*/ 	.word	0x00000007
        /*0d20*/ 	.word	0x00000000
        /*0d24*/ 	.short	0x010a
        /*0d26*/ 	.byte	0x3f
	.zero		1


	//   ....[68]....
        /*0d28*/ 	.word	0x0001a280
        /*0d2c*/ 	.word	0x00000004
        /*0d30*/ 	.word	0x00000000
        /*0d34*/ 	.short	0x010a
        /*0d36*/ 	.byte	0x3f
	.zero		1


	//   ....[69]....
        /*0d38*/ 	.word	0x0001a2b0
        /*0d3c*/ 	.word	0x00000003
        /*0d40*/ 	.word	0x00000000
        /*0d44*/ 	.short	0x010a
        /*0d46*/ 	.byte	0x3f
	.zero		1


	//   ....[70]....
        /*0d48*/ 	.word	0x0001a320
        /*0d4c*/ 	.word	0x00000003
        /*0d50*/ 	.word	0x00028c50
        /*0d54*/ 	.short	0x010a
        /*0d56*/ 	.byte	0x3f
	.zero		1


	//   ....[71]....
        /*0d58*/ 	.word	0x0001a380
        /*0d5c*/ 	.word	0x00000003
        /*0d60*/ 	.word	0x00028c50
        /*0d64*/ 	.short	0x010a
        /*0d66*/ 	.byte	0x3f
	.zero		1


	//   ....[72]....
        /*0d68*/ 	.word	0x0001a3e0
        /*0d6c*/ 	.word	0x00000003
        /*0d70*/ 	.word	0x00028c00
        /*0d74*/ 	.short	0x010a
        /*0d76*/ 	.byte	0x3f
	.zero		1


	//   ....[73]....
        /*0d78*/ 	.word	0x0001a430
        /*0d7c*/ 	.word	0x00000007
        /*0d80*/ 	.word	0x00028c30
        /*0d84*/ 	.short	0x010a
        /*0d86*/ 	.byte	0x3f
	.zero		1


	//   ....[74]....
        /*0d88*/ 	.word	0x0001a480
        /*0d8c*/ 	.word	0x00000007
        /*0d90*/ 	.word	0x00028c50
        /*0d94*/ 	.short	0x010a
        /*0d96*/ 	.byte	0x3f
	.zero		1


	//   ....[75]....
        /*0d98*/ 	.word	0x0001a4e0
        /*0d9c*/ 	.word	0x00000008
        /*0da0*/ 	.word	0x00028c30
        /*0da4*/ 	.short	0x010a
        /*0da6*/ 	.byte	0x3f
	.zero		1


	//   ....[76]....
        /*0da8*/ 	.word	0x0001a530
        /*0dac*/ 	.word	0x0000000a
        /*0db0*/ 	.word	0x00028c50
        /*0db4*/ 	.short	0x010a
        /*0db6*/ 	.byte	0x3f
	.zero		1


	//   ....[77]....
        /*0db8*/ 	.word	0x0001a590
        /*0dbc*/ 	.word	0x00000006
        /*0dc0*/ 	.word	0x00028c30
        /*0dc4*/ 	.short	0x010a
        /*0dc6*/ 	.byte	0x3f
	.zero		1


	//   ....[78]....
        /*0dc8*/ 	.word	0x0001a5e0
        /*0dcc*/ 	.word	0x0000000a
        /*0dd0*/ 	.word	0x00028c50
        /*0dd4*/ 	.short	0x010a
        /*0dd6*/ 	.byte	0x3f
	.zero		1


	//   ....[79]....
        /*0dd8*/ 	.word	0x0001a640
        /*0ddc*/ 	.word	0x00000005
        /*0de0*/ 	.word	0x00028c30
        /*0de4*/ 	.short	0x010a
        /*0de6*/ 	.byte	0x3f
	.zero		1


	//   ....[80]....
        /*0de8*/ 	.word	0x0001a690
        /*0dec*/ 	.word	0x00000009
        /*0df0*/ 	.word	0x00028c50
        /*0df4*/ 	.short	0x010a
        /*0df6*/ 	.byte	0x3f
	.zero		1


	//   ....[81]....
        /*0df8*/ 	.word	0x0001a830
        /*0dfc*/ 	.word	0x00000000
        /*0e00*/ 	.word	0x00028c40
        /*0e04*/ 	.short	0x010a
        /*0e06*/ 	.byte	0x3f
	.zero		1


	//   ....[82]....
        /*0e08*/ 	.word	0x0001ad90
        /*0e0c*/ 	.word	0x00000013
        /*0e10*/ 	.word	0x00028c20
        /*0e14*/ 	.short	0x010a
        /*0e16*/ 	.byte	0x3f
	.zero		1


	//   ....[83]....
        /*0e18*/ 	.word	0x0001ade0
        /*0e1c*/ 	.word	0x00000000
        /*0e20*/ 	.word	0x00028c60
        /*0e24*/ 	.short	0x010a
        /*0e26*/ 	.byte	0x3f
	.zero		1


	//   ....[84]....
        /*0e28*/ 	.word	0x0001ae30
        /*0e2c*/ 	.word	0x00000003
        /*0e30*/ 	.word	0x00028c40
        /*0e34*/ 	.short	0x010a
        /*0e36*/ 	.byte	0x3f
	.zero		1


	//   ....[85]....
        /*0e38*/ 	.word	0x0001ae80
        /*0e3c*/ 	.word	0x00000003
        /*0e40*/ 	.word	0x00028c60
        /*0e44*/ 	.short	0x010a
        /*0e46*/ 	.byte	0x3f
	.zero		1


	//   ....[86]....
        /*0e48*/ 	.word	0x0001aed0
        /*0e4c*/ 	.word	0x00000004
        /*0e50*/ 	.word	0x00028c40
        /*0e54*/ 	.short	0x010a
        /*0e56*/ 	.byte	0x3f
	.zero		1


	//   ....[87]....
        /*0e58*/ 	.word	0x0001af20
        /*0e5c*/ 	.word	0x00000004
        /*0e60*/ 	.word	0x00028c60
        /*0e64*/ 	.short	0x010a
        /*0e66*/ 	.byte	0x3f
	.zero		1


	//   ....[88]....
        /*0e68*/ 	.word	0x0001af70
        /*0e6c*/ 	.word	0x00000004
        /*0e70*/ 	.word	0x00028c40
        /*0e74*/ 	.short	0x010a
        /*0e76*/ 	.byte	0x3f
	.zero		1


	//   ....[89]....
        /*0e78*/ 	.word	0x0001afc0
        /*0e7c*/ 	.word	0x00000004
        /*0e80*/ 	.word	0x00028c60
        /*0e84*/ 	.short	0x010a
        /*0e86*/ 	.byte	0x3f
	.zero		1


	//   ....[90]....
        /*0e88*/ 	.word	0x0001ba70
        /*0e8c*/ 	.word	0x00000000
        /*0e90*/ 	.word	0x00028c20
        /*0e94*/ 	.short	0x010a
        /*0e96*/ 	.byte	0x3f
	.zero		1


	//   ....[91]....
        /*0e98*/ 	.word	0x0001bc10
        /*0e9c*/ 	.word	0x00000006
        /*0ea0*/ 	.word	0x00000000
        /*0ea4*/ 	.short	0x010a
        /*0ea6*/ 	.byte	0x3f
	.zero		1


	//   ....[92]....
        /*0ea8*/ 	.word	0x0001bc60
        /*0eac*/ 	.word	0x00000007
        /*0eb0*/ 	.word	0x00000000
        /*0eb4*/ 	.short	0x010a
        /*0eb6*/ 	.byte	0x3f
	.zero		1


	//   ....[93]....
        /*0eb8*/ 	.word	0x0001bcb0
        /*0ebc*/ 	.word	0x00000004
        /*0ec0*/ 	.word	0x00000000
        /*0ec4*/ 	.short	0x010a
        /*0ec6*/ 	.byte	0x3f
	.zero		1


	//----- nvinfo : EIATTR_NUM_MBARRIERS
	.align		4
.L_827:
        /*0ec8*/ 	.byte	0x03, 0x38
        /*0eca*/ 	.short	0x0016


	//----- nvinfo : EIATTR_EXIT_INSTR_OFFSETS
	.align		4
        /*0ecc*/ 	.byte	0x04, 0x1c
        /*0ece*/ 	.short	(.L_829 - .L_828)


	//   ....[0]....
.L_828:
        /*0ed0*/ 	.word	0x00000a40


	//   ....[1]....
        /*0ed4*/ 	.word	0x00012460


	//   ....[2]....
        /*0ed8*/ 	.word	0x0001a300


	//----- nvinfo : EIATTR_MAX_THREADS
	.align		4
.L_829:
        /*0edc*/ 	.byte	0x04, 0x05
        /*0ede*/ 	.short	(.L_831 - .L_830)
.L_830:
        /*0ee0*/ 	.word	0x00000180
        /*0ee4*/ 	.word	0x00000001
        /*0ee8*/ 	.word	0x00000001


	//----- nvinfo : EIATTR_CRS_STACK_SIZE
	.align		4
.L_831:
        /*0eec*/ 	.byte	0x04, 0x1e
        /*0eee*/ 	.short	(.L_833 - .L_832)
.L_832:
        /*0ef0*/ 	.word	0x00000000


	//----- nvinfo : EIATTR_CBANK_PARAM_SIZE
	.align		4
.L_833:
        /*0ef4*/ 	.byte	0x03, 0x19
        /*0ef6*/ 	.short	0x0af0


	//----- nvinfo : EIATTR_PARAM_CBANK
	.align		4
        /*0ef8*/ 	.byte	0x04, 0x0a
        /*0efa*/ 	.short	(.L_835 - .L_834)
	.align		4
.L_834:
        /*0efc*/ 	.word	index@(.nv.constant0._ZN7cutlass13device_kernelIN5flash11enable_sm90INS1_16FlashAttnFwdSm90INS1_25CollectiveMainloopFwdSm90ILi2EN4cute5tupleIJNS5_1CILi1EEES8_S8_EEENS6_IJNS7_ILi64EEESA_SA_EEELi512ENS_6half_tEfNS_4arch4Sm90ELb0ELb1ELb0ELb1ELb0ELb0ELb0ELb0ELb0ELb1ELb1ELb0EEENS1_21CollectiveEpilogueFwdINS6_IJSA_NS7_ILi512EEESA_EEES9_SC_SE_Li256ELb1ELb1ELb1ELb0EEENS1_36VarlenDynamicPersistentTileSchedulerILi64ELi64ELi256ELi128ELb1ELb1ELb1ELb1ELb0ELb1EEEEEEEEEvNT_6ParamsE)
        /*0f00*/ 	.short	0x0210
        /*0f02*/ 	.short	0x0af0


	//----- nvinfo : EIATTR_SW_WAR
	.align		4
.L_835:
        /*0f04*/ 	.byte	0x04, 0x36
        /*0f06*/ 	.short	(.L_837 - .L_836)
.L_836:
        /*0f08*/ 	.word	0x00000008
.L_837:


//--------------------- .nv.info._ZN7cutlass13device_kernelIN5flash11enable_sm90INS1_16FlashAttnFwdSm90INS1_25CollectiveMainloopFwdSm90ILi2EN4cute5tupleIJNS5_1CILi1EEES8_S8_EEENS6_IJNS7_ILi64EEESA_SA_EEELi512ENS_6half_tEfNS_4arch4Sm90ELb0ELb1ELb0ELb1ELb0ELb1ELb0ELb0ELb0ELb1ELb1ELb0EEENS1_21CollectiveEpilogueFwdINS6_IJSA_NS7_ILi512EEESA_EEES9_SC_SE_Li256ELb1ELb1ELb1ELb0EEENS1_36VarlenDynamicPersistentTileSchedulerILi64ELi64ELi256ELi128ELb1ELb1ELb1ELb1ELb0ELb1EEEEEEEEEvNT_6ParamsE --------------------------
	.section	.nv.info._ZN7cutlass13device_kernelIN5flash11enable_sm90INS1_16FlashAttnFwdSm90INS1_25CollectiveMainloopFwdSm90ILi2EN4cute5tupleIJNS5_1CILi1EEES8_S8_EEENS6_IJNS7_ILi64EEESA_SA_EEELi512ENS_6half_tEfNS_4arch4Sm90ELb0ELb1ELb0ELb1ELb0ELb1ELb0ELb0ELb0ELb1ELb1ELb0EEENS1_21CollectiveEpilogueFwdINS6_IJSA_NS7_ILi512EEESA_EEES9_SC_SE_Li256ELb1ELb1ELb1ELb0EEENS1_36VarlenDynamicPersistentTileSchedulerILi64ELi64ELi256ELi128ELb1ELb1ELb1ELb1ELb0ELb1EEEEEEEEEvNT_6ParamsE,"",@"SHT_CUDA_INFO"
	.sectionflags	@""
	.align	4


	//----- nvinfo : EIATTR_CUDA_API_VERSION
	.align		4
        /*0000*/ 	.byte	0x04, 0x37
        /*0002*/ 	.short	(.L_839 - .L_838)
.L_838:
        /*0004*/ 	.word	0x00000082


	//----- nvinfo : EIATTR_KPARAM_INFO
	.align		4
.L_839:
        /*0008*/ 	.byte	0x04, 0x17
        /*000a*/ 	.short	(.L_841 - .L_840)
.L_840:
        /*000c*/ 	.word	0x00000000
        /*0010*/ 	.short	0x0000
        /*0012*/ 	.short	0x0070
        /*0014*/ 	.byte	0x00, 0xf0, 0x01, 0x2a


	//----- nvinfo : EIATTR_SPARSE_MMA_MASK
	.align		4
.L_841:
        /*0018*/ 	.byte	0x03, 0x50
        /*001a*/ 	.short	0x0000


	//----- nvinfo : EIATTR_MAXREG_COUNT
	.align		4
        /*001c*/ 	.byte	0x03, 0x1b
        /*001e*/ 	.short	0x00a8


	//----- nvinfo : EIATTR_NUM_BARRIERS
	.align		4
        /*0020*/ 	.byte	0x02, 0x4c
        /*0022*/ 	.byte	0x10
	.zero		1


	//----- nvinfo : EIATTR_EXTERNS
	.align		4
        /*0024*/ 	.byte	0x04, 0x0f
        /*0026*/ 	.short	(.L_843 - .L_842)


	//   ....[0]....
	.align		4
.L_842:
        /*0028*/ 	.word	index@(__assertfail)


	//----- nvinfo : EIATTR_ANNOTATIONS
	.align		4
.L_843:
        /*002c*/ 	.byte	0x04, 0x55
        /*002e*/ 	.short	(.L_845 - .L_844)


	//   ....[0]....
.L_844:
        /* <DEDUP_REMOVED lines=82> */


	//----- nvinfo : EIATTR_MERCURY_ISA_VERSION
	.align		4
.L_845:
        /*0538*/ 	.byte	0x03, 0x5f
        /*053a*/ 	.short	0x0101


	//----- nvinfo : EIATTR_UNUSED_LOAD_BYTE_OFFSET
	.align		4
        /*053c*/ 	.byte	0x04, 0x44
        /*053e*/ 	.short	(.L_847 - .L_846)


	//   ....[0]....
.L_846:
        /*0540*/ 	.word	0x00000a80
        /*0544*/ 	.word	0x0000fff0


	//   ....[1]....
        /*0548*/ 	.word	0x00013ec0
        /*054c*/ 	.word	0x0000fff0


	//----- nvinfo : EIATTR_INT_WARP_WIDE_INSTR_OFFSETS
	.align		4
.L_847:
        /*0550*/ 	.byte	0x04, 0x31
        /*0552*/ 	.short	(.L_849 - .L_848)


	//   ....[0]....
.L_848:
        /*0554*/ 	.word	0x00000190


	//   ....[1]....
        /*0558*/ 	.word	0x000001d0


	//   ....[2]....
        /*055c*/ 	.word	0x00000240


	//   ....[3]....
        /*0560*/ 	.word	0x0001ca10


	//   ....[4]....
        /*0564*/ 	.word	0x0001caa0


	//   ....[5]....
        /*0568*/ 	.word	0x00021390


	//   ....[6]....
        /*056c*/ 	.word	0x00021420


	//----- nvinfo : EIATTR_COOP_GROUP_MASK_REGIDS
	.align		4
.L_849:
        /*0570*/ 	.byte	0x04, 0x29
        /*0572*/ 	.short	(.L_851 - .L_850)


	//   ....[0]....
.L_850:
        /*0574*/ 	.word	0xffffffff


	//   ....[1]....
        /*0578*/ 	.word	0xffffffff


	//   ....[2]....
        /*057c*/ 	.word	0xffffffff


	//   ....[3]....
        /*0580*/ 	.word	0xffffffff


	//   ....[4]....
        /*0584*/ 	.word	0xffffffff


	//   ....[5]....
        /*0588*/ 	.word	0xffffffff


	//   ....[6]....
        /*058c*/ 	.word	0xffffffff


	//   ....[7]....
        /*0590*/ 	.word	0xffffffff


	//   ....[8]....
        /*0594*/ 	.word	0xffffffff


	//   ....[9]....
        /*0598*/ 	.word	0xffffffff


	//   ....[10]....
        /*059c*/ 	.word	0xffffffff


	//   ....[11]....
        /*05a0*/ 	.word	0xffffffff


	//   ....[12]....
        /*05a4*/ 	.word	0xffffffff


	//   ....[13]....
        /*05a8*/ 	.word	0xffffffff


	//   ....[14]....
        /*05ac*/ 	.word	0xffffffff


	//   ....[15]....
        /*05b0*/ 	.word	0xffffffff


	//   ....[16]....
        /*05b4*/ 	.word	0xffffffff


	//   ....[17]....
        /*05b8*/ 	.word	0xffffffff


	//   ....[18]....
        /*05bc*/ 	.word	0xffffffff


	//   ....[19]....
        /*05c0*/ 	.word	0xffffffff


	//   ....[20]....
        /*05c4*/ 	.word	0xffffffff


	//   ....[21]....
        /*05c8*/ 	.word	0xffffffff


	//   ....[22]....
        /*05cc*/ 	.word	0xffffffff


	//   ....[23]....
        /*05d0*/ 	.word	0xffffffff


	//   ....[24]....
        /*05d4*/ 	.word	0xffffffff


	//   ....[25]....
        /*05d8*/ 	.word	0xffffffff


	//   ....[26]....
        /*05dc*/ 	.word	0xffffffff


	//   ....[27]....
        /*05e0*/ 	.word	0xffffffff


	//   ....[28]....
        /*05e4*/ 	.word	0xffffffff


	//   ....[29]....
        /*05e8*/ 	.word	0xffffffff


	//   ....[30]....
        /*05ec*/ 	.word	0xffffffff


	//   ....[31]....
        /*05f0*/ 	.word	0xffffffff


	//   ....[32]....
        /*05f4*/ 	.word	0xffffffff


	//   ....[33]....
        /*05f8*/ 	.word	0xffffffff


	//   ....[34]....
        /*05fc*/ 	.word	0xffffffff


	//   ....[35]....
        /*0600*/ 	.word	0xffffffff


	//   ....[36]....
        /*0604*/ 	.word	0xffffffff


	//   ....[37]....
        /*0608*/ 	.word	0xffffffff


	//   ....[38]....
        /*060c*/ 	.word	0xffffffff


	//   ....[39]....
        /*0610*/ 	.word	0xffffffff


	//   ....[40]....
        /*0614*/ 	.word	0xffffffff


	//   ....[41]....
        /*0618*/ 	.word	0xffffffff


	//   ....[42]....
        /*061c*/ 	.word	0xffffffff


	//   ....[43]....
        /*0620*/ 	.word	0xffffffff


	//   ....[44]....
        /*0624*/ 	.word	0xffffffff


	//   ....[45]....
        /*0628*/ 	.word	0xffffffff


	//   ....[46]....
        /*062c*/ 	.word	0xffffffff


	//   ....[47]....
        /*0630*/ 	.word	0xffffffff


	//   ....[48]....
        /*0634*/ 	.word	0xffffffff


	//   ....[49]....
        /*0638*/ 	.word	0xffffffff


	//   ....[50]....
        /*063c*/ 	.word	0xffffffff


	//   ....[51]....
        /*0640*/ 	.word	0xffffffff


	//   ....[52]....
        /*0644*/ 	.word	0xffffffff


	//   ....[53]....
        /*0648*/ 	.word	0xffffffff


	//   ....[54]....
        /*064c*/ 	.word	0xffffffff


	//   ....[55]....
        /*0650*/ 	.word	0xffffffff


	//   ....[56]....
        /*0654*/ 	.word	0xffffffff


	//   ....[57]....
        /*0658*/ 	.word	0xffffffff


	//   ....[58]....
        /*065c*/ 	.word	0xffffffff


	//   ....[59]....
        /*0660*/ 	.word	0xffffffff


	//   ....[60]....
        /*0664*/ 	.word	0xffffffff


	//   ....[61]....
        /*0668*/ 	.word	0xffffffff


	//   ....[62]....
        /*066c*/ 	.word	0xffffffff


	//   ....[63]....
        /*0670*/ 	.word	0xffffffff


	//   ....[64]....
        /*0674*/ 	.word	0xffffffff


	//   ....[65]....
        /*0678*/ 	.word	0xffffffff


	//   ....[66]....
        /*067c*/ 	.word	0xffffffff


	//   ....[67]....
        /*0680*/ 	.word	0xffffffff


	//   ....[68]....
        /*0684*/ 	.word	0xffffffff


	//   ....[69]....
        /*0688*/ 	.word	0xffffffff


	//   ....[70]....
        /*068c*/ 	.word	0xffffffff


	//   ....[71]....
        /*0690*/ 	.word	0xffffffff


	//   ....[72]....
        /*0694*/ 	.word	0xffffffff


	//   ....[73]....
        /*0698*/ 	.word	0xffffffff


	//   ....[74]....
        /*069c*/ 	.word	0xffffffff


	//   ....[75]....
        /*06a0*/ 	.word	0xffffffff


	//   ....[76]....
        /*06a4*/ 	.word	0xffffffff


	//   ....[77]....
        /*06a8*/ 	.word	0xffffffff


	//   ....[78]....
        /*06ac*/ 	.word	0xffffffff


	//   ....[79]....
        /*06b0*/ 	.word	0xffffffff


	//   ....[80]....
        /*06b4*/ 	.word	0xffffffff


	//   ....[81]....
        /*06b8*/ 	.word	0xffffffff


	//   ....[82]....
        /*06bc*/ 	.word	0xffffffff


	//   ....[83]....
        /*06c0*/ 	.word	0xffffffff


	//   ....[84]....
        /*06c4*/ 	.word	0xffffffff


	//   ....[85]....
        /*06c8*/ 	.word	0xffffffff


	//   ....[86]....
        /*06cc*/ 	.word	0xffffffff


	//   ....[87]....
        /*06d0*/ 	.word	0xffffffff


	//   ....[88]....
        /*06d4*/ 	.word	0xffffffff


	//   ....[89]....
        /*06d8*/ 	.word	0xffffffff


	//   ....[90]....
        /*06dc*/ 	.word	0xffffffff


	//   ....[91]....
        /*06e0*/ 	.word	0xffffffff


	//   ....[92]....
        /*06e4*/ 	.word	0xffffffff


	//   ....[93]....
        /*06e8*/ 	.word	0xffffffff


	//   ....[94]....
        /*06ec*/ 	.word	0xffffffff


	//   ....[95]....
        /*06f0*/ 	.word	0xffffffff


	//   ....[96]....
        /*06f4*/ 	.word	0xffffffff


	//   ....[97]....
        /*06f8*/ 	.word	0xffffffff


	//   ....[98]....
        /*06fc*/ 	.word	0xffffffff


	//   ....[99]....
        /*0700*/ 	.word	0xffffffff


	//   ....[100]....
        /*0704*/ 	.word	0xffffffff


	//   ....[101]....
        /*0708*/ 	.word	0xffffffff


	//   ....[102]....
        /*070c*/ 	.word	0xffffffff


	//   ....[103]....
        /*0710*/ 	.word	0xffffffff


	//   ....[104]....
        /*0714*/ 	.word	0xffffffff


	//   ....[105]....
        /*0718*/ 	.word	0xffffffff


	//   ....[106]....
        /*071c*/ 	.word	0xffffffff


	//   ....[107]....
        /*0720*/ 	.word	0xffffffff


	//   ....[108]....
        /*0724*/ 	.word	0xffffffff


	//   ....[109]....
        /*0728*/ 	.word	0xffffffff


	//   ....[110]....
        /*072c*/ 	.word	0xffffffff


	//   ....[111]....
        /*0730*/ 	.word	0xffffffff


	//   ....[112]....
        /*0734*/ 	.word	0xffffffff


	//   ....[113]....
        /*0738*/ 	.word	0xffffffff


	//   ....[114]....
        /*073c*/ 	.word	0xffffffff


	//   ....[115]....
        /*0740*/ 	.word	0xffffffff


	//   ....[116]....
        /*0744*/ 	.word	0xffffffff


	//   ....[117]....
        /*0748*/ 	.word	0xffffffff


	//   ....[118]....
        /*074c*/ 	.word	0x0500000f


	//   ....[119]....
        /*0750*/ 	.word	0x0500000f


	//   ....[120]....
        /*0754*/ 	.word	0x0500000f


	//   ....[121]....
        /*0758*/ 	.word	0x0500000f


	//   ....[122]....
        /*075c*/ 	.word	0x0500000f


	//   ....[123]....
        /*0760*/ 	.word	0x0500000f


	//   ....[124]....
        /*0764*/ 	.word	0x0500000f


	//   ....[125]....
        /*0768*/ 	.word	0x0500000f


	//   ....[126]....
        /*076c*/ 	.word	0x0500000f


	//   ....[127]....
        /*0770*/ 	.word	0x0500000f


	//   ....[128]....
        /*0774*/ 	.word	0x0500000f


	//   ....[129]....
        /*0778*/ 	.word	0x0500000f


	//   ....[130]....
        /*077c*/ 	.word	0x0500000f


	//   ....[131]....
        /*0780*/ 	.word	0x0500000f


	//   ....[132]....
        /*0784*/ 	.word	0x0500000f


	//   ....[133]....
        /*0788*/ 	.word	0x0500000f


	//   ....[134]....
        /*078c*/ 	.word	0x0500000f


	//   ....[135]....
        /*0790*/ 	.word	0x0500000f


	//   ....[136]....
        /*0794*/ 	.word	0x0500000f


	//   ....[137]....
        /*0798*/ 	.word	0x0500000f


	//   ....[138]....
        /*079c*/ 	.word	0x0500000f


	//   ....[139]....
        /*07a0*/ 	.word	0x0500000f


	//   ....[140]....
        /*07a4*/ 	.word	0x0500000f


	//   ....[141]....
        /*07a8*/ 	.word	0x0500000f


	//   ....[142]....
        /*07ac*/ 	.word	0x0500000f


	//   ....[143]....
        /*07b0*/ 	.word	0x0500000f


	//   ....[144]....
        /*07b4*/ 	.word	0x0500000f


	//   ....[145]....
        /*07b8*/ 	.word	0x0500000f


	//   ....[146]....
        /*07bc*/ 	.word	0x0500000f


	//   ....[147]....
        /*07c0*/ 	.word	0x0500000f


	//   ....[148]....
        /*07c4*/ 	.word	0x0500000f


	//   ....[149]....
        /*07c8*/ 	.word	0x0500000f


	//   ....[150]....
        /*07cc*/ 	.word	0x0500000f


	//   ....[151]....
        /*07d0*/ 	.word	0x0500000f


	//   ....[152]....
        /*07d4*/ 	.word	0x0500000f


	//   ....[153]....
        /*07d8*/ 	.word	0x0500000f


	//   ....[154]....
        /*07dc*/ 	.word	0x0500000f


	//   ....[155]....
        /*07e0*/ 	.word	0x0500000f


	//   ....[156]....
        /*07e4*/ 	.word	0x0500000f


	//   ....[157]....
        /*07e8*/ 	.word	0x0500000f


	//   ....[158]....
        /*07ec*/ 	.word	0x0500000f


	//   ....[159]....
        /*07f0*/ 	.word	0x0500000f


	//   ....[160]....
        /*07f4*/ 	.word	0x0500000f


	//   ....[161]....
        /*07f8*/ 	.word	0x0500000f


	//   ....[162]....
        /*07fc*/ 	.word	0x0500000f


	//----- nvinfo : EIATTR_COOP_GROUP_INSTR_OFFSETS
	.align		4
.L_851:
        /*0800*/ 	.byte	0x04, 0x28
        /*0802*/ 	.short	(.L_853 - .L_852)


	//   ....[0]....
.L_852:
        /*0804*/ 	.word	0x00000060


	//   ....[1]....
        /*0808*/ 	.word	0x000001a0


	//   ....[2]....
        /*080c*/ 	.word	0x000001f0


	//   ....[3]....
        /*0810*/ 	.word	0x000003e0


	//   ....[4]....
        /*0814*/ 	.word	0x00000540


	//   ....[5]....
        /*0818*/ 	.word	0x00000660


	//   ....[6]....
        /*081c*/ 	.word	0x000007c0


	//   ....[7]....
        /*0820*/ 	.word	0x000056b0


	//   ....[8]....
        /*0824*/ 	.word	0x00007bf0


	//   ....[9]....
        /*0828*/ 	.word	0x00008390


	//   ....[10]....
        /*082c*/ 	.word	0x000083a0


	//   ....[11]....
        /*0830*/ 	.word	0x000083b0


	//   ....[12]....
        /*0834*/ 	.word	0x000083c0


	//   ....[13]....
        /*0838*/ 	.word	0x000086d0


	//   ....[14]....
        /*083c*/ 	.word	0x000086e0


	//   ....[15]....
        /*0840*/ 	.word	0x000086f0


	//   ....[16]....
        /*0844*/ 	.word	0x00008700


	//   ....[17]....
        /*0848*/ 	.word	0x000098c0


	//   ....[18]....
        /*084c*/ 	.word	0x000098d0


	//   ....[19]....
        /*0850*/ 	.word	0x000098e0


	//   ....[20]....
        /*0854*/ 	.word	0x000098f0


	//   ....[21]....
        /*0858*/ 	.word	0x00009b40


	//   ....[22]....
        /*085c*/ 	.word	0x00009b50


	//   ....[23]....
        /*0860*/ 	.word	0x00009b60


	//   ....[24]....
        /*0864*/ 	.word	0x00009b70


	//   ....[25]....
        /*0868*/ 	.word	0x0000b040


	//   ....[26]....
        /*086c*/ 	.word	0x0000b2d0


	//   ....[27]....
        /*0870*/ 	.word	0x0000bbf0


	//   ....[28]....
        /*0874*/ 	.word	0x0000bd00


	//   ....[29]....
        /*0878*/ 	.word	0x0000c120


	//   ....[30]....
        /*087c*/ 	.word	0x0000c190


	//   ....[31]....
        /*0880*/ 	.word	0x0000cb30


	//   ....[32]....
        /*0884*/ 	.word	0x0000d010


	//   ....[33]....
        /*0888*/ 	.word	0x0000d3d0


	//   ....[34]....
        /*088c*/ 	.word	0x0000da30


	//   ....[35]....
        /*0890*/ 	.word	0x0000db10


	//   ....[36]....
        /*0894*/ 	.word	0x0000e110


	//   ....[37]....
        /*0898*/ 	.word	0x0000e2e0


	//   ....[38]....
        /*089c*/ 	.word	0x0000f180


	//   ....[39]....
        /*08a0*/ 	.word	0x0000f970


	//   ....[40]....
        /*08a4*/ 	.word	0x0000f990


	//   ....[41]....
        /*08a8*/ 	.word	0x000100c0


	//   ....[42]....
        /*08ac*/ 	.word	0x00010130


	//   ....[43]....
        /*08b0*/ 	.word	0x00010e70


	//   ....[44]....
        /*08b4*/ 	.word	0x000112e0


	//   ....[45]....
        /*08b8*/ 	.word	0x00011560


	//   ....[46]....
        /*08bc*/ 	.word	0x00011b30


	//   ....[47]....
        /*08c0*/ 	.word	0x00011b50


	//   ....[48]....
        /*08c4*/ 	.word	0x000123b0


	//   ....[49]....
        /*08c8*/ 	.word	0x00012580


	//   ....[50]....
        /*08cc*/ 	.word	0x00013390


	//   ....[51]....
        /*08d0*/ 	.word	0x000133e0


	//   ....[52]....
        /*08d4*/ 	.word	0x00013440


	//   ....[53]....
        /*08d8*/ 	.word	0x00013590


	//   ....[54]....
        /*08dc*/ 	.word	0x00013760


	//   ....[55]....
        /*08e0*/ 	.word	0x00014bd0


	//   ....[56]....
        /*08e4*/ 	.word	0x00014f30


	//   ....[57]....
        /*08e8*/ 	.word	0x00014f40


	//   ....[58]....
        /*08ec*/ 	.word	0x00014f70


	//   ....[59]....
        /*08f0*/ 	.word	0x00014f80


	//   ....[60]....
        /*08f4*/ 	.word	0x00015c00


	//   ....[61]....
        /*08f8*/ 	.word	0x00015c20


	//   ....[62]....
        /*08fc*/ 	.word	0x00015eb0


	//   ....[63]....
        /*0900*/ 	.word	0x00015ed0


	//   ....[64]....
        /*0904*/ 	.word	0x00016840


	//   ....[65]....
        /*0908*/ 	.word	0x000168a0


	//   ....[66]....
        /*090c*/ 	.word	0x00017100


	//   ....[67]....
        /*0910*/ 	.word	0x00017120


	//   ....[68]....
        /*0914*/ 	.word	0x000183b0


	//   ....[69]....
        /*0918*/ 	.word	0x00018410


	//   ....[70]....
        /*091c*/ 	.word	0x00018660


	//   ....[71]....
        /*0920*/ 	.word	0x00018680


	//   ....[72]....
        /*0924*/ 	.word	0x00018930


	//   ....[73]....
        /*0928*/ 	.word	0x00018b60


	//   ....[74]....
        /*092c*/ 	.word	0x00018b90


	//   ....[75]....
        /*0930*/ 	.word	0x00018bc0


	//   ....[76]....
        /*0934*/ 	.word	0x00018bf0


	//   ....[77]....
        /*0938*/ 	.word	0x00018c20


	//   ....[78]....
        /*093c*/ 	.word	0x00018c50


	//   ....[79]....
        /*0940*/ 	.word	0x00018df0


	//   ....[80]....
        /*0944*/ 	.word	0x00018e20


	//   ....[81]....
        /*0948*/ 	.word	0x00018e50


	//   ....[82]....
        /*094c*/ 	.word	0x00018e80


	//   ....[83]....
        /*0950*/ 	.word	0x00018eb0


	//   ....[84]....
        /*0954*/ 	.word	0x00018ee0


	//   ....[85]....
        /*0958*/ 	.word	0x00018f80


	//   ....[86]....
        /*095c*/ 	.word	0x00018fb0


	//   ....[87]....
        /*0960*/ 	.word	0x00018fc0


	//   ....[88]....
        /*0964*/ 	.word	0x00018ff0


	//   ....[89]....
        /*0968*/ 	.word	0x0001a870


	//   ....[90]....
        /*096c*/ 	.word	0x0001cfe0


	//   ....[91]....
        /*0970*/ 	.word	0x0001daa0


	//   ....[92]....
        /*0974*/ 	.word	0x0001dac0


	//   ....[93]....
        /*0978*/ 	.word	0x0001db70


	//   ....[94]....
        /*097c*/ 	.word	0x0001db80


	//   ....[95]....
        /*0980*/ 	.word	0x0001dc00


	//   ....[96]....
        /*0984*/ 	.word	0x0001dc10


	//   ....[97]....
        /*0988*/ 	.word	0x0001dc60


	//   ....[98]....
        /*098c*/ 	.word	0x0001dc80


	//   ....[99]....
        /*0990*/ 	.word	0x000216b0


	//   ....[100]....
        /*0994*/ 	.word	0x00021730


	//   ....[101]....
        /*0998*/ 	.word	0x00021760


	//   ....[102]....
        /*099c*/ 	.word	0x00021770


	//   ....[103]....
        /*09a0*/ 	.word	0x000217a0


	//   ....[104]....
        /*09a4*/ 	.word	0x000217d0


	//   ....[105]....
        /*09a8*/ 	.word	0x00021800


	//   ....[106]....
        /*09ac*/ 	.word	0x00021830


	//   ....[107]....
        /*09b0*/ 	.word	0x000219f0


	//   ....[108]....
        /*09b4*/ 	.word	0x00021a20


	//   ....[109]....
        /*09b8*/ 	.word	0x00021a50


	//   ....[110]....
        /*09bc*/ 	.word	0x00021a80


	//   ....[111]....
        /*09c0*/ 	.word	0x00021ab0


	//   ....[112]....
        /*09c4*/ 	.word	0x00021ae0


	//   ....[113]....
        /*09c8*/ 	.word	0x00021bb0


	//   ....[114]....
        /*09cc*/ 	.word	0x00021bd0


	//   ....[115]....
        /*09d0*/ 	.word	0x00021be0


	//   ....[116]....
        /*09d4*/ 	.word	0x00021c60


	//   ....[117]....
        /*09d8*/ 	.word	0x00022790


	//   ....[118]....
        /*09dc*/ 	.word	0x00022c50


	//   ....[119]....
        /*09e0*/ 	.word	0x00022ce0


	//   ....[120]....
        /*09e4*/ 	.word	0x00022d30


	//   ....[121]....
        /*09e8*/ 	.word	0x00022d80


	//   ....[122]....
        /*09ec*/ 	.word	0x00022e10


	//   ....[123]....
        /*09f0*/ 	.word	0x00022ea0


	//   ....[124]....
        /*09f4*/ 	.word	0x00022ef0


	//   ....[125]....
        /*09f8*/ 	.word	0x00022f40


	//   ....[126]....
        /*09fc*/ 	.word	0x00023030


	//   ....[127]....
        /*0a00*/ 	.word	0x000230c0


	//   ....[128]....
        /*0a04*/ 	.word	0x00023110


	//   ....[129]....
        /*0a08*/ 	.word	0x00023170


	//   ....[130]....
        /*0a0c*/ 	.word	0x00023210


	//   ....[131]....
        /*0a10*/ 	.word	0x000232a0


	//   ....[132]....
        /*0a14*/ 	.word	0x000232f0


	//   ....[133]....
        /*0a18*/ 	.word	0x00023340


	//   ....[134]....
        /*0a1c*/ 	.word	0x000236f0


	//   ....[135]....
        /*0a20*/ 	.word	0x000239d0


	//   ....[136]....
        /*0a24*/ 	.word	0x00023b90


	//   ....[137]....
        /*0a28*/ 	.word	0x00023be0


	//   ....[138]....
        /*0a2c*/ 	.word	0x00023c40


	//   ....[139]....
        /*0a30*/ 	.word	0x00023d30


	//   ....[140]....
        /*0a34*/ 	.word	0x00023d90


	//   ....[141]....
        /*0a38*/ 	.word	0x00023e80


	//   ....[142]....
        /*0a3c*/ 	.word	0x00023ee0


	//   ....[143]....
        /*0a40*/ 	.word	0x00023fb0


	//   ....[144]....
        /*0a44*/ 	.word	0x000242e0


	//   ....[145]....
        /*0a48*/ 	.word	0x00024380


	//   ....[146]....
        /*0a4c*/ 	.word	0x00024520


	//   ....[147]....
        /*0a50*/ 	.word	0x000245a0


	//   ....[148]....
        /*0a54*/ 	.word	0x00024620


	//   ....[149]....
        /*0a58*/ 	.word	0x000246a0


	//   ....[150]....
        /*0a5c*/ 	.word	0x00024720


	//   ....[151]....
        /*0a60*/ 	.word	0x000247b0


	//   ....[152]....
        /*0a64*/ 	.word	0x00024850


	//   ....[153]....
        /*0a68*/ 	.word	0x00024900


	//   ....[154]....
        /*0a6c*/ 	.word	0x00024980


	//   ....[155]....
        /*0a70*/ 	.word	0x00024a00


	//   ....[156]....
        /*0a74*/ 	.word	0x00024a80


	//   ....[157]....
        /*0a78*/ 	.word	0x00024b10


	//   ....[158]....
        /*0a7c*/ 	.word	0x00024b90


	//   ....[159]....
        /*0a80*/ 	.word	0x00024c40


	//   ....[160]....
        /*0a84*/ 	.word	0x00024c90


	//   ....[161]....
        /*0a88*/ 	.word	0x00024d50


	//   ....[162]....
        /*0a8c*/ 	.word	0x00024e80


	//----- nvinfo : EIATTR_REG_RECONFIG
	.align		4
.L_853:
        /*0a90*/ 	.byte	0x01, 0x54
	.zero		2


	//----- nvinfo : EIATTR_SYSCALL_OFFSETS
	.align		4
        /*0a94*/ 	.byte	0x04, 0x46
        /*0a96*/ 	.short	(.L_855 - .L_854)


	//   ....[0]....
.L_854:
        /*0a98*/ 	.word	0x00002370


	//   ....[1]....
        /*0a9c*/ 	.word	0x000024c0


	//   ....[2]....
        /*0aa0*/ 	.word	0x00007da0


	//   ....[3]....
        /*0aa4*/ 	.word	0x000080c0


	//   ....[4]....
        /*0aa8*/ 	.word	0x0001cc10


	//   ....[5]....
        /*0aac*/ 	.word	0x0001cd60


	//   ....[6]....
        /*0ab0*/ 	.word	0x0001ce50


	//   ....[7]....
        /*0ab4*/ 	.word	0x0001d680


	//----- nvinfo : EIATTR_MBARRIER_INSTR_OFFSETS
	.align		4
.L_855:
        /*0ab8*/ 	.byte	0x04, 0x39
        /*0aba*/ 	.short	(.L_857 - .L_856)


	//   ....[0]....
.L_856:
        /*0abc*/ 	.word	0x000002d0
        /*0ac0*/ 	.word	0x000000ff
        /*0ac4*/ 	.word	0x00028c00
        /*0ac8*/ 	.short	0x0100
        /*0aca*/ 	.byte	0x08
	.zero		1


	//   ....[1]....
        /*0acc*/ 	.word	0x000002e0
        /*0ad0*/ 	.word	0x000000ff
        /*0ad4*/ 	.word	0x00028c20
        /*0ad8*/ 	.short	0x0100
        /*0ada*/ 	.byte	0x08
	.zero		1


	//   ....[2]....
        /*0adc*/ 	.word	0x00000390
        /*0ae0*/ 	.word	0x000000ff
        /*0ae4*/ 	.word	0x00028c30
        /*0ae8*/ 	.short	0x0100
        /*0aea*/ 	.byte	0x06
	.zero		1


	//   ....[3]....
        /*0aec*/ 	.word	0x000003a0
        /*0af0*/ 	.word	0x000000ff
        /*0af4*/ 	.word	0x00028c40
        /*0af8*/ 	.short	0x0100
        /*0afa*/ 	.byte	0x06
	.zero		1


	//   ....[4]....
        /*0afc*/ 	.word	0x000003b0
        /*0b00*/ 	.word	0x000000ff
        /*0b04*/ 	.word	0x00028c38
        /*0b08*/ 	.short	0x0100
        /*0b0a*/ 	.byte	0x06
	.zero		1


	//   ....[5]....
        /*0b0c*/ 	.word	0x000003c0
        /*0b10*/ 	.word	0x000000ff
        /*0b14*/ 	.word	0x00028c48
        /*0b18*/ 	.short	0x0100
        /*0b1a*/ 	.byte	0x06
	.zero		1


	//   ....[6]....
        /*0b1c*/ 	.word	0x000004f0
        /*0b20*/ 	.word	0x000000ff
        /*0b24*/ 	.word	0x00028c50
        /*0b28*/ 	.short	0x0100
        /*0b2a*/ 	.byte	0x08
	.zero		1


	//   ....[7]....
        /*0b2c*/ 	.word	0x00000500
        /*0b30*/ 	.word	0x000000ff
        /*0b34*/ 	.word	0x00028c60
        /*0b38*/ 	.short	0x0100
        /*0b3a*/ 	.byte	0x08
	.zero		1


	//   ....[8]....
        /*0b3c*/ 	.word	0x00000510
        /*0b40*/ 	.word	0x000000ff
        /*0b44*/ 	.word	0x00028c58
        /*0b48*/ 	.short	0x0100
        /*0b4a*/ 	.byte	0x08
	.zero		1


	//   ....[9]....
        /*0b4c*/ 	.word	0x00000520
        /*0b50*/ 	.word	0x000000ff
        /*0b54*/ 	.word	0x00028c68
        /*0b58*/ 	.short	0x0100
        /*0b5a*/ 	.byte	0x08
	.zero		1


	//   ....[10]....
        /*0b5c*/ 	.word	0x00000610
        /*0b60*/ 	.word	0x000000ff
        /*0b64*/ 	.word	0x00028c70
        /*0b68*/ 	.short	0x0100
        /*0b6a*/ 	.byte	0x06
	.zero		1


	//   ....[11]....
        /*0b6c*/ 	.word	0x00000620
        /*0b70*/ 	.word	0x000000ff
        /*0b74*/ 	.word	0x00028c80
        /*0b78*/ 	.short	0x0100
        /*0b7a*/ 	.byte	0x06
	.zero		1


	//   ....[12]....
        /*0b7c*/ 	.word	0x00000630
        /*0b80*/ 	.word	0x000000ff
        /*0b84*/ 	.word	0x00028c78
        /*0b88*/ 	.short	0x0100
        /*0b8a*/ 	.byte	0x06
	.zero		1


	//   ....[13]....
        /*0b8c*/ 	.word	0x00000640
        /*0b90*/ 	.word	0x000000ff
        /*0b94*/ 	.word	0x00028c88
        /*0b98*/ 	.short	0x0100
        /*0b9a*/ 	.byte	0x06
	.zero		1


	//   ....[14]....
        /*0b9c*/ 	.word	0x00000770
        /*0ba0*/ 	.word	0x000000ff
        /*0ba4*/ 	.word	0x00028c90
        /*0ba8*/ 	.short	0x0100
        /*0baa*/ 	.byte	0x08
	.zero		1


	//   ....[15]....
        /*0bac*/ 	.word	0x00000780
        /*0bb0*/ 	.word	0x000000ff
        /*0bb4*/ 	.word	0x00028ca0
        /*0bb8*/ 	.short	0x0100
        /*0bba*/ 	.byte	0x08
	.zero		1


	//   ....[16]....
        /*0bbc*/ 	.word	0x00000790
        /*0bc0*/ 	.word	0x000000ff
        /*0bc4*/ 	.word	0x00028c98
        /*0bc8*/ 	.short	0x0100
        /*0bca*/ 	.byte	0x08
	.zero		1


	//   ....[17]....
        /*0bcc*/ 	.word	0x000007a0
        /*0bd0*/ 	.word	0x000000ff
        /*0bd4*/ 	.word	0x00028ca8
        /*0bd8*/ 	.short	0x0100
        /*0bda*/ 	.byte	0x08
	.zero		1


	//   ....[18]....
        /*0bdc*/ 	.word	0x000008d0
        /*0be0*/ 	.word	0x000000ff
        /*0be4*/ 	.word	0x00028cb0
        /*0be8*/ 	.short	0x0100
        /*0bea*/ 	.byte	0x08
	.zero		1


	//   ....[19]....
        /*0bec*/ 	.word	0x000008e0
        /*0bf0*/ 	.word	0x000000ff
        /*0bf4*/ 	.word	0x00028cc0
        /*0bf8*/ 	.short	0x0100
        /*0bfa*/ 	.byte	0x08
	.zero		1


	//   ....[20]....
        /*0bfc*/ 	.word	0x000008f0
        /*0c00*/ 	.word	0x000000ff
        /*0c04*/ 	.word	0x00028cb8
        /*0c08*/ 	.short	0x0100
        /*0c0a*/ 	.byte	0x08
	.zero		1


	//   ....[21]....
        /*0c0c*/ 	.word	0x00000900
        /*0c10*/ 	.word	0x000000ff
        /*0c14*/ 	.word	0x00028cc8
        /*0c18*/ 	.short	0x0100
        /*0c1a*/ 	.byte	0x08
	.zero		1


	//   ....[22]....
        /*0c1c*/ 	.word	0x00003030
        /*0c20*/ 	.word	0x0000004a
        /*0c24*/ 	.word	0x00028c90
        /*0c28*/ 	.short	0x010a
        /*0c2a*/ 	.byte	0x3f
	.zero		1


	//   ....[23]....
        /*0c2c*/ 	.word	0x000039f0
        /*0c30*/ 	.word	0x0000004a
        /*0c34*/ 	.word	0x00028c90
        /*0c38*/ 	.short	0x010a
        /*0c3a*/ 	.byte	0x3f
	.zero		1


	//   ....[24]....
        /*0c3c*/ 	.word	0x00004290
        /*0c40*/ 	.word	0x0000004a
        /*0c44*/ 	.word	0x00028c90
        /*0c48*/ 	.short	0x010a
        /*0c4a*/ 	.byte	0x3f
	.zero		1


	//   ....[25]....
        /*0c4c*/ 	.word	0x00004490
        /*0c50*/ 	.word	0x00000004
        /*0c54*/ 	.word	0x00000000
        /*0c58*/ 	.short	0x0101
        /*0c5a*/ 	.byte	0x3f
	.zero		1


	//   ....[26]....
        /*0c5c*/ 	.word	0x000044d0
        /*0c60*/ 	.word	0x0000004a
        /*0c64*/ 	.word	0x00028cb0
        /*0c68*/ 	.short	0x010a
        /*0c6a*/ 	.byte	0x3f
	.zero		1


	//   ....[27]....
        /*0c6c*/ 	.word	0x00004b30
        /*0c70*/ 	.word	0x0000004a
        /*0c74*/ 	.word	0x00000000
        /*0c78*/ 	.short	0x0101
        /*0c7a*/ 	.byte	0x3f
	.zero		1


	//   ....[28]....
        /*0c7c*/ 	.word	0x000057d0
        /*0c80*/ 	.word	0x00000009
        /*0c84*/ 	.word	0x00028c50
        /*0c88*/ 	.short	0x010a
        /*0c8a*/ 	.byte	0x3f
	.zero		1


	//   ....[29]....
        /*0c8c*/ 	.word	0x00005b90
        /*0c90*/ 	.word	0x00000009
        /*0c94*/ 	.word	0x00000000
        /*0c98*/ 	.short	0x0101
        /*0c9a*/ 	.byte	0x3f
	.zero		1


	//   ....[30]....
        /*0c9c*/ 	.word	0x000064d0
        /*0ca0*/ 	.word	0x00000015
        /*0ca4*/ 	.word	0x00028c50
        /*0ca8*/ 	.short	0x010a
        /*0caa*/ 	.byte	0x3f
	.zero		1


	//   ....[31]....
        /*0cac*/ 	.word	0x00006520
        /*0cb0*/ 	.word	0x00000015
        /*0cb4*/ 	.word	0x00028c50
        /*0cb8*/ 	.short	0x010a
        /*0cba*/ 	.byte	0x3f
	.zero		1


	//   ....[32]....
        /*0cbc*/ 	.word	0x000067f0
        /*0cc0*/ 	.word	0x00000015
        /*0cc4*/ 	.word	0x00000000
        /*0cc8*/ 	.short	0x0101
        /*0cca*/ 	.byte	0x3f
	.zero		1


	//   ....[33]....
        /*0ccc*/ 	.word	0x00007e30
        /*0cd0*/ 	.word	0x00000002
        /*0cd4*/ 	.word	0x00028c00
        /*0cd8*/ 	.short	0x010a
        /*0cda*/ 	.byte	0x3f
	.zero		1


	//   ....[34]....
        /*0cdc*/ 	.word	0x00007e80
        /*0ce0*/ 	.word	0x00000002
        /*0ce4*/ 	.word	0x00028c00
        /*0ce8*/ 	.short	0x010a
        /*0cea*/ 	.byte	0x3f
	.zero		1


	//   ....[35]....
        /*0cec*/ 	.word	0x00008940
        /*0cf0*/ 	.word	0x00000002
        /*0cf4*/ 	.word	0x00028c00
        /*0cf8*/ 	.short	0x010a
        /*0cfa*/ 	.byte	0x3f
	.zero		1


	//   ....[36]....
        /*0cfc*/ 	.word	0x00009d20
        /*0d00*/ 	.word	0x00000002
        /*0d04*/ 	.word	0x00028c00
        /*0d08*/ 	.short	0x010a
        /*0d0a*/ 	.byte	0x3f
	.zero		1


	//   ....[37]....
        /*0d0c*/ 	.word	0x0000aba0
        /*0d10*/ 	.word	0x0000000e
        /*0d14*/ 	.word	0x00028c30
        /*0d18*/ 	.short	0x010a
        /*0d1a*/ 	.byte	0x3f
	.zero		1


	//   ....[38]....
        /*0d1c*/ 	.word	0x0000ac30
        /*0d20*/ 	.word	0x0000000e
        /*0d24*/ 	.word	0x00028c30
        /*0d28*/ 	.short	0x010a
        /*0d2a*/ 	.byte	0x3f
	.zero		1


	//   ....[39]....
        /*0d2c*/ 	.word	0x0000b110
        /*0d30*/ 	.word	0x00000000
        /*0d34*/ 	.word	0x00000000
        /*0d38*/ 	.short	0x0101
        /*0d3a*/ 	.byte	0x3f
	.zero		1


	//   ....[40]....
        /*0d3c*/ 	.word	0x0000c770
        /*0d40*/ 	.word	0x0000000e
        /*0d44*/ 	.word	0x00028c50
        /*0d48*/ 	.short	0x010a
        /*0d4a*/ 	.byte	0x3f
	.zero		1


	//   ....[41]....
        /*0d4c*/ 	.word	0x0000c830
        /*0d50*/ 	.word	0x0000000e
        /*0d54*/ 	.word	0x00028c50
        /*0d58*/ 	.short	0x010a
        /*0d5a*/ 	.byte	0x3f
	.zero		1


	//   ....[42]....
        /*0d5c*/ 	.word	0x0000cb50
        /*0d60*/ 	.word	0x0000000e
        /*0d64*/ 	.word	0x00000000
        /*0d68*/ 	.short	0x0101
        /*0d6a*/ 	.byte	0x3f
	.zero		1


	//   ....[43]....
        /*0d6c*/ 	.word	0x0000cde0
        /*0d70*/ 	.word	0x000000d4
        /*0d74*/ 	.word	0x00028c30
        /*0d78*/ 	.short	0x010a
        /*0d7a*/ 	.byte	0x3f
	.zero		1


	//   ....[44]....
        /*0d7c*/ 	.word	0x0000ce50
        /*0d80*/ 	.word	0x000000d4
        /*0d84*/ 	.word	0x00028c30
        /*0d88*/ 	.short	0x010a
        /*0d8a*/ 	.byte	0x3f
	.zero		1


	//   ....[45]....
        /*0d8c*/ 	.word	0x0000d160
        /*0d90*/ 	.word	0x0000000d
        /*0d94*/ 	.word	0x00000000
        /*0d98*/ 	.short	0x0101
        /*0d9a*/ 	.byte	0x3f
	.zero		1


	//   ....[46]....
        /*0d9c*/ 	.word	0x0000ee50
        /*0da0*/ 	.word	0x000000d4
        /*0da4*/ 	.word	0x00028c50
        /*0da8*/ 	.short	0x010a
        /*0daa*/ 	.byte	0x3f
	.zero		1


	//   ....[47]....
        /*0dac*/ 	.word	0x0000eea0
        /*0db0*/ 	.word	0x000000d4
        /*0db4*/ 	.word	0x00028c50
        /*0db8*/ 	.short	0x010a
        /*0dba*/ 	.byte	0x3f
	.zero		1


	//   ....[48]....
        /*0dbc*/ 	.word	0x0000f1a0
        /*0dc0*/ 	.word	0x000000d4
        /*0dc4*/ 	.word	0x00000000
        /*0dc8*/ 	.short	0x0101
        /*0dca*/ 	.byte	0x3f
	.zero		1


	//   ....[49]....
        /*0dcc*/ 	.word	0x0000f590
        /*0dd0*/ 	.word	0x0000000e
        /*0dd4*/ 	.word	0x00028c30
        /*0dd8*/ 	.short	0x010a
        /*0dda*/ 	.byte	0x3f
	.zero		1


	//   ....[50]....
        /*0ddc*/ 	.word	0x0000f600
        /*0de0*/ 	.word	0x0000000e
        /*0de4*/ 	.word	0x00028c30
        /*0de8*/ 	.short	0x010a
        /*0dea*/ 	.byte	0x3f
	.zero		1


	//   ....[51]....
        /*0dec*/ 	.word	0x0000fb20
        /*0df0*/ 	.word	0x00000014
        /*0df4*/ 	.word	0x00000000
        /*0df8*/ 	.short	0x0101
        /*0dfa*/ 	.byte	0x3f
	.zero		1


	//   ....[52]....
        /*0dfc*/ 	.word	0x00010b60
        /*0e00*/ 	.word	0x0000000e
        /*0e04*/ 	.word	0x00028c50
        /*0e08*/ 	.short	0x010a
        /*0e0a*/ 	.byte	0x3f
	.zero		1


	//   ....[53]....
        /*0e0c*/ 	.word	0x00010bb0
        /*0e10*/ 	.word	0x0000000e
        /*0e14*/ 	.word	0x00028c50
        /*0e18*/ 	.short	0x010a
        /*0e1a*/ 	.byte	0x3f
	.zero		1


	//   ....[54]....
        /*0e1c*/ 	.word	0x00010e90
        /*0e20*/ 	.word	0x0000000e
        /*0e24*/ 	.word	0x00000000
        /*0e28*/ 	.short	0x0101
        /*0e2a*/ 	.byte	0x3f
	.zero		1


	//   ....[55]....
        /*0e2c*/ 	.word	0x00010fd0
        /*0e30*/ 	.word	0x000000ce
        /*0e34*/ 	.word	0x00028c30
        /*0e38*/ 	.short	0x010a
        /*0e3a*/ 	.byte	0x3f
	.zero		1


	//   ....[56]....
        /*0e3c*/ 	.word	0x00011040
        /*0e40*/ 	.word	0x000000ce
        /*0e44*/ 	.word	0x00028c30
        /*0e48*/ 	.short	0x010a
        /*0e4a*/ 	.byte	0x3f
	.zero		1


	//   ....[57]....
        /*0e4c*/ 	.word	0x000113b0
        /*0e50*/ 	.word	0x0000000c
        /*0e54*/ 	.word	0x00000000
        /*0e58*/ 	.short	0x0101
        /*0e5a*/ 	.byte	0x3f
	.zero		1


	//   ....[58]....
        /*0e5c*/ 	.word	0x00013060
        /*0e60*/ 	.word	0x000000ce
        /*0e64*/ 	.word	0x00028c50
        /*0e68*/ 	.short	0x010a
        /*0e6a*/ 	.byte	0x3f
	.zero		1


	//   ....[59]....
        /*0e6c*/ 	.word	0x000130b0
        /*0e70*/ 	.word	0x000000ce
        /*0e74*/ 	.word	0x00028c50
        /*0e78*/ 	.short	0x010a
        /*0e7a*/ 	.byte	0x3f
	.zero		1


	//   ....[60]....
        /*0e7c*/ 	.word	0x000133b0
        /*0e80*/ 	.word	0x000000ce
        /*0e84*/ 	.word	0x00000000
        /*0e88*/ 	.short	0x0101
        /*0e8a*/ 	.byte	0x3f
	.zero		1


	//   ....[61]....
        /*0e8c*/ 	.word	0x00015bd0
        /*0e90*/ 	.word	0x00000008
        /*0e94*/ 	.word	0x00000000
        /*0e98*/ 	.short	0x0101
        /*0e9a*/ 	.byte	0x3f
	.zero		1


	//   ....[62]....
        /*0e9c*/ 	.word	0x000168b0
        /*0ea0*/ 	.word	0x00000008
        /*0ea4*/ 	.word	0x00000000
        /*0ea8*/ 	.short	0x0101
        /*0eaa*/ 	.byte	0x3f
	.zero		1


	//   ....[63]....
        /*0eac*/ 	.word	0x0001a950
        /*0eb0*/ 	.word	0x00000012
        /*0eb4*/ 	.word	0x00028c20
        /*0eb8*/ 	.short	0x010a
        /*0eba*/ 	.byte	0x3f
	.zero		1


	//   ....[64]....
        /*0ebc*/ 	.word	0x0001aa20
        /*0ec0*/ 	.word	0x00000007
        /*0ec4*/ 	.word	0x00028ca0
        /*0ec8*/ 	.short	0x010a
        /*0eca*/ 	.byte	0x3f
	.zero		1


	//   ....[65]....
        /*0ecc*/ 	.word	0x0001ac60
        /*0ed0*/ 	.word	0x00000007
        /*0ed4*/ 	.word	0x00028cc0
        /*0ed8*/ 	.short	0x010a
        /*0eda*/ 	.byte	0x3f
	.zero		1


	//   ....[66]....
        /*0edc*/ 	.word	0x0001b6c0
        /*0ee0*/ 	.word	0x00000006
        /*0ee4*/ 	.word	0x00028ca0
        /*0ee8*/ 	.short	0x010a
        /*0eea*/ 	.byte	0x3f
	.zero		1


	//   ....[67]....
        /*0eec*/ 	.word	0x0001b8f0
        /*0ef0*/ 	.word	0x00000006
        /*0ef4*/ 	.word	0x00028cc0
        /*0ef8*/ 	.short	0x010a
        /*0efa*/ 	.byte	0x3f
	.zero		1


	//   ....[68]....
        /*0efc*/ 	.word	0x0001d250
        /*0f00*/ 	.word	0x00000000
        /*0f04*/ 	.word	0x00028c40
        /*0f08*/ 	.short	0x010a
        /*0f0a*/ 	.byte	0x3f
	.zero		1


	//   ....[69]....
        /*0f0c*/ 	.word	0x0001dd20
        /*0f10*/ 	.word	0x00000012
        /*0f14*/ 	.word	0x00028c00
        /*0f18*/ 	.short	0x0107
        /*0f1a*/ 	.byte	0x3f
	.zero		1


	//   ....[70]....
        /*0f1c*/ 	.word	0x0001de10
        /*0f20*/ 	.word	0x00000012
        /*0f24*/ 	.word	0x00028c00
        /*0f28*/ 	.short	0x0101
        /*0f2a*/ 	.byte	0x3f
	.zero		1


	//   ....[71]....
        /*0f2c*/ 	.word	0x0001de30
        /*0f30*/ 	.word	0x00000012
        /*0f34*/ 	.word	0x00028c20
        /*0f38*/ 	.short	0x010a
        /*0f3a*/ 	.byte	0x3f
	.zero		1


	//   ....[72]....
        /*0f3c*/ 	.word	0x0001df10
        /*0f40*/ 	.word	0x00000000
        /*0f44*/ 	.word	0x00028c60
        /*0f48*/ 	.short	0x010a
        /*0f4a*/ 	.byte	0x3f
	.zero		1


	//   ....[73]....
        /*0f4c*/ 	.word	0x0001ebe0
        /*0f50*/ 	.word	0x00000002
        /*0f54*/ 	.word	0x00028c40
        /*0f58*/ 	.short	0x010a
        /*0f5a*/ 	.byte	0x3f
	.zero		1


	//   ....[74]....
        /*0f5c*/ 	.word	0x0001ee30
        /*0f60*/ 	.word	0x00000002
        /*0f64*/ 	.word	0x00028c60
        /*0f68*/ 	.short	0x010a
        /*0f6a*/ 	.byte	0x3f
	.zero		1


	//   ....[75]....
        /*0f6c*/ 	.word	0x0001f9d0
        /*0f70*/ 	.word	0x00000002
        /*0f74*/ 	.word	0x00028c40
        /*0f78*/ 	.short	0x010a
        /*0f7a*/ 	.byte	0x3f
	.zero		1


	//   ....[76]....
        /*0f7c*/ 	.word	0x0001fc20
        /*0f80*/ 	.word	0x00000002
        /*0f84*/ 	.word	0x00028c60
        /*0f88*/ 	.short	0x010a
        /*0f8a*/ 	.byte	0x3f
	.zero		1


	//   ....[77]....
        /*0f8c*/ 	.word	0x00020760
        /*0f90*/ 	.word	0x00000003
        /*0f94*/ 	.word	0x00028c40
        /*0f98*/ 	.short	0x010a
        /*0f9a*/ 	.byte	0x3f
	.zero		1


	//   ....[78]....
        /*0f9c*/ 	.word	0x000209b0
        /*0fa0*/ 	.word	0x00000003
        /*0fa4*/ 	.word	0x00028c60
        /*0fa8*/ 	.short	0x010a
        /*0faa*/ 	.byte	0x3f
	.zero		1


	//   ....[79]....
        /*0fac*/ 	.word	0x00022710
        /*0fb0*/ 	.word	0x00000000
        /*0fb4*/ 	.word	0x00028c20
        /*0fb8*/ 	.short	0x010a
        /*0fba*/ 	.byte	0x3f
	.zero		1


	//   ....[80]....
        /*0fbc*/ 	.word	0x000228f0
        /*0fc0*/ 	.word	0x00000006
        /*0fc4*/ 	.word	0x00000000
        /*0fc8*/ 	.short	0x010a
        /*0fca*/ 	.byte	0x3f
	.zero		1


	//   ....[81]....
        /*0fcc*/ 	.word	0x00022920
        /*0fd0*/ 	.word	0x00000007
        /*0fd4*/ 	.word	0x00000000
        /*0fd8*/ 	.short	0x010a
        /*0fda*/ 	.byte	0x3f
	.zero		1


	//   ....[82]....
        /*0fdc*/ 	.word	0x00022980
        /*0fe0*/ 	.word	0x00000004
        /*0fe4*/ 	.word	0x00000000
        /*0fe8*/ 	.short	0x010a
        /*0fea*/ 	.byte	0x3f
	.zero		1


	//   ....[83]....
        /*0fec*/ 	.word	0x000229b0
        /*0ff0*/ 	.word	0x00000003
        /*0ff4*/ 	.word	0x00000000
        /*0ff8*/ 	.short	0x010a
        /*0ffa*/ 	.byte	0x3f
	.zero		1


	//   ....[84]....
        /*0ffc*/ 	.word	0x00022a10
        /*1000*/ 	.word	0x0000004a
        /*1004*/ 	.word	0x00028c90
        /*1008*/ 	.short	0x010a
        /*100a*/ 	.byte	0x3f
	.zero		1


	//   ....[85]....
        /*100c*/ 	.word	0x00022a60
        /*1010*/ 	.word	0x0000004a
        /*1014*/ 	.word	0x00028c90
        /*1018*/ 	.short	0x010a
        /*101a*/ 	.byte	0x3f
	.zero		1


	//   ....[86]....
        /*101c*/ 	.word	0x00022ab0
        /*1020*/ 	.word	0x0000004a
        /*1024*/ 	.word	0x00028c90
        /*1028*/ 	.short	0x010a
        /*102a*/ 	.byte	0x3f
	.zero		1


	//   ....[87]....
        /*102c*/ 	.word	0x00022b00
        /*1030*/ 	.word	0x0000004a
        /*1034*/ 	.word	0x00028cb0
        /*1038*/ 	.short	0x010a
        /*103a*/ 	.byte	0x3f
	.zero		1


	//   ....[88]....
        /*103c*/ 	.word	0x00022b50
        /*1040*/ 	.word	0x00000009
        /*1044*/ 	.word	0x00028c50
        /*1048*/ 	.short	0x010a
        /*104a*/ 	.byte	0x3f
	.zero		1


	//   ....[89]....
        /*104c*/ 	.word	0x00022ba0
        /*1050*/ 	.word	0x00000015
        /*1054*/ 	.word	0x00028c50
        /*1058*/ 	.short	0x010a
        /*105a*/ 	.byte	0x3f
	.zero		1


	//   ....[90]....
        /*105c*/ 	.word	0x00022f80
        /*1060*/ 	.word	0x00000002
        /*1064*/ 	.word	0x00028c00
        /*1068*/ 	.short	0x010a
        /*106a*/ 	.byte	0x3f
	.zero		1


	//   ....[91]....
        /*106c*/ 	.word	0x00023390
        /*1070*/ 	.word	0x00000002
        /*1074*/ 	.word	0x00028c00
        /*1078*/ 	.short	0x010a
        /*107a*/ 	.byte	0x3f
	.zero		1


	//   ....[92]....
        /*107c*/ 	.word	0x000233e0
        /*1080*/ 	.word	0x0000000e
        /*1084*/ 	.word	0x00028c30
        /*1088*/ 	.short	0x010a
        /*108a*/ 	.byte	0x3f
	.zero		1


	//   ....[93]....
        /*108c*/ 	.word	0x00023430
        /*1090*/ 	.word	0x0000000e
        /*1094*/ 	.word	0x00028c50
        /*1098*/ 	.short	0x010a
        /*109a*/ 	.byte	0x3f
	.zero		1


	//   ....[94]....
        /*109c*/ 	.word	0x00023480
        /*10a0*/ 	.word	0x000000d4
        /*10a4*/ 	.word	0x00028c30
        /*10a8*/ 	.short	0x010a
        /*10aa*/ 	.byte	0x3f
	.zero		1


	//   ....[95]....
        /*10ac*/ 	.word	0x000234d0
        /*10b0*/ 	.word	0x000000d4
        /*10b4*/ 	.word	0x00028c50
        /*10b8*/ 	.short	0x010a
        /*10ba*/ 	.byte	0x3f
	.zero		1


	//   ....[96]....
        /*10bc*/ 	.word	0x00023520
        /*10c0*/ 	.word	0x0000000e
        /*10c4*/ 	.word	0x00028c30
        /*10c8*/ 	.short	0x010a
        /*10ca*/ 	.byte	0x3f
	.zero		1


	//   ....[97]....
        /*10cc*/ 	.word	0x00023570
        /*10d0*/ 	.word	0x0000000e
        /*10d4*/ 	.word	0x00028c50
        /*10d8*/ 	.short	0x010a
        /*10da*/ 	.byte	0x3f
	.zero		1


	//   ....[98]....
        /*10dc*/ 	.word	0x000235c0
        /*10e0*/ 	.word	0x000000ce
        /*10e4*/ 	.word	0x00028c30
        /*10e8*/ 	.short	0x010a
        /*10ea*/ 	.byte	0x3f
	.zero		1


	//   ....[99]....
        /*10ec*/ 	.word	0x00023610
        /*10f0*/ 	.word	0x000000ce
        /*10f4*/ 	.word	0x00028c50
        /*10f8*/ 	.short	0x010a
        /*10fa*/ 	.byte	0x3f
	.zero		1


	//   ....[100]....
        /*10fc*/ 	.word	0x000237b0
        /*1100*/ 	.word	0x00000012
        /*1104*/ 	.word	0x00028c20
        /*1108*/ 	.short	0x010a
        /*110a*/ 	.byte	0x3f
	.zero		1


	//   ....[101]....
        /*110c*/ 	.word	0x00023800
        /*1110*/ 	.word	0x00000007
        /*1114*/ 	.word	0x00028ca0
        /*1118*/ 	.short	0x010a
        /*111a*/ 	.byte	0x3f
	.zero		1


	//   ....[102]....
        /*111c*/ 	.word	0x00023850
        /*1120*/ 	.word	0x00000007
        /*1124*/ 	.word	0x00028cc0
        /*1128*/ 	.short	0x010a
        /*112a*/ 	.byte	0x3f
	.zero		1


	//   ....[103]....
        /*112c*/ 	.word	0x000238a0
        /*1130*/ 	.word	0x00000006
        /*1134*/ 	.word	0x00028ca0
        /*1138*/ 	.short	0x010a
        /*113a*/ 	.byte	0x3f
	.zero		1


	//   ....[104]....
        /*113c*/ 	.word	0x000238f0
        /*1140*/ 	.word	0x00000006
        /*1144*/ 	.word	0x00028cc0
        /*1148*/ 	.short	0x010a
        /*114a*/ 	.byte	0x3f
	.zero		1


	//   ....[105]....
        /*114c*/ 	.word	0x00023a90
        /*1150*/ 	.word	0x00000000
        /*1154*/ 	.word	0x00028c40
        /*1158*/ 	.short	0x010a
        /*115a*/ 	.byte	0x3f
	.zero		1


	//   ....[106]....
        /*115c*/ 	.word	0x00023ff0
        /*1160*/ 	.word	0x00000012
        /*1164*/ 	.word	0x00028c20
        /*1168*/ 	.short	0x010a
        /*116a*/ 	.byte	0x3f
	.zero		1


	//   ....[107]....
        /*116c*/ 	.word	0x00024040
        /*1170*/ 	.word	0x00000000
        /*1174*/ 	.word	0x00028c60
        /*1178*/ 	.short	0x010a
        /*117a*/ 	.byte	0x3f
	.zero		1


	//   ....[108]....
        /*117c*/ 	.word	0x00024090
        /*1180*/ 	.word	0x00000002
        /*1184*/ 	.word	0x00028c40
        /*1188*/ 	.short	0x010a
        /*118a*/ 	.byte	0x3f
	.zero		1


	//   ....[109]....
        /*118c*/ 	.word	0x000240e0
        /*1190*/ 	.word	0x00000002
        /*1194*/ 	.word	0x00028c60
        /*1198*/ 	.short	0x010a
        /*119a*/ 	.byte	0x3f
	.zero		1


	//   ....[110]....
        /*119c*/ 	.word	0x00024130
        /*11a0*/ 	.word	0x00000002
        /*11a4*/ 	.word	0x00028c40
        /*11a8*/ 	.short	0x010a
        /*11aa*/ 	.byte	0x3f
	.zero		1


	//   ....[111]....
        /*11ac*/ 	.word	0x00024180
        /*11b0*/ 	.word	0x00000002
        /*11b4*/ 	.word	0x00028c60
        /*11b8*/ 	.short	0x010a
        /*11ba*/ 	.byte	0x3f
	.zero		1


	//   ....[112]....
        /*11bc*/ 	.word	0x000241d0
        /*11c0*/ 	.word	0x00000003
        /*11c4*/ 	.word	0x00028c40
        /*11c8*/ 	.short	0x010a
        /*11ca*/ 	.byte	0x3f
	.zero		1


	//   ....[113]....
        /*11cc*/ 	.word	0x00024220
        /*11d0*/ 	.word	0x00000003
        /*11d4*/ 	.word	0x00028c60
        /*11d8*/ 	.short	0x010a
        /*11da*/ 	.byte	0x3f
	.zero		1


	//   ....[114]....
        /*11dc*/ 	.word	0x00024da0
        /*11e0*/ 	.word	0x00000000
        /*11e4*/ 	.word	0x00028c20
        /*11e8*/ 	.short	0x010a
        /*11ea*/ 	.byte	0x3f
	.zero		1


	//   ....[115]....
        /*11ec*/ 	.word	0x00024f40
        /*11f0*/ 	.word	0x00000006
        /*11f4*/ 	.word	0x00000000
        /*11f8*/ 	.short	0x010a
        /*11fa*/ 	.byte	0x3f
	.zero		1


	//   ....[116]....
        /*11fc*/ 	.word	0x00024f90
        /*1200*/ 	.word	0x00000007
        /*1204*/ 	.word	0x00000000
        /*1208*/ 	.short	0x010a
        /*120a*/ 	.byte	0x3f
	.zero		1


	//   ....[117]....
        /*120c*/ 	.word	0x00024fe0
        /*1210*/ 	.word	0x00000004
        /*1214*/ 	.word	0x00000000
        /*1218*/ 	.short	0x010a
        /*121a*/ 	.byte	0x3f
	.zero		1


	//----- nvinfo : EIATTR_NUM_MBARRIERS
	.align		4
.L_857:
        /*121c*/ 	.byte	0x03, 0x38
        /*121e*/ 	.short	0x0016


	//----- nvinfo : EIATTR_EXIT_INSTR_OFFSETS
	.align		4
        /*1220*/ 	.byte	0x04, 0x1c
        /*1222*/ 	.short	(.L_859 - .L_858)


	//   ....[0]....
.L_858:
        /*1224*/ 	.word	0x00022a00


	//----- nvinfo : EIATTR_MAX_THREADS
	.align		4
.L_859:
        /*1228*/ 	.byte	0x04, 0x05
        /*122a*/ 	.short	(.L_861 - .L_860)
.L_860:
        /*122c*/ 	.word	0x00000180
        /*1230*/ 	.word	0x00000001
        /*1234*/ 	.word	0x00000001


	//----- nvinfo : EIATTR_CRS_STACK_SIZE
	.align		4
.L_861:
        /*1238*/ 	.byte	0x04, 0x1e
        /*123a*/ 	.short	(.L_863 - .L_862)
.L_862:
        /*123c*/ 	.word	0x00000000


	//----- nvinfo : EIATTR_CBANK_PARAM_SIZE
	.align		4
.L_863:
        /*1240*/ 	.byte	0x03, 0x19
        /*1242*/ 	.short	0x0af0


	//----- nvinfo : EIATTR_PARAM_CBANK
	.align		4
        /*1244*/ 	.byte	0x04, 0x0a
        /*1246*/ 	.short	(.L_865 - .L_864)
	.align		4
.L_864:
        /*1248*/ 	.word	index@(.nv.constant0._ZN7cutlass13device_kernelIN5flash11enable_sm90INS1_16FlashAttnFwdSm90INS1_25CollectiveMainloopFwdSm90ILi2EN4cute5tupleIJNS5_1CILi1EEES8_S8_EEENS6_IJNS7_ILi64EEESA_SA_EEELi512ENS_6half_tEfNS_4arch4Sm90ELb0ELb1ELb0ELb1ELb0ELb1ELb0ELb0ELb0ELb1ELb1ELb0EEENS1_21CollectiveEpilogueFwdINS6_IJSA_NS7_ILi512EEESA_EEES9_SC_SE_Li256ELb1ELb1ELb1ELb0EEENS1_36VarlenDynamicPersistentTileSchedulerILi64ELi64ELi256ELi128ELb1ELb1ELb1ELb1ELb0ELb1EEEEEEEEEvNT_6ParamsE)
        /*124c*/ 	.short	0x0210
        /*124e*/ 	.short	0x0af0


	//----- nvinfo : EIATTR_SW_WAR
	.align		4
.L_865:
        /*1250*/ 	.byte	0x04, 0x36
        /*1252*/ 	.short	(.L_867 - .L_866)
.L_866:
        /*1254*/ 	.word	0x00000008
.L_867:


//--------------------- .nv.info._ZN7cutlass13device_kernelIN5flash11enable_sm90INS1_16FlashAttnFwdSm90INS1_25CollectiveMainloopFwdSm90ILi2EN4cute5tupleIJNS5_1CILi1EEES8_S8_EEENS6_IJNS7_ILi64EEESA_SA_EEELi512ENS_6half_tEfNS_4arch4Sm90ELb0ELb1ELb0ELb1ELb0ELb0ELb1ELb0ELb0ELb1ELb1ELb0EEENS1_21CollectiveEpilogueFwdINS6_IJSA_NS7_ILi512EEESA_EEES9_SC_SE_Li256ELb1ELb1ELb1ELb0EEENS1_36VarlenDynamicPersistentTileSchedulerILi64ELi64ELi256ELi128ELb1ELb1ELb1ELb1ELb0ELb1EEEEEEEEEvNT_6ParamsE --------------------------
	.section	.nv.info._ZN7cutlass13device_kernelIN5flash11enable_sm90INS1_16FlashAttnFwdSm90INS1_25CollectiveMainloopFwdSm90ILi2EN4cute5tupleIJNS5_1CILi1EEES8_S8_EEENS6_IJNS7_ILi64EEESA_SA_EEELi512ENS_6half_tEfNS_4arch4Sm90ELb0ELb1ELb0ELb1ELb0ELb0ELb1ELb0ELb0ELb1ELb1ELb0EEENS1_21CollectiveEpilogueFwdINS6_IJSA_NS7_ILi512EEESA_EEES9_SC_SE_Li256ELb1ELb1ELb1ELb0EEENS1_36VarlenDynamicPersistentTileSchedulerILi64ELi64ELi256ELi128ELb1ELb1ELb1ELb1ELb0ELb1EEEEEEEEEvNT_6ParamsE,"",@"SHT_CUDA_INFO"
	.sectionflags	@""
	.align	4


	//----- nvinfo : EIATTR_CUDA_API_VERSION
	.align		4
        /*0000*/ 	.byte	0x04, 0x37
        /*0002*/ 	.short	(.L_869 - .L_868)
.L_868:
        /*0004*/ 	.word	0x00000082


	//----- nvinfo : EIATTR_KPARAM_INFO
	.align		4
.L_869:
        /*0008*/ 	.byte	0x04, 0x17
        /*000a*/ 	.short	(.L_871 - .L_870)
.L_870:
        /*000c*/ 	.word	0x00000000
        /*0010*/ 	.short	0x0000
        /*0012*/ 	.short	0x0070
        /*0014*/ 	.byte	0x00, 0xf0, 0x01, 0x2e


	//----- nvinfo : EIATTR_SPARSE_MMA_MASK
	.align		4
.L_871:
        /*0018*/ 	.byte	0x03, 0x50
        /*001a*/ 	.short	0x0000


	//----- nvinfo : EIATTR_MAXREG_COUNT
	.align		4
        /*001c*/ 	.byte	0x03, 0x1b
        /*001e*/ 	.short	0x00a8


	//----- nvinfo : EIATTR_NUM_BARRIERS
	.align		4
        /*0020*/ 	.byte	0x02, 0x4c
        /*0022*/ 	.byte	0x10
	.zero		1


	//----- nvinfo : EIATTR_EXTERNS
	.align		4
        /*0024*/ 	.byte	0x04, 0x0f
        /*0026*/ 	.short	(.L_873 - .L_872)


	//   ....[0]....
	.align		4
.L_872:
        /*0028*/ 	.word	index@(__assertfail)


	//----- nvinfo : EIATTR_ANNOTATIONS
	.align		4
.L_873:
        /*002c*/ 	.byte	0x04, 0x55
        /*002e*/ 	.short	(.L_875 - .L_874)


	//   ....[0]....
.L_874:
        /* <DEDUP_REMOVED lines=88> */


	//----- nvinfo : EIATTR_MERCURY_ISA_VERSION
	.align		4
.L_875:
        /*0598*/ 	.byte	0x03, 0x5f
        /*059a*/ 	.short	0x0101


	//----- nvinfo : EIATTR_UNUSED_LOAD_BYTE_OFFSET
	.align		4
        /*059c*/ 	.byte	0x04, 0x44
        /*059e*/ 	.short	(.L_877 - .L_876)


	//   ....[0]....
.L_876:
        /*05a0*/ 	.word	0x00000a30
        /*05a4*/ 	.word	0x0000fff0


	//   ....[1]....
        /*05a8*/ 	.word	0x00011770
        /*05ac*/ 	.word	0x0000fff0


	//----- nvinfo : EIATTR_INT_WARP_WIDE_INSTR_OFFSETS
	.align		4
.L_877:
        /*05b0*/ 	.byte	0x04, 0x31
        /*05b2*/ 	.short	(.L_879 - .L_878)


	//   ....[0]....
.L_878:
        /*05b4*/ 	.word	0x00000130


	//   ....[1]....
        /*05b8*/ 	.word	0x00000170


	//   ....[2]....
        /*05bc*/ 	.word	0x000001e0


	//   ....[3]....
        /*05c0*/ 	.word	0x000001f0


	//   ....[4]....
        /*05c4*/ 	.word	0x00017e50


	//   ....[5]....
        /*05c8*/ 	.word	0x00017eb0


	//   ....[6]....
        /*05cc*/ 	.word	0x0001d890


	//   ....[7]....
        /*05d0*/ 	.word	0x0001d920


	//----- nvinfo : EIATTR_COOP_GROUP_MASK_REGIDS
	.align		4
.L_879:
        /*05d4*/ 	.byte	0x04, 0x29
        /*05d6*/ 	.short	(.L_881 - .L_880)


	//   ....[0]....
.L_880:
        /*05d8*/ 	.word	0xffffffff


	//   ....[1]....
        /*05dc*/ 	.word	0xffffffff


	//   ....[2]....
        /*05e0*/ 	.word	0xffffffff


	//   ....[3]....
        /*05e4*/ 	.word	0xffffffff


	//   ....[4]....
        /*05e8*/ 	.word	0xffffffff


	//   ....[5]....
        /*05ec*/ 	.word	0xffffffff


	//   ....[6]....
        /*05f0*/ 	.word	0xffffffff


	//   ....[7]....
        /*05f4*/ 	.word	0xffffffff


	//   ....[8]....
        /*05f8*/ 	.word	0xffffffff


	//   ....[9]....
        /*05fc*/ 	.word	0xffffffff


	//   ....[10]....
        /*0600*/ 	.word	0xffffffff


	//   ....[11]....
        /*0604*/ 	.word	0xffffffff


	//   ....[12]....
        /*0608*/ 	.word	0xffffffff


	//   ....[13]....
        /*060c*/ 	.word	0xffffffff


	//   ....[14]....
        /*0610*/ 	.word	0xffffffff


	//   ....[15]....
        /*0614*/ 	.word	0xffffffff


	//   ....[16]....
        /*0618*/ 	.word	0xffffffff


	//   ....[17]....
        /*061c*/ 	.word	0xffffffff


	//   ....[18]....
        /*0620*/ 	.word	0xffffffff


	//   ....[19]....
        /*0624*/ 	.word	0xffffffff


	//   ....[20]....
        /*0628*/ 	.word	0xffffffff


	//   ....[21]....
        /*062c*/ 	.word	0xffffffff


	//   ....[22]....
        /*0630*/ 	.word	0xffffffff


	//   ....[23]....
        /*0634*/ 	.word	0xffffffff


	//   ....[24]....
        /*0638*/ 	.word	0xffffffff


	//   ....[25]....
        /*063c*/ 	.word	0xffffffff


	//   ....[26]....
        /*0640*/ 	.word	0xffffffff


	//   ....[27]....
        /*0644*/ 	.word	0xffffffff


	//   ....[28]....
        /*0648*/ 	.word	0xffffffff


	//   ....[29]....
        /*064c*/ 	.word	0xffffffff


	//   ....[30]....
        /*0650*/ 	.word	0xffffffff


	//   ....[31]....
        /*0654*/ 	.word	0xffffffff


	//   ....[32]....
        /*0658*/ 	.word	0xffffffff


	//   ....[33]....
        /*065c*/ 	.word	0xffffffff


	//   ....[34]....
        /*0660*/ 	.word	0xffffffff


	//   ....[35]....
        /*0664*/ 	.word	0xffffffff


	//   ....[36]....
        /*0668*/ 	.word	0xffffffff


	//   ....[37]....
        /*066c*/ 	.word	0xffffffff


	//   ....[38]....
        /*0670*/ 	.word	0xffffffff


	//   ....[39]....
        /*0674*/ 	.word	0xffffffff


	//   ....[40]....
        /*0678*/ 	.word	0xffffffff


	//   ....[41]....
        /*067c*/ 	.word	0xffffffff


	//   ....[42]....
        /*0680*/ 	.word	0xffffffff


	//   ....[43]....
        /*0684*/ 	.word	0xffffffff


	//   ....[44]....
        /*0688*/ 	.word	0xffffffff


	//   ....[45]....
        /*068c*/ 	.word	0xffffffff


	//   ....[46]....
        /*0690*/ 	.word	0xffffffff


	//   ....[47]....
        /*0694*/ 	.word	0xffffffff


	//   ....[48]....
        /*0698*/ 	.word	0xffffffff


	//   ....[49]....
        /*069c*/ 	.word	0xffffffff


	//   ....[50]....
        /*06a0*/ 	.word	0xffffffff


	//   ....[51]....
        /*06a4*/ 	.word	0xffffffff


	//   ....[52]....
        /*06a8*/ 	.word	0xffffffff


	//   ....[53]....
        /*06ac*/ 	.word	0xffffffff


	//   ....[54]....
        /*06b0*/ 	.word	0xffffffff


	//   ....[55]....
        /*06b4*/ 	.word	0xffffffff


	//   ....[56]....
        /*06b8*/ 	.word	0xffffffff


	//   ....[57]....
        /*06bc*/ 	.word	0xffffffff


	//   ....[58]....
        /*06c0*/ 	.word	0xffffffff


	//   ....[59]....
        /*06c4*/ 	.word	0xffffffff


	//   ....[60]....
        /*06c8*/ 	.word	0xffffffff


	//   ....[61]....
        /*06cc*/ 	.word	0xffffffff


	//   ....[62]....
        /*06d0*/ 	.word	0xffffffff


	//   ....[63]....
        /*06d4*/ 	.word	0xffffffff


	//   ....[64]....
        /*06d8*/ 	.word	0xffffffff


	//   ....[65]....
        /*06dc*/ 	.word	0xffffffff


	//   ....[66]....
        /*06e0*/ 	.word	0xffffffff


	//   ....[67]....
        /*06e4*/ 	.word	0xffffffff


	//   ....[68]....
        /*06e8*/ 	.word	0xffffffff


	//   ....[69]....
        /*06ec*/ 	.word	0xffffffff


	//   ....[70]....
        /*06f0*/ 	.word	0xffffffff


	//   ....[71]....
        /*06f4*/ 	.word	0xffffffff


	//   ....[72]....
        /*06f8*/ 	.word	0xffffffff


	//   ....[73]....
        /*06fc*/ 	.word	0xffffffff


	//   ....[74]....
        /*0700*/ 	.word	0xffffffff


	//   ....[75]....
        /*0704*/ 	.word	0xffffffff


	//   ....[76]....
        /*0708*/ 	.word	0xffffffff


	//   ....[77]....
        /*070c*/ 	.word	0xffffffff


	//   ....[78]....
        /*0710*/ 	.word	0xffffffff


	//   ....[79]....
        /*0714*/ 	.word	0xffffffff


	//   ....[80]....
        /*0718*/ 	.word	0xffffffff


	//   ....[81]....
        /*071c*/ 	.word	0xffffffff


	//   ....[82]....
        /*0720*/ 	.word	0xffffffff


	//   ....[83]....
        /*0724*/ 	.word	0xffffffff


	//   ....[84]....
        /*0728*/ 	.word	0xffffffff


	//   ....[85]....
        /*072c*/ 	.word	0xffffffff


	//   ....[86]....
        /*0730*/ 	.word	0xffffffff


	//   ....[87]....
        /*0734*/ 	.word	0xffffffff


	//   ....[88]....
        /*0738*/ 	.word	0xffffffff


	//   ....[89]....
        /*073c*/ 	.word	0xffffffff


	//   ....[90]....
        /*0740*/ 	.word	0xffffffff


	//   ....[91]....
        /*0744*/ 	.word	0xffffffff


	//   ....[92]....
        /*0748*/ 	.word	0xffffffff


	//   ....[93]....
        /*074c*/ 	.word	0xffffffff


	//   ....[94]....
        /*0750*/ 	.word	0xffffffff


	//   ....[95]....
        /*0754*/ 	.word	0xffffffff


	//   ....[96]....
        /*0758*/ 	.word	0xffffffff


	//   ....[97]....
        /*075c*/ 	.word	0xffffffff


	//   ....[98]....
        /*0760*/ 	.word	0xffffffff


	//   ....[99]....
        /*0764*/ 	.word	0xffffffff


	//   ....[100]....
        /*0768*/ 	.word	0xffffffff


	//   ....[101]....
        /*076c*/ 	.word	0xffffffff


	//   ....[102]....
        /*0770*/ 	.word	0xffffffff


	//   ....[103]....
        /*0774*/ 	.word	0xffffffff


	//   ....[104]....
        /*0778*/ 	.word	0xffffffff


	//   ....[105]....
        /*077c*/ 	.word	0xffffffff


	//   ....[106]....
        /*0780*/ 	.word	0xffffffff


	//   ....[107]....
        /*0784*/ 	.word	0xffffffff


	//   ....[108]....
        /*0788*/ 	.word	0xffffffff


	//   ....[109]....
        /*078c*/ 	.word	0xffffffff


	//   ....[110]....
        /*0790*/ 	.word	0xffffffff


	//   ....[111]....
        /*0794*/ 	.word	0xffffffff


	//   ....[112]....
        /*0798*/ 	.word	0xffffffff


	//   ....[113]....
        /*079c*/ 	.word	0x0500000f


	//   ....[114]....
        /*07a0*/ 	.word	0x0500000f


	//   ....[115]....
        /*07a4*/ 	.word	0x0500000f


	//   ....[116]....
        /*07a8*/ 	.word	0x0500000f


	//   ....[117]....
        /*07ac*/ 	.word	0x0500000f


	//   ....[118]....
        /*07b0*/ 	.word	0x0500000f


	//   ....[119]....
        /*07b4*/ 	.word	0x0500000f


	//   ....[120]....
        /*07b8*/ 	.word	0x0500000f


	//   ....[121]....
        /*07bc*/ 	.word	0x0500000f


	//   ....[122]....
        /*07c0*/ 	.word	0x0500000f


	//   ....[123]....
        /*07c4*/ 	.word	0x0500000f


	//   ....[124]....
        /*07c8*/ 	.word	0x0500000f


	//   ....[125]....
        /*07cc*/ 	.word	0x0500000f


	//   ....[126]....
        /*07d0*/ 	.word	0x0500000f


	//   ....[127]....
        /*07d4*/ 	.word	0x0500000f


	//   ....[128]....
        /*07d8*/ 	.word	0x0500000f


	//   ....[129]....
        /*07dc*/ 	.word	0x0500000f


	//   ....[130]....
        /*07e0*/ 	.word	0x0500000f


	//   ....[131]....
        /*07e4*/ 	.word	0x0500000f


	//   ....[132]....
        /*07e8*/ 	.word	0x0500000f


	//   ....[133]....
        /*07ec*/ 	.word	0x0500000f


	//   ....[134]....
        /*07f0*/ 	.word	0x0500000f


	//   ....[135]....
        /*07f4*/ 	.word	0x0500000f


	//   ....[136]....
        /*07f8*/ 	.word	0x0500000f


	//   ....[137]....
        /*07fc*/ 	.word	0x0500000f


	//   ....[138]....
        /*0800*/ 	.word	0x0500000f


	//   ....[139]....
        /*0804*/ 	.word	0x0500000f


	//   ....[140]....
        /*0808*/ 	.word	0x0500000f


	//   ....[141]....
        /*080c*/ 	.word	0x0500000f


	//   ....[142]....
        /*0810*/ 	.word	0x0500000f


	//   ....[143]....
        /*0814*/ 	.word	0x0500000f


	//   ....[144]....
        /*0818*/ 	.word	0x0500000f


	//   ....[145]....
        /*081c*/ 	.word	0x0500000f


	//   ....[146]....
        /*0820*/ 	.word	0x0500000f


	//   ....[147]....
        /*0824*/ 	.word	0x0500000f


	//   ....[148]....
        /*0828*/ 	.word	0x0500000f


	//----- nvinfo : EIATTR_COOP_GROUP_INSTR_OFFSETS
	.align		4
.L_881:
        /*082c*/ 	.byte	0x04, 0x28
        /*082e*/ 	.short	(.L_883 - .L_882)


	//   ....[0]....
.L_882:
        /*0830*/ 	.word	0x00000070


	//   ....[1]....
        /*0834*/ 	.word	0x00000140


	//   ....[2]....
        /*0838*/ 	.word	0x00000190


	//   ....[3]....
        /*083c*/ 	.word	0x000003a0


	//   ....[4]....
        /*0840*/ 	.word	0x00000500


	//   ....[5]....
        /*0844*/ 	.word	0x00000620


	//   ....[6]....
        /*0848*/ 	.word	0x00000780


	//   ....[7]....
        /*084c*/ 	.word	0x000022e0


	//   ....[8]....
        /*0850*/ 	.word	0x000044c0


	//   ....[9]....
        /*0854*/ 	.word	0x00004ca0


	//   ....[10]....
        /*0858*/ 	.word	0x00005d40


	//   ....[11]....
        /*085c*/ 	.word	0x00006430


	//   ....[12]....
        /*0860*/ 	.word	0x00006930


	//   ....[13]....
        /*0864*/ 	.word	0x00006a60


	//   ....[14]....
        /*0868*/ 	.word	0x00006dc0


	//   ....[15]....
        /*086c*/ 	.word	0x00006e70


	//   ....[16]....
        /*0870*/ 	.word	0x00007660


	//   ....[17]....
        /*0874*/ 	.word	0x00007c30


	//   ....[18]....
        /*0878*/ 	.word	0x00008c40


	//   ....[19]....
        /*087c*/ 	.word	0x00008e70


	//   ....[20]....
        /*0880*/ 	.word	0x000095e0


	//   ....[21]....
        /*0884*/ 	.word	0x00009730


	//   ....[22]....
        /*0888*/ 	.word	0x00009ca0


	//   ....[23]....
        /*088c*/ 	.word	0x00009d00


	//   ....[24]....
        /*0890*/ 	.word	0x0000ad50


	//   ....[25]....
        /*0894*/ 	.word	0x0000b400


	//   ....[26]....
        /*0898*/ 	.word	0x0000c4f0


	//   ....[27]....
        /*089c*/ 	.word	0x0000c510


	//   ....[28]....
        /*08a0*/ 	.word	0x0000caa0


	//   ....[29]....
        /*08a4*/ 	.word	0x0000cc70


	//   ....[30]....
        /*08a8*/ 	.word	0x0000d8a0


	//   ....[31]....
        /*08ac*/ 	.word	0x0000dcf0


	//   ....[32]....
        /*08b0*/ 	.word	0x0000de00


	//   ....[33]....
        /*08b4*/ 	.word	0x0000ef30


	//   ....[34]....
        /*08b8*/ 	.word	0x0000f540


	//   ....[35]....
        /*08bc*/ 	.word	0x0000f560


	//   ....[36]....
        /*08c0*/ 	.word	0x0000fdb0


	//   ....[37]....
        /*08c4*/ 	.word	0x0000ff80


	//   ....[38]....
        /*08c8*/ 	.word	0x00010c30


	//   ....[39]....
        /*08cc*/ 	.word	0x00010c70


	//   ....[40]....
        /*08d0*/ 	.word	0x00010ce0


	//   ....[41]....
        /*08d4*/ 	.word	0x00010d10


	//   ....[42]....
        /*08d8*/ 	.word	0x00010d50


	//   ....[43]....
        /*08dc*/ 	.word	0x000124c0


	//   ....[44]....
        /*08e0*/ 	.word	0x00012830


	//   ....[45]....
        /*08e4*/ 	.word	0x00012850


	//   ....[46]....
        /*08e8*/ 	.word	0x00012860


	//   ....[47]....
        /*08ec*/ 	.word	0x00012890


	//   ....[48]....
        /*08f0*/ 	.word	0x00013510


	//   ....[49]....
        /*08f4*/ 	.word	0x00013530


	//   ....[50]....
        /*08f8*/ 	.word	0x000137e0


	//   ....[51]....
        /*08fc*/ 	.word	0x00013800


	//   ....[52]....
        /*0900*/ 	.word	0x00013ea0


	//   ....[53]....
        /*0904*/ 	.word	0x00013ed0


	//   ....[54]....
        /*0908*/ 	.word	0x00014790


	//   ....[55]....
        /*090c*/ 	.word	0x000147b0


	//   ....[56]....
        /*0910*/ 	.word	0x00015ab0


	//   ....[57]....
        /*0914*/ 	.word	0x00015ae0


	//   ....[58]....
        /*0918*/ 	.word	0x00015d20


	//   ....[59]....
        /*091c*/ 	.word	0x00015d40


	//   ....[60]....
        /*0920*/ 	.word	0x00016000


	//   ....[61]....
        /*0924*/ 	.word	0x00016210


	//   ....[62]....
        /*0928*/ 	.word	0x00016240


	//   ....[63]....
        /*092c*/ 	.word	0x00016270


	//   ....[64]....
        /*0930*/ 	.word	0x000162a0


	//   ....[65]....
        /*0934*/ 	.word	0x000162d0


	//   ....[66]....
        /*0938*/ 	.word	0x00016300


	//   ....[67]....
        /*093c*/ 	.word	0x000164a0


	//   ....[68]....
        /*0940*/ 	.word	0x000164d0


	//   ....[69]....
        /*0944*/ 	.word	0x00016500


	//   ....[70]....
        /*0948*/ 	.word	0x00016530


	//   ....[71]....
        /*094c*/ 	.word	0x00016560


	//   ....[72]....
        /*0950*/ 	.word	0x00016590


	//   ....[73]....
        /*0954*/ 	.word	0x00016630


	//   ....[74]....
        /*0958*/ 	.word	0x00016660


	//   ....[75]....
        /*095c*/ 	.word	0x00016670


	//   ....[76]....
        /*0960*/ 	.word	0x000166a0


	//   ....[77]....
        /*0964*/ 	.word	0x00018420


	//   ....[78]....
        /*0968*/ 	.word	0x00018ee0


	//   ....[79]....
        /*096c*/ 	.word	0x00018ef0


	//   ....[80]....
        /*0970*/ 	.word	0x00018f20


	//   ....[81]....
        /*0974*/ 	.word	0x00019000


	//   ....[82]....
        /*0978*/ 	.word	0x00019030


	//   ....[83]....
        /*097c*/ 	.word	0x00019090


	//   ....[84]....
        /*0980*/ 	.word	0x000190a0


	//   ....[85]....
        /*0984*/ 	.word	0x00019110


	//   ....[86]....
        /*0988*/ 	.word	0x00019aa0


	//   ....[87]....
        /*098c*/ 	.word	0x00019b30


	//   ....[88]....
        /*0990*/ 	.word	0x00019b80


	//   ....[89]....
        /*0994*/ 	.word	0x00019cb0


	//   ....[90]....
        /*0998*/ 	.word	0x00019e20


	//   ....[91]....
        /*099c*/ 	.word	0x00019e30


	//   ....[92]....
        /*09a0*/ 	.word	0x00019f90


	//   ....[93]....
        /*09a4*/ 	.word	0x00019fa0


	//   ....[94]....
        /*09a8*/ 	.word	0x0001dba0


	//   ....[95]....
        /*09ac*/ 	.word	0x0001dbd0


	//   ....[96]....
        /*09b0*/ 	.word	0x0001dc30


	//   ....[97]....
        /*09b4*/ 	.word	0x0001dc60


	//   ....[98]....
        /*09b8*/ 	.word	0x0001dc90


	//   ....[99]....
        /*09bc*/ 	.word	0x0001dcc0


	//   ....[100]....
        /*09c0*/ 	.word	0x0001dcf0


	//   ....[101]....
        /*09c4*/ 	.word	0x0001dd20


	//   ....[102]....
        /*09c8*/ 	.word	0x0001dee0


	//   ....[103]....
        /*09cc*/ 	.word	0x0001df10


	//   ....[104]....
        /*09d0*/ 	.word	0x0001df40


	//   ....[105]....
        /*09d4*/ 	.word	0x0001df70


	//   ....[106]....
        /*09d8*/ 	.word	0x0001dfa0


	//   ....[107]....
        /*09dc*/ 	.word	0x0001dfd0


	//   ....[108]....
        /*09e0*/ 	.word	0x0001e0a0


	//   ....[109]....
        /*09e4*/ 	.word	0x0001e0c0


	//   ....[110]....
        /*09e8*/ 	.word	0x0001e0d0


	//   ....[111]....
        /*09ec*/ 	.word	0x0001e150


	//   ....[112]....
        /*09f0*/ 	.word	0x0001ec90


	//   ....[113]....
        /*09f4*/ 	.word	0x0001f370


	//   ....[114]....
        /*09f8*/ 	.word	0x0001f500


	//   ....[115]....
        /*09fc*/ 	.word	0x0001f560


	//   ....[116]....
        /*0a00*/ 	.word	0x0001f5c0


	//   ....[117]....
        /*0a04*/ 	.word	0x0001f610


	//   ....[118]....
        /*0a08*/ 	.word	0x0001f770


	//   ....[119]....
        /*0a0c*/ 	.word	0x0001f810


	//   ....[120]....
        /*0a10*/ 	.word	0x0001f8c0


	//   ....[121]....
        /*0a14*/ 	.word	0x0001f9a0


	//   ....[122]....
        /*0a18*/ 	.word	0x0001fb60


	//   ....[123]....
        /*0a1c*/ 	.word	0x0001fc40


	//   ....[124]....
        /*0a20*/ 	.word	0x0001fed0


	//   ....[125]....
        /*0a24*/ 	.word	0x0001ffd0


	//   ....[126]....
        /*0a28*/ 	.word	0x000201a0


	//   ....[127]....
        /*0a2c*/ 	.word	0x00020260


	//   ....[128]....
        /*0a30*/ 	.word	0x00020480


	//   ....[129]....
        /*0a34*/ 	.word	0x000204d0


	//   ....[130]....
        /*0a38*/ 	.word	0x00020800


	//   ....[131]....
        /*0a3c*/ 	.word	0x000208a0


	//   ....[132]....
        /*0a40*/ 	.word	0x00020a30


	//   ....[133]....
        /*0a44*/ 	.word	0x00020ab0


	//   ....[134]....
        /*0a48*/ 	.word	0x00020b30


	//   ....[135]....
        /*0a4c*/ 	.word	0x00020bb0


	//   ....[136]....
        /*0a50*/ 	.word	0x00020c30


	//   ....[137]....
        /*0a54*/ 	.word	0x00020cc0


	//   ....[138]....
        /*0a58*/ 	.word	0x00020d60


	//   ....[139]....
        /*0a5c*/ 	.word	0x00020e10


	//   ....[140]....
        /*0a60*/ 	.word	0x00020e90


	//   ....[141]....
        /*0a64*/ 	.word	0x00020f10


	//   ....[142]....
        /*0a68*/ 	.word	0x00020f90


	//   ....[143]....
        /*0a6c*/ 	.word	0x00021020


	//   ....[144]....
        /*0a70*/ 	.word	0x000210a0


	//   ....[145]....
        /*0a74*/ 	.word	0x00021150


	//   ....[146]....
        /*0a78*/ 	.word	0x000211a0


	//   ....[147]....
        /*0a7c*/ 	.word	0x00021260


	//   ....[148]....
        /*0a80*/ 	.word	0x00021390


	//----- nvinfo : EIATTR_REG_RECONFIG
	.align		4
.L_883:
        /*0a84*/ 	.byte	0x01, 0x54
	.zero		2


	//----- nvinfo : EIATTR_SYSCALL_OFFSETS
	.align		4
        /*0a88*/ 	.byte	0x04, 0x46
        /*0a8a*/ 	.short	(.L_885 - .L_884)


	//   ....[0]....
.L_884:
        /*0a8c*/ 	.word	0x00004690


	//   ....[1]....
        /*0a90*/ 	.word	0x00018050


	//   ....[2]....
        /*0a94*/ 	.word	0x000181a0


	//   ....[3]....
        /*0a98*/ 	.word	0x00018290


	//   ....[4]....
        /*0a9c*/ 	.word	0x00018ad0


	//   ....[5]....
        /*0aa0*/ 	.word	0x00019420


	//----- nvinfo : EIATTR_MBARRIER_INSTR_OFFSETS
	.align		4
.L_885:
        /*0aa4*/ 	.byte	0x04, 0x39
        /*0aa6*/ 	.short	(.L_887 - .L_886)


	//   ....[0]....
.L_886:
        /*0aa8*/ 	.word	0x00000280
        /*0aac*/ 	.word	0x000000ff
        /*0ab0*/ 	.word	0x00038800
        /*0ab4*/ 	.short	0x0100
        /*0ab6*/ 	.byte	0x08
	.zero		1


	//   ....[1]....
        /*0ab8*/ 	.word	0x00000290
        /*0abc*/ 	.word	0x000000ff
        /*0ac0*/ 	.word	0x00038810
        /*0ac4*/ 	.short	0x0100
        /*0ac6*/ 	.byte	0x08
	.zero		1


	//   ....[2]....
        /*0ac8*/ 	.word	0x000002a0
        /*0acc*/ 	.word	0x000000ff
        /*0ad0*/ 	.word	0x00038820
        /*0ad4*/ 	.short	0x0100
        /*0ad6*/ 	.byte	0x08
	.zero		1


	//   ....[3]....
        /*0ad8*/ 	.word	0x00000350
        /*0adc*/ 	.word	0x000000ff
        /*0ae0*/ 	.word	0x00038830
        /*0ae4*/ 	.short	0x0100
        /*0ae6*/ 	.byte	0x06
	.zero		1


	//   ....[4]....
        /*0ae8*/ 	.word	0x00000360
        /*0aec*/ 	.word	0x000000ff
        /*0af0*/ 	.word	0x00038840
        /*0af4*/ 	.short	0x0100
        /*0af6*/ 	.byte	0x06
	.zero		1


	//   ....[5]....
        /*0af8*/ 	.word	0x00000370
        /*0afc*/ 	.word	0x000000ff
        /*0b00*/ 	.word	0x00038838
        /*0b04*/ 	.short	0x0100
        /*0b06*/ 	.byte	0x06
	.zero		1


	//   ....[6]....
        /*0b08*/ 	.word	0x00000380
        /*0b0c*/ 	.word	0x000000ff
        /*0b10*/ 	.word	0x00038848
        /*0b14*/ 	.short	0x0100
        /*0b16*/ 	.byte	0x06
	.zero		1


	//   ....[7]....
        /*0b18*/ 	.word	0x000004b0
        /*0b1c*/ 	.word	0x000000ff
        /*0b20*/ 	.word	0x00038850
        /*0b24*/ 	.short	0x0100
        /*0b26*/ 	.byte	0x08
	.zero		1


	//   ....[8]....
        /*0b28*/ 	.word	0x000004c0
        /*0b2c*/ 	.word	0x000000ff
        /*0b30*/ 	.word	0x00038860
        /*0b34*/ 	.short	0x0100
        /*0b36*/ 	.byte	0x08
	.zero		1


	//   ....[9]....
        /*0b38*/ 	.word	0x000004d0
        /*0b3c*/ 	.word	0x000000ff
        /*0b40*/ 	.word	0x00038858
        /*0b44*/ 	.short	0x0100
        /*0b46*/ 	.byte	0x08
	.zero		1


	//   ....[10]....
        /*0b48*/ 	.word	0x000004e0
        /*0b4c*/ 	.word	0x000000ff
        /*0b50*/ 	.word	0x00038868
        /*0b54*/ 	.short	0x0100
        /*0b56*/ 	.byte	0x08
	.zero		1


	//   ....[11]....
        /*0b58*/ 	.word	0x000005d0
        /*0b5c*/ 	.word	0x000000ff
        /*0b60*/ 	.word	0x00038870
        /*0b64*/ 	.short	0x0100
        /*0b66*/ 	.byte	0x06
	.zero		1


	//   ....[12]....
        /*0b68*/ 	.word	0x000005e0
        /*0b6c*/ 	.word	0x000000ff
        /*0b70*/ 	.word	0x00038880
        /*0b74*/ 	.short	0x0100
        /*0b76*/ 	.byte	0x06
	.zero		1


	//   ....[13]....
        /*0b78*/ 	.word	0x000005f0
        /*0b7c*/ 	.word	0x000000ff
        /*0b80*/ 	.word	0x00038878
        /*0b84*/ 	.short	0x0100
        /*0b86*/ 	.byte	0x06
	.zero		1


	//   ....[14]....
        /*0b88*/ 	.word	0x00000600
        /*0b8c*/ 	.word	0x000000ff
        /*0b90*/ 	.word	0x00038888
        /*0b94*/ 	.short	0x0100
        /*0b96*/ 	.byte	0x06
	.zero		1


	//   ....[15]....
        /*0b98*/ 	.word	0x00000730
        /*0b9c*/ 	.word	0x000000ff
        /*0ba0*/ 	.word	0x00038890
        /*0ba4*/ 	.short	0x0100
        /*0ba6*/ 	.byte	0x08
	.zero		1


	//   ....[16]....
        /*0ba8*/ 	.word	0x00000740
        /*0bac*/ 	.word	0x000000ff
        /*0bb0*/ 	.word	0x000388a0
        /*0bb4*/ 	.short	0x0100
        /*0bb6*/ 	.byte	0x08
	.zero		1


	//   ....[17]....
        /*0bb8*/ 	.word	0x00000750
        /*0bbc*/ 	.word	0x000000ff
        /*0bc0*/ 	.word	0x00038898
        /*0bc4*/ 	.short	0x0100
        /*0bc6*/ 	.byte	0x08
	.zero		1


	//   ....[18]....
        /*0bc8*/ 	.word	0x00000760
        /*0bcc*/ 	.word	0x000000ff
        /*0bd0*/ 	.word	0x000388a8
        /*0bd4*/ 	.short	0x0100
        /*0bd6*/ 	.byte	0x08
	.zero		1


	//   ....[19]....
        /*0bd8*/ 	.word	0x00000890
        /*0bdc*/ 	.word	0x000000ff
        /*0be0*/ 	.word	0x000388b0
        /*0be4*/ 	.short	0x0100
        /*0be6*/ 	.byte	0x08
	.zero		1


	//   ....[20]....
        /*0be8*/ 	.word	0x000008a0
        /*0bec*/ 	.word	0x000000ff
        /*0bf0*/ 	.word	0x000388c0
        /*0bf4*/ 	.short	0x0100
        /*0bf6*/ 	.byte	0x08
	.zero		1


	//   ....[21]....
        /*0bf8*/ 	.word	0x000008b0
        /*0bfc*/ 	.word	0x000000ff
        /*0c00*/ 	.word	0x000388b8
        /*0c04*/ 	.short	0x0100
        /*0c06*/ 	.byte	0x08
	.zero		1


	//   ....[22]....
        /*0c08*/ 	.word	0x000008c0
        /*0c0c*/ 	.word	0x000000ff
        /*0c10*/ 	.word	0x000388c8
        /*0c14*/ 	.short	0x0100
        /*0c16*/ 	.byte	0x08
	.zero		1


	//   ....[23]....
        /*0c18*/ 	.word	0x00002650
        /*0c1c*/ 	.word	0x00000003
        /*0c20*/ 	.word	0x00000000
        /*0c24*/ 	.short	0x0101
        /*0c26*/ 	.byte	0x3f
	.zero		1


	//   ....[24]....
        /*0c28*/ 	.word	0x00003110
        /*0c2c*/ 	.word	0x00000003
        /*0c30*/ 	.word	0x00000000
        /*0c34*/ 	.short	0x0101
        /*0c36*/ 	.byte	0x3f
	.zero		1


	//   ....[25]....
        /*0c38*/ 	.word	0x00004700
        /*0c3c*/ 	.word	0x000000ff
        /*0c40*/ 	.word	0x00038800
        /*0c44*/ 	.short	0x010a
        /*0c46*/ 	.byte	0x29
	.zero		1


	//   ....[26]....
        /*0c48*/ 	.word	0x000047a0
        /*0c4c*/ 	.word	0x00000007
        /*0c50*/ 	.word	0x00038830
        /*0c54*/ 	.short	0x010a
        /*0c56*/ 	.byte	0x3f
	.zero		1


	//   ....[27]....
        /*0c58*/ 	.word	0x000047e0
        /*0c5c*/ 	.word	0x00000007
        /*0c60*/ 	.word	0x00038830
        /*0c64*/ 	.short	0x010a
        /*0c66*/ 	.byte	0x3f
	.zero		1


	//   ....[28]....
        /*0c68*/ 	.word	0x00004a60
        /*0c6c*/ 	.word	0x000000ff
        /*0c70*/ 	.word	0x00038810
        /*0c74*/ 	.short	0x010a
        /*0c76*/ 	.byte	0x29
	.zero		1


	//   ....[29]....
        /*0c78*/ 	.word	0x00004aa0
        /*0c7c*/ 	.word	0x00000007
        /*0c80*/ 	.word	0x00038850
        /*0c84*/ 	.short	0x010a
        /*0c86*/ 	.byte	0x3f
	.zero		1


	//   ....[30]....
        /*0c88*/ 	.word	0x00004ae0
        /*0c8c*/ 	.word	0x00000007
        /*0c90*/ 	.word	0x00038850
        /*0c94*/ 	.short	0x010a
        /*0c96*/ 	.byte	0x3f
	.zero		1


	//   ....[31]....
        /*0c98*/ 	.word	0x00005e00
        /*0c9c*/ 	.word	0x00000003
        /*0ca0*/ 	.word	0x00000000
        /*0ca4*/ 	.short	0x0101
        /*0ca6*/ 	.byte	0x3f
	.zero		1


	//   ....[32]....
        /*0ca8*/ 	.word	0x00007680
        /*0cac*/ 	.word	0x00000007
        /*0cb0*/ 	.word	0x00000000
        /*0cb4*/ 	.short	0x0101
        /*0cb6*/ 	.byte	0x3f
	.zero		1


	//   ....[33]....
        /*0cb8*/ 	.word	0x000078d0
        /*0cbc*/ 	.word	0x000000ff
        /*0cc0*/ 	.word	0x00038830
        /*0cc4*/ 	.short	0x010a
        /*0cc6*/ 	.byte	0x05
	.zero		1


	//   ....[34]....
        /*0cc8*/ 	.word	0x00007910
        /*0ccc*/ 	.word	0x000000ff
        /*0cd0*/ 	.word	0x00038830
        /*0cd4*/ 	.short	0x010a
        /*0cd6*/ 	.byte	0x05
	.zero		1


	//   ....[35]....
        /*0cd8*/ 	.word	0x00007aa0
        /*0cdc*/ 	.word	0x000000ff
        /*0ce0*/ 	.word	0x00038850
        /*0ce4*/ 	.short	0x010a
        /*0ce6*/ 	.byte	0x05
	.zero		1


	//   ....[36]....
        /*0ce8*/ 	.word	0x00007ae0
        /*0cec*/ 	.word	0x000000ff
        /*0cf0*/ 	.word	0x00038850
        /*0cf4*/ 	.short	0x010a
        /*0cf6*/ 	.byte	0x05
	.zero		1


	//   ....[37]....
        /*0cf8*/ 	.word	0x00008ce0
        /*0cfc*/ 	.word	0x00000008
        /*0d00*/ 	.word	0x00000000
        /*0d04*/ 	.short	0x0101
        /*0d06*/ 	.byte	0x3f
	.zero		1


	//   ....[38]....
        /*0d08*/ 	.word	0x0000ad70
        /*0d0c*/ 	.word	0x0000000a
        /*0d10*/ 	.word	0x00000000
        /*0d14*/ 	.short	0x0101
        /*0d16*/ 	.byte	0x3f
	.zero		1


	//   ....[39]....
        /*0d18*/ 	.word	0x0000b0e0
        /*0d1c*/ 	.word	0x000000ff
        /*0d20*/ 	.word	0x00038830
        /*0d24*/ 	.short	0x010a
        /*0d26*/ 	.byte	0x05
	.zero		1


	//   ....[40]....
        /*0d28*/ 	.word	0x0000b120
        /*0d2c*/ 	.word	0x000000ff
        /*0d30*/ 	.word	0x00038830
        /*0d34*/ 	.short	0x010a
        /*0d36*/ 	.byte	0x05
	.zero		1


	//   ....[41]....
        /*0d38*/ 	.word	0x0000b2b0
        /*0d3c*/ 	.word	0x000000ff
        /*0d40*/ 	.word	0x00038850
        /*0d44*/ 	.short	0x010a
        /*0d46*/ 	.byte	0x05
	.zero		1


	//   ....[42]....
        /*0d48*/ 	.word	0x0000b2f0
        /*0d4c*/ 	.word	0x000000ff
        /*0d50*/ 	.word	0x00038850
        /*0d54*/ 	.short	0x010a
        /*0d56*/ 	.byte	0x05
	.zero		1


	//   ....[43]....
        /*0d58*/ 	.word	0x0000c6b0
        /*0d5c*/ 	.word	0x00000006
        /*0d60*/ 	.word	0x00000000
        /*0d64*/ 	.short	0x0101
        /*0d66*/ 	.byte	0x3f
	.zero		1


	//   ....[44]....
        /*0d68*/ 	.word	0x0000d8c0
        /*0d6c*/ 	.word	0x0000000b
        /*0d70*/ 	.word	0x00000000
        /*0d74*/ 	.short	0x0101
        /*0d76*/ 	.byte	0x3f
	.zero		1


	//   ....[45]....
        /*0d78*/ 	.word	0x0000d9c0
        /*0d7c*/ 	.word	0x000000ff
        /*0d80*/ 	.word	0x00038830
        /*0d84*/ 	.short	0x010a
        /*0d86*/ 	.byte	0x05
	.zero		1


	//   ....[46]....
        /*0d88*/ 	.word	0x0000da00
        /*0d8c*/ 	.word	0x000000ff
        /*0d90*/ 	.word	0x00038830
        /*0d94*/ 	.short	0x010a
        /*0d96*/ 	.byte	0x05
	.zero		1


	//   ....[47]....
        /*0d98*/ 	.word	0x0000db90
        /*0d9c*/ 	.word	0x000000ff
        /*0da0*/ 	.word	0x00038850
        /*0da4*/ 	.short	0x010a
        /*0da6*/ 	.byte	0x05
	.zero		1


	//   ....[48]....
        /*0da8*/ 	.word	0x0000dbd0
        /*0dac*/ 	.word	0x000000ff
        /*0db0*/ 	.word	0x00038850
        /*0db4*/ 	.short	0x010a
        /*0db6*/ 	.byte	0x05
	.zero		1


	//   ....[49]....
        /*0db8*/ 	.word	0x0000ed20
        /*0dbc*/ 	.word	0x00000005
        /*0dc0*/ 	.word	0x00000000
        /*0dc4*/ 	.short	0x0101
        /*0dc6*/ 	.byte	0x3f
	.zero		1


	//   ....[50]....
        /*0dc8*/ 	.word	0x00010c50
        /*0dcc*/ 	.word	0x0000000a
        /*0dd0*/ 	.word	0x00000000
        /*0dd4*/ 	.short	0x0101
        /*0dd6*/ 	.byte	0x3f
	.zero		1


	//   ....[51]....
        /*0dd8*/ 	.word	0x00013520
        /*0ddc*/ 	.word	0x000000ff
        /*0de0*/ 	.word	0x00000000
        /*0de4*/ 	.short	0x0101
        /*0de6*/ 	.byte	0x06
	.zero		1


	//   ....[52]....
        /*0de8*/ 	.word	0x00013db0
        /*0dec*/ 	.word	0x000000ff
        /*0df0*/ 	.word	0x00000000
        /*0df4*/ 	.short	0x0101
        /*0df6*/ 	.byte	0x06
	.zero		1


	//   ....[53]....
        /*0df8*/ 	.word	0x00018680
        /*0dfc*/ 	.word	0x00000000
        /*0e00*/ 	.word	0x00038840
        /*0e04*/ 	.short	0x010a
        /*0e06*/ 	.byte	0x3f
	.zero		1


	//   ....[54]....
        /*0e08*/ 	.word	0x000191d0
        /*0e0c*/ 	.word	0x00000013
        /*0e10*/ 	.word	0x00038800
        /*0e14*/ 	.short	0x0107
        /*0e16*/ 	.byte	0x3f
	.zero		1


	//   ....[55]....
        /*0e18*/ 	.word	0x00019270
        /*0e1c*/ 	.word	0x00000013
        /*0e20*/ 	.word	0x00038800
        /*0e24*/ 	.short	0x0101
        /*0e26*/ 	.byte	0x3f
	.zero		1


	//   ....[56]....
        /*0e28*/ 	.word	0x0001a1a0
        /*0e2c*/ 	.word	0x00000013
        /*0e30*/ 	.word	0x00038810
        /*0e34*/ 	.short	0x0107
        /*0e36*/ 	.byte	0x3f
	.zero		1


	//   ....[57]....
        /*0e38*/ 	.word	0x0001a2a0
        /*0e3c*/ 	.word	0x00000013
        /*0e40*/ 	.word	0x00038810
        /*0e44*/ 	.short	0x0101
        /*0e46*/ 	.byte	0x3f
	.zero		1


	//   ....[58]....
        /*0e48*/ 	.word	0x0001a2c0
        /*0e4c*/ 	.word	0x00000013
        /*0e50*/ 	.word	0x00038820
        /*0e54*/ 	.short	0x010a
        /*0e56*/ 	.byte	0x3f
	.zero		1


	//   ....[59]....
        /*0e58*/ 	.word	0x0001a3a0
        /*0e5c*/ 	.word	0x00000000
        /*0e60*/ 	.word	0x00038860
        /*0e64*/ 	.short	0x010a
        /*0e66*/ 	.byte	0x3f
	.zero		1


	//   ....[60]....
        /*0e68*/ 	.word	0x0001b090
        /*0e6c*/ 	.word	0x00000003
        /*0e70*/ 	.word	0x00038840
        /*0e74*/ 	.short	0x010a
        /*0e76*/ 	.byte	0x3f
	.zero		1


	//   ....[61]....
        /*0e78*/ 	.word	0x0001b2f0
        /*0e7c*/ 	.word	0x00000003
        /*0e80*/ 	.word	0x00038860
        /*0e84*/ 	.short	0x010a
        /*0e86*/ 	.byte	0x3f
	.zero		1


	//   ....[62]....
        /*0e88*/ 	.word	0x0001bea0
        /*0e8c*/ 	.word	0x00000004
        /*0e90*/ 	.word	0x00038840
        /*0e94*/ 	.short	0x010a
        /*0e96*/ 	.byte	0x3f
	.zero		1


	//   ....[63]....
        /*0e98*/ 	.word	0x0001c0f0
        /*0e9c*/ 	.word	0x00000004
        /*0ea0*/ 	.word	0x00038860
        /*0ea4*/ 	.short	0x010a
        /*0ea6*/ 	.byte	0x3f
	.zero		1


	//   ....[64]....
        /*0ea8*/ 	.word	0x0001cc30
        /*0eac*/ 	.word	0x00000004
        /*0eb0*/ 	.word	0x00038840
        /*0eb4*/ 	.short	0x010a
        /*0eb6*/ 	.byte	0x3f
	.zero		1


	//   ....[65]....
        /*0eb8*/ 	.word	0x0001ce90
        /*0ebc*/ 	.word	0x00000004
        /*0ec0*/ 	.word	0x00038860
        /*0ec4*/ 	.short	0x010a
        /*0ec6*/ 	.byte	0x3f
	.zero		1


	//   ....[66]....
        /*0ec8*/ 	.word	0x0001ec10
        /*0ecc*/ 	.word	0x00000000
        /*0ed0*/ 	.word	0x00038820
        /*0ed4*/ 	.short	0x010a
        /*0ed6*/ 	.byte	0x3f
	.zero		1


	//   ....[67]....
        /*0ed8*/ 	.word	0x0001edd0
        /*0edc*/ 	.word	0x00000006
        /*0ee0*/ 	.word	0x00000000
        /*0ee4*/ 	.short	0x010a
        /*0ee6*/ 	.byte	0x3f
	.zero		1


	//   ....[68]....
        /*0ee8*/ 	.word	0x0001ee40
        /*0eec*/ 	.word	0x00000007
        /*0ef0*/ 	.word	0x00000000
        /*0ef4*/ 	.short	0x010a
        /*0ef6*/ 	.byte	0x3f
	.zero		1


	//   ....[69]....
        /*0ef8*/ 	.word	0x0001eeb0
        /*0efc*/ 	.word	0x00000004
        /*0f00*/ 	.word	0x00000000
        /*0f04*/ 	.short	0x010a
        /*0f06*/ 	.byte	0x3f
	.zero		1


	//   ....[70]....
        /*0f08*/ 	.word	0x0001eee0
        /*0f0c*/ 	.word	0x00000003
        /*0f10*/ 	.word	0x00000000
        /*0f14*/ 	.short	0x010a
        /*0f16*/ 	.byte	0x3f
	.zero		1


	//   ....[71]....
        /*0f18*/ 	.word	0x0001ef50
        /*0f1c*/ 	.word	0x00000000
        /*0f20*/ 	.word	0x00038800
        /*0f24*/ 	.short	0x010a
        /*0f26*/ 	.byte	0x3f
	.zero		1


	//   ....[72]....
        /*0f28*/ 	.word	0x0001efa0
        /*0f2c*/ 	.word	0x00000007
        /*0f30*/ 	.word	0x00038830
        /*0f34*/ 	.short	0x010a
        /*0f36*/ 	.byte	0x3f
	.zero		1


	//   ....[73]....
        /*0f38*/ 	.word	0x0001f000
        /*0f3c*/ 	.word	0x00000006
        /*0f40*/ 	.word	0x00038810
        /*0f44*/ 	.short	0x010a
        /*0f46*/ 	.byte	0x3f
	.zero		1


	//   ....[74]....
        /*0f48*/ 	.word	0x0001f050
        /*0f4c*/ 	.word	0x00000007
        /*0f50*/ 	.word	0x00038850
        /*0f54*/ 	.short	0x010a
        /*0f56*/ 	.byte	0x3f
	.zero		1


	//   ....[75]....
        /*0f58*/ 	.word	0x0001f0b0
        /*0f5c*/ 	.word	0x00000009
        /*0f60*/ 	.word	0x00038830
        /*0f64*/ 	.short	0x010a
        /*0f66*/ 	.byte	0x3f
	.zero		1


	//   ....[76]....
        /*0f68*/ 	.word	0x0001f110
        /*0f6c*/ 	.word	0x00000009
        /*0f70*/ 	.word	0x00038850
        /*0f74*/ 	.short	0x010a
        /*0f76*/ 	.byte	0x3f
	.zero		1


	//   ....[77]....
        /*0f78*/ 	.word	0x0001f170
        /*0f7c*/ 	.word	0x00000006
        /*0f80*/ 	.word	0x00038830
        /*0f84*/ 	.short	0x010a
        /*0f86*/ 	.byte	0x3f
	.zero		1


	//   ....[78]....
        /*0f88*/ 	.word	0x0001f1d0
        /*0f8c*/ 	.word	0x00000006
        /*0f90*/ 	.word	0x00038850
        /*0f94*/ 	.short	0x010a
        /*0f96*/ 	.byte	0x3f
	.zero		1


	//   ....[79]....
        /*0f98*/ 	.word	0x0001f230
        /*0f9c*/ 	.word	0x00000006
        /*0fa0*/ 	.word	0x00038830
        /*0fa4*/ 	.short	0x010a
        /*0fa6*/ 	.byte	0x3f
	.zero		1


	//   ....[80]....
        /*0fa8*/ 	.word	0x0001f290
        /*0fac*/ 	.word	0x00000006
        /*0fb0*/ 	.word	0x00038850
        /*0fb4*/ 	.short	0x010a
        /*0fb6*/ 	.byte	0x3f
	.zero		1


	//   ....[81]....
        /*0fb8*/ 	.word	0x0001f430
        /*0fbc*/ 	.word	0x00000000
        /*0fc0*/ 	.word	0x00038840
        /*0fc4*/ 	.short	0x010a
        /*0fc6*/ 	.byte	0x3f
	.zero		1


	//   ....[82]....
        /*0fc8*/ 	.word	0x00020510
        /*0fcc*/ 	.word	0x00000013
        /*0fd0*/ 	.word	0x00038820
        /*0fd4*/ 	.short	0x010a
        /*0fd6*/ 	.byte	0x3f
	.zero		1


	//   ....[83]....
        /*0fd8*/ 	.word	0x00020560
        /*0fdc*/ 	.word	0x00000000
        /*0fe0*/ 	.word	0x00038860
        /*0fe4*/ 	.short	0x010a
        /*0fe6*/ 	.byte	0x3f
	.zero		1


	//   ....[84]....
        /*0fe8*/ 	.word	0x000205b0
        /*0fec*/ 	.word	0x00000003
        /*0ff0*/ 	.word	0x00038840
        /*0ff4*/ 	.short	0x010a
        /*0ff6*/ 	.byte	0x3f
	.zero		1


	//   ....[85]....
        /*0ff8*/ 	.word	0x00020600
        /*0ffc*/ 	.word	0x00000003
        /*1000*/ 	.word	0x00038860
        /*1004*/ 	.short	0x010a
        /*1006*/ 	.byte	0x3f
	.zero		1


	//   ....[86]....
        /*1008*/ 	.word	0x00020650
        /*100c*/ 	.word	0x00000004
        /*1010*/ 	.word	0x00038840
        /*1014*/ 	.short	0x010a
        /*1016*/ 	.byte	0x3f
	.zero		1


	//   ....[87]....
        /*1018*/ 	.word	0x000206a0
        /*101c*/ 	.word	0x00000004
        /*1020*/ 	.word	0x00038860
        /*1024*/ 	.short	0x010a
        /*1026*/ 	.byte	0x3f
	.zero		1


	//   ....[88]....
        /*1028*/ 	.word	0x000206f0
        /*102c*/ 	.word	0x00000004
        /*1030*/ 	.word	0x00038840
        /*1034*/ 	.short	0x010a
        /*1036*/ 	.byte	0x3f
	.zero		1


	//   ....[89]....
        /*1038*/ 	.word	0x00020740
        /*103c*/ 	.word	0x00000004
        /*1040*/ 	.word	0x00038860
        /*1044*/ 	.short	0x010a
        /*1046*/ 	.byte	0x3f
	.zero		1


	//   ....[90]....
        /*1048*/ 	.word	0x000212b0
        /*104c*/ 	.word	0x00000000
        /*1050*/ 	.word	0x00038820
        /*1054*/ 	.short	0x010a
        /*1056*/ 	.byte	0x3f
	.zero		1


	//   ....[91]....
        /*1058*/ 	.word	0x00021450
        /*105c*/ 	.word	0x00000006
        /*1060*/ 	.word	0x00000000
        /*1064*/ 	.short	0x010a
        /*1066*/ 	.byte	0x3f
	.zero		1


	//   ....[92]....
        /*1068*/ 	.word	0x000214a0
        /*106c*/ 	.word	0x00000007
        /*1070*/ 	.word	0x00000000
        /*1074*/ 	.short	0x010a
        /*1076*/ 	.byte	0x3f
	.zero		1


	//   ....[93]....
        /*1078*/ 	.word	0x000214f0
        /*107c*/ 	.word	0x00000004
        /*1080*/ 	.word	0x00000000
        /*1084*/ 	.short	0x010a
        /*1086*/ 	.byte	0x3f
	.zero		1


	//----- nvinfo : EIATTR_NUM_MBARRIERS
	.align		4
.L_887:
        /*1088*/ 	.byte	0x03, 0x38
        /*108a*/ 	.short	0x0017


	//----- nvinfo : EIATTR_EXIT_INSTR_OFFSETS
	.align		4
        /*108c*/ 	.byte	0x04, 0x1c
        /*108e*/ 	.short	(.L_889 - .L_888)


	//   ....[0]....
.L_888:
        /*1090*/ 	.word	0x00000a60


	//   ....[1]....
        /*1094*/ 	.word	0x00015fa0


	//   ....[2]....
        /*1098*/ 	.word	0x0001ef30


	//----- nvinfo : EIATTR_MAX_THREADS
	.align		4
.L_889:
        /*109c*/ 	.byte	0x04, 0x05
        /*109e*/ 	.short	(.L_891 - .L_890)
.L_890:
        /*10a0*/ 	.word	0x00000180
        /*10a4*/ 	.word	0x00000001
        /*10a8*/ 	.word	0x00000001


	//----- nvinfo : EIATTR_CRS_STACK_SIZE
	.align		4
.L_891:
        /*10ac*/ 	.byte	0x04, 0x1e
        /*10ae*/ 	.short	(.L_893 - .L_892)
.L_892:
        /*10b0*/ 	.word	0x00000000


	//----- nvinfo : EIATTR_CBANK_PARAM_SIZE
	.align		4
.L_893:
        /*10b4*/ 	.byte	0x03, 0x19
        /*10b6*/ 	.short	0x0bf0


	//----- nvinfo : EIATTR_PARAM_CBANK
	.align		4
        /*10b8*/ 	.byte	0x04, 0x0a
        /*10ba*/ 	.short	(.L_895 - .L_894)
	.align		4
.L_894:
        /*10bc*/ 	.word	index@(.nv.constant0._ZN7cutlass13device_kernelIN5flash11enable_sm90INS1_16FlashAttnFwdSm90INS1_25CollectiveMainloopFwdSm90ILi2EN4cute5tupleIJNS5_1CILi1EEES8_S8_EEENS6_IJNS7_ILi64EEESA_SA_EEELi512ENS_6half_tEfNS_4arch4Sm90ELb0ELb1ELb0ELb1ELb0ELb0ELb1ELb0ELb0ELb1ELb1ELb0EEENS1_21CollectiveEpilogueFwdINS6_IJSA_NS7_ILi512EEESA_EEES9_SC_SE_Li256ELb1ELb1ELb1ELb0EEENS1_36VarlenDynamicPersistentTileSchedulerILi64ELi64ELi256ELi128ELb1ELb1ELb1ELb1ELb0ELb1EEEEEEEEEvNT_6ParamsE)
        /*10c0*/ 	.short	0x0210
        /*10c2*/ 	.short	0x0bf0


	//----- nvinfo : EIATTR_SW_WAR
	.align		4
.L_895:
        /*10c4*/ 	.byte	0x04, 0x36
        /*10c6*/ 	.short	(.L_897 - .L_896)
.L_896:
        /*10c8*/ 	.word	0x00000008
.L_897:


//--------------------- .nv.info._ZN7cutlass13device_kernelIN5flash11enable_sm90INS1_16FlashAttnFwdSm90INS1_25CollectiveMainloopFwdSm90ILi2EN4cute5tupleIJNS5_1CILi1EEES8_S8_EEENS6_IJNS7_ILi64EEESA_SA_EEELi512ENS_6half_tEfNS_4arch4Sm90ELb0ELb1ELb0ELb1ELb0ELb1ELb1ELb0ELb0ELb1ELb1ELb0EEENS1_21CollectiveEpilogueFwdINS6_IJSA_NS7_ILi512EEESA_EEES9_SC_SE_Li256ELb1ELb1ELb1ELb0EEENS1_36VarlenDynamicPersistentTileSchedulerILi64ELi64ELi256ELi128ELb1ELb1ELb1ELb1ELb0ELb1EEEEEEEEEvNT_6ParamsE --------------------------
	.section	.nv.info._ZN7cutlass13device_kernelIN5flash11enable_sm90INS1_16FlashAttnFwdSm90INS1_25CollectiveMainloopFwdSm90ILi2EN4cute5tupleIJNS5_1CILi1EEES8_S8_EEENS6_IJNS7_ILi64EEESA_SA_EEELi512ENS_6half_tEfNS_4arch4Sm90ELb0ELb1ELb0ELb1ELb0ELb1ELb1ELb0ELb0ELb1ELb1ELb0EEENS1_21CollectiveEpilogueFwdINS6_IJSA_NS7_ILi512EEESA_EEES9_SC_SE_Li256ELb1ELb1ELb1ELb0EEENS1_36VarlenDynamicPersistentTileSchedulerILi64ELi64ELi256ELi128ELb1ELb1ELb1ELb1ELb0ELb1EEEEEEEEEvNT_6ParamsE,"",@"SHT_CUDA_INFO"
	.sectionflags	@""
	.align	4


	//----- nvinfo : EIATTR_CUDA_API_VERSION
	.align		4
        /*0000*/ 	.byte	0x04, 0x37
        /*0002*/ 	.short	(.L_899 - .L_898)
.L_898:
        /*0004*/ 	.word	0x00000082


	//----- nvinfo : EIATTR_KPARAM_INFO
	.align		4
.L_899:
        /*0008*/ 	.byte	0x04, 0x17
        /*000a*/ 	.short	(.L_901 - .L_900)
.L_900:
        /*000c*/ 	.word	0x00000000
        /*0010*/ 	.short	0x0000
        /*0012*/ 	.short	0x0070
        /*0014*/ 	.byte	0x00, 0xf0, 0x01, 0x2e


	//----- nvinfo : EIATTR_SPARSE_MMA_MASK
	.align		4
.L_901:
        /*0018*/ 	.byte	0x03, 0x50
        /*001a*/ 	.short	0x0000


	//----- nvinfo : EIATTR_MAXREG_COUNT
	.align		4
        /*001c*/ 	.byte	0x03, 0x1b
        /*001e*/ 	.short	0x00a8


	//----- nvinfo : EIATTR_NUM_BARRIERS
	.align		4
        /*0020*/ 	.byte	0x02, 0x4c
        /*0022*/ 	.byte	0x10
	.zero		1


	//----- nvinfo : EIATTR_EXTERNS
	.align		4
        /*0024*/ 	.byte	0x04, 0x0f
        /*0026*/ 	.short	(.L_903 - .L_902)


	//   ....[0]....
	.align		4
.L_902:
        /*0028*/ 	.word	index@(__assertfail)


	//----- nvinfo : EIATTR_ANNOTATIONS
	.align		4
.L_903:
        /*002c*/ 	.byte	0x04, 0x55
        /*002e*/ 	.short	(.L_905 - .L_904)


	//   ....[0]....
.L_904:
        /* <DEDUP_REMOVED lines=103> */


	//----- nvinfo : EIATTR_MERCURY_ISA_VERSION
	.align		4
.L_905:
        /*0688*/ 	.byte	0x03, 0x5f
        /*068a*/ 	.short	0x0101


	//----- nvinfo : EIATTR_UNUSED_LOAD_BYTE_OFFSET
	.align		4
        /*068c*/ 	.byte	0x04, 0x44
        /*068e*/ 	.short	(.L_907 - .L_906)


	//   ....[0]....
.L_906:
        /*0690*/ 	.word	0x00000ab0
        /*0694*/ 	.word	0x0000fff0


	//   ....[1]....
        /*0698*/ 	.word	0x00019f80
        /*069c*/ 	.word	0x0000fff0


	//----- nvinfo : EIATTR_INT_WARP_WIDE_INSTR_OFFSETS
	.align		4
.L_907:
        /*06a0*/ 	.byte	0x04, 0x31
        /*06a2*/ 	.short	(.L_909 - .L_908)


	//   ....[0]....
.L_908:
        /*06a4*/ 	.word	0x00000190


	//   ....[1]....
        /*06a8*/ 	.word	0x000001d0


	//   ....[2]....
        /*06ac*/ 	.word	0x00000240


	//   ....[3]....
        /*06b0*/ 	.word	0x00000250


	//   ....[4]....
        /*06b4*/ 	.word	0x00022bd0


	//   ....[5]....
        /*06b8*/ 	.word	0x00022c30


	//   ....[6]....
        /*06bc*/ 	.word	0x00028610


	//   ....[7]....
        /*06c0*/ 	.word	0x00028670


	//----- nvinfo : EIATTR_COOP_GROUP_MASK_REGIDS
	.align		4
.L_909:
        /*06c4*/ 	.byte	0x04, 0x29
        /*06c6*/ 	.short	(.L_911 - .L_910)


	//   ....[0]....
.L_910:
        /*06c8*/ 	.word	0xffffffff


	//   ....[1]....
        /*06cc*/ 	.word	0xffffffff


	//   ....[2]....
        /*06d0*/ 	.word	0xffffffff


	//   ....[3]....
        /*06d4*/ 	.word	0xffffffff


	//   ....[4]....
        /*06d8*/ 	.word	0xffffffff


	//   ....[5]....
        /*06dc*/ 	.word	0xffffffff


	//   ....[6]....
        /*06e0*/ 	.word	0xffffffff


	//   ....[7]....
        /*06e4*/ 	.word	0xffffffff


	//   ....[8]....
        /*06e8*/ 	.word	0xffffffff


	//   ....[9]....
        /*06ec*/ 	.word	0xffffffff


	//   ....[10]....
        /*06f0*/ 	.word	0xffffffff


	//   ....[11]....
        /*06f4*/ 	.word	0xffffffff


	//   ....[12]....
        /*06f8*/ 	.word	0xffffffff


	//   ....[13]....
        /*06fc*/ 	.word	0xffffffff


	//   ....[14]....
        /*0700*/ 	.word	0xffffffff


	//   ....[15]....
        /*0704*/ 	.word	0xffffffff


	//   ....[16]....
        /*0708*/ 	.word	0xffffffff


	//   ....[17]....
        /*070c*/ 	.word	0xffffffff


	//   ....[18]....
        /*0710*/ 	.word	0xffffffff


	//   ....[19]....
        /*0714*/ 	.word	0xffffffff


	//   ....[20]....
        /*0718*/ 	.word	0xffffffff


	//   ....[21]....
        /*071c*/ 	.word	0xffffffff


	//   ....[22]....
        /*0720*/ 	.word	0xffffffff


	//   ....[23]....
        /*0724*/ 	.word	0xffffffff


	//   ....[24]....
        /*0728*/ 	.word	0xffffffff


	//   ....[25]....
        /*072c*/ 	.word	0xffffffff


	//   ....[26]....
        /*0730*/ 	.word	0xffffffff


	//   ....[27]....
        /*0734*/ 	.word	0xffffffff


	//   ....[28]....
        /*0738*/ 	.word	0xffffffff


	//   ....[29]....
        /*073c*/ 	.word	0xffffffff


	//   ....[30]....
        /*0740*/ 	.word	0xffffffff


	//   ....[31]....
        /*0744*/ 	.word	0xffffffff


	//   ....[32]....
        /*0748*/ 	.word	0xffffffff


	//   ....[33]....
        /*074c*/ 	.word	0xffffffff


	//   ....[34]....
        /*0750*/ 	.word	0xffffffff


	//   ....[35]....
        /*0754*/ 	.word	0xffffffff


	//   ....[36]....
        /*0758*/ 	.word	0xffffffff


	//   ....[37]....
        /*075c*/ 	.word	0xffffffff


	//   ....[38]....
        /*0760*/ 	.word	0xffffffff


	//   ....[39]....
        /*0764*/ 	.word	0xffffffff


	//   ....[40]....
        /*0768*/ 	.word	0xffffffff


	//   ....[41]....
        /*076c*/ 	.word	0xffffffff


	//   ....[42]....
        /*0770*/ 	.word	0xffffffff


	//   ....[43]....
        /*0774*/ 	.word	0xffffffff


	//   ....[44]....
        /*0778*/ 	.word	0xffffffff


	//   ....[45]....
        /*077c*/ 	.word	0xffffffff


	//   ....[46]....
        /*0780*/ 	.word	0xffffffff


	//   ....[47]....
        /*0784*/ 	.word	0xffffffff


	//   ....[48]....
        /*0788*/ 	.word	0xffffffff


	//   ....[49]....
        /*078c*/ 	.word	0xffffffff


	//   ....[50]....
        /*0790*/ 	.word	0xffffffff


	//   ....[51]....
        /*0794*/ 	.word	0xffffffff


	//   ....[52]....
        /*0798*/ 	.word	0xffffffff


	//   ....[53]....
        /*079c*/ 	.word	0xffffffff


	//   ....[54]....
        /*07a0*/ 	.word	0xffffffff


	//   ....[55]....
        /*07a4*/ 	.word	0xffffffff


	//   ....[56]....
        /*07a8*/ 	.word	0xffffffff


	//   ....[57]....
        /*07ac*/ 	.word	0xffffffff


	//   ....[58]....
        /*07b0*/ 	.word	0xffffffff


	//   ....[59]....
        /*07b4*/ 	.word	0xffffffff


	//   ....[60]....
        /*07b8*/ 	.word	0xffffffff


	//   ....[61]....
        /*07bc*/ 	.word	0xffffffff


	//   ....[62]....
        /*07c0*/ 	.word	0xffffffff


	//   ....[63]....
        /*07c4*/ 	.word	0xffffffff


	//   ....[64]....
        /*07c8*/ 	.word	0xffffffff


	//   ....[65]....
        /*07cc*/ 	.word	0xffffffff


	//   ....[66]....
        /*07d0*/ 	.word	0xffffffff


	//   ....[67]....
        /*07d4*/ 	.word	0xffffffff


	//   ....[68]....
        /*07d8*/ 	.word	0xffffffff


	//   ....[69]....
        /*07dc*/ 	.word	0xffffffff


	//   ....[70]....
        /*07e0*/ 	.word	0xffffffff


	//   ....[71]....
        /*07e4*/ 	.word	0xffffffff


	//   ....[72]....
        /*07e8*/ 	.word	0xffffffff


	//   ....[73]....
        /*07ec*/ 	.word	0xffffffff


	//   ....[74]....
        /*07f0*/ 	.word	0xffffffff


	//   ....[75]....
        /*07f4*/ 	.word	0xffffffff


	//   ....[76]....
        /*07f8*/ 	.word	0xffffffff


	//   ....[77]....
        /*07fc*/ 	.word	0xffffffff


	//   ....[78]....
        /*0800*/ 	.word	0xffffffff


	//   ....[79]....
        /*0804*/ 	.word	0xffffffff


	//   ....[80]....
        /*0808*/ 	.word	0xffffffff


	//   ....[81]....
        /*080c*/ 	.word	0xffffffff


	//   ....[82]....
        /*0810*/ 	.word	0xffffffff


	//   ....[83]....
        /*0814*/ 	.word	0xffffffff


	//   ....[84]....
        /*0818*/ 	.word	0xffffffff


	//   ....[85]....
        /*081c*/ 	.word	0xffffffff


	//   ....[86]....
        /*0820*/ 	.word	0xffffffff


	//   ....[87]....
        /*0824*/ 	.word	0xffffffff


	//   ....[88]....
        /*0828*/ 	.word	0xffffffff


	//   ....[89]....
        /*082c*/ 	.word	0xffffffff


	//   ....[90]....
        /*0830*/ 	.word	0xffffffff


	//   ....[91]....
        /*0834*/ 	.word	0xffffffff


	//   ....[92]....
        /*0838*/ 	.word	0xffffffff


	//   ....[93]....
        /*083c*/ 	.word	0xffffffff


	//   ....[94]....
        /*0840*/ 	.word	0xffffffff


	//   ....[95]....
        /*0844*/ 	.word	0xffffffff


	//   ....[96]....
        /*0848*/ 	.word	0xffffffff


	//   ....[97]....
        /*084c*/ 	.word	0xffffffff


	//   ....[98]....
        /*0850*/ 	.word	0xffffffff


	//   ....[99]....
        /*0854*/ 	.word	0xffffffff


	//   ....[100]....
        /*0858*/ 	.word	0xffffffff


	//   ....[101]....
        /*085c*/ 	.word	0xffffffff


	//   ....[102]....
        /*0860*/ 	.word	0xffffffff


	//   ....[103]....
        /*0864*/ 	.word	0xffffffff


	//   ....[104]....
        /*0868*/ 	.word	0xffffffff


	//   ....[105]....
        /*086c*/ 	.word	0xffffffff


	//   ....[106]....
        /*0870*/ 	.word	0xffffffff


	//   ....[107]....
        /*0874*/ 	.word	0xffffffff


	//   ....[108]....
        /*0878*/ 	.word	0xffffffff


	//   ....[109]....
        /*087c*/ 	.word	0xffffffff


	//   ....[110]....
        /*0880*/ 	.word	0xffffffff


	//   ....[111]....
        /*0884*/ 	.word	0xffffffff


	//   ....[112]....
        /*0888*/ 	.word	0xffffffff


	//   ....[113]....
        /*088c*/ 	.word	0xffffffff


	//   ....[114]....
        /*0890*/ 	.word	0xffffffff


	//   ....[115]....
        /*0894*/ 	.word	0xffffffff


	//   ....[116]....
        /*0898*/ 	.word	0xffffffff


	//   ....[117]....
        /*089c*/ 	.word	0xffffffff


	//   ....[118]....
        /*08a0*/ 	.word	0xffffffff


	//   ....[119]....
        /*08a4*/ 	.word	0xffffffff


	//   ....[120]....
        /*08a8*/ 	.word	0xffffffff


	//   ....[121]....
        /*08ac*/ 	.word	0xffffffff


	//   ....[122]....
        /*08b0*/ 	.word	0xffffffff


	//   ....[123]....
        /*08b4*/ 	.word	0xffffffff


	//   ....[124]....
        /*08b8*/ 	.word	0xffffffff


	//   ....[125]....
        /*08bc*/ 	.word	0xffffffff


	//   ....[126]....
        /*08c0*/ 	.word	0xffffffff


	//   ....[127]....
        /*08c4*/ 	.word	0xffffffff


	//   ....[128]....
        /*08c8*/ 	.word	0xffffffff


	//   ....[129]....
        /*08cc*/ 	.word	0xffffffff


	//   ....[130]....
        /*08d0*/ 	.word	0x0500000f


	//   ....[131]....
        /*08d4*/ 	.word	0x0500000f


	//   ....[132]....
        /*08d8*/ 	.word	0x0500000f


	//   ....[133]....
        /*08dc*/ 	.word	0x0500000f


	//   ....[134]....
        /*08e0*/ 	.word	0x0500000f


	//   ....[135]....
        /*08e4*/ 	.word	0x0500000f


	//   ....[136]....
        /*08e8*/ 	.word	0x0500000f


	//   ....[137]....
        /*08ec*/ 	.word	0x0500000f


	//   ....[138]....
        /*08f0*/ 	.word	0x0500000f


	//   ....[139]....
        /*08f4*/ 	.word	0x0500000f


	//   ....[140]....
        /*08f8*/ 	.word	0x0500000f


	//   ....[141]....
        /*08fc*/ 	.word	0x0500000f


	//   ....[142]....
        /*0900*/ 	.word	0x0500000f


	//   ....[143]....
        /*0904*/ 	.word	0x0500000f


	//   ....[144]....
        /*0908*/ 	.word	0x0500000f


	//   ....[145]....
        /*090c*/ 	.word	0x0500000f


	//   ....[146]....
        /*0910*/ 	.word	0x0500000f


	//   ....[147]....
        /*0914*/ 	.word	0x0500000f


	//   ....[148]....
        /*0918*/ 	.word	0x0500000f


	//   ....[149]....
        /*091c*/ 	.word	0x0500000f


	//   ....[150]....
        /*0920*/ 	.word	0x0500000f


	//   ....[151]....
        /*0924*/ 	.word	0x0500000f


	//   ....[152]....
        /*0928*/ 	.word	0x0500000f


	//   ....[153]....
        /*092c*/ 	.word	0x0500000f


	//   ....[154]....
        /*0930*/ 	.word	0x0500000f


	//   ....[155]....
        /*0934*/ 	.word	0x0500000f


	//   ....[156]....
        /*0938*/ 	.word	0x0500000f


	//   ....[157]....
        /*093c*/ 	.word	0x0500000f


	//   ....[158]....
        /*0940*/ 	.word	0x0500000f


	//   ....[159]....
        /*0944*/ 	.word	0x0500000f


	//   ....[160]....
        /*0948*/ 	.word	0x0500000f


	//   ....[161]....
        /*094c*/ 	.word	0x0500000f


	//   ....[162]....
        /*0950*/ 	.word	0x0500000f


	//   ....[163]....
        /*0954*/ 	.word	0x0500000f


	//   ....[164]....
        /*0958*/ 	.word	0x0500000f


	//   ....[165]....
        /*095c*/ 	.word	0x0500000f


	//   ....[166]....
        /*0960*/ 	.word	0x0500000f


	//   ....[167]....
        /*0964*/ 	.word	0x0500000f


	//   ....[168]....
        /*0968*/ 	.word	0x0500000f


	//   ....[169]....
        /*096c*/ 	.word	0x0500000f


	//   ....[170]....
        /*0970*/ 	.word	0x0500000f


	//   ....[171]....
        /*0974*/ 	.word	0x0500000f


	//   ....[172]....
        /*0978*/ 	.word	0x0500000f


	//   ....[173]....
        /*097c*/ 	.word	0x0500000f


	//   ....[174]....
        /*0980*/ 	.word	0x0500000f


	//   ....[175]....
        /*0984*/ 	.word	0x0500000f


	//   ....[176]....
        /*0988*/ 	.word	0x0500000f


	//   ....[177]....
        /*098c*/ 	.word	0x0500000f


	//   ....[178]....
        /*0990*/ 	.word	0x0500000f


	//   ....[179]....
        /*0994*/ 	.word	0x0500000f


	//   ....[180]....
        /*0998*/ 	.word	0x0500000f


	//   ....[181]....
        /*099c*/ 	.word	0x0500000f


	//   ....[182]....
        /*09a0*/ 	.word	0x0500000f


	//----- nvinfo : EIATTR_COOP_GROUP_INSTR_OFFSETS
	.align		4
.L_911:
        /*09a4*/ 	.byte	0x04, 0x28
        /*09a6*/ 	.short	(.L_913 - .L_912)


	//   ....[0]....
.L_912:
        /*09a8*/ 	.word	0x00000070


	//   ....[1]....
        /*09ac*/ 	.word	0x000001a0


	//   ....[2]....
        /*09b0*/ 	.word	0x000001f0


	//   ....[3]....
        /*09b4*/ 	.word	0x00000400


	//   ....[4]....
        /*09b8*/ 	.word	0x00000560


	//   ....[5]....
        /*09bc*/ 	.word	0x00000680


	//   ....[6]....
        /*09c0*/ 	.word	0x000007e0


	//   ....[7]....
        /*09c4*/ 	.word	0x00005820


	//   ....[8]....
        /*09c8*/ 	.word	0x00007ad0


	//   ....[9]....
        /*09cc*/ 	.word	0x00008260


	//   ....[10]....
        /*09d0*/ 	.word	0x00008270


	//   ....[11]....
        /*09d4*/ 	.word	0x00008280


	//   ....[12]....
        /*09d8*/ 	.word	0x00008290


	//   ....[13]....
        /*09dc*/ 	.word	0x00008580


	//   ....[14]....
        /*09e0*/ 	.word	0x00008590


	//   ....[15]....
        /*09e4*/ 	.word	0x000085a0


	//   ....[16]....
        /*09e8*/ 	.word	0x000085b0


	//   ....[17]....
        /*09ec*/ 	.word	0x00009790


	//   ....[18]....
        /*09f0*/ 	.word	0x000097a0


	//   ....[19]....
        /*09f4*/ 	.word	0x000097b0


	//   ....[20]....
        /*09f8*/ 	.word	0x000097c0


	//   ....[21]....
        /*09fc*/ 	.word	0x000099f0


	//   ....[22]....
        /*0a00*/ 	.word	0x00009a00


	//   ....[23]....
        /*0a04*/ 	.word	0x00009a10


	//   ....[24]....
        /*0a08*/ 	.word	0x00009a20


	//   ....[25]....
        /*0a0c*/ 	.word	0x0000b120


	//   ....[26]....
        /*0a10*/ 	.word	0x0000c880


	//   ....[27]....
        /*0a14*/ 	.word	0x0000d000


	//   ....[28]....
        /*0a18*/ 	.word	0x0000d670


	//   ....[29]....
        /*0a1c*/ 	.word	0x0000d6f0


	//   ....[30]....
        /*0a20*/ 	.word	0x0000da30


	//   ....[31]....
        /*0a24*/ 	.word	0x0000da80


	//   ....[32]....
        /*0a28*/ 	.word	0x0000e290


	//   ....[33]....
        /*0a2c*/ 	.word	0x0000eae0


	//   ....[34]....
        /*0a30*/ 	.word	0x000100d0


	//   ....[35]....
        /*0a34*/ 	.word	0x00010450


	//   ....[36]....
        /*0a38*/ 	.word	0x00010b30


	//   ....[37]....
        /*0a3c*/ 	.word	0x00010c20


	//   ....[38]....
        /*0a40*/ 	.word	0x00011220


	//   ....[39]....
        /*0a44*/ 	.word	0x000113f0


	//   ....[40]....
        /*0a48*/ 	.word	0x000121e0


	//   ....[41]....
        /*0a4c*/ 	.word	0x00012b10


	//   ....[42]....
        /*0a50*/ 	.word	0x00014350


	//   ....[43]....
        /*0a54*/ 	.word	0x00014370


	//   ....[44]....
        /*0a58*/ 	.word	0x00014680


	//   ....[45]....
        /*0a5c*/ 	.word	0x00014850


	//   ....[46]....
        /*0a60*/ 	.word	0x00015730


	//   ....[47]....
        /*0a64*/ 	.word	0x00015d90


	//   ....[48]....
        /*0a68*/ 	.word	0x00017230


	//   ....[49]....
        /*0a6c*/ 	.word	0x000176d0


	//   ....[50]....
        /*0a70*/ 	.word	0x00017c90


	//   ....[51]....
        /*0a74*/ 	.word	0x00017cb0


	//   ....[52]....
        /*0a78*/ 	.word	0x000185c0


	//   ....[53]....
        /*0a7c*/ 	.word	0x00018790


	//   ....[54]....
        /*0a80*/ 	.word	0x00019430


	//   ....[55]....
        /*0a84*/ 	.word	0x000194a0


	//   ....[56]....
        /*0a88*/ 	.word	0x00019510


	//   ....[57]....
        /*0a8c*/ 	.word	0x00019660


	//   ....[58]....
        /*0a90*/ 	.word	0x00019830


	//   ....[59]....
        /*0a94*/ 	.word	0x0001ac90


	//   ....[60]....
        /*0a98*/ 	.word	0x0001aff0


	//   ....[61]....
        /*0a9c*/ 	.word	0x0001b000


	//   ....[62]....
        /*0aa0*/ 	.word	0x0001b030


	//   ....[63]....
        /*0aa4*/ 	.word	0x0001b040


	//   ....[64]....
        /*0aa8*/ 	.word	0x0001bc90


	//   ....[65]....
        /*0aac*/ 	.word	0x0001bcd0


	//   ....[66]....
        /*0ab0*/ 	.word	0x0001bf70


	//   ....[67]....
        /*0ab4*/ 	.word	0x0001bf90


	//   ....[68]....
        /*0ab8*/ 	.word	0x0001c920


	//   ....[69]....
        /*0abc*/ 	.word	0x0001c970


	//   ....[70]....
        /*0ac0*/ 	.word	0x0001d250


	//   ....[71]....
        /*0ac4*/ 	.word	0x0001d270


	//   ....[72]....
        /*0ac8*/ 	.word	0x0001e550


	//   ....[73]....
        /*0acc*/ 	.word	0x0001e570


	//   ....[74]....
        /*0ad0*/ 	.word	0x0001e7b0


	//   ....[75]....
        /*0ad4*/ 	.word	0x0001e7d0


	//   ....[76]....
        /*0ad8*/ 	.word	0x0001ea80


	//   ....[77]....
        /*0adc*/ 	.word	0x0001ec90


	//   ....[78]....
        /*0ae0*/ 	.word	0x0001ecc0


	//   ....[79]....
        /*0ae4*/ 	.word	0x0001ecf0


	//   ....[80]....
        /*0ae8*/ 	.word	0x0001ed20


	//   ....[81]....
        /*0aec*/ 	.word	0x0001ed50


	//   ....[82]....
        /*0af0*/ 	.word	0x0001ed80


	//   ....[83]....
        /*0af4*/ 	.word	0x0001ef20


	//   ....[84]....
        /*0af8*/ 	.word	0x0001ef50


	//   ....[85]....
        /*0afc*/ 	.word	0x0001ef80


	//   ....[86]....
        /*0b00*/ 	.word	0x0001efb0


	//   ....[87]....
        /*0b04*/ 	.word	0x0001efe0


	//   ....[88]....
        /*0b08*/ 	.word	0x0001f010


	//   ....[89]....
        /*0b0c*/ 	.word	0x0001f0b0


	//   ....[90]....
        /*0b10*/ 	.word	0x0001f0e0


	//   ....[91]....
        /*0b14*/ 	.word	0x0001f0f0


	//   ....[92]....
        /*0b18*/ 	.word	0x0001f120


	//   ....[93]....
        /*0b1c*/ 	.word	0x00020a20


	//   ....[94]....
        /*0b20*/ 	.word	0x000231a0


	//   ....[95]....
        /*0b24*/ 	.word	0x00023c60


	//   ....[96]....
        /*0b28*/ 	.word	0x00023c70


	//   ....[97]....
        /*0b2c*/ 	.word	0x00023ca0


	//   ....[98]....
        /*0b30*/ 	.word	0x00023d80


	//   ....[99]....
        /*0b34*/ 	.word	0x00023db0


	//   ....[100]....
        /*0b38*/ 	.word	0x00023e10


	//   ....[101]....
        /*0b3c*/ 	.word	0x00023e20


	//   ....[102]....
        /*0b40*/ 	.word	0x00023e90


	//   ....[103]....
        /*0b44*/ 	.word	0x00024820


	//   ....[104]....
        /*0b48*/ 	.word	0x00024830


	//   ....[105]....
        /*0b4c*/ 	.word	0x00024900


	//   ....[106]....
        /*0b50*/ 	.word	0x00024910


	//   ....[107]....
        /*0b54*/ 	.word	0x00024ba0


	//   ....[108]....
        /*0b58*/ 	.word	0x00024bb0


	//   ....[109]....
        /*0b5c*/ 	.word	0x00024d10


	//   ....[110]....
        /*0b60*/ 	.word	0x00024d20


	//   ....[111]....
        /*0b64*/ 	.word	0x00028930


	//   ....[112]....
        /*0b68*/ 	.word	0x00028960


	//   ....[113]....
        /*0b6c*/ 	.word	0x000289c0


	//   ....[114]....
        /*0b70*/ 	.word	0x000289f0


	//   ....[115]....
        /*0b74*/ 	.word	0x00028a20


	//   ....[116]....
        /*0b78*/ 	.word	0x00028a50


	//   ....[117]....
        /*0b7c*/ 	.word	0x00028a80


	//   ....[118]....
        /*0b80*/ 	.word	0x00028ab0


	//   ....[119]....
        /*0b84*/ 	.word	0x00028c70


	//   ....[120]....
        /*0b88*/ 	.word	0x00028ca0


	//   ....[121]....
        /*0b8c*/ 	.word	0x00028cd0


	//   ....[122]....
        /*0b90*/ 	.word	0x00028d00


	//   ....[123]....
        /*0b94*/ 	.word	0x00028d30


	//   ....[124]....
        /*0b98*/ 	.word	0x00028d60


	//   ....[125]....
        /*0b9c*/ 	.word	0x00028e30


	//   ....[126]....
        /*0ba0*/ 	.word	0x00028e50


	//   ....[127]....
        /*0ba4*/ 	.word	0x00028e60


	//   ....[128]....
        /*0ba8*/ 	.word	0x00028ee0


	//   ....[129]....
        /*0bac*/ 	.word	0x00029a20


	//   ....[130]....
        /*0bb0*/ 	.word	0x00029e60


	//   ....[131]....
        /*0bb4*/ 	.word	0x00029ef0


	//   ....[132]....
        /*0bb8*/ 	.word	0x00029f40


	//   ....[133]....
        /*0bbc*/ 	.word	0x00029f90


	//   ....[134]....
        /*0bc0*/ 	.word	0x0002a020


	//   ....[135]....
        /*0bc4*/ 	.word	0x0002a0b0


	//   ....[136]....
        /*0bc8*/ 	.word	0x0002a100


	//   ....[137]....
        /*0bcc*/ 	.word	0x0002a150


	//   ....[138]....
        /*0bd0*/ 	.word	0x0002a230


	//   ....[139]....
        /*0bd4*/ 	.word	0x0002a2c0


	//   ....[140]....
        /*0bd8*/ 	.word	0x0002a310


	//   ....[141]....
        /*0bdc*/ 	.word	0x0002a360


	//   ....[142]....
        /*0be0*/ 	.word	0x0002a3f0


	//   ....[143]....
        /*0be4*/ 	.word	0x0002a480


	//   ....[144]....
        /*0be8*/ 	.word	0x0002a4d0


	//   ....[145]....
        /*0bec*/ 	.word	0x0002a520


	//   ....[146]....
        /*0bf0*/ 	.word	0x0002a900


	//   ....[147]....
        /*0bf4*/ 	.word	0x0002abe0


	//   ....[148]....
        /*0bf8*/ 	.word	0x0002ad70


	//   ....[149]....
        /*0bfc*/ 	.word	0x0002add0


	//   ....[150]....
        /*0c00*/ 	.word	0x0002ae30


	//   ....[151]....
        /*0c04*/ 	.word	0x0002ae80


	//   ....[152]....
        /*0c08*/ 	.word	0x0002afe0


	//   ....[153]....
        /*0c0c*/ 	.word	0x0002b080


	//   ....[154]....
        /*0c10*/ 	.word	0x0002b130


	//   ....[155]....
        /*0c14*/ 	.word	0x0002b210


	//   ....[156]....
        /*0c18*/ 	.word	0x0002b3d0


	//   ....[157]....
        /*0c1c*/ 	.word	0x0002b4b0


	//   ....[158]....
        /*0c20*/ 	.word	0x0002b730


	//   ....[159]....
        /*0c24*/ 	.word	0x0002b840


	//   ....[160]....
        /*0c28*/ 	.word	0x0002ba10


	//   ....[161]....
        /*0c2c*/ 	.word	0x0002bad0


	//   ....[162]....
        /*0c30*/ 	.word	0x0002bcf0


	//   ....[163]....
        /*0c34*/ 	.word	0x0002bd40


	//   ....[164]....
        /*0c38*/ 	.word	0x0002c070


	//   ....[165]....
        /*0c3c*/ 	.word	0x0002c110


	//   ....[166]....
        /*0c40*/ 	.word	0x0002c2b0


	//   ....[167]....
        /*0c44*/ 	.word	0x0002c330


	//   ....[168]....
        /*0c48*/ 	.word	0x0002c3b0


	//   ....[169]....
        /*0c4c*/ 	.word	0x0002c430


	//   ....[170]....
        /*0c50*/ 	.word	0x0002c4b0


	//   ....[171]....
        /*0c54*/ 	.word	0x0002c540


	//   ....[172]....
        /*0c58*/ 	.word	0x0002c5e0


	//   ....[173]....
        /*0c5c*/ 	.word	0x0002c690


	//   ....[174]....
        /*0c60*/ 	.word	0x0002c710


	//   ....[175]....
        /*0c64*/ 	.word	0x0002c790


	//   ....[176]....
        /*0c68*/ 	.word	0x0002c810


	//   ....[177]....
        /*0c6c*/ 	.word	0x0002c8a0


	//   ....[178]....
        /*0c70*/ 	.word	0x0002c920


	//   ....[179]....
        /*0c74*/ 	.word	0x0002c9d0


	//   ....[180]....
        /*0c78*/ 	.word	0x0002ca20


	//   ....[181]....
        /*0c7c*/ 	.word	0x0002cae0


	//   ....[182]....
        /*0c80*/ 	.word	0x0002cc10


	//----- nvinfo : EIATTR_REG_RECONFIG
	.align		4
.L_913:
        /*0c84*/ 	.byte	0x01, 0x54
	.zero		2


	//----- nvinfo : EIATTR_SYSCALL_OFFSETS
	.align		4
        /*0c88*/ 	.byte	0x04, 0x46
        /*0c8a*/ 	.short	(.L_915 - .L_914)


	//   ....[0]....
.L_914:
        /*0c8c*/ 	.word	0x000023e0


	//   ....[1]....
        /*0c90*/ 	.word	0x00002530


	//   ....[2]....
        /*0c94*/ 	.word	0x00007c80


	//   ....[3]....
        /*0c98*/ 	.word	0x00007fa0


	//   ....[4]....
        /*0c9c*/ 	.word	0x00022dd0


	//   ....[5]....
        /*0ca0*/ 	.word	0x00022f20


	//   ....[6]....
        /*0ca4*/ 	.word	0x00023010


	//   ....[7]....
        /*0ca8*/ 	.word	0x00023850


	//   ....[8]....
        /*0cac*/ 	.word	0x000241a0


	//----- nvinfo : EIATTR_MBARRIER_INSTR_OFFSETS
	.align		4
.L_915:
        /*0cb0*/ 	.byte	0x04, 0x39
        /*0cb2*/ 	.short	(.L_917 - .L_916)


	//   ....[0]....
.L_916:
        /*0cb4*/ 	.word	0x000002e0
        /*0cb8*/ 	.word	0x000000ff
        /*0cbc*/ 	.word	0x00038800
        /*0cc0*/ 	.short	0x0100
        /*0cc2*/ 	.byte	0x08
	.zero		1


	//   ....[1]....
        /*0cc4*/ 	.word	0x000002f0
        /*0cc8*/ 	.word	0x000000ff
        /*0ccc*/ 	.word	0x00038810
        /*0cd0*/ 	.short	0x0100
        /*0cd2*/ 	.byte	0x08
	.zero		1


	//   ....[2]....
        /*0cd4*/ 	.word	0x00000300
        /*0cd8*/ 	.word	0x000000ff
        /*0cdc*/ 	.word	0x00038820
        /*0ce0*/ 	.short	0x0100
        /*0ce2*/ 	.byte	0x08
	.zero		1


	//   ....[3]....
        /*0ce4*/ 	.word	0x000003b0
        /*0ce8*/ 	.word	0x000000ff
        /*0cec*/ 	.word	0x00038830
        /*0cf0*/ 	.short	0x0100
        /*0cf2*/ 	.byte	0x06
	.zero		1


	//   ....[4]....
        /*0cf4*/ 	.word	0x000003c0
        /*0cf8*/ 	.word	0x000000ff
        /*0cfc*/ 	.word	0x00038840
        /*0d00*/ 	.short	0x0100
        /*0d02*/ 	.byte	0x06
	.zero		1


	//   ....[5]....
        /*0d04*/ 	.word	0x000003d0
        /*0d08*/ 	.word	0x000000ff
        /*0d0c*/ 	.word	0x00038838
        /*0d10*/ 	.short	0x0100
        /*0d12*/ 	.byte	0x06
	.zero		1


	//   ....[6]....
        /*0d14*/ 	.word	0x000003e0
        /*0d18*/ 	.word	0x000000ff
        /*0d1c*/ 	.word	0x00038848
        /*0d20*/ 	.short	0x0100
        /*0d22*/ 	.byte	0x06
	.zero		1


	//   ....[7]....
        /*0d24*/ 	.word	0x00000510
        /*0d28*/ 	.word	0x000000ff
        /*0d2c*/ 	.word	0x00038850
        /*0d30*/ 	.short	0x0100
        /*0d32*/ 	.byte	0x08
	.zero		1


	//   ....[8]....
        /*0d34*/ 	.word	0x00000520
        /*0d38*/ 	.word	0x000000ff
        /*0d3c*/ 	.word	0x00038860
        /*0d40*/ 	.short	0x0100
        /*0d42*/ 	.byte	0x08
	.zero		1


	//   ....[9]....
        /*0d44*/ 	.word	0x00000530
        /*0d48*/ 	.word	0x000000ff
        /*0d4c*/ 	.word	0x00038858
        /*0d50*/ 	.short	0x0100
        /*0d52*/ 	.byte	0x08
	.zero		1


	//   ....[10]....
        /*0d54*/ 	.word	0x00000540
        /*0d58*/ 	.word	0x000000ff
        /*0d5c*/ 	.word	0x00038868
        /*0d60*/ 	.short	0x0100
        /*0d62*/ 	.byte	0x08
	.zero		1


	//   ....[11]....
        /*0d64*/ 	.word	0x00000630
        /*0d68*/ 	.word	0x000000ff
        /*0d6c*/ 	.word	0x00038870
        /*0d70*/ 	.short	0x0100
        /*0d72*/ 	.byte	0x06
	.zero		1


	//   ....[12]....
        /*0d74*/ 	.word	0x00000640
        /*0d78*/ 	.word	0x000000ff
        /*0d7c*/ 	.word	0x00038880
        /*0d80*/ 	.short	0x0100
        /*0d82*/ 	.byte	0x06
	.zero		1


	//   ....[13]....
        /*0d84*/ 	.word	0x00000650
        /*0d88*/ 	.word	0x000000ff
        /*0d8c*/ 	.word	0x00038878
        /*0d90*/ 	.short	0x0100
        /*0d92*/ 	.byte	0x06
	.zero		1


	//   ....[14]....
        /*0d94*/ 	.word	0x00000660
        /*0d98*/ 	.word	0x000000ff
        /*0d9c*/ 	.word	0x00038888
        /*0da0*/ 	.short	0x0100
        /*0da2*/ 	.byte	0x06
	.zero		1


	//   ....[15]....
        /*0da4*/ 	.word	0x00000790
        /*0da8*/ 	.word	0x000000ff
        /*0dac*/ 	.word	0x00038890
        /*0db0*/ 	.short	0x0100
        /*0db2*/ 	.byte	0x08
	.zero		1


	//   ....[16]....
        /*0db4*/ 	.word	0x000007a0
        /*0db8*/ 	.word	0x000000ff
        /*0dbc*/ 	.word	0x000388a0
        /*0dc0*/ 	.short	0x0100
        /*0dc2*/ 	.byte	0x08
	.zero		1


	//   ....[17]....
        /*0dc4*/ 	.word	0x000007b0
        /*0dc8*/ 	.word	0x000000ff
        /*0dcc*/ 	.word	0x00038898
        /*0dd0*/ 	.short	0x0100
        /*0dd2*/ 	.byte	0x08
	.zero		1


	//   ....[18]....
        /*0dd4*/ 	.word	0x000007c0
        /*0dd8*/ 	.word	0x000000ff
        /*0ddc*/ 	.word	0x000388a8
        /*0de0*/ 	.short	0x0100
        /*0de2*/ 	.byte	0x08
	.zero		1


	//   ....[19]....
        /*0de4*/ 	.word	0x000008f0
        /*0de8*/ 	.word	0x000000ff
        /*0dec*/ 	.word	0x000388b0
        /*0df0*/ 	.short	0x0100
        /*0df2*/ 	.byte	0x08
	.zero		1


	//   ....[20]....
        /*0df4*/ 	.word	0x00000900
        /*0df8*/ 	.word	0x000000ff
        /*0dfc*/ 	.word	0x000388c0
        /*0e00*/ 	.short	0x0100
        /*0e02*/ 	.byte	0x08
	.zero		1


	//   ....[21]....
        /*0e04*/ 	.word	0x00000910
        /*0e08*/ 	.word	0x000000ff
        /*0e0c*/ 	.word	0x000388b8
        /*0e10*/ 	.short	0x0100
        /*0e12*/ 	.byte	0x08
	.zero		1


	//   ....[22]....
        /*0e14*/ 	.word	0x00000920
        /*0e18*/ 	.word	0x000000ff
        /*0e1c*/ 	.word	0x000388c8
        /*0e20*/ 	.short	0x0100
        /*0e22*/ 	.byte	0x08
	.zero		1


	//   ....[23]....
        /*0e24*/ 	.word	0x000030b0
        /*0e28*/ 	.word	0x0000004b
        /*0e2c*/ 	.word	0x00038890
        /*0e30*/ 	.short	0x010a
        /*0e32*/ 	.byte	0x3f
	.zero		1


	//   ....[24]....
        /*0e34*/ 	.word	0x00003a70
        /*0e38*/ 	.word	0x0000004b
        /*0e3c*/ 	.word	0x00038890
        /*0e40*/ 	.short	0x010a
        /*0e42*/ 	.byte	0x3f
	.zero		1


	//   ....[25]....
        /*0e44*/ 	.word	0x00004300
        /*0e48*/ 	.word	0x0000004b
        /*0e4c*/ 	.word	0x00038890
        /*0e50*/ 	.short	0x010a
        /*0e52*/ 	.byte	0x3f
	.zero		1


	//   ....[26]....
        /*0e54*/ 	.word	0x00004500
        /*0e58*/ 	.word	0x00000004
        /*0e5c*/ 	.word	0x00000000
        /*0e60*/ 	.short	0x0101
        /*0e62*/ 	.byte	0x3f
	.zero		1


	//   ....[27]....
        /*0e64*/ 	.word	0x00004540
        /*0e68*/ 	.word	0x0000004b
        /*0e6c*/ 	.word	0x000388b0
        /*0e70*/ 	.short	0x010a
        /*0e72*/ 	.byte	0x3f
	.zero		1


	//   ....[28]....
        /*0e74*/ 	.word	0x00004ba0
        /*0e78*/ 	.word	0x0000004b
        /*0e7c*/ 	.word	0x00000000
        /*0e80*/ 	.short	0x0101
        /*0e82*/ 	.byte	0x3f
	.zero		1


	//   ....[29]....
        /*0e84*/ 	.word	0x00005b50
        /*0e88*/ 	.word	0x00000003
        /*0e8c*/ 	.word	0x00000000
        /*0e90*/ 	.short	0x0101
        /*0e92*/ 	.byte	0x3f
	.zero		1


	//   ....[30]....
        /*0e94*/ 	.word	0x000066f0
        /*0e98*/ 	.word	0x00000002
        /*0e9c*/ 	.word	0x00000000
        /*0ea0*/ 	.short	0x0101
        /*0ea2*/ 	.byte	0x3f
	.zero		1


	//   ....[31]....
        /*0ea4*/ 	.word	0x00007d10
        /*0ea8*/ 	.word	0x00000012
        /*0eac*/ 	.word	0x00038800
        /*0eb0*/ 	.short	0x010a
        /*0eb2*/ 	.byte	0x3f
	.zero		1


	//   ....[32]....
        /*0eb4*/ 	.word	0x00007d60
        /*0eb8*/ 	.word	0x00000012
        /*0ebc*/ 	.word	0x00038800
        /*0ec0*/ 	.short	0x010a
        /*0ec2*/ 	.byte	0x3f
	.zero		1


	//   ....[33]....
        /*0ec4*/ 	.word	0x00008800
        /*0ec8*/ 	.word	0x00000012
        /*0ecc*/ 	.word	0x00038800
        /*0ed0*/ 	.short	0x010a
        /*0ed2*/ 	.byte	0x3f
	.zero		1


	//   ....[34]....
        /*0ed4*/ 	.word	0x00009bc0
        /*0ed8*/ 	.word	0x00000012
        /*0edc*/ 	.word	0x00038800
        /*0ee0*/ 	.short	0x010a
        /*0ee2*/ 	.byte	0x3f
	.zero		1


	//   ....[35]....
        /*0ee4*/ 	.word	0x0000aa50
        /*0ee8*/ 	.word	0x0000000f
        /*0eec*/ 	.word	0x00038830
        /*0ef0*/ 	.short	0x010a
        /*0ef2*/ 	.byte	0x3f
	.zero		1


	//   ....[36]....
        /*0ef4*/ 	.word	0x0000ab00
        /*0ef8*/ 	.word	0x0000000f
        /*0efc*/ 	.word	0x00038830
        /*0f00*/ 	.short	0x010a
        /*0f02*/ 	.byte	0x3f
	.zero		1


	//   ....[37]....
        /*0f04*/ 	.word	0x0000ae10
        /*0f08*/ 	.word	0x00000012
        /*0f0c*/ 	.word	0x00038810
        /*0f10*/ 	.short	0x010a
        /*0f12*/ 	.byte	0x3f
	.zero		1


	//   ....[38]....
        /*0f14*/ 	.word	0x0000ae60
        /*0f18*/ 	.word	0x0000000f
        /*0f1c*/ 	.word	0x00038850
        /*0f20*/ 	.short	0x010a
        /*0f22*/ 	.byte	0x3f
	.zero		1


	//   ....[39]....
        /*0f24*/ 	.word	0x0000aef0
        /*0f28*/ 	.word	0x0000000f
        /*0f2c*/ 	.word	0x00038850
        /*0f30*/ 	.short	0x010a
        /*0f32*/ 	.byte	0x3f
	.zero		1


	//   ....[40]....
        /*0f34*/ 	.word	0x0000c960
        /*0f38*/ 	.word	0x00000000
        /*0f3c*/ 	.word	0x00000000
        /*0f40*/ 	.short	0x0101
        /*0f42*/ 	.byte	0x3f
	.zero		1


	//   ....[41]....
        /*0f44*/ 	.word	0x0000e2b0
        /*0f48*/ 	.word	0x0000000f
        /*0f4c*/ 	.word	0x00000000
        /*0f50*/ 	.short	0x0101
        /*0f52*/ 	.byte	0x3f
	.zero		1


	//   ....[42]....
        /*0f54*/ 	.word	0x0000e5d0
        /*0f58*/ 	.word	0x000000c9
        /*0f5c*/ 	.word	0x00038830
        /*0f60*/ 	.short	0x010a
        /*0f62*/ 	.byte	0x3f
	.zero		1


	//   ....[43]....
        /*0f64*/ 	.word	0x0000e640
        /*0f68*/ 	.word	0x000000c9
        /*0f6c*/ 	.word	0x00038830
        /*0f70*/ 	.short	0x010a
        /*0f72*/ 	.byte	0x3f
	.zero		1


	//   ....[44]....
        /*0f74*/ 	.word	0x0000e8b0
        /*0f78*/ 	.word	0x000000c9
        /*0f7c*/ 	.word	0x00038850
        /*0f80*/ 	.short	0x010a
        /*0f82*/ 	.byte	0x3f
	.zero		1


	//   ....[45]....
        /*0f84*/ 	.word	0x0000e900
        /*0f88*/ 	.word	0x000000c9
        /*0f8c*/ 	.word	0x00038850
        /*0f90*/ 	.short	0x010a
        /*0f92*/ 	.byte	0x3f
	.zero		1


	//   ....[46]....
        /*0f94*/ 	.word	0x00010250
        /*0f98*/ 	.word	0x0000000e
        /*0f9c*/ 	.word	0x00000000
        /*0fa0*/ 	.short	0x0101
        /*0fa2*/ 	.byte	0x3f
	.zero		1


	//   ....[47]....
        /*0fa4*/ 	.word	0x00012200
        /*0fa8*/ 	.word	0x000000c9
        /*0fac*/ 	.word	0x00000000
        /*0fb0*/ 	.short	0x0101
        /*0fb2*/ 	.byte	0x3f
	.zero		1


	//   ....[48]....
        /*0fb4*/ 	.word	0x00012600
        /*0fb8*/ 	.word	0x00000015
        /*0fbc*/ 	.word	0x00038830
        /*0fc0*/ 	.short	0x010a
        /*0fc2*/ 	.byte	0x3f
	.zero		1


	//   ....[49]....
        /*0fc4*/ 	.word	0x00012670
        /*0fc8*/ 	.word	0x00000015
        /*0fcc*/ 	.word	0x00038830
        /*0fd0*/ 	.short	0x010a
        /*0fd2*/ 	.byte	0x3f
	.zero		1


	//   ....[50]....
        /*0fd4*/ 	.word	0x000128e0
        /*0fd8*/ 	.word	0x00000015
        /*0fdc*/ 	.word	0x00038850
        /*0fe0*/ 	.short	0x010a
        /*0fe2*/ 	.byte	0x3f
	.zero		1


	//   ....[51]....
        /*0fe4*/ 	.word	0x00012930
        /*0fe8*/ 	.word	0x00000015
        /*0fec*/ 	.word	0x00038850
        /*0ff0*/ 	.short	0x010a
        /*0ff2*/ 	.byte	0x3f
	.zero		1


	//   ....[52]....
        /*0ff4*/ 	.word	0x00014b10
        /*0ff8*/ 	.word	0x0000009a
        /*0ffc*/ 	.word	0x00000000
        /*1000*/ 	.short	0x0101
        /*1002*/ 	.byte	0x3f
	.zero		1


	//   ....[53]....
        /*1004*/ 	.word	0x00015750
        /*1008*/ 	.word	0x00000015
        /*100c*/ 	.word	0x00000000
        /*1010*/ 	.short	0x0101
        /*1012*/ 	.byte	0x3f
	.zero		1


	//   ....[54]....
        /*1014*/ 	.word	0x00015880
        /*1018*/ 	.word	0x00000015
        /*101c*/ 	.word	0x00038830
        /*1020*/ 	.short	0x010a
        /*1022*/ 	.byte	0x3f
	.zero		1


	//   ....[55]....
        /*1024*/ 	.word	0x000158f0
        /*1028*/ 	.word	0x00000015
        /*102c*/ 	.word	0x00038830
        /*1030*/ 	.short	0x010a
        /*1032*/ 	.byte	0x3f
	.zero		1


	//   ....[56]....
        /*1034*/ 	.word	0x00015b60
        /*1038*/ 	.word	0x00000015
        /*103c*/ 	.word	0x00038850
        /*1040*/ 	.short	0x010a
        /*1042*/ 	.byte	0x3f
	.zero		1


	//   ....[57]....
        /*1044*/ 	.word	0x00015bb0
        /*1048*/ 	.word	0x00000015
        /*104c*/ 	.word	0x00038850
        /*1050*/ 	.short	0x010a
        /*1052*/ 	.byte	0x3f
	.zero		1


	//   ....[58]....
        /*1054*/ 	.word	0x000174d0
        /*1058*/ 	.word	0x00000009
        /*105c*/ 	.word	0x00000000
        /*1060*/ 	.short	0x0101
        /*1062*/ 	.byte	0x3f
	.zero		1


	//   ....[59]....
        /*1064*/ 	.word	0x00019450
        /*1068*/ 	.word	0x00000015
        /*106c*/ 	.word	0x00000000
        /*1070*/ 	.short	0x0101
        /*1072*/ 	.byte	0x3f
	.zero		1


	//   ....[60]....
        /*1074*/ 	.word	0x0001bcc0
        /*1078*/ 	.word	0x00000004
        /*107c*/ 	.word	0x00000000
        /*1080*/ 	.short	0x0101
        /*1082*/ 	.byte	0x3f
	.zero		1


	//   ....[61]....
        /*1084*/ 	.word	0x0001c9b0
        /*1088*/ 	.word	0x00000002
        /*108c*/ 	.word	0x00000000
        /*1090*/ 	.short	0x0101
        /*1092*/ 	.byte	0x3f
	.zero		1


	//   ....[62]....
        /*1094*/ 	.word	0x00020b00
        /*1098*/ 	.word	0x00000012
        /*109c*/ 	.word	0x00038820
        /*10a0*/ 	.short	0x010a
        /*10a2*/ 	.byte	0x3f
	.zero		1


	//   ....[63]....
        /*10a4*/ 	.word	0x00020bd0
        /*10a8*/ 	.word	0x00000006
        /*10ac*/ 	.word	0x000388a0
        /*10b0*/ 	.short	0x010a
        /*10b2*/ 	.byte	0x3f
	.zero		1


	//   ....[64]....
        /*10b4*/ 	.word	0x00020e10
        /*10b8*/ 	.word	0x00000006
        /*10bc*/ 	.word	0x000388c0
        /*10c0*/ 	.short	0x010a
        /*10c2*/ 	.byte	0x3f
	.zero		1


	//   ....[65]....
        /*10c4*/ 	.word	0x00021870
        /*10c8*/ 	.word	0x00000006
        /*10cc*/ 	.word	0x000388a0
        /*10d0*/ 	.short	0x010a
        /*10d2*/ 	.byte	0x3f
	.zero		1


	//   ....[66]....
        /*10d4*/ 	.word	0x00021aa0
        /*10d8*/ 	.word	0x00000006
        /*10dc*/ 	.word	0x000388c0
        /*10e0*/ 	.short	0x010a
        /*10e2*/ 	.byte	0x3f
	.zero		1


	//   ....[67]....
        /*10e4*/ 	.word	0x00023400
        /*10e8*/ 	.word	0x00000000
        /*10ec*/ 	.word	0x00038840
        /*10f0*/ 	.short	0x010a
        /*10f2*/ 	.byte	0x3f
	.zero		1


	//   ....[68]....
        /*10f4*/ 	.word	0x00023f50
        /*10f8*/ 	.word	0x00000012
        /*10fc*/ 	.word	0x00038800
        /*1100*/ 	.short	0x0107
        /*1102*/ 	.byte	0x3f
	.zero		1


	//   ....[69]....
        /*1104*/ 	.word	0x00023ff0
        /*1108*/ 	.word	0x00000012
        /*110c*/ 	.word	0x00038800
        /*1110*/ 	.short	0x0101
        /*1112*/ 	.byte	0x3f
	.zero		1


	//   ....[70]....
        /*1114*/ 	.word	0x00024f20
        /*1118*/ 	.word	0x00000012
        /*111c*/ 	.word	0x00038810
        /*1120*/ 	.short	0x0107
        /*1122*/ 	.byte	0x3f
	.zero		1


	//   ....[71]....
        /*1124*/ 	.word	0x00025020
        /*1128*/ 	.word	0x00000012
        /*112c*/ 	.word	0x00038810
        /*1130*/ 	.short	0x0101
        /*1132*/ 	.byte	0x3f
	.zero		1


	//   ....[72]....
        /*1134*/ 	.word	0x00025040
        /*1138*/ 	.word	0x00000012
        /*113c*/ 	.word	0x00038820
        /*1140*/ 	.short	0x010a
        /*1142*/ 	.byte	0x3f
	.zero		1


	//   ....[73]....
        /*1144*/ 	.word	0x00025120
        /*1148*/ 	.word	0x00000000
        /*114c*/ 	.word	0x00038860
        /*1150*/ 	.short	0x010a
        /*1152*/ 	.byte	0x3f
	.zero		1


	//   ....[74]....
        /*1154*/ 	.word	0x00025e10
        /*1158*/ 	.word	0x00000002
        /*115c*/ 	.word	0x00038840
        /*1160*/ 	.short	0x010a
        /*1162*/ 	.byte	0x3f
	.zero		1


	//   ....[75]....
        /*1164*/ 	.word	0x00026070
        /*1168*/ 	.word	0x00000002
        /*116c*/ 	.word	0x00038860
        /*1170*/ 	.short	0x010a
        /*1172*/ 	.byte	0x3f
	.zero		1


	//   ....[76]....
        /*1174*/ 	.word	0x00026c20
        /*1178*/ 	.word	0x00000003
        /*117c*/ 	.word	0x00038840
        /*1180*/ 	.short	0x010a
        /*1182*/ 	.byte	0x3f
	.zero		1


	//   ....[77]....
        /*1184*/ 	.word	0x00026e70
        /*1188*/ 	.word	0x00000003
        /*118c*/ 	.word	0x00038860
        /*1190*/ 	.short	0x010a
        /*1192*/ 	.byte	0x3f
	.zero		1


	//   ....[78]....
        /*1194*/ 	.word	0x000279b0
        /*1198*/ 	.word	0x00000003
        /*119c*/ 	.word	0x00038840
        /*11a0*/ 	.short	0x010a
        /*11a2*/ 	.byte	0x3f
	.zero		1


	//   ....[79]....
        /*11a4*/ 	.word	0x00027c10
        /*11a8*/ 	.word	0x00000003
        /*11ac*/ 	.word	0x00038860
        /*11b0*/ 	.short	0x010a
        /*11b2*/ 	.byte	0x3f
	.zero		1


	//   ....[80]....
        /*11b4*/ 	.word	0x000299a0
        /*11b8*/ 	.word	0x00000000
        /*11bc*/ 	.word	0x00038820
        /*11c0*/ 	.short	0x010a
        /*11c2*/ 	.byte	0x3f
	.zero		1


	//   ....[81]....
        /*11c4*/ 	.word	0x00029b50
        /*11c8*/ 	.word	0x00000006
        /*11cc*/ 	.word	0x00000000
        /*11d0*/ 	.short	0x010a
        /*11d2*/ 	.byte	0x3f
	.zero		1


	//   ....[82]....
        /*11d4*/ 	.word	0x00029bc0
        /*11d8*/ 	.word	0x00000007
        /*11dc*/ 	.word	0x00000000
        /*11e0*/ 	.short	0x010a
        /*11e2*/ 	.byte	0x3f
	.zero		1


	//   ....[83]....
        /*11e4*/ 	.word	0x00029c30
        /*11e8*/ 	.word	0x00000004
        /*11ec*/ 	.word	0x00000000
        /*11f0*/ 	.short	0x010a
        /*11f2*/ 	.byte	0x3f
	.zero		1


	//   ....[84]....
        /*11f4*/ 	.word	0x00029c60
        /*11f8*/ 	.word	0x00000003
        /*11fc*/ 	.word	0x00000000
        /*1200*/ 	.short	0x010a
        /*1202*/ 	.byte	0x3f
	.zero		1


	//   ....[85]....
        /*1204*/ 	.word	0x00029cc0
        /*1208*/ 	.word	0x0000004b
        /*120c*/ 	.word	0x00038890
        /*1210*/ 	.short	0x010a
        /*1212*/ 	.byte	0x3f
	.zero		1


	//   ....[86]....
        /*1214*/ 	.word	0x00029d10
        /*1218*/ 	.word	0x0000004b
        /*121c*/ 	.word	0x00038890
        /*1220*/ 	.short	0x010a
        /*1222*/ 	.byte	0x3f
	.zero		1


	//   ....[87]....
        /*1224*/ 	.word	0x00029d60
        /*1228*/ 	.word	0x0000004b
        /*122c*/ 	.word	0x00038890
        /*1230*/ 	.short	0x010a
        /*1232*/ 	.byte	0x3f
	.zero		1


	//   ....[88]....
        /*1234*/ 	.word	0x00029db0
        /*1238*/ 	.word	0x0000004b
        /*123c*/ 	.word	0x000388b0
        /*1240*/ 	.short	0x010a
        /*1242*/ 	.byte	0x3f
	.zero		1


	//   ....[89]....
        /*1244*/ 	.word	0x0002a180
        /*1248*/ 	.word	0x00000012
        /*124c*/ 	.word	0x00038800
        /*1250*/ 	.short	0x010a
        /*1252*/ 	.byte	0x3f
	.zero		1


	//   ....[90]....
        /*1254*/ 	.word	0x0002a550
        /*1258*/ 	.word	0x00000012
        /*125c*/ 	.word	0x00038800
        /*1260*/ 	.short	0x010a
        /*1262*/ 	.byte	0x3f
	.zero		1


	//   ....[91]....
        /*1264*/ 	.word	0x0002a5a0
        /*1268*/ 	.word	0x0000000f
        /*126c*/ 	.word	0x00038830
        /*1270*/ 	.short	0x010a
        /*1272*/ 	.byte	0x3f
	.zero		1


	//   ....[92]....
        /*1274*/ 	.word	0x0002a5f0
        /*1278*/ 	.word	0x00000012
        /*127c*/ 	.word	0x00038810
        /*1280*/ 	.short	0x010a
        /*1282*/ 	.byte	0x3f
	.zero		1


	//   ....[93]....
        /*1284*/ 	.word	0x0002a640
        /*1288*/ 	.word	0x0000000f
        /*128c*/ 	.word	0x00038850
        /*1290*/ 	.short	0x010a
        /*1292*/ 	.byte	0x3f
	.zero		1


	//   ....[94]....
        /*1294*/ 	.word	0x0002a690
        /*1298*/ 	.word	0x000000c9
        /*129c*/ 	.word	0x00038830
        /*12a0*/ 	.short	0x010a
        /*12a2*/ 	.byte	0x3f
	.zero		1


	//   ....[95]....
        /*12a4*/ 	.word	0x0002a6e0
        /*12a8*/ 	.word	0x000000c9
        /*12ac*/ 	.word	0x00038850
        /*12b0*/ 	.short	0x010a
        /*12b2*/ 	.byte	0x3f
	.zero		1


	//   ....[96]....
        /*12b4*/ 	.word	0x0002a730
        /*12b8*/ 	.word	0x00000015
        /*12bc*/ 	.word	0x00038830
        /*12c0*/ 	.short	0x010a
        /*12c2*/ 	.byte	0x3f
	.zero		1


	//   ....[97]....
        /*12c4*/ 	.word	0x0002a780
        /*12c8*/ 	.word	0x00000015
        /*12cc*/ 	.word	0x00038850
        /*12d0*/ 	.short	0x010a
        /*12d2*/ 	.byte	0x3f
	.zero		1


	//   ....[98]....
        /*12d4*/ 	.word	0x0002a7d0
        /*12d8*/ 	.word	0x00000015
        /*12dc*/ 	.word	0x00038830
        /*12e0*/ 	.short	0x010a
        /*12e2*/ 	.byte	0x3f
	.zero		1


	//   ....[99]....
        /*12e4*/ 	.word	0x0002a820
        /*12e8*/ 	.word	0x00000015
        /*12ec*/ 	.word	0x00038850
        /*12f0*/ 	.short	0x010a
        /*12f2*/ 	.byte	0x3f
	.zero		1


	//   ....[100]....
        /*12f4*/ 	.word	0x0002a9c0
        /*12f8*/ 	.word	0x00000012
        /*12fc*/ 	.word	0x00038820
        /*1300*/ 	.short	0x010a
        /*1302*/ 	.byte	0x3f
	.zero		1


	//   ....[101]....
        /*1304*/ 	.word	0x0002aa10
        /*1308*/ 	.word	0x00000006
        /*130c*/ 	.word	0x000388a0
        /*1310*/ 	.short	0x010a
        /*1312*/ 	.byte	0x3f
	.zero		1


	//   ....[102]....
        /*1314*/ 	.word	0x0002aa60
        /*1318*/ 	.word	0x00000006
        /*131c*/ 	.word	0x000388c0
        /*1320*/ 	.short	0x010a
        /*1322*/ 	.byte	0x3f
	.zero		1


	//   ....[103]....
        /*1324*/ 	.word	0x0002aab0
        /*1328*/ 	.word	0x00000006
        /*132c*/ 	.word	0x000388a0
        /*1330*/ 	.short	0x010a
        /*1332*/ 	.byte	0x3f
	.zero		1


	//   ....[104]....
        /*1334*/ 	.word	0x0002ab00
        /*1338*/ 	.word	0x00000006
        /*133c*/ 	.word	0x000388c0
        /*1340*/ 	.short	0x010a
        /*1342*/ 	.byte	0x3f
	.zero		1


	//   ....[105]....
        /*1344*/ 	.word	0x0002aca0
        /*1348*/ 	.word	0x00000000
        /*134c*/ 	.word	0x00038840
        /*1350*/ 	.short	0x010a
        /*1352*/ 	.byte	0x3f
	.zero		1


	//   ....[106]....
        /*1354*/ 	.word	0x0002bd80
        /*1358*/ 	.word	0x00000012
        /*135c*/ 	.word	0x00038820
        /*1360*/ 	.short	0x010a
        /*1362*/ 	.byte	0x3f
	.zero		1


	//   ....[107]....
        /*1364*/ 	.word	0x0002bdd0
        /*1368*/ 	.word	0x00000000
        /*136c*/ 	.word	0x00038860
        /*1370*/ 	.short	0x010a
        /*1372*/ 	.byte	0x3f
	.zero		1


	//   ....[108]....
        /*1374*/ 	.word	0x0002be20
        /*1378*/ 	.word	0x00000002
        /*137c*/ 	.word	0x00038840
        /*1380*/ 	.short	0x010a
        /*1382*/ 	.byte	0x3f
	.zero		1


	//   ....[109]....
        /*1384*/ 	.word	0x0002be70
        /*1388*/ 	.word	0x00000002
        /*138c*/ 	.word	0x00038860
        /*1390*/ 	.short	0x010a
        /*1392*/ 	.byte	0x3f
	.zero		1


	//   ....[110]....
        /*1394*/ 	.word	0x0002bec0
        /*1398*/ 	.word	0x00000003
        /*139c*/ 	.word	0x00038840
        /*13a0*/ 	.short	0x010a
        /*13a2*/ 	.byte	0x3f
	.zero		1


	//   ....[111]....
        /*13a4*/ 	.word	0x0002bf10
        /*13a8*/ 	.word	0x00000003
        /*13ac*/ 	.word	0x00038860
        /*13b0*/ 	.short	0x010a
        /*13b2*/ 	.byte	0x3f
	.zero		1


	//   ....[112]....
        /*13b4*/ 	.word	0x0002bf60
        /*13b8*/ 	.word	0x00000003
        /*13bc*/ 	.word	0x00038840
        /*13c0*/ 	.short	0x010a
        /*13c2*/ 	.byte	0x3f
	.zero		1


	//   ....[113]....
        /*13c4*/ 	.word	0x0002bfb0
        /*13c8*/ 	.word	0x00000003
        /*13cc*/ 	.word	0x00038860
        /*13d0*/ 	.short	0x010a
        /*13d2*/ 	.byte	0x3f
	.zero		1


	//   ....[114]....
        /*13d4*/ 	.word	0x0002cb30
        /*13d8*/ 	.word	0x00000000
        /*13dc*/ 	.word	0x00038820
        /*13e0*/ 	.short	0x010a
        /*13e2*/ 	.byte	0x3f
	.zero		1


	//   ....[115]....
        /*13e4*/ 	.word	0x0002ccd0
        /*13e8*/ 	.word	0x00000006
        /*13ec*/ 	.word	0x00000000
        /*13f0*/ 	.short	0x010a
        /*13f2*/ 	.byte	0x3f
	.zero		1


	//   ....[116]....
        /*13f4*/ 	.word	0x0002cd20
        /*13f8*/ 	.word	0x00000007
        /*13fc*/ 	.word	0x00000000
        /*1400*/ 	.short	0x010a
        /*1402*/ 	.byte	0x3f
	.zero		1


	//   ....[117]....
        /*1404*/ 	.word	0x0002cd70
        /*1408*/ 	.word	0x00000004
        /*140c*/ 	.word	0x00000000
        /*1410*/ 	.short	0x010a
        /*1412*/ 	.byte	0x3f
	.zero		1


	//----- nvinfo : EIATTR_NUM_MBARRIERS
	.align		4
.L_917:
        /*1414*/ 	.byte	0x03, 0x38
        /*1416*/ 	.short	0x0017


	//----- nvinfo : EIATTR_EXIT_INSTR_OFFSETS
	.align		4
        /*1418*/ 	.byte	0x04, 0x1c
        /*141a*/ 	.short	(.L_919 - .L_918)


	//   ....[0]....
.L_918:
        /*141c*/ 	.word	0x00029cb0


	//----- nvinfo : EIATTR_MAX_THREADS
	.align		4
.L_919:
        /*1420*/ 	.byte	0x04, 0x05
        /*1422*/ 	.short	(.L_921 - .L_920)
.L_920:
        /*1424*/ 	.word	0x00000180
        /*1428*/ 	.word	0x00000001
        /*142c*/ 	.word	0x00000001


	//----- nvinfo : EIATTR_CRS_STACK_SIZE
	.align		4
.L_921:
        /*1430*/ 	.byte	0x04, 0x1e
        /*1432*/ 	.short	(.L_923 - .L_922)
.L_922:
        /*1434*/ 	.word	0x00000000


	//----- nvinfo : EIATTR_CBANK_PARAM_SIZE
	.align		4
.L_923:
        /*1438*/ 	.byte	0x03, 0x19
        /*143a*/ 	.short	0x0bf0


	//----- nvinfo : EIATTR_PARAM_CBANK
	.align		4
        /*143c*/ 	.byte	0x04, 0x0a
        /*143e*/ 	.short	(.L_925 - .L_924)
	.align		4
.L_924:
        /*1440*/ 	.word	index@(.nv.constant0._ZN7cutlass13device_kernelIN5flash11enable_sm90INS1_16FlashAttnFwdSm90INS1_25CollectiveMainloopFwdSm90ILi2EN4cute5tupleIJNS5_1CILi1EEES8_S8_EEENS6_IJNS7_ILi64EEESA_SA_EEELi512ENS_6half_tEfNS_4arch4Sm90ELb0ELb1ELb0ELb1ELb0ELb1ELb1ELb0ELb0ELb1ELb1ELb0EEENS1_21CollectiveEpilogueFwdINS6_IJSA_NS7_ILi512EEESA_EEES9_SC_SE_Li256ELb1ELb1ELb1ELb0EEENS1_36VarlenDynamicPersistentTileSchedulerILi64ELi64ELi256ELi128ELb1ELb1ELb1ELb1ELb0ELb1EEEEEEEEEvNT_6ParamsE)
        /*1444*/ 	.short	0x0210
        /*1446*/ 	.short	0x0bf0


	//----- nvinfo : EIATTR_SW_WAR
	.align		4
.L_925:
        /*1448*/ 	.byte	0x04, 0x36
        /*144a*/ 	.short	(.L_927 - .L_926)
.L_926:
        /*144c*/ 	.word	0x00000008
.L_927:


//--------------------- .nv.info._ZN7cutlass13device_kernelIN5flash11enable_sm90INS1_16FlashAttnFwdSm90INS1_25CollectiveMainloopFwdSm90ILi2EN4cute5tupleIJNS5_1CILi1EEES8_S8_EEENS6_IJNS7_ILi64EEESA_SA_EEELi512ENS_6half_tEfNS_4arch4Sm90ELb1ELb0ELb0ELb0ELb0ELb0ELb0ELb0ELb0ELb1ELb1ELb0EEENS1_21CollectiveEpilogueFwdINS6_IJSA_NS7_ILi512EEESA_EEES9_SC_SE_Li256ELb0ELb1ELb1ELb0EEENS1_19SingleTileSchedulerILb0ELb1ELb1ELi64EEEEEEEEEvNT_6ParamsE --------------------------
	.section	.nv.info._ZN7cutlass13device_kernelIN5flash11enable_sm90INS1_16FlashAttnFwdSm90INS1_25CollectiveMainloopFwdSm90ILi2EN4cute5tupleIJNS5_1CILi1EEES8_S8_EEENS6_IJNS7_ILi64EEESA_SA_EEELi512ENS_6half_tEfNS_4arch4Sm90ELb1ELb0ELb0ELb0ELb0ELb0ELb0ELb0ELb0ELb1ELb1ELb0EEENS1_21CollectiveEpilogueFwdINS6_IJSA_NS7_ILi512EEESA_EEES9_SC_SE_Li256ELb0ELb1ELb1ELb0EEENS1_19SingleTileSchedulerILb0ELb1ELb1ELi64EEEEEEEEEvNT_6ParamsE,"",@"SHT_CUDA_INFO"
	.sectionflags	@""
	.align	4


	//----- nvinfo : EIATTR_CUDA_API_VERSION
	.align		4
        /*0000*/ 	.byte	0x04, 0x37
        /*0002*/ 	.short	(.L_929 - .L_928)
.L_928:
        /*0004*/ 	.word	0x00000082


	//----- nvinfo : EIATTR_KPARAM_INFO
	.align		4
.L_929:
        /*0008*/ 	.byte	0x04, 0x17
        /*000a*/ 	.short	(.L_931 - .L_930)
.L_930:
        /*000c*/ 	.word	0x00000000
        /*0010*/ 	.short	0x0000
        /*0012*/ 	.short	0x0070
        /*0014*/ 	.byte	0x00, 0xf0, 0x01, 0x28


	//----- nvinfo : EIATTR_SPARSE_MMA_MASK
	.align		4
.L_931:
        /*0018*/ 	.byte	0x03, 0x50
        /*001a*/ 	.short	0x0000


	//----- nvinfo : EIATTR_MAXREG_COUNT
	.align		4
        /*001c*/ 	.byte	0x03, 0x1b
        /*001e*/ 	.short	0x00a8


	//----- nvinfo : EIATTR_NUM_BARRIERS
	.align		4
        /*0020*/ 	.byte	0x02, 0x4c
        /*0022*/ 	.byte	0x10
	.zero		1


	//----- nvinfo : EIATTR_EXTERNS
	.align		4
        /*0024*/ 	.byte	0x04, 0x0f
        /*0026*/ 	.short	(.L_933 - .L_932)


	//   ....[0]....
	.align		4
.L_932:
        /*0028*/ 	.word	index@(__assertfail)


	//----- nvinfo : EIATTR_ANNOTATIONS
	.align		4
.L_933:
        /*002c*/ 	.byte	0x04, 0x55
        /*002e*/ 	.short	(.L_935 - .L_934)


	//   ....[0]....
.L_934:
        /*0030*/ 	.word	0x00000001
        /*0034*/ 	.byte	0x50, 0xc1, 0x00, 0x00, 0x01, 0x00, 0x00, 0x00, 0xd0, 0xc5, 0x00, 0x00, 0x01, 0x00, 0x00, 0x00
        /*0044*/ 	.byte	0x20, 0xc6, 0x00, 0x00, 0x01, 0x00, 0x00, 0x00, 0x00, 0xc8, 0x00, 0x00, 0x01, 0x00, 0x00, 0x00
        /*0054*/ 	.byte	0xf0, 0xc8, 0x00, 0x00, 0x01, 0x00, 0x00, 0x00, 0xf0, 0xd2, 0x00, 0x00, 0x01, 0x00, 0x00, 0x00
        /*0064*/ 	.byte	0xe0, 0xd9, 0x00, 0x00, 0x01, 0x00, 0x00, 0x00, 0x10, 0xdc, 0x00, 0x00, 0x01, 0x00, 0x00, 0x00
        /*0074*/ 	.byte	0x90, 0xe7, 0x00, 0x00, 0x01, 0x00, 0x00, 0x00, 0x60, 0xf3, 0x00, 0x00


	//----- nvinfo : EIATTR_MERCURY_ISA_VERSION
	.align		4
.L_935:
        /*0080*/ 	.byte	0x03, 0x5f
        /*0082*/ 	.short	0x0101


	//----- nvinfo : EIATTR_INT_WARP_WIDE_INSTR_OFFSETS
	.align		4
        /*0084*/ 	.byte	0x04, 0x31
        /*0086*/ 	.short	(.L_937 - .L_936)


	//   ....[0]....
.L_936:
        /*0088*/ 	.word	0x00000130


	//   ....[1]....
        /*008c*/ 	.word	0x00000170


	//   ....[2]....
        /*0090*/ 	.word	0x000001e0


	//----- nvinfo : EIATTR_COOP_GROUP_MASK_REGIDS
	.align		4
.L_937:
        /*0094*/ 	.byte	0x04, 0x29
        /*0096*/ 	.short	(.L_939 - .L_938)


	//   ....[0]....
.L_938:
        /*0098*/ 	.word	0xffffffff


	//   ....[1]....
        /*009c*/ 	.word	0xffffffff


	//   ....[2]....
        /*00a0*/ 	.word	0xffffffff


	//   ....[3]....
        /*00a4*/ 	.word	0xffffffff


	//   ....[4]....
        /*00a8*/ 	.word	0xffffffff


	//   ....[5]....
        /*00ac*/ 	.word	0xffffffff


	//   ....[6]....
        /*00b0*/ 	.word	0xffffffff


	//   ....[7]....
        /*00b4*/ 	.word	0xffffffff


	//   ....[8]....
        /*00b8*/ 	.word	0xffffffff


	//   ....[9]....
        /*00bc*/ 	.word	0xffffffff


	//   ....[10]....
        /*00c0*/ 	.word	0xffffffff


	//   ....[11]....
        /*00c4*/ 	.word	0xffffffff


	//   ....[12]....
        /*00c8*/ 	.word	0xffffffff


	//   ....[13]....
        /*00cc*/ 	.word	0xffffffff


	//   ....[14]....
        /*00d0*/ 	.word	0xffffffff


	//   ....[15]....
        /*00d4*/ 	.word	0xffffffff


	//   ....[16]....
        /*00d8*/ 	.word	0xffffffff


	//   ....[17]....
        /*00dc*/ 	.word	0xffffffff


	//   ....[18]....
        /*00e0*/ 	.word	0xffffffff


	//   ....[19]....
        /*00e4*/ 	.word	0xffffffff


	//   ....[20]....
        /*00e8*/ 	.word	0xffffffff


	//   ....[21]....
        /*00ec*/ 	.word	0xffffffff


	//   ....[22]....
        /*00f0*/ 	.word	0xffffffff


	//   ....[23]....
        /*00f4*/ 	.word	0xffffffff


	//   ....[24]....
        /*00f8*/ 	.word	0xffffffff


	//   ....[25]....
        /*00fc*/ 	.word	0xffffffff


	//   ....[26]....
        /*0100*/ 	.word	0xffffffff


	//   ....[27]....
        /*0104*/ 	.word	0xffffffff


	//   ....[28]....
        /*0108*/ 	.word	0xffffffff


	//   ....[29]....
        /*010c*/ 	.word	0xffffffff


	//   ....[30]....
        /*0110*/ 	.word	0xffffffff


	//   ....[31]....
        /*0114*/ 	.word	0xffffffff


	//   ....[32]....
        /*0118*/ 	.word	0xffffffff


	//   ....[33]....
        /*011c*/ 	.word	0xffffffff


	//   ....[34]....
        /*0120*/ 	.word	0xffffffff


	//   ....[35]....
        /*0124*/ 	.word	0xffffffff


	//   ....[36]....
        /*0128*/ 	.word	0xffffffff


	//   ....[37]....
        /*012c*/ 	.word	0xffffffff


	//   ....[38]....
        /*0130*/ 	.word	0xffffffff


	//   ....[39]....
        /*0134*/ 	.word	0xffffffff


	//   ....[40]....
        /*0138*/ 	.word	0xffffffff


	//   ....[41]....
        /*013c*/ 	.word	0xffffffff


	//   ....[42]....
        /*0140*/ 	.word	0xffffffff


	//   ....[43]....
        /*0144*/ 	.word	0xffffffff


	//   ....[44]....
        /*0148*/ 	.word	0xffffffff


	//   ....[45]....
        /*014c*/ 	.word	0xffffffff


	//   ....[46]....
        /*0150*/ 	.word	0xffffffff


	//   ....[47]....
        /*0154*/ 	.word	0xffffffff


	//   ....[48]....
        /*0158*/ 	.word	0xffffffff


	//   ....[49]....
        /*015c*/ 	.word	0xffffffff


	//   ....[50]....
        /*0160*/ 	.word	0xffffffff


	//   ....[51]....
        /*0164*/ 	.word	0xffffffff


	//   ....[52]....
        /*0168*/ 	.word	0x0500000f


	//   ....[53]....
        /*016c*/ 	.word	0x0500000f


	//   ....[54]....
        /*0170*/ 	.word	0x0500000f


	//   ....[55]....
        /*0174*/ 	.word	0x0500000f


	//   ....[56]....
        /*0178*/ 	.word	0x0500000f


	//   ....[57]....
        /*017c*/ 	.word	0x0500000f


	//   ....[58]....
        /*0180*/ 	.word	0x0500000f


	//   ....[59]....
        /*0184*/ 	.word	0x0500000f


	//   ....[60]....
        /*0188*/ 	.word	0x0500000f


	//   ....[61]....
        /*018c*/ 	.word	0x0500000f


	//----- nvinfo : EIATTR_COOP_GROUP_INSTR_OFFSETS
	.align		4
.L_939:
        /*0190*/ 	.byte	0x04, 0x28
        /*0192*/ 	.short	(.L_941 - .L_940)


	//   ....[0]....
.L_940:
        /*0194*/ 	.word	0x00000060


	//   ....[1]....
        /*0198*/ 	.word	0x00000140


	//   ....[2]....
        /*019c*/ 	.word	0x00000190


	//   ....[3]....
        /*01a0*/ 	.word	0x00000380


	//   ....[4]....
        /*01a4*/ 	.word	0x000004e0


	//   ....[5]....
        /*01a8*/ 	.word	0x00000600


	//   ....[6]....
        /*01ac*/ 	.word	0x00000760


	//   ....[7]....
        /*01b0*/ 	.word	0x000013c0


	//   ....[8]....
        /*01b4*/ 	.word	0x00003530


	//   ....[9]....
        /*01b8*/ 	.word	0x00003c90


	//   ....[10]....
        /*01bc*/ 	.word	0x00003cc0


	//   ....[11]....
        /*01c0*/ 	.word	0x000040e0


	//   ....[12]....
        /*01c4*/ 	.word	0x000041e0


	//   ....[13]....
        /*01c8*/ 	.word	0x00004400


	//   ....[14]....
        /*01cc*/ 	.word	0x00004540


	//   ....[15]....
        /*01d0*/ 	.word	0x00005180


	//   ....[16]....
        /*01d4*/ 	.word	0x00005450


	//   ....[17]....
        /*01d8*/ 	.word	0x00005830


	//   ....[18]....
        /*01dc*/ 	.word	0x00005850


	//   ....[19]....
        /*01e0*/ 	.word	0x00005900


	//   ....[20]....
        /*01e4*/ 	.word	0x00005c00


	//   ....[21]....
        /*01e8*/ 	.word	0x00005d50


	//   ....[22]....
        /*01ec*/ 	.word	0x00006fa0


	//   ....[23]....
        /*01f0*/ 	.word	0x000073b0


	//   ....[24]....
        /*01f4*/ 	.word	0x000073e0


	//   ....[25]....
        /*01f8*/ 	.word	0x00007640


	//   ....[26]....
        /*01fc*/ 	.word	0x000077c0


	//   ....[27]....
        /*0200*/ 	.word	0x00008870


	//   ....[28]....
        /*0204*/ 	.word	0x000088b0


	//   ....[29]....
        /*0208*/ 	.word	0x00008900


	//   ....[30]....
        /*020c*/ 	.word	0x00008930


	//   ....[31]....
        /*0210*/ 	.word	0x00008980


	//   ....[32]....
        /*0214*/ 	.word	0x00009440


	//   ....[33]....
        /*0218*/ 	.word	0x00009900


	//   ....[34]....
        /*021c*/ 	.word	0x00009920


	//   ....[35]....
        /*0220*/ 	.word	0x00009950


	//   ....[36]....
        /*0224*/ 	.word	0x00009960


	//   ....[37]....
        /*0228*/ 	.word	0x00009e10


	//   ....[38]....
        /*022c*/ 	.word	0x00009e30


	//   ....[39]....
        /*0230*/ 	.word	0x0000aa80


	//   ....[40]....
        /*0234*/ 	.word	0x0000aaa0


	//   ....[41]....
        /*0238*/ 	.word	0x0000baf0


	//   ....[42]....
        /*023c*/ 	.word	0x0000c610


	//   ....[43]....
        /*0240*/ 	.word	0x0000cec0


	//   ....[44]....
        /*0244*/ 	.word	0x0000cf00


	//   ....[45]....
        /*0248*/ 	.word	0x0000cf70


	//   ....[46]....
        /*024c*/ 	.word	0x0000cfa0


	//   ....[47]....
        /*0250*/ 	.word	0x0000d000


	//   ....[48]....
        /*0254*/ 	.word	0x0000d030


	//   ....[49]....
        /*0258*/ 	.word	0x0000d050


	//   ....[50]....
        /*025c*/ 	.word	0x0000d090


	//   ....[51]....
        /*0260*/ 	.word	0x0000ff80


	//   ....[52]....
        /*0264*/ 	.word	0x00010570


	//   ....[53]....
        /*0268*/ 	.word	0x000106e0


	//   ....[54]....
        /*026c*/ 	.word	0x00010740


	//   ....[55]....
        /*0270*/ 	.word	0x00010800


	//   ....[56]....
        /*0274*/ 	.word	0x000108c0


	//   ....[57]....
        /*0278*/ 	.word	0x00010940


	//   ....[58]....
        /*027c*/ 	.word	0x000109f0


	//   ....[59]....
        /*0280*/ 	.word	0x00010a70


	//   ....[60]....
        /*0284*/ 	.word	0x00010b00


	//   ....[61]....
        /*0288*/ 	.word	0x00010f10


	//----- nvinfo : EIATTR_REG_RECONFIG
	.align		4
.L_941:
        /*028c*/ 	.byte	0x01, 0x54
	.zero		2


	//----- nvinfo : EIATTR_SYSCALL_OFFSETS
	.align		4
        /*0290*/ 	.byte	0x04, 0x46
        /*0292*/ 	.short	(.L_943 - .L_942)


	//   ....[0]....
.L_942:
        /*0294*/ 	.word	0x00003710


	//   ....[1]....
        /*0298*/ 	.word	0x0000c2d0


	//   ....[2]....
        /*029c*/ 	.word	0x0000c410


	//   ....[3]....
        /*02a0*/ 	.word	0x0000c500


	//   ....[4]....
        /*02a4*/ 	.word	0x0000cb50


	//----- nvinfo : EIATTR_MBARRIER_INSTR_OFFSETS
	.align		4
.L_943:
        /*02a8*/ 	.byte	0x04, 0x39
        /*02aa*/ 	.short	(.L_945 - .L_944)


	//   ....[0]....
.L_944:
        /*02ac*/ 	.word	0x00000270
        /*02b0*/ 	.word	0x000000ff
        /*02b4*/ 	.word	0x00028c00
        /*02b8*/ 	.short	0x0100
        /*02ba*/ 	.byte	0x08
	.zero		1


	//   ....[1]....
        /*02bc*/ 	.word	0x00000280
        /*02c0*/ 	.word	0x000000ff
        /*02c4*/ 	.word	0x00028c20
        /*02c8*/ 	.short	0x0100
        /*02ca*/ 	.byte	0x08
	.zero		1


	//   ....[2]....
        /*02cc*/ 	.word	0x00000330
        /*02d0*/ 	.word	0x000000ff
        /*02d4*/ 	.word	0x00028c30
        /*02d8*/ 	.short	0x0100
        /*02da*/ 	.byte	0x06
	.zero		1


	//   ....[3]....
        /*02dc*/ 	.word	0x00000340
        /*02e0*/ 	.word	0x000000ff
        /*02e4*/ 	.word	0x00028c40
        /*02e8*/ 	.short	0x0100
        /*02ea*/ 	.byte	0x06
	.zero		1


	//   ....[4]....
        /*02ec*/ 	.word	0x00000350
        /*02f0*/ 	.word	0x000000ff
        /*02f4*/ 	.word	0x00028c38
        /*02f8*/ 	.short	0x0100
        /*02fa*/ 	.byte	0x06
	.zero		1


	//   ....[5]....
        /*02fc*/ 	.word	0x00000360
        /*0300*/ 	.word	0x000000ff
        /*0304*/ 	.word	0x00028c48
        /*0308*/ 	.short	0x0100
        /*030a*/ 	.byte	0x06
	.zero		1


	//   ....[6]....
        /*030c*/ 	.word	0x00000490
        /*0310*/ 	.word	0x000000ff
        /*0314*/ 	.word	0x00028c50
        /*0318*/ 	.short	0x0100
        /*031a*/ 	.byte	0x08
	.zero		1


	//   ....[7]....
        /*031c*/ 	.word	0x000004a0
        /*0320*/ 	.word	0x000000ff
        /*0324*/ 	.word	0x00028c60
        /*0328*/ 	.short	0x0100
        /*032a*/ 	.byte	0x08
	.zero		1


	//   ....[8]....
        /*032c*/ 	.word	0x000004b0
        /*0330*/ 	.word	0x000000ff
        /*0334*/ 	.word	0x00028c58
        /*0338*/ 	.short	0x0100
        /*033a*/ 	.byte	0x08
	.zero		1


	//   ....[9]....
        /*033c*/ 	.word	0x000004c0
        /*0340*/ 	.word	0x000000ff
        /*0344*/ 	.word	0x00028c68
        /*0348*/ 	.short	0x0100
        /*034a*/ 	.byte	0x08
	.zero		1


	//   ....[10]....
        /*034c*/ 	.word	0x000005b0
        /*0350*/ 	.word	0x000000ff
        /*0354*/ 	.word	0x00028c70
        /*0358*/ 	.short	0x0100
        /*035a*/ 	.byte	0x06
	.zero		1


	//   ....[11]....
        /*035c*/ 	.word	0x000005c0
        /*0360*/ 	.word	0x000000ff
        /*0364*/ 	.word	0x00028c80
        /*0368*/ 	.short	0x0100
        /*036a*/ 	.byte	0x06
	.zero		1


	//   ....[12]....
        /*036c*/ 	.word	0x000005d0
        /*0370*/ 	.word	0x000000ff
        /*0374*/ 	.word	0x00028c78
        /*0378*/ 	.short	0x0100
        /*037a*/ 	.byte	0x06
	.zero		1


	//   ....[13]....
        /*037c*/ 	.word	0x000005e0
        /*0380*/ 	.word	0x000000ff
        /*0384*/ 	.word	0x00028c88
        /*0388*/ 	.short	0x0100
        /*038a*/ 	.byte	0x06
	.zero		1


	//   ....[14]....
        /*038c*/ 	.word	0x00000710
        /*0390*/ 	.word	0x000000ff
        /*0394*/ 	.word	0x00028c90
        /*0398*/ 	.short	0x0100
        /*039a*/ 	.byte	0x08
	.zero		1


	//   ....[15]....
        /*039c*/ 	.word	0x00000720
        /*03a0*/ 	.word	0x000000ff
        /*03a4*/ 	.word	0x00028ca0
        /*03a8*/ 	.short	0x0100
        /*03aa*/ 	.byte	0x08
	.zero		1


	//   ....[16]....
        /*03ac*/ 	.word	0x00000730
        /*03b0*/ 	.word	0x000000ff
        /*03b4*/ 	.word	0x00028c98
        /*03b8*/ 	.short	0x0100
        /*03ba*/ 	.byte	0x08
	.zero		1


	//   ....[17]....
        /*03bc*/ 	.word	0x00000740
        /*03c0*/ 	.word	0x000000ff
        /*03c4*/ 	.word	0x00028ca8
        /*03c8*/ 	.short	0x0100
        /*03ca*/ 	.byte	0x08
	.zero		1


	//   ....[18]....
        /*03cc*/ 	.word	0x00000870
        /*03d0*/ 	.word	0x000000ff
        /*03d4*/ 	.word	0x00028cb0
        /*03d8*/ 	.short	0x0100
        /*03da*/ 	.byte	0x08
	.zero		1


	//   ....[19]....
        /*03dc*/ 	.word	0x00000880
        /*03e0*/ 	.word	0x000000ff
        /*03e4*/ 	.word	0x00028cc0
        /*03e8*/ 	.short	0x0100
        /*03ea*/ 	.byte	0x08
	.zero		1


	//   ....[20]....
        /*03ec*/ 	.word	0x00000890
        /*03f0*/ 	.word	0x000000ff
        /*03f4*/ 	.word	0x00028cb8
        /*03f8*/ 	.short	0x0100
        /*03fa*/ 	.byte	0x08
	.zero		1


	//   ....[21]....
        /*03fc*/ 	.word	0x000008a0
        /*0400*/ 	.word	0x000000ff
        /*0404*/ 	.word	0x00028cc8
        /*0408*/ 	.short	0x0100
        /*040a*/ 	.byte	0x08
	.zero		1


	//   ....[22]....
        /*040c*/ 	.word	0x00001580
        /*0410*/ 	.word	0x000000ff
        /*0414*/ 	.word	0x00028c50
        /*0418*/ 	.short	0x010a
        /*041a*/ 	.byte	0x05
	.zero		1


	//   ....[23]....
        /*041c*/ 	.word	0x00001870
        /*0420*/ 	.word	0x00000002
        /*0424*/ 	.word	0x00000000
        /*0428*/ 	.short	0x0101
        /*042a*/ 	.byte	0x3f
	.zero		1


	//   ....[24]....
        /*042c*/ 	.word	0x000021c0
        /*0430*/ 	.word	0x000000ff
        /*0434*/ 	.word	0x00028c50
        /*0438*/ 	.short	0x010a
        /*043a*/ 	.byte	0x07
	.zero		1


	//   ....[25]....
        /*043c*/ 	.word	0x00002200
        /*0440*/ 	.word	0x000000ff
        /*0444*/ 	.word	0x00028c50
        /*0448*/ 	.short	0x010a
        /*044a*/ 	.byte	0x07
	.zero		1


	//   ....[26]....
        /*044c*/ 	.word	0x000023d0
        /*0450*/ 	.word	0x00000002
        /*0454*/ 	.word	0x00000000
        /*0458*/ 	.short	0x0101
        /*045a*/ 	.byte	0x3f
	.zero		1


	//   ....[27]....
        /*045c*/ 	.word	0x00003740
        /*0460*/ 	.word	0x000000ff
        /*0464*/ 	.word	0x00028c00
        /*0468*/ 	.short	0x010a
        /*046a*/ 	.byte	0x27
	.zero		1


	//   ....[28]....
        /*046c*/ 	.word	0x000038d0
        /*0470*/ 	.word	0x000000ff
        /*0474*/ 	.word	0x00028c30
        /*0478*/ 	.short	0x010a
        /*047a*/ 	.byte	0x27
	.zero		1


	//   ....[29]....
        /*047c*/ 	.word	0x00003940
        /*0480*/ 	.word	0x000000ff
        /*0484*/ 	.word	0x00028c30
        /*0488*/ 	.short	0x010a
        /*048a*/ 	.byte	0x27
	.zero		1


	//   ....[30]....
        /*048c*/ 	.word	0x00004950
        /*0490*/ 	.word	0x00000005
        /*0494*/ 	.word	0x00000000
        /*0498*/ 	.short	0x0101
        /*049a*/ 	.byte	0x3f
	.zero		1


	//   ....[31]....
        /*049c*/ 	.word	0x00004de0
        /*04a0*/ 	.word	0x000000ff
        /*04a4*/ 	.word	0x00028c50
        /*04a8*/ 	.short	0x010a
        /*04aa*/ 	.byte	0x27
	.zero		1


	//   ....[32]....
        /*04ac*/ 	.word	0x00004e20
        /*04b0*/ 	.word	0x000000ff
        /*04b4*/ 	.word	0x00028c50
        /*04b8*/ 	.short	0x010a
        /*04ba*/ 	.byte	0x27
	.zero		1


	//   ....[33]....
        /*04bc*/ 	.word	0x000051a0
        /*04c0*/ 	.word	0x0000000e
        /*04c4*/ 	.word	0x00000000
        /*04c8*/ 	.short	0x0101
        /*04ca*/ 	.byte	0x3f
	.zero		1


	//   ....[34]....
        /*04cc*/ 	.word	0x000052d0
        /*04d0*/ 	.word	0x000000ff
        /*04d4*/ 	.word	0x00028c30
        /*04d8*/ 	.short	0x010a
        /*04da*/ 	.byte	0x1b
	.zero		1


	//   ....[35]....
        /*04dc*/ 	.word	0x00005310
        /*04e0*/ 	.word	0x000000ff
        /*04e4*/ 	.word	0x00028c30
        /*04e8*/ 	.short	0x010a
        /*04ea*/ 	.byte	0x1b
	.zero		1


	//   ....[36]....
        /*04ec*/ 	.word	0x00005f90
        /*04f0*/ 	.word	0x0000000f
        /*04f4*/ 	.word	0x00000000
        /*04f8*/ 	.short	0x0101
        /*04fa*/ 	.byte	0x3f
	.zero		1


	//   ....[37]....
        /*04fc*/ 	.word	0x00006cd0
        /*0500*/ 	.word	0x000000ff
        /*0504*/ 	.word	0x00028c50
        /*0508*/ 	.short	0x010a
        /*050a*/ 	.byte	0x1b
	.zero		1


	//   ....[38]....
        /*050c*/ 	.word	0x00006d10
        /*0510*/ 	.word	0x000000ff
        /*0514*/ 	.word	0x00028c50
        /*0518*/ 	.short	0x010a
        /*051a*/ 	.byte	0x1b
	.zero		1


	//   ....[39]....
        /*051c*/ 	.word	0x00006fc0
        /*0520*/ 	.word	0x000000a8
        /*0524*/ 	.word	0x00000000
        /*0528*/ 	.short	0x0101
        /*052a*/ 	.byte	0x3f
	.zero		1


	//   ....[40]....
        /*052c*/ 	.word	0x000070f0
        /*0530*/ 	.word	0x000000ff
        /*0534*/ 	.word	0x00028c30
        /*0538*/ 	.short	0x010a
        /*053a*/ 	.byte	0x19
	.zero		1


	//   ....[41]....
        /*053c*/ 	.word	0x00007130
        /*0540*/ 	.word	0x000000ff
        /*0544*/ 	.word	0x00028c30
        /*0548*/ 	.short	0x010a
        /*054a*/ 	.byte	0x19
	.zero		1


	//   ....[42]....
        /*054c*/ 	.word	0x00007ad0
        /*0550*/ 	.word	0x0000009a
        /*0554*/ 	.word	0x00000000
        /*0558*/ 	.short	0x0101
        /*055a*/ 	.byte	0x3f
	.zero		1


	//   ....[43]....
        /*055c*/ 	.word	0x000085a0
        /*0560*/ 	.word	0x000000ff
        /*0564*/ 	.word	0x00028c50
        /*0568*/ 	.short	0x010a
        /*056a*/ 	.byte	0x19
	.zero		1


	//   ....[44]....
        /*056c*/ 	.word	0x000085e0
        /*0570*/ 	.word	0x000000ff
        /*0574*/ 	.word	0x00028c50
        /*0578*/ 	.short	0x010a
        /*057a*/ 	.byte	0x19
	.zero		1


	//   ....[45]....
        /*057c*/ 	.word	0x00008890
        /*0580*/ 	.word	0x0000000b
        /*0584*/ 	.word	0x00000000
        /*0588*/ 	.short	0x0101
        /*058a*/ 	.byte	0x3f
	.zero		1


	//   ....[46]....
        /*058c*/ 	.word	0x00009400
        /*0590*/ 	.word	0x000000ff
        /*0594*/ 	.word	0x00000000
        /*0598*/ 	.short	0x0101
        /*059a*/ 	.byte	0x04
	.zero		1


	//   ....[47]....
        /*059c*/ 	.word	0x0000c840
        /*05a0*/ 	.word	0x000000ff
        /*05a4*/ 	.word	0x00028c40
        /*05a8*/ 	.short	0x010a
        /*05aa*/ 	.byte	0x26
	.zero		1


	//   ....[48]....
        /*05ac*/ 	.word	0x0000d160
        /*05b0*/ 	.word	0x000000ff
        /*05b4*/ 	.word	0x00028c00
        /*05b8*/ 	.short	0x0107
        /*05ba*/ 	.byte	0x26
	.zero		1


	//   ....[49]....
        /*05bc*/ 	.word	0x0000d1a0
        /*05c0*/ 	.word	0x000000ff
        /*05c4*/ 	.word	0x00028c00
        /*05c8*/ 	.short	0x0101
        /*05ca*/ 	.byte	0x26
	.zero		1


	//   ....[50]....
        /*05cc*/ 	.word	0x0000d1b0
        /*05d0*/ 	.word	0x000000ff
        /*05d4*/ 	.word	0x00028c20
        /*05d8*/ 	.short	0x010a
        /*05da*/ 	.byte	0x26
	.zero		1


	//   ....[51]....
        /*05dc*/ 	.word	0x0000d210
        /*05e0*/ 	.word	0x000000ff
        /*05e4*/ 	.word	0x00028c60
        /*05e8*/ 	.short	0x010a
        /*05ea*/ 	.byte	0x26
	.zero		1


	//   ....[52]....
        /*05ec*/ 	.word	0x0000ddd0
        /*05f0*/ 	.word	0x000000ff
        /*05f4*/ 	.word	0x00028c48
        /*05f8*/ 	.short	0x010a
        /*05fa*/ 	.byte	0x26
	.zero		1


	//   ....[53]....
        /*05fc*/ 	.word	0x0000dfa0
        /*0600*/ 	.word	0x000000ff
        /*0604*/ 	.word	0x00028c68
        /*0608*/ 	.short	0x010a
        /*060a*/ 	.byte	0x26
	.zero		1


	//   ....[54]....
        /*060c*/ 	.word	0x0000e950
        /*0610*/ 	.word	0x000000ff
        /*0614*/ 	.word	0x00028c40
        /*0618*/ 	.short	0x010a
        /*061a*/ 	.byte	0x26
	.zero		1


	//   ....[55]....
        /*061c*/ 	.word	0x0000eb30
        /*0620*/ 	.word	0x000000ff
        /*0624*/ 	.word	0x00028c60
        /*0628*/ 	.short	0x010a
        /*062a*/ 	.byte	0x26
	.zero		1


	//   ....[56]....
        /*062c*/ 	.word	0x0000f510
        /*0630*/ 	.word	0x000000ff
        /*0634*/ 	.word	0x00028c48
        /*0638*/ 	.short	0x010a
        /*063a*/ 	.byte	0x26
	.zero		1


	//   ....[57]....
        /*063c*/ 	.word	0x0000f6f0
        /*0640*/ 	.word	0x000000ff
        /*0644*/ 	.word	0x00028c68
        /*0648*/ 	.short	0x010a
        /*064a*/ 	.byte	0x26
	.zero		1


	//   ....[58]....
        /*064c*/ 	.word	0x0000ff10
        /*0650*/ 	.word	0x00000002
        /*0654*/ 	.word	0x00028c20
        /*0658*/ 	.short	0x010a
        /*065a*/ 	.byte	0x3f
	.zero		1


	//   ....[59]....
        /*065c*/ 	.word	0x00010090
        /*0660*/ 	.word	0x00000007
        /*0664*/ 	.word	0x00000000
        /*0668*/ 	.short	0x010a
        /*066a*/ 	.byte	0x3f
	.zero		1


	//   ....[60]....
        /*066c*/ 	.word	0x00010100
        /*0670*/ 	.word	0x00000005
        /*0674*/ 	.word	0x00000000
        /*0678*/ 	.short	0x010a
        /*067a*/ 	.byte	0x3f
	.zero		1


	//   ....[61]....
        /*067c*/ 	.word	0x00010160
        /*0680*/ 	.word	0x00000005
        /*0684*/ 	.word	0x00000000
        /*0688*/ 	.short	0x010a
        /*068a*/ 	.byte	0x3f
	.zero		1


	//   ....[62]....
        /*068c*/ 	.word	0x00010190
        /*0690*/ 	.word	0x00000003
        /*0694*/ 	.word	0x00000000
        /*0698*/ 	.short	0x010a
        /*069a*/ 	.byte	0x3f
	.zero		1


	//   ....[63]....
        /*069c*/ 	.word	0x00010200
        /*06a0*/ 	.word	0x00000005
        /*06a4*/ 	.word	0x00028c50
        /*06a8*/ 	.short	0x010a
        /*06aa*/ 	.byte	0x3f
	.zero		1


	//   ....[64]....
        /*06ac*/ 	.word	0x00010260
        /*06b0*/ 	.word	0x00000005
        /*06b4*/ 	.word	0x00028c50
        /*06b8*/ 	.short	0x010a
        /*06ba*/ 	.byte	0x3f
	.zero		1


	//   ....[65]....
        /*06bc*/ 	.word	0x000102c0
        /*06c0*/ 	.word	0x00000006
        /*06c4*/ 	.word	0x00028c00
        /*06c8*/ 	.short	0x010a
        /*06ca*/ 	.byte	0x3f
	.zero		1


	//   ....[66]....
        /*06cc*/ 	.word	0x00010320
        /*06d0*/ 	.word	0x00000000
        /*06d4*/ 	.word	0x00028c30
        /*06d8*/ 	.short	0x010a
        /*06da*/ 	.byte	0x3f
	.zero		1


	//   ....[67]....
        /*06dc*/ 	.word	0x00010370
        /*06e0*/ 	.word	0x0000000e
        /*06e4*/ 	.word	0x00028c50
        /*06e8*/ 	.short	0x010a
        /*06ea*/ 	.byte	0x3f
	.zero		1


	//   ....[68]....
        /*06ec*/ 	.word	0x000103d0
        /*06f0*/ 	.word	0x00000000
        /*06f4*/ 	.word	0x00028c30
        /*06f8*/ 	.short	0x010a
        /*06fa*/ 	.byte	0x3f
	.zero		1


	//   ....[69]....
        /*06fc*/ 	.word	0x00010420
        /*0700*/ 	.word	0x000000a8
        /*0704*/ 	.word	0x00028c50
        /*0708*/ 	.short	0x010a
        /*070a*/ 	.byte	0x3f
	.zero		1


	//   ....[70]....
        /*070c*/ 	.word	0x00010480
        /*0710*/ 	.word	0x00000000
        /*0714*/ 	.word	0x00028c30
        /*0718*/ 	.short	0x010a
        /*071a*/ 	.byte	0x3f
	.zero		1


	//   ....[71]....
        /*071c*/ 	.word	0x000104d0
        /*0720*/ 	.word	0x000000b4
        /*0724*/ 	.word	0x00028c50
        /*0728*/ 	.short	0x010a
        /*072a*/ 	.byte	0x3f
	.zero		1


	//   ....[72]....
        /*072c*/ 	.word	0x00010630
        /*0730*/ 	.word	0x00000003
        /*0734*/ 	.word	0x00028c40
        /*0738*/ 	.short	0x010a
        /*073a*/ 	.byte	0x3f
	.zero		1


	//   ....[73]....
        /*073c*/ 	.word	0x00010b40
        /*0740*/ 	.word	0x00000003
        /*0744*/ 	.word	0x00028c20
        /*0748*/ 	.short	0x010a
        /*074a*/ 	.byte	0x3f
	.zero		1


	//   ....[74]....
        /*074c*/ 	.word	0x00010ba0
        /*0750*/ 	.word	0x00000003
        /*0754*/ 	.word	0x00028c60
        /*0758*/ 	.short	0x010a
        /*075a*/ 	.byte	0x3f
	.zero		1


	//   ....[75]....
        /*075c*/ 	.word	0x00010c00
        /*0760*/ 	.word	0x00000003
        /*0764*/ 	.word	0x00028c48
        /*0768*/ 	.short	0x010a
        /*076a*/ 	.byte	0x3f
	.zero		1


	//   ....[76]....
        /*076c*/ 	.word	0x00010c60
        /*0770*/ 	.word	0x00000003
        /*0774*/ 	.word	0x00028c68
        /*0778*/ 	.short	0x010a
        /*077a*/ 	.byte	0x3f
	.zero		1


	//   ....[77]....
        /*077c*/ 	.word	0x00010cc0
        /*0780*/ 	.word	0x00000003
        /*0784*/ 	.word	0x00028c40
        /*0788*/ 	.short	0x010a
        /*078a*/ 	.byte	0x3f
	.zero		1


	//   ....[78]....
        /*078c*/ 	.word	0x00010d20
        /*0790*/ 	.word	0x00000003
        /*0794*/ 	.word	0x00028c60
        /*0798*/ 	.short	0x010a
        /*079a*/ 	.byte	0x3f
	.zero		1


	//   ....[79]....
        /*079c*/ 	.word	0x00010d80
        /*07a0*/ 	.word	0x00000003
        /*07a4*/ 	.word	0x00028c48
        /*07a8*/ 	.short	0x010a
        /*07aa*/ 	.byte	0x3f
	.zero		1


	//   ....[80]....
        /*07ac*/ 	.word	0x00010de0
        /*07b0*/ 	.word	0x00000003
        /*07b4*/ 	.word	0x00028c68
        /*07b8*/ 	.short	0x010a
        /*07ba*/ 	.byte	0x3f
	.zero		1


	//   ....[81]....
        /*07bc*/ 	.word	0x00010e30
        /*07c0*/ 	.word	0x00000002
        /*07c4*/ 	.word	0x00028c20
        /*07c8*/ 	.short	0x010a
        /*07ca*/ 	.byte	0x3f
	.zero		1


	//   ....[82]....
        /*07cc*/ 	.word	0x00010fd0
        /*07d0*/ 	.word	0x00000007
        /*07d4*/ 	.word	0x00000000
        /*07d8*/ 	.short	0x010a
        /*07da*/ 	.byte	0x3f
	.zero		1


	//   ....[83]....
        /*07dc*/ 	.word	0x00011020
        /*07e0*/ 	.word	0x00000005
        /*07e4*/ 	.word	0x00000000
        /*07e8*/ 	.short	0x010a
        /*07ea*/ 	.byte	0x3f
	.zero		1


	//   ....[84]....
        /*07ec*/ 	.word	0x00011070
        /*07f0*/ 	.word	0x00000005
        /*07f4*/ 	.word	0x00000000
        /*07f8*/ 	.short	0x010a
        /*07fa*/ 	.byte	0x3f
	.zero		1


	//----- nvinfo : EIATTR_NUM_MBARRIERS
	.align		4
.L_945:
        /*07fc*/ 	.byte	0x03, 0x38
        /*07fe*/ 	.short	0x0016


	//----- nvinfo : EIATTR_EXIT_INSTR_OFFSETS
	.align		4
        /*0800*/ 	.byte	0x04, 0x1c
        /*0802*/ 	.short	(.L_947 - .L_946)


	//   ....[0]....
.L_946:
        /*0804*/ 	.word	0x000101e0


	//----- nvinfo : EIATTR_MAX_THREADS
	.align		4
.L_947:
        /*0808*/ 	.byte	0x04, 0x05
        /*080a*/ 	.short	(.L_949 - .L_948)
.L_948:
        /*080c*/ 	.word	0x00000180
        /*0810*/ 	.word	0x00000001
        /*0814*/ 	.word	0x00000001


	//----- nvinfo : EIATTR_CRS_STACK_SIZE
	.align		4
.L_949:
        /*0818*/ 	.byte	0x04, 0x1e
        /*081a*/ 	.short	(.L_951 - .L_950)
.L_950:
        /*081c*/ 	.word	0x00000000


	//----- nvinfo : EIATTR_CBANK_PARAM_SIZE
	.align		4
.L_951:
        /*0820*/ 	.byte	0x03, 0x19
        /*0822*/ 	.short	0x0a70


	//----- nvinfo : EIATTR_PARAM_CBANK
	.align		4
        /*0824*/ 	.byte	0x04, 0x0a
        /*0826*/ 	.short	(.L_953 - .L_952)
	.align		4
.L_952:
        /*0828*/ 	.word	index@(.nv.constant0._ZN7cutlass13device_kernelIN5flash11enable_sm90INS1_16FlashAttnFwdSm90INS1_25CollectiveMainloopFwdSm90ILi2EN4cute5tupleIJNS5_1CILi1EEES8_S8_EEENS6_IJNS7_ILi64EEESA_SA_EEELi512ENS_6half_tEfNS_4arch4Sm90ELb1ELb0ELb0ELb0ELb0ELb0ELb0ELb0ELb0ELb1ELb1ELb0EEENS1_21CollectiveEpilogueFwdINS6_IJSA_NS7_ILi512EEESA_EEES9_SC_SE_Li256ELb0ELb1ELb1ELb0EEENS1_19SingleTileSchedulerILb0ELb1ELb1ELi64EEEEEEEEEvNT_6ParamsE)
        /*082c*/ 	.short	0x0210
        /*082e*/ 	.short	0x0a70


	//----- nvinfo : EIATTR_SW_WAR
	.align		4
.L_953:
        /*0830*/ 	.byte	0x04, 0x36
        /*0832*/ 	.short	(.L_955 - .L_954)
.L_954:
        /*0834*/ 	.word	0x00000008
.L_955:


//--------------------- .nv.info._ZN7cutlass13device_kernelIN5flash11enable_sm90INS1_16FlashAttnFwdSm90INS1_25CollectiveMainloopFwdSm90ILi2EN4cute5tupleIJNS5_1CILi1EEES8_S8_EEENS6_IJNS7_ILi64EEESA_SA_EEELi512ENS_6half_tEfNS_4arch4Sm90ELb1ELb0ELb0ELb0ELb0ELb0ELb1ELb0ELb0ELb1ELb1ELb0EEENS1_21CollectiveEpilogueFwdINS6_IJSA_NS7_ILi512EEESA_EEES9_SC_SE_Li256ELb0ELb1ELb1ELb0EEENS1_19SingleTileSchedulerILb0ELb1ELb1ELi64EEEEEEEEEvNT_6ParamsE --------------------------
	.section	.nv.info._ZN7cutlass13device_kernelIN5flash11enable_sm90INS1_16FlashAttnFwdSm90INS1_25CollectiveMainloopFwdSm90ILi2EN4cute5tupleIJNS5_1CILi1EEES8_S8_EEENS6_IJNS7_ILi64EEESA_SA_EEELi512ENS_6half_tEfNS_4arch4Sm90ELb1ELb0ELb0ELb0ELb0ELb0ELb1ELb0ELb0ELb1ELb1ELb0EEENS1_21CollectiveEpilogueFwdINS6_IJSA_NS7_ILi512EEESA_EEES9_SC_SE_Li256ELb0ELb1ELb1ELb0EEENS1_19SingleTileSchedulerILb0ELb1ELb1ELi64EEEEEEEEEvNT_6ParamsE,"",@"SHT_CUDA_INFO"
	.sectionflags	@""
	.align	4


	//----- nvinfo : EIATTR_CUDA_API_VERSION
	.align		4
        /*0000*/ 	.byte	0x04, 0x37
        /*0002*/ 	.short	(.L_957 - .L_956)
.L_956:
        /*0004*/ 	.word	0x00000082


	//----- nvinfo : EIATTR_KPARAM_INFO
	.align		4
.L_957:
        /*0008*/ 	.byte	0x04, 0x17
        /*000a*/ 	.short	(.L_959 - .L_958)
.L_958:
        /*000c*/ 	.word	0x00000000
        /*0010*/ 	.short	0x0000
        /*0012*/ 	.short	0x0070
        /*0014*/ 	.byte	0x00, 0xf0, 0x01, 0x2c


	//----- nvinfo : EIATTR_SPARSE_MMA_MASK
	.align		4
.L_959:
        /*0018*/ 	.byte	0x03, 0x50
        /*001a*/ 	.short	0x0000


	//----- nvinfo : EIATTR_MAXREG_COUNT
	.align		4
        /*001c*/ 	.byte	0x03, 0x1b
        /*001e*/ 	.short	0x00a8


	//----- nvinfo : EIATTR_NUM_BARRIERS
	.align		4
        /*0020*/ 	.byte	0x02, 0x4c
        /*0022*/ 	.byte	0x10
	.zero		1


	//----- nvinfo : EIATTR_EXTERNS
	.align		4
        /*0024*/ 	.byte	0x04, 0x0f
        /*0026*/ 	.short	(.L_961 - .L_960)


	//   ....[0]....
	.align		4
.L_960:
        /*0028*/ 	.word	index@(__assertfail)


	//----- nvinfo : EIATTR_ANNOTATIONS
	.align		4
.L_961:
        /*002c*/ 	.byte	0x04, 0x55
        /*002e*/ 	.short	(.L_963 - .L_962)


	//   ....[0]....
.L_962:
        /* <DEDUP_REMOVED lines=18> */


	//----- nvinfo : EIATTR_MERCURY_ISA_VERSION
	.align		4
.L_963:
        /*0138*/ 	.byte	0x03, 0x5f
        /*013a*/ 	.short	0x0101


	//----- nvinfo : EIATTR_INT_WARP_WIDE_INSTR_OFFSETS
	.align		4
        /*013c*/ 	.byte	0x04, 0x31
        /*013e*/ 	.short	(.L_965 - .L_964)


	//   ....[0]....
.L_964:
        /*0140*/ 	.word	0x00000130


	//   ....[1]....
        /*0144*/ 	.word	0x00000170


	//   ....[2]....
        /*0148*/ 	.word	0x000001e0


	//   ....[3]....
        /*014c*/ 	.word	0x000001f0


	//----- nvinfo : EIATTR_COOP_GROUP_MASK_REGIDS
	.align		4
.L_965:
        /*0150*/ 	.byte	0x04, 0x29
        /*0152*/ 	.short	(.L_967 - .L_966)


	//   ....[0]....
.L_966:
        /*0154*/ 	.word	0xffffffff


	//   ....[1]....
        /*0158*/ 	.word	0xffffffff


	//   ....[2]....
        /*015c*/ 	.word	0xffffffff


	//   ....[3]....
        /*0160*/ 	.word	0xffffffff


	//   ....[4]....
        /*0164*/ 	.word	0xffffffff


	//   ....[5]....
        /*0168*/ 	.word	0xffffffff


	//   ....[6]....
        /*016c*/ 	.word	0xffffffff


	//   ....[7]....
        /*0170*/ 	.word	0xffffffff


	//   ....[8]....
        /*0174*/ 	.word	0xffffffff


	//   ....[9]....
        /*0178*/ 	.word	0xffffffff


	//   ....[10]....
        /*017c*/ 	.word	0xffffffff


	//   ....[11]....
        /*0180*/ 	.word	0xffffffff


	//   ....[12]....
        /*0184*/ 	.word	0xffffffff


	//   ....[13]....
        /*0188*/ 	.word	0xffffffff


	//   ....[14]....
        /*018c*/ 	.word	0xffffffff


	//   ....[15]....
        /*0190*/ 	.word	0xffffffff


	//   ....[16]....
        /*0194*/ 	.word	0xffffffff


	//   ....[17]....
        /*0198*/ 	.word	0xffffffff


	//   ....[18]....
        /*019c*/ 	.word	0xffffffff


	//   ....[19]....
        /*01a0*/ 	.word	0xffffffff


	//   ....[20]....
        /*01a4*/ 	.word	0xffffffff


	//   ....[21]....
        /*01a8*/ 	.word	0xffffffff


	//   ....[22]....
        /*01ac*/ 	.word	0xffffffff


	//   ....[23]....
        /*01b0*/ 	.word	0xffffffff


	//   ....[24]....
        /*01b4*/ 	.word	0xffffffff


	//   ....[25]....
        /*01b8*/ 	.word	0xffffffff


	//   ....[26]....
        /*01bc*/ 	.word	0xffffffff


	//   ....[27]....
        /*01c0*/ 	.word	0xffffffff


	//   ....[28]....
        /*01c4*/ 	.word	0xffffffff


	//   ....[29]....
        /*01c8*/ 	.word	0xffffffff


	//   ....[30]....
        /*01cc*/ 	.word	0xffffffff


	//   ....[31]....
        /*01d0*/ 	.word	0xffffffff


	//   ....[32]....
        /*01d4*/ 	.word	0xffffffff


	//   ....[33]....
        /*01d8*/ 	.word	0xffffffff


	//   ....[34]....
        /*01dc*/ 	.word	0xffffffff


	//   ....[35]....
        /*01e0*/ 	.word	0xffffffff


	//   ....[36]....
        /*01e4*/ 	.word	0xffffffff


	//   ....[37]....
        /*01e8*/ 	.word	0xffffffff


	//   ....[38]....
        /*01ec*/ 	.word	0xffffffff


	//   ....[39]....
        /*01f0*/ 	.word	0xffffffff


	//   ....[40]....
        /*01f4*/ 	.word	0xffffffff


	//   ....[41]....
        /*01f8*/ 	.word	0xffffffff


	//   ....[42]....
        /*01fc*/ 	.word	0xffffffff


	//   ....[43]....
        /*0200*/ 	.word	0xffffffff


	//   ....[44]....
        /*0204*/ 	.word	0xffffffff


	//   ....[45]....
        /*0208*/ 	.word	0xffffffff


	//   ....[46]....
        /*020c*/ 	.word	0xffffffff


	//   ....[47]....
        /*0210*/ 	.word	0xffffffff


	//   ....[48]....
        /*0214*/ 	.word	0xffffffff


	//   ....[49]....
        /*0218*/ 	.word	0xffffffff


	//   ....[50]....
        /*021c*/ 	.word	0xffffffff


	//   ....[51]....
        /*0220*/ 	.word	0xffffffff


	//   ....[52]....
        /*0224*/ 	.word	0xffffffff


	//   ....[53]....
        /*0228*/ 	.word	0xffffffff


	//   ....[54]....
        /*022c*/ 	.word	0xffffffff


	//   ....[55]....
        /*0230*/ 	.word	0xffffffff


	//   ....[56]....
        /*0234*/ 	.word	0xffffffff


	//   ....[57]....
        /*0238*/ 	.word	0xffffffff


	//   ....[58]....
        /*023c*/ 	.word	0xffffffff


	//   ....[59]....
        /*0240*/ 	.word	0xffffffff


	//   ....[60]....
        /*0244*/ 	.word	0xffffffff


	//   ....[61]....
        /*0248*/ 	.word	0xffffffff


	//   ....[62]....
        /*024c*/ 	.word	0xffffffff


	//   ....[63]....
        /*0250*/ 	.word	0x0500000f


	//   ....[64]....
        /*0254*/ 	.word	0x0500000f


	//   ....[65]....
        /*0258*/ 	.word	0x0500000f


	//   ....[66]....
        /*025c*/ 	.word	0x0500000f


	//   ....[67]....
        /*0260*/ 	.word	0x0500000f


	//   ....[68]....
        /*0264*/ 	.word	0x0500000f


	//   ....[69]....
        /*0268*/ 	.word	0x0500000f


	//   ....[70]....
        /*026c*/ 	.word	0x0500000f


	//   ....[71]....
        /*0270*/ 	.word	0x0500000f


	//   ....[72]....
        /*0274*/ 	.word	0x0500000f


	//   ....[73]....
        /*0278*/ 	.word	0x0500000f


	//   ....[74]....
        /*027c*/ 	.word	0x0500000f


	//   ....[75]....
        /*0280*/ 	.word	0x0500000f


	//   ....[76]....
        /*0284*/ 	.word	0x0500000f


	//   ....[77]....
        /*0288*/ 	.word	0x0500000f


	//   ....[78]....
        /*028c*/ 	.word	0x0500000f


	//   ....[79]....
        /*0290*/ 	.word	0x0500000f


	//   ....[80]....
        /*0294*/ 	.word	0x0500000f


	//----- nvinfo : EIATTR_COOP_GROUP_INSTR_OFFSETS
	.align		4
.L_967:
        /*0298*/ 	.byte	0x04, 0x28
        /*029a*/ 	.short	(.L_969 - .L_968)


	//   ....[0]....
.L_968:
        /*029c*/ 	.word	0x00000070


	//   ....[1]....
        /*02a0*/ 	.word	0x00000140


	//   ....[2]....
        /*02a4*/ 	.word	0x00000190


	//   ....[3]....
        /*02a8*/ 	.word	0x000003a0


	//   ....[4]....
        /*02ac*/ 	.word	0x00000500


	//   ....[5]....
        /*02b0*/ 	.word	0x00000620


	//   ....[6]....
        /*02b4*/ 	.word	0x00000780


	//   ....[7]....
        /*02b8*/ 	.word	0x000014c0


	//   ....[8]....
        /*02bc*/ 	.word	0x00003420


	//   ....[9]....
        /*02c0*/ 	.word	0x00004570


	//   ....[10]....
        /*02c4*/ 	.word	0x00005440


	//   ....[11]....
        /*02c8*/ 	.word	0x00005450


	//   ....[12]....
        /*02cc*/ 	.word	0x00005810


	//   ....[13]....
        /*02d0*/ 	.word	0x00005910


	//   ....[14]....
        /*02d4*/ 	.word	0x00005c10


	//   ....[15]....
        /*02d8*/ 	.word	0x00005ca0


	//   ....[16]....
        /*02dc*/ 	.word	0x00006780


	//   ....[17]....
        /*02e0*/ 	.word	0x00007150


	//   ....[18]....
        /*02e4*/ 	.word	0x00007f70


	//   ....[19]....
        /*02e8*/ 	.word	0x000082f0


	//   ....[20]....
        /*02ec*/ 	.word	0x00008320


	//   ....[21]....
        /*02f0*/ 	.word	0x000083a0


	//   ....[22]....
        /*02f4*/ 	.word	0x000087a0


	//   ....[23]....
        /*02f8*/ 	.word	0x00008810


	//   ....[24]....
        /*02fc*/ 	.word	0x000099b0


	//   ....[25]....
        /*0300*/ 	.word	0x0000a230


	//   ....[26]....
        /*0304*/ 	.word	0x0000b110


	//   ....[27]....
        /*0308*/ 	.word	0x0000b140


	//   ....[28]....
        /*030c*/ 	.word	0x0000b430


	//   ....[29]....
        /*0310*/ 	.word	0x0000b600


	//   ....[30]....
        /*0314*/ 	.word	0x0000c510


	//   ....[31]....
        /*0318*/ 	.word	0x0000c550


	//   ....[32]....
        /*031c*/ 	.word	0x0000c5b0


	//   ....[33]....
        /*0320*/ 	.word	0x0000c5e0


	//   ....[34]....
        /*0324*/ 	.word	0x0000c600


	//   ....[35]....
        /*0328*/ 	.word	0x0000d0a0


	//   ....[36]....
        /*032c*/ 	.word	0x0000d5d0


	//   ....[37]....
        /*0330*/ 	.word	0x0000d600


	//   ....[38]....
        /*0334*/ 	.word	0x0000d620


	//   ....[39]....
        /*0338*/ 	.word	0x0000d630


	//   ....[40]....
        /*033c*/ 	.word	0x0000dad0


	//   ....[41]....
        /*0340*/ 	.word	0x0000db00


	//   ....[42]....
        /*0344*/ 	.word	0x0000e770


	//   ....[43]....
        /*0348*/ 	.word	0x0000e790


	//   ....[44]....
        /*034c*/ 	.word	0x0000f820


	//   ....[45]....
        /*0350*/ 	.word	0x000103d0


	//   ....[46]....
        /*0354*/ 	.word	0x00010d40


	//   ....[47]....
        /*0358*/ 	.word	0x00010de0


	//   ....[48]....
        /*035c*/ 	.word	0x00010e30


	//   ....[49]....
        /*0360*/ 	.word	0x00010e60


	//   ....[50]....
        /*0364*/ 	.word	0x00010e90


	//   ....[51]....
        /*0368*/ 	.word	0x00010ee0


	//   ....[52]....
        /*036c*/ 	.word	0x00010f10


	//   ....[53]....
        /*0370*/ 	.word	0x00010f20


	//   ....[54]....
        /*0374*/ 	.word	0x00011890


	//   ....[55]....
        /*0378*/ 	.word	0x000118b0


	//   ....[56]....
        /*037c*/ 	.word	0x000118d0


	//   ....[57]....
        /*0380*/ 	.word	0x000119f0


	//   ....[58]....
        /*0384*/ 	.word	0x00011ba0


	//   ....[59]....
        /*0388*/ 	.word	0x00011bd0


	//   ....[60]....
        /*038c*/ 	.word	0x00011d20


	//   ....[61]....
        /*0390*/ 	.word	0x00011d30


	//   ....[62]....
        /*0394*/ 	.word	0x00014df0


	//   ....[63]....
        /*0398*/ 	.word	0x00015350


	//   ....[64]....
        /*039c*/ 	.word	0x000154d0


	//   ....[65]....
        /*03a0*/ 	.word	0x00015540


	//   ....[66]....
        /*03a4*/ 	.word	0x00015650


	//   ....[67]....
        /*03a8*/ 	.word	0x00015700


	//   ....[68]....
        /*03ac*/ 	.word	0x000157f0


	//   ....[69]....
        /*03b0*/ 	.word	0x00015850


	//   ....[70]....
        /*03b4*/ 	.word	0x00015940


	//   ....[71]....
        /*03b8*/ 	.word	0x00015990


	//   ....[72]....
        /*03bc*/ 	.word	0x00015a20


	//   ....[73]....
        /*03c0*/ 	.word	0x00015b40


	//   ....[74]....
        /*03c4*/ 	.word	0x00015e50


	//   ....[75]....
        /*03c8*/ 	.word	0x00015ea0


	//   ....[76]....
        /*03cc*/ 	.word	0x00016090


	//   ....[77]....
        /*03d0*/ 	.word	0x000160e0


	//   ....[78]....
        /*03d4*/ 	.word	0x00016310


	//   ....[79]....
        /*03d8*/ 	.word	0x00016360


	//   ....[80]....
        /*03dc*/ 	.word	0x00016770


	//----- nvinfo : EIATTR_REG_RECONFIG
	.align		4
.L_969:
        /*03e0*/ 	.byte	0x01, 0x54
	.zero		2


	//----- nvinfo : EIATTR_SYSCALL_OFFSETS
	.align		4
        /*03e4*/ 	.byte	0x04, 0x46
        /*03e6*/ 	.short	(.L_971 - .L_970)


	//   ....[0]....
.L_970:
        /*03e8*/ 	.word	0x000035e0


	//   ....[1]....
        /*03ec*/ 	.word	0x00010010


	//   ....[2]....
        /*03f0*/ 	.word	0x00010150


	//   ....[3]....
        /*03f4*/ 	.word	0x00010240


	//   ....[4]....
        /*03f8*/ 	.word	0x00010960


	//   ....[5]....
        /*03fc*/ 	.word	0x00011260


	//----- nvinfo : EIATTR_MBARRIER_INSTR_OFFSETS
	.align		4
.L_971:
        /*0400*/ 	.byte	0x04, 0x39
        /*0402*/ 	.short	(.L_973 - .L_972)


	//   ....[0]....
.L_972:
        /*0404*/ 	.word	0x00000280
        /*0408*/ 	.word	0x000000ff
        /*040c*/ 	.word	0x00038800
        /*0410*/ 	.short	0x0100
        /*0412*/ 	.byte	0x08
	.zero		1


	//   ....[1]....
        /*0414*/ 	.word	0x00000290
        /*0418*/ 	.word	0x000000ff
        /*041c*/ 	.word	0x00038810
        /*0420*/ 	.short	0x0100
        /*0422*/ 	.byte	0x08
	.zero		1


	//   ....[2]....
        /*0424*/ 	.word	0x000002a0
        /*0428*/ 	.word	0x000000ff
        /*042c*/ 	.word	0x00038820
        /*0430*/ 	.short	0x0100
        /*0432*/ 	.byte	0x08
	.zero		1


	//   ....[3]....
        /*0434*/ 	.word	0x00000350
        /*0438*/ 	.word	0x000000ff
        /*043c*/ 	.word	0x00038830
        /*0440*/ 	.short	0x0100
        /*0442*/ 	.byte	0x06
	.zero		1


	//   ....[4]....
        /*0444*/ 	.word	0x00000360
        /*0448*/ 	.word	0x000000ff
        /*044c*/ 	.word	0x00038840
        /*0450*/ 	.short	0x0100
        /*0452*/ 	.byte	0x06
	.zero		1


	//   ....[5]....
        /*0454*/ 	.word	0x00000370
        /*0458*/ 	.word	0x000000ff
        /*045c*/ 	.word	0x00038838
        /*0460*/ 	.short	0x0100
        /*0462*/ 	.byte	0x06
	.zero		1


	//   ....[6]....
        /*0464*/ 	.word	0x00000380
        /*0468*/ 	.word	0x000000ff
        /*046c*/ 	.word	0x00038848
        /*0470*/ 	.short	0x0100
        /*0472*/ 	.byte	0x06
	.zero		1


	//   ....[7]....
        /*0474*/ 	.word	0x000004b0
        /*0478*/ 	.word	0x000000ff
        /*047c*/ 	.word	0x00038850
        /*0480*/ 	.short	0x0100
        /*0482*/ 	.byte	0x08
	.zero		1


	//   ....[8]....
        /*0484*/ 	.word	0x000004c0
        /*0488*/ 	.word	0x000000ff
        /*048c*/ 	.word	0x00038860
        /*0490*/ 	.short	0x0100
        /*0492*/ 	.byte	0x08
	.zero		1


	//   ....[9]....
        /*0494*/ 	.word	0x000004d0
        /*0498*/ 	.word	0x000000ff
        /*049c*/ 	.word	0x00038858
        /*04a0*/ 	.short	0x0100
        /*04a2*/ 	.byte	0x08
	.zero		1


	//   ....[10]....
        /*04a4*/ 	.word	0x000004e0
        /*04a8*/ 	.word	0x000000ff
        /*04ac*/ 	.word	0x00038868
        /*04b0*/ 	.short	0x0100
        /*04b2*/ 	.byte	0x08
	.zero		1


	//   ....[11]....
        /*04b4*/ 	.word	0x000005d0
        /*04b8*/ 	.word	0x000000ff
        /*04bc*/ 	.word	0x00038870
        /*04c0*/ 	.short	0x0100
        /*04c2*/ 	.byte	0x06
	.zero		1


	//   ....[12]....
        /*04c4*/ 	.word	0x000005e0
        /*04c8*/ 	.word	0x000000ff
        /*04cc*/ 	.word	0x00038880
        /*04d0*/ 	.short	0x0100
        /*04d2*/ 	.byte	0x06
	.zero		1


	//   ....[13]....
        /*04d4*/ 	.word	0x000005f0
        /*04d8*/ 	.word	0x000000ff
        /*04dc*/ 	.word	0x00038878
        /*04e0*/ 	.short	0x0100
        /*04e2*/ 	.byte	0x06
	.zero		1


	//   ....[14]....
        /*04e4*/ 	.word	0x00000600
        /*04e8*/ 	.word	0x000000ff
        /*04ec*/ 	.word	0x00038888
        /*04f0*/ 	.short	0x0100
        /*04f2*/ 	.byte	0x06
	.zero		1


	//   ....[15]....
        /*04f4*/ 	.word	0x00000730
        /*04f8*/ 	.word	0x000000ff
        /*04fc*/ 	.word	0x00038890
        /*0500*/ 	.short	0x0100
        /*0502*/ 	.byte	0x08
	.zero		1


	//   ....[16]....
        /*0504*/ 	.word	0x00000740
        /*0508*/ 	.word	0x000000ff
        /*050c*/ 	.word	0x000388a0
        /*0510*/ 	.short	0x0100
        /*0512*/ 	.byte	0x08
	.zero		1


	//   ....[17]....
        /*0514*/ 	.word	0x00000750
        /*0518*/ 	.word	0x000000ff
        /*051c*/ 	.word	0x00038898
        /*0520*/ 	.short	0x0100
        /*0522*/ 	.byte	0x08
	.zero		1


	//   ....[18]....
        /*0524*/ 	.word	0x00000760
        /*0528*/ 	.word	0x000000ff
        /*052c*/ 	.word	0x000388a8
        /*0530*/ 	.short	0x0100
        /*0532*/ 	.byte	0x08
	.zero		1


	//   ....[19]....
        /*0534*/ 	.word	0x00000890
        /*0538*/ 	.word	0x000000ff
        /*053c*/ 	.word	0x000388b0
        /*0540*/ 	.short	0x0100
        /*0542*/ 	.byte	0x08
	.zero		1


	//   ....[20]....
        /*0544*/ 	.word	0x000008a0
        /*0548*/ 	.word	0x000000ff
        /*054c*/ 	.word	0x000388c0
        /*0550*/ 	.short	0x0100
        /*0552*/ 	.byte	0x08
	.zero		1


	//   ....[21]....
        /*0554*/ 	.word	0x000008b0
        /*0558*/ 	.word	0x000000ff
        /*055c*/ 	.word	0x000388b8
        /*0560*/ 	.short	0x0100
        /*0562*/ 	.byte	0x08
	.zero		1


	//   ....[22]....
        /*0564*/ 	.word	0x000008c0
        /*0568*/ 	.word	0x000000ff
        /*056c*/ 	.word	0x000388c8
        /*0570*/ 	.short	0x0100
        /*0572*/ 	.byte	0x08
	.zero		1


	//   ....[23]....
        /*0574*/ 	.word	0x00001860
        /*0578*/ 	.word	0x00000008
        /*057c*/ 	.word	0x00000000
        /*0580*/ 	.short	0x0101
        /*0582*/ 	.byte	0x3f
	.zero		1


	//   ....[24]....
        /*0584*/ 	.word	0x00002300
        /*0588*/ 	.word	0x00000004
        /*058c*/ 	.word	0x00000000
        /*0590*/ 	.short	0x0101
        /*0592*/ 	.byte	0x3f
	.zero		1


	//   ....[25]....
        /*0594*/ 	.word	0x00003610
        /*0598*/ 	.word	0x000000c4
        /*059c*/ 	.word	0x00038800
        /*05a0*/ 	.short	0x010a
        /*05a2*/ 	.byte	0x3f
	.zero		1


	//   ....[26]....
        /*05a4*/ 	.word	0x000037c0
        /*05a8*/ 	.word	0x000000c4
        /*05ac*/ 	.word	0x00038830
        /*05b0*/ 	.short	0x010a
        /*05b2*/ 	.byte	0x3f
	.zero		1


	//   ....[27]....
        /*05b4*/ 	.word	0x00003800
        /*05b8*/ 	.word	0x000000c4
        /*05bc*/ 	.word	0x00038830
        /*05c0*/ 	.short	0x010a
        /*05c2*/ 	.byte	0x3f
	.zero		1


	//   ....[28]....
        /*05c4*/ 	.word	0x00003c10
        /*05c8*/ 	.word	0x000000c4
        /*05cc*/ 	.word	0x00038810
        /*05d0*/ 	.short	0x010a
        /*05d2*/ 	.byte	0x3f
	.zero		1


	//   ....[29]....
        /*05d4*/ 	.word	0x00003c50
        /*05d8*/ 	.word	0x000000c4
        /*05dc*/ 	.word	0x00038850
        /*05e0*/ 	.short	0x010a
        /*05e2*/ 	.byte	0x3f
	.zero		1


	//   ....[30]....
        /*05e4*/ 	.word	0x00003d10
        /*05e8*/ 	.word	0x000000c4
        /*05ec*/ 	.word	0x00038850
        /*05f0*/ 	.short	0x010a
        /*05f2*/ 	.byte	0x3f
	.zero		1


	//   ....[31]....
        /*05f4*/ 	.word	0x000060c0
        /*05f8*/ 	.word	0x00000018
        /*05fc*/ 	.word	0x00000000
        /*0600*/ 	.short	0x0101
        /*0602*/ 	.byte	0x3f
	.zero		1


	//   ....[32]....
        /*0604*/ 	.word	0x000067a0
        /*0608*/ 	.word	0x00000015
        /*060c*/ 	.word	0x00000000
        /*0610*/ 	.short	0x0101
        /*0612*/ 	.byte	0x3f
	.zero		1


	//   ....[33]....
        /*0614*/ 	.word	0x000068d0
        /*0618*/ 	.word	0x000000c6
        /*061c*/ 	.word	0x00038830
        /*0620*/ 	.short	0x010a
        /*0622*/ 	.byte	0x3f
	.zero		1


	//   ....[34]....
        /*0624*/ 	.word	0x00006920
        /*0628*/ 	.word	0x000000c6
        /*062c*/ 	.word	0x00038830
        /*0630*/ 	.short	0x010a
        /*0632*/ 	.byte	0x3f
	.zero		1


	//   ....[35]....
        /*0634*/ 	.word	0x00006c50
        /*0638*/ 	.word	0x000000c6
        /*063c*/ 	.word	0x00038850
        /*0640*/ 	.short	0x010a
        /*0642*/ 	.byte	0x3f
	.zero		1


	//   ....[36]....
        /*0644*/ 	.word	0x00006c90
        /*0648*/ 	.word	0x000000c6
        /*064c*/ 	.word	0x00038850
        /*0650*/ 	.short	0x010a
        /*0652*/ 	.byte	0x3f
	.zero		1


	//   ....[37]....
        /*0654*/ 	.word	0x00008a60
        /*0658*/ 	.word	0x00000099
        /*065c*/ 	.word	0x00000000
        /*0660*/ 	.short	0x0101
        /*0662*/ 	.byte	0x3f
	.zero		1


	//   ....[38]....
        /*0664*/ 	.word	0x000099d0
        /*0668*/ 	.word	0x000000c6
        /*066c*/ 	.word	0x00000000
        /*0670*/ 	.short	0x0101
        /*0672*/ 	.byte	0x3f
	.zero		1


	//   ....[39]....
        /*0674*/ 	.word	0x00009b20
        /*0678*/ 	.word	0x000000ba
        /*067c*/ 	.word	0x00038830
        /*0680*/ 	.short	0x010a
        /*0682*/ 	.byte	0x3f
	.zero		1


	//   ....[40]....
        /*0684*/ 	.word	0x00009b70
        /*0688*/ 	.word	0x000000ba
        /*068c*/ 	.word	0x00038830
        /*0690*/ 	.short	0x010a
        /*0692*/ 	.byte	0x3f
	.zero		1


	//   ....[41]....
        /*0694*/ 	.word	0x00009da0
        /*0698*/ 	.word	0x000000ba
        /*069c*/ 	.word	0x00038850
        /*06a0*/ 	.short	0x010a
        /*06a2*/ 	.byte	0x3f
	.zero		1


	//   ....[42]....
        /*06a4*/ 	.word	0x00009de0
        /*06a8*/ 	.word	0x000000ba
        /*06ac*/ 	.word	0x00038850
        /*06b0*/ 	.short	0x010a
        /*06b2*/ 	.byte	0x3f
	.zero		1


	//   ....[43]....
        /*06b4*/ 	.word	0x0000b970
        /*06b8*/ 	.word	0x00000099
        /*06bc*/ 	.word	0x00000000
        /*06c0*/ 	.short	0x0101
        /*06c2*/ 	.byte	0x3f
	.zero		1


	//   ....[44]....
        /*06c4*/ 	.word	0x0000c530
        /*06c8*/ 	.word	0x000000ba
        /*06cc*/ 	.word	0x00000000
        /*06d0*/ 	.short	0x0101
        /*06d2*/ 	.byte	0x3f
	.zero		1


	//   ....[45]....
        /*06d4*/ 	.word	0x0000d0c0
        /*06d8*/ 	.word	0x000000ff
        /*06dc*/ 	.word	0x00000000
        /*06e0*/ 	.short	0x0101
        /*06e2*/ 	.byte	0x04
	.zero		1


	//   ....[46]....
        /*06e4*/ 	.word	0x00010620
        /*06e8*/ 	.word	0x000000ff
        /*06ec*/ 	.word	0x00038840
        /*06f0*/ 	.short	0x010a
        /*06f2*/ 	.byte	0x26
	.zero		1


	//   ....[47]....
        /*06f4*/ 	.word	0x00011070
        /*06f8*/ 	.word	0x000000ff
        /*06fc*/ 	.word	0x00038800
        /*0700*/ 	.short	0x0107
        /*0702*/ 	.byte	0x26
	.zero		1


	//   ....[48]....
        /*0704*/ 	.word	0x000110f0
        /*0708*/ 	.word	0x000000ff
        /*070c*/ 	.word	0x00038800
        /*0710*/ 	.short	0x0101
        /*0712*/ 	.byte	0x26
	.zero		1


	//   ....[49]....
        /*0714*/ 	.word	0x00011fc0
        /*0718*/ 	.word	0x000000ff
        /*071c*/ 	.word	0x00038810
        /*0720*/ 	.short	0x0107
        /*0722*/ 	.byte	0x26
	.zero		1


	//   ....[50]....
        /*0724*/ 	.word	0x00012020
        /*0728*/ 	.word	0x000000ff
        /*072c*/ 	.word	0x00038810
        /*0730*/ 	.short	0x0101
        /*0732*/ 	.byte	0x26
	.zero		1


	//   ....[51]....
        /*0734*/ 	.word	0x00012030
        /*0738*/ 	.word	0x000000ff
        /*073c*/ 	.word	0x00038820
        /*0740*/ 	.short	0x010a
        /*0742*/ 	.byte	0x26
	.zero		1


	//   ....[52]....
        /*0744*/ 	.word	0x00012090
        /*0748*/ 	.word	0x000000ff
        /*074c*/ 	.word	0x00038860
        /*0750*/ 	.short	0x010a
        /*0752*/ 	.byte	0x26
	.zero		1


	//   ....[53]....
        /*0754*/ 	.word	0x00012c50
        /*0758*/ 	.word	0x000000ff
        /*075c*/ 	.word	0x00038848
        /*0760*/ 	.short	0x010a
        /*0762*/ 	.byte	0x26
	.zero		1


	//   ....[54]....
        /*0764*/ 	.word	0x00012e20
        /*0768*/ 	.word	0x000000ff
        /*076c*/ 	.word	0x00038868
        /*0770*/ 	.short	0x010a
        /*0772*/ 	.byte	0x26
	.zero		1


	//   ....[55]....
        /*0774*/ 	.word	0x000137d0
        /*0778*/ 	.word	0x000000ff
        /*077c*/ 	.word	0x00038840
        /*0780*/ 	.short	0x010a
        /*0782*/ 	.byte	0x26
	.zero		1


	//   ....[56]....
        /*0784*/ 	.word	0x000139b0
        /*0788*/ 	.word	0x000000ff
        /*078c*/ 	.word	0x00038860
        /*0790*/ 	.short	0x010a
        /*0792*/ 	.byte	0x26
	.zero		1


	//   ....[57]....
        /*0794*/ 	.word	0x00014380
        /*0798*/ 	.word	0x000000ff
        /*079c*/ 	.word	0x00038848
        /*07a0*/ 	.short	0x010a
        /*07a2*/ 	.byte	0x26
	.zero		1


	//   ....[58]....
        /*07a4*/ 	.word	0x00014560
        /*07a8*/ 	.word	0x000000ff
        /*07ac*/ 	.word	0x00038868
        /*07b0*/ 	.short	0x010a
        /*07b2*/ 	.byte	0x26
	.zero		1


	//   ....[59]....
        /*07b4*/ 	.word	0x00014d80
        /*07b8*/ 	.word	0x00000002
        /*07bc*/ 	.word	0x00038820
        /*07c0*/ 	.short	0x010a
        /*07c2*/ 	.byte	0x3f
	.zero		1


	//   ....[60]....
        /*07c4*/ 	.word	0x00014f20
        /*07c8*/ 	.word	0x00000007
        /*07cc*/ 	.word	0x00000000
        /*07d0*/ 	.short	0x010a
        /*07d2*/ 	.byte	0x3f
	.zero		1


	//   ....[61]....
        /*07d4*/ 	.word	0x00014f90
        /*07d8*/ 	.word	0x00000005
        /*07dc*/ 	.word	0x00000000
        /*07e0*/ 	.short	0x010a
        /*07e2*/ 	.byte	0x3f
	.zero		1


	//   ....[62]....
        /*07e4*/ 	.word	0x00014ff0
        /*07e8*/ 	.word	0x00000005
        /*07ec*/ 	.word	0x00000000
        /*07f0*/ 	.short	0x010a
        /*07f2*/ 	.byte	0x3f
	.zero		1


	//   ....[63]....
        /*07f4*/ 	.word	0x00015020
        /*07f8*/ 	.word	0x00000003
        /*07fc*/ 	.word	0x00000000
        /*0800*/ 	.short	0x010a
        /*0802*/ 	.byte	0x3f
	.zero		1


	//   ....[64]....
        /*0804*/ 	.word	0x00015080
        /*0808*/ 	.word	0x000000c4
        /*080c*/ 	.word	0x00038800
        /*0810*/ 	.short	0x010a
        /*0812*/ 	.byte	0x3f
	.zero		1


	//   ....[65]....
        /*0814*/ 	.word	0x000150d0
        /*0818*/ 	.word	0x000000c4
        /*081c*/ 	.word	0x00038830
        /*0820*/ 	.short	0x010a
        /*0822*/ 	.byte	0x3f
	.zero		1


	//   ....[66]....
        /*0824*/ 	.word	0x00015120
        /*0828*/ 	.word	0x000000c4
        /*082c*/ 	.word	0x00038810
        /*0830*/ 	.short	0x010a
        /*0832*/ 	.byte	0x3f
	.zero		1


	//   ....[67]....
        /*0834*/ 	.word	0x00015170
        /*0838*/ 	.word	0x000000c4
        /*083c*/ 	.word	0x00038850
        /*0840*/ 	.short	0x010a
        /*0842*/ 	.byte	0x3f
	.zero		1


	//   ....[68]....
        /*0844*/ 	.word	0x000151c0
        /*0848*/ 	.word	0x000000c6
        /*084c*/ 	.word	0x00038830
        /*0850*/ 	.short	0x010a
        /*0852*/ 	.byte	0x3f
	.zero		1


	//   ....[69]....
        /*0854*/ 	.word	0x00015210
        /*0858*/ 	.word	0x000000c6
        /*085c*/ 	.word	0x00038850
        /*0860*/ 	.short	0x010a
        /*0862*/ 	.byte	0x3f
	.zero		1


	//   ....[70]....
        /*0864*/ 	.word	0x00015260
        /*0868*/ 	.word	0x000000ba
        /*086c*/ 	.word	0x00038830
        /*0870*/ 	.short	0x010a
        /*0872*/ 	.byte	0x3f
	.zero		1


	//   ....[71]....
        /*0874*/ 	.word	0x000152b0
        /*0878*/ 	.word	0x000000ba
        /*087c*/ 	.word	0x00038850
        /*0880*/ 	.short	0x010a
        /*0882*/ 	.byte	0x3f
	.zero		1


	//   ....[72]....
        /*0884*/ 	.word	0x00015410
        /*0888*/ 	.word	0x00000003
        /*088c*/ 	.word	0x00038840
        /*0890*/ 	.short	0x010a
        /*0892*/ 	.byte	0x3f
	.zero		1


	//   ....[73]....
        /*0894*/ 	.word	0x000163a0
        /*0898*/ 	.word	0x00000003
        /*089c*/ 	.word	0x00038820
        /*08a0*/ 	.short	0x010a
        /*08a2*/ 	.byte	0x3f
	.zero		1


	//   ....[74]....
        /*08a4*/ 	.word	0x00016400
        /*08a8*/ 	.word	0x00000003
        /*08ac*/ 	.word	0x00038860
        /*08b0*/ 	.short	0x010a
        /*08b2*/ 	.byte	0x3f
	.zero		1


	//   ....[75]....
        /*08b4*/ 	.word	0x00016460
        /*08b8*/ 	.word	0x00000003
        /*08bc*/ 	.word	0x00038848
        /*08c0*/ 	.short	0x010a
        /*08c2*/ 	.byte	0x3f
	.zero		1


	//   ....[76]....
        /*08c4*/ 	.word	0x000164c0
        /*08c8*/ 	.word	0x00000003
        /*08cc*/ 	.word	0x00038868
        /*08d0*/ 	.short	0x010a
        /*08d2*/ 	.byte	0x3f
	.zero		1


	//   ....[77]....
        /*08d4*/ 	.word	0x00016520
        /*08d8*/ 	.word	0x00000003
        /*08dc*/ 	.word	0x00038840
        /*08e0*/ 	.short	0x010a
        /*08e2*/ 	.byte	0x3f
	.zero		1


	//   ....[78]....
        /*08e4*/ 	.word	0x00016580
        /*08e8*/ 	.word	0x00000003
        /*08ec*/ 	.word	0x00038860
        /*08f0*/ 	.short	0x010a
        /*08f2*/ 	.byte	0x3f
	.zero		1


	//   ....[79]....
        /*08f4*/ 	.word	0x000165e0
        /*08f8*/ 	.word	0x00000003
        /*08fc*/ 	.word	0x00038848
        /*0900*/ 	.short	0x010a
        /*0902*/ 	.byte	0x3f
	.zero		1


	//   ....[80]....
        /*0904*/ 	.word	0x00016640
        /*0908*/ 	.word	0x00000003
        /*090c*/ 	.word	0x00038868
        /*0910*/ 	.short	0x010a
        /*0912*/ 	.byte	0x3f
	.zero		1


	//   ....[81]....
        /*0914*/ 	.word	0x00016690
        /*0918*/ 	.word	0x00000002
        /*091c*/ 	.word	0x00038820
        /*0920*/ 	.short	0x010a
        /*0922*/ 	.byte	0x3f
	.zero		1


	//   ....[82]....
        /*0924*/ 	.word	0x00016830
        /*0928*/ 	.word	0x00000007
        /*092c*/ 	.word	0x00000000
        /*0930*/ 	.short	0x010a
        /*0932*/ 	.byte	0x3f
	.zero		1


	//   ....[83]....
        /*0934*/ 	.word	0x00016880
        /*0938*/ 	.word	0x00000005
        /*093c*/ 	.word	0x00000000
        /*0940*/ 	.short	0x010a
        /*0942*/ 	.byte	0x3f
	.zero		1


	//   ....[84]....
        /*0944*/ 	.word	0x000168d0
        /*0948*/ 	.word	0x00000005
        /*094c*/ 	.word	0x00000000
        /*0950*/ 	.short	0x010a
        /*0952*/ 	.byte	0x3f
	.zero		1


	//----- nvinfo : EIATTR_NUM_MBARRIERS
	.align		4
.L_973:
        /*0954*/ 	.byte	0x03, 0x38
        /*0956*/ 	.short	0x0017


	//----- nvinfo : EIATTR_EXIT_INSTR_OFFSETS
	.align		4
        /*0958*/ 	.byte	0x04, 0x1c
        /*095a*/ 	.short	(.L_975 - .L_974)


	//   ....[0]....
.L_974:
        /*095c*/ 	.word	0x00015070


	//----- nvinfo : EIATTR_MAX_THREADS
	.align		4
.L_975:
        /*0960*/ 	.byte	0x04, 0x05
        /*0962*/ 	.short	(.L_977 - .L_976)
.L_976:
        /*0964*/ 	.word	0x00000180
        /*0968*/ 	.word	0x00000001
        /*096c*/ 	.word	0x00000001


	//----- nvinfo : EIATTR_CRS_STACK_SIZE
	.align		4
.L_977:
        /*0970*/ 	.byte	0x04, 0x1e
        /*0972*/ 	.short	(.L_979 - .L_978)
.L_978:
        /*0974*/ 	.word	0x00000000


	//----- nvinfo : EIATTR_CBANK_PARAM_SIZE
	.align		4
.L_979:
        /*0978*/ 	.byte	0x03, 0x19
        /*097a*/ 	.short	0x0b70


	//----- nvinfo : EIATTR_PARAM_CBANK
	.align		4
        /*097c*/ 	.byte	0x04, 0x0a
        /*097e*/ 	.short	(.L_981 - .L_980)
	.align		4
.L_980:
        /*0980*/ 	.word	index@(.nv.constant0._ZN7cutlass13device_kernelIN5flash11enable_sm90INS1_16FlashAttnFwdSm90INS1_25CollectiveMainloopFwdSm90ILi2EN4cute5tupleIJNS5_1CILi1EEES8_S8_EEENS6_IJNS7_ILi64EEESA_SA_EEELi512ENS_6half_tEfNS_4arch4Sm90ELb1ELb0ELb0ELb0ELb0ELb0ELb1ELb0ELb0ELb1ELb1ELb0EEENS1_21CollectiveEpilogueFwdINS6_IJSA_NS7_ILi512EEESA_EEES9_SC_SE_Li256ELb0ELb1ELb1ELb0EEENS1_19SingleTileSchedulerILb0ELb1ELb1ELi64EEEEEEEEEvNT_6ParamsE)
        /*0984*/ 	.short	0x0210
        /*0986*/ 	.short	0x0b70


	//----- nvinfo : EIATTR_SW_WAR
	.align		4
.L_981:
        /*0988*/ 	.byte	0x04, 0x36
        /*098a*/ 	.short	(.L_983 - .L_982)
.L_982:
        /*098c*/ 	.word	0x00000008
.L_983:


//--------------------- .nv.info._ZN7cutlass13device_kernelIN5flash11enable_sm90INS1_16FlashAttnFwdSm90INS1_25CollectiveMainloopFwdSm90ILi2EN4cute5tupleIJNS5_1CILi1EEES8_S8_EEENS6_IJNS7_ILi64EEESA_SA_EEELi512ENS_6half_tEfNS_4arch4Sm90ELb1ELb0ELb0ELb1ELb0ELb0ELb0ELb0ELb0ELb1ELb1ELb0EEENS1_21CollectiveEpilogueFwdINS6_IJSA_NS7_ILi512EEESA_EEES9_SC_SE_Li256ELb1ELb1ELb1ELb0EEENS1_36VarlenDynamicPersistentTileSchedulerILi64ELi64ELi256ELi128ELb1ELb1ELb1ELb1ELb1ELb1EEEEEEEEEvNT_6ParamsE --------------------------
	.section	.nv.info._ZN7cutlass13device_kernelIN5flash11enable_sm90INS1_16FlashAttnFwdSm90INS1_25CollectiveMainloopFwdSm90ILi2EN4cute5tupleIJNS5_1CILi1EEES8_S8_EEENS6_IJNS7_ILi64EEESA_SA_EEELi512ENS_6half_tEfNS_4arch4Sm90ELb1ELb0ELb0ELb1ELb0ELb0ELb0ELb0ELb0ELb1ELb1ELb0EEENS1_21CollectiveEpilogueFwdINS6_IJSA_NS7_ILi512EEESA_EEES9_SC_SE_Li256ELb1ELb1ELb1ELb0EEENS1_36VarlenDynamicPersistentTileSchedulerILi64ELi64ELi256ELi128ELb1ELb1ELb1ELb1ELb1ELb1EEEEEEEEEvNT_6ParamsE,"",@"SHT_CUDA_INFO"
	.sectionflags	@""
	.align	4


	//----- nvinfo : EIATTR_CUDA_API_VERSION
	.align		4
        /*0000*/ 	.byte	0x04, 0x37
        /*0002*/ 	.short	(.L_985 - .L_984)
.L_984:
        /*0004*/ 	.word	0x00000082


	//----- nvinfo : EIATTR_KPARAM_INFO
	.align		4
.L_985:
        /*0008*/ 	.byte	0x04, 0x17
        /*000a*/ 	.short	(.L_987 - .L_986)
.L_986:
        /*000c*/ 	.word	0x00000000
        /*0010*/ 	.short	0x0000
        /*0012*/ 	.short	0x0070
        /*0014*/ 	.byte	0x00, 0xf0, 0x01, 0x2a


	//----- nvinfo : EIATTR_SPARSE_MMA_MASK
	.align		4
.L_987:
        /*0018*/ 	.byte	0x03, 0x50
        /*001a*/ 	.short	0x0000


	//----- nvinfo : EIATTR_MAXREG_COUNT
	.align		4
        /*001c*/ 	.byte	0x03, 0x1b
        /*001e*/ 	.short	0x00a8


	//----- nvinfo : EIATTR_NUM_BARRIERS
	.align		4
        /*0020*/ 	.byte	0x02, 0x4c
        /*0022*/ 	.byte	0x10
	.zero		1


	//----- nvinfo : EIATTR_EXTERNS
	.align		4
        /*0024*/ 	.byte	0x04, 0x0f
        /*0026*/ 	.short	(.L_989 - .L_988)


	//   ....[0]....
	.align		4
.L_988:
        /*0028*/ 	.word	index@(__assertfail)


	//----- nvinfo : EIATTR_ANNOTATIONS
	.align		4
.L_989:
        /*002c*/ 	.byte	0x04, 0x55
        /*002e*/ 	.short	(.L_991 - .L_990)


	//   ....[0]....
.L_990:
        /* <DEDUP_REMOVED lines=72> */


	//----- nvinfo : EIATTR_MERCURY_ISA_VERSION
	.align		4
.L_991:
        /*04a0*/ 	.byte	0x03, 0x5f
        /*04a2*/ 	.short	0x0101


	//----- nvinfo : EIATTR_UNUSED_LOAD_BYTE_OFFSET
	.align		4
        /*04a4*/ 	.byte	0x04, 0x44
        /*04a6*/ 	.short	(.L_993 - .L_992)


	//   ....[0]....
.L_992:
        /*04a8*/ 	.word	0x00000a10
        /*04ac*/ 	.word	0x0000fff0


	//   ....[1]....
        /*04b0*/ 	.word	0x00009e60
        /*04b4*/ 	.word	0x0000fff0


	//----- nvinfo : EIATTR_INT_WARP_WIDE_INSTR_OFFSETS
	.align		4
.L_993:
        /*04b8*/ 	.byte	0x04, 0x31
        /*04ba*/ 	.short	(.L_995 - .L_994)


	//   ....[0]....
.L_994:
        /*04bc*/ 	.word	0x00000130


	//   ....[1]....
        /*04c0*/ 	.word	0x00000170


	//   ....[2]....
        /*04c4*/ 	.word	0x000001e0


	//   ....[3]....
        /*04c8*/ 	.word	0x00010350


	//   ....[4]....
        /*04cc*/ 	.word	0x000103e0


	//   ....[5]....
        /*04d0*/ 	.word	0x00014d10


	//   ....[6]....
        /*04d4*/ 	.word	0x00014da0


	//----- nvinfo : EIATTR_COOP_GROUP_MASK_REGIDS
	.align		4
.L_995:
        /*04d8*/ 	.byte	0x04, 0x29
        /*04da*/ 	.short	(.L_997 - .L_996)


	//   ....[0]....
.L_996:
        /*04dc*/ 	.word	0xffffffff


	//   ....[1]....
        /*04e0*/ 	.word	0xffffffff


	//   ....[2]....
        /*04e4*/ 	.word	0xffffffff


	//   ....[3]....
        /*04e8*/ 	.word	0xffffffff


	//   ....[4]....
        /*04ec*/ 	.word	0xffffffff


	//   ....[5]....
        /*04f0*/ 	.word	0xffffffff


	//   ....[6]....
        /*04f4*/ 	.word	0xffffffff


	//   ....[7]....
        /*04f8*/ 	.word	0xffffffff


	//   ....[8]....
        /*04fc*/ 	.word	0xffffffff


	//   ....[9]....
        /*0500*/ 	.word	0xffffffff


	//   ....[10]....
        /*0504*/ 	.word	0xffffffff


	//   ....[11]....
        /*0508*/ 	.word	0xffffffff


	//   ....[12]....
        /*050c*/ 	.word	0xffffffff


	//   ....[13]....
        /*0510*/ 	.word	0xffffffff


	//   ....[14]....
        /*0514*/ 	.word	0xffffffff


	//   ....[15]....
        /*0518*/ 	.word	0xffffffff


	//   ....[16]....
        /*051c*/ 	.word	0xffffffff


	//   ....[17]....
        /*0520*/ 	.word	0xffffffff


	//   ....[18]....
        /*0524*/ 	.word	0xffffffff


	//   ....[19]....
        /*0528*/ 	.word	0xffffffff


	//   ....[20]....
        /*052c*/ 	.word	0xffffffff


	//   ....[21]....
        /*0530*/ 	.word	0xffffffff


	//   ....[22]....
        /*0534*/ 	.word	0xffffffff


	//   ....[23]....
        /*0538*/ 	.word	0xffffffff


	//   ....[24]....
        /*053c*/ 	.word	0xffffffff


	//   ....[25]....
        /*0540*/ 	.word	0xffffffff


	//   ....[26]....
        /*0544*/ 	.word	0xffffffff


	//   ....[27]....
        /*0548*/ 	.word	0xffffffff


	//   ....[28]....
        /*054c*/ 	.word	0xffffffff


	//   ....[29]....
        /*0550*/ 	.word	0xffffffff


	//   ....[30]....
        /*0554*/ 	.word	0xffffffff


	//   ....[31]....
        /*0558*/ 	.word	0xffffffff


	//   ....[32]....
        /*055c*/ 	.word	0xffffffff


	//   ....[33]....
        /*0560*/ 	.word	0xffffffff


	//   ....[34]....
        /*0564*/ 	.word	0xffffffff


	//   ....[35]....
        /*0568*/ 	.word	0xffffffff


	//   ....[36]....
        /*056c*/ 	.word	0xffffffff


	//   ....[37]....
        /*0570*/ 	.word	0xffffffff


	//   ....[38]....
        /*0574*/ 	.word	0xffffffff


	//   ....[39]....
        /*0578*/ 	.word	0xffffffff


	//   ....[40]....
        /*057c*/ 	.word	0xffffffff


	//   ....[41]....
        /*0580*/ 	.word	0xffffffff


	//   ....[42]....
        /*0584*/ 	.word	0xffffffff


	//   ....[43]....
        /*0588*/ 	.word	0xffffffff


	//   ....[44]....
        /*058c*/ 	.word	0xffffffff


	//   ....[45]....
        /*0590*/ 	.word	0xffffffff


	//   ....[46]....
        /*0594*/ 	.word	0xffffffff


	//   ....[47]....
        /*0598*/ 	.word	0xffffffff


	//   ....[48]....
        /*059c*/ 	.word	0xffffffff


	//   ....[49]....
        /*05a0*/ 	.word	0xffffffff


	//   ....[50]....
        /*05a4*/ 	.word	0xffffffff


	//   ....[51]....
        /*05a8*/ 	.word	0xffffffff


	//   ....[52]....
        /*05ac*/ 	.word	0xffffffff


	//   ....[53]....
        /*05b0*/ 	.word	0xffffffff


	//   ....[54]....
        /*05b4*/ 	.word	0xffffffff


	//   ....[55]....
        /*05b8*/ 	.word	0xffffffff


	//   ....[56]....
        /*05bc*/ 	.word	0xffffffff


	//   ....[57]....
        /*05c0*/ 	.word	0xffffffff


	//   ....[58]....
        /*05c4*/ 	.word	0xffffffff


	//   ....[59]....
        /*05c8*/ 	.word	0xffffffff


	//   ....[60]....
        /*05cc*/ 	.word	0xffffffff


	//   ....[61]....
        /*05d0*/ 	.word	0xffffffff


	//   ....[62]....
        /*05d4*/ 	.word	0xffffffff


	//   ....[63]....
        /*05d8*/ 	.word	0xffffffff


	//   ....[64]....
        /*05dc*/ 	.word	0xffffffff


	//   ....[65]....
        /*05e0*/ 	.word	0xffffffff


	//   ....[66]....
        /*05e4*/ 	.word	0xffffffff


	//   ....[67]....
        /*05e8*/ 	.word	0xffffffff


	//   ....[68]....
        /*05ec*/ 	.word	0xffffffff


	//   ....[69]....
        /*05f0*/ 	.word	0xffffffff


	//   ....[70]....
        /*05f4*/ 	.word	0xffffffff


	//   ....[71]....
        /*05f8*/ 	.word	0xffffffff


	//   ....[72]....
        /*05fc*/ 	.word	0xffffffff


	//   ....[73]....
        /*0600*/ 	.word	0xffffffff


	//   ....[74]....
        /*0604*/ 	.word	0xffffffff


	//   ....[75]....
        /*0608*/ 	.word	0xffffffff


	//   ....[76]....
        /*060c*/ 	.word	0xffffffff


	//   ....[77]....
        /*0610*/ 	.word	0xffffffff


	//   ....[78]....
        /*0614*/ 	.word	0xffffffff


	//   ....[79]....
        /*0618*/ 	.word	0xffffffff


	//   ....[80]....
        /*061c*/ 	.word	0xffffffff


	//   ....[81]....
        /*0620*/ 	.word	0xffffffff


	//   ....[82]....
        /*0624*/ 	.word	0xffffffff


	//   ....[83]....
        /*0628*/ 	.word	0xffffffff


	//   ....[84]....
        /*062c*/ 	.word	0xffffffff


	//   ....[85]....
        /*0630*/ 	.word	0xffffffff


	//   ....[86]....
        /*0634*/ 	.word	0xffffffff


	//   ....[87]....
        /*0638*/ 	.word	0xffffffff


	//   ....[88]....
        /*063c*/ 	.word	0xffffffff


	//   ....[89]....
        /*0640*/ 	.word	0xffffffff


	//   ....[90]....
        /*0644*/ 	.word	0xffffffff


	//   ....[91]....
        /*0648*/ 	.word	0xffffffff


	//   ....[92]....
        /*064c*/ 	.word	0xffffffff


	//   ....[93]....
        /*0650*/ 	.word	0xffffffff


	//   ....[94]....
        /*0654*/ 	.word	0x0500000f


	//   ....[95]....
        /*0658*/ 	.word	0x0500000f


	//   ....[96]....
        /*065c*/ 	.word	0x0500000f


	//   ....[97]....
        /*0660*/ 	.word	0x0500000f


	//   ....[98]....
        /*0664*/ 	.word	0x0500000f


	//   ....[99]....
        /*0668*/ 	.word	0x0500000f


	//   ....[100]....
        /*066c*/ 	.word	0x0500000f


	//   ....[101]....
        /*0670*/ 	.word	0x0500000f


	//   ....[102]....
        /*0674*/ 	.word	0x0500000f


	//   ....[103]....
        /*0678*/ 	.word	0x0500000f


	//   ....[104]....
        /*067c*/ 	.word	0x0500000f


	//   ....[105]....
        /*0680*/ 	.word	0x0500000f


	//   ....[106]....
        /*0684*/ 	.word	0x0500000f


	//   ....[107]....
        /*0688*/ 	.word	0x0500000f


	//   ....[108]....
        /*068c*/ 	.word	0x0500000f


	//   ....[109]....
        /*0690*/ 	.word	0x0500000f


	//   ....[110]....
        /*0694*/ 	.word	0x0500000f


	//   ....[111]....
        /*0698*/ 	.word	0x0500000f


	//   ....[112]....
        /*069c*/ 	.word	0x0500000f


	//   ....[113]....
        /*06a0*/ 	.word	0x0500000f


	//   ....[114]....
        /*06a4*/ 	.word	0x0500000f


	//   ....[115]....
        /*06a8*/ 	.word	0x0500000f


	//   ....[116]....
        /*06ac*/ 	.word	0x0500000f


	//   ....[117]....
        /*06b0*/ 	.word	0x0500000f


	//   ....[118]....
        /*06b4*/ 	.word	0x0500000f


	//   ....[119]....
        /*06b8*/ 	.word	0x0500000f


	//   ....[120]....
        /*06bc*/ 	.word	0x0500000f


	//   ....[121]....
        /*06c0*/ 	.word	0x0500000f


	//----- nvinfo : EIATTR_COOP_GROUP_INSTR_OFFSETS
	.align		4
.L_997:
        /*06c4*/ 	.byte	0x04, 0x28
        /*06c6*/ 	.short	(.L_999 - .L_998)


	//   ....[0]....
.L_998:
        /*06c8*/ 	.word	0x00000060


	//   ....[1]....
        /*06cc*/ 	.word	0x00000140


	//   ....[2]....
        /*06d0*/ 	.word	0x00000190


	//   ....[3]....
        /*06d4*/ 	.word	0x00000380


	//   ....[4]....
        /*06d8*/ 	.word	0x000004e0


	//   ....[5]....
        /*06dc*/ 	.word	0x00000600


	//   ....[6]....
        /*06e0*/ 	.word	0x00000760


	//   ....[7]....
        /*06e4*/ 	.word	0x00002170


	//   ....[8]....
        /*06e8*/ 	.word	0x00004220


	//   ....[9]....
        /*06ec*/ 	.word	0x00004860


	//   ....[10]....
        /*06f0*/ 	.word	0x00004890


	//   ....[11]....
        /*06f4*/ 	.word	0x00004c90


	//   ....[12]....
        /*06f8*/ 	.word	0x00004de0


	//   ....[13]....
        /*06fc*/ 	.word	0x00004fb0


	//   ....[14]....
        /*0700*/ 	.word	0x00005100


	//   ....[15]....
        /*0704*/ 	.word	0x00005af0


	//   ....[16]....
        /*0708*/ 	.word	0x00005de0


	//   ....[17]....
        /*070c*/ 	.word	0x00005e00


	//   ....[18]....
        /*0710*/ 	.word	0x00006300


	//   ....[19]....
        /*0714*/ 	.word	0x00006400


	//   ....[20]....
        /*0718*/ 	.word	0x00006b30


	//   ....[21]....
        /*071c*/ 	.word	0x00006d00


	//   ....[22]....
        /*0720*/ 	.word	0x00007a40


	//   ....[23]....
        /*0724*/ 	.word	0x00007e60


	//   ....[24]....
        /*0728*/ 	.word	0x00007e80


	//   ....[25]....
        /*072c*/ 	.word	0x000086b0


	//   ....[26]....
        /*0730*/ 	.word	0x00008750


	//   ....[27]....
        /*0734*/ 	.word	0x00009320


	//   ....[28]....
        /*0738*/ 	.word	0x00009360


	//   ....[29]....
        /*073c*/ 	.word	0x000093d0


	//   ....[30]....
        /*0740*/ 	.word	0x00009400


	//   ....[31]....
        /*0744*/ 	.word	0x00009430


	//   ....[32]....
        /*0748*/ 	.word	0x0000ac60


	//   ....[33]....
        /*074c*/ 	.word	0x0000b050


	//   ....[34]....
        /*0750*/ 	.word	0x0000b060


	//   ....[35]....
        /*0754*/ 	.word	0x0000b070


	//   ....[36]....
        /*0758*/ 	.word	0x0000b0a0


	//   ....[37]....
        /*075c*/ 	.word	0x0000bcc0


	//   ....[38]....
        /*0760*/ 	.word	0x0000bce0


	//   ....[39]....
        /*0764*/ 	.word	0x0000bf90


	//   ....[40]....
        /*0768*/ 	.word	0x0000bfb0


	//   ....[41]....
        /*076c*/ 	.word	0x0000c6e0


	//   ....[42]....
        /*0770*/ 	.word	0x0000c710


	//   ....[43]....
        /*0774*/ 	.word	0x0000cf70


	//   ....[44]....
        /*0778*/ 	.word	0x0000cf90


	//   ....[45]....
        /*077c*/ 	.word	0x0000e300


	//   ....[46]....
        /*0780*/ 	.word	0x0000e340


	//   ....[47]....
        /*0784*/ 	.word	0x0000e580


	//   ....[48]....
        /*0788*/ 	.word	0x0000e5a0


	//   ....[49]....
        /*078c*/ 	.word	0x0000e860


	//   ....[50]....
        /*0790*/ 	.word	0x0000ea70


	//   ....[51]....
        /*0794*/ 	.word	0x0000eaa0


	//   ....[52]....
        /*0798*/ 	.word	0x0000ead0


	//   ....[53]....
        /*079c*/ 	.word	0x0000eb00


	//   ....[54]....
        /*07a0*/ 	.word	0x0000eb30


	//   ....[55]....
        /*07a4*/ 	.word	0x0000eb60


	//   ....[56]....
        /*07a8*/ 	.word	0x0000ed00


	//   ....[57]....
        /*07ac*/ 	.word	0x0000ed30


	//   ....[58]....
        /*07b0*/ 	.word	0x0000ed60


	//   ....[59]....
        /*07b4*/ 	.word	0x0000ed90


	//   ....[60]....
        /*07b8*/ 	.word	0x0000edc0


	//   ....[61]....
        /*07bc*/ 	.word	0x0000edf0


	//   ....[62]....
        /*07c0*/ 	.word	0x0000ee90


	//   ....[63]....
        /*07c4*/ 	.word	0x0000eec0


	//   ....[64]....
        /*07c8*/ 	.word	0x0000eed0


	//   ....[65]....
        /*07cc*/ 	.word	0x0000ef00


	//   ....[66]....
        /*07d0*/ 	.word	0x00010930


	//   ....[67]....
        /*07d4*/ 	.word	0x00011420


	//   ....[68]....
        /*07d8*/ 	.word	0x00011430


	//   ....[69]....
        /*07dc*/ 	.word	0x000114d0


	//   ....[70]....
        /*07e0*/ 	.word	0x000114e0


	//   ....[71]....
        /*07e4*/ 	.word	0x00011560


	//   ....[72]....
        /*07e8*/ 	.word	0x00011570


	//   ....[73]....
        /*07ec*/ 	.word	0x000115c0


	//   ....[74]....
        /*07f0*/ 	.word	0x000115e0


	//   ....[75]....
        /*07f4*/ 	.word	0x00015030


	//   ....[76]....
        /*07f8*/ 	.word	0x00015060


	//   ....[77]....
        /*07fc*/ 	.word	0x000150c0


	//   ....[78]....
        /*0800*/ 	.word	0x000150f0


	//   ....[79]....
        /*0804*/ 	.word	0x00015120


	//   ....[80]....
        /*0808*/ 	.word	0x00015150


	//   ....[81]....
        /*080c*/ 	.word	0x00015180


	//   ....[82]....
        /*0810*/ 	.word	0x000151b0


	//   ....[83]....
        /*0814*/ 	.word	0x00015370


	//   ....[84]....
        /*0818*/ 	.word	0x000153a0


	//   ....[85]....
        /*081c*/ 	.word	0x000153d0


	//   ....[86]....
        /*0820*/ 	.word	0x00015400


	//   ....[87]....
        /*0824*/ 	.word	0x00015430


	//   ....[88]....
        /*0828*/ 	.word	0x00015460


	//   ....[89]....
        /*082c*/ 	.word	0x00015530


	//   ....[90]....
        /*0830*/ 	.word	0x00015550


	//   ....[91]....
        /*0834*/ 	.word	0x00015560


	//   ....[92]....
        /*0838*/ 	.word	0x000155e0


	//   ....[93]....
        /*083c*/ 	.word	0x00016110


	//   ....[94]....
        /*0840*/ 	.word	0x00016770


	//   ....[95]....
        /*0844*/ 	.word	0x00016950


	//   ....[96]....
        /*0848*/ 	.word	0x000169a0


	//   ....[97]....
        /*084c*/ 	.word	0x00016a00


	//   ....[98]....
        /*0850*/ 	.word	0x00016af0


	//   ....[99]....
        /*0854*/ 	.word	0x00016b50


	//   ....[100]....
        /*0858*/ 	.word	0x00016c40


	//   ....[101]....
        /*085c*/ 	.word	0x00016ca0


	//   ....[102]....
        /*0860*/ 	.word	0x00016d70


	//   ....[103]....
        /*0864*/ 	.word	0x000170a0


	//   ....[104]....
        /*0868*/ 	.word	0x00017140


	//   ....[105]....
        /*086c*/ 	.word	0x000172e0


	//   ....[106]....
        /*0870*/ 	.word	0x00017350


	//   ....[107]....
        /*0874*/ 	.word	0x000173c0


	//   ....[108]....
        /*0878*/ 	.word	0x00017430


	//   ....[109]....
        /*087c*/ 	.word	0x000174a0


	//   ....[110]....
        /*0880*/ 	.word	0x00017520


	//   ....[111]....
        /*0884*/ 	.word	0x000175b0


	//   ....[112]....
        /*0888*/ 	.word	0x00017650


	//   ....[113]....
        /*088c*/ 	.word	0x000176c0


	//   ....[114]....
        /*0890*/ 	.word	0x00017730


	//   ....[115]....
        /*0894*/ 	.word	0x000177a0


	//   ....[116]....
        /*0898*/ 	.word	0x00017820


	//   ....[117]....
        /*089c*/ 	.word	0x00017890


	//   ....[118]....
        /*08a0*/ 	.word	0x00017940


	//   ....[119]....
        /*08a4*/ 	.word	0x00017990


	//   ....[120]....
        /*08a8*/ 	.word	0x00017a40


	//   ....[121]....
        /*08ac*/ 	.word	0x00017b70


	//----- nvinfo : EIATTR_REG_RECONFIG
	.align		4
.L_999:
        /*08b0*/ 	.byte	0x01, 0x54
	.zero		2


	//----- nvinfo : EIATTR_SYSCALL_OFFSETS
	.align		4
        /*08b4*/ 	.byte	0x04, 0x46
        /*08b6*/ 	.short	(.L_1001 - .L_1000)


	//   ....[0]....
.L_1000:
        /*08b8*/ 	.word	0x000043f0


	//   ....[1]....
        /*08bc*/ 	.word	0x00010550


	//   ....[2]....
        /*08c0*/ 	.word	0x000106a0


	//   ....[3]....
        /*08c4*/ 	.word	0x000107a0


	//   ....[4]....
        /*08c8*/ 	.word	0x00011040


	//----- nvinfo : EIATTR_MBARRIER_INSTR_OFFSETS
	.align		4
.L_1001:
        /*08cc*/ 	.byte	0x04, 0x39
        /*08ce*/ 	.short	(.L_1003 - .L_1002)


	//   ....[0]....
.L_1002:
        /*08d0*/ 	.word	0x00000270
        /*08d4*/ 	.word	0x000000ff
        /*08d8*/ 	.word	0x00028c00
        /*08dc*/ 	.short	0x0100
        /*08de*/ 	.byte	0x08
	.zero		1


	//   ....[1]....
        /*08e0*/ 	.word	0x00000280
        /*08e4*/ 	.word	0x000000ff
        /*08e8*/ 	.word	0x00028c20
        /*08ec*/ 	.short	0x0100
        /*08ee*/ 	.byte	0x08
	.zero		1


	//   ....[2]....
        /*08f0*/ 	.word	0x00000330
        /*08f4*/ 	.word	0x000000ff
        /*08f8*/ 	.word	0x00028c30
        /*08fc*/ 	.short	0x0100
        /*08fe*/ 	.byte	0x06
	.zero		1


	//   ....[3]....
        /*0900*/ 	.word	0x00000340
        /*0904*/ 	.word	0x000000ff
        /*0908*/ 	.word	0x00028c40
        /*090c*/ 	.short	0x0100
        /*090e*/ 	.byte	0x06
	.zero		1


	//   ....[4]....
        /*0910*/ 	.word	0x00000350
        /*0914*/ 	.word	0x000000ff
        /*0918*/ 	.word	0x00028c38
        /*091c*/ 	.short	0x0100
        /*091e*/ 	.byte	0x06
	.zero		1


	//   ....[5]....
        /*0920*/ 	.word	0x00000360
        /*0924*/ 	.word	0x000000ff
        /*0928*/ 	.word	0x00028c48
        /*092c*/ 	.short	0x0100
        /*092e*/ 	.byte	0x06
	.zero		1


	//   ....[6]....
        /*0930*/ 	.word	0x00000490
        /*0934*/ 	.word	0x000000ff
        /*0938*/ 	.word	0x00028c50
        /*093c*/ 	.short	0x0100
        /*093e*/ 	.byte	0x08
	.zero		1


	//   ....[7]....
        /*0940*/ 	.word	0x000004a0
        /*0944*/ 	.word	0x000000ff
        /*0948*/ 	.word	0x00028c60
        /*094c*/ 	.short	0x0100
        /*094e*/ 	.byte	0x08
	.zero		1


	//   ....[8]....
        /*0950*/ 	.word	0x000004b0
        /*0954*/ 	.word	0x000000ff
        /*0958*/ 	.word	0x00028c58
        /*095c*/ 	.short	0x0100
        /*095e*/ 	.byte	0x08
	.zero		1


	//   ....[9]....
        /*0960*/ 	.word	0x000004c0
        /*0964*/ 	.word	0x000000ff
        /*0968*/ 	.word	0x00028c68
        /*096c*/ 	.short	0x0100
        /*096e*/ 	.byte	0x08
	.zero		1


	//   ....[10]....
        /*0970*/ 	.word	0x000005b0
        /*0974*/ 	.word	0x000000ff
        /*0978*/ 	.word	0x00028c70
        /*097c*/ 	.short	0x0100
        /*097e*/ 	.byte	0x06
	.zero		1


	//   ....[11]....
        /*0980*/ 	.word	0x000005c0
        /*0984*/ 	.word	0x000000ff
        /*0988*/ 	.word	0x00028c80
        /*098c*/ 	.short	0x0100
        /*098e*/ 	.byte	0x06
	.zero		1


	//   ....[12]....
        /*0990*/ 	.word	0x000005d0
        /*0994*/ 	.word	0x000000ff
        /*0998*/ 	.word	0x00028c78
        /*099c*/ 	.short	0x0100
        /*099e*/ 	.byte	0x06
	.zero		1


	//   ....[13]....
        /*09a0*/ 	.word	0x000005e0
        /*09a4*/ 	.word	0x000000ff
        /*09a8*/ 	.word	0x00028c88
        /*09ac*/ 	.short	0x0100
        /*09ae*/ 	.byte	0x06
	.zero		1


	//   ....[14]....
        /*09b0*/ 	.word	0x00000710
        /*09b4*/ 	.word	0x000000ff
        /*09b8*/ 	.word	0x00028c90
        /*09bc*/ 	.short	0x0100
        /*09be*/ 	.byte	0x08
	.zero		1


	//   ....[15]....
        /*09c0*/ 	.word	0x00000720
        /*09c4*/ 	.word	0x000000ff
        /*09c8*/ 	.word	0x00028ca0
        /*09cc*/ 	.short	0x0100
        /*09ce*/ 	.byte	0x08
	.zero		1


	//   ....[16]....
        /*09d0*/ 	.word	0x00000730
        /*09d4*/ 	.word	0x000000ff
        /*09d8*/ 	.word	0x00028c98
        /*09dc*/ 	.short	0x0100
        /*09de*/ 	.byte	0x08
	.zero		1


	//   ....[17]....
        /*09e0*/ 	.word	0x00000740
        /*09e4*/ 	.word	0x000000ff
        /*09e8*/ 	.word	0x00028ca8
        /*09ec*/ 	.short	0x0100
        /*09ee*/ 	.byte	0x08
	.zero		1


	//   ....[18]....
        /*09f0*/ 	.word	0x00000870
        /*09f4*/ 	.word	0x000000ff
        /*09f8*/ 	.word	0x00028cb0
        /*09fc*/ 	.short	0x0100
        /*09fe*/ 	.byte	0x08
	.zero		1


	//   ....[19]....
        /*0a00*/ 	.word	0x00000880
        /*0a04*/ 	.word	0x000000ff
        /*0a08*/ 	.word	0x00028cc0
        /*0a0c*/ 	.short	0x0100
        /*0a0e*/ 	.byte	0x08
	.zero		1


	//   ....[20]....
        /*0a10*/ 	.word	0x00000890
        /*0a14*/ 	.word	0x000000ff
        /*0a18*/ 	.word	0x00028cb8
        /*0a1c*/ 	.short	0x0100
        /*0a1e*/ 	.byte	0x08
	.zero		1


	//   ....[21]....
        /*0a20*/ 	.word	0x000008a0
        /*0a24*/ 	.word	0x000000ff
        /*0a28*/ 	.word	0x00028cc8
        /*0a2c*/ 	.short	0x0100
        /*0a2e*/ 	.byte	0x08
	.zero		1


	//   ....[22]....
        /*0a30*/ 	.word	0x000022b0
        /*0a34*/ 	.word	0x000000ff
        /*0a38*/ 	.word	0x00028c50
        /*0a3c*/ 	.short	0x010a
        /*0a3e*/ 	.byte	0x17
	.zero		1


	//   ....[23]....
        /*0a40*/ 	.word	0x00002580
        /*0a44*/ 	.word	0x00000000
        /*0a48*/ 	.word	0x00000000
        /*0a4c*/ 	.short	0x0101
        /*0a4e*/ 	.byte	0x3f
	.zero		1


	//   ....[24]....
        /*0a50*/ 	.word	0x00002ee0
        /*0a54*/ 	.word	0x000000ff
        /*0a58*/ 	.word	0x00028c50
        /*0a5c*/ 	.short	0x010a
        /*0a5e*/ 	.byte	0x17
	.zero		1


	//   ....[25]....
        /*0a60*/ 	.word	0x00002f20
        /*0a64*/ 	.word	0x000000ff
        /*0a68*/ 	.word	0x00028c50
        /*0a6c*/ 	.short	0x010a
        /*0a6e*/ 	.byte	0x17
	.zero		1


	//   ....[26]....
        /*0a70*/ 	.word	0x00003100
        /*0a74*/ 	.word	0x00000000
        /*0a78*/ 	.word	0x00000000
        /*0a7c*/ 	.short	0x0101
        /*0a7e*/ 	.byte	0x3f
	.zero		1


	//   ....[27]....
        /*0a80*/ 	.word	0x000044a0
        /*0a84*/ 	.word	0x000000ff
        /*0a88*/ 	.word	0x00028c00
        /*0a8c*/ 	.short	0x010a
        /*0a8e*/ 	.byte	0x2e
	.zero		1


	//   ....[28]....
        /*0a90*/ 	.word	0x00004520
        /*0a94*/ 	.word	0x00000007
        /*0a98*/ 	.word	0x00028c30
        /*0a9c*/ 	.short	0x010a
        /*0a9e*/ 	.byte	0x3f
	.zero		1


	//   ....[29]....
        /*0aa0*/ 	.word	0x00004560
        /*0aa4*/ 	.word	0x00000007
        /*0aa8*/ 	.word	0x00028c30
        /*0aac*/ 	.short	0x010a
        /*0aae*/ 	.byte	0x3f
	.zero		1


	//   ....[30]....
        /*0ab0*/ 	.word	0x000052d0
        /*0ab4*/ 	.word	0x00000004
        /*0ab8*/ 	.word	0x00000000
        /*0abc*/ 	.short	0x0101
        /*0abe*/ 	.byte	0x3f
	.zero		1


	//   ....[31]....
        /*0ac0*/ 	.word	0x000057b0
        /*0ac4*/ 	.word	0x00000007
        /*0ac8*/ 	.word	0x00028c50
        /*0acc*/ 	.short	0x010a
        /*0ace*/ 	.byte	0x3f
	.zero		1


	//   ....[32]....
        /*0ad0*/ 	.word	0x000057f0
        /*0ad4*/ 	.word	0x00000007
        /*0ad8*/ 	.word	0x00028c50
        /*0adc*/ 	.short	0x010a
        /*0ade*/ 	.byte	0x3f
	.zero		1


	//   ....[33]....
        /*0ae0*/ 	.word	0x00005b10
        /*0ae4*/ 	.word	0x00000007
        /*0ae8*/ 	.word	0x00000000
        /*0aec*/ 	.short	0x0101
        /*0aee*/ 	.byte	0x3f
	.zero		1


	//   ....[34]....
        /*0af0*/ 	.word	0x00005c10
        /*0af4*/ 	.word	0x000000ff
        /*0af8*/ 	.word	0x00028c30
        /*0afc*/ 	.short	0x010a
        /*0afe*/ 	.byte	0x18
	.zero		1


	//   ....[35]....
        /*0b00*/ 	.word	0x00005c60
        /*0b04*/ 	.word	0x000000ff
        /*0b08*/ 	.word	0x00028c30
        /*0b0c*/ 	.short	0x010a
        /*0b0e*/ 	.byte	0x18
	.zero		1


	//   ....[36]....
        /*0b10*/ 	.word	0x00006740
        /*0b14*/ 	.word	0x00000000
        /*0b18*/ 	.word	0x00000000
        /*0b1c*/ 	.short	0x0101
        /*0b1e*/ 	.byte	0x3f
	.zero		1


	//   ....[37]....
        /*0b20*/ 	.word	0x00007780
        /*0b24*/ 	.word	0x000000ff
        /*0b28*/ 	.word	0x00028c50
        /*0b2c*/ 	.short	0x010a
        /*0b2e*/ 	.byte	0x18
	.zero		1


	//   ....[38]....
        /*0b30*/ 	.word	0x000077c0
        /*0b34*/ 	.word	0x000000ff
        /*0b38*/ 	.word	0x00028c50
        /*0b3c*/ 	.short	0x010a
        /*0b3e*/ 	.byte	0x18
	.zero		1


	//   ....[39]....
        /*0b40*/ 	.word	0x00007a60
        /*0b44*/ 	.word	0x0000000a
        /*0b48*/ 	.word	0x00000000
        /*0b4c*/ 	.short	0x0101
        /*0b4e*/ 	.byte	0x3f
	.zero		1


	//   ....[40]....
        /*0b50*/ 	.word	0x00007b90
        /*0b54*/ 	.word	0x000000ff
        /*0b58*/ 	.word	0x00028c30
        /*0b5c*/ 	.short	0x010a
        /*0b5e*/ 	.byte	0x17
	.zero		1


	//   ....[41]....
        /*0b60*/ 	.word	0x00007bd0
        /*0b64*/ 	.word	0x000000ff
        /*0b68*/ 	.word	0x00028c30
        /*0b6c*/ 	.short	0x010a
        /*0b6e*/ 	.byte	0x17
	.zero		1


	//   ....[42]....
        /*0b70*/ 	.word	0x00008940
        /*0b74*/ 	.word	0x0000000b
        /*0b78*/ 	.word	0x00000000
        /*0b7c*/ 	.short	0x0101
        /*0b7e*/ 	.byte	0x3f
	.zero		1


	//   ....[43]....
        /*0b80*/ 	.word	0x00009060
        /*0b84*/ 	.word	0x000000ff
        /*0b88*/ 	.word	0x00028c50
        /*0b8c*/ 	.short	0x010a
        /*0b8e*/ 	.byte	0x17
	.zero		1


	//   ....[44]....
        /*0b90*/ 	.word	0x000090a0
        /*0b94*/ 	.word	0x000000ff
        /*0b98*/ 	.word	0x00028c50
        /*0b9c*/ 	.short	0x010a
        /*0b9e*/ 	.byte	0x17
	.zero		1


	//   ....[45]....
        /*0ba0*/ 	.word	0x00009340
        /*0ba4*/ 	.word	0x0000000a
        /*0ba8*/ 	.word	0x00000000
        /*0bac*/ 	.short	0x0101
        /*0bae*/ 	.byte	0x3f
	.zero		1


	//   ....[46]....
        /*0bb0*/ 	.word	0x0000bcd0
        /*0bb4*/ 	.word	0x000000ff
        /*0bb8*/ 	.word	0x00000000
        /*0bbc*/ 	.short	0x0101
        /*0bbe*/ 	.byte	0x04
	.zero		1


	//   ....[47]....
        /*0bc0*/ 	.word	0x0000c5f0
        /*0bc4*/ 	.word	0x000000ff
        /*0bc8*/ 	.word	0x00000000
        /*0bcc*/ 	.short	0x0101
        /*0bce*/ 	.byte	0x04
	.zero		1


	//   ....[48]....
        /*0bd0*/ 	.word	0x00010b90
        /*0bd4*/ 	.word	0x00000000
        /*0bd8*/ 	.word	0x00028c40
        /*0bdc*/ 	.short	0x010a
        /*0bde*/ 	.byte	0x3f
	.zero		1


	//   ....[49]....
        /*0be0*/ 	.word	0x00011680
        /*0be4*/ 	.word	0x00000013
        /*0be8*/ 	.word	0x00028c00
        /*0bec*/ 	.short	0x0107
        /*0bee*/ 	.byte	0x3f
	.zero		1


	//   ....[50]....
        /*0bf0*/ 	.word	0x00011770
        /*0bf4*/ 	.word	0x00000013
        /*0bf8*/ 	.word	0x00028c00
        /*0bfc*/ 	.short	0x0101
        /*0bfe*/ 	.byte	0x3f
	.zero		1


	//   ....[51]....
        /*0c00*/ 	.word	0x00011790
        /*0c04*/ 	.word	0x00000013
        /*0c08*/ 	.word	0x00028c20
        /*0c0c*/ 	.short	0x010a
        /*0c0e*/ 	.byte	0x3f
	.zero		1


	//   ....[52]....
        /*0c10*/ 	.word	0x00011870
        /*0c14*/ 	.word	0x00000000
        /*0c18*/ 	.word	0x00028c60
        /*0c1c*/ 	.short	0x010a
        /*0c1e*/ 	.byte	0x3f
	.zero		1


	//   ....[53]....
        /*0c20*/ 	.word	0x00012500
        /*0c24*/ 	.word	0x00000003
        /*0c28*/ 	.word	0x00028c40
        /*0c2c*/ 	.short	0x010a
        /*0c2e*/ 	.byte	0x3f
	.zero		1


	//   ....[54]....
        /*0c30*/ 	.word	0x00012760
        /*0c34*/ 	.word	0x00000003
        /*0c38*/ 	.word	0x00028c60
        /*0c3c*/ 	.short	0x010a
        /*0c3e*/ 	.byte	0x3f
	.zero		1


	//   ....[55]....
        /*0c40*/ 	.word	0x00013320
        /*0c44*/ 	.word	0x00000004
        /*0c48*/ 	.word	0x00028c40
        /*0c4c*/ 	.short	0x010a
        /*0c4e*/ 	.byte	0x3f
	.zero		1


	//   ....[56]....
        /*0c50*/ 	.word	0x00013570
        /*0c54*/ 	.word	0x00000004
        /*0c58*/ 	.word	0x00028c60
        /*0c5c*/ 	.short	0x010a
        /*0c5e*/ 	.byte	0x3f
	.zero		1


	//   ....[57]....
        /*0c60*/ 	.word	0x000140b0
        /*0c64*/ 	.word	0x00000004
        /*0c68*/ 	.word	0x00028c40
        /*0c6c*/ 	.short	0x010a
        /*0c6e*/ 	.byte	0x3f
	.zero		1


	//   ....[58]....
        /*0c70*/ 	.word	0x00014310
        /*0c74*/ 	.word	0x00000004
        /*0c78*/ 	.word	0x00028c60
        /*0c7c*/ 	.short	0x010a
        /*0c7e*/ 	.byte	0x3f
	.zero		1


	//   ....[59]....
        /*0c80*/ 	.word	0x00016090
        /*0c84*/ 	.word	0x00000000
        /*0c88*/ 	.word	0x00028c20
        /*0c8c*/ 	.short	0x010a
        /*0c8e*/ 	.byte	0x3f
	.zero		1


	//   ....[60]....
        /*0c90*/ 	.word	0x00016250
        /*0c94*/ 	.word	0x00000006
        /*0c98*/ 	.word	0x00000000
        /*0c9c*/ 	.short	0x010a
        /*0c9e*/ 	.byte	0x3f
	.zero		1


	//   ....[61]....
        /*0ca0*/ 	.word	0x000162c0
        /*0ca4*/ 	.word	0x00000007
        /*0ca8*/ 	.word	0x00000000
        /*0cac*/ 	.short	0x010a
        /*0cae*/ 	.byte	0x3f
	.zero		1


	//   ....[62]....
        /*0cb0*/ 	.word	0x00016330
        /*0cb4*/ 	.word	0x00000004
        /*0cb8*/ 	.word	0x00000000
        /*0cbc*/ 	.short	0x010a
        /*0cbe*/ 	.byte	0x3f
	.zero		1


	//   ....[63]....
        /*0cc0*/ 	.word	0x00016360
        /*0cc4*/ 	.word	0x00000003
        /*0cc8*/ 	.word	0x00000000
        /*0ccc*/ 	.short	0x010a
        /*0cce*/ 	.byte	0x3f
	.zero		1


	//   ....[64]....
        /*0cd0*/ 	.word	0x000163d0
        /*0cd4*/ 	.word	0x00000003
        /*0cd8*/ 	.word	0x00028c50
        /*0cdc*/ 	.short	0x010a
        /*0cde*/ 	.byte	0x3f
	.zero		1


	//   ....[65]....
        /*0ce0*/ 	.word	0x00016430
        /*0ce4*/ 	.word	0x00000003
        /*0ce8*/ 	.word	0x00028c50
        /*0cec*/ 	.short	0x010a
        /*0cee*/ 	.byte	0x3f
	.zero		1


	//   ....[66]....
        /*0cf0*/ 	.word	0x00016490
        /*0cf4*/ 	.word	0x00000003
        /*0cf8*/ 	.word	0x00028c00
        /*0cfc*/ 	.short	0x010a
        /*0cfe*/ 	.byte	0x3f
	.zero		1


	//   ....[67]....
        /*0d00*/ 	.word	0x000164e0
        /*0d04*/ 	.word	0x00000007
        /*0d08*/ 	.word	0x00028c30
        /*0d0c*/ 	.short	0x010a
        /*0d0e*/ 	.byte	0x3f
	.zero		1


	//   ....[68]....
        /*0d10*/ 	.word	0x00016530
        /*0d14*/ 	.word	0x00000007
        /*0d18*/ 	.word	0x00028c50
        /*0d1c*/ 	.short	0x010a
        /*0d1e*/ 	.byte	0x3f
	.zero		1


	//   ....[69]....
        /*0d20*/ 	.word	0x00016590
        /*0d24*/ 	.word	0x00000000
        /*0d28*/ 	.word	0x00028c30
        /*0d2c*/ 	.short	0x010a
        /*0d2e*/ 	.byte	0x3f
	.zero		1


	//   ....[70]....
        /*0d30*/ 	.word	0x000165e0
        /*0d34*/ 	.word	0x0000000a
        /*0d38*/ 	.word	0x00028c50
        /*0d3c*/ 	.short	0x010a
        /*0d3e*/ 	.byte	0x3f
	.zero		1


	//   ....[71]....
        /*0d40*/ 	.word	0x00016640
        /*0d44*/ 	.word	0x00000000
        /*0d48*/ 	.word	0x00028c30
        /*0d4c*/ 	.short	0x010a
        /*0d4e*/ 	.byte	0x3f
	.zero		1


	//   ....[72]....
        /*0d50*/ 	.word	0x00016690
        /*0d54*/ 	.word	0x0000000a
        /*0d58*/ 	.word	0x00028c50
        /*0d5c*/ 	.short	0x010a
        /*0d5e*/ 	.byte	0x3f
	.zero		1


	//   ....[73]....
        /*0d60*/ 	.word	0x00016830
        /*0d64*/ 	.word	0x00000000
        /*0d68*/ 	.word	0x00028c40
        /*0d6c*/ 	.short	0x010a
        /*0d6e*/ 	.byte	0x3f
	.zero		1


	//   ....[74]....
        /*0d70*/ 	.word	0x00016db0
        /*0d74*/ 	.word	0x00000013
        /*0d78*/ 	.word	0x00028c20
        /*0d7c*/ 	.short	0x010a
        /*0d7e*/ 	.byte	0x3f
	.zero		1


	//   ....[75]....
        /*0d80*/ 	.word	0x00016e00
        /*0d84*/ 	.word	0x00000000
        /*0d88*/ 	.word	0x00028c60
        /*0d8c*/ 	.short	0x010a
        /*0d8e*/ 	.byte	0x3f
	.zero		1


	//   ....[76]....
        /*0d90*/ 	.word	0x00016e50
        /*0d94*/ 	.word	0x00000003
        /*0d98*/ 	.word	0x00028c40
        /*0d9c*/ 	.short	0x010a
        /*0d9e*/ 	.byte	0x3f
	.zero		1


	//   ....[77]....
        /*0da0*/ 	.word	0x00016ea0
        /*0da4*/ 	.word	0x00000003
        /*0da8*/ 	.word	0x00028c60
        /*0dac*/ 	.short	0x010a
        /*0dae*/ 	.byte	0x3f
	.zero		1


	//   ....[78]....
        /*0db0*/ 	.word	0x00016ef0
        /*0db4*/ 	.word	0x00000004
        /*0db8*/ 	.word	0x00028c40
        /*0dbc*/ 	.short	0x010a
        /*0dbe*/ 	.byte	0x3f
	.zero		1


	//   ....[79]....
        /*0dc0*/ 	.word	0x00016f40
        /*0dc4*/ 	.word	0x00000004
        /*0dc8*/ 	.word	0x00028c60
        /*0dcc*/ 	.short	0x010a
        /*0dce*/ 	.byte	0x3f
	.zero		1


	//   ....[80]....
        /*0dd0*/ 	.word	0x00016f90
        /*0dd4*/ 	.word	0x00000004
        /*0dd8*/ 	.word	0x00028c40
        /*0ddc*/ 	.short	0x010a
        /*0dde*/ 	.byte	0x3f
	.zero		1


	//   ....[81]....
        /*0de0*/ 	.word	0x00016fe0
        /*0de4*/ 	.word	0x00000004
        /*0de8*/ 	.word	0x00028c60
        /*0dec*/ 	.short	0x010a
        /*0dee*/ 	.byte	0x3f
	.zero		1


	//   ....[82]....
        /*0df0*/ 	.word	0x00017a90
        /*0df4*/ 	.word	0x00000000
        /*0df8*/ 	.word	0x00028c20
        /*0dfc*/ 	.short	0x010a
        /*0dfe*/ 	.byte	0x3f
	.zero		1


	//   ....[83]....
        /*0e00*/ 	.word	0x00017c30
        /*0e04*/ 	.word	0x00000006
        /*0e08*/ 	.word	0x00000000
        /*0e0c*/ 	.short	0x010a
        /*0e0e*/ 	.byte	0x3f
	.zero		1


	//   ....[84]....
        /*0e10*/ 	.word	0x00017c80
        /*0e14*/ 	.word	0x00000007
        /*0e18*/ 	.word	0x00000000
        /*0e1c*/ 	.short	0x010a
        /*0e1e*/ 	.byte	0x3f
	.zero		1


	//   ....[85]....
        /*0e20*/ 	.word	0x00017cd0
        /*0e24*/ 	.word	0x00000004
        /*0e28*/ 	.word	0x00000000
        /*0e2c*/ 	.short	0x010a
        /*0e2e*/ 	.byte	0x3f
	.zero		1


	//----- nvinfo : EIATTR_NUM_MBARRIERS
	.align		4
.L_1003:
        /*0e30*/ 	.byte	0x03, 0x38
        /*0e32*/ 	.short	0x0016


	//----- nvinfo : EIATTR_EXIT_INSTR_OFFSETS
	.align		4
        /*0e34*/ 	.byte	0x04, 0x1c
        /*0e36*/ 	.short	(.L_1005 - .L_1004)


	//   ....[0]....
.L_1004:
        /*0e38*/ 	.word	0x00000a40


	//   ....[1]....
        /*0e3c*/ 	.word	0x0000e800


	//   ....[2]....
        /*0e40*/ 	.word	0x000163b0


	//----- nvinfo : EIATTR_MAX_THREADS
	.align		4
.L_1005:
        /*0e44*/ 	.byte	0x04, 0x05
        /*0e46*/ 	.short	(.L_1007 - .L_1006)
.L_1006:
        /*0e48*/ 	.word	0x00000180
        /*0e4c*/ 	.word	0x00000001
        /*0e50*/ 	.word	0x00000001


	//----- nvinfo : EIATTR_CRS_STACK_SIZE
	.align		4
.L_1007:
        /*0e54*/ 	.byte	0x04, 0x1e
        /*0e56*/ 	.short	(.L_1009 - .L_1008)
.L_1008:
        /*0e58*/ 	.word	0x00000000


	//----- nvinfo : EIATTR_CBANK_PARAM_SIZE
	.align		4
.L_1009:
        /*0e5c*/ 	.byte	0x03, 0x19
        /*0e5e*/ 	.short	0x0af0


	//----- nvinfo : EIATTR_PARAM_CBANK
	.align		4
        /*0e60*/ 	.byte	0x04, 0x0a
        /*0e62*/ 	.short	(.L_1011 - .L_1010)
	.align		4
.L_1010:
        /*0e64*/ 	.word	index@(.nv.constant0._ZN7cutlass13device_kernelIN5flash11enable_sm90INS1_16FlashAttnFwdSm90INS1_25CollectiveMainloopFwdSm90ILi2EN4cute5tupleIJNS5_1CILi1EEES8_S8_EEENS6_IJNS7_ILi64EEESA_SA_EEELi512ENS_6half_tEfNS_4arch4Sm90ELb1ELb0ELb0ELb1ELb0ELb0ELb0ELb0ELb0ELb1ELb1ELb0EEENS1_21CollectiveEpilogueFwdINS6_IJSA_NS7_ILi512EEESA_EEES9_SC_SE_Li256ELb1ELb1ELb1ELb0EEENS1_36VarlenDynamicPersistentTileSchedulerILi64ELi64ELi256ELi128ELb1ELb1ELb1ELb1ELb1ELb1EEEEEEEEEvNT_6ParamsE)
        /*0e68*/ 	.short	0x0210
        /*0e6a*/ 	.short	0x0af0


	//----- nvinfo : EIATTR_SW_WAR
	.align		4
.L_1011:
        /*0e6c*/ 	.byte	0x04, 0x36
        /*0e6e*/ 	.short	(.L_1013 - .L_1012)
.L_1012:
        /*0e70*/ 	.word	0x00000008
.L_1013:


//--------------------- .nv.info._ZN7cutlass13device_kernelIN5flash11enable_sm90INS1_16FlashAttnFwdSm90INS1_25CollectiveMainloopFwdSm90ILi2EN4cute5tupleIJNS5_1CILi1EEES8_S8_EEENS6_IJNS7_ILi64EEESA_SA_EEELi512ENS_6half_tEfNS_4arch4Sm90ELb1ELb0ELb0ELb1ELb0ELb1ELb0ELb0ELb0ELb1ELb1ELb0EEENS1_21CollectiveEpilogueFwdINS6_IJSA_NS7_ILi512EEESA_EEES9_SC_SE_Li256ELb1ELb1ELb1ELb0EEENS1_36VarlenDynamicPersistentTileSchedulerILi64ELi64ELi256ELi128ELb1ELb1ELb1ELb1ELb1ELb1EEEEEEEEEvNT_6ParamsE --------------------------
	.section	.nv.info._ZN7cutlass13device_kernelIN5flash11enable_sm90INS1_16FlashAttnFwdSm90INS1_25CollectiveMainloopFwdSm90ILi2EN4cute5tupleIJNS5_1CILi1EEES8_S8_EEENS6_IJNS7_ILi64EEESA_SA_EEELi512ENS_6half_tEfNS_4arch4Sm90ELb1ELb0ELb0ELb1ELb0ELb1ELb0ELb0ELb0ELb1ELb1ELb0EEENS1_21CollectiveEpilogueFwdINS6_IJSA_NS7_ILi512EEESA_EEES9_SC_SE_Li256ELb1ELb1ELb1ELb0EEENS1_36VarlenDynamicPersistentTileSchedulerILi64ELi64ELi256ELi128ELb1ELb1ELb1ELb1ELb1ELb1EEEEEEEEEvNT_6ParamsE,"",@"SHT_CUDA_INFO"
	.sectionflags	@""
	.align	4


	//----- nvinfo : EIATTR_CUDA_API_VERSION
	.align		4
        /*0000*/ 	.byte	0x04, 0x37
        /*0002*/ 	.short	(.L_1015 - .L_1014)
.L_1014:
        /*0004*/ 	.word	0x00000082


	//----- nvinfo : EIATTR_KPARAM_INFO
	.align		4
.L_1015:
        /*0008*/ 	.byte	0x04, 0x17
        /*000a*/ 	.short	(.L_1017 - .L_1016)
.L_1016:
        /*000c*/ 	.word	0x00000000
        /*0010*/ 	.short	0x0000
        /*0012*/ 	.short	0x0070
        /*0014*/ 	.byte	0x00, 0xf0, 0x01, 0x2a


	//----- nvinfo : EIATTR_SPARSE_MMA_MASK
	.align		4
.L_1017:
        /*0018*/ 	.byte	0x03, 0x50
        /*001a*/ 	.short	0x0000


	//----- nvinfo : EIATTR_MAXREG_COUNT
	.align		4
        /*001c*/ 	.byte	0x03, 0x1b
        /*001e*/ 	.short	0x00a8


	//----- nvinfo : EIATTR_NUM_BARRIERS
	.align		4
        /*0020*/ 	.byte	0x02, 0x4c
        /*0022*/ 	.byte	0x10
	.zero		1


	//----- nvinfo : EIATTR_EXTERNS
	.align		4
        /*0024*/ 	.byte	0x04, 0x0f
        /*0026*/ 	.short	(.L_1019 - .L_1018)


	//   ....[0]....
	.align		4
.L_1018:
        /*0028*/ 	.word	index@(__assertfail)


	//----- nvinfo : EIATTR_ANNOTATIONS
	.align		4
.L_1019:
        /*002c*/ 	.byte	0x04, 0x55
        /*002e*/ 	.short	(.L_1021 - .L_1020)


	//   ....[0]....
.L_1020:
        /* <DEDUP_REMOVED lines=88> */


	//----- nvinfo : EIATTR_MERCURY_ISA_VERSION
	.align		4
.L_1021:
        /*05a0*/ 	.byte	0x03, 0x5f
        /*05a2*/ 	.short	0x0101


	//----- nvinfo : EIATTR_UNUSED_LOAD_BYTE_OFFSET
	.align		4
        /*05a4*/ 	.byte	0x04, 0x44
        /*05a6*/ 	.short	(.L_1023 - .L_1022)


	//   ....[0]....
.L_1022:
        /*05a8*/ 	.word	0x00000a80
        /*05ac*/ 	.word	0x0000fff0


	//   ....[1]....
        /*05b0*/ 	.word	0x0000fee0
        /*05b4*/ 	.word	0x0000fff0


	//----- nvinfo : EIATTR_INT_WARP_WIDE_INSTR_OFFSETS
	.align		4
.L_1023:
        /*05b8*/ 	.byte	0x04, 0x31
        /*05ba*/ 	.short	(.L_1025 - .L_1024)


	//   ....[0]....
.L_1024:
        /*05bc*/ 	.word	0x00000190


	//   ....[1]....
        /*05c0*/ 	.word	0x000001d0


	//   ....[2]....
        /*05c4*/ 	.word	0x00000240


	//   ....[3]....
        /*05c8*/ 	.word	0x00018340


	//   ....[4]....
        /*05cc*/ 	.word	0x000183d0


	//   ....[5]....
        /*05d0*/ 	.word	0x0001cd00


	//   ....[6]....
        /*05d4*/ 	.word	0x0001cd90


	//----- nvinfo : EIATTR_COOP_GROUP_MASK_REGIDS
	.align		4
.L_1025:
        /*05d8*/ 	.byte	0x04, 0x29
        /*05da*/ 	.short	(.L_1027 - .L_1026)


	//   ....[0]....
.L_1026:
        /*05dc*/ 	.word	0xffffffff


	//   ....[1]....
        /*05e0*/ 	.word	0xffffffff


	//   ....[2]....
        /*05e4*/ 	.word	0xffffffff


	//   ....[3]....
        /*05e8*/ 	.word	0xffffffff


	//   ....[4]....
        /*05ec*/ 	.word	0xffffffff


	//   ....[5]....
        /*05f0*/ 	.word	0xffffffff


	//   ....[6]....
        /*05f4*/ 	.word	0xffffffff


	//   ....[7]....
        /*05f8*/ 	.word	0xffffffff


	//   ....[8]....
        /*05fc*/ 	.word	0xffffffff


	//   ....[9]....
        /*0600*/ 	.word	0xffffffff


	//   ....[10]....
        /*0604*/ 	.word	0xffffffff


	//   ....[11]....
        /*0608*/ 	.word	0xffffffff


	//   ....[12]....
        /*060c*/ 	.word	0xffffffff


	//   ....[13]....
        /*0610*/ 	.word	0xffffffff


	//   ....[14]....
        /*0614*/ 	.word	0xffffffff


	//   ....[15]....
        /*0618*/ 	.word	0xffffffff


	//   ....[16]....
        /*061c*/ 	.word	0xffffffff


	//   ....[17]....
        /*0620*/ 	.word	0xffffffff


	//   ....[18]....
        /*0624*/ 	.word	0xffffffff


	//   ....[19]....
        /*0628*/ 	.word	0xffffffff


	//   ....[20]....
        /*062c*/ 	.word	0xffffffff


	//   ....[21]....
        /*0630*/ 	.word	0xffffffff


	//   ....[22]....
        /*0634*/ 	.word	0xffffffff


	//   ....[23]....
        /*0638*/ 	.word	0xffffffff


	//   ....[24]....
        /*063c*/ 	.word	0xffffffff


	//   ....[25]....
        /*0640*/ 	.word	0xffffffff


	//   ....[26]....
        /*0644*/ 	.word	0xffffffff


	//   ....[27]....
        /*0648*/ 	.word	0xffffffff


	//   ....[28]....
        /*064c*/ 	.word	0xffffffff


	//   ....[29]....
        /*0650*/ 	.word	0xffffffff


	//   ....[30]....
        /*0654*/ 	.word	0xffffffff


	//   ....[31]....
        /*0658*/ 	.word	0xffffffff


	//   ....[32]....
        /*065c*/ 	.word	0xffffffff


	//   ....[33]....
        /*0660*/ 	.word	0xffffffff


	//   ....[34]....
        /*0664*/ 	.word	0xffffffff


	//   ....[35]....
        /*0668*/ 	.word	0xffffffff


	//   ....[36]....
        /*066c*/ 	.word	0xffffffff


	//   ....[37]....
        /*0670*/ 	.word	0xffffffff


	//   ....[38]....
        /*0674*/ 	.word	0xffffffff


	//   ....[39]....
        /*0678*/ 	.word	0xffffffff


	//   ....[40]....
        /*067c*/ 	.word	0xffffffff


	//   ....[41]....
        /*0680*/ 	.word	0xffffffff


	//   ....[42]....
        /*0684*/ 	.word	0xffffffff


	//   ....[43]....
        /*0688*/ 	.word	0xffffffff


	//   ....[44]....
        /*068c*/ 	.word	0xffffffff


	//   ....[45]....
        /*0690*/ 	.word	0xffffffff


	//   ....[46]....
        /*0694*/ 	.word	0xffffffff


	//   ....[47]....
        /*0698*/ 	.word	0xffffffff


	//   ....[48]....
        /*069c*/ 	.word	0xffffffff


	//   ....[49]....
        /*06a0*/ 	.word	0xffffffff


	//   ....[50]....
        /*06a4*/ 	.word	0xffffffff


	//   ....[51]....
        /*06a8*/ 	.word	0xffffffff


	//   ....[52]....
        /*06ac*/ 	.word	0xffffffff


	//   ....[53]....
        /*06b0*/ 	.word	0xffffffff


	//   ....[54]....
        /*06b4*/ 	.word	0xffffffff


	//   ....[55]....
        /*06b8*/ 	.word	0xffffffff


	//   ....[56]....
        /*06bc*/ 	.word	0xffffffff


	//   ....[57]....
        /*06c0*/ 	.word	0xffffffff


	//   ....[58]....
        /*06c4*/ 	.word	0xffffffff


	//   ....[59]....
        /*06c8*/ 	.word	0xffffffff


	//   ....[60]....
        /*06cc*/ 	.word	0xffffffff


	//   ....[61]....
        /*06d0*/ 	.word	0xffffffff


	//   ....[62]....
        /*06d4*/ 	.word	0xffffffff


	//   ....[63]....
        /*06d8*/ 	.word	0xffffffff


	//   ....[64]....
        /*06dc*/ 	.word	0xffffffff


	//   ....[65]....
        /*06e0*/ 	.word	0xffffffff


	//   ....[66]....
        /*06e4*/ 	.word	0xffffffff


	//   ....[67]....
        /*06e8*/ 	.word	0xffffffff


	//   ....[68]....
        /*06ec*/ 	.word	0xffffffff


	//   ....[69]....
        /*06f0*/ 	.word	0xffffffff


	//   ....[70]....
        /*06f4*/ 	.word	0xffffffff


	//   ....[71]....
        /*06f8*/ 	.word	0xffffffff


	//   ....[72]....
        /*06fc*/ 	.word	0xffffffff


	//   ....[73]....
        /*0700*/ 	.word	0xffffffff


	//   ....[74]....
        /*0704*/ 	.word	0xffffffff


	//   ....[75]....
        /*0708*/ 	.word	0xffffffff


	//   ....[76]....
        /*070c*/ 	.word	0xffffffff


	//   ....[77]....
        /*0710*/ 	.word	0xffffffff


	//   ....[78]....
        /*0714*/ 	.word	0xffffffff


	//   ....[79]....
        /*0718*/ 	.word	0xffffffff


	//   ....[80]....
        /*071c*/ 	.word	0xffffffff


	//   ....[81]....
        /*0720*/ 	.word	0xffffffff


	//   ....[82]....
        /*0724*/ 	.word	0xffffffff


	//   ....[83]....
        /*0728*/ 	.word	0xffffffff


	//   ....[84]....
        /*072c*/ 	.word	0xffffffff


	//   ....[85]....
        /*0730*/ 	.word	0xffffffff


	//   ....[86]....
        /*0734*/ 	.word	0xffffffff


	//   ....[87]....
        /*0738*/ 	.word	0xffffffff


	//   ....[88]....
        /*073c*/ 	.word	0xffffffff


	//   ....[89]....
        /*0740*/ 	.word	0xffffffff


	//   ....[90]....
        /*0744*/ 	.word	0xffffffff


	//   ....[91]....
        /*0748*/ 	.word	0xffffffff


	//   ....[92]....
        /*074c*/ 	.word	0xffffffff


	//   ....[93]....
        /*0750*/ 	.word	0xffffffff


	//   ....[94]....
        /*0754*/ 	.word	0xffffffff


	//   ....[95]....
        /*0758*/ 	.word	0xffffffff


	//   ....[96]....
        /*075c*/ 	.word	0xffffffff


	//   ....[97]....
        /*0760*/ 	.word	0xffffffff


	//   ....[98]....
        /*0764*/ 	.word	0xffffffff


	//   ....[99]....
        /*0768*/ 	.word	0xffffffff


	//   ....[100]....
        /*076c*/ 	.word	0xffffffff


	//   ....[101]....
        /*0770*/ 	.word	0xffffffff


	//   ....[102]....
        /*0774*/ 	.word	0xffffffff


	//   ....[103]....
        /*0778*/ 	.word	0xffffffff


	//   ....[104]....
        /*077c*/ 	.word	0xffffffff


	//   ....[105]....
        /*0780*/ 	.word	0xffffffff


	//   ....[106]....
        /*0784*/ 	.word	0xffffffff


	//   ....[107]....
        /*0788*/ 	.word	0xffffffff


	//   ....[108]....
        /*078c*/ 	.word	0xffffffff


	//   ....[109]....
        /*0790*/ 	.word	0xffffffff


	//   ....[110]....
        /*0794*/ 	.word	0xffffffff


	//   ....[111]....
        /*0798*/ 	.word	0x0500000f


	//   ....[112]....
        /*079c*/ 	.word	0x0500000f


	//   ....[113]....
        /*07a0*/ 	.word	0x0500000f


	//   ....[114]....
        /*07a4*/ 	.word	0x0500000f


	//   ....[115]....
        /*07a8*/ 	.word	0x0500000f


	//   ....[116]....
        /*07ac*/ 	.word	0x0500000f


	//   ....[117]....
        /*07b0*/ 	.word	0x0500000f


	//   ....[118]....
        /*07b4*/ 	.word	0x0500000f


	//   ....[119]....
        /*07b8*/ 	.word	0x0500000f


	//   ....[120]....
        /*07bc*/ 	.word	0x0500000f


	//   ....[121]....
        /*07c0*/ 	.word	0x0500000f


	//   ....[122]....
        /*07c4*/ 	.word	0x0500000f


	//   ....[123]....
        /*07c8*/ 	.word	0x0500000f


	//   ....[124]....
        /*07cc*/ 	.word	0x0500000f


	//   ....[125]....
        /*07d0*/ 	.word	0x0500000f


	//   ....[126]....
        /*07d4*/ 	.word	0x0500000f


	//   ....[127]....
        /*07d8*/ 	.word	0x0500000f


	//   ....[128]....
        /*07dc*/ 	.word	0x0500000f


	//   ....[129]....
        /*07e0*/ 	.word	0x0500000f


	//   ....[130]....
        /*07e4*/ 	.word	0x0500000f


	//   ....[131]....
        /*07e8*/ 	.word	0x0500000f


	//   ....[132]....
        /*07ec*/ 	.word	0x0500000f


	//   ....[133]....
        /*07f0*/ 	.word	0x0500000f


	//   ....[134]....
        /*07f4*/ 	.word	0x0500000f


	//   ....[135]....
        /*07f8*/ 	.word	0x0500000f


	//   ....[136]....
        /*07fc*/ 	.word	0x0500000f


	//   ....[137]....
        /*0800*/ 	.word	0x0500000f


	//   ....[138]....
        /*0804*/ 	.word	0x0500000f


	//   ....[139]....
        /*0808*/ 	.word	0x0500000f


	//   ....[140]....
        /*080c*/ 	.word	0x0500000f


	//   ....[141]....
        /*0810*/ 	.word	0x0500000f


	//   ....[142]....
        /*0814*/ 	.word	0x0500000f


	//   ....[143]....
        /*0818*/ 	.word	0x0500000f


	//   ....[144]....
        /*081c*/ 	.word	0x0500000f


	//   ....[145]....
        /*0820*/ 	.word	0x0500000f


	//   ....[146]....
        /*0824*/ 	.word	0x0500000f


	//   ....[147]....
        /*0828*/ 	.word	0x0500000f


	//   ....[148]....
        /*082c*/ 	.word	0x0500000f


	//   ....[149]....
        /*0830*/ 	.word	0x0500000f


	//   ....[150]....
        /*0834*/ 	.word	0x0500000f


	//   ....[151]....
        /*0838*/ 	.word	0x0500000f


	//   ....[152]....
        /*083c*/ 	.word	0x0500000f


	//   ....[153]....
        /*0840*/ 	.word	0x0500000f


	//   ....[154]....
        /*0844*/ 	.word	0x0500000f


	//   ....[155]....
        /*0848*/ 	.word	0x0500000f


	//----- nvinfo : EIATTR_COOP_GROUP_INSTR_OFFSETS
	.align		4
.L_1027:
        /*084c*/ 	.byte	0x04, 0x28
        /*084e*/ 	.short	(.L_1029 - .L_1028)


	//   ....[0]....
.L_1028:
        /*0850*/ 	.word	0x00000060


	//   ....[1]....
        /*0854*/ 	.word	0x000001a0


	//   ....[2]....
        /*0858*/ 	.word	0x000001f0


	//   ....[3]....
        /*085c*/ 	.word	0x000003e0


	//   ....[4]....
        /*0860*/ 	.word	0x00000540


	//   ....[5]....
        /*0864*/ 	.word	0x00000660


	//   ....[6]....
        /*0868*/ 	.word	0x000007c0


	//   ....[7]....
        /*086c*/ 	.word	0x00005070


	//   ....[8]....
        /*0870*/ 	.word	0x00007240


	//   ....[9]....
        /*0874*/ 	.word	0x000079b0


	//   ....[10]....
        /*0878*/ 	.word	0x000079c0


	//   ....[11]....
        /*087c*/ 	.word	0x000079d0


	//   ....[12]....
        /*0880*/ 	.word	0x000079e0


	//   ....[13]....
        /*0884*/ 	.word	0x00007ce0


	//   ....[14]....
        /*0888*/ 	.word	0x00007cf0


	//   ....[15]....
        /*088c*/ 	.word	0x00007d00


	//   ....[16]....
        /*0890*/ 	.word	0x00007d10


	//   ....[17]....
        /*0894*/ 	.word	0x00008ef0


	//   ....[18]....
        /*0898*/ 	.word	0x00008f00


	//   ....[19]....
        /*089c*/ 	.word	0x00008f10


	//   ....[20]....
        /*08a0*/ 	.word	0x00008f20


	//   ....[21]....
        /*08a4*/ 	.word	0x00009140


	//   ....[22]....
        /*08a8*/ 	.word	0x00009150


	//   ....[23]....
        /*08ac*/ 	.word	0x00009160


	//   ....[24]....
        /*08b0*/ 	.word	0x00009170


	//   ....[25]....
        /*08b4*/ 	.word	0x0000a5e0


	//   ....[26]....
        /*08b8*/ 	.word	0x0000a600


	//   ....[27]....
        /*08bc*/ 	.word	0x0000a9e0


	//   ....[28]....
        /*08c0*/ 	.word	0x0000aa90


	//   ....[29]....
        /*08c4*/ 	.word	0x0000ade0


	//   ....[30]....
        /*08c8*/ 	.word	0x0000aea0


	//   ....[31]....
        /*08cc*/ 	.word	0x0000b8e0


	//   ....[32]....
        /*08d0*/ 	.word	0x0000bb10


	//   ....[33]....
        /*08d4*/ 	.word	0x0000bb50


	//   ....[34]....
        /*08d8*/ 	.word	0x0000c2f0


	//   ....[35]....
        /*08dc*/ 	.word	0x0000c3d0


	//   ....[36]....
        /*08e0*/ 	.word	0x0000ca00


	//   ....[37]....
        /*08e4*/ 	.word	0x0000cbd0


	//   ....[38]....
        /*08e8*/ 	.word	0x0000d970


	//   ....[39]....
        /*08ec*/ 	.word	0x0000de90


	//   ....[40]....
        /*08f0*/ 	.word	0x0000dec0


	//   ....[41]....
        /*08f4*/ 	.word	0x0000e5e0


	//   ....[42]....
        /*08f8*/ 	.word	0x0000e650


	//   ....[43]....
        /*08fc*/ 	.word	0x0000f3b0


	//   ....[44]....
        /*0900*/ 	.word	0x0000f400


	//   ....[45]....
        /*0904*/ 	.word	0x0000f460


	//   ....[46]....
        /*0908*/ 	.word	0x0000f5b0


	//   ....[47]....
        /*090c*/ 	.word	0x0000f780


	//   ....[48]....
        /*0910*/ 	.word	0x00010bf0


	//   ....[49]....
        /*0914*/ 	.word	0x00010f70


	//   ....[50]....
        /*0918*/ 	.word	0x00010f80


	//   ....[51]....
        /*091c*/ 	.word	0x00010f90


	//   ....[52]....
        /*0920*/ 	.word	0x00010fa0


	//   ....[53]....
        /*0924*/ 	.word	0x00011c00


	//   ....[54]....
        /*0928*/ 	.word	0x00011c40


	//   ....[55]....
        /*092c*/ 	.word	0x00011ed0


	//   ....[56]....
        /*0930*/ 	.word	0x00011ef0


	//   ....[57]....
        /*0934*/ 	.word	0x00012730


	//   ....[58]....
        /*0938*/ 	.word	0x00012780


	//   ....[59]....
        /*093c*/ 	.word	0x000130d0


	//   ....[60]....
        /*0940*/ 	.word	0x000130f0


	//   ....[61]....
        /*0944*/ 	.word	0x000143c0


	//   ....[62]....
        /*0948*/ 	.word	0x000143e0


	//   ....[63]....
        /*094c*/ 	.word	0x00014610


	//   ....[64]....
        /*0950*/ 	.word	0x00014630


	//   ....[65]....
        /*0954*/ 	.word	0x000148e0


	//   ....[66]....
        /*0958*/ 	.word	0x00014af0


	//   ....[67]....
        /*095c*/ 	.word	0x00014b20


	//   ....[68]....
        /*0960*/ 	.word	0x00014b50


	//   ....[69]....
        /*0964*/ 	.word	0x00014b80


	//   ....[70]....
        /*0968*/ 	.word	0x00014bb0


	//   ....[71]....
        /*096c*/ 	.word	0x00014be0


	//   ....[72]....
        /*0970*/ 	.word	0x00014d80


	//   ....[73]....
        /*0974*/ 	.word	0x00014db0


	//   ....[74]....
        /*0978*/ 	.word	0x00014de0


	//   ....[75]....
        /*097c*/ 	.word	0x00014e10


	//   ....[76]....
        /*0980*/ 	.word	0x00014e40


	//   ....[77]....
        /*0984*/ 	.word	0x00014e70


	//   ....[78]....
        /*0988*/ 	.word	0x00014f10


	//   ....[79]....
        /*098c*/ 	.word	0x00014f40


	//   ....[80]....
        /*0990*/ 	.word	0x00014f50


	//   ....[81]....
        /*0994*/ 	.word	0x00014f80


	//   ....[82]....
        /*0998*/ 	.word	0x00016510


	//   ....[83]....
        /*099c*/ 	.word	0x00018920


	//   ....[84]....
        /*09a0*/ 	.word	0x00019410


	//   ....[85]....
        /*09a4*/ 	.word	0x00019420


	//   ....[86]....
        /*09a8*/ 	.word	0x000194c0


	//   ....[87]....
        /*09ac*/ 	.word	0x000194d0


	//   ....[88]....
        /*09b0*/ 	.word	0x00019550


	//   ....[89]....
        /*09b4*/ 	.word	0x00019560


	//   ....[90]....
        /*09b8*/ 	.word	0x000195b0


	//   ....[91]....
        /*09bc*/ 	.word	0x000195d0


	//   ....[92]....
        /*09c0*/ 	.word	0x0001d020


	//   ....[93]....
        /*09c4*/ 	.word	0x0001d0a0


	//   ....[94]....
        /*09c8*/ 	.word	0x0001d0d0


	//   ....[95]....
        /*09cc*/ 	.word	0x0001d0e0


	//   ....[96]....
        /*09d0*/ 	.word	0x0001d110


	//   ....[97]....
        /*09d4*/ 	.word	0x0001d140


	//   ....[98]....
        /*09d8*/ 	.word	0x0001d170


	//   ....[99]....
        /*09dc*/ 	.word	0x0001d1a0


	//   ....[100]....
        /*09e0*/ 	.word	0x0001d360


	//   ....[101]....
        /*09e4*/ 	.word	0x0001d390


	//   ....[102]....
        /*09e8*/ 	.word	0x0001d3c0


	//   ....[103]....
        /*09ec*/ 	.word	0x0001d3f0


	//   ....[104]....
        /*09f0*/ 	.word	0x0001d420


	//   ....[105]....
        /*09f4*/ 	.word	0x0001d450


	//   ....[106]....
        /*09f8*/ 	.word	0x0001d520


	//   ....[107]....
        /*09fc*/ 	.word	0x0001d540


	//   ....[108]....
        /*0a00*/ 	.word	0x0001d550


	//   ....[109]....
        /*0a04*/ 	.word	0x0001d5d0


	//   ....[110]....
        /*0a08*/ 	.word	0x0001e100


	//   ....[111]....
        /*0a0c*/ 	.word	0x0001e5e0


	//   ....[112]....
        /*0a10*/ 	.word	0x0001e670


	//   ....[113]....
        /*0a14*/ 	.word	0x0001e6c0


	//   ....[114]....
        /*0a18*/ 	.word	0x0001e710


	//   ....[115]....
        /*0a1c*/ 	.word	0x0001e7b0


	//   ....[116]....
        /*0a20*/ 	.word	0x0001e840


	//   ....[117]....
        /*0a24*/ 	.word	0x0001e890


	//   ....[118]....
        /*0a28*/ 	.word	0x0001e8e0


	//   ....[119]....
        /*0a2c*/ 	.word	0x0001e9d0


	//   ....[120]....
        /*0a30*/ 	.word	0x0001ea60


	//   ....[121]....
        /*0a34*/ 	.word	0x0001eab0


	//   ....[122]....
        /*0a38*/ 	.word	0x0001eb00


	//   ....[123]....
        /*0a3c*/ 	.word	0x0001eba0


	//   ....[124]....
        /*0a40*/ 	.word	0x0001ec30


	//   ....[125]....
        /*0a44*/ 	.word	0x0001ec80


	//   ....[126]....
        /*0a48*/ 	.word	0x0001ecd0


	//   ....[127]....
        /*0a4c*/ 	.word	0x0001efe0


	//   ....[128]....
        /*0a50*/ 	.word	0x0001f2c0


	//   ....[129]....
        /*0a54*/ 	.word	0x0001f4a0


	//   ....[130]....
        /*0a58*/ 	.word	0x0001f4f0


	//   ....[131]....
        /*0a5c*/ 	.word	0x0001f550


	//   ....[132]....
        /*0a60*/ 	.word	0x0001f640


	//   ....[133]....
        /*0a64*/ 	.word	0x0001f6a0


	//   ....[134]....
        /*0a68*/ 	.word	0x0001f790


	//   ....[135]....
        /*0a6c*/ 	.word	0x0001f7f0


	//   ....[136]....
        /*0a70*/ 	.word	0x0001f8c0


	//   ....[137]....
        /*0a74*/ 	.word	0x0001fbf0


	//   ....[138]....
        /*0a78*/ 	.word	0x0001fc90


	//   ....[139]....
        /*0a7c*/ 	.word	0x0001fe30


	//   ....[140]....
        /*0a80*/ 	.word	0x0001feb0


	//   ....[141]....
        /*0a84*/ 	.word	0x0001ff30


	//   ....[142]....
        /*0a88*/ 	.word	0x0001ffb0


	//   ....[143]....
        /*0a8c*/ 	.word	0x00020030


	//   ....[144]....
        /*0a90*/ 	.word	0x000200c0


	//   ....[145]....
        /*0a94*/ 	.word	0x00020160


	//   ....[146]....
        /*0a98*/ 	.word	0x00020210


	//   ....[147]....
        /*0a9c*/ 	.word	0x00020290


	//   ....[148]....
        /*0aa0*/ 	.word	0x00020310


	//   ....[149]....
        /*0aa4*/ 	.word	0x00020390


	//   ....[150]....
        /*0aa8*/ 	.word	0x00020420


	//   ....[151]....
        /*0aac*/ 	.word	0x000204a0


	//   ....[152]....
        /*0ab0*/ 	.word	0x00020550


	//   ....[153]....
        /*0ab4*/ 	.word	0x000205a0


	//   ....[154]....
        /*0ab8*/ 	.word	0x00020660


	//   ....[155]....
        /*0abc*/ 	.word	0x00020790


	//----- nvinfo : EIATTR_REG_RECONFIG
	.align		4
.L_1029:
        /*0ac0*/ 	.byte	0x01, 0x54
	.zero		2


	//----- nvinfo : EIATTR_SYSCALL_OFFSETS
	.align		4
        /*0ac4*/ 	.byte	0x04, 0x46
        /*0ac6*/ 	.short	(.L_1031 - .L_1030)


	//   ....[0]....
.L_1030:
        /*0ac8*/ 	.word	0x000020a0


	//   ....[1]....
        /*0acc*/ 	.word	0x000021f0


	//   ....[2]....
        /*0ad0*/ 	.word	0x000073e0


	//   ....[3]....
        /*0ad4*/ 	.word	0x00007700


	//   ....[4]....
        /*0ad8*/ 	.word	0x00018540


	//   ....[5]....
        /*0adc*/ 	.word	0x00018690


	//   ....[6]....
        /*0ae0*/ 	.word	0x00018790


	//   ....[7]....
        /*0ae4*/ 	.word	0x00019030


	//----- nvinfo : EIATTR_MBARRIER_INSTR_OFFSETS
	.align		4
.L_1031:
        /*0ae8*/ 	.byte	0x04, 0x39
        /*0aea*/ 	.short	(.L_1033 - .L_1032)


	//   ....[0]....
.L_1032:
        /*0aec*/ 	.word	0x000002d0
        /*0af0*/ 	.word	0x000000ff
        /*0af4*/ 	.word	0x00028c00
        /*0af8*/ 	.short	0x0100
        /*0afa*/ 	.byte	0x08
	.zero		1


	//   ....[1]....
        /*0afc*/ 	.word	0x000002e0
        /*0b00*/ 	.word	0x000000ff
        /*0b04*/ 	.word	0x00028c20
        /*0b08*/ 	.short	0x0100
        /*0b0a*/ 	.byte	0x08
	.zero		1


	//   ....[2]....
        /*0b0c*/ 	.word	0x00000390
        /*0b10*/ 	.word	0x000000ff
        /*0b14*/ 	.word	0x00028c30
        /*0b18*/ 	.short	0x0100
        /*0b1a*/ 	.byte	0x06
	.zero		1


	//   ....[3]....
        /*0b1c*/ 	.word	0x000003a0
        /*0b20*/ 	.word	0x000000ff
        /*0b24*/ 	.word	0x00028c40
        /*0b28*/ 	.short	0x0100
        /*0b2a*/ 	.byte	0x06
	.zero		1


	//   ....[4]....
        /*0b2c*/ 	.word	0x000003b0
        /*0b30*/ 	.word	0x000000ff
        /*0b34*/ 	.word	0x00028c38
        /*0b38*/ 	.short	0x0100
        /*0b3a*/ 	.byte	0x06
	.zero		1


	//   ....[5]....
        /*0b3c*/ 	.word	0x000003c0
        /*0b40*/ 	.word	0x000000ff
        /*0b44*/ 	.word	0x00028c48
        /*0b48*/ 	.short	0x0100
        /*0b4a*/ 	.byte	0x06
	.zero		1


	//   ....[6]....
        /*0b4c*/ 	.word	0x000004f0
        /*0b50*/ 	.word	0x000000ff
        /*0b54*/ 	.word	0x00028c50
        /*0b58*/ 	.short	0x0100
        /*0b5a*/ 	.byte	0x08
	.zero		1


	//   ....[7]....
        /*0b5c*/ 	.word	0x00000500
        /*0b60*/ 	.word	0x000000ff
        /*0b64*/ 	.word	0x00028c60
        /*0b68*/ 	.short	0x0100
        /*0b6a*/ 	.byte	0x08
	.zero		1


	//   ....[8]....
        /*0b6c*/ 	.word	0x00000510
        /*0b70*/ 	.word	0x000000ff
        /*0b74*/ 	.word	0x00028c58
        /*0b78*/ 	.short	0x0100
        /*0b7a*/ 	.byte	0x08
	.zero		1


	//   ....[9]....
        /*0b7c*/ 	.word	0x00000520
        /*0b80*/ 	.word	0x000000ff
        /*0b84*/ 	.word	0x00028c68
        /*0b88*/ 	.short	0x0100
        /*0b8a*/ 	.byte	0x08
	.zero		1


	//   ....[10]....
        /*0b8c*/ 	.word	0x00000610
        /*0b90*/ 	.word	0x000000ff
        /*0b94*/ 	.word	0x00028c70
        /*0b98*/ 	.short	0x0100
        /*0b9a*/ 	.byte	0x06
	.zero		1


	//   ....[11]....
        /*0b9c*/ 	.word	0x00000620
        /*0ba0*/ 	.word	0x000000ff
        /*0ba4*/ 	.word	0x00028c80
        /*0ba8*/ 	.short	0x0100
        /*0baa*/ 	.byte	0x06
	.zero		1


	//   ....[12]....
        /*0bac*/ 	.word	0x00000630
        /*0bb0*/ 	.word	0x000000ff
        /*0bb4*/ 	.word	0x00028c78
        /*0bb8*/ 	.short	0x0100
        /*0bba*/ 	.byte	0x06
	.zero		1


	//   ....[13]....
        /*0bbc*/ 	.word	0x00000640
        /*0bc0*/ 	.word	0x000000ff
        /*0bc4*/ 	.word	0x00028c88
        /*0bc8*/ 	.short	0x0100
        /*0bca*/ 	.byte	0x06
	.zero		1


	//   ....[14]....
        /*0bcc*/ 	.word	0x00000770
        /*0bd0*/ 	.word	0x000000ff
        /*0bd4*/ 	.word	0x00028c90
        /*0bd8*/ 	.short	0x0100
        /*0bda*/ 	.byte	0x08
	.zero		1


	//   ....[15]....
        /*0bdc*/ 	.word	0x00000780
        /*0be0*/ 	.word	0x000000ff
        /*0be4*/ 	.word	0x00028ca0
        /*0be8*/ 	.short	0x0100
        /*0bea*/ 	.byte	0x08
	.zero		1


	//   ....[16]....
        /*0bec*/ 	.word	0x00000790
        /*0bf0*/ 	.word	0x000000ff
        /*0bf4*/ 	.word	0x00028c98
        /*0bf8*/ 	.short	0x0100
        /*0bfa*/ 	.byte	0x08
	.zero		1


	//   ....[17]....
        /*0bfc*/ 	.word	0x000007a0
        /*0c00*/ 	.word	0x000000ff
        /*0c04*/ 	.word	0x00028ca8
        /*0c08*/ 	.short	0x0100
        /*0c0a*/ 	.byte	0x08
	.zero		1


	//   ....[18]....
        /*0c0c*/ 	.word	0x000008d0
        /*0c10*/ 	.word	0x000000ff
        /*0c14*/ 	.word	0x00028cb0
        /*0c18*/ 	.short	0x0100
        /*0c1a*/ 	.byte	0x08
	.zero		1


	//   ....[19]....
        /*0c1c*/ 	.word	0x000008e0
        /*0c20*/ 	.word	0x000000ff
        /*0c24*/ 	.word	0x00028cc0
        /*0c28*/ 	.short	0x0100
        /*0c2a*/ 	.byte	0x08
	.zero		1


	//   ....[20]....
        /*0c2c*/ 	.word	0x000008f0
        /*0c30*/ 	.word	0x000000ff
        /*0c34*/ 	.word	0x00028cb8
        /*0c38*/ 	.short	0x0100
        /*0c3a*/ 	.byte	0x08
	.zero		1


	//   ....[21]....
        /*0c3c*/ 	.word	0x00000900
        /*0c40*/ 	.word	0x000000ff
        /*0c44*/ 	.word	0x00028cc8
        /*0c48*/ 	.short	0x0100
        /*0c4a*/ 	.byte	0x08
	.zero		1


	//   ....[22]....
        /*0c4c*/ 	.word	0x00002d70
        /*0c50*/ 	.word	0x0000004b
        /*0c54*/ 	.word	0x00028c90
        /*0c58*/ 	.short	0x010a
        /*0c5a*/ 	.byte	0x3f
	.zero		1


	//   ....[23]....
        /*0c5c*/ 	.word	0x00003730
        /*0c60*/ 	.word	0x0000004b
        /*0c64*/ 	.word	0x00028c90
        /*0c68*/ 	.short	0x010a
        /*0c6a*/ 	.byte	0x3f
	.zero		1


	//   ....[24]....
        /*0c6c*/ 	.word	0x00003fc0
        /*0c70*/ 	.word	0x0000004b
        /*0c74*/ 	.word	0x00028c90
        /*0c78*/ 	.short	0x010a
        /*0c7a*/ 	.byte	0x3f
	.zero		1


	//   ....[25]....
        /*0c7c*/ 	.word	0x000041c0
        /*0c80*/ 	.word	0x00000004
        /*0c84*/ 	.word	0x00000000
        /*0c88*/ 	.short	0x0101
        /*0c8a*/ 	.byte	0x3f
	.zero		1


	//   ....[26]....
        /*0c8c*/ 	.word	0x00004200
        /*0c90*/ 	.word	0x0000004b
        /*0c94*/ 	.word	0x00028cb0
        /*0c98*/ 	.short	0x010a
        /*0c9a*/ 	.byte	0x3f
	.zero		1


	//   ....[27]....
        /*0c9c*/ 	.word	0x00004860
        /*0ca0*/ 	.word	0x0000004b
        /*0ca4*/ 	.word	0x00000000
        /*0ca8*/ 	.short	0x0101
        /*0caa*/ 	.byte	0x3f
	.zero		1


	//   ....[28]....
        /*0cac*/ 	.word	0x00005190
        /*0cb0*/ 	.word	0x00000005
        /*0cb4*/ 	.word	0x00028c50
        /*0cb8*/ 	.short	0x010a
        /*0cba*/ 	.byte	0x3f
	.zero		1


	//   ....[29]....
        /*0cbc*/ 	.word	0x00005550
        /*0cc0*/ 	.word	0x00000005
        /*0cc4*/ 	.word	0x00000000
        /*0cc8*/ 	.short	0x0101
        /*0cca*/ 	.byte	0x3f
	.zero		1


	//   ....[30]....
        /*0ccc*/ 	.word	0x00005e90
        /*0cd0*/ 	.word	0x00000015
        /*0cd4*/ 	.word	0x00028c50
        /*0cd8*/ 	.short	0x010a
        /*0cda*/ 	.byte	0x3f
	.zero		1


	//   ....[31]....
        /*0cdc*/ 	.word	0x00005ee0
        /*0ce0*/ 	.word	0x00000015
        /*0ce4*/ 	.word	0x00028c50
        /*0ce8*/ 	.short	0x010a
        /*0cea*/ 	.byte	0x3f
	.zero		1


	//   ....[32]....
        /*0cec*/ 	.word	0x000061b0
        /*0cf0*/ 	.word	0x00000015
        /*0cf4*/ 	.word	0x00000000
        /*0cf8*/ 	.short	0x0101
        /*0cfa*/ 	.byte	0x3f
	.zero		1


	//   ....[33]....
        /*0cfc*/ 	.word	0x00007470
        /*0d00*/ 	.word	0x00000002
        /*0d04*/ 	.word	0x00028c00
        /*0d08*/ 	.short	0x010a
        /*0d0a*/ 	.byte	0x3f
	.zero		1


	//   ....[34]....
        /*0d0c*/ 	.word	0x000074c0
        /*0d10*/ 	.word	0x00000002
        /*0d14*/ 	.word	0x00028c00
        /*0d18*/ 	.short	0x010a
        /*0d1a*/ 	.byte	0x3f
	.zero		1


	//   ....[35]....
        /*0d1c*/ 	.word	0x00007f60
        /*0d20*/ 	.word	0x00000002
        /*0d24*/ 	.word	0x00028c00
        /*0d28*/ 	.short	0x010a
        /*0d2a*/ 	.byte	0x3f
	.zero		1


	//   ....[36]....
        /*0d2c*/ 	.word	0x00009320
        /*0d30*/ 	.word	0x00000002
        /*0d34*/ 	.word	0x00028c00
        /*0d38*/ 	.short	0x010a
        /*0d3a*/ 	.byte	0x3f
	.zero		1


	//   ....[37]....
        /*0d3c*/ 	.word	0x0000a1b0
        /*0d40*/ 	.word	0x00000015
        /*0d44*/ 	.word	0x00028c30
        /*0d48*/ 	.short	0x010a
        /*0d4a*/ 	.byte	0x3f
	.zero		1


	//   ....[38]....
        /*0d4c*/ 	.word	0x0000a250
        /*0d50*/ 	.word	0x00000015
        /*0d54*/ 	.word	0x00028c30
        /*0d58*/ 	.short	0x010a
        /*0d5a*/ 	.byte	0x3f
	.zero		1


	//   ....[39]....
        /*0d5c*/ 	.word	0x0000b120
        /*0d60*/ 	.word	0x0000001d
        /*0d64*/ 	.word	0x00000000
        /*0d68*/ 	.short	0x0101
        /*0d6a*/ 	.byte	0x3f
	.zero		1


	//   ....[40]....
        /*0d6c*/ 	.word	0x0000b500
        /*0d70*/ 	.word	0x00000015
        /*0d74*/ 	.word	0x00028c50
        /*0d78*/ 	.short	0x010a
        /*0d7a*/ 	.byte	0x3f
	.zero		1


	//   ....[41]....
        /*0d7c*/ 	.word	0x0000b5b0
        /*0d80*/ 	.word	0x00000015
        /*0d84*/ 	.word	0x00028c50
        /*0d88*/ 	.short	0x010a
        /*0d8a*/ 	.byte	0x3f
	.zero		1


	//   ....[42]....
        /*0d8c*/ 	.word	0x0000b900
        /*0d90*/ 	.word	0x00000015
        /*0d94*/ 	.word	0x00000000
        /*0d98*/ 	.short	0x0101
        /*0d9a*/ 	.byte	0x3f
	.zero		1


	//   ....[43]....
        /*0d9c*/ 	.word	0x0000ba20
        /*0da0*/ 	.word	0x000000d7
        /*0da4*/ 	.word	0x00028c30
        /*0da8*/ 	.short	0x010a
        /*0daa*/ 	.byte	0x3f
	.zero		1


	//   ....[44]....
        /*0dac*/ 	.word	0x0000bae0
        /*0db0*/ 	.word	0x000000d7
        /*0db4*/ 	.word	0x00028c30
        /*0db8*/ 	.short	0x010a
        /*0dba*/ 	.byte	0x3f
	.zero		1


	//   ....[45]....
        /*0dbc*/ 	.word	0x0000c5c0
        /*0dc0*/ 	.word	0x0000009a
        /*0dc4*/ 	.word	0x00000000
        /*0dc8*/ 	.short	0x0101
        /*0dca*/ 	.byte	0x3f
	.zero		1


	//   ....[46]....
        /*0dcc*/ 	.word	0x0000d640
        /*0dd0*/ 	.word	0x000000d7
        /*0dd4*/ 	.word	0x00028c50
        /*0dd8*/ 	.short	0x010a
        /*0dda*/ 	.byte	0x3f
	.zero		1


	//   ....[47]....
        /*0ddc*/ 	.word	0x0000d690
        /*0de0*/ 	.word	0x000000d7
        /*0de4*/ 	.word	0x00028c50
        /*0de8*/ 	.short	0x010a
        /*0dea*/ 	.byte	0x3f
	.zero		1


	//   ....[48]....
        /*0dec*/ 	.word	0x0000d990
        /*0df0*/ 	.word	0x000000d7
        /*0df4*/ 	.word	0x00000000
        /*0df8*/ 	.short	0x0101
        /*0dfa*/ 	.byte	0x3f
	.zero		1


	//   ....[49]....
        /*0dfc*/ 	.word	0x0000dac0
        /*0e00*/ 	.word	0x00000015
        /*0e04*/ 	.word	0x00028c30
        /*0e08*/ 	.short	0x010a
        /*0e0a*/ 	.byte	0x3f
	.zero		1


	//   ....[50]....
        /*0e0c*/ 	.word	0x0000db30
        /*0e10*/ 	.word	0x00000015
        /*0e14*/ 	.word	0x00028c30
        /*0e18*/ 	.short	0x010a
        /*0e1a*/ 	.byte	0x3f
	.zero		1


	//   ....[51]....
        /*0e1c*/ 	.word	0x0000e040
        /*0e20*/ 	.word	0x0000000e
        /*0e24*/ 	.word	0x00000000
        /*0e28*/ 	.short	0x0101
        /*0e2a*/ 	.byte	0x3f
	.zero		1


	//   ....[52]....
        /*0e2c*/ 	.word	0x0000f080
        /*0e30*/ 	.word	0x00000015
        /*0e34*/ 	.word	0x00028c50
        /*0e38*/ 	.short	0x010a
        /*0e3a*/ 	.byte	0x3f
	.zero		1


	//   ....[53]....
        /*0e3c*/ 	.word	0x0000f0d0
        /*0e40*/ 	.word	0x00000015
        /*0e44*/ 	.word	0x00028c50
        /*0e48*/ 	.short	0x010a
        /*0e4a*/ 	.byte	0x3f
	.zero		1


	//   ....[54]....
        /*0e4c*/ 	.word	0x0000f3d0
        /*0e50*/ 	.word	0x00000015
        /*0e54*/ 	.word	0x00000000
        /*0e58*/ 	.short	0x0101
        /*0e5a*/ 	.byte	0x3f
	.zero		1


	//   ....[55]....
        /*0e5c*/ 	.word	0x00011bf0
        /*0e60*/ 	.word	0x00000004
        /*0e64*/ 	.word	0x00000000
        /*0e68*/ 	.short	0x0101
        /*0e6a*/ 	.byte	0x3f
	.zero		1


	//   ....[56]....
        /*0e6c*/ 	.word	0x000127c0
        /*0e70*/ 	.word	0x00000008
        /*0e74*/ 	.word	0x00000000
        /*0e78*/ 	.short	0x0101
        /*0e7a*/ 	.byte	0x3f
	.zero		1


	//   ....[57]....
        /*0e7c*/ 	.word	0x000165f0
        /*0e80*/ 	.word	0x00000012
        /*0e84*/ 	.word	0x00028c20
        /*0e88*/ 	.short	0x010a
        /*0e8a*/ 	.byte	0x3f
	.zero		1


	//   ....[58]....
        /*0e8c*/ 	.word	0x000166c0
        /*0e90*/ 	.word	0x00000005
        /*0e94*/ 	.word	0x00028ca0
        /*0e98*/ 	.short	0x010a
        /*0e9a*/ 	.byte	0x3f
	.zero		1


	//   ....[59]....
        /*0e9c*/ 	.word	0x00016900
        /*0ea0*/ 	.word	0x00000005
        /*0ea4*/ 	.word	0x00028cc0
        /*0ea8*/ 	.short	0x010a
        /*0eaa*/ 	.byte	0x3f
	.zero		1


	//   ....[60]....
        /*0eac*/ 	.word	0x00017360
        /*0eb0*/ 	.word	0x00000005
        /*0eb4*/ 	.word	0x00028ca0
        /*0eb8*/ 	.short	0x010a
        /*0eba*/ 	.byte	0x3f
	.zero		1


	//   ....[61]....
        /*0ebc*/ 	.word	0x00017590
        /*0ec0*/ 	.word	0x00000005
        /*0ec4*/ 	.word	0x00028cc0
        /*0ec8*/ 	.short	0x010a
        /*0eca*/ 	.byte	0x3f
	.zero		1


	//   ....[62]....
        /*0ecc*/ 	.word	0x00018b80
        /*0ed0*/ 	.word	0x00000000
        /*0ed4*/ 	.word	0x00028c40
        /*0ed8*/ 	.short	0x010a
        /*0eda*/ 	.byte	0x3f
	.zero		1


	//   ....[63]....
        /*0edc*/ 	.word	0x00019670
        /*0ee0*/ 	.word	0x00000012
        /*0ee4*/ 	.word	0x00028c00
        /*0ee8*/ 	.short	0x0107
        /*0eea*/ 	.byte	0x3f
	.zero		1


	//   ....[64]....
        /*0eec*/ 	.word	0x00019760
        /*0ef0*/ 	.word	0x00000012
        /*0ef4*/ 	.word	0x00028c00
        /*0ef8*/ 	.short	0x0101
        /*0efa*/ 	.byte	0x3f
	.zero		1


	//   ....[65]....
        /*0efc*/ 	.word	0x00019780
        /*0f00*/ 	.word	0x00000012
        /*0f04*/ 	.word	0x00028c20
        /*0f08*/ 	.short	0x010a
        /*0f0a*/ 	.byte	0x3f
	.zero		1


	//   ....[66]....
        /*0f0c*/ 	.word	0x00019860
        /*0f10*/ 	.word	0x00000000
        /*0f14*/ 	.word	0x00028c60
        /*0f18*/ 	.short	0x010a
        /*0f1a*/ 	.byte	0x3f
	.zero		1


	//   ....[67]....
        /*0f1c*/ 	.word	0x0001a4f0
        /*0f20*/ 	.word	0x00000002
        /*0f24*/ 	.word	0x00028c40
        /*0f28*/ 	.short	0x010a
        /*0f2a*/ 	.byte	0x3f
	.zero		1


	//   ....[68]....
        /*0f2c*/ 	.word	0x0001a750
        /*0f30*/ 	.word	0x00000002
        /*0f34*/ 	.word	0x00028c60
        /*0f38*/ 	.short	0x010a
        /*0f3a*/ 	.byte	0x3f
	.zero		1


	//   ....[69]....
        /*0f3c*/ 	.word	0x0001b310
        /*0f40*/ 	.word	0x00000002
        /*0f44*/ 	.word	0x00028c40
        /*0f48*/ 	.short	0x010a
        /*0f4a*/ 	.byte	0x3f
	.zero		1


	//   ....[70]....
        /*0f4c*/ 	.word	0x0001b560
        /*0f50*/ 	.word	0x00000002
        /*0f54*/ 	.word	0x00028c60
        /*0f58*/ 	.short	0x010a
        /*0f5a*/ 	.byte	0x3f
	.zero		1


	//   ....[71]....
        /*0f5c*/ 	.word	0x0001c0a0
        /*0f60*/ 	.word	0x00000003
        /*0f64*/ 	.word	0x00028c40
        /*0f68*/ 	.short	0x010a
        /*0f6a*/ 	.byte	0x3f
	.zero		1


	//   ....[72]....
        /*0f6c*/ 	.word	0x0001c300
        /*0f70*/ 	.word	0x00000003
        /*0f74*/ 	.word	0x00028c60
        /*0f78*/ 	.short	0x010a
        /*0f7a*/ 	.byte	0x3f
	.zero		1


	//   ....[73]....
        /*0f7c*/ 	.word	0x0001e080
        /*0f80*/ 	.word	0x00000000
        /*0f84*/ 	.word	0x00028c20
        /*0f88*/ 	.short	0x010a
        /*0f8a*/ 	.byte	0x3f
	.zero		1


	//   ....[74]....
        /*0f8c*/ 	.word	0x0001e230
        /*0f90*/ 	.word	0x00000006
        /*0f94*/ 	.word	0x00000000
        /*0f98*/ 	.short	0x010a
        /*0f9a*/ 	.byte	0x3f
	.zero		1


	//   ....[75]....
        /*0f9c*/ 	.word	0x0001e2a0
        /*0fa0*/ 	.word	0x00000007
        /*0fa4*/ 	.word	0x00000000
        /*0fa8*/ 	.short	0x010a
        /*0faa*/ 	.byte	0x3f
	.zero		1


	//   ....[76]....
        /*0fac*/ 	.word	0x0001e310
        /*0fb0*/ 	.word	0x00000004
        /*0fb4*/ 	.word	0x00000000
        /*0fb8*/ 	.short	0x010a
        /*0fba*/ 	.byte	0x3f
	.zero		1


	//   ....[77]....
        /*0fbc*/ 	.word	0x0001e340
        /*0fc0*/ 	.word	0x00000003
        /*0fc4*/ 	.word	0x00000000
        /*0fc8*/ 	.short	0x010a
        /*0fca*/ 	.byte	0x3f
	.zero		1


	//   ....[78]....
        /*0fcc*/ 	.word	0x0001e3a0
        /*0fd0*/ 	.word	0x0000004b
        /*0fd4*/ 	.word	0x00028c90
        /*0fd8*/ 	.short	0x010a
        /*0fda*/ 	.byte	0x3f
	.zero		1


	//   ....[79]....
        /*0fdc*/ 	.word	0x0001e3f0
        /*0fe0*/ 	.word	0x0000004b
        /*0fe4*/ 	.word	0x00028c90
        /*0fe8*/ 	.short	0x010a
        /*0fea*/ 	.byte	0x3f
	.zero		1


	//   ....[80]....
        /*0fec*/ 	.word	0x0001e440
        /*0ff0*/ 	.word	0x0000004b
        /*0ff4*/ 	.word	0x00028c90
        /*0ff8*/ 	.short	0x010a
        /*0ffa*/ 	.byte	0x3f
	.zero		1


	//   ....[81]....
        /*0ffc*/ 	.word	0x0001e490
        /*1000*/ 	.word	0x0000004b
        /*1004*/ 	.word	0x00028cb0
        /*1008*/ 	.short	0x010a
        /*100a*/ 	.byte	0x3f
	.zero		1


	//   ....[82]....
        /*100c*/ 	.word	0x0001e4e0
        /*1010*/ 	.word	0x00000005
        /*1014*/ 	.word	0x00028c50
        /*1018*/ 	.short	0x010a
        /*101a*/ 	.byte	0x3f
	.zero		1


	//   ....[83]....
        /*101c*/ 	.word	0x0001e530
        /*1020*/ 	.word	0x00000015
        /*1024*/ 	.word	0x00028c50
        /*1028*/ 	.short	0x010a
        /*102a*/ 	.byte	0x3f
	.zero		1


	//   ....[84]....
        /*102c*/ 	.word	0x0001e920
        /*1030*/ 	.word	0x00000002
        /*1034*/ 	.word	0x00028c00
        /*1038*/ 	.short	0x010a
        /*103a*/ 	.byte	0x3f
	.zero		1


	//   ....[85]....
        /*103c*/ 	.word	0x0001ed20
        /*1040*/ 	.word	0x00000002
        /*1044*/ 	.word	0x00028c00
        /*1048*/ 	.short	0x010a
        /*104a*/ 	.byte	0x3f
	.zero		1


	//   ....[86]....
        /*104c*/ 	.word	0x0001ed70
        /*1050*/ 	.word	0x00000015
        /*1054*/ 	.word	0x00028c30
        /*1058*/ 	.short	0x010a
        /*105a*/ 	.byte	0x3f
	.zero		1


	//   ....[87]....
        /*105c*/ 	.word	0x0001edc0
        /*1060*/ 	.word	0x00000015
        /*1064*/ 	.word	0x00028c50
        /*1068*/ 	.short	0x010a
        /*106a*/ 	.byte	0x3f
	.zero		1


	//   ....[88]....
        /*106c*/ 	.word	0x0001ee10
        /*1070*/ 	.word	0x000000d7
        /*1074*/ 	.word	0x00028c30
        /*1078*/ 	.short	0x010a
        /*107a*/ 	.byte	0x3f
	.zero		1


	//   ....[89]....
        /*107c*/ 	.word	0x0001ee60
        /*1080*/ 	.word	0x000000d7
        /*1084*/ 	.word	0x00028c50
        /*1088*/ 	.short	0x010a
        /*108a*/ 	.byte	0x3f
	.zero		1


	//   ....[90]....
        /*108c*/ 	.word	0x0001eeb0
        /*1090*/ 	.word	0x00000015
        /*1094*/ 	.word	0x00028c30
        /*1098*/ 	.short	0x010a
        /*109a*/ 	.byte	0x3f
	.zero		1


	//   ....[91]....
        /*109c*/ 	.word	0x0001ef00
        /*10a0*/ 	.word	0x00000015
        /*10a4*/ 	.word	0x00028c50
        /*10a8*/ 	.short	0x010a
        /*10aa*/ 	.byte	0x3f
	.zero		1


	//   ....[92]....
        /*10ac*/ 	.word	0x0001f0a0
        /*10b0*/ 	.word	0x00000012
        /*10b4*/ 	.word	0x00028c20
        /*10b8*/ 	.short	0x010a
        /*10ba*/ 	.byte	0x3f
	.zero		1


	//   ....[93]....
        /*10bc*/ 	.word	0x0001f0f0
        /*10c0*/ 	.word	0x00000005
        /*10c4*/ 	.word	0x00028ca0
        /*10c8*/ 	.short	0x010a
        /*10ca*/ 	.byte	0x3f
	.zero		1


	//   ....[94]....
        /*10cc*/ 	.word	0x0001f140
        /*10d0*/ 	.word	0x00000005
        /*10d4*/ 	.word	0x00028cc0
        /*10d8*/ 	.short	0x010a
        /*10da*/ 	.byte	0x3f
	.zero		1


	//   ....[95]....
        /*10dc*/ 	.word	0x0001f190
        /*10e0*/ 	.word	0x00000005
        /*10e4*/ 	.word	0x00028ca0
        /*10e8*/ 	.short	0x010a
        /*10ea*/ 	.byte	0x3f
	.zero		1


	//   ....[96]....
        /*10ec*/ 	.word	0x0001f1e0
        /*10f0*/ 	.word	0x00000005
        /*10f4*/ 	.word	0x00028cc0
        /*10f8*/ 	.short	0x010a
        /*10fa*/ 	.byte	0x3f
	.zero		1


	//   ....[97]....
        /*10fc*/ 	.word	0x0001f380
        /*1100*/ 	.word	0x00000000
        /*1104*/ 	.word	0x00028c40
        /*1108*/ 	.short	0x010a
        /*110a*/ 	.byte	0x3f
	.zero		1


	//   ....[98]....
        /*110c*/ 	.word	0x0001f900
        /*1110*/ 	.word	0x00000012
        /*1114*/ 	.word	0x00028c20
        /*1118*/ 	.short	0x010a
        /*111a*/ 	.byte	0x3f
	.zero		1


	//   ....[99]....
        /*111c*/ 	.word	0x0001f950
        /*1120*/ 	.word	0x00000000
        /*1124*/ 	.word	0x00028c60
        /*1128*/ 	.short	0x010a
        /*112a*/ 	.byte	0x3f
	.zero		1


	//   ....[100]....
        /*112c*/ 	.word	0x0001f9a0
        /*1130*/ 	.word	0x00000002
        /*1134*/ 	.word	0x00028c40
        /*1138*/ 	.short	0x010a
        /*113a*/ 	.byte	0x3f
	.zero		1


	//   ....[101]....
        /*113c*/ 	.word	0x0001f9f0
        /*1140*/ 	.word	0x00000002
        /*1144*/ 	.word	0x00028c60
        /*1148*/ 	.short	0x010a
        /*114a*/ 	.byte	0x3f
	.zero		1


	//   ....[102]....
        /*114c*/ 	.word	0x0001fa40
        /*1150*/ 	.word	0x00000002
        /*1154*/ 	.word	0x00028c40
        /*1158*/ 	.short	0x010a
        /*115a*/ 	.byte	0x3f
	.zero		1


	//   ....[103]....
        /*115c*/ 	.word	0x0001fa90
        /*1160*/ 	.word	0x00000002
        /*1164*/ 	.word	0x00028c60
        /*1168*/ 	.short	0x010a
        /*116a*/ 	.byte	0x3f
	.zero		1


	//   ....[104]....
        /*116c*/ 	.word	0x0001fae0
        /*1170*/ 	.word	0x00000003
        /*1174*/ 	.word	0x00028c40
        /*1178*/ 	.short	0x010a
        /*117a*/ 	.byte	0x3f
	.zero		1


	//   ....[105]....
        /*117c*/ 	.word	0x0001fb30
        /*1180*/ 	.word	0x00000003
        /*1184*/ 	.word	0x00028c60
        /*1188*/ 	.short	0x010a
        /*118a*/ 	.byte	0x3f
	.zero		1


	//   ....[106]....
        /*118c*/ 	.word	0x000206b0
        /*1190*/ 	.word	0x00000000
        /*1194*/ 	.word	0x00028c20
        /*1198*/ 	.short	0x010a
        /*119a*/ 	.byte	0x3f
	.zero		1


	//   ....[107]....
        /*119c*/ 	.word	0x00020850
        /*11a0*/ 	.word	0x00000006
        /*11a4*/ 	.word	0x00000000
        /*11a8*/ 	.short	0x010a
        /*11aa*/ 	.byte	0x3f
	.zero		1


	//   ....[108]....
        /*11ac*/ 	.word	0x000208a0
        /*11b0*/ 	.word	0x00000007
        /*11b4*/ 	.word	0x00000000
        /*11b8*/ 	.short	0x010a
        /*11ba*/ 	.byte	0x3f
	.zero		1


	//   ....[109]....
        /*11bc*/ 	.word	0x000208f0
        /*11c0*/ 	.word	0x00000004
        /*11c4*/ 	.word	0x00000000
        /*11c8*/ 	.short	0x010a
        /*11ca*/ 	.byte	0x3f
	.zero		1


	//----- nvinfo : EIATTR_NUM_MBARRIERS
	.align		4
.L_1033:
        /*11cc*/ 	.byte	0x03, 0x38
        /*11ce*/ 	.short	0x0016


	//----- nvinfo : EIATTR_EXIT_INSTR_OFFSETS
	.align		4
        /*11d0*/ 	.byte	0x04, 0x1c
        /*11d2*/ 	.short	(.L_1035 - .L_1034)


	//   ....[0]....
.L_1034:
        /*11d4*/ 	.word	0x0001e390


	//----- nvinfo : EIATTR_MAX_THREADS
	.align		4
.L_1035:
        /*11d8*/ 	.byte	0x04, 0x05
        /*11da*/ 	.short	(.L_1037 - .L_1036)
.L_1036:
        /*11dc*/ 	.word	0x00000180
        /*11e0*/ 	.word	0x00000001
        /*11e4*/ 	.word	0x00000001


	//----- nvinfo : EIATTR_CRS_STACK_SIZE
	.align		4
.L_1037:
        /*11e8*/ 	.byte	0x04, 0x1e
        /*11ea*/ 	.short	(.L_1039 - .L_1038)
.L_1038:
        /*11ec*/ 	.word	0x00000000


	//----- nvinfo : EIATTR_CBANK_PARAM_SIZE
	.align		4
.L_1039:
        /*11f0*/ 	.byte	0x03, 0x19
        /*11f2*/ 	.short	0x0af0


	//----- nvinfo : EIATTR_PARAM_CBANK
	.align		4
        /*11f4*/ 	.byte	0x04, 0x0a
        /*11f6*/ 	.short	(.L_1041 - .L_1040)
	.align		4
.L_1040:
        /*11f8*/ 	.word	index@(.nv.constant0._ZN7cutlass13device_kernelIN5flash11enable_sm90INS1_16FlashAttnFwdSm90INS1_25CollectiveMainloopFwdSm90ILi2EN4cute5tupleIJNS5_1CILi1EEES8_S8_EEENS6_IJNS7_ILi64EEESA_SA_EEELi512ENS_6half_tEfNS_4arch4Sm90ELb1ELb0ELb0ELb1ELb0ELb1ELb0ELb0ELb0ELb1ELb1ELb0EEENS1_21CollectiveEpilogueFwdINS6_IJSA_NS7_ILi512EEESA_EEES9_SC_SE_Li256ELb1ELb1ELb1ELb0EEENS1_36VarlenDynamicPersistentTileSchedulerILi64ELi64ELi256ELi128ELb1ELb1ELb1ELb1ELb1ELb1EEEEEEEEEvNT_6ParamsE)
        /*11fc*/ 	.short	0x0210
        /*11fe*/ 	.short	0x0af0


	//----- nvinfo : EIATTR_SW_WAR
	.align		4
.L_1041:
        /*1200*/ 	.byte	0x04, 0x36
        /*1202*/ 	.short	(.L_1043 - .L_1042)
.L_1042:
        /*1204*/ 	.word	0x00000008
.L_1043:


//--------------------- .nv.info._ZN7cutlass13device_kernelIN5flash11enable_sm90INS1_16FlashAttnFwdSm90INS1_25CollectiveMainloopFwdSm90ILi2EN4cute5tupleIJNS5_1CILi1EEES8_S8_EEENS6_IJNS7_ILi64EEESA_SA_EEELi512ENS_6half_tEfNS_4arch4Sm90ELb1ELb0ELb0ELb1ELb0ELb0ELb1ELb0ELb0ELb1ELb1ELb0EEENS1_21CollectiveEpilogueFwdINS6_IJSA_NS7_ILi512EEESA_EEES9_SC_SE_Li256ELb1ELb1ELb1ELb0EEENS1_36VarlenDynamicPersistentTileSchedulerILi64ELi64ELi256ELi128ELb1ELb1ELb1ELb1ELb1ELb1EEEEEEEEEvNT_6ParamsE --------------------------
	.section	.nv.info._ZN7cutlass13device_kernelIN5flash11enable_sm90INS1_16FlashAttnFwdSm90INS1_25CollectiveMainloopFwdSm90ILi2EN4cute5tupleIJNS5_1CILi1EEES8_S8_EEENS6_IJNS7_ILi64EEESA_SA_EEELi512ENS_6half_tEfNS_4arch4Sm90ELb1ELb0ELb0ELb1ELb0ELb0ELb1ELb0ELb0ELb1ELb1ELb0EEENS1_21CollectiveEpilogueFwdINS6_IJSA_NS7_ILi512EEESA_EEES9_SC_SE_Li256ELb1ELb1ELb1ELb0EEENS1_36VarlenDynamicPersistentTileSchedulerILi64ELi64ELi256ELi128ELb1ELb1ELb1ELb1ELb1ELb1EEEEEEEEEvNT_6ParamsE,"",@"SHT_CUDA_INFO"
	.sectionflags	@""
	.align	4


	//----- nvinfo : EIATTR_CUDA_API_VERSION
	.align		4
        /*0000*/ 	.byte	0x04, 0x37
        /*0002*/ 	.short	(.L_1045 - .L_1044)
.L_1044:
        /*0004*/ 	.word	0x00000082


	//----- nvinfo : EIATTR_KPARAM_INFO
	.align		4
.L_1045:
        /*0008*/ 	.byte	0x04, 0x17
        /*000a*/ 	.short	(.L_1047 - .L_1046)
.L_1046:
        /*000c*/ 	.word	0x00000000
        /*0010*/ 	.short	0x0000
        /*0012*/ 	.short	0x0070
        /*0014*/ 	.byte	0x00, 0xf0, 0x01, 0x2e


	//----- nvinfo : EIATTR_SPARSE_MMA_MASK
	.align		4
.L_1047:
        /*0018*/ 	.byte	0x03, 0x50
        /*001a*/ 	.short	0x0000


	//----- nvinfo : EIATTR_MAXREG_COUNT
	.align		4
        /*001c*/ 	.byte	0x03, 0x1b
        /*001e*/ 	.short	0x00a8


	//----- nvinfo : EIATTR_NUM_BARRIERS
	.align		4
        /*0020*/ 	.byte	0x02, 0x4c
        /*0022*/ 	.byte	0x10
	.zero		1


	//----- nvinfo : EIATTR_EXTERNS
	.align		4
        /*0024*/ 	.byte	0x04, 0x0f
        /*0026*/ 	.short	(.L_1049 - .L_1048)


	//   ....[0]....
	.align		4
.L_1048:
        /*0028*/ 	.word	index@(__assertfail)


	//----- nvinfo : EIATTR_ANNOTATIONS
	.align		4
.L_1049:
        /*002c*/ 	.byte	0x04, 0x55
        /*002e*/ 	.short	(.L_1051 - .L_1050)


	//   ....[0]....
.L_1050:
        /* <DEDUP_REMOVED lines=88> */


	//----- nvinfo : EIATTR_MERCURY_ISA_VERSION
	.align		4
.L_1051:
        /*0598*/ 	.byte	0x03, 0x5f
        /*059a*/ 	.short	0x0101


	//----- nvinfo : EIATTR_UNUSED_LOAD_BYTE_OFFSET
	.align		4
        /*059c*/ 	.byte	0x04, 0x44
        /*059e*/ 	.short	(.L_1053 - .L_1052)


	//   ....[0]....
.L_1052:
        /*05a0*/ 	.word	0x00000a40
        /*05a4*/ 	.word	0x0000fff0


	//   ....[1]....
        /*05a8*/ 	.word	0x0000d7d0
        /*05ac*/ 	.word	0x0000fff0


	//----- nvinfo : EIATTR_INT_WARP_WIDE_INSTR_OFFSETS
	.align		4
.L_1053:
        /*05b0*/ 	.byte	0x04, 0x31
        /*05b2*/ 	.short	(.L_1055 - .L_1054)


	//   ....[0]....
.L_1054:
        /*05b4*/ 	.word	0x00000130


	//   ....[1]....
        /*05b8*/ 	.word	0x00000170


	//   ....[2]....
        /*05bc*/ 	.word	0x000001e0


	//   ....[3]....
        /*05c0*/ 	.word	0x000001f0


	//   ....[4]....
        /*05c4*/ 	.word	0x00013ba0


	//   ....[5]....
        /*05c8*/ 	.word	0x00013c00


	//   ....[6]....
        /*05cc*/ 	.word	0x00019590


	//   ....[7]....
        /*05d0*/ 	.word	0x00019620


	//----- nvinfo : EIATTR_COOP_GROUP_MASK_REGIDS
	.align		4
.L_1055:
        /*05d4*/ 	.byte	0x04, 0x29
        /*05d6*/ 	.short	(.L_1057 - .L_1056)


	//   ....[0]....
.L_1056:
        /*05d8*/ 	.word	0xffffffff


	//   ....[1]....
        /*05dc*/ 	.word	0xffffffff


	//   ....[2]....
        /*05e0*/ 	.word	0xffffffff


	//   ....[3]....
        /*05e4*/ 	.word	0xffffffff


	//   ....[4]....
        /*05e8*/ 	.word	0xffffffff


	//   ....[5]....
        /*05ec*/ 	.word	0xffffffff


	//   ....[6]....
        /*05f0*/ 	.word	0xffffffff


	//   ....[7]....
        /*05f4*/ 	.word	0xffffffff


	//   ....[8]....
        /*05f8*/ 	.word	0xffffffff


	//   ....[9]....
        /*05fc*/ 	.word	0xffffffff


	//   ....[10]....
        /*0600*/ 	.word	0xffffffff


	//   ....[11]....
        /*0604*/ 	.word	0xffffffff


	//   ....[12]....
        /*0608*/ 	.word	0xffffffff


	//   ....[13]....
        /*060c*/ 	.word	0xffffffff


	//   ....[14]....
        /*0610*/ 	.word	0xffffffff


	//   ....[15]....
        /*0614*/ 	.word	0xffffffff


	//   ....[16]....
        /*0618*/ 	.word	0xffffffff


	//   ....[17]....
        /*061c*/ 	.word	0xffffffff


	//   ....[18]....
        /*0620*/ 	.word	0xffffffff


	//   ....[19]....
        /*0624*/ 	.word	0xffffffff


	//   ....[20]....
        /*0628*/ 	.word	0xffffffff


	//   ....[21]....
        /*062c*/ 	.word	0xffffffff


	//   ....[22]....
        /*0630*/ 	.word	0xffffffff


	//   ....[23]....
        /*0634*/ 	.word	0xffffffff


	//   ....[24]....
        /*0638*/ 	.word	0xffffffff


	//   ....[25]....
        /*063c*/ 	.word	0xffffffff


	//   ....[26]....
        /*0640*/ 	.word	0xffffffff


	//   ....[27]....
        /*0644*/ 	.word	0xffffffff


	//   ....[28]....
        /*0648*/ 	.word	0xffffffff


	//   ....[29]....
        /*064c*/ 	.word	0xffffffff


	//   ....[30]....
        /*0650*/ 	.word	0xffffffff


	//   ....[31]....
        /*0654*/ 	.word	0xffffffff


	//   ....[32]....
        /*0658*/ 	.word	0xffffffff


	//   ....[33]....
        /*065c*/ 	.word	0xffffffff


	//   ....[34]....
        /*0660*/ 	.word	0xffffffff


	//   ....[35]....
        /*0664*/ 	.word	0xffffffff


	//   ....[36]....
        /*0668*/ 	.word	0xffffffff


	//   ....[37]....
        /*066c*/ 	.word	0xffffffff


	//   ....[38]....
        /*0670*/ 	.word	0xffffffff


	//   ....[39]....
        /*0674*/ 	.word	0xffffffff


	//   ....[40]....
        /*0678*/ 	.word	0xffffffff


	//   ....[41]....
        /*067c*/ 	.word	0xffffffff


	//   ....[42]....
        /*0680*/ 	.word	0xffffffff


	//   ....[43]....
        /*0684*/ 	.word	0xffffffff


	//   ....[44]....
        /*0688*/ 	.word	0xffffffff


	//   ....[45]....
        /*068c*/ 	.word	0xffffffff


	//   ....[46]....
        /*0690*/ 	.word	0xffffffff


	//   ....[47]....
        /*0694*/ 	.word	0xffffffff


	//   ....[48]....
        /*0698*/ 	.word	0xffffffff


	//   ....[49]....
        /*069c*/ 	.word	0xffffffff


	//   ....[50]....
        /*06a0*/ 	.word	0xffffffff


	//   ....[51]....
        /*06a4*/ 	.word	0xffffffff


	//   ....[52]....
        /*06a8*/ 	.word	0xffffffff


	//   ....[53]....
        /*06ac*/ 	.word	0xffffffff


	//   ....[54]....
        /*06b0*/ 	.word	0xffffffff


	//   ....[55]....
        /*06b4*/ 	.word	0xffffffff


	//   ....[56]....
        /*06b8*/ 	.word	0xffffffff


	//   ....[57]....
        /*06bc*/ 	.word	0xffffffff


	//   ....[58]....
        /*06c0*/ 	.word	0xffffffff


	//   ....[59]....
        /*06c4*/ 	.word	0xffffffff


	//   ....[60]....
        /*06c8*/ 	.word	0xffffffff


	//   ....[61]....
        /*06cc*/ 	.word	0xffffffff


	//   ....[62]....
        /*06d0*/ 	.word	0xffffffff


	//   ....[63]....
        /*06d4*/ 	.word	0xffffffff


	//   ....[64]....
        /*06d8*/ 	.word	0xffffffff


	//   ....[65]....
        /*06dc*/ 	.word	0xffffffff


	//   ....[66]....
        /*06e0*/ 	.word	0xffffffff


	//   ....[67]....
        /*06e4*/ 	.word	0xffffffff


	//   ....[68]....
        /*06e8*/ 	.word	0xffffffff


	//   ....[69]....
        /*06ec*/ 	.word	0xffffffff


	//   ....[70]....
        /*06f0*/ 	.word	0xffffffff


	//   ....[71]....
        /*06f4*/ 	.word	0xffffffff


	//   ....[72]....
        /*06f8*/ 	.word	0xffffffff


	//   ....[73]....
        /*06fc*/ 	.word	0xffffffff


	//   ....[74]....
        /*0700*/ 	.word	0xffffffff


	//   ....[75]....
        /*0704*/ 	.word	0xffffffff


	//   ....[76]....
        /*0708*/ 	.word	0xffffffff


	//   ....[77]....
        /*070c*/ 	.word	0xffffffff


	//   ....[78]....
        /*0710*/ 	.word	0xffffffff


	//   ....[79]....
        /*0714*/ 	.word	0xffffffff


	//   ....[80]....
        /*0718*/ 	.word	0xffffffff


	//   ....[81]....
        /*071c*/ 	.word	0xffffffff


	//   ....[82]....
        /*0720*/ 	.word	0xffffffff


	//   ....[83]....
        /*0724*/ 	.word	0xffffffff


	//   ....[84]....
        /*0728*/ 	.word	0xffffffff


	//   ....[85]....
        /*072c*/ 	.word	0xffffffff


	//   ....[86]....
        /*0730*/ 	.word	0xffffffff


	//   ....[87]....
        /*0734*/ 	.word	0xffffffff


	//   ....[88]....
        /*0738*/ 	.word	0xffffffff


	//   ....[89]....
        /*073c*/ 	.word	0xffffffff


	//   ....[90]....
        /*0740*/ 	.word	0xffffffff


	//   ....[91]....
        /*0744*/ 	.word	0xffffffff


	//   ....[92]....
        /*0748*/ 	.word	0xffffffff


	//   ....[93]....
        /*074c*/ 	.word	0xffffffff


	//   ....[94]....
        /*0750*/ 	.word	0xffffffff


	//   ....[95]....
        /*0754*/ 	.word	0xffffffff


	//   ....[96]....
        /*0758*/ 	.word	0xffffffff


	//   ....[97]....
        /*075c*/ 	.word	0xffffffff


	//   ....[98]....
        /*0760*/ 	.word	0xffffffff


	//   ....[99]....
        /*0764*/ 	.word	0xffffffff


	//   ....[100]....
        /*0768*/ 	.word	0xffffffff


	//   ....[101]....
        /*076c*/ 	.word	0xffffffff


	//   ....[102]....
        /*0770*/ 	.word	0xffffffff


	//   ....[103]....
        /*0774*/ 	.word	0xffffffff


	//   ....[104]....
        /*0778*/ 	.word	0xffffffff


	//   ....[105]....
        /*077c*/ 	.word	0x0500000f


	//   ....[106]....
        /*0780*/ 	.word	0x0500000f


	//   ....[107]....
        /*0784*/ 	.word	0x0500000f


	//   ....[108]....
        /*0788*/ 	.word	0x0500000f


	//   ....[109]....
        /*078c*/ 	.word	0x0500000f


	//   ....[110]....
        /*0790*/ 	.word	0x0500000f


	//   ....[111]....
        /*0794*/ 	.word	0x0500000f


	//   ....[112]....
        /*0798*/ 	.word	0x0500000f


	//   ....[113]....
        /*079c*/ 	.word	0x0500000f


	//   ....[114]....
        /*07a0*/ 	.word	0x0500000f


	//   ....[115]....
        /*07a4*/ 	.word	0x0500000f


	//   ....[116]....
        /*07a8*/ 	.word	0x0500000f


	//   ....[117]....
        /*07ac*/ 	.word	0x0500000f


	//   ....[118]....
        /*07b0*/ 	.word	0x0500000f


	//   ....[119]....
        /*07b4*/ 	.word	0x0500000f


	//   ....[120]....
        /*07b8*/ 	.word	0x0500000f


	//   ....[121]....
        /*07bc*/ 	.word	0x0500000f


	//   ....[122]....
        /*07c0*/ 	.word	0x0500000f


	//   ....[123]....
        /*07c4*/ 	.word	0x0500000f


	//   ....[124]....
        /*07c8*/ 	.word	0x0500000f


	//   ....[125]....
        /*07cc*/ 	.word	0x0500000f


	//   ....[126]....
        /*07d0*/ 	.word	0x0500000f


	//   ....[127]....
        /*07d4*/ 	.word	0x0500000f


	//   ....[128]....
        /*07d8*/ 	.word	0x0500000f


	//   ....[129]....
        /*07dc*/ 	.word	0x0500000f


	//   ....[130]....
        /*07e0*/ 	.word	0x0500000f


	//   ....[131]....
        /*07e4*/ 	.word	0x0500000f


	//   ....[132]....
        /*07e8*/ 	.word	0x0500000f


	//   ....[133]....
        /*07ec*/ 	.word	0x0500000f


	//   ....[134]....
        /*07f0*/ 	.word	0x0500000f


	//   ....[135]....
        /*07f4*/ 	.word	0x0500000f


	//   ....[136]....
        /*07f8*/ 	.word	0x0500000f


	//   ....[137]....
        /*07fc*/ 	.word	0x0500000f


	//   ....[138]....
        /*0800*/ 	.word	0x0500000f


	//   ....[139]....
        /*0804*/ 	.word	0x0500000f


	//   ....[140]....
        /*0808*/ 	.word	0x0500000f


	//----- nvinfo : EIATTR_COOP_GROUP_INSTR_OFFSETS
	.align		4
.L_1057:
        /*080c*/ 	.byte	0x04, 0x28
        /*080e*/ 	.short	(.L_1059 - .L_1058)


	//   ....[0]....
.L_1058:
        /*0810*/ 	.word	0x00000070


	//   ....[1]....
        /*0814*/ 	.word	0x00000140


	//   ....[2]....
        /*0818*/ 	.word	0x00000190


	//   ....[3]....
        /*081c*/ 	.word	0x000003a0


	//   ....[4]....
        /*0820*/ 	.word	0x00000500


	//   ....[5]....
        /*0824*/ 	.word	0x00000620


	//   ....[6]....
        /*0828*/ 	.word	0x00000780


	//   ....[7]....
        /*082c*/ 	.word	0x00001f80


	//   ....[8]....
        /*0830*/ 	.word	0x00003f60


	//   ....[9]....
        /*0834*/ 	.word	0x00004f70


	//   ....[10]....
        /*0838*/ 	.word	0x00005b70


	//   ....[11]....
        /*083c*/ 	.word	0x00005ba0


	//   ....[12]....
        /*0840*/ 	.word	0x00005f60


	//   ....[13]....
        /*0844*/ 	.word	0x000060b0


	//   ....[14]....
        /*0848*/ 	.word	0x00006280


	//   ....[15]....
        /*084c*/ 	.word	0x000063d0


	//   ....[16]....
        /*0850*/ 	.word	0x00006d30


	//   ....[17]....
        /*0854*/ 	.word	0x000079b0


	//   ....[18]....
        /*0858*/ 	.word	0x00008550


	//   ....[19]....
        /*085c*/ 	.word	0x000088a0


	//   ....[20]....
        /*0860*/ 	.word	0x000088d0


	//   ....[21]....
        /*0864*/ 	.word	0x00008b60


	//   ....[22]....
        /*0868*/ 	.word	0x00008c50


	//   ....[23]....
        /*086c*/ 	.word	0x00008d90


	//   ....[24]....
        /*0870*/ 	.word	0x00009f60


	//   ....[25]....
        /*0874*/ 	.word	0x0000abf0


	//   ....[26]....
        /*0878*/ 	.word	0x0000b880


	//   ....[27]....
        /*087c*/ 	.word	0x0000b8b0


	//   ....[28]....
        /*0880*/ 	.word	0x0000bb40


	//   ....[29]....
        /*0884*/ 	.word	0x0000bd10


	//   ....[30]....
        /*0888*/ 	.word	0x0000cc90


	//   ....[31]....
        /*088c*/ 	.word	0x0000ccd0


	//   ....[32]....
        /*0890*/ 	.word	0x0000cd30


	//   ....[33]....
        /*0894*/ 	.word	0x0000cd60


	//   ....[34]....
        /*0898*/ 	.word	0x0000cd90


	//   ....[35]....
        /*089c*/ 	.word	0x0000e510


	//   ....[36]....
        /*08a0*/ 	.word	0x0000e880


	//   ....[37]....
        /*08a4*/ 	.word	0x0000e890


	//   ....[38]....
        /*08a8*/ 	.word	0x0000e8a0


	//   ....[39]....
        /*08ac*/ 	.word	0x0000e8d0


	//   ....[40]....
        /*08b0*/ 	.word	0x0000f520


	//   ....[41]....
        /*08b4*/ 	.word	0x0000f560


	//   ....[42]....
        /*08b8*/ 	.word	0x0000f810


	//   ....[43]....
        /*08bc*/ 	.word	0x0000f830


	//   ....[44]....
        /*08c0*/ 	.word	0x0000ff10


	//   ....[45]....
        /*08c4*/ 	.word	0x0000ff40


	//   ....[46]....
        /*08c8*/ 	.word	0x000107d0


	//   ....[47]....
        /*08cc*/ 	.word	0x000107f0


	//   ....[48]....
        /*08d0*/ 	.word	0x00011ad0


	//   ....[49]....
        /*08d4*/ 	.word	0x00011b10


	//   ....[50]....
        /*08d8*/ 	.word	0x00011d50


	//   ....[51]....
        /*08dc*/ 	.word	0x00011d70


	//   ....[52]....
        /*08e0*/ 	.word	0x00012030


	//   ....[53]....
        /*08e4*/ 	.word	0x00012240


	//   ....[54]....
        /*08e8*/ 	.word	0x00012270


	//   ....[55]....
        /*08ec*/ 	.word	0x000122a0


	//   ....[56]....
        /*08f0*/ 	.word	0x000122d0


	//   ....[57]....
        /*08f4*/ 	.word	0x00012300


	//   ....[58]....
        /*08f8*/ 	.word	0x00012330


	//   ....[59]....
        /*08fc*/ 	.word	0x000124d0


	//   ....[60]....
        /*0900*/ 	.word	0x00012500


	//   ....[61]....
        /*0904*/ 	.word	0x00012530


	//   ....[62]....
        /*0908*/ 	.word	0x00012560


	//   ....[63]....
        /*090c*/ 	.word	0x00012590


	//   ....[64]....
        /*0910*/ 	.word	0x000125c0


	//   ....[65]....
        /*0914*/ 	.word	0x00012660


	//   ....[66]....
        /*0918*/ 	.word	0x00012690


	//   ....[67]....
        /*091c*/ 	.word	0x000126a0


	//   ....[68]....
        /*0920*/ 	.word	0x000126d0


	//   ....[69]....
        /*0924*/ 	.word	0x00014180


	//   ....[70]....
        /*0928*/ 	.word	0x00014c10


	//   ....[71]....
        /*092c*/ 	.word	0x00014c40


	//   ....[72]....
        /*0930*/ 	.word	0x00014c60


	//   ....[73]....
        /*0934*/ 	.word	0x00014d10


	//   ....[74]....
        /*0938*/ 	.word	0x00014da0


	//   ....[75]....
        /*093c*/ 	.word	0x00014dc0


	//   ....[76]....
        /*0940*/ 	.word	0x00014e50


	//   ....[77]....
        /*0944*/ 	.word	0x00014e60


	//   ....[78]....
        /*0948*/ 	.word	0x000157f0


	//   ....[79]....
        /*094c*/ 	.word	0x00015880


	//   ....[80]....
        /*0950*/ 	.word	0x000158d0


	//   ....[81]....
        /*0954*/ 	.word	0x00015a00


	//   ....[82]....
        /*0958*/ 	.word	0x00015b70


	//   ....[83]....
        /*095c*/ 	.word	0x00015b80


	//   ....[84]....
        /*0960*/ 	.word	0x00015ce0


	//   ....[85]....
        /*0964*/ 	.word	0x00015cf0


	//   ....[86]....
        /*0968*/ 	.word	0x000198a0


	//   ....[87]....
        /*096c*/ 	.word	0x000198d0


	//   ....[88]....
        /*0970*/ 	.word	0x00019930


	//   ....[89]....
        /*0974*/ 	.word	0x00019960


	//   ....[90]....
        /*0978*/ 	.word	0x00019990


	//   ....[91]....
        /*097c*/ 	.word	0x000199c0


	//   ....[92]....
        /*0980*/ 	.word	0x000199f0


	//   ....[93]....
        /*0984*/ 	.word	0x00019a20


	//   ....[94]....
        /*0988*/ 	.word	0x00019be0


	//   ....[95]....
        /*098c*/ 	.word	0x00019c10


	//   ....[96]....
        /*0990*/ 	.word	0x00019c40


	//   ....[97]....
        /*0994*/ 	.word	0x00019c70


	//   ....[98]....
        /*0998*/ 	.word	0x00019ca0


	//   ....[99]....
        /*099c*/ 	.word	0x00019cd0


	//   ....[100]....
        /*09a0*/ 	.word	0x00019da0


	//   ....[101]....
        /*09a4*/ 	.word	0x00019dc0


	//   ....[102]....
        /*09a8*/ 	.word	0x00019dd0


	//   ....[103]....
        /*09ac*/ 	.word	0x00019e50


	//   ....[104]....
        /*09b0*/ 	.word	0x0001a990


	//   ....[105]....
        /*09b4*/ 	.word	0x0001af50


	//   ....[106]....
        /*09b8*/ 	.word	0x0001b0d0


	//   ....[107]....
        /*09bc*/ 	.word	0x0001b130


	//   ....[108]....
        /*09c0*/ 	.word	0x0001b1c0


	//   ....[109]....
        /*09c4*/ 	.word	0x0001b210


	//   ....[110]....
        /*09c8*/ 	.word	0x0001b370


	//   ....[111]....
        /*09cc*/ 	.word	0x0001b410


	//   ....[112]....
        /*09d0*/ 	.word	0x0001b4c0


	//   ....[113]....
        /*09d4*/ 	.word	0x0001b5a0


	//   ....[114]....
        /*09d8*/ 	.word	0x0001b760


	//   ....[115]....
        /*09dc*/ 	.word	0x0001b840


	//   ....[116]....
        /*09e0*/ 	.word	0x0001bad0


	//   ....[117]....
        /*09e4*/ 	.word	0x0001bbd0


	//   ....[118]....
        /*09e8*/ 	.word	0x0001bda0


	//   ....[119]....
        /*09ec*/ 	.word	0x0001be60


	//   ....[120]....
        /*09f0*/ 	.word	0x0001c080


	//   ....[121]....
        /*09f4*/ 	.word	0x0001c0d0


	//   ....[122]....
        /*09f8*/ 	.word	0x0001c400


	//   ....[123]....
        /*09fc*/ 	.word	0x0001c4a0


	//   ....[124]....
        /*0a00*/ 	.word	0x0001c630


	//   ....[125]....
        /*0a04*/ 	.word	0x0001c6b0


	//   ....[126]....
        /*0a08*/ 	.word	0x0001c730


	//   ....[127]....
        /*0a0c*/ 	.word	0x0001c7b0


	//   ....[128]....
        /*0a10*/ 	.word	0x0001c830


	//   ....[129]....
        /*0a14*/ 	.word	0x0001c8c0


	//   ....[130]....
        /*0a18*/ 	.word	0x0001c960


	//   ....[131]....
        /*0a1c*/ 	.word	0x0001ca10


	//   ....[132]....
        /*0a20*/ 	.word	0x0001ca90


	//   ....[133]....
        /*0a24*/ 	.word	0x0001cb10


	//   ....[134]....
        /*0a28*/ 	.word	0x0001cb90


	//   ....[135]....
        /*0a2c*/ 	.word	0x0001cc20


	//   ....[136]....
        /*0a30*/ 	.word	0x0001cca0


	//   ....[137]....
        /*0a34*/ 	.word	0x0001cd50


	//   ....[138]....
        /*0a38*/ 	.word	0x0001cda0


	//   ....[139]....
        /*0a3c*/ 	.word	0x0001ce60


	//   ....[140]....
        /*0a40*/ 	.word	0x0001cf90


	//----- nvinfo : EIATTR_REG_RECONFIG
	.align		4
.L_1059:
        /*0a44*/ 	.byte	0x01, 0x54
	.zero		2


	//----- nvinfo : EIATTR_SYSCALL_OFFSETS
	.align		4
        /*0a48*/ 	.byte	0x04, 0x46
        /*0a4a*/ 	.short	(.L_1061 - .L_1060)


	//   ....[0]....
.L_1060:
        /*0a4c*/ 	.word	0x00004110


	//   ....[1]....
        /*0a50*/ 	.word	0x00013da0


	//   ....[2]....
        /*0a54*/ 	.word	0x00013ef0


	//   ....[3]....
        /*0a58*/ 	.word	0x00013ff0


	//   ....[4]....
        /*0a5c*/ 	.word	0x00014830


	//   ....[5]....
        /*0a60*/ 	.word	0x00015170


	//----- nvinfo : EIATTR_MBARRIER_INSTR_OFFSETS
	.align		4
.L_1061:
        /*0a64*/ 	.byte	0x04, 0x39
        /*0a66*/ 	.short	(.L_1063 - .L_1062)


	//   ....[0]....
.L_1062:
        /*0a68*/ 	.word	0x00000280
        /*0a6c*/ 	.word	0x000000ff
        /*0a70*/ 	.word	0x00038800
        /*0a74*/ 	.short	0x0100
        /*0a76*/ 	.byte	0x08
	.zero		1


	//   ....[1]....
        /*0a78*/ 	.word	0x00000290
        /*0a7c*/ 	.word	0x000000ff
        /*0a80*/ 	.word	0x00038810
        /*0a84*/ 	.short	0x0100
        /*0a86*/ 	.byte	0x08
	.zero		1


	//   ....[2]....
        /*0a88*/ 	.word	0x000002a0
        /*0a8c*/ 	.word	0x000000ff
        /*0a90*/ 	.word	0x00038820
        /*0a94*/ 	.short	0x0100
        /*0a96*/ 	.byte	0x08
	.zero		1


	//   ....[3]....
        /*0a98*/ 	.word	0x00000350
        /*0a9c*/ 	.word	0x000000ff
        /*0aa0*/ 	.word	0x00038830
        /*0aa4*/ 	.short	0x0100
        /*0aa6*/ 	.byte	0x06
	.zero		1


	//   ....[4]....
        /*0aa8*/ 	.word	0x00000360
        /*0aac*/ 	.word	0x000000ff
        /*0ab0*/ 	.word	0x00038840
        /*0ab4*/ 	.short	0x0100
        /*0ab6*/ 	.byte	0x06
	.zero		1


	//   ....[5]....
        /*0ab8*/ 	.word	0x00000370
        /*0abc*/ 	.word	0x000000ff
        /*0ac0*/ 	.word	0x00038838
        /*0ac4*/ 	.short	0x0100
        /*0ac6*/ 	.byte	0x06
	.zero		1


	//   ....[6]....
        /*0ac8*/ 	.word	0x00000380
        /*0acc*/ 	.word	0x000000ff
        /*0ad0*/ 	.word	0x00038848
        /*0ad4*/ 	.short	0x0100
        /*0ad6*/ 	.byte	0x06
	.zero		1


	//   ....[7]....
        /*0ad8*/ 	.word	0x000004b0
        /*0adc*/ 	.word	0x000000ff
        /*0ae0*/ 	.word	0x00038850
        /*0ae4*/ 	.short	0x0100
        /*0ae6*/ 	.byte	0x08
	.zero		1


	//   ....[8]....
        /*0ae8*/ 	.word	0x000004c0
        /*0aec*/ 	.word	0x000000ff
        /*0af0*/ 	.word	0x00038860
        /*0af4*/ 	.short	0x0100
        /*0af6*/ 	.byte	0x08
	.zero		1


	//   ....[9]....
        /*0af8*/ 	.word	0x000004d0
        /*0afc*/ 	.word	0x000000ff
        /*0b00*/ 	.word	0x00038858
        /*0b04*/ 	.short	0x0100
        /*0b06*/ 	.byte	0x08
	.zero		1


	//   ....[10]....
        /*0b08*/ 	.word	0x000004e0
        /*0b0c*/ 	.word	0x000000ff
        /*0b10*/ 	.word	0x00038868
        /*0b14*/ 	.short	0x0100
        /*0b16*/ 	.byte	0x08
	.zero		1


	//   ....[11]....
        /*0b18*/ 	.word	0x000005d0
        /*0b1c*/ 	.word	0x000000ff
        /*0b20*/ 	.word	0x00038870
        /*0b24*/ 	.short	0x0100
        /*0b26*/ 	.byte	0x06
	.zero		1


	//   ....[12]....
        /*0b28*/ 	.word	0x000005e0
        /*0b2c*/ 	.word	0x000000ff
        /*0b30*/ 	.word	0x00038880
        /*0b34*/ 	.short	0x0100
        /*0b36*/ 	.byte	0x06
	.zero		1


	//   ....[13]....
        /*0b38*/ 	.word	0x000005f0
        /*0b3c*/ 	.word	0x000000ff
        /*0b40*/ 	.word	0x00038878
        /*0b44*/ 	.short	0x0100
        /*0b46*/ 	.byte	0x06
	.zero		1


	//   ....[14]....
        /*0b48*/ 	.word	0x00000600
        /*0b4c*/ 	.word	0x000000ff
        /*0b50*/ 	.word	0x00038888
        /*0b54*/ 	.short	0x0100
        /*0b56*/ 	.byte	0x06
	.zero		1


	//   ....[15]....
        /*0b58*/ 	.word	0x00000730
        /*0b5c*/ 	.word	0x000000ff
        /*0b60*/ 	.word	0x00038890
        /*0b64*/ 	.short	0x0100
        /*0b66*/ 	.byte	0x08
	.zero		1


	//   ....[16]....
        /*0b68*/ 	.word	0x00000740
        /*0b6c*/ 	.word	0x000000ff
        /*0b70*/ 	.word	0x000388a0
        /*0b74*/ 	.short	0x0100
        /*0b76*/ 	.byte	0x08
	.zero		1


	//   ....[17]....
        /*0b78*/ 	.word	0x00000750
        /*0b7c*/ 	.word	0x000000ff
        /*0b80*/ 	.word	0x00038898
        /*0b84*/ 	.short	0x0100
        /*0b86*/ 	.byte	0x08
	.zero		1


	//   ....[18]....
        /*0b88*/ 	.word	0x00000760
        /*0b8c*/ 	.word	0x000000ff
        /*0b90*/ 	.word	0x000388a8
        /*0b94*/ 	.short	0x0100
        /*0b96*/ 	.byte	0x08
	.zero		1


	//   ....[19]....
        /*0b98*/ 	.word	0x00000890
        /*0b9c*/ 	.word	0x000000ff
        /*0ba0*/ 	.word	0x000388b0
        /*0ba4*/ 	.short	0x0100
        /*0ba6*/ 	.byte	0x08
	.zero		1


	//   ....[20]....
        /*0ba8*/ 	.word	0x000008a0
        /*0bac*/ 	.word	0x000000ff
        /*0bb0*/ 	.word	0x000388c0
        /*0bb4*/ 	.short	0x0100
        /*0bb6*/ 	.byte	0x08
	.zero		1


	//   ....[21]....
        /*0bb8*/ 	.word	0x000008b0
        /*0bbc*/ 	.word	0x000000ff
        /*0bc0*/ 	.word	0x000388b8
        /*0bc4*/ 	.short	0x0100
        /*0bc6*/ 	.byte	0x08
	.zero		1


	//   ....[22]....
        /*0bc8*/ 	.word	0x000008c0
        /*0bcc*/ 	.word	0x000000ff
        /*0bd0*/ 	.word	0x000388c8
        /*0bd4*/ 	.short	0x0100
        /*0bd6*/ 	.byte	0x08
	.zero		1


	//   ....[23]....
        /*0bd8*/ 	.word	0x00002350
        /*0bdc*/ 	.word	0x00000004
        /*0be0*/ 	.word	0x00000000
        /*0be4*/ 	.short	0x0101
        /*0be6*/ 	.byte	0x3f
	.zero		1


	//   ....[24]....
        /*0be8*/ 	.word	0x00002e40
        /*0bec*/ 	.word	0x00000004
        /*0bf0*/ 	.word	0x00000000
        /*0bf4*/ 	.short	0x0101
        /*0bf6*/ 	.byte	0x3f
	.zero		1


	//   ....[25]....
        /*0bf8*/ 	.word	0x000041c0
        /*0bfc*/ 	.word	0x00000010
        /*0c00*/ 	.word	0x00038800
        /*0c04*/ 	.short	0x010a
        /*0c06*/ 	.byte	0x3f
	.zero		1


	//   ....[26]....
        /*0c08*/ 	.word	0x00004230
        /*0c0c*/ 	.word	0x00000009
        /*0c10*/ 	.word	0x00038830
        /*0c14*/ 	.short	0x010a
        /*0c16*/ 	.byte	0x3f
	.zero		1


	//   ....[27]....
        /*0c18*/ 	.word	0x000042a0
        /*0c1c*/ 	.word	0x00000009
        /*0c20*/ 	.word	0x00038830
        /*0c24*/ 	.short	0x010a
        /*0c26*/ 	.byte	0x3f
	.zero		1


	//   ....[28]....
        /*0c28*/ 	.word	0x00004520
        /*0c2c*/ 	.word	0x00000010
        /*0c30*/ 	.word	0x00038810
        /*0c34*/ 	.short	0x010a
        /*0c36*/ 	.byte	0x3f
	.zero		1


	//   ....[29]....
        /*0c38*/ 	.word	0x00004560
        /*0c3c*/ 	.word	0x00000009
        /*0c40*/ 	.word	0x00038850
        /*0c44*/ 	.short	0x010a
        /*0c46*/ 	.byte	0x3f
	.zero		1


	//   ....[30]....
        /*0c48*/ 	.word	0x00004630
        /*0c4c*/ 	.word	0x00000009
        /*0c50*/ 	.word	0x00038850
        /*0c54*/ 	.short	0x010a
        /*0c56*/ 	.byte	0x3f
	.zero		1


	//   ....[31]....
        /*0c58*/ 	.word	0x00006610
        /*0c5c*/ 	.word	0x00000007
        /*0c60*/ 	.word	0x00000000
        /*0c64*/ 	.short	0x0101
        /*0c66*/ 	.byte	0x3f
	.zero		1


	//   ....[32]....
        /*0c68*/ 	.word	0x00006d50
        /*0c6c*/ 	.word	0x00000009
        /*0c70*/ 	.word	0x00000000
        /*0c74*/ 	.short	0x0101
        /*0c76*/ 	.byte	0x3f
	.zero		1


	//   ....[33]....
        /*0c78*/ 	.word	0x00006e60
        /*0c7c*/ 	.word	0x00000009
        /*0c80*/ 	.word	0x00038830
        /*0c84*/ 	.short	0x010a
        /*0c86*/ 	.byte	0x3f
	.zero		1


	//   ....[34]....
        /*0c88*/ 	.word	0x00006eb0
        /*0c8c*/ 	.word	0x00000009
        /*0c90*/ 	.word	0x00038830
        /*0c94*/ 	.short	0x010a
        /*0c96*/ 	.byte	0x3f
	.zero		1


	//   ....[35]....
        /*0c98*/ 	.word	0x00007030
        /*0c9c*/ 	.word	0x00000009
        /*0ca0*/ 	.word	0x00038850
        /*0ca4*/ 	.short	0x010a
        /*0ca6*/ 	.byte	0x3f
	.zero		1


	//   ....[36]....
        /*0ca8*/ 	.word	0x00007070
        /*0cac*/ 	.word	0x00000009
        /*0cb0*/ 	.word	0x00038850
        /*0cb4*/ 	.short	0x010a
        /*0cb6*/ 	.byte	0x3f
	.zero		1


	//   ....[37]....
        /*0cb8*/ 	.word	0x00008fa0
        /*0cbc*/ 	.word	0x0000000b
        /*0cc0*/ 	.word	0x00000000
        /*0cc4*/ 	.short	0x0101
        /*0cc6*/ 	.byte	0x3f
	.zero		1


	//   ....[38]....
        /*0cc8*/ 	.word	0x00009f80
        /*0ccc*/ 	.word	0x00000009
        /*0cd0*/ 	.word	0x00000000
        /*0cd4*/ 	.short	0x0101
        /*0cd6*/ 	.byte	0x3f
	.zero		1


	//   ....[39]....
        /*0cd8*/ 	.word	0x0000a0c0
        /*0cdc*/ 	.word	0x00000009
        /*0ce0*/ 	.word	0x00038830
        /*0ce4*/ 	.short	0x010a
        /*0ce6*/ 	.byte	0x3f
	.zero		1


	//   ....[40]....
        /*0ce8*/ 	.word	0x0000a110
        /*0cec*/ 	.word	0x00000009
        /*0cf0*/ 	.word	0x00038830
        /*0cf4*/ 	.short	0x010a
        /*0cf6*/ 	.byte	0x3f
	.zero		1


	//   ....[41]....
        /*0cf8*/ 	.word	0x0000a290
        /*0cfc*/ 	.word	0x00000009
        /*0d00*/ 	.word	0x00038850
        /*0d04*/ 	.short	0x010a
        /*0d06*/ 	.byte	0x3f
	.zero		1


	//   ....[42]....
        /*0d08*/ 	.word	0x0000a2d0
        /*0d0c*/ 	.word	0x00000009
        /*0d10*/ 	.word	0x00038850
        /*0d14*/ 	.short	0x010a
        /*0d16*/ 	.byte	0x3f
	.zero		1


	//   ....[43]....
        /*0d18*/ 	.word	0x0000c020
        /*0d1c*/ 	.word	0x000000a3
        /*0d20*/ 	.word	0x00000000
        /*0d24*/ 	.short	0x0101
        /*0d26*/ 	.byte	0x3f
	.zero		1


	//   ....[44]....
        /*0d28*/ 	.word	0x0000ccb0
        /*0d2c*/ 	.word	0x00000009
        /*0d30*/ 	.word	0x00000000
        /*0d34*/ 	.short	0x0101
        /*0d36*/ 	.byte	0x3f
	.zero		1


	//   ....[45]....
        /*0d38*/ 	.word	0x0000f550
        /*0d3c*/ 	.word	0x00000008
        /*0d40*/ 	.word	0x00000000
        /*0d44*/ 	.short	0x0101
        /*0d46*/ 	.byte	0x3f
	.zero		1


	//   ....[46]....
        /*0d48*/ 	.word	0x0000fe40
        /*0d4c*/ 	.word	0x00000008
        /*0d50*/ 	.word	0x00000000
        /*0d54*/ 	.short	0x0101
        /*0d56*/ 	.byte	0x3f
	.zero		1


	//   ....[47]....
        /*0d58*/ 	.word	0x000143e0
        /*0d5c*/ 	.word	0x00000000
        /*0d60*/ 	.word	0x00038840
        /*0d64*/ 	.short	0x010a
        /*0d66*/ 	.byte	0x3f
	.zero		1


	//   ....[48]....
        /*0d68*/ 	.word	0x00014f20
        /*0d6c*/ 	.word	0x00000012
        /*0d70*/ 	.word	0x00038800
        /*0d74*/ 	.short	0x0107
        /*0d76*/ 	.byte	0x3f
	.zero		1


	//   ....[49]....
        /*0d78*/ 	.word	0x00014fc0
        /*0d7c*/ 	.word	0x00000012
        /*0d80*/ 	.word	0x00038800
        /*0d84*/ 	.short	0x0101
        /*0d86*/ 	.byte	0x3f
	.zero		1


	//   ....[50]....
        /*0d88*/ 	.word	0x00015ef0
        /*0d8c*/ 	.word	0x00000012
        /*0d90*/ 	.word	0x00038810
        /*0d94*/ 	.short	0x0107
        /*0d96*/ 	.byte	0x3f
	.zero		1


	//   ....[51]....
        /*0d98*/ 	.word	0x00015ff0
        /*0d9c*/ 	.word	0x00000012
        /*0da0*/ 	.word	0x00038810
        /*0da4*/ 	.short	0x0101
        /*0da6*/ 	.byte	0x3f
	.zero		1


	//   ....[52]....
        /*0da8*/ 	.word	0x00016010
        /*0dac*/ 	.word	0x00000012
        /*0db0*/ 	.word	0x00038820
        /*0db4*/ 	.short	0x010a
        /*0db6*/ 	.byte	0x3f
	.zero		1


	//   ....[53]....
        /*0db8*/ 	.word	0x000160f0
        /*0dbc*/ 	.word	0x00000000
        /*0dc0*/ 	.word	0x00038860
        /*0dc4*/ 	.short	0x010a
        /*0dc6*/ 	.byte	0x3f
	.zero		1


	//   ....[54]....
        /*0dc8*/ 	.word	0x00016d80
        /*0dcc*/ 	.word	0x00000003
        /*0dd0*/ 	.word	0x00038840
        /*0dd4*/ 	.short	0x010a
        /*0dd6*/ 	.byte	0x3f
	.zero		1


	//   ....[55]....
        /*0dd8*/ 	.word	0x00016fe0
        /*0ddc*/ 	.word	0x00000003
        /*0de0*/ 	.word	0x00038860
        /*0de4*/ 	.short	0x010a
        /*0de6*/ 	.byte	0x3f
	.zero		1


	//   ....[56]....
        /*0de8*/ 	.word	0x00017ba0
        /*0dec*/ 	.word	0x00000004
        /*0df0*/ 	.word	0x00038840
        /*0df4*/ 	.short	0x010a
        /*0df6*/ 	.byte	0x3f
	.zero		1


	//   ....[57]....
        /*0df8*/ 	.word	0x00017df0
        /*0dfc*/ 	.word	0x00000004
        /*0e00*/ 	.word	0x00038860
        /*0e04*/ 	.short	0x010a
        /*0e06*/ 	.byte	0x3f
	.zero		1


	//   ....[58]....
        /*0e08*/ 	.word	0x00018930
        /*0e0c*/ 	.word	0x00000004
        /*0e10*/ 	.word	0x00038840
        /*0e14*/ 	.short	0x010a
        /*0e16*/ 	.byte	0x3f
	.zero		1


	//   ....[59]....
        /*0e18*/ 	.word	0x00018b90
        /*0e1c*/ 	.word	0x00000004
        /*0e20*/ 	.word	0x00038860
        /*0e24*/ 	.short	0x010a
        /*0e26*/ 	.byte	0x3f
	.zero		1


	//   ....[60]....
        /*0e28*/ 	.word	0x0001a910
        /*0e2c*/ 	.word	0x00000000
        /*0e30*/ 	.word	0x00038820
        /*0e34*/ 	.short	0x010a
        /*0e36*/ 	.byte	0x3f
	.zero		1


	//   ....[61]....
        /*0e38*/ 	.word	0x0001aad0
        /*0e3c*/ 	.word	0x00000006
        /*0e40*/ 	.word	0x00000000
        /*0e44*/ 	.short	0x010a
        /*0e46*/ 	.byte	0x3f
	.zero		1


	//   ....[62]....
        /*0e48*/ 	.word	0x0001ab40
        /*0e4c*/ 	.word	0x00000007
        /*0e50*/ 	.word	0x00000000
        /*0e54*/ 	.short	0x010a
        /*0e56*/ 	.byte	0x3f
	.zero		1


	//   ....[63]....
        /*0e58*/ 	.word	0x0001abb0
        /*0e5c*/ 	.word	0x00000004
        /*0e60*/ 	.word	0x00000000
        /*0e64*/ 	.short	0x010a
        /*0e66*/ 	.byte	0x3f
	.zero		1


	//   ....[64]....
        /*0e68*/ 	.word	0x0001abe0
        /*0e6c*/ 	.word	0x00000003
        /*0e70*/ 	.word	0x00000000
        /*0e74*/ 	.short	0x010a
        /*0e76*/ 	.byte	0x3f
	.zero		1


	//   ....[65]....
        /*0e78*/ 	.word	0x0001ac40
        /*0e7c*/ 	.word	0x00000010
        /*0e80*/ 	.word	0x00038800
        /*0e84*/ 	.short	0x010a
        /*0e86*/ 	.byte	0x3f
	.zero		1


	//   ....[66]....
        /*0e88*/ 	.word	0x0001ac90
        /*0e8c*/ 	.word	0x00000009
        /*0e90*/ 	.word	0x00038830
        /*0e94*/ 	.short	0x010a
        /*0e96*/ 	.byte	0x3f
	.zero		1


	//   ....[67]....
        /*0e98*/ 	.word	0x0001ace0
        /*0e9c*/ 	.word	0x00000010
        /*0ea0*/ 	.word	0x00038810
        /*0ea4*/ 	.short	0x010a
        /*0ea6*/ 	.byte	0x3f
	.zero		1


	//   ....[68]....
        /*0ea8*/ 	.word	0x0001ad30
        /*0eac*/ 	.word	0x00000009
        /*0eb0*/ 	.word	0x00038850
        /*0eb4*/ 	.short	0x010a
        /*0eb6*/ 	.byte	0x3f
	.zero		1


	//   ....[69]....
        /*0eb8*/ 	.word	0x0001ad80
        /*0ebc*/ 	.word	0x00000009
        /*0ec0*/ 	.word	0x00038830
        /*0ec4*/ 	.short	0x010a
        /*0ec6*/ 	.byte	0x3f
	.zero		1


	//   ....[70]....
        /*0ec8*/ 	.word	0x0001add0
        /*0ecc*/ 	.word	0x00000009
        /*0ed0*/ 	.word	0x00038850
        /*0ed4*/ 	.short	0x010a
        /*0ed6*/ 	.byte	0x3f
	.zero		1


	//   ....[71]....
        /*0ed8*/ 	.word	0x0001ae20
        /*0edc*/ 	.word	0x00000009
        /*0ee0*/ 	.word	0x00038830
        /*0ee4*/ 	.short	0x010a
        /*0ee6*/ 	.byte	0x3f
	.zero		1


	//   ....[72]....
        /*0ee8*/ 	.word	0x0001ae70
        /*0eec*/ 	.word	0x00000009
        /*0ef0*/ 	.word	0x00038850
        /*0ef4*/ 	.short	0x010a
        /*0ef6*/ 	.byte	0x3f
	.zero		1


	//   ....[73]....
        /*0ef8*/ 	.word	0x0001b010
        /*0efc*/ 	.word	0x00000000
        /*0f00*/ 	.word	0x00038840
        /*0f04*/ 	.short	0x010a
        /*0f06*/ 	.byte	0x3f
	.zero		1


	//   ....[74]....
        /*0f08*/ 	.word	0x0001c110
        /*0f0c*/ 	.word	0x00000012
        /*0f10*/ 	.word	0x00038820
        /*0f14*/ 	.short	0x010a
        /*0f16*/ 	.byte	0x3f
	.zero		1


	//   ....[75]....
        /*0f18*/ 	.word	0x0001c160
        /*0f1c*/ 	.word	0x00000000
        /*0f20*/ 	.word	0x00038860
        /*0f24*/ 	.short	0x010a
        /*0f26*/ 	.byte	0x3f
	.zero		1


	//   ....[76]....
        /*0f28*/ 	.word	0x0001c1b0
        /*0f2c*/ 	.word	0x00000003
        /*0f30*/ 	.word	0x00038840
        /*0f34*/ 	.short	0x010a
        /*0f36*/ 	.byte	0x3f
	.zero		1


	//   ....[77]....
        /*0f38*/ 	.word	0x0001c200
        /*0f3c*/ 	.word	0x00000003
        /*0f40*/ 	.word	0x00038860
        /*0f44*/ 	.short	0x010a
        /*0f46*/ 	.byte	0x3f
	.zero		1


	//   ....[78]....
        /*0f48*/ 	.word	0x0001c250
        /*0f4c*/ 	.word	0x00000004
        /*0f50*/ 	.word	0x00038840
        /*0f54*/ 	.short	0x010a
        /*0f56*/ 	.byte	0x3f
	.zero		1


	//   ....[79]....
        /*0f58*/ 	.word	0x0001c2a0
        /*0f5c*/ 	.word	0x00000004
        /*0f60*/ 	.word	0x00038860
        /*0f64*/ 	.short	0x010a
        /*0f66*/ 	.byte	0x3f
	.zero		1


	//   ....[80]....
        /*0f68*/ 	.word	0x0001c2f0
        /*0f6c*/ 	.word	0x00000004
        /*0f70*/ 	.word	0x00038840
        /*0f74*/ 	.short	0x010a
        /*0f76*/ 	.byte	0x3f
	.zero		1


	//   ....[81]....
        /*0f78*/ 	.word	0x0001c340
        /*0f7c*/ 	.word	0x00000004
        /*0f80*/ 	.word	0x00038860
        /*0f84*/ 	.short	0x010a
        /*0f86*/ 	.byte	0x3f
	.zero		1


	//   ....[82]....
        /*0f88*/ 	.word	0x0001ceb0
        /*0f8c*/ 	.word	0x00000000
        /*0f90*/ 	.word	0x00038820
        /*0f94*/ 	.short	0x010a
        /*0f96*/ 	.byte	0x3f
	.zero		1


	//   ....[83]....
        /*0f98*/ 	.word	0x0001d050
        /*0f9c*/ 	.word	0x00000006
        /*0fa0*/ 	.word	0x00000000
        /*0fa4*/ 	.short	0x010a
        /*0fa6*/ 	.byte	0x3f
	.zero		1


	//   ....[84]....
        /*0fa8*/ 	.word	0x0001d0a0
        /*0fac*/ 	.word	0x00000007
        /*0fb0*/ 	.word	0x00000000
        /*0fb4*/ 	.short	0x010a
        /*0fb6*/ 	.byte	0x3f
	.zero		1


	//   ....[85]....
        /*0fb8*/ 	.word	0x0001d0f0
        /*0fbc*/ 	.word	0x00000004
        /*0fc0*/ 	.word	0x00000000
        /*0fc4*/ 	.short	0x010a
        /*0fc6*/ 	.byte	0x3f
	.zero		1


	//----- nvinfo : EIATTR_NUM_MBARRIERS
	.align		4
.L_1063:
        /*0fc8*/ 	.byte	0x03, 0x38
        /*0fca*/ 	.short	0x0017


	//----- nvinfo : EIATTR_EXIT_INSTR_OFFSETS
	.align		4
        /*0fcc*/ 	.byte	0x04, 0x1c
        /*0fce*/ 	.short	(.L_1065 - .L_1064)


	//   ....[0]....
.L_1064:
        /*0fd0*/ 	.word	0x00000a70


	//   ....[1]....
        /*0fd4*/ 	.word	0x00011fd0


	//   ....[2]....
        /*0fd8*/ 	.word	0x0001ac30


	//----- nvinfo : EIATTR_MAX_THREADS
	.align		4
.L_1065:
        /*0fdc*/ 	.byte	0x04, 0x05
        /*0fde*/ 	.short	(.L_1067 - .L_1066)
.L_1066:
        /*0fe0*/ 	.word	0x00000180
        /*0fe4*/ 	.word	0x00000001
        /*0fe8*/ 	.word	0x00000001


	//----- nvinfo : EIATTR_CRS_STACK_SIZE
	.align		4
.L_1067:
        /*0fec*/ 	.byte	0x04, 0x1e
        /*0fee*/ 	.short	(.L_1069 - .L_1068)
.L_1068:
        /*0ff0*/ 	.word	0x00000000


	//----- nvinfo : EIATTR_CBANK_PARAM_SIZE
	.align		4
.L_1069:
        /*0ff4*/ 	.byte	0x03, 0x19
        /*0ff6*/ 	.short	0x0bf0


	//----- nvinfo : EIATTR_PARAM_CBANK
	.align		4
        /*0ff8*/ 	.byte	0x04, 0x0a
        /*0ffa*/ 	.short	(.L_1071 - .L_1070)
	.align		4
.L_1070:
        /*0ffc*/ 	.word	index@(.nv.constant0._ZN7cutlass13device_kernelIN5flash11enable_sm90INS1_16FlashAttnFwdSm90INS1_25CollectiveMainloopFwdSm90ILi2EN4cute5tupleIJNS5_1CILi1EEES8_S8_EEENS6_IJNS7_ILi64EEESA_SA_EEELi512ENS_6half_tEfNS_4arch4Sm90ELb1ELb0ELb0ELb1ELb0ELb0ELb1ELb0ELb0ELb1ELb1ELb0EEENS1_21CollectiveEpilogueFwdINS6_IJSA_NS7_ILi512EEESA_EEES9_SC_SE_Li256ELb1ELb1ELb1ELb0EEENS1_36VarlenDynamicPersistentTileSchedulerILi64ELi64ELi256ELi128ELb1ELb1ELb1ELb1ELb1ELb1EEEEEEEEEvNT_6ParamsE)
        /*1000*/ 	.short	0x0210
        /*1002*/ 	.short	0x0bf0


	//----- nvinfo : EIATTR_SW_WAR
	.align		4
.L_1071:
        /*1004*/ 	.byte	0x04, 0x36
        /*1006*/ 	.short	(.L_1073 - .L_1072)
.L_1072:
        /*1008*/ 	.word	0x00000008
.L_1073:


//--------------------- .nv.info._ZN7cutlass13device_kernelIN5flash11enable_sm90INS1_16FlashAttnFwdSm90INS1_25CollectiveMainloopFwdSm90ILi2EN4cute5tupleIJNS5_1CILi1EEES8_S8_EEENS6_IJNS7_ILi64EEESA_SA_EEELi512ENS_6half_tEfNS_4arch4Sm90ELb1ELb0ELb0ELb1ELb0ELb1ELb1ELb0ELb0ELb1ELb1ELb0EEENS1_21CollectiveEpilogueFwdINS6_IJSA_NS7_ILi512EEESA_EEES9_SC_SE_Li256ELb1ELb1ELb1ELb0EEENS1_36VarlenDynamicPersistentTileSchedulerILi64ELi64ELi256ELi128ELb1ELb1ELb1ELb1ELb1ELb1EEEEEEEEEvNT_6ParamsE --------------------------
	.section	.nv.info._ZN7cutlass13device_kernelIN5flash11enable_sm90INS1_16FlashAttnFwdSm90INS1_25CollectiveMainloopFwdSm90ILi2EN4cute5tupleIJNS5_1CILi1EEES8_S8_EEENS6_IJNS7_ILi64EEESA_SA_EEELi512ENS_6half_tEfNS_4arch4Sm90ELb1ELb0ELb0ELb1ELb0ELb1ELb1ELb0ELb0ELb1ELb1ELb0EEENS1_21CollectiveEpilogueFwdINS6_IJSA_NS7_ILi512EEESA_EEES9_SC_SE_Li256ELb1ELb1ELb1ELb0EEENS1_36VarlenDynamicPersistentTileSchedulerILi64ELi64ELi256ELi128ELb1ELb1ELb1ELb1ELb1ELb1EEEEEEEEEvNT_6ParamsE,"",@"SHT_CUDA_INFO"
	.sectionflags	@""
	.align	4


	//----- nvinfo : EIATTR_CUDA_API_VERSION
	.align		4
        /*0000*/ 	.byte	0x04, 0x37
        /*0002*/ 	.short	(.L_1075 - .L_1074)
.L_1074:
        /*0004*/ 	.word	0x00000082


	//----- nvinfo : EIATTR_KPARAM_INFO
	.align		4
.L_1075:
        /*0008*/ 	.byte	0x04, 0x17
        /*000a*/ 	.short	(.L_1077 - .L_1076)
.L_1076:
        /*000c*/ 	.word	0x00000000
        /*0010*/ 	.short	0x0000
        /*0012*/ 	.short	0x0070
        /*0014*/ 	.byte	0x00, 0xf0, 0x01, 0x2e


	//----- nvinfo : EIATTR_SPARSE_MMA_MASK
	.align		4
.L_1077:
        /*0018*/ 	.byte	0x03, 0x50
        /*001a*/ 	.short	0x0000


	//----- nvinfo : EIATTR_MAXREG_COUNT
	.align		4
        /*001c*/ 	.byte	0x03, 0x1b
        /*001e*/ 	.short	0x00a8


	//----- nvinfo : EIATTR_NUM_BARRIERS
	.align		4
        /*0020*/ 	.byte	0x02, 0x4c
        /*0022*/ 	.byte	0x10
	.zero		1


	//----- nvinfo : EIATTR_EXTERNS
	.align		4
        /*0024*/ 	.byte	0x04, 0x0f
        /*0026*/ 	.short	(.L_1079 - .L_1078)


	//   ....[0]....
	.align		4
.L_1078:
        /*0028*/ 	.word	index@(__assertfail)


	//----- nvinfo : EIATTR_ANNOTATIONS
	.align		4
.L_1079:
        /*002c*/ 	.byte	0x04, 0x55
        /*002e*/ 	.short	(.L_1081 - .L_1080)


	//   ....[0]....
.L_1080:
        /* <DEDUP_REMOVED lines=104> */


	//----- nvinfo : EIATTR_MERCURY_ISA_VERSION
	.align		4
.L_1081:
        /*0698*/ 	.byte	0x03, 0x5f
        /*069a*/ 	.short	0x0101


	//----- nvinfo : EIATTR_UNUSED_LOAD_BYTE_OFFSET
	.align		4
        /*069c*/ 	.byte	0x04, 0x44
        /*069e*/ 	.short	(.L_1083 - .L_1082)


	//   ....[0]....
.L_1082:
        /*06a0*/ 	.word	0x00000ab0
        /*06a4*/ 	.word	0x0000fff0


	//   ....[1]....
        /*06a8*/ 	.word	0x000146a0
        /*06ac*/ 	.word	0x0000fff0


	//----- nvinfo : EIATTR_INT_WARP_WIDE_INSTR_OFFSETS
	.align		4
.L_1083:
        /*06b0*/ 	.byte	0x04, 0x31
        /*06b2*/ 	.short	(.L_1085 - .L_1084)


	//   ....[0]....
.L_1084:
        /*06b4*/ 	.word	0x00000190


	//   ....[1]....
        /*06b8*/ 	.word	0x000001d0


	//   ....[2]....
        /*06bc*/ 	.word	0x00000240


	//   ....[3]....
        /*06c0*/ 	.word	0x00000250


	//   ....[4]....
        /*06c4*/ 	.word	0x0001cc60


	//   ....[5]....
        /*06c8*/ 	.word	0x0001ccc0


	//   ....[6]....
        /*06cc*/ 	.word	0x00022650


	//   ....[7]....
        /*06d0*/ 	.word	0x000226b0


	//----- nvinfo : EIATTR_COOP_GROUP_MASK_REGIDS
	.align		4
.L_1085:
        /*06d4*/ 	.byte	0x04, 0x29
        /*06d6*/ 	.short	(.L_1087 - .L_1086)


	//   ....[0]....
.L_1086:
        /*06d8*/ 	.word	0xffffffff


	//   ....[1]....
        /*06dc*/ 	.word	0xffffffff


	//   ....[2]....
        /*06e0*/ 	.word	0xffffffff


	//   ....[3]....
        /*06e4*/ 	.word	0xffffffff


	//   ....[4]....
        /*06e8*/ 	.word	0xffffffff


	//   ....[5]....
        /*06ec*/ 	.word	0xffffffff


	//   ....[6]....
        /*06f0*/ 	.word	0xffffffff


	//   ....[7]....
        /*06f4*/ 	.word	0xffffffff


	//   ....[8]....
        /*06f8*/ 	.word	0xffffffff


	//   ....[9]....
        /*06fc*/ 	.word	0xffffffff


	//   ....[10]....
        /*0700*/ 	.word	0xffffffff


	//   ....[11]....
        /*0704*/ 	.word	0xffffffff


	//   ....[12]....
        /*0708*/ 	.word	0xffffffff


	//   ....[13]....
        /*070c*/ 	.word	0xffffffff


	//   ....[14]....
        /*0710*/ 	.word	0xffffffff


	//   ....[15]....
        /*0714*/ 	.word	0xffffffff


	//   ....[16]....
        /*0718*/ 	.word	0xffffffff


	//   ....[17]....
        /*071c*/ 	.word	0xffffffff


	//   ....[18]....
        /*0720*/ 	.word	0xffffffff


	//   ....[19]....
        /*0724*/ 	.word	0xffffffff


	//   ....[20]....
        /*0728*/ 	.word	0xffffffff


	//   ....[21]....
        /*072c*/ 	.word	0xffffffff


	//   ....[22]....
        /*0730*/ 	.word	0xffffffff


	//   ....[23]....
        /*0734*/ 	.word	0xffffffff


	//   ....[24]....
        /*0738*/ 	.word	0xffffffff


	//   ....[25]....
        /*073c*/ 	.word	0xffffffff


	//   ....[26]....
        /*0740*/ 	.word	0xffffffff


	//   ....[27]....
        /*0744*/ 	.word	0xffffffff


	//   ....[28]....
        /*0748*/ 	.word	0xffffffff


	//   ....[29]....
        /*074c*/ 	.word	0xffffffff


	//   ....[30]....
        /*0750*/ 	.word	0xffffffff


	//   ....[31]....
        /*0754*/ 	.word	0xffffffff


	//   ....[32]....
        /*0758*/ 	.word	0xffffffff


	//   ....[33]....
        /*075c*/ 	.word	0xffffffff


	//   ....[34]....
        /*0760*/ 	.word	0xffffffff


	//   ....[35]....
        /*0764*/ 	.word	0xffffffff


	//   ....[36]....
        /*0768*/ 	.word	0xffffffff


	//   ....[37]....
        /*076c*/ 	.word	0xffffffff


	//   ....[38]....
        /*0770*/ 	.word	0xffffffff


	//   ....[39]....
        /*0774*/ 	.word	0xffffffff


	//   ....[40]....
        /*0778*/ 	.word	0xffffffff


	//   ....[41]....
        /*077c*/ 	.word	0xffffffff


	//   ....[42]....
        /*0780*/ 	.word	0xffffffff


	//   ....[43]....
        /*0784*/ 	.word	0xffffffff


	//   ....[44]....
        /*0788*/ 	.word	0xffffffff


	//   ....[45]....
        /*078c*/ 	.word	0xffffffff


	//   ....[46]....
        /*0790*/ 	.word	0xffffffff


	//   ....[47]....
        /*0794*/ 	.word	0xffffffff


	//   ....[48]....
        /*0798*/ 	.word	0xffffffff


	//   ....[49]....
        /*079c*/ 	.word	0xffffffff


	//   ....[50]....
        /*07a0*/ 	.word	0xffffffff


	//   ....[51]....
        /*07a4*/ 	.word	0xffffffff


	//   ....[52]....
        /*07a8*/ 	.word	0xffffffff


	//   ....[53]....
        /*07ac*/ 	.word	0xffffffff


	//   ....[54]....
        /*07b0*/ 	.word	0xffffffff


	//   ....[55]....
        /*07b4*/ 	.word	0xffffffff


	//   ....[56]....
        /*07b8*/ 	.word	0xffffffff


	//   ....[57]....
        /*07bc*/ 	.word	0xffffffff


	//   ....[58]....
        /*07c0*/ 	.word	0xffffffff


	//   ....[59]....
        /*07c4*/ 	.word	0xffffffff


	//   ....[60]....
        /*07c8*/ 	.word	0xffffffff


	//   ....[61]....
        /*07cc*/ 	.word	0xffffffff


	//   ....[62]....
        /*07d0*/ 	.word	0xffffffff


	//   ....[63]....
        /*07d4*/ 	.word	0xffffffff


	//   ....[64]....
        /*07d8*/ 	.word	0xffffffff


	//   ....[65]....
        /*07dc*/ 	.word	0xffffffff


	//   ....[66]....
        /*07e0*/ 	.word	0xffffffff


	//   ....[67]....
        /*07e4*/ 	.word	0xffffffff


	//   ....[68]....
        /*07e8*/ 	.word	0xffffffff


	//   ....[69]....
        /*07ec*/ 	.word	0xffffffff


	//   ....[70]....
        /*07f0*/ 	.word	0xffffffff


	//   ....[71]....
        /*07f4*/ 	.word	0xffffffff


	//   ....[72]....
        /*07f8*/ 	.word	0xffffffff


	//   ....[73]....
        /*07fc*/ 	.word	0xffffffff


	//   ....[74]....
        /*0800*/ 	.word	0xffffffff


	//   ....[75]....
        /*0804*/ 	.word	0xffffffff


	//   ....[76]....
        /*0808*/ 	.word	0xffffffff


	//   ....[77]....
        /*080c*/ 	.word	0xffffffff


	//   ....[78]....
        /*0810*/ 	.word	0xffffffff


	//   ....[79]....
        /*0814*/ 	.word	0xffffffff


	//   ....[80]....
        /*0818*/ 	.word	0xffffffff


	//   ....[81]....
        /*081c*/ 	.word	0xffffffff


	//   ....[82]....
        /*0820*/ 	.word	0xffffffff


	//   ....[83]....
        /*0824*/ 	.word	0xffffffff


	//   ....[84]....
        /*0828*/ 	.word	0xffffffff


	//   ....[85]....
        /*082c*/ 	.word	0xffffffff


	//   ....[86]....
        /*0830*/ 	.word	0xffffffff


	//   ....[87]....
        /*0834*/ 	.word	0xffffffff


	//   ....[88]....
        /*0838*/ 	.word	0xffffffff


	//   ....[89]....
        /*083c*/ 	.word	0xffffffff


	//   ....[90]....
        /*0840*/ 	.word	0xffffffff


	//   ....[91]....
        /*0844*/ 	.word	0xffffffff


	//   ....[92]....
        /*0848*/ 	.word	0xffffffff


	//   ....[93]....
        /*084c*/ 	.word	0xffffffff


	//   ....[94]....
        /*0850*/ 	.word	0xffffffff


	//   ....[95]....
        /*0854*/ 	.word	0xffffffff


	//   ....[96]....
        /*0858*/ 	.word	0xffffffff


	//   ....[97]....
        /*085c*/ 	.word	0xffffffff


	//   ....[98]....
        /*0860*/ 	.word	0xffffffff


	//   ....[99]....
        /*0864*/ 	.word	0xffffffff


	//   ....[100]....
        /*0868*/ 	.word	0xffffffff


	//   ....[101]....
        /*086c*/ 	.word	0xffffffff


	//   ....[102]....
        /*0870*/ 	.word	0xffffffff


	//   ....[103]....
        /*0874*/ 	.word	0xffffffff


	//   ....[104]....
        /*0878*/ 	.word	0xffffffff


	//   ....[105]....
        /*087c*/ 	.word	0xffffffff


	//   ....[106]....
        /*0880*/ 	.word	0xffffffff


	//   ....[107]....
        /*0884*/ 	.word	0xffffffff


	//   ....[108]....
        /*0888*/ 	.word	0xffffffff


	//   ....[109]....
        /*088c*/ 	.word	0xffffffff


	//   ....[110]....
        /*0890*/ 	.word	0xffffffff


	//   ....[111]....
        /*0894*/ 	.word	0xffffffff


	//   ....[112]....
        /*0898*/ 	.word	0xffffffff


	//   ....[113]....
        /*089c*/ 	.word	0xffffffff


	//   ....[114]....
        /*08a0*/ 	.word	0xffffffff


	//   ....[115]....
        /*08a4*/ 	.word	0xffffffff


	//   ....[116]....
        /*08a8*/ 	.word	0xffffffff


	//   ....[117]....
        /*08ac*/ 	.word	0xffffffff


	//   ....[118]....
        /*08b0*/ 	.word	0xffffffff


	//   ....[119]....
        /*08b4*/ 	.word	0xffffffff


	//   ....[120]....
        /*08b8*/ 	.word	0xffffffff


	//   ....[121]....
        /*08bc*/ 	.word	0xffffffff


	//   ....[122]....
        /*08c0*/ 	.word	0x0500000f


	//   ....[123]....
        /*08c4*/ 	.word	0x0500000f


	//   ....[124]....
        /*08c8*/ 	.word	0x0500000f


	//   ....[125]....
        /*08cc*/ 	.word	0x0500000f


	//   ....[126]....
        /*08d0*/ 	.word	0x0500000f


	//   ....[127]....
        /*08d4*/ 	.word	0x0500000f


	//   ....[128]....
        /*08d8*/ 	.word	0x0500000f


	//   ....[129]....
        /*08dc*/ 	.word	0x0500000f


	//   ....[130]....
        /*08e0*/ 	.word	0x0500000f


	//   ....[131]....
        /*08e4*/ 	.word	0x0500000f


	//   ....[132]....
        /*08e8*/ 	.word	0x0500000f


	//   ....[133]....
        /*08ec*/ 	.word	0x0500000f


	//   ....[134]....
        /*08f0*/ 	.word	0x0500000f


	//   ....[135]....
        /*08f4*/ 	.word	0x0500000f


	//   ....[136]....
        /*08f8*/ 	.word	0x0500000f


	//   ....[137]....
        /*08fc*/ 	.word	0x0500000f


	//   ....[138]....
        /*0900*/ 	.word	0x0500000f


	//   ....[139]....
        /*0904*/ 	.word	0x0500000f


	//   ....[140]....
        /*0908*/ 	.word	0x0500000f


	//   ....[141]....
        /*090c*/ 	.word	0x0500000f


	//   ....[142]....
        /*0910*/ 	.word	0x0500000f


	//   ....[143]....
        /*0914*/ 	.word	0x0500000f


	//   ....[144]....
        /*0918*/ 	.word	0x0500000f


	//   ....[145]....
        /*091c*/ 	.word	0x0500000f


	//   ....[146]....
        /*0920*/ 	.word	0x0500000f


	//   ....[147]....
        /*0924*/ 	.word	0x0500000f


	//   ....[148]....
        /*0928*/ 	.word	0x0500000f


	//   ....[149]....
        /*092c*/ 	.word	0x0500000f


	//   ....[150]....
        /*0930*/ 	.word	0x0500000f


	//   ....[151]....
        /*0934*/ 	.word	0x0500000f


	//   ....[152]....
        /*0938*/ 	.word	0x0500000f


	//   ....[153]....
        /*093c*/ 	.word	0x0500000f


	//   ....[154]....
        /*0940*/ 	.word	0x0500000f


	//   ....[155]....
        /*0944*/ 	.word	0x0500000f


	//   ....[156]....
        /*0948*/ 	.word	0x0500000f


	//   ....[157]....
        /*094c*/ 	.word	0x0500000f


	//   ....[158]....
        /*0950*/ 	.word	0x0500000f


	//   ....[159]....
        /*0954*/ 	.word	0x0500000f


	//   ....[160]....
        /*0958*/ 	.word	0x0500000f


	//   ....[161]....
        /*095c*/ 	.word	0x0500000f


	//   ....[162]....
        /*0960*/ 	.word	0x0500000f


	//   ....[163]....
        /*0964*/ 	.word	0x0500000f


	//   ....[164]....
        /*0968*/ 	.word	0x0500000f


	//   ....[165]....
        /*096c*/ 	.word	0x0500000f


	//   ....[166]....
        /*0970*/ 	.word	0x0500000f


	//   ....[167]....
        /*0974*/ 	.word	0x0500000f


	//   ....[168]....
        /*0978*/ 	.word	0x0500000f


	//   ....[169]....
        /*097c*/ 	.word	0x0500000f


	//   ....[170]....
        /*0980*/ 	.word	0x0500000f


	//   ....[171]....
        /*0984*/ 	.word	0x0500000f


	//   ....[172]....
        /*0988*/ 	.word	0x0500000f


	//   ....[173]....
        /*098c*/ 	.word	0x0500000f


	//   ....[174]....
        /*0990*/ 	.word	0x0500000f


	//----- nvinfo : EIATTR_COOP_GROUP_INSTR_OFFSETS
	.align		4
.L_1087:
        /*0994*/ 	.byte	0x04, 0x28
        /*0996*/ 	.short	(.L_1089 - .L_1088)


	//   ....[0]....
.L_1088:
        /*0998*/ 	.word	0x00000070


	//   ....[1]....
        /*099c*/ 	.word	0x000001a0


	//   ....[2]....
        /*09a0*/ 	.word	0x000001f0


	//   ....[3]....
        /*09a4*/ 	.word	0x00000400


	//   ....[4]....
        /*09a8*/ 	.word	0x00000560


	//   ....[5]....
        /*09ac*/ 	.word	0x00000680


	//   ....[6]....
        /*09b0*/ 	.word	0x000007e0


	//   ....[7]....
        /*09b4*/ 	.word	0x000051c0


	//   ....[8]....
        /*09b8*/ 	.word	0x00007120


	//   ....[9]....
        /*09bc*/ 	.word	0x00007890


	//   ....[10]....
        /*09c0*/ 	.word	0x000078a0


	//   ....[11]....
        /*09c4*/ 	.word	0x000078b0


	//   ....[12]....
        /*09c8*/ 	.word	0x000078c0


	//   ....[13]....
        /*09cc*/ 	.word	0x00007bc0


	//   ....[14]....
        /*09d0*/ 	.word	0x00007bd0


	//   ....[15]....
        /*09d4*/ 	.word	0x00007be0


	//   ....[16]....
        /*09d8*/ 	.word	0x00007bf0


	//   ....[17]....
        /*09dc*/ 	.word	0x00008dd0


	//   ....[18]....
        /*09e0*/ 	.word	0x00008de0


	//   ....[19]....
        /*09e4*/ 	.word	0x00008df0


	//   ....[20]....
        /*09e8*/ 	.word	0x00008e00


	//   ....[21]....
        /*09ec*/ 	.word	0x00009020


	//   ....[22]....
        /*09f0*/ 	.word	0x00009030


	//   ....[23]....
        /*09f4*/ 	.word	0x00009040


	//   ....[24]....
        /*09f8*/ 	.word	0x00009050


	//   ....[25]....
        /*09fc*/ 	.word	0x0000a7d0


	//   ....[26]....
        /*0a00*/ 	.word	0x0000bf10


	//   ....[27]....
        /*0a04*/ 	.word	0x0000bf30


	//   ....[28]....
        /*0a08*/ 	.word	0x0000c300


	//   ....[29]....
        /*0a0c*/ 	.word	0x0000c3a0


	//   ....[30]....
        /*0a10*/ 	.word	0x0000c740


	//   ....[31]....
        /*0a14*/ 	.word	0x0000c7c0


	//   ....[32]....
        /*0a18*/ 	.word	0x0000d0e0


	//   ....[33]....
        /*0a1c*/ 	.word	0x0000d6d0


	//   ....[34]....
        /*0a20*/ 	.word	0x0000ee10


	//   ....[35]....
        /*0a24*/ 	.word	0x0000f0b0


	//   ....[36]....
        /*0a28*/ 	.word	0x0000f1c0


	//   ....[37]....
        /*0a2c*/ 	.word	0x0000f460


	//   ....[38]....
        /*0a30*/ 	.word	0x0000f500


	//   ....[39]....
        /*0a34*/ 	.word	0x0000f620


	//   ....[40]....
        /*0a38*/ 	.word	0x000108a0


	//   ....[41]....
        /*0a3c*/ 	.word	0x00010ef0


	//   ....[42]....
        /*0a40*/ 	.word	0x00012810


	//   ....[43]....
        /*0a44*/ 	.word	0x00012820


	//   ....[44]....
        /*0a48*/ 	.word	0x00012840


	//   ....[45]....
        /*0a4c*/ 	.word	0x000129c0


	//   ....[46]....
        /*0a50*/ 	.word	0x00013b70


	//   ....[47]....
        /*0a54*/ 	.word	0x00013bc0


	//   ....[48]....
        /*0a58*/ 	.word	0x00013c20


	//   ....[49]....
        /*0a5c*/ 	.word	0x00013d70


	//   ....[50]....
        /*0a60*/ 	.word	0x00013f40


	//   ....[51]....
        /*0a64*/ 	.word	0x000153b0


	//   ....[52]....
        /*0a68*/ 	.word	0x00015730


	//   ....[53]....
        /*0a6c*/ 	.word	0x00015740


	//   ....[54]....
        /*0a70*/ 	.word	0x00015750


	//   ....[55]....
        /*0a74*/ 	.word	0x00015760


	//   ....[56]....
        /*0a78*/ 	.word	0x000163c0


	//   ....[57]....
        /*0a7c*/ 	.word	0x00016400


	//   ....[58]....
        /*0a80*/ 	.word	0x00016690


	//   ....[59]....
        /*0a84*/ 	.word	0x000166b0


	//   ....[60]....
        /*0a88*/ 	.word	0x00016ee0


	//   ....[61]....
        /*0a8c*/ 	.word	0x00016f20


	//   ....[62]....
        /*0a90*/ 	.word	0x00017970


	//   ....[63]....
        /*0a94*/ 	.word	0x00017990


	//   ....[64]....
        /*0a98*/ 	.word	0x00018c60


	//   ....[65]....
        /*0a9c*/ 	.word	0x00018c80


	//   ....[66]....
        /*0aa0*/ 	.word	0x00018eb0


	//   ....[67]....
        /*0aa4*/ 	.word	0x00018ed0


	//   ....[68]....
        /*0aa8*/ 	.word	0x00019180


	//   ....[69]....
        /*0aac*/ 	.word	0x00019390


	//   ....[70]....
        /*0ab0*/ 	.word	0x000193c0


	//   ....[71]....
        /*0ab4*/ 	.word	0x000193f0


	//   ....[72]....
        /*0ab8*/ 	.word	0x00019420


	//   ....[73]....
        /*0abc*/ 	.word	0x00019450


	//   ....[74]....
        /*0ac0*/ 	.word	0x00019480


	//   ....[75]....
        /*0ac4*/ 	.word	0x00019620


	//   ....[76]....
        /*0ac8*/ 	.word	0x00019650


	//   ....[77]....
        /*0acc*/ 	.word	0x00019680


	//   ....[78]....
        /*0ad0*/ 	.word	0x000196b0


	//   ....[79]....
        /*0ad4*/ 	.word	0x000196e0


	//   ....[80]....
        /*0ad8*/ 	.word	0x00019710


	//   ....[81]....
        /*0adc*/ 	.word	0x000197b0


	//   ....[82]....
        /*0ae0*/ 	.word	0x000197e0


	//   ....[83]....
        /*0ae4*/ 	.word	0x000197f0


	//   ....[84]....
        /*0ae8*/ 	.word	0x00019820


	//   ....[85]....
        /*0aec*/ 	.word	0x0001ae30


	//   ....[86]....
        /*0af0*/ 	.word	0x0001d240


	//   ....[87]....
        /*0af4*/ 	.word	0x0001dcd0


	//   ....[88]....
        /*0af8*/ 	.word	0x0001dd00


	//   ....[89]....
        /*0afc*/ 	.word	0x0001dd20


	//   ....[90]....
        /*0b00*/ 	.word	0x0001ddd0


	//   ....[91]....
        /*0b04*/ 	.word	0x0001de60


	//   ....[92]....
        /*0b08*/ 	.word	0x0001de80


	//   ....[93]....
        /*0b0c*/ 	.word	0x0001df10


	//   ....[94]....
        /*0b10*/ 	.word	0x0001df20


	//   ....[95]....
        /*0b14*/ 	.word	0x0001e8b0


	//   ....[96]....
        /*0b18*/ 	.word	0x0001e8c0


	//   ....[97]....
        /*0b1c*/ 	.word	0x0001e990


	//   ....[98]....
        /*0b20*/ 	.word	0x0001e9a0


	//   ....[99]....
        /*0b24*/ 	.word	0x0001ec30


	//   ....[100]....
        /*0b28*/ 	.word	0x0001ec40


	//   ....[101]....
        /*0b2c*/ 	.word	0x0001eda0


	//   ....[102]....
        /*0b30*/ 	.word	0x0001edb0


	//   ....[103]....
        /*0b34*/ 	.word	0x00022970


	//   ....[104]....
        /*0b38*/ 	.word	0x000229a0


	//   ....[105]....
        /*0b3c*/ 	.word	0x00022a00


	//   ....[106]....
        /*0b40*/ 	.word	0x00022a30


	//   ....[107]....
        /*0b44*/ 	.word	0x00022a60


	//   ....[108]....
        /*0b48*/ 	.word	0x00022a90


	//   ....[109]....
        /*0b4c*/ 	.word	0x00022ac0


	//   ....[110]....
        /*0b50*/ 	.word	0x00022af0


	//   ....[111]....
        /*0b54*/ 	.word	0x00022cb0


	//   ....[112]....
        /*0b58*/ 	.word	0x00022ce0


	//   ....[113]....
        /*0b5c*/ 	.word	0x00022d10


	//   ....[114]....
        /*0b60*/ 	.word	0x00022d40


	//   ....[115]....
        /*0b64*/ 	.word	0x00022d70


	//   ....[116]....
        /*0b68*/ 	.word	0x00022da0


	//   ....[117]....
        /*0b6c*/ 	.word	0x00022e70


	//   ....[118]....
        /*0b70*/ 	.word	0x00022e90


	//   ....[119]....
        /*0b74*/ 	.word	0x00022ea0


	//   ....[120]....
        /*0b78*/ 	.word	0x00022f20


	//   ....[121]....
        /*0b7c*/ 	.word	0x00023a60


	//   ....[122]....
        /*0b80*/ 	.word	0x00023ea0


	//   ....[123]....
        /*0b84*/ 	.word	0x00023f30


	//   ....[124]....
        /*0b88*/ 	.word	0x00023f80


	//   ....[125]....
        /*0b8c*/ 	.word	0x00023fd0


	//   ....[126]....
        /*0b90*/ 	.word	0x00024070


	//   ....[127]....
        /*0b94*/ 	.word	0x00024100


	//   ....[128]....
        /*0b98*/ 	.word	0x00024150


	//   ....[129]....
        /*0b9c*/ 	.word	0x000241a0


	//   ....[130]....
        /*0ba0*/ 	.word	0x00024290


	//   ....[131]....
        /*0ba4*/ 	.word	0x00024320


	//   ....[132]....
        /*0ba8*/ 	.word	0x00024370


	//   ....[133]....
        /*0bac*/ 	.word	0x000243c0


	//   ....[134]....
        /*0bb0*/ 	.word	0x00024460


	//   ....[135]....
        /*0bb4*/ 	.word	0x000244f0


	//   ....[136]....
        /*0bb8*/ 	.word	0x00024540


	//   ....[137]....
        /*0bbc*/ 	.word	0x00024590


	//   ....[138]....
        /*0bc0*/ 	.word	0x000248f0


	//   ....[139]....
        /*0bc4*/ 	.word	0x00024bd0


	//   ....[140]....
        /*0bc8*/ 	.word	0x00024d50


	//   ....[141]....
        /*0bcc*/ 	.word	0x00024db0


	//   ....[142]....
        /*0bd0*/ 	.word	0x00024e40


	//   ....[143]....
        /*0bd4*/ 	.word	0x00024e90


	//   ....[144]....
        /*0bd8*/ 	.word	0x00024ff0


	//   ....[145]....
        /*0bdc*/ 	.word	0x00025090


	//   ....[146]....
        /*0be0*/ 	.word	0x00025140


	//   ....[147]....
        /*0be4*/ 	.word	0x00025220


	//   ....[148]....
        /*0be8*/ 	.word	0x000253e0


	//   ....[149]....
        /*0bec*/ 	.word	0x000254c0


	//   ....[150]....
        /*0bf0*/ 	.word	0x00025740


	//   ....[151]....
        /*0bf4*/ 	.word	0x00025850


	//   ....[152]....
        /*0bf8*/ 	.word	0x00025a20


	//   ....[153]....
        /*0bfc*/ 	.word	0x00025ae0


	//   ....[154]....
        /*0c00*/ 	.word	0x00025d00


	//   ....[155]....
        /*0c04*/ 	.word	0x00025d50


	//   ....[156]....
        /*0c08*/ 	.word	0x00026080


	//   ....[157]....
        /*0c0c*/ 	.word	0x00026120


	//   ....[158]....
        /*0c10*/ 	.word	0x000262c0


	//   ....[159]....
        /*0c14*/ 	.word	0x00026340


	//   ....[160]....
        /*0c18*/ 	.word	0x000263c0


	//   ....[161]....
        /*0c1c*/ 	.word	0x00026440


	//   ....[162]....
        /*0c20*/ 	.word	0x000264c0


	//   ....[163]....
        /*0c24*/ 	.word	0x00026550


	//   ....[164]....
        /*0c28*/ 	.word	0x000265f0


	//   ....[165]....
        /*0c2c*/ 	.word	0x000266a0


	//   ....[166]....
        /*0c30*/ 	.word	0x00026720


	//   ....[167]....
        /*0c34*/ 	.word	0x000267a0


	//   ....[168]....
        /*0c38*/ 	.word	0x00026820


	//   ....[169]....
        /*0c3c*/ 	.word	0x000268b0


	//   ....[170]....
        /*0c40*/ 	.word	0x00026930


	//   ....[171]....
        /*0c44*/ 	.word	0x000269e0


	//   ....[172]....
        /*0c48*/ 	.word	0x00026a30


	//   ....[173]....
        /*0c4c*/ 	.word	0x00026af0


	//   ....[174]....
        /*0c50*/ 	.word	0x00026c20


	//----- nvinfo : EIATTR_REG_RECONFIG
	.align		4
.L_1089:
        /*0c54*/ 	.byte	0x01, 0x54
	.zero		2


	//----- nvinfo : EIATTR_SYSCALL_OFFSETS
	.align		4
        /*0c58*/ 	.byte	0x04, 0x46
        /*0c5a*/ 	.short	(.L_1091 - .L_1090)


	//   ....[0]....
.L_1090:
        /*0c5c*/ 	.word	0x000020d0


	//   ....[1]....
        /*0c60*/ 	.word	0x00002220


	//   ....[2]....
        /*0c64*/ 	.word	0x000072c0


	//   ....[3]....
        /*0c68*/ 	.word	0x000075e0


	//   ....[4]....
        /*0c6c*/ 	.word	0x0001ce60


	//   ....[5]....
        /*0c70*/ 	.word	0x0001cfb0


	//   ....[6]....
        /*0c74*/ 	.word	0x0001d0b0


	//   ....[7]....
        /*0c78*/ 	.word	0x0001d8f0


	//   ....[8]....
        /*0c7c*/ 	.word	0x0001e230


	//----- nvinfo : EIATTR_MBARRIER_INSTR_OFFSETS
	.align		4
.L_1091:
        /*0c80*/ 	.byte	0x04, 0x39
        /*0c82*/ 	.short	(.L_1093 - .L_1092)


	//   ....[0]....
.L_1092:
        /*0c84*/ 	.word	0x000002e0
        /*0c88*/ 	.word	0x000000ff
        /*0c8c*/ 	.word	0x00038800
        /*0c90*/ 	.short	0x0100
        /*0c92*/ 	.byte	0x08
	.zero		1


	//   ....[1]....
        /*0c94*/ 	.word	0x000002f0
        /*0c98*/ 	.word	0x000000ff
        /*0c9c*/ 	.word	0x00038810
        /*0ca0*/ 	.short	0x0100
        /*0ca2*/ 	.byte	0x08
	.zero		1


	//   ....[2]....
        /*0ca4*/ 	.word	0x00000300
        /*0ca8*/ 	.word	0x000000ff
        /*0cac*/ 	.word	0x00038820
        /*0cb0*/ 	.short	0x0100
        /*0cb2*/ 	.byte	0x08
	.zero		1


	//   ....[3]....
        /*0cb4*/ 	.word	0x000003b0
        /*0cb8*/ 	.word	0x000000ff
        /*0cbc*/ 	.word	0x00038830
        /*0cc0*/ 	.short	0x0100
        /*0cc2*/ 	.byte	0x06
	.zero		1


	//   ....[4]....
        /*0cc4*/ 	.word	0x000003c0
        /*0cc8*/ 	.word	0x000000ff
        /*0ccc*/ 	.word	0x00038840
        /*0cd0*/ 	.short	0x0100
        /*0cd2*/ 	.byte	0x06
	.zero		1


	//   ....[5]....
        /*0cd4*/ 	.word	0x000003d0
        /*0cd8*/ 	.word	0x000000ff
        /*0cdc*/ 	.word	0x00038838
        /*0ce0*/ 	.short	0x0100
        /*0ce2*/ 	.byte	0x06
	.zero		1


	//   ....[6]....
        /*0ce4*/ 	.word	0x000003e0
        /*0ce8*/ 	.word	0x000000ff
        /*0cec*/ 	.word	0x00038848
        /*0cf0*/ 	.short	0x0100
        /*0cf2*/ 	.byte	0x06
	.zero		1


	//   ....[7]....
        /*0cf4*/ 	.word	0x00000510
        /*0cf8*/ 	.word	0x000000ff
        /*0cfc*/ 	.word	0x00038850
        /*0d00*/ 	.short	0x0100
        /*0d02*/ 	.byte	0x08
	.zero		1


	//   ....[8]....
        /*0d04*/ 	.word	0x00000520
        /*0d08*/ 	.word	0x000000ff
        /*0d0c*/ 	.word	0x00038860
        /*0d10*/ 	.short	0x0100
        /*0d12*/ 	.byte	0x08
	.zero		1


	//   ....[9]....
        /*0d14*/ 	.word	0x00000530
        /*0d18*/ 	.word	0x000000ff
        /*0d1c*/ 	.word	0x00038858
        /*0d20*/ 	.short	0x0100
        /*0d22*/ 	.byte	0x08
	.zero		1


	//   ....[10]....
        /*0d24*/ 	.word	0x00000540
        /*0d28*/ 	.word	0x000000ff
        /*0d2c*/ 	.word	0x00038868
        /*0d30*/ 	.short	0x0100
        /*0d32*/ 	.byte	0x08
	.zero		1


	//   ....[11]....
        /*0d34*/ 	.word	0x00000630
        /*0d38*/ 	.word	0x000000ff
        /*0d3c*/ 	.word	0x00038870
        /*0d40*/ 	.short	0x0100
        /*0d42*/ 	.byte	0x06
	.zero		1


	//   ....[12]....
        /*0d44*/ 	.word	0x00000640
        /*0d48*/ 	.word	0x000000ff
        /*0d4c*/ 	.word	0x00038880
        /*0d50*/ 	.short	0x0100
        /*0d52*/ 	.byte	0x06
	.zero		1


	//   ....[13]....
        /*0d54*/ 	.word	0x00000650
        /*0d58*/ 	.word	0x000000ff
        /*0d5c*/ 	.word	0x00038878
        /*0d60*/ 	.short	0x0100
        /*0d62*/ 	.byte	0x06
	.zero		1


	//   ....[14]....
        /*0d64*/ 	.word	0x00000660
        /*0d68*/ 	.word	0x000000ff
        /*0d6c*/ 	.word	0x00038888
        /*0d70*/ 	.short	0x0100
        /*0d72*/ 	.byte	0x06
	.zero		1


	//   ....[15]....
        /*0d74*/ 	.word	0x00000790
        /*0d78*/ 	.word	0x000000ff
        /*0d7c*/ 	.word	0x00038890
        /*0d80*/ 	.short	0x0100
        /*0d82*/ 	.byte	0x08
	.zero		1


	//   ....[16]....
        /*0d84*/ 	.word	0x000007a0
        /*0d88*/ 	.word	0x000000ff
        /*0d8c*/ 	.word	0x000388a0
        /*0d90*/ 	.short	0x0100
        /*0d92*/ 	.byte	0x08
	.zero		1


	//   ....[17]....
        /*0d94*/ 	.word	0x000007b0
        /*0d98*/ 	.word	0x000000ff
        /*0d9c*/ 	.word	0x00038898
        /*0da0*/ 	.short	0x0100
        /*0da2*/ 	.byte	0x08
	.zero		1


	//   ....[18]....
        /*0da4*/ 	.word	0x000007c0
        /*0da8*/ 	.word	0x000000ff
        /*0dac*/ 	.word	0x000388a8
        /*0db0*/ 	.short	0x0100
        /*0db2*/ 	.byte	0x08
	.zero		1


	//   ....[19]....
        /*0db4*/ 	.word	0x000008f0
        /*0db8*/ 	.word	0x000000ff
        /*0dbc*/ 	.word	0x000388b0
        /*0dc0*/ 	.short	0x0100
        /*0dc2*/ 	.byte	0x08
	.zero		1


	//   ....[20]....
        /*0dc4*/ 	.word	0x00000900
        /*0dc8*/ 	.word	0x000000ff
        /*0dcc*/ 	.word	0x000388c0
        /*0dd0*/ 	.short	0x0100
        /*0dd2*/ 	.byte	0x08
	.zero		1


	//   ....[21]....
        /*0dd4*/ 	.word	0x00000910
        /*0dd8*/ 	.word	0x000000ff
        /*0ddc*/ 	.word	0x000388b8
        /*0de0*/ 	.short	0x0100
        /*0de2*/ 	.byte	0x08
	.zero		1


	//   ....[22]....
        /*0de4*/ 	.word	0x00000920
        /*0de8*/ 	.word	0x000000ff
        /*0dec*/ 	.word	0x000388c8
        /*0df0*/ 	.short	0x0100
        /*0df2*/ 	.byte	0x08
	.zero		1


	//   ....[23]....
        /*0df4*/ 	.word	0x00002db0
        /*0df8*/ 	.word	0x0000004b
        /*0dfc*/ 	.word	0x00038890
        /*0e00*/ 	.short	0x010a
        /*0e02*/ 	.byte	0x3f
	.zero		1


	//   ....[24]....
        /*0e04*/ 	.word	0x00003770
        /*0e08*/ 	.word	0x0000004b
        /*0e0c*/ 	.word	0x00038890
        /*0e10*/ 	.short	0x010a
        /*0e12*/ 	.byte	0x3f
	.zero		1


	//   ....[25]....
        /*0e14*/ 	.word	0x00004000
        /*0e18*/ 	.word	0x0000004b
        /*0e1c*/ 	.word	0x00038890
        /*0e20*/ 	.short	0x010a
        /*0e22*/ 	.byte	0x3f
	.zero		1


	//   ....[26]....
        /*0e24*/ 	.word	0x00004200
        /*0e28*/ 	.word	0x00000004
        /*0e2c*/ 	.word	0x00000000
        /*0e30*/ 	.short	0x0101
        /*0e32*/ 	.byte	0x3f
	.zero		1


	//   ....[27]....
        /*0e34*/ 	.word	0x00004240
        /*0e38*/ 	.word	0x0000004b
        /*0e3c*/ 	.word	0x000388b0
        /*0e40*/ 	.short	0x010a
        /*0e42*/ 	.byte	0x3f
	.zero		1


	//   ....[28]....
        /*0e44*/ 	.word	0x000048a0
        /*0e48*/ 	.word	0x0000004b
        /*0e4c*/ 	.word	0x00000000
        /*0e50*/ 	.short	0x0101
        /*0e52*/ 	.byte	0x3f
	.zero		1


	//   ....[29]....
        /*0e54*/ 	.word	0x000054f0
        /*0e58*/ 	.word	0x00000005
        /*0e5c*/ 	.word	0x00000000
        /*0e60*/ 	.short	0x0101
        /*0e62*/ 	.byte	0x3f
	.zero		1


	//   ....[30]....
        /*0e64*/ 	.word	0x00006090
        /*0e68*/ 	.word	0x00000004
        /*0e6c*/ 	.word	0x00000000
        /*0e70*/ 	.short	0x0101
        /*0e72*/ 	.byte	0x3f
	.zero		1


	//   ....[31]....
        /*0e74*/ 	.word	0x00007350
        /*0e78*/ 	.word	0x00000002
        /*0e7c*/ 	.word	0x00038800
        /*0e80*/ 	.short	0x010a
        /*0e82*/ 	.byte	0x3f
	.zero		1


	//   ....[32]....
        /*0e84*/ 	.word	0x000073a0
        /*0e88*/ 	.word	0x00000002
        /*0e8c*/ 	.word	0x00038800
        /*0e90*/ 	.short	0x010a
        /*0e92*/ 	.byte	0x3f
	.zero		1


	//   ....[33]....
        /*0e94*/ 	.word	0x00007e40
        /*0e98*/ 	.word	0x00000002
        /*0e9c*/ 	.word	0x00038800
        /*0ea0*/ 	.short	0x010a
        /*0ea2*/ 	.byte	0x3f
	.zero		1


	//   ....[34]....
        /*0ea4*/ 	.word	0x00009200
        /*0ea8*/ 	.word	0x00000002
        /*0eac*/ 	.word	0x00038800
        /*0eb0*/ 	.short	0x010a
        /*0eb2*/ 	.byte	0x3f
	.zero		1


	//   ....[35]....
        /*0eb4*/ 	.word	0x0000a090
        /*0eb8*/ 	.word	0x000000a9
        /*0ebc*/ 	.word	0x00038830
        /*0ec0*/ 	.short	0x010a
        /*0ec2*/ 	.byte	0x3f
	.zero		1


	//   ....[36]....
        /*0ec4*/ 	.word	0x0000a140
        /*0ec8*/ 	.word	0x000000a9
        /*0ecc*/ 	.word	0x00038830
        /*0ed0*/ 	.short	0x010a
        /*0ed2*/ 	.byte	0x3f
	.zero		1


	//   ....[37]....
        /*0ed4*/ 	.word	0x0000a450
        /*0ed8*/ 	.word	0x00000002
        /*0edc*/ 	.word	0x00038810
        /*0ee0*/ 	.short	0x010a
        /*0ee2*/ 	.byte	0x3f
	.zero		1


	//   ....[38]....
        /*0ee4*/ 	.word	0x0000a4a0
        /*0ee8*/ 	.word	0x000000a9
        /*0eec*/ 	.word	0x00038850
        /*0ef0*/ 	.short	0x010a
        /*0ef2*/ 	.byte	0x3f
	.zero		1


	//   ....[39]....
        /*0ef4*/ 	.word	0x0000a550
        /*0ef8*/ 	.word	0x000000a9
        /*0efc*/ 	.word	0x00038850
        /*0f00*/ 	.short	0x010a
        /*0f02*/ 	.byte	0x3f
	.zero		1


	//   ....[40]....
        /*0f04*/ 	.word	0x0000c9d0
        /*0f08*/ 	.word	0x0000000e
        /*0f0c*/ 	.word	0x00000000
        /*0f10*/ 	.short	0x0101
        /*0f12*/ 	.byte	0x3f
	.zero		1


	//   ....[41]....
        /*0f14*/ 	.word	0x0000d100
        /*0f18*/ 	.word	0x000000a9
        /*0f1c*/ 	.word	0x00000000
        /*0f20*/ 	.short	0x0101
        /*0f22*/ 	.byte	0x3f
	.zero		1


	//   ....[42]....
        /*0f24*/ 	.word	0x0000d200
        /*0f28*/ 	.word	0x000000c5
        /*0f2c*/ 	.word	0x00038830
        /*0f30*/ 	.short	0x010a
        /*0f32*/ 	.byte	0x3f
	.zero		1


	//   ....[43]....
        /*0f34*/ 	.word	0x0000d270
        /*0f38*/ 	.word	0x000000c5
        /*0f3c*/ 	.word	0x00038830
        /*0f40*/ 	.short	0x010a
        /*0f42*/ 	.byte	0x3f
	.zero		1


	//   ....[44]....
        /*0f44*/ 	.word	0x0000d4e0
        /*0f48*/ 	.word	0x000000c5
        /*0f4c*/ 	.word	0x00038850
        /*0f50*/ 	.short	0x010a
        /*0f52*/ 	.byte	0x3f
	.zero		1


	//   ....[45]....
        /*0f54*/ 	.word	0x0000d530
        /*0f58*/ 	.word	0x000000c5
        /*0f5c*/ 	.word	0x00038850
        /*0f60*/ 	.short	0x010a
        /*0f62*/ 	.byte	0x3f
	.zero		1


	//   ....[46]....
        /*0f64*/ 	.word	0x0000f870
        /*0f68*/ 	.word	0x000000a6
        /*0f6c*/ 	.word	0x00000000
        /*0f70*/ 	.short	0x0101
        /*0f72*/ 	.byte	0x3f
	.zero		1


	//   ....[47]....
        /*0f74*/ 	.word	0x000108c0
        /*0f78*/ 	.word	0x000000c5
        /*0f7c*/ 	.word	0x00000000
        /*0f80*/ 	.short	0x0101
        /*0f82*/ 	.byte	0x3f
	.zero		1


	//   ....[48]....
        /*0f84*/ 	.word	0x00010a00
        /*0f88*/ 	.word	0x000000c1
        /*0f8c*/ 	.word	0x00038830
        /*0f90*/ 	.short	0x010a
        /*0f92*/ 	.byte	0x3f
	.zero		1


	//   ....[49]....
        /*0f94*/ 	.word	0x00010a70
        /*0f98*/ 	.word	0x000000c1
        /*0f9c*/ 	.word	0x00038830
        /*0fa0*/ 	.short	0x010a
        /*0fa2*/ 	.byte	0x3f
	.zero		1


	//   ....[50]....
        /*0fa4*/ 	.word	0x00010ce0
        /*0fa8*/ 	.word	0x000000c1
        /*0fac*/ 	.word	0x00038850
        /*0fb0*/ 	.short	0x010a
        /*0fb2*/ 	.byte	0x3f
	.zero		1


	//   ....[51]....
        /*0fb4*/ 	.word	0x00010d30
        /*0fb8*/ 	.word	0x000000c1
        /*0fbc*/ 	.word	0x00038850
        /*0fc0*/ 	.short	0x010a
        /*0fc2*/ 	.byte	0x3f
	.zero		1


	//   ....[52]....
        /*0fc4*/ 	.word	0x00012ce0
        /*0fc8*/ 	.word	0x000000a2
        /*0fcc*/ 	.word	0x00000000
        /*0fd0*/ 	.short	0x0101
        /*0fd2*/ 	.byte	0x3f
	.zero		1


	//   ....[53]....
        /*0fd4*/ 	.word	0x00013b90
        /*0fd8*/ 	.word	0x000000c1
        /*0fdc*/ 	.word	0x00000000
        /*0fe0*/ 	.short	0x0101
        /*0fe2*/ 	.byte	0x3f
	.zero		1


	//   ....[54]....
        /*0fe4*/ 	.word	0x000163b0
        /*0fe8*/ 	.word	0x00000004
        /*0fec*/ 	.word	0x00000000
        /*0ff0*/ 	.short	0x0101
        /*0ff2*/ 	.byte	0x3f
	.zero		1


	//   ....[55]....
        /*0ff4*/ 	.word	0x00016f40
        /*0ff8*/ 	.word	0x00000008
        /*0ffc*/ 	.word	0x00000000
        /*1000*/ 	.short	0x0101
        /*1002*/ 	.byte	0x3f
	.zero		1


	//   ....[56]....
        /*1004*/ 	.word	0x0001af10
        /*1008*/ 	.word	0x00000012
        /*100c*/ 	.word	0x00038820
        /*1010*/ 	.short	0x010a
        /*1012*/ 	.byte	0x3f
	.zero		1


	//   ....[57]....
        /*1014*/ 	.word	0x0001afe0
        /*1018*/ 	.word	0x00000004
        /*101c*/ 	.word	0x000388a0
        /*1020*/ 	.short	0x010a
        /*1022*/ 	.byte	0x3f
	.zero		1


	//   ....[58]....
        /*1024*/ 	.word	0x0001b220
        /*1028*/ 	.word	0x00000004
        /*102c*/ 	.word	0x000388c0
        /*1030*/ 	.short	0x010a
        /*1032*/ 	.byte	0x3f
	.zero		1


	//   ....[59]....
        /*1034*/ 	.word	0x0001bc80
        /*1038*/ 	.word	0x00000004
        /*103c*/ 	.word	0x000388a0
        /*1040*/ 	.short	0x010a
        /*1042*/ 	.byte	0x3f
	.zero		1


	//   ....[60]....
        /*1044*/ 	.word	0x0001beb0
        /*1048*/ 	.word	0x00000004
        /*104c*/ 	.word	0x000388c0
        /*1050*/ 	.short	0x010a
        /*1052*/ 	.byte	0x3f
	.zero		1


	//   ....[61]....
        /*1054*/ 	.word	0x0001d4a0
        /*1058*/ 	.word	0x00000000
        /*105c*/ 	.word	0x00038840
        /*1060*/ 	.short	0x010a
        /*1062*/ 	.byte	0x3f
	.zero		1


	//   ....[62]....
        /*1064*/ 	.word	0x0001dfe0
        /*1068*/ 	.word	0x00000012
        /*106c*/ 	.word	0x00038800
        /*1070*/ 	.short	0x0107
        /*1072*/ 	.byte	0x3f
	.zero		1


	//   ....[63]....
        /*1074*/ 	.word	0x0001e080
        /*1078*/ 	.word	0x00000012
        /*107c*/ 	.word	0x00038800
        /*1080*/ 	.short	0x0101
        /*1082*/ 	.byte	0x3f
	.zero		1


	//   ....[64]....
        /*1084*/ 	.word	0x0001efb0
        /*1088*/ 	.word	0x00000012
        /*108c*/ 	.word	0x00038810
        /*1090*/ 	.short	0x0107
        /*1092*/ 	.byte	0x3f
	.zero		1


	//   ....[65]....
        /*1094*/ 	.word	0x0001f0b0
        /*1098*/ 	.word	0x00000012
        /*109c*/ 	.word	0x00038810
        /*10a0*/ 	.short	0x0101
        /*10a2*/ 	.byte	0x3f
	.zero		1


	//   ....[66]....
        /*10a4*/ 	.word	0x0001f0d0
        /*10a8*/ 	.word	0x00000012
        /*10ac*/ 	.word	0x00038820
        /*10b0*/ 	.short	0x010a
        /*10b2*/ 	.byte	0x3f
	.zero		1


	//   ....[67]....
        /*10b4*/ 	.word	0x0001f1b0
        /*10b8*/ 	.word	0x00000000
        /*10bc*/ 	.word	0x00038860
        /*10c0*/ 	.short	0x010a
        /*10c2*/ 	.byte	0x3f
	.zero		1


	//   ....[68]....
        /*10c4*/ 	.word	0x0001fe40
        /*10c8*/ 	.word	0x00000002
        /*10cc*/ 	.word	0x00038840
        /*10d0*/ 	.short	0x010a
        /*10d2*/ 	.byte	0x3f
	.zero		1


	//   ....[69]....
        /*10d4*/ 	.word	0x000200a0
        /*10d8*/ 	.word	0x00000002
        /*10dc*/ 	.word	0x00038860
        /*10e0*/ 	.short	0x010a
        /*10e2*/ 	.byte	0x3f
	.zero		1


	//   ....[70]....
        /*10e4*/ 	.word	0x00020c60
        /*10e8*/ 	.word	0x00000003
        /*10ec*/ 	.word	0x00038840
        /*10f0*/ 	.short	0x010a
        /*10f2*/ 	.byte	0x3f
	.zero		1


	//   ....[71]....
        /*10f4*/ 	.word	0x00020eb0
        /*10f8*/ 	.word	0x00000003
        /*10fc*/ 	.word	0x00038860
        /*1100*/ 	.short	0x010a
        /*1102*/ 	.byte	0x3f
	.zero		1


	//   ....[72]....
        /*1104*/ 	.word	0x000219f0
        /*1108*/ 	.word	0x00000003
        /*110c*/ 	.word	0x00038840
        /*1110*/ 	.short	0x010a
        /*1112*/ 	.byte	0x3f
	.zero		1


	//   ....[73]....
        /*1114*/ 	.word	0x00021c50
        /*1118*/ 	.word	0x00000003
        /*111c*/ 	.word	0x00038860
        /*1120*/ 	.short	0x010a
        /*1122*/ 	.byte	0x3f
	.zero		1


	//   ....[74]....
        /*1124*/ 	.word	0x000239e0
        /*1128*/ 	.word	0x00000000
        /*112c*/ 	.word	0x00038820
        /*1130*/ 	.short	0x010a
        /*1132*/ 	.byte	0x3f
	.zero		1


	//   ....[75]....
        /*1134*/ 	.word	0x00023b90
        /*1138*/ 	.word	0x00000006
        /*113c*/ 	.word	0x00000000
        /*1140*/ 	.short	0x010a
        /*1142*/ 	.byte	0x3f
	.zero		1


	//   ....[76]....
        /*1144*/ 	.word	0x00023c00
        /*1148*/ 	.word	0x00000007
        /*114c*/ 	.word	0x00000000
        /*1150*/ 	.short	0x010a
        /*1152*/ 	.byte	0x3f
	.zero		1


	//   ....[77]....
        /*1154*/ 	.word	0x00023c70
        /*1158*/ 	.word	0x00000004
        /*115c*/ 	.word	0x00000000
        /*1160*/ 	.short	0x010a
        /*1162*/ 	.byte	0x3f
	.zero		1


	//   ....[78]....
        /*1164*/ 	.word	0x00023ca0
        /*1168*/ 	.word	0x00000003
        /*116c*/ 	.word	0x00000000
        /*1170*/ 	.short	0x010a
        /*1172*/ 	.byte	0x3f
	.zero		1


	//   ....[79]....
        /*1174*/ 	.word	0x00023d00
        /*1178*/ 	.word	0x0000004b
        /*117c*/ 	.word	0x00038890
        /*1180*/ 	.short	0x010a
        /*1182*/ 	.byte	0x3f
	.zero		1


	//   ....[80]....
        /*1184*/ 	.word	0x00023d50
        /*1188*/ 	.word	0x0000004b
        /*118c*/ 	.word	0x00038890
        /*1190*/ 	.short	0x010a
        /*1192*/ 	.byte	0x3f
	.zero		1


	//   ....[81]....
        /*1194*/ 	.word	0x00023da0
        /*1198*/ 	.word	0x0000004b
        /*119c*/ 	.word	0x00038890
        /*11a0*/ 	.short	0x010a
        /*11a2*/ 	.byte	0x3f
	.zero		1


	//   ....[82]....
        /*11a4*/ 	.word	0x00023df0
        /*11a8*/ 	.word	0x0000004b
        /*11ac*/ 	.word	0x000388b0
        /*11b0*/ 	.short	0x010a
        /*11b2*/ 	.byte	0x3f
	.zero		1


	//   ....[83]....
        /*11b4*/ 	.word	0x000241e0
        /*11b8*/ 	.word	0x00000002
        /*11bc*/ 	.word	0x00038800
        /*11c0*/ 	.short	0x010a
        /*11c2*/ 	.byte	0x3f
	.zero		1


	//   ....[84]....
        /*11c4*/ 	.word	0x000245e0
        /*11c8*/ 	.word	0x00000002
        /*11cc*/ 	.word	0x00038800
        /*11d0*/ 	.short	0x010a
        /*11d2*/ 	.byte	0x3f
	.zero		1


	//   ....[85]....
        /*11d4*/ 	.word	0x00024630
        /*11d8*/ 	.word	0x000000a9
        /*11dc*/ 	.word	0x00038830
        /*11e0*/ 	.short	0x010a
        /*11e2*/ 	.byte	0x3f
	.zero		1


	//   ....[86]....
        /*11e4*/ 	.word	0x00024680
        /*11e8*/ 	.word	0x00000002
        /*11ec*/ 	.word	0x00038810
        /*11f0*/ 	.short	0x010a
        /*11f2*/ 	.byte	0x3f
	.zero		1


	//   ....[87]....
        /*11f4*/ 	.word	0x000246d0
        /*11f8*/ 	.word	0x000000a9
        /*11fc*/ 	.word	0x00038850
        /*1200*/ 	.short	0x010a
        /*1202*/ 	.byte	0x3f
	.zero		1


	//   ....[88]....
        /*1204*/ 	.word	0x00024720
        /*1208*/ 	.word	0x000000c5
        /*120c*/ 	.word	0x00038830
        /*1210*/ 	.short	0x010a
        /*1212*/ 	.byte	0x3f
	.zero		1


	//   ....[89]....
        /*1214*/ 	.word	0x00024770
        /*1218*/ 	.word	0x000000c5
        /*121c*/ 	.word	0x00038850
        /*1220*/ 	.short	0x010a
        /*1222*/ 	.byte	0x3f
	.zero		1


	//   ....[90]....
        /*1224*/ 	.word	0x000247c0
        /*1228*/ 	.word	0x000000c1
        /*122c*/ 	.word	0x00038830
        /*1230*/ 	.short	0x010a
        /*1232*/ 	.byte	0x3f
	.zero		1


	//   ....[91]....
        /*1234*/ 	.word	0x00024810
        /*1238*/ 	.word	0x000000c1
        /*123c*/ 	.word	0x00038850
        /*1240*/ 	.short	0x010a
        /*1242*/ 	.byte	0x3f
	.zero		1


	//   ....[92]....
        /*1244*/ 	.word	0x000249b0
        /*1248*/ 	.word	0x00000012
        /*124c*/ 	.word	0x00038820
        /*1250*/ 	.short	0x010a
        /*1252*/ 	.byte	0x3f
	.zero		1


	//   ....[93]....
        /*1254*/ 	.word	0x00024a00
        /*1258*/ 	.word	0x00000004
        /*125c*/ 	.word	0x000388a0
        /*1260*/ 	.short	0x010a
        /*1262*/ 	.byte	0x3f
	.zero		1


	//   ....[94]....
        /*1264*/ 	.word	0x00024a50
        /*1268*/ 	.word	0x00000004
        /*126c*/ 	.word	0x000388c0
        /*1270*/ 	.short	0x010a
        /*1272*/ 	.byte	0x3f
	.zero		1


	//   ....[95]....
        /*1274*/ 	.word	0x00024aa0
        /*1278*/ 	.word	0x00000004
        /*127c*/ 	.word	0x000388a0
        /*1280*/ 	.short	0x010a
        /*1282*/ 	.byte	0x3f
	.zero		1


	//   ....[96]....
        /*1284*/ 	.word	0x00024af0
        /*1288*/ 	.word	0x00000004
        /*128c*/ 	.word	0x000388c0
        /*1290*/ 	.short	0x010a
        /*1292*/ 	.byte	0x3f
	.zero		1


	//   ....[97]....
        /*1294*/ 	.word	0x00024c90
        /*1298*/ 	.word	0x00000000
        /*129c*/ 	.word	0x00038840
        /*12a0*/ 	.short	0x010a
        /*12a2*/ 	.byte	0x3f
	.zero		1


	//   ....[98]....
        /*12a4*/ 	.word	0x00025d90
        /*12a8*/ 	.word	0x00000012
        /*12ac*/ 	.word	0x00038820
        /*12b0*/ 	.short	0x010a
        /*12b2*/ 	.byte	0x3f
	.zero		1


	//   ....[99]....
        /*12b4*/ 	.word	0x00025de0
        /*12b8*/ 	.word	0x00000000
        /*12bc*/ 	.word	0x00038860
        /*12c0*/ 	.short	0x010a
        /*12c2*/ 	.byte	0x3f
	.zero		1


	//   ....[100]....
        /*12c4*/ 	.word	0x00025e30
        /*12c8*/ 	.word	0x00000002
        /*12cc*/ 	.word	0x00038840
        /*12d0*/ 	.short	0x010a
        /*12d2*/ 	.byte	0x3f
	.zero		1


	//   ....[101]....
        /*12d4*/ 	.word	0x00025e80
        /*12d8*/ 	.word	0x00000002
        /*12dc*/ 	.word	0x00038860
        /*12e0*/ 	.short	0x010a
        /*12e2*/ 	.byte	0x3f
	.zero		1


	//   ....[102]....
        /*12e4*/ 	.word	0x00025ed0
        /*12e8*/ 	.word	0x00000003
        /*12ec*/ 	.word	0x00038840
        /*12f0*/ 	.short	0x010a
        /*12f2*/ 	.byte	0x3f
	.zero		1


	//   ....[103]....
        /*12f4*/ 	.word	0x00025f20
        /*12f8*/ 	.word	0x00000003
        /*12fc*/ 	.word	0x00038860
        /*1300*/ 	.short	0x010a
        /*1302*/ 	.byte	0x3f
	.zero		1


	//   ....[104]....
        /*1304*/ 	.word	0x00025f70
        /*1308*/ 	.word	0x00000003
        /*130c*/ 	.word	0x00038840
        /*1310*/ 	.short	0x010a
        /*1312*/ 	.byte	0x3f
	.zero		1


	//   ....[105]....
        /*1314*/ 	.word	0x00025fc0
        /*1318*/ 	.word	0x00000003
        /*131c*/ 	.word	0x00038860
        /*1320*/ 	.short	0x010a
        /*1322*/ 	.byte	0x3f
	.zero		1


	//   ....[106]....
        /*1324*/ 	.word	0x00026b40
        /*1328*/ 	.word	0x00000000
        /*132c*/ 	.word	0x00038820
        /*1330*/ 	.short	0x010a
        /*1332*/ 	.byte	0x3f
	.zero		1


	//   ....[107]....
        /*1334*/ 	.word	0x00026ce0
        /*1338*/ 	.word	0x00000006
        /*133c*/ 	.word	0x00000000
        /*1340*/ 	.short	0x010a
        /*1342*/ 	.byte	0x3f
	.zero		1


	//   ....[108]....
        /*1344*/ 	.word	0x00026d30
        /*1348*/ 	.word	0x00000007
        /*134c*/ 	.word	0x00000000
        /*1350*/ 	.short	0x010a
        /*1352*/ 	.byte	0x3f
	.zero		1


	//   ....[109]....
        /*1354*/ 	.word	0x00026d80
        /*1358*/ 	.word	0x00000004
        /*135c*/ 	.word	0x00000000
        /*1360*/ 	.short	0x010a
        /*1362*/ 	.byte	0x3f
	.zero		1


	//----- nvinfo : EIATTR_NUM_MBARRIERS
	.align		4
.L_1093:
        /*1364*/ 	.byte	0x03, 0x38
        /*1366*/ 	.short	0x0017


	//----- nvinfo : EIATTR_EXIT_INSTR_OFFSETS
	.align		4
        /*1368*/ 	.byte	0x04, 0x1c
        /*136a*/ 	.short	(.L_1095 - .L_1094)


	//   ....[0]....
.L_1094:
        /*136c*/ 	.word	0x00023cf0


	//----- nvinfo : EIATTR_MAX_THREADS
	.align		4
.L_1095:
        /*1370*/ 	.byte	0x04, 0x05
        /*1372*/ 	.short	(.L_1097 - .L_1096)
.L_1096:
        /*1374*/ 	.word	0x00000180
        /*1378*/ 	.word	0x00000001
        /*137c*/ 	.word	0x00000001


	//----- nvinfo : EIATTR_CRS_STACK_SIZE
	.align		4
.L_1097:
        /*1380*/ 	.byte	0x04, 0x1e
        /*1382*/ 	.short	(.L_1099 - .L_1098)
.L_1098:
        /*1384*/ 	.word	0x00000000


	//----- nvinfo : EIATTR_CBANK_PARAM_SIZE
	.align		4
.L_1099:
        /*1388*/ 	.byte	0x03, 0x19
        /*138a*/ 	.short	0x0bf0


	//----- nvinfo : EIATTR_PARAM_CBANK
	.align		4
        /*138c*/ 	.byte	0x04, 0x0a
        /*138e*/ 	.short	(.L_1101 - .L_1100)
	.align		4
.L_1100:
        /*1390*/ 	.word	index@(.nv.constant0._ZN7cutlass13device_kernelIN5flash11enable_sm90INS1_16FlashAttnFwdSm90INS1_25CollectiveMainloopFwdSm90ILi2EN4cute5tupleIJNS5_1CILi1EEES8_S8_EEENS6_IJNS7_ILi64EEESA_SA_EEELi512ENS_6half_tEfNS_4arch4Sm90ELb1ELb0ELb0ELb1ELb0ELb1ELb1ELb0ELb0ELb1ELb1ELb0EEENS1_21CollectiveEpilogueFwdINS6_IJSA_NS7_ILi512EEESA_EEES9_SC_SE_Li256ELb1ELb1ELb1ELb0EEENS1_36VarlenDynamicPersistentTileSchedulerILi64ELi64ELi256ELi128ELb1ELb1ELb1ELb1ELb1ELb1EEEEEEEEEvNT_6ParamsE)
        /*1394*/ 	.short	0x0210
        /*1396*/ 	.short	0x0bf0


	//----- nvinfo : EIATTR_SW_WAR
	.align		4
.L_1101:
        /*1398*/ 	.byte	0x04, 0x36
        /*139a*/ 	.short	(.L_1103 - .L_1102)
.L_1102:
        /*139c*/ 	.word	0x00000008
.L_1103:


//--------------------- .nv.info._ZN7cutlass13device_kernelIN5flash11enable_sm90INS1_16FlashAttnFwdSm90INS1_25CollectiveMainloopFwdSm90ILi2EN4cute5tupleIJNS5_1CILi1EEES8_S8_EEENS6_IJNS7_ILi128EEENS7_ILi96EEENS7_ILi64EEEEEELi256ENS_6half_tEfNS_4arch4Sm90ELb0ELb0ELb0ELb0ELb0ELb0ELb0ELb1ELb0ELb1ELb1ELb0EEENS1_21CollectiveEpilogueFwdINS6_IJSA_NS7_ILi256EEESB_EEES9_SE_SG_Li256ELb0ELb1ELb1ELb0EEENS1_19SingleTileSchedulerILb0ELb1ELb1ELi128EEEEEEEEEvNT_6ParamsE --------------------------
	.section	.nv.info._ZN7cutlass13device_kernelIN5flash11enable_sm90INS1_16FlashAttnFwdSm90INS1_25CollectiveMainloopFwdSm90ILi2EN4cute5tupleIJNS5_1CILi1EEES8_S8_EEENS6_IJNS7_ILi128EEENS7_ILi96EEENS7_ILi64EEEEEELi256ENS_6half_tEfNS_4arch4Sm90ELb0ELb0ELb0ELb0ELb0ELb0ELb0ELb1ELb0ELb1ELb1ELb0EEENS1_21CollectiveEpilogueFwdINS6_IJSA_NS7_ILi256EEESB_EEES9_SE_SG_Li256ELb0ELb1ELb1ELb0EEENS1_19SingleTileSchedulerILb0ELb1ELb1ELi128EEEEEEEEEvNT_6ParamsE,"",@"SHT_CUDA_INFO"
	.sectionflags	@""
	.align	4


	//----- nvinfo : EIATTR_CUDA_API_VERSION
	.align		4
        /*0000*/ 	.byte	0x04, 0x37
        /*0002*/ 	.short	(.L_1105 - .L_1104)
.L_1104:
        /*0004*/ 	.word	0x00000082


	//----- nvinfo : EIATTR_KPARAM_INFO
	.align		4
.L_1105:
        /*0008*/ 	.byte	0x04, 0x17
        /*000a*/ 	.short	(.L_1107 - .L_1106)
.L_1106:
        /*000c*/ 	.word	0x00000000
        /*0010*/ 	.short	0x0000
        /*0012*/ 	.short	0x0070
        /*0014*/ 	.byte	0x00, 0xf0, 0x01, 0x28


	//----- nvinfo : EIATTR_SPARSE_MMA_MASK
	.align		4
.L_1107:
        /*0018*/ 	.byte	0x03, 0x50
        /*001a*/ 	.short	0x0000


	//----- nvinfo : EIATTR_MAXREG_COUNT
	.align		4
        /*001c*/ 	.byte	0x03, 0x1b
        /*001e*/ 	.short	0x00a8


	//----- nvinfo : EIATTR_NUM_BARRIERS
	.align		4
        /*0020*/ 	.byte	0x02, 0x4c
        /*0022*/ 	.byte	0x10
	.zero		1


	//----- nvinfo : EIATTR_EXTERNS
	.align		4
        /*0024*/ 	.byte	0x04, 0x0f
        /*0026*/ 	.short	(.L_1109 - .L_1108)


	//   ....[0]....
	.align		4
.L_1108:
        /*0028*/ 	.word	index@(__assertfail)


	//----- nvinfo : EIATTR_ANNOTATIONS
	.align		4
.L_1109:
        /*002c*/ 	.byte	0x04, 0x55
        /*002e*/ 	.short	(.L_1111 - .L_1110)


	//   ....[0]....
.L_1110:
        /*0030*/ 	.word	0x00000001
        /*0034*/ 	.byte	0x60, 0x81, 0x00, 0x00, 0x01, 0x00, 0x00, 0x00, 0xe0, 0x85, 0x00, 0x00, 0x01, 0x00, 0x00, 0x00
        /*0044*/ 	.byte	0x30, 0x86, 0x00, 0x00, 0x01, 0x00, 0x00, 0x00, 0x10, 0x88, 0x00, 0x00, 0x01, 0x00, 0x00, 0x00
        /*0054*/ 	.byte	0x00, 0x89, 0x00, 0x00, 0x01, 0x00, 0x00, 0x00, 0x40, 0x95, 0x00, 0x00, 0x01, 0x00, 0x00, 0x00
        /*0064*/ 	.byte	0xf0, 0x98, 0x00, 0x00, 0x01, 0x00, 0x00, 0x00, 0x20, 0x9b, 0x00, 0x00, 0x01, 0x00, 0x00, 0x00
        /*0074*/ 	.byte	0x60, 0xa3, 0x00, 0x00, 0x01, 0x00, 0x00, 0x00, 0xf0, 0xab, 0x00, 0x00


	//----- nvinfo : EIATTR_MERCURY_ISA_VERSION
	.align		4
.L_1111:
        /*0080*/ 	.byte	0x03, 0x5f
        /*0082*/ 	.short	0x0101


	//----- nvinfo : EIATTR_INT_WARP_WIDE_INSTR_OFFSETS
	.align		4
        /*0084*/ 	.byte	0x04, 0x31
        /*0086*/ 	.short	(.L_1113 - .L_1112)


	//   ....[0]....
.L_1112:
        /*0088*/ 	.word	0x00000130


	//   ....[1]....
        /*008c*/ 	.word	0x00000170


	//   ....[2]....
        /*0090*/ 	.word	0x000001e0


	//----- nvinfo : EIATTR_COOP_GROUP_MASK_REGIDS
	.align		4
.L_1113:
        /*0094*/ 	.byte	0x04, 0x29
        /*0096*/ 	.short	(.L_1115 - .L_1114)


	//   ....[0]....
.L_1114:
        /*0098*/ 	.word	0xffffffff


	//   ....[1]....
        /*009c*/ 	.word	0xffffffff


	//   ....[2]....
        /*00a0*/ 	.word	0xffffffff


	//   ....[3]....
        /*00a4*/ 	.word	0xffffffff


	//   ....[4]....
        /*00a8*/ 	.word	0xffffffff


	//   ....[5]....
        /*00ac*/ 	.word	0xffffffff


	//   ....[6]....
        /*00b0*/ 	.word	0xffffffff


	//   ....[7]....
        /*00b4*/ 	.word	0xffffffff


	//   ....[8]....
        /*00b8*/ 	.word	0xffffffff


	//   ....[9]....
        /*00bc*/ 	.word	0xffffffff


	//   ....[10]....
        /*00c0*/ 	.word	0xffffffff


	//   ....[11]....
        /*00c4*/ 	.word	0xffffffff


	//   ....[12]....
        /*00c8*/ 	.word	0xffffffff


	//   ....[13]....
        /*00cc*/ 	.word	0xffffffff


	//   ....[14]....
        /*00d0*/ 	.word	0xffffffff


	//   ....[15]....
        /*00d4*/ 	.word	0xffffffff


	//   ....[16]....
        /*00d8*/ 	.word	0xffffffff


	//   ....[17]....
        /*00dc*/ 	.word	0xffffffff


	//   ....[18]....
        /*00e0*/ 	.word	0xffffffff


	//   ....[19]....
        /*00e4*/ 	.word	0xffffffff


	//   ....[20]....
        /*00e8*/ 	.word	0xffffffff


	//   ....[21]....
        /*00ec*/ 	.word	0xffffffff


	//   ....[22]....
        /*00f0*/ 	.word	0xffffffff


	//   ....[23]....
        /*00f4*/ 	.word	0xffffffff


	//   ....[24]....
        /*00f8*/ 	.word	0xffffffff


	//   ....[25]....
        /*00fc*/ 	.word	0xffffffff


	//   ....[26]....
        /*0100*/ 	.word	0xffffffff


	//   ....[27]....
        /*0104*/ 	.word	0xffffffff


	//   ....[28]....
        /*0108*/ 	.word	0xffffffff


	//   ....[29]....
        /*010c*/ 	.word	0xffffffff


	//   ....[30]....
        /*0110*/ 	.word	0xffffffff


	//   ....[31]....
        /*0114*/ 	.word	0xffffffff


	//   ....[32]....
        /*0118*/ 	.word	0xffffffff


	//   ....[33]....
        /*011c*/ 	.word	0xffffffff


	//   ....[34]....
        /*0120*/ 	.word	0xffffffff


	//   ....[35]....
        /*0124*/ 	.word	0xffffffff


	//   ....[36]....
        /*0128*/ 	.word	0xffffffff


	//   ....[37]....
        /*012c*/ 	.word	0xffffffff


	//   ....[38]....
        /*0130*/ 	.word	0xffffffff


	//   ....[39]....
        /*0134*/ 	.word	0xffffffff


	//   ....[40]....
        /*0138*/ 	.word	0xffffffff


	//   ....[41]....
        /*013c*/ 	.word	0xffffffff


	//   ....[42]....
        /*0140*/ 	.word	0xffffffff


	//   ....[43]....
        /*0144*/ 	.word	0xffffffff


	//   ....[44]....
        /*0148*/ 	.word	0xffffffff


	//   ....[45]....
        /*014c*/ 	.word	0xffffffff


	//   ....[46]....
        /*0150*/ 	.word	0xffffffff


	//   ....[47]....
        /*0154*/ 	.word	0x0500000f


	//   ....[48]....
        /*0158*/ 	.word	0x0500000f


	//   ....[49]....
        /*015c*/ 	.word	0x0500000f


	//   ....[50]....
        /*0160*/ 	.word	0x0500000f


	//   ....[51]....
        /*0164*/ 	.word	0x0500000f


	//   ....[52]....
        /*0168*/ 	.word	0x0500000f


	//   ....[53]....
        /*016c*/ 	.word	0x0500000f


	//   ....[54]....
        /*0170*/ 	.word	0x0500000f


	//   ....[55]....
        /*0174*/ 	.word	0x0500000f


	//   ....[56]....
        /*0178*/ 	.word	0x0500000f


	//   ....[57]....
        /*017c*/ 	.word	0x0500000f


	//   ....[58]....
        /*0180*/ 	.word	0x0500000f


	//   ....[59]....
        /*0184*/ 	.word	0x0500000f


	//   ....[60]....
        /*0188*/ 	.word	0x0500000f


	//   ....[61]....
        /*018c*/ 	.word	0x0500000f


	//   ....[62]....
        /*0190*/ 	.word	0x0500000f


	//   ....[63]....
        /*0194*/ 	.word	0x0500000f


	//   ....[64]....
        /*0198*/ 	.word	0x0500000f


	//----- nvinfo : EIATTR_COOP_GROUP_INSTR_OFFSETS
	.align		4
.L_1115:
        /*019c*/ 	.byte	0x04, 0x28
        /*019e*/ 	.short	(.L_1117 - .L_1116)


	//   ....[0]....
.L_1116:
        /*01a0*/ 	.word	0x00000060


	//   ....[1]....
        /*01a4*/ 	.word	0x00000140


	//   ....[2]....
        /*01a8*/ 	.word	0x00000190


	//   ....[3]....
        /*01ac*/ 	.word	0x000003c0


	//   ....[4]....
        /*01b0*/ 	.word	0x00000520


	//   ....[5]....
        /*01b4*/ 	.word	0x00000640


	//   ....[6]....
        /*01b8*/ 	.word	0x000007a0


	//   ....[7]....
        /*01bc*/ 	.word	0x00001320


	//   ....[8]....
        /*01c0*/ 	.word	0x00001eb0


	//   ....[9]....
        /*01c4*/ 	.word	0x00001f00


	//   ....[10]....
        /*01c8*/ 	.word	0x00002360


	//   ....[11]....
        /*01cc*/ 	.word	0x000023e0


	//   ....[12]....
        /*01d0*/ 	.word	0x00003440


	//   ....[13]....
        /*01d4*/ 	.word	0x00003460


	//   ....[14]....
        /*01d8*/ 	.word	0x00003a30


	//   ....[15]....
        /*01dc*/ 	.word	0x00003c00


	//   ....[16]....
        /*01e0*/ 	.word	0x00004ce0


	//   ....[17]....
        /*01e4*/ 	.word	0x00004d30


	//   ....[18]....
        /*01e8*/ 	.word	0x00004d60


	//   ....[19]....
        /*01ec*/ 	.word	0x00004d90


	//   ....[20]....
        /*01f0*/ 	.word	0x00005e30


	//   ....[21]....
        /*01f4*/ 	.word	0x00005e90


	//   ....[22]....
        /*01f8*/ 	.word	0x00005ed0


	//   ....[23]....
        /*01fc*/ 	.word	0x00005f00


	//   ....[24]....
        /*0200*/ 	.word	0x00005f40


	//   ....[25]....
        /*0204*/ 	.word	0x00005f70


	//   ....[26]....
        /*0208*/ 	.word	0x00006bc0


	//   ....[27]....
        /*020c*/ 	.word	0x00006bd0


	//   ....[28]....
        /*0210*/ 	.word	0x00007c00


	//   ....[29]....
        /*0214*/ 	.word	0x00008620


	//   ....[30]....
        /*0218*/ 	.word	0x00008ed0


	//   ....[31]....
        /*021c*/ 	.word	0x00008f00


	//   ....[32]....
        /*0220*/ 	.word	0x00008f80


	//   ....[33]....
        /*0224*/ 	.word	0x00008fc0


	//   ....[34]....
        /*0228*/ 	.word	0x00009020


	//   ....[35]....
        /*022c*/ 	.word	0x00009050


	//   ....[36]....
        /*0230*/ 	.word	0x000090a0


	//   ....[37]....
        /*0234*/ 	.word	0x000090e0


	//   ....[38]....
        /*0238*/ 	.word	0x00009140


	//   ....[39]....
        /*023c*/ 	.word	0x00009170


	//   ....[40]....
        /*0240*/ 	.word	0x000091c0


	//   ....[41]....
        /*0244*/ 	.word	0x000091f0


	//   ....[42]....
        /*0248*/ 	.word	0x00009250


	//   ....[43]....
        /*024c*/ 	.word	0x00009280


	//   ....[44]....
        /*0250*/ 	.word	0x000092a0


	//   ....[45]....
        /*0254*/ 	.word	0x000092e0


	//   ....[46]....
        /*0258*/ 	.word	0x0000b4d0


	//   ....[47]....
        /*025c*/ 	.word	0x0000b970


	//   ....[48]....
        /*0260*/ 	.word	0x0000bae0


	//   ....[49]....
        /*0264*/ 	.word	0x0000bb40


	//   ....[50]....
        /*0268*/ 	.word	0x0000bc00


	//   ....[51]....
        /*026c*/ 	.word	0x0000bcc0


	//   ....[52]....
        /*0270*/ 	.word	0x0000bd40


	//   ....[53]....
        /*0274*/ 	.word	0x0000be00


	//   ....[54]....
        /*0278*/ 	.word	0x0000be80


	//   ....[55]....
        /*027c*/ 	.word	0x0000bf40


	//   ....[56]....
        /*0280*/ 	.word	0x0000bfc0


	//   ....[57]....
        /*0284*/ 	.word	0x0000c080


	//   ....[58]....
        /*0288*/ 	.word	0x0000c100


	//   ....[59]....
        /*028c*/ 	.word	0x0000c1b0


	//   ....[60]....
        /*0290*/ 	.word	0x0000c230


	//   ....[61]....
        /*0294*/ 	.word	0x0000c2e0


	//   ....[62]....
        /*0298*/ 	.word	0x0000c370


	//   ....[63]....
        /*029c*/ 	.word	0x0000c400


	//   ....[64]....
        /*02a0*/ 	.word	0x0000c810


	//----- nvinfo : EIATTR_REG_RECONFIG
	.align		4
.L_1117:
        /*02a4*/ 	.byte	0x01, 0x54
	.zero		2


	//----- nvinfo : EIATTR_SYSCALL_OFFSETS
	.align		4
        /*02a8*/ 	.byte	0x04, 0x46
        /*02aa*/ 	.short	(.L_1119 - .L_1118)


	//   ....[0]....
.L_1118:
        /*02ac*/ 	.word	0x000014e0


	//   ....[1]....
        /*02b0*/ 	.word	0x000082e0


	//   ....[2]....
        /*02b4*/ 	.word	0x00008420


	//   ....[3]....
        /*02b8*/ 	.word	0x00008510


	//   ....[4]....
        /*02bc*/ 	.word	0x00008b60


	//----- nvinfo : EIATTR_MBARRIER_INSTR_OFFSETS
	.align		4
.L_1119:
        /*02c0*/ 	.byte	0x04, 0x39
        /*02c2*/ 	.short	(.L_1121 - .L_1120)


	//   ....[0]....
.L_1120:
        /*02c4*/ 	.word	0x00000270
        /*02c8*/ 	.word	0x000000ff
        /*02cc*/ 	.word	0x00022800
        /*02d0*/ 	.short	0x0100
        /*02d2*/ 	.byte	0x08
	.zero		1


	//   ....[1]....
        /*02d4*/ 	.word	0x00000280
        /*02d8*/ 	.word	0x000000ff
        /*02dc*/ 	.word	0x00022820
        /*02e0*/ 	.short	0x0100
        /*02e2*/ 	.byte	0x08
	.zero		1


	//   ....[2]....
        /*02e4*/ 	.word	0x00000370
        /*02e8*/ 	.word	0x000000ff
        /*02ec*/ 	.word	0x00022830
        /*02f0*/ 	.short	0x0100
        /*02f2*/ 	.byte	0x08
	.zero		1


	//   ....[3]....
        /*02f4*/ 	.word	0x00000380
        /*02f8*/ 	.word	0x000000ff
        /*02fc*/ 	.word	0x00022840
        /*0300*/ 	.short	0x0100
        /*0302*/ 	.byte	0x08
	.zero		1


	//   ....[4]....
        /*0304*/ 	.word	0x00000390
        /*0308*/ 	.word	0x000000ff
        /*030c*/ 	.word	0x00022838
        /*0310*/ 	.short	0x0100
        /*0312*/ 	.byte	0x08
	.zero		1


	//   ....[5]....
        /*0314*/ 	.word	0x000003a0
        /*0318*/ 	.word	0x000000ff
        /*031c*/ 	.word	0x00022848
        /*0320*/ 	.short	0x0100
        /*0322*/ 	.byte	0x08
	.zero		1


	//   ....[6]....
        /*0324*/ 	.word	0x000004d0
        /*0328*/ 	.word	0x000000ff
        /*032c*/ 	.word	0x00022850
        /*0330*/ 	.short	0x0100
        /*0332*/ 	.byte	0x08
	.zero		1


	//   ....[7]....
        /*0334*/ 	.word	0x000004e0
        /*0338*/ 	.word	0x000000ff
        /*033c*/ 	.word	0x00022860
        /*0340*/ 	.short	0x0100
        /*0342*/ 	.byte	0x08
	.zero		1


	//   ....[8]....
        /*0344*/ 	.word	0x000004f0
        /*0348*/ 	.word	0x000000ff
        /*034c*/ 	.word	0x00022858
        /*0350*/ 	.short	0x0100
        /*0352*/ 	.byte	0x08
	.zero		1


	//   ....[9]....
        /*0354*/ 	.word	0x00000500
        /*0358*/ 	.word	0x000000ff
        /*035c*/ 	.word	0x00022868
        /*0360*/ 	.short	0x0100
        /*0362*/ 	.byte	0x08
	.zero		1


	//   ....[10]....
        /*0364*/ 	.word	0x000005f0
        /*0368*/ 	.word	0x000000ff
        /*036c*/ 	.word	0x00022870
        /*0370*/ 	.short	0x0100
        /*0372*/ 	.byte	0x06
	.zero		1


	//   ....[11]....
        /*0374*/ 	.word	0x00000600
        /*0378*/ 	.word	0x000000ff
        /*037c*/ 	.word	0x00022880
        /*0380*/ 	.short	0x0100
        /*0382*/ 	.byte	0x06
	.zero		1


	//   ....[12]....
        /*0384*/ 	.word	0x00000610
        /*0388*/ 	.word	0x000000ff
        /*038c*/ 	.word	0x00022878
        /*0390*/ 	.short	0x0100
        /*0392*/ 	.byte	0x06
	.zero		1


	//   ....[13]....
        /*0394*/ 	.word	0x00000620
        /*0398*/ 	.word	0x000000ff
        /*039c*/ 	.word	0x00022888
        /*03a0*/ 	.short	0x0100
        /*03a2*/ 	.byte	0x06
	.zero		1


	//   ....[14]....
        /*03a4*/ 	.word	0x00000750
        /*03a8*/ 	.word	0x000000ff
        /*03ac*/ 	.word	0x00022890
        /*03b0*/ 	.short	0x0100
        /*03b2*/ 	.byte	0x08
	.zero		1


	//   ....[15]....
        /*03b4*/ 	.word	0x00000760
        /*03b8*/ 	.word	0x000000ff
        /*03bc*/ 	.word	0x000228a0
        /*03c0*/ 	.short	0x0100
        /*03c2*/ 	.byte	0x08
	.zero		1


	//   ....[16]....
        /*03c4*/ 	.word	0x00000770
        /*03c8*/ 	.word	0x000000ff
        /*03cc*/ 	.word	0x00022898
        /*03d0*/ 	.short	0x0100
        /*03d2*/ 	.byte	0x08
	.zero		1


	//   ....[17]....
        /*03d4*/ 	.word	0x00000780
        /*03d8*/ 	.word	0x000000ff
        /*03dc*/ 	.word	0x000228a8
        /*03e0*/ 	.short	0x0100
        /*03e2*/ 	.byte	0x08
	.zero		1


	//   ....[18]....
        /*03e4*/ 	.word	0x000008b0
        /*03e8*/ 	.word	0x000000ff
        /*03ec*/ 	.word	0x000228b0
        /*03f0*/ 	.short	0x0100
        /*03f2*/ 	.byte	0x08
	.zero		1


	//   ....[19]....
        /*03f4*/ 	.word	0x000008c0
        /*03f8*/ 	.word	0x000000ff
        /*03fc*/ 	.word	0x000228c0
        /*0400*/ 	.short	0x0100
        /*0402*/ 	.byte	0x08
	.zero		1


	//   ....[20]....
        /*0404*/ 	.word	0x000008d0
        /*0408*/ 	.word	0x000000ff
        /*040c*/ 	.word	0x000228b8
        /*0410*/ 	.short	0x0100
        /*0412*/ 	.byte	0x08
	.zero		1


	//   ....[21]....
        /*0414*/ 	.word	0x000008e0
        /*0418*/ 	.word	0x000000ff
        /*041c*/ 	.word	0x000228c8
        /*0420*/ 	.short	0x0100
        /*0422*/ 	.byte	0x08
	.zero		1


	//   ....[22]....
        /*0424*/ 	.word	0x00001510
        /*0428*/ 	.word	0x000000ff
        /*042c*/ 	.word	0x00022800
        /*0430*/ 	.short	0x010a
        /*0432*/ 	.byte	0x26
	.zero		1


	//   ....[23]....
        /*0434*/ 	.word	0x000015a0
        /*0438*/ 	.word	0x000000ff
        /*043c*/ 	.word	0x00022830
        /*0440*/ 	.short	0x010a
        /*0442*/ 	.byte	0x26
	.zero		1


	//   ....[24]....
        /*0444*/ 	.word	0x000015e0
        /*0448*/ 	.word	0x000000ff
        /*044c*/ 	.word	0x00022830
        /*0450*/ 	.short	0x010a
        /*0452*/ 	.byte	0x26
	.zero		1


	//   ....[25]....
        /*0454*/ 	.word	0x000027e0
        /*0458*/ 	.word	0x00000005
        /*045c*/ 	.word	0x00000000
        /*0460*/ 	.short	0x0101
        /*0462*/ 	.byte	0x3f
	.zero		1


	//   ....[26]....
        /*0464*/ 	.word	0x00002c30
        /*0468*/ 	.word	0x000000ff
        /*046c*/ 	.word	0x00022850
        /*0470*/ 	.short	0x010a
        /*0472*/ 	.byte	0x26
	.zero		1


	//   ....[27]....
        /*0474*/ 	.word	0x00002c70
        /*0478*/ 	.word	0x000000ff
        /*047c*/ 	.word	0x00022850
        /*0480*/ 	.short	0x010a
        /*0482*/ 	.byte	0x26
	.zero		1


	//   ....[28]....
        /*0484*/ 	.word	0x00002fb0
        /*0488*/ 	.word	0x00000009
        /*048c*/ 	.word	0x00000000
        /*0490*/ 	.short	0x0101
        /*0492*/ 	.byte	0x3f
	.zero		1


	//   ....[29]....
        /*0494*/ 	.word	0x00003110
        /*0498*/ 	.word	0x000000ff
        /*049c*/ 	.word	0x00022830
        /*04a0*/ 	.short	0x010a
        /*04a2*/ 	.byte	0x1a
	.zero		1


	//   ....[30]....
        /*04a4*/ 	.word	0x00003160
        /*04a8*/ 	.word	0x000000ff
        /*04ac*/ 	.word	0x00022830
        /*04b0*/ 	.short	0x010a
        /*04b2*/ 	.byte	0x1a
	.zero		1


	//   ....[31]....
        /*04b4*/ 	.word	0x00003ec0
        /*04b8*/ 	.word	0x0000009a
        /*04bc*/ 	.word	0x00000000
        /*04c0*/ 	.short	0x0101
        /*04c2*/ 	.byte	0x3f
	.zero		1


	//   ....[32]....
        /*04c4*/ 	.word	0x000049d0
        /*04c8*/ 	.word	0x000000ff
        /*04cc*/ 	.word	0x00022850
        /*04d0*/ 	.short	0x010a
        /*04d2*/ 	.byte	0x1a
	.zero		1


	//   ....[33]....
        /*04d4*/ 	.word	0x00004a20
        /*04d8*/ 	.word	0x000000ff
        /*04dc*/ 	.word	0x00022850
        /*04e0*/ 	.short	0x010a
        /*04e2*/ 	.byte	0x1a
	.zero		1


	//   ....[34]....
        /*04e4*/ 	.word	0x00004cc0
        /*04e8*/ 	.word	0x000000b3
        /*04ec*/ 	.word	0x00000000
        /*04f0*/ 	.short	0x0101
        /*04f2*/ 	.byte	0x3f
	.zero		1


	//   ....[35]....
        /*04f4*/ 	.word	0x00005f60
        /*04f8*/ 	.word	0x000000ff
        /*04fc*/ 	.word	0x00000000
        /*0500*/ 	.short	0x0101
        /*0502*/ 	.byte	0x04
	.zero		1


	//   ....[36]....
        /*0504*/ 	.word	0x00008850
        /*0508*/ 	.word	0x000000ff
        /*050c*/ 	.word	0x00022840
        /*0510*/ 	.short	0x010a
        /*0512*/ 	.byte	0x26
	.zero		1


	//   ....[37]....
        /*0514*/ 	.word	0x000093b0
        /*0518*/ 	.word	0x000000ff
        /*051c*/ 	.word	0x00022800
        /*0520*/ 	.short	0x0107
        /*0522*/ 	.byte	0x26
	.zero		1


	//   ....[38]....
        /*0524*/ 	.word	0x000093f0
        /*0528*/ 	.word	0x000000ff
        /*052c*/ 	.word	0x00022800
        /*0530*/ 	.short	0x0101
        /*0532*/ 	.byte	0x26
	.zero		1


	//   ....[39]....
        /*0534*/ 	.word	0x00009400
        /*0538*/ 	.word	0x000000ff
        /*053c*/ 	.word	0x00022820
        /*0540*/ 	.short	0x010a
        /*0542*/ 	.byte	0x26
	.zero		1


	//   ....[40]....
        /*0544*/ 	.word	0x00009460
        /*0548*/ 	.word	0x000000ff
        /*054c*/ 	.word	0x00022860
        /*0550*/ 	.short	0x010a
        /*0552*/ 	.byte	0x26
	.zero		1


	//   ....[41]....
        /*0554*/ 	.word	0x00009ce0
        /*0558*/ 	.word	0x000000ff
        /*055c*/ 	.word	0x00022848
        /*0560*/ 	.short	0x010a
        /*0562*/ 	.byte	0x26
	.zero		1


	//   ....[42]....
        /*0564*/ 	.word	0x00009eb0
        /*0568*/ 	.word	0x000000ff
        /*056c*/ 	.word	0x00022868
        /*0570*/ 	.short	0x010a
        /*0572*/ 	.byte	0x26
	.zero		1


	//   ....[43]....
        /*0574*/ 	.word	0x0000a520
        /*0578*/ 	.word	0x000000ff
        /*057c*/ 	.word	0x00022840
        /*0580*/ 	.short	0x010a
        /*0582*/ 	.byte	0x26
	.zero		1


	//   ....[44]....
        /*0584*/ 	.word	0x0000a700
        /*0588*/ 	.word	0x000000ff
        /*058c*/ 	.word	0x00022860
        /*0590*/ 	.short	0x010a
        /*0592*/ 	.byte	0x26
	.zero		1


	//   ....[45]....
        /*0594*/ 	.word	0x0000ada0
        /*0598*/ 	.word	0x000000ff
        /*059c*/ 	.word	0x00022848
        /*05a0*/ 	.short	0x010a
        /*05a2*/ 	.byte	0x26
	.zero		1


	//   ....[46]....
        /*05a4*/ 	.word	0x0000af80
        /*05a8*/ 	.word	0x000000ff
        /*05ac*/ 	.word	0x00022868
        /*05b0*/ 	.short	0x010a
        /*05b2*/ 	.byte	0x26
	.zero		1


	//   ....[47]....
        /*05b4*/ 	.word	0x0000b460
        /*05b8*/ 	.word	0x00000002
        /*05bc*/ 	.word	0x00022820
        /*05c0*/ 	.short	0x010a
        /*05c2*/ 	.byte	0x3f
	.zero		1


	//   ....[48]....
        /*05c4*/ 	.word	0x0000b5e0
        /*05c8*/ 	.word	0x00000007
        /*05cc*/ 	.word	0x00000000
        /*05d0*/ 	.short	0x010a
        /*05d2*/ 	.byte	0x3f
	.zero		1


	//   ....[49]....
        /*05d4*/ 	.word	0x0000b650
        /*05d8*/ 	.word	0x00000005
        /*05dc*/ 	.word	0x00000000
        /*05e0*/ 	.short	0x010a
        /*05e2*/ 	.byte	0x3f
	.zero		1


	//   ....[50]....
        /*05e4*/ 	.word	0x0000b6b0
        /*05e8*/ 	.word	0x00000005
        /*05ec*/ 	.word	0x00000000
        /*05f0*/ 	.short	0x010a
        /*05f2*/ 	.byte	0x3f
	.zero		1


	//   ....[51]....
        /*05f4*/ 	.word	0x0000b6e0
        /*05f8*/ 	.word	0x00000003
        /*05fc*/ 	.word	0x00000000
        /*0600*/ 	.short	0x010a
        /*0602*/ 	.byte	0x3f
	.zero		1


	//   ....[52]....
        /*0604*/ 	.word	0x0000b750
        /*0608*/ 	.word	0x00000003
        /*060c*/ 	.word	0x00022800
        /*0610*/ 	.short	0x010a
        /*0612*/ 	.byte	0x3f
	.zero		1


	//   ....[53]....
        /*0614*/ 	.word	0x0000b7b0
        /*0618*/ 	.word	0x00000003
        /*061c*/ 	.word	0x00022830
        /*0620*/ 	.short	0x010a
        /*0622*/ 	.byte	0x3f
	.zero		1


	//   ....[54]....
        /*0624*/ 	.word	0x0000b800
        /*0628*/ 	.word	0x00000009
        /*062c*/ 	.word	0x00022850
        /*0630*/ 	.short	0x010a
        /*0632*/ 	.byte	0x3f
	.zero		1


	//   ....[55]....
        /*0634*/ 	.word	0x0000b870
        /*0638*/ 	.word	0x00000003
        /*063c*/ 	.word	0x00022830
        /*0640*/ 	.short	0x010a
        /*0642*/ 	.byte	0x3f
	.zero		1


	//   ....[56]....
        /*0644*/ 	.word	0x0000b8d0
        /*0648*/ 	.word	0x000000b3
        /*064c*/ 	.word	0x00022850
        /*0650*/ 	.short	0x010a
        /*0652*/ 	.byte	0x3f
	.zero		1


	//   ....[57]....
        /*0654*/ 	.word	0x0000ba30
        /*0658*/ 	.word	0x00000003
        /*065c*/ 	.word	0x00022840
        /*0660*/ 	.short	0x010a
        /*0662*/ 	.byte	0x3f
	.zero		1


	//   ....[58]....
        /*0664*/ 	.word	0x0000c440
        /*0668*/ 	.word	0x00000003
        /*066c*/ 	.word	0x00022820
        /*0670*/ 	.short	0x010a
        /*0672*/ 	.byte	0x3f
	.zero		1


	//   ....[59]....
        /*0674*/ 	.word	0x0000c4a0
        /*0678*/ 	.word	0x00000003
        /*067c*/ 	.word	0x00022860
        /*0680*/ 	.short	0x010a
        /*0682*/ 	.byte	0x3f
	.zero		1


	//   ....[60]....
        /*0684*/ 	.word	0x0000c500
        /*0688*/ 	.word	0x00000003
        /*068c*/ 	.word	0x00022848
        /*0690*/ 	.short	0x010a
        /*0692*/ 	.byte	0x3f
	.zero		1


	//   ....[61]....
        /*0694*/ 	.word	0x0000c560
        /*0698*/ 	.word	0x00000003
        /*069c*/ 	.word	0x00022868
        /*06a0*/ 	.short	0x010a
        /*06a2*/ 	.byte	0x3f
	.zero		1


	//   ....[62]....
        /*06a4*/ 	.word	0x0000c5c0
        /*06a8*/ 	.word	0x00000003
        /*06ac*/ 	.word	0x00022840
        /*06b0*/ 	.short	0x010a
        /*06b2*/ 	.byte	0x3f
	.zero		1


	//   ....[63]....
        /*06b4*/ 	.word	0x0000c620
        /*06b8*/ 	.word	0x00000003
        /*06bc*/ 	.word	0x00022860
        /*06c0*/ 	.short	0x010a
        /*06c2*/ 	.byte	0x3f
	.zero		1


	//   ....[64]....
        /*06c4*/ 	.word	0x0000c680
        /*06c8*/ 	.word	0x00000003
        /*06cc*/ 	.word	0x00022848
        /*06d0*/ 	.short	0x010a
        /*06d2*/ 	.byte	0x3f
	.zero		1


	//   ....[65]....
        /*06d4*/ 	.word	0x0000c6e0
        /*06d8*/ 	.word	0x00000003
        /*06dc*/ 	.word	0x00022868
        /*06e0*/ 	.short	0x010a
        /*06e2*/ 	.byte	0x3f
	.zero		1


	//   ....[66]....
        /*06e4*/ 	.word	0x0000c730
        /*06e8*/ 	.word	0x00000002
        /*06ec*/ 	.word	0x00022820
        /*06f0*/ 	.short	0x010a
        /*06f2*/ 	.byte	0x3f
	.zero		1


	//   ....[67]....
        /*06f4*/ 	.word	0x0000c8d0
        /*06f8*/ 	.word	0x00000007
        /*06fc*/ 	.word	0x00000000
        /*0700*/ 	.short	0x010a
        /*0702*/ 	.byte	0x3f
	.zero		1


	//   ....[68]....
        /*0704*/ 	.word	0x0000c920
        /*0708*/ 	.word	0x00000005
        /*070c*/ 	.word	0x00000000
        /*0710*/ 	.short	0x010a
        /*0712*/ 	.byte	0x3f
	.zero		1


	//   ....[69]....
        /*0714*/ 	.word	0x0000c970
        /*0718*/ 	.word	0x00000005
        /*071c*/ 	.word	0x00000000
        /*0720*/ 	.short	0x010a
        /*0722*/ 	.byte	0x3f
	.zero		1


	//----- nvinfo : EIATTR_NUM_MBARRIERS
	.align		4
.L_1121:
        /*0724*/ 	.byte	0x03, 0x38
        /*0726*/ 	.short	0x0016


	//----- nvinfo : EIATTR_EXIT_INSTR_OFFSETS
	.align		4
        /*0728*/ 	.byte	0x04, 0x1c
        /*072a*/ 	.short	(.L_1123 - .L_1122)


	//   ....[0]....
.L_1122:
        /*072c*/ 	.word	0x0000b730


	//----- nvinfo : EIATTR_MAX_THREADS
	.align		4
.L_1123:
        /*0730*/ 	.byte	0x04, 0x05
        /*0732*/ 	.short	(.L_1125 - .L_1124)
.L_1124:
        /*0734*/ 	.word	0x00000180
        /*0738*/ 	.word	0x00000001
        /*073c*/ 	.word	0x00000001


	//----- nvinfo : EIATTR_CRS_STACK_SIZE
	.align		4
.L_1125:
        /*0740*/ 	.byte	0x04, 0x1e
        /*0742*/ 	.short	(.L_1127 - .L_1126)
.L_1126:
        /*0744*/ 	.word	0x00000000


	//----- nvinfo : EIATTR_CBANK_PARAM_SIZE
	.align		4
.L_1127:
        /*0748*/ 	.byte	0x03, 0x19
        /*074a*/ 	.short	0x0a70


	//----- nvinfo : EIATTR_PARAM_CBANK
	.align		4
        /*074c*/ 	.byte	0x04, 0x0a
        /*074e*/ 	.short	(.L_1129 - .L_1128)
	.align		4
.L_1128:
        /*0750*/ 	.word	index@(.nv.constant0._ZN7cutlass13device_kernelIN5flash11enable_sm90INS1_16FlashAttnFwdSm90INS1_25CollectiveMainloopFwdSm90ILi2EN4cute5tupleIJNS5_1CILi1EEES8_S8_EEENS6_IJNS7_ILi128EEENS7_ILi96EEENS7_ILi64EEEEEELi256ENS_6half_tEfNS_4arch4Sm90ELb0ELb0ELb0ELb0ELb0ELb0ELb0ELb1ELb0ELb1ELb1ELb0EEENS1_21CollectiveEpilogueFwdINS6_IJSA_NS7_ILi256EEESB_EEES9_SE_SG_Li256ELb0ELb1ELb1ELb0EEENS1_19SingleTileSchedulerILb0ELb1ELb1ELi128EEEEEEEEEvNT_6ParamsE)
        /*0754*/ 	.short	0x0210
        /*0756*/ 	.short	0x0a70


	//----- nvinfo : EIATTR_SW_WAR
	.align		4
.L_1129:
        /*0758*/ 	.byte	0x04, 0x36
        /*075a*/ 	.short	(.L_1131 - .L_1130)
.L_1130:
        /*075c*/ 	.word	0x00000008
.L_1131:


//--------------------- .nv.info._ZN7cutlass13device_kernelIN5flash11enable_sm90INS1_16FlashAttnFwdSm90INS1_25CollectiveMainloopFwdSm90ILi2EN4cute5tupleIJNS5_1CILi1EEES8_S8_EEENS6_IJNS7_ILi128EEENS7_ILi96EEENS7_ILi64EEEEEELi256ENS_6half_tEfNS_4arch4Sm90ELb0ELb0ELb0ELb0ELb0ELb0ELb1ELb1ELb0ELb1ELb1ELb0EEENS1_21CollectiveEpilogueFwdINS6_IJSA_NS7_ILi256EEESB_EEES9_SE_SG_Li256ELb0ELb1ELb1ELb0EEENS1_19SingleTileSchedulerILb0ELb1ELb1ELi128EEEEEEEEEvNT_6ParamsE --------------------------
	.section	.nv.info._ZN7cutlass13device_kernelIN5flash11enable_sm90INS1_16FlashAttnFwdSm90INS1_25CollectiveMainloopFwdSm90ILi2EN4cute5tupleIJNS5_1CILi1EEES8_S8_EEENS6_IJNS7_ILi128EEENS7_ILi96EEENS7_ILi64EEEEEELi256ENS_6half_tEfNS_4arch4Sm90ELb0ELb0ELb0ELb0ELb0ELb0ELb1ELb1ELb0ELb1ELb1ELb0EEENS1_21CollectiveEpilogueFwdINS6_IJSA_NS7_ILi256EEESB_EEES9_SE_SG_Li256ELb0ELb1ELb1ELb0EEENS1_19SingleTileSchedulerILb0ELb1ELb1ELi128EEEEEEEEEvNT_6ParamsE,"",@"SHT_CUDA_INFO"
	.sectionflags	@""
	.align	4


	//----- nvinfo : EIATTR_CUDA_API_VERSION
	.align		4
        /*0000*/ 	.byte	0x04, 0x37
        /*0002*/ 	.short	(.L_1133 - .L_1132)
.L_1132:
        /*0004*/ 	.word	0x00000082


	//----- nvinfo : EIATTR_KPARAM_INFO
	.align		4
.L_1133:
        /*0008*/ 	.byte	0x04, 0x17
        /*000a*/ 	.short	(.L_1135 - .L_1134)
.L_1134:
        /*000c*/ 	.word	0x00000000
        /*0010*/ 	.short	0x0000
        /*0012*/ 	.short	0x0070
        /*0014*/ 	.byte	0x00, 0xf0, 0x01, 0x2c


	//----- nvinfo : EIATTR_SPARSE_MMA_MASK
	.align		4
.L_1135:
        /*0018*/ 	.byte	0x03, 0x50
        /*001a*/ 	.short	0x0000


	//----- nvinfo : EIATTR_MAXREG_COUNT
	.align		4
        /*001c*/ 	.byte	0x03, 0x1b
        /*001e*/ 	.short	0x00a8


	//----- nvinfo : EIATTR_NUM_BARRIERS
	.align		4
        /*0020*/ 	.byte	0x02, 0x4c
        /*0022*/ 	.byte	0x10
	.zero		1


	//----- nvinfo : EIATTR_EXTERNS
	.align		4
        /*0024*/ 	.byte	0x04, 0x0f
        /*0026*/ 	.short	(.L_1137 - .L_1136)


	//   ....[0]....
	.align		4
.L_1136:
        /*0028*/ 	.word	index@(__assertfail)


	//----- nvinfo : EIATTR_ANNOTATIONS
	.align		4
.L_1137:
        /*002c*/ 	.byte	0x04, 0x55
        /*002e*/ 	.short	(.L_1139 - .L_1138)


	//   ....[0]....
.L_1138:
        /* <DEDUP_REMOVED lines=23> */


	//----- nvinfo : EIATTR_MERCURY_ISA_VERSION
	.align		4
.L_1139:
        /*0190*/ 	.byte	0x03, 0x5f
        /*0192*/ 	.short	0x0101


	//----- nvinfo : EIATTR_INT_WARP_WIDE_INSTR_OFFSETS
	.align		4
        /*0194*/ 	.byte	0x04, 0x31
        /*0196*/ 	.short	(.L_1141 - .L_1140)


	//   ....[0]....
.L_1140:
        /*0198*/ 	.word	0x00000130


	//   ....[1]....
        /*019c*/ 	.word	0x00000170


	//   ....[2]....
        /*01a0*/ 	.word	0x000001e0


	//   ....[3]....
        /*01a4*/ 	.word	0x000001f0


	//----- nvinfo : EIATTR_COOP_GROUP_MASK_REGIDS
	.align		4
.L_1141:
        /*01a8*/ 	.byte	0x04, 0x29
        /*01aa*/ 	.short	(.L_1143 - .L_1142)


	//   ....[0]....
.L_1142:
        /*01ac*/ 	.word	0xffffffff


	//   ....[1]....
        /*01b0*/ 	.word	0xffffffff


	//   ....[2]....
        /*01b4*/ 	.word	0xffffffff


	//   ....[3]....
        /*01b8*/ 	.word	0xffffffff


	//   ....[4]....
        /*01bc*/ 	.word	0xffffffff


	//   ....[5]....
        /*01c0*/ 	.word	0xffffffff


	//   ....[6]....
        /*01c4*/ 	.word	0xffffffff


	//   ....[7]....
        /*01c8*/ 	.word	0xffffffff


	//   ....[8]....
        /*01cc*/ 	.word	0xffffffff


	//   ....[9]....
        /*01d0*/ 	.word	0xffffffff


	//   ....[10]....
        /*01d4*/ 	.word	0xffffffff


	//   ....[11]....
        /*01d8*/ 	.word	0xffffffff


	//   ....[12]....
        /*01dc*/ 	.word	0xffffffff


	//   ....[13]....
        /*01e0*/ 	.word	0xffffffff


	//   ....[14]....
        /*01e4*/ 	.word	0xffffffff


	//   ....[15]....
        /*01e8*/ 	.word	0xffffffff


	//   ....[16]....
        /*01ec*/ 	.word	0xffffffff


	//   ....[17]....
        /*01f0*/ 	.word	0xffffffff


	//   ....[18]....
        /*01f4*/ 	.word	0xffffffff


	//   ....[19]....
        /*01f8*/ 	.word	0xffffffff


	//   ....[20]....
        /*01fc*/ 	.word	0xffffffff


	//   ....[21]....
        /*0200*/ 	.word	0xffffffff


	//   ....[22]....
        /*0204*/ 	.word	0xffffffff


	//   ....[23]....
        /*0208*/ 	.word	0xffffffff


	//   ....[24]....
        /*020c*/ 	.word	0xffffffff


	//   ....[25]....
        /*0210*/ 	.word	0xffffffff


	//   ....[26]....
        /*0214*/ 	.word	0xffffffff


	//   ....[27]....
        /*0218*/ 	.word	0xffffffff


	//   ....[28]....
        /*021c*/ 	.word	0xffffffff


	//   ....[29]....
        /*0220*/ 	.word	0xffffffff


	//   ....[30]....
        /*0224*/ 	.word	0xffffffff


	//   ....[31]....
        /*0228*/ 	.word	0xffffffff


	//   ....[32]....
        /*022c*/ 	.word	0xffffffff


	//   ....[33]....
        /*0230*/ 	.word	0xffffffff


	//   ....[34]....
        /*0234*/ 	.word	0xffffffff


	//   ....[35]....
        /*0238*/ 	.word	0xffffffff


	//   ....[36]....
        /*023c*/ 	.word	0xffffffff


	//   ....[37]....
        /*0240*/ 	.word	0xffffffff


	//   ....[38]....
        /*0244*/ 	.word	0xffffffff


	//   ....[39]....
        /*0248*/ 	.word	0xffffffff


	//   ....[40]....
        /*024c*/ 	.word	0xffffffff


	//   ....[41]....
        /*0250*/ 	.word	0xffffffff


	//   ....[42]....
        /*0254*/ 	.word	0xffffffff


	//   ....[43]....
        /*0258*/ 	.word	0xffffffff


	//   ....[44]....
        /*025c*/ 	.word	0xffffffff


	//   ....[45]....
        /*0260*/ 	.word	0xffffffff


	//   ....[46]....
        /*0264*/ 	.word	0xffffffff


	//   ....[47]....
        /*0268*/ 	.word	0xffffffff


	//   ....[48]....
        /*026c*/ 	.word	0xffffffff


	//   ....[49]....
        /*0270*/ 	.word	0xffffffff


	//   ....[50]....
        /*0274*/ 	.word	0xffffffff


	//   ....[51]....
        /*0278*/ 	.word	0xffffffff


	//   ....[52]....
        /*027c*/ 	.word	0xffffffff


	//   ....[53]....
        /*0280*/ 	.word	0xffffffff


	//   ....[54]....
        /*0284*/ 	.word	0xffffffff


	//   ....[55]....
        /*0288*/ 	.word	0xffffffff


	//   ....[56]....
        /*028c*/ 	.word	0xffffffff


	//   ....[57]....
        /*0290*/ 	.word	0xffffffff


	//   ....[58]....
        /*0294*/ 	.word	0xffffffff


	//   ....[59]....
        /*0298*/ 	.word	0xffffffff


	//   ....[60]....
        /*029c*/ 	.word	0xffffffff


	//   ....[61]....
        /*02a0*/ 	.word	0xffffffff


	//   ....[62]....
        /*02a4*/ 	.word	0xffffffff


	//   ....[63]....
        /*02a8*/ 	.word	0x0500000f


	//   ....[64]....
        /*02ac*/ 	.word	0x0500000f


	//   ....[65]....
        /*02b0*/ 	.word	0x0500000f


	//   ....[66]....
        /*02b4*/ 	.word	0x0500000f


	//   ....[67]....
        /*02b8*/ 	.word	0x0500000f


	//   ....[68]....
        /*02bc*/ 	.word	0x0500000f


	//   ....[69]....
        /*02c0*/ 	.word	0x0500000f


	//   ....[70]....
        /*02c4*/ 	.word	0x0500000f


	//   ....[71]....
        /*02c8*/ 	.word	0x0500000f


	//   ....[72]....
        /*02cc*/ 	.word	0x0500000f


	//   ....[73]....
        /*02d0*/ 	.word	0x0500000f


	//   ....[74]....
        /*02d4*/ 	.word	0x0500000f


	//   ....[75]....
        /*02d8*/ 	.word	0x0500000f


	//   ....[76]....
        /*02dc*/ 	.word	0x0500000f


	//   ....[77]....
        /*02e0*/ 	.word	0x0500000f


	//   ....[78]....
        /*02e4*/ 	.word	0x0500000f


	//   ....[79]....
        /*02e8*/ 	.word	0x0500000f


	//   ....[80]....
        /*02ec*/ 	.word	0x0500000f


	//   ....[81]....
        /*02f0*/ 	.word	0x0500000f


	//   ....[82]....
        /*02f4*/ 	.word	0x0500000f


	//   ....[83]....
        /*02f8*/ 	.word	0x0500000f


	//   ....[84]....
        /*02fc*/ 	.word	0x0500000f


	//   ....[85]....
        /*0300*/ 	.word	0x0500000f


	//   ....[86]....
        /*0304*/ 	.word	0x0500000f


	//   ....[87]....
        /*0308*/ 	.word	0x0500000f


	//   ....[88]....
        /*030c*/ 	.word	0x0500000f


	//   ....[89]....
        /*0310*/ 	.word	0x0500000f


	//   ....[90]....
        /*0314*/ 	.word	0x0500000f


	//   ....[91]....
        /*0318*/ 	.word	0x0500000f


	//   ....[92]....
        /*031c*/ 	.word	0x0500000f


	//   ....[93]....
        /*0320*/ 	.word	0x0500000f


	//   ....[94]....
        /*0324*/ 	.word	0x0500000f


	//   ....[95]....
        /*0328*/ 	.word	0x0500000f


	//   ....[96]....
        /*032c*/ 	.word	0x0500000f


	//----- nvinfo : EIATTR_COOP_GROUP_INSTR_OFFSETS
	.align		4
.L_1143:
        /*0330*/ 	.byte	0x04, 0x28
        /*0332*/ 	.short	(.L_1145 - .L_1144)


	//   ....[0]....
.L_1144:
        /*0334*/ 	.word	0x00000070


	//   ....[1]....
        /*0338*/ 	.word	0x00000140


	//   ....[2]....
        /*033c*/ 	.word	0x00000190


	//   ....[3]....
        /*0340*/ 	.word	0x000003e0


	//   ....[4]....
        /*0344*/ 	.word	0x00000540


	//   ....[5]....
        /*0348*/ 	.word	0x00000660


	//   ....[6]....
        /*034c*/ 	.word	0x000007c0


	//   ....[7]....
        /*0350*/ 	.word	0x00001360


	//   ....[8]....
        /*0354*/ 	.word	0x00002b50


	//   ....[9]....
        /*0358*/ 	.word	0x00002b70


	//   ....[10]....
        /*035c*/ 	.word	0x00002b90


	//   ....[11]....
        /*0360*/ 	.word	0x00002bb0


	//   ....[12]....
        /*0364*/ 	.word	0x000047d0


	//   ....[13]....
        /*0368*/ 	.word	0x00004830


	//   ....[14]....
        /*036c*/ 	.word	0x00004850


	//   ....[15]....
        /*0370*/ 	.word	0x00004870


	//   ....[16]....
        /*0374*/ 	.word	0x00005e20


	//   ....[17]....
        /*0378*/ 	.word	0x00005e60


	//   ....[18]....
        /*037c*/ 	.word	0x00005e90


	//   ....[19]....
        /*0380*/ 	.word	0x00005eb0


	//   ....[20]....
        /*0384*/ 	.word	0x00006f90


	//   ....[21]....
        /*0388*/ 	.word	0x00006ff0


	//   ....[22]....
        /*038c*/ 	.word	0x00007030


	//   ....[23]....
        /*0390*/ 	.word	0x00007060


	//   ....[24]....
        /*0394*/ 	.word	0x00007090


	//   ....[25]....
        /*0398*/ 	.word	0x000070b0


	//   ....[26]....
        /*039c*/ 	.word	0x00007d30


	//   ....[27]....
        /*03a0*/ 	.word	0x00007d40


	//   ....[28]....
        /*03a4*/ 	.word	0x00008da0


	//   ....[29]....
        /*03a8*/ 	.word	0x00009870


	//   ....[30]....
        /*03ac*/ 	.word	0x0000a1f0


	//   ....[31]....
        /*03b0*/ 	.word	0x0000a200


	//   ....[32]....
        /*03b4*/ 	.word	0x0000a210


	//   ....[33]....
        /*03b8*/ 	.word	0x0000a230


	//   ....[34]....
        /*03bc*/ 	.word	0x0000a260


	//   ....[35]....
        /*03c0*/ 	.word	0x0000a3e0


	//   ....[36]....
        /*03c4*/ 	.word	0x0000a3f0


	//   ....[37]....
        /*03c8*/ 	.word	0x0000a440


	//   ....[38]....
        /*03cc*/ 	.word	0x0000a510


	//   ....[39]....
        /*03d0*/ 	.word	0x0000a530


	//   ....[40]....
        /*03d4*/ 	.word	0x0000a5d0


	//   ....[41]....
        /*03d8*/ 	.word	0x0000a5f0


	//   ....[42]....
        /*03dc*/ 	.word	0x0000a670


	//   ....[43]....
        /*03e0*/ 	.word	0x0000a690


	//   ....[44]....
        /*03e4*/ 	.word	0x0000a6a0


	//   ....[45]....
        /*03e8*/ 	.word	0x0000a6b0


	//   ....[46]....
        /*03ec*/ 	.word	0x0000aea0


	//   ....[47]....
        /*03f0*/ 	.word	0x0000aed0


	//   ....[48]....
        /*03f4*/ 	.word	0x0000aef0


	//   ....[49]....
        /*03f8*/ 	.word	0x0000afa0


	//   ....[50]....
        /*03fc*/ 	.word	0x0000b040


	//   ....[51]....
        /*0400*/ 	.word	0x0000b050


	//   ....[52]....
        /*0404*/ 	.word	0x0000b070


	//   ....[53]....
        /*0408*/ 	.word	0x0000b0a0


	//   ....[54]....
        /*040c*/ 	.word	0x0000b110


	//   ....[55]....
        /*0410*/ 	.word	0x0000b140


	//   ....[56]....
        /*0414*/ 	.word	0x0000b1b0


	//   ....[57]....
        /*0418*/ 	.word	0x0000b200


	//   ....[58]....
        /*041c*/ 	.word	0x0000b290


	//   ....[59]....
        /*0420*/ 	.word	0x0000b2c0


	//   ....[60]....
        /*0424*/ 	.word	0x0000b370


	//   ....[61]....
        /*0428*/ 	.word	0x0000b3c0


	//   ....[62]....
        /*042c*/ 	.word	0x0000d6a0


	//   ....[63]....
        /*0430*/ 	.word	0x0000dc00


	//   ....[64]....
        /*0434*/ 	.word	0x0000dd80


	//   ....[65]....
        /*0438*/ 	.word	0x0000ddd0


	//   ....[66]....
        /*043c*/ 	.word	0x0000df20


	//   ....[67]....
        /*0440*/ 	.word	0x0000df90


	//   ....[68]....
        /*0444*/ 	.word	0x0000e0e0


	//   ....[69]....
        /*0448*/ 	.word	0x0000e160


	//   ....[70]....
        /*044c*/ 	.word	0x0000e250


	//   ....[71]....
        /*0450*/ 	.word	0x0000e2e0


	//   ....[72]....
        /*0454*/ 	.word	0x0000e3f0


	//   ....[73]....
        /*0458*/ 	.word	0x0000e460


	//   ....[74]....
        /*045c*/ 	.word	0x0000e580


	//   ....[75]....
        /*0460*/ 	.word	0x0000e5f0


	//   ....[76]....
        /*0464*/ 	.word	0x0000e700


	//   ....[77]....
        /*0468*/ 	.word	0x0000e760


	//   ....[78]....
        /*046c*/ 	.word	0x0000e860


	//   ....[79]....
        /*0470*/ 	.word	0x0000e8b0


	//   ....[80]....
        /*0474*/ 	.word	0x0000e950


	//   ....[81]....
        /*0478*/ 	.word	0x0000ea10


	//   ....[82]....
        /*047c*/ 	.word	0x0000ed20


	//   ....[83]....
        /*0480*/ 	.word	0x0000ed90


	//   ....[84]....
        /*0484*/ 	.word	0x0000eea0


	//   ....[85]....
        /*0488*/ 	.word	0x0000ef00


	//   ....[86]....
        /*048c*/ 	.word	0x0000f010


	//   ....[87]....
        /*0490*/ 	.word	0x0000f060


	//   ....[88]....
        /*0494*/ 	.word	0x0000f160


	//   ....[89]....
        /*0498*/ 	.word	0x0000f1c0


	//   ....[90]....
        /*049c*/ 	.word	0x0000f330


	//   ....[91]....
        /*04a0*/ 	.word	0x0000f380


	//   ....[92]....
        /*04a4*/ 	.word	0x0000f4a0


	//   ....[93]....
        /*04a8*/ 	.word	0x0000f4f0


	//   ....[94]....
        /*04ac*/ 	.word	0x0000f600


	//   ....[95]....
        /*04b0*/ 	.word	0x0000f650


	//   ....[96]....
        /*04b4*/ 	.word	0x0000fa60


	//----- nvinfo : EIATTR_REG_RECONFIG
	.align		4
.L_1145:
        /*04b8*/ 	.byte	0x01, 0x54
	.zero		2


	//----- nvinfo : EIATTR_SYSCALL_OFFSETS
	.align		4
        /*04bc*/ 	.byte	0x04, 0x46
        /*04be*/ 	.short	(.L_1147 - .L_1146)


	//   ....[0]....
.L_1146:
        /*04c0*/ 	.word	0x00001500


	//   ....[1]....
        /*04c4*/ 	.word	0x000094a0


	//   ....[2]....
        /*04c8*/ 	.word	0x000095e0


	//   ....[3]....
        /*04cc*/ 	.word	0x000096d0


	//   ....[4]....
        /*04d0*/ 	.word	0x00009e00


	//   ....[5]....
        /*04d4*/ 	.word	0x0000aa00


	//----- nvinfo : EIATTR_MBARRIER_INSTR_OFFSETS
	.align		4
.L_1147:
        /*04d8*/ 	.byte	0x04, 0x39
        /*04da*/ 	.short	(.L_1149 - .L_1148)


	//   ....[0]....
.L_1148:
        /*04dc*/ 	.word	0x00000280
        /*04e0*/ 	.word	0x000000ff
        /*04e4*/ 	.word	0x00032400
        /*04e8*/ 	.short	0x0100
        /*04ea*/ 	.byte	0x08
	.zero		1


	//   ....[1]....
        /*04ec*/ 	.word	0x00000290
        /*04f0*/ 	.word	0x000000ff
        /*04f4*/ 	.word	0x00032410
        /*04f8*/ 	.short	0x0100
        /*04fa*/ 	.byte	0x08
	.zero		1


	//   ....[2]....
        /*04fc*/ 	.word	0x000002a0
        /*0500*/ 	.word	0x000000ff
        /*0504*/ 	.word	0x00032420
        /*0508*/ 	.short	0x0100
        /*050a*/ 	.byte	0x08
	.zero		1


	//   ....[3]....
        /*050c*/ 	.word	0x00000390
        /*0510*/ 	.word	0x000000ff
        /*0514*/ 	.word	0x00032430
        /*0518*/ 	.short	0x0100
        /*051a*/ 	.byte	0x08
	.zero		1


	//   ....[4]....
        /*051c*/ 	.word	0x000003a0
        /*0520*/ 	.word	0x000000ff
        /*0524*/ 	.word	0x00032440
        /*0528*/ 	.short	0x0100
        /*052a*/ 	.byte	0x08
	.zero		1


	//   ....[5]....
        /*052c*/ 	.word	0x000003b0
        /*0530*/ 	.word	0x000000ff
        /*0534*/ 	.word	0x00032438
        /*0538*/ 	.short	0x0100
        /*053a*/ 	.byte	0x08
	.zero		1


	//   ....[6]....
        /*053c*/ 	.word	0x000003c0
        /*0540*/ 	.word	0x000000ff
        /*0544*/ 	.word	0x00032448
        /*0548*/ 	.short	0x0100
        /*054a*/ 	.byte	0x08
	.zero		1


	//   ....[7]....
        /*054c*/ 	.word	0x000004f0
        /*0550*/ 	.word	0x000000ff
        /*0554*/ 	.word	0x00032450
        /*0558*/ 	.short	0x0100
        /*055a*/ 	.byte	0x08
	.zero		1


	//   ....[8]....
        /*055c*/ 	.word	0x00000500
        /*0560*/ 	.word	0x000000ff
        /*0564*/ 	.word	0x00032460
        /*0568*/ 	.short	0x0100
        /*056a*/ 	.byte	0x08
	.zero		1


	//   ....[9]....
        /*056c*/ 	.word	0x00000510
        /*0570*/ 	.word	0x000000ff
        /*0574*/ 	.word	0x00032458
        /*0578*/ 	.short	0x0100
        /*057a*/ 	.byte	0x08
	.zero		1


	//   ....[10]....
        /*057c*/ 	.word	0x00000520
        /*0580*/ 	.word	0x000000ff
        /*0584*/ 	.word	0x00032468
        /*0588*/ 	.short	0x0100
        /*058a*/ 	.byte	0x08
	.zero		1


	//   ....[11]....
        /*058c*/ 	.word	0x00000610
        /*0590*/ 	.word	0x000000ff
        /*0594*/ 	.word	0x00032470
        /*0598*/ 	.short	0x0100
        /*059a*/ 	.byte	0x06
	.zero		1


	//   ....[12]....
        /*059c*/ 	.word	0x00000620
        /*05a0*/ 	.word	0x000000ff
        /*05a4*/ 	.word	0x00032480
        /*05a8*/ 	.short	0x0100
        /*05aa*/ 	.byte	0x06
	.zero		1


	//   ....[13]....
        /*05ac*/ 	.word	0x00000630
        /*05b0*/ 	.word	0x000000ff
        /*05b4*/ 	.word	0x00032478
        /*05b8*/ 	.short	0x0100
        /*05ba*/ 	.byte	0x06
	.zero		1


	//   ....[14]....
        /*05bc*/ 	.word	0x00000640
        /*05c0*/ 	.word	0x000000ff
        /*05c4*/ 	.word	0x00032488
        /*05c8*/ 	.short	0x0100
        /*05ca*/ 	.byte	0x06
	.zero		1


	//   ....[15]....
        /*05cc*/ 	.word	0x00000770
        /*05d0*/ 	.word	0x000000ff
        /*05d4*/ 	.word	0x00032490
        /*05d8*/ 	.short	0x0100
        /*05da*/ 	.byte	0x08
	.zero		1


	//   ....[16]....
        /*05dc*/ 	.word	0x00000780
        /*05e0*/ 	.word	0x000000ff
        /*05e4*/ 	.word	0x000324a0
        /*05e8*/ 	.short	0x0100
        /*05ea*/ 	.byte	0x08
	.zero		1


	//   ....[17]....
        /*05ec*/ 	.word	0x00000790
        /*05f0*/ 	.word	0x000000ff
        /*05f4*/ 	.word	0x00032498
        /*05f8*/ 	.short	0x0100
        /*05fa*/ 	.byte	0x08
	.zero		1


	//   ....[18]....
        /*05fc*/ 	.word	0x000007a0
        /*0600*/ 	.word	0x000000ff
        /*0604*/ 	.word	0x000324a8
        /*0608*/ 	.short	0x0100
        /*060a*/ 	.byte	0x08
	.zero		1


	//   ....[19]....
        /*060c*/ 	.word	0x000008d0
        /*0610*/ 	.word	0x000000ff
        /*0614*/ 	.word	0x000324b0
        /*0618*/ 	.short	0x0100
        /*061a*/ 	.byte	0x08
	.zero		1


	//   ....[20]....
        /*061c*/ 	.word	0x000008e0
        /*0620*/ 	.word	0x000000ff
        /*0624*/ 	.word	0x000324c0
        /*0628*/ 	.short	0x0100
        /*062a*/ 	.byte	0x08
	.zero		1


	//   ....[21]....
        /*062c*/ 	.word	0x000008f0
        /*0630*/ 	.word	0x000000ff
        /*0634*/ 	.word	0x000324b8
        /*0638*/ 	.short	0x0100
        /*063a*/ 	.byte	0x08
	.zero		1


	//   ....[22]....
        /*063c*/ 	.word	0x00000900
        /*0640*/ 	.word	0x000000ff
        /*0644*/ 	.word	0x000324c8
        /*0648*/ 	.short	0x0100
        /*064a*/ 	.byte	0x08
	.zero		1


	//   ....[23]....
        /*064c*/ 	.word	0x00001540
        /*0650*/ 	.word	0x000000ff
        /*0654*/ 	.word	0x00032400
        /*0658*/ 	.short	0x010a
        /*065a*/ 	.byte	0x04
	.zero		1


	//   ....[24]....
        /*065c*/ 	.word	0x00001600
        /*0660*/ 	.word	0x000000ff
        /*0664*/ 	.word	0x00032430
        /*0668*/ 	.short	0x010a
        /*066a*/ 	.byte	0x04
	.zero		1


	//   ....[25]....
        /*066c*/ 	.word	0x00001650
        /*0670*/ 	.word	0x000000ff
        /*0674*/ 	.word	0x00032430
        /*0678*/ 	.short	0x010a
        /*067a*/ 	.byte	0x04
	.zero		1


	//   ....[26]....
        /*067c*/ 	.word	0x000019d0
        /*0680*/ 	.word	0x000000ff
        /*0684*/ 	.word	0x00032410
        /*0688*/ 	.short	0x010a
        /*068a*/ 	.byte	0x09
	.zero		1


	//   ....[27]....
        /*068c*/ 	.word	0x00001a20
        /*0690*/ 	.word	0x000000ff
        /*0694*/ 	.word	0x00032450
        /*0698*/ 	.short	0x010a
        /*069a*/ 	.byte	0x04
	.zero		1


	//   ....[28]....
        /*069c*/ 	.word	0x00001a70
        /*06a0*/ 	.word	0x000000ff
        /*06a4*/ 	.word	0x00032450
        /*06a8*/ 	.short	0x010a
        /*06aa*/ 	.byte	0x04
	.zero		1


	//   ....[29]....
        /*06ac*/ 	.word	0x00002dd0
        /*06b0*/ 	.word	0x00000018
        /*06b4*/ 	.word	0x00000000
        /*06b8*/ 	.short	0x0101
        /*06ba*/ 	.byte	0x3f
	.zero		1


	//   ....[30]....
        /*06bc*/ 	.word	0x00003920
        /*06c0*/ 	.word	0x000000c6
        /*06c4*/ 	.word	0x00000000
        /*06c8*/ 	.short	0x0101
        /*06ca*/ 	.byte	0x3f
	.zero		1


	//   ....[31]....
        /*06cc*/ 	.word	0x00003ae0
        /*06d0*/ 	.word	0x000000ff
        /*06d4*/ 	.word	0x00032430
        /*06d8*/ 	.short	0x010a
        /*06da*/ 	.byte	0x3d
	.zero		1


	//   ....[32]....
        /*06dc*/ 	.word	0x00003b20
        /*06e0*/ 	.word	0x000000ff
        /*06e4*/ 	.word	0x00032430
        /*06e8*/ 	.short	0x010a
        /*06ea*/ 	.byte	0x3d
	.zero		1


	//   ....[33]....
        /*06ec*/ 	.word	0x00003e70
        /*06f0*/ 	.word	0x000000ff
        /*06f4*/ 	.word	0x00032450
        /*06f8*/ 	.short	0x010a
        /*06fa*/ 	.byte	0x3d
	.zero		1


	//   ....[34]....
        /*06fc*/ 	.word	0x00003eb0
        /*0700*/ 	.word	0x000000ff
        /*0704*/ 	.word	0x00032450
        /*0708*/ 	.short	0x010a
        /*070a*/ 	.byte	0x3d
	.zero		1


	//   ....[35]....
        /*070c*/ 	.word	0x00004a80
        /*0710*/ 	.word	0x00000098
        /*0714*/ 	.word	0x00000000
        /*0718*/ 	.short	0x0101
        /*071a*/ 	.byte	0x3f
	.zero		1


	//   ....[36]....
        /*071c*/ 	.word	0x00005e00
        /*0720*/ 	.word	0x000000d3
        /*0724*/ 	.word	0x00000000
        /*0728*/ 	.short	0x0101
        /*072a*/ 	.byte	0x3f
	.zero		1


	//   ....[37]....
        /*072c*/ 	.word	0x000070c0
        /*0730*/ 	.word	0x000000ff
        /*0734*/ 	.word	0x00000000
        /*0738*/ 	.short	0x0101
        /*073a*/ 	.byte	0x04
	.zero		1


	//   ....[38]....
        /*073c*/ 	.word	0x00009ac0
        /*0740*/ 	.word	0x000000ff
        /*0744*/ 	.word	0x00032440
        /*0748*/ 	.short	0x010a
        /*074a*/ 	.byte	0x26
	.zero		1


	//   ....[39]....
        /*074c*/ 	.word	0x0000a810
        /*0750*/ 	.word	0x000000ff
        /*0754*/ 	.word	0x00032400
        /*0758*/ 	.short	0x0107
        /*075a*/ 	.byte	0x26
	.zero		1


	//   ....[40]....
        /*075c*/ 	.word	0x0000a890
        /*0760*/ 	.word	0x000000ff
        /*0764*/ 	.word	0x00032400
        /*0768*/ 	.short	0x0101
        /*076a*/ 	.byte	0x26
	.zero		1


	//   ....[41]....
        /*076c*/ 	.word	0x0000b570
        /*0770*/ 	.word	0x000000ff
        /*0774*/ 	.word	0x00032410
        /*0778*/ 	.short	0x0107
        /*077a*/ 	.byte	0x26
	.zero		1


	//   ....[42]....
        /*077c*/ 	.word	0x0000b5d0
        /*0780*/ 	.word	0x000000ff
        /*0784*/ 	.word	0x00032410
        /*0788*/ 	.short	0x0101
        /*078a*/ 	.byte	0x26
	.zero		1


	//   ....[43]....
        /*078c*/ 	.word	0x0000b5e0
        /*0790*/ 	.word	0x000000ff
        /*0794*/ 	.word	0x00032420
        /*0798*/ 	.short	0x010a
        /*079a*/ 	.byte	0x26
	.zero		1


	//   ....[44]....
        /*079c*/ 	.word	0x0000b640
        /*07a0*/ 	.word	0x000000ff
        /*07a4*/ 	.word	0x00032460
        /*07a8*/ 	.short	0x010a
        /*07aa*/ 	.byte	0x26
	.zero		1


	//   ....[45]....
        /*07ac*/ 	.word	0x0000bed0
        /*07b0*/ 	.word	0x000000ff
        /*07b4*/ 	.word	0x00032448
        /*07b8*/ 	.short	0x010a
        /*07ba*/ 	.byte	0x26
	.zero		1


	//   ....[46]....
        /*07bc*/ 	.word	0x0000c0a0
        /*07c0*/ 	.word	0x000000ff
        /*07c4*/ 	.word	0x00032468
        /*07c8*/ 	.short	0x010a
        /*07ca*/ 	.byte	0x26
	.zero		1


	//   ....[47]....
        /*07cc*/ 	.word	0x0000c710
        /*07d0*/ 	.word	0x000000ff
        /*07d4*/ 	.word	0x00032440
        /*07d8*/ 	.short	0x010a
        /*07da*/ 	.byte	0x26
	.zero		1


	//   ....[48]....
        /*07dc*/ 	.word	0x0000c8f0
        /*07e0*/ 	.word	0x000000ff
        /*07e4*/ 	.word	0x00032460
        /*07e8*/ 	.short	0x010a
        /*07ea*/ 	.byte	0x26
	.zero		1


	//   ....[49]....
        /*07ec*/ 	.word	0x0000cf80
        /*07f0*/ 	.word	0x000000ff
        /*07f4*/ 	.word	0x00032448
        /*07f8*/ 	.short	0x010a
        /*07fa*/ 	.byte	0x26
	.zero		1


	//   ....[50]....
        /*07fc*/ 	.word	0x0000d160
        /*0800*/ 	.word	0x000000ff
        /*0804*/ 	.word	0x00032468
        /*0808*/ 	.short	0x010a
        /*080a*/ 	.byte	0x26
	.zero		1


	//   ....[51]....
        /*080c*/ 	.word	0x0000d630
        /*0810*/ 	.word	0x00000002
        /*0814*/ 	.word	0x00032420
        /*0818*/ 	.short	0x010a
        /*081a*/ 	.byte	0x3f
	.zero		1


	//   ....[52]....
        /*081c*/ 	.word	0x0000d7d0
        /*0820*/ 	.word	0x00000007
        /*0824*/ 	.word	0x00000000
        /*0828*/ 	.short	0x010a
        /*082a*/ 	.byte	0x3f
	.zero		1


	//   ....[53]....
        /*082c*/ 	.word	0x0000d840
        /*0830*/ 	.word	0x00000005
        /*0834*/ 	.word	0x00000000
        /*0838*/ 	.short	0x010a
        /*083a*/ 	.byte	0x3f
	.zero		1


	//   ....[54]....
        /*083c*/ 	.word	0x0000d8a0
        /*0840*/ 	.word	0x00000005
        /*0844*/ 	.word	0x00000000
        /*0848*/ 	.short	0x010a
        /*084a*/ 	.byte	0x3f
	.zero		1


	//   ....[55]....
        /*084c*/ 	.word	0x0000d8d0
        /*0850*/ 	.word	0x00000003
        /*0854*/ 	.word	0x00000000
        /*0858*/ 	.short	0x010a
        /*085a*/ 	.byte	0x3f
	.zero		1


	//   ....[56]....
        /*085c*/ 	.word	0x0000d950
        /*0860*/ 	.word	0x00000003
        /*0864*/ 	.word	0x00032400
        /*0868*/ 	.short	0x010a
        /*086a*/ 	.byte	0x3f
	.zero		1


	//   ....[57]....
        /*086c*/ 	.word	0x0000d9c0
        /*0870*/ 	.word	0x00000003
        /*0874*/ 	.word	0x00032430
        /*0878*/ 	.short	0x010a
        /*087a*/ 	.byte	0x3f
	.zero		1


	//   ....[58]....
        /*087c*/ 	.word	0x0000da30
        /*0880*/ 	.word	0x0000000b
        /*0884*/ 	.word	0x00032410
        /*0888*/ 	.short	0x010a
        /*088a*/ 	.byte	0x3f
	.zero		1


	//   ....[59]....
        /*088c*/ 	.word	0x0000daa0
        /*0890*/ 	.word	0x0000000b
        /*0894*/ 	.word	0x00032450
        /*0898*/ 	.short	0x010a
        /*089a*/ 	.byte	0x3f
	.zero		1


	//   ....[60]....
        /*089c*/ 	.word	0x0000db00
        /*08a0*/ 	.word	0x00000015
        /*08a4*/ 	.word	0x00032430
        /*08a8*/ 	.short	0x010a
        /*08aa*/ 	.byte	0x3f
	.zero		1


	//   ....[61]....
        /*08ac*/ 	.word	0x0000db60
        /*08b0*/ 	.word	0x00000015
        /*08b4*/ 	.word	0x00032450
        /*08b8*/ 	.short	0x010a
        /*08ba*/ 	.byte	0x3f
	.zero		1


	//   ....[62]....
        /*08bc*/ 	.word	0x0000dcc0
        /*08c0*/ 	.word	0x00000003
        /*08c4*/ 	.word	0x00032440
        /*08c8*/ 	.short	0x010a
        /*08ca*/ 	.byte	0x3f
	.zero		1


	//   ....[63]....
        /*08cc*/ 	.word	0x0000f690
        /*08d0*/ 	.word	0x00000003
        /*08d4*/ 	.word	0x00032420
        /*08d8*/ 	.short	0x010a
        /*08da*/ 	.byte	0x3f
	.zero		1


	//   ....[64]....
        /*08dc*/ 	.word	0x0000f6f0
        /*08e0*/ 	.word	0x00000003
        /*08e4*/ 	.word	0x00032460
        /*08e8*/ 	.short	0x010a
        /*08ea*/ 	.byte	0x3f
	.zero		1


	//   ....[65]....
        /*08ec*/ 	.word	0x0000f750
        /*08f0*/ 	.word	0x00000003
        /*08f4*/ 	.word	0x00032448
        /*08f8*/ 	.short	0x010a
        /*08fa*/ 	.byte	0x3f
	.zero		1


	//   ....[66]....
        /*08fc*/ 	.word	0x0000f7b0
        /*0900*/ 	.word	0x00000003
        /*0904*/ 	.word	0x00032468
        /*0908*/ 	.short	0x010a
        /*090a*/ 	.byte	0x3f
	.zero		1


	//   ....[67]....
        /*090c*/ 	.word	0x0000f810
        /*0910*/ 	.word	0x00000003
        /*0914*/ 	.word	0x00032440
        /*0918*/ 	.short	0x010a
        /*091a*/ 	.byte	0x3f
	.zero		1


	//   ....[68]....
        /*091c*/ 	.word	0x0000f870
        /*0920*/ 	.word	0x00000003
        /*0924*/ 	.word	0x00032460
        /*0928*/ 	.short	0x010a
        /*092a*/ 	.byte	0x3f
	.zero		1


	//   ....[69]....
        /*092c*/ 	.word	0x0000f8d0
        /*0930*/ 	.word	0x00000003
        /*0934*/ 	.word	0x00032448
        /*0938*/ 	.short	0x010a
        /*093a*/ 	.byte	0x3f
	.zero		1


	//   ....[70]....
        /*093c*/ 	.word	0x0000f930
        /*0940*/ 	.word	0x00000003
        /*0944*/ 	.word	0x00032468
        /*0948*/ 	.short	0x010a
        /*094a*/ 	.byte	0x3f
	.zero		1


	//   ....[71]....
        /*094c*/ 	.word	0x0000f980
        /*0950*/ 	.word	0x00000002
        /*0954*/ 	.word	0x00032420
        /*0958*/ 	.short	0x010a
        /*095a*/ 	.byte	0x3f
	.zero		1


	//   ....[72]....
        /*095c*/ 	.word	0x0000fb20
        /*0960*/ 	.word	0x00000007
        /*0964*/ 	.word	0x00000000
        /*0968*/ 	.short	0x010a
        /*096a*/ 	.byte	0x3f
	.zero		1


	//   ....[73]....
        /*096c*/ 	.word	0x0000fb70
        /*0970*/ 	.word	0x00000005
        /*0974*/ 	.word	0x00000000
        /*0978*/ 	.short	0x010a
        /*097a*/ 	.byte	0x3f
	.zero		1


	//   ....[74]....
        /*097c*/ 	.word	0x0000fbc0
        /*0980*/ 	.word	0x00000005
        /*0984*/ 	.word	0x00000000
        /*0988*/ 	.short	0x010a
        /*098a*/ 	.byte	0x3f
	.zero		1


	//----- nvinfo : EIATTR_NUM_MBARRIERS
	.align		4
.L_1149:
        /*098c*/ 	.byte	0x03, 0x38
        /*098e*/ 	.short	0x0017


	//----- nvinfo : EIATTR_EXIT_INSTR_OFFSETS
	.align		4
        /*0990*/ 	.byte	0x04, 0x1c
        /*0992*/ 	.short	(.L_1151 - .L_1150)


	//   ....[0]....
.L_1150:
        /*0994*/ 	.word	0x0000d920


	//----- nvinfo : EIATTR_MAX_THREADS
	.align		4
.L_1151:
        /*0998*/ 	.byte	0x04, 0x05
        /*099a*/ 	.short	(.L_1153 - .L_1152)
.L_1152:
        /*099c*/ 	.word	0x00000180
        /*09a0*/ 	.word	0x00000001
        /*09a4*/ 	.word	0x00000001


	//----- nvinfo : EIATTR_CRS_STACK_SIZE
	.align		4
.L_1153:
        /*09a8*/ 	.byte	0x04, 0x1e
        /*09aa*/ 	.short	(.L_1155 - .L_1154)
.L_1154:
        /*09ac*/ 	.word	0x00000000


	//----- nvinfo : EIATTR_CBANK_PARAM_SIZE
	.align		4
.L_1155:
        /*09b0*/ 	.byte	0x03, 0x19
        /*09b2*/ 	.short	0x0b70


	//----- nvinfo : EIATTR_PARAM_CBANK
	.align		4
        /*09b4*/ 	.byte	0x04, 0x0a
        /*09b6*/ 	.short	(.L_1157 - .L_1156)
	.align		4
.L_1156:
        /*09b8*/ 	.word	index@(.nv.constant0._ZN7cutlass13device_kernelIN5flash11enable_sm90INS1_16FlashAttnFwdSm90INS1_25CollectiveMainloopFwdSm90ILi2EN4cute5tupleIJNS5_1CILi1EEES8_S8_EEENS6_IJNS7_ILi128EEENS7_ILi96EEENS7_ILi64EEEEEELi256ENS_6half_tEfNS_4arch4Sm90ELb0ELb0ELb0ELb0ELb0ELb0ELb1ELb1ELb0ELb1ELb1ELb0EEENS1_21CollectiveEpilogueFwdINS6_IJSA_NS7_ILi256EEESB_EEES9_SE_SG_Li256ELb0ELb1ELb1ELb0EEENS1_19SingleTileSchedulerILb0ELb1ELb1ELi128EEEEEEEEEvNT_6ParamsE)
        /*09bc*/ 	.short	0x0210
        /*09be*/ 	.short	0x0b70


	//----- nvinfo : EIATTR_SW_WAR
	.align		4
.L_1157:
        /*09c0*/ 	.byte	0x04, 0x36
        /*09c2*/ 	.short	(.L_1159 - .L_1158)
.L_1158:
        /*09c4*/ 	.word	0x00000008
.L_1159:


//--------------------- .nv.info._ZN7cutlass13device_kernelIN5flash11enable_sm90INS1_16FlashAttnFwdSm90INS1_25CollectiveMainloopFwdSm90ILi2EN4cute5tupleIJNS5_1CILi1EEES8_S8_EEENS6_IJNS7_ILi128EEENS7_ILi96EEENS7_ILi64EEEEEELi256ENS_6half_tEfNS_4arch4Sm90ELb0ELb0ELb0ELb1ELb0ELb0ELb0ELb1ELb0ELb1ELb1ELb0EEENS1_21CollectiveEpilogueFwdINS6_IJSA_NS7_ILi256EEESB_EEES9_SE_SG_Li256ELb1ELb1ELb1ELb0EEENS1_36VarlenDynamicPersistentTileSchedulerILi128ELi96ELi256ELi128ELb1ELb1ELb1ELb0ELb1ELb1EEEEEEEEEvNT_6ParamsE --------------------------
	.section	.nv.info._ZN7cutlass13device_kernelIN5flash11enable_sm90INS1_16FlashAttnFwdSm90INS1_25CollectiveMainloopFwdSm90ILi2EN4cute5tupleIJNS5_1CILi1EEES8_S8_EEENS6_IJNS7_ILi128EEENS7_ILi96EEENS7_ILi64EEEEEELi256ENS_6half_tEfNS_4arch4Sm90ELb0ELb0ELb0ELb1ELb0ELb0ELb0ELb1ELb0ELb1ELb1ELb0EEENS1_21CollectiveEpilogueFwdINS6_IJSA_NS7_ILi256EEESB_EEES9_SE_SG_Li256ELb1ELb1ELb1ELb0EEENS1_36VarlenDynamicPersistentTileSchedulerILi128ELi96ELi256ELi128ELb1ELb1ELb1ELb0ELb1ELb1EEEEEEEEEvNT_6ParamsE,"",@"SHT_CUDA_INFO"
	.sectionflags	@""
	.align	4


	//----- nvinfo : EIATTR_CUDA_API_VERSION
	.align		4
        /*0000*/ 	.byte	0x04, 0x37
        /*0002*/ 	.short	(.L_1161 - .L_1160)
.L_1160:
        /*0004*/ 	.word	0x00000082


	//----- nvinfo : EIATTR_KPARAM_INFO
	.align		4
.L_1161:
        /*0008*/ 	.byte	0x04, 0x17
        /*000a*/ 	.short	(.L_1163 - .L_1162)
.L_1162:
        /*000c*/ 	.word	0x00000000
        /*0010*/ 	.short	0x0000
        /*0012*/ 	.short	0x0070
        /*0014*/ 	.byte	0x00, 0xf0, 0x01, 0x2a


	//----- nvinfo : EIATTR_SPARSE_MMA_MASK
	.align		4
.L_1163:
        /*0018*/ 	.byte	0x03, 0x50
        /*001a*/ 	.short	0x0000


	//----- nvinfo : EIATTR_MAXREG_COUNT
	.align		4
        /*001c*/ 	.byte	0x03, 0x1b
        /*001e*/ 	.short	0x00a8


	//----- nvinfo : EIATTR_NUM_BARRIERS
	.align		4
        /*0020*/ 	.byte	0x02, 0x4c
        /*0022*/ 	.byte	0x10
	.zero		1


	//----- nvinfo : EIATTR_EXTERNS
	.align		4
        /*0024*/ 	.byte	0x04, 0x0f
        /*0026*/ 	.short	(.L_1165 - .L_1164)


	//   ....[0]....
	.align		4
.L_1164:
        /*0028*/ 	.word	index@(__assertfail)


	//----- nvinfo : EIATTR_ANNOTATIONS
	.align		4
.L_1165:
        /*002c*/ 	.byte	0x04, 0x55
        /*002e*/ 	.short	(.L_1167 - .L_1166)


	//   ....[0]....
.L_1166:
        /* <DEDUP_REMOVED lines=65> */


	//----- nvinfo : EIATTR_MERCURY_ISA_VERSION
	.align		4
.L_1167:
        /*0430*/ 	.byte	0x03, 0x5f
        /*0432*/ 	.short	0x0101


	//----- nvinfo : EIATTR_UNUSED_LOAD_BYTE_OFFSET
	.align		4
        /*0434*/ 	.byte	0x04, 0x44
        /*0436*/ 	.short	(.L_1169 - .L_1168)


	//   ....[0]....
.L_1168:
        /*0438*/ 	.word	0x00000a30
        /*043c*/ 	.word	0x0000fff0


	//   ....[1]....
        /*0440*/ 	.word	0x00006180
        /*0444*/ 	.word	0x0000fff0


	//----- nvinfo : EIATTR_INT_WARP_WIDE_INSTR_OFFSETS
	.align		4
.L_1169:
        /*0448*/ 	.byte	0x04, 0x31
        /*044a*/ 	.short	(.L_1171 - .L_1170)


	//   ....[0]....
.L_1170:
        /*044c*/ 	.word	0x00000130


	//   ....[1]....
        /*0450*/ 	.word	0x00000170


	//   ....[2]....
        /*0454*/ 	.word	0x000001e0


	//   ....[3]....
        /*0458*/ 	.word	0x000036c0


	//   ....[4]....
        /*045c*/ 	.word	0x0000bf50


	//   ....[5]....
        /*0460*/ 	.word	0x0000bfe0


	//   ....[6]....
        /*0464*/ 	.word	0x0000fbd0


	//   ....[7]....
        /*0468*/ 	.word	0x0000fc60


	//----- nvinfo : EIATTR_COOP_GROUP_MASK_REGIDS
	.align		4
.L_1171:
        /*046c*/ 	.byte	0x04, 0x29
        /*046e*/ 	.short	(.L_1173 - .L_1172)


	//   ....[0]....
.L_1172:
        /*0470*/ 	.word	0xffffffff


	//   ....[1]....
        /*0474*/ 	.word	0xffffffff


	//   ....[2]....
        /*0478*/ 	.word	0xffffffff


	//   ....[3]....
        /*047c*/ 	.word	0xffffffff


	//   ....[4]....
        /*0480*/ 	.word	0xffffffff


	//   ....[5]....
        /*0484*/ 	.word	0xffffffff


	//   ....[6]....
        /*0488*/ 	.word	0xffffffff


	//   ....[7]....
        /*048c*/ 	.word	0xffffffff


	//   ....[8]....
        /*0490*/ 	.word	0xffffffff


	//   ....[9]....
        /*0494*/ 	.word	0xffffffff


	//   ....[10]....
        /*0498*/ 	.word	0xffffffff


	//   ....[11]....
        /*049c*/ 	.word	0xffffffff


	//   ....[12]....
        /*04a0*/ 	.word	0xffffffff


	//   ....[13]....
        /*04a4*/ 	.word	0xffffffff


	//   ....[14]....
        /*04a8*/ 	.word	0xffffffff


	//   ....[15]....
        /*04ac*/ 	.word	0xffffffff


	//   ....[16]....
        /*04b0*/ 	.word	0xffffffff


	//   ....[17]....
        /*04b4*/ 	.word	0xffffffff


	//   ....[18]....
        /*04b8*/ 	.word	0xffffffff


	//   ....[19]....
        /*04bc*/ 	.word	0xffffffff


	//   ....[20]....
        /*04c0*/ 	.word	0xffffffff


	//   ....[21]....
        /*04c4*/ 	.word	0xffffffff


	//   ....[22]....
        /*04c8*/ 	.word	0xffffffff


	//   ....[23]....
        /*04cc*/ 	.word	0xffffffff


	//   ....[24]....
        /*04d0*/ 	.word	0xffffffff


	//   ....[25]....
        /*04d4*/ 	.word	0xffffffff


	//   ....[26]....
        /*04d8*/ 	.word	0xffffffff


	//   ....[27]....
        /*04dc*/ 	.word	0xffffffff


	//   ....[28]....
        /*04e0*/ 	.word	0xffffffff


	//   ....[29]....
        /*04e4*/ 	.word	0xffffffff


	//   ....[30]....
        /*04e8*/ 	.word	0xffffffff


	//   ....[31]....
        /*04ec*/ 	.word	0xffffffff


	//   ....[32]....
        /*04f0*/ 	.word	0xffffffff


	//   ....[33]....
        /*04f4*/ 	.word	0xffffffff


	//   ....[34]....
        /*04f8*/ 	.word	0xffffffff


	//   ....[35]....
        /*04fc*/ 	.word	0xffffffff


	//   ....[36]....
        /*0500*/ 	.word	0xffffffff


	//   ....[37]....
        /*0504*/ 	.word	0xffffffff


	//   ....[38]....
        /*0508*/ 	.word	0xffffffff


	//   ....[39]....
        /*050c*/ 	.word	0xffffffff


	//   ....[40]....
        /*0510*/ 	.word	0xffffffff


	//   ....[41]....
        /*0514*/ 	.word	0xffffffff


	//   ....[42]....
        /*0518*/ 	.word	0xffffffff


	//   ....[43]....
        /*051c*/ 	.word	0xffffffff


	//   ....[44]....
        /*0520*/ 	.word	0xffffffff


	//   ....[45]....
        /*0524*/ 	.word	0xffffffff


	//   ....[46]....
        /*0528*/ 	.word	0xffffffff


	//   ....[47]....
        /*052c*/ 	.word	0xffffffff


	//   ....[48]....
        /*0530*/ 	.word	0xffffffff


	//   ....[49]....
        /*0534*/ 	.word	0xffffffff


	//   ....[50]....
        /*0538*/ 	.word	0xffffffff


	//   ....[51]....
        /*053c*/ 	.word	0xffffffff


	//   ....[52]....
        /*0540*/ 	.word	0xffffffff


	//   ....[53]....
        /*0544*/ 	.word	0xffffffff


	//   ....[54]....
        /*0548*/ 	.word	0xffffffff


	//   ....[55]....
        /*054c*/ 	.word	0xffffffff


	//   ....[56]....
        /*0550*/ 	.word	0xffffffff


	//   ....[57]....
        /*0554*/ 	.word	0xffffffff


	//   ....[58]....
        /*0558*/ 	.word	0xffffffff


	//   ....[59]....
        /*055c*/ 	.word	0xffffffff


	//   ....[60]....
        /*0560*/ 	.word	0xffffffff


	//   ....[61]....
        /*0564*/ 	.word	0xffffffff


	//   ....[62]....
        /*0568*/ 	.word	0xffffffff


	//   ....[63]....
        /*056c*/ 	.word	0xffffffff


	//   ....[64]....
        /*0570*/ 	.word	0xffffffff


	//   ....[65]....
        /*0574*/ 	.word	0xffffffff


	//   ....[66]....
        /*0578*/ 	.word	0xffffffff


	//   ....[67]....
        /*057c*/ 	.word	0xffffffff


	//   ....[68]....
        /*0580*/ 	.word	0xffffffff


	//   ....[69]....
        /*0584*/ 	.word	0xffffffff


	//   ....[70]....
        /*0588*/ 	.word	0xffffffff


	//   ....[71]....
        /*058c*/ 	.word	0xffffffff


	//   ....[72]....
        /*0590*/ 	.word	0xffffffff


	//   ....[73]....
        /*0594*/ 	.word	0xffffffff


	//   ....[74]....
        /*0598*/ 	.word	0xffffffff


	//   ....[75]....
        /*059c*/ 	.word	0xffffffff


	//   ....[76]....
        /*05a0*/ 	.word	0xffffffff


	//   ....[77]....
        /*05a4*/ 	.word	0xffffffff


	//   ....[78]....
        /*05a8*/ 	.word	0xffffffff


	//   ....[79]....
        /*05ac*/ 	.word	0xffffffff


	//   ....[80]....
        /*05b0*/ 	.word	0xffffffff


	//   ....[81]....
        /*05b4*/ 	.word	0xffffffff


	//   ....[82]....
        /*05b8*/ 	.word	0xffffffff


	//   ....[83]....
        /*05bc*/ 	.word	0xffffffff


	//   ....[84]....
        /*05c0*/ 	.word	0xffffffff


	//   ....[85]....
        /*05c4*/ 	.word	0xffffffff


	//   ....[86]....
        /*05c8*/ 	.word	0xffffffff


	//   ....[87]....
        /*05cc*/ 	.word	0xffffffff


	//   ....[88]....
        /*05d0*/ 	.word	0xffffffff


	//   ....[89]....
        /*05d4*/ 	.word	0xffffffff


	//   ....[90]....
        /*05d8*/ 	.word	0xffffffff


	//   ....[91]....
        /*05dc*/ 	.word	0xffffffff


	//   ....[92]....
        /*05e0*/ 	.word	0xffffffff


	//   ....[93]....
        /*05e4*/ 	.word	0xffffffff


	//   ....[94]....
        /*05e8*/ 	.word	0xffffffff


	//   ....[95]....
        /*05ec*/ 	.word	0xffffffff


	//   ....[96]....
        /*05f0*/ 	.word	0xffffffff


	//   ....[97]....
        /*05f4*/ 	.word	0x0500000f


	//   ....[98]....
        /*05f8*/ 	.word	0x0500000f


	//   ....[99]....
        /*05fc*/ 	.word	0x0500000f


	//   ....[100]....
        /*0600*/ 	.word	0x0500000f


	//   ....[101]....
        /*0604*/ 	.word	0x0500000f


	//   ....[102]....
        /*0608*/ 	.word	0x0500000f


	//   ....[103]....
        /*060c*/ 	.word	0x0500000f


	//   ....[104]....
        /*0610*/ 	.word	0x0500000f


	//   ....[105]....
        /*0614*/ 	.word	0x0500000f


	//   ....[106]....
        /*0618*/ 	.word	0x0500000f


	//   ....[107]....
        /*061c*/ 	.word	0x0500000f


	//   ....[108]....
        /*0620*/ 	.word	0x0500000f


	//   ....[109]....
        /*0624*/ 	.word	0x0500000f


	//   ....[110]....
        /*0628*/ 	.word	0x0500000f


	//   ....[111]....
        /*062c*/ 	.word	0x0500000f


	//   ....[112]....
        /*0630*/ 	.word	0x0500000f


	//   ....[113]....
        /*0634*/ 	.word	0x0500000f


	//   ....[114]....
        /*0638*/ 	.word	0x0500000f


	//   ....[115]....
        /*063c*/ 	.word	0x0500000f


	//   ....[116]....
        /*0640*/ 	.word	0x0500000f


	//   ....[117]....
        /*0644*/ 	.word	0x0500000f


	//   ....[118]....
        /*0648*/ 	.word	0x0500000f


	//   ....[119]....
        /*064c*/ 	.word	0x0500000f


	//   ....[120]....
        /*0650*/ 	.word	0x0500000f


	//   ....[121]....
        /*0654*/ 	.word	0x0500000f


	//   ....[122]....
        /*0658*/ 	.word	0x0500000f


	//   ....[123]....
        /*065c*/ 	.word	0x0500000f


	//   ....[124]....
        /*0660*/ 	.word	0x0500000f


	//   ....[125]....
        /*0664*/ 	.word	0x0500000f


	//   ....[126]....
        /*0668*/ 	.word	0x0500000f


	//   ....[127]....
        /*066c*/ 	.word	0x0500000f


	//   ....[128]....
        /*0670*/ 	.word	0x0500000f


	//   ....[129]....
        /*0674*/ 	.word	0x0500000f


	//   ....[130]....
        /*0678*/ 	.word	0x0500000f


	//   ....[131]....
        /*067c*/ 	.word	0x0500000f


	//   ....[132]....
        /*0680*/ 	.word	0x0500000f


	//----- nvinfo : EIATTR_COOP_GROUP_INSTR_OFFSETS
	.align		4
.L_1173:
        /*0684*/ 	.byte	0x04, 0x28
        /*0686*/ 	.short	(.L_1175 - .L_1174)


	//   ....[0]....
.L_1174:
        /*0688*/ 	.word	0x00000070


	//   ....[1]....
        /*068c*/ 	.word	0x00000140


	//   ....[2]....
        /*0690*/ 	.word	0x00000190


	//   ....[3]....
        /*0694*/ 	.word	0x000003c0


	//   ....[4]....
        /*0698*/ 	.word	0x00000520


	//   ....[5]....
        /*069c*/ 	.word	0x00000640


	//   ....[6]....
        /*06a0*/ 	.word	0x000007a0


	//   ....[7]....
        /*06a4*/ 	.word	0x00001cf0


	//   ....[8]....
        /*06a8*/ 	.word	0x000028b0


	//   ....[9]....
        /*06ac*/ 	.word	0x00002900


	//   ....[10]....
        /*06b0*/ 	.word	0x00002d20


	//   ....[11]....
        /*06b4*/ 	.word	0x00002d80


	//   ....[12]....
        /*06b8*/ 	.word	0x00003e40


	//   ....[13]....
        /*06bc*/ 	.word	0x00003e60


	//   ....[14]....
        /*06c0*/ 	.word	0x00004610


	//   ....[15]....
        /*06c4*/ 	.word	0x000046c0


	//   ....[16]....
        /*06c8*/ 	.word	0x00005700


	//   ....[17]....
        /*06cc*/ 	.word	0x00005770


	//   ....[18]....
        /*06d0*/ 	.word	0x000057d0


	//   ....[19]....
        /*06d4*/ 	.word	0x000057f0


	//   ....[20]....
        /*06d8*/ 	.word	0x000072f0


	//   ....[21]....
        /*06dc*/ 	.word	0x00007300


	//   ....[22]....
        /*06e0*/ 	.word	0x00007310


	//   ....[23]....
        /*06e4*/ 	.word	0x00007320


	//   ....[24]....
        /*06e8*/ 	.word	0x00007de0


	//   ....[25]....
        /*06ec*/ 	.word	0x00007e00


	//   ....[26]....
        /*06f0*/ 	.word	0x00007fb0


	//   ....[27]....
        /*06f4*/ 	.word	0x00007fd0


	//   ....[28]....
        /*06f8*/ 	.word	0x00008110


	//   ....[29]....
        /*06fc*/ 	.word	0x00008130


	//   ....[30]....
        /*0700*/ 	.word	0x00008280


	//   ....[31]....
        /*0704*/ 	.word	0x000082a0


	//   ....[32]....
        /*0708*/ 	.word	0x000087e0


	//   ....[33]....
        /*070c*/ 	.word	0x000087f0


	//   ....[34]....
        /*0710*/ 	.word	0x000090a0


	//   ....[35]....
        /*0714*/ 	.word	0x000090b0


	//   ....[36]....
        /*0718*/ 	.word	0x0000a310


	//   ....[37]....
        /*071c*/ 	.word	0x0000a340


	//   ....[38]....
        /*0720*/ 	.word	0x0000a4b0


	//   ....[39]....
        /*0724*/ 	.word	0x0000a4d0


	//   ....[40]....
        /*0728*/ 	.word	0x0000a610


	//   ....[41]....
        /*072c*/ 	.word	0x0000a630


	//   ....[42]....
        /*0730*/ 	.word	0x0000a780


	//   ....[43]....
        /*0734*/ 	.word	0x0000a7a0


	//   ....[44]....
        /*0738*/ 	.word	0x0000a970


	//   ....[45]....
        /*073c*/ 	.word	0x0000ab90


	//   ....[46]....
        /*0740*/ 	.word	0x0000abc0


	//   ....[47]....
        /*0744*/ 	.word	0x0000abf0


	//   ....[48]....
        /*0748*/ 	.word	0x0000ac20


	//   ....[49]....
        /*074c*/ 	.word	0x0000ac50


	//   ....[50]....
        /*0750*/ 	.word	0x0000ac80


	//   ....[51]....
        /*0754*/ 	.word	0x0000ae20


	//   ....[52]....
        /*0758*/ 	.word	0x0000ae50


	//   ....[53]....
        /*075c*/ 	.word	0x0000ae80


	//   ....[54]....
        /*0760*/ 	.word	0x0000aeb0


	//   ....[55]....
        /*0764*/ 	.word	0x0000aee0


	//   ....[56]....
        /*0768*/ 	.word	0x0000af10


	//   ....[57]....
        /*076c*/ 	.word	0x0000afa0


	//   ....[58]....
        /*0770*/ 	.word	0x0000afd0


	//   ....[59]....
        /*0774*/ 	.word	0x0000afe0


	//   ....[60]....
        /*0778*/ 	.word	0x0000b090


	//   ....[61]....
        /*077c*/ 	.word	0x0000c530


	//   ....[62]....
        /*0780*/ 	.word	0x0000cfe0


	//   ....[63]....
        /*0784*/ 	.word	0x0000d020


	//   ....[64]....
        /*0788*/ 	.word	0x0000d0c0


	//   ....[65]....
        /*078c*/ 	.word	0x0000d0d0


	//   ....[66]....
        /*0790*/ 	.word	0x0000d150


	//   ....[67]....
        /*0794*/ 	.word	0x0000d160


	//   ....[68]....
        /*0798*/ 	.word	0x0000d1e0


	//   ....[69]....
        /*079c*/ 	.word	0x0000d1f0


	//   ....[70]....
        /*07a0*/ 	.word	0x0000d270


	//   ....[71]....
        /*07a4*/ 	.word	0x0000d280


	//   ....[72]....
        /*07a8*/ 	.word	0x0000d300


	//   ....[73]....
        /*07ac*/ 	.word	0x0000d310


	//   ....[74]....
        /*07b0*/ 	.word	0x0000d390


	//   ....[75]....
        /*07b4*/ 	.word	0x0000d3a0


	//   ....[76]....
        /*07b8*/ 	.word	0x0000d3f0


	//   ....[77]....
        /*07bc*/ 	.word	0x0000d410


	//   ....[78]....
        /*07c0*/ 	.word	0x0000fee0


	//   ....[79]....
        /*07c4*/ 	.word	0x0000ff10


	//   ....[80]....
        /*07c8*/ 	.word	0x0000ff70


	//   ....[81]....
        /*07cc*/ 	.word	0x0000ffa0


	//   ....[82]....
        /*07d0*/ 	.word	0x0000ffd0


	//   ....[83]....
        /*07d4*/ 	.word	0x00010000


	//   ....[84]....
        /*07d8*/ 	.word	0x00010030


	//   ....[85]....
        /*07dc*/ 	.word	0x00010060


	//   ....[86]....
        /*07e0*/ 	.word	0x00010220


	//   ....[87]....
        /*07e4*/ 	.word	0x00010250


	//   ....[88]....
        /*07e8*/ 	.word	0x00010280


	//   ....[89]....
        /*07ec*/ 	.word	0x000102b0


	//   ....[90]....
        /*07f0*/ 	.word	0x000102e0


	//   ....[91]....
        /*07f4*/ 	.word	0x00010310


	//   ....[92]....
        /*07f8*/ 	.word	0x000103d0


	//   ....[93]....
        /*07fc*/ 	.word	0x000103f0


	//   ....[94]....
        /*0800*/ 	.word	0x00010400


	//   ....[95]....
        /*0804*/ 	.word	0x00010460


	//   ....[96]....
        /*0808*/ 	.word	0x00010b70


	//   ....[97]....
        /*080c*/ 	.word	0x00011050


	//   ....[98]....
        /*0810*/ 	.word	0x00011230


	//   ....[99]....
        /*0814*/ 	.word	0x00011280


	//   ....[100]....
        /*0818*/ 	.word	0x000112e0


	//   ....[101]....
        /*081c*/ 	.word	0x000113d0


	//   ....[102]....
        /*0820*/ 	.word	0x00011430


	//   ....[103]....
        /*0824*/ 	.word	0x00011520


	//   ....[104]....
        /*0828*/ 	.word	0x00011580


	//   ....[105]....
        /*082c*/ 	.word	0x00011670


	//   ....[106]....
        /*0830*/ 	.word	0x000116d0


	//   ....[107]....
        /*0834*/ 	.word	0x000117c0


	//   ....[108]....
        /*0838*/ 	.word	0x00011820


	//   ....[109]....
        /*083c*/ 	.word	0x00011910


	//   ....[110]....
        /*0840*/ 	.word	0x00011970


	//   ....[111]....
        /*0844*/ 	.word	0x00011a40


	//   ....[112]....
        /*0848*/ 	.word	0x00011ac0


	//   ....[113]....
        /*084c*/ 	.word	0x00011b90


	//   ....[114]....
        /*0850*/ 	.word	0x00011ec0


	//   ....[115]....
        /*0854*/ 	.word	0x00011f60


	//   ....[116]....
        /*0858*/ 	.word	0x000120f0


	//   ....[117]....
        /*085c*/ 	.word	0x00012160


	//   ....[118]....
        /*0860*/ 	.word	0x000121d0


	//   ....[119]....
        /*0864*/ 	.word	0x00012240


	//   ....[120]....
        /*0868*/ 	.word	0x000122b0


	//   ....[121]....
        /*086c*/ 	.word	0x00012330


	//   ....[122]....
        /*0870*/ 	.word	0x000123c0


	//   ....[123]....
        /*0874*/ 	.word	0x00012460


	//   ....[124]....
        /*0878*/ 	.word	0x000124d0


	//   ....[125]....
        /*087c*/ 	.word	0x00012540


	//   ....[126]....
        /*0880*/ 	.word	0x000125b0


	//   ....[127]....
        /*0884*/ 	.word	0x00012630


	//   ....[128]....
        /*0888*/ 	.word	0x000126a0


	//   ....[129]....
        /*088c*/ 	.word	0x00012740


	//   ....[130]....
        /*0890*/ 	.word	0x00012790


	//   ....[131]....
        /*0894*/ 	.word	0x00012820


	//   ....[132]....
        /*0898*/ 	.word	0x00012950


	//----- nvinfo : EIATTR_REG_RECONFIG
	.align		4
.L_1175:
        /*089c*/ 	.byte	0x01, 0x54
	.zero		2


	//----- nvinfo : EIATTR_SYSCALL_OFFSETS
	.align		4
        /*08a0*/ 	.byte	0x04, 0x46
        /*08a2*/ 	.short	(.L_1177 - .L_1176)


	//   ....[0]....
.L_1176:
        /*08a4*/ 	.word	0x00001e70


	//   ....[1]....
        /*08a8*/ 	.word	0x0000c150


	//   ....[2]....
        /*08ac*/ 	.word	0x0000c2a0


	//   ....[3]....
        /*08b0*/ 	.word	0x0000c3a0


	//   ....[4]....
        /*08b4*/ 	.word	0x0000cc20


	//----- nvinfo : EIATTR_MBARRIER_INSTR_OFFSETS
	.align		4
.L_1177:
        /*08b8*/ 	.byte	0x04, 0x39
        /*08ba*/ 	.short	(.L_1179 - .L_1178)


	//   ....[0]....
.L_1178:
        /*08bc*/ 	.word	0x00000270
        /*08c0*/ 	.word	0x000000ff
        /*08c4*/ 	.word	0x00022800
        /*08c8*/ 	.short	0x0100
        /*08ca*/ 	.byte	0x08
	.zero		1


	//   ....[1]....
        /*08cc*/ 	.word	0x00000280
        /*08d0*/ 	.word	0x000000ff
        /*08d4*/ 	.word	0x00022820
        /*08d8*/ 	.short	0x0100
        /*08da*/ 	.byte	0x08
	.zero		1


	//   ....[2]....
        /*08dc*/ 	.word	0x00000370
        /*08e0*/ 	.word	0x000000ff
        /*08e4*/ 	.word	0x00022830
        /*08e8*/ 	.short	0x0100
        /*08ea*/ 	.byte	0x08
	.zero		1


	//   ....[3]....
        /*08ec*/ 	.word	0x00000380
        /*08f0*/ 	.word	0x000000ff
        /*08f4*/ 	.word	0x00022840
        /*08f8*/ 	.short	0x0100
        /*08fa*/ 	.byte	0x08
	.zero		1


	//   ....[4]....
        /*08fc*/ 	.word	0x00000390
        /*0900*/ 	.word	0x000000ff
        /*0904*/ 	.word	0x00022838
        /*0908*/ 	.short	0x0100
        /*090a*/ 	.byte	0x08
	.zero		1


	//   ....[5]....
        /*090c*/ 	.word	0x000003a0
        /*0910*/ 	.word	0x000000ff
        /*0914*/ 	.word	0x00022848
        /*0918*/ 	.short	0x0100
        /*091a*/ 	.byte	0x08
	.zero		1


	//   ....[6]....
        /*091c*/ 	.word	0x000004d0
        /*0920*/ 	.word	0x000000ff
        /*0924*/ 	.word	0x00022850
        /*0928*/ 	.short	0x0100
        /*092a*/ 	.byte	0x08
	.zero		1


	//   ....[7]....
        /*092c*/ 	.word	0x000004e0
        /*0930*/ 	.word	0x000000ff
        /*0934*/ 	.word	0x00022860
        /*0938*/ 	.short	0x0100
        /*093a*/ 	.byte	0x08
	.zero		1


	//   ....[8]....
        /*093c*/ 	.word	0x000004f0
        /*0940*/ 	.word	0x000000ff
        /*0944*/ 	.word	0x00022858
        /*0948*/ 	.short	0x0100
        /*094a*/ 	.byte	0x08
	.zero		1


	//   ....[9]....
        /*094c*/ 	.word	0x00000500
        /*0950*/ 	.word	0x000000ff
        /*0954*/ 	.word	0x00022868
        /*0958*/ 	.short	0x0100
        /*095a*/ 	.byte	0x08
	.zero		1


	//   ....[10]....
        /*095c*/ 	.word	0x000005f0
        /*0960*/ 	.word	0x000000ff
        /*0964*/ 	.word	0x00022870
        /*0968*/ 	.short	0x0100
        /*096a*/ 	.byte	0x06
	.zero		1


	//   ....[11]....
        /*096c*/ 	.word	0x00000600
        /*0970*/ 	.word	0x000000ff
        /*0974*/ 	.word	0x00022880
        /*0978*/ 	.short	0x0100
        /*097a*/ 	.byte	0x06
	.zero		1


	//   ....[12]....
        /*097c*/ 	.word	0x00000610
        /*0980*/ 	.word	0x000000ff
        /*0984*/ 	.word	0x00022878
        /*0988*/ 	.short	0x0100
        /*098a*/ 	.byte	0x06
	.zero		1


	//   ....[13]....
        /*098c*/ 	.word	0x00000620
        /*0990*/ 	.word	0x000000ff
        /*0994*/ 	.word	0x00022888
        /*0998*/ 	.short	0x0100
        /*099a*/ 	.byte	0x06
	.zero		1


	//   ....[14]....
        /*099c*/ 	.word	0x00000750
        /*09a0*/ 	.word	0x000000ff
        /*09a4*/ 	.word	0x00022890
        /*09a8*/ 	.short	0x0100
        /*09aa*/ 	.byte	0x08
	.zero		1


	//   ....[15]....
        /*09ac*/ 	.word	0x00000760
        /*09b0*/ 	.word	0x000000ff
        /*09b4*/ 	.word	0x000228a0
        /*09b8*/ 	.short	0x0100
        /*09ba*/ 	.byte	0x08
	.zero		1


	//   ....[16]....
        /*09bc*/ 	.word	0x00000770
        /*09c0*/ 	.word	0x000000ff
        /*09c4*/ 	.word	0x00022898
        /*09c8*/ 	.short	0x0100
        /*09ca*/ 	.byte	0x08
	.zero		1


	//   ....[17]....
        /*09cc*/ 	.word	0x00000780
        /*09d0*/ 	.word	0x000000ff
        /*09d4*/ 	.word	0x000228a8
        /*09d8*/ 	.short	0x0100
        /*09da*/ 	.byte	0x08
	.zero		1


	//   ....[18]....
        /*09dc*/ 	.word	0x000008b0
        /*09e0*/ 	.word	0x000000ff
        /*09e4*/ 	.word	0x000228b0
        /*09e8*/ 	.short	0x0100
        /*09ea*/ 	.byte	0x08
	.zero		1


	//   ....[19]....
        /*09ec*/ 	.word	0x000008c0
        /*09f0*/ 	.word	0x000000ff
        /*09f4*/ 	.word	0x000228c0
        /*09f8*/ 	.short	0x0100
        /*09fa*/ 	.byte	0x08
	.zero		1


	//   ....[20]....
        /*09fc*/ 	.word	0x000008d0
        /*0a00*/ 	.word	0x000000ff
        /*0a04*/ 	.word	0x000228b8
        /*0a08*/ 	.short	0x0100
        /*0a0a*/ 	.byte	0x08
	.zero		1


	//   ....[21]....
        /*0a0c*/ 	.word	0x000008e0
        /*0a10*/ 	.word	0x000000ff
        /*0a14*/ 	.word	0x000228c8
        /*0a18*/ 	.short	0x0100
        /*0a1a*/ 	.byte	0x08
	.zero		1


	//   ....[22]....
        /*0a1c*/ 	.word	0x00001f20
        /*0a20*/ 	.word	0x00000006
        /*0a24*/ 	.word	0x00022800
        /*0a28*/ 	.short	0x010a
        /*0a2a*/ 	.byte	0x3f
	.zero		1


	//   ....[23]....
        /*0a2c*/ 	.word	0x00001ff0
        /*0a30*/ 	.word	0x000000ff
        /*0a34*/ 	.word	0x00022830
        /*0a38*/ 	.short	0x010a
        /*0a3a*/ 	.byte	0x16
	.zero		1


	//   ....[24]....
        /*0a3c*/ 	.word	0x00002030
        /*0a40*/ 	.word	0x000000ff
        /*0a44*/ 	.word	0x00022830
        /*0a48*/ 	.short	0x010a
        /*0a4a*/ 	.byte	0x16
	.zero		1


	//   ....[25]....
        /*0a4c*/ 	.word	0x00003200
        /*0a50*/ 	.word	0x00000004
        /*0a54*/ 	.word	0x00000000
        /*0a58*/ 	.short	0x0101
        /*0a5a*/ 	.byte	0x3f
	.zero		1


	//   ....[26]....
        /*0a5c*/ 	.word	0x00003630
        /*0a60*/ 	.word	0x000000ff
        /*0a64*/ 	.word	0x00022850
        /*0a68*/ 	.short	0x010a
        /*0a6a*/ 	.byte	0x16
	.zero		1


	//   ....[27]....
        /*0a6c*/ 	.word	0x00003670
        /*0a70*/ 	.word	0x000000ff
        /*0a74*/ 	.word	0x00022850
        /*0a78*/ 	.short	0x010a
        /*0a7a*/ 	.byte	0x16
	.zero		1


	//   ....[28]....
        /*0a7c*/ 	.word	0x00003960
        /*0a80*/ 	.word	0x000000ff
        /*0a84*/ 	.word	0x00000000
        /*0a88*/ 	.short	0x0101
        /*0a8a*/ 	.byte	0x16
	.zero		1


	//   ....[29]....
        /*0a8c*/ 	.word	0x00003ae0
        /*0a90*/ 	.word	0x000000ff
        /*0a94*/ 	.word	0x00022830
        /*0a98*/ 	.short	0x010a
        /*0a9a*/ 	.byte	0x18
	.zero		1


	//   ....[30]....
        /*0a9c*/ 	.word	0x00003b20
        /*0aa0*/ 	.word	0x000000ff
        /*0aa4*/ 	.word	0x00022830
        /*0aa8*/ 	.short	0x010a
        /*0aaa*/ 	.byte	0x18
	.zero		1


	//   ....[31]....
        /*0aac*/ 	.word	0x00004a30
        /*0ab0*/ 	.word	0x0000000c
        /*0ab4*/ 	.word	0x00000000
        /*0ab8*/ 	.short	0x0101
        /*0aba*/ 	.byte	0x3f
	.zero		1


	//   ....[32]....
        /*0abc*/ 	.word	0x000053b0
        /*0ac0*/ 	.word	0x000000ff
        /*0ac4*/ 	.word	0x00022850
        /*0ac8*/ 	.short	0x010a
        /*0aca*/ 	.byte	0x18
	.zero		1


	//   ....[33]....
        /*0acc*/ 	.word	0x000053f0
        /*0ad0*/ 	.word	0x000000ff
        /*0ad4*/ 	.word	0x00022850
        /*0ad8*/ 	.short	0x010a
        /*0ada*/ 	.byte	0x18
	.zero		1


	//   ....[34]....
        /*0adc*/ 	.word	0x000056e0
        /*0ae0*/ 	.word	0x00000009
        /*0ae4*/ 	.word	0x00000000
        /*0ae8*/ 	.short	0x0101
        /*0aea*/ 	.byte	0x3f
	.zero		1


	//   ....[35]....
        /*0aec*/ 	.word	0x00007e10
        /*0af0*/ 	.word	0x000000ff
        /*0af4*/ 	.word	0x00000000
        /*0af8*/ 	.short	0x0101
        /*0afa*/ 	.byte	0x08
	.zero		1


	//   ....[36]....
        /*0afc*/ 	.word	0x00008620
        /*0b00*/ 	.word	0x000000ff
        /*0b04*/ 	.word	0x00000000
        /*0b08*/ 	.short	0x0101
        /*0b0a*/ 	.byte	0x08
	.zero		1


	//   ....[37]....
        /*0b0c*/ 	.word	0x0000c780
        /*0b10*/ 	.word	0x00000000
        /*0b14*/ 	.word	0x00022840
        /*0b18*/ 	.short	0x010a
        /*0b1a*/ 	.byte	0x3f
	.zero		1


	//   ....[38]....
        /*0b1c*/ 	.word	0x0000d4b0
        /*0b20*/ 	.word	0x00000012
        /*0b24*/ 	.word	0x00022800
        /*0b28*/ 	.short	0x0107
        /*0b2a*/ 	.byte	0x3f
	.zero		1


	//   ....[39]....
        /*0b2c*/ 	.word	0x0000d5a0
        /*0b30*/ 	.word	0x00000012
        /*0b34*/ 	.word	0x00022800
        /*0b38*/ 	.short	0x0101
        /*0b3a*/ 	.byte	0x3f
	.zero		1


	//   ....[40]....
        /*0b3c*/ 	.word	0x0000d5c0
        /*0b40*/ 	.word	0x00000012
        /*0b44*/ 	.word	0x00022820
        /*0b48*/ 	.short	0x010a
        /*0b4a*/ 	.byte	0x3f
	.zero		1


	//   ....[41]....
        /*0b4c*/ 	.word	0x0000d6a0
        /*0b50*/ 	.word	0x00000002
        /*0b54*/ 	.word	0x00022860
        /*0b58*/ 	.short	0x010a
        /*0b5a*/ 	.byte	0x3f
	.zero		1


	//   ....[42]....
        /*0b5c*/ 	.word	0x0000df50
        /*0b60*/ 	.word	0x00000003
        /*0b64*/ 	.word	0x00022840
        /*0b68*/ 	.short	0x010a
        /*0b6a*/ 	.byte	0x3f
	.zero		1


	//   ....[43]....
        /*0b6c*/ 	.word	0x0000e1a0
        /*0b70*/ 	.word	0x00000003
        /*0b74*/ 	.word	0x00022860
        /*0b78*/ 	.short	0x010a
        /*0b7a*/ 	.byte	0x3f
	.zero		1


	//   ....[44]....
        /*0b7c*/ 	.word	0x0000e990
        /*0b80*/ 	.word	0x00000004
        /*0b84*/ 	.word	0x00022840
        /*0b88*/ 	.short	0x010a
        /*0b8a*/ 	.byte	0x3f
	.zero		1


	//   ....[45]....
        /*0b8c*/ 	.word	0x0000ebe0
        /*0b90*/ 	.word	0x00000004
        /*0b94*/ 	.word	0x00022860
        /*0b98*/ 	.short	0x010a
        /*0b9a*/ 	.byte	0x3f
	.zero		1


	//   ....[46]....
        /*0b9c*/ 	.word	0x0000f360
        /*0ba0*/ 	.word	0x00000002
        /*0ba4*/ 	.word	0x00022840
        /*0ba8*/ 	.short	0x010a
        /*0baa*/ 	.byte	0x3f
	.zero		1


	//   ....[47]....
        /*0bac*/ 	.word	0x0000f5b0
        /*0bb0*/ 	.word	0x00000002
        /*0bb4*/ 	.word	0x00022860
        /*0bb8*/ 	.short	0x010a
        /*0bba*/ 	.byte	0x3f
	.zero		1


	//   ....[48]....
        /*0bbc*/ 	.word	0x00010af0
        /*0bc0*/ 	.word	0x00000000
        /*0bc4*/ 	.word	0x00022820
        /*0bc8*/ 	.short	0x010a
        /*0bca*/ 	.byte	0x3f
	.zero		1


	//   ....[49]....
        /*0bcc*/ 	.word	0x00010ce0
        /*0bd0*/ 	.word	0x00000006
        /*0bd4*/ 	.word	0x00000000
        /*0bd8*/ 	.short	0x010a
        /*0bda*/ 	.byte	0x3f
	.zero		1


	//   ....[50]....
        /*0bdc*/ 	.word	0x00010d10
        /*0be0*/ 	.word	0x00000007
        /*0be4*/ 	.word	0x00000000
        /*0be8*/ 	.short	0x010a
        /*0bea*/ 	.byte	0x3f
	.zero		1


	//   ....[51]....
        /*0bec*/ 	.word	0x00010d70
        /*0bf0*/ 	.word	0x00000004
        /*0bf4*/ 	.word	0x00000000
        /*0bf8*/ 	.short	0x010a
        /*0bfa*/ 	.byte	0x3f
	.zero		1


	//   ....[52]....
        /*0bfc*/ 	.word	0x00010da0
        /*0c00*/ 	.word	0x00000003
        /*0c04*/ 	.word	0x00000000
        /*0c08*/ 	.short	0x010a
        /*0c0a*/ 	.byte	0x3f
	.zero		1


	//   ....[53]....
        /*0c0c*/ 	.word	0x00010e00
        /*0c10*/ 	.word	0x00000006
        /*0c14*/ 	.word	0x00022800
        /*0c18*/ 	.short	0x010a
        /*0c1a*/ 	.byte	0x3f
	.zero		1


	//   ....[54]....
        /*0c1c*/ 	.word	0x00010e60
        /*0c20*/ 	.word	0x00000003
        /*0c24*/ 	.word	0x00022830
        /*0c28*/ 	.short	0x010a
        /*0c2a*/ 	.byte	0x3f
	.zero		1


	//   ....[55]....
        /*0c2c*/ 	.word	0x00010ec0
        /*0c30*/ 	.word	0x00000009
        /*0c34*/ 	.word	0x00022850
        /*0c38*/ 	.short	0x010a
        /*0c3a*/ 	.byte	0x3f
	.zero		1


	//   ....[56]....
        /*0c3c*/ 	.word	0x00010f20
        /*0c40*/ 	.word	0x00000003
        /*0c44*/ 	.word	0x00022830
        /*0c48*/ 	.short	0x010a
        /*0c4a*/ 	.byte	0x3f
	.zero		1


	//   ....[57]....
        /*0c4c*/ 	.word	0x00010f70
        /*0c50*/ 	.word	0x00000009
        /*0c54*/ 	.word	0x00022850
        /*0c58*/ 	.short	0x010a
        /*0c5a*/ 	.byte	0x3f
	.zero		1


	//   ....[58]....
        /*0c5c*/ 	.word	0x00011110
        /*0c60*/ 	.word	0x00000000
        /*0c64*/ 	.word	0x00022840
        /*0c68*/ 	.short	0x010a
        /*0c6a*/ 	.byte	0x3f
	.zero		1


	//   ....[59]....
        /*0c6c*/ 	.word	0x00011bd0
        /*0c70*/ 	.word	0x00000012
        /*0c74*/ 	.word	0x00022820
        /*0c78*/ 	.short	0x010a
        /*0c7a*/ 	.byte	0x3f
	.zero		1


	//   ....[60]....
        /*0c7c*/ 	.word	0x00011c20
        /*0c80*/ 	.word	0x00000002
        /*0c84*/ 	.word	0x00022860
        /*0c88*/ 	.short	0x010a
        /*0c8a*/ 	.byte	0x3f
	.zero		1


	//   ....[61]....
        /*0c8c*/ 	.word	0x00011c70
        /*0c90*/ 	.word	0x00000003
        /*0c94*/ 	.word	0x00022840
        /*0c98*/ 	.short	0x010a
        /*0c9a*/ 	.byte	0x3f
	.zero		1


	//   ....[62]....
        /*0c9c*/ 	.word	0x00011cc0
        /*0ca0*/ 	.word	0x00000003
        /*0ca4*/ 	.word	0x00022860
        /*0ca8*/ 	.short	0x010a
        /*0caa*/ 	.byte	0x3f
	.zero		1


	//   ....[63]....
        /*0cac*/ 	.word	0x00011d10
        /*0cb0*/ 	.word	0x00000004
        /*0cb4*/ 	.word	0x00022840
        /*0cb8*/ 	.short	0x010a
        /*0cba*/ 	.byte	0x3f
	.zero		1


	//   ....[64]....
        /*0cbc*/ 	.word	0x00011d60
        /*0cc0*/ 	.word	0x00000004
        /*0cc4*/ 	.word	0x00022860
        /*0cc8*/ 	.short	0x010a
        /*0cca*/ 	.byte	0x3f
	.zero		1


	//   ....[65]....
        /*0ccc*/ 	.word	0x00011db0
        /*0cd0*/ 	.word	0x00000002
        /*0cd4*/ 	.word	0x00022840
        /*0cd8*/ 	.short	0x010a
        /*0cda*/ 	.byte	0x3f
	.zero		1


	//   ....[66]....
        /*0cdc*/ 	.word	0x00011e00
        /*0ce0*/ 	.word	0x00000002
        /*0ce4*/ 	.word	0x00022860
        /*0ce8*/ 	.short	0x010a
        /*0cea*/ 	.byte	0x3f
	.zero		1


	//   ....[67]....
        /*0cec*/ 	.word	0x00012870
        /*0cf0*/ 	.word	0x00000000
        /*0cf4*/ 	.word	0x00022820
        /*0cf8*/ 	.short	0x010a
        /*0cfa*/ 	.byte	0x3f
	.zero		1


	//   ....[68]....
        /*0cfc*/ 	.word	0x00012a10
        /*0d00*/ 	.word	0x00000006
        /*0d04*/ 	.word	0x00000000
        /*0d08*/ 	.short	0x010a
        /*0d0a*/ 	.byte	0x3f
	.zero		1


	//   ....[69]....
        /*0d0c*/ 	.word	0x00012a60
        /*0d10*/ 	.word	0x00000007
        /*0d14*/ 	.word	0x00000000
        /*0d18*/ 	.short	0x010a
        /*0d1a*/ 	.byte	0x3f
	.zero		1


	//   ....[70]....
        /*0d1c*/ 	.word	0x00012ab0
        /*0d20*/ 	.word	0x00000004
        /*0d24*/ 	.word	0x00000000
        /*0d28*/ 	.short	0x010a
        /*0d2a*/ 	.byte	0x3f
	.zero		1


	//----- nvinfo : EIATTR_NUM_MBARRIERS
	.align		4
.L_1179:
        /*0d2c*/ 	.byte	0x03, 0x38
        /*0d2e*/ 	.short	0x0016


	//----- nvinfo : EIATTR_EXIT_INSTR_OFFSETS
	.align		4
        /*0d30*/ 	.byte	0x04, 0x1c
        /*0d32*/ 	.short	(.L_1181 - .L_1180)


	//   ....[0]....
.L_1180:
        /*0d34*/ 	.word	0x00000a70


	//   ....[1]....
        /*0d38*/ 	.word	0x0000a920


	//   ....[2]....
        /*0d3c*/ 	.word	0x00010df0


	//----- nvinfo : EIATTR_MAX_THREADS
	.align		4
.L_1181:
        /*0d40*/ 	.byte	0x04, 0x05
        /*0d42*/ 	.short	(.L_1183 - .L_1182)
.L_1182:
        /*0d44*/ 	.word	0x00000180
        /*0d48*/ 	.word	0x00000001
        /*0d4c*/ 	.word	0x00000001


	//----- nvinfo : EIATTR_CRS_STACK_SIZE
	.align		4
.L_1183:
        /*0d50*/ 	.byte	0x04, 0x1e
        /*0d52*/ 	.short	(.L_1185 - .L_1184)
.L_1184:
        /*0d54*/ 	.word	0x00000000


	//----- nvinfo : EIATTR_CBANK_PARAM_SIZE
	.align		4
.L_1185:
        /*0d58*/ 	.byte	0x03, 0x19
        /*0d5a*/ 	.short	0x0af0


	//----- nvinfo : EIATTR_PARAM_CBANK
	.align		4
        /*0d5c*/ 	.byte	0x04, 0x0a
        /*0d5e*/ 	.short	(.L_1187 - .L_1186)
	.align		4
.L_1186:
        /*0d60*/ 	.word	index@(.nv.constant0._ZN7cutlass13device_kernelIN5flash11enable_sm90INS1_16FlashAttnFwdSm90INS1_25CollectiveMainloopFwdSm90ILi2EN4cute5tupleIJNS5_1CILi1EEES8_S8_EEENS6_IJNS7_ILi128EEENS7_ILi96EEENS7_ILi64EEEEEELi256ENS_6half_tEfNS_4arch4Sm90ELb0ELb0ELb0ELb1ELb0ELb0ELb0ELb1ELb0ELb1ELb1ELb0EEENS1_21CollectiveEpilogueFwdINS6_IJSA_NS7_ILi256EEESB_EEES9_SE_SG_Li256ELb1ELb1ELb1ELb0EEENS1_36VarlenDynamicPersistentTileSchedulerILi128ELi96ELi256ELi128ELb1ELb1ELb1ELb0ELb1ELb1EEEEEEEEEvNT_6ParamsE)
        /*0d64*/ 	.short	0x0210
        /*0d66*/ 	.short	0x0af0


	//----- nvinfo : EIATTR_SW_WAR
	.align		4
.L_1187:
        /*0d68*/ 	.byte	0x04, 0x36
        /*0d6a*/ 	.short	(.L_1189 - .L_1188)
.L_1188:
        /*0d6c*/ 	.word	0x00000008
.L_1189:


//--------------------- .nv.info._ZN7cutlass13device_kernelIN5flash11enable_sm90INS1_16FlashAttnFwdSm90INS1_25CollectiveMainloopFwdSm90ILi2EN4cute5tupleIJNS5_1CILi1EEES8_S8_EEENS6_IJNS7_ILi128EEENS7_ILi96EEENS7_ILi64EEEEEELi256ENS_6half_tEfNS_4arch4Sm90ELb0ELb0ELb0ELb1ELb0ELb1ELb0ELb1ELb0ELb1ELb1ELb0EEENS1_21CollectiveEpilogueFwdINS6_IJSA_NS7_ILi256EEESB_EEES9_SE_SG_Li256ELb1ELb1ELb1ELb0EEENS1_36VarlenDynamicPersistentTileSchedulerILi128ELi96ELi256ELi128ELb1ELb1ELb1ELb0ELb1ELb1EEEEEEEEEvNT_6ParamsE --------------------------
	.section	.nv.info._ZN7cutlass13device_kernelIN5flash11enable_sm90INS1_16FlashAttnFwdSm90INS1_25CollectiveMainloopFwdSm90ILi2EN4cute5tupleIJNS5_1CILi1EEES8_S8_EEENS6_IJNS7_ILi128EEENS7_ILi96EEENS7_ILi64EEEEEELi256ENS_6half_tEfNS_4arch4Sm90ELb0ELb0ELb0ELb1ELb0ELb1ELb0ELb1ELb0ELb1ELb1ELb0EEENS1_21CollectiveEpilogueFwdINS6_IJSA_NS7_ILi256EEESB_EEES9_SE_SG_Li256ELb1ELb1ELb1ELb0EEENS1_36VarlenDynamicPersistentTileSchedulerILi128ELi96ELi256ELi128ELb1ELb1ELb1ELb0ELb1ELb1EEEEEEEEEvNT_6ParamsE,"",@"SHT_CUDA_INFO"
	.sectionflags	@""
	.align	4


	//----- nvinfo : EIATTR_CUDA_API_VERSION
	.align		4
        /*0000*/ 	.byte	0x04, 0x37
        /*0002*/ 	.short	(.L_1191 - .L_1190)
.L_1190:
        /*0004*/ 	.word	0x00000082


	//----- nvinfo : EIATTR_KPARAM_INFO
	.align		4
.L_1191:
        /*0008*/ 	.byte	0x04, 0x17
        /*000a*/ 	.short	(.L_1193 - .L_1192)
.L_1192:
        /*000c*/ 	.word	0x00000000
        /*0010*/ 	.short	0x0000
        /*0012*/ 	.short	0x0070
        /*0014*/ 	.byte	0x00, 0xf0, 0x01, 0x2a


	//----- nvinfo : EIATTR_SPARSE_MMA_MASK
	.align		4
.L_1193:
        /*0018*/ 	.byte	0x03, 0x50
        /*001a*/ 	.short	0x0000


	//----- nvinfo : EIATTR_MAXREG_COUNT
	.align		4
        /*001c*/ 	.byte	0x03, 0x1b
        /*001e*/ 	.short	0x00a8


	//----- nvinfo : EIATTR_NUM_BARRIERS
	.align		4
        /*0020*/ 	.byte	0x02, 0x4c
        /*0022*/ 	.byte	0x10
	.zero		1


	//----- nvinfo : EIATTR_EXTERNS
	.align		4
        /*0024*/ 	.byte	0x04, 0x0f
        /*0026*/ 	.short	(.L_1195 - .L_1194)


	//   ....[0]....
	.align		4
.L_1194:
        /*0028*/ 	.word	index@(__assertfail)


	//----- nvinfo : EIATTR_ANNOTATIONS
	.align		4
.L_1195:
        /*002c*/ 	.byte	0x04, 0x55
        /*002e*/ 	.short	(.L_1197 - .L_1196)


	//   ....[0]....
.L_1196:
        /* <DEDUP_REMOVED lines=81> */


	//----- nvinfo : EIATTR_MERCURY_ISA_VERSION
	.align		4
.L_1197:
        /*0530*/ 	.byte	0x03, 0x5f
        /*0532*/ 	.short	0x0101


	//----- nvinfo : EIATTR_UNUSED_LOAD_BYTE_OFFSET
	.align		4
        /*0534*/ 	.byte	0x04, 0x44
        /*0536*/ 	.short	(.L_1199 - .L_1198)


	//   ....[0]....
.L_1198:
        /*0538*/ 	.word	0x00000ac0
        /*053c*/ 	.word	0x0000fff0


	//   ....[1]....
        /*0540*/ 	.word	0x0000ce40
        /*0544*/ 	.word	0x0000fff0


	//----- nvinfo : EIATTR_INT_WARP_WIDE_INSTR_OFFSETS
	.align		4
.L_1199:
        /*0548*/ 	.byte	0x04, 0x31
        /*054a*/ 	.short	(.L_1201 - .L_1200)


	//   ....[0]....
.L_1200:
        /*054c*/ 	.word	0x00000190


	//   ....[1]....
        /*0550*/ 	.word	0x000001d0


	//   ....[2]....
        /*0554*/ 	.word	0x00000240


	//   ....[3]....
        /*0558*/ 	.word	0x000149c0


	//   ....[4]....
        /*055c*/ 	.word	0x00014a50


	//   ....[5]....
        /*0560*/ 	.word	0x00018680


	//   ....[6]....
        /*0564*/ 	.word	0x00018710


	//----- nvinfo : EIATTR_COOP_GROUP_MASK_REGIDS
	.align		4
.L_1201:
        /*0568*/ 	.byte	0x04, 0x29
        /*056a*/ 	.short	(.L_1203 - .L_1202)


	//   ....[0]....
.L_1202:
        /*056c*/ 	.word	0xffffffff


	//   ....[1]....
        /*0570*/ 	.word	0xffffffff


	//   ....[2]....
        /*0574*/ 	.word	0xffffffff


	//   ....[3]....
        /*0578*/ 	.word	0xffffffff


	//   ....[4]....
        /*057c*/ 	.word	0xffffffff


	//   ....[5]....
        /*0580*/ 	.word	0xffffffff


	//   ....[6]....
        /*0584*/ 	.word	0xffffffff


	//   ....[7]....
        /*0588*/ 	.word	0xffffffff


	//   ....[8]....
        /*058c*/ 	.word	0xffffffff


	//   ....[9]....
        /*0590*/ 	.word	0xffffffff


	//   ....[10]....
        /*0594*/ 	.word	0xffffffff


	//   ....[11]....
        /*0598*/ 	.word	0xffffffff


	//   ....[12]....
        /*059c*/ 	.word	0xffffffff


	//   ....[13]....
        /*05a0*/ 	.word	0xffffffff


	//   ....[14]....
        /*05a4*/ 	.word	0xffffffff


	//   ....[15]....
        /*05a8*/ 	.word	0xffffffff


	//   ....[16]....
        /*05ac*/ 	.word	0xffffffff


	//   ....[17]....
        /*05b0*/ 	.word	0xffffffff


	//   ....[18]....
        /*05b4*/ 	.word	0xffffffff


	//   ....[19]....
        /*05b8*/ 	.word	0xffffffff


	//   ....[20]....
        /*05bc*/ 	.word	0xffffffff


	//   ....[21]....
        /*05c0*/ 	.word	0xffffffff


	//   ....[22]....
        /*05c4*/ 	.word	0xffffffff


	//   ....[23]....
        /*05c8*/ 	.word	0xffffffff


	//   ....[24]....
        /*05cc*/ 	.word	0xffffffff


	//   ....[25]....
        /*05d0*/ 	.word	0xffffffff


	//   ....[26]....
        /*05d4*/ 	.word	0xffffffff


	//   ....[27]....
        /*05d8*/ 	.word	0xffffffff


	//   ....[28]....
        /*05dc*/ 	.word	0xffffffff


	//   ....[29]....
        /*05e0*/ 	.word	0xffffffff


	//   ....[30]....
        /*05e4*/ 	.word	0xffffffff


	//   ....[31]....
        /*05e8*/ 	.word	0xffffffff


	//   ....[32]....
        /*05ec*/ 	.word	0xffffffff


	//   ....[33]....
        /*05f0*/ 	.word	0xffffffff


	//   ....[34]....
        /*05f4*/ 	.word	0xffffffff


	//   ....[35]....
        /*05f8*/ 	.word	0xffffffff


	//   ....[36]....
        /*05fc*/ 	.word	0xffffffff


	//   ....[37]....
        /*0600*/ 	.word	0xffffffff


	//   ....[38]....
        /*0604*/ 	.word	0xffffffff


	//   ....[39]....
        /*0608*/ 	.word	0xffffffff


	//   ....[40]....
        /*060c*/ 	.word	0xffffffff


	//   ....[41]....
        /*0610*/ 	.word	0xffffffff


	//   ....[42]....
        /*0614*/ 	.word	0xffffffff


	//   ....[43]....
        /*0618*/ 	.word	0xffffffff


	//   ....[44]....
        /*061c*/ 	.word	0xffffffff


	//   ....[45]....
        /*0620*/ 	.word	0xffffffff


	//   ....[46]....
        /*0624*/ 	.word	0xffffffff


	//   ....[47]....
        /*0628*/ 	.word	0xffffffff


	//   ....[48]....
        /*062c*/ 	.word	0xffffffff


	//   ....[49]....
        /*0630*/ 	.word	0xffffffff


	//   ....[50]....
        /*0634*/ 	.word	0xffffffff


	//   ....[51]....
        /*0638*/ 	.word	0xffffffff


	//   ....[52]....
        /*063c*/ 	.word	0xffffffff


	//   ....[53]....
        /*0640*/ 	.word	0xffffffff


	//   ....[54]....
        /*0644*/ 	.word	0xffffffff


	//   ....[55]....
        /*0648*/ 	.word	0xffffffff


	//   ....[56]....
        /*064c*/ 	.word	0xffffffff


	//   ....[57]....
        /*0650*/ 	.word	0xffffffff


	//   ....[58]....
        /*0654*/ 	.word	0xffffffff


	//   ....[59]....
        /*0658*/ 	.word	0xffffffff


	//   ....[60]....
        /*065c*/ 	.word	0xffffffff


	//   ....[61]....
        /*0660*/ 	.word	0xffffffff


	//   ....[62]....
        /*0664*/ 	.word	0xffffffff


	//   ....[63]....
        /*0668*/ 	.word	0xffffffff


	//   ....[64]....
        /*066c*/ 	.word	0xffffffff


	//   ....[65]....
        /*0670*/ 	.word	0xffffffff


	//   ....[66]....
        /*0674*/ 	.word	0xffffffff


	//   ....[67]....
        /*0678*/ 	.word	0xffffffff


	//   ....[68]....
        /*067c*/ 	.word	0xffffffff


	//   ....[69]....
        /*0680*/ 	.word	0xffffffff


	//   ....[70]....
        /*0684*/ 	.word	0xffffffff


	//   ....[71]....
        /*0688*/ 	.word	0xffffffff


	//   ....[72]....
        /*068c*/ 	.word	0xffffffff


	//   ....[73]....
        /*0690*/ 	.word	0xffffffff


	//   ....[74]....
        /*0694*/ 	.word	0xffffffff


	//   ....[75]....
        /*0698*/ 	.word	0xffffffff


	//   ....[76]....
        /*069c*/ 	.word	0xffffffff


	//   ....[77]....
        /*06a0*/ 	.word	0xffffffff


	//   ....[78]....
        /*06a4*/ 	.word	0xffffffff


	//   ....[79]....
        /*06a8*/ 	.word	0xffffffff


	//   ....[80]....
        /*06ac*/ 	.word	0xffffffff


	//   ....[81]....
        /*06b0*/ 	.word	0xffffffff


	//   ....[82]....
        /*06b4*/ 	.word	0xffffffff


	//   ....[83]....
        /*06b8*/ 	.word	0xffffffff


	//   ....[84]....
        /*06bc*/ 	.word	0xffffffff


	//   ....[85]....
        /*06c0*/ 	.word	0xffffffff


	//   ....[86]....
        /*06c4*/ 	.word	0xffffffff


	//   ....[87]....
        /*06c8*/ 	.word	0xffffffff


	//   ....[88]....
        /*06cc*/ 	.word	0xffffffff


	//   ....[89]....
        /*06d0*/ 	.word	0xffffffff


	//   ....[90]....
        /*06d4*/ 	.word	0xffffffff


	//   ....[91]....
        /*06d8*/ 	.word	0xffffffff


	//   ....[92]....
        /*06dc*/ 	.word	0xffffffff


	//   ....[93]....
        /*06e0*/ 	.word	0xffffffff


	//   ....[94]....
        /*06e4*/ 	.word	0xffffffff


	//   ....[95]....
        /*06e8*/ 	.word	0xffffffff


	//   ....[96]....
        /*06ec*/ 	.word	0xffffffff


	//   ....[97]....
        /*06f0*/ 	.word	0xffffffff


	//   ....[98]....
        /*06f4*/ 	.word	0xffffffff


	//   ....[99]....
        /*06f8*/ 	.word	0xffffffff


	//   ....[100]....
        /*06fc*/ 	.word	0xffffffff


	//   ....[101]....
        /*0700*/ 	.word	0xffffffff


	//   ....[102]....
        /*0704*/ 	.word	0xffffffff


	//   ....[103]....
        /*0708*/ 	.word	0xffffffff


	//   ....[104]....
        /*070c*/ 	.word	0xffffffff


	//   ....[105]....
        /*0710*/ 	.word	0xffffffff


	//   ....[106]....
        /*0714*/ 	.word	0x0500000f


	//   ....[107]....
        /*0718*/ 	.word	0x0500000f


	//   ....[108]....
        /*071c*/ 	.word	0x0500000f


	//   ....[109]....
        /*0720*/ 	.word	0x0500000f


	//   ....[110]....
        /*0724*/ 	.word	0x0500000f


	//   ....[111]....
        /*0728*/ 	.word	0x0500000f


	//   ....[112]....
        /*072c*/ 	.word	0x0500000f


	//   ....[113]....
        /*0730*/ 	.word	0x0500000f


	//   ....[114]....
        /*0734*/ 	.word	0x0500000f


	//   ....[115]....
        /*0738*/ 	.word	0x0500000f


	//   ....[116]....
        /*073c*/ 	.word	0x0500000f


	//   ....[117]....
        /*0740*/ 	.word	0x0500000f


	//   ....[118]....
        /*0744*/ 	.word	0x0500000f


	//   ....[119]....
        /*0748*/ 	.word	0x0500000f


	//   ....[120]....
        /*074c*/ 	.word	0x0500000f


	//   ....[121]....
        /*0750*/ 	.word	0x0500000f


	//   ....[122]....
        /*0754*/ 	.word	0x0500000f


	//   ....[123]....
        /*0758*/ 	.word	0x0500000f


	//   ....[124]....
        /*075c*/ 	.word	0x0500000f


	//   ....[125]....
        /*0760*/ 	.word	0x0500000f


	//   ....[126]....
        /*0764*/ 	.word	0x0500000f


	//   ....[127]....
        /*0768*/ 	.word	0x0500000f


	//   ....[128]....
        /*076c*/ 	.word	0x0500000f


	//   ....[129]....
        /*0770*/ 	.word	0x0500000f


	//   ....[130]....
        /*0774*/ 	.word	0x0500000f


	//   ....[131]....
        /*0778*/ 	.word	0x0500000f


	//   ....[132]....
        /*077c*/ 	.word	0x0500000f


	//   ....[133]....
        /*0780*/ 	.word	0x0500000f


	//   ....[134]....
        /*0784*/ 	.word	0x0500000f


	//   ....[135]....
        /*0788*/ 	.word	0x0500000f


	//   ....[136]....
        /*078c*/ 	.word	0x0500000f


	//   ....[137]....
        /*0790*/ 	.word	0x0500000f


	//   ....[138]....
        /*0794*/ 	.word	0x0500000f


	//   ....[139]....
        /*0798*/ 	.word	0x0500000f


	//   ....[140]....
        /*079c*/ 	.word	0x0500000f


	//   ....[141]....
        /*07a0*/ 	.word	0x0500000f


	//   ....[142]....
        /*07a4*/ 	.word	0x0500000f


	//   ....[143]....
        /*07a8*/ 	.word	0x0500000f


	//   ....[144]....
        /*07ac*/ 	.word	0x0500000f


	//   ....[145]....
        /*07b0*/ 	.word	0x0500000f


	//   ....[146]....
        /*07b4*/ 	.word	0x0500000f


	//   ....[147]....
        /*07b8*/ 	.word	0x0500000f


	//   ....[148]....
        /*07bc*/ 	.word	0x0500000f


	//   ....[149]....
        /*07c0*/ 	.word	0x0500000f


	//   ....[150]....
        /*07c4*/ 	.word	0x0500000f


	//   ....[151]....
        /*07c8*/ 	.word	0x0500000f


	//   ....[152]....
        /*07cc*/ 	.word	0x0500000f


	//   ....[153]....
        /*07d0*/ 	.word	0x0500000f


	//   ....[154]....
        /*07d4*/ 	.word	0x0500000f


	//   ....[155]....
        /*07d8*/ 	.word	0x0500000f


	//   ....[156]....
        /*07dc*/ 	.word	0x0500000f


	//   ....[157]....
        /*07e0*/ 	.word	0x0500000f


	//   ....[158]....
        /*07e4*/ 	.word	0x0500000f


	//   ....[159]....
        /*07e8*/ 	.word	0x0500000f


	//   ....[160]....
        /*07ec*/ 	.word	0x0500000f


	//   ....[161]....
        /*07f0*/ 	.word	0x0500000f


	//   ....[162]....
        /*07f4*/ 	.word	0x0500000f


	//   ....[163]....
        /*07f8*/ 	.word	0x0500000f


	//   ....[164]....
        /*07fc*/ 	.word	0x0500000f


	//   ....[165]....
        /*0800*/ 	.word	0x0500000f


	//   ....[166]....
        /*0804*/ 	.word	0x0500000f


	//   ....[167]....
        /*0808*/ 	.word	0x0500000f


	//   ....[168]....
        /*080c*/ 	.word	0x0500000f


	//   ....[169]....
        /*0810*/ 	.word	0x0500000f


	//   ....[170]....
        /*0814*/ 	.word	0x0500000f


	//   ....[171]....
        /*0818*/ 	.word	0x0500000f


	//----- nvinfo : EIATTR_COOP_GROUP_INSTR_OFFSETS
	.align		4
.L_1203:
        /*081c*/ 	.byte	0x04, 0x28
        /*081e*/ 	.short	(.L_1205 - .L_1204)


	//   ....[0]....
.L_1204:
        /*0820*/ 	.word	0x00000070


	//   ....[1]....
        /*0824*/ 	.word	0x000001a0


	//   ....[2]....
        /*0828*/ 	.word	0x000001f0


	//   ....[3]....
        /*082c*/ 	.word	0x00000420


	//   ....[4]....
        /*0830*/ 	.word	0x00000580


	//   ....[5]....
        /*0834*/ 	.word	0x000006a0


	//   ....[6]....
        /*0838*/ 	.word	0x00000800


	//   ....[7]....
        /*083c*/ 	.word	0x00006360


	//   ....[8]....
        /*0840*/ 	.word	0x00006950


	//   ....[9]....
        /*0844*/ 	.word	0x00006960


	//   ....[10]....
        /*0848*/ 	.word	0x00006970


	//   ....[11]....
        /*084c*/ 	.word	0x00006980


	//   ....[12]....
        /*0850*/ 	.word	0x00007960


	//   ....[13]....
        /*0854*/ 	.word	0x00007970


	//   ....[14]....
        /*0858*/ 	.word	0x00007980


	//   ....[15]....
        /*085c*/ 	.word	0x00007990


	//   ....[16]....
        /*0860*/ 	.word	0x00009320


	//   ....[17]....
        /*0864*/ 	.word	0x000093c0


	//   ....[18]....
        /*0868*/ 	.word	0x00009660


	//   ....[19]....
        /*086c*/ 	.word	0x00009720


	//   ....[20]....
        /*0870*/ 	.word	0x0000a9f0


	//   ....[21]....
        /*0874*/ 	.word	0x0000aa10


	//   ....[22]....
        /*0878*/ 	.word	0x0000b240


	//   ....[23]....
        /*087c*/ 	.word	0x0000b2d0


	//   ....[24]....
        /*0880*/ 	.word	0x0000c3c0


	//   ....[25]....
        /*0884*/ 	.word	0x0000c460


	//   ....[26]....
        /*0888*/ 	.word	0x0000c4e0


	//   ....[27]....
        /*088c*/ 	.word	0x0000c6b0


	//   ....[28]....
        /*0890*/ 	.word	0x0000deb0


	//   ....[29]....
        /*0894*/ 	.word	0x0000dec0


	//   ....[30]....
        /*0898*/ 	.word	0x0000ded0


	//   ....[31]....
        /*089c*/ 	.word	0x0000dee0


	//   ....[32]....
        /*08a0*/ 	.word	0x0000e8e0


	//   ....[33]....
        /*08a4*/ 	.word	0x0000e8f0


	//   ....[34]....
        /*08a8*/ 	.word	0x0000eaf0


	//   ....[35]....
        /*08ac*/ 	.word	0x0000eb00


	//   ....[36]....
        /*08b0*/ 	.word	0x0000ecc0


	//   ....[37]....
        /*08b4*/ 	.word	0x0000ecd0


	//   ....[38]....
        /*08b8*/ 	.word	0x0000ee90


	//   ....[39]....
        /*08bc*/ 	.word	0x0000eea0


	//   ....[40]....
        /*08c0*/ 	.word	0x0000f300


	//   ....[41]....
        /*08c4*/ 	.word	0x0000f310


	//   ....[42]....
        /*08c8*/ 	.word	0x0000fff0


	//   ....[43]....
        /*08cc*/ 	.word	0x00010000


	//   ....[44]....
        /*08d0*/ 	.word	0x00011500


	//   ....[45]....
        /*08d4*/ 	.word	0x00011510


	//   ....[46]....
        /*08d8*/ 	.word	0x000116e0


	//   ....[47]....
        /*08dc*/ 	.word	0x000116f0


	//   ....[48]....
        /*08e0*/ 	.word	0x000118b0


	//   ....[49]....
        /*08e4*/ 	.word	0x000118c0


	//   ....[50]....
        /*08e8*/ 	.word	0x00011a80


	//   ....[51]....
        /*08ec*/ 	.word	0x00011a90


	//   ....[52]....
        /*08f0*/ 	.word	0x00011cb0


	//   ....[53]....
        /*08f4*/ 	.word	0x00011ee0


	//   ....[54]....
        /*08f8*/ 	.word	0x00011f10


	//   ....[55]....
        /*08fc*/ 	.word	0x00011f40


	//   ....[56]....
        /*0900*/ 	.word	0x00011f70


	//   ....[57]....
        /*0904*/ 	.word	0x00011fa0


	//   ....[58]....
        /*0908*/ 	.word	0x00011fd0


	//   ....[59]....
        /*090c*/ 	.word	0x00012170


	//   ....[60]....
        /*0910*/ 	.word	0x000121a0


	//   ....[61]....
        /*0914*/ 	.word	0x000121d0


	//   ....[62]....
        /*0918*/ 	.word	0x00012200


	//   ....[63]....
        /*091c*/ 	.word	0x00012230


	//   ....[64]....
        /*0920*/ 	.word	0x00012260


	//   ....[65]....
        /*0924*/ 	.word	0x000122f0


	//   ....[66]....
        /*0928*/ 	.word	0x00012320


	//   ....[67]....
        /*092c*/ 	.word	0x00012330


	//   ....[68]....
        /*0930*/ 	.word	0x000123e0


	//   ....[69]....
        /*0934*/ 	.word	0x000133f0


	//   ....[70]....
        /*0938*/ 	.word	0x00014fa0


	//   ....[71]....
        /*093c*/ 	.word	0x00015a90


	//   ....[72]....
        /*0940*/ 	.word	0x00015ad0


	//   ....[73]....
        /*0944*/ 	.word	0x00015b70


	//   ....[74]....
        /*0948*/ 	.word	0x00015b80


	//   ....[75]....
        /*094c*/ 	.word	0x00015c00


	//   ....[76]....
        /*0950*/ 	.word	0x00015c10


	//   ....[77]....
        /*0954*/ 	.word	0x00015c90


	//   ....[78]....
        /*0958*/ 	.word	0x00015ca0


	//   ....[79]....
        /*095c*/ 	.word	0x00015d20


	//   ....[80]....
        /*0960*/ 	.word	0x00015d30


	//   ....[81]....
        /*0964*/ 	.word	0x00015db0


	//   ....[82]....
        /*0968*/ 	.word	0x00015dc0


	//   ....[83]....
        /*096c*/ 	.word	0x00015e40


	//   ....[84]....
        /*0970*/ 	.word	0x00015e50


	//   ....[85]....
        /*0974*/ 	.word	0x00015ea0


	//   ....[86]....
        /*0978*/ 	.word	0x00015ec0


	//   ....[87]....
        /*097c*/ 	.word	0x000189a0


	//   ....[88]....
        /*0980*/ 	.word	0x00018a20


	//   ....[89]....
        /*0984*/ 	.word	0x00018a50


	//   ....[90]....
        /*0988*/ 	.word	0x00018a60


	//   ....[91]....
        /*098c*/ 	.word	0x00018a90


	//   ....[92]....
        /*0990*/ 	.word	0x00018ac0


	//   ....[93]....
        /*0994*/ 	.word	0x00018af0


	//   ....[94]....
        /*0998*/ 	.word	0x00018b20


	//   ....[95]....
        /*099c*/ 	.word	0x00018ce0


	//   ....[96]....
        /*09a0*/ 	.word	0x00018d10


	//   ....[97]....
        /*09a4*/ 	.word	0x00018d40


	//   ....[98]....
        /*09a8*/ 	.word	0x00018d70


	//   ....[99]....
        /*09ac*/ 	.word	0x00018da0


	//   ....[100]....
        /*09b0*/ 	.word	0x00018dd0


	//   ....[101]....
        /*09b4*/ 	.word	0x00018e90


	//   ....[102]....
        /*09b8*/ 	.word	0x00018eb0


	//   ....[103]....
        /*09bc*/ 	.word	0x00018ec0


	//   ....[104]....
        /*09c0*/ 	.word	0x00018f20


	//   ....[105]....
        /*09c4*/ 	.word	0x00019640


	//   ....[106]....
        /*09c8*/ 	.word	0x00019a50


	//   ....[107]....
        /*09cc*/ 	.word	0x00019af0


	//   ....[108]....
        /*09d0*/ 	.word	0x00019b80


	//   ....[109]....
        /*09d4*/ 	.word	0x00019bd0


	//   ....[110]....
        /*09d8*/ 	.word	0x00019c20


	//   ....[111]....
        /*09dc*/ 	.word	0x00019d00


	//   ....[112]....
        /*09e0*/ 	.word	0x00019d90


	//   ....[113]....
        /*09e4*/ 	.word	0x00019de0


	//   ....[114]....
        /*09e8*/ 	.word	0x00019e30


	//   ....[115]....
        /*09ec*/ 	.word	0x0001a040


	//   ....[116]....
        /*09f0*/ 	.word	0x0001a090


	//   ....[117]....
        /*09f4*/ 	.word	0x0001a120


	//   ....[118]....
        /*09f8*/ 	.word	0x0001a1b0


	//   ....[119]....
        /*09fc*/ 	.word	0x0001a240


	//   ....[120]....
        /*0a00*/ 	.word	0x0001a2d0


	//   ....[121]....
        /*0a04*/ 	.word	0x0001a360


	//   ....[122]....
        /*0a08*/ 	.word	0x0001a3f0


	//   ....[123]....
        /*0a0c*/ 	.word	0x0001a470


	//   ....[124]....
        /*0a10*/ 	.word	0x0001a4c0


	//   ....[125]....
        /*0a14*/ 	.word	0x0001a560


	//   ....[126]....
        /*0a18*/ 	.word	0x0001a5f0


	//   ....[127]....
        /*0a1c*/ 	.word	0x0001a670


	//   ....[128]....
        /*0a20*/ 	.word	0x0001a6c0


	//   ....[129]....
        /*0a24*/ 	.word	0x0001a750


	//   ....[130]....
        /*0a28*/ 	.word	0x0001a7e0


	//   ....[131]....
        /*0a2c*/ 	.word	0x0001a870


	//   ....[132]....
        /*0a30*/ 	.word	0x0001a900


	//   ....[133]....
        /*0a34*/ 	.word	0x0001a990


	//   ....[134]....
        /*0a38*/ 	.word	0x0001aa20


	//   ....[135]....
        /*0a3c*/ 	.word	0x0001aae0


	//   ....[136]....
        /*0a40*/ 	.word	0x0001adc0


	//   ....[137]....
        /*0a44*/ 	.word	0x0001afa0


	//   ....[138]....
        /*0a48*/ 	.word	0x0001aff0


	//   ....[139]....
        /*0a4c*/ 	.word	0x0001b050


	//   ....[140]....
        /*0a50*/ 	.word	0x0001b140


	//   ....[141]....
        /*0a54*/ 	.word	0x0001b1a0


	//   ....[142]....
        /*0a58*/ 	.word	0x0001b290


	//   ....[143]....
        /*0a5c*/ 	.word	0x0001b2f0


	//   ....[144]....
        /*0a60*/ 	.word	0x0001b3e0


	//   ....[145]....
        /*0a64*/ 	.word	0x0001b440


	//   ....[146]....
        /*0a68*/ 	.word	0x0001b530


	//   ....[147]....
        /*0a6c*/ 	.word	0x0001b590


	//   ....[148]....
        /*0a70*/ 	.word	0x0001b680


	//   ....[149]....
        /*0a74*/ 	.word	0x0001b6e0


	//   ....[150]....
        /*0a78*/ 	.word	0x0001b7b0


	//   ....[151]....
        /*0a7c*/ 	.word	0x0001b830


	//   ....[152]....
        /*0a80*/ 	.word	0x0001b900


	//   ....[153]....
        /*0a84*/ 	.word	0x0001bc30


	//   ....[154]....
        /*0a88*/ 	.word	0x0001bcd0


	//   ....[155]....
        /*0a8c*/ 	.word	0x0001be70


	//   ....[156]....
        /*0a90*/ 	.word	0x0001bef0


	//   ....[157]....
        /*0a94*/ 	.word	0x0001bf70


	//   ....[158]....
        /*0a98*/ 	.word	0x0001bff0


	//   ....[159]....
        /*0a9c*/ 	.word	0x0001c070


	//   ....[160]....
        /*0aa0*/ 	.word	0x0001c100


	//   ....[161]....
        /*0aa4*/ 	.word	0x0001c1a0


	//   ....[162]....
        /*0aa8*/ 	.word	0x0001c250


	//   ....[163]....
        /*0aac*/ 	.word	0x0001c2d0


	//   ....[164]....
        /*0ab0*/ 	.word	0x0001c350


	//   ....[165]....
        /*0ab4*/ 	.word	0x0001c3d0


	//   ....[166]....
        /*0ab8*/ 	.word	0x0001c460


	//   ....[167]....
        /*0abc*/ 	.word	0x0001c4e0


	//   ....[168]....
        /*0ac0*/ 	.word	0x0001c580


	//   ....[169]....
        /*0ac4*/ 	.word	0x0001c5d0


	//   ....[170]....
        /*0ac8*/ 	.word	0x0001c660


	//   ....[171]....
        /*0acc*/ 	.word	0x0001c790


	//----- nvinfo : EIATTR_REG_RECONFIG
	.align		4
.L_1205:
        /*0ad0*/ 	.byte	0x01, 0x54
	.zero		2


	//----- nvinfo : EIATTR_SYSCALL_OFFSETS
	.align		4
        /*0ad4*/ 	.byte	0x04, 0x46
        /*0ad6*/ 	.short	(.L_1207 - .L_1206)


	//   ....[0]....
.L_1206:
        /*0ad8*/ 	.word	0x00001dd0


	//   ....[1]....
        /*0adc*/ 	.word	0x00001f20


	//   ....[2]....
        /*0ae0*/ 	.word	0x00006500


	//   ....[3]....
        /*0ae4*/ 	.word	0x00006870


	//   ....[4]....
        /*0ae8*/ 	.word	0x00014bc0


	//   ....[5]....
        /*0aec*/ 	.word	0x00014d10


	//   ....[6]....
        /*0af0*/ 	.word	0x00014e10


	//   ....[7]....
        /*0af4*/ 	.word	0x000156d0


	//----- nvinfo : EIATTR_MBARRIER_INSTR_OFFSETS
	.align		4
.L_1207:
        /*0af8*/ 	.byte	0x04, 0x39
        /*0afa*/ 	.short	(.L_1209 - .L_1208)


	//   ....[0]....
.L_1208:
        /*0afc*/ 	.word	0x000002d0
        /*0b00*/ 	.word	0x000000ff
        /*0b04*/ 	.word	0x00022800
        /*0b08*/ 	.short	0x0100
        /*0b0a*/ 	.byte	0x08
	.zero		1


	//   ....[1]....
        /*0b0c*/ 	.word	0x000002e0
        /*0b10*/ 	.word	0x000000ff
        /*0b14*/ 	.word	0x00022820
        /*0b18*/ 	.short	0x0100
        /*0b1a*/ 	.byte	0x08
	.zero		1


	//   ....[2]....
        /*0b1c*/ 	.word	0x000003d0
        /*0b20*/ 	.word	0x000000ff
        /*0b24*/ 	.word	0x00022830
        /*0b28*/ 	.short	0x0100
        /*0b2a*/ 	.byte	0x08
	.zero		1


	//   ....[3]....
        /*0b2c*/ 	.word	0x000003e0
        /*0b30*/ 	.word	0x000000ff
        /*0b34*/ 	.word	0x00022840
        /*0b38*/ 	.short	0x0100
        /*0b3a*/ 	.byte	0x08
	.zero		1


	//   ....[4]....
        /*0b3c*/ 	.word	0x000003f0
        /*0b40*/ 	.word	0x000000ff
        /*0b44*/ 	.word	0x00022838
        /*0b48*/ 	.short	0x0100
        /*0b4a*/ 	.byte	0x08
	.zero		1


	//   ....[5]....
        /*0b4c*/ 	.word	0x00000400
        /*0b50*/ 	.word	0x000000ff
        /*0b54*/ 	.word	0x00022848
        /*0b58*/ 	.short	0x0100
        /*0b5a*/ 	.byte	0x08
	.zero		1


	//   ....[6]....
        /*0b5c*/ 	.word	0x00000530
        /*0b60*/ 	.word	0x000000ff
        /*0b64*/ 	.word	0x00022850
        /*0b68*/ 	.short	0x0100
        /*0b6a*/ 	.byte	0x08
	.zero		1


	//   ....[7]....
        /*0b6c*/ 	.word	0x00000540
        /*0b70*/ 	.word	0x000000ff
        /*0b74*/ 	.word	0x00022860
        /*0b78*/ 	.short	0x0100
        /*0b7a*/ 	.byte	0x08
	.zero		1


	//   ....[8]....
        /*0b7c*/ 	.word	0x00000550
        /*0b80*/ 	.word	0x000000ff
        /*0b84*/ 	.word	0x00022858
        /*0b88*/ 	.short	0x0100
        /*0b8a*/ 	.byte	0x08
	.zero		1


	//   ....[9]....
        /*0b8c*/ 	.word	0x00000560
        /*0b90*/ 	.word	0x000000ff
        /*0b94*/ 	.word	0x00022868
        /*0b98*/ 	.short	0x0100
        /*0b9a*/ 	.byte	0x08
	.zero		1


	//   ....[10]....
        /*0b9c*/ 	.word	0x00000650
        /*0ba0*/ 	.word	0x000000ff
        /*0ba4*/ 	.word	0x00022870
        /*0ba8*/ 	.short	0x0100
        /*0baa*/ 	.byte	0x06
	.zero		1


	//   ....[11]....
        /*0bac*/ 	.word	0x00000660
        /*0bb0*/ 	.word	0x000000ff
        /*0bb4*/ 	.word	0x00022880
        /*0bb8*/ 	.short	0x0100
        /*0bba*/ 	.byte	0x06
	.zero		1


	//   ....[12]....
        /*0bbc*/ 	.word	0x00000670
        /*0bc0*/ 	.word	0x000000ff
        /*0bc4*/ 	.word	0x00022878
        /*0bc8*/ 	.short	0x0100
        /*0bca*/ 	.byte	0x06
	.zero		1


	//   ....[13]....
        /*0bcc*/ 	.word	0x00000680
        /*0bd0*/ 	.word	0x000000ff
        /*0bd4*/ 	.word	0x00022888
        /*0bd8*/ 	.short	0x0100
        /*0bda*/ 	.byte	0x06
	.zero		1


	//   ....[14]....
        /*0bdc*/ 	.word	0x000007b0
        /*0be0*/ 	.word	0x000000ff
        /*0be4*/ 	.word	0x00022890
        /*0be8*/ 	.short	0x0100
        /*0bea*/ 	.byte	0x08
	.zero		1


	//   ....[15]....
        /*0bec*/ 	.word	0x000007c0
        /*0bf0*/ 	.word	0x000000ff
        /*0bf4*/ 	.word	0x000228a0
        /*0bf8*/ 	.short	0x0100
        /*0bfa*/ 	.byte	0x08
	.zero		1


	//   ....[16]....
        /*0bfc*/ 	.word	0x000007d0
        /*0c00*/ 	.word	0x000000ff
        /*0c04*/ 	.word	0x00022898
        /*0c08*/ 	.short	0x0100
        /*0c0a*/ 	.byte	0x08
	.zero		1


	//   ....[17]....
        /*0c0c*/ 	.word	0x000007e0
        /*0c10*/ 	.word	0x000000ff
        /*0c14*/ 	.word	0x000228a8
        /*0c18*/ 	.short	0x0100
        /*0c1a*/ 	.byte	0x08
	.zero		1


	//   ....[18]....
        /*0c1c*/ 	.word	0x00000910
        /*0c20*/ 	.word	0x000000ff
        /*0c24*/ 	.word	0x000228b0
        /*0c28*/ 	.short	0x0100
        /*0c2a*/ 	.byte	0x08
	.zero		1


	//   ....[19]....
        /*0c2c*/ 	.word	0x00000920
        /*0c30*/ 	.word	0x000000ff
        /*0c34*/ 	.word	0x000228c0
        /*0c38*/ 	.short	0x0100
        /*0c3a*/ 	.byte	0x08
	.zero		1


	//   ....[20]....
        /*0c3c*/ 	.word	0x00000930
        /*0c40*/ 	.word	0x000000ff
        /*0c44*/ 	.word	0x000228b8
        /*0c48*/ 	.short	0x0100
        /*0c4a*/ 	.byte	0x08
	.zero		1


	//   ....[21]....
        /*0c4c*/ 	.word	0x00000940
        /*0c50*/ 	.word	0x000000ff
        /*0c54*/ 	.word	0x000228c8
        /*0c58*/ 	.short	0x0100
        /*0c5a*/ 	.byte	0x08
	.zero		1


	//   ....[22]....
        /*0c5c*/ 	.word	0x00003160
        /*0c60*/ 	.word	0x0000005f
        /*0c64*/ 	.word	0x00022890
        /*0c68*/ 	.short	0x010a
        /*0c6a*/ 	.byte	0x3f
	.zero		1


	//   ....[23]....
        /*0c6c*/ 	.word	0x000042e0
        /*0c70*/ 	.word	0x0000005f
        /*0c74*/ 	.word	0x00022890
        /*0c78*/ 	.short	0x010a
        /*0c7a*/ 	.byte	0x3f
	.zero		1


	//   ....[24]....
        /*0c7c*/ 	.word	0x00005310
        /*0c80*/ 	.word	0x0000005f
        /*0c84*/ 	.word	0x00022890
        /*0c88*/ 	.short	0x010a
        /*0c8a*/ 	.byte	0x3f
	.zero		1


	//   ....[25]....
        /*0c8c*/ 	.word	0x00005520
        /*0c90*/ 	.word	0x00000020
        /*0c94*/ 	.word	0x00000000
        /*0c98*/ 	.short	0x0101
        /*0c9a*/ 	.byte	0x3f
	.zero		1


	//   ....[26]....
        /*0c9c*/ 	.word	0x00005560
        /*0ca0*/ 	.word	0x0000005f
        /*0ca4*/ 	.word	0x000228b0
        /*0ca8*/ 	.short	0x010a
        /*0caa*/ 	.byte	0x3f
	.zero		1


	//   ....[27]....
        /*0cac*/ 	.word	0x00005bb0
        /*0cb0*/ 	.word	0x0000005f
        /*0cb4*/ 	.word	0x00000000
        /*0cb8*/ 	.short	0x0101
        /*0cba*/ 	.byte	0x3f
	.zero		1


	//   ....[28]....
        /*0cbc*/ 	.word	0x00006590
        /*0cc0*/ 	.word	0x00000013
        /*0cc4*/ 	.word	0x00022800
        /*0cc8*/ 	.short	0x010a
        /*0cca*/ 	.byte	0x3f
	.zero		1


	//   ....[29]....
        /*0ccc*/ 	.word	0x000065e0
        /*0cd0*/ 	.word	0x00000013
        /*0cd4*/ 	.word	0x00022800
        /*0cd8*/ 	.short	0x010a
        /*0cda*/ 	.byte	0x3f
	.zero		1


	//   ....[30]....
        /*0cdc*/ 	.word	0x00006c50
        /*0ce0*/ 	.word	0x00000013
        /*0ce4*/ 	.word	0x00022800
        /*0ce8*/ 	.short	0x010a
        /*0cea*/ 	.byte	0x3f
	.zero		1


	//   ....[31]....
        /*0cec*/ 	.word	0x00007b60
        /*0cf0*/ 	.word	0x00000013
        /*0cf4*/ 	.word	0x00022800
        /*0cf8*/ 	.short	0x010a
        /*0cfa*/ 	.byte	0x3f
	.zero		1


	//   ....[32]....
        /*0cfc*/ 	.word	0x00008980
        /*0d00*/ 	.word	0x0000000f
        /*0d04*/ 	.word	0x00022830
        /*0d08*/ 	.short	0x010a
        /*0d0a*/ 	.byte	0x3f
	.zero		1


	//   ....[33]....
        /*0d0c*/ 	.word	0x00008a20
        /*0d10*/ 	.word	0x0000000f
        /*0d14*/ 	.word	0x00022830
        /*0d18*/ 	.short	0x010a
        /*0d1a*/ 	.byte	0x3f
	.zero		1


	//   ....[34]....
        /*0d1c*/ 	.word	0x00009b50
        /*0d20*/ 	.word	0x0000001b
        /*0d24*/ 	.word	0x00000000
        /*0d28*/ 	.short	0x0101
        /*0d2a*/ 	.byte	0x3f
	.zero		1


	//   ....[35]....
        /*0d2c*/ 	.word	0x0000a090
        /*0d30*/ 	.word	0x0000000f
        /*0d34*/ 	.word	0x00022850
        /*0d38*/ 	.short	0x010a
        /*0d3a*/ 	.byte	0x3f
	.zero		1


	//   ....[36]....
        /*0d3c*/ 	.word	0x0000a0e0
        /*0d40*/ 	.word	0x0000000f
        /*0d44*/ 	.word	0x00022850
        /*0d48*/ 	.short	0x010a
        /*0d4a*/ 	.byte	0x3f
	.zero		1


	//   ....[37]....
        /*0d4c*/ 	.word	0x0000a490
        /*0d50*/ 	.word	0x0000000f
        /*0d54*/ 	.word	0x00000000
        /*0d58*/ 	.short	0x0101
        /*0d5a*/ 	.byte	0x3f
	.zero		1


	//   ....[38]....
        /*0d5c*/ 	.word	0x0000a5c0
        /*0d60*/ 	.word	0x00000014
        /*0d64*/ 	.word	0x00022830
        /*0d68*/ 	.short	0x010a
        /*0d6a*/ 	.byte	0x3f
	.zero		1


	//   ....[39]....
        /*0d6c*/ 	.word	0x0000a620
        /*0d70*/ 	.word	0x00000014
        /*0d74*/ 	.word	0x00022830
        /*0d78*/ 	.short	0x010a
        /*0d7a*/ 	.byte	0x3f
	.zero		1


	//   ....[40]....
        /*0d7c*/ 	.word	0x0000ba20
        /*0d80*/ 	.word	0x0000009a
        /*0d84*/ 	.word	0x00000000
        /*0d88*/ 	.short	0x0101
        /*0d8a*/ 	.byte	0x3f
	.zero		1


	//   ....[41]....
        /*0d8c*/ 	.word	0x0000bf90
        /*0d90*/ 	.word	0x00000014
        /*0d94*/ 	.word	0x00022850
        /*0d98*/ 	.short	0x010a
        /*0d9a*/ 	.byte	0x3f
	.zero		1


	//   ....[42]....
        /*0d9c*/ 	.word	0x0000bfe0
        /*0da0*/ 	.word	0x00000014
        /*0da4*/ 	.word	0x00022850
        /*0da8*/ 	.short	0x010a
        /*0daa*/ 	.byte	0x3f
	.zero		1


	//   ....[43]....
        /*0dac*/ 	.word	0x0000c390
        /*0db0*/ 	.word	0x00000014
        /*0db4*/ 	.word	0x00000000
        /*0db8*/ 	.short	0x0101
        /*0dba*/ 	.byte	0x3f
	.zero		1


	//   ....[44]....
        /*0dbc*/ 	.word	0x0000e880
        /*0dc0*/ 	.word	0x00000003
        /*0dc4*/ 	.word	0x00000000
        /*0dc8*/ 	.short	0x0101
        /*0dca*/ 	.byte	0x3f
	.zero		1


	//   ....[45]....
        /*0dcc*/ 	.word	0x0000f260
        /*0dd0*/ 	.word	0x00000003
        /*0dd4*/ 	.word	0x00000000
        /*0dd8*/ 	.short	0x0101
        /*0dda*/ 	.byte	0x3f
	.zero		1


	//   ....[46]....
        /*0ddc*/ 	.word	0x000134d0
        /*0de0*/ 	.word	0x00000012
        /*0de4*/ 	.word	0x00022820
        /*0de8*/ 	.short	0x010a
        /*0dea*/ 	.byte	0x3f
	.zero		1


	//   ....[47]....
        /*0dec*/ 	.word	0x000135a0
        /*0df0*/ 	.word	0x00000004
        /*0df4*/ 	.word	0x000228a0
        /*0df8*/ 	.short	0x010a
        /*0dfa*/ 	.byte	0x3f
	.zero		1


	//   ....[48]....
        /*0dfc*/ 	.word	0x000137e0
        /*0e00*/ 	.word	0x00000004
        /*0e04*/ 	.word	0x000228c0
        /*0e08*/ 	.short	0x010a
        /*0e0a*/ 	.byte	0x3f
	.zero		1


	//   ....[49]....
        /*0e0c*/ 	.word	0x00013e80
        /*0e10*/ 	.word	0x00000005
        /*0e14*/ 	.word	0x000228a0
        /*0e18*/ 	.short	0x010a
        /*0e1a*/ 	.byte	0x3f
	.zero		1


	//   ....[50]....
        /*0e1c*/ 	.word	0x000140b0
        /*0e20*/ 	.word	0x00000005
        /*0e24*/ 	.word	0x000228c0
        /*0e28*/ 	.short	0x010a
        /*0e2a*/ 	.byte	0x3f
	.zero		1


	//   ....[51]....
        /*0e2c*/ 	.word	0x00015210
        /*0e30*/ 	.word	0x00000000
        /*0e34*/ 	.word	0x00022840
        /*0e38*/ 	.short	0x010a
        /*0e3a*/ 	.byte	0x3f
	.zero		1


	//   ....[52]....
        /*0e3c*/ 	.word	0x00015f60
        /*0e40*/ 	.word	0x00000012
        /*0e44*/ 	.word	0x00022800
        /*0e48*/ 	.short	0x0107
        /*0e4a*/ 	.byte	0x3f
	.zero		1


	//   ....[53]....
        /*0e4c*/ 	.word	0x00016050
        /*0e50*/ 	.word	0x00000012
        /*0e54*/ 	.word	0x00022800
        /*0e58*/ 	.short	0x0101
        /*0e5a*/ 	.byte	0x3f
	.zero		1


	//   ....[54]....
        /*0e5c*/ 	.word	0x00016070
        /*0e60*/ 	.word	0x00000012
        /*0e64*/ 	.word	0x00022820
        /*0e68*/ 	.short	0x010a
        /*0e6a*/ 	.byte	0x3f
	.zero		1


	//   ....[55]....
        /*0e6c*/ 	.word	0x00016150
        /*0e70*/ 	.word	0x00000002
        /*0e74*/ 	.word	0x00022860
        /*0e78*/ 	.short	0x010a
        /*0e7a*/ 	.byte	0x3f
	.zero		1


	//   ....[56]....
        /*0e7c*/ 	.word	0x00016a00
        /*0e80*/ 	.word	0x00000002
        /*0e84*/ 	.word	0x00022840
        /*0e88*/ 	.short	0x010a
        /*0e8a*/ 	.byte	0x3f
	.zero		1


	//   ....[57]....
        /*0e8c*/ 	.word	0x00016c50
        /*0e90*/ 	.word	0x00000002
        /*0e94*/ 	.word	0x00022860
        /*0e98*/ 	.short	0x010a
        /*0e9a*/ 	.byte	0x3f
	.zero		1


	//   ....[58]....
        /*0e9c*/ 	.word	0x00017440
        /*0ea0*/ 	.word	0x00000003
        /*0ea4*/ 	.word	0x00022840
        /*0ea8*/ 	.short	0x010a
        /*0eaa*/ 	.byte	0x3f
	.zero		1


	//   ....[59]....
        /*0eac*/ 	.word	0x00017690
        /*0eb0*/ 	.word	0x00000003
        /*0eb4*/ 	.word	0x00022860
        /*0eb8*/ 	.short	0x010a
        /*0eba*/ 	.byte	0x3f
	.zero		1


	//   ....[60]....
        /*0ebc*/ 	.word	0x00017e10
        /*0ec0*/ 	.word	0x00000003
        /*0ec4*/ 	.word	0x00022840
        /*0ec8*/ 	.short	0x010a
        /*0eca*/ 	.byte	0x3f
	.zero		1


	//   ....[61]....
        /*0ecc*/ 	.word	0x00018060
        /*0ed0*/ 	.word	0x00000003
        /*0ed4*/ 	.word	0x00022860
        /*0ed8*/ 	.short	0x010a
        /*0eda*/ 	.byte	0x3f
	.zero		1


	//   ....[62]....
        /*0edc*/ 	.word	0x000195c0
        /*0ee0*/ 	.word	0x00000000
        /*0ee4*/ 	.word	0x00022820
        /*0ee8*/ 	.short	0x010a
        /*0eea*/ 	.byte	0x3f
	.zero		1


	//   ....[63]....
        /*0eec*/ 	.word	0x000197a0
        /*0ef0*/ 	.word	0x00000006
        /*0ef4*/ 	.word	0x00000000
        /*0ef8*/ 	.short	0x010a
        /*0efa*/ 	.byte	0x3f
	.zero		1


	//   ....[64]....
        /*0efc*/ 	.word	0x000197d0
        /*0f00*/ 	.word	0x00000007
        /*0f04*/ 	.word	0x00000000
        /*0f08*/ 	.short	0x010a
        /*0f0a*/ 	.byte	0x3f
	.zero		1


	//   ....[65]....
        /*0f0c*/ 	.word	0x00019830
        /*0f10*/ 	.word	0x00000004
        /*0f14*/ 	.word	0x00000000
        /*0f18*/ 	.short	0x010a
        /*0f1a*/ 	.byte	0x3f
	.zero		1


	//   ....[66]....
        /*0f1c*/ 	.word	0x00019860
        /*0f20*/ 	.word	0x00000003
        /*0f24*/ 	.word	0x00000000
        /*0f28*/ 	.short	0x010a
        /*0f2a*/ 	.byte	0x3f
	.zero		1


	//   ....[67]....
        /*0f2c*/ 	.word	0x000198c0
        /*0f30*/ 	.word	0x0000005f
        /*0f34*/ 	.word	0x00022890
        /*0f38*/ 	.short	0x010a
        /*0f3a*/ 	.byte	0x3f
	.zero		1


	//   ....[68]....
        /*0f3c*/ 	.word	0x00019910
        /*0f40*/ 	.word	0x0000005f
        /*0f44*/ 	.word	0x00022890
        /*0f48*/ 	.short	0x010a
        /*0f4a*/ 	.byte	0x3f
	.zero		1


	//   ....[69]....
        /*0f4c*/ 	.word	0x00019960
        /*0f50*/ 	.word	0x0000005f
        /*0f54*/ 	.word	0x00022890
        /*0f58*/ 	.short	0x010a
        /*0f5a*/ 	.byte	0x3f
	.zero		1


	//   ....[70]....
        /*0f5c*/ 	.word	0x000199b0
        /*0f60*/ 	.word	0x0000005f
        /*0f64*/ 	.word	0x000228b0
        /*0f68*/ 	.short	0x010a
        /*0f6a*/ 	.byte	0x3f
	.zero		1


	//   ....[71]....
        /*0f6c*/ 	.word	0x00019c50
        /*0f70*/ 	.word	0x00000013
        /*0f74*/ 	.word	0x00022800
        /*0f78*/ 	.short	0x010a
        /*0f7a*/ 	.byte	0x3f
	.zero		1


	//   ....[72]....
        /*0f7c*/ 	.word	0x00019e60
        /*0f80*/ 	.word	0x00000013
        /*0f84*/ 	.word	0x00022800
        /*0f88*/ 	.short	0x010a
        /*0f8a*/ 	.byte	0x3f
	.zero		1


	//   ....[73]....
        /*0f8c*/ 	.word	0x00019eb0
        /*0f90*/ 	.word	0x0000000f
        /*0f94*/ 	.word	0x00022830
        /*0f98*/ 	.short	0x010a
        /*0f9a*/ 	.byte	0x3f
	.zero		1


	//   ....[74]....
        /*0f9c*/ 	.word	0x00019f00
        /*0fa0*/ 	.word	0x0000000f
        /*0fa4*/ 	.word	0x00022850
        /*0fa8*/ 	.short	0x010a
        /*0faa*/ 	.byte	0x3f
	.zero		1


	//   ....[75]....
        /*0fac*/ 	.word	0x00019f50
        /*0fb0*/ 	.word	0x00000014
        /*0fb4*/ 	.word	0x00022830
        /*0fb8*/ 	.short	0x010a
        /*0fba*/ 	.byte	0x3f
	.zero		1


	//   ....[76]....
        /*0fbc*/ 	.word	0x00019fa0
        /*0fc0*/ 	.word	0x00000014
        /*0fc4*/ 	.word	0x00022850
        /*0fc8*/ 	.short	0x010a
        /*0fca*/ 	.byte	0x3f
	.zero		1


	//   ....[77]....
        /*0fcc*/ 	.word	0x0001aba0
        /*0fd0*/ 	.word	0x00000012
        /*0fd4*/ 	.word	0x00022820
        /*0fd8*/ 	.short	0x010a
        /*0fda*/ 	.byte	0x3f
	.zero		1


	//   ....[78]....
        /*0fdc*/ 	.word	0x0001abf0
        /*0fe0*/ 	.word	0x00000004
        /*0fe4*/ 	.word	0x000228a0
        /*0fe8*/ 	.short	0x010a
        /*0fea*/ 	.byte	0x3f
	.zero		1


	//   ....[79]....
        /*0fec*/ 	.word	0x0001ac40
        /*0ff0*/ 	.word	0x00000004
        /*0ff4*/ 	.word	0x000228c0
        /*0ff8*/ 	.short	0x010a
        /*0ffa*/ 	.byte	0x3f
	.zero		1


	//   ....[80]....
        /*0ffc*/ 	.word	0x0001ac90
        /*1000*/ 	.word	0x00000005
        /*1004*/ 	.word	0x000228a0
        /*1008*/ 	.short	0x010a
        /*100a*/ 	.byte	0x3f
	.zero		1


	//   ....[81]....
        /*100c*/ 	.word	0x0001ace0
        /*1010*/ 	.word	0x00000005
        /*1014*/ 	.word	0x000228c0
        /*1018*/ 	.short	0x010a
        /*101a*/ 	.byte	0x3f
	.zero		1


	//   ....[82]....
        /*101c*/ 	.word	0x0001ae80
        /*1020*/ 	.word	0x00000000
        /*1024*/ 	.word	0x00022840
        /*1028*/ 	.short	0x010a
        /*102a*/ 	.byte	0x3f
	.zero		1


	//   ....[83]....
        /*102c*/ 	.word	0x0001b940
        /*1030*/ 	.word	0x00000012
        /*1034*/ 	.word	0x00022820
        /*1038*/ 	.short	0x010a
        /*103a*/ 	.byte	0x3f
	.zero		1


	//   ....[84]....
        /*103c*/ 	.word	0x0001b990
        /*1040*/ 	.word	0x00000002
        /*1044*/ 	.word	0x00022860
        /*1048*/ 	.short	0x010a
        /*104a*/ 	.byte	0x3f
	.zero		1


	//   ....[85]....
        /*104c*/ 	.word	0x0001b9e0
        /*1050*/ 	.word	0x00000002
        /*1054*/ 	.word	0x00022840
        /*1058*/ 	.short	0x010a
        /*105a*/ 	.byte	0x3f
	.zero		1


	//   ....[86]....
        /*105c*/ 	.word	0x0001ba30
        /*1060*/ 	.word	0x00000002
        /*1064*/ 	.word	0x00022860
        /*1068*/ 	.short	0x010a
        /*106a*/ 	.byte	0x3f
	.zero		1


	//   ....[87]....
        /*106c*/ 	.word	0x0001ba80
        /*1070*/ 	.word	0x00000003
        /*1074*/ 	.word	0x00022840
        /*1078*/ 	.short	0x010a
        /*107a*/ 	.byte	0x3f
	.zero		1


	//   ....[88]....
        /*107c*/ 	.word	0x0001bad0
        /*1080*/ 	.word	0x00000003
        /*1084*/ 	.word	0x00022860
        /*1088*/ 	.short	0x010a
        /*108a*/ 	.byte	0x3f
	.zero		1


	//   ....[89]....
        /*108c*/ 	.word	0x0001bb20
        /*1090*/ 	.word	0x00000003
        /*1094*/ 	.word	0x00022840
        /*1098*/ 	.short	0x010a
        /*109a*/ 	.byte	0x3f
	.zero		1


	//   ....[90]....
        /*109c*/ 	.word	0x0001bb70
        /*10a0*/ 	.word	0x00000003
        /*10a4*/ 	.word	0x00022860
        /*10a8*/ 	.short	0x010a
        /*10aa*/ 	.byte	0x3f
	.zero		1


	//   ....[91]....
        /*10ac*/ 	.word	0x0001c6b0
        /*10b0*/ 	.word	0x00000000
        /*10b4*/ 	.word	0x00022820
        /*10b8*/ 	.short	0x010a
        /*10ba*/ 	.byte	0x3f
	.zero		1


	//   ....[92]....
        /*10bc*/ 	.word	0x0001c850
        /*10c0*/ 	.word	0x00000006
        /*10c4*/ 	.word	0x00000000
        /*10c8*/ 	.short	0x010a
        /*10ca*/ 	.byte	0x3f
	.zero		1


	//   ....[93]....
        /*10cc*/ 	.word	0x0001c8a0
        /*10d0*/ 	.word	0x00000007
        /*10d4*/ 	.word	0x00000000
        /*10d8*/ 	.short	0x010a
        /*10da*/ 	.byte	0x3f
	.zero		1


	//   ....[94]....
        /*10dc*/ 	.word	0x0001c8f0
        /*10e0*/ 	.word	0x00000004
        /*10e4*/ 	.word	0x00000000
        /*10e8*/ 	.short	0x010a
        /*10ea*/ 	.byte	0x3f
	.zero		1


	//----- nvinfo : EIATTR_NUM_MBARRIERS
	.align		4
.L_1209:
        /*10ec*/ 	.byte	0x03, 0x38
        /*10ee*/ 	.short	0x0016


	//----- nvinfo : EIATTR_EXIT_INSTR_OFFSETS
	.align		4
        /*10f0*/ 	.byte	0x04, 0x1c
        /*10f2*/ 	.short	(.L_1211 - .L_1210)


	//   ....[0]....
.L_1210:
        /*10f4*/ 	.word	0x000198b0


	//----- nvinfo : EIATTR_MAX_THREADS
	.align		4
.L_1211:
        /*10f8*/ 	.byte	0x04, 0x05
        /*10fa*/ 	.short	(.L_1213 - .L_1212)
.L_1212:
        /*10fc*/ 	.word	0x00000180
        /*1100*/ 	.word	0x00000001
        /*1104*/ 	.word	0x00000001


	//----- nvinfo : EIATTR_CRS_STACK_SIZE
	.align		4
.L_1213:
        /*1108*/ 	.byte	0x04, 0x1e
        /*110a*/ 	.short	(.L_1215 - .L_1214)
.L_1214:
        /*110c*/ 	.word	0x00000000


	//----- nvinfo : EIATTR_CBANK_PARAM_SIZE
	.align		4
.L_1215:
        /*1110*/ 	.byte	0x03, 0x19
        /*1112*/ 	.short	0x0af0


	//----- nvinfo : EIATTR_PARAM_CBANK
	.align		4
        /*1114*/ 	.byte	0x04, 0x0a
        /*1116*/ 	.short	(.L_1217 - .L_1216)
	.align		4
.L_1216:
        /*1118*/ 	.word	index@(.nv.constant0._ZN7cutlass13device_kernelIN5flash11enable_sm90INS1_16FlashAttnFwdSm90INS1_25CollectiveMainloopFwdSm90ILi2EN4cute5tupleIJNS5_1CILi1EEES8_S8_EEENS6_IJNS7_ILi128EEENS7_ILi96EEENS7_ILi64EEEEEELi256ENS_6half_tEfNS_4arch4Sm90ELb0ELb0ELb0ELb1ELb0ELb1ELb0ELb1ELb0ELb1ELb1ELb0EEENS1_21CollectiveEpilogueFwdINS6_IJSA_NS7_ILi256EEESB_EEES9_SE_SG_Li256ELb1ELb1ELb1ELb0EEENS1_36VarlenDynamicPersistentTileSchedulerILi128ELi96ELi256ELi128ELb1ELb1ELb1ELb0ELb1ELb1EEEEEEEEEvNT_6ParamsE)
        /*111c*/ 	.short	0x0210
        /*111e*/ 	.short	0x0af0


	//----- nvinfo : EIATTR_SW_WAR
	.align		4
.L_1217:
        /*1120*/ 	.byte	0x04, 0x36
        /*1122*/ 	.short	(.L_1219 - .L_1218)
.L_1218:
        /*1124*/ 	.word	0x00000008
.L_1219:


//--------------------- .nv.info._ZN7cutlass13device_kernelIN5flash11enable_sm90INS1_16FlashAttnFwdSm90INS1_25CollectiveMainloopFwdSm90ILi2EN4cute5tupleIJNS5_1CILi1EEES8_S8_EEENS6_IJNS7_ILi128EEENS7_ILi96EEENS7_ILi64EEEEEELi256ENS_6half_tEfNS_4arch4Sm90ELb0ELb0ELb0ELb1ELb0ELb0ELb1ELb1ELb0ELb1ELb1ELb0EEENS1_21CollectiveEpilogueFwdINS6_IJSA_NS7_ILi256EEESB_EEES9_SE_SG_Li256ELb1ELb1ELb1ELb0EEENS1_36VarlenDynamicPersistentTileSchedulerILi128ELi96ELi256ELi128ELb1ELb1ELb1ELb0ELb1ELb1EEEEEEEEEvNT_6ParamsE --------------------------
	.section	.nv.info._ZN7cutlass13device_kernelIN5flash11enable_sm90INS1_16FlashAttnFwdSm90INS1_25CollectiveMainloopFwdSm90ILi2EN4cute5tupleIJNS5_1CILi1EEES8_S8_EEENS6_IJNS7_ILi128EEENS7_ILi96EEENS7_ILi64EEEEEELi256ENS_6half_tEfNS_4arch4Sm90ELb0ELb0ELb0ELb1ELb0ELb0ELb1ELb1ELb0ELb1ELb1ELb0EEENS1_21CollectiveEpilogueFwdINS6_IJSA_NS7_ILi256EEESB_EEES9_SE_SG_Li256ELb1ELb1ELb1ELb0EEENS1_36VarlenDynamicPersistentTileSchedulerILi128ELi96ELi256ELi128ELb1ELb1ELb1ELb0ELb1ELb1EEEEEEEEEvNT_6ParamsE,"",@"SHT_CUDA_INFO"
	.sectionflags	@""
	.align	4


	//----- nvinfo : EIATTR_CUDA_API_VERSION
	.align		4
        /*0000*/ 	.byte	0x04, 0x37
        /*0002*/ 	.short	(.L_1221 - .L_1220)
.L_1220:
        /*0004*/ 	.word	0x00000082


	//----- nvinfo : EIATTR_KPARAM_INFO
	.align		4
.L_1221:
        /*0008*/ 	.byte	0x04, 0x17
        /*000a*/ 	.short	(.L_1223 - .L_1222)
.L_1222:
        /*000c*/ 	.word	0x00000000
        /*0010*/ 	.short	0x0000
        /*0012*/ 	.short	0x0070
        /*0014*/ 	.byte	0x00, 0xf0, 0x01, 0x2e


	//----- nvinfo : EIATTR_SPARSE_MMA_MASK
	.align		4
.L_1223:
        /*0018*/ 	.byte	0x03, 0x50
        /*001a*/ 	.short	0x0000


	//----- nvinfo : EIATTR_MAXREG_COUNT
	.align		4
        /*001c*/ 	.byte	0x03, 0x1b
        /*001e*/ 	.short	0x00a8


	//----- nvinfo : EIATTR_NUM_BARRIERS
	.align		4
        /*0020*/ 	.byte	0x02, 0x4c
        /*0022*/ 	.byte	0x10
	.zero		1


	//----- nvinfo : EIATTR_EXTERNS
	.align		4
        /*0024*/ 	.byte	0x04, 0x0f
        /*0026*/ 	.short	(.L_1225 - .L_1224)


	//   ....[0]....
	.align		4
.L_1224:
        /*0028*/ 	.word	index@(__assertfail)


	//----- nvinfo : EIATTR_ANNOTATIONS
	.align		4
.L_1225:
        /*002c*/ 	.byte	0x04, 0x55
        /*002e*/ 	.short	(.L_1227 - .L_1226)


	//   ....[0]....
.L_1226:
        /* <DEDUP_REMOVED lines=96> */


	//----- nvinfo : EIATTR_MERCURY_ISA_VERSION
	.align		4
.L_1227:
        /*0620*/ 	.byte	0x03, 0x5f
        /*0622*/ 	.short	0x0101


	//----- nvinfo : EIATTR_UNUSED_LOAD_BYTE_OFFSET
	.align		4
        /*0624*/ 	.byte	0x04, 0x44
        /*0626*/ 	.short	(.L_1229 - .L_1228)


	//   ....[0]....
.L_1228:
        /*0628*/ 	.word	0x00000a50
        /*062c*/ 	.word	0x0000fff0


	//   ....[1]....
        /*0630*/ 	.word	0x00006ec0
        /*0634*/ 	.word	0x0000fff0


	//----- nvinfo : EIATTR_INT_WARP_WIDE_INSTR_OFFSETS
	.align		4
.L_1229:
        /*0638*/ 	.byte	0x04, 0x31
        /*063a*/ 	.short	(.L_1231 - .L_1230)


	//   ....[0]....
.L_1230:
        /*063c*/ 	.word	0x00000120


	//   ....[1]....
        /*0640*/ 	.word	0x00000160


	//   ....[2]....
        /*0644*/ 	.word	0x000001d0


	//   ....[3]....
        /*0648*/ 	.word	0x00000240


	//   ....[4]....
        /*064c*/ 	.word	0x0000cbe0


	//   ....[5]....
        /*0650*/ 	.word	0x0000cc70


	//   ....[6]....
        /*0654*/ 	.word	0x00011510


	//   ....[7]....
        /*0658*/ 	.word	0x000115a0


	//----- nvinfo : EIATTR_COOP_GROUP_MASK_REGIDS
	.align		4
.L_1231:
        /*065c*/ 	.byte	0x04, 0x29
        /*065e*/ 	.short	(.L_1233 - .L_1232)


	//   ....[0]....
.L_1232:
        /*0660*/ 	.word	0xffffffff


	//   ....[1]....
        /*0664*/ 	.word	0xffffffff


	//   ....[2]....
        /*0668*/ 	.word	0xffffffff


	//   ....[3]....
        /*066c*/ 	.word	0xffffffff


	//   ....[4]....
        /*0670*/ 	.word	0xffffffff


	//   ....[5]....
        /*0674*/ 	.word	0xffffffff


	//   ....[6]....
        /*0678*/ 	.word	0xffffffff


	//   ....[7]....
        /*067c*/ 	.word	0xffffffff


	//   ....[8]....
        /*0680*/ 	.word	0xffffffff


	//   ....[9]....
        /*0684*/ 	.word	0xffffffff


	//   ....[10]....
        /*0688*/ 	.word	0xffffffff


	//   ....[11]....
        /*068c*/ 	.word	0xffffffff


	//   ....[12]....
        /*0690*/ 	.word	0xffffffff


	//   ....[13]....
        /*0694*/ 	.word	0xffffffff


	//   ....[14]....
        /*0698*/ 	.word	0xffffffff


	//   ....[15]....
        /*069c*/ 	.word	0xffffffff


	//   ....[16]....
        /*06a0*/ 	.word	0xffffffff


	//   ....[17]....
        /*06a4*/ 	.word	0xffffffff


	//   ....[18]....
        /*06a8*/ 	.word	0xffffffff


	//   ....[19]....
        /*06ac*/ 	.word	0xffffffff


	//   ....[20]....
        /*06b0*/ 	.word	0xffffffff


	//   ....[21]....
        /*06b4*/ 	.word	0xffffffff


	//   ....[22]....
        /*06b8*/ 	.word	0xffffffff


	//   ....[23]....
        /*06bc*/ 	.word	0xffffffff


	//   ....[24]....
        /*06c0*/ 	.word	0xffffffff


	//   ....[25]....
        /*06c4*/ 	.word	0xffffffff


	//   ....[26]....
        /*06c8*/ 	.word	0xffffffff


	//   ....[27]....
        /*06cc*/ 	.word	0xffffffff


	//   ....[28]....
        /*06d0*/ 	.word	0xffffffff


	//   ....[29]....
        /*06d4*/ 	.word	0xffffffff


	//   ....[30]....
        /*06d8*/ 	.word	0xffffffff


	//   ....[31]....
        /*06dc*/ 	.word	0xffffffff


	//   ....[32]....
        /*06e0*/ 	.word	0xffffffff


	//   ....[33]....
        /*06e4*/ 	.word	0xffffffff


	//   ....[34]....
        /*06e8*/ 	.word	0xffffffff


	//   ....[35]....
        /*06ec*/ 	.word	0xffffffff


	//   ....[36]....
        /*06f0*/ 	.word	0xffffffff


	//   ....[37]....
        /*06f4*/ 	.word	0xffffffff


	//   ....[38]....
        /*06f8*/ 	.word	0xffffffff


	//   ....[39]....
        /*06fc*/ 	.word	0xffffffff


	//   ....[40]....
        /*0700*/ 	.word	0xffffffff


	//   ....[41]....
        /*0704*/ 	.word	0xffffffff


	//   ....[42]....
        /*0708*/ 	.word	0xffffffff


	//   ....[43]....
        /*070c*/ 	.word	0xffffffff


	//   ....[44]....
        /*0710*/ 	.word	0xffffffff


	//   ....[45]....
        /*0714*/ 	.word	0xffffffff


	//   ....[46]....
        /*0718*/ 	.word	0xffffffff


	//   ....[47]....
        /*071c*/ 	.word	0xffffffff


	//   ....[48]....
        /*0720*/ 	.word	0xffffffff


	//   ....[49]....
        /*0724*/ 	.word	0xffffffff


	//   ....[50]....
        /*0728*/ 	.word	0xffffffff


	//   ....[51]....
        /*072c*/ 	.word	0xffffffff


	//   ....[52]....
        /*0730*/ 	.word	0xffffffff


	//   ....[53]....
        /*0734*/ 	.word	0xffffffff


	//   ....[54]....
        /*0738*/ 	.word	0xffffffff


	//   ....[55]....
        /*073c*/ 	.word	0xffffffff


	//   ....[56]....
        /*0740*/ 	.word	0xffffffff


	//   ....[57]....
        /*0744*/ 	.word	0xffffffff


	//   ....[58]....
        /*0748*/ 	.word	0xffffffff


	//   ....[59]....
        /*074c*/ 	.word	0xffffffff


	//   ....[60]....
        /*0750*/ 	.word	0xffffffff


	//   ....[61]....
        /*0754*/ 	.word	0xffffffff


	//   ....[62]....
        /*0758*/ 	.word	0xffffffff


	//   ....[63]....
        /*075c*/ 	.word	0xffffffff


	//   ....[64]....
        /*0760*/ 	.word	0xffffffff


	//   ....[65]....
        /*0764*/ 	.word	0xffffffff


	//   ....[66]....
        /*0768*/ 	.word	0xffffffff


	//   ....[67]....
        /*076c*/ 	.word	0xffffffff


	//   ....[68]....
        /*0770*/ 	.word	0xffffffff


	//   ....[69]....
        /*0774*/ 	.word	0xffffffff


	//   ....[70]....
        /*0778*/ 	.word	0xffffffff


	//   ....[71]....
        /*077c*/ 	.word	0xffffffff


	//   ....[72]....
        /*0780*/ 	.word	0xffffffff


	//   ....[73]....
        /*0784*/ 	.word	0xffffffff


	//   ....[74]....
        /*0788*/ 	.word	0xffffffff


	//   ....[75]....
        /*078c*/ 	.word	0xffffffff


	//   ....[76]....
        /*0790*/ 	.word	0xffffffff


	//   ....[77]....
        /*0794*/ 	.word	0xffffffff


	//   ....[78]....
        /*0798*/ 	.word	0xffffffff


	//   ....[79]....
        /*079c*/ 	.word	0xffffffff


	//   ....[80]....
        /*07a0*/ 	.word	0xffffffff


	//   ....[81]....
        /*07a4*/ 	.word	0xffffffff


	//   ....[82]....
        /*07a8*/ 	.word	0xffffffff


	//   ....[83]....
        /*07ac*/ 	.word	0xffffffff


	//   ....[84]....
        /*07b0*/ 	.word	0xffffffff


	//   ....[85]....
        /*07b4*/ 	.word	0xffffffff


	//   ....[86]....
        /*07b8*/ 	.word	0xffffffff


	//   ....[87]....
        /*07bc*/ 	.word	0xffffffff


	//   ....[88]....
        /*07c0*/ 	.word	0xffffffff


	//   ....[89]....
        /*07c4*/ 	.word	0xffffffff


	//   ....[90]....
        /*07c8*/ 	.word	0xffffffff


	//   ....[91]....
        /*07cc*/ 	.word	0xffffffff


	//   ....[92]....
        /*07d0*/ 	.word	0xffffffff


	//   ....[93]....
        /*07d4*/ 	.word	0xffffffff


	//   ....[94]....
        /*07d8*/ 	.word	0xffffffff


	//   ....[95]....
        /*07dc*/ 	.word	0xffffffff


	//   ....[96]....
        /*07e0*/ 	.word	0xffffffff


	//   ....[97]....
        /*07e4*/ 	.word	0xffffffff


	//   ....[98]....
        /*07e8*/ 	.word	0xffffffff


	//   ....[99]....
        /*07ec*/ 	.word	0xffffffff


	//   ....[100]....
        /*07f0*/ 	.word	0xffffffff


	//   ....[101]....
        /*07f4*/ 	.word	0xffffffff


	//   ....[102]....
        /*07f8*/ 	.word	0xffffffff


	//   ....[103]....
        /*07fc*/ 	.word	0xffffffff


	//   ....[104]....
        /*0800*/ 	.word	0xffffffff


	//   ....[105]....
        /*0804*/ 	.word	0xffffffff


	//   ....[106]....
        /*0808*/ 	.word	0xffffffff


	//   ....[107]....
        /*080c*/ 	.word	0xffffffff


	//   ....[108]....
        /*0810*/ 	.word	0xffffffff


	//   ....[109]....
        /*0814*/ 	.word	0xffffffff


	//   ....[110]....
        /*0818*/ 	.word	0xffffffff


	//   ....[111]....
        /*081c*/ 	.word	0xffffffff


	//   ....[112]....
        /*0820*/ 	.word	0xffffffff


	//   ....[113]....
        /*0824*/ 	.word	0x0500000f


	//   ....[114]....
        /*0828*/ 	.word	0x0500000f


	//   ....[115]....
        /*082c*/ 	.word	0x0500000f


	//   ....[116]....
        /*0830*/ 	.word	0x0500000f


	//   ....[117]....
        /*0834*/ 	.word	0x0500000f


	//   ....[118]....
        /*0838*/ 	.word	0x0500000f


	//   ....[119]....
        /*083c*/ 	.word	0x0500000f


	//   ....[120]....
        /*0840*/ 	.word	0x0500000f


	//   ....[121]....
        /*0844*/ 	.word	0x0500000f


	//   ....[122]....
        /*0848*/ 	.word	0x0500000f


	//   ....[123]....
        /*084c*/ 	.word	0x0500000f


	//   ....[124]....
        /*0850*/ 	.word	0x0500000f


	//   ....[125]....
        /*0854*/ 	.word	0x0500000f


	//   ....[126]....
        /*0858*/ 	.word	0x0500000f


	//   ....[127]....
        /*085c*/ 	.word	0x0500000f


	//   ....[128]....
        /*0860*/ 	.word	0x0500000f


	//   ....[129]....
        /*0864*/ 	.word	0x0500000f


	//   ....[130]....
        /*0868*/ 	.word	0x0500000f


	//   ....[131]....
        /*086c*/ 	.word	0x0500000f


	//   ....[132]....
        /*0870*/ 	.word	0x0500000f


	//   ....[133]....
        /*0874*/ 	.word	0x0500000f


	//   ....[134]....
        /*0878*/ 	.word	0x0500000f


	//   ....[135]....
        /*087c*/ 	.word	0x0500000f


	//   ....[136]....
        /*0880*/ 	.word	0x0500000f


	//   ....[137]....
        /*0884*/ 	.word	0x0500000f


	//   ....[138]....
        /*0888*/ 	.word	0x0500000f


	//   ....[139]....
        /*088c*/ 	.word	0x0500000f


	//   ....[140]....
        /*0890*/ 	.word	0x0500000f


	//   ....[141]....
        /*0894*/ 	.word	0x0500000f


	//   ....[142]....
        /*0898*/ 	.word	0x0500000f


	//   ....[143]....
        /*089c*/ 	.word	0x0500000f


	//   ....[144]....
        /*08a0*/ 	.word	0x0500000f


	//   ....[145]....
        /*08a4*/ 	.word	0x0500000f


	//   ....[146]....
        /*08a8*/ 	.word	0x0500000f


	//   ....[147]....
        /*08ac*/ 	.word	0x0500000f


	//   ....[148]....
        /*08b0*/ 	.word	0x0500000f


	//   ....[149]....
        /*08b4*/ 	.word	0x0500000f


	//   ....[150]....
        /*08b8*/ 	.word	0x0500000f


	//   ....[151]....
        /*08bc*/ 	.word	0x0500000f


	//   ....[152]....
        /*08c0*/ 	.word	0x0500000f


	//   ....[153]....
        /*08c4*/ 	.word	0x0500000f


	//   ....[154]....
        /*08c8*/ 	.word	0x0500000f


	//   ....[155]....
        /*08cc*/ 	.word	0x0500000f


	//   ....[156]....
        /*08d0*/ 	.word	0x0500000f


	//   ....[157]....
        /*08d4*/ 	.word	0x0500000f


	//   ....[158]....
        /*08d8*/ 	.word	0x0500000f


	//   ....[159]....
        /*08dc*/ 	.word	0x0500000f


	//   ....[160]....
        /*08e0*/ 	.word	0x0500000f


	//   ....[161]....
        /*08e4*/ 	.word	0x0500000f


	//   ....[162]....
        /*08e8*/ 	.word	0x0500000f


	//   ....[163]....
        /*08ec*/ 	.word	0x0500000f


	//   ....[164]....
        /*08f0*/ 	.word	0x0500000f


	//----- nvinfo : EIATTR_COOP_GROUP_INSTR_OFFSETS
	.align		4
.L_1233:
        /*08f4*/ 	.byte	0x04, 0x28
        /*08f6*/ 	.short	(.L_1235 - .L_1234)


	//   ....[0]....
.L_1234:
        /*08f8*/ 	.word	0x00000060


	//   ....[1]....
        /*08fc*/ 	.word	0x00000130


	//   ....[2]....
        /*0900*/ 	.word	0x000001f0


	//   ....[3]....
        /*0904*/ 	.word	0x000003c0


	//   ....[4]....
        /*0908*/ 	.word	0x00000520


	//   ....[5]....
        /*090c*/ 	.word	0x00000640


	//   ....[6]....
        /*0910*/ 	.word	0x000007a0


	//   ....[7]....
        /*0914*/ 	.word	0x00001b90


	//   ....[8]....
        /*0918*/ 	.word	0x00003210


	//   ....[9]....
        /*091c*/ 	.word	0x000032f0


	//   ....[10]....
        /*0920*/ 	.word	0x000033a0


	//   ....[11]....
        /*0924*/ 	.word	0x000034f0


	//   ....[12]....
        /*0928*/ 	.word	0x00004c80


	//   ....[13]....
        /*092c*/ 	.word	0x00004ca0


	//   ....[14]....
        /*0930*/ 	.word	0x00005500


	//   ....[15]....
        /*0934*/ 	.word	0x00005560


	//   ....[16]....
        /*0938*/ 	.word	0x000064c0


	//   ....[17]....
        /*093c*/ 	.word	0x000064f0


	//   ....[18]....
        /*0940*/ 	.word	0x00006520


	//   ....[19]....
        /*0944*/ 	.word	0x00006530


	//   ....[20]....
        /*0948*/ 	.word	0x00007f20


	//   ....[21]....
        /*094c*/ 	.word	0x00007f30


	//   ....[22]....
        /*0950*/ 	.word	0x00007f40


	//   ....[23]....
        /*0954*/ 	.word	0x00007f90


	//   ....[24]....
        /*0958*/ 	.word	0x00008a30


	//   ....[25]....
        /*095c*/ 	.word	0x00008a60


	//   ....[26]....
        /*0960*/ 	.word	0x00008be0


	//   ....[27]....
        /*0964*/ 	.word	0x00008c00


	//   ....[28]....
        /*0968*/ 	.word	0x00008d40


	//   ....[29]....
        /*096c*/ 	.word	0x00008d60


	//   ....[30]....
        /*0970*/ 	.word	0x00008eb0


	//   ....[31]....
        /*0974*/ 	.word	0x00008ed0


	//   ....[32]....
        /*0978*/ 	.word	0x000094f0


	//   ....[33]....
        /*097c*/ 	.word	0x00009520


	//   ....[34]....
        /*0980*/ 	.word	0x00009dd0


	//   ....[35]....
        /*0984*/ 	.word	0x00009de0


	//   ....[36]....
        /*0988*/ 	.word	0x0000af30


	//   ....[37]....
        /*098c*/ 	.word	0x0000af60


	//   ....[38]....
        /*0990*/ 	.word	0x0000b0d0


	//   ....[39]....
        /*0994*/ 	.word	0x0000b0f0


	//   ....[40]....
        /*0998*/ 	.word	0x0000b230


	//   ....[41]....
        /*099c*/ 	.word	0x0000b250


	//   ....[42]....
        /*09a0*/ 	.word	0x0000b3a0


	//   ....[43]....
        /*09a4*/ 	.word	0x0000b3c0


	//   ....[44]....
        /*09a8*/ 	.word	0x0000b590


	//   ....[45]....
        /*09ac*/ 	.word	0x0000b7d0


	//   ....[46]....
        /*09b0*/ 	.word	0x0000b800


	//   ....[47]....
        /*09b4*/ 	.word	0x0000b830


	//   ....[48]....
        /*09b8*/ 	.word	0x0000b860


	//   ....[49]....
        /*09bc*/ 	.word	0x0000b890


	//   ....[50]....
        /*09c0*/ 	.word	0x0000b8c0


	//   ....[51]....
        /*09c4*/ 	.word	0x0000ba60


	//   ....[52]....
        /*09c8*/ 	.word	0x0000ba90


	//   ....[53]....
        /*09cc*/ 	.word	0x0000bac0


	//   ....[54]....
        /*09d0*/ 	.word	0x0000baf0


	//   ....[55]....
        /*09d4*/ 	.word	0x0000bb20


	//   ....[56]....
        /*09d8*/ 	.word	0x0000bb50


	//   ....[57]....
        /*09dc*/ 	.word	0x0000bbe0


	//   ....[58]....
        /*09e0*/ 	.word	0x0000bc10


	//   ....[59]....
        /*09e4*/ 	.word	0x0000bc20


	//   ....[60]....
        /*09e8*/ 	.word	0x0000bcd0


	//   ....[61]....
        /*09ec*/ 	.word	0x0000d1c0


	//   ....[62]....
        /*09f0*/ 	.word	0x0000dca0


	//   ....[63]....
        /*09f4*/ 	.word	0x0000dcc0


	//   ....[64]....
        /*09f8*/ 	.word	0x0000dcd0


	//   ....[65]....
        /*09fc*/ 	.word	0x0000dd00


	//   ....[66]....
        /*0a00*/ 	.word	0x0000dde0


	//   ....[67]....
        /*0a04*/ 	.word	0x0000de70


	//   ....[68]....
        /*0a08*/ 	.word	0x0000dea0


	//   ....[69]....
        /*0a0c*/ 	.word	0x0000df20


	//   ....[70]....
        /*0a10*/ 	.word	0x0000df50


	//   ....[71]....
        /*0a14*/ 	.word	0x0000dfd0


	//   ....[72]....
        /*0a18*/ 	.word	0x0000e000


	//   ....[73]....
        /*0a1c*/ 	.word	0x0000e080


	//   ....[74]....
        /*0a20*/ 	.word	0x0000e0b0


	//   ....[75]....
        /*0a24*/ 	.word	0x0000e0d0


	//   ....[76]....
        /*0a28*/ 	.word	0x0000e120


	//   ....[77]....
        /*0a2c*/ 	.word	0x0000e130


	//   ....[78]....
        /*0a30*/ 	.word	0x0000e860


	//   ....[79]....
        /*0a34*/ 	.word	0x0000e8c0


	//   ....[80]....
        /*0a38*/ 	.word	0x0000e8d0


	//   ....[81]....
        /*0a3c*/ 	.word	0x0000e970


	//   ....[82]....
        /*0a40*/ 	.word	0x0000ea00


	//   ....[83]....
        /*0a44*/ 	.word	0x0000ea10


	//   ....[84]....
        /*0a48*/ 	.word	0x0000eaa0


	//   ....[85]....
        /*0a4c*/ 	.word	0x0000eab0


	//   ....[86]....
        /*0a50*/ 	.word	0x0000eb20


	//   ....[87]....
        /*0a54*/ 	.word	0x0000eb30


	//   ....[88]....
        /*0a58*/ 	.word	0x0000ebb0


	//   ....[89]....
        /*0a5c*/ 	.word	0x0000ebc0


	//   ....[90]....
        /*0a60*/ 	.word	0x0000ec40


	//   ....[91]....
        /*0a64*/ 	.word	0x0000ec50


	//   ....[92]....
        /*0a68*/ 	.word	0x0000ec60


	//   ....[93]....
        /*0a6c*/ 	.word	0x0000eca0


	//   ....[94]....
        /*0a70*/ 	.word	0x00011830


	//   ....[95]....
        /*0a74*/ 	.word	0x00011860


	//   ....[96]....
        /*0a78*/ 	.word	0x000118c0


	//   ....[97]....
        /*0a7c*/ 	.word	0x000118f0


	//   ....[98]....
        /*0a80*/ 	.word	0x00011920


	//   ....[99]....
        /*0a84*/ 	.word	0x00011950


	//   ....[100]....
        /*0a88*/ 	.word	0x00011980


	//   ....[101]....
        /*0a8c*/ 	.word	0x000119b0


	//   ....[102]....
        /*0a90*/ 	.word	0x00011b70


	//   ....[103]....
        /*0a94*/ 	.word	0x00011ba0


	//   ....[104]....
        /*0a98*/ 	.word	0x00011bd0


	//   ....[105]....
        /*0a9c*/ 	.word	0x00011c00


	//   ....[106]....
        /*0aa0*/ 	.word	0x00011c30


	//   ....[107]....
        /*0aa4*/ 	.word	0x00011c60


	//   ....[108]....
        /*0aa8*/ 	.word	0x00011d20


	//   ....[109]....
        /*0aac*/ 	.word	0x00011d40


	//   ....[110]....
        /*0ab0*/ 	.word	0x00011d50


	//   ....[111]....
        /*0ab4*/ 	.word	0x00011db0


	//   ....[112]....
        /*0ab8*/ 	.word	0x000124d0


	//   ....[113]....
        /*0abc*/ 	.word	0x000129f0


	//   ....[114]....
        /*0ac0*/ 	.word	0x00012b70


	//   ....[115]....
        /*0ac4*/ 	.word	0x00012bd0


	//   ....[116]....
        /*0ac8*/ 	.word	0x00012c40


	//   ....[117]....
        /*0acc*/ 	.word	0x00012cb0


	//   ....[118]....
        /*0ad0*/ 	.word	0x00012d60


	//   ....[119]....
        /*0ad4*/ 	.word	0x00012e50


	//   ....[120]....
        /*0ad8*/ 	.word	0x00012f80


	//   ....[121]....
        /*0adc*/ 	.word	0x00013020


	//   ....[122]....
        /*0ae0*/ 	.word	0x000130f0


	//   ....[123]....
        /*0ae4*/ 	.word	0x00013190


	//   ....[124]....
        /*0ae8*/ 	.word	0x00013260


	//   ....[125]....
        /*0aec*/ 	.word	0x00013300


	//   ....[126]....
        /*0af0*/ 	.word	0x000133d0


	//   ....[127]....
        /*0af4*/ 	.word	0x00013470


	//   ....[128]....
        /*0af8*/ 	.word	0x00013520


	//   ....[129]....
        /*0afc*/ 	.word	0x000135c0


	//   ....[130]....
        /*0b00*/ 	.word	0x00013860


	//   ....[131]....
        /*0b04*/ 	.word	0x00013910


	//   ....[132]....
        /*0b08*/ 	.word	0x00013a10


	//   ....[133]....
        /*0b0c*/ 	.word	0x00013b00


	//   ....[134]....
        /*0b10*/ 	.word	0x00013bc0


	//   ....[135]....
        /*0b14*/ 	.word	0x00013c80


	//   ....[136]....
        /*0b18*/ 	.word	0x00013d40


	//   ....[137]....
        /*0b1c*/ 	.word	0x00013e00


	//   ....[138]....
        /*0b20*/ 	.word	0x00013ec0


	//   ....[139]....
        /*0b24*/ 	.word	0x00013f80


	//   ....[140]....
        /*0b28*/ 	.word	0x00014040


	//   ....[141]....
        /*0b2c*/ 	.word	0x000140f0


	//   ....[142]....
        /*0b30*/ 	.word	0x000141f0


	//   ....[143]....
        /*0b34*/ 	.word	0x00014240


	//   ....[144]....
        /*0b38*/ 	.word	0x000142a0


	//   ....[145]....
        /*0b3c*/ 	.word	0x00014380


	//   ....[146]....
        /*0b40*/ 	.word	0x000146b0


	//   ....[147]....
        /*0b44*/ 	.word	0x00014750


	//   ....[148]....
        /*0b48*/ 	.word	0x000148f0


	//   ....[149]....
        /*0b4c*/ 	.word	0x00014970


	//   ....[150]....
        /*0b50*/ 	.word	0x000149f0


	//   ....[151]....
        /*0b54*/ 	.word	0x00014a70


	//   ....[152]....
        /*0b58*/ 	.word	0x00014af0


	//   ....[153]....
        /*0b5c*/ 	.word	0x00014b80


	//   ....[154]....
        /*0b60*/ 	.word	0x00014c20


	//   ....[155]....
        /*0b64*/ 	.word	0x00014cd0


	//   ....[156]....
        /*0b68*/ 	.word	0x00014d50


	//   ....[157]....
        /*0b6c*/ 	.word	0x00014dd0


	//   ....[158]....
        /*0b70*/ 	.word	0x00014e50


	//   ....[159]....
        /*0b74*/ 	.word	0x00014ee0


	//   ....[160]....
        /*0b78*/ 	.word	0x00014f60


	//   ....[161]....
        /*0b7c*/ 	.word	0x00015000


	//   ....[162]....
        /*0b80*/ 	.word	0x00015050


	//   ....[163]....
        /*0b84*/ 	.word	0x000150e0


	//   ....[164]....
        /*0b88*/ 	.word	0x00015210


	//----- nvinfo : EIATTR_REG_RECONFIG
	.align		4
.L_1235:
        /*0b8c*/ 	.byte	0x01, 0x54
	.zero		2


	//----- nvinfo : EIATTR_SYSCALL_OFFSETS
	.align		4
        /*0b90*/ 	.byte	0x04, 0x46
        /*0b92*/ 	.short	(.L_1237 - .L_1236)


	//   ....[0]....
.L_1236:
        /*0b94*/ 	.word	0x00001d10


	//   ....[1]....
        /*0b98*/ 	.word	0x0000cde0


	//   ....[2]....
        /*0b9c*/ 	.word	0x0000cf30


	//   ....[3]....
        /*0ba0*/ 	.word	0x0000d030


	//   ....[4]....
        /*0ba4*/ 	.word	0x0000d890


	//   ....[5]....
        /*0ba8*/ 	.word	0x0000e4a0


	//----- nvinfo : EIATTR_MBARRIER_INSTR_OFFSETS
	.align		4
.L_1237:
        /*0bac*/ 	.byte	0x04, 0x39
        /*0bae*/ 	.short	(.L_1239 - .L_1238)


	//   ....[0]....
.L_1238:
        /*0bb0*/ 	.word	0x00000260
        /*0bb4*/ 	.word	0x000000ff
        /*0bb8*/ 	.word	0x00032400
        /*0bbc*/ 	.short	0x0100
        /*0bbe*/ 	.byte	0x08
	.zero		1


	//   ....[1]....
        /*0bc0*/ 	.word	0x00000270
        /*0bc4*/ 	.word	0x000000ff
        /*0bc8*/ 	.word	0x00032410
        /*0bcc*/ 	.short	0x0100
        /*0bce*/ 	.byte	0x08
	.zero		1


	//   ....[2]....
        /*0bd0*/ 	.word	0x00000280
        /*0bd4*/ 	.word	0x000000ff
        /*0bd8*/ 	.word	0x00032420
        /*0bdc*/ 	.short	0x0100
        /*0bde*/ 	.byte	0x08
	.zero		1


	//   ....[3]....
        /*0be0*/ 	.word	0x00000370
        /*0be4*/ 	.word	0x000000ff
        /*0be8*/ 	.word	0x00032430
        /*0bec*/ 	.short	0x0100
        /*0bee*/ 	.byte	0x08
	.zero		1


	//   ....[4]....
        /*0bf0*/ 	.word	0x00000380
        /*0bf4*/ 	.word	0x000000ff
        /*0bf8*/ 	.word	0x00032440
        /*0bfc*/ 	.short	0x0100
        /*0bfe*/ 	.byte	0x08
	.zero		1


	//   ....[5]....
        /*0c00*/ 	.word	0x00000390
        /*0c04*/ 	.word	0x000000ff
        /*0c08*/ 	.word	0x00032438
        /*0c0c*/ 	.short	0x0100
        /*0c0e*/ 	.byte	0x08
	.zero		1


	//   ....[6]....
        /*0c10*/ 	.word	0x000003a0
        /*0c14*/ 	.word	0x000000ff
        /*0c18*/ 	.word	0x00032448
        /*0c1c*/ 	.short	0x0100
        /*0c1e*/ 	.byte	0x08
	.zero		1


	//   ....[7]....
        /*0c20*/ 	.word	0x000004d0
        /*0c24*/ 	.word	0x000000ff
        /*0c28*/ 	.word	0x00032450
        /*0c2c*/ 	.short	0x0100
        /*0c2e*/ 	.byte	0x08
	.zero		1


	//   ....[8]....
        /*0c30*/ 	.word	0x000004e0
        /*0c34*/ 	.word	0x000000ff
        /*0c38*/ 	.word	0x00032460
        /*0c3c*/ 	.short	0x0100
        /*0c3e*/ 	.byte	0x08
	.zero		1


	//   ....[9]....
        /*0c40*/ 	.word	0x000004f0
        /*0c44*/ 	.word	0x000000ff
        /*0c48*/ 	.word	0x00032458
        /*0c4c*/ 	.short	0x0100
        /*0c4e*/ 	.byte	0x08
	.zero		1


	//   ....[10]....
        /*0c50*/ 	.word	0x00000500
        /*0c54*/ 	.word	0x000000ff
        /*0c58*/ 	.word	0x00032468
        /*0c5c*/ 	.short	0x0100
        /*0c5e*/ 	.byte	0x08
	.zero		1


	//   ....[11]....
        /*0c60*/ 	.word	0x000005f0
        /*0c64*/ 	.word	0x000000ff
        /*0c68*/ 	.word	0x00032470
        /*0c6c*/ 	.short	0x0100
        /*0c6e*/ 	.byte	0x06
	.zero		1


	//   ....[12]....
        /*0c70*/ 	.word	0x00000600
        /*0c74*/ 	.word	0x000000ff
        /*0c78*/ 	.word	0x00032480
        /*0c7c*/ 	.short	0x0100
        /*0c7e*/ 	.byte	0x06
	.zero		1


	//   ....[13]....
        /*0c80*/ 	.word	0x00000610
        /*0c84*/ 	.word	0x000000ff
        /*0c88*/ 	.word	0x00032478
        /*0c8c*/ 	.short	0x0100
        /*0c8e*/ 	.byte	0x06
	.zero		1


	//   ....[14]....
        /*0c90*/ 	.word	0x00000620
        /*0c94*/ 	.word	0x000000ff
        /*0c98*/ 	.word	0x00032488
        /*0c9c*/ 	.short	0x0100
        /*0c9e*/ 	.byte	0x06
	.zero		1


	//   ....[15]....
        /*0ca0*/ 	.word	0x00000750
        /*0ca4*/ 	.word	0x000000ff
        /*0ca8*/ 	.word	0x00032490
        /*0cac*/ 	.short	0x0100
        /*0cae*/ 	.byte	0x08
	.zero		1


	//   ....[16]....
        /*0cb0*/ 	.word	0x00000760
        /*0cb4*/ 	.word	0x000000ff
        /*0cb8*/ 	.word	0x000324a0
        /*0cbc*/ 	.short	0x0100
        /*0cbe*/ 	.byte	0x08
	.zero		1


	//   ....[17]....
        /*0cc0*/ 	.word	0x00000770
        /*0cc4*/ 	.word	0x000000ff
        /*0cc8*/ 	.word	0x00032498
        /*0ccc*/ 	.short	0x0100
        /*0cce*/ 	.byte	0x08
	.zero		1


	//   ....[18]....
        /*0cd0*/ 	.word	0x00000780
        /*0cd4*/ 	.word	0x000000ff
        /*0cd8*/ 	.word	0x000324a8
        /*0cdc*/ 	.short	0x0100
        /*0cde*/ 	.byte	0x08
	.zero		1


	//   ....[19]....
        /*0ce0*/ 	.word	0x000008b0
        /*0ce4*/ 	.word	0x000000ff
        /*0ce8*/ 	.word	0x000324b0
        /*0cec*/ 	.short	0x0100
        /*0cee*/ 	.byte	0x08
	.zero		1


	//   ....[20]....
        /*0cf0*/ 	.word	0x000008c0
        /*0cf4*/ 	.word	0x000000ff
        /*0cf8*/ 	.word	0x000324c0
        /*0cfc*/ 	.short	0x0100
        /*0cfe*/ 	.byte	0x08
	.zero		1


	//   ....[21]....
        /*0d00*/ 	.word	0x000008d0
        /*0d04*/ 	.word	0x000000ff
        /*0d08*/ 	.word	0x000324b8
        /*0d0c*/ 	.short	0x0100
        /*0d0e*/ 	.byte	0x08
	.zero		1


	//   ....[22]....
        /*0d10*/ 	.word	0x000008e0
        /*0d14*/ 	.word	0x000000ff
        /*0d18*/ 	.word	0x000324c8
        /*0d1c*/ 	.short	0x0100
        /*0d1e*/ 	.byte	0x08
	.zero		1


	//   ....[23]....
        /*0d20*/ 	.word	0x00001dd0
        /*0d24*/ 	.word	0x00000005
        /*0d28*/ 	.word	0x00032400
        /*0d2c*/ 	.short	0x010a
        /*0d2e*/ 	.byte	0x3f
	.zero		1


	//   ....[24]....
        /*0d30*/ 	.word	0x00001e80
        /*0d34*/ 	.word	0x00000015
        /*0d38*/ 	.word	0x00032430
        /*0d3c*/ 	.short	0x010a
        /*0d3e*/ 	.byte	0x3f
	.zero		1


	//   ....[25]....
        /*0d40*/ 	.word	0x00001ec0
        /*0d44*/ 	.word	0x00000015
        /*0d48*/ 	.word	0x00032430
        /*0d4c*/ 	.short	0x010a
        /*0d4e*/ 	.byte	0x3f
	.zero		1


	//   ....[26]....
        /*0d50*/ 	.word	0x000021f0
        /*0d54*/ 	.word	0x00000005
        /*0d58*/ 	.word	0x00032410
        /*0d5c*/ 	.short	0x010a
        /*0d5e*/ 	.byte	0x3f
	.zero		1


	//   ....[27]....
        /*0d60*/ 	.word	0x00002230
        /*0d64*/ 	.word	0x00000015
        /*0d68*/ 	.word	0x00032450
        /*0d6c*/ 	.short	0x010a
        /*0d6e*/ 	.byte	0x3f
	.zero		1


	//   ....[28]....
        /*0d70*/ 	.word	0x00002270
        /*0d74*/ 	.word	0x00000015
        /*0d78*/ 	.word	0x00032450
        /*0d7c*/ 	.short	0x010a
        /*0d7e*/ 	.byte	0x3f
	.zero		1


	//   ....[29]....
        /*0d80*/ 	.word	0x000037a0
        /*0d84*/ 	.word	0x00000018
        /*0d88*/ 	.word	0x00000000
        /*0d8c*/ 	.short	0x0101
        /*0d8e*/ 	.byte	0x3f
	.zero		1


	//   ....[30]....
        /*0d90*/ 	.word	0x00004110
        /*0d94*/ 	.word	0x00000015
        /*0d98*/ 	.word	0x00000000
        /*0d9c*/ 	.short	0x0101
        /*0d9e*/ 	.byte	0x3f
	.zero		1


	//   ....[31]....
        /*0da0*/ 	.word	0x00004260
        /*0da4*/ 	.word	0x000000ff
        /*0da8*/ 	.word	0x00032430
        /*0dac*/ 	.short	0x010a
        /*0dae*/ 	.byte	0x04
	.zero		1


	//   ....[32]....
        /*0db0*/ 	.word	0x000042a0
        /*0db4*/ 	.word	0x000000ff
        /*0db8*/ 	.word	0x00032430
        /*0dbc*/ 	.short	0x010a
        /*0dbe*/ 	.byte	0x04
	.zero		1


	//   ....[33]....
        /*0dc0*/ 	.word	0x000044b0
        /*0dc4*/ 	.word	0x000000ff
        /*0dc8*/ 	.word	0x00032450
        /*0dcc*/ 	.short	0x010a
        /*0dce*/ 	.byte	0x04
	.zero		1


	//   ....[34]....
        /*0dd0*/ 	.word	0x000044f0
        /*0dd4*/ 	.word	0x000000ff
        /*0dd8*/ 	.word	0x00032450
        /*0ddc*/ 	.short	0x010a
        /*0dde*/ 	.byte	0x04
	.zero		1


	//   ....[35]....
        /*0de0*/ 	.word	0x00005620
        /*0de4*/ 	.word	0x0000009c
        /*0de8*/ 	.word	0x00000000
        /*0dec*/ 	.short	0x0101
        /*0dee*/ 	.byte	0x3f
	.zero		1


	//   ....[36]....
        /*0df0*/ 	.word	0x00006430
        /*0df4*/ 	.word	0x000000dc
        /*0df8*/ 	.word	0x00000000
        /*0dfc*/ 	.short	0x0101
        /*0dfe*/ 	.byte	0x3f
	.zero		1


	//   ....[37]....
        /*0e00*/ 	.word	0x00008a10
        /*0e04*/ 	.word	0x00000000
        /*0e08*/ 	.word	0x00000000
        /*0e0c*/ 	.short	0x0101
        /*0e0e*/ 	.byte	0x3f
	.zero		1


	//   ....[38]....
        /*0e10*/ 	.word	0x000094c0
        /*0e14*/ 	.word	0x00000002
        /*0e18*/ 	.word	0x00000000
        /*0e1c*/ 	.short	0x0101
        /*0e1e*/ 	.byte	0x3f
	.zero		1


	//   ....[39]....
        /*0e20*/ 	.word	0x0000d430
        /*0e24*/ 	.word	0x00000000
        /*0e28*/ 	.word	0x00032440
        /*0e2c*/ 	.short	0x010a
        /*0e2e*/ 	.byte	0x3f
	.zero		1


	//   ....[40]....
        /*0e30*/ 	.word	0x0000e250
        /*0e34*/ 	.word	0x00000012
        /*0e38*/ 	.word	0x00032400
        /*0e3c*/ 	.short	0x0107
        /*0e3e*/ 	.byte	0x3f
	.zero		1


	//   ....[41]....
        /*0e40*/ 	.word	0x0000e2f0
        /*0e44*/ 	.word	0x00000012
        /*0e48*/ 	.word	0x00032400
        /*0e4c*/ 	.short	0x0101
        /*0e4e*/ 	.byte	0x3f
	.zero		1


	//   ....[42]....
        /*0e50*/ 	.word	0x0000ede0
        /*0e54*/ 	.word	0x00000012
        /*0e58*/ 	.word	0x00032410
        /*0e5c*/ 	.short	0x0107
        /*0e5e*/ 	.byte	0x3f
	.zero		1


	//   ....[43]....
        /*0e60*/ 	.word	0x0000eee0
        /*0e64*/ 	.word	0x00000012
        /*0e68*/ 	.word	0x00032410
        /*0e6c*/ 	.short	0x0101
        /*0e6e*/ 	.byte	0x3f
	.zero		1


	//   ....[44]....
        /*0e70*/ 	.word	0x0000ef00
        /*0e74*/ 	.word	0x00000012
        /*0e78*/ 	.word	0x00032420
        /*0e7c*/ 	.short	0x010a
        /*0e7e*/ 	.byte	0x3f
	.zero		1


	//   ....[45]....
        /*0e80*/ 	.word	0x0000efe0
        /*0e84*/ 	.word	0x00000002
        /*0e88*/ 	.word	0x00032460
        /*0e8c*/ 	.short	0x010a
        /*0e8e*/ 	.byte	0x3f
	.zero		1


	//   ....[46]....
        /*0e90*/ 	.word	0x0000f8b0
        /*0e94*/ 	.word	0x00000002
        /*0e98*/ 	.word	0x00032440
        /*0e9c*/ 	.short	0x010a
        /*0e9e*/ 	.byte	0x3f
	.zero		1


	//   ....[47]....
        /*0ea0*/ 	.word	0x0000fae0
        /*0ea4*/ 	.word	0x00000002
        /*0ea8*/ 	.word	0x00032460
        /*0eac*/ 	.short	0x010a
        /*0eae*/ 	.byte	0x3f
	.zero		1


	//   ....[48]....
        /*0eb0*/ 	.word	0x000102f0
        /*0eb4*/ 	.word	0x00000002
        /*0eb8*/ 	.word	0x00032440
        /*0ebc*/ 	.short	0x010a
        /*0ebe*/ 	.byte	0x3f
	.zero		1


	//   ....[49]....
        /*0ec0*/ 	.word	0x00010520
        /*0ec4*/ 	.word	0x00000002
        /*0ec8*/ 	.word	0x00032460
        /*0ecc*/ 	.short	0x010a
        /*0ece*/ 	.byte	0x3f
	.zero		1


	//   ....[50]....
        /*0ed0*/ 	.word	0x00010cc0
        /*0ed4*/ 	.word	0x00000003
        /*0ed8*/ 	.word	0x00032440
        /*0edc*/ 	.short	0x010a
        /*0ede*/ 	.byte	0x3f
	.zero		1


	//   ....[51]....
        /*0ee0*/ 	.word	0x00010ef0
        /*0ee4*/ 	.word	0x00000003
        /*0ee8*/ 	.word	0x00032460
        /*0eec*/ 	.short	0x010a
        /*0eee*/ 	.byte	0x3f
	.zero		1


	//   ....[52]....
        /*0ef0*/ 	.word	0x00012450
        /*0ef4*/ 	.word	0x00000000
        /*0ef8*/ 	.word	0x00032420
        /*0efc*/ 	.short	0x010a
        /*0efe*/ 	.byte	0x3f
	.zero		1


	//   ....[53]....
        /*0f00*/ 	.word	0x00012640
        /*0f04*/ 	.word	0x00000006
        /*0f08*/ 	.word	0x00000000
        /*0f0c*/ 	.short	0x010a
        /*0f0e*/ 	.byte	0x3f
	.zero		1


	//   ....[54]....
        /*0f10*/ 	.word	0x00012670
        /*0f14*/ 	.word	0x00000007
        /*0f18*/ 	.word	0x00000000
        /*0f1c*/ 	.short	0x010a
        /*0f1e*/ 	.byte	0x3f
	.zero		1


	//   ....[55]....
        /*0f20*/ 	.word	0x000126d0
        /*0f24*/ 	.word	0x00000004
        /*0f28*/ 	.word	0x00000000
        /*0f2c*/ 	.short	0x010a
        /*0f2e*/ 	.byte	0x3f
	.zero		1


	//   ....[56]....
        /*0f30*/ 	.word	0x00012700
        /*0f34*/ 	.word	0x00000003
        /*0f38*/ 	.word	0x00000000
        /*0f3c*/ 	.short	0x010a
        /*0f3e*/ 	.byte	0x3f
	.zero		1


	//   ....[57]....
        /*0f40*/ 	.word	0x00012760
        /*0f44*/ 	.word	0x00000005
        /*0f48*/ 	.word	0x00032400
        /*0f4c*/ 	.short	0x010a
        /*0f4e*/ 	.byte	0x3f
	.zero		1


	//   ....[58]....
        /*0f50*/ 	.word	0x000127b0
        /*0f54*/ 	.word	0x00000015
        /*0f58*/ 	.word	0x00032430
        /*0f5c*/ 	.short	0x010a
        /*0f5e*/ 	.byte	0x3f
	.zero		1


	//   ....[59]....
        /*0f60*/ 	.word	0x00012800
        /*0f64*/ 	.word	0x00000005
        /*0f68*/ 	.word	0x00032410
        /*0f6c*/ 	.short	0x010a
        /*0f6e*/ 	.byte	0x3f
	.zero		1


	//   ....[60]....
        /*0f70*/ 	.word	0x00012850
        /*0f74*/ 	.word	0x00000015
        /*0f78*/ 	.word	0x00032450
        /*0f7c*/ 	.short	0x010a
        /*0f7e*/ 	.byte	0x3f
	.zero		1


	//   ....[61]....
        /*0f80*/ 	.word	0x000128b0
        /*0f84*/ 	.word	0x00000099
        /*0f88*/ 	.word	0x00032430
        /*0f8c*/ 	.short	0x010a
        /*0f8e*/ 	.byte	0x3f
	.zero		1


	//   ....[62]....
        /*0f90*/ 	.word	0x00012910
        /*0f94*/ 	.word	0x00000014
        /*0f98*/ 	.word	0x00032450
        /*0f9c*/ 	.short	0x010a
        /*0f9e*/ 	.byte	0x3f
	.zero		1


	//   ....[63]....
        /*0fa0*/ 	.word	0x00012ab0
        /*0fa4*/ 	.word	0x00000000
        /*0fa8*/ 	.word	0x00032440
        /*0fac*/ 	.short	0x010a
        /*0fae*/ 	.byte	0x3f
	.zero		1


	//   ....[64]....
        /*0fb0*/ 	.word	0x000143c0
        /*0fb4*/ 	.word	0x00000012
        /*0fb8*/ 	.word	0x00032420
        /*0fbc*/ 	.short	0x010a
        /*0fbe*/ 	.byte	0x3f
	.zero		1


	//   ....[65]....
        /*0fc0*/ 	.word	0x00014410
        /*0fc4*/ 	.word	0x00000002
        /*0fc8*/ 	.word	0x00032460
        /*0fcc*/ 	.short	0x010a
        /*0fce*/ 	.byte	0x3f
	.zero		1


	//   ....[66]....
        /*0fd0*/ 	.word	0x00014460
        /*0fd4*/ 	.word	0x00000002
        /*0fd8*/ 	.word	0x00032440
        /*0fdc*/ 	.short	0x010a
        /*0fde*/ 	.byte	0x3f
	.zero		1


	//   ....[67]....
        /*0fe0*/ 	.word	0x000144b0
        /*0fe4*/ 	.word	0x00000002
        /*0fe8*/ 	.word	0x00032460
        /*0fec*/ 	.short	0x010a
        /*0fee*/ 	.byte	0x3f
	.zero		1


	//   ....[68]....
        /*0ff0*/ 	.word	0x00014500
        /*0ff4*/ 	.word	0x00000002
        /*0ff8*/ 	.word	0x00032440
        /*0ffc*/ 	.short	0x010a
        /*0ffe*/ 	.byte	0x3f
	.zero		1


	//   ....[69]....
        /*1000*/ 	.word	0x00014550
        /*1004*/ 	.word	0x00000002
        /*1008*/ 	.word	0x00032460
        /*100c*/ 	.short	0x010a
        /*100e*/ 	.byte	0x3f
	.zero		1


	//   ....[70]....
        /*1010*/ 	.word	0x000145a0
        /*1014*/ 	.word	0x00000003
        /*1018*/ 	.word	0x00032440
        /*101c*/ 	.short	0x010a
        /*101e*/ 	.byte	0x3f
	.zero		1


	//   ....[71]....
        /*1020*/ 	.word	0x000145f0
        /*1024*/ 	.word	0x00000003
        /*1028*/ 	.word	0x00032460
        /*102c*/ 	.short	0x010a
        /*102e*/ 	.byte	0x3f
	.zero		1


	//   ....[72]....
        /*1030*/ 	.word	0x00015130
        /*1034*/ 	.word	0x00000000
        /*1038*/ 	.word	0x00032420
        /*103c*/ 	.short	0x010a
        /*103e*/ 	.byte	0x3f
	.zero		1


	//   ....[73]....
        /*1040*/ 	.word	0x000152d0
        /*1044*/ 	.word	0x00000006
        /*1048*/ 	.word	0x00000000
        /*104c*/ 	.short	0x010a
        /*104e*/ 	.byte	0x3f
	.zero		1


	//   ....[74]....
        /*1050*/ 	.word	0x00015320
        /*1054*/ 	.word	0x00000007
        /*1058*/ 	.word	0x00000000
        /*105c*/ 	.short	0x010a
        /*105e*/ 	.byte	0x3f
	.zero		1


	//   ....[75]....
        /*1060*/ 	.word	0x00015370
        /*1064*/ 	.word	0x00000004
        /*1068*/ 	.word	0x00000000
        /*106c*/ 	.short	0x010a
        /*106e*/ 	.byte	0x3f
	.zero		1


	//----- nvinfo : EIATTR_NUM_MBARRIERS
	.align		4
.L_1239:
        /*1070*/ 	.byte	0x03, 0x38
        /*1072*/ 	.short	0x0017


	//----- nvinfo : EIATTR_EXIT_INSTR_OFFSETS
	.align		4
        /*1074*/ 	.byte	0x04, 0x1c
        /*1076*/ 	.short	(.L_1241 - .L_1240)


	//   ....[0]....
.L_1240:
        /*1078*/ 	.word	0x00000a90


	//   ....[1]....
        /*107c*/ 	.word	0x0000b530


	//   ....[2]....
        /*1080*/ 	.word	0x00012750


	//----- nvinfo : EIATTR_MAX_THREADS
	.align		4
.L_1241:
        /*1084*/ 	.byte	0x04, 0x05
        /*1086*/ 	.short	(.L_1243 - .L_1242)
.L_1242:
        /*1088*/ 	.word	0x00000180
        /*108c*/ 	.word	0x00000001
        /*1090*/ 	.word	0x00000001


	//----- nvinfo : EIATTR_CRS_STACK_SIZE
	.align		4
.L_1243:
        /*1094*/ 	.byte	0x04, 0x1e
        /*1096*/ 	.short	(.L_1245 - .L_1244)
.L_1244:
        /*1098*/ 	.word	0x00000000


	//----- nvinfo : EIATTR_CBANK_PARAM_SIZE
	.align		4
.L_1245:
        /*109c*/ 	.byte	0x03, 0x19
        /*109e*/ 	.short	0x0bf0


	//----- nvinfo : EIATTR_PARAM_CBANK
	.align		4
        /*10a0*/ 	.byte	0x04, 0x0a
        /*10a2*/ 	.short	(.L_1247 - .L_1246)
	.align		4
.L_1246:
        /*10a4*/ 	.word	index@(.nv.constant0._ZN7cutlass13device_kernelIN5flash11enable_sm90INS1_16FlashAttnFwdSm90INS1_25CollectiveMainloopFwdSm90ILi2EN4cute5tupleIJNS5_1CILi1EEES8_S8_EEENS6_IJNS7_ILi128EEENS7_ILi96EEENS7_ILi64EEEEEELi256ENS_6half_tEfNS_4arch4Sm90ELb0ELb0ELb0ELb1ELb0ELb0ELb1ELb1ELb0ELb1ELb1ELb0EEENS1_21CollectiveEpilogueFwdINS6_IJSA_NS7_ILi256EEESB_EEES9_SE_SG_Li256ELb1ELb1ELb1ELb0EEENS1_36VarlenDynamicPersistentTileSchedulerILi128ELi96ELi256ELi128ELb1ELb1ELb1ELb0ELb1ELb1EEEEEEEEEvNT_6ParamsE)
        /*10a8*/ 	.short	0x0210
        /*10aa*/ 	.short	0x0bf0


	//----- nvinfo : EIATTR_SW_WAR
	.align		4
.L_1247:
        /*10ac*/ 	.byte	0x04, 0x36
        /*10ae*/ 	.short	(.L_1249 - .L_1248)
.L_1248:
        /*10b0*/ 	.word	0x00000008
.L_1249:


//--------------------- .nv.info._ZN7cutlass13device_kernelIN5flash11enable_sm90INS1_16FlashAttnFwdSm90INS1_25CollectiveMainloopFwdSm90ILi2EN4cute5tupleIJNS5_1CILi1EEES8_S8_EEENS6_IJNS7_ILi128EEENS7_ILi96EEENS7_ILi64EEEEEELi256ENS_6half_tEfNS_4arch4Sm90ELb0ELb0ELb0ELb1ELb0ELb1ELb1ELb1ELb0ELb1ELb1ELb0EEENS1_21CollectiveEpilogueFwdINS6_IJSA_NS7_ILi256EEESB_EEES9_SE_SG_Li256ELb1ELb1ELb1ELb0EEENS1_36VarlenDynamicPersistentTileSchedulerILi128ELi96ELi256ELi128ELb1ELb1ELb1ELb0ELb1ELb1EEEEEEEEEvNT_6ParamsE --------------------------
	.section	.nv.info._ZN7cutlass13device_kernelIN5flash11enable_sm90INS1_16FlashAttnFwdSm90INS1_25CollectiveMainloopFwdSm90ILi2EN4cute5tupleIJNS5_1CILi1EEES8_S8_EEENS6_IJNS7_ILi128EEENS7_ILi96EEENS7_ILi64EEEEEELi256ENS_6half_tEfNS_4arch4Sm90ELb0ELb0ELb0ELb1ELb0ELb1ELb1ELb1ELb0ELb1ELb1ELb0EEENS1_21CollectiveEpilogueFwdINS6_IJSA_NS7_ILi256EEESB_EEES9_SE_SG_Li256ELb1ELb1ELb1ELb0EEENS1_36VarlenDynamicPersistentTileSchedulerILi128ELi96ELi256ELi128ELb1ELb1ELb1ELb0ELb1ELb1EEEEEEEEEvNT_6ParamsE,"",@"SHT_CUDA_INFO"
	.sectionflags	@""
	.align	4


	//----- nvinfo : EIATTR_CUDA_API_VERSION
	.align		4
        /*0000*/ 	.byte	0x04, 0x37
        /*0002*/ 	.short	(.L_1251 - .L_1250)
.L_1250:
        /*0004*/ 	.word	0x00000082


	//----- nvinfo : EIATTR_KPARAM_INFO
	.align		4
.L_1251:
        /*0008*/ 	.byte	0x04, 0x17
        /*000a*/ 	.short	(.L_1253 - .L_1252)
.L_1252:
        /*000c*/ 	.word	0x00000000
        /*0010*/ 	.short	0x0000
        /*0012*/ 	.short	0x0070
        /*0014*/ 	.byte	0x00, 0xf0, 0x01, 0x2e


	//----- nvinfo : EIATTR_SPARSE_MMA_MASK
	.align		4
.L_1253:
        /*0018*/ 	.byte	0x03, 0x50
        /*001a*/ 	.short	0x0000


	//----- nvinfo : EIATTR_MAXREG_COUNT
	.align		4
        /*001c*/ 	.byte	0x03, 0x1b
        /*001e*/ 	.short	0x00a8


	//----- nvinfo : EIATTR_NUM_BARRIERS
	.align		4
        /*0020*/ 	.byte	0x02, 0x4c
        /*0022*/ 	.byte	0x10
	.zero		1


	//----- nvinfo : EIATTR_EXTERNS
	.align		4
        /*0024*/ 	.byte	0x04, 0x0f
        /*0026*/ 	.short	(.L_1255 - .L_1254)


	//   ....[0]....
	.align		4
.L_1254:
        /*0028*/ 	.word	index@(__assertfail)


	//----- nvinfo : EIATTR_ANNOTATIONS
	.align		4
.L_1255:
        /*002c*/ 	.byte	0x04, 0x55
        /*002e*/ 	.short	(.L_1257 - .L_1256)


	//   ....[0]....
.L_1256:
        /* <DEDUP_REMOVED lines=123> */


	//----- nvinfo : EIATTR_MERCURY_ISA_VERSION
	.align		4
.L_1257:
        /*07c8*/ 	.byte	0x03, 0x5f
        /*07ca*/ 	.short	0x0101


	//----- nvinfo : EIATTR_UNUSED_LOAD_BYTE_OFFSET
	.align		4
        /*07cc*/ 	.byte	0x04, 0x44
        /*07ce*/ 	.short	(.L_1259 - .L_1258)


	//   ....[0]....
.L_1258:
        /*07d0*/ 	.word	0x00000b00
        /*07d4*/ 	.word	0x0000fff0


	//   ....[1]....
        /*07d8*/ 	.word	0x0000e600
        /*07dc*/ 	.word	0x0000fff0


	//----- nvinfo : EIATTR_INT_WARP_WIDE_INSTR_OFFSETS
	.align		4
.L_1259:
        /*07e0*/ 	.byte	0x04, 0x31
        /*07e2*/ 	.short	(.L_1261 - .L_1260)


	//   ....[0]....
.L_1260:
        /*07e4*/ 	.word	0x00000190


	//   ....[1]....
        /*07e8*/ 	.word	0x000001d0


	//   ....[2]....
        /*07ec*/ 	.word	0x00000240


	//   ....[3]....
        /*07f0*/ 	.word	0x00000250


	//   ....[4]....
        /*07f4*/ 	.word	0x000163a0


	//   ....[5]....
        /*07f8*/ 	.word	0x00016430


	//   ....[6]....
        /*07fc*/ 	.word	0x0001ae10


	//   ....[7]....
        /*0800*/ 	.word	0x0001aea0


	//----- nvinfo : EIATTR_COOP_GROUP_MASK_REGIDS
	.align		4
.L_1261:
        /*0804*/ 	.byte	0x04, 0x29
        /*0806*/ 	.short	(.L_1263 - .L_1262)


	//   ....[0]....
.L_1262:
        /*0808*/ 	.word	0xffffffff


	//   ....[1]....
        /*080c*/ 	.word	0xffffffff


	//   ....[2]....
        /*0810*/ 	.word	0xffffffff


	//   ....[3]....
        /*0814*/ 	.word	0xffffffff


	//   ....[4]....
        /*0818*/ 	.word	0xffffffff


	//   ....[5]....
        /*081c*/ 	.word	0xffffffff


	//   ....[6]....
        /*0820*/ 	.word	0xffffffff


	//   ....[7]....
        /*0824*/ 	.word	0xffffffff


	//   ....[8]....
        /*0828*/ 	.word	0xffffffff


	//   ....[9]....
        /*082c*/ 	.word	0xffffffff


	//   ....[10]....
        /*0830*/ 	.word	0xffffffff


	//   ....[11]....
        /*0834*/ 	.word	0xffffffff


	//   ....[12]....
        /*0838*/ 	.word	0xffffffff


	//   ....[13]....
        /*083c*/ 	.word	0xffffffff


	//   ....[14]....
        /*0840*/ 	.word	0xffffffff


	//   ....[15]....
        /*0844*/ 	.word	0xffffffff


	//   ....[16]....
        /*0848*/ 	.word	0xffffffff


	//   ....[17]....
        /*084c*/ 	.word	0xffffffff


	//   ....[18]....
        /*0850*/ 	.word	0xffffffff


	//   ....[19]....
        /*0854*/ 	.word	0xffffffff


	//   ....[20]....
        /*0858*/ 	.word	0xffffffff


	//   ....[21]....
        /*085c*/ 	.word	0xffffffff


	//   ....[22]....
        /*0860*/ 	.word	0xffffffff


	//   ....[23]....
        /*0864*/ 	.word	0xffffffff


	//   ....[24]....
        /*0868*/ 	.word	0xffffffff


	//   ....[25]....
        /*086c*/ 	.word	0xffffffff


	//   ....[26]....
        /*0870*/ 	.word	0xffffffff


	//   ....[27]....
        /*0874*/ 	.word	0xffffffff


	//   ....[28]....
        /*0878*/ 	.word	0xffffffff


	//   ....[29]....
        /*087c*/ 	.word	0xffffffff


	//   ....[30]....
        /*0880*/ 	.word	0xffffffff


	//   ....[31]....
        /*0884*/ 	.word	0xffffffff


	//   ....[32]....
        /*0888*/ 	.word	0xffffffff


	//   ....[33]....
        /*088c*/ 	.word	0xffffffff


	//   ....[34]....
        /*0890*/ 	.word	0xffffffff


	//   ....[35]....
        /*0894*/ 	.word	0xffffffff


	//   ....[36]....
        /*0898*/ 	.word	0xffffffff


	//   ....[37]....
        /*089c*/ 	.word	0xffffffff


	//   ....[38]....
        /*08a0*/ 	.word	0xffffffff


	//   ....[39]....
        /*08a4*/ 	.word	0xffffffff


	//   ....[40]....
        /*08a8*/ 	.word	0xffffffff


	//   ....[41]....
        /*08ac*/ 	.word	0xffffffff


	//   ....[42]....
        /*08b0*/ 	.word	0xffffffff


	//   ....[43]....
        /*08b4*/ 	.word	0xffffffff


	//   ....[44]....
        /*08b8*/ 	.word	0xffffffff


	//   ....[45]....
        /*08bc*/ 	.word	0xffffffff


	//   ....[46]....
        /*08c0*/ 	.word	0xffffffff


	//   ....[47]....
        /*08c4*/ 	.word	0xffffffff


	//   ....[48]....
        /*08c8*/ 	.word	0xffffffff


	//   ....[49]....
        /*08cc*/ 	.word	0xffffffff


	//   ....[50]....
        /*08d0*/ 	.word	0xffffffff


	//   ....[51]....
        /*08d4*/ 	.word	0xffffffff


	//   ....[52]....
        /*08d8*/ 	.word	0xffffffff


	//   ....[53]....
        /*08dc*/ 	.word	0xffffffff


	//   ....[54]....
        /*08e0*/ 	.word	0xffffffff


	//   ....[55]....
        /*08e4*/ 	.word	0xffffffff


	//   ....[56]....
        /*08e8*/ 	.word	0xffffffff


	//   ....[57]....
        /*08ec*/ 	.word	0xffffffff


	//   ....[58]....
        /*08f0*/ 	.word	0xffffffff


	//   ....[59]....
        /*08f4*/ 	.word	0xffffffff


	//   ....[60]....
        /*08f8*/ 	.word	0xffffffff


	//   ....[61]....
        /*08fc*/ 	.word	0xffffffff


	//   ....[62]....
        /*0900*/ 	.word	0xffffffff


	//   ....[63]....
        /*0904*/ 	.word	0xffffffff


	//   ....[64]....
        /*0908*/ 	.word	0xffffffff


	//   ....[65]....
        /*090c*/ 	.word	0xffffffff


	//   ....[66]....
        /*0910*/ 	.word	0xffffffff


	//   ....[67]....
        /*0914*/ 	.word	0xffffffff


	//   ....[68]....
        /*0918*/ 	.word	0xffffffff


	//   ....[69]....
        /*091c*/ 	.word	0xffffffff


	//   ....[70]....
        /*0920*/ 	.word	0xffffffff


	//   ....[71]....
        /*0924*/ 	.word	0xffffffff


	//   ....[72]....
        /*0928*/ 	.word	0xffffffff


	//   ....[73]....
        /*092c*/ 	.word	0xffffffff


	//   ....[74]....
        /*0930*/ 	.word	0xffffffff


	//   ....[75]....
        /*0934*/ 	.word	0xffffffff


	//   ....[76]....
        /*0938*/ 	.word	0xffffffff


	//   ....[77]....
        /*093c*/ 	.word	0xffffffff


	//   ....[78]....
        /*0940*/ 	.word	0xffffffff


	//   ....[79]....
        /*0944*/ 	.word	0xffffffff


	//   ....[80]....
        /*0948*/ 	.word	0xffffffff


	//   ....[81]....
        /*094c*/ 	.word	0xffffffff


	//   ....[82]....
        /*0950*/ 	.word	0xffffffff


	//   ....[83]....
        /*0954*/ 	.word	0xffffffff


	//   ....[84]....
        /*0958*/ 	.word	0xffffffff


	//   ....[85]....
        /*095c*/ 	.word	0xffffffff


	//   ....[86]....
        /*0960*/ 	.word	0xffffffff


	//   ....[87]....
        /*0964*/ 	.word	0xffffffff


	//   ....[88]....
        /*0968*/ 	.word	0xffffffff


	//   ....[89]....
        /*096c*/ 	.word	0xffffffff


	//   ....[90]....
        /*0970*/ 	.word	0xffffffff


	//   ....[91]....
        /*0974*/ 	.word	0xffffffff


	//   ....[92]....
        /*0978*/ 	.word	0xffffffff


	//   ....[93]....
        /*097c*/ 	.word	0xffffffff


	//   ....[94]....
        /*0980*/ 	.word	0xffffffff


	//   ....[95]....
        /*0984*/ 	.word	0xffffffff


	//   ....[96]....
        /*0988*/ 	.word	0xffffffff


	//   ....[97]....
        /*098c*/ 	.word	0xffffffff


	//   ....[98]....
        /*0990*/ 	.word	0xffffffff


	//   ....[99]....
        /*0994*/ 	.word	0xffffffff


	//   ....[100]....
        /*0998*/ 	.word	0xffffffff


	//   ....[101]....
        /*099c*/ 	.word	0xffffffff


	//   ....[102]....
        /*09a0*/ 	.word	0xffffffff


	//   ....[103]....
        /*09a4*/ 	.word	0xffffffff


	//   ....[104]....
        /*09a8*/ 	.word	0xffffffff


	//   ....[105]....
        /*09ac*/ 	.word	0xffffffff


	//   ....[106]....
        /*09b0*/ 	.word	0xffffffff


	//   ....[107]....
        /*09b4*/ 	.word	0xffffffff


	//   ....[108]....
        /*09b8*/ 	.word	0xffffffff


	//   ....[109]....
        /*09bc*/ 	.word	0xffffffff


	//   ....[110]....
        /*09c0*/ 	.word	0xffffffff


	//   ....[111]....
        /*09c4*/ 	.word	0xffffffff


	//   ....[112]....
        /*09c8*/ 	.word	0xffffffff


	//   ....[113]....
        /*09cc*/ 	.word	0xffffffff


	//   ....[114]....
        /*09d0*/ 	.word	0xffffffff


	//   ....[115]....
        /*09d4*/ 	.word	0xffffffff


	//   ....[116]....
        /*09d8*/ 	.word	0xffffffff


	//   ....[117]....
        /*09dc*/ 	.word	0xffffffff


	//   ....[118]....
        /*09e0*/ 	.word	0xffffffff


	//   ....[119]....
        /*09e4*/ 	.word	0xffffffff


	//   ....[120]....
        /*09e8*/ 	.word	0xffffffff


	//   ....[121]....
        /*09ec*/ 	.word	0xffffffff


	//   ....[122]....
        /*09f0*/ 	.word	0x0500000f


	//   ....[123]....
        /*09f4*/ 	.word	0x0500000f


	//   ....[124]....
        /*09f8*/ 	.word	0x0500000f


	//   ....[125]....
        /*09fc*/ 	.word	0x0500000f


	//   ....[126]....
        /*0a00*/ 	.word	0x0500000f


	//   ....[127]....
        /*0a04*/ 	.word	0x0500000f


	//   ....[128]....
        /*0a08*/ 	.word	0x0500000f


	//   ....[129]....
        /*0a0c*/ 	.word	0x0500000f


	//   ....[130]....
        /*0a10*/ 	.word	0x0500000f


	//   ....[131]....
        /*0a14*/ 	.word	0x0500000f


	//   ....[132]....
        /*0a18*/ 	.word	0x0500000f


	//   ....[133]....
        /*0a1c*/ 	.word	0x0500000f


	//   ....[134]....
        /*0a20*/ 	.word	0x0500000f


	//   ....[135]....
        /*0a24*/ 	.word	0x0500000f


	//   ....[136]....
        /*0a28*/ 	.word	0x0500000f


	//   ....[137]....
        /*0a2c*/ 	.word	0x0500000f


	//   ....[138]....
        /*0a30*/ 	.word	0x0500000f


	//   ....[139]....
        /*0a34*/ 	.word	0x0500000f


	//   ....[140]....
        /*0a38*/ 	.word	0x0500000f


	//   ....[141]....
        /*0a3c*/ 	.word	0x0500000f


	//   ....[142]....
        /*0a40*/ 	.word	0x0500000f


	//   ....[143]....
        /*0a44*/ 	.word	0x0500000f


	//   ....[144]....
        /*0a48*/ 	.word	0x0500000f


	//   ....[145]....
        /*0a4c*/ 	.word	0x0500000f


	//   ....[146]....
        /*0a50*/ 	.word	0x0500000f


	//   ....[147]....
        /*0a54*/ 	.word	0x0500000f


	//   ....[148]....
        /*0a58*/ 	.word	0x0500000f


	//   ....[149]....
        /*0a5c*/ 	.word	0x0500000f


	//   ....[150]....
        /*0a60*/ 	.word	0x0500000f


	//   ....[151]....
        /*0a64*/ 	.word	0x0500000f


	//   ....[152]....
        /*0a68*/ 	.word	0x0500000f


	//   ....[153]....
        /*0a6c*/ 	.word	0x0500000f


	//   ....[154]....
        /*0a70*/ 	.word	0x0500000f


	//   ....[155]....
        /*0a74*/ 	.word	0x0500000f


	//   ....[156]....
        /*0a78*/ 	.word	0x0500000f


	//   ....[157]....
        /*0a7c*/ 	.word	0x0500000f


	//   ....[158]....
        /*0a80*/ 	.word	0x0500000f


	//   ....[159]....
        /*0a84*/ 	.word	0x0500000f


	//   ....[160]....
        /*0a88*/ 	.word	0x0500000f


	//   ....[161]....
        /*0a8c*/ 	.word	0x0500000f


	//   ....[162]....
        /*0a90*/ 	.word	0x0500000f


	//   ....[163]....
        /*0a94*/ 	.word	0x0500000f


	//   ....[164]....
        /*0a98*/ 	.word	0x0500000f


	//   ....[165]....
        /*0a9c*/ 	.word	0x0500000f


	//   ....[166]....
        /*0aa0*/ 	.word	0x0500000f


	//   ....[167]....
        /*0aa4*/ 	.word	0x0500000f


	//   ....[168]....
        /*0aa8*/ 	.word	0x0500000f


	//   ....[169]....
        /*0aac*/ 	.word	0x0500000f


	//   ....[170]....
        /*0ab0*/ 	.word	0x0500000f


	//   ....[171]....
        /*0ab4*/ 	.word	0x0500000f


	//   ....[172]....
        /*0ab8*/ 	.word	0x0500000f


	//   ....[173]....
        /*0abc*/ 	.word	0x0500000f


	//   ....[174]....
        /*0ac0*/ 	.word	0x0500000f


	//   ....[175]....
        /*0ac4*/ 	.word	0x0500000f


	//   ....[176]....
        /*0ac8*/ 	.word	0x0500000f


	//   ....[177]....
        /*0acc*/ 	.word	0x0500000f


	//   ....[178]....
        /*0ad0*/ 	.word	0x0500000f


	//   ....[179]....
        /*0ad4*/ 	.word	0x0500000f


	//   ....[180]....
        /*0ad8*/ 	.word	0x0500000f


	//   ....[181]....
        /*0adc*/ 	.word	0x0500000f


	//   ....[182]....
        /*0ae0*/ 	.word	0x0500000f


	//   ....[183]....
        /*0ae4*/ 	.word	0x0500000f


	//   ....[184]....
        /*0ae8*/ 	.word	0x0500000f


	//   ....[185]....
        /*0aec*/ 	.word	0x0500000f


	//   ....[186]....
        /*0af0*/ 	.word	0x0500000f


	//   ....[187]....
        /*0af4*/ 	.word	0x0500000f


	//   ....[188]....
        /*0af8*/ 	.word	0x0500000f


	//   ....[189]....
        /*0afc*/ 	.word	0x0500000f


	//   ....[190]....
        /*0b00*/ 	.word	0x0500000f


	//   ....[191]....
        /*0b04*/ 	.word	0x0500000f


	//   ....[192]....
        /*0b08*/ 	.word	0x0500000f


	//   ....[193]....
        /*0b0c*/ 	.word	0x0500000f


	//   ....[194]....
        /*0b10*/ 	.word	0x0500000f


	//   ....[195]....
        /*0b14*/ 	.word	0x0500000f


	//   ....[196]....
        /*0b18*/ 	.word	0x0500000f


	//   ....[197]....
        /*0b1c*/ 	.word	0x0500000f


	//   ....[198]....
        /*0b20*/ 	.word	0x0500000f


	//   ....[199]....
        /*0b24*/ 	.word	0x0500000f


	//   ....[200]....
        /*0b28*/ 	.word	0x0500000f


	//   ....[201]....
        /*0b2c*/ 	.word	0x0500000f


	//   ....[202]....
        /*0b30*/ 	.word	0x0500000f


	//   ....[203]....
        /*0b34*/ 	.word	0x0500000f


	//----- nvinfo : EIATTR_COOP_GROUP_INSTR_OFFSETS
	.align		4
.L_1263:
        /*0b38*/ 	.byte	0x04, 0x28
        /*0b3a*/ 	.short	(.L_1265 - .L_1264)


	//   ....[0]....
.L_1264:
        /*0b3c*/ 	.word	0x00000070


	//   ....[1]....
        /*0b40*/ 	.word	0x000001a0


	//   ....[2]....
        /*0b44*/ 	.word	0x000001f0


	//   ....[3]....
        /*0b48*/ 	.word	0x00000440


	//   ....[4]....
        /*0b4c*/ 	.word	0x000005a0


	//   ....[5]....
        /*0b50*/ 	.word	0x000006c0


	//   ....[6]....
        /*0b54*/ 	.word	0x00000820


	//   ....[7]....
        /*0b58*/ 	.word	0x00006480


	//   ....[8]....
        /*0b5c*/ 	.word	0x00006a70


	//   ....[9]....
        /*0b60*/ 	.word	0x00006a80


	//   ....[10]....
        /*0b64*/ 	.word	0x00006a90


	//   ....[11]....
        /*0b68*/ 	.word	0x00006aa0


	//   ....[12]....
        /*0b6c*/ 	.word	0x00007a90


	//   ....[13]....
        /*0b70*/ 	.word	0x00007aa0


	//   ....[14]....
        /*0b74*/ 	.word	0x00007ab0


	//   ....[15]....
        /*0b78*/ 	.word	0x00007ac0


	//   ....[16]....
        /*0b7c*/ 	.word	0x0000a2f0


	//   ....[17]....
        /*0b80*/ 	.word	0x0000a3a0


	//   ....[18]....
        /*0b84*/ 	.word	0x0000a400


	//   ....[19]....
        /*0b88*/ 	.word	0x0000a510


	//   ....[20]....
        /*0b8c*/ 	.word	0x0000c2b0


	//   ....[21]....
        /*0b90*/ 	.word	0x0000c2d0


	//   ....[22]....
        /*0b94*/ 	.word	0x0000c6b0


	//   ....[23]....
        /*0b98*/ 	.word	0x0000c6e0


	//   ....[24]....
        /*0b9c*/ 	.word	0x0000db60


	//   ....[25]....
        /*0ba0*/ 	.word	0x0000dc00


	//   ....[26]....
        /*0ba4*/ 	.word	0x0000dcb0


	//   ....[27]....
        /*0ba8*/ 	.word	0x0000de80


	//   ....[28]....
        /*0bac*/ 	.word	0x0000f660


	//   ....[29]....
        /*0bb0*/ 	.word	0x0000f680


	//   ....[30]....
        /*0bb4*/ 	.word	0x0000f690


	//   ....[31]....
        /*0bb8*/ 	.word	0x0000f6a0


	//   ....[32]....
        /*0bbc*/ 	.word	0x000100b0


	//   ....[33]....
        /*0bc0*/ 	.word	0x000100c0


	//   ....[34]....
        /*0bc4*/ 	.word	0x000102c0


	//   ....[35]....
        /*0bc8*/ 	.word	0x000102d0


	//   ....[36]....
        /*0bcc*/ 	.word	0x00010490


	//   ....[37]....
        /*0bd0*/ 	.word	0x000104a0


	//   ....[38]....
        /*0bd4*/ 	.word	0x00010660


	//   ....[39]....
        /*0bd8*/ 	.word	0x00010670


	//   ....[40]....
        /*0bdc*/ 	.word	0x00010ad0


	//   ....[41]....
        /*0be0*/ 	.word	0x00010ae0


	//   ....[42]....
        /*0be4*/ 	.word	0x000118a0


	//   ....[43]....
        /*0be8*/ 	.word	0x000118b0


	//   ....[44]....
        /*0bec*/ 	.word	0x00012e90


	//   ....[45]....
        /*0bf0*/ 	.word	0x00012ea0


	//   ....[46]....
        /*0bf4*/ 	.word	0x00013070


	//   ....[47]....
        /*0bf8*/ 	.word	0x00013080


	//   ....[48]....
        /*0bfc*/ 	.word	0x00013240


	//   ....[49]....
        /*0c00*/ 	.word	0x00013250


	//   ....[50]....
        /*0c04*/ 	.word	0x00013410


	//   ....[51]....
        /*0c08*/ 	.word	0x00013420


	//   ....[52]....
        /*0c0c*/ 	.word	0x00013640


	//   ....[53]....
        /*0c10*/ 	.word	0x00013870


	//   ....[54]....
        /*0c14*/ 	.word	0x000138a0


	//   ....[55]....
        /*0c18*/ 	.word	0x000138d0


	//   ....[56]....
        /*0c1c*/ 	.word	0x00013900


	//   ....[57]....
        /*0c20*/ 	.word	0x00013930


	//   ....[58]....
        /*0c24*/ 	.word	0x00013960


	//   ....[59]....
        /*0c28*/ 	.word	0x00013b00


	//   ....[60]....
        /*0c2c*/ 	.word	0x00013b30


	//   ....[61]....
        /*0c30*/ 	.word	0x00013b60


	//   ....[62]....
        /*0c34*/ 	.word	0x00013b90


	//   ....[63]....
        /*0c38*/ 	.word	0x00013bc0


	//   ....[64]....
        /*0c3c*/ 	.word	0x00013bf0


	//   ....[65]....
        /*0c40*/ 	.word	0x00013c80


	//   ....[66]....
        /*0c44*/ 	.word	0x00013cb0


	//   ....[67]....
        /*0c48*/ 	.word	0x00013cc0


	//   ....[68]....
        /*0c4c*/ 	.word	0x00013d70


	//   ....[69]....
        /*0c50*/ 	.word	0x00014dd0


	//   ....[70]....
        /*0c54*/ 	.word	0x00016980


	//   ....[71]....
        /*0c58*/ 	.word	0x00017440


	//   ....[72]....
        /*0c5c*/ 	.word	0x00017470


	//   ....[73]....
        /*0c60*/ 	.word	0x000174b0


	//   ....[74]....
        /*0c64*/ 	.word	0x000174d0


	//   ....[75]....
        /*0c68*/ 	.word	0x000175c0


	//   ....[76]....
        /*0c6c*/ 	.word	0x000175e0


	//   ....[77]....
        /*0c70*/ 	.word	0x00017680


	//   ....[78]....
        /*0c74*/ 	.word	0x00017690


	//   ....[79]....
        /*0c78*/ 	.word	0x00017720


	//   ....[80]....
        /*0c7c*/ 	.word	0x00017740


	//   ....[81]....
        /*0c80*/ 	.word	0x000177e0


	//   ....[82]....
        /*0c84*/ 	.word	0x00017800


	//   ....[83]....
        /*0c88*/ 	.word	0x00017890


	//   ....[84]....
        /*0c8c*/ 	.word	0x000178b0


	//   ....[85]....
        /*0c90*/ 	.word	0x00017940


	//   ....[86]....
        /*0c94*/ 	.word	0x00017950


	//   ....[87]....
        /*0c98*/ 	.word	0x00018080


	//   ....[88]....
        /*0c9c*/ 	.word	0x00018090


	//   ....[89]....
        /*0ca0*/ 	.word	0x00018140


	//   ....[90]....
        /*0ca4*/ 	.word	0x00018150


	//   ....[91]....
        /*0ca8*/ 	.word	0x00018210


	//   ....[92]....
        /*0cac*/ 	.word	0x00018220


	//   ....[93]....
        /*0cb0*/ 	.word	0x000182e0


	//   ....[94]....
        /*0cb4*/ 	.word	0x000182f0


	//   ....[95]....
        /*0cb8*/ 	.word	0x00018390


	//   ....[96]....
        /*0cbc*/ 	.word	0x000183a0


	//   ....[97]....
        /*0cc0*/ 	.word	0x00018450


	//   ....[98]....
        /*0cc4*/ 	.word	0x00018460


	//   ....[99]....
        /*0cc8*/ 	.word	0x00018510


	//   ....[100]....
        /*0ccc*/ 	.word	0x00018520


	//   ....[101]....
        /*0cd0*/ 	.word	0x00018530


	//   ....[102]....
        /*0cd4*/ 	.word	0x000185a0


	//   ....[103]....
        /*0cd8*/ 	.word	0x0001b130


	//   ....[104]....
        /*0cdc*/ 	.word	0x0001b160


	//   ....[105]....
        /*0ce0*/ 	.word	0x0001b1c0


	//   ....[106]....
        /*0ce4*/ 	.word	0x0001b1f0


	//   ....[107]....
        /*0ce8*/ 	.word	0x0001b220


	//   ....[108]....
        /*0cec*/ 	.word	0x0001b250


	//   ....[109]....
        /*0cf0*/ 	.word	0x0001b280


	//   ....[110]....
        /*0cf4*/ 	.word	0x0001b2b0


	//   ....[111]....
        /*0cf8*/ 	.word	0x0001b470


	//   ....[112]....
        /*0cfc*/ 	.word	0x0001b4a0


	//   ....[113]....
        /*0d00*/ 	.word	0x0001b4d0


	//   ....[114]....
        /*0d04*/ 	.word	0x0001b500


	//   ....[115]....
        /*0d08*/ 	.word	0x0001b530


	//   ....[116]....
        /*0d0c*/ 	.word	0x0001b560


	//   ....[117]....
        /*0d10*/ 	.word	0x0001b620


	//   ....[118]....
        /*0d14*/ 	.word	0x0001b640


	//   ....[119]....
        /*0d18*/ 	.word	0x0001b650


	//   ....[120]....
        /*0d1c*/ 	.word	0x0001b6b0


	//   ....[121]....
        /*0d20*/ 	.word	0x0001bde0


	//   ....[122]....
        /*0d24*/ 	.word	0x0001c210


	//   ....[123]....
        /*0d28*/ 	.word	0x0001c2b0


	//   ....[124]....
        /*0d2c*/ 	.word	0x0001c340


	//   ....[125]....
        /*0d30*/ 	.word	0x0001c390


	//   ....[126]....
        /*0d34*/ 	.word	0x0001c3e0


	//   ....[127]....
        /*0d38*/ 	.word	0x0001c4d0


	//   ....[128]....
        /*0d3c*/ 	.word	0x0001c560


	//   ....[129]....
        /*0d40*/ 	.word	0x0001c5b0


	//   ....[130]....
        /*0d44*/ 	.word	0x0001c600


	//   ....[131]....
        /*0d48*/ 	.word	0x0001c860


	//   ....[132]....
        /*0d4c*/ 	.word	0x0001c8b0


	//   ....[133]....
        /*0d50*/ 	.word	0x0001c940


	//   ....[134]....
        /*0d54*/ 	.word	0x0001c9d0


	//   ....[135]....
        /*0d58*/ 	.word	0x0001ca60


	//   ....[136]....
        /*0d5c*/ 	.word	0x0001caf0


	//   ....[137]....
        /*0d60*/ 	.word	0x0001cb80


	//   ....[138]....
        /*0d64*/ 	.word	0x0001cc10


	//   ....[139]....
        /*0d68*/ 	.word	0x0001cc90


	//   ....[140]....
        /*0d6c*/ 	.word	0x0001cce0


	//   ....[141]....
        /*0d70*/ 	.word	0x0001cd80


	//   ....[142]....
        /*0d74*/ 	.word	0x0001ce10


	//   ....[143]....
        /*0d78*/ 	.word	0x0001cea0


	//   ....[144]....
        /*0d7c*/ 	.word	0x0001cef0


	//   ....[145]....
        /*0d80*/ 	.word	0x0001cf80


	//   ....[146]....
        /*0d84*/ 	.word	0x0001d010


	//   ....[147]....
        /*0d88*/ 	.word	0x0001d0a0


	//   ....[148]....
        /*0d8c*/ 	.word	0x0001d130


	//   ....[149]....
        /*0d90*/ 	.word	0x0001d1c0


	//   ....[150]....
        /*0d94*/ 	.word	0x0001d250


	//   ....[151]....
        /*0d98*/ 	.word	0x0001d310


	//   ....[152]....
        /*0d9c*/ 	.word	0x0001d5f0


	//   ....[153]....
        /*0da0*/ 	.word	0x0001d770


	//   ....[154]....
        /*0da4*/ 	.word	0x0001d7d0


	//   ....[155]....
        /*0da8*/ 	.word	0x0001d840


	//   ....[156]....
        /*0dac*/ 	.word	0x0001d8b0


	//   ....[157]....
        /*0db0*/ 	.word	0x0001d960


	//   ....[158]....
        /*0db4*/ 	.word	0x0001da50


	//   ....[159]....
        /*0db8*/ 	.word	0x0001db80


	//   ....[160]....
        /*0dbc*/ 	.word	0x0001dc20


	//   ....[161]....
        /*0dc0*/ 	.word	0x0001dcf0


	//   ....[162]....
        /*0dc4*/ 	.word	0x0001dd90


	//   ....[163]....
        /*0dc8*/ 	.word	0x0001de60


	//   ....[164]....
        /*0dcc*/ 	.word	0x0001df00


	//   ....[165]....
        /*0dd0*/ 	.word	0x0001dfd0


	//   ....[166]....
        /*0dd4*/ 	.word	0x0001e070


	//   ....[167]....
        /*0dd8*/ 	.word	0x0001e120


	//   ....[168]....
        /*0ddc*/ 	.word	0x0001e200


	//   ....[169]....
        /*0de0*/ 	.word	0x0001e460


	//   ....[170]....
        /*0de4*/ 	.word	0x0001e510


	//   ....[171]....
        /*0de8*/ 	.word	0x0001e610


	//   ....[172]....
        /*0dec*/ 	.word	0x0001e700


	//   ....[173]....
        /*0df0*/ 	.word	0x0001e790


	//   ....[174]....
        /*0df4*/ 	.word	0x0001e880


	//   ....[175]....
        /*0df8*/ 	.word	0x0001e910


	//   ....[176]....
        /*0dfc*/ 	.word	0x0001ea00


	//   ....[177]....
        /*0e00*/ 	.word	0x0001ea90


	//   ....[178]....
        /*0e04*/ 	.word	0x0001eb80


	//   ....[179]....
        /*0e08*/ 	.word	0x0001ec10


	//   ....[180]....
        /*0e0c*/ 	.word	0x0001ecf0


	//   ....[181]....
        /*0e10*/ 	.word	0x0001ee20


	//   ....[182]....
        /*0e14*/ 	.word	0x0001ee70


	//   ....[183]....
        /*0e18*/ 	.word	0x0001eed0


	//   ....[184]....
        /*0e1c*/ 	.word	0x0001ef70


	//   ....[185]....
        /*0e20*/ 	.word	0x0001f310


	//   ....[186]....
        /*0e24*/ 	.word	0x0001f3b0


	//   ....[187]....
        /*0e28*/ 	.word	0x0001f550


	//   ....[188]....
        /*0e2c*/ 	.word	0x0001f5d0


	//   ....[189]....
        /*0e30*/ 	.word	0x0001f650


	//   ....[190]....
        /*0e34*/ 	.word	0x0001f6d0


	//   ....[191]....
        /*0e38*/ 	.word	0x0001f750


	//   ....[192]....
        /*0e3c*/ 	.word	0x0001f7e0


	//   ....[193]....
        /*0e40*/ 	.word	0x0001f880


	//   ....[194]....
        /*0e44*/ 	.word	0x0001f930


	//   ....[195]....
        /*0e48*/ 	.word	0x0001f9b0


	//   ....[196]....
        /*0e4c*/ 	.word	0x0001fa30


	//   ....[197]....
        /*0e50*/ 	.word	0x0001fab0


	//   ....[198]....
        /*0e54*/ 	.word	0x0001fb40


	//   ....[199]....
        /*0e58*/ 	.word	0x0001fbc0


	//   ....[200]....
        /*0e5c*/ 	.word	0x0001fc60


	//   ....[201]....
        /*0e60*/ 	.word	0x0001fcb0


	//   ....[202]....
        /*0e64*/ 	.word	0x0001fd40


	//   ....[203]....
        /*0e68*/ 	.word	0x0001fe70


	//----- nvinfo : EIATTR_REG_RECONFIG
	.align		4
.L_1265:
        /*0e6c*/ 	.byte	0x01, 0x54
	.zero		2


	//----- nvinfo : EIATTR_SYSCALL_OFFSETS
	.align		4
        /*0e70*/ 	.byte	0x04, 0x46
        /*0e72*/ 	.short	(.L_1267 - .L_1266)


	//   ....[0]....
.L_1266:
        /*0e74*/ 	.word	0x00001e50


	//   ....[1]....
        /*0e78*/ 	.word	0x00001fa0


	//   ....[2]....
        /*0e7c*/ 	.word	0x00006620


	//   ....[3]....
        /*0e80*/ 	.word	0x00006990


	//   ....[4]....
        /*0e84*/ 	.word	0x000165a0


	//   ....[5]....
        /*0e88*/ 	.word	0x000166f0


	//   ....[6]....
        /*0e8c*/ 	.word	0x000167f0


	//   ....[7]....
        /*0e90*/ 	.word	0x00017050


	//   ....[8]....
        /*0e94*/ 	.word	0x00017c60


	//----- nvinfo : EIATTR_MBARRIER_INSTR_OFFSETS
	.align		4
.L_1267:
        /*0e98*/ 	.byte	0x04, 0x39
        /*0e9a*/ 	.short	(.L_1269 - .L_1268)


	//   ....[0]....
.L_1268:
        /*0e9c*/ 	.word	0x000002e0
        /*0ea0*/ 	.word	0x000000ff
        /*0ea4*/ 	.word	0x00032400
        /*0ea8*/ 	.short	0x0100
        /*0eaa*/ 	.byte	0x08
	.zero		1


	//   ....[1]....
        /*0eac*/ 	.word	0x000002f0
        /*0eb0*/ 	.word	0x000000ff
        /*0eb4*/ 	.word	0x00032410
        /*0eb8*/ 	.short	0x0100
        /*0eba*/ 	.byte	0x08
	.zero		1


	//   ....[2]....
        /*0ebc*/ 	.word	0x00000300
        /*0ec0*/ 	.word	0x000000ff
        /*0ec4*/ 	.word	0x00032420
        /*0ec8*/ 	.short	0x0100
        /*0eca*/ 	.byte	0x08
	.zero		1


	//   ....[3]....
        /*0ecc*/ 	.word	0x000003f0
        /*0ed0*/ 	.word	0x000000ff
        /*0ed4*/ 	.word	0x00032430
        /*0ed8*/ 	.short	0x0100
        /*0eda*/ 	.byte	0x08
	.zero		1


	//   ....[4]....
        /*0edc*/ 	.word	0x00000400
        /*0ee0*/ 	.word	0x000000ff
        /*0ee4*/ 	.word	0x00032440
        /*0ee8*/ 	.short	0x0100
        /*0eea*/ 	.byte	0x08
	.zero		1


	//   ....[5]....
        /*0eec*/ 	.word	0x00000410
        /*0ef0*/ 	.word	0x000000ff
        /*0ef4*/ 	.word	0x00032438
        /*0ef8*/ 	.short	0x0100
        /*0efa*/ 	.byte	0x08
	.zero		1


	//   ....[6]....
        /*0efc*/ 	.word	0x00000420
        /*0f00*/ 	.word	0x000000ff
        /*0f04*/ 	.word	0x00032448
        /*0f08*/ 	.short	0x0100
        /*0f0a*/ 	.byte	0x08
	.zero		1


	//   ....[7]....
        /*0f0c*/ 	.word	0x00000550
        /*0f10*/ 	.word	0x000000ff
        /*0f14*/ 	.word	0x00032450
        /*0f18*/ 	.short	0x0100
        /*0f1a*/ 	.byte	0x08
	.zero		1


	//   ....[8]....
        /*0f1c*/ 	.word	0x00000560
        /*0f20*/ 	.word	0x000000ff
        /*0f24*/ 	.word	0x00032460
        /*0f28*/ 	.short	0x0100
        /*0f2a*/ 	.byte	0x08
	.zero		1


	//   ....[9]....
        /*0f2c*/ 	.word	0x00000570
        /*0f30*/ 	.word	0x000000ff
        /*0f34*/ 	.word	0x00032458
        /*0f38*/ 	.short	0x0100
        /*0f3a*/ 	.byte	0x08
	.zero		1


	//   ....[10]....
        /*0f3c*/ 	.word	0x00000580
        /*0f40*/ 	.word	0x000000ff
        /*0f44*/ 	.word	0x00032468
        /*0f48*/ 	.short	0x0100
        /*0f4a*/ 	.byte	0x08
	.zero		1


	//   ....[11]....
        /*0f4c*/ 	.word	0x00000670
        /*0f50*/ 	.word	0x000000ff
        /*0f54*/ 	.word	0x00032470
        /*0f58*/ 	.short	0x0100
        /*0f5a*/ 	.byte	0x06
	.zero		1


	//   ....[12]....
        /*0f5c*/ 	.word	0x00000680
        /*0f60*/ 	.word	0x000000ff
        /*0f64*/ 	.word	0x00032480
        /*0f68*/ 	.short	0x0100
        /*0f6a*/ 	.byte	0x06
	.zero		1


	//   ....[13]....
        /*0f6c*/ 	.word	0x00000690
        /*0f70*/ 	.word	0x000000ff
        /*0f74*/ 	.word	0x00032478
        /*0f78*/ 	.short	0x0100
        /*0f7a*/ 	.byte	0x06
	.zero		1


	//   ....[14]....
        /*0f7c*/ 	.word	0x000006a0
        /*0f80*/ 	.word	0x000000ff
        /*0f84*/ 	.word	0x00032488
        /*0f88*/ 	.short	0x0100
        /*0f8a*/ 	.byte	0x06
	.zero		1


	//   ....[15]....
        /*0f8c*/ 	.word	0x000007d0
        /*0f90*/ 	.word	0x000000ff
        /*0f94*/ 	.word	0x00032490
        /*0f98*/ 	.short	0x0100
        /*0f9a*/ 	.byte	0x08
	.zero		1


	//   ....[16]....
        /*0f9c*/ 	.word	0x000007e0
        /*0fa0*/ 	.word	0x000000ff
        /*0fa4*/ 	.word	0x000324a0
        /*0fa8*/ 	.short	0x0100
        /*0faa*/ 	.byte	0x08
	.zero		1


	//   ....[17]....
        /*0fac*/ 	.word	0x000007f0
        /*0fb0*/ 	.word	0x000000ff
        /*0fb4*/ 	.word	0x00032498
        /*0fb8*/ 	.short	0x0100
        /*0fba*/ 	.byte	0x08
	.zero		1


	//   ....[18]....
        /*0fbc*/ 	.word	0x00000800
        /*0fc0*/ 	.word	0x000000ff
        /*0fc4*/ 	.word	0x000324a8
        /*0fc8*/ 	.short	0x0100
        /*0fca*/ 	.byte	0x08
	.zero		1


	//   ....[19]....
        /*0fcc*/ 	.word	0x00000930
        /*0fd0*/ 	.word	0x000000ff
        /*0fd4*/ 	.word	0x000324b0
        /*0fd8*/ 	.short	0x0100
        /*0fda*/ 	.byte	0x08
	.zero		1


	//   ....[20]....
        /*0fdc*/ 	.word	0x00000940
        /*0fe0*/ 	.word	0x000000ff
        /*0fe4*/ 	.word	0x000324c0
        /*0fe8*/ 	.short	0x0100
        /*0fea*/ 	.byte	0x08
	.zero		1


	//   ....[21]....
        /*0fec*/ 	.word	0x00000950
        /*0ff0*/ 	.word	0x000000ff
        /*0ff4*/ 	.word	0x000324b8
        /*0ff8*/ 	.short	0x0100
        /*0ffa*/ 	.byte	0x08
	.zero		1


	//   ....[22]....
        /*0ffc*/ 	.word	0x00000960
        /*1000*/ 	.word	0x000000ff
        /*1004*/ 	.word	0x000324c8
        /*1008*/ 	.short	0x0100
        /*100a*/ 	.byte	0x08
	.zero		1


	//   ....[23]....
        /*100c*/ 	.word	0x00003210
        /*1010*/ 	.word	0x00000060
        /*1014*/ 	.word	0x00032490
        /*1018*/ 	.short	0x010a
        /*101a*/ 	.byte	0x3f
	.zero		1


	//   ....[24]....
        /*101c*/ 	.word	0x000043b0
        /*1020*/ 	.word	0x00000060
        /*1024*/ 	.word	0x00032490
        /*1028*/ 	.short	0x010a
        /*102a*/ 	.byte	0x3f
	.zero		1


	//   ....[25]....
        /*102c*/ 	.word	0x00005420
        /*1030*/ 	.word	0x00000060
        /*1034*/ 	.word	0x00032490
        /*1038*/ 	.short	0x010a
        /*103a*/ 	.byte	0x3f
	.zero		1


	//   ....[26]....
        /*103c*/ 	.word	0x00005630
        /*1040*/ 	.word	0x00000024
        /*1044*/ 	.word	0x00000000
        /*1048*/ 	.short	0x0101
        /*104a*/ 	.byte	0x3f
	.zero		1


	//   ....[27]....
        /*104c*/ 	.word	0x00005670
        /*1050*/ 	.word	0x00000060
        /*1054*/ 	.word	0x000324b0
        /*1058*/ 	.short	0x010a
        /*105a*/ 	.byte	0x3f
	.zero		1


	//   ....[28]....
        /*105c*/ 	.word	0x00005cd0
        /*1060*/ 	.word	0x00000060
        /*1064*/ 	.word	0x00000000
        /*1068*/ 	.short	0x0101
        /*106a*/ 	.byte	0x3f
	.zero		1


	//   ....[29]....
        /*106c*/ 	.word	0x000066b0
        /*1070*/ 	.word	0x00000012
        /*1074*/ 	.word	0x00032400
        /*1078*/ 	.short	0x010a
        /*107a*/ 	.byte	0x3f
	.zero		1


	//   ....[30]....
        /*107c*/ 	.word	0x00006700
        /*1080*/ 	.word	0x00000012
        /*1084*/ 	.word	0x00032400
        /*1088*/ 	.short	0x010a
        /*108a*/ 	.byte	0x3f
	.zero		1


	//   ....[31]....
        /*108c*/ 	.word	0x00006d80
        /*1090*/ 	.word	0x00000012
        /*1094*/ 	.word	0x00032400
        /*1098*/ 	.short	0x010a
        /*109a*/ 	.byte	0x3f
	.zero		1


	//   ....[32]....
        /*109c*/ 	.word	0x00007c90
        /*10a0*/ 	.word	0x00000012
        /*10a4*/ 	.word	0x00032400
        /*10a8*/ 	.short	0x010a
        /*10aa*/ 	.byte	0x3f
	.zero		1


	//   ....[33]....
        /*10ac*/ 	.word	0x00008ad0
        /*10b0*/ 	.word	0x00000003
        /*10b4*/ 	.word	0x00032430
        /*10b8*/ 	.short	0x010a
        /*10ba*/ 	.byte	0x3f
	.zero		1


	//   ....[34]....
        /*10bc*/ 	.word	0x00008b70
        /*10c0*/ 	.word	0x00000003
        /*10c4*/ 	.word	0x00032430
        /*10c8*/ 	.short	0x010a
        /*10ca*/ 	.byte	0x3f
	.zero		1


	//   ....[35]....
        /*10cc*/ 	.word	0x00008e60
        /*10d0*/ 	.word	0x00000012
        /*10d4*/ 	.word	0x00032410
        /*10d8*/ 	.short	0x010a
        /*10da*/ 	.byte	0x3f
	.zero		1


	//   ....[36]....
        /*10dc*/ 	.word	0x00008eb0
        /*10e0*/ 	.word	0x00000003
        /*10e4*/ 	.word	0x00032450
        /*10e8*/ 	.short	0x010a
        /*10ea*/ 	.byte	0x3f
	.zero		1


	//   ....[37]....
        /*10ec*/ 	.word	0x00008f30
        /*10f0*/ 	.word	0x00000003
        /*10f4*/ 	.word	0x00032450
        /*10f8*/ 	.short	0x010a
        /*10fa*/ 	.byte	0x3f
	.zero		1


	//   ....[38]....
        /*10fc*/ 	.word	0x0000a6e0
        /*1100*/ 	.word	0x00000004
        /*1104*/ 	.word	0x00000000
        /*1108*/ 	.short	0x0101
        /*110a*/ 	.byte	0x3f
	.zero		1


	//   ....[39]....
        /*110c*/ 	.word	0x0000b290
        /*1110*/ 	.word	0x00000003
        /*1114*/ 	.word	0x00000000
        /*1118*/ 	.short	0x0101
        /*111a*/ 	.byte	0x3f
	.zero		1


	//   ....[40]....
        /*111c*/ 	.word	0x0000b3c0
        /*1120*/ 	.word	0x00000004
        /*1124*/ 	.word	0x00032430
        /*1128*/ 	.short	0x010a
        /*112a*/ 	.byte	0x3f
	.zero		1


	//   ....[41]....
        /*112c*/ 	.word	0x0000b420
        /*1130*/ 	.word	0x00000004
        /*1134*/ 	.word	0x00032430
        /*1138*/ 	.short	0x010a
        /*113a*/ 	.byte	0x3f
	.zero		1


	//   ....[42]....
        /*113c*/ 	.word	0x0000b690
        /*1140*/ 	.word	0x00000004
        /*1144*/ 	.word	0x00032450
        /*1148*/ 	.short	0x010a
        /*114a*/ 	.byte	0x3f
	.zero		1


	//   ....[43]....
        /*114c*/ 	.word	0x0000b6e0
        /*1150*/ 	.word	0x00000004
        /*1154*/ 	.word	0x00032450
        /*1158*/ 	.short	0x010a
        /*115a*/ 	.byte	0x3f
	.zero		1


	//   ....[44]....
        /*115c*/ 	.word	0x0000cbb0
        /*1160*/ 	.word	0x00000007
        /*1164*/ 	.word	0x00000000
        /*1168*/ 	.short	0x0101
        /*116a*/ 	.byte	0x3f
	.zero		1


	//   ....[45]....
        /*116c*/ 	.word	0x0000db30
        /*1170*/ 	.word	0x00000004
        /*1174*/ 	.word	0x00000000
        /*1178*/ 	.short	0x0101
        /*117a*/ 	.byte	0x3f
	.zero		1


	//   ....[46]....
        /*117c*/ 	.word	0x00010050
        /*1180*/ 	.word	0x00000003
        /*1184*/ 	.word	0x00000000
        /*1188*/ 	.short	0x0101
        /*118a*/ 	.byte	0x3f
	.zero		1


	//   ....[47]....
        /*118c*/ 	.word	0x00010a40
        /*1190*/ 	.word	0x0000000a
        /*1194*/ 	.word	0x00000000
        /*1198*/ 	.short	0x0101
        /*119a*/ 	.byte	0x3f
	.zero		1


	//   ....[48]....
        /*119c*/ 	.word	0x00014eb0
        /*11a0*/ 	.word	0x00000012
        /*11a4*/ 	.word	0x00032420
        /*11a8*/ 	.short	0x010a
        /*11aa*/ 	.byte	0x3f
	.zero		1


	//   ....[49]....
        /*11ac*/ 	.word	0x00014f80
        /*11b0*/ 	.word	0x00000003
        /*11b4*/ 	.word	0x000324a0
        /*11b8*/ 	.short	0x010a
        /*11ba*/ 	.byte	0x3f
	.zero		1


	//   ....[50]....
        /*11bc*/ 	.word	0x000151c0
        /*11c0*/ 	.word	0x00000003
        /*11c4*/ 	.word	0x000324c0
        /*11c8*/ 	.short	0x010a
        /*11ca*/ 	.byte	0x3f
	.zero		1


	//   ....[51]....
        /*11cc*/ 	.word	0x00015860
        /*11d0*/ 	.word	0x00000004
        /*11d4*/ 	.word	0x000324a0
        /*11d8*/ 	.short	0x010a
        /*11da*/ 	.byte	0x3f
	.zero		1


	//   ....[52]....
        /*11dc*/ 	.word	0x00015a90
        /*11e0*/ 	.word	0x00000004
        /*11e4*/ 	.word	0x000324c0
        /*11e8*/ 	.short	0x010a
        /*11ea*/ 	.byte	0x3f
	.zero		1


	//   ....[53]....
        /*11ec*/ 	.word	0x00016bf0
        /*11f0*/ 	.word	0x00000000
        /*11f4*/ 	.word	0x00032440
        /*11f8*/ 	.short	0x010a
        /*11fa*/ 	.byte	0x3f
	.zero		1


	//   ....[54]....
        /*11fc*/ 	.word	0x00017a10
        /*1200*/ 	.word	0x00000012
        /*1204*/ 	.word	0x00032400
        /*1208*/ 	.short	0x0107
        /*120a*/ 	.byte	0x3f
	.zero		1


	//   ....[55]....
        /*120c*/ 	.word	0x00017ab0
        /*1210*/ 	.word	0x00000012
        /*1214*/ 	.word	0x00032400
        /*1218*/ 	.short	0x0101
        /*121a*/ 	.byte	0x3f
	.zero		1


	//   ....[56]....
        /*121c*/ 	.word	0x000186e0
        /*1220*/ 	.word	0x00000012
        /*1224*/ 	.word	0x00032410
        /*1228*/ 	.short	0x0107
        /*122a*/ 	.byte	0x3f
	.zero		1


	//   ....[57]....
        /*122c*/ 	.word	0x000187e0
        /*1230*/ 	.word	0x00000012
        /*1234*/ 	.word	0x00032410
        /*1238*/ 	.short	0x0101
        /*123a*/ 	.byte	0x3f
	.zero		1


	//   ....[58]....
        /*123c*/ 	.word	0x00018800
        /*1240*/ 	.word	0x00000012
        /*1244*/ 	.word	0x00032420
        /*1248*/ 	.short	0x010a
        /*124a*/ 	.byte	0x3f
	.zero		1


	//   ....[59]....
        /*124c*/ 	.word	0x000188e0
        /*1250*/ 	.word	0x00000002
        /*1254*/ 	.word	0x00032460
        /*1258*/ 	.short	0x010a
        /*125a*/ 	.byte	0x3f
	.zero		1


	//   ....[60]....
        /*125c*/ 	.word	0x00019190
        /*1260*/ 	.word	0x00000002
        /*1264*/ 	.word	0x00032440
        /*1268*/ 	.short	0x010a
        /*126a*/ 	.byte	0x3f
	.zero		1


	//   ....[61]....
        /*126c*/ 	.word	0x000193e0
        /*1270*/ 	.word	0x00000002
        /*1274*/ 	.word	0x00032460
        /*1278*/ 	.short	0x010a
        /*127a*/ 	.byte	0x3f
	.zero		1


	//   ....[62]....
        /*127c*/ 	.word	0x00019bd0
        /*1280*/ 	.word	0x00000003
        /*1284*/ 	.word	0x00032440
        /*1288*/ 	.short	0x010a
        /*128a*/ 	.byte	0x3f
	.zero		1


	//   ....[63]....
        /*128c*/ 	.word	0x00019e20
        /*1290*/ 	.word	0x00000003
        /*1294*/ 	.word	0x00032460
        /*1298*/ 	.short	0x010a
        /*129a*/ 	.byte	0x3f
	.zero		1


	//   ....[64]....
        /*129c*/ 	.word	0x0001a5a0
        /*12a0*/ 	.word	0x00000003
        /*12a4*/ 	.word	0x00032440
        /*12a8*/ 	.short	0x010a
        /*12aa*/ 	.byte	0x3f
	.zero		1


	//   ....[65]....
        /*12ac*/ 	.word	0x0001a7f0
        /*12b0*/ 	.word	0x00000003
        /*12b4*/ 	.word	0x00032460
        /*12b8*/ 	.short	0x010a
        /*12ba*/ 	.byte	0x3f
	.zero		1


	//   ....[66]....
        /*12bc*/ 	.word	0x0001bd60
        /*12c0*/ 	.word	0x00000000
        /*12c4*/ 	.word	0x00032420
        /*12c8*/ 	.short	0x010a
        /*12ca*/ 	.byte	0x3f
	.zero		1


	//   ....[67]....
        /*12cc*/ 	.word	0x0001bf60
        /*12d0*/ 	.word	0x00000006
        /*12d4*/ 	.word	0x00000000
        /*12d8*/ 	.short	0x010a
        /*12da*/ 	.byte	0x3f
	.zero		1


	//   ....[68]....
        /*12dc*/ 	.word	0x0001bf90
        /*12e0*/ 	.word	0x00000007
        /*12e4*/ 	.word	0x00000000
        /*12e8*/ 	.short	0x010a
        /*12ea*/ 	.byte	0x3f
	.zero		1


	//   ....[69]....
        /*12ec*/ 	.word	0x0001bff0
        /*12f0*/ 	.word	0x00000004
        /*12f4*/ 	.word	0x00000000
        /*12f8*/ 	.short	0x010a
        /*12fa*/ 	.byte	0x3f
	.zero		1


	//   ....[70]....
        /*12fc*/ 	.word	0x0001c020
        /*1300*/ 	.word	0x00000003
        /*1304*/ 	.word	0x00000000
        /*1308*/ 	.short	0x010a
        /*130a*/ 	.byte	0x3f
	.zero		1


	//   ....[71]....
        /*130c*/ 	.word	0x0001c080
        /*1310*/ 	.word	0x00000060
        /*1314*/ 	.word	0x00032490
        /*1318*/ 	.short	0x010a
        /*131a*/ 	.byte	0x3f
	.zero		1


	//   ....[72]....
        /*131c*/ 	.word	0x0001c0d0
        /*1320*/ 	.word	0x00000060
        /*1324*/ 	.word	0x00032490
        /*1328*/ 	.short	0x010a
        /*132a*/ 	.byte	0x3f
	.zero		1


	//   ....[73]....
        /*132c*/ 	.word	0x0001c120
        /*1330*/ 	.word	0x00000060
        /*1334*/ 	.word	0x00032490
        /*1338*/ 	.short	0x010a
        /*133a*/ 	.byte	0x3f
	.zero		1


	//   ....[74]....
        /*133c*/ 	.word	0x0001c170
        /*1340*/ 	.word	0x00000060
        /*1344*/ 	.word	0x000324b0
        /*1348*/ 	.short	0x010a
        /*134a*/ 	.byte	0x3f
	.zero		1


	//   ....[75]....
        /*134c*/ 	.word	0x0001c420
        /*1350*/ 	.word	0x00000012
        /*1354*/ 	.word	0x00032400
        /*1358*/ 	.short	0x010a
        /*135a*/ 	.byte	0x3f
	.zero		1


	//   ....[76]....
        /*135c*/ 	.word	0x0001c630
        /*1360*/ 	.word	0x00000012
        /*1364*/ 	.word	0x00032400
        /*1368*/ 	.short	0x010a
        /*136a*/ 	.byte	0x3f
	.zero		1


	//   ....[77]....
        /*136c*/ 	.word	0x0001c680
        /*1370*/ 	.word	0x00000003
        /*1374*/ 	.word	0x00032430
        /*1378*/ 	.short	0x010a
        /*137a*/ 	.byte	0x3f
	.zero		1


	//   ....[78]....
        /*137c*/ 	.word	0x0001c6d0
        /*1380*/ 	.word	0x00000012
        /*1384*/ 	.word	0x00032410
        /*1388*/ 	.short	0x010a
        /*138a*/ 	.byte	0x3f
	.zero		1


	//   ....[79]....
        /*138c*/ 	.word	0x0001c720
        /*1390*/ 	.word	0x00000003
        /*1394*/ 	.word	0x00032450
        /*1398*/ 	.short	0x010a
        /*139a*/ 	.byte	0x3f
	.zero		1


	//   ....[80]....
        /*139c*/ 	.word	0x0001c770
        /*13a0*/ 	.word	0x00000004
        /*13a4*/ 	.word	0x00032430
        /*13a8*/ 	.short	0x010a
        /*13aa*/ 	.byte	0x3f
	.zero		1


	//   ....[81]....
        /*13ac*/ 	.word	0x0001c7c0
        /*13b0*/ 	.word	0x00000004
        /*13b4*/ 	.word	0x00032450
        /*13b8*/ 	.short	0x010a
        /*13ba*/ 	.byte	0x3f
	.zero		1


	//   ....[82]....
        /*13bc*/ 	.word	0x0001d3d0
        /*13c0*/ 	.word	0x00000012
        /*13c4*/ 	.word	0x00032420
        /*13c8*/ 	.short	0x010a
        /*13ca*/ 	.byte	0x3f
	.zero		1


	//   ....[83]....
        /*13cc*/ 	.word	0x0001d420
        /*13d0*/ 	.word	0x00000003
        /*13d4*/ 	.word	0x000324a0
        /*13d8*/ 	.short	0x010a
        /*13da*/ 	.byte	0x3f
	.zero		1


	//   ....[84]....
        /*13dc*/ 	.word	0x0001d470
        /*13e0*/ 	.word	0x00000003
        /*13e4*/ 	.word	0x000324c0
        /*13e8*/ 	.short	0x010a
        /*13ea*/ 	.byte	0x3f
	.zero		1


	//   ....[85]....
        /*13ec*/ 	.word	0x0001d4c0
        /*13f0*/ 	.word	0x00000004
        /*13f4*/ 	.word	0x000324a0
        /*13f8*/ 	.short	0x010a
        /*13fa*/ 	.byte	0x3f
	.zero		1


	//   ....[86]....
        /*13fc*/ 	.word	0x0001d510
        /*1400*/ 	.word	0x00000004
        /*1404*/ 	.word	0x000324c0
        /*1408*/ 	.short	0x010a
        /*140a*/ 	.byte	0x3f
	.zero		1


	//   ....[87]....
        /*140c*/ 	.word	0x0001d6b0
        /*1410*/ 	.word	0x00000000
        /*1414*/ 	.word	0x00032440
        /*1418*/ 	.short	0x010a
        /*141a*/ 	.byte	0x3f
	.zero		1


	//   ....[88]....
        /*141c*/ 	.word	0x0001f020
        /*1420*/ 	.word	0x00000012
        /*1424*/ 	.word	0x00032420
        /*1428*/ 	.short	0x010a
        /*142a*/ 	.byte	0x3f
	.zero		1


	//   ....[89]....
        /*142c*/ 	.word	0x0001f070
        /*1430*/ 	.word	0x00000002
        /*1434*/ 	.word	0x00032460
        /*1438*/ 	.short	0x010a
        /*143a*/ 	.byte	0x3f
	.zero		1


	//   ....[90]....
        /*143c*/ 	.word	0x0001f0c0
        /*1440*/ 	.word	0x00000002
        /*1444*/ 	.word	0x00032440
        /*1448*/ 	.short	0x010a
        /*144a*/ 	.byte	0x3f
	.zero		1


	//   ....[91]....
        /*144c*/ 	.word	0x0001f110
        /*1450*/ 	.word	0x00000002
        /*1454*/ 	.word	0x00032460
        /*1458*/ 	.short	0x010a
        /*145a*/ 	.byte	0x3f
	.zero		1


	//   ....[92]....
        /*145c*/ 	.word	0x0001f160
        /*1460*/ 	.word	0x00000003
        /*1464*/ 	.word	0x00032440
        /*1468*/ 	.short	0x010a
        /*146a*/ 	.byte	0x3f
	.zero		1


	//   ....[93]....
        /*146c*/ 	.word	0x0001f1b0
        /*1470*/ 	.word	0x00000003
        /*1474*/ 	.word	0x00032460
        /*1478*/ 	.short	0x010a
        /*147a*/ 	.byte	0x3f
	.zero		1


	//   ....[94]....
        /*147c*/ 	.word	0x0001f200
        /*1480*/ 	.word	0x00000003
        /*1484*/ 	.word	0x00032440
        /*1488*/ 	.short	0x010a
        /*148a*/ 	.byte	0x3f
	.zero		1


	//   ....[95]....
        /*148c*/ 	.word	0x0001f250
        /*1490*/ 	.word	0x00000003
        /*1494*/ 	.word	0x00032460
        /*1498*/ 	.short	0x010a
        /*149a*/ 	.byte	0x3f
	.zero		1


	//   ....[96]....
        /*149c*/ 	.word	0x0001fd90
        /*14a0*/ 	.word	0x00000000
        /*14a4*/ 	.word	0x00032420
        /*14a8*/ 	.short	0x010a
        /*14aa*/ 	.byte	0x3f
	.zero		1


	//   ....[97]....
        /*14ac*/ 	.word	0x0001ff30
        /*14b0*/ 	.word	0x00000006
        /*14b4*/ 	.word	0x00000000
        /*14b8*/ 	.short	0x010a
        /*14ba*/ 	.byte	0x3f
	.zero		1


	//   ....[98]....
        /*14bc*/ 	.word	0x0001ff80
        /*14c0*/ 	.word	0x00000007
        /*14c4*/ 	.word	0x00000000
        /*14c8*/ 	.short	0x010a
        /*14ca*/ 	.byte	0x3f
	.zero		1


	//   ....[99]....
        /*14cc*/ 	.word	0x0001ffd0
        /*14d0*/ 	.word	0x00000004
        /*14d4*/ 	.word	0x00000000
        /*14d8*/ 	.short	0x010a
        /*14da*/ 	.byte	0x3f
	.zero		1


	//----- nvinfo : EIATTR_NUM_MBARRIERS
	.align		4
.L_1269:
        /*14dc*/ 	.byte	0x03, 0x38
        /*14de*/ 	.short	0x0017


	//----- nvinfo : EIATTR_EXIT_INSTR_OFFSETS
	.align		4
        /*14e0*/ 	.byte	0x04, 0x1c
        /*14e2*/ 	.short	(.L_1271 - .L_1270)


	//   ....[0]....
.L_1270:
        /*14e4*/ 	.word	0x0001c070


	//----- nvinfo : EIATTR_MAX_THREADS
	.align		4
.L_1271:
        /*14e8*/ 	.byte	0x04, 0x05
        /*14ea*/ 	.short	(.L_1273 - .L_1272)
.L_1272:
        /*14ec*/ 	.word	0x00000180
        /*14f0*/ 	.word	0x00000001
        /*14f4*/ 	.word	0x00000001


	//----- nvinfo : EIATTR_CRS_STACK_SIZE
	.align		4
.L_1273:
        /*14f8*/ 	.byte	0x04, 0x1e
        /*14fa*/ 	.short	(.L_1275 - .L_1274)
.L_1274:
        /*14fc*/ 	.word	0x00000000


	//----- nvinfo : EIATTR_CBANK_PARAM_SIZE
	.align		4
.L_1275:
        /*1500*/ 	.byte	0x03, 0x19
        /*1502*/ 	.short	0x0bf0


	//----- nvinfo : EIATTR_PARAM_CBANK
	.align		4
        /*1504*/ 	.byte	0x04, 0x0a
        /*1506*/ 	.short	(.L_1277 - .L_1276)
	.align		4
.L_1276:
        /*1508*/ 	.word	index@(.nv.constant0._ZN7cutlass13device_kernelIN5flash11enable_sm90INS1_16FlashAttnFwdSm90INS1_25CollectiveMainloopFwdSm90ILi2EN4cute5tupleIJNS5_1CILi1EEES8_S8_EEENS6_IJNS7_ILi128EEENS7_ILi96EEENS7_ILi64EEEEEELi256ENS_6half_tEfNS_4arch4Sm90ELb0ELb0ELb0ELb1ELb0ELb1ELb1ELb1ELb0ELb1ELb1ELb0EEENS1_21CollectiveEpilogueFwdINS6_IJSA_NS7_ILi256EEESB_EEES9_SE_SG_Li256ELb1ELb1ELb1ELb0EEENS1_36VarlenDynamicPersistentTileSchedulerILi128ELi96ELi256ELi128ELb1ELb1ELb1ELb0ELb1ELb1EEEEEEEEEvNT_6ParamsE)
        /*150c*/ 	.short	0x0210
        /*150e*/ 	.short	0x0bf0


	//----- nvinfo : EIATTR_SW_WAR
	.align		4
.L_1277:
        /*1510*/ 	.byte	0x04, 0x36
        /*1512*/ 	.short	(.L_1279 - .L_1278)
.L_1278:
        /*1514*/ 	.word	0x00000008
.L_1279:


//--------------------- .nv.info._ZN7cutlass13device_kernelIN5flash11enable_sm90INS1_16FlashAttnFwdSm90INS1_25CollectiveMainloopFwdSm90ILi2EN4cute5tupleIJNS5_1CILi1EEES8_S8_EEENS6_IJNS7_ILi128EEENS7_ILi96EEENS7_ILi64EEEEEELi256ENS_6half_tEfNS_4arch4Sm90ELb0ELb1ELb0ELb0ELb0ELb0ELb0ELb1ELb0ELb1ELb1ELb0EEENS1_21CollectiveEpilogueFwdINS6_IJSA_NS7_ILi256EEESB_EEES9_SE_SG_Li256ELb0ELb1ELb1ELb0EEENS1_19SingleTileSchedulerILb0ELb1ELb1ELi128EEEEEEEEEvNT_6ParamsE --------------------------
	.section	.nv.info._ZN7cutlass13device_kernelIN5flash11enable_sm90INS1_16FlashAttnFwdSm90INS1_25CollectiveMainloopFwdSm90ILi2EN4cute5tupleIJNS5_1CILi1EEES8_S8_EEENS6_IJNS7_ILi128EEENS7_ILi96EEENS7_ILi64EEEEEELi256ENS_6half_tEfNS_4arch4Sm90ELb0ELb1ELb0ELb0ELb0ELb0ELb0ELb1ELb0ELb1ELb1ELb0EEENS1_21CollectiveEpilogueFwdINS6_IJSA_NS7_ILi256EEESB_EEES9_SE_SG_Li256ELb0ELb1ELb1ELb0EEENS1_19SingleTileSchedulerILb0ELb1ELb1ELi128EEEEEEEEEvNT_6ParamsE,"",@"SHT_CUDA_INFO"
	.sectionflags	@""
	.align	4


	//----- nvinfo : EIATTR_CUDA_API_VERSION
	.align		4
        /*0000*/ 	.byte	0x04, 0x37
        /*0002*/ 	.short	(.L_1281 - .L_1280)
.L_1280:
        /*0004*/ 	.word	0x00000082


	//----- nvinfo : EIATTR_KPARAM_INFO
	.align		4
.L_1281:
        /*0008*/ 	.byte	0x04, 0x17
        /*000a*/ 	.short	(.L_1283 - .L_1282)
.L_1282:
        /*000c*/ 	.word	0x00000000
        /*0010*/ 	.short	0x0000
        /*0012*/ 	.short	0x0070
        /*0014*/ 	.byte	0x00, 0xf0, 0x01, 0x28


	//----- nvinfo : EIATTR_SPARSE_MMA_MASK
	.align		4
.L_1283:
        /*0018*/ 	.byte	0x03, 0x50
        /*001a*/ 	.short	0x0000


	//----- nvinfo : EIATTR_MAXREG_COUNT
	.align		4
        /*001c*/ 	.byte	0x03, 0x1b
        /*001e*/ 	.short	0x00a8


	//----- nvinfo : EIATTR_NUM_BARRIERS
	.align		4
        /*0020*/ 	.byte	0x02, 0x4c
        /*0022*/ 	.byte	0x10
	.zero		1


	//----- nvinfo : EIATTR_EXTERNS
	.align		4
        /*0024*/ 	.byte	0x04, 0x0f
        /*0026*/ 	.short	(.L_1285 - .L_1284)


	//   ....[0]....
	.align		4
.L_1284:
        /*0028*/ 	.word	index@(__assertfail)


	//----- nvinfo : EIATTR_ANNOTATIONS
	.align		4
.L_1285:
        /*002c*/ 	.byte	0x04, 0x55
        /*002e*/ 	.short	(.L_1287 - .L_1286)


	//   ....[0]....
.L_1286:
        /*0030*/ 	.word	0x00000001
        /*0034*/ 	.byte	0x70, 0xfd, 0x00, 0x00, 0x01, 0x00, 0x00, 0x00, 0x70, 0x02, 0x01, 0x00, 0x01, 0x00, 0x00, 0x00
        /*0044*/ 	.byte	0x60, 0x04, 0x01, 0x00, 0x01, 0x00, 0x00, 0x00, 0x50, 0x05, 0x01, 0x00, 0x01, 0x00, 0x00, 0x00
        /*0054*/ 	.byte	0x30, 0x11, 0x01, 0x00, 0x01, 0x00, 0x00, 0x00, 0xe0, 0x14, 0x01, 0x00


	//----- nvinfo : EIATTR_MERCURY_ISA_VERSION
	.align		4
.L_1287:
        /*0060*/ 	.byte	0x03, 0x5f
        /*0062*/ 	.short	0x0101


	//----- nvinfo : EIATTR_INT_WARP_WIDE_INSTR_OFFSETS
	.align		4
        /*0064*/ 	.byte	0x04, 0x31
        /*0066*/ 	.short	(.L_1289 - .L_1288)


	//   ....[0]....
.L_1288:
        /*0068*/ 	.word	0x00000130


	//   ....[1]....
        /*006c*/ 	.word	0x00000170


	//   ....[2]....
        /*0070*/ 	.word	0x000001e0


	//----- nvinfo : EIATTR_COOP_GROUP_MASK_REGIDS
	.align		4
.L_1289:
        /*0074*/ 	.byte	0x04, 0x29
        /*0076*/ 	.short	(.L_1291 - .L_1290)


	//   ....[0]....
.L_1290:
        /*0078*/ 	.word	0xffffffff


	//   ....[1]....
        /*007c*/ 	.word	0xffffffff


	//   ....[2]....
        /*0080*/ 	.word	0xffffffff


	//   ....[3]....
        /*0084*/ 	.word	0xffffffff


	//   ....[4]....
        /*0088*/ 	.word	0xffffffff


	//   ....[5]....
        /*008c*/ 	.word	0xffffffff


	//   ....[6]....
        /*0090*/ 	.word	0xffffffff


	//   ....[7]....
        /*0094*/ 	.word	0xffffffff


	//   ....[8]....
        /*0098*/ 	.word	0xffffffff


	//   ....[9]....
        /*009c*/ 	.word	0xffffffff


	//   ....[10]....
        /*00a0*/ 	.word	0xffffffff


	//   ....[11]....
        /*00a4*/ 	.word	0xffffffff


	//   ....[12]....
        /*00a8*/ 	.word	0xffffffff


	//   ....[13]....
        /*00ac*/ 	.word	0xffffffff


	//   ....[14]....
        /*00b0*/ 	.word	0xffffffff


	//   ....[15]....
        /*00b4*/ 	.word	0xffffffff


	//   ....[16]....
        /*00b8*/ 	.word	0xffffffff


	//   ....[17]....
        /*00bc*/ 	.word	0xffffffff


	//   ....[18]....
        /*00c0*/ 	.word	0xffffffff


	//   ....[19]....
        /*00c4*/ 	.word	0xffffffff


	//   ....[20]....
        /*00c8*/ 	.word	0xffffffff


	//   ....[21]....
        /*00cc*/ 	.word	0xffffffff


	//   ....[22]....
        /*00d0*/ 	.word	0xffffffff


	//   ....[23]....
        /*00d4*/ 	.word	0xffffffff


	//   ....[24]....
        /*00d8*/ 	.word	0xffffffff


	//   ....[25]....
        /*00dc*/ 	.word	0xffffffff


	//   ....[26]....
        /*00e0*/ 	.word	0xffffffff


	//   ....[27]....
        /*00e4*/ 	.word	0xffffffff


	//   ....[28]....
        /*00e8*/ 	.word	0xffffffff


	//   ....[29]....
        /*00ec*/ 	.word	0xffffffff


	//   ....[30]....
        /*00f0*/ 	.word	0xffffffff


	//   ....[31]....
        /*00f4*/ 	.word	0xffffffff


	//   ....[32]....
        /*00f8*/ 	.word	0xffffffff


	//   ....[33]....
        /*00fc*/ 	.word	0xffffffff


	//   ....[34]....
        /*0100*/ 	.word	0xffffffff


	//   ....[35]....
        /*0104*/ 	.word	0xffffffff


	//   ....[36]....
        /*0108*/ 	.word	0xffffffff


	//   ....[37]....
        /*010c*/ 	.word	0xffffffff


	//   ....[38]....
        /*0110*/ 	.word	0xffffffff


	//   ....[39]....
        /*0114*/ 	.word	0xffffffff


	//   ....[40]....
        /*0118*/ 	.word	0xffffffff


	//   ....[41]....
        /*011c*/ 	.word	0xffffffff


	//   ....[42]....
        /*0120*/ 	.word	0xffffffff


	//   ....[43]....
        /*0124*/ 	.word	0xffffffff


	//   ....[44]....
        /*0128*/ 	.word	0xffffffff


	//   ....[45]....
        /*012c*/ 	.word	0xffffffff


	//   ....[46]....
        /*0130*/ 	.word	0xffffffff


	//   ....[47]....
        /*0134*/ 	.word	0xffffffff


	//   ....[48]....
        /*0138*/ 	.word	0xffffffff


	//   ....[49]....
        /*013c*/ 	.word	0xffffffff


	//   ....[50]....
        /*0140*/ 	.word	0xffffffff


	//   ....[51]....
        /*0144*/ 	.word	0xffffffff


	//   ....[52]....
        /*0148*/ 	.word	0xffffffff


	//   ....[53]....
        /*014c*/ 	.word	0xffffffff


	//   ....[54]....
        /*0150*/ 	.word	0xffffffff


	//   ....[55]....
        /*0154*/ 	.word	0xffffffff


	//   ....[56]....
        /*0158*/ 	.word	0xffffffff


	//   ....[57]....
        /*015c*/ 	.word	0xffffffff


	//   ....[58]....
        /*0160*/ 	.word	0xffffffff


	//   ....[59]....
        /*0164*/ 	.word	0xffffffff


	//   ....[60]....
        /*0168*/ 	.word	0xffffffff


	//   ....[61]....
        /*016c*/ 	.word	0x0500000f


	//   ....[62]....
        /*0170*/ 	.word	0x0500000f


	//   ....[63]....
        /*0174*/ 	.word	0x0500000f


	//   ....[64]....
        /*0178*/ 	.word	0x0500000f


	//   ....[65]....
        /*017c*/ 	.word	0x0500000f


	//   ....[66]....
        /*0180*/ 	.word	0x0500000f


	//   ....[67]....
        /*0184*/ 	.word	0x0500000f


	//   ....[68]....
        /*0188*/ 	.word	0x0500000f


	//   ....[69]....
        /*018c*/ 	.word	0x0500000f


	//   ....[70]....
        /*0190*/ 	.word	0x0500000f


	//   ....[71]....
        /*0194*/ 	.word	0x0500000f


	//   ....[72]....
        /*0198*/ 	.word	0x0500000f


	//   ....[73]....
        /*019c*/ 	.word	0x0500000f


	//   ....[74]....
        /*01a0*/ 	.word	0x0500000f


	//   ....[75]....
        /*01a4*/ 	.word	0x0500000f


	//   ....[76]....
        /*01a8*/ 	.word	0x0500000f


	//   ....[77]....
        /*01ac*/ 	.word	0x0500000f


	//   ....[78]....
        /*01b0*/ 	.word	0x0500000f


	//----- nvinfo : EIATTR_COOP_GROUP_INSTR_OFFSETS
	.align		4
.L_1291:
        /*01b4*/ 	.byte	0x04, 0x28
        /*01b6*/ 	.short	(.L_1293 - .L_1292)


	//   ....[0]....
.L_1292:
        /*01b8*/ 	.word	0x00000070


	//   ....[1]....
        /*01bc*/ 	.word	0x00000140


	//   ....[2]....
        /*01c0*/ 	.word	0x00000190


	//   ....[3]....
        /*01c4*/ 	.word	0x000003c0


	//   ....[4]....
        /*01c8*/ 	.word	0x00000520


	//   ....[5]....
        /*01cc*/ 	.word	0x00000640


	//   ....[6]....
        /*01d0*/ 	.word	0x000007a0


	//   ....[7]....
        /*01d4*/ 	.word	0x000017a0


	//   ....[8]....
        /*01d8*/ 	.word	0x00001ee0


	//   ....[9]....
        /*01dc*/ 	.word	0x00002200


	//   ....[10]....
        /*01e0*/ 	.word	0x00002f30


	//   ....[11]....
        /*01e4*/ 	.word	0x00003040


	//   ....[12]....
        /*01e8*/ 	.word	0x00003620


	//   ....[13]....
        /*01ec*/ 	.word	0x00003690


	//   ....[14]....
        /*01f0*/ 	.word	0x000047a0


	//   ....[15]....
        /*01f4*/ 	.word	0x000052b0


	//   ....[16]....
        /*01f8*/ 	.word	0x00005850


	//   ....[17]....
        /*01fc*/ 	.word	0x00005970


	//   ....[18]....
        /*0200*/ 	.word	0x00005fc0


	//   ....[19]....
        /*0204*/ 	.word	0x00006040


	//   ....[20]....
        /*0208*/ 	.word	0x00007be0


	//   ....[21]....
        /*020c*/ 	.word	0x00007c10


	//   ....[22]....
        /*0210*/ 	.word	0x000080d0


	//   ....[23]....
        /*0214*/ 	.word	0x000082a0


	//   ....[24]....
        /*0218*/ 	.word	0x000097c0


	//   ....[25]....
        /*021c*/ 	.word	0x0000a280


	//   ....[26]....
        /*0220*/ 	.word	0x0000a8c0


	//   ....[27]....
        /*0224*/ 	.word	0x0000a9d0


	//   ....[28]....
        /*0228*/ 	.word	0x0000af90


	//   ....[29]....
        /*022c*/ 	.word	0x0000b010


	//   ....[30]....
        /*0230*/ 	.word	0x0000c460


	//   ....[31]....
        /*0234*/ 	.word	0x0000c4b0


	//   ....[32]....
        /*0238*/ 	.word	0x0000c4e0


	//   ....[33]....
        /*023c*/ 	.word	0x0000c510


	//   ....[34]....
        /*0240*/ 	.word	0x0000d5c0


	//   ....[35]....
        /*0244*/ 	.word	0x0000d620


	//   ....[36]....
        /*0248*/ 	.word	0x0000d660


	//   ....[37]....
        /*024c*/ 	.word	0x0000d690


	//   ....[38]....
        /*0250*/ 	.word	0x0000d6c0


	//   ....[39]....
        /*0254*/ 	.word	0x0000d6e0


	//   ....[40]....
        /*0258*/ 	.word	0x0000e350


	//   ....[41]....
        /*025c*/ 	.word	0x0000e360


	//   ....[42]....
        /*0260*/ 	.word	0x0000f390


	//   ....[43]....
        /*0264*/ 	.word	0x00010260


	//   ....[44]....
        /*0268*/ 	.word	0x00010b20


	//   ....[45]....
        /*026c*/ 	.word	0x00010b50


	//   ....[46]....
        /*0270*/ 	.word	0x00010b80


	//   ....[47]....
        /*0274*/ 	.word	0x00010bf0


	//   ....[48]....
        /*0278*/ 	.word	0x00010c40


	//   ....[49]....
        /*027c*/ 	.word	0x00010c60


	//   ....[50]....
        /*0280*/ 	.word	0x00010cd0


	//   ....[51]....
        /*0284*/ 	.word	0x00010cf0


	//   ....[52]....
        /*0288*/ 	.word	0x00010d40


	//   ....[53]....
        /*028c*/ 	.word	0x00010d60


	//   ....[54]....
        /*0290*/ 	.word	0x00010dd0


	//   ....[55]....
        /*0294*/ 	.word	0x00010df0


	//   ....[56]....
        /*0298*/ 	.word	0x00010e40


	//   ....[57]....
        /*029c*/ 	.word	0x00010e60


	//   ....[58]....
        /*02a0*/ 	.word	0x00010e90


	//   ....[59]....
        /*02a4*/ 	.word	0x00010eb0


	//   ....[60]....
        /*02a8*/ 	.word	0x00013080


	//   ....[61]....
        /*02ac*/ 	.word	0x00013660


	//   ....[62]....
        /*02b0*/ 	.word	0x000137d0


	//   ....[63]....
        /*02b4*/ 	.word	0x00013830


	//   ....[64]....
        /*02b8*/ 	.word	0x000138f0


	//   ....[65]....
        /*02bc*/ 	.word	0x000139a0


	//   ....[66]....
        /*02c0*/ 	.word	0x00013a70


	//   ....[67]....
        /*02c4*/ 	.word	0x00013ae0


	//   ....[68]....
        /*02c8*/ 	.word	0x00013b40


	//   ....[69]....
        /*02cc*/ 	.word	0x00013c00


	//   ....[70]....
        /*02d0*/ 	.word	0x00013cd0


	//   ....[71]....
        /*02d4*/ 	.word	0x00013d40


	//   ....[72]....
        /*02d8*/ 	.word	0x00013da0


	//   ....[73]....
        /*02dc*/ 	.word	0x00013e60


	//   ....[74]....
        /*02e0*/ 	.word	0x00013ec0


	//   ....[75]....
        /*02e4*/ 	.word	0x00013f80


	//   ....[76]....
        /*02e8*/ 	.word	0x00013fe0


	//   ....[77]....
        /*02ec*/ 	.word	0x00014090


	//   ....[78]....
        /*02f0*/ 	.word	0x000144a0


	//----- nvinfo : EIATTR_REG_RECONFIG
	.align		4
.L_1293:
        /*02f4*/ 	.byte	0x01, 0x54
	.zero		2


	//----- nvinfo : EIATTR_SYSCALL_OFFSETS
	.align		4
        /*02f8*/ 	.byte	0x04, 0x46
        /*02fa*/ 	.short	(.L_1295 - .L_1294)


	//   ....[0]....
.L_1294:
        /*02fc*/ 	.word	0x00001960


	//   ....[1]....
        /*0300*/ 	.word	0x0000fef0


	//   ....[2]....
        /*0304*/ 	.word	0x00010030


	//   ....[3]....
        /*0308*/ 	.word	0x00010120


	//   ....[4]....
        /*030c*/ 	.word	0x000107c0


	//----- nvinfo : EIATTR_MBARRIER_INSTR_OFFSETS
	.align		4
.L_1295:
        /*0310*/ 	.byte	0x04, 0x39
        /*0312*/ 	.short	(.L_1297 - .L_1296)


	//   ....[0]....
.L_1296:
        /*0314*/ 	.word	0x00000270
        /*0318*/ 	.word	0x000000ff
        /*031c*/ 	.word	0x00022800
        /*0320*/ 	.short	0x0100
        /*0322*/ 	.byte	0x08
	.zero		1


	//   ....[1]....
        /*0324*/ 	.word	0x00000280
        /*0328*/ 	.word	0x000000ff
        /*032c*/ 	.word	0x00022820
        /*0330*/ 	.short	0x0100
        /*0332*/ 	.byte	0x08
	.zero		1


	//   ....[2]....
        /*0334*/ 	.word	0x00000370
        /*0338*/ 	.word	0x000000ff
        /*033c*/ 	.word	0x00022830
        /*0340*/ 	.short	0x0100
        /*0342*/ 	.byte	0x08
	.zero		1


	//   ....[3]....
        /*0344*/ 	.word	0x00000380
        /*0348*/ 	.word	0x000000ff
        /*034c*/ 	.word	0x00022840
        /*0350*/ 	.short	0x0100
        /*0352*/ 	.byte	0x08
	.zero		1


	//   ....[4]....
        /*0354*/ 	.word	0x00000390
        /*0358*/ 	.word	0x000000ff
        /*035c*/ 	.word	0x00022838
        /*0360*/ 	.short	0x0100
        /*0362*/ 	.byte	0x08
	.zero		1


	//   ....[5]....
        /*0364*/ 	.word	0x000003a0
        /*0368*/ 	.word	0x000000ff
        /*036c*/ 	.word	0x00022848
        /*0370*/ 	.short	0x0100
        /*0372*/ 	.byte	0x08
	.zero		1


	//   ....[6]....
        /*0374*/ 	.word	0x000004d0
        /*0378*/ 	.word	0x000000ff
        /*037c*/ 	.word	0x00022850
        /*0380*/ 	.short	0x0100
        /*0382*/ 	.byte	0x08
	.zero		1


	//   ....[7]....
        /*0384*/ 	.word	0x000004e0
        /*0388*/ 	.word	0x000000ff
        /*038c*/ 	.word	0x00022860
        /*0390*/ 	.short	0x0100
        /*0392*/ 	.byte	0x08
	.zero		1


	//   ....[8]....
        /*0394*/ 	.word	0x000004f0
        /*0398*/ 	.word	0x000000ff
        /*039c*/ 	.word	0x00022858
        /*03a0*/ 	.short	0x0100
        /*03a2*/ 	.byte	0x08
	.zero		1


	//   ....[9]....
        /*03a4*/ 	.word	0x00000500
        /*03a8*/ 	.word	0x000000ff
        /*03ac*/ 	.word	0x00022868
        /*03b0*/ 	.short	0x0100
        /*03b2*/ 	.byte	0x08
	.zero		1


	//   ....[10]....
        /*03b4*/ 	.word	0x000005f0
        /*03b8*/ 	.word	0x000000ff
        /*03bc*/ 	.word	0x00022870
        /*03c0*/ 	.short	0x0100
        /*03c2*/ 	.byte	0x06
	.zero		1


	//   ....[11]....
        /*03c4*/ 	.word	0x00000600
        /*03c8*/ 	.word	0x000000ff
        /*03cc*/ 	.word	0x00022880
        /*03d0*/ 	.short	0x0100
        /*03d2*/ 	.byte	0x06
	.zero		1


	//   ....[12]....
        /*03d4*/ 	.word	0x00000610
        /*03d8*/ 	.word	0x000000ff
        /*03dc*/ 	.word	0x00022878
        /*03e0*/ 	.short	0x0100
        /*03e2*/ 	.byte	0x06
	.zero		1


	//   ....[13]....
        /*03e4*/ 	.word	0x00000620
        /*03e8*/ 	.word	0x000000ff
        /*03ec*/ 	.word	0x00022888
        /*03f0*/ 	.short	0x0100
        /*03f2*/ 	.byte	0x06
	.zero		1


	//   ....[14]....
        /*03f4*/ 	.word	0x00000750
        /*03f8*/ 	.word	0x000000ff
        /*03fc*/ 	.word	0x00022890
        /*0400*/ 	.short	0x0100
        /*0402*/ 	.byte	0x08
	.zero		1


	//   ....[15]....
        /*0404*/ 	.word	0x00000760
        /*0408*/ 	.word	0x000000ff
        /*040c*/ 	.word	0x000228a0
        /*0410*/ 	.short	0x0100
        /*0412*/ 	.byte	0x08
	.zero		1


	//   ....[16]....
        /*0414*/ 	.word	0x00000770
        /*0418*/ 	.word	0x000000ff
        /*041c*/ 	.word	0x00022898
        /*0420*/ 	.short	0x0100
        /*0422*/ 	.byte	0x08
	.zero		1


	//   ....[17]....
        /*0424*/ 	.word	0x00000780
        /*0428*/ 	.word	0x000000ff
        /*042c*/ 	.word	0x000228a8
        /*0430*/ 	.short	0x0100
        /*0432*/ 	.byte	0x08
	.zero		1


	//   ....[18]....
        /*0434*/ 	.word	0x000008b0
        /*0438*/ 	.word	0x000000ff
        /*043c*/ 	.word	0x000228b0
        /*0440*/ 	.short	0x0100
        /*0442*/ 	.byte	0x08
	.zero		1


	//   ....[19]....
        /*0444*/ 	.word	0x000008c0
        /*0448*/ 	.word	0x000000ff
        /*044c*/ 	.word	0x000228c0
        /*0450*/ 	.short	0x0100
        /*0452*/ 	.byte	0x08
	.zero		1


	//   ....[20]....
        /*0454*/ 	.word	0x000008d0
        /*0458*/ 	.word	0x000000ff
        /*045c*/ 	.word	0x000228b8
        /*0460*/ 	.short	0x0100
        /*0462*/ 	.byte	0x08
	.zero		1


	//   ....[21]....
        /*0464*/ 	.word	0x000008e0
        /*0468*/ 	.word	0x000000ff
        /*046c*/ 	.word	0x000228c8
        /*0470*/ 	.short	0x0100
        /*0472*/ 	.byte	0x08
	.zero		1


	//   ....[22]....
        /*0474*/ 	.word	0x00001990
        /*0478*/ 	.word	0x000000ff
        /*047c*/ 	.word	0x00022800
        /*0480*/ 	.short	0x010a
        /*0482*/ 	.byte	0x26
	.zero		1


	//   ....[23]....
        /*0484*/ 	.word	0x00001a30
        /*0488*/ 	.word	0x000000ff
        /*048c*/ 	.word	0x00022830
        /*0490*/ 	.short	0x010a
        /*0492*/ 	.byte	0x26
	.zero		1


	//   ....[24]....
        /*0494*/ 	.word	0x00001a70
        /*0498*/ 	.word	0x000000ff
        /*049c*/ 	.word	0x00022830
        /*04a0*/ 	.short	0x010a
        /*04a2*/ 	.byte	0x26
	.zero		1


	//   ....[25]....
        /*04a4*/ 	.word	0x00002040
        /*04a8*/ 	.word	0x00000000
        /*04ac*/ 	.word	0x00000000
        /*04b0*/ 	.short	0x0101
        /*04b2*/ 	.byte	0x3f
	.zero		1


	//   ....[26]....
        /*04b4*/ 	.word	0x00003f00
        /*04b8*/ 	.word	0x000000ff
        /*04bc*/ 	.word	0x00022850
        /*04c0*/ 	.short	0x010a
        /*04c2*/ 	.byte	0x26
	.zero		1


	//   ....[27]....
        /*04c4*/ 	.word	0x00003f40
        /*04c8*/ 	.word	0x000000ff
        /*04cc*/ 	.word	0x00022850
        /*04d0*/ 	.short	0x010a
        /*04d2*/ 	.byte	0x26
	.zero		1


	//   ....[28]....
        /*04d4*/ 	.word	0x000042b0
        /*04d8*/ 	.word	0x00000009
        /*04dc*/ 	.word	0x00000000
        /*04e0*/ 	.short	0x0101
        /*04e2*/ 	.byte	0x3f
	.zero		1


	//   ....[29]....
        /*04e4*/ 	.word	0x000045c0
        /*04e8*/ 	.word	0x000000ff
        /*04ec*/ 	.word	0x00022830
        /*04f0*/ 	.short	0x010a
        /*04f2*/ 	.byte	0x1f
	.zero		1


	//   ....[30]....
        /*04f4*/ 	.word	0x00004600
        /*04f8*/ 	.word	0x000000ff
        /*04fc*/ 	.word	0x00022830
        /*0500*/ 	.short	0x010a
        /*0502*/ 	.byte	0x1f
	.zero		1


	//   ....[31]....
        /*0504*/ 	.word	0x000048d0
        /*0508*/ 	.word	0x0000000f
        /*050c*/ 	.word	0x00000000
        /*0510*/ 	.short	0x0101
        /*0512*/ 	.byte	0x3f
	.zero		1


	//   ....[32]....
        /*0514*/ 	.word	0x00007160
        /*0518*/ 	.word	0x000000ff
        /*051c*/ 	.word	0x00022850
        /*0520*/ 	.short	0x010a
        /*0522*/ 	.byte	0x1f
	.zero		1


	//   ....[33]....
        /*0524*/ 	.word	0x000071a0
        /*0528*/ 	.word	0x000000ff
        /*052c*/ 	.word	0x00022850
        /*0530*/ 	.short	0x010a
        /*0532*/ 	.byte	0x1f
	.zero		1


	//   ....[34]....
        /*0534*/ 	.word	0x00007470
        /*0538*/ 	.word	0x0000000c
        /*053c*/ 	.word	0x00000000
        /*0540*/ 	.short	0x0101
        /*0542*/ 	.byte	0x3f
	.zero		1


	//   ....[35]....
        /*0544*/ 	.word	0x00007890
        /*0548*/ 	.word	0x000000ff
        /*054c*/ 	.word	0x00022830
        /*0550*/ 	.short	0x010a
        /*0552*/ 	.byte	0x1b
	.zero		1


	//   ....[36]....
        /*0554*/ 	.word	0x000078d0
        /*0558*/ 	.word	0x000000ff
        /*055c*/ 	.word	0x00022830
        /*0560*/ 	.short	0x010a
        /*0562*/ 	.byte	0x1b
	.zero		1


	//   ....[37]....
        /*0564*/ 	.word	0x00008670
        /*0568*/ 	.word	0x0000009a
        /*056c*/ 	.word	0x00000000
        /*0570*/ 	.short	0x0101
        /*0572*/ 	.byte	0x3f
	.zero		1


	//   ....[38]....
        /*0574*/ 	.word	0x00009160
        /*0578*/ 	.word	0x000000ff
        /*057c*/ 	.word	0x00022850
        /*0580*/ 	.short	0x010a
        /*0582*/ 	.byte	0x1b
	.zero		1


	//   ....[39]....
        /*0584*/ 	.word	0x000091a0
        /*0588*/ 	.word	0x000000ff
        /*058c*/ 	.word	0x00022850
        /*0590*/ 	.short	0x010a
        /*0592*/ 	.byte	0x1b
	.zero		1


	//   ....[40]....
        /*0594*/ 	.word	0x00009450
        /*0598*/ 	.word	0x000000b3
        /*059c*/ 	.word	0x00000000
        /*05a0*/ 	.short	0x0101
        /*05a2*/ 	.byte	0x3f
	.zero		1


	//   ....[41]....
        /*05a4*/ 	.word	0x000095c0
        /*05a8*/ 	.word	0x000000ff
        /*05ac*/ 	.word	0x00022830
        /*05b0*/ 	.short	0x010a
        /*05b2*/ 	.byte	0x1e
	.zero		1


	//   ....[42]....
        /*05b4*/ 	.word	0x00009600
        /*05b8*/ 	.word	0x000000ff
        /*05bc*/ 	.word	0x00022830
        /*05c0*/ 	.short	0x010a
        /*05c2*/ 	.byte	0x1e
	.zero		1


	//   ....[43]....
        /*05c4*/ 	.word	0x00009860
        /*05c8*/ 	.word	0x00000000
        /*05cc*/ 	.word	0x00000000
        /*05d0*/ 	.short	0x0101
        /*05d2*/ 	.byte	0x3f
	.zero		1


	//   ....[44]....
        /*05d4*/ 	.word	0x0000c130
        /*05d8*/ 	.word	0x000000ff
        /*05dc*/ 	.word	0x00022850
        /*05e0*/ 	.short	0x010a
        /*05e2*/ 	.byte	0x1e
	.zero		1


	//   ....[45]....
        /*05e4*/ 	.word	0x0000c170
        /*05e8*/ 	.word	0x000000ff
        /*05ec*/ 	.word	0x00022850
        /*05f0*/ 	.short	0x010a
        /*05f2*/ 	.byte	0x1e
	.zero		1


	//   ....[46]....
        /*05f4*/ 	.word	0x0000c440
        /*05f8*/ 	.word	0x00000008
        /*05fc*/ 	.word	0x00000000
        /*0600*/ 	.short	0x0101
        /*0602*/ 	.byte	0x3f
	.zero		1


	//   ....[47]....
        /*0604*/ 	.word	0x0000d6f0
        /*0608*/ 	.word	0x000000ff
        /*060c*/ 	.word	0x00000000
        /*0610*/ 	.short	0x0101
        /*0612*/ 	.byte	0x04
	.zero		1


	//   ....[48]....
        /*0614*/ 	.word	0x000104a0
        /*0618*/ 	.word	0x000000ff
        /*061c*/ 	.word	0x00022840
        /*0620*/ 	.short	0x010a
        /*0622*/ 	.byte	0x26
	.zero		1


	//   ....[49]....
        /*0624*/ 	.word	0x00010fa0
        /*0628*/ 	.word	0x000000ff
        /*062c*/ 	.word	0x00022800
        /*0630*/ 	.short	0x0107
        /*0632*/ 	.byte	0x26
	.zero		1


	//   ....[50]....
        /*0634*/ 	.word	0x00010fe0
        /*0638*/ 	.word	0x000000ff
        /*063c*/ 	.word	0x00022800
        /*0640*/ 	.short	0x0101
        /*0642*/ 	.byte	0x26
	.zero		1


	//   ....[51]....
        /*0644*/ 	.word	0x00010ff0
        /*0648*/ 	.word	0x000000ff
        /*064c*/ 	.word	0x00022820
        /*0650*/ 	.short	0x010a
        /*0652*/ 	.byte	0x26
	.zero		1


	//   ....[52]....
        /*0654*/ 	.word	0x00011050
        /*0658*/ 	.word	0x000000ff
        /*065c*/ 	.word	0x00022860
        /*0660*/ 	.short	0x010a
        /*0662*/ 	.byte	0x26
	.zero		1


	//   ....[53]....
        /*0664*/ 	.word	0x000118c0
        /*0668*/ 	.word	0x000000ff
        /*066c*/ 	.word	0x00022848
        /*0670*/ 	.short	0x010a
        /*0672*/ 	.byte	0x26
	.zero		1


	//   ....[54]....
        /*0674*/ 	.word	0x00011a90
        /*0678*/ 	.word	0x000000ff
        /*067c*/ 	.word	0x00022868
        /*0680*/ 	.short	0x010a
        /*0682*/ 	.byte	0x26
	.zero		1


	//   ....[55]....
        /*0684*/ 	.word	0x000120f0
        /*0688*/ 	.word	0x000000ff
        /*068c*/ 	.word	0x00022840
        /*0690*/ 	.short	0x010a
        /*0692*/ 	.byte	0x26
	.zero		1


	//   ....[56]....
        /*0694*/ 	.word	0x000122d0
        /*0698*/ 	.word	0x000000ff
        /*069c*/ 	.word	0x00022860
        /*06a0*/ 	.short	0x010a
        /*06a2*/ 	.byte	0x26
	.zero		1


	//   ....[57]....
        /*06a4*/ 	.word	0x00012950
        /*06a8*/ 	.word	0x000000ff
        /*06ac*/ 	.word	0x00022848
        /*06b0*/ 	.short	0x010a
        /*06b2*/ 	.byte	0x26
	.zero		1


	//   ....[58]....
        /*06b4*/ 	.word	0x00012b30
        /*06b8*/ 	.word	0x000000ff
        /*06bc*/ 	.word	0x00022868
        /*06c0*/ 	.short	0x010a
        /*06c2*/ 	.byte	0x26
	.zero		1


	//   ....[59]....
        /*06c4*/ 	.word	0x00013010
        /*06c8*/ 	.word	0x00000002
        /*06cc*/ 	.word	0x00022820
        /*06d0*/ 	.short	0x010a
        /*06d2*/ 	.byte	0x3f
	.zero		1


	//   ....[60]....
        /*06d4*/ 	.word	0x00013190
        /*06d8*/ 	.word	0x00000007
        /*06dc*/ 	.word	0x00000000
        /*06e0*/ 	.short	0x010a
        /*06e2*/ 	.byte	0x3f
	.zero		1


	//   ....[61]....
        /*06e4*/ 	.word	0x00013200
        /*06e8*/ 	.word	0x00000005
        /*06ec*/ 	.word	0x00000000
        /*06f0*/ 	.short	0x010a
        /*06f2*/ 	.byte	0x3f
	.zero		1


	//   ....[62]....
        /*06f4*/ 	.word	0x00013260
        /*06f8*/ 	.word	0x00000005
        /*06fc*/ 	.word	0x00000000
        /*0700*/ 	.short	0x010a
        /*0702*/ 	.byte	0x3f
	.zero		1


	//   ....[63]....
        /*0704*/ 	.word	0x00013290
        /*0708*/ 	.word	0x00000003
        /*070c*/ 	.word	0x00000000
        /*0710*/ 	.short	0x010a
        /*0712*/ 	.byte	0x3f
	.zero		1


	//   ....[64]....
        /*0714*/ 	.word	0x00013300
        /*0718*/ 	.word	0x00000003
        /*071c*/ 	.word	0x00022800
        /*0720*/ 	.short	0x010a
        /*0722*/ 	.byte	0x3f
	.zero		1


	//   ....[65]....
        /*0724*/ 	.word	0x00013360
        /*0728*/ 	.word	0x00000003
        /*072c*/ 	.word	0x00022830
        /*0730*/ 	.short	0x010a
        /*0732*/ 	.byte	0x3f
	.zero		1


	//   ....[66]....
        /*0734*/ 	.word	0x000133b0
        /*0738*/ 	.word	0x00000009
        /*073c*/ 	.word	0x00022850
        /*0740*/ 	.short	0x010a
        /*0742*/ 	.byte	0x3f
	.zero		1


	//   ....[67]....
        /*0744*/ 	.word	0x00013410
        /*0748*/ 	.word	0x00000004
        /*074c*/ 	.word	0x00022830
        /*0750*/ 	.short	0x010a
        /*0752*/ 	.byte	0x3f
	.zero		1


	//   ....[68]....
        /*0754*/ 	.word	0x00013460
        /*0758*/ 	.word	0x0000000c
        /*075c*/ 	.word	0x00022850
        /*0760*/ 	.short	0x010a
        /*0762*/ 	.byte	0x3f
	.zero		1


	//   ....[69]....
        /*0764*/ 	.word	0x000134c0
        /*0768*/ 	.word	0x0000000d
        /*076c*/ 	.word	0x00022830
        /*0770*/ 	.short	0x010a
        /*0772*/ 	.byte	0x3f
	.zero		1


	//   ....[70]....
        /*0774*/ 	.word	0x00013510
        /*0778*/ 	.word	0x000000b3
        /*077c*/ 	.word	0x00022850
        /*0780*/ 	.short	0x010a
        /*0782*/ 	.byte	0x3f
	.zero		1


	//   ....[71]....
        /*0784*/ 	.word	0x00013570
        /*0788*/ 	.word	0x00000000
        /*078c*/ 	.word	0x00022830
        /*0790*/ 	.short	0x010a
        /*0792*/ 	.byte	0x3f
	.zero		1


	//   ....[72]....
        /*0794*/ 	.word	0x000135c0
        /*0798*/ 	.word	0x00000008
        /*079c*/ 	.word	0x00022850
        /*07a0*/ 	.short	0x010a
        /*07a2*/ 	.byte	0x3f
	.zero		1


	//   ....[73]....
        /*07a4*/ 	.word	0x00013720
        /*07a8*/ 	.word	0x00000003
        /*07ac*/ 	.word	0x00022840
        /*07b0*/ 	.short	0x010a
        /*07b2*/ 	.byte	0x3f
	.zero		1


	//   ....[74]....
        /*07b4*/ 	.word	0x000140d0
        /*07b8*/ 	.word	0x00000003
        /*07bc*/ 	.word	0x00022820
        /*07c0*/ 	.short	0x010a
        /*07c2*/ 	.byte	0x3f
	.zero		1


	//   ....[75]....
        /*07c4*/ 	.word	0x00014130
        /*07c8*/ 	.word	0x00000003
        /*07cc*/ 	.word	0x00022860
        /*07d0*/ 	.short	0x010a
        /*07d2*/ 	.byte	0x3f
	.zero		1


	//   ....[76]....
        /*07d4*/ 	.word	0x00014190
        /*07d8*/ 	.word	0x00000003
        /*07dc*/ 	.word	0x00022848
        /*07e0*/ 	.short	0x010a
        /*07e2*/ 	.byte	0x3f
	.zero		1


	//   ....[77]....
        /*07e4*/ 	.word	0x000141f0
        /*07e8*/ 	.word	0x00000003
        /*07ec*/ 	.word	0x00022868
        /*07f0*/ 	.short	0x010a
        /*07f2*/ 	.byte	0x3f
	.zero		1


	//   ....[78]....
        /*07f4*/ 	.word	0x00014250
        /*07f8*/ 	.word	0x00000003
        /*07fc*/ 	.word	0x00022840
        /*0800*/ 	.short	0x010a
        /*0802*/ 	.byte	0x3f
	.zero		1


	//   ....[79]....
        /*0804*/ 	.word	0x000142b0
        /*0808*/ 	.word	0x00000003
        /*080c*/ 	.word	0x00022860
        /*0810*/ 	.short	0x010a
        /*0812*/ 	.byte	0x3f
	.zero		1


	//   ....[80]....
        /*0814*/ 	.word	0x00014310
        /*0818*/ 	.word	0x00000003
        /*081c*/ 	.word	0x00022848
        /*0820*/ 	.short	0x010a
        /*0822*/ 	.byte	0x3f
	.zero		1


	//   ....[81]....
        /*0824*/ 	.word	0x00014370
        /*0828*/ 	.word	0x00000003
        /*082c*/ 	.word	0x00022868
        /*0830*/ 	.short	0x010a
        /*0832*/ 	.byte	0x3f
	.zero		1


	//   ....[82]....
        /*0834*/ 	.word	0x000143c0
        /*0838*/ 	.word	0x00000002
        /*083c*/ 	.word	0x00022820
        /*0840*/ 	.short	0x010a
        /*0842*/ 	.byte	0x3f
	.zero		1


	//   ....[83]....
        /*0844*/ 	.word	0x00014560
        /*0848*/ 	.word	0x00000007
        /*084c*/ 	.word	0x00000000
        /*0850*/ 	.short	0x010a
        /*0852*/ 	.byte	0x3f
	.zero		1


	//   ....[84]....
        /*0854*/ 	.word	0x000145b0
        /*0858*/ 	.word	0x00000005
        /*085c*/ 	.word	0x00000000
        /*0860*/ 	.short	0x010a
        /*0862*/ 	.byte	0x3f
	.zero		1


	//   ....[85]....
        /*0864*/ 	.word	0x00014600
        /*0868*/ 	.word	0x00000005
        /*086c*/ 	.word	0x00000000
        /*0870*/ 	.short	0x010a
        /*0872*/ 	.byte	0x3f
	.zero		1


	//----- nvinfo : EIATTR_NUM_MBARRIERS
	.align		4
.L_1297:
        /*0874*/ 	.byte	0x03, 0x38
        /*0876*/ 	.short	0x0016


	//----- nvinfo : EIATTR_EXIT_INSTR_OFFSETS
	.align		4
        /*0878*/ 	.byte	0x04, 0x1c
        /*087a*/ 	.short	(.L_1299 - .L_1298)


	//   ....[0]....
.L_1298:
        /*087c*/ 	.word	0x000132e0


	//----- nvinfo : EIATTR_MAX_THREADS
	.align		4
.L_1299:
        /*0880*/ 	.byte	0x04, 0x05
        /*0882*/ 	.short	(.L_1301 - .L_1300)
.L_1300:
        /*0884*/ 	.word	0x00000180
        /*0888*/ 	.word	0x00000001
        /*088c*/ 	.word	0x00000001


	//----- nvinfo : EIATTR_CRS_STACK_SIZE
	.align		4
.L_1301:
        /*0890*/ 	.byte	0x04, 0x1e
        /*0892*/ 	.short	(.L_1303 - .L_1302)
.L_1302:
        /*0894*/ 	.word	0x00000000


	//----- nvinfo : EIATTR_CBANK_PARAM_SIZE
	.align		4
.L_1303:
        /*0898*/ 	.byte	0x03, 0x19
        /*089a*/ 	.short	0x0a70


	//----- nvinfo : EIATTR_PARAM_CBANK
	.align		4
        /*089c*/ 	.byte	0x04, 0x0a
        /*089e*/ 	.short	(.L_1305 - .L_1304)
	.align		4
.L_1304:
        /*08a0*/ 	.word	index@(.nv.constant0._ZN7cutlass13device_kernelIN5flash11enable_sm90INS1_16FlashAttnFwdSm90INS1_25CollectiveMainloopFwdSm90ILi2EN4cute5tupleIJNS5_1CILi1EEES8_S8_EEENS6_IJNS7_ILi128EEENS7_ILi96EEENS7_ILi64EEEEEELi256ENS_6half_tEfNS_4arch4Sm90ELb0ELb1ELb0ELb0ELb0ELb0ELb0ELb1ELb0ELb1ELb1ELb0EEENS1_21CollectiveEpilogueFwdINS6_IJSA_NS7_ILi256EEESB_EEES9_SE_SG_Li256ELb0ELb1ELb1ELb0EEENS1_19SingleTileSchedulerILb0ELb1ELb1ELi128EEEEEEEEEvNT_6ParamsE)
        /*08a4*/ 	.short	0x0210
        /*08a6*/ 	.short	0x0a70


	//----- nvinfo : EIATTR_SW_WAR
	.align		4
.L_1305:
        /*08a8*/ 	.byte	0x04, 0x36
        /*08aa*/ 	.short	(.L_1307 - .L_1306)
.L_1306:
        /*08ac*/ 	.word	0x00000008
.L_1307:


//--------------------- .nv.info._ZN7cutlass13device_kernelIN5flash11enable_sm90INS1_16FlashAttnFwdSm90INS1_25CollectiveMainloopFwdSm90ILi2EN4cute5tupleIJNS5_1CILi1EEES8_S8_EEENS6_IJNS7_ILi128EEENS7_ILi96EEENS7_ILi64EEEEEELi256ENS_6half_tEfNS_4arch4Sm90ELb0ELb1ELb0ELb0ELb0ELb0ELb1ELb1ELb0ELb1ELb1ELb0EEENS1_21CollectiveEpilogueFwdINS6_IJSA_NS7_ILi256EEESB_EEES9_SE_SG_Li256ELb0ELb1ELb1ELb0EEENS1_19SingleTileSchedulerILb0ELb1ELb1ELi128EEEEEEEEEvNT_6ParamsE --------------------------
	.section	.nv.info._ZN7cutlass13device_kernelIN5flash11enable_sm90INS1_16FlashAttnFwdSm90INS1_25CollectiveMainloopFwdSm90ILi2EN4cute5tupleIJNS5_1CILi1EEES8_S8_EEENS6_IJNS7_ILi128EEENS7_ILi96EEENS7_ILi64EEEEEELi256ENS_6half_tEfNS_4arch4Sm90ELb0ELb1ELb0ELb0ELb0ELb0ELb1ELb1ELb0ELb1ELb1ELb0EEENS1_21CollectiveEpilogueFwdINS6_IJSA_NS7_ILi256EEESB_EEES9_SE_SG_Li256ELb0ELb1ELb1ELb0EEENS1_19SingleTileSchedulerILb0ELb1ELb1ELi128EEEEEEEEEvNT_6ParamsE,"",@"SHT_CUDA_INFO"
	.sectionflags	@""
	.align	4


	//----- nvinfo : EIATTR_CUDA_API_VERSION
	.align		4
        /*0000*/ 	.byte	0x04, 0x37
        /*0002*/ 	.short	(.L_1309 - .L_1308)
.L_1308:
        /*0004*/ 	.word	0x00000082


	//----- nvinfo : EIATTR_KPARAM_INFO
	.align		4
.L_1309:
        /*0008*/ 	.byte	0x04, 0x17
        /*000a*/ 	.short	(.L_1311 - .L_1310)
.L_1310:
        /*000c*/ 	.word	0x00000000
        /*0010*/ 	.short	0x0000
        /*0012*/ 	.short	0x0070
        /*0014*/ 	.byte	0x00, 0xf0, 0x01, 0x2c


	//----- nvinfo : EIATTR_SPARSE_MMA_MASK
	.align		4
.L_1311:
        /*0018*/ 	.byte	0x03, 0x50
        /*001a*/ 	.short	0x0000


	//----- nvinfo : EIATTR_MAXREG_COUNT
	.align		4
        /*001c*/ 	.byte	0x03, 0x1b
        /*001e*/ 	.short	0x00a8


	//----- nvinfo : EIATTR_NUM_BARRIERS
	.align		4
        /*0020*/ 	.byte	0x02, 0x4c
        /*0022*/ 	.byte	0x10
	.zero		1


	//----- nvinfo : EIATTR_EXTERNS
	.align		4
        /*0024*/ 	.byte	0x04, 0x0f
        /*0026*/ 	.short	(.L_1313 - .L_1312)


	//   ....[0]....
	.align		4
.L_1312:
        /*0028*/ 	.word	index@(__assertfail)


	//----- nvinfo : EIATTR_ANNOTATIONS
	.align		4
.L_1313:
        /*002c*/ 	.byte	0x04, 0x55
        /*002e*/ 	.short	(.L_1315 - .L_1314)


	//   ....[0]....
.L_1314:
        /* <DEDUP_REMOVED lines=1275> */


	//----- nvinfo : EIATTR_MERCURY_ISA_VERSION
	.align		4
.L_1315:
        /*4fc8*/ 	.byte	0x03, 0x5f
        /*4fca*/ 	.short	0x0101


	//----- nvinfo : EIATTR_INT_WARP_WIDE_INSTR_OFFSETS
	.align		4
        /*4fcc*/ 	.byte	0x04, 0x31
        /*4fce*/ 	.short	(.L_1317 - .L_1316)


	//   ....[0]....
.L_1316:
        /*4fd0*/ 	.word	0x00000160


	//   ....[1]....
        /*4fd4*/ 	.word	0x000001a0


	//   ....[2]....
        /*4fd8*/ 	.word	0x00000210


	//   ....[3]....
        /*4fdc*/ 	.word	0x00000280


	//----- nvinfo : EIATTR_COOP_GROUP_MASK_REGIDS
	.align		4
.L_1317:
        /*4fe0*/ 	.byte	0x04, 0x29
        /*4fe2*/ 	.short	(.L_1319 - .L_1318)


	//   ....[0]....
.L_1318:
        /*4fe4*/ 	.word	0xffffffff


	//   ....[1]....
        /*4fe8*/ 	.word	0xffffffff


	//   ....[2]....
        /*4fec*/ 	.word	0xffffffff


	//   ....[3]....
        /*4ff0*/ 	.word	0xffffffff


	//   ....[4]....
        /*4ff4*/ 	.word	0xffffffff


	//   ....[5]....
        /*4ff8*/ 	.word	0xffffffff


	//   ....[6]....
        /*4ffc*/ 	.word	0xffffffff


	//   ....[7]....
        /*5000*/ 	.word	0xffffffff


	//   ....[8]....
        /*5004*/ 	.word	0xffffffff


	//   ....[9]....
        /*5008*/ 	.word	0xffffffff


	//   ....[10]....
        /*500c*/ 	.word	0xffffffff


	//   ....[11]....
        /*5010*/ 	.word	0xffffffff


	//   ....[12]....
        /*5014*/ 	.word	0xffffffff


	//   ....[13]....
        /*5018*/ 	.word	0xffffffff


	//   ....[14]....
        /*501c*/ 	.word	0xffffffff


	//   ....[15]....
        /*5020*/ 	.word	0xffffffff


	//   ....[16]....
        /*5024*/ 	.word	0xffffffff


	//   ....[17]....
        /*5028*/ 	.word	0xffffffff


	//   ....[18]....
        /*502c*/ 	.word	0xffffffff


	//   ....[19]....
        /*5030*/ 	.word	0xffffffff


	//   ....[20]....
        /*5034*/ 	.word	0xffffffff


	//   ....[21]....
        /*5038*/ 	.word	0xffffffff


	//   ....[22]....
        /*503c*/ 	.word	0xffffffff


	//   ....[23]....
        /*5040*/ 	.word	0xffffffff


	//   ....[24]....
        /*5044*/ 	.word	0xffffffff


	//   ....[25]....
        /*5048*/ 	.word	0xffffffff


	//   ....[26]....
        /*504c*/ 	.word	0xffffffff


	//   ....[27]....
        /*5050*/ 	.word	0xffffffff


	//   ....[28]....
        /*5054*/ 	.word	0xffffffff


	//   ....[29]....
        /*5058*/ 	.word	0xffffffff


	//   ....[30]....
        /*505c*/ 	.word	0xffffffff


	//   ....[31]....
        /*5060*/ 	.word	0xffffffff


	//   ....[32]....
        /*5064*/ 	.word	0xffffffff


	//   ....[33]....
        /*5068*/ 	.word	0xffffffff


	//   ....[34]....
        /*506c*/ 	.word	0xffffffff


	//   ....[35]....
        /*5070*/ 	.word	0xffffffff


	//   ....[36]....
        /*5074*/ 	.word	0xffffffff


	//   ....[37]....
        /*5078*/ 	.word	0xffffffff


	//   ....[38]....
        /*507c*/ 	.word	0xffffffff


	//   ....[39]....
        /*5080*/ 	.word	0xffffffff


	//   ....[40]....
        /*5084*/ 	.word	0xffffffff


	//   ....[41]....
        /*5088*/ 	.word	0xffffffff


	//   ....[42]....
        /*508c*/ 	.word	0xffffffff


	//   ....[43]....
        /*5090*/ 	.word	0xffffffff


	//   ....[44]....
        /*5094*/ 	.word	0xffffffff


	//   ....[45]....
        /*5098*/ 	.word	0xffffffff


	//   ....[46]....
        /*509c*/ 	.word	0xffffffff


	//   ....[47]....
        /*50a0*/ 	.word	0xffffffff


	//   ....[48]....
        /*50a4*/ 	.word	0xffffffff


	//   ....[49]....
        /*50a8*/ 	.word	0xffffffff


	//   ....[50]....
        /*50ac*/ 	.word	0xffffffff


	//   ....[51]....
        /*50b0*/ 	.word	0xffffffff


	//   ....[52]....
        /*50b4*/ 	.word	0xffffffff


	//   ....[53]....
        /*50b8*/ 	.word	0xffffffff


	//   ....[54]....
        /*50bc*/ 	.word	0xffffffff


	//   ....[55]....
        /*50c0*/ 	.word	0xffffffff


	//   ....[56]....
        /*50c4*/ 	.word	0xffffffff


	//   ....[57]....
        /*50c8*/ 	.word	0xffffffff


	//   ....[58]....
        /*50cc*/ 	.word	0xffffffff


	//   ....[59]....
        /*50d0*/ 	.word	0xffffffff


	//   ....[60]....
        /*50d4*/ 	.word	0xffffffff


	//   ....[61]....
        /*50d8*/ 	.word	0xffffffff


	//   ....[62]....
        /*50dc*/ 	.word	0xffffffff


	//   ....[63]....
        /*50e0*/ 	.word	0xffffffff


	//   ....[64]....
        /*50e4*/ 	.word	0xffffffff


	//   ....[65]....
        /*50e8*/ 	.word	0xffffffff


	//   ....[66]....
        /*50ec*/ 	.word	0xffffffff


	//   ....[67]....
        /*50f0*/ 	.word	0xffffffff


	//   ....[68]....
        /*50f4*/ 	.word	0xffffffff


	//   ....[69]....
        /*50f8*/ 	.word	0xffffffff


	//   ....[70]....
        /*50fc*/ 	.word	0xffffffff


	//   ....[71]....
        /*5100*/ 	.word	0x0500000f


	//   ....[72]....
        /*5104*/ 	.word	0x0500000f


	//   ....[73]....
        /*5108*/ 	.word	0x0500000f


	//   ....[74]....
        /*510c*/ 	.word	0x0500000f


	//   ....[75]....
        /*5110*/ 	.word	0x0500000f


	//   ....[76]....
        /*5114*/ 	.word	0x0500000f


	//   ....[77]....
        /*5118*/ 	.word	0x0500000f


	//   ....[78]....
        /*511c*/ 	.word	0x0500000f


	//   ....[79]....
        /*5120*/ 	.word	0x0500000f


	//   ....[80]....
        /*5124*/ 	.word	0x0500000f


	//   ....[81]....
        /*5128*/ 	.word	0x0500000f


	//   ....[82]....
        /*512c*/ 	.word	0x0500000f


	//   ....[83]....
        /*5130*/ 	.word	0x0500000f


	//   ....[84]....
        /*5134*/ 	.word	0x0500000f


	//   ....[85]....
        /*5138*/ 	.word	0x0500000f


	//   ....[86]....
        /*513c*/ 	.word	0x0500000f


	//   ....[87]....
        /*5140*/ 	.word	0x0500000f


	//   ....[88]....
        /*5144*/ 	.word	0x0500000f


	//   ....[89]....
        /*5148*/ 	.word	0x0500000f


	//   ....[90]....
        /*514c*/ 	.word	0x0500000f


	//   ....[91]....
        /*5150*/ 	.word	0x0500000f


	//   ....[92]....
        /*5154*/ 	.word	0x0500000f


	//   ....[93]....
        /*5158*/ 	.word	0x0500000f


	//   ....[94]....
        /*515c*/ 	.word	0x0500000f


	//   ....[95]....
        /*5160*/ 	.word	0x0500000f


	//   ....[96]....
        /*5164*/ 	.word	0x0500000f


	//   ....[97]....
        /*5168*/ 	.word	0x0500000f


	//   ....[98]....
        /*516c*/ 	.word	0x0500000f


	//   ....[99]....
        /*5170*/ 	.word	0x0500000f


	//   ....[100]....
        /*5174*/ 	.word	0x0500000f


	//   ....[101]....
        /*5178*/ 	.word	0x0500000f


	//   ....[102]....
        /*517c*/ 	.word	0x0500000f


	//   ....[103]....
        /*5180*/ 	.word	0x0500000f


	//   ....[104]....
        /*5184*/ 	.word	0x0500000f


	//   ....[105]....
        /*5188*/ 	.word	0xffffffff


	//   ....[106]....
        /*518c*/ 	.word	0xffffffff


	//   ....[107]....
        /*5190*/ 	.word	0xffffffff


	//   ....[108]....
        /*5194*/ 	.word	0xffffffff


	//   ....[109]....
        /*5198*/ 	.word	0xffffffff


	//   ....[110]....
        /*519c*/ 	.word	0xffffffff


	//----- nvinfo : EIATTR_COOP_GROUP_INSTR_OFFSETS
	.align		4
.L_1319:
        /*51a0*/ 	.byte	0x04, 0x28
        /*51a2*/ 	.short	(.L_1321 - .L_1320)


	//   ....[0]....
.L_1320:
        /*51a4*/ 	.word	0x000000a0


	//   ....[1]....
        /*51a8*/ 	.word	0x00000170


	//   ....[2]....
        /*51ac*/ 	.word	0x00000230


	//   ....[3]....
        /*51b0*/ 	.word	0x00000400


	//   ....[4]....
        /*51b4*/ 	.word	0x00000560


	//   ....[5]....
        /*51b8*/ 	.word	0x00000680


	//   ....[6]....
        /*51bc*/ 	.word	0x000007e0


	//   ....[7]....
        /*51c0*/ 	.word	0x00001b80


	//   ....[8]....
        /*51c4*/ 	.word	0x00003af0


	//   ....[9]....
        /*51c8*/ 	.word	0x00003d40


	//   ....[10]....
        /*51cc*/ 	.word	0x00005340


	//   ....[11]....
        /*51d0*/ 	.word	0x000053d0


	//   ....[12]....
        /*51d4*/ 	.word	0x00005740


	//   ....[13]....
        /*51d8*/ 	.word	0x00005760


	//   ....[14]....
        /*51dc*/ 	.word	0x0000aa50


	//   ....[15]....
        /*51e0*/ 	.word	0x0000aae0


	//   ....[16]....
        /*51e4*/ 	.word	0x0000ab60


	//   ....[17]....
        /*51e8*/ 	.word	0x0000ab80


	//   ....[18]....
        /*51ec*/ 	.word	0x00020d40


	//   ....[19]....
        /*51f0*/ 	.word	0x00020f50


	//   ....[20]....
        /*51f4*/ 	.word	0x00021f10


	//   ....[21]....
        /*51f8*/ 	.word	0x00021fd0


	//   ....[22]....
        /*51fc*/ 	.word	0x000221b0


	//   ....[23]....
        /*5200*/ 	.word	0x000221d0


	//   ....[24]....
        /*5204*/ 	.word	0x0002a590


	//   ....[25]....
        /*5208*/ 	.word	0x0002a5b0


	//   ....[26]....
        /*520c*/ 	.word	0x0002a610


	//   ....[27]....
        /*5210*/ 	.word	0x0002a650


	//   ....[28]....
        /*5214*/ 	.word	0x0002ba00


	//   ....[29]....
        /*5218*/ 	.word	0x0002ba30


	//   ....[30]....
        /*521c*/ 	.word	0x0002bc80


	//   ....[31]....
        /*5220*/ 	.word	0x0002bcd0


	//   ....[32]....
        /*5224*/ 	.word	0x0002bd00


	//   ....[33]....
        /*5228*/ 	.word	0x0002bd10


	//   ....[34]....
        /*522c*/ 	.word	0x0002cb40


	//   ....[35]....
        /*5230*/ 	.word	0x0002cb50


	//   ....[36]....
        /*5234*/ 	.word	0x0002dd10


	//   ....[37]....
        /*5238*/ 	.word	0x0002eba0


	//   ....[38]....
        /*523c*/ 	.word	0x0002f460


	//   ....[39]....
        /*5240*/ 	.word	0x0002f490


	//   ....[40]....
        /*5244*/ 	.word	0x0002f4c0


	//   ....[41]....
        /*5248*/ 	.word	0x0002f4e0


	//   ....[42]....
        /*524c*/ 	.word	0x0002f620


	//   ....[43]....
        /*5250*/ 	.word	0x0002f640


	//   ....[44]....
        /*5254*/ 	.word	0x0002f6e0


	//   ....[45]....
        /*5258*/ 	.word	0x0002f700


	//   ....[46]....
        /*525c*/ 	.word	0x0002f7a0


	//   ....[47]....
        /*5260*/ 	.word	0x0002f7b0


	//   ....[48]....
        /*5264*/ 	.word	0x0002f860


	//   ....[49]....
        /*5268*/ 	.word	0x0002f870


	//   ....[50]....
        /*526c*/ 	.word	0x0002f900


	//   ....[51]....
        /*5270*/ 	.word	0x0002f910


	//   ....[52]....
        /*5274*/ 	.word	0x0002f920


	//   ....[53]....
        /*5278*/ 	.word	0x0002f930


	//   ....[54]....
        /*527c*/ 	.word	0x00030070


	//   ....[55]....
        /*5280*/ 	.word	0x00030090


	//   ....[56]....
        /*5284*/ 	.word	0x000300c0


	//   ....[57]....
        /*5288*/ 	.word	0x00030190


	//   ....[58]....
        /*528c*/ 	.word	0x00030230


	//   ....[59]....
        /*5290*/ 	.word	0x00030240


	//   ....[60]....
        /*5294*/ 	.word	0x000302e0


	//   ....[61]....
        /*5298*/ 	.word	0x000302f0


	//   ....[62]....
        /*529c*/ 	.word	0x00030370


	//   ....[63]....
        /*52a0*/ 	.word	0x00030380


	//   ....[64]....
        /*52a4*/ 	.word	0x00030410


	//   ....[65]....
        /*52a8*/ 	.word	0x00030420


	//   ....[66]....
        /*52ac*/ 	.word	0x00030430


	//   ....[67]....
        /*52b0*/ 	.word	0x000304c0


	//   ....[68]....
        /*52b4*/ 	.word	0x000304d0


	//   ....[69]....
        /*52b8*/ 	.word	0x00030520


	//   ....[70]....
        /*52bc*/ 	.word	0x000327c0


	//   ....[71]....
        /*52c0*/ 	.word	0x00032d00


	//   ....[72]....
        /*52c4*/ 	.word	0x00032e70


	//   ....[73]....
        /*52c8*/ 	.word	0x00032ee0


	//   ....[74]....
        /*52cc*/ 	.word	0x00032f80


	//   ....[75]....
        /*52d0*/ 	.word	0x00033020


	//   ....[76]....
        /*52d4*/ 	.word	0x00033100


	//   ....[77]....
        /*52d8*/ 	.word	0x00033210


	//   ....[78]....
        /*52dc*/ 	.word	0x00033270


	//   ....[79]....
        /*52e0*/ 	.word	0x00033380


	//   ....[80]....
        /*52e4*/ 	.word	0x000333f0


	//   ....[81]....
        /*52e8*/ 	.word	0x00033500


	//   ....[82]....
        /*52ec*/ 	.word	0x00033560


	//   ....[83]....
        /*52f0*/ 	.word	0x00033680


	//   ....[84]....
        /*52f4*/ 	.word	0x000336e0


	//   ....[85]....
        /*52f8*/ 	.word	0x000337d0


	//   ....[86]....
        /*52fc*/ 	.word	0x00033840


	//   ....[87]....
        /*5300*/ 	.word	0x000338f0


	//   ....[88]....
        /*5304*/ 	.word	0x000339e0


	//   ....[89]....
        /*5308*/ 	.word	0x00033a90


	//   ....[90]....
        /*530c*/ 	.word	0x00033d30


	//   ....[91]....
        /*5310*/ 	.word	0x00033db0


	//   ....[92]....
        /*5314*/ 	.word	0x00033ee0


	//   ....[93]....
        /*5318*/ 	.word	0x00033f30


	//   ....[94]....
        /*531c*/ 	.word	0x00034050


	//   ....[95]....
        /*5320*/ 	.word	0x000340a0


	//   ....[96]....
        /*5324*/ 	.word	0x000341c0


	//   ....[97]....
        /*5328*/ 	.word	0x00034210


	//   ....[98]....
        /*532c*/ 	.word	0x000343a0


	//   ....[99]....
        /*5330*/ 	.word	0x000343f0


	//   ....[100]....
        /*5334*/ 	.word	0x00034480


	//   ....[101]....
        /*5338*/ 	.word	0x000344d0


	//   ....[102]....
        /*533c*/ 	.word	0x000345f0


	//   ....[103]....
        /*5340*/ 	.word	0x000346c0


	//   ....[104]....
        /*5344*/ 	.word	0x00034ad0


	//   ....[105]....
        /*5348*/ 	.word	0x00036e80


	//   ....[106]....
        /*534c*/ 	.word	0x00037170


	//   ....[107]....
        /*5350*/ 	.word	0x00038440


	//   ....[108]....
        /*5354*/ 	.word	0x00038480


	//   ....[109]....
        /*5358*/ 	.word	0x000384f0


	//   ....[110]....
        /*535c*/ 	.word	0x00038510


	//----- nvinfo : EIATTR_REG_RECONFIG
	.align		4
.L_1321:
        /*5360*/ 	.byte	0x01, 0x54
	.zero		2


	//----- nvinfo : EIATTR_SYSCALL_OFFSETS
	.align		4
        /*5364*/ 	.byte	0x04, 0x46
        /*5366*/ 	.short	(.L_1323 - .L_1322)


	//   ....[0]....
.L_1322:
        /*5368*/ 	.word	0x00001ec0


	//   ....[1]....
        /*536c*/ 	.word	0x0002e830


	//   ....[2]....
        /*5370*/ 	.word	0x0002e970


	//   ....[3]....
        /*5374*/ 	.word	0x0002ea60


	//   ....[4]....
        /*5378*/ 	.word	0x0002f100


	//   ....[5]....
        /*537c*/ 	.word	0x0002fc50


	//----- nvinfo : EIATTR_MBARRIER_INSTR_OFFSETS
	.align		4
.L_1323:
        /*5380*/ 	.byte	0x04, 0x39
        /*5382*/ 	.short	(.L_1325 - .L_1324)


	//   ....[0]....
.L_1324:
        /*5384*/ 	.word	0x000002a0
        /*5388*/ 	.word	0x000000ff
        /*538c*/ 	.word	0x00032400
        /*5390*/ 	.short	0x0100
        /*5392*/ 	.byte	0x08
	.zero		1


	//   ....[1]....
        /*5394*/ 	.word	0x000002b0
        /*5398*/ 	.word	0x000000ff
        /*539c*/ 	.word	0x00032410
        /*53a0*/ 	.short	0x0100
        /*53a2*/ 	.byte	0x08
	.zero		1


	//   ....[2]....
        /*53a4*/ 	.word	0x000002c0
        /*53a8*/ 	.word	0x000000ff
        /*53ac*/ 	.word	0x00032420
        /*53b0*/ 	.short	0x0100
        /*53b2*/ 	.byte	0x08
	.zero		1


	//   ....[3]....
        /*53b4*/ 	.word	0x000003b0
        /*53b8*/ 	.word	0x000000ff
        /*53bc*/ 	.word	0x00032430
        /*53c0*/ 	.short	0x0100
        /*53c2*/ 	.byte	0x08
	.zero		1


	//   ....[4]....
        /*53c4*/ 	.word	0x000003c0
        /*53c8*/ 	.word	0x000000ff
        /*53cc*/ 	.word	0x00032440
        /*53d0*/ 	.short	0x0100
        /*53d2*/ 	.byte	0x08
	.zero		1


	//   ....[5]....
        /*53d4*/ 	.word	0x000003d0
        /*53d8*/ 	.word	0x000000ff
        /*53dc*/ 	.word	0x00032438
        /*53e0*/ 	.short	0x0100
        /*53e2*/ 	.byte	0x08
	.zero		1


	//   ....[6]....
        /*53e4*/ 	.word	0x000003e0
        /*53e8*/ 	.word	0x000000ff
        /*53ec*/ 	.word	0x00032448
        /*53f0*/ 	.short	0x0100
        /*53f2*/ 	.byte	0x08
	.zero		1


	//   ....[7]....
        /*53f4*/ 	.word	0x00000510
        /*53f8*/ 	.word	0x000000ff
        /*53fc*/ 	.word	0x00032450
        /*5400*/ 	.short	0x0100
        /*5402*/ 	.byte	0x08
	.zero		1


	//   ....[8]....
        /*5404*/ 	.word	0x00000520
        /*5408*/ 	.word	0x000000ff
        /*540c*/ 	.word	0x00032460
        /*5410*/ 	.short	0x0100
        /*5412*/ 	.byte	0x08
	.zero		1


	//   ....[9]....
        /*5414*/ 	.word	0x00000530
        /*5418*/ 	.word	0x000000ff
        /*541c*/ 	.word	0x00032458
        /*5420*/ 	.short	0x0100
        /*5422*/ 	.byte	0x08
	.zero		1


	//   ....[10]....
        /*5424*/ 	.word	0x00000540
        /*5428*/ 	.word	0x000000ff
        /*542c*/ 	.word	0x00032468
        /*5430*/ 	.short	0x0100
        /*5432*/ 	.byte	0x08
	.zero		1


	//   ....[11]....
        /*5434*/ 	.word	0x00000630
        /*5438*/ 	.word	0x000000ff
        /*543c*/ 	.word	0x00032470
        /*5440*/ 	.short	0x0100
        /*5442*/ 	.byte	0x06
	.zero		1


	//   ....[12]....
        /*5444*/ 	.word	0x00000640
        /*5448*/ 	.word	0x000000ff
        /*544c*/ 	.word	0x00032480
        /*5450*/ 	.short	0x0100
        /*5452*/ 	.byte	0x06
	.zero		1


	//   ....[13]....
        /*5454*/ 	.word	0x00000650
        /*5458*/ 	.word	0x000000ff
        /*545c*/ 	.word	0x00032478
        /*5460*/ 	.short	0x0100
        /*5462*/ 	.byte	0x06
	.zero		1


	//   ....[14]....
        /*5464*/ 	.word	0x00000660
        /*5468*/ 	.word	0x000000ff
        /*546c*/ 	.word	0x00032488
        /*5470*/ 	.short	0x0100
        /*5472*/ 	.byte	0x06
	.zero		1


	//   ....[15]....
        /*5474*/ 	.word	0x00000790
        /*5478*/ 	.word	0x000000ff
        /*547c*/ 	.word	0x00032490
        /*5480*/ 	.short	0x0100
        /*5482*/ 	.byte	0x08
	.zero		1


	//   ....[16]....
        /*5484*/ 	.word	0x000007a0
        /*5488*/ 	.word	0x000000ff
        /*548c*/ 	.word	0x000324a0
        /*5490*/ 	.short	0x0100
        /*5492*/ 	.byte	0x08
	.zero		1


	//   ....[17]....
        /*5494*/ 	.word	0x000007b0
        /*5498*/ 	.word	0x000000ff
        /*549c*/ 	.word	0x00032498
        /*54a0*/ 	.short	0x0100
        /*54a2*/ 	.byte	0x08
	.zero		1


	//   ....[18]....
        /*54a4*/ 	.word	0x000007c0
        /*54a8*/ 	.word	0x000000ff
        /*54ac*/ 	.word	0x000324a8
        /*54b0*/ 	.short	0x0100
        /*54b2*/ 	.byte	0x08
	.zero		1


	//   ....[19]....
        /*54b4*/ 	.word	0x000008f0
        /*54b8*/ 	.word	0x000000ff
        /*54bc*/ 	.word	0x000324b0
        /*54c0*/ 	.short	0x0100
        /*54c2*/ 	.byte	0x08
	.zero		1


	//   ....[20]....
        /*54c4*/ 	.word	0x00000900
        /*54c8*/ 	.word	0x000000ff
        /*54cc*/ 	.word	0x000324c0
        /*54d0*/ 	.short	0x0100
        /*54d2*/ 	.byte	0x08
	.zero		1


	//   ....[21]....
        /*54d4*/ 	.word	0x00000910
        /*54d8*/ 	.word	0x000000ff
        /*54dc*/ 	.word	0x000324b8
        /*54e0*/ 	.short	0x0100
        /*54e2*/ 	.byte	0x08
	.zero		1


	//   ....[22]....
        /*54e4*/ 	.word	0x00000920
        /*54e8*/ 	.word	0x000000ff
        /*54ec*/ 	.word	0x000324c8
        /*54f0*/ 	.short	0x0100
        /*54f2*/ 	.byte	0x08
	.zero		1


	//   ....[23]....
        /*54f4*/ 	.word	0x000021c0
        /*54f8*/ 	.word	0x00000048
        /*54fc*/ 	.word	0x00032400
        /*5500*/ 	.short	0x010a
        /*5502*/ 	.byte	0x3f
	.zero		1


	//   ....[24]....
        /*5504*/ 	.word	0x00002600
        /*5508*/ 	.word	0x00000008
        /*550c*/ 	.word	0x00000000
        /*5510*/ 	.short	0x010a
        /*5512*/ 	.byte	0x3f
	.zero		1


	//   ....[25]....
        /*5514*/ 	.word	0x00002660
        /*5518*/ 	.word	0x00000008
        /*551c*/ 	.word	0x00000000
        /*5520*/ 	.short	0x010a
        /*5522*/ 	.byte	0x3f
	.zero		1


	//   ....[26]....
        /*5524*/ 	.word	0x00002a10
        /*5528*/ 	.word	0x00000048
        /*552c*/ 	.word	0x00032410
        /*5530*/ 	.short	0x010a
        /*5532*/ 	.byte	0x3f
	.zero		1


	//   ....[27]....
        /*5534*/ 	.word	0x00002b10
        /*5538*/ 	.word	0x00000008
        /*553c*/ 	.word	0x00000000
        /*5540*/ 	.short	0x010a
        /*5542*/ 	.byte	0x3f
	.zero		1


	//   ....[28]....
        /*5544*/ 	.word	0x00002b70
        /*5548*/ 	.word	0x00000008
        /*554c*/ 	.word	0x00000000
        /*5550*/ 	.short	0x010a
        /*5552*/ 	.byte	0x3f
	.zero		1


	//   ....[29]....
        /*5554*/ 	.word	0x00003870
        /*5558*/ 	.word	0x00000000
        /*555c*/ 	.word	0x00000000
        /*5560*/ 	.short	0x0101
        /*5562*/ 	.byte	0x3f
	.zero		1


	//   ....[30]....
        /*5564*/ 	.word	0x000089a0
        /*5568*/ 	.word	0x00000015
        /*556c*/ 	.word	0x00000000
        /*5570*/ 	.short	0x0101
        /*5572*/ 	.byte	0x3f
	.zero		1


	//   ....[31]....
        /*5574*/ 	.word	0x000090c0
        /*5578*/ 	.word	0x00000005
        /*557c*/ 	.word	0x00000000
        /*5580*/ 	.short	0x010a
        /*5582*/ 	.byte	0x3f
	.zero		1


	//   ....[32]....
        /*5584*/ 	.word	0x00009170
        /*5588*/ 	.word	0x00000000
        /*558c*/ 	.word	0x00000000
        /*5590*/ 	.short	0x010a
        /*5592*/ 	.byte	0x3f
	.zero		1


	//   ....[33]....
        /*5594*/ 	.word	0x000095a0
        /*5598*/ 	.word	0x00000000
        /*559c*/ 	.word	0x00000000
        /*55a0*/ 	.short	0x010a
        /*55a2*/ 	.byte	0x3f
	.zero		1


	//   ....[34]....
        /*55a4*/ 	.word	0x00009650
        /*55a8*/ 	.word	0x00000004
        /*55ac*/ 	.word	0x00000000
        /*55b0*/ 	.short	0x010a
        /*55b2*/ 	.byte	0x3f
	.zero		1


	//   ....[35]....
        /*55b4*/ 	.word	0x0000a3b0
        /*55b8*/ 	.word	0x00000000
        /*55bc*/ 	.word	0x00000000
        /*55c0*/ 	.short	0x0101
        /*55c2*/ 	.byte	0x3f
	.zero		1


	//   ....[36]....
        /*55c4*/ 	.word	0x0001f600
        /*55c8*/ 	.word	0x00000000
        /*55cc*/ 	.word	0x00000000
        /*55d0*/ 	.short	0x0101
        /*55d2*/ 	.byte	0x3f
	.zero		1


	//   ....[37]....
        /*55d4*/ 	.word	0x0001f810
        /*55d8*/ 	.word	0x00000002
        /*55dc*/ 	.word	0x00000000
        /*55e0*/ 	.short	0x010a
        /*55e2*/ 	.byte	0x3f
	.zero		1


	//   ....[38]....
        /*55e4*/ 	.word	0x0001f910
        /*55e8*/ 	.word	0x00000004
        /*55ec*/ 	.word	0x00000000
        /*55f0*/ 	.short	0x010a
        /*55f2*/ 	.byte	0x3f
	.zero		1


	//   ....[39]....
        /*55f4*/ 	.word	0x0001fd40
        /*55f8*/ 	.word	0x00000003
        /*55fc*/ 	.word	0x00000000
        /*5600*/ 	.short	0x010a
        /*5602*/ 	.byte	0x3f
	.zero		1


	//   ....[40]....
        /*5604*/ 	.word	0x0001fdf0
        /*5608*/ 	.word	0x00000004
        /*560c*/ 	.word	0x00000000
        /*5610*/ 	.short	0x010a
        /*5612*/ 	.byte	0x3f
	.zero		1


	//   ....[41]....
        /*5614*/ 	.word	0x00020ac0
        /*5618*/ 	.word	0x00000003
        /*561c*/ 	.word	0x00000000
        /*5620*/ 	.short	0x0101
        /*5622*/ 	.byte	0x3f
	.zero		1


	//   ....[42]....
        /*5624*/ 	.word	0x0002a120
        /*5628*/ 	.word	0x00000002
        /*562c*/ 	.word	0x00000000
        /*5630*/ 	.short	0x0101
        /*5632*/ 	.byte	0x3f
	.zero		1


	//   ....[43]....
        /*5634*/ 	.word	0x0002b5f0
        /*5638*/ 	.word	0x000000ff
        /*563c*/ 	.word	0x00000000
        /*5640*/ 	.short	0x0101
        /*5642*/ 	.byte	0x04
	.zero		1


	//   ....[44]....
        /*5644*/ 	.word	0x0002edd0
        /*5648*/ 	.word	0x000000ff
        /*564c*/ 	.word	0x00032440
        /*5650*/ 	.short	0x010a
        /*5652*/ 	.byte	0x26
	.zero		1


	//   ....[45]....
        /*5654*/ 	.word	0x0002fa60
        /*5658*/ 	.word	0x000000ff
        /*565c*/ 	.word	0x00032400
        /*5660*/ 	.short	0x0107
        /*5662*/ 	.byte	0x26
	.zero		1


	//   ....[46]....
        /*5664*/ 	.word	0x0002fae0
        /*5668*/ 	.word	0x000000ff
        /*566c*/ 	.word	0x00032400
        /*5670*/ 	.short	0x0101
        /*5672*/ 	.byte	0x26
	.zero		1


	//   ....[47]....
        /*5674*/ 	.word	0x000306d0
        /*5678*/ 	.word	0x000000ff
        /*567c*/ 	.word	0x00032410
        /*5680*/ 	.short	0x0107
        /*5682*/ 	.byte	0x26
	.zero		1


	//   ....[48]....
        /*5684*/ 	.word	0x00030730
        /*5688*/ 	.word	0x000000ff
        /*568c*/ 	.word	0x00032410
        /*5690*/ 	.short	0x0101
        /*5692*/ 	.byte	0x26
	.zero		1


	//   ....[49]....
        /*5694*/ 	.word	0x00030740
        /*5698*/ 	.word	0x000000ff
        /*569c*/ 	.word	0x00032420
        /*56a0*/ 	.short	0x010a
        /*56a2*/ 	.byte	0x26
	.zero		1


	//   ....[50]....
        /*56a4*/ 	.word	0x000307a0
        /*56a8*/ 	.word	0x000000ff
        /*56ac*/ 	.word	0x00032460
        /*56b0*/ 	.short	0x010a
        /*56b2*/ 	.byte	0x26
	.zero		1


	//   ....[51]....
        /*56b4*/ 	.word	0x00031020
        /*56b8*/ 	.word	0x000000ff
        /*56bc*/ 	.word	0x00032448
        /*56c0*/ 	.short	0x010a
        /*56c2*/ 	.byte	0x26
	.zero		1


	//   ....[52]....
        /*56c4*/ 	.word	0x000311f0
        /*56c8*/ 	.word	0x000000ff
        /*56cc*/ 	.word	0x00032468
        /*56d0*/ 	.short	0x010a
        /*56d2*/ 	.byte	0x26
	.zero		1


	//   ....[53]....
        /*56d4*/ 	.word	0x00031840
        /*56d8*/ 	.word	0x000000ff
        /*56dc*/ 	.word	0x00032440
        /*56e0*/ 	.short	0x010a
        /*56e2*/ 	.byte	0x26
	.zero		1


	//   ....[54]....
        /*56e4*/ 	.word	0x00031a20
        /*56e8*/ 	.word	0x000000ff
        /*56ec*/ 	.word	0x00032460
        /*56f0*/ 	.short	0x010a
        /*56f2*/ 	.byte	0x26
	.zero		1


	//   ....[55]....
        /*56f4*/ 	.word	0x000320a0
        /*56f8*/ 	.word	0x000000ff
        /*56fc*/ 	.word	0x00032448
        /*5700*/ 	.short	0x010a
        /*5702*/ 	.byte	0x26
	.zero		1


	//   ....[56]....
        /*5704*/ 	.word	0x00032280
        /*5708*/ 	.word	0x000000ff
        /*570c*/ 	.word	0x00032468
        /*5710*/ 	.short	0x010a
        /*5712*/ 	.byte	0x26
	.zero		1


	//   ....[57]....
        /*5714*/ 	.word	0x00032750
        /*5718*/ 	.word	0x00000002
        /*571c*/ 	.word	0x00032420
        /*5720*/ 	.short	0x010a
        /*5722*/ 	.byte	0x3f
	.zero		1


	//   ....[58]....
        /*5724*/ 	.word	0x000328d0
        /*5728*/ 	.word	0x00000008
        /*572c*/ 	.word	0x00000000
        /*5730*/ 	.short	0x010a
        /*5732*/ 	.byte	0x3f
	.zero		1


	//   ....[59]....
        /*5734*/ 	.word	0x00032940
        /*5738*/ 	.word	0x00000003
        /*573c*/ 	.word	0x00000000
        /*5740*/ 	.short	0x010a
        /*5742*/ 	.byte	0x3f
	.zero		1


	//   ....[60]....
        /*5744*/ 	.word	0x000329a0
        /*5748*/ 	.word	0x00000006
        /*574c*/ 	.word	0x00000000
        /*5750*/ 	.short	0x010a
        /*5752*/ 	.byte	0x3f
	.zero		1


	//   ....[61]....
        /*5754*/ 	.word	0x000329d0
        /*5758*/ 	.word	0x00000003
        /*575c*/ 	.word	0x00000000
        /*5760*/ 	.short	0x010a
        /*5762*/ 	.byte	0x3f
	.zero		1


	//   ....[62]....
        /*5764*/ 	.word	0x00032a30
        /*5768*/ 	.word	0x00000048
        /*576c*/ 	.word	0x00032400
        /*5770*/ 	.short	0x010a
        /*5772*/ 	.byte	0x3f
	.zero		1


	//   ....[63]....
        /*5774*/ 	.word	0x00032a80
        /*5778*/ 	.word	0x00000008
        /*577c*/ 	.word	0x00000000
        /*5780*/ 	.short	0x010a
        /*5782*/ 	.byte	0x3f
	.zero		1


	//   ....[64]....
        /*5784*/ 	.word	0x00032ad0
        /*5788*/ 	.word	0x00000048
        /*578c*/ 	.word	0x00032410
        /*5790*/ 	.short	0x010a
        /*5792*/ 	.byte	0x3f
	.zero		1


	//   ....[65]....
        /*5794*/ 	.word	0x00032b20
        /*5798*/ 	.word	0x00000008
        /*579c*/ 	.word	0x00000000
        /*57a0*/ 	.short	0x010a
        /*57a2*/ 	.byte	0x3f
	.zero		1


	//   ....[66]....
        /*57a4*/ 	.word	0x00032b70
        /*57a8*/ 	.word	0x00000000
        /*57ac*/ 	.word	0x00000000
        /*57b0*/ 	.short	0x010a
        /*57b2*/ 	.byte	0x3f
	.zero		1


	//   ....[67]....
        /*57b4*/ 	.word	0x00032bc0
        /*57b8*/ 	.word	0x00000004
        /*57bc*/ 	.word	0x00000000
        /*57c0*/ 	.short	0x010a
        /*57c2*/ 	.byte	0x3f
	.zero		1


	//   ....[68]....
        /*57c4*/ 	.word	0x00032c10
        /*57c8*/ 	.word	0x00000004
        /*57cc*/ 	.word	0x00000000
        /*57d0*/ 	.short	0x010a
        /*57d2*/ 	.byte	0x3f
	.zero		1


	//   ....[69]....
        /*57d4*/ 	.word	0x00032c60
        /*57d8*/ 	.word	0x00000004
        /*57dc*/ 	.word	0x00000000
        /*57e0*/ 	.short	0x010a
        /*57e2*/ 	.byte	0x3f
	.zero		1


	//   ....[70]....
        /*57e4*/ 	.word	0x00032dc0
        /*57e8*/ 	.word	0x00000003
        /*57ec*/ 	.word	0x00032440
        /*57f0*/ 	.short	0x010a
        /*57f2*/ 	.byte	0x3f
	.zero		1


	//   ....[71]....
        /*57f4*/ 	.word	0x00034700
        /*57f8*/ 	.word	0x00000003
        /*57fc*/ 	.word	0x00032420
        /*5800*/ 	.short	0x010a
        /*5802*/ 	.byte	0x3f
	.zero		1


	//   ....[72]....
        /*5804*/ 	.word	0x00034760
        /*5808*/ 	.word	0x00000003
        /*580c*/ 	.word	0x00032460
        /*5810*/ 	.short	0x010a
        /*5812*/ 	.byte	0x3f
	.zero		1


	//   ....[73]....
        /*5814*/ 	.word	0x000347c0
        /*5818*/ 	.word	0x00000003
        /*581c*/ 	.word	0x00032448
        /*5820*/ 	.short	0x010a
        /*5822*/ 	.byte	0x3f
	.zero		1


	//   ....[74]....
        /*5824*/ 	.word	0x00034820
        /*5828*/ 	.word	0x00000003
        /*582c*/ 	.word	0x00032468
        /*5830*/ 	.short	0x010a
        /*5832*/ 	.byte	0x3f
	.zero		1


	//   ....[75]....
        /*5834*/ 	.word	0x00034880
        /*5838*/ 	.word	0x00000003
        /*583c*/ 	.word	0x00032440
        /*5840*/ 	.short	0x010a
        /*5842*/ 	.byte	0x3f
	.zero		1


	//   ....[76]....
        /*5844*/ 	.word	0x000348e0
        /*5848*/ 	.word	0x00000003
        /*584c*/ 	.word	0x00032460
        /*5850*/ 	.short	0x010a
        /*5852*/ 	.byte	0x3f
	.zero		1


	//   ....[77]....
        /*5854*/ 	.word	0x00034940
        /*5858*/ 	.word	0x00000003
        /*585c*/ 	.word	0x00032448
        /*5860*/ 	.short	0x010a
        /*5862*/ 	.byte	0x3f
	.zero		1


	//   ....[78]....
        /*5864*/ 	.word	0x000349a0
        /*5868*/ 	.word	0x00000003
        /*586c*/ 	.word	0x00032468
        /*5870*/ 	.short	0x010a
        /*5872*/ 	.byte	0x3f
	.zero		1


	//   ....[79]....
        /*5874*/ 	.word	0x000349f0
        /*5878*/ 	.word	0x00000002
        /*587c*/ 	.word	0x00032420
        /*5880*/ 	.short	0x010a
        /*5882*/ 	.byte	0x3f
	.zero		1


	//   ....[80]....
        /*5884*/ 	.word	0x00034b90
        /*5888*/ 	.word	0x00000008
        /*588c*/ 	.word	0x00000000
        /*5890*/ 	.short	0x010a
        /*5892*/ 	.byte	0x3f
	.zero		1


	//   ....[81]....
        /*5894*/ 	.word	0x00034be0
        /*5898*/ 	.word	0x00000003
        /*589c*/ 	.word	0x00000000
        /*58a0*/ 	.short	0x010a
        /*58a2*/ 	.byte	0x3f
	.zero		1


	//   ....[82]....
        /*58a4*/ 	.word	0x00034c30
        /*58a8*/ 	.word	0x00000006
        /*58ac*/ 	.word	0x00000000
        /*58b0*/ 	.short	0x010a
        /*58b2*/ 	.byte	0x3f
	.zero		1


	//   ....[83]....
        /*58b4*/ 	.word	0x00034ff0
        /*58b8*/ 	.word	0x0000000c
        /*58bc*/ 	.word	0x00000000
        /*58c0*/ 	.short	0x010a
        /*58c2*/ 	.byte	0x3f
	.zero		1


	//   ....[84]....
        /*58c4*/ 	.word	0x00035130
        /*58c8*/ 	.word	0x0000000a
        /*58cc*/ 	.word	0x00000000
        /*58d0*/ 	.short	0x010a
        /*58d2*/ 	.byte	0x3f
	.zero		1


	//   ....[85]....
        /*58d4*/ 	.word	0x00035790
        /*58d8*/ 	.word	0x0000000e
        /*58dc*/ 	.word	0x00000000
        /*58e0*/ 	.short	0x010a
        /*58e2*/ 	.byte	0x3f
	.zero		1


	//   ....[86]....
        /*58e4*/ 	.word	0x000358d0
        /*58e8*/ 	.word	0x0000000a
        /*58ec*/ 	.word	0x00000000
        /*58f0*/ 	.short	0x010a
        /*58f2*/ 	.byte	0x3f
	.zero		1


	//   ....[87]....
        /*58f4*/ 	.word	0x00036a30
        /*58f8*/ 	.word	0x00000006
        /*58fc*/ 	.word	0x00000000
        /*5900*/ 	.short	0x0101
        /*5902*/ 	.byte	0x3f
	.zero		1


	//   ....[88]....
        /*5904*/ 	.word	0x000501b0
        /*5908*/ 	.word	0x00000004
        /*590c*/ 	.word	0x00000000
        /*5910*/ 	.short	0x0101
        /*5912*/ 	.byte	0x3f
	.zero		1


	//   ....[89]....
        /*5914*/ 	.word	0x000501e0
        /*5918*/ 	.word	0x0000000a
        /*591c*/ 	.word	0x00000000
        /*5920*/ 	.short	0x010a
        /*5922*/ 	.byte	0x3f
	.zero		1


	//   ....[90]....
        /*5924*/ 	.word	0x00050230
        /*5928*/ 	.word	0x0000000a
        /*592c*/ 	.word	0x00000000
        /*5930*/ 	.short	0x010a
        /*5932*/ 	.byte	0x3f
	.zero		1


	//----- nvinfo : EIATTR_NUM_MBARRIERS
	.align		4
.L_1325:
        /*5934*/ 	.byte	0x03, 0x38
        /*5936*/ 	.short	0x0017


	//----- nvinfo : EIATTR_EXIT_INSTR_OFFSETS
	.align		4
        /*5938*/ 	.byte	0x04, 0x1c
        /*593a*/ 	.short	(.L_1327 - .L_1326)


	//   ....[0]....
.L_1326:
        /*593c*/ 	.word	0x00032a20


	//----- nvinfo : EIATTR_MAX_THREADS
	.align		4
.L_1327:
        /*5940*/ 	.byte	0x04, 0x05
        /*5942*/ 	.short	(.L_1329 - .L_1328)
.L_1328:
        /*5944*/ 	.word	0x00000180
        /*5948*/ 	.word	0x00000001
        /*594c*/ 	.word	0x00000001


	//----- nvinfo : EIATTR_CRS_STACK_SIZE
	.align		4
.L_1329:
        /*5950*/ 	.byte	0x04, 0x1e
        /*5952*/ 	.short	(.L_1331 - .L_1330)
.L_1330:
        /*5954*/ 	.word	0x00000000


	//----- nvinfo : EIATTR_CBANK_PARAM_SIZE
	.align		4
.L_1331:
        /*5958*/ 	.byte	0x03, 0x19
        /*595a*/ 	.short	0x0b70


	//----- nvinfo : EIATTR_PARAM_CBANK
	.align		4
        /*595c*/ 	.byte	0x04, 0x0a
        /*595e*/ 	.short	(.L_1333 - .L_1332)
	.align		4
.L_1332:
        /*5960*/ 	.word	index@(.nv.constant0._ZN7cutlass13device_kernelIN5flash11enable_sm90INS1_16FlashAttnFwdSm90INS1_25CollectiveMainloopFwdSm90ILi2EN4cute5tupleIJNS5_1CILi1EEES8_S8_EEENS6_IJNS7_ILi128EEENS7_ILi96EEENS7_ILi64EEEEEELi256ENS_6half_tEfNS_4arch4Sm90ELb0ELb1ELb0ELb0ELb0ELb0ELb1ELb1ELb0ELb1ELb1ELb0EEENS1_21CollectiveEpilogueFwdINS6_IJSA_NS7_ILi256EEESB_EEES9_SE_SG_Li256ELb0ELb1ELb1ELb0EEENS1_19SingleTileSchedulerILb0ELb1ELb1ELi128EEEEEEEEEvNT_6ParamsE)
        /*5964*/ 	.short	0x0210
        /*5966*/ 	.short	0x0b70


	//----- nvinfo : EIATTR_SW_WAR
	.align		4
.L_1333:
        /*5968*/ 	.byte	0x04, 0x36
        /*596a*/ 	.short	(.L_1335 - .L_1334)
.L_1334:
        /*596c*/ 	.word	0x00000008
.L_1335:


//--------------------- .nv.info._ZN7cutlass13device_kernelIN5flash11enable_sm90INS1_16FlashAttnFwdSm90INS1_25CollectiveMainloopFwdSm90ILi2EN4cute5tupleIJNS5_1CILi1EEES8_S8_EEENS6_IJNS7_ILi128EEENS7_ILi96EEENS7_ILi64EEEEEELi256ENS_6half_tEfNS_4arch4Sm90ELb0ELb1ELb0ELb1ELb0ELb0ELb0ELb1ELb0ELb1ELb1ELb0EEENS1_21CollectiveEpilogueFwdINS6_IJSA_NS7_ILi256EEESB_EEES9_SE_SG_Li256ELb1ELb1ELb1ELb0EEENS1_36VarlenDynamicPersistentTileSchedulerILi128ELi96ELi256ELi128ELb1ELb1ELb1ELb1ELb0ELb1EEEEEEEEEvNT_6ParamsE --------------------------
	.section	.nv.info._ZN7cutlass13device_kernelIN5flash11enable_sm90INS1_16FlashAttnFwdSm90INS1_25CollectiveMainloopFwdSm90ILi2EN4cute5tupleIJNS5_1CILi1EEES8_S8_EEENS6_IJNS7_ILi128EEENS7_ILi96EEENS7_ILi64EEEEEELi256ENS_6half_tEfNS_4arch4Sm90ELb0ELb1ELb0ELb1ELb0ELb0ELb0ELb1ELb0ELb1ELb1ELb0EEENS1_21CollectiveEpilogueFwdINS6_IJSA_NS7_ILi256EEESB_EEES9_SE_SG_Li256ELb1ELb1ELb1ELb0EEENS1_36VarlenDynamicPersistentTileSchedulerILi128ELi96ELi256ELi128ELb1ELb1ELb1ELb1ELb0ELb1EEEEEEEEEvNT_6ParamsE,"",@"SHT_CUDA_INFO"
	.sectionflags	@""
	.align	4


	//----- nvinfo : EIATTR_CUDA_API_VERSION
	.align		4
        /*0000*/ 	.byte	0x04, 0x37
        /*0002*/ 	.short	(.L_1337 - .L_1336)
.L_1336:
        /*0004*/ 	.word	0x00000082


	//----- nvinfo : EIATTR_KPARAM_INFO
	.align		4
.L_1337:
        /*0008*/ 	.byte	0x04, 0x17
        /*000a*/ 	.short	(.L_1339 - .L_1338)
.L_1338:
        /*000c*/ 	.word	0x00000000
        /*0010*/ 	.short	0x0000
        /*0012*/ 	.short	0x0070
        /*0014*/ 	.byte	0x00, 0xf0, 0x01, 0x2a


	//----- nvinfo : EIATTR_SPARSE_MMA_MASK
	.align		4
.L_1339:
        /*0018*/ 	.byte	0x03, 0x50
        /*001a*/ 	.short	0x0000


	//----- nvinfo : EIATTR_MAXREG_COUNT
	.align		4
        /*001c*/ 	.byte	0x03, 0x1b
        /*001e*/ 	.short	0x00a8


	//----- nvinfo : EIATTR_NUM_BARRIERS
	.align		4
        /*0020*/ 	.byte	0x02, 0x4c
        /*0022*/ 	.byte	0x10
	.zero		1


	//----- nvinfo : EIATTR_EXTERNS
	.align		4
        /*0024*/ 	.byte	0x04, 0x0f
        /*0026*/ 	.short	(.L_1341 - .L_1340)


	//   ....[0]....
	.align		4
.L_1340:
        /*0028*/ 	.word	index@(__assertfail)


	//----- nvinfo : EIATTR_ANNOTATIONS
	.align		4
.L_1341:
        /*002c*/ 	.byte	0x04, 0x55
        /*002e*/ 	.short	(.L_1343 - .L_1342)


	//   ....[0]....
.L_1342:
        /* <DEDUP_REMOVED lines=70> */


	//----- nvinfo : EIATTR_MERCURY_ISA_VERSION
	.align		4
.L_1343:
        /*0480*/ 	.byte	0x03, 0x5f
        /*0482*/ 	.short	0x0101


	//----- nvinfo : EIATTR_UNUSED_LOAD_BYTE_OFFSET
	.align		4
        /*0484*/ 	.byte	0x04, 0x44
        /*0486*/ 	.short	(.L_1345 - .L_1344)


	//   ....[0]....
.L_1344:
        /*0488*/ 	.word	0x00000a30
        /*048c*/ 	.word	0x0000fff0


	//   ....[1]....
        /*0490*/ 	.word	0x0000d880
        /*0494*/ 	.word	0x0000fff0


	//----- nvinfo : EIATTR_INT_WARP_WIDE_INSTR_OFFSETS
	.align		4
.L_1345:
        /*0498*/ 	.byte	0x04, 0x31
        /*049a*/ 	.short	(.L_1347 - .L_1346)


	//   ....[0]....
.L_1346:
        /*049c*/ 	.word	0x00000130


	//   ....[1]....
        /*04a0*/ 	.word	0x00000170


	//   ....[2]....
        /*04a4*/ 	.word	0x000001e0


	//   ....[3]....
        /*04a8*/ 	.word	0x00004890


	//   ....[4]....
        /*04ac*/ 	.word	0x00013c80


	//   ....[5]....
        /*04b0*/ 	.word	0x00013d10


	//   ....[6]....
        /*04b4*/ 	.word	0x00017990


	//   ....[7]....
        /*04b8*/ 	.word	0x00017a20


	//----- nvinfo : EIATTR_COOP_GROUP_MASK_REGIDS
	.align		4
.L_1347:
        /*04bc*/ 	.byte	0x04, 0x29
        /*04be*/ 	.short	(.L_1349 - .L_1348)


	//   ....[0]....
.L_1348:
        /*04c0*/ 	.word	0xffffffff


	//   ....[1]....
        /*04c4*/ 	.word	0xffffffff


	//   ....[2]....
        /*04c8*/ 	.word	0xffffffff


	//   ....[3]....
        /*04cc*/ 	.word	0xffffffff


	//   ....[4]....
        /*04d0*/ 	.word	0xffffffff


	//   ....[5]....
        /*04d4*/ 	.word	0xffffffff


	//   ....[6]....
        /*04d8*/ 	.word	0xffffffff


	//   ....[7]....
        /*04dc*/ 	.word	0xffffffff


	//   ....[8]....
        /*04e0*/ 	.word	0xffffffff


	//   ....[9]....
        /*04e4*/ 	.word	0xffffffff


	//   ....[10]....
        /*04e8*/ 	.word	0xffffffff


	//   ....[11]....
        /*04ec*/ 	.word	0xffffffff


	//   ....[12]....
        /*04f0*/ 	.word	0xffffffff


	//   ....[13]....
        /*04f4*/ 	.word	0xffffffff


	//   ....[14]....
        /*04f8*/ 	.word	0xffffffff


	//   ....[15]....
        /*04fc*/ 	.word	0xffffffff


	//   ....[16]....
        /*0500*/ 	.word	0xffffffff


	//   ....[17]....
        /*0504*/ 	.word	0xffffffff


	//   ....[18]....
        /*0508*/ 	.word	0xffffffff


	//   ....[19]....
        /*050c*/ 	.word	0xffffffff


	//   ....[20]....
        /*0510*/ 	.word	0xffffffff


	//   ....[21]....
        /*0514*/ 	.word	0xffffffff


	//   ....[22]....
        /*0518*/ 	.word	0xffffffff


	//   ....[23]....
        /*051c*/ 	.word	0xffffffff


	//   ....[24]....
        /*0520*/ 	.word	0xffffffff


	//   ....[25]....
        /*0524*/ 	.word	0xffffffff


	//   ....[26]....
        /*0528*/ 	.word	0xffffffff


	//   ....[27]....
        /*052c*/ 	.word	0xffffffff


	//   ....[28]....
        /*0530*/ 	.word	0xffffffff


	//   ....[29]....
        /*0534*/ 	.word	0xffffffff


	//   ....[30]....
        /*0538*/ 	.word	0xffffffff


	//   ....[31]....
        /*053c*/ 	.word	0xffffffff


	//   ....[32]....
        /*0540*/ 	.word	0xffffffff


	//   ....[33]....
        /*0544*/ 	.word	0xffffffff


	//   ....[34]....
        /*0548*/ 	.word	0xffffffff


	//   ....[35]....
        /*054c*/ 	.word	0xffffffff


	//   ....[36]....
        /*0550*/ 	.word	0xffffffff


	//   ....[37]....
        /*0554*/ 	.word	0xffffffff


	//   ....[38]....
        /*0558*/ 	.word	0xffffffff


	//   ....[39]....
        /*055c*/ 	.word	0xffffffff


	//   ....[40]....
        /*0560*/ 	.word	0xffffffff


	//   ....[41]....
        /*0564*/ 	.word	0xffffffff


	//   ....[42]....
        /*0568*/ 	.word	0xffffffff


	//   ....[43]....
        /*056c*/ 	.word	0xffffffff


	//   ....[44]....
        /*0570*/ 	.word	0xffffffff


	//   ....[45]....
        /*0574*/ 	.word	0xffffffff


	//   ....[46]....
        /*0578*/ 	.word	0xffffffff


	//   ....[47]....
        /*057c*/ 	.word	0xffffffff


	//   ....[48]....
        /*0580*/ 	.word	0xffffffff


	//   ....[49]....
        /*0584*/ 	.word	0xffffffff


	//   ....[50]....
        /*0588*/ 	.word	0xffffffff


	//   ....[51]....
        /*058c*/ 	.word	0xffffffff


	//   ....[52]....
        /*0590*/ 	.word	0xffffffff


	//   ....[53]....
        /*0594*/ 	.word	0xffffffff


	//   ....[54]....
        /*0598*/ 	.word	0xffffffff


	//   ....[55]....
        /*059c*/ 	.word	0xffffffff


	//   ....[56]....
        /*05a0*/ 	.word	0xffffffff


	//   ....[57]....
        /*05a4*/ 	.word	0xffffffff


	//   ....[58]....
        /*05a8*/ 	.word	0xffffffff


	//   ....[59]....
        /*05ac*/ 	.word	0xffffffff


	//   ....[60]....
        /*05b0*/ 	.word	0xffffffff


	//   ....[61]....
        /*05b4*/ 	.word	0xffffffff


	//   ....[62]....
        /*05b8*/ 	.word	0xffffffff


	//   ....[63]....
        /*05bc*/ 	.word	0xffffffff


	//   ....[64]....
        /*05c0*/ 	.word	0xffffffff


	//   ....[65]....
        /*05c4*/ 	.word	0xffffffff


	//   ....[66]....
        /*05c8*/ 	.word	0xffffffff


	//   ....[67]....
        /*05cc*/ 	.word	0xffffffff


	//   ....[68]....
        /*05d0*/ 	.word	0xffffffff


	//   ....[69]....
        /*05d4*/ 	.word	0xffffffff


	//   ....[70]....
        /*05d8*/ 	.word	0xffffffff


	//   ....[71]....
        /*05dc*/ 	.word	0xffffffff


	//   ....[72]....
        /*05e0*/ 	.word	0xffffffff


	//   ....[73]....
        /*05e4*/ 	.word	0xffffffff


	//   ....[74]....
        /*05e8*/ 	.word	0xffffffff


	//   ....[75]....
        /*05ec*/ 	.word	0xffffffff


	//   ....[76]....
        /*05f0*/ 	.word	0xffffffff


	//   ....[77]....
        /*05f4*/ 	.word	0xffffffff


	//   ....[78]....
        /*05f8*/ 	.word	0xffffffff


	//   ....[79]....
        /*05fc*/ 	.word	0xffffffff


	//   ....[80]....
        /*0600*/ 	.word	0xffffffff


	//   ....[81]....
        /*0604*/ 	.word	0xffffffff


	//   ....[82]....
        /*0608*/ 	.word	0xffffffff


	//   ....[83]....
        /*060c*/ 	.word	0xffffffff


	//   ....[84]....
        /*0610*/ 	.word	0xffffffff


	//   ....[85]....
        /*0614*/ 	.word	0xffffffff


	//   ....[86]....
        /*0618*/ 	.word	0xffffffff


	//   ....[87]....
        /*061c*/ 	.word	0xffffffff


	//   ....[88]....
        /*0620*/ 	.word	0xffffffff


	//   ....[89]....
        /*0624*/ 	.word	0xffffffff


	//   ....[90]....
        /*0628*/ 	.word	0xffffffff


	//   ....[91]....
        /*062c*/ 	.word	0xffffffff


	//   ....[92]....
        /*0630*/ 	.word	0xffffffff


	//   ....[93]....
        /*0634*/ 	.word	0xffffffff


	//   ....[94]....
        /*0638*/ 	.word	0xffffffff


	//   ....[95]....
        /*063c*/ 	.word	0xffffffff


	//   ....[96]....
        /*0640*/ 	.word	0xffffffff


	//   ....[97]....
        /*0644*/ 	.word	0xffffffff


	//   ....[98]....
        /*0648*/ 	.word	0xffffffff


	//   ....[99]....
        /*064c*/ 	.word	0xffffffff


	//   ....[100]....
        /*0650*/ 	.word	0xffffffff


	//   ....[101]....
        /*0654*/ 	.word	0xffffffff


	//   ....[102]....
        /*0658*/ 	.word	0xffffffff


	//   ....[103]....
        /*065c*/ 	.word	0xffffffff


	//   ....[104]....
        /*0660*/ 	.word	0xffffffff


	//   ....[105]....
        /*0664*/ 	.word	0xffffffff


	//   ....[106]....
        /*0668*/ 	.word	0xffffffff


	//   ....[107]....
        /*066c*/ 	.word	0xffffffff


	//   ....[108]....
        /*0670*/ 	.word	0xffffffff


	//   ....[109]....
        /*0674*/ 	.word	0xffffffff


	//   ....[110]....
        /*0678*/ 	.word	0xffffffff


	//   ....[111]....
        /*067c*/ 	.word	0x0500000f


	//   ....[112]....
        /*0680*/ 	.word	0x0500000f


	//   ....[113]....
        /*0684*/ 	.word	0x0500000f


	//   ....[114]....
        /*0688*/ 	.word	0x0500000f


	//   ....[115]....
        /*068c*/ 	.word	0x0500000f


	//   ....[116]....
        /*0690*/ 	.word	0x0500000f


	//   ....[117]....
        /*0694*/ 	.word	0x0500000f


	//   ....[118]....
        /*0698*/ 	.word	0x0500000f


	//   ....[119]....
        /*069c*/ 	.word	0x0500000f


	//   ....[120]....
        /*06a0*/ 	.word	0x0500000f


	//   ....[121]....
        /*06a4*/ 	.word	0x0500000f


	//   ....[122]....
        /*06a8*/ 	.word	0x0500000f


	//   ....[123]....
        /*06ac*/ 	.word	0x0500000f


	//   ....[124]....
        /*06b0*/ 	.word	0x0500000f


	//   ....[125]....
        /*06b4*/ 	.word	0x0500000f


	//   ....[126]....
        /*06b8*/ 	.word	0x0500000f


	//   ....[127]....
        /*06bc*/ 	.word	0x0500000f


	//   ....[128]....
        /*06c0*/ 	.word	0x0500000f


	//   ....[129]....
        /*06c4*/ 	.word	0x0500000f


	//   ....[130]....
        /*06c8*/ 	.word	0x0500000f


	//   ....[131]....
        /*06cc*/ 	.word	0x0500000f


	//   ....[132]....
        /*06d0*/ 	.word	0x0500000f


	//   ....[133]....
        /*06d4*/ 	.word	0x0500000f


	//   ....[134]....
        /*06d8*/ 	.word	0x0500000f


	//   ....[135]....
        /*06dc*/ 	.word	0x0500000f


	//   ....[136]....
        /*06e0*/ 	.word	0x0500000f


	//   ....[137]....
        /*06e4*/ 	.word	0x0500000f


	//   ....[138]....
        /*06e8*/ 	.word	0x0500000f


	//   ....[139]....
        /*06ec*/ 	.word	0x0500000f


	//   ....[140]....
        /*06f0*/ 	.word	0x0500000f


	//   ....[141]....
        /*06f4*/ 	.word	0x0500000f


	//   ....[142]....
        /*06f8*/ 	.word	0x0500000f


	//   ....[143]....
        /*06fc*/ 	.word	0x0500000f


	//   ....[144]....
        /*0700*/ 	.word	0x0500000f


	//   ....[145]....
        /*0704*/ 	.word	0x0500000f


	//   ....[146]....
        /*0708*/ 	.word	0x0500000f


	//----- nvinfo : EIATTR_COOP_GROUP_INSTR_OFFSETS
	.align		4
.L_1349:
        /*070c*/ 	.byte	0x04, 0x28
        /*070e*/ 	.short	(.L_1351 - .L_1350)


	//   ....[0]....
.L_1350:
        /*0710*/ 	.word	0x00000070


	//   ....[1]....
        /*0714*/ 	.word	0x00000140


	//   ....[2]....
        /*0718*/ 	.word	0x00000190


	//   ....[3]....
        /*071c*/ 	.word	0x000003c0


	//   ....[4]....
        /*0720*/ 	.word	0x00000520


	//   ....[5]....
        /*0724*/ 	.word	0x00000640


	//   ....[6]....
        /*0728*/ 	.word	0x000007a0


	//   ....[7]....
        /*072c*/ 	.word	0x000021b0


	//   ....[8]....
        /*0730*/ 	.word	0x000027e0


	//   ....[9]....
        /*0734*/ 	.word	0x00002af0


	//   ....[10]....
        /*0738*/ 	.word	0x00003790


	//   ....[11]....
        /*073c*/ 	.word	0x000038a0


	//   ....[12]....
        /*0740*/ 	.word	0x00003fa0


	//   ....[13]....
        /*0744*/ 	.word	0x00004000


	//   ....[14]....
        /*0748*/ 	.word	0x000050a0


	//   ....[15]....
        /*074c*/ 	.word	0x00005ba0


	//   ....[16]....
        /*0750*/ 	.word	0x00006140


	//   ....[17]....
        /*0754*/ 	.word	0x00006260


	//   ....[18]....
        /*0758*/ 	.word	0x00006c10


	//   ....[19]....
        /*075c*/ 	.word	0x00006de0


	//   ....[20]....
        /*0760*/ 	.word	0x000084e0


	//   ....[21]....
        /*0764*/ 	.word	0x00008500


	//   ....[22]....
        /*0768*/ 	.word	0x00008e60


	//   ....[23]....
        /*076c*/ 	.word	0x00008f10


	//   ....[24]....
        /*0770*/ 	.word	0x0000a1a0


	//   ....[25]....
        /*0774*/ 	.word	0x0000ac20


	//   ....[26]....
        /*0778*/ 	.word	0x0000b240


	//   ....[27]....
        /*077c*/ 	.word	0x0000b350


	//   ....[28]....
        /*0780*/ 	.word	0x0000bc30


	//   ....[29]....
        /*0784*/ 	.word	0x0000be00


	//   ....[30]....
        /*0788*/ 	.word	0x0000ce00


	//   ....[31]....
        /*078c*/ 	.word	0x0000ce70


	//   ....[32]....
        /*0790*/ 	.word	0x0000ced0


	//   ....[33]....
        /*0794*/ 	.word	0x0000cf10


	//   ....[34]....
        /*0798*/ 	.word	0x0000e920


	//   ....[35]....
        /*079c*/ 	.word	0x0000e930


	//   ....[36]....
        /*07a0*/ 	.word	0x0000e940


	//   ....[37]....
        /*07a4*/ 	.word	0x0000e950


	//   ....[38]....
        /*07a8*/ 	.word	0x0000f3c0


	//   ....[39]....
        /*07ac*/ 	.word	0x0000f3e0


	//   ....[40]....
        /*07b0*/ 	.word	0x0000f580


	//   ....[41]....
        /*07b4*/ 	.word	0x0000f5a0


	//   ....[42]....
        /*07b8*/ 	.word	0x0000f6e0


	//   ....[43]....
        /*07bc*/ 	.word	0x0000f700


	//   ....[44]....
        /*07c0*/ 	.word	0x0000f850


	//   ....[45]....
        /*07c4*/ 	.word	0x0000f870


	//   ....[46]....
        /*07c8*/ 	.word	0x0000fdb0


	//   ....[47]....
        /*07cc*/ 	.word	0x0000fde0


	//   ....[48]....
        /*07d0*/ 	.word	0x000106d0


	//   ....[49]....
        /*07d4*/ 	.word	0x000106e0


	//   ....[50]....
        /*07d8*/ 	.word	0x00011840


	//   ....[51]....
        /*07dc*/ 	.word	0x00011870


	//   ....[52]....
        /*07e0*/ 	.word	0x000119e0


	//   ....[53]....
        /*07e4*/ 	.word	0x00011a00


	//   ....[54]....
        /*07e8*/ 	.word	0x00011b40


	//   ....[55]....
        /*07ec*/ 	.word	0x00011b60


	//   ....[56]....
        /*07f0*/ 	.word	0x00011cb0


	//   ....[57]....
        /*07f4*/ 	.word	0x00011cd0


	//   ....[58]....
        /*07f8*/ 	.word	0x00011eb0


	//   ....[59]....
        /*07fc*/ 	.word	0x000120c0


	//   ....[60]....
        /*0800*/ 	.word	0x000120f0


	//   ....[61]....
        /*0804*/ 	.word	0x00012120


	//   ....[62]....
        /*0808*/ 	.word	0x00012150


	//   ....[63]....
        /*080c*/ 	.word	0x00012180


	//   ....[64]....
        /*0810*/ 	.word	0x000121b0


	//   ....[65]....
        /*0814*/ 	.word	0x00012350


	//   ....[66]....
        /*0818*/ 	.word	0x00012380


	//   ....[67]....
        /*081c*/ 	.word	0x000123b0


	//   ....[68]....
        /*0820*/ 	.word	0x000123e0


	//   ....[69]....
        /*0824*/ 	.word	0x00012410


	//   ....[70]....
        /*0828*/ 	.word	0x00012440


	//   ....[71]....
        /*082c*/ 	.word	0x000124e0


	//   ....[72]....
        /*0830*/ 	.word	0x00012510


	//   ....[73]....
        /*0834*/ 	.word	0x00012520


	//   ....[74]....
        /*0838*/ 	.word	0x00012550


	//   ....[75]....
        /*083c*/ 	.word	0x00014250


	//   ....[76]....
        /*0840*/ 	.word	0x00014cf0


	//   ....[77]....
        /*0844*/ 	.word	0x00014d10


	//   ....[78]....
        /*0848*/ 	.word	0x00014dc0


	//   ....[79]....
        /*084c*/ 	.word	0x00014dd0


	//   ....[80]....
        /*0850*/ 	.word	0x00014e50


	//   ....[81]....
        /*0854*/ 	.word	0x00014e60


	//   ....[82]....
        /*0858*/ 	.word	0x00014ee0


	//   ....[83]....
        /*085c*/ 	.word	0x00014ef0


	//   ....[84]....
        /*0860*/ 	.word	0x00014f70


	//   ....[85]....
        /*0864*/ 	.word	0x00014f80


	//   ....[86]....
        /*0868*/ 	.word	0x00015000


	//   ....[87]....
        /*086c*/ 	.word	0x00015010


	//   ....[88]....
        /*0870*/ 	.word	0x00015090


	//   ....[89]....
        /*0874*/ 	.word	0x000150a0


	//   ....[90]....
        /*0878*/ 	.word	0x000150b0


	//   ....[91]....
        /*087c*/ 	.word	0x00015100


	//   ....[92]....
        /*0880*/ 	.word	0x00017cb0


	//   ....[93]....
        /*0884*/ 	.word	0x00017ce0


	//   ....[94]....
        /*0888*/ 	.word	0x00017d40


	//   ....[95]....
        /*088c*/ 	.word	0x00017d70


	//   ....[96]....
        /*0890*/ 	.word	0x00017da0


	//   ....[97]....
        /*0894*/ 	.word	0x00017dd0


	//   ....[98]....
        /*0898*/ 	.word	0x00017e00


	//   ....[99]....
        /*089c*/ 	.word	0x00017e30


	//   ....[100]....
        /*08a0*/ 	.word	0x00017ff0


	//   ....[101]....
        /*08a4*/ 	.word	0x00018020


	//   ....[102]....
        /*08a8*/ 	.word	0x00018050


	//   ....[103]....
        /*08ac*/ 	.word	0x00018080


	//   ....[104]....
        /*08b0*/ 	.word	0x000180b0


	//   ....[105]....
        /*08b4*/ 	.word	0x000180e0


	//   ....[106]....
        /*08b8*/ 	.word	0x000181b0


	//   ....[107]....
        /*08bc*/ 	.word	0x000181d0


	//   ....[108]....
        /*08c0*/ 	.word	0x000181e0


	//   ....[109]....
        /*08c4*/ 	.word	0x00018260


	//   ....[110]....
        /*08c8*/ 	.word	0x00018d90


	//   ....[111]....
        /*08cc*/ 	.word	0x000193f0


	//   ....[112]....
        /*08d0*/ 	.word	0x000195b0


	//   ....[113]....
        /*08d4*/ 	.word	0x00019600


	//   ....[114]....
        /*08d8*/ 	.word	0x00019660


	//   ....[115]....
        /*08dc*/ 	.word	0x00019750


	//   ....[116]....
        /*08e0*/ 	.word	0x000197b0


	//   ....[117]....
        /*08e4*/ 	.word	0x000198a0


	//   ....[118]....
        /*08e8*/ 	.word	0x00019900


	//   ....[119]....
        /*08ec*/ 	.word	0x000199f0


	//   ....[120]....
        /*08f0*/ 	.word	0x00019a50


	//   ....[121]....
        /*08f4*/ 	.word	0x00019b40


	//   ....[122]....
        /*08f8*/ 	.word	0x00019ba0


	//   ....[123]....
        /*08fc*/ 	.word	0x00019c90


	//   ....[124]....
        /*0900*/ 	.word	0x00019cf0


	//   ....[125]....
        /*0904*/ 	.word	0x00019dc0


	//   ....[126]....
        /*0908*/ 	.word	0x00019e40


	//   ....[127]....
        /*090c*/ 	.word	0x00019f10


	//   ....[128]....
        /*0910*/ 	.word	0x0001a240


	//   ....[129]....
        /*0914*/ 	.word	0x0001a2e0


	//   ....[130]....
        /*0918*/ 	.word	0x0001a480


	//   ....[131]....
        /*091c*/ 	.word	0x0001a4f0


	//   ....[132]....
        /*0920*/ 	.word	0x0001a560


	//   ....[133]....
        /*0924*/ 	.word	0x0001a5d0


	//   ....[134]....
        /*0928*/ 	.word	0x0001a640


	//   ....[135]....
        /*092c*/ 	.word	0x0001a6c0


	//   ....[136]....
        /*0930*/ 	.word	0x0001a750


	//   ....[137]....
        /*0934*/ 	.word	0x0001a7f0


	//   ....[138]....
        /*0938*/ 	.word	0x0001a860


	//   ....[139]....
        /*093c*/ 	.word	0x0001a8d0


	//   ....[140]....
        /*0940*/ 	.word	0x0001a940


	//   ....[141]....
        /*0944*/ 	.word	0x0001a9c0


	//   ....[142]....
        /*0948*/ 	.word	0x0001aa30


	//   ....[143]....
        /*094c*/ 	.word	0x0001aae0


	//   ....[144]....
        /*0950*/ 	.word	0x0001ab30


	//   ....[145]....
        /*0954*/ 	.word	0x0001abe0


	//   ....[146]....
        /*0958*/ 	.word	0x0001ad10


	//----- nvinfo : EIATTR_REG_RECONFIG
	.align		4
.L_1351:
        /*095c*/ 	.byte	0x01, 0x54
	.zero		2


	//----- nvinfo : EIATTR_SYSCALL_OFFSETS
	.align		4
        /*0960*/ 	.byte	0x04, 0x46
        /*0962*/ 	.short	(.L_1353 - .L_1352)


	//   ....[0]....
.L_1352:
        /*0964*/ 	.word	0x00002330


	//   ....[1]....
        /*0968*/ 	.word	0x00013e80


	//   ....[2]....
        /*096c*/ 	.word	0x00013fd0


	//   ....[3]....
        /*0970*/ 	.word	0x000140c0


	//   ....[4]....
        /*0974*/ 	.word	0x000148d0


	//----- nvinfo : EIATTR_MBARRIER_INSTR_OFFSETS
	.align		4
.L_1353:
        /*0978*/ 	.byte	0x04, 0x39
        /*097a*/ 	.short	(.L_1355 - .L_1354)


	//   ....[0]....
.L_1354:
        /*097c*/ 	.word	0x00000270
        /*0980*/ 	.word	0x000000ff
        /*0984*/ 	.word	0x00022800
        /*0988*/ 	.short	0x0100
        /*098a*/ 	.byte	0x08
	.zero		1


	//   ....[1]....
        /*098c*/ 	.word	0x00000280
        /*0990*/ 	.word	0x000000ff
        /*0994*/ 	.word	0x00022820
        /*0998*/ 	.short	0x0100
        /*099a*/ 	.byte	0x08
	.zero		1


	//   ....[2]....
        /*099c*/ 	.word	0x00000370
        /*09a0*/ 	.word	0x000000ff
        /*09a4*/ 	.word	0x00022830
        /*09a8*/ 	.short	0x0100
        /*09aa*/ 	.byte	0x08
	.zero		1


	//   ....[3]....
        /*09ac*/ 	.word	0x00000380
        /*09b0*/ 	.word	0x000000ff
        /*09b4*/ 	.word	0x00022840
        /*09b8*/ 	.short	0x0100
        /*09ba*/ 	.byte	0x08
	.zero		1


	//   ....[4]....
        /*09bc*/ 	.word	0x00000390
        /*09c0*/ 	.word	0x000000ff
        /*09c4*/ 	.word	0x00022838
        /*09c8*/ 	.short	0x0100
        /*09ca*/ 	.byte	0x08
	.zero		1


	//   ....[5]....
        /*09cc*/ 	.word	0x000003a0
        /*09d0*/ 	.word	0x000000ff
        /*09d4*/ 	.word	0x00022848
        /*09d8*/ 	.short	0x0100
        /*09da*/ 	.byte	0x08
	.zero		1


	//   ....[6]....
        /*09dc*/ 	.word	0x000004d0
        /*09e0*/ 	.word	0x000000ff
        /*09e4*/ 	.word	0x00022850
        /*09e8*/ 	.short	0x0100
        /*09ea*/ 	.byte	0x08
	.zero		1


	//   ....[7]....
        /*09ec*/ 	.word	0x000004e0
        /*09f0*/ 	.word	0x000000ff
        /*09f4*/ 	.word	0x00022860
        /*09f8*/ 	.short	0x0100
        /*09fa*/ 	.byte	0x08
	.zero		1


	//   ....[8]....
        /*09fc*/ 	.word	0x000004f0
        /*0a00*/ 	.word	0x000000ff
        /*0a04*/ 	.word	0x00022858
        /*0a08*/ 	.short	0x0100
        /*0a0a*/ 	.byte	0x08
	.zero		1


	//   ....[9]....
        /*0a0c*/ 	.word	0x00000500
        /*0a10*/ 	.word	0x000000ff
        /*0a14*/ 	.word	0x00022868
        /*0a18*/ 	.short	0x0100
        /*0a1a*/ 	.byte	0x08
	.zero		1


	//   ....[10]....
        /*0a1c*/ 	.word	0x000005f0
        /*0a20*/ 	.word	0x000000ff
        /*0a24*/ 	.word	0x00022870
        /*0a28*/ 	.short	0x0100
        /*0a2a*/ 	.byte	0x06
	.zero		1


	//   ....[11]....
        /*0a2c*/ 	.word	0x00000600
        /*0a30*/ 	.word	0x000000ff
        /*0a34*/ 	.word	0x00022880
        /*0a38*/ 	.short	0x0100
        /*0a3a*/ 	.byte	0x06
	.zero		1


	//   ....[12]....
        /*0a3c*/ 	.word	0x00000610
        /*0a40*/ 	.word	0x000000ff
        /*0a44*/ 	.word	0x00022878
        /*0a48*/ 	.short	0x0100
        /*0a4a*/ 	.byte	0x06
	.zero		1


	//   ....[13]....
        /*0a4c*/ 	.word	0x00000620
        /*0a50*/ 	.word	0x000000ff
        /*0a54*/ 	.word	0x00022888
        /*0a58*/ 	.short	0x0100
        /*0a5a*/ 	.byte	0x06
	.zero		1


	//   ....[14]....
        /*0a5c*/ 	.word	0x00000750
        /*0a60*/ 	.word	0x000000ff
        /*0a64*/ 	.word	0x00022890
        /*0a68*/ 	.short	0x0100
        /*0a6a*/ 	.byte	0x08
	.zero		1


	//   ....[15]....
        /*0a6c*/ 	.word	0x00000760
        /*0a70*/ 	.word	0x000000ff
        /*0a74*/ 	.word	0x000228a0
        /*0a78*/ 	.short	0x0100
        /*0a7a*/ 	.byte	0x08
	.zero		1


	//   ....[16]....
        /*0a7c*/ 	.word	0x00000770
        /*0a80*/ 	.word	0x000000ff
        /*0a84*/ 	.word	0x00022898
        /*0a88*/ 	.short	0x0100
        /*0a8a*/ 	.byte	0x08
	.zero		1


	//   ....[17]....
        /*0a8c*/ 	.word	0x00000780
        /*0a90*/ 	.word	0x000000ff
        /*0a94*/ 	.word	0x000228a8
        /*0a98*/ 	.short	0x0100
        /*0a9a*/ 	.byte	0x08
	.zero		1


	//   ....[18]....
        /*0a9c*/ 	.word	0x000008b0
        /*0aa0*/ 	.word	0x000000ff
        /*0aa4*/ 	.word	0x000228b0
        /*0aa8*/ 	.short	0x0100
        /*0aaa*/ 	.byte	0x08
	.zero		1


	//   ....[19]....
        /*0aac*/ 	.word	0x000008c0
        /*0ab0*/ 	.word	0x000000ff
        /*0ab4*/ 	.word	0x000228c0
        /*0ab8*/ 	.short	0x0100
        /*0aba*/ 	.byte	0x08
	.zero		1


	//   ....[20]....
        /*0abc*/ 	.word	0x000008d0
        /*0ac0*/ 	.word	0x000000ff
        /*0ac4*/ 	.word	0x000228b8
        /*0ac8*/ 	.short	0x0100
        /*0aca*/ 	.byte	0x08
	.zero		1


	//   ....[21]....
        /*0acc*/ 	.word	0x000008e0
        /*0ad0*/ 	.word	0x000000ff
        /*0ad4*/ 	.word	0x000228c8
        /*0ad8*/ 	.short	0x0100
        /*0ada*/ 	.byte	0x08
	.zero		1


	//   ....[22]....
        /*0adc*/ 	.word	0x000023e0
        /*0ae0*/ 	.word	0x00000005
        /*0ae4*/ 	.word	0x00022800
        /*0ae8*/ 	.short	0x010a
        /*0aea*/ 	.byte	0x3f
	.zero		1


	//   ....[23]....
        /*0aec*/ 	.word	0x000024b0
        /*0af0*/ 	.word	0x000000ff
        /*0af4*/ 	.word	0x00022830
        /*0af8*/ 	.short	0x010a
        /*0afa*/ 	.byte	0x15
	.zero		1


	//   ....[24]....
        /*0afc*/ 	.word	0x000024f0
        /*0b00*/ 	.word	0x000000ff
        /*0b04*/ 	.word	0x00022830
        /*0b08*/ 	.short	0x010a
        /*0b0a*/ 	.byte	0x15
	.zero		1


	//   ....[25]....
        /*0b0c*/ 	.word	0x00002960
        /*0b10*/ 	.word	0x00000000
        /*0b14*/ 	.word	0x00000000
        /*0b18*/ 	.short	0x0101
        /*0b1a*/ 	.byte	0x3f
	.zero		1


	//   ....[26]....
        /*0b1c*/ 	.word	0x000047f0
        /*0b20*/ 	.word	0x000000ff
        /*0b24*/ 	.word	0x00022850
        /*0b28*/ 	.short	0x010a
        /*0b2a*/ 	.byte	0x15
	.zero		1


	//   ....[27]....
        /*0b2c*/ 	.word	0x00004830
        /*0b30*/ 	.word	0x000000ff
        /*0b34*/ 	.word	0x00022850
        /*0b38*/ 	.short	0x010a
        /*0b3a*/ 	.byte	0x15
	.zero		1


	//   ....[28]....
        /*0b3c*/ 	.word	0x00004bc0
        /*0b40*/ 	.word	0x000000ff
        /*0b44*/ 	.word	0x00000000
        /*0b48*/ 	.short	0x0101
        /*0b4a*/ 	.byte	0x15
	.zero		1


	//   ....[29]....
        /*0b4c*/ 	.word	0x00004e80
        /*0b50*/ 	.word	0x000000ff
        /*0b54*/ 	.word	0x00022830
        /*0b58*/ 	.short	0x010a
        /*0b5a*/ 	.byte	0x1e
	.zero		1


	//   ....[30]....
        /*0b5c*/ 	.word	0x00004ec0
        /*0b60*/ 	.word	0x000000ff
        /*0b64*/ 	.word	0x00022830
        /*0b68*/ 	.short	0x010a
        /*0b6a*/ 	.byte	0x1e
	.zero		1


	//   ....[31]....
        /*0b6c*/ 	.word	0x000051c0
        /*0b70*/ 	.word	0x00000008
        /*0b74*/ 	.word	0x00000000
        /*0b78*/ 	.short	0x0101
        /*0b7a*/ 	.byte	0x3f
	.zero		1


	//   ....[32]....
        /*0b7c*/ 	.word	0x00007a40
        /*0b80*/ 	.word	0x000000ff
        /*0b84*/ 	.word	0x00022850
        /*0b88*/ 	.short	0x010a
        /*0b8a*/ 	.byte	0x1e
	.zero		1


	//   ....[33]....
        /*0b8c*/ 	.word	0x00007a80
        /*0b90*/ 	.word	0x000000ff
        /*0b94*/ 	.word	0x00022850
        /*0b98*/ 	.short	0x010a
        /*0b9a*/ 	.byte	0x1e
	.zero		1


	//   ....[34]....
        /*0b9c*/ 	.word	0x00007d80
        /*0ba0*/ 	.word	0x0000000a
        /*0ba4*/ 	.word	0x00000000
        /*0ba8*/ 	.short	0x0101
        /*0baa*/ 	.byte	0x3f
	.zero		1


	//   ....[35]....
        /*0bac*/ 	.word	0x00008180
        /*0bb0*/ 	.word	0x000000ff
        /*0bb4*/ 	.word	0x00022830
        /*0bb8*/ 	.short	0x010a
        /*0bba*/ 	.byte	0x16
	.zero		1


	//   ....[36]....
        /*0bbc*/ 	.word	0x000081c0
        /*0bc0*/ 	.word	0x000000ff
        /*0bc4*/ 	.word	0x00022830
        /*0bc8*/ 	.short	0x010a
        /*0bca*/ 	.byte	0x16
	.zero		1


	//   ....[37]....
        /*0bcc*/ 	.word	0x000099f0
        /*0bd0*/ 	.word	0x0000000c
        /*0bd4*/ 	.word	0x00000000
        /*0bd8*/ 	.short	0x0101
        /*0bda*/ 	.byte	0x3f
	.zero		1


	//   ....[38]....
        /*0bdc*/ 	.word	0x00009a60
        /*0be0*/ 	.word	0x000000ff
        /*0be4*/ 	.word	0x00022850
        /*0be8*/ 	.short	0x010a
        /*0bea*/ 	.byte	0x16
	.zero		1


	//   ....[39]....
        /*0bec*/ 	.word	0x00009aa0
        /*0bf0*/ 	.word	0x000000ff
        /*0bf4*/ 	.word	0x00022850
        /*0bf8*/ 	.short	0x010a
        /*0bfa*/ 	.byte	0x16
	.zero		1


	//   ....[40]....
        /*0bfc*/ 	.word	0x00009d80
        /*0c00*/ 	.word	0x0000000a
        /*0c04*/ 	.word	0x00000000
        /*0c08*/ 	.short	0x0101
        /*0c0a*/ 	.byte	0x3f
	.zero		1


	//   ....[41]....
        /*0c0c*/ 	.word	0x00009f00
        /*0c10*/ 	.word	0x000000ff
        /*0c14*/ 	.word	0x00022830
        /*0c18*/ 	.short	0x010a
        /*0c1a*/ 	.byte	0x15
	.zero		1


	//   ....[42]....
        /*0c1c*/ 	.word	0x00009f40
        /*0c20*/ 	.word	0x000000ff
        /*0c24*/ 	.word	0x00022830
        /*0c28*/ 	.short	0x010a
        /*0c2a*/ 	.byte	0x15
	.zero		1


	//   ....[43]....
        /*0c2c*/ 	.word	0x0000a240
        /*0c30*/ 	.word	0x00000000
        /*0c34*/ 	.word	0x00000000
        /*0c38*/ 	.short	0x0101
        /*0c3a*/ 	.byte	0x3f
	.zero		1


	//   ....[44]....
        /*0c3c*/ 	.word	0x0000caa0
        /*0c40*/ 	.word	0x000000ff
        /*0c44*/ 	.word	0x00022850
        /*0c48*/ 	.short	0x010a
        /*0c4a*/ 	.byte	0x15
	.zero		1


	//   ....[45]....
        /*0c4c*/ 	.word	0x0000cae0
        /*0c50*/ 	.word	0x000000ff
        /*0c54*/ 	.word	0x00022850
        /*0c58*/ 	.short	0x010a
        /*0c5a*/ 	.byte	0x15
	.zero		1


	//   ....[46]....
        /*0c5c*/ 	.word	0x0000cde0
        /*0c60*/ 	.word	0x00000009
        /*0c64*/ 	.word	0x00000000
        /*0c68*/ 	.short	0x0101
        /*0c6a*/ 	.byte	0x3f
	.zero		1


	//   ....[47]....
        /*0c6c*/ 	.word	0x0000f3b0
        /*0c70*/ 	.word	0x000000ff
        /*0c74*/ 	.word	0x00000000
        /*0c78*/ 	.short	0x0101
        /*0c7a*/ 	.byte	0x06
	.zero		1


	//   ....[48]....
        /*0c7c*/ 	.word	0x0000fad0
        /*0c80*/ 	.word	0x000000ff
        /*0c84*/ 	.word	0x00000000
        /*0c88*/ 	.short	0x0101
        /*0c8a*/ 	.byte	0x09
	.zero		1


	//   ....[49]....
        /*0c8c*/ 	.word	0x000144b0
        /*0c90*/ 	.word	0x00000000
        /*0c94*/ 	.word	0x00022840
        /*0c98*/ 	.short	0x010a
        /*0c9a*/ 	.byte	0x3f
	.zero		1


	//   ....[50]....
        /*0c9c*/ 	.word	0x000151b0
        /*0ca0*/ 	.word	0x00000013
        /*0ca4*/ 	.word	0x00022800
        /*0ca8*/ 	.short	0x0107
        /*0caa*/ 	.byte	0x3f
	.zero		1


	//   ....[51]....
        /*0cac*/ 	.word	0x000152a0
        /*0cb0*/ 	.word	0x00000013
        /*0cb4*/ 	.word	0x00022800
        /*0cb8*/ 	.short	0x0101
        /*0cba*/ 	.byte	0x3f
	.zero		1


	//   ....[52]....
        /*0cbc*/ 	.word	0x000152c0
        /*0cc0*/ 	.word	0x00000013
        /*0cc4*/ 	.word	0x00022820
        /*0cc8*/ 	.short	0x010a
        /*0cca*/ 	.byte	0x3f
	.zero		1


	//   ....[53]....
        /*0ccc*/ 	.word	0x000153a0
        /*0cd0*/ 	.word	0x00000002
        /*0cd4*/ 	.word	0x00022860
        /*0cd8*/ 	.short	0x010a
        /*0cda*/ 	.byte	0x3f
	.zero		1


	//   ....[54]....
        /*0cdc*/ 	.word	0x00015cd0
        /*0ce0*/ 	.word	0x00000003
        /*0ce4*/ 	.word	0x00022840
        /*0ce8*/ 	.short	0x010a
        /*0cea*/ 	.byte	0x3f
	.zero		1


	//   ....[55]....
        /*0cec*/ 	.word	0x00015f30
        /*0cf0*/ 	.word	0x00000003
        /*0cf4*/ 	.word	0x00022860
        /*0cf8*/ 	.short	0x010a
        /*0cfa*/ 	.byte	0x3f
	.zero		1


	//   ....[56]....
        /*0cfc*/ 	.word	0x00016720
        /*0d00*/ 	.word	0x00000004
        /*0d04*/ 	.word	0x00022840
        /*0d08*/ 	.short	0x010a
        /*0d0a*/ 	.byte	0x3f
	.zero		1


	//   ....[57]....
        /*0d0c*/ 	.word	0x00016970
        /*0d10*/ 	.word	0x00000004
        /*0d14*/ 	.word	0x00022860
        /*0d18*/ 	.short	0x010a
        /*0d1a*/ 	.byte	0x3f
	.zero		1


	//   ....[58]....
        /*0d1c*/ 	.word	0x000170f0
        /*0d20*/ 	.word	0x00000002
        /*0d24*/ 	.word	0x00022840
        /*0d28*/ 	.short	0x010a
        /*0d2a*/ 	.byte	0x3f
	.zero		1


	//   ....[59]....
        /*0d2c*/ 	.word	0x00017350
        /*0d30*/ 	.word	0x00000002
        /*0d34*/ 	.word	0x00022860
        /*0d38*/ 	.short	0x010a
        /*0d3a*/ 	.byte	0x3f
	.zero		1


	//   ....[60]....
        /*0d3c*/ 	.word	0x00018d10
        /*0d40*/ 	.word	0x00000000
        /*0d44*/ 	.word	0x00022820
        /*0d48*/ 	.short	0x010a
        /*0d4a*/ 	.byte	0x3f
	.zero		1


	//   ....[61]....
        /*0d4c*/ 	.word	0x00018ed0
        /*0d50*/ 	.word	0x00000006
        /*0d54*/ 	.word	0x00000000
        /*0d58*/ 	.short	0x010a
        /*0d5a*/ 	.byte	0x3f
	.zero		1


	//   ....[62]....
        /*0d5c*/ 	.word	0x00018f40
        /*0d60*/ 	.word	0x00000007
        /*0d64*/ 	.word	0x00000000
        /*0d68*/ 	.short	0x010a
        /*0d6a*/ 	.byte	0x3f
	.zero		1


	//   ....[63]....
        /*0d6c*/ 	.word	0x00018fb0
        /*0d70*/ 	.word	0x00000004
        /*0d74*/ 	.word	0x00000000
        /*0d78*/ 	.short	0x010a
        /*0d7a*/ 	.byte	0x3f
	.zero		1


	//   ....[64]....
        /*0d7c*/ 	.word	0x00018fe0
        /*0d80*/ 	.word	0x00000003
        /*0d84*/ 	.word	0x00000000
        /*0d88*/ 	.short	0x010a
        /*0d8a*/ 	.byte	0x3f
	.zero		1


	//   ....[65]....
        /*0d8c*/ 	.word	0x00019040
        /*0d90*/ 	.word	0x00000005
        /*0d94*/ 	.word	0x00022800
        /*0d98*/ 	.short	0x010a
        /*0d9a*/ 	.byte	0x3f
	.zero		1


	//   ....[66]....
        /*0d9c*/ 	.word	0x000190a0
        /*0da0*/ 	.word	0x00000003
        /*0da4*/ 	.word	0x00022830
        /*0da8*/ 	.short	0x010a
        /*0daa*/ 	.byte	0x3f
	.zero		1


	//   ....[67]....
        /*0dac*/ 	.word	0x00019100
        /*0db0*/ 	.word	0x00000009
        /*0db4*/ 	.word	0x00022850
        /*0db8*/ 	.short	0x010a
        /*0dba*/ 	.byte	0x3f
	.zero		1


	//   ....[68]....
        /*0dbc*/ 	.word	0x00019160
        /*0dc0*/ 	.word	0x00000004
        /*0dc4*/ 	.word	0x00022830
        /*0dc8*/ 	.short	0x010a
        /*0dca*/ 	.byte	0x3f
	.zero		1


	//   ....[69]....
        /*0dcc*/ 	.word	0x000191b0
        /*0dd0*/ 	.word	0x0000000a
        /*0dd4*/ 	.word	0x00022850
        /*0dd8*/ 	.short	0x010a
        /*0dda*/ 	.byte	0x3f
	.zero		1


	//   ....[70]....
        /*0ddc*/ 	.word	0x00019210
        /*0de0*/ 	.word	0x00000000
        /*0de4*/ 	.word	0x00022830
        /*0de8*/ 	.short	0x010a
        /*0dea*/ 	.byte	0x3f
	.zero		1


	//   ....[71]....
        /*0dec*/ 	.word	0x00019260
        /*0df0*/ 	.word	0x0000000a
        /*0df4*/ 	.word	0x00022850
        /*0df8*/ 	.short	0x010a
        /*0dfa*/ 	.byte	0x3f
	.zero		1


	//   ....[72]....
        /*0dfc*/ 	.word	0x000192c0
        /*0e00*/ 	.word	0x00000007
        /*0e04*/ 	.word	0x00022830
        /*0e08*/ 	.short	0x010a
        /*0e0a*/ 	.byte	0x3f
	.zero		1


	//   ....[73]....
        /*0e0c*/ 	.word	0x00019310
        /*0e10*/ 	.word	0x00000009
        /*0e14*/ 	.word	0x00022850
        /*0e18*/ 	.short	0x010a
        /*0e1a*/ 	.byte	0x3f
	.zero		1


	//   ....[74]....
        /*0e1c*/ 	.word	0x000194b0
        /*0e20*/ 	.word	0x00000000
        /*0e24*/ 	.word	0x00022840
        /*0e28*/ 	.short	0x010a
        /*0e2a*/ 	.byte	0x3f
	.zero		1


	//   ....[75]....
        /*0e2c*/ 	.word	0x00019f50
        /*0e30*/ 	.word	0x00000013
        /*0e34*/ 	.word	0x00022820
        /*0e38*/ 	.short	0x010a
        /*0e3a*/ 	.byte	0x3f
	.zero		1


	//   ....[76]....
        /*0e3c*/ 	.word	0x00019fa0
        /*0e40*/ 	.word	0x00000002
        /*0e44*/ 	.word	0x00022860
        /*0e48*/ 	.short	0x010a
        /*0e4a*/ 	.byte	0x3f
	.zero		1


	//   ....[77]....
        /*0e4c*/ 	.word	0x00019ff0
        /*0e50*/ 	.word	0x00000003
        /*0e54*/ 	.word	0x00022840
        /*0e58*/ 	.short	0x010a
        /*0e5a*/ 	.byte	0x3f
	.zero		1


	//   ....[78]....
        /*0e5c*/ 	.word	0x0001a040
        /*0e60*/ 	.word	0x00000003
        /*0e64*/ 	.word	0x00022860
        /*0e68*/ 	.short	0x010a
        /*0e6a*/ 	.byte	0x3f
	.zero		1


	//   ....[79]....
        /*0e6c*/ 	.word	0x0001a090
        /*0e70*/ 	.word	0x00000004
        /*0e74*/ 	.word	0x00022840
        /*0e78*/ 	.short	0x010a
        /*0e7a*/ 	.byte	0x3f
	.zero		1


	//   ....[80]....
        /*0e7c*/ 	.word	0x0001a0e0
        /*0e80*/ 	.word	0x00000004
        /*0e84*/ 	.word	0x00022860
        /*0e88*/ 	.short	0x010a
        /*0e8a*/ 	.byte	0x3f
	.zero		1


	//   ....[81]....
        /*0e8c*/ 	.word	0x0001a130
        /*0e90*/ 	.word	0x00000002
        /*0e94*/ 	.word	0x00022840
        /*0e98*/ 	.short	0x010a
        /*0e9a*/ 	.byte	0x3f
	.zero		1


	//   ....[82]....
        /*0e9c*/ 	.word	0x0001a180
        /*0ea0*/ 	.word	0x00000002
        /*0ea4*/ 	.word	0x00022860
        /*0ea8*/ 	.short	0x010a
        /*0eaa*/ 	.byte	0x3f
	.zero		1


	//   ....[83]....
        /*0eac*/ 	.word	0x0001ac30
        /*0eb0*/ 	.word	0x00000000
        /*0eb4*/ 	.word	0x00022820
        /*0eb8*/ 	.short	0x010a
        /*0eba*/ 	.byte	0x3f
	.zero		1


	//   ....[84]....
        /*0ebc*/ 	.word	0x0001add0
        /*0ec0*/ 	.word	0x00000006
        /*0ec4*/ 	.word	0x00000000
        /*0ec8*/ 	.short	0x010a
        /*0eca*/ 	.byte	0x3f
	.zero		1


	//   ....[85]....
        /*0ecc*/ 	.word	0x0001ae20
        /*0ed0*/ 	.word	0x00000007
        /*0ed4*/ 	.word	0x00000000
        /*0ed8*/ 	.short	0x010a
        /*0eda*/ 	.byte	0x3f
	.zero		1


	//   ....[86]....
        /*0edc*/ 	.word	0x0001ae70
        /*0ee0*/ 	.word	0x00000004
        /*0ee4*/ 	.word	0x00000000
        /*0ee8*/ 	.short	0x010a
        /*0eea*/ 	.byte	0x3f
	.zero		1


	//----- nvinfo : EIATTR_NUM_MBARRIERS
	.align		4
.L_1355:
        /*0eec*/ 	.byte	0x03, 0x38
        /*0eee*/ 	.short	0x0016


	//----- nvinfo : EIATTR_EXIT_INSTR_OFFSETS
	.align		4
        /*0ef0*/ 	.byte	0x04, 0x1c
        /*0ef2*/ 	.short	(.L_1357 - .L_1356)


	//   ....[0]....
.L_1356:
        /*0ef4*/ 	.word	0x00000a70


	//   ....[1]....
        /*0ef8*/ 	.word	0x00011e50


	//   ....[2]....
        /*0efc*/ 	.word	0x00019030


	//----- nvinfo : EIATTR_MAX_THREADS
	.align		4
.L_1357:
        /*0f00*/ 	.byte	0x04, 0x05
        /*0f02*/ 	.short	(.L_1359 - .L_1358)
.L_1358:
        /*0f04*/ 	.word	0x00000180
        /*0f08*/ 	.word	0x00000001
        /*0f0c*/ 	.word	0x00000001


	//----- nvinfo : EIATTR_CRS_STACK_SIZE
	.align		4
.L_1359:
        /*0f10*/ 	.byte	0x04, 0x1e
        /*0f12*/ 	.short	(.L_1361 - .L_1360)
.L_1360:
        /*0f14*/ 	.word	0x00000000


	//----- nvinfo : EIATTR_CBANK_PARAM_SIZE
	.align		4
.L_1361:
        /*0f18*/ 	.byte	0x03, 0x19
        /*0f1a*/ 	.short	0x0af0


	//----- nvinfo : EIATTR_PARAM_CBANK
	.align		4
        /*0f1c*/ 	.byte	0x04, 0x0a
        /*0f1e*/ 	.short	(.L_1363 - .L_1362)
	.align		4
.L_1362:
        /*0f20*/ 	.word	index@(.nv.constant0._ZN7cutlass13device_kernelIN5flash11enable_sm90INS1_16FlashAttnFwdSm90INS1_25CollectiveMainloopFwdSm90ILi2EN4cute5tupleIJNS5_1CILi1EEES8_S8_EEENS6_IJNS7_ILi128EEENS7_ILi96EEENS7_ILi64EEEEEELi256ENS_6half_tEfNS_4arch4Sm90ELb0ELb1ELb0ELb1ELb0ELb0ELb0ELb1ELb0ELb1ELb1ELb0EEENS1_21CollectiveEpilogueFwdINS6_IJSA_NS7_ILi256EEESB_EEES9_SE_SG_Li256ELb1ELb1ELb1ELb0EEENS1_36VarlenDynamicPersistentTileSchedulerILi128ELi96ELi256ELi128ELb1ELb1ELb1ELb1ELb0ELb1EEEEEEEEEvNT_6ParamsE)
        /*0f24*/ 	.short	0x0210
        /*0f26*/ 	.short	0x0af0


	//----- nvinfo : EIATTR_SW_WAR
	.align		4
.L_1363:
        /*0f28*/ 	.byte	0x04, 0x36
        /*0f2a*/ 	.short	(.L_1365 - .L_1364)
.L_1364:
        /*0f2c*/ 	.word	0x00000008
.L_1365:


//--------------------- .nv.info._ZN7cutlass13device_kernelIN5flash11enable_sm90INS1_16FlashAttnFwdSm90INS1_25CollectiveMainloopFwdSm90ILi2EN4cute5tupleIJNS5_1CILi1EEES8_S8_EEENS6_IJNS7_ILi128EEENS7_ILi96EEENS7_ILi64EEEEEELi256ENS_6half_tEfNS_4arch4Sm90ELb0ELb1ELb0ELb1ELb0ELb1ELb0ELb1ELb0ELb1ELb1ELb0EEENS1_21CollectiveEpilogueFwdINS6_IJSA_NS7_ILi256EEESB_EEES9_SE_SG_Li256ELb1ELb1ELb1ELb0EEENS1_36VarlenDynamicPersistentTileSchedulerILi128ELi96ELi256ELi128ELb1ELb1ELb1ELb1ELb0ELb1EEEEEEEEEvNT_6ParamsE --------------------------
	.section	.nv.info._ZN7cutlass13device_kernelIN5flash11enable_sm90INS1_16FlashAttnFwdSm90INS1_25CollectiveMainloopFwdSm90ILi2EN4cute5tupleIJNS5_1CILi1EEES8_S8_EEENS6_IJNS7_ILi128EEENS7_ILi96EEENS7_ILi64EEEEEELi256ENS_6half_tEfNS_4arch4Sm90ELb0ELb1ELb0ELb1ELb0ELb1ELb0ELb1ELb0ELb1ELb1ELb0EEENS1_21CollectiveEpilogueFwdINS6_IJSA_NS7_ILi256EEESB_EEES9_SE_SG_Li256ELb1ELb1ELb1ELb0EEENS1_36VarlenDynamicPersistentTileSchedulerILi128ELi96ELi256ELi128ELb1ELb1ELb1ELb1ELb0ELb1EEEEEEEEEvNT_6ParamsE,"",@"SHT_CUDA_INFO"
	.sectionflags	@""
	.align	4


	//----- nvinfo : EIATTR_CUDA_API_VERSION
	.align		4
        /*0000*/ 	.byte	0x04, 0x37
        /*0002*/ 	.short	(.L_1367 - .L_1366)
.L_1366:
        /*0004*/ 	.word	0x00000082


	//----- nvinfo : EIATTR_KPARAM_INFO
	.align		4
.L_1367:
        /*0008*/ 	.byte	0x04, 0x17
        /*000a*/ 	.short	(.L_1369 - .L_1368)
.L_1368:
        /*000c*/ 	.word	0x00000000
        /*0010*/ 	.short	0x0000
        /*0012*/ 	.short	0x0070
        /*0014*/ 	.byte	0x00, 0xf0, 0x01, 0x2a


	//----- nvinfo : EIATTR_SPARSE_MMA_MASK
	.align		4
.L_1369:
        /*0018*/ 	.byte	0x03, 0x50
        /*001a*/ 	.short	0x0000


	//----- nvinfo : EIATTR_MAXREG_COUNT
	.align		4
        /*001c*/ 	.byte	0x03, 0x1b
        /*001e*/ 	.short	0x00a8


	//----- nvinfo : EIATTR_NUM_BARRIERS
	.align		4
        /*0020*/ 	.byte	0x02, 0x4c
        /*0022*/ 	.byte	0x10
	.zero		1


	//----- nvinfo : EIATTR_EXTERNS
	.align		4
        /*0024*/ 	.byte	0x04, 0x0f
        /*0026*/ 	.short	(.L_1371 - .L_1370)


	//   ....[0]....
	.align		4
.L_1370:
        /*0028*/ 	.word	index@(__assertfail)


	//----- nvinfo : EIATTR_ANNOTATIONS
	.align		4
.L_1371:
        /*002c*/ 	.byte	0x04, 0x55
        /*002e*/ 	.short	(.L_1373 - .L_1372)


	//   ....[0]....
.L_1372:
        /* <DEDUP_REMOVED lines=84> */


	//----- nvinfo : EIATTR_MERCURY_ISA_VERSION
	.align		4
.L_1373:
        /*0560*/ 	.byte	0x03, 0x5f
        /*0562*/ 	.short	0x0101


	//----- nvinfo : EIATTR_UNUSED_LOAD_BYTE_OFFSET
	.align		4
        /*0564*/ 	.byte	0x04, 0x44
        /*0566*/ 	.short	(.L_1375 - .L_1374)


	//   ....[0]....
.L_1374:
        /*0568*/ 	.word	0x00000ae0
        /*056c*/ 	.word	0x0000fff0


	//   ....[1]....
        /*0570*/ 	.word	0x000156a0
        /*0574*/ 	.word	0x0000fff0


	//----- nvinfo : EIATTR_INT_WARP_WIDE_INSTR_OFFSETS
	.align		4
.L_1375:
        /*0578*/ 	.byte	0x04, 0x31
        /*057a*/ 	.short	(.L_1377 - .L_1376)


	//   ....[0]....
.L_1376:
        /*057c*/ 	.word	0x00000190


	//   ....[1]....
        /*0580*/ 	.word	0x000001d0


	//   ....[2]....
        /*0584*/ 	.word	0x00000240


	//   ....[3]....
        /*0588*/ 	.word	0x0001e120


	//   ....[4]....
        /*058c*/ 	.word	0x0001e1b0


	//   ....[5]....
        /*0590*/ 	.word	0x00021e30


	//   ....[6]....
        /*0594*/ 	.word	0x00021ec0


	//----- nvinfo : EIATTR_COOP_GROUP_MASK_REGIDS
	.align		4
.L_1377:
        /*0598*/ 	.byte	0x04, 0x29
        /*059a*/ 	.short	(.L_1379 - .L_1378)


	//   ....[0]....
.L_1378:
        /*059c*/ 	.word	0xffffffff


	//   ....[1]....
        /*05a0*/ 	.word	0xffffffff


	//   ....[2]....
        /*05a4*/ 	.word	0xffffffff


	//   ....[3]....
        /*05a8*/ 	.word	0xffffffff


	//   ....[4]....
        /*05ac*/ 	.word	0xffffffff


	//   ....[5]....
        /*05b0*/ 	.word	0xffffffff


	//   ....[6]....
        /*05b4*/ 	.word	0xffffffff


	//   ....[7]....
        /*05b8*/ 	.word	0xffffffff


	//   ....[8]....
        /*05bc*/ 	.word	0xffffffff


	//   ....[9]....
        /*05c0*/ 	.word	0xffffffff


	//   ....[10]....
        /*05c4*/ 	.word	0xffffffff


	//   ....[11]....
        /*05c8*/ 	.word	0xffffffff


	//   ....[12]....
        /*05cc*/ 	.word	0xffffffff


	//   ....[13]....
        /*05d0*/ 	.word	0xffffffff


	//   ....[14]....
        /*05d4*/ 	.word	0xffffffff


	//   ....[15]....
        /*05d8*/ 	.word	0xffffffff


	//   ....[16]....
        /*05dc*/ 	.word	0xffffffff


	//   ....[17]....
        /*05e0*/ 	.word	0xffffffff


	//   ....[18]....
        /*05e4*/ 	.word	0xffffffff


	//   ....[19]....
        /*05e8*/ 	.word	0xffffffff


	//   ....[20]....
        /*05ec*/ 	.word	0xffffffff


	//   ....[21]....
        /*05f0*/ 	.word	0xffffffff


	//   ....[22]....
        /*05f4*/ 	.word	0xffffffff


	//   ....[23]....
        /*05f8*/ 	.word	0xffffffff


	//   ....[24]....
        /*05fc*/ 	.word	0xffffffff


	//   ....[25]....
        /*0600*/ 	.word	0xffffffff


	//   ....[26]....
        /*0604*/ 	.word	0xffffffff


	//   ....[27]....
        /*0608*/ 	.word	0xffffffff


	//   ....[28]....
        /*060c*/ 	.word	0xffffffff


	//   ....[29]....
        /*0610*/ 	.word	0xffffffff


	//   ....[30]....
        /*0614*/ 	.word	0xffffffff


	//   ....[31]....
        /*0618*/ 	.word	0xffffffff


	//   ....[32]....
        /*061c*/ 	.word	0xffffffff


	//   ....[33]....
        /*0620*/ 	.word	0xffffffff


	//   ....[34]....
        /*0624*/ 	.word	0xffffffff


	//   ....[35]....
        /*0628*/ 	.word	0xffffffff


	//   ....[36]....
        /*062c*/ 	.word	0xffffffff


	//   ....[37]....
        /*0630*/ 	.word	0xffffffff


	//   ....[38]....
        /*0634*/ 	.word	0xffffffff


	//   ....[39]....
        /*0638*/ 	.word	0xffffffff


	//   ....[40]....
        /*063c*/ 	.word	0xffffffff


	//   ....[41]....
        /*0640*/ 	.word	0xffffffff


	//   ....[42]....
        /*0644*/ 	.word	0xffffffff


	//   ....[43]....
        /*0648*/ 	.word	0xffffffff


	//   ....[44]....
        /*064c*/ 	.word	0xffffffff


	//   ....[45]....
        /*0650*/ 	.word	0xffffffff


	//   ....[46]....
        /*0654*/ 	.word	0xffffffff


	//   ....[47]....
        /*0658*/ 	.word	0xffffffff


	//   ....[48]....
        /*065c*/ 	.word	0xffffffff


	//   ....[49]....
        /*0660*/ 	.word	0xffffffff


	//   ....[50]....
        /*0664*/ 	.word	0xffffffff


	//   ....[51]....
        /*0668*/ 	.word	0xffffffff


	//   ....[52]....
        /*066c*/ 	.word	0xffffffff


	//   ....[53]....
        /*0670*/ 	.word	0xffffffff


	//   ....[54]....
        /*0674*/ 	.word	0xffffffff


	//   ....[55]....
        /*0678*/ 	.word	0xffffffff


	//   ....[56]....
        /*067c*/ 	.word	0xffffffff


	//   ....[57]....
        /*0680*/ 	.word	0xffffffff


	//   ....[58]....
        /*0684*/ 	.word	0xffffffff


	//   ....[59]....
        /*0688*/ 	.word	0xffffffff


	//   ....[60]....
        /*068c*/ 	.word	0xffffffff


	//   ....[61]....
        /*0690*/ 	.word	0xffffffff


	//   ....[62]....
        /*0694*/ 	.word	0xffffffff


	//   ....[63]....
        /*0698*/ 	.word	0xffffffff


	//   ....[64]....
        /*069c*/ 	.word	0xffffffff


	//   ....[65]....
        /*06a0*/ 	.word	0xffffffff


	//   ....[66]....
        /*06a4*/ 	.word	0xffffffff


	//   ....[67]....
        /*06a8*/ 	.word	0xffffffff


	//   ....[68]....
        /*06ac*/ 	.word	0xffffffff


	//   ....[69]....
        /*06b0*/ 	.word	0xffffffff


	//   ....[70]....
        /*06b4*/ 	.word	0xffffffff


	//   ....[71]....
        /*06b8*/ 	.word	0xffffffff


	//   ....[72]....
        /*06bc*/ 	.word	0xffffffff


	//   ....[73]....
        /*06c0*/ 	.word	0xffffffff


	//   ....[74]....
        /*06c4*/ 	.word	0xffffffff


	//   ....[75]....
        /*06c8*/ 	.word	0xffffffff


	//   ....[76]....
        /*06cc*/ 	.word	0xffffffff


	//   ....[77]....
        /*06d0*/ 	.word	0xffffffff


	//   ....[78]....
        /*06d4*/ 	.word	0xffffffff


	//   ....[79]....
        /*06d8*/ 	.word	0xffffffff


	//   ....[80]....
        /*06dc*/ 	.word	0xffffffff


	//   ....[81]....
        /*06e0*/ 	.word	0xffffffff


	//   ....[82]....
        /*06e4*/ 	.word	0xffffffff


	//   ....[83]....
        /*06e8*/ 	.word	0xffffffff


	//   ....[84]....
        /*06ec*/ 	.word	0xffffffff


	//   ....[85]....
        /*06f0*/ 	.word	0xffffffff


	//   ....[86]....
        /*06f4*/ 	.word	0xffffffff


	//   ....[87]....
        /*06f8*/ 	.word	0xffffffff


	//   ....[88]....
        /*06fc*/ 	.word	0xffffffff


	//   ....[89]....
        /*0700*/ 	.word	0xffffffff


	//   ....[90]....
        /*0704*/ 	.word	0xffffffff


	//   ....[91]....
        /*0708*/ 	.word	0xffffffff


	//   ....[92]....
        /*070c*/ 	.word	0xffffffff


	//   ....[93]....
        /*0710*/ 	.word	0xffffffff


	//   ....[94]....
        /*0714*/ 	.word	0xffffffff


	//   ....[95]....
        /*0718*/ 	.word	0xffffffff


	//   ....[96]....
        /*071c*/ 	.word	0xffffffff


	//   ....[97]....
        /*0720*/ 	.word	0xffffffff


	//   ....[98]....
        /*0724*/ 	.word	0xffffffff


	//   ....[99]....
        /*0728*/ 	.word	0xffffffff


	//   ....[100]....
        /*072c*/ 	.word	0xffffffff


	//   ....[101]....
        /*0730*/ 	.word	0xffffffff


	//   ....[102]....
        /*0734*/ 	.word	0xffffffff


	//   ....[103]....
        /*0738*/ 	.word	0xffffffff


	//   ....[104]....
        /*073c*/ 	.word	0xffffffff


	//   ....[105]....
        /*0740*/ 	.word	0xffffffff


	//   ....[106]....
        /*0744*/ 	.word	0xffffffff


	//   ....[107]....
        /*0748*/ 	.word	0xffffffff


	//   ....[108]....
        /*074c*/ 	.word	0xffffffff


	//   ....[109]....
        /*0750*/ 	.word	0xffffffff


	//   ....[110]....
        /*0754*/ 	.word	0xffffffff


	//   ....[111]....
        /*0758*/ 	.word	0xffffffff


	//   ....[112]....
        /*075c*/ 	.word	0xffffffff


	//   ....[113]....
        /*0760*/ 	.word	0xffffffff


	//   ....[114]....
        /*0764*/ 	.word	0xffffffff


	//   ....[115]....
        /*0768*/ 	.word	0xffffffff


	//   ....[116]....
        /*076c*/ 	.word	0xffffffff


	//   ....[117]....
        /*0770*/ 	.word	0xffffffff


	//   ....[118]....
        /*0774*/ 	.word	0xffffffff


	//   ....[119]....
        /*0778*/ 	.word	0xffffffff


	//   ....[120]....
        /*077c*/ 	.word	0xffffffff


	//   ....[121]....
        /*0780*/ 	.word	0xffffffff


	//   ....[122]....
        /*0784*/ 	.word	0xffffffff


	//   ....[123]....
        /*0788*/ 	.word	0xffffffff


	//   ....[124]....
        /*078c*/ 	.word	0xffffffff


	//   ....[125]....
        /*0790*/ 	.word	0xffffffff


	//   ....[126]....
        /*0794*/ 	.word	0xffffffff


	//   ....[127]....
        /*0798*/ 	.word	0xffffffff


	//   ....[128]....
        /*079c*/ 	.word	0x0500000f


	//   ....[129]....
        /*07a0*/ 	.word	0x0500000f


	//   ....[130]....
        /*07a4*/ 	.word	0x0500000f


	//   ....[131]....
        /*07a8*/ 	.word	0x0500000f


	//   ....[132]....
        /*07ac*/ 	.word	0x0500000f


	//   ....[133]....
        /*07b0*/ 	.word	0x0500000f


	//   ....[134]....
        /*07b4*/ 	.word	0x0500000f


	//   ....[135]....
        /*07b8*/ 	.word	0x0500000f


	//   ....[136]....
        /*07bc*/ 	.word	0x0500000f


	//   ....[137]....
        /*07c0*/ 	.word	0x0500000f


	//   ....[138]....
        /*07c4*/ 	.word	0x0500000f


	//   ....[139]....
        /*07c8*/ 	.word	0x0500000f


	//   ....[140]....
        /*07cc*/ 	.word	0x0500000f


	//   ....[141]....
        /*07d0*/ 	.word	0x0500000f


	//   ....[142]....
        /*07d4*/ 	.word	0x0500000f


	//   ....[143]....
        /*07d8*/ 	.word	0x0500000f


	//   ....[144]....
        /*07dc*/ 	.word	0x0500000f


	//   ....[145]....
        /*07e0*/ 	.word	0x0500000f


	//   ....[146]....
        /*07e4*/ 	.word	0x0500000f


	//   ....[147]....
        /*07e8*/ 	.word	0x0500000f


	//   ....[148]....
        /*07ec*/ 	.word	0x0500000f


	//   ....[149]....
        /*07f0*/ 	.word	0x0500000f


	//   ....[150]....
        /*07f4*/ 	.word	0x0500000f


	//   ....[151]....
        /*07f8*/ 	.word	0x0500000f


	//   ....[152]....
        /*07fc*/ 	.word	0x0500000f


	//   ....[153]....
        /*0800*/ 	.word	0x0500000f


	//   ....[154]....
        /*0804*/ 	.word	0x0500000f


	//   ....[155]....
        /*0808*/ 	.word	0x0500000f


	//   ....[156]....
        /*080c*/ 	.word	0x0500000f


	//   ....[157]....
        /*0810*/ 	.word	0x0500000f


	//   ....[158]....
        /*0814*/ 	.word	0x0500000f


	//   ....[159]....
        /*0818*/ 	.word	0x0500000f


	//   ....[160]....
        /*081c*/ 	.word	0x0500000f


	//   ....[161]....
        /*0820*/ 	.word	0x0500000f


	//   ....[162]....
        /*0824*/ 	.word	0x0500000f


	//   ....[163]....
        /*0828*/ 	.word	0x0500000f


	//   ....[164]....
        /*082c*/ 	.word	0x0500000f


	//   ....[165]....
        /*0830*/ 	.word	0x0500000f


	//   ....[166]....
        /*0834*/ 	.word	0x0500000f


	//   ....[167]....
        /*0838*/ 	.word	0x0500000f


	//   ....[168]....
        /*083c*/ 	.word	0x0500000f


	//   ....[169]....
        /*0840*/ 	.word	0x0500000f


	//   ....[170]....
        /*0844*/ 	.word	0x0500000f


	//   ....[171]....
        /*0848*/ 	.word	0x0500000f


	//   ....[172]....
        /*084c*/ 	.word	0x0500000f


	//   ....[173]....
        /*0850*/ 	.word	0x0500000f


	//   ....[174]....
        /*0854*/ 	.word	0x0500000f


	//   ....[175]....
        /*0858*/ 	.word	0x0500000f


	//   ....[176]....
        /*085c*/ 	.word	0x0500000f


	//   ....[177]....
        /*0860*/ 	.word	0x0500000f


	//   ....[178]....
        /*0864*/ 	.word	0x0500000f


	//   ....[179]....
        /*0868*/ 	.word	0x0500000f


	//   ....[180]....
        /*086c*/ 	.word	0x0500000f


	//   ....[181]....
        /*0870*/ 	.word	0x0500000f


	//   ....[182]....
        /*0874*/ 	.word	0x0500000f


	//   ....[183]....
        /*0878*/ 	.word	0x0500000f


	//   ....[184]....
        /*087c*/ 	.word	0x0500000f


	//   ....[185]....
        /*0880*/ 	.word	0x0500000f


	//   ....[186]....
        /*0884*/ 	.word	0x0500000f


	//   ....[187]....
        /*0888*/ 	.word	0x0500000f


	//   ....[188]....
        /*088c*/ 	.word	0x0500000f


	//   ....[189]....
        /*0890*/ 	.word	0x0500000f


	//   ....[190]....
        /*0894*/ 	.word	0x0500000f


	//   ....[191]....
        /*0898*/ 	.word	0x0500000f


	//   ....[192]....
        /*089c*/ 	.word	0x0500000f


	//   ....[193]....
        /*08a0*/ 	.word	0x0500000f


	//   ....[194]....
        /*08a4*/ 	.word	0x0500000f


	//   ....[195]....
        /*08a8*/ 	.word	0x0500000f


	//   ....[196]....
        /*08ac*/ 	.word	0x0500000f


	//   ....[197]....
        /*08b0*/ 	.word	0x0500000f


	//   ....[198]....
        /*08b4*/ 	.word	0x0500000f


	//   ....[199]....
        /*08b8*/ 	.word	0x0500000f


	//   ....[200]....
        /*08bc*/ 	.word	0x0500000f


	//   ....[201]....
        /*08c0*/ 	.word	0x0500000f


	//----- nvinfo : EIATTR_COOP_GROUP_INSTR_OFFSETS
	.align		4
.L_1379:
        /*08c4*/ 	.byte	0x04, 0x28
        /*08c6*/ 	.short	(.L_1381 - .L_1380)


	//   ....[0]....
.L_1380:
        /*08c8*/ 	.word	0x00000070


	//   ....[1]....
        /*08cc*/ 	.word	0x000001a0


	//   ....[2]....
        /*08d0*/ 	.word	0x000001f0


	//   ....[3]....
        /*08d4*/ 	.word	0x00000420


	//   ....[4]....
        /*08d8*/ 	.word	0x00000580


	//   ....[5]....
        /*08dc*/ 	.word	0x000006a0


	//   ....[6]....
        /*08e0*/ 	.word	0x00000800


	//   ....[7]....
        /*08e4*/ 	.word	0x00006b90


	//   ....[8]....
        /*08e8*/ 	.word	0x00007310


	//   ....[9]....
        /*08ec*/ 	.word	0x00007320


	//   ....[10]....
        /*08f0*/ 	.word	0x00007330


	//   ....[11]....
        /*08f4*/ 	.word	0x00007340


	//   ....[12]....
        /*08f8*/ 	.word	0x00007650


	//   ....[13]....
        /*08fc*/ 	.word	0x00007660


	//   ....[14]....
        /*0900*/ 	.word	0x00007670


	//   ....[15]....
        /*0904*/ 	.word	0x00007680


	//   ....[16]....
        /*0908*/ 	.word	0x00008850


	//   ....[17]....
        /*090c*/ 	.word	0x00008870


	//   ....[18]....
        /*0910*/ 	.word	0x00008880


	//   ....[19]....
        /*0914*/ 	.word	0x00008890


	//   ....[20]....
        /*0918*/ 	.word	0x00008980


	//   ....[21]....
        /*091c*/ 	.word	0x000089a0


	//   ....[22]....
        /*0920*/ 	.word	0x00008a30


	//   ....[23]....
        /*0924*/ 	.word	0x00008a60


	//   ....[24]....
        /*0928*/ 	.word	0x00009ff0


	//   ....[25]....
        /*092c*/ 	.word	0x0000a990


	//   ....[26]....
        /*0930*/ 	.word	0x0000afd0


	//   ....[27]....
        /*0934*/ 	.word	0x0000b0e0


	//   ....[28]....
        /*0938*/ 	.word	0x0000b670


	//   ....[29]....
        /*093c*/ 	.word	0x0000b6f0


	//   ....[30]....
        /*0940*/ 	.word	0x0000cac0


	//   ....[31]....
        /*0944*/ 	.word	0x0000d570


	//   ....[32]....
        /*0948*/ 	.word	0x0000db00


	//   ....[33]....
        /*094c*/ 	.word	0x0000dc70


	//   ....[34]....
        /*0950*/ 	.word	0x0000e7a0


	//   ....[35]....
        /*0954*/ 	.word	0x0000e8b0


	//   ....[36]....
        /*0958*/ 	.word	0x00010090


	//   ....[37]....
        /*095c*/ 	.word	0x000100b0


	//   ....[38]....
        /*0960*/ 	.word	0x00010860


	//   ....[39]....
        /*0964*/ 	.word	0x00010910


	//   ....[40]....
        /*0968*/ 	.word	0x00011ec0


	//   ....[41]....
        /*096c*/ 	.word	0x00012930


	//   ....[42]....
        /*0970*/ 	.word	0x00012f70


	//   ....[43]....
        /*0974*/ 	.word	0x00013080


	//   ....[44]....
        /*0978*/ 	.word	0x000139a0


	//   ....[45]....
        /*097c*/ 	.word	0x00013b70


	//   ....[46]....
        /*0980*/ 	.word	0x00014c20


	//   ....[47]....
        /*0984*/ 	.word	0x00014c50


	//   ....[48]....
        /*0988*/ 	.word	0x00014cb0


	//   ....[49]....
        /*098c*/ 	.word	0x00014cc0


	//   ....[50]....
        /*0990*/ 	.word	0x000166e0


	//   ....[51]....
        /*0994*/ 	.word	0x00016700


	//   ....[52]....
        /*0998*/ 	.word	0x00016710


	//   ....[53]....
        /*099c*/ 	.word	0x00016720


	//   ....[54]....
        /*09a0*/ 	.word	0x00017130


	//   ....[55]....
        /*09a4*/ 	.word	0x00017140


	//   ....[56]....
        /*09a8*/ 	.word	0x00017340


	//   ....[57]....
        /*09ac*/ 	.word	0x00017350


	//   ....[58]....
        /*09b0*/ 	.word	0x00017510


	//   ....[59]....
        /*09b4*/ 	.word	0x00017520


	//   ....[60]....
        /*09b8*/ 	.word	0x000176e0


	//   ....[61]....
        /*09bc*/ 	.word	0x000176f0


	//   ....[62]....
        /*09c0*/ 	.word	0x00017b50


	//   ....[63]....
        /*09c4*/ 	.word	0x00017b60


	//   ....[64]....
        /*09c8*/ 	.word	0x000189a0


	//   ....[65]....
        /*09cc*/ 	.word	0x000189b0


	//   ....[66]....
        /*09d0*/ 	.word	0x0001a010


	//   ....[67]....
        /*09d4*/ 	.word	0x0001a020


	//   ....[68]....
        /*09d8*/ 	.word	0x0001a1f0


	//   ....[69]....
        /*09dc*/ 	.word	0x0001a200


	//   ....[70]....
        /*09e0*/ 	.word	0x0001a3c0


	//   ....[71]....
        /*09e4*/ 	.word	0x0001a3d0


	//   ....[72]....
        /*09e8*/ 	.word	0x0001a590


	//   ....[73]....
        /*09ec*/ 	.word	0x0001a5a0


	//   ....[74]....
        /*09f0*/ 	.word	0x0001a7c0


	//   ....[75]....
        /*09f4*/ 	.word	0x0001a9d0


	//   ....[76]....
        /*09f8*/ 	.word	0x0001aa00


	//   ....[77]....
        /*09fc*/ 	.word	0x0001aa30


	//   ....[78]....
        /*0a00*/ 	.word	0x0001aa60


	//   ....[79]....
        /*0a04*/ 	.word	0x0001aa90


	//   ....[80]....
        /*0a08*/ 	.word	0x0001aac0


	//   ....[81]....
        /*0a0c*/ 	.word	0x0001ac60


	//   ....[82]....
        /*0a10*/ 	.word	0x0001ac90


	//   ....[83]....
        /*0a14*/ 	.word	0x0001acc0


	//   ....[84]....
        /*0a18*/ 	.word	0x0001acf0


	//   ....[85]....
        /*0a1c*/ 	.word	0x0001ad20


	//   ....[86]....
        /*0a20*/ 	.word	0x0001ad50


	//   ....[87]....
        /*0a24*/ 	.word	0x0001adf0


	//   ....[88]....
        /*0a28*/ 	.word	0x0001ae20


	//   ....[89]....
        /*0a2c*/ 	.word	0x0001ae30


	//   ....[90]....
        /*0a30*/ 	.word	0x0001ae60


	//   ....[91]....
        /*0a34*/ 	.word	0x0001c6f0


	//   ....[92]....
        /*0a38*/ 	.word	0x0001e6f0


	//   ....[93]....
        /*0a3c*/ 	.word	0x0001f190


	//   ....[94]....
        /*0a40*/ 	.word	0x0001f1b0


	//   ....[95]....
        /*0a44*/ 	.word	0x0001f260


	//   ....[96]....
        /*0a48*/ 	.word	0x0001f270


	//   ....[97]....
        /*0a4c*/ 	.word	0x0001f2f0


	//   ....[98]....
        /*0a50*/ 	.word	0x0001f300


	//   ....[99]....
        /*0a54*/ 	.word	0x0001f380


	//   ....[100]....
        /*0a58*/ 	.word	0x0001f390


	//   ....[101]....
        /*0a5c*/ 	.word	0x0001f410


	//   ....[102]....
        /*0a60*/ 	.word	0x0001f420


	//   ....[103]....
        /*0a64*/ 	.word	0x0001f4a0


	//   ....[104]....
        /*0a68*/ 	.word	0x0001f4b0


	//   ....[105]....
        /*0a6c*/ 	.word	0x0001f530


	//   ....[106]....
        /*0a70*/ 	.word	0x0001f540


	//   ....[107]....
        /*0a74*/ 	.word	0x0001f590


	//   ....[108]....
        /*0a78*/ 	.word	0x0001f5b0


	//   ....[109]....
        /*0a7c*/ 	.word	0x00022150


	//   ....[110]....
        /*0a80*/ 	.word	0x000221d0


	//   ....[111]....
        /*0a84*/ 	.word	0x00022200


	//   ....[112]....
        /*0a88*/ 	.word	0x00022210


	//   ....[113]....
        /*0a8c*/ 	.word	0x00022240


	//   ....[114]....
        /*0a90*/ 	.word	0x00022270


	//   ....[115]....
        /*0a94*/ 	.word	0x000222a0


	//   ....[116]....
        /*0a98*/ 	.word	0x000222d0


	//   ....[117]....
        /*0a9c*/ 	.word	0x00022490


	//   ....[118]....
        /*0aa0*/ 	.word	0x000224c0


	//   ....[119]....
        /*0aa4*/ 	.word	0x000224f0


	//   ....[120]....
        /*0aa8*/ 	.word	0x00022520


	//   ....[121]....
        /*0aac*/ 	.word	0x00022550


	//   ....[122]....
        /*0ab0*/ 	.word	0x00022580


	//   ....[123]....
        /*0ab4*/ 	.word	0x00022650


	//   ....[124]....
        /*0ab8*/ 	.word	0x00022670


	//   ....[125]....
        /*0abc*/ 	.word	0x00022680


	//   ....[126]....
        /*0ac0*/ 	.word	0x00022700


	//   ....[127]....
        /*0ac4*/ 	.word	0x00023230


	//   ....[128]....
        /*0ac8*/ 	.word	0x00023660


	//   ....[129]....
        /*0acc*/ 	.word	0x00023700


	//   ....[130]....
        /*0ad0*/ 	.word	0x00023790


	//   ....[131]....
        /*0ad4*/ 	.word	0x000237e0


	//   ....[132]....
        /*0ad8*/ 	.word	0x00023830


	//   ....[133]....
        /*0adc*/ 	.word	0x000238c0


	//   ....[134]....
        /*0ae0*/ 	.word	0x00023950


	//   ....[135]....
        /*0ae4*/ 	.word	0x000239a0


	//   ....[136]....
        /*0ae8*/ 	.word	0x000239f0


	//   ....[137]....
        /*0aec*/ 	.word	0x00023af0


	//   ....[138]....
        /*0af0*/ 	.word	0x00023ba0


	//   ....[139]....
        /*0af4*/ 	.word	0x00023c20


	//   ....[140]....
        /*0af8*/ 	.word	0x00023c90


	//   ....[141]....
        /*0afc*/ 	.word	0x00023dc0


	//   ....[142]....
        /*0b00*/ 	.word	0x00023ed0


	//   ....[143]....
        /*0b04*/ 	.word	0x00023fa0


	//   ....[144]....
        /*0b08*/ 	.word	0x00023ff0


	//   ....[145]....
        /*0b0c*/ 	.word	0x00024340


	//   ....[146]....
        /*0b10*/ 	.word	0x00024390


	//   ....[147]....
        /*0b14*/ 	.word	0x00024420


	//   ....[148]....
        /*0b18*/ 	.word	0x000244b0


	//   ....[149]....
        /*0b1c*/ 	.word	0x00024540


	//   ....[150]....
        /*0b20*/ 	.word	0x000245d0


	//   ....[151]....
        /*0b24*/ 	.word	0x00024660


	//   ....[152]....
        /*0b28*/ 	.word	0x000246f0


	//   ....[153]....
        /*0b2c*/ 	.word	0x00024770


	//   ....[154]....
        /*0b30*/ 	.word	0x000247c0


	//   ....[155]....
        /*0b34*/ 	.word	0x00024860


	//   ....[156]....
        /*0b38*/ 	.word	0x000248f0


	//   ....[157]....
        /*0b3c*/ 	.word	0x00024970


	//   ....[158]....
        /*0b40*/ 	.word	0x000249c0


	//   ....[159]....
        /*0b44*/ 	.word	0x00024a50


	//   ....[160]....
        /*0b48*/ 	.word	0x00024ae0


	//   ....[161]....
        /*0b4c*/ 	.word	0x00024b70


	//   ....[162]....
        /*0b50*/ 	.word	0x00024c00


	//   ....[163]....
        /*0b54*/ 	.word	0x00024c90


	//   ....[164]....
        /*0b58*/ 	.word	0x00024d20


	//   ....[165]....
        /*0b5c*/ 	.word	0x00024de0


	//   ....[166]....
        /*0b60*/ 	.word	0x000250c0


	//   ....[167]....
        /*0b64*/ 	.word	0x00025280


	//   ....[168]....
        /*0b68*/ 	.word	0x000252d0


	//   ....[169]....
        /*0b6c*/ 	.word	0x00025330


	//   ....[170]....
        /*0b70*/ 	.word	0x00025420


	//   ....[171]....
        /*0b74*/ 	.word	0x00025480


	//   ....[172]....
        /*0b78*/ 	.word	0x00025570


	//   ....[173]....
        /*0b7c*/ 	.word	0x000255d0


	//   ....[174]....
        /*0b80*/ 	.word	0x000256c0


	//   ....[175]....
        /*0b84*/ 	.word	0x00025720


	//   ....[176]....
        /*0b88*/ 	.word	0x00025810


	//   ....[177]....
        /*0b8c*/ 	.word	0x00025870


	//   ....[178]....
        /*0b90*/ 	.word	0x00025960


	//   ....[179]....
        /*0b94*/ 	.word	0x000259c0


	//   ....[180]....
        /*0b98*/ 	.word	0x00025a90


	//   ....[181]....
        /*0b9c*/ 	.word	0x00025b10


	//   ....[182]....
        /*0ba0*/ 	.word	0x00025be0


	//   ....[183]....
        /*0ba4*/ 	.word	0x00025f10


	//   ....[184]....
        /*0ba8*/ 	.word	0x00025fb0


	//   ....[185]....
        /*0bac*/ 	.word	0x00026150


	//   ....[186]....
        /*0bb0*/ 	.word	0x000261d0


	//   ....[187]....
        /*0bb4*/ 	.word	0x00026250


	//   ....[188]....
        /*0bb8*/ 	.word	0x000262d0


	//   ....[189]....
        /*0bbc*/ 	.word	0x00026350


	//   ....[190]....
        /*0bc0*/ 	.word	0x000263e0


	//   ....[191]....
        /*0bc4*/ 	.word	0x00026480


	//   ....[192]....
        /*0bc8*/ 	.word	0x00026530


	//   ....[193]....
        /*0bcc*/ 	.word	0x000265b0


	//   ....[194]....
        /*0bd0*/ 	.word	0x00026630


	//   ....[195]....
        /*0bd4*/ 	.word	0x000266b0


	//   ....[196]....
        /*0bd8*/ 	.word	0x00026740


	//   ....[197]....
        /*0bdc*/ 	.word	0x000267c0


	//   ....[198]....
        /*0be0*/ 	.word	0x00026870


	//   ....[199]....
        /*0be4*/ 	.word	0x000268c0


	//   ....[200]....
        /*0be8*/ 	.word	0x00026980


	//   ....[201]....
        /*0bec*/ 	.word	0x00026ab0


	//----- nvinfo : EIATTR_REG_RECONFIG
	.align		4
.L_1381:
        /*0bf0*/ 	.byte	0x01, 0x54
	.zero		2


	//----- nvinfo : EIATTR_SYSCALL_OFFSETS
	.align		4
        /*0bf4*/ 	.byte	0x04, 0x46
        /*0bf6*/ 	.short	(.L_1383 - .L_1382)


	//   ....[0]....
.L_1382:
        /*0bf8*/ 	.word	0x000021c0


	//   ....[1]....
        /*0bfc*/ 	.word	0x00002310


	//   ....[2]....
        /*0c00*/ 	.word	0x00006d30


	//   ....[3]....
        /*0c04*/ 	.word	0x00007040


	//   ....[4]....
        /*0c08*/ 	.word	0x0001e320


	//   ....[5]....
        /*0c0c*/ 	.word	0x0001e470


	//   ....[6]....
        /*0c10*/ 	.word	0x0001e560


	//   ....[7]....
        /*0c14*/ 	.word	0x0001ed70


	//----- nvinfo : EIATTR_MBARRIER_INSTR_OFFSETS
	.align		4
.L_1383:
        /*0c18*/ 	.byte	0x04, 0x39
        /*0c1a*/ 	.short	(.L_1385 - .L_1384)


	//   ....[0]....
.L_1384:
        /*0c1c*/ 	.word	0x000002d0
        /*0c20*/ 	.word	0x000000ff
        /*0c24*/ 	.word	0x00022800
        /*0c28*/ 	.short	0x0100
        /*0c2a*/ 	.byte	0x08
	.zero		1


	//   ....[1]....
        /*0c2c*/ 	.word	0x000002e0
        /*0c30*/ 	.word	0x000000ff
        /*0c34*/ 	.word	0x00022820
        /*0c38*/ 	.short	0x0100
        /*0c3a*/ 	.byte	0x08
	.zero		1


	//   ....[2]....
        /*0c3c*/ 	.word	0x000003d0
        /*0c40*/ 	.word	0x000000ff
        /*0c44*/ 	.word	0x00022830
        /*0c48*/ 	.short	0x0100
        /*0c4a*/ 	.byte	0x08
	.zero		1


	//   ....[3]....
        /*0c4c*/ 	.word	0x000003e0
        /*0c50*/ 	.word	0x000000ff
        /*0c54*/ 	.word	0x00022840
        /*0c58*/ 	.short	0x0100
        /*0c5a*/ 	.byte	0x08
	.zero		1


	//   ....[4]....
        /*0c5c*/ 	.word	0x000003f0
        /*0c60*/ 	.word	0x000000ff
        /*0c64*/ 	.word	0x00022838
        /*0c68*/ 	.short	0x0100
        /*0c6a*/ 	.byte	0x08
	.zero		1


	//   ....[5]....
        /*0c6c*/ 	.word	0x00000400
        /*0c70*/ 	.word	0x000000ff
        /*0c74*/ 	.word	0x00022848
        /*0c78*/ 	.short	0x0100
        /*0c7a*/ 	.byte	0x08
	.zero		1


	//   ....[6]....
        /*0c7c*/ 	.word	0x00000530
        /*0c80*/ 	.word	0x000000ff
        /*0c84*/ 	.word	0x00022850
        /*0c88*/ 	.short	0x0100
        /*0c8a*/ 	.byte	0x08
	.zero		1


	//   ....[7]....
        /*0c8c*/ 	.word	0x00000540
        /*0c90*/ 	.word	0x000000ff
        /*0c94*/ 	.word	0x00022860
        /*0c98*/ 	.short	0x0100
        /*0c9a*/ 	.byte	0x08
	.zero		1


	//   ....[8]....
        /*0c9c*/ 	.word	0x00000550
        /*0ca0*/ 	.word	0x000000ff
        /*0ca4*/ 	.word	0x00022858
        /*0ca8*/ 	.short	0x0100
        /*0caa*/ 	.byte	0x08
	.zero		1


	//   ....[9]....
        /*0cac*/ 	.word	0x00000560
        /*0cb0*/ 	.word	0x000000ff
        /*0cb4*/ 	.word	0x00022868
        /*0cb8*/ 	.short	0x0100
        /*0cba*/ 	.byte	0x08
	.zero		1


	//   ....[10]....
        /*0cbc*/ 	.word	0x00000650
        /*0cc0*/ 	.word	0x000000ff
        /*0cc4*/ 	.word	0x00022870
        /*0cc8*/ 	.short	0x0100
        /*0cca*/ 	.byte	0x06
	.zero		1


	//   ....[11]....
        /*0ccc*/ 	.word	0x00000660
        /*0cd0*/ 	.word	0x000000ff
        /*0cd4*/ 	.word	0x00022880
        /*0cd8*/ 	.short	0x0100
        /*0cda*/ 	.byte	0x06
	.zero		1


	//   ....[12]....
        /*0cdc*/ 	.word	0x00000670
        /*0ce0*/ 	.word	0x000000ff
        /*0ce4*/ 	.word	0x00022878
        /*0ce8*/ 	.short	0x0100
        /*0cea*/ 	.byte	0x06
	.zero		1


	//   ....[13]....
        /*0cec*/ 	.word	0x00000680
        /*0cf0*/ 	.word	0x000000ff
        /*0cf4*/ 	.word	0x00022888
        /*0cf8*/ 	.short	0x0100
        /*0cfa*/ 	.byte	0x06
	.zero		1


	//   ....[14]....
        /*0cfc*/ 	.word	0x000007b0
        /*0d00*/ 	.word	0x000000ff
        /*0d04*/ 	.word	0x00022890
        /*0d08*/ 	.short	0x0100
        /*0d0a*/ 	.byte	0x08
	.zero		1


	//   ....[15]....
        /*0d0c*/ 	.word	0x000007c0
        /*0d10*/ 	.word	0x000000ff
        /*0d14*/ 	.word	0x000228a0
        /*0d18*/ 	.short	0x0100
        /*0d1a*/ 	.byte	0x08
	.zero		1


	//   ....[16]....
        /*0d1c*/ 	.word	0x000007d0
        /*0d20*/ 	.word	0x000000ff
        /*0d24*/ 	.word	0x00022898
        /*0d28*/ 	.short	0x0100
        /*0d2a*/ 	.byte	0x08
	.zero		1


	//   ....[17]....
        /*0d2c*/ 	.word	0x000007e0
        /*0d30*/ 	.word	0x000000ff
        /*0d34*/ 	.word	0x000228a8
        /*0d38*/ 	.short	0x0100
        /*0d3a*/ 	.byte	0x08
	.zero		1


	//   ....[18]....
        /*0d3c*/ 	.word	0x00000910
        /*0d40*/ 	.word	0x000000ff
        /*0d44*/ 	.word	0x000228b0
        /*0d48*/ 	.short	0x0100
        /*0d4a*/ 	.byte	0x08
	.zero		1


	//   ....[19]....
        /*0d4c*/ 	.word	0x00000920
        /*0d50*/ 	.word	0x000000ff
        /*0d54*/ 	.word	0x000228c0
        /*0d58*/ 	.short	0x0100
        /*0d5a*/ 	.byte	0x08
	.zero		1


	//   ....[20]....
        /*0d5c*/ 	.word	0x00000930
        /*0d60*/ 	.word	0x000000ff
        /*0d64*/ 	.word	0x000228b8
        /*0d68*/ 	.short	0x0100
        /*0d6a*/ 	.byte	0x08
	.zero		1


	//   ....[21]....
        /*0d6c*/ 	.word	0x00000940
        /*0d70*/ 	.word	0x000000ff
        /*0d74*/ 	.word	0x000228c8
        /*0d78*/ 	.short	0x0100
        /*0d7a*/ 	.byte	0x08
	.zero		1


	//   ....[22]....
        /*0d7c*/ 	.word	0x00003560
        /*0d80*/ 	.word	0x0000005f
        /*0d84*/ 	.word	0x00022890
        /*0d88*/ 	.short	0x010a
        /*0d8a*/ 	.byte	0x3f
	.zero		1


	//   ....[23]....
        /*0d8c*/ 	.word	0x000046c0
        /*0d90*/ 	.word	0x0000005f
        /*0d94*/ 	.word	0x00022890
        /*0d98*/ 	.short	0x010a
        /*0d9a*/ 	.byte	0x3f
	.zero		1


	//   ....[24]....
        /*0d9c*/ 	.word	0x00005700
        /*0da0*/ 	.word	0x0000005f
        /*0da4*/ 	.word	0x00022890
        /*0da8*/ 	.short	0x010a
        /*0daa*/ 	.byte	0x3f
	.zero		1


	//   ....[25]....
        /*0dac*/ 	.word	0x00005910
        /*0db0*/ 	.word	0x00000020
        /*0db4*/ 	.word	0x00000000
        /*0db8*/ 	.short	0x0101
        /*0dba*/ 	.byte	0x3f
	.zero		1


	//   ....[26]....
        /*0dbc*/ 	.word	0x00005950
        /*0dc0*/ 	.word	0x0000005f
        /*0dc4*/ 	.word	0x000228b0
        /*0dc8*/ 	.short	0x010a
        /*0dca*/ 	.byte	0x3f
	.zero		1


	//   ....[27]....
        /*0dcc*/ 	.word	0x00005fa0
        /*0dd0*/ 	.word	0x0000005f
        /*0dd4*/ 	.word	0x00000000
        /*0dd8*/ 	.short	0x0101
        /*0dda*/ 	.byte	0x3f
	.zero		1


	//   ....[28]....
        /*0ddc*/ 	.word	0x00006dc0
        /*0de0*/ 	.word	0x00000013
        /*0de4*/ 	.word	0x00022800
        /*0de8*/ 	.short	0x010a
        /*0dea*/ 	.byte	0x3f
	.zero		1


	//   ....[29]....
        /*0dec*/ 	.word	0x00006e10
        /*0df0*/ 	.word	0x00000013
        /*0df4*/ 	.word	0x00022800
        /*0df8*/ 	.short	0x010a
        /*0dfa*/ 	.byte	0x3f
	.zero		1


	//   ....[30]....
        /*0dfc*/ 	.word	0x000078a0
        /*0e00*/ 	.word	0x00000013
        /*0e04*/ 	.word	0x00022800
        /*0e08*/ 	.short	0x010a
        /*0e0a*/ 	.byte	0x3f
	.zero		1


	//   ....[31]....
        /*0e0c*/ 	.word	0x00008cc0
        /*0e10*/ 	.word	0x00000013
        /*0e14*/ 	.word	0x00022800
        /*0e18*/ 	.short	0x010a
        /*0e1a*/ 	.byte	0x3f
	.zero		1


	//   ....[32]....
        /*0e1c*/ 	.word	0x00009b20
        /*0e20*/ 	.word	0x00000004
        /*0e24*/ 	.word	0x00022830
        /*0e28*/ 	.short	0x010a
        /*0e2a*/ 	.byte	0x3f
	.zero		1


	//   ....[33]....
        /*0e2c*/ 	.word	0x00009bc0
        /*0e30*/ 	.word	0x00000004
        /*0e34*/ 	.word	0x00022830
        /*0e38*/ 	.short	0x010a
        /*0e3a*/ 	.byte	0x3f
	.zero		1


	//   ....[34]....
        /*0e3c*/ 	.word	0x0000a090
        /*0e40*/ 	.word	0x00000000
        /*0e44*/ 	.word	0x00000000
        /*0e48*/ 	.short	0x0101
        /*0e4a*/ 	.byte	0x3f
	.zero		1


	//   ....[35]....
        /*0e4c*/ 	.word	0x0000bf90
        /*0e50*/ 	.word	0x00000004
        /*0e54*/ 	.word	0x00022850
        /*0e58*/ 	.short	0x010a
        /*0e5a*/ 	.byte	0x3f
	.zero		1


	//   ....[36]....
        /*0e5c*/ 	.word	0x0000bfe0
        /*0e60*/ 	.word	0x00000004
        /*0e64*/ 	.word	0x00022850
        /*0e68*/ 	.short	0x010a
        /*0e6a*/ 	.byte	0x3f
	.zero		1


	//   ....[37]....
        /*0e6c*/ 	.word	0x0000c430
        /*0e70*/ 	.word	0x00000004
        /*0e74*/ 	.word	0x00000000
        /*0e78*/ 	.short	0x0101
        /*0e7a*/ 	.byte	0x3f
	.zero		1


	//   ....[38]....
        /*0e7c*/ 	.word	0x0000c760
        /*0e80*/ 	.word	0x000000c8
        /*0e84*/ 	.word	0x00022830
        /*0e88*/ 	.short	0x010a
        /*0e8a*/ 	.byte	0x3f
	.zero		1


	//   ....[39]....
        /*0e8c*/ 	.word	0x0000c7c0
        /*0e90*/ 	.word	0x000000c8
        /*0e94*/ 	.word	0x00022830
        /*0e98*/ 	.short	0x010a
        /*0e9a*/ 	.byte	0x3f
	.zero		1


	//   ....[40]....
        /*0e9c*/ 	.word	0x0000cb30
        /*0ea0*/ 	.word	0x00000009
        /*0ea4*/ 	.word	0x00000000
        /*0ea8*/ 	.short	0x0101
        /*0eaa*/ 	.byte	0x3f
	.zero		1


	//   ....[41]....
        /*0eac*/ 	.word	0x0000f420
        /*0eb0*/ 	.word	0x000000c8
        /*0eb4*/ 	.word	0x00022850
        /*0eb8*/ 	.short	0x010a
        /*0eba*/ 	.byte	0x3f
	.zero		1


	//   ....[42]....
        /*0ebc*/ 	.word	0x0000f470
        /*0ec0*/ 	.word	0x000000c8
        /*0ec4*/ 	.word	0x00022850
        /*0ec8*/ 	.short	0x010a
        /*0eca*/ 	.byte	0x3f
	.zero		1


	//   ....[43]....
        /*0ecc*/ 	.word	0x0000f840
        /*0ed0*/ 	.word	0x000000c8
        /*0ed4*/ 	.word	0x00000000
        /*0ed8*/ 	.short	0x0101
        /*0eda*/ 	.byte	0x3f
	.zero		1


	//   ....[44]....
        /*0edc*/ 	.word	0x0000fc30
        /*0ee0*/ 	.word	0x00000004
        /*0ee4*/ 	.word	0x00022830
        /*0ee8*/ 	.short	0x010a
        /*0eea*/ 	.byte	0x3f
	.zero		1


	//   ....[45]....
        /*0eec*/ 	.word	0x0000fc90
        /*0ef0*/ 	.word	0x00000004
        /*0ef4*/ 	.word	0x00022830
        /*0ef8*/ 	.short	0x010a
        /*0efa*/ 	.byte	0x3f
	.zero		1


	//   ....[46]....
        /*0efc*/ 	.word	0x00010c70
        /*0f00*/ 	.word	0x0000009a
        /*0f04*/ 	.word	0x00000000
        /*0f08*/ 	.short	0x0101
        /*0f0a*/ 	.byte	0x3f
	.zero		1


	//   ....[47]....
        /*0f0c*/ 	.word	0x00011620
        /*0f10*/ 	.word	0x00000004
        /*0f14*/ 	.word	0x00022850
        /*0f18*/ 	.short	0x010a
        /*0f1a*/ 	.byte	0x3f
	.zero		1


	//   ....[48]....
        /*0f1c*/ 	.word	0x00011670
        /*0f20*/ 	.word	0x00000004
        /*0f24*/ 	.word	0x00022850
        /*0f28*/ 	.short	0x010a
        /*0f2a*/ 	.byte	0x3f
	.zero		1


	//   ....[49]....
        /*0f2c*/ 	.word	0x00011a20
        /*0f30*/ 	.word	0x00000004
        /*0f34*/ 	.word	0x00000000
        /*0f38*/ 	.short	0x0101
        /*0f3a*/ 	.byte	0x3f
	.zero		1


	//   ....[50]....
        /*0f3c*/ 	.word	0x00011b50
        /*0f40*/ 	.word	0x0000000b
        /*0f44*/ 	.word	0x00022830
        /*0f48*/ 	.short	0x010a
        /*0f4a*/ 	.byte	0x3f
	.zero		1


	//   ....[51]....
        /*0f4c*/ 	.word	0x00011bb0
        /*0f50*/ 	.word	0x0000000b
        /*0f54*/ 	.word	0x00022830
        /*0f58*/ 	.short	0x010a
        /*0f5a*/ 	.byte	0x3f
	.zero		1


	//   ....[52]....
        /*0f5c*/ 	.word	0x00011f70
        /*0f60*/ 	.word	0x00000000
        /*0f64*/ 	.word	0x00000000
        /*0f68*/ 	.short	0x0101
        /*0f6a*/ 	.byte	0x3f
	.zero		1


	//   ....[53]....
        /*0f6c*/ 	.word	0x000147d0
        /*0f70*/ 	.word	0x0000000b
        /*0f74*/ 	.word	0x00022850
        /*0f78*/ 	.short	0x010a
        /*0f7a*/ 	.byte	0x3f
	.zero		1


	//   ....[54]....
        /*0f7c*/ 	.word	0x00014820
        /*0f80*/ 	.word	0x0000000b
        /*0f84*/ 	.word	0x00022850
        /*0f88*/ 	.short	0x010a
        /*0f8a*/ 	.byte	0x3f
	.zero		1


	//   ....[55]....
        /*0f8c*/ 	.word	0x00014bf0
        /*0f90*/ 	.word	0x0000000b
        /*0f94*/ 	.word	0x00000000
        /*0f98*/ 	.short	0x0101
        /*0f9a*/ 	.byte	0x3f
	.zero		1


	//   ....[56]....
        /*0f9c*/ 	.word	0x00017100
        /*0fa0*/ 	.word	0x00000003
        /*0fa4*/ 	.word	0x00000000
        /*0fa8*/ 	.short	0x0101
        /*0faa*/ 	.byte	0x3f
	.zero		1


	//   ....[57]....
        /*0fac*/ 	.word	0x00017ab0
        /*0fb0*/ 	.word	0x00000003
        /*0fb4*/ 	.word	0x00000000
        /*0fb8*/ 	.short	0x0101
        /*0fba*/ 	.byte	0x3f
	.zero		1


	//   ....[58]....
        /*0fbc*/ 	.word	0x0001c7d0
        /*0fc0*/ 	.word	0x00000013
        /*0fc4*/ 	.word	0x00022820
        /*0fc8*/ 	.short	0x010a
        /*0fca*/ 	.byte	0x3f
	.zero		1


	//   ....[59]....
        /*0fcc*/ 	.word	0x0001c8a0
        /*0fd0*/ 	.word	0x00000007
        /*0fd4*/ 	.word	0x000228a0
        /*0fd8*/ 	.short	0x010a
        /*0fda*/ 	.byte	0x3f
	.zero		1


	//   ....[60]....
        /*0fdc*/ 	.word	0x0001cae0
        /*0fe0*/ 	.word	0x00000007
        /*0fe4*/ 	.word	0x000228c0
        /*0fe8*/ 	.short	0x010a
        /*0fea*/ 	.byte	0x3f
	.zero		1


	//   ....[61]....
        /*0fec*/ 	.word	0x0001d180
        /*0ff0*/ 	.word	0x00000006
        /*0ff4*/ 	.word	0x000228a0
        /*0ff8*/ 	.short	0x010a
        /*0ffa*/ 	.byte	0x3f
	.zero		1


	//   ....[62]....
        /*0ffc*/ 	.word	0x0001d3b0
        /*1000*/ 	.word	0x00000006
        /*1004*/ 	.word	0x000228c0
        /*1008*/ 	.short	0x010a
        /*100a*/ 	.byte	0x3f
	.zero		1


	//   ....[63]....
        /*100c*/ 	.word	0x0001e950
        /*1010*/ 	.word	0x00000000
        /*1014*/ 	.word	0x00022840
        /*1018*/ 	.short	0x010a
        /*101a*/ 	.byte	0x3f
	.zero		1


	//   ....[64]....
        /*101c*/ 	.word	0x0001f650
        /*1020*/ 	.word	0x00000013
        /*1024*/ 	.word	0x00022800
        /*1028*/ 	.short	0x0107
        /*102a*/ 	.byte	0x3f
	.zero		1


	//   ....[65]....
        /*102c*/ 	.word	0x0001f740
        /*1030*/ 	.word	0x00000013
        /*1034*/ 	.word	0x00022800
        /*1038*/ 	.short	0x0101
        /*103a*/ 	.byte	0x3f
	.zero		1


	//   ....[66]....
        /*103c*/ 	.word	0x0001f760
        /*1040*/ 	.word	0x00000013
        /*1044*/ 	.word	0x00022820
        /*1048*/ 	.short	0x010a
        /*104a*/ 	.byte	0x3f
	.zero		1


	//   ....[67]....
        /*104c*/ 	.word	0x0001f840
        /*1050*/ 	.word	0x00000002
        /*1054*/ 	.word	0x00022860
        /*1058*/ 	.short	0x010a
        /*105a*/ 	.byte	0x3f
	.zero		1


	//   ....[68]....
        /*105c*/ 	.word	0x00020170
        /*1060*/ 	.word	0x00000002
        /*1064*/ 	.word	0x00022840
        /*1068*/ 	.short	0x010a
        /*106a*/ 	.byte	0x3f
	.zero		1


	//   ....[69]....
        /*106c*/ 	.word	0x000203d0
        /*1070*/ 	.word	0x00000002
        /*1074*/ 	.word	0x00022860
        /*1078*/ 	.short	0x010a
        /*107a*/ 	.byte	0x3f
	.zero		1


	//   ....[70]....
        /*107c*/ 	.word	0x00020bc0
        /*1080*/ 	.word	0x00000003
        /*1084*/ 	.word	0x00022840
        /*1088*/ 	.short	0x010a
        /*108a*/ 	.byte	0x3f
	.zero		1


	//   ....[71]....
        /*108c*/ 	.word	0x00020e10
        /*1090*/ 	.word	0x00000003
        /*1094*/ 	.word	0x00022860
        /*1098*/ 	.short	0x010a
        /*109a*/ 	.byte	0x3f
	.zero		1


	//   ....[72]....
        /*109c*/ 	.word	0x00021590
        /*10a0*/ 	.word	0x00000003
        /*10a4*/ 	.word	0x00022840
        /*10a8*/ 	.short	0x010a
        /*10aa*/ 	.byte	0x3f
	.zero		1


	//   ....[73]....
        /*10ac*/ 	.word	0x000217f0
        /*10b0*/ 	.word	0x00000003
        /*10b4*/ 	.word	0x00022860
        /*10b8*/ 	.short	0x010a
        /*10ba*/ 	.byte	0x3f
	.zero		1


	//   ....[74]....
        /*10bc*/ 	.word	0x000231b0
        /*10c0*/ 	.word	0x00000000
        /*10c4*/ 	.word	0x00022820
        /*10c8*/ 	.short	0x010a
        /*10ca*/ 	.byte	0x3f
	.zero		1


	//   ....[75]....
        /*10cc*/ 	.word	0x00023360
        /*10d0*/ 	.word	0x00000006
        /*10d4*/ 	.word	0x00000000
        /*10d8*/ 	.short	0x010a
        /*10da*/ 	.byte	0x3f
	.zero		1


	//   ....[76]....
        /*10dc*/ 	.word	0x000233d0
        /*10e0*/ 	.word	0x00000007
        /*10e4*/ 	.word	0x00000000
        /*10e8*/ 	.short	0x010a
        /*10ea*/ 	.byte	0x3f
	.zero		1


	//   ....[77]....
        /*10ec*/ 	.word	0x00023440
        /*10f0*/ 	.word	0x00000004
        /*10f4*/ 	.word	0x00000000
        /*10f8*/ 	.short	0x010a
        /*10fa*/ 	.byte	0x3f
	.zero		1


	//   ....[78]....
        /*10fc*/ 	.word	0x00023470
        /*1100*/ 	.word	0x00000003
        /*1104*/ 	.word	0x00000000
        /*1108*/ 	.short	0x010a
        /*110a*/ 	.byte	0x3f
	.zero		1


	//   ....[79]....
        /*110c*/ 	.word	0x000234d0
        /*1110*/ 	.word	0x0000005f
        /*1114*/ 	.word	0x00022890
        /*1118*/ 	.short	0x010a
        /*111a*/ 	.byte	0x3f
	.zero		1


	//   ....[80]....
        /*111c*/ 	.word	0x00023520
        /*1120*/ 	.word	0x0000005f
        /*1124*/ 	.word	0x00022890
        /*1128*/ 	.short	0x010a
        /*112a*/ 	.byte	0x3f
	.zero		1


	//   ....[81]....
        /*112c*/ 	.word	0x00023570
        /*1130*/ 	.word	0x0000005f
        /*1134*/ 	.word	0x00022890
        /*1138*/ 	.short	0x010a
        /*113a*/ 	.byte	0x3f
	.zero		1


	//   ....[82]....
        /*113c*/ 	.word	0x000235c0
        /*1140*/ 	.word	0x0000005f
        /*1144*/ 	.word	0x000228b0
        /*1148*/ 	.short	0x010a
        /*114a*/ 	.byte	0x3f
	.zero		1


	//   ....[83]....
        /*114c*/ 	.word	0x00023a30
        /*1150*/ 	.word	0x00000013
        /*1154*/ 	.word	0x00022800
        /*1158*/ 	.short	0x010a
        /*115a*/ 	.byte	0x3f
	.zero		1


	//   ....[84]....
        /*115c*/ 	.word	0x00024020
        /*1160*/ 	.word	0x00000013
        /*1164*/ 	.word	0x00022800
        /*1168*/ 	.short	0x010a
        /*116a*/ 	.byte	0x3f
	.zero		1


	//   ....[85]....
        /*116c*/ 	.word	0x00024070
        /*1170*/ 	.word	0x00000004
        /*1174*/ 	.word	0x00022830
        /*1178*/ 	.short	0x010a
        /*117a*/ 	.byte	0x3f
	.zero		1


	//   ....[86]....
        /*117c*/ 	.word	0x000240c0
        /*1180*/ 	.word	0x00000004
        /*1184*/ 	.word	0x00022850
        /*1188*/ 	.short	0x010a
        /*118a*/ 	.byte	0x3f
	.zero		1


	//   ....[87]....
        /*118c*/ 	.word	0x00024110
        /*1190*/ 	.word	0x000000c8
        /*1194*/ 	.word	0x00022830
        /*1198*/ 	.short	0x010a
        /*119a*/ 	.byte	0x3f
	.zero		1


	//   ....[88]....
        /*119c*/ 	.word	0x00024160
        /*11a0*/ 	.word	0x000000c8
        /*11a4*/ 	.word	0x00022850
        /*11a8*/ 	.short	0x010a
        /*11aa*/ 	.byte	0x3f
	.zero		1


	//   ....[89]....
        /*11ac*/ 	.word	0x000241b0
        /*11b0*/ 	.word	0x00000004
        /*11b4*/ 	.word	0x00022830
        /*11b8*/ 	.short	0x010a
        /*11ba*/ 	.byte	0x3f
	.zero		1


	//   ....[90]....
        /*11bc*/ 	.word	0x00024200
        /*11c0*/ 	.word	0x00000004
        /*11c4*/ 	.word	0x00022850
        /*11c8*/ 	.short	0x010a
        /*11ca*/ 	.byte	0x3f
	.zero		1


	//   ....[91]....
        /*11cc*/ 	.word	0x00024250
        /*11d0*/ 	.word	0x0000000b
        /*11d4*/ 	.word	0x00022830
        /*11d8*/ 	.short	0x010a
        /*11da*/ 	.byte	0x3f
	.zero		1


	//   ....[92]....
        /*11dc*/ 	.word	0x000242a0
        /*11e0*/ 	.word	0x0000000b
        /*11e4*/ 	.word	0x00022850
        /*11e8*/ 	.short	0x010a
        /*11ea*/ 	.byte	0x3f
	.zero		1


	//   ....[93]....
        /*11ec*/ 	.word	0x00024ea0
        /*11f0*/ 	.word	0x00000013
        /*11f4*/ 	.word	0x00022820
        /*11f8*/ 	.short	0x010a
        /*11fa*/ 	.byte	0x3f
	.zero		1


	//   ....[94]....
        /*11fc*/ 	.word	0x00024ef0
        /*1200*/ 	.word	0x00000007
        /*1204*/ 	.word	0x000228a0
        /*1208*/ 	.short	0x010a
        /*120a*/ 	.byte	0x3f
	.zero		1


	//   ....[95]....
        /*120c*/ 	.word	0x00024f40
        /*1210*/ 	.word	0x00000007
        /*1214*/ 	.word	0x000228c0
        /*1218*/ 	.short	0x010a
        /*121a*/ 	.byte	0x3f
	.zero		1


	//   ....[96]....
        /*121c*/ 	.word	0x00024f90
        /*1220*/ 	.word	0x00000006
        /*1224*/ 	.word	0x000228a0
        /*1228*/ 	.short	0x010a
        /*122a*/ 	.byte	0x3f
	.zero		1


	//   ....[97]....
        /*122c*/ 	.word	0x00024fe0
        /*1230*/ 	.word	0x00000006
        /*1234*/ 	.word	0x000228c0
        /*1238*/ 	.short	0x010a
        /*123a*/ 	.byte	0x3f
	.zero		1


	//   ....[98]....
        /*123c*/ 	.word	0x00025180
        /*1240*/ 	.word	0x00000000
        /*1244*/ 	.word	0x00022840
        /*1248*/ 	.short	0x010a
        /*124a*/ 	.byte	0x3f
	.zero		1


	//   ....[99]....
        /*124c*/ 	.word	0x00025c20
        /*1250*/ 	.word	0x00000013
        /*1254*/ 	.word	0x00022820
        /*1258*/ 	.short	0x010a
        /*125a*/ 	.byte	0x3f
	.zero		1


	//   ....[100]....
        /*125c*/ 	.word	0x00025c70
        /*1260*/ 	.word	0x00000002
        /*1264*/ 	.word	0x00022860
        /*1268*/ 	.short	0x010a
        /*126a*/ 	.byte	0x3f
	.zero		1


	//   ....[101]....
        /*126c*/ 	.word	0x00025cc0
        /*1270*/ 	.word	0x00000002
        /*1274*/ 	.word	0x00022840
        /*1278*/ 	.short	0x010a
        /*127a*/ 	.byte	0x3f
	.zero		1


	//   ....[102]....
        /*127c*/ 	.word	0x00025d10
        /*1280*/ 	.word	0x00000002
        /*1284*/ 	.word	0x00022860
        /*1288*/ 	.short	0x010a
        /*128a*/ 	.byte	0x3f
	.zero		1


	//   ....[103]....
        /*128c*/ 	.word	0x00025d60
        /*1290*/ 	.word	0x00000003
        /*1294*/ 	.word	0x00022840
        /*1298*/ 	.short	0x010a
        /*129a*/ 	.byte	0x3f
	.zero		1


	//   ....[104]....
        /*129c*/ 	.word	0x00025db0
        /*12a0*/ 	.word	0x00000003
        /*12a4*/ 	.word	0x00022860
        /*12a8*/ 	.short	0x010a
        /*12aa*/ 	.byte	0x3f
	.zero		1


	//   ....[105]....
        /*12ac*/ 	.word	0x00025e00
        /*12b0*/ 	.word	0x00000003
        /*12b4*/ 	.word	0x00022840
        /*12b8*/ 	.short	0x010a
        /*12ba*/ 	.byte	0x3f
	.zero		1


	//   ....[106]....
        /*12bc*/ 	.word	0x00025e50
        /*12c0*/ 	.word	0x00000003
        /*12c4*/ 	.word	0x00022860
        /*12c8*/ 	.short	0x010a
        /*12ca*/ 	.byte	0x3f
	.zero		1


	//   ....[107]....
        /*12cc*/ 	.word	0x000269d0
        /*12d0*/ 	.word	0x00000000
        /*12d4*/ 	.word	0x00022820
        /*12d8*/ 	.short	0x010a
        /*12da*/ 	.byte	0x3f
	.zero		1


	//   ....[108]....
        /*12dc*/ 	.word	0x00026b70
        /*12e0*/ 	.word	0x00000006
        /*12e4*/ 	.word	0x00000000
        /*12e8*/ 	.short	0x010a
        /*12ea*/ 	.byte	0x3f
	.zero		1


	//   ....[109]....
        /*12ec*/ 	.word	0x00026bc0
        /*12f0*/ 	.word	0x00000007
        /*12f4*/ 	.word	0x00000000
        /*12f8*/ 	.short	0x010a
        /*12fa*/ 	.byte	0x3f
	.zero		1


	//   ....[110]....
        /*12fc*/ 	.word	0x00026c10
        /*1300*/ 	.word	0x00000004
        /*1304*/ 	.word	0x00000000
        /*1308*/ 	.short	0x010a
        /*130a*/ 	.byte	0x3f
	.zero		1


	//----- nvinfo : EIATTR_NUM_MBARRIERS
	.align		4
.L_1385:
        /*130c*/ 	.byte	0x03, 0x38
        /*130e*/ 	.short	0x0016


	//----- nvinfo : EIATTR_EXIT_INSTR_OFFSETS
	.align		4
        /*1310*/ 	.byte	0x04, 0x1c
        /*1312*/ 	.short	(.L_1387 - .L_1386)


	//   ....[0]....
.L_1386:
        /*1314*/ 	.word	0x000234c0


	//----- nvinfo : EIATTR_MAX_THREADS
	.align		4
.L_1387:
        /*1318*/ 	.byte	0x04, 0x05
        /*131a*/ 	.short	(.L_1389 - .L_1388)
.L_1388:
        /*131c*/ 	.word	0x00000180
        /*1320*/ 	.word	0x00000001
        /*1324*/ 	.word	0x00000001


	//----- nvinfo : EIATTR_CRS_STACK_SIZE
	.align		4
.L_1389:
        /*1328*/ 	.byte	0x04, 0x1e
        /*132a*/ 	.short	(.L_1391 - .L_1390)
.L_1390:
        /*132c*/ 	.word	0x00000000


	//----- nvinfo : EIATTR_CBANK_PARAM_SIZE
	.align		4
.L_1391:
        /*1330*/ 	.byte	0x03, 0x19
        /*1332*/ 	.short	0x0af0


	//----- nvinfo : EIATTR_PARAM_CBANK
	.align		4
        /*1334*/ 	.byte	0x04, 0x0a
        /*1336*/ 	.short	(.L_1393 - .L_1392)
	.align		4
.L_1392:
        /*1338*/ 	.word	index@(.nv.constant0._ZN7cutlass13device_kernelIN5flash11enable_sm90INS1_16FlashAttnFwdSm90INS1_25CollectiveMainloopFwdSm90ILi2EN4cute5tupleIJNS5_1CILi1EEES8_S8_EEENS6_IJNS7_ILi128EEENS7_ILi96EEENS7_ILi64EEEEEELi256ENS_6half_tEfNS_4arch4Sm90ELb0ELb1ELb0ELb1ELb0ELb1ELb0ELb1ELb0ELb1ELb1ELb0EEENS1_21CollectiveEpilogueFwdINS6_IJSA_NS7_ILi256EEESB_EEES9_SE_SG_Li256ELb1ELb1ELb1ELb0EEENS1_36VarlenDynamicPersistentTileSchedulerILi128ELi96ELi256ELi128ELb1ELb1ELb1ELb1ELb0ELb1EEEEEEEEEvNT_6ParamsE)
        /*133c*/ 	.short	0x0210
        /*133e*/ 	.short	0x0af0


	//----- nvinfo : EIATTR_SW_WAR
	.align		4
.L_1393:
        /*1340*/ 	.byte	0x04, 0x36
        /*1342*/ 	.short	(.L_1395 - .L_1394)
.L_1394:
        /*1344*/ 	.word	0x00000008
.L_1395:


//--------------------- .nv.info._ZN7cutlass13device_kernelIN5flash11enable_sm90INS1_16FlashAttnFwdSm90INS1_25CollectiveMainloopFwdSm90ILi2EN4cute5tupleIJNS5_1CILi1EEES8_S8_EEENS6_IJNS7_ILi128EEENS7_ILi96EEENS7_ILi64EEEEEELi256ENS_6half_tEfNS_4arch4Sm90ELb0ELb1ELb0ELb1ELb0ELb0ELb1ELb1ELb0ELb1ELb1ELb0EEENS1_21CollectiveEpilogueFwdINS6_IJSA_NS7_ILi256EEESB_EEES9_SE_SG_Li256ELb1ELb1ELb1ELb0EEENS1_36VarlenDynamicPersistentTileSchedulerILi128ELi96ELi256ELi128ELb1ELb1ELb1ELb1ELb0ELb1EEEEEEEEEvNT_6ParamsE --------------------------
	.section	.nv.info._ZN7cutlass13device_kernelIN5flash11enable_sm90INS1_16FlashAttnFwdSm90INS1_25CollectiveMainloopFwdSm90ILi2EN4cute5tupleIJNS5_1CILi1EEES8_S8_EEENS6_IJNS7_ILi128EEENS7_ILi96EEENS7_ILi64EEEEEELi256ENS_6half_tEfNS_4arch4Sm90ELb0ELb1ELb0ELb1ELb0ELb0ELb1ELb1ELb0ELb1ELb1ELb0EEENS1_21CollectiveEpilogueFwdINS6_IJSA_NS7_ILi256EEESB_EEES9_SE_SG_Li256ELb1ELb1ELb1ELb0EEENS1_36VarlenDynamicPersistentTileSchedulerILi128ELi96ELi256ELi128ELb1ELb1ELb1ELb1ELb0ELb1EEEEEEEEEvNT_6ParamsE,"",@"SHT_CUDA_INFO"
	.sectionflags	@""
	.align	4


	//----- nvinfo : EIATTR_CUDA_API_VERSION
	.align		4
        /*0000*/ 	.byte	0x04, 0x37
        /*0002*/ 	.short	(.L_1397 - .L_1396)
.L_1396:
        /*0004*/ 	.word	0x00000082


	//----- nvinfo : EIATTR_KPARAM_INFO
	.align		4
.L_1397:
        /*0008*/ 	.byte	0x04, 0x17
        /*000a*/ 	.short	(.L_1399 - .L_1398)
.L_1398:
        /*000c*/ 	.word	0x00000000
        /*0010*/ 	.short	0x0000
        /*0012*/ 	.short	0x0070
        /*0014*/ 	.byte	0x00, 0xf0, 0x01, 0x2e


	//----- nvinfo : EIATTR_SPARSE_MMA_MASK
	.align		4
.L_1399:
        /*0018*/ 	.byte	0x03, 0x50
        /*001a*/ 	.short	0x0000


	//----- nvinfo : EIATTR_MAXREG_COUNT
	.align		4
        /*001c*/ 	.byte	0x03, 0x1b
        /*001e*/ 	.short	0x00a8


	//----- nvinfo : EIATTR_NUM_BARRIERS
	.align		4
        /*0020*/ 	.byte	0x02, 0x4c
        /*0022*/ 	.byte	0x10
	.zero		1


	//----- nvinfo : EIATTR_EXTERNS
	.align		4
        /*0024*/ 	.byte	0x04, 0x0f
        /*0026*/ 	.short	(.L_1401 - .L_1400)


	//   ....[0]....
	.align		4
.L_1400:
        /*0028*/ 	.word	index@(__assertfail)


	//----- nvinfo : EIATTR_ANNOTATIONS
	.align		4
.L_1401:
        /*002c*/ 	.byte	0x04, 0x55
        /*002e*/ 	.short	(.L_1403 - .L_1402)


	//   ....[0]....
.L_1402:
        /* <DEDUP_REMOVED lines=119> */


	//----- nvinfo : EIATTR_MERCURY_ISA_VERSION
	.align		4
.L_1403:
        /*0790*/ 	.byte	0x03, 0x5f
        /*0792*/ 	.short	0x0101


	//----- nvinfo : EIATTR_UNUSED_LOAD_BYTE_OFFSET
	.align		4
        /*0794*/ 	.byte	0x04, 0x44
        /*0796*/ 	.short	(.L_1405 - .L_1404)


	//   ....[0]....
.L_1404:
        /*0798*/ 	.word	0x00000b70
        /*079c*/ 	.word	0x0000fff0


	//   ....[1]....
        /*07a0*/ 	.word	0x0001f3b0
        /*07a4*/ 	.word	0x0000fff0


	//----- nvinfo : EIATTR_INT_WARP_WIDE_INSTR_OFFSETS
	.align		4
.L_1405:
        /*07a8*/ 	.byte	0x04, 0x31
        /*07aa*/ 	.short	(.L_1407 - .L_1406)


	//   ....[0]....
.L_1406:
        /*07ac*/ 	.word	0x00000170


	//   ....[1]....
        /*07b0*/ 	.word	0x000001b0


	//   ....[2]....
        /*07b4*/ 	.word	0x00000220


	//   ....[3]....
        /*07b8*/ 	.word	0x00000230


	//   ....[4]....
        /*07bc*/ 	.word	0x00025d10


	//   ....[5]....
        /*07c0*/ 	.word	0x00025da0


	//   ....[6]....
        /*07c4*/ 	.word	0x0002a670


	//   ....[7]....
        /*07c8*/ 	.word	0x0002a700


	//----- nvinfo : EIATTR_COOP_GROUP_MASK_REGIDS
	.align		4
.L_1407:
        /*07cc*/ 	.byte	0x04, 0x29
        /*07ce*/ 	.short	(.L_1409 - .L_1408)


	//   ....[0]....
.L_1408:
        /*07d0*/ 	.word	0xffffffff


	//   ....[1]....
        /*07d4*/ 	.word	0xffffffff


	//   ....[2]....
        /*07d8*/ 	.word	0xffffffff


	//   ....[3]....
        /*07dc*/ 	.word	0xffffffff


	//   ....[4]....
        /*07e0*/ 	.word	0xffffffff


	//   ....[5]....
        /*07e4*/ 	.word	0xffffffff


	//   ....[6]....
        /*07e8*/ 	.word	0xffffffff


	//   ....[7]....
        /*07ec*/ 	.word	0xffffffff


	//   ....[8]....
        /*07f0*/ 	.word	0xffffffff


	//   ....[9]....
        /*07f4*/ 	.word	0xffffffff


	//   ....[10]....
        /*07f8*/ 	.word	0xffffffff


	//   ....[11]....
        /*07fc*/ 	.word	0xffffffff


	//   ....[12]....
        /*0800*/ 	.word	0xffffffff


	//   ....[13]....
        /*0804*/ 	.word	0xffffffff


	//   ....[14]....
        /*0808*/ 	.word	0xffffffff


	//   ....[15]....
        /*080c*/ 	.word	0xffffffff


	//   ....[16]....
        /*0810*/ 	.word	0xffffffff


	//   ....[17]....
        /*0814*/ 	.word	0xffffffff


	//   ....[18]....
        /*0818*/ 	.word	0xffffffff


	//   ....[19]....
        /*081c*/ 	.word	0xffffffff


	//   ....[20]....
        /*0820*/ 	.word	0xffffffff


	//   ....[21]....
        /*0824*/ 	.word	0xffffffff


	//   ....[22]....
        /*0828*/ 	.word	0xffffffff


	//   ....[23]....
        /*082c*/ 	.word	0xffffffff


	//   ....[24]....
        /*0830*/ 	.word	0xffffffff


	//   ....[25]....
        /*0834*/ 	.word	0xffffffff


	//   ....[26]....
        /*0838*/ 	.word	0xffffffff


	//   ....[27]....
        /*083c*/ 	.word	0xffffffff


	//   ....[28]....
        /*0840*/ 	.word	0xffffffff


	//   ....[29]....
        /*0844*/ 	.word	0xffffffff


	//   ....[30]....
        /*0848*/ 	.word	0xffffffff


	//   ....[31]....
        /*084c*/ 	.word	0xffffffff


	//   ....[32]....
        /*0850*/ 	.word	0xffffffff


	//   ....[33]....
        /*0854*/ 	.word	0xffffffff


	//   ....[34]....
        /*0858*/ 	.word	0xffffffff


	//   ....[35]....
        /*085c*/ 	.word	0xffffffff


	//   ....[36]....
        /*0860*/ 	.word	0xffffffff


	//   ....[37]....
        /*0864*/ 	.word	0xffffffff


	//   ....[38]....
        /*0868*/ 	.word	0xffffffff


	//   ....[39]....
        /*086c*/ 	.word	0xffffffff


	//   ....[40]....
        /*0870*/ 	.word	0xffffffff


	//   ....[41]....
        /*0874*/ 	.word	0xffffffff


	//   ....[42]....
        /*0878*/ 	.word	0xffffffff


	//   ....[43]....
        /*087c*/ 	.word	0xffffffff


	//   ....[44]....
        /*0880*/ 	.word	0xffffffff


	//   ....[45]....
        /*0884*/ 	.word	0xffffffff


	//   ....[46]....
        /*0888*/ 	.word	0xffffffff


	//   ....[47]....
        /*088c*/ 	.word	0xffffffff


	//   ....[48]....
        /*0890*/ 	.word	0xffffffff


	//   ....[49]....
        /*0894*/ 	.word	0xffffffff


	//   ....[50]....
        /*0898*/ 	.word	0xffffffff


	//   ....[51]....
        /*089c*/ 	.word	0xffffffff


	//   ....[52]....
        /*08a0*/ 	.word	0xffffffff


	//   ....[53]....
        /*08a4*/ 	.word	0xffffffff


	//   ....[54]....
        /*08a8*/ 	.word	0xffffffff


	//   ....[55]....
        /*08ac*/ 	.word	0xffffffff


	//   ....[56]....
        /*08b0*/ 	.word	0xffffffff


	//   ....[57]....
        /*08b4*/ 	.word	0xffffffff


	//   ....[58]....
        /*08b8*/ 	.word	0xffffffff


	//   ....[59]....
        /*08bc*/ 	.word	0xffffffff


	//   ....[60]....
        /*08c0*/ 	.word	0xffffffff


	//   ....[61]....
        /*08c4*/ 	.word	0xffffffff


	//   ....[62]....
        /*08c8*/ 	.word	0xffffffff


	//   ....[63]....
        /*08cc*/ 	.word	0xffffffff


	//   ....[64]....
        /*08d0*/ 	.word	0xffffffff


	//   ....[65]....
        /*08d4*/ 	.word	0xffffffff


	//   ....[66]....
        /*08d8*/ 	.word	0xffffffff


	//   ....[67]....
        /*08dc*/ 	.word	0xffffffff


	//   ....[68]....
        /*08e0*/ 	.word	0xffffffff


	//   ....[69]....
        /*08e4*/ 	.word	0xffffffff


	//   ....[70]....
        /*08e8*/ 	.word	0xffffffff


	//   ....[71]....
        /*08ec*/ 	.word	0xffffffff


	//   ....[72]....
        /*08f0*/ 	.word	0xffffffff


	//   ....[73]....
        /*08f4*/ 	.word	0xffffffff


	//   ....[74]....
        /*08f8*/ 	.word	0xffffffff


	//   ....[75]....
        /*08fc*/ 	.word	0xffffffff


	//   ....[76]....
        /*0900*/ 	.word	0xffffffff


	//   ....[77]....
        /*0904*/ 	.word	0xffffffff


	//   ....[78]....
        /*0908*/ 	.word	0xffffffff


	//   ....[79]....
        /*090c*/ 	.word	0xffffffff


	//   ....[80]....
        /*0910*/ 	.word	0xffffffff


	//   ....[81]....
        /*0914*/ 	.word	0xffffffff


	//   ....[82]....
        /*0918*/ 	.word	0xffffffff


	//   ....[83]....
        /*091c*/ 	.word	0xffffffff


	//   ....[84]....
        /*0920*/ 	.word	0xffffffff


	//   ....[85]....
        /*0924*/ 	.word	0xffffffff


	//   ....[86]....
        /*0928*/ 	.word	0xffffffff


	//   ....[87]....
        /*092c*/ 	.word	0xffffffff


	//   ....[88]....
        /*0930*/ 	.word	0xffffffff


	//   ....[89]....
        /*0934*/ 	.word	0xffffffff


	//   ....[90]....
        /*0938*/ 	.word	0xffffffff


	//   ....[91]....
        /*093c*/ 	.word	0xffffffff


	//   ....[92]....
        /*0940*/ 	.word	0xffffffff


	//   ....[93]....
        /*0944*/ 	.word	0xffffffff


	//   ....[94]....
        /*0948*/ 	.word	0xffffffff


	//   ....[95]....
        /*094c*/ 	.word	0xffffffff


	//   ....[96]....
        /*0950*/ 	.word	0xffffffff


	//   ....[97]....
        /*0954*/ 	.word	0xffffffff


	//   ....[98]....
        /*0958*/ 	.word	0xffffffff


	//   ....[99]....
        /*095c*/ 	.word	0xffffffff


	//   ....[100]....
        /*0960*/ 	.word	0xffffffff


	//   ....[101]....
        /*0964*/ 	.word	0xffffffff


	//   ....[102]....
        /*0968*/ 	.word	0xffffffff


	//   ....[103]....
        /*096c*/ 	.word	0xffffffff


	//   ....[104]....
        /*0970*/ 	.word	0xffffffff


	//   ....[105]....
        /*0974*/ 	.word	0xffffffff


	//   ....[106]....
        /*0978*/ 	.word	0xffffffff


	//   ....[107]....
        /*097c*/ 	.word	0xffffffff


	//   ....[108]....
        /*0980*/ 	.word	0xffffffff


	//   ....[109]....
        /*0984*/ 	.word	0xffffffff


	//   ....[110]....
        /*0988*/ 	.word	0xffffffff


	//   ....[111]....
        /*098c*/ 	.word	0xffffffff


	//   ....[112]....
        /*0990*/ 	.word	0xffffffff


	//   ....[113]....
        /*0994*/ 	.word	0xffffffff


	//   ....[114]....
        /*0998*/ 	.word	0xffffffff


	//   ....[115]....
        /*099c*/ 	.word	0xffffffff


	//   ....[116]....
        /*09a0*/ 	.word	0xffffffff


	//   ....[117]....
        /*09a4*/ 	.word	0xffffffff


	//   ....[118]....
        /*09a8*/ 	.word	0xffffffff


	//   ....[119]....
        /*09ac*/ 	.word	0xffffffff


	//   ....[120]....
        /*09b0*/ 	.word	0xffffffff


	//   ....[121]....
        /*09b4*/ 	.word	0x0500000f


	//   ....[122]....
        /*09b8*/ 	.word	0x0500000f


	//   ....[123]....
        /*09bc*/ 	.word	0x0500000f


	//   ....[124]....
        /*09c0*/ 	.word	0x0500000f


	//   ....[125]....
        /*09c4*/ 	.word	0x0500000f


	//   ....[126]....
        /*09c8*/ 	.word	0x0500000f


	//   ....[127]....
        /*09cc*/ 	.word	0x0500000f


	//   ....[128]....
        /*09d0*/ 	.word	0x0500000f


	//   ....[129]....
        /*09d4*/ 	.word	0x0500000f


	//   ....[130]....
        /*09d8*/ 	.word	0x0500000f


	//   ....[131]....
        /*09dc*/ 	.word	0x0500000f


	//   ....[132]....
        /*09e0*/ 	.word	0x0500000f


	//   ....[133]....
        /*09e4*/ 	.word	0x0500000f


	//   ....[134]....
        /*09e8*/ 	.word	0x0500000f


	//   ....[135]....
        /*09ec*/ 	.word	0x0500000f


	//   ....[136]....
        /*09f0*/ 	.word	0x0500000f


	//   ....[137]....
        /*09f4*/ 	.word	0x0500000f


	//   ....[138]....
        /*09f8*/ 	.word	0x0500000f


	//   ....[139]....
        /*09fc*/ 	.word	0x0500000f


	//   ....[140]....
        /*0a00*/ 	.word	0x0500000f


	//   ....[141]....
        /*0a04*/ 	.word	0x0500000f


	//   ....[142]....
        /*0a08*/ 	.word	0x0500000f


	//   ....[143]....
        /*0a0c*/ 	.word	0x0500000f


	//   ....[144]....
        /*0a10*/ 	.word	0x0500000f


	//   ....[145]....
        /*0a14*/ 	.word	0x0500000f


	//   ....[146]....
        /*0a18*/ 	.word	0x0500000f


	//   ....[147]....
        /*0a1c*/ 	.word	0x0500000f


	//   ....[148]....
        /*0a20*/ 	.word	0x0500000f


	//   ....[149]....
        /*0a24*/ 	.word	0x0500000f


	//   ....[150]....
        /*0a28*/ 	.word	0x0500000f


	//   ....[151]....
        /*0a2c*/ 	.word	0x0500000f


	//   ....[152]....
        /*0a30*/ 	.word	0x0500000f


	//   ....[153]....
        /*0a34*/ 	.word	0x0500000f


	//   ....[154]....
        /*0a38*/ 	.word	0x0500000f


	//   ....[155]....
        /*0a3c*/ 	.word	0x0500000f


	//   ....[156]....
        /*0a40*/ 	.word	0x0500000f


	//   ....[157]....
        /*0a44*/ 	.word	0x0500000f


	//   ....[158]....
        /*0a48*/ 	.word	0x0500000f


	//   ....[159]....
        /*0a4c*/ 	.word	0x0500000f


	//   ....[160]....
        /*0a50*/ 	.word	0x0500000f


	//   ....[161]....
        /*0a54*/ 	.word	0x0500000f


	//   ....[162]....
        /*0a58*/ 	.word	0x0500000f


	//   ....[163]....
        /*0a5c*/ 	.word	0x0500000f


	//   ....[164]....
        /*0a60*/ 	.word	0x0500000f


	//   ....[165]....
        /*0a64*/ 	.word	0x0500000f


	//   ....[166]....
        /*0a68*/ 	.word	0x0500000f


	//   ....[167]....
        /*0a6c*/ 	.word	0x0500000f


	//   ....[168]....
        /*0a70*/ 	.word	0x0500000f


	//   ....[169]....
        /*0a74*/ 	.word	0x0500000f


	//   ....[170]....
        /*0a78*/ 	.word	0x0500000f


	//   ....[171]....
        /*0a7c*/ 	.word	0x0500000f


	//   ....[172]....
        /*0a80*/ 	.word	0x0500000f


	//   ....[173]....
        /*0a84*/ 	.word	0xffffffff


	//   ....[174]....
        /*0a88*/ 	.word	0xffffffff


	//   ....[175]....
        /*0a8c*/ 	.word	0xffffffff


	//   ....[176]....
        /*0a90*/ 	.word	0xffffffff


	//   ....[177]....
        /*0a94*/ 	.word	0xffffffff


	//   ....[178]....
        /*0a98*/ 	.word	0xffffffff


	//----- nvinfo : EIATTR_COOP_GROUP_INSTR_OFFSETS
	.align		4
.L_1409:
        /*0a9c*/ 	.byte	0x04, 0x28
        /*0a9e*/ 	.short	(.L_1411 - .L_1410)


	//   ....[0]....
.L_1410:
        /*0aa0*/ 	.word	0x000000b0


	//   ....[1]....
        /*0aa4*/ 	.word	0x00000180


	//   ....[2]....
        /*0aa8*/ 	.word	0x000001d0


	//   ....[3]....
        /*0aac*/ 	.word	0x00000420


	//   ....[4]....
        /*0ab0*/ 	.word	0x00000580


	//   ....[5]....
        /*0ab4*/ 	.word	0x000006a0


	//   ....[6]....
        /*0ab8*/ 	.word	0x00000800


	//   ....[7]....
        /*0abc*/ 	.word	0x00002950


	//   ....[8]....
        /*0ac0*/ 	.word	0x000047d0


	//   ....[9]....
        /*0ac4*/ 	.word	0x00004a90


	//   ....[10]....
        /*0ac8*/ 	.word	0x00005dc0


	//   ....[11]....
        /*0acc*/ 	.word	0x00006050


	//   ....[12]....
        /*0ad0*/ 	.word	0x000063a0


	//   ....[13]....
        /*0ad4*/ 	.word	0x000063c0


	//   ....[14]....
        /*0ad8*/ 	.word	0x0000b300


	//   ....[15]....
        /*0adc*/ 	.word	0x0000b390


	//   ....[16]....
        /*0ae0*/ 	.word	0x0000b480


	//   ....[17]....
        /*0ae4*/ 	.word	0x0000b4a0


	//   ....[18]....
        /*0ae8*/ 	.word	0x00014b70


	//   ....[19]....
        /*0aec*/ 	.word	0x00014d80


	//   ....[20]....
        /*0af0*/ 	.word	0x00015e90


	//   ....[21]....
        /*0af4*/ 	.word	0x00015f40


	//   ....[22]....
        /*0af8*/ 	.word	0x00015f80


	//   ....[23]....
        /*0afc*/ 	.word	0x00015fa0


	//   ....[24]....
        /*0b00*/ 	.word	0x0001e440


	//   ....[25]....
        /*0b04*/ 	.word	0x0001e460


	//   ....[26]....
        /*0b08*/ 	.word	0x0001e4a0


	//   ....[27]....
        /*0b0c*/ 	.word	0x0001e4e0


	//   ....[28]....
        /*0b10*/ 	.word	0x00020710


	//   ....[29]....
        /*0b14*/ 	.word	0x00020720


	//   ....[30]....
        /*0b18*/ 	.word	0x00020750


	//   ....[31]....
        /*0b1c*/ 	.word	0x00020760


	//   ....[32]....
        /*0b20*/ 	.word	0x00021110


	//   ....[33]....
        /*0b24*/ 	.word	0x00021140


	//   ....[34]....
        /*0b28*/ 	.word	0x00021280


	//   ....[35]....
        /*0b2c*/ 	.word	0x000212a0


	//   ....[36]....
        /*0b30*/ 	.word	0x000213e0


	//   ....[37]....
        /*0b34*/ 	.word	0x00021400


	//   ....[38]....
        /*0b38*/ 	.word	0x00021550


	//   ....[39]....
        /*0b3c*/ 	.word	0x00021570


	//   ....[40]....
        /*0b40*/ 	.word	0x00021ad0


	//   ....[41]....
        /*0b44*/ 	.word	0x00021b00


	//   ....[42]....
        /*0b48*/ 	.word	0x00022540


	//   ....[43]....
        /*0b4c*/ 	.word	0x00022550


	//   ....[44]....
        /*0b50*/ 	.word	0x000238a0


	//   ....[45]....
        /*0b54*/ 	.word	0x000238c0


	//   ....[46]....
        /*0b58*/ 	.word	0x00023a00


	//   ....[47]....
        /*0b5c*/ 	.word	0x00023a20


	//   ....[48]....
        /*0b60*/ 	.word	0x00023b60


	//   ....[49]....
        /*0b64*/ 	.word	0x00023b80


	//   ....[50]....
        /*0b68*/ 	.word	0x00023cd0


	//   ....[51]....
        /*0b6c*/ 	.word	0x00023cf0


	//   ....[52]....
        /*0b70*/ 	.word	0x00023ed0


	//   ....[53]....
        /*0b74*/ 	.word	0x00024100


	//   ....[54]....
        /*0b78*/ 	.word	0x00024130


	//   ....[55]....
        /*0b7c*/ 	.word	0x00024160


	//   ....[56]....
        /*0b80*/ 	.word	0x00024190


	//   ....[57]....
        /*0b84*/ 	.word	0x000241c0


	//   ....[58]....
        /*0b88*/ 	.word	0x000241f0


	//   ....[59]....
        /*0b8c*/ 	.word	0x00024390


	//   ....[60]....
        /*0b90*/ 	.word	0x000243c0


	//   ....[61]....
        /*0b94*/ 	.word	0x000243f0


	//   ....[62]....
        /*0b98*/ 	.word	0x00024420


	//   ....[63]....
        /*0b9c*/ 	.word	0x00024450


	//   ....[64]....
        /*0ba0*/ 	.word	0x00024480


	//   ....[65]....
        /*0ba4*/ 	.word	0x00024520


	//   ....[66]....
        /*0ba8*/ 	.word	0x00024550


	//   ....[67]....
        /*0bac*/ 	.word	0x00024560


	//   ....[68]....
        /*0bb0*/ 	.word	0x00024590


	//   ....[69]....
        /*0bb4*/ 	.word	0x000262e0


	//   ....[70]....
        /*0bb8*/ 	.word	0x00026db0


	//   ....[71]....
        /*0bbc*/ 	.word	0x00026dd0


	//   ....[72]....
        /*0bc0*/ 	.word	0x00026df0


	//   ....[73]....
        /*0bc4*/ 	.word	0x00026e20


	//   ....[74]....
        /*0bc8*/ 	.word	0x00026ef0


	//   ....[75]....
        /*0bcc*/ 	.word	0x00026f80


	//   ....[76]....
        /*0bd0*/ 	.word	0x00026fb0


	//   ....[77]....
        /*0bd4*/ 	.word	0x00027030


	//   ....[78]....
        /*0bd8*/ 	.word	0x00027060


	//   ....[79]....
        /*0bdc*/ 	.word	0x000270e0


	//   ....[80]....
        /*0be0*/ 	.word	0x00027110


	//   ....[81]....
        /*0be4*/ 	.word	0x00027190


	//   ....[82]....
        /*0be8*/ 	.word	0x000271c0


	//   ....[83]....
        /*0bec*/ 	.word	0x000271e0


	//   ....[84]....
        /*0bf0*/ 	.word	0x00027230


	//   ....[85]....
        /*0bf4*/ 	.word	0x00027240


	//   ....[86]....
        /*0bf8*/ 	.word	0x00027980


	//   ....[87]....
        /*0bfc*/ 	.word	0x000279c0


	//   ....[88]....
        /*0c00*/ 	.word	0x000279e0


	//   ....[89]....
        /*0c04*/ 	.word	0x00027a80


	//   ....[90]....
        /*0c08*/ 	.word	0x00027b10


	//   ....[91]....
        /*0c0c*/ 	.word	0x00027b20


	//   ....[92]....
        /*0c10*/ 	.word	0x00027bb0


	//   ....[93]....
        /*0c14*/ 	.word	0x00027bc0


	//   ....[94]....
        /*0c18*/ 	.word	0x00027c30


	//   ....[95]....
        /*0c1c*/ 	.word	0x00027c40


	//   ....[96]....
        /*0c20*/ 	.word	0x00027cc0


	//   ....[97]....
        /*0c24*/ 	.word	0x00027cd0


	//   ....[98]....
        /*0c28*/ 	.word	0x00027d50


	//   ....[99]....
        /*0c2c*/ 	.word	0x00027d60


	//   ....[100]....
        /*0c30*/ 	.word	0x00027d70


	//   ....[101]....
        /*0c34*/ 	.word	0x00027db0


	//   ....[102]....
        /*0c38*/ 	.word	0x0002a990


	//   ....[103]....
        /*0c3c*/ 	.word	0x0002a9a0


	//   ....[104]....
        /*0c40*/ 	.word	0x0002aa00


	//   ....[105]....
        /*0c44*/ 	.word	0x0002aa40


	//   ....[106]....
        /*0c48*/ 	.word	0x0002aa70


	//   ....[107]....
        /*0c4c*/ 	.word	0x0002aaa0


	//   ....[108]....
        /*0c50*/ 	.word	0x0002aad0


	//   ....[109]....
        /*0c54*/ 	.word	0x0002ab00


	//   ....[110]....
        /*0c58*/ 	.word	0x0002acc0


	//   ....[111]....
        /*0c5c*/ 	.word	0x0002acf0


	//   ....[112]....
        /*0c60*/ 	.word	0x0002ad20


	//   ....[113]....
        /*0c64*/ 	.word	0x0002ad50


	//   ....[114]....
        /*0c68*/ 	.word	0x0002ad80


	//   ....[115]....
        /*0c6c*/ 	.word	0x0002adb0


	//   ....[116]....
        /*0c70*/ 	.word	0x0002ae80


	//   ....[117]....
        /*0c74*/ 	.word	0x0002aea0


	//   ....[118]....
        /*0c78*/ 	.word	0x0002aeb0


	//   ....[119]....
        /*0c7c*/ 	.word	0x0002af30


	//   ....[120]....
        /*0c80*/ 	.word	0x0002ba70


	//   ....[121]....
        /*0c84*/ 	.word	0x0002c010


	//   ....[122]....
        /*0c88*/ 	.word	0x0002c1a0


	//   ....[123]....
        /*0c8c*/ 	.word	0x0002c200


	//   ....[124]....
        /*0c90*/ 	.word	0x0002c260


	//   ....[125]....
        /*0c94*/ 	.word	0x0002c2c0


	//   ....[126]....
        /*0c98*/ 	.word	0x0002c360


	//   ....[127]....
        /*0c9c*/ 	.word	0x0002c450


	//   ....[128]....
        /*0ca0*/ 	.word	0x0002c580


	//   ....[129]....
        /*0ca4*/ 	.word	0x0002c620


	//   ....[130]....
        /*0ca8*/ 	.word	0x0002c6f0


	//   ....[131]....
        /*0cac*/ 	.word	0x0002c790


	//   ....[132]....
        /*0cb0*/ 	.word	0x0002c860


	//   ....[133]....
        /*0cb4*/ 	.word	0x0002c900


	//   ....[134]....
        /*0cb8*/ 	.word	0x0002c9d0


	//   ....[135]....
        /*0cbc*/ 	.word	0x0002ca70


	//   ....[136]....
        /*0cc0*/ 	.word	0x0002cb20


	//   ....[137]....
        /*0cc4*/ 	.word	0x0002cbc0


	//   ....[138]....
        /*0cc8*/ 	.word	0x0002ce60


	//   ....[139]....
        /*0ccc*/ 	.word	0x0002cf10


	//   ....[140]....
        /*0cd0*/ 	.word	0x0002d010


	//   ....[141]....
        /*0cd4*/ 	.word	0x0002d100


	//   ....[142]....
        /*0cd8*/ 	.word	0x0002d1c0


	//   ....[143]....
        /*0cdc*/ 	.word	0x0002d280


	//   ....[144]....
        /*0ce0*/ 	.word	0x0002d340


	//   ....[145]....
        /*0ce4*/ 	.word	0x0002d400


	//   ....[146]....
        /*0ce8*/ 	.word	0x0002d4c0


	//   ....[147]....
        /*0cec*/ 	.word	0x0002d580


	//   ....[148]....
        /*0cf0*/ 	.word	0x0002d640


	//   ....[149]....
        /*0cf4*/ 	.word	0x0002d6f0


	//   ....[150]....
        /*0cf8*/ 	.word	0x0002d7f0


	//   ....[151]....
        /*0cfc*/ 	.word	0x0002d840


	//   ....[152]....
        /*0d00*/ 	.word	0x0002d8a0


	//   ....[153]....
        /*0d04*/ 	.word	0x0002d980


	//   ....[154]....
        /*0d08*/ 	.word	0x0002dcb0


	//   ....[155]....
        /*0d0c*/ 	.word	0x0002dd50


	//   ....[156]....
        /*0d10*/ 	.word	0x0002def0


	//   ....[157]....
        /*0d14*/ 	.word	0x0002df70


	//   ....[158]....
        /*0d18*/ 	.word	0x0002dff0


	//   ....[159]....
        /*0d1c*/ 	.word	0x0002e070


	//   ....[160]....
        /*0d20*/ 	.word	0x0002e0f0


	//   ....[161]....
        /*0d24*/ 	.word	0x0002e180


	//   ....[162]....
        /*0d28*/ 	.word	0x0002e220


	//   ....[163]....
        /*0d2c*/ 	.word	0x0002e2d0


	//   ....[164]....
        /*0d30*/ 	.word	0x0002e350


	//   ....[165]....
        /*0d34*/ 	.word	0x0002e3d0


	//   ....[166]....
        /*0d38*/ 	.word	0x0002e450


	//   ....[167]....
        /*0d3c*/ 	.word	0x0002e4e0


	//   ....[168]....
        /*0d40*/ 	.word	0x0002e560


	//   ....[169]....
        /*0d44*/ 	.word	0x0002e610


	//   ....[170]....
        /*0d48*/ 	.word	0x0002e660


	//   ....[171]....
        /*0d4c*/ 	.word	0x0002e720


	//   ....[172]....
        /*0d50*/ 	.word	0x0002e850


	//   ....[173]....
        /*0d54*/ 	.word	0x00030d30


	//   ....[174]....
        /*0d58*/ 	.word	0x00030fd0


	//   ....[175]....
        /*0d5c*/ 	.word	0x000322a0


	//   ....[176]....
        /*0d60*/ 	.word	0x000322e0


	//   ....[177]....
        /*0d64*/ 	.word	0x00032350


	//   ....[178]....
        /*0d68*/ 	.word	0x00032370


	//----- nvinfo : EIATTR_REG_RECONFIG
	.align		4
.L_1411:
        /*0d6c*/ 	.byte	0x01, 0x54
	.zero		2


	//----- nvinfo : EIATTR_SYSCALL_OFFSETS
	.align		4
        /*0d70*/ 	.byte	0x04, 0x46
        /*0d72*/ 	.short	(.L_1413 - .L_1412)


	//   ....[0]....
.L_1412:
        /*0d74*/ 	.word	0x00002bd0


	//   ....[1]....
        /*0d78*/ 	.word	0x00025f10


	//   ....[2]....
        /*0d7c*/ 	.word	0x00026060


	//   ....[3]....
        /*0d80*/ 	.word	0x00026150


	//   ....[4]....
        /*0d84*/ 	.word	0x000269b0


	//   ....[5]....
        /*0d88*/ 	.word	0x000275b0


	//----- nvinfo : EIATTR_MBARRIER_INSTR_OFFSETS
	.align		4
.L_1413:
        /*0d8c*/ 	.byte	0x04, 0x39
        /*0d8e*/ 	.short	(.L_1415 - .L_1414)


	//   ....[0]....
.L_1414:
        /*0d90*/ 	.word	0x000002c0
        /*0d94*/ 	.word	0x000000ff
        /*0d98*/ 	.word	0x00032400
        /*0d9c*/ 	.short	0x0100
        /*0d9e*/ 	.byte	0x08
	.zero		1


	//   ....[1]....
        /*0da0*/ 	.word	0x000002d0
        /*0da4*/ 	.word	0x000000ff
        /*0da8*/ 	.word	0x00032410
        /*0dac*/ 	.short	0x0100
        /*0dae*/ 	.byte	0x08
	.zero		1


	//   ....[2]....
        /*0db0*/ 	.word	0x000002e0
        /*0db4*/ 	.word	0x000000ff
        /*0db8*/ 	.word	0x00032420
        /*0dbc*/ 	.short	0x0100
        /*0dbe*/ 	.byte	0x08
	.zero		1


	//   ....[3]....
        /*0dc0*/ 	.word	0x000003d0
        /*0dc4*/ 	.word	0x000000ff
        /*0dc8*/ 	.word	0x00032430
        /*0dcc*/ 	.short	0x0100
        /*0dce*/ 	.byte	0x08
	.zero		1


	//   ....[4]....
        /*0dd0*/ 	.word	0x000003e0
        /*0dd4*/ 	.word	0x000000ff
        /*0dd8*/ 	.word	0x00032440
        /*0ddc*/ 	.short	0x0100
        /*0dde*/ 	.byte	0x08
	.zero		1


	//   ....[5]....
        /*0de0*/ 	.word	0x000003f0
        /*0de4*/ 	.word	0x000000ff
        /*0de8*/ 	.word	0x00032438
        /*0dec*/ 	.short	0x0100
        /*0dee*/ 	.byte	0x08
	.zero		1


	//   ....[6]....
        /*0df0*/ 	.word	0x00000400
        /*0df4*/ 	.word	0x000000ff
        /*0df8*/ 	.word	0x00032448
        /*0dfc*/ 	.short	0x0100
        /*0dfe*/ 	.byte	0x08
	.zero		1


	//   ....[7]....
        /*0e00*/ 	.word	0x00000530
        /*0e04*/ 	.word	0x000000ff
        /*0e08*/ 	.word	0x00032450
        /*0e0c*/ 	.short	0x0100
        /*0e0e*/ 	.byte	0x08
	.zero		1


	//   ....[8]....
        /*0e10*/ 	.word	0x00000540
        /*0e14*/ 	.word	0x000000ff
        /*0e18*/ 	.word	0x00032460
        /*0e1c*/ 	.short	0x0100
        /*0e1e*/ 	.byte	0x08
	.zero		1


	//   ....[9]....
        /*0e20*/ 	.word	0x00000550
        /*0e24*/ 	.word	0x000000ff
        /*0e28*/ 	.word	0x00032458
        /*0e2c*/ 	.short	0x0100
        /*0e2e*/ 	.byte	0x08
	.zero		1


	//   ....[10]....
        /*0e30*/ 	.word	0x00000560
        /*0e34*/ 	.word	0x000000ff
        /*0e38*/ 	.word	0x00032468
        /*0e3c*/ 	.short	0x0100
        /*0e3e*/ 	.byte	0x08
	.zero		1


	//   ....[11]....
        /*0e40*/ 	.word	0x00000650
        /*0e44*/ 	.word	0x000000ff
        /*0e48*/ 	.word	0x00032470
        /*0e4c*/ 	.short	0x0100
        /*0e4e*/ 	.byte	0x06
	.zero		1


	//   ....[12]....
        /*0e50*/ 	.word	0x00000660
        /*0e54*/ 	.word	0x000000ff
        /*0e58*/ 	.word	0x00032480
        /*0e5c*/ 	.short	0x0100
        /*0e5e*/ 	.byte	0x06
	.zero		1


	//   ....[13]....
        /*0e60*/ 	.word	0x00000670
        /*0e64*/ 	.word	0x000000ff
        /*0e68*/ 	.word	0x00032478
        /*0e6c*/ 	.short	0x0100
        /*0e6e*/ 	.byte	0x06
	.zero		1


	//   ....[14]....
        /*0e70*/ 	.word	0x00000680
        /*0e74*/ 	.word	0x000000ff
        /*0e78*/ 	.word	0x00032488
        /*0e7c*/ 	.short	0x0100
        /*0e7e*/ 	.byte	0x06
	.zero		1


	//   ....[15]....
        /*0e80*/ 	.word	0x000007b0
        /*0e84*/ 	.word	0x000000ff
        /*0e88*/ 	.word	0x00032490
        /*0e8c*/ 	.short	0x0100
        /*0e8e*/ 	.byte	0x08
	.zero		1


	//   ....[16]....
        /*0e90*/ 	.word	0x000007c0
        /*0e94*/ 	.word	0x000000ff
        /*0e98*/ 	.word	0x000324a0
        /*0e9c*/ 	.short	0x0100
        /*0e9e*/ 	.byte	0x08
	.zero		1


	//   ....[17]....
        /*0ea0*/ 	.word	0x000007d0
        /*0ea4*/ 	.word	0x000000ff
        /*0ea8*/ 	.word	0x00032498
        /*0eac*/ 	.short	0x0100
        /*0eae*/ 	.byte	0x08
	.zero		1


	//   ....[18]....
        /*0eb0*/ 	.word	0x000007e0
        /*0eb4*/ 	.word	0x000000ff
        /*0eb8*/ 	.word	0x000324a8
        /*0ebc*/ 	.short	0x0100
        /*0ebe*/ 	.byte	0x08
	.zero		1


	//   ....[19]....
        /*0ec0*/ 	.word	0x00000910
        /*0ec4*/ 	.word	0x000000ff
        /*0ec8*/ 	.word	0x000324b0
        /*0ecc*/ 	.short	0x0100
        /*0ece*/ 	.byte	0x08
	.zero		1


	//   ....[20]....
        /*0ed0*/ 	.word	0x00000920
        /*0ed4*/ 	.word	0x000000ff
        /*0ed8*/ 	.word	0x000324c0
        /*0edc*/ 	.short	0x0100
        /*0ede*/ 	.byte	0x08
	.zero		1


	//   ....[21]....
        /*0ee0*/ 	.word	0x00000930
        /*0ee4*/ 	.word	0x000000ff
        /*0ee8*/ 	.word	0x000324b8
        /*0eec*/ 	.short	0x0100
        /*0eee*/ 	.byte	0x08
	.zero		1


	//   ....[22]....
        /*0ef0*/ 	.word	0x00000940
        /*0ef4*/ 	.word	0x000000ff
        /*0ef8*/ 	.word	0x000324c8
        /*0efc*/ 	.short	0x0100
        /*0efe*/ 	.byte	0x08
	.zero		1


	//   ....[23]....
        /*0f00*/ 	.word	0x00002de0
        /*0f04*/ 	.word	0x00000048
        /*0f08*/ 	.word	0x00032400
        /*0f0c*/ 	.short	0x010a
        /*0f0e*/ 	.byte	0x3f
	.zero		1


	//   ....[24]....
        /*0f10*/ 	.word	0x00003290
        /*0f14*/ 	.word	0x0000000c
        /*0f18*/ 	.word	0x00000000
        /*0f1c*/ 	.short	0x010a
        /*0f1e*/ 	.byte	0x3f
	.zero		1


	//   ....[25]....
        /*0f20*/ 	.word	0x000032f0
        /*0f24*/ 	.word	0x0000000c
        /*0f28*/ 	.word	0x00000000
        /*0f2c*/ 	.short	0x010a
        /*0f2e*/ 	.byte	0x3f
	.zero		1


	//   ....[26]....
        /*0f30*/ 	.word	0x000036a0
        /*0f34*/ 	.word	0x00000048
        /*0f38*/ 	.word	0x00032410
        /*0f3c*/ 	.short	0x010a
        /*0f3e*/ 	.byte	0x3f
	.zero		1


	//   ....[27]....
        /*0f40*/ 	.word	0x000037a0
        /*0f44*/ 	.word	0x00000008
        /*0f48*/ 	.word	0x00000000
        /*0f4c*/ 	.short	0x010a
        /*0f4e*/ 	.byte	0x3f
	.zero		1


	//   ....[28]....
        /*0f50*/ 	.word	0x00003800
        /*0f54*/ 	.word	0x00000008
        /*0f58*/ 	.word	0x00000000
        /*0f5c*/ 	.short	0x010a
        /*0f5e*/ 	.byte	0x3f
	.zero		1


	//   ....[29]....
        /*0f60*/ 	.word	0x00004520
        /*0f64*/ 	.word	0x00000008
        /*0f68*/ 	.word	0x00000000
        /*0f6c*/ 	.short	0x0101
        /*0f6e*/ 	.byte	0x3f
	.zero		1


	//   ....[30]....
        /*0f70*/ 	.word	0x00009670
        /*0f74*/ 	.word	0x00000090
        /*0f78*/ 	.word	0x00000000
        /*0f7c*/ 	.short	0x0101
        /*0f7e*/ 	.byte	0x3f
	.zero		1


	//   ....[31]....
        /*0f80*/ 	.word	0x00009de0
        /*0f84*/ 	.word	0x00000003
        /*0f88*/ 	.word	0x00000000
        /*0f8c*/ 	.short	0x010a
        /*0f8e*/ 	.byte	0x3f
	.zero		1


	//   ....[32]....
        /*0f90*/ 	.word	0x00009ee0
        /*0f94*/ 	.word	0x00000000
        /*0f98*/ 	.word	0x00000000
        /*0f9c*/ 	.short	0x010a
        /*0f9e*/ 	.byte	0x3f
	.zero		1


	//   ....[33]....
        /*0fa0*/ 	.word	0x0000a310
        /*0fa4*/ 	.word	0x00000003
        /*0fa8*/ 	.word	0x00000000
        /*0fac*/ 	.short	0x010a
        /*0fae*/ 	.byte	0x3f
	.zero		1


	//   ....[34]....
        /*0fb0*/ 	.word	0x0000a3c0
        /*0fb4*/ 	.word	0x00000004
        /*0fb8*/ 	.word	0x00000000
        /*0fbc*/ 	.short	0x010a
        /*0fbe*/ 	.byte	0x3f
	.zero		1


	//   ....[35]....
        /*0fc0*/ 	.word	0x0000b0b0
        /*0fc4*/ 	.word	0x00000003
        /*0fc8*/ 	.word	0x00000000
        /*0fcc*/ 	.short	0x0101
        /*0fce*/ 	.byte	0x3f
	.zero		1


	//   ....[36]....
        /*0fd0*/ 	.word	0x00013420
        /*0fd4*/ 	.word	0x00000000
        /*0fd8*/ 	.word	0x00000000
        /*0fdc*/ 	.short	0x0101
        /*0fde*/ 	.byte	0x3f
	.zero		1


	//   ....[37]....
        /*0fe0*/ 	.word	0x00013620
        /*0fe4*/ 	.word	0x00000005
        /*0fe8*/ 	.word	0x00000000
        /*0fec*/ 	.short	0x010a
        /*0fee*/ 	.byte	0x3f
	.zero		1


	//   ....[38]....
        /*0ff0*/ 	.word	0x00013720
        /*0ff4*/ 	.word	0x00000000
        /*0ff8*/ 	.word	0x00000000
        /*0ffc*/ 	.short	0x010a
        /*0ffe*/ 	.byte	0x3f
	.zero		1


	//   ....[39]....
        /*1000*/ 	.word	0x00013b50
        /*1004*/ 	.word	0x0000000b
        /*1008*/ 	.word	0x00000000
        /*100c*/ 	.short	0x010a
        /*100e*/ 	.byte	0x3f
	.zero		1


	//   ....[40]....
        /*1010*/ 	.word	0x00013c00
        /*1014*/ 	.word	0x00000004
        /*1018*/ 	.word	0x00000000
        /*101c*/ 	.short	0x010a
        /*101e*/ 	.byte	0x3f
	.zero		1


	//   ....[41]....
        /*1020*/ 	.word	0x000148f0
        /*1024*/ 	.word	0x00000004
        /*1028*/ 	.word	0x00000000
        /*102c*/ 	.short	0x0101
        /*102e*/ 	.byte	0x3f
	.zero		1


	//   ....[42]....
        /*1030*/ 	.word	0x0001df90
        /*1034*/ 	.word	0x00000000
        /*1038*/ 	.word	0x00000000
        /*103c*/ 	.short	0x0101
        /*103e*/ 	.byte	0x3f
	.zero		1


	//   ....[43]....
        /*1040*/ 	.word	0x00021100
        /*1044*/ 	.word	0x00000000
        /*1048*/ 	.word	0x00000000
        /*104c*/ 	.short	0x0101
        /*104e*/ 	.byte	0x3f
	.zero		1


	//   ....[44]....
        /*1050*/ 	.word	0x00021af0
        /*1054*/ 	.word	0x00000004
        /*1058*/ 	.word	0x00000000
        /*105c*/ 	.short	0x0101
        /*105e*/ 	.byte	0x3f
	.zero		1


	//   ....[45]....
        /*1060*/ 	.word	0x00026550
        /*1064*/ 	.word	0x00000000
        /*1068*/ 	.word	0x00032440
        /*106c*/ 	.short	0x010a
        /*106e*/ 	.byte	0x3f
	.zero		1


	//   ....[46]....
        /*1070*/ 	.word	0x00027360
        /*1074*/ 	.word	0x00000012
        /*1078*/ 	.word	0x00032400
        /*107c*/ 	.short	0x0107
        /*107e*/ 	.byte	0x3f
	.zero		1


	//   ....[47]....
        /*1080*/ 	.word	0x00027420
        /*1084*/ 	.word	0x00000012
        /*1088*/ 	.word	0x00032400
        /*108c*/ 	.short	0x0101
        /*108e*/ 	.byte	0x3f
	.zero		1


	//   ....[48]....
        /*1090*/ 	.word	0x00027ef0
        /*1094*/ 	.word	0x00000012
        /*1098*/ 	.word	0x00032410
        /*109c*/ 	.short	0x0107
        /*109e*/ 	.byte	0x3f
	.zero		1


	//   ....[49]....
        /*10a0*/ 	.word	0x00027ff0
        /*10a4*/ 	.word	0x00000012
        /*10a8*/ 	.word	0x00032410
        /*10ac*/ 	.short	0x0101
        /*10ae*/ 	.byte	0x3f
	.zero		1


	//   ....[50]....
        /*10b0*/ 	.word	0x00028010
        /*10b4*/ 	.word	0x00000012
        /*10b8*/ 	.word	0x00032420
        /*10bc*/ 	.short	0x010a
        /*10be*/ 	.byte	0x3f
	.zero		1


	//   ....[51]....
        /*10c0*/ 	.word	0x000280f0
        /*10c4*/ 	.word	0x00000002
        /*10c8*/ 	.word	0x00032460
        /*10cc*/ 	.short	0x010a
        /*10ce*/ 	.byte	0x3f
	.zero		1


	//   ....[52]....
        /*10d0*/ 	.word	0x00028a20
        /*10d4*/ 	.word	0x00000002
        /*10d8*/ 	.word	0x00032440
        /*10dc*/ 	.short	0x010a
        /*10de*/ 	.byte	0x3f
	.zero		1


	//   ....[53]....
        /*10e0*/ 	.word	0x00028c50
        /*10e4*/ 	.word	0x00000002
        /*10e8*/ 	.word	0x00032460
        /*10ec*/ 	.short	0x010a
        /*10ee*/ 	.byte	0x3f
	.zero		1


	//   ....[54]....
        /*10f0*/ 	.word	0x00029450
        /*10f4*/ 	.word	0x00000002
        /*10f8*/ 	.word	0x00032440
        /*10fc*/ 	.short	0x010a
        /*10fe*/ 	.byte	0x3f
	.zero		1


	//   ....[55]....
        /*1100*/ 	.word	0x00029680
        /*1104*/ 	.word	0x00000002
        /*1108*/ 	.word	0x00032460
        /*110c*/ 	.short	0x010a
        /*110e*/ 	.byte	0x3f
	.zero		1


	//   ....[56]....
        /*1110*/ 	.word	0x00029e20
        /*1114*/ 	.word	0x00000003
        /*1118*/ 	.word	0x00032440
        /*111c*/ 	.short	0x010a
        /*111e*/ 	.byte	0x3f
	.zero		1


	//   ....[57]....
        /*1120*/ 	.word	0x0002a050
        /*1124*/ 	.word	0x00000003
        /*1128*/ 	.word	0x00032460
        /*112c*/ 	.short	0x010a
        /*112e*/ 	.byte	0x3f
	.zero		1


	//   ....[58]....
        /*1130*/ 	.word	0x0002b9f0
        /*1134*/ 	.word	0x00000000
        /*1138*/ 	.word	0x00032420
        /*113c*/ 	.short	0x010a
        /*113e*/ 	.byte	0x3f
	.zero		1


	//   ....[59]....
        /*1140*/ 	.word	0x0002bbe0
        /*1144*/ 	.word	0x00000006
        /*1148*/ 	.word	0x00000000
        /*114c*/ 	.short	0x010a
        /*114e*/ 	.byte	0x3f
	.zero		1


	//   ....[60]....
        /*1150*/ 	.word	0x0002bc10
        /*1154*/ 	.word	0x00000007
        /*1158*/ 	.word	0x00000000
        /*115c*/ 	.short	0x010a
        /*115e*/ 	.byte	0x3f
	.zero		1


	//   ....[61]....
        /*1160*/ 	.word	0x0002bc70
        /*1164*/ 	.word	0x00000004
        /*1168*/ 	.word	0x00000000
        /*116c*/ 	.short	0x010a
        /*116e*/ 	.byte	0x3f
	.zero		1


	//   ....[62]....
        /*1170*/ 	.word	0x0002bca0
        /*1174*/ 	.word	0x00000003
        /*1178*/ 	.word	0x00000000
        /*117c*/ 	.short	0x010a
        /*117e*/ 	.byte	0x3f
	.zero		1


	//   ....[63]....
        /*1180*/ 	.word	0x0002bd00
        /*1184*/ 	.word	0x00000048
        /*1188*/ 	.word	0x00032400
        /*118c*/ 	.short	0x010a
        /*118e*/ 	.byte	0x3f
	.zero		1


	//   ....[64]....
        /*1190*/ 	.word	0x0002bd50
        /*1194*/ 	.word	0x0000000c
        /*1198*/ 	.word	0x00000000
        /*119c*/ 	.short	0x010a
        /*119e*/ 	.byte	0x3f
	.zero		1


	//   ....[65]....
        /*11a0*/ 	.word	0x0002bda0
        /*11a4*/ 	.word	0x00000048
        /*11a8*/ 	.word	0x00032410
        /*11ac*/ 	.short	0x010a
        /*11ae*/ 	.byte	0x3f
	.zero		1


	//   ....[66]....
        /*11b0*/ 	.word	0x0002bdf0
        /*11b4*/ 	.word	0x00000008
        /*11b8*/ 	.word	0x00000000
        /*11bc*/ 	.short	0x010a
        /*11be*/ 	.byte	0x3f
	.zero		1


	//   ....[67]....
        /*11c0*/ 	.word	0x0002be40
        /*11c4*/ 	.word	0x00000000
        /*11c8*/ 	.word	0x00000000
        /*11cc*/ 	.short	0x010a
        /*11ce*/ 	.byte	0x3f
	.zero		1


	//   ....[68]....
        /*11d0*/ 	.word	0x0002be90
        /*11d4*/ 	.word	0x00000004
        /*11d8*/ 	.word	0x00000000
        /*11dc*/ 	.short	0x010a
        /*11de*/ 	.byte	0x3f
	.zero		1


	//   ....[69]....
        /*11e0*/ 	.word	0x0002bee0
        /*11e4*/ 	.word	0x00000000
        /*11e8*/ 	.word	0x00000000
        /*11ec*/ 	.short	0x010a
        /*11ee*/ 	.byte	0x3f
	.zero		1


	//   ....[70]....
        /*11f0*/ 	.word	0x0002bf30
        /*11f4*/ 	.word	0x00000004
        /*11f8*/ 	.word	0x00000000
        /*11fc*/ 	.short	0x010a
        /*11fe*/ 	.byte	0x3f
	.zero		1


	//   ....[71]....
        /*1200*/ 	.word	0x0002c0d0
        /*1204*/ 	.word	0x00000000
        /*1208*/ 	.word	0x00032440
        /*120c*/ 	.short	0x010a
        /*120e*/ 	.byte	0x3f
	.zero		1


	//   ....[72]....
        /*1210*/ 	.word	0x0002d9c0
        /*1214*/ 	.word	0x00000012
        /*1218*/ 	.word	0x00032420
        /*121c*/ 	.short	0x010a
        /*121e*/ 	.byte	0x3f
	.zero		1


	//   ....[73]....
        /*1220*/ 	.word	0x0002da10
        /*1224*/ 	.word	0x00000002
        /*1228*/ 	.word	0x00032460
        /*122c*/ 	.short	0x010a
        /*122e*/ 	.byte	0x3f
	.zero		1


	//   ....[74]....
        /*1230*/ 	.word	0x0002da60
        /*1234*/ 	.word	0x00000002
        /*1238*/ 	.word	0x00032440
        /*123c*/ 	.short	0x010a
        /*123e*/ 	.byte	0x3f
	.zero		1


	//   ....[75]....
        /*1240*/ 	.word	0x0002dab0
        /*1244*/ 	.word	0x00000002
        /*1248*/ 	.word	0x00032460
        /*124c*/ 	.short	0x010a
        /*124e*/ 	.byte	0x3f
	.zero		1


	//   ....[76]....
        /*1250*/ 	.word	0x0002db00
        /*1254*/ 	.word	0x00000002
        /*1258*/ 	.word	0x00032440
        /*125c*/ 	.short	0x010a
        /*125e*/ 	.byte	0x3f
	.zero		1


	//   ....[77]....
        /*1260*/ 	.word	0x0002db50
        /*1264*/ 	.word	0x00000002
        /*1268*/ 	.word	0x00032460
        /*126c*/ 	.short	0x010a
        /*126e*/ 	.byte	0x3f
	.zero		1


	//   ....[78]....
        /*1270*/ 	.word	0x0002dba0
        /*1274*/ 	.word	0x00000003
        /*1278*/ 	.word	0x00032440
        /*127c*/ 	.short	0x010a
        /*127e*/ 	.byte	0x3f
	.zero		1


	//   ....[79]....
        /*1280*/ 	.word	0x0002dbf0
        /*1284*/ 	.word	0x00000003
        /*1288*/ 	.word	0x00032460
        /*128c*/ 	.short	0x010a
        /*128e*/ 	.byte	0x3f
	.zero		1


	//   ....[80]....
        /*1290*/ 	.word	0x0002e770
        /*1294*/ 	.word	0x00000000
        /*1298*/ 	.word	0x00032420
        /*129c*/ 	.short	0x010a
        /*129e*/ 	.byte	0x3f
	.zero		1


	//   ....[81]....
        /*12a0*/ 	.word	0x0002e910
        /*12a4*/ 	.word	0x00000006
        /*12a8*/ 	.word	0x00000000
        /*12ac*/ 	.short	0x010a
        /*12ae*/ 	.byte	0x3f
	.zero		1


	//   ....[82]....
        /*12b0*/ 	.word	0x0002e960
        /*12b4*/ 	.word	0x00000007
        /*12b8*/ 	.word	0x00000000
        /*12bc*/ 	.short	0x010a
        /*12be*/ 	.byte	0x3f
	.zero		1


	//   ....[83]....
        /*12c0*/ 	.word	0x0002e9b0
        /*12c4*/ 	.word	0x00000004
        /*12c8*/ 	.word	0x00000000
        /*12cc*/ 	.short	0x010a
        /*12ce*/ 	.byte	0x3f
	.zero		1


	//   ....[84]....
        /*12d0*/ 	.word	0x0002ed70
        /*12d4*/ 	.word	0x00000014
        /*12d8*/ 	.word	0x00000000
        /*12dc*/ 	.short	0x010a
        /*12de*/ 	.byte	0x3f
	.zero		1


	//   ....[85]....
        /*12e0*/ 	.word	0x0002eeb0
        /*12e4*/ 	.word	0x0000000e
        /*12e8*/ 	.word	0x00000000
        /*12ec*/ 	.short	0x010a
        /*12ee*/ 	.byte	0x3f
	.zero		1


	//   ....[86]....
        /*12f0*/ 	.word	0x0002f510
        /*12f4*/ 	.word	0x0000000d
        /*12f8*/ 	.word	0x00000000
        /*12fc*/ 	.short	0x010a
        /*12fe*/ 	.byte	0x3f
	.zero		1


	//   ....[87]....
        /*1300*/ 	.word	0x0002f650
        /*1304*/ 	.word	0x00000014
        /*1308*/ 	.word	0x00000000
        /*130c*/ 	.short	0x010a
        /*130e*/ 	.byte	0x3f
	.zero		1


	//   ....[88]....
        /*1310*/ 	.word	0x00030880
        /*1314*/ 	.word	0x00000015
        /*1318*/ 	.word	0x00000000
        /*131c*/ 	.short	0x0101
        /*131e*/ 	.byte	0x3f
	.zero		1


	//   ....[89]....
        /*1320*/ 	.word	0x00049fb0
        /*1324*/ 	.word	0x00000004
        /*1328*/ 	.word	0x00000000
        /*132c*/ 	.short	0x0101
        /*132e*/ 	.byte	0x3f
	.zero		1


	//   ....[90]....
        /*1330*/ 	.word	0x00049ff0
        /*1334*/ 	.word	0x0000000e
        /*1338*/ 	.word	0x00000000
        /*133c*/ 	.short	0x010a
        /*133e*/ 	.byte	0x3f
	.zero		1


	//   ....[91]....
        /*1340*/ 	.word	0x0004a040
        /*1344*/ 	.word	0x00000014
        /*1348*/ 	.word	0x00000000
        /*134c*/ 	.short	0x010a
        /*134e*/ 	.byte	0x3f
	.zero		1


	//----- nvinfo : EIATTR_NUM_MBARRIERS
	.align		4
.L_1415:
        /*1350*/ 	.byte	0x03, 0x38
        /*1352*/ 	.short	0x0017


	//----- nvinfo : EIATTR_EXIT_INSTR_OFFSETS
	.align		4
        /*1354*/ 	.byte	0x04, 0x1c
        /*1356*/ 	.short	(.L_1417 - .L_1416)


	//   ....[0]....
.L_1416:
        /*1358*/ 	.word	0x00000bb0


	//   ....[1]....
        /*135c*/ 	.word	0x00023e70


	//   ....[2]....
        /*1360*/ 	.word	0x0002bcf0


	//----- nvinfo : EIATTR_MAX_THREADS
	.align		4
.L_1417:
        /*1364*/ 	.byte	0x04, 0x05
        /*1366*/ 	.short	(.L_1419 - .L_1418)
.L_1418:
        /*1368*/ 	.word	0x00000180
        /*136c*/ 	.word	0x00000001
        /*1370*/ 	.word	0x00000001


	//----- nvinfo : EIATTR_CRS_STACK_SIZE
	.align		4
.L_1419:
        /*1374*/ 	.byte	0x04, 0x1e
        /*1376*/ 	.short	(.L_1421 - .L_1420)
.L_1420:
        /*1378*/ 	.word	0x00000000


	//----- nvinfo : EIATTR_CBANK_PARAM_SIZE
	.align		4
.L_1421:
        /*137c*/ 	.byte	0x03, 0x19
        /*137e*/ 	.short	0x0bf0


	//----- nvinfo : EIATTR_PARAM_CBANK
	.align		4
        /*1380*/ 	.byte	0x04, 0x0a
        /*1382*/ 	.short	(.L_1423 - .L_1422)
	.align		4
.L_1422:
        /*1384*/ 	.word	index@(.nv.constant0._ZN7cutlass13device_kernelIN5flash11enable_sm90INS1_16FlashAttnFwdSm90INS1_25CollectiveMainloopFwdSm90ILi2EN4cute5tupleIJNS5_1CILi1EEES8_S8_EEENS6_IJNS7_ILi128EEENS7_ILi96EEENS7_ILi64EEEEEELi256ENS_6half_tEfNS_4arch4Sm90ELb0ELb1ELb0ELb1ELb0ELb0ELb1ELb1ELb0ELb1ELb1ELb0EEENS1_21CollectiveEpilogueFwdINS6_IJSA_NS7_ILi256EEESB_EEES9_SE_SG_Li256ELb1ELb1ELb1ELb0EEENS1_36VarlenDynamicPersistentTileSchedulerILi128ELi96ELi256ELi128ELb1ELb1ELb1ELb1ELb0ELb1EEEEEEEEEvNT_6ParamsE)
        /*1388*/ 	.short	0x0210
        /*138a*/ 	.short	0x0bf0


	//----- nvinfo : EIATTR_SW_WAR
	.align		4
.L_1423:
        /*138c*/ 	.byte	0x04, 0x36
        /*138e*/ 	.short	(.L_1425 - .L_1424)
.L_1424:
        /*1390*/ 	.word	0x00000008
.L_1425:


//--------------------- .nv.info._ZN7cutlass13device_kernelIN5flash11enable_sm90INS1_16FlashAttnFwdSm90INS1_25CollectiveMainloopFwdSm90ILi2EN4cute5tupleIJNS5_1CILi1EEES8_S8_EEENS6_IJNS7_ILi128EEENS7_ILi96EEENS7_ILi64EEEEEELi256ENS_6half_tEfNS_4arch4Sm90ELb0ELb1ELb0ELb1ELb0ELb1ELb1ELb1ELb0ELb1ELb1ELb0EEENS1_21CollectiveEpilogueFwdINS6_IJSA_NS7_ILi256EEESB_EEES9_SE_SG_Li256ELb1ELb1ELb1ELb0EEENS1_36VarlenDynamicPersistentTileSchedulerILi128ELi96ELi256ELi128ELb1ELb1ELb1ELb1ELb0ELb1EEEEEEEEEvNT_6ParamsE --------------------------
	.section	.nv.info._ZN7cutlass13device_kernelIN5flash11enable_sm90INS1_16FlashAttnFwdSm90INS1_25CollectiveMainloopFwdSm90ILi2EN4cute5tupleIJNS5_1CILi1EEES8_S8_EEENS6_IJNS7_ILi128EEENS7_ILi96EEENS7_ILi64EEEEEELi256ENS_6half_tEfNS_4arch4Sm90ELb0ELb1ELb0ELb1ELb0ELb1ELb1ELb1ELb0ELb1ELb1ELb0EEENS1_21CollectiveEpilogueFwdINS6_IJSA_NS7_ILi256EEESB_EEES9_SE_SG_Li256ELb1ELb1ELb1ELb0EEENS1_36VarlenDynamicPersistentTileSchedulerILi128ELi96ELi256ELi128ELb1ELb1ELb1ELb1ELb0ELb1EEEEEEEEEvNT_6ParamsE,"",@"SHT_CUDA_INFO"
	.sectionflags	@""
	.align	4


	//----- nvinfo : EIATTR_CUDA_API_VERSION
	.align		4
        /*0000*/ 	.byte	0x04, 0x37
        /*0002*/ 	.short	(.L_1427 - .L_1426)
.L_1426:
        /*0004*/ 	.word	0x00000082


	//----- nvinfo : EIATTR_KPARAM_INFO
	.align		4
.L_1427:
        /*0008*/ 	.byte	0x04, 0x17
        /*000a*/ 	.short	(.L_1429 - .L_1428)
.L_1428:
        /*000c*/ 	.word	0x00000000
        /*0010*/ 	.short	0x0000
        /*0012*/ 	.short	0x0070
        /*0014*/ 	.byte	0x00, 0xf0, 0x01, 0x2e


	//----- nvinfo : EIATTR_SPARSE_MMA_MASK
	.align		4
.L_1429:
        /*0018*/ 	.byte	0x03, 0x50
        /*001a*/ 	.short	0x0000


	//----- nvinfo : EIATTR_MAXREG_COUNT
	.align		4
        /*001c*/ 	.byte	0x03, 0x1b
        /*001e*/ 	.short	0x00a8


	//----- nvinfo : EIATTR_NUM_BARRIERS
	.align		4
        /*0020*/ 	.byte	0x02, 0x4c
        /*0022*/ 	.byte	0x10
	.zero		1


	//----- nvinfo : EIATTR_EXTERNS
	.align		4
        /*0024*/ 	.byte	0x04, 0x0f
        /*0026*/ 	.short	(.L_1431 - .L_1430)


	//   ....[0]....
	.align		4
.L_1430:
        /*0028*/ 	.word	index@(__assertfail)


	//----- nvinfo : EIATTR_ANNOTATIONS
	.align		4
.L_1431:
        /*002c*/ 	.byte	0x04, 0x55
        /*002e*/ 	.short	(.L_1433 - .L_1432)


	//   ....[0]....
.L_1432:
        /* <DEDUP_REMOVED lines=172> */


	//----- nvinfo : EIATTR_MERCURY_ISA_VERSION
	.align		4
.L_1433:
        /*0ad8*/ 	.byte	0x03, 0x5f
        /*0ada*/ 	.short	0x0101


	//----- nvinfo : EIATTR_UNUSED_LOAD_BYTE_OFFSET
	.align		4
        /*0adc*/ 	.byte	0x04, 0x44
        /*0ade*/ 	.short	(.L_1435 - .L_1434)


	//   ....[0]....
.L_1434:
        /*0ae0*/ 	.word	0x00000be0
        /*0ae4*/ 	.word	0x0000fff0


	//   ....[1]....
        /*0ae8*/ 	.word	0x0002b690
        /*0aec*/ 	.word	0x0000fff0


	//----- nvinfo : EIATTR_INT_WARP_WIDE_INSTR_OFFSETS
	.align		4
.L_1435:
        /*0af0*/ 	.byte	0x04, 0x31
        /*0af2*/ 	.short	(.L_1437 - .L_1436)


	//   ....[0]....
.L_1436:
        /*0af4*/ 	.word	0x000001e0


	//   ....[1]....
        /*0af8*/ 	.word	0x00000220


	//   ....[2]....
        /*0afc*/ 	.word	0x00000290


	//   ....[3]....
        /*0b00*/ 	.word	0x000002a0


	//   ....[4]....
        /*0b04*/ 	.word	0x00033f10


	//   ....[5]....
        /*0b08*/ 	.word	0x00033fa0


	//   ....[6]....
        /*0b0c*/ 	.word	0x00038990


	//   ....[7]....
        /*0b10*/ 	.word	0x00038a20


	//----- nvinfo : EIATTR_COOP_GROUP_MASK_REGIDS
	.align		4
.L_1437:
        /*0b14*/ 	.byte	0x04, 0x29
        /*0b16*/ 	.short	(.L_1439 - .L_1438)


	//   ....[0]....
.L_1438:
        /*0b18*/ 	.word	0xffffffff


	//   ....[1]....
        /*0b1c*/ 	.word	0xffffffff


	//   ....[2]....
        /*0b20*/ 	.word	0xffffffff


	//   ....[3]....
        /*0b24*/ 	.word	0xffffffff


	//   ....[4]....
        /*0b28*/ 	.word	0xffffffff


	//   ....[5]....
        /*0b2c*/ 	.word	0xffffffff


	//   ....[6]....
        /*0b30*/ 	.word	0xffffffff


	//   ....[7]....
        /*0b34*/ 	.word	0xffffffff


	//   ....[8]....
        /*0b38*/ 	.word	0xffffffff


	//   ....[9]....
        /*0b3c*/ 	.word	0xffffffff


	//   ....[10]....
        /*0b40*/ 	.word	0xffffffff


	//   ....[11]....
        /*0b44*/ 	.word	0xffffffff


	//   ....[12]....
        /*0b48*/ 	.word	0xffffffff


	//   ....[13]....
        /*0b4c*/ 	.word	0xffffffff


	//   ....[14]....
        /*0b50*/ 	.word	0xffffffff


	//   ....[15]....
        /*0b54*/ 	.word	0xffffffff


	//   ....[16]....
        /*0b58*/ 	.word	0xffffffff


	//   ....[17]....
        /*0b5c*/ 	.word	0xffffffff


	//   ....[18]....
        /*0b60*/ 	.word	0xffffffff


	//   ....[19]....
        /*0b64*/ 	.word	0xffffffff


	//   ....[20]....
        /*0b68*/ 	.word	0xffffffff


	//   ....[21]....
        /*0b6c*/ 	.word	0xffffffff


	//   ....[22]....
        /*0b70*/ 	.word	0xffffffff


	//   ....[23]....
        /*0b74*/ 	.word	0xffffffff


	//   ....[24]....
        /*0b78*/ 	.word	0xffffffff


	//   ....[25]....
        /*0b7c*/ 	.word	0xffffffff


	//   ....[26]....
        /*0b80*/ 	.word	0xffffffff


	//   ....[27]....
        /*0b84*/ 	.word	0xffffffff


	//   ....[28]....
        /*0b88*/ 	.word	0xffffffff


	//   ....[29]....
        /*0b8c*/ 	.word	0xffffffff


	//   ....[30]....
        /*0b90*/ 	.word	0xffffffff


	//   ....[31]....
        /*0b94*/ 	.word	0xffffffff


	//   ....[32]....
        /*0b98*/ 	.word	0xffffffff


	//   ....[33]....
        /*0b9c*/ 	.word	0xffffffff


	//   ....[34]....
        /*0ba0*/ 	.word	0xffffffff


	//   ....[35]....
        /*0ba4*/ 	.word	0xffffffff


	//   ....[36]....
        /*0ba8*/ 	.word	0xffffffff


	//   ....[37]....
        /*0bac*/ 	.word	0xffffffff


	//   ....[38]....
        /*0bb0*/ 	.word	0xffffffff


	//   ....[39]....
        /*0bb4*/ 	.word	0xffffffff


	//   ....[40]....
        /*0bb8*/ 	.word	0xffffffff


	//   ....[41]....
        /*0bbc*/ 	.word	0xffffffff


	//   ....[42]....
        /*0bc0*/ 	.word	0xffffffff


	//   ....[43]....
        /*0bc4*/ 	.word	0xffffffff


	//   ....[44]....
        /*0bc8*/ 	.word	0xffffffff


	//   ....[45]....
        /*0bcc*/ 	.word	0xffffffff


	//   ....[46]....
        /*0bd0*/ 	.word	0xffffffff


	//   ....[47]....
        /*0bd4*/ 	.word	0xffffffff


	//   ....[48]....
        /*0bd8*/ 	.word	0xffffffff


	//   ....[49]....
        /*0bdc*/ 	.word	0xffffffff


	//   ....[50]....
        /*0be0*/ 	.word	0xffffffff


	//   ....[51]....
        /*0be4*/ 	.word	0xffffffff


	//   ....[52]....
        /*0be8*/ 	.word	0xffffffff


	//   ....[53]....
        /*0bec*/ 	.word	0xffffffff


	//   ....[54]....
        /*0bf0*/ 	.word	0xffffffff


	//   ....[55]....
        /*0bf4*/ 	.word	0xffffffff


	//   ....[56]....
        /*0bf8*/ 	.word	0xffffffff


	//   ....[57]....
        /*0bfc*/ 	.word	0xffffffff


	//   ....[58]....
        /*0c00*/ 	.word	0xffffffff


	//   ....[59]....
        /*0c04*/ 	.word	0xffffffff


	//   ....[60]....
        /*0c08*/ 	.word	0xffffffff


	//   ....[61]....
        /*0c0c*/ 	.word	0xffffffff


	//   ....[62]....
        /*0c10*/ 	.word	0xffffffff


	//   ....[63]....
        /*0c14*/ 	.word	0xffffffff


	//   ....[64]....
        /*0c18*/ 	.word	0xffffffff


	//   ....[65]....
        /*0c1c*/ 	.word	0xffffffff


	//   ....[66]....
        /*0c20*/ 	.word	0xffffffff


	//   ....[67]....
        /*0c24*/ 	.word	0xffffffff


	//   ....[68]....
        /*0c28*/ 	.word	0xffffffff


	//   ....[69]....
        /*0c2c*/ 	.word	0xffffffff


	//   ....[70]....
        /*0c30*/ 	.word	0xffffffff


	//   ....[71]....
        /*0c34*/ 	.word	0xffffffff


	//   ....[72]....
        /*0c38*/ 	.word	0xffffffff


	//   ....[73]....
        /*0c3c*/ 	.word	0xffffffff


	//   ....[74]....
        /*0c40*/ 	.word	0xffffffff


	//   ....[75]....
        /*0c44*/ 	.word	0xffffffff


	//   ....[76]....
        /*0c48*/ 	.word	0xffffffff


	//   ....[77]....
        /*0c4c*/ 	.word	0xffffffff


	//   ....[78]....
        /*0c50*/ 	.word	0xffffffff


	//   ....[79]....
        /*0c54*/ 	.word	0xffffffff


	//   ....[80]....
        /*0c58*/ 	.word	0xffffffff


	//   ....[81]....
        /*0c5c*/ 	.word	0xffffffff


	//   ....[82]....
        /*0c60*/ 	.word	0xffffffff


	//   ....[83]....
        /*0c64*/ 	.word	0xffffffff


	//   ....[84]....
        /*0c68*/ 	.word	0xffffffff


	//   ....[85]....
        /*0c6c*/ 	.word	0xffffffff


	//   ....[86]....
        /*0c70*/ 	.word	0xffffffff


	//   ....[87]....
        /*0c74*/ 	.word	0xffffffff


	//   ....[88]....
        /*0c78*/ 	.word	0xffffffff


	//   ....[89]....
        /*0c7c*/ 	.word	0xffffffff


	//   ....[90]....
        /*0c80*/ 	.word	0xffffffff


	//   ....[91]....
        /*0c84*/ 	.word	0xffffffff


	//   ....[92]....
        /*0c88*/ 	.word	0xffffffff


	//   ....[93]....
        /*0c8c*/ 	.word	0xffffffff


	//   ....[94]....
        /*0c90*/ 	.word	0xffffffff


	//   ....[95]....
        /*0c94*/ 	.word	0xffffffff


	//   ....[96]....
        /*0c98*/ 	.word	0xffffffff


	//   ....[97]....
        /*0c9c*/ 	.word	0xffffffff


	//   ....[98]....
        /*0ca0*/ 	.word	0xffffffff


	//   ....[99]....
        /*0ca4*/ 	.word	0xffffffff


	//   ....[100]....
        /*0ca8*/ 	.word	0xffffffff


	//   ....[101]....
        /*0cac*/ 	.word	0xffffffff


	//   ....[102]....
        /*0cb0*/ 	.word	0xffffffff


	//   ....[103]....
        /*0cb4*/ 	.word	0xffffffff


	//   ....[104]....
        /*0cb8*/ 	.word	0xffffffff


	//   ....[105]....
        /*0cbc*/ 	.word	0xffffffff


	//   ....[106]....
        /*0cc0*/ 	.word	0xffffffff


	//   ....[107]....
        /*0cc4*/ 	.word	0xffffffff


	//   ....[108]....
        /*0cc8*/ 	.word	0xffffffff


	//   ....[109]....
        /*0ccc*/ 	.word	0xffffffff


	//   ....[110]....
        /*0cd0*/ 	.word	0xffffffff


	//   ....[111]....
        /*0cd4*/ 	.word	0xffffffff


	//   ....[112]....
        /*0cd8*/ 	.word	0xffffffff


	//   ....[113]....
        /*0cdc*/ 	.word	0xffffffff


	//   ....[114]....
        /*0ce0*/ 	.word	0xffffffff


	//   ....[115]....
        /*0ce4*/ 	.word	0xffffffff


	//   ....[116]....
        /*0ce8*/ 	.word	0xffffffff


	//   ....[117]....
        /*0cec*/ 	.word	0xffffffff


	//   ....[118]....
        /*0cf0*/ 	.word	0xffffffff


	//   ....[119]....
        /*0cf4*/ 	.word	0xffffffff


	//   ....[120]....
        /*0cf8*/ 	.word	0xffffffff


	//   ....[121]....
        /*0cfc*/ 	.word	0xffffffff


	//   ....[122]....
        /*0d00*/ 	.word	0xffffffff


	//   ....[123]....
        /*0d04*/ 	.word	0xffffffff


	//   ....[124]....
        /*0d08*/ 	.word	0xffffffff


	//   ....[125]....
        /*0d0c*/ 	.word	0xffffffff


	//   ....[126]....
        /*0d10*/ 	.word	0xffffffff


	//   ....[127]....
        /*0d14*/ 	.word	0xffffffff


	//   ....[128]....
        /*0d18*/ 	.word	0xffffffff


	//   ....[129]....
        /*0d1c*/ 	.word	0xffffffff


	//   ....[130]....
        /*0d20*/ 	.word	0xffffffff


	//   ....[131]....
        /*0d24*/ 	.word	0xffffffff


	//   ....[132]....
        /*0d28*/ 	.word	0xffffffff


	//   ....[133]....
        /*0d2c*/ 	.word	0xffffffff


	//   ....[134]....
        /*0d30*/ 	.word	0xffffffff


	//   ....[135]....
        /*0d34*/ 	.word	0xffffffff


	//   ....[136]....
        /*0d38*/ 	.word	0xffffffff


	//   ....[137]....
        /*0d3c*/ 	.word	0xffffffff


	//   ....[138]....
        /*0d40*/ 	.word	0x0500000f


	//   ....[139]....
        /*0d44*/ 	.word	0x0500000f


	//   ....[140]....
        /*0d48*/ 	.word	0x0500000f


	//   ....[141]....
        /*0d4c*/ 	.word	0x0500000f


	//   ....[142]....
        /*0d50*/ 	.word	0x0500000f


	//   ....[143]....
        /*0d54*/ 	.word	0x0500000f


	//   ....[144]....
        /*0d58*/ 	.word	0x0500000f


	//   ....[145]....
        /*0d5c*/ 	.word	0x0500000f


	//   ....[146]....
        /*0d60*/ 	.word	0x0500000f


	//   ....[147]....
        /*0d64*/ 	.word	0x0500000f


	//   ....[148]....
        /*0d68*/ 	.word	0x0500000f


	//   ....[149]....
        /*0d6c*/ 	.word	0x0500000f


	//   ....[150]....
        /*0d70*/ 	.word	0x0500000f


	//   ....[151]....
        /*0d74*/ 	.word	0x0500000f


	//   ....[152]....
        /*0d78*/ 	.word	0x0500000f


	//   ....[153]....
        /*0d7c*/ 	.word	0x0500000f


	//   ....[154]....
        /*0d80*/ 	.word	0x0500000f


	//   ....[155]....
        /*0d84*/ 	.word	0x0500000f


	//   ....[156]....
        /*0d88*/ 	.word	0x0500000f


	//   ....[157]....
        /*0d8c*/ 	.word	0x0500000f


	//   ....[158]....
        /*0d90*/ 	.word	0x0500000f


	//   ....[159]....
        /*0d94*/ 	.word	0x0500000f


	//   ....[160]....
        /*0d98*/ 	.word	0x0500000f


	//   ....[161]....
        /*0d9c*/ 	.word	0x0500000f


	//   ....[162]....
        /*0da0*/ 	.word	0x0500000f


	//   ....[163]....
        /*0da4*/ 	.word	0x0500000f


	//   ....[164]....
        /*0da8*/ 	.word	0x0500000f


	//   ....[165]....
        /*0dac*/ 	.word	0x0500000f


	//   ....[166]....
        /*0db0*/ 	.word	0x0500000f


	//   ....[167]....
        /*0db4*/ 	.word	0x0500000f


	//   ....[168]....
        /*0db8*/ 	.word	0x0500000f


	//   ....[169]....
        /*0dbc*/ 	.word	0x0500000f


	//   ....[170]....
        /*0dc0*/ 	.word	0x0500000f


	//   ....[171]....
        /*0dc4*/ 	.word	0x0500000f


	//   ....[172]....
        /*0dc8*/ 	.word	0x0500000f


	//   ....[173]....
        /*0dcc*/ 	.word	0x0500000f


	//   ....[174]....
        /*0dd0*/ 	.word	0x0500000f


	//   ....[175]....
        /*0dd4*/ 	.word	0x0500000f


	//   ....[176]....
        /*0dd8*/ 	.word	0x0500000f


	//   ....[177]....
        /*0ddc*/ 	.word	0x0500000f


	//   ....[178]....
        /*0de0*/ 	.word	0x0500000f


	//   ....[179]....
        /*0de4*/ 	.word	0x0500000f


	//   ....[180]....
        /*0de8*/ 	.word	0x0500000f


	//   ....[181]....
        /*0dec*/ 	.word	0x0500000f


	//   ....[182]....
        /*0df0*/ 	.word	0x0500000f


	//   ....[183]....
        /*0df4*/ 	.word	0x0500000f


	//   ....[184]....
        /*0df8*/ 	.word	0x0500000f


	//   ....[185]....
        /*0dfc*/ 	.word	0x0500000f


	//   ....[186]....
        /*0e00*/ 	.word	0x0500000f


	//   ....[187]....
        /*0e04*/ 	.word	0x0500000f


	//   ....[188]....
        /*0e08*/ 	.word	0x0500000f


	//   ....[189]....
        /*0e0c*/ 	.word	0x0500000f


	//   ....[190]....
        /*0e10*/ 	.word	0x0500000f


	//   ....[191]....
        /*0e14*/ 	.word	0x0500000f


	//   ....[192]....
        /*0e18*/ 	.word	0x0500000f


	//   ....[193]....
        /*0e1c*/ 	.word	0x0500000f


	//   ....[194]....
        /*0e20*/ 	.word	0x0500000f


	//   ....[195]....
        /*0e24*/ 	.word	0x0500000f


	//   ....[196]....
        /*0e28*/ 	.word	0x0500000f


	//   ....[197]....
        /*0e2c*/ 	.word	0x0500000f


	//   ....[198]....
        /*0e30*/ 	.word	0x0500000f


	//   ....[199]....
        /*0e34*/ 	.word	0x0500000f


	//   ....[200]....
        /*0e38*/ 	.word	0x0500000f


	//   ....[201]....
        /*0e3c*/ 	.word	0x0500000f


	//   ....[202]....
        /*0e40*/ 	.word	0x0500000f


	//   ....[203]....
        /*0e44*/ 	.word	0x0500000f


	//   ....[204]....
        /*0e48*/ 	.word	0x0500000f


	//   ....[205]....
        /*0e4c*/ 	.word	0x0500000f


	//   ....[206]....
        /*0e50*/ 	.word	0x0500000f


	//   ....[207]....
        /*0e54*/ 	.word	0x0500000f


	//   ....[208]....
        /*0e58*/ 	.word	0x0500000f


	//   ....[209]....
        /*0e5c*/ 	.word	0x0500000f


	//   ....[210]....
        /*0e60*/ 	.word	0x0500000f


	//   ....[211]....
        /*0e64*/ 	.word	0x0500000f


	//   ....[212]....
        /*0e68*/ 	.word	0x0500000f


	//   ....[213]....
        /*0e6c*/ 	.word	0x0500000f


	//   ....[214]....
        /*0e70*/ 	.word	0x0500000f


	//   ....[215]....
        /*0e74*/ 	.word	0x0500000f


	//   ....[216]....
        /*0e78*/ 	.word	0x0500000f


	//   ....[217]....
        /*0e7c*/ 	.word	0x0500000f


	//   ....[218]....
        /*0e80*/ 	.word	0x0500000f


	//   ....[219]....
        /*0e84*/ 	.word	0x0500000f


	//   ....[220]....
        /*0e88*/ 	.word	0x0500000f


	//   ....[221]....
        /*0e8c*/ 	.word	0x0500000f


	//   ....[222]....
        /*0e90*/ 	.word	0x0500000f


	//   ....[223]....
        /*0e94*/ 	.word	0x0500000f


	//   ....[224]....
        /*0e98*/ 	.word	0x0500000f


	//   ....[225]....
        /*0e9c*/ 	.word	0x0500000f


	//   ....[226]....
        /*0ea0*/ 	.word	0x0500000f


	//   ....[227]....
        /*0ea4*/ 	.word	0x0500000f


	//   ....[228]....
        /*0ea8*/ 	.word	0xffffffff


	//   ....[229]....
        /*0eac*/ 	.word	0xffffffff


	//   ....[230]....
        /*0eb0*/ 	.word	0xffffffff


	//   ....[231]....
        /*0eb4*/ 	.word	0xffffffff


	//   ....[232]....
        /*0eb8*/ 	.word	0xffffffff


	//   ....[233]....
        /*0ebc*/ 	.word	0xffffffff


	//----- nvinfo : EIATTR_COOP_GROUP_INSTR_OFFSETS
	.align		4
.L_1439:
        /*0ec0*/ 	.byte	0x04, 0x28
        /*0ec2*/ 	.short	(.L_1441 - .L_1440)


	//   ....[0]....
.L_1440:
        /*0ec4*/ 	.word	0x000000c0


	//   ....[1]....
        /*0ec8*/ 	.word	0x000001f0


	//   ....[2]....
        /*0ecc*/ 	.word	0x00000240


	//   ....[3]....
        /*0ed0*/ 	.word	0x00000490


	//   ....[4]....
        /*0ed4*/ 	.word	0x000005f0


	//   ....[5]....
        /*0ed8*/ 	.word	0x00000710


	//   ....[6]....
        /*0edc*/ 	.word	0x00000870


	//   ....[7]....
        /*0ee0*/ 	.word	0x00007430


	//   ....[8]....
        /*0ee4*/ 	.word	0x00008150


	//   ....[9]....
        /*0ee8*/ 	.word	0x00008160


	//   ....[10]....
        /*0eec*/ 	.word	0x00008170


	//   ....[11]....
        /*0ef0*/ 	.word	0x00008180


	//   ....[12]....
        /*0ef4*/ 	.word	0x000084c0


	//   ....[13]....
        /*0ef8*/ 	.word	0x000084d0


	//   ....[14]....
        /*0efc*/ 	.word	0x000084e0


	//   ....[15]....
        /*0f00*/ 	.word	0x000084f0


	//   ....[16]....
        /*0f04*/ 	.word	0x00009720


	//   ....[17]....
        /*0f08*/ 	.word	0x00009740


	//   ....[18]....
        /*0f0c*/ 	.word	0x00009750


	//   ....[19]....
        /*0f10*/ 	.word	0x00009760


	//   ....[20]....
        /*0f14*/ 	.word	0x00009840


	//   ....[21]....
        /*0f18*/ 	.word	0x00009860


	//   ....[22]....
        /*0f1c*/ 	.word	0x00009870


	//   ....[23]....
        /*0f20*/ 	.word	0x00009880


	//   ....[24]....
        /*0f24*/ 	.word	0x0000c6c0


	//   ....[25]....
        /*0f28*/ 	.word	0x0000c8d0


	//   ....[26]....
        /*0f2c*/ 	.word	0x0000d920


	//   ....[27]....
        /*0f30*/ 	.word	0x0000da90


	//   ....[28]....
        /*0f34*/ 	.word	0x0000dad0


	//   ....[29]....
        /*0f38*/ 	.word	0x0000daf0


	//   ....[30]....
        /*0f3c*/ 	.word	0x00017560


	//   ....[31]....
        /*0f40*/ 	.word	0x00017600


	//   ....[32]....
        /*0f44*/ 	.word	0x00017680


	//   ....[33]....
        /*0f48*/ 	.word	0x000176b0


	//   ....[34]....
        /*0f4c*/ 	.word	0x00020df0


	//   ....[35]....
        /*0f50*/ 	.word	0x00021000


	//   ....[36]....
        /*0f54*/ 	.word	0x00021fc0


	//   ....[37]....
        /*0f58*/ 	.word	0x00022070


	//   ....[38]....
        /*0f5c*/ 	.word	0x00022200


	//   ....[39]....
        /*0f60*/ 	.word	0x00022220


	//   ....[40]....
        /*0f64*/ 	.word	0x0002a670


	//   ....[41]....
        /*0f68*/ 	.word	0x0002a690


	//   ....[42]....
        /*0f6c*/ 	.word	0x0002a6d0


	//   ....[43]....
        /*0f70*/ 	.word	0x0002a700


	//   ....[44]....
        /*0f74*/ 	.word	0x0002c930


	//   ....[45]....
        /*0f78*/ 	.word	0x0002c950


	//   ....[46]....
        /*0f7c*/ 	.word	0x0002c980


	//   ....[47]....
        /*0f80*/ 	.word	0x0002c990


	//   ....[48]....
        /*0f84*/ 	.word	0x0002d300


	//   ....[49]....
        /*0f88*/ 	.word	0x0002d310


	//   ....[50]....
        /*0f8c*/ 	.word	0x0002d4a0


	//   ....[51]....
        /*0f90*/ 	.word	0x0002d4b0


	//   ....[52]....
        /*0f94*/ 	.word	0x0002d640


	//   ....[53]....
        /*0f98*/ 	.word	0x0002d650


	//   ....[54]....
        /*0f9c*/ 	.word	0x0002d7e0


	//   ....[55]....
        /*0fa0*/ 	.word	0x0002d7f0


	//   ....[56]....
        /*0fa4*/ 	.word	0x0002dc20


	//   ....[57]....
        /*0fa8*/ 	.word	0x0002dc30


	//   ....[58]....
        /*0fac*/ 	.word	0x0002e8e0


	//   ....[59]....
        /*0fb0*/ 	.word	0x0002e8f0


	//   ....[60]....
        /*0fb4*/ 	.word	0x0002fe40


	//   ....[61]....
        /*0fb8*/ 	.word	0x0002fe50


	//   ....[62]....
        /*0fbc*/ 	.word	0x0002fff0


	//   ....[63]....
        /*0fc0*/ 	.word	0x00030000


	//   ....[64]....
        /*0fc4*/ 	.word	0x00030190


	//   ....[65]....
        /*0fc8*/ 	.word	0x000301a0


	//   ....[66]....
        /*0fcc*/ 	.word	0x00030330


	//   ....[67]....
        /*0fd0*/ 	.word	0x00030340


	//   ....[68]....
        /*0fd4*/ 	.word	0x00030530


	//   ....[69]....
        /*0fd8*/ 	.word	0x00030760


	//   ....[70]....
        /*0fdc*/ 	.word	0x00030790


	//   ....[71]....
        /*0fe0*/ 	.word	0x000307c0


	//   ....[72]....
        /*0fe4*/ 	.word	0x000307f0


	//   ....[73]....
        /*0fe8*/ 	.word	0x00030820


	//   ....[74]....
        /*0fec*/ 	.word	0x00030850


	//   ....[75]....
        /*0ff0*/ 	.word	0x000309f0


	//   ....[76]....
        /*0ff4*/ 	.word	0x00030a20


	//   ....[77]....
        /*0ff8*/ 	.word	0x00030a50


	//   ....[78]....
        /*0ffc*/ 	.word	0x00030a80


	//   ....[79]....
        /*1000*/ 	.word	0x00030ab0


	//   ....[80]....
        /*1004*/ 	.word	0x00030ae0


	//   ....[81]....
        /*1008*/ 	.word	0x00030b80


	//   ....[82]....
        /*100c*/ 	.word	0x00030bb0


	//   ....[83]....
        /*1010*/ 	.word	0x00030bc0


	//   ....[84]....
        /*1014*/ 	.word	0x00030bf0


	//   ....[85]....
        /*1018*/ 	.word	0x000324e0


	//   ....[86]....
        /*101c*/ 	.word	0x000344e0


	//   ....[87]....
        /*1020*/ 	.word	0x00034fb0


	//   ....[88]....
        /*1024*/ 	.word	0x00034fc0


	//   ....[89]....
        /*1028*/ 	.word	0x00034fe0


	//   ....[90]....
        /*102c*/ 	.word	0x00035000


	//   ....[91]....
        /*1030*/ 	.word	0x000350f0


	//   ....[92]....
        /*1034*/ 	.word	0x00035180


	//   ....[93]....
        /*1038*/ 	.word	0x000351b0


	//   ....[94]....
        /*103c*/ 	.word	0x00035230


	//   ....[95]....
        /*1040*/ 	.word	0x00035260


	//   ....[96]....
        /*1044*/ 	.word	0x000352e0


	//   ....[97]....
        /*1048*/ 	.word	0x00035310


	//   ....[98]....
        /*104c*/ 	.word	0x00035390


	//   ....[99]....
        /*1050*/ 	.word	0x000353c0


	//   ....[100]....
        /*1054*/ 	.word	0x00035420


	//   ....[101]....
        /*1058*/ 	.word	0x00035430


	//   ....[102]....
        /*105c*/ 	.word	0x000354a0


	//   ....[103]....
        /*1060*/ 	.word	0x00035b80


	//   ....[104]....
        /*1064*/ 	.word	0x00035bc0


	//   ....[105]....
        /*1068*/ 	.word	0x00035be0


	//   ....[106]....
        /*106c*/ 	.word	0x00035c80


	//   ....[107]....
        /*1070*/ 	.word	0x00035d40


	//   ....[108]....
        /*1074*/ 	.word	0x00035d50


	//   ....[109]....
        /*1078*/ 	.word	0x00035e10


	//   ....[110]....
        /*107c*/ 	.word	0x00035e20


	//   ....[111]....
        /*1080*/ 	.word	0x00035ec0


	//   ....[112]....
        /*1084*/ 	.word	0x00035ed0


	//   ....[113]....
        /*1088*/ 	.word	0x00035f80


	//   ....[114]....
        /*108c*/ 	.word	0x00035f90


	//   ....[115]....
        /*1090*/ 	.word	0x00036040


	//   ....[116]....
        /*1094*/ 	.word	0x00036050


	//   ....[117]....
        /*1098*/ 	.word	0x00036060


	//   ....[118]....
        /*109c*/ 	.word	0x000360d0


	//   ....[119]....
        /*10a0*/ 	.word	0x00038cc0


	//   ....[120]....
        /*10a4*/ 	.word	0x00038cd0


	//   ....[121]....
        /*10a8*/ 	.word	0x00038d10


	//   ....[122]....
        /*10ac*/ 	.word	0x00038d50


	//   ....[123]....
        /*10b0*/ 	.word	0x00038d80


	//   ....[124]....
        /*10b4*/ 	.word	0x00038db0


	//   ....[125]....
        /*10b8*/ 	.word	0x00038de0


	//   ....[126]....
        /*10bc*/ 	.word	0x00038e10


	//   ....[127]....
        /*10c0*/ 	.word	0x00038fe0


	//   ....[128]....
        /*10c4*/ 	.word	0x00039010


	//   ....[129]....
        /*10c8*/ 	.word	0x00039040


	//   ....[130]....
        /*10cc*/ 	.word	0x00039070


	//   ....[131]....
        /*10d0*/ 	.word	0x000390a0


	//   ....[132]....
        /*10d4*/ 	.word	0x000390d0


	//   ....[133]....
        /*10d8*/ 	.word	0x000391a0


	//   ....[134]....
        /*10dc*/ 	.word	0x000391c0


	//   ....[135]....
        /*10e0*/ 	.word	0x000391d0


	//   ....[136]....
        /*10e4*/ 	.word	0x00039250


	//   ....[137]....
        /*10e8*/ 	.word	0x00039d90


	//   ....[138]....
        /*10ec*/ 	.word	0x0003a1b0


	//   ....[139]....
        /*10f0*/ 	.word	0x0003a250


	//   ....[140]....
        /*10f4*/ 	.word	0x0003a2e0


	//   ....[141]....
        /*10f8*/ 	.word	0x0003a330


	//   ....[142]....
        /*10fc*/ 	.word	0x0003a380


	//   ....[143]....
        /*1100*/ 	.word	0x0003a420


	//   ....[144]....
        /*1104*/ 	.word	0x0003a4b0


	//   ....[145]....
        /*1108*/ 	.word	0x0003a500


	//   ....[146]....
        /*110c*/ 	.word	0x0003a550


	//   ....[147]....
        /*1110*/ 	.word	0x0003a640


	//   ....[148]....
        /*1114*/ 	.word	0x0003a6f0


	//   ....[149]....
        /*1118*/ 	.word	0x0003a770


	//   ....[150]....
        /*111c*/ 	.word	0x0003a7e0


	//   ....[151]....
        /*1120*/ 	.word	0x0003a950


	//   ....[152]....
        /*1124*/ 	.word	0x0003aa60


	//   ....[153]....
        /*1128*/ 	.word	0x0003aac0


	//   ....[154]....
        /*112c*/ 	.word	0x0003ab10


	//   ....[155]....
        /*1130*/ 	.word	0x0003adc0


	//   ....[156]....
        /*1134*/ 	.word	0x0003ae10


	//   ....[157]....
        /*1138*/ 	.word	0x0003aea0


	//   ....[158]....
        /*113c*/ 	.word	0x0003af30


	//   ....[159]....
        /*1140*/ 	.word	0x0003afc0


	//   ....[160]....
        /*1144*/ 	.word	0x0003b050


	//   ....[161]....
        /*1148*/ 	.word	0x0003b0e0


	//   ....[162]....
        /*114c*/ 	.word	0x0003b170


	//   ....[163]....
        /*1150*/ 	.word	0x0003b1f0


	//   ....[164]....
        /*1154*/ 	.word	0x0003b240


	//   ....[165]....
        /*1158*/ 	.word	0x0003b2d0


	//   ....[166]....
        /*115c*/ 	.word	0x0003b360


	//   ....[167]....
        /*1160*/ 	.word	0x0003b3e0


	//   ....[168]....
        /*1164*/ 	.word	0x0003b430


	//   ....[169]....
        /*1168*/ 	.word	0x0003b4c0


	//   ....[170]....
        /*116c*/ 	.word	0x0003b550


	//   ....[171]....
        /*1170*/ 	.word	0x0003b5e0


	//   ....[172]....
        /*1174*/ 	.word	0x0003b670


	//   ....[173]....
        /*1178*/ 	.word	0x0003b700


	//   ....[174]....
        /*117c*/ 	.word	0x0003b790


	//   ....[175]....
        /*1180*/ 	.word	0x0003b850


	//   ....[176]....
        /*1184*/ 	.word	0x0003bb30


	//   ....[177]....
        /*1188*/ 	.word	0x0003bcc0


	//   ....[178]....
        /*118c*/ 	.word	0x0003bd20


	//   ....[179]....
        /*1190*/ 	.word	0x0003bd80


	//   ....[180]....
        /*1194*/ 	.word	0x0003bde0


	//   ....[181]....
        /*1198*/ 	.word	0x0003be80


	//   ....[182]....
        /*119c*/ 	.word	0x0003bf70


	//   ....[183]....
        /*11a0*/ 	.word	0x0003c0a0


	//   ....[184]....
        /*11a4*/ 	.word	0x0003c140


	//   ....[185]....
        /*11a8*/ 	.word	0x0003c210


	//   ....[186]....
        /*11ac*/ 	.word	0x0003c2b0


	//   ....[187]....
        /*11b0*/ 	.word	0x0003c380


	//   ....[188]....
        /*11b4*/ 	.word	0x0003c420


	//   ....[189]....
        /*11b8*/ 	.word	0x0003c4f0


	//   ....[190]....
        /*11bc*/ 	.word	0x0003c590


	//   ....[191]....
        /*11c0*/ 	.word	0x0003c640


	//   ....[192]....
        /*11c4*/ 	.word	0x0003c720


	//   ....[193]....
        /*11c8*/ 	.word	0x0003c980


	//   ....[194]....
        /*11cc*/ 	.word	0x0003ca30


	//   ....[195]....
        /*11d0*/ 	.word	0x0003cb30


	//   ....[196]....
        /*11d4*/ 	.word	0x0003cc20


	//   ....[197]....
        /*11d8*/ 	.word	0x0003ccb0


	//   ....[198]....
        /*11dc*/ 	.word	0x0003cda0


	//   ....[199]....
        /*11e0*/ 	.word	0x0003ce30


	//   ....[200]....
        /*11e4*/ 	.word	0x0003cf20


	//   ....[201]....
        /*11e8*/ 	.word	0x0003cfb0


	//   ....[202]....
        /*11ec*/ 	.word	0x0003d0a0


	//   ....[203]....
        /*11f0*/ 	.word	0x0003d130


	//   ....[204]....
        /*11f4*/ 	.word	0x0003d210


	//   ....[205]....
        /*11f8*/ 	.word	0x0003d340


	//   ....[206]....
        /*11fc*/ 	.word	0x0003d390


	//   ....[207]....
        /*1200*/ 	.word	0x0003d3f0


	//   ....[208]....
        /*1204*/ 	.word	0x0003d490


	//   ....[209]....
        /*1208*/ 	.word	0x0003d830


	//   ....[210]....
        /*120c*/ 	.word	0x0003d8d0


	//   ....[211]....
        /*1210*/ 	.word	0x0003da70


	//   ....[212]....
        /*1214*/ 	.word	0x0003daf0


	//   ....[213]....
        /*1218*/ 	.word	0x0003db70


	//   ....[214]....
        /*121c*/ 	.word	0x0003dbf0


	//   ....[215]....
        /*1220*/ 	.word	0x0003dc70


	//   ....[216]....
        /*1224*/ 	.word	0x0003dd00


	//   ....[217]....
        /*1228*/ 	.word	0x0003dda0


	//   ....[218]....
        /*122c*/ 	.word	0x0003de50


	//   ....[219]....
        /*1230*/ 	.word	0x0003ded0


	//   ....[220]....
        /*1234*/ 	.word	0x0003df50


	//   ....[221]....
        /*1238*/ 	.word	0x0003dfd0


	//   ....[222]....
        /*123c*/ 	.word	0x0003e060


	//   ....[223]....
        /*1240*/ 	.word	0x0003e0e0


	//   ....[224]....
        /*1244*/ 	.word	0x0003e190


	//   ....[225]....
        /*1248*/ 	.word	0x0003e1e0


	//   ....[226]....
        /*124c*/ 	.word	0x0003e2a0


	//   ....[227]....
        /*1250*/ 	.word	0x0003e3d0


	//   ....[228]....
        /*1254*/ 	.word	0x0003ff30


	//   ....[229]....
        /*1258*/ 	.word	0x00040120


	//   ....[230]....
        /*125c*/ 	.word	0x000412e0


	//   ....[231]....
        /*1260*/ 	.word	0x00041310


	//   ....[232]....
        /*1264*/ 	.word	0x00041330


	//   ....[233]....
        /*1268*/ 	.word	0x00041340


	//----- nvinfo : EIATTR_REG_RECONFIG
	.align		4
.L_1441:
        /*126c*/ 	.byte	0x01, 0x54
	.zero		2


	//----- nvinfo : EIATTR_SYSCALL_OFFSETS
	.align		4
        /*1270*/ 	.byte	0x04, 0x46
        /*1272*/ 	.short	(.L_1443 - .L_1442)


	//   ....[0]....
.L_1442:
        /*1274*/ 	.word	0x00002600


	//   ....[1]....
        /*1278*/ 	.word	0x00002750


	//   ....[2]....
        /*127c*/ 	.word	0x00007970


	//   ....[3]....
        /*1280*/ 	.word	0x00007f00


	//   ....[4]....
        /*1284*/ 	.word	0x00034110


	//   ....[5]....
        /*1288*/ 	.word	0x00034260


	//   ....[6]....
        /*128c*/ 	.word	0x00034350


	//   ....[7]....
        /*1290*/ 	.word	0x00034bb0


	//   ....[8]....
        /*1294*/ 	.word	0x000357b0


	//----- nvinfo : EIATTR_MBARRIER_INSTR_OFFSETS
	.align		4
.L_1443:
        /*1298*/ 	.byte	0x04, 0x39
        /*129a*/ 	.short	(.L_1445 - .L_1444)


	//   ....[0]....
.L_1444:
        /*129c*/ 	.word	0x00000330
        /*12a0*/ 	.word	0x000000ff
        /*12a4*/ 	.word	0x00032400
        /*12a8*/ 	.short	0x0100
        /*12aa*/ 	.byte	0x08
	.zero		1


	//   ....[1]....
        /*12ac*/ 	.word	0x00000340
        /*12b0*/ 	.word	0x000000ff
        /*12b4*/ 	.word	0x00032410
        /*12b8*/ 	.short	0x0100
        /*12ba*/ 	.byte	0x08
	.zero		1


	//   ....[2]....
        /*12bc*/ 	.word	0x00000350
        /*12c0*/ 	.word	0x000000ff
        /*12c4*/ 	.word	0x00032420
        /*12c8*/ 	.short	0x0100
        /*12ca*/ 	.byte	0x08
	.zero		1


	//   ....[3]....
        /*12cc*/ 	.word	0x00000440
        /*12d0*/ 	.word	0x000000ff
        /*12d4*/ 	.word	0x00032430
        /*12d8*/ 	.short	0x0100
        /*12da*/ 	.byte	0x08
	.zero		1


	//   ....[4]....
        /*12dc*/ 	.word	0x00000450
        /*12e0*/ 	.word	0x000000ff
        /*12e4*/ 	.word	0x00032440
        /*12e8*/ 	.short	0x0100
        /*12ea*/ 	.byte	0x08
	.zero		1


	//   ....[5]....
        /*12ec*/ 	.word	0x00000460
        /*12f0*/ 	.word	0x000000ff
        /*12f4*/ 	.word	0x00032438
        /*12f8*/ 	.short	0x0100
        /*12fa*/ 	.byte	0x08
	.zero		1


	//   ....[6]....
        /*12fc*/ 	.word	0x00000470
        /*1300*/ 	.word	0x000000ff
        /*1304*/ 	.word	0x00032448
        /*1308*/ 	.short	0x0100
        /*130a*/ 	.byte	0x08
	.zero		1


	//   ....[7]....
        /*130c*/ 	.word	0x000005a0
        /*1310*/ 	.word	0x000000ff
        /*1314*/ 	.word	0x00032450
        /*1318*/ 	.short	0x0100
        /*131a*/ 	.byte	0x08
	.zero		1


	//   ....[8]....
        /*131c*/ 	.word	0x000005b0
        /*1320*/ 	.word	0x000000ff
        /*1324*/ 	.word	0x00032460
        /*1328*/ 	.short	0x0100
        /*132a*/ 	.byte	0x08
	.zero		1


	//   ....[9]....
        /*132c*/ 	.word	0x000005c0
        /*1330*/ 	.word	0x000000ff
        /*1334*/ 	.word	0x00032458
        /*1338*/ 	.short	0x0100
        /*133a*/ 	.byte	0x08
	.zero		1


	//   ....[10]....
        /*133c*/ 	.word	0x000005d0
        /*1340*/ 	.word	0x000000ff
        /*1344*/ 	.word	0x00032468
        /*1348*/ 	.short	0x0100
        /*134a*/ 	.byte	0x08
	.zero		1


	//   ....[11]....
        /*134c*/ 	.word	0x000006c0
        /*1350*/ 	.word	0x000000ff
        /*1354*/ 	.word	0x00032470
        /*1358*/ 	.short	0x0100
        /*135a*/ 	.byte	0x06
	.zero		1


	//   ....[12]....
        /*135c*/ 	.word	0x000006d0
        /*1360*/ 	.word	0x000000ff
        /*1364*/ 	.word	0x00032480
        /*1368*/ 	.short	0x0100
        /*136a*/ 	.byte	0x06
	.zero		1


	//   ....[13]....
        /*136c*/ 	.word	0x000006e0
        /*1370*/ 	.word	0x000000ff
        /*1374*/ 	.word	0x00032478
        /*1378*/ 	.short	0x0100
        /*137a*/ 	.byte	0x06
	.zero		1


	//   ....[14]....
        /*137c*/ 	.word	0x000006f0
        /*1380*/ 	.word	0x000000ff
        /*1384*/ 	.word	0x00032488
        /*1388*/ 	.short	0x0100
        /*138a*/ 	.byte	0x06
	.zero		1


	//   ....[15]....
        /*138c*/ 	.word	0x00000820
        /*1390*/ 	.word	0x000000ff
        /*1394*/ 	.word	0x00032490
        /*1398*/ 	.short	0x0100
        /*139a*/ 	.byte	0x08
	.zero		1


	//   ....[16]....
        /*139c*/ 	.word	0x00000830
        /*13a0*/ 	.word	0x000000ff
        /*13a4*/ 	.word	0x000324a0
        /*13a8*/ 	.short	0x0100
        /*13aa*/ 	.byte	0x08
	.zero		1


	//   ....[17]....
        /*13ac*/ 	.word	0x00000840
        /*13b0*/ 	.word	0x000000ff
        /*13b4*/ 	.word	0x00032498
        /*13b8*/ 	.short	0x0100
        /*13ba*/ 	.byte	0x08
	.zero		1


	//   ....[18]....
        /*13bc*/ 	.word	0x00000850
        /*13c0*/ 	.word	0x000000ff
        /*13c4*/ 	.word	0x000324a8
        /*13c8*/ 	.short	0x0100
        /*13ca*/ 	.byte	0x08
	.zero		1


	//   ....[19]....
        /*13cc*/ 	.word	0x00000980
        /*13d0*/ 	.word	0x000000ff
        /*13d4*/ 	.word	0x000324b0
        /*13d8*/ 	.short	0x0100
        /*13da*/ 	.byte	0x08
	.zero		1


	//   ....[20]....
        /*13dc*/ 	.word	0x00000990
        /*13e0*/ 	.word	0x000000ff
        /*13e4*/ 	.word	0x000324c0
        /*13e8*/ 	.short	0x0100
        /*13ea*/ 	.byte	0x08
	.zero		1


	//   ....[21]....
        /*13ec*/ 	.word	0x000009a0
        /*13f0*/ 	.word	0x000000ff
        /*13f4*/ 	.word	0x000324b8
        /*13f8*/ 	.short	0x0100
        /*13fa*/ 	.byte	0x08
	.zero		1


	//   ....[22]....
        /*13fc*/ 	.word	0x000009b0
        /*1400*/ 	.word	0x000000ff
        /*1404*/ 	.word	0x000324c8
        /*1408*/ 	.short	0x0100
        /*140a*/ 	.byte	0x08
	.zero		1


	//   ....[23]....
        /*140c*/ 	.word	0x000038a0
        /*1410*/ 	.word	0x00000044
        /*1414*/ 	.word	0x00032490
        /*1418*/ 	.short	0x010a
        /*141a*/ 	.byte	0x3f
	.zero		1


	//   ....[24]....
        /*141c*/ 	.word	0x00004d20
        /*1420*/ 	.word	0x00000044
        /*1424*/ 	.word	0x00032490
        /*1428*/ 	.short	0x010a
        /*142a*/ 	.byte	0x3f
	.zero		1


	//   ....[25]....
        /*142c*/ 	.word	0x00005dd0
        /*1430*/ 	.word	0x00000044
        /*1434*/ 	.word	0x00032490
        /*1438*/ 	.short	0x010a
        /*143a*/ 	.byte	0x3f
	.zero		1


	//   ....[26]....
        /*143c*/ 	.word	0x00006000
        /*1440*/ 	.word	0x00000004
        /*1444*/ 	.word	0x00000000
        /*1448*/ 	.short	0x0101
        /*144a*/ 	.byte	0x3f
	.zero		1


	//   ....[27]....
        /*144c*/ 	.word	0x00006040
        /*1450*/ 	.word	0x00000044
        /*1454*/ 	.word	0x000324b0
        /*1458*/ 	.short	0x010a
        /*145a*/ 	.byte	0x3f
	.zero		1


	//   ....[28]....
        /*145c*/ 	.word	0x00006690
        /*1460*/ 	.word	0x00000044
        /*1464*/ 	.word	0x00000000
        /*1468*/ 	.short	0x0101
        /*146a*/ 	.byte	0x3f
	.zero		1


	//   ....[29]....
        /*146c*/ 	.word	0x00007c80
        /*1470*/ 	.word	0x00000002
        /*1474*/ 	.word	0x00032400
        /*1478*/ 	.short	0x010a
        /*147a*/ 	.byte	0x3f
	.zero		1


	//   ....[30]....
        /*147c*/ 	.word	0x00007cd0
        /*1480*/ 	.word	0x00000002
        /*1484*/ 	.word	0x00032400
        /*1488*/ 	.short	0x010a
        /*148a*/ 	.byte	0x3f
	.zero		1


	//   ....[31]....
        /*148c*/ 	.word	0x00008750
        /*1490*/ 	.word	0x00000002
        /*1494*/ 	.word	0x00032400
        /*1498*/ 	.short	0x010a
        /*149a*/ 	.byte	0x3f
	.zero		1


	//   ....[32]....
        /*149c*/ 	.word	0x00009b80
        /*14a0*/ 	.word	0x00000002
        /*14a4*/ 	.word	0x00032400
        /*14a8*/ 	.short	0x010a
        /*14aa*/ 	.byte	0x3f
	.zero		1


	//   ....[33]....
        /*14ac*/ 	.word	0x0000b150
        /*14b0*/ 	.word	0x00000005
        /*14b4*/ 	.word	0x00000000
        /*14b8*/ 	.short	0x010a
        /*14ba*/ 	.byte	0x3f
	.zero		1


	//   ....[34]....
        /*14bc*/ 	.word	0x0000b250
        /*14c0*/ 	.word	0x00000002
        /*14c4*/ 	.word	0x00000000
        /*14c8*/ 	.short	0x010a
        /*14ca*/ 	.byte	0x3f
	.zero		1


	//   ....[35]....
        /*14cc*/ 	.word	0x0000b680
        /*14d0*/ 	.word	0x00000010
        /*14d4*/ 	.word	0x00000000
        /*14d8*/ 	.short	0x010a
        /*14da*/ 	.byte	0x3f
	.zero		1


	//   ....[36]....
        /*14dc*/ 	.word	0x0000b730
        /*14e0*/ 	.word	0x00000004
        /*14e4*/ 	.word	0x00000000
        /*14e8*/ 	.short	0x010a
        /*14ea*/ 	.byte	0x3f
	.zero		1


	//   ....[37]....
        /*14ec*/ 	.word	0x0000c440
        /*14f0*/ 	.word	0x00000004
        /*14f4*/ 	.word	0x00000000
        /*14f8*/ 	.short	0x0101
        /*14fa*/ 	.byte	0x3f
	.zero		1


	//   ....[38]....
        /*14fc*/ 	.word	0x00015b20
        /*1500*/ 	.word	0x00000002
        /*1504*/ 	.word	0x00000000
        /*1508*/ 	.short	0x0101
        /*150a*/ 	.byte	0x3f
	.zero		1


	//   ....[39]....
        /*150c*/ 	.word	0x00015fd0
        /*1510*/ 	.word	0x00000007
        /*1514*/ 	.word	0x00000000
        /*1518*/ 	.short	0x010a
        /*151a*/ 	.byte	0x3f
	.zero		1


	//   ....[40]....
        /*151c*/ 	.word	0x000160d0
        /*1520*/ 	.word	0x00000000
        /*1524*/ 	.word	0x00000000
        /*1528*/ 	.short	0x010a
        /*152a*/ 	.byte	0x3f
	.zero		1


	//   ....[41]....
        /*152c*/ 	.word	0x00016500
        /*1530*/ 	.word	0x00000014
        /*1534*/ 	.word	0x00000000
        /*1538*/ 	.short	0x010a
        /*153a*/ 	.byte	0x3f
	.zero		1


	//   ....[42]....
        /*153c*/ 	.word	0x000165b0
        /*1540*/ 	.word	0x00000006
        /*1544*/ 	.word	0x00000000
        /*1548*/ 	.short	0x010a
        /*154a*/ 	.byte	0x3f
	.zero		1


	//   ....[43]....
        /*154c*/ 	.word	0x000172c0
        /*1550*/ 	.word	0x00000006
        /*1554*/ 	.word	0x00000000
        /*1558*/ 	.short	0x0101
        /*155a*/ 	.byte	0x3f
	.zero		1


	//   ....[44]....
        /*155c*/ 	.word	0x0001f670
        /*1560*/ 	.word	0x00000000
        /*1564*/ 	.word	0x00000000
        /*1568*/ 	.short	0x0101
        /*156a*/ 	.byte	0x3f
	.zero		1


	//   ....[45]....
        /*156c*/ 	.word	0x0001f880
        /*1570*/ 	.word	0x00000005
        /*1574*/ 	.word	0x00000000
        /*1578*/ 	.short	0x010a
        /*157a*/ 	.byte	0x3f
	.zero		1


	//   ....[46]....
        /*157c*/ 	.word	0x0001f980
        /*1580*/ 	.word	0x00000006
        /*1584*/ 	.word	0x00000000
        /*1588*/ 	.short	0x010a
        /*158a*/ 	.byte	0x3f
	.zero		1


	//   ....[47]....
        /*158c*/ 	.word	0x0001fdb0
        /*1590*/ 	.word	0x00000005
        /*1594*/ 	.word	0x00000000
        /*1598*/ 	.short	0x010a
        /*159a*/ 	.byte	0x3f
	.zero		1


	//   ....[48]....
        /*159c*/ 	.word	0x0001fe60
        /*15a0*/ 	.word	0x00000006
        /*15a4*/ 	.word	0x00000000
        /*15a8*/ 	.short	0x010a
        /*15aa*/ 	.byte	0x3f
	.zero		1


	//   ....[49]....
        /*15ac*/ 	.word	0x00020b70
        /*15b0*/ 	.word	0x00000005
        /*15b4*/ 	.word	0x00000000
        /*15b8*/ 	.short	0x0101
        /*15ba*/ 	.byte	0x3f
	.zero		1


	//   ....[50]....
        /*15bc*/ 	.word	0x0002a250
        /*15c0*/ 	.word	0x00000004
        /*15c4*/ 	.word	0x00000000
        /*15c8*/ 	.short	0x0101
        /*15ca*/ 	.byte	0x3f
	.zero		1


	//   ....[51]....
        /*15cc*/ 	.word	0x0002d220
        /*15d0*/ 	.word	0x00000003
        /*15d4*/ 	.word	0x00000000
        /*15d8*/ 	.short	0x0101
        /*15da*/ 	.byte	0x3f
	.zero		1


	//   ....[52]....
        /*15dc*/ 	.word	0x0002db20
        /*15e0*/ 	.word	0x00000008
        /*15e4*/ 	.word	0x00000000
        /*15e8*/ 	.short	0x0101
        /*15ea*/ 	.byte	0x3f
	.zero		1


	//   ....[53]....
        /*15ec*/ 	.word	0x000325c0
        /*15f0*/ 	.word	0x00000012
        /*15f4*/ 	.word	0x00032420
        /*15f8*/ 	.short	0x010a
        /*15fa*/ 	.byte	0x3f
	.zero		1


	//   ....[54]....
        /*15fc*/ 	.word	0x00032690
        /*1600*/ 	.word	0x00000005
        /*1604*/ 	.word	0x000324a0
        /*1608*/ 	.short	0x010a
        /*160a*/ 	.byte	0x3f
	.zero		1


	//   ....[55]....
        /*160c*/ 	.word	0x000328d0
        /*1610*/ 	.word	0x00000005
        /*1614*/ 	.word	0x000324c0
        /*1618*/ 	.short	0x010a
        /*161a*/ 	.byte	0x3f
	.zero		1


	//   ....[56]....
        /*161c*/ 	.word	0x00032f70
        /*1620*/ 	.word	0x00000006
        /*1624*/ 	.word	0x000324a0
        /*1628*/ 	.short	0x010a
        /*162a*/ 	.byte	0x3f
	.zero		1


	//   ....[57]....
        /*162c*/ 	.word	0x000331a0
        /*1630*/ 	.word	0x00000006
        /*1634*/ 	.word	0x000324c0
        /*1638*/ 	.short	0x010a
        /*163a*/ 	.byte	0x3f
	.zero		1


	//   ....[58]....
        /*163c*/ 	.word	0x00034750
        /*1640*/ 	.word	0x00000000
        /*1644*/ 	.word	0x00032440
        /*1648*/ 	.short	0x010a
        /*164a*/ 	.byte	0x3f
	.zero		1


	//   ....[59]....
        /*164c*/ 	.word	0x00035560
        /*1650*/ 	.word	0x00000012
        /*1654*/ 	.word	0x00032400
        /*1658*/ 	.short	0x0107
        /*165a*/ 	.byte	0x3f
	.zero		1


	//   ....[60]....
        /*165c*/ 	.word	0x00035620
        /*1660*/ 	.word	0x00000012
        /*1664*/ 	.word	0x00032400
        /*1668*/ 	.short	0x0101
        /*166a*/ 	.byte	0x3f
	.zero		1


	//   ....[61]....
        /*166c*/ 	.word	0x00036210
        /*1670*/ 	.word	0x00000012
        /*1674*/ 	.word	0x00032410
        /*1678*/ 	.short	0x0107
        /*167a*/ 	.byte	0x3f
	.zero		1


	//   ....[62]....
        /*167c*/ 	.word	0x00036310
        /*1680*/ 	.word	0x00000012
        /*1684*/ 	.word	0x00032410
        /*1688*/ 	.short	0x0101
        /*168a*/ 	.byte	0x3f
	.zero		1


	//   ....[63]....
        /*168c*/ 	.word	0x00036330
        /*1690*/ 	.word	0x00000012
        /*1694*/ 	.word	0x00032420
        /*1698*/ 	.short	0x010a
        /*169a*/ 	.byte	0x3f
	.zero		1


	//   ....[64]....
        /*169c*/ 	.word	0x00036410
        /*16a0*/ 	.word	0x00000002
        /*16a4*/ 	.word	0x00032460
        /*16a8*/ 	.short	0x010a
        /*16aa*/ 	.byte	0x3f
	.zero		1


	//   ....[65]....
        /*16ac*/ 	.word	0x00036d40
        /*16b0*/ 	.word	0x00000002
        /*16b4*/ 	.word	0x00032440
        /*16b8*/ 	.short	0x010a
        /*16ba*/ 	.byte	0x3f
	.zero		1


	//   ....[66]....
        /*16bc*/ 	.word	0x00036f70
        /*16c0*/ 	.word	0x00000002
        /*16c4*/ 	.word	0x00032460
        /*16c8*/ 	.short	0x010a
        /*16ca*/ 	.byte	0x3f
	.zero		1


	//   ....[67]....
        /*16cc*/ 	.word	0x00037770
        /*16d0*/ 	.word	0x00000003
        /*16d4*/ 	.word	0x00032440
        /*16d8*/ 	.short	0x010a
        /*16da*/ 	.byte	0x3f
	.zero		1


	//   ....[68]....
        /*16dc*/ 	.word	0x000379a0
        /*16e0*/ 	.word	0x00000003
        /*16e4*/ 	.word	0x00032460
        /*16e8*/ 	.short	0x010a
        /*16ea*/ 	.byte	0x3f
	.zero		1


	//   ....[69]....
        /*16ec*/ 	.word	0x00038140
        /*16f0*/ 	.word	0x00000003
        /*16f4*/ 	.word	0x00032440
        /*16f8*/ 	.short	0x010a
        /*16fa*/ 	.byte	0x3f
	.zero		1


	//   ....[70]....
        /*16fc*/ 	.word	0x00038370
        /*1700*/ 	.word	0x00000003
        /*1704*/ 	.word	0x00032460
        /*1708*/ 	.short	0x010a
        /*170a*/ 	.byte	0x3f
	.zero		1


	//   ....[71]....
        /*170c*/ 	.word	0x00039d10
        /*1710*/ 	.word	0x00000000
        /*1714*/ 	.word	0x00032420
        /*1718*/ 	.short	0x010a
        /*171a*/ 	.byte	0x3f
	.zero		1


	//   ....[72]....
        /*171c*/ 	.word	0x00039ef0
        /*1720*/ 	.word	0x00000006
        /*1724*/ 	.word	0x00000000
        /*1728*/ 	.short	0x010a
        /*172a*/ 	.byte	0x3f
	.zero		1


	//   ....[73]....
        /*172c*/ 	.word	0x00039f20
        /*1730*/ 	.word	0x00000007
        /*1734*/ 	.word	0x00000000
        /*1738*/ 	.short	0x010a
        /*173a*/ 	.byte	0x3f
	.zero		1


	//   ....[74]....
        /*173c*/ 	.word	0x00039f80
        /*1740*/ 	.word	0x00000004
        /*1744*/ 	.word	0x00000000
        /*1748*/ 	.short	0x010a
        /*174a*/ 	.byte	0x3f
	.zero		1


	//   ....[75]....
        /*174c*/ 	.word	0x00039fb0
        /*1750*/ 	.word	0x00000003
        /*1754*/ 	.word	0x00000000
        /*1758*/ 	.short	0x010a
        /*175a*/ 	.byte	0x3f
	.zero		1


	//   ....[76]....
        /*175c*/ 	.word	0x0003a010
        /*1760*/ 	.word	0x00000044
        /*1764*/ 	.word	0x00032490
        /*1768*/ 	.short	0x010a
        /*176a*/ 	.byte	0x3f
	.zero		1


	//   ....[77]....
        /*176c*/ 	.word	0x0003a060
        /*1770*/ 	.word	0x00000044
        /*1774*/ 	.word	0x00032490
        /*1778*/ 	.short	0x010a
        /*177a*/ 	.byte	0x3f
	.zero		1


	//   ....[78]....
        /*177c*/ 	.word	0x0003a0b0
        /*1780*/ 	.word	0x00000044
        /*1784*/ 	.word	0x00032490
        /*1788*/ 	.short	0x010a
        /*178a*/ 	.byte	0x3f
	.zero		1


	//   ....[79]....
        /*178c*/ 	.word	0x0003a100
        /*1790*/ 	.word	0x00000044
        /*1794*/ 	.word	0x000324b0
        /*1798*/ 	.short	0x010a
        /*179a*/ 	.byte	0x3f
	.zero		1


	//   ....[80]....
        /*179c*/ 	.word	0x0003a580
        /*17a0*/ 	.word	0x00000002
        /*17a4*/ 	.word	0x00032400
        /*17a8*/ 	.short	0x010a
        /*17aa*/ 	.byte	0x3f
	.zero		1


	//   ....[81]....
        /*17ac*/ 	.word	0x0003ab40
        /*17b0*/ 	.word	0x00000002
        /*17b4*/ 	.word	0x00032400
        /*17b8*/ 	.short	0x010a
        /*17ba*/ 	.byte	0x3f
	.zero		1


	//   ....[82]....
        /*17bc*/ 	.word	0x0003ab90
        /*17c0*/ 	.word	0x00000002
        /*17c4*/ 	.word	0x00000000
        /*17c8*/ 	.short	0x010a
        /*17ca*/ 	.byte	0x3f
	.zero		1


	//   ....[83]....
        /*17cc*/ 	.word	0x0003abe0
        /*17d0*/ 	.word	0x00000004
        /*17d4*/ 	.word	0x00000000
        /*17d8*/ 	.short	0x010a
        /*17da*/ 	.byte	0x3f
	.zero		1


	//   ....[84]....
        /*17dc*/ 	.word	0x0003ac30
        /*17e0*/ 	.word	0x00000000
        /*17e4*/ 	.word	0x00000000
        /*17e8*/ 	.short	0x010a
        /*17ea*/ 	.byte	0x3f
	.zero		1


	//   ....[85]....
        /*17ec*/ 	.word	0x0003ac80
        /*17f0*/ 	.word	0x00000006
        /*17f4*/ 	.word	0x00000000
        /*17f8*/ 	.short	0x010a
        /*17fa*/ 	.byte	0x3f
	.zero		1


	//   ....[86]....
        /*17fc*/ 	.word	0x0003acd0
        /*1800*/ 	.word	0x00000006
        /*1804*/ 	.word	0x00000000
        /*1808*/ 	.short	0x010a
        /*180a*/ 	.byte	0x3f
	.zero		1


	//   ....[87]....
        /*180c*/ 	.word	0x0003ad20
        /*1810*/ 	.word	0x00000006
        /*1814*/ 	.word	0x00000000
        /*1818*/ 	.short	0x010a
        /*181a*/ 	.byte	0x3f
	.zero		1


	//   ....[88]....
        /*181c*/ 	.word	0x0003b910
        /*1820*/ 	.word	0x00000012
        /*1824*/ 	.word	0x00032420
        /*1828*/ 	.short	0x010a
        /*182a*/ 	.byte	0x3f
	.zero		1


	//   ....[89]....
        /*182c*/ 	.word	0x0003b960
        /*1830*/ 	.word	0x00000005
        /*1834*/ 	.word	0x000324a0
        /*1838*/ 	.short	0x010a
        /*183a*/ 	.byte	0x3f
	.zero		1


	//   ....[90]....
        /*183c*/ 	.word	0x0003b9b0
        /*1840*/ 	.word	0x00000005
        /*1844*/ 	.word	0x000324c0
        /*1848*/ 	.short	0x010a
        /*184a*/ 	.byte	0x3f
	.zero		1


	//   ....[91]....
        /*184c*/ 	.word	0x0003ba00
        /*1850*/ 	.word	0x00000006
        /*1854*/ 	.word	0x000324a0
        /*1858*/ 	.short	0x010a
        /*185a*/ 	.byte	0x3f
	.zero		1


	//   ....[92]....
        /*185c*/ 	.word	0x0003ba50
        /*1860*/ 	.word	0x00000006
        /*1864*/ 	.word	0x000324c0
        /*1868*/ 	.short	0x010a
        /*186a*/ 	.byte	0x3f
	.zero		1


	//   ....[93]....
        /*186c*/ 	.word	0x0003bbf0
        /*1870*/ 	.word	0x00000000
        /*1874*/ 	.word	0x00032440
        /*1878*/ 	.short	0x010a
        /*187a*/ 	.byte	0x3f
	.zero		1


	//   ....[94]....
        /*187c*/ 	.word	0x0003d540
        /*1880*/ 	.word	0x00000012
        /*1884*/ 	.word	0x00032420
        /*1888*/ 	.short	0x010a
        /*188a*/ 	.byte	0x3f
	.zero		1


	//   ....[95]....
        /*188c*/ 	.word	0x0003d590
        /*1890*/ 	.word	0x00000002
        /*1894*/ 	.word	0x00032460
        /*1898*/ 	.short	0x010a
        /*189a*/ 	.byte	0x3f
	.zero		1


	//   ....[96]....
        /*189c*/ 	.word	0x0003d5e0
        /*18a0*/ 	.word	0x00000002
        /*18a4*/ 	.word	0x00032440
        /*18a8*/ 	.short	0x010a
        /*18aa*/ 	.byte	0x3f
	.zero		1


	//   ....[97]....
        /*18ac*/ 	.word	0x0003d630
        /*18b0*/ 	.word	0x00000002
        /*18b4*/ 	.word	0x00032460
        /*18b8*/ 	.short	0x010a
        /*18ba*/ 	.byte	0x3f
	.zero		1


	//   ....[98]....
        /*18bc*/ 	.word	0x0003d680
        /*18c0*/ 	.word	0x00000003
        /*18c4*/ 	.word	0x00032440
        /*18c8*/ 	.short	0x010a
        /*18ca*/ 	.byte	0x3f
	.zero		1


	//   ....[99]....
        /*18cc*/ 	.word	0x0003d6d0
        /*18d0*/ 	.word	0x00000003
        /*18d4*/ 	.word	0x00032460
        /*18d8*/ 	.short	0x010a
        /*18da*/ 	.byte	0x3f
	.zero		1


	//   ....[100]....
        /*18dc*/ 	.word	0x0003d720
        /*18e0*/ 	.word	0x00000003
        /*18e4*/ 	.word	0x00032440
        /*18e8*/ 	.short	0x010a
        /*18ea*/ 	.byte	0x3f
	.zero		1


	//   ....[101]....
        /*18ec*/ 	.word	0x0003d770
        /*18f0*/ 	.word	0x00000003
        /*18f4*/ 	.word	0x00032460
        /*18f8*/ 	.short	0x010a
        /*18fa*/ 	.byte	0x3f
	.zero		1


	//   ....[102]....
        /*18fc*/ 	.word	0x0003e2f0
        /*1900*/ 	.word	0x00000000
        /*1904*/ 	.word	0x00032420
        /*1908*/ 	.short	0x010a
        /*190a*/ 	.byte	0x3f
	.zero		1


	//   ....[103]....
        /*190c*/ 	.word	0x0003e490
        /*1910*/ 	.word	0x00000006
        /*1914*/ 	.word	0x00000000
        /*1918*/ 	.short	0x010a
        /*191a*/ 	.byte	0x3f
	.zero		1


	//   ....[104]....
        /*191c*/ 	.word	0x0003e4e0
        /*1920*/ 	.word	0x00000007
        /*1924*/ 	.word	0x00000000
        /*1928*/ 	.short	0x010a
        /*192a*/ 	.byte	0x3f
	.zero		1


	//   ....[105]....
        /*192c*/ 	.word	0x0003e530
        /*1930*/ 	.word	0x00000004
        /*1934*/ 	.word	0x00000000
        /*1938*/ 	.short	0x010a
        /*193a*/ 	.byte	0x3f
	.zero		1


	//   ....[106]....
        /*193c*/ 	.word	0x0003e6c0
        /*1940*/ 	.word	0x00000000
        /*1944*/ 	.word	0x00000000
        /*1948*/ 	.short	0x010a
        /*194a*/ 	.byte	0x3f
	.zero		1


	//   ....[107]....
        /*194c*/ 	.word	0x0003e7c0
        /*1950*/ 	.word	0x00000003
        /*1954*/ 	.word	0x00000000
        /*1958*/ 	.short	0x010a
        /*195a*/ 	.byte	0x3f
	.zero		1


	//   ....[108]....
        /*195c*/ 	.word	0x0003ebe0
        /*1960*/ 	.word	0x00000003
        /*1964*/ 	.word	0x00032410
        /*1968*/ 	.short	0x010a
        /*196a*/ 	.byte	0x3f
	.zero		1


	//   ....[109]....
        /*196c*/ 	.word	0x0003ed00
        /*1970*/ 	.word	0x00000003
        /*1974*/ 	.word	0x00000000
        /*1978*/ 	.short	0x010a
        /*197a*/ 	.byte	0x3f
	.zero		1


	//   ....[110]....
        /*197c*/ 	.word	0x0003ee00
        /*1980*/ 	.word	0x0000000a
        /*1984*/ 	.word	0x00000000
        /*1988*/ 	.short	0x010a
        /*198a*/ 	.byte	0x3f
	.zero		1


	//   ....[111]....
        /*198c*/ 	.word	0x0003fb70
        /*1990*/ 	.word	0x0000000a
        /*1994*/ 	.word	0x00000000
        /*1998*/ 	.short	0x0101
        /*199a*/ 	.byte	0x3f
	.zero		1


	//   ....[112]....
        /*199c*/ 	.word	0x00049ab0
        /*19a0*/ 	.word	0x00000000
        /*19a4*/ 	.word	0x00000000
        /*19a8*/ 	.short	0x0101
        /*19aa*/ 	.byte	0x3f
	.zero		1


	//   ....[113]....
        /*19ac*/ 	.word	0x00049af0
        /*19b0*/ 	.word	0x00000003
        /*19b4*/ 	.word	0x00000000
        /*19b8*/ 	.short	0x010a
        /*19ba*/ 	.byte	0x3f
	.zero		1


	//   ....[114]....
        /*19bc*/ 	.word	0x00049b40
        /*19c0*/ 	.word	0x00000003
        /*19c4*/ 	.word	0x00032410
        /*19c8*/ 	.short	0x010a
        /*19ca*/ 	.byte	0x3f
	.zero		1


	//   ....[115]....
        /*19cc*/ 	.word	0x00049b90
        /*19d0*/ 	.word	0x0000000a
        /*19d4*/ 	.word	0x00000000
        /*19d8*/ 	.short	0x010a
        /*19da*/ 	.byte	0x3f
	.zero		1


	//----- nvinfo : EIATTR_NUM_MBARRIERS
	.align		4
.L_1445:
        /*19dc*/ 	.byte	0x03, 0x38
        /*19de*/ 	.short	0x0017


	//----- nvinfo : EIATTR_EXIT_INSTR_OFFSETS
	.align		4
        /*19e0*/ 	.byte	0x04, 0x1c
        /*19e2*/ 	.short	(.L_1447 - .L_1446)


	//   ....[0]....
.L_1446:
        /*19e4*/ 	.word	0x0003a000


	//----- nvinfo : EIATTR_MAX_THREADS
	.align		4
.L_1447:
        /*19e8*/ 	.byte	0x04, 0x05
        /*19ea*/ 	.short	(.L_1449 - .L_1448)
.L_1448:
        /*19ec*/ 	.word	0x00000180
        /*19f0*/ 	.word	0x00000001
        /*19f4*/ 	.word	0x00000001


	//----- nvinfo : EIATTR_CRS_STACK_SIZE
	.align		4
.L_1449:
        /*19f8*/ 	.byte	0x04, 0x1e
        /*19fa*/ 	.short	(.L_1451 - .L_1450)
.L_1450:
        /*19fc*/ 	.word	0x00000000


	//----- nvinfo : EIATTR_CBANK_PARAM_SIZE
	.align		4
.L_1451:
        /*1a00*/ 	.byte	0x03, 0x19
        /*1a02*/ 	.short	0x0bf0


	//----- nvinfo : EIATTR_PARAM_CBANK
	.align		4
        /*1a04*/ 	.byte	0x04, 0x0a
        /*1a06*/ 	.short	(.L_1453 - .L_1452)
	.align		4
.L_1452:
        /*1a08*/ 	.word	index@(.nv.constant0._ZN7cutlass13device_kernelIN5flash11enable_sm90INS1_16FlashAttnFwdSm90INS1_25CollectiveMainloopFwdSm90ILi2EN4cute5tupleIJNS5_1CILi1EEES8_S8_EEENS6_IJNS7_ILi128EEENS7_ILi96EEENS7_ILi64EEEEEELi256ENS_6half_tEfNS_4arch4Sm90ELb0ELb1ELb0ELb1ELb0ELb1ELb1ELb1ELb0ELb1ELb1ELb0EEENS1_21CollectiveEpilogueFwdINS6_IJSA_NS7_ILi256EEESB_EEES9_SE_SG_Li256ELb1ELb1ELb1ELb0EEENS1_36VarlenDynamicPersistentTileSchedulerILi128ELi96ELi256ELi128ELb1ELb1ELb1ELb1ELb0ELb1EEEEEEEEEvNT_6ParamsE)
        /*1a0c*/ 	.short	0x0210
        /*1a0e*/ 	.short	0x0bf0


	//----- nvinfo : EIATTR_SW_WAR
	.align		4
.L_1453:
        /*1a10*/ 	.byte	0x04, 0x36
        /*1a12*/ 	.short	(.L_1455 - .L_1454)
.L_1454:
        /*1a14*/ 	.word	0x00000008
.L_1455:


//--------------------- .nv.info._ZN7cutlass13device_kernelIN5flash11enable_sm90INS1_16FlashAttnFwdSm90INS1_25CollectiveMainloopFwdSm90ILi2EN4cute5tupleIJNS5_1CILi1EEES8_S8_EEENS6_IJNS7_ILi128EEENS7_ILi96EEENS7_ILi64EEEEEELi256ENS_6half_tEfNS_4arch4Sm90ELb1ELb0ELb0ELb0ELb0ELb0ELb0ELb1ELb0ELb1ELb1ELb0EEENS1_21CollectiveEpilogueFwdINS6_IJSA_NS7_ILi256EEESB_EEES9_SE_SG_Li256ELb0ELb1ELb1ELb0EEENS1_19SingleTileSchedulerILb0ELb1ELb1ELi128EEEEEEEEEvNT_6ParamsE --------------------------
	.section	.nv.info._ZN7cutlass13device_kernelIN5flash11enable_sm90INS1_16FlashAttnFwdSm90INS1_25CollectiveMainloopFwdSm90ILi2EN4cute5tupleIJNS5_1CILi1EEES8_S8_EEENS6_IJNS7_ILi128EEENS7_ILi96EEENS7_ILi64EEEEEELi256ENS_6half_tEfNS_4arch4Sm90ELb1ELb0ELb0ELb0ELb0ELb0ELb0ELb1ELb0ELb1ELb1ELb0EEENS1_21CollectiveEpilogueFwdINS6_IJSA_NS7_ILi256EEESB_EEES9_SE_SG_Li256ELb0ELb1ELb1ELb0EEENS1_19SingleTileSchedulerILb0ELb1ELb1ELi128EEEEEEEEEvNT_6ParamsE,"",@"SHT_CUDA_INFO"
	.sectionflags	@""
	.align	4


	//----- nvinfo : EIATTR_CUDA_API_VERSION
	.align		4
        /*0000*/ 	.byte	0x04, 0x37
        /*0002*/ 	.short	(.L_1457 - .L_1456)
.L_1456:
        /*0004*/ 	.word	0x00000082


	//----- nvinfo : EIATTR_KPARAM_INFO
	.align		4
.L_1457:
        /*0008*/ 	.byte	0x04, 0x17
        /*000a*/ 	.short	(.L_1459 - .L_1458)
.L_1458:
        /*000c*/ 	.word	0x00000000
        /*0010*/ 	.short	0x0000
        /*0012*/ 	.short	0x0070
        /*0014*/ 	.byte	0x00, 0xf0, 0x01, 0x28


	//----- nvinfo : EIATTR_SPARSE_MMA_MASK
	.align		4
.L_1459:
        /*0018*/ 	.byte	0x03, 0x50
        /*001a*/ 	.short	0x0000


	//----- nvinfo : EIATTR_MAXREG_COUNT
	.align		4
        /*001c*/ 	.byte	0x03, 0x1b
        /*001e*/ 	.short	0x00a8


	//----- nvinfo : EIATTR_NUM_BARRIERS
	.align		4
        /*0020*/ 	.byte	0x02, 0x4c
        /*0022*/ 	.byte	0x10
	.zero		1


	//----- nvinfo : EIATTR_EXTERNS
	.align		4
        /*0024*/ 	.byte	0x04, 0x0f
        /*0026*/ 	.short	(.L_1461 - .L_1460)


	//   ....[0]....
	.align		4
.L_1460:
        /*0028*/ 	.word	index@(__assertfail)


	//----- nvinfo : EIATTR_ANNOTATIONS
	.align		4
.L_1461:
        /*002c*/ 	.byte	0x04, 0x55
        /*002e*/ 	.short	(.L_1463 - .L_1462)


	//   ....[0]....
.L_1462:
        /*0030*/ 	.word	0x00000001
        /*0034*/ 	.byte	0xc0, 0xab, 0x00, 0x00, 0x01, 0x00, 0x00, 0x00, 0x40, 0xb0, 0x00, 0x00, 0x01, 0x00, 0x00, 0x00
        /*0044*/ 	.byte	0x90, 0xb0, 0x00, 0x00, 0x01, 0x00, 0x00, 0x00, 0x70, 0xb2, 0x00, 0x00, 0x01, 0x00, 0x00, 0x00
        /*0054*/ 	.byte	0x60, 0xb3, 0x00, 0x00, 0x01, 0x00, 0x00, 0x00, 0xa0, 0xbf, 0x00, 0x00, 0x01, 0x00, 0x00, 0x00
        /*0064*/ 	.byte	0x50, 0xc3, 0x00, 0x00, 0x01, 0x00, 0x00, 0x00, 0x80, 0xc5, 0x00, 0x00, 0x01, 0x00, 0x00, 0x00
        /*0074*/ 	.byte	0xc0, 0xcd, 0x00, 0x00, 0x01, 0x00, 0x00, 0x00, 0x50, 0xd6, 0x00, 0x00


	//----- nvinfo : EIATTR_MERCURY_ISA_VERSION
	.align		4
.L_1463:
        /*0080*/ 	.byte	0x03, 0x5f
        /*0082*/ 	.short	0x0101


	//----- nvinfo : EIATTR_INT_WARP_WIDE_INSTR_OFFSETS
	.align		4
        /*0084*/ 	.byte	0x04, 0x31
        /*0086*/ 	.short	(.L_1465 - .L_1464)


	//   ....[0]....
.L_1464:
        /*0088*/ 	.word	0x00000130


	//   ....[1]....
        /*008c*/ 	.word	0x00000170


	//   ....[2]....
        /*0090*/ 	.word	0x000001e0


	//----- nvinfo : EIATTR_COOP_GROUP_MASK_REGIDS
	.align		4
.L_1465:
        /*0094*/ 	.byte	0x04, 0x29
        /*0096*/ 	.short	(.L_1467 - .L_1466)


	//   ....[0]....
.L_1466:
        /*0098*/ 	.word	0xffffffff


	//   ....[1]....
        /*009c*/ 	.word	0xffffffff


	//   ....[2]....
        /*00a0*/ 	.word	0xffffffff


	//   ....[3]....
        /*00a4*/ 	.word	0xffffffff


	//   ....[4]....
        /*00a8*/ 	.word	0xffffffff


	//   ....[5]....
        /*00ac*/ 	.word	0xffffffff


	//   ....[6]....
        /*00b0*/ 	.word	0xffffffff


	//   ....[7]....
        /*00b4*/ 	.word	0xffffffff


	//   ....[8]....
        /*00b8*/ 	.word	0xffffffff


	//   ....[9]....
        /*00bc*/ 	.word	0xffffffff


	//   ....[10]....
        /*00c0*/ 	.word	0xffffffff


	//   ....[11]....
        /*00c4*/ 	.word	0xffffffff


	//   ....[12]....
        /*00c8*/ 	.word	0xffffffff


	//   ....[13]....
        /*00cc*/ 	.word	0xffffffff


	//   ....[14]....
        /*00d0*/ 	.word	0xffffffff


	//   ....[15]....
        /*00d4*/ 	.word	0xffffffff


	//   ....[16]....
        /*00d8*/ 	.word	0xffffffff


	//   ....[17]....
        /*00dc*/ 	.word	0xffffffff


	//   ....[18]....
        /*00e0*/ 	.word	0xffffffff


	//   ....[19]....
        /*00e4*/ 	.word	0xffffffff


	//   ....[20]....
        /*00e8*/ 	.word	0xffffffff


	//   ....[21]....
        /*00ec*/ 	.word	0xffffffff


	//   ....[22]....
        /*00f0*/ 	.word	0xffffffff


	//   ....[23]....
        /*00f4*/ 	.word	0xffffffff


	//   ....[24]....
        /*00f8*/ 	.word	0xffffffff


	//   ....[25]....
        /*00fc*/ 	.word	0xffffffff


	//   ....[26]....
        /*0100*/ 	.word	0xffffffff


	//   ....[27]....
        /*0104*/ 	.word	0xffffffff


	//   ....[28]....
        /*0108*/ 	.word	0xffffffff


	//   ....[29]....
        /*010c*/ 	.word	0xffffffff


	//   ....[30]....
        /*0110*/ 	.word	0xffffffff


	//   ....[31]....
        /*0114*/ 	.word	0xffffffff


	//   ....[32]....
        /*0118*/ 	.word	0xffffffff


	//   ....[33]....
        /*011c*/ 	.word	0xffffffff


	//   ....[34]....
        /*0120*/ 	.word	0xffffffff


	//   ....[35]....
        /*0124*/ 	.word	0xffffffff


	//   ....[36]....
        /*0128*/ 	.word	0xffffffff


	//   ....[37]....
        /*012c*/ 	.word	0xffffffff


	//   ....[38]....
        /*0130*/ 	.word	0xffffffff


	//   ....[39]....
        /*0134*/ 	.word	0xffffffff


	//   ....[40]....
        /*0138*/ 	.word	0xffffffff


	//   ....[41]....
        /*013c*/ 	.word	0xffffffff


	//   ....[42]....
        /*0140*/ 	.word	0xffffffff


	//   ....[43]....
        /*0144*/ 	.word	0xffffffff


	//   ....[44]....
        /*0148*/ 	.word	0xffffffff


	//   ....[45]....
        /*014c*/ 	.word	0xffffffff


	//   ....[46]....
        /*0150*/ 	.word	0xffffffff


	//   ....[47]....
        /*0154*/ 	.word	0xffffffff


	//   ....[48]....
        /*0158*/ 	.word	0xffffffff


	//   ....[49]....
        /*015c*/ 	.word	0xffffffff


	//   ....[50]....
        /*0160*/ 	.word	0xffffffff


	//   ....[51]....
        /*0164*/ 	.word	0xffffffff


	//   ....[52]....
        /*0168*/ 	.word	0xffffffff


	//   ....[53]....
        /*016c*/ 	.word	0xffffffff


	//   ....[54]....
        /*0170*/ 	.word	0xffffffff


	//   ....[55]....
        /*0174*/ 	.word	0x0500000f


	//   ....[56]....
        /*0178*/ 	.word	0x0500000f


	//   ....[57]....
        /*017c*/ 	.word	0x0500000f


	//   ....[58]....
        /*0180*/ 	.word	0x0500000f


	//   ....[59]....
        /*0184*/ 	.word	0x0500000f


	//   ....[60]....
        /*0188*/ 	.word	0x0500000f


	//   ....[61]....
        /*018c*/ 	.word	0x0500000f


	//   ....[62]....
        /*0190*/ 	.word	0x0500000f


	//   ....[63]....
        /*0194*/ 	.word	0x0500000f


	//   ....[64]....
        /*0198*/ 	.word	0x0500000f


	//   ....[65]....
        /*019c*/ 	.word	0x0500000f


	//   ....[66]....
        /*01a0*/ 	.word	0x0500000f


	//   ....[67]....
        /*01a4*/ 	.word	0x0500000f


	//   ....[68]....
        /*01a8*/ 	.word	0x0500000f


	//   ....[69]....
        /*01ac*/ 	.word	0x0500000f


	//   ....[70]....
        /*01b0*/ 	.word	0x0500000f


	//   ....[71]....
        /*01b4*/ 	.word	0x0500000f


	//   ....[72]....
        /*01b8*/ 	.word	0x0500000f


	//----- nvinfo : EIATTR_COOP_GROUP_INSTR_OFFSETS
	.align		4
.L_1467:
        /*01bc*/ 	.byte	0x04, 0x28
        /*01be*/ 	.short	(.L_1469 - .L_1468)


	//   ....[0]....
.L_1468:
        /*01c0*/ 	.word	0x00000060


	//   ....[1]....
        /*01c4*/ 	.word	0x00000140


	//   ....[2]....
        /*01c8*/ 	.word	0x00000190


	//   ....[3]....
        /*01cc*/ 	.word	0x000003c0


	//   ....[4]....
        /*01d0*/ 	.word	0x00000520


	//   ....[5]....
        /*01d4*/ 	.word	0x00000640


	//   ....[6]....
        /*01d8*/ 	.word	0x000007a0


	//   ....[7]....
        /*01dc*/ 	.word	0x00001430


	//   ....[8]....
        /*01e0*/ 	.word	0x00001ac0


	//   ....[9]....
        /*01e4*/ 	.word	0x00001b00


	//   ....[10]....
        /*01e8*/ 	.word	0x000020c0


	//   ....[11]....
        /*01ec*/ 	.word	0x000021c0


	//   ....[12]....
        /*01f0*/ 	.word	0x000027b0


	//   ....[13]....
        /*01f4*/ 	.word	0x00002810


	//   ....[14]....
        /*01f8*/ 	.word	0x000037d0


	//   ....[15]....
        /*01fc*/ 	.word	0x00003d20


	//   ....[16]....
        /*0200*/ 	.word	0x00003d40


	//   ....[17]....
        /*0204*/ 	.word	0x00003db0


	//   ....[18]....
        /*0208*/ 	.word	0x00004450


	//   ....[19]....
        /*020c*/ 	.word	0x000044e0


	//   ....[20]....
        /*0210*/ 	.word	0x00005d90


	//   ....[21]....
        /*0214*/ 	.word	0x00005db0


	//   ....[22]....
        /*0218*/ 	.word	0x00006410


	//   ....[23]....
        /*021c*/ 	.word	0x000065e0


	//   ....[24]....
        /*0220*/ 	.word	0x00007630


	//   ....[25]....
        /*0224*/ 	.word	0x00007650


	//   ....[26]....
        /*0228*/ 	.word	0x00007680


	//   ....[27]....
        /*022c*/ 	.word	0x000076a0


	//   ....[28]....
        /*0230*/ 	.word	0x00008790


	//   ....[29]....
        /*0234*/ 	.word	0x000087f0


	//   ....[30]....
        /*0238*/ 	.word	0x00008830


	//   ....[31]....
        /*023c*/ 	.word	0x00008860


	//   ....[32]....
        /*0240*/ 	.word	0x00008890


	//   ....[33]....
        /*0244*/ 	.word	0x000088b0


	//   ....[34]....
        /*0248*/ 	.word	0x00009520


	//   ....[35]....
        /*024c*/ 	.word	0x00009530


	//   ....[36]....
        /*0250*/ 	.word	0x0000a560


	//   ....[37]....
        /*0254*/ 	.word	0x0000b080


	//   ....[38]....
        /*0258*/ 	.word	0x0000b930


	//   ....[39]....
        /*025c*/ 	.word	0x0000b960


	//   ....[40]....
        /*0260*/ 	.word	0x0000b9e0


	//   ....[41]....
        /*0264*/ 	.word	0x0000ba20


	//   ....[42]....
        /*0268*/ 	.word	0x0000ba80


	//   ....[43]....
        /*026c*/ 	.word	0x0000bab0


	//   ....[44]....
        /*0270*/ 	.word	0x0000bb00


	//   ....[45]....
        /*0274*/ 	.word	0x0000bb40


	//   ....[46]....
        /*0278*/ 	.word	0x0000bba0


	//   ....[47]....
        /*027c*/ 	.word	0x0000bbd0


	//   ....[48]....
        /*0280*/ 	.word	0x0000bc20


	//   ....[49]....
        /*0284*/ 	.word	0x0000bc50


	//   ....[50]....
        /*0288*/ 	.word	0x0000bcb0


	//   ....[51]....
        /*028c*/ 	.word	0x0000bce0


	//   ....[52]....
        /*0290*/ 	.word	0x0000bd00


	//   ....[53]....
        /*0294*/ 	.word	0x0000bd40


	//   ....[54]....
        /*0298*/ 	.word	0x0000df30


	//   ....[55]....
        /*029c*/ 	.word	0x0000e460


	//   ....[56]....
        /*02a0*/ 	.word	0x0000e5d0


	//   ....[57]....
        /*02a4*/ 	.word	0x0000e630


	//   ....[58]....
        /*02a8*/ 	.word	0x0000e6f0


	//   ....[59]....
        /*02ac*/ 	.word	0x0000e7b0


	//   ....[60]....
        /*02b0*/ 	.word	0x0000e830


	//   ....[61]....
        /*02b4*/ 	.word	0x0000e8f0


	//   ....[62]....
        /*02b8*/ 	.word	0x0000e970


	//   ....[63]....
        /*02bc*/ 	.word	0x0000ea30


	//   ....[64]....
        /*02c0*/ 	.word	0x0000eab0


	//   ....[65]....
        /*02c4*/ 	.word	0x0000eb70


	//   ....[66]....
        /*02c8*/ 	.word	0x0000ebf0


	//   ....[67]....
        /*02cc*/ 	.word	0x0000eca0


	//   ....[68]....
        /*02d0*/ 	.word	0x0000ed20


	//   ....[69]....
        /*02d4*/ 	.word	0x0000edd0


	//   ....[70]....
        /*02d8*/ 	.word	0x0000ee60


	//   ....[71]....
        /*02dc*/ 	.word	0x0000eef0


	//   ....[72]....
        /*02e0*/ 	.word	0x0000f300


	//----- nvinfo : EIATTR_REG_RECONFIG
	.align		4
.L_1469:
        /*02e4*/ 	.byte	0x01, 0x54
	.zero		2


	//----- nvinfo : EIATTR_SYSCALL_OFFSETS
	.align		4
        /*02e8*/ 	.byte	0x04, 0x46
        /*02ea*/ 	.short	(.L_1471 - .L_1470)


	//   ....[0]....
.L_1470:
        /*02ec*/ 	.word	0x000015f0


	//   ....[1]....
        /*02f0*/ 	.word	0x0000ad40


	//   ....[2]....
        /*02f4*/ 	.word	0x0000ae80


	//   ....[3]....
        /*02f8*/ 	.word	0x0000af70


	//   ....[4]....
        /*02fc*/ 	.word	0x0000b5c0


	//----- nvinfo : EIATTR_MBARRIER_INSTR_OFFSETS
	.align		4
.L_1471:
        /*0300*/ 	.byte	0x04, 0x39
        /*0302*/ 	.short	(.L_1473 - .L_1472)


	//   ....[0]....
.L_1472:
        /*0304*/ 	.word	0x00000270
        /*0308*/ 	.word	0x000000ff
        /*030c*/ 	.word	0x00022800
        /*0310*/ 	.short	0x0100
        /*0312*/ 	.byte	0x08
	.zero		1


	//   ....[1]....
        /*0314*/ 	.word	0x00000280
        /*0318*/ 	.word	0x000000ff
        /*031c*/ 	.word	0x00022820
        /*0320*/ 	.short	0x0100
        /*0322*/ 	.byte	0x08
	.zero		1


	//   ....[2]....
        /*0324*/ 	.word	0x00000370
        /*0328*/ 	.word	0x000000ff
        /*032c*/ 	.word	0x00022830
        /*0330*/ 	.short	0x0100
        /*0332*/ 	.byte	0x08
	.zero		1


	//   ....[3]....
        /*0334*/ 	.word	0x00000380
        /*0338*/ 	.word	0x000000ff
        /*033c*/ 	.word	0x00022840
        /*0340*/ 	.short	0x0100
        /*0342*/ 	.byte	0x08
	.zero		1


	//   ....[4]....
        /*0344*/ 	.word	0x00000390
        /*0348*/ 	.word	0x000000ff
        /*034c*/ 	.word	0x00022838
        /*0350*/ 	.short	0x0100
        /*0352*/ 	.byte	0x08
	.zero		1


	//   ....[5]....
        /*0354*/ 	.word	0x000003a0
        /*0358*/ 	.word	0x000000ff
        /*035c*/ 	.word	0x00022848
        /*0360*/ 	.short	0x0100
        /*0362*/ 	.byte	0x08
	.zero		1


	//   ....[6]....
        /*0364*/ 	.word	0x000004d0
        /*0368*/ 	.word	0x000000ff
        /*036c*/ 	.word	0x00022850
        /*0370*/ 	.short	0x0100
        /*0372*/ 	.byte	0x08
	.zero		1


	//   ....[7]....
        /*0374*/ 	.word	0x000004e0
        /*0378*/ 	.word	0x000000ff
        /*037c*/ 	.word	0x00022860
        /*0380*/ 	.short	0x0100
        /*0382*/ 	.byte	0x08
	.zero		1


	//   ....[8]....
        /*0384*/ 	.word	0x000004f0
        /*0388*/ 	.word	0x000000ff
        /*038c*/ 	.word	0x00022858
        /*0390*/ 	.short	0x0100
        /*0392*/ 	.byte	0x08
	.zero		1


	//   ....[9]....
        /*0394*/ 	.word	0x00000500
        /*0398*/ 	.word	0x000000ff
        /*039c*/ 	.word	0x00022868
        /*03a0*/ 	.short	0x0100
        /*03a2*/ 	.byte	0x08
	.zero		1


	//   ....[10]....
        /*03a4*/ 	.word	0x000005f0
        /*03a8*/ 	.word	0x000000ff
        /*03ac*/ 	.word	0x00022870
        /*03b0*/ 	.short	0x0100
        /*03b2*/ 	.byte	0x06
	.zero		1


	//   ....[11]....
        /*03b4*/ 	.word	0x00000600
        /*03b8*/ 	.word	0x000000ff
        /*03bc*/ 	.word	0x00022880
        /*03c0*/ 	.short	0x0100
        /*03c2*/ 	.byte	0x06
	.zero		1


	//   ....[12]....
        /*03c4*/ 	.word	0x00000610
        /*03c8*/ 	.word	0x000000ff
        /*03cc*/ 	.word	0x00022878
        /*03d0*/ 	.short	0x0100
        /*03d2*/ 	.byte	0x06
	.zero		1


	//   ....[13]....
        /*03d4*/ 	.word	0x00000620
        /*03d8*/ 	.word	0x000000ff
        /*03dc*/ 	.word	0x00022888
        /*03e0*/ 	.short	0x0100
        /*03e2*/ 	.byte	0x06
	.zero		1


	//   ....[14]....
        /*03e4*/ 	.word	0x00000750
        /*03e8*/ 	.word	0x000000ff
        /*03ec*/ 	.word	0x00022890
        /*03f0*/ 	.short	0x0100
        /*03f2*/ 	.byte	0x08
	.zero		1


	//   ....[15]....
        /*03f4*/ 	.word	0x00000760
        /*03f8*/ 	.word	0x000000ff
        /*03fc*/ 	.word	0x000228a0
        /*0400*/ 	.short	0x0100
        /*0402*/ 	.byte	0x08
	.zero		1


	//   ....[16]....
        /*0404*/ 	.word	0x00000770
        /*0408*/ 	.word	0x000000ff
        /*040c*/ 	.word	0x00022898
        /*0410*/ 	.short	0x0100
        /*0412*/ 	.byte	0x08
	.zero		1


	//   ....[17]....
        /*0414*/ 	.word	0x00000780
        /*0418*/ 	.word	0x000000ff
        /*041c*/ 	.word	0x000228a8
        /*0420*/ 	.short	0x0100
        /*0422*/ 	.byte	0x08
	.zero		1


	//   ....[18]....
        /*0424*/ 	.word	0x000008b0
        /*0428*/ 	.word	0x000000ff
        /*042c*/ 	.word	0x000228b0
        /*0430*/ 	.short	0x0100
        /*0432*/ 	.byte	0x08
	.zero		1


	//   ....[19]....
        /*0434*/ 	.word	0x000008c0
        /*0438*/ 	.word	0x000000ff
        /*043c*/ 	.word	0x000228c0
        /*0440*/ 	.short	0x0100
        /*0442*/ 	.byte	0x08
	.zero		1


	//   ....[20]....
        /*0444*/ 	.word	0x000008d0
        /*0448*/ 	.word	0x000000ff
        /*044c*/ 	.word	0x000228b8
        /*0450*/ 	.short	0x0100
        /*0452*/ 	.byte	0x08
	.zero		1


	//   ....[21]....
        /*0454*/ 	.word	0x000008e0
        /*0458*/ 	.word	0x000000ff
        /*045c*/ 	.word	0x000228c8
        /*0460*/ 	.short	0x0100
        /*0462*/ 	.byte	0x08
	.zero		1


	//   ....[22]....
        /*0464*/ 	.word	0x00001620
        /*0468*/ 	.word	0x000000ff
        /*046c*/ 	.word	0x00022800
        /*0470*/ 	.short	0x010a
        /*0472*/ 	.byte	0x27
	.zero		1


	//   ....[23]....
        /*0474*/ 	.word	0x000016b0
        /*0478*/ 	.word	0x000000ff
        /*047c*/ 	.word	0x00022830
        /*0480*/ 	.short	0x010a
        /*0482*/ 	.byte	0x27
	.zero		1


	//   ....[24]....
        /*0484*/ 	.word	0x000016f0
        /*0488*/ 	.word	0x000000ff
        /*048c*/ 	.word	0x00022830
        /*0490*/ 	.short	0x010a
        /*0492*/ 	.byte	0x27
	.zero		1


	//   ....[25]....
        /*0494*/ 	.word	0x00002c60
        /*0498*/ 	.word	0x00000006
        /*049c*/ 	.word	0x00000000
        /*04a0*/ 	.short	0x0101
        /*04a2*/ 	.byte	0x3f
	.zero		1


	//   ....[26]....
        /*04a4*/ 	.word	0x000030c0
        /*04a8*/ 	.word	0x000000ff
        /*04ac*/ 	.word	0x00022850
        /*04b0*/ 	.short	0x010a
        /*04b2*/ 	.byte	0x27
	.zero		1


	//   ....[27]....
        /*04b4*/ 	.word	0x00003100
        /*04b8*/ 	.word	0x000000ff
        /*04bc*/ 	.word	0x00022850
        /*04c0*/ 	.short	0x010a
        /*04c2*/ 	.byte	0x27
	.zero		1


	//   ....[28]....
        /*04c4*/ 	.word	0x00003510
        /*04c8*/ 	.word	0x0000000b
        /*04cc*/ 	.word	0x00000000
        /*04d0*/ 	.short	0x0101
        /*04d2*/ 	.byte	0x3f
	.zero		1


	//   ....[29]....
        /*04d4*/ 	.word	0x00003640
        /*04d8*/ 	.word	0x000000ff
        /*04dc*/ 	.word	0x00022830
        /*04e0*/ 	.short	0x010a
        /*04e2*/ 	.byte	0x1d
	.zero		1


	//   ....[30]....
        /*04e4*/ 	.word	0x00003680
        /*04e8*/ 	.word	0x000000ff
        /*04ec*/ 	.word	0x00022830
        /*04f0*/ 	.short	0x010a
        /*04f2*/ 	.byte	0x1d
	.zero		1


	//   ....[31]....
        /*04f4*/ 	.word	0x00004a60
        /*04f8*/ 	.word	0x00000007
        /*04fc*/ 	.word	0x00000000
        /*0500*/ 	.short	0x0101
        /*0502*/ 	.byte	0x3f
	.zero		1


	//   ....[32]....
        /*0504*/ 	.word	0x00005630
        /*0508*/ 	.word	0x000000ff
        /*050c*/ 	.word	0x00022850
        /*0510*/ 	.short	0x010a
        /*0512*/ 	.byte	0x1d
	.zero		1


	//   ....[33]....
        /*0514*/ 	.word	0x00005670
        /*0518*/ 	.word	0x000000ff
        /*051c*/ 	.word	0x00022850
        /*0520*/ 	.short	0x010a
        /*0522*/ 	.byte	0x1d
	.zero		1


	//   ....[34]....
        /*0524*/ 	.word	0x00005950
        /*0528*/ 	.word	0x000000b1
        /*052c*/ 	.word	0x00000000
        /*0530*/ 	.short	0x0101
        /*0532*/ 	.byte	0x3f
	.zero		1


	//   ....[35]....
        /*0534*/ 	.word	0x00005a70
        /*0538*/ 	.word	0x000000ff
        /*053c*/ 	.word	0x00022830
        /*0540*/ 	.short	0x010a
        /*0542*/ 	.byte	0x19
	.zero		1


	//   ....[36]....
        /*0544*/ 	.word	0x00005ab0
        /*0548*/ 	.word	0x000000ff
        /*054c*/ 	.word	0x00022830
        /*0550*/ 	.short	0x010a
        /*0552*/ 	.byte	0x19
	.zero		1


	//   ....[37]....
        /*0554*/ 	.word	0x00006a10
        /*0558*/ 	.word	0x0000009a
        /*055c*/ 	.word	0x00000000
        /*0560*/ 	.short	0x0101
        /*0562*/ 	.byte	0x3f
	.zero		1


	//   ....[38]....
        /*0564*/ 	.word	0x00007300
        /*0568*/ 	.word	0x000000ff
        /*056c*/ 	.word	0x00022850
        /*0570*/ 	.short	0x010a
        /*0572*/ 	.byte	0x19
	.zero		1


	//   ....[39]....
        /*0574*/ 	.word	0x00007340
        /*0578*/ 	.word	0x000000ff
        /*057c*/ 	.word	0x00022850
        /*0580*/ 	.short	0x010a
        /*0582*/ 	.byte	0x19
	.zero		1


	//   ....[40]....
        /*0584*/ 	.word	0x00007610
        /*0588*/ 	.word	0x000000ba
        /*058c*/ 	.word	0x00000000
        /*0590*/ 	.short	0x0101
        /*0592*/ 	.byte	0x3f
	.zero		1


	//   ....[41]....
        /*0594*/ 	.word	0x000088c0
        /*0598*/ 	.word	0x000000ff
        /*059c*/ 	.word	0x00000000
        /*05a0*/ 	.short	0x0101
        /*05a2*/ 	.byte	0x04
	.zero		1


	//   ....[42]....
        /*05a4*/ 	.word	0x0000b2b0
        /*05a8*/ 	.word	0x000000ff
        /*05ac*/ 	.word	0x00022840
        /*05b0*/ 	.short	0x010a
        /*05b2*/ 	.byte	0x26
	.zero		1


	//   ....[43]....
        /*05b4*/ 	.word	0x0000be10
        /*05b8*/ 	.word	0x000000ff
        /*05bc*/ 	.word	0x00022800
        /*05c0*/ 	.short	0x0107
        /*05c2*/ 	.byte	0x26
	.zero		1


	//   ....[44]....
        /*05c4*/ 	.word	0x0000be50
        /*05c8*/ 	.word	0x000000ff
        /*05cc*/ 	.word	0x00022800
        /*05d0*/ 	.short	0x0101
        /*05d2*/ 	.byte	0x26
	.zero		1


	//   ....[45]....
        /*05d4*/ 	.word	0x0000be60
        /*05d8*/ 	.word	0x000000ff
        /*05dc*/ 	.word	0x00022820
        /*05e0*/ 	.short	0x010a
        /*05e2*/ 	.byte	0x26
	.zero		1


	//   ....[46]....
        /*05e4*/ 	.word	0x0000bec0
        /*05e8*/ 	.word	0x000000ff
        /*05ec*/ 	.word	0x00022860
        /*05f0*/ 	.short	0x010a
        /*05f2*/ 	.byte	0x26
	.zero		1


	//   ....[47]....
        /*05f4*/ 	.word	0x0000c740
        /*05f8*/ 	.word	0x000000ff
        /*05fc*/ 	.word	0x00022848
        /*0600*/ 	.short	0x010a
        /*0602*/ 	.byte	0x26
	.zero		1


	//   ....[48]....
        /*0604*/ 	.word	0x0000c910
        /*0608*/ 	.word	0x000000ff
        /*060c*/ 	.word	0x00022868
        /*0610*/ 	.short	0x010a
        /*0612*/ 	.byte	0x26
	.zero		1


	//   ....[49]....
        /*0614*/ 	.word	0x0000cf80
        /*0618*/ 	.word	0x000000ff
        /*061c*/ 	.word	0x00022840
        /*0620*/ 	.short	0x010a
        /*0622*/ 	.byte	0x26
	.zero		1


	//   ....[50]....
        /*0624*/ 	.word	0x0000d160
        /*0628*/ 	.word	0x000000ff
        /*062c*/ 	.word	0x00022860
        /*0630*/ 	.short	0x010a
        /*0632*/ 	.byte	0x26
	.zero		1


	//   ....[51]....
        /*0634*/ 	.word	0x0000d800
        /*0638*/ 	.word	0x000000ff
        /*063c*/ 	.word	0x00022848
        /*0640*/ 	.short	0x010a
        /*0642*/ 	.byte	0x26
	.zero		1


	//   ....[52]....
        /*0644*/ 	.word	0x0000d9e0
        /*0648*/ 	.word	0x000000ff
        /*064c*/ 	.word	0x00022868
        /*0650*/ 	.short	0x010a
        /*0652*/ 	.byte	0x26
	.zero		1


	//   ....[53]....
        /*0654*/ 	.word	0x0000dec0
        /*0658*/ 	.word	0x00000002
        /*065c*/ 	.word	0x00022820
        /*0660*/ 	.short	0x010a
        /*0662*/ 	.byte	0x3f
	.zero		1


	//   ....[54]....
        /*0664*/ 	.word	0x0000e040
        /*0668*/ 	.word	0x00000007
        /*066c*/ 	.word	0x00000000
        /*0670*/ 	.short	0x010a
        /*0672*/ 	.byte	0x3f
	.zero		1


	//   ....[55]....
        /*0674*/ 	.word	0x0000e0b0
        /*0678*/ 	.word	0x00000005
        /*067c*/ 	.word	0x00000000
        /*0680*/ 	.short	0x010a
        /*0682*/ 	.byte	0x3f
	.zero		1


	//   ....[56]....
        /*0684*/ 	.word	0x0000e110
        /*0688*/ 	.word	0x00000005
        /*068c*/ 	.word	0x00000000
        /*0690*/ 	.short	0x010a
        /*0692*/ 	.byte	0x3f
	.zero		1


	//   ....[57]....
        /*0694*/ 	.word	0x0000e140
        /*0698*/ 	.word	0x00000003
        /*069c*/ 	.word	0x00000000
        /*06a0*/ 	.short	0x010a
        /*06a2*/ 	.byte	0x3f
	.zero		1


	//   ....[58]....
        /*06a4*/ 	.word	0x0000e1b0
        /*06a8*/ 	.word	0x00000003
        /*06ac*/ 	.word	0x00022800
        /*06b0*/ 	.short	0x010a
        /*06b2*/ 	.byte	0x3f
	.zero		1


	//   ....[59]....
        /*06b4*/ 	.word	0x0000e210
        /*06b8*/ 	.word	0x00000003
        /*06bc*/ 	.word	0x00022830
        /*06c0*/ 	.short	0x010a
        /*06c2*/ 	.byte	0x3f
	.zero		1


	//   ....[60]....
        /*06c4*/ 	.word	0x0000e260
        /*06c8*/ 	.word	0x0000000b
        /*06cc*/ 	.word	0x00022850
        /*06d0*/ 	.short	0x010a
        /*06d2*/ 	.byte	0x3f
	.zero		1


	//   ....[61]....
        /*06d4*/ 	.word	0x0000e2c0
        /*06d8*/ 	.word	0x00000005
        /*06dc*/ 	.word	0x00022830
        /*06e0*/ 	.short	0x010a
        /*06e2*/ 	.byte	0x3f
	.zero		1


	//   ....[62]....
        /*06e4*/ 	.word	0x0000e310
        /*06e8*/ 	.word	0x000000b1
        /*06ec*/ 	.word	0x00022850
        /*06f0*/ 	.short	0x010a
        /*06f2*/ 	.byte	0x3f
	.zero		1


	//   ....[63]....
        /*06f4*/ 	.word	0x0000e370
        /*06f8*/ 	.word	0x00000004
        /*06fc*/ 	.word	0x00022830
        /*0700*/ 	.short	0x010a
        /*0702*/ 	.byte	0x3f
	.zero		1


	//   ....[64]....
        /*0704*/ 	.word	0x0000e3c0
        /*0708*/ 	.word	0x000000ba
        /*070c*/ 	.word	0x00022850
        /*0710*/ 	.short	0x010a
        /*0712*/ 	.byte	0x3f
	.zero		1


	//   ....[65]....
        /*0714*/ 	.word	0x0000e520
        /*0718*/ 	.word	0x00000003
        /*071c*/ 	.word	0x00022840
        /*0720*/ 	.short	0x010a
        /*0722*/ 	.byte	0x3f
	.zero		1


	//   ....[66]....
        /*0724*/ 	.word	0x0000ef30
        /*0728*/ 	.word	0x00000003
        /*072c*/ 	.word	0x00022820
        /*0730*/ 	.short	0x010a
        /*0732*/ 	.byte	0x3f
	.zero		1


	//   ....[67]....
        /*0734*/ 	.word	0x0000ef90
        /*0738*/ 	.word	0x00000003
        /*073c*/ 	.word	0x00022860
        /*0740*/ 	.short	0x010a
        /*0742*/ 	.byte	0x3f
	.zero		1


	//   ....[68]....
        /*0744*/ 	.word	0x0000eff0
        /*0748*/ 	.word	0x00000003
        /*074c*/ 	.word	0x00022848
        /*0750*/ 	.short	0x010a
        /*0752*/ 	.byte	0x3f
	.zero		1


	//   ....[69]....
        /*0754*/ 	.word	0x0000f050
        /*0758*/ 	.word	0x00000003
        /*075c*/ 	.word	0x00022868
        /*0760*/ 	.short	0x010a
        /*0762*/ 	.byte	0x3f
	.zero		1


	//   ....[70]....
        /*0764*/ 	.word	0x0000f0b0
        /*0768*/ 	.word	0x00000003
        /*076c*/ 	.word	0x00022840
        /*0770*/ 	.short	0x010a
        /*0772*/ 	.byte	0x3f
	.zero		1


	//   ....[71]....
        /*0774*/ 	.word	0x0000f110
        /*0778*/ 	.word	0x00000003
        /*077c*/ 	.word	0x00022860
        /*0780*/ 	.short	0x010a
        /*0782*/ 	.byte	0x3f
	.zero		1


	//   ....[72]....
        /*0784*/ 	.word	0x0000f170
        /*0788*/ 	.word	0x00000003
        /*078c*/ 	.word	0x00022848
        /*0790*/ 	.short	0x010a
        /*0792*/ 	.byte	0x3f
	.zero		1


	//   ....[73]....
        /*0794*/ 	.word	0x0000f1d0
        /*0798*/ 	.word	0x00000003
        /*079c*/ 	.word	0x00022868
        /*07a0*/ 	.short	0x010a
        /*07a2*/ 	.byte	0x3f
	.zero		1


	//   ....[74]....
        /*07a4*/ 	.word	0x0000f220
        /*07a8*/ 	.word	0x00000002
        /*07ac*/ 	.word	0x00022820
        /*07b0*/ 	.short	0x010a
        /*07b2*/ 	.byte	0x3f
	.zero		1


	//   ....[75]....
        /*07b4*/ 	.word	0x0000f3c0
        /*07b8*/ 	.word	0x00000007
        /*07bc*/ 	.word	0x00000000
        /*07c0*/ 	.short	0x010a
        /*07c2*/ 	.byte	0x3f
	.zero		1


	//   ....[76]....
        /*07c4*/ 	.word	0x0000f410
        /*07c8*/ 	.word	0x00000005
        /*07cc*/ 	.word	0x00000000
        /*07d0*/ 	.short	0x010a
        /*07d2*/ 	.byte	0x3f
	.zero		1


	//   ....[77]....
        /*07d4*/ 	.word	0x0000f460
        /*07d8*/ 	.word	0x00000005
        /*07dc*/ 	.word	0x00000000
        /*07e0*/ 	.short	0x010a
        /*07e2*/ 	.byte	0x3f
	.zero		1


	//----- nvinfo : EIATTR_NUM_MBARRIERS
	.align		4
.L_1473:
        /*07e4*/ 	.byte	0x03, 0x38
        /*07e6*/ 	.short	0x0016


	//----- nvinfo : EIATTR_EXIT_INSTR_OFFSETS
	.align		4
        /*07e8*/ 	.byte	0x04, 0x1c
        /*07ea*/ 	.short	(.L_1475 - .L_1474)


	//   ....[0]....
.L_1474:
        /*07ec*/ 	.word	0x0000e190


	//----- nvinfo : EIATTR_MAX_THREADS
	.align		4
.L_1475:
        /*07f0*/ 	.byte	0x04, 0x05
        /*07f2*/ 	.short	(.L_1477 - .L_1476)
.L_1476:
        /*07f4*/ 	.word	0x00000180
        /*07f8*/ 	.word	0x00000001
        /*07fc*/ 	.word	0x00000001


	//----- nvinfo : EIATTR_CRS_STACK_SIZE
	.align		4
.L_1477:
        /*0800*/ 	.byte	0x04, 0x1e
        /*0802*/ 	.short	(.L_1479 - .L_1478)
.L_1478:
        /*0804*/ 	.word	0x00000000


	//----- nvinfo : EIATTR_CBANK_PARAM_SIZE
	.align		4
.L_1479:
        /*0808*/ 	.byte	0x03, 0x19
        /*080a*/ 	.short	0x0a70


	//----- nvinfo : EIATTR_PARAM_CBANK
	.align		4
        /*080c*/ 	.byte	0x04, 0x0a
        /*080e*/ 	.short	(.L_1481 - .L_1480)
	.align		4
.L_1480:
        /*0810*/ 	.word	index@(.nv.constant0._ZN7cutlass13device_kernelIN5flash11enable_sm90INS1_16FlashAttnFwdSm90INS1_25CollectiveMainloopFwdSm90ILi2EN4cute5tupleIJNS5_1CILi1EEES8_S8_EEENS6_IJNS7_ILi128EEENS7_ILi96EEENS7_ILi64EEEEEELi256ENS_6half_tEfNS_4arch4Sm90ELb1ELb0ELb0ELb0ELb0ELb0ELb0ELb1ELb0ELb1ELb1ELb0EEENS1_21CollectiveEpilogueFwdINS6_IJSA_NS7_ILi256EEESB_EEES9_SE_SG_Li256ELb0ELb1ELb1ELb0EEENS1_19SingleTileSchedulerILb0ELb1ELb1ELi128EEEEEEEEEvNT_6ParamsE)
        /*0814*/ 	.short	0x0210
        /*0816*/ 	.short	0x0a70


	//----- nvinfo : EIATTR_SW_WAR
	.align		4
.L_1481:
        /*0818*/ 	.byte	0x04, 0x36
        /*081a*/ 	.short	(.L_1483 - .L_1482)
.L_1482:
        /*081c*/ 	.word	0x00000008
.L_1483:


//--------------------- .nv.info._ZN7cutlass13device_kernelIN5flash11enable_sm90INS1_16FlashAttnFwdSm90INS1_25CollectiveMainloopFwdSm90ILi2EN4cute5tupleIJNS5_1CILi1EEES8_S8_EEENS6_IJNS7_ILi128EEENS7_ILi96EEENS7_ILi64EEEEEELi256ENS_6half_tEfNS_4arch4Sm90ELb1ELb0ELb0ELb0ELb0ELb0ELb1ELb1ELb0ELb1ELb1ELb0EEENS1_21CollectiveEpilogueFwdINS6_IJSA_NS7_ILi256EEESB_EEES9_SE_SG_Li256ELb0ELb1ELb1ELb0EEENS1_19SingleTileSchedulerILb0ELb1ELb1ELi128EEEEEEEEEvNT_6ParamsE --------------------------
	.section	.nv.info._ZN7cutlass13device_kernelIN5flash11enable_sm90INS1_16FlashAttnFwdSm90INS1_25CollectiveMainloopFwdSm90ILi2EN4cute5tupleIJNS5_1CILi1EEES8_S8_EEENS6_IJNS7_ILi128EEENS7_ILi96EEENS7_ILi64EEEEEELi256ENS_6half_tEfNS_4arch4Sm90ELb1ELb0ELb0ELb0ELb0ELb0ELb1ELb1ELb0ELb1ELb1ELb0EEENS1_21CollectiveEpilogueFwdINS6_IJSA_NS7_ILi256EEESB_EEES9_SE_SG_Li256ELb0ELb1ELb1ELb0EEENS1_19SingleTileSchedulerILb0ELb1ELb1ELi128EEEEEEEEEvNT_6ParamsE,"",@"SHT_CUDA_INFO"
	.sectionflags	@""
	.align	4


	//----- nvinfo : EIATTR_CUDA_API_VERSION
	.align		4
        /*0000*/ 	.byte	0x04, 0x37
        /*0002*/ 	.short	(.L_1485 - .L_1484)
.L_1484:
        /*0004*/ 	.word	0x00000082


	//----- nvinfo : EIATTR_KPARAM_INFO
	.align		4
.L_1485:
        /*0008*/ 	.byte	0x04, 0x17
        /*000a*/ 	.short	(.L_1487 - .L_1486)
.L_1486:
        /*000c*/ 	.word	0x00000000
        /*0010*/ 	.short	0x0000
        /*0012*/ 	.short	0x0070
        /*0014*/ 	.byte	0x00, 0xf0, 0x01, 0x2c


	//----- nvinfo : EIATTR_SPARSE_MMA_MASK
	.align		4
.L_1487:
        /*0018*/ 	.byte	0x03, 0x50
        /*001a*/ 	.short	0x0000


	//----- nvinfo : EIATTR_MAXREG_COUNT
	.align		4
        /*001c*/ 	.byte	0x03, 0x1b
        /*001e*/ 	.short	0x00a8


	//----- nvinfo : EIATTR_NUM_BARRIERS
	.align		4
        /*0020*/ 	.byte	0x02, 0x4c
        /*0022*/ 	.byte	0x10
	.zero		1


	//----- nvinfo : EIATTR_EXTERNS
	.align		4
        /*0024*/ 	.byte	0x04, 0x0f
        /*0026*/ 	.short	(.L_1489 - .L_1488)


	//   ....[0]....
	.align		4
.L_1488:
        /*0028*/ 	.word	index@(__assertfail)


	//----- nvinfo : EIATTR_ANNOTATIONS
	.align		4
.L_1489:
        /*002c*/ 	.byte	0x04, 0x55
        /*002e*/ 	.short	(.L_1491 - .L_1490)


	//   ....[0]....
.L_1490:
        /* <DEDUP_REMOVED lines=27> */


	//----- nvinfo : EIATTR_MERCURY_ISA_VERSION
	.align		4
.L_1491:
        /*01c8*/ 	.byte	0x03, 0x5f
        /*01ca*/ 	.short	0x0101


	//----- nvinfo : EIATTR_INT_WARP_WIDE_INSTR_OFFSETS
	.align		4
        /*01cc*/ 	.byte	0x04, 0x31
        /*01ce*/ 	.short	(.L_1493 - .L_1492)


	//   ....[0]....
.L_1492:
        /*01d0*/ 	.word	0x00000120


	//   ....[1]....
        /*01d4*/ 	.word	0x00000160


	//   ....[2]....
        /*01d8*/ 	.word	0x000001d0


	//   ....[3]....
        /*01dc*/ 	.word	0x00000240


	//----- nvinfo : EIATTR_COOP_GROUP_MASK_REGIDS
	.align		4
.L_1493:
        /*01e0*/ 	.byte	0x04, 0x29
        /*01e2*/ 	.short	(.L_1495 - .L_1494)


	//   ....[0]....
.L_1494:
        /*01e4*/ 	.word	0xffffffff


	//   ....[1]....
        /*01e8*/ 	.word	0xffffffff


	//   ....[2]....
        /*01ec*/ 	.word	0xffffffff


	//   ....[3]....
        /*01f0*/ 	.word	0xffffffff


	//   ....[4]....
        /*01f4*/ 	.word	0xffffffff


	//   ....[5]....
        /*01f8*/ 	.word	0xffffffff


	//   ....[6]....
        /*01fc*/ 	.word	0xffffffff


	//   ....[7]....
        /*0200*/ 	.word	0xffffffff


	//   ....[8]....
        /*0204*/ 	.word	0xffffffff


	//   ....[9]....
        /*0208*/ 	.word	0xffffffff


	//   ....[10]....
        /*020c*/ 	.word	0xffffffff


	//   ....[11]....
        /*0210*/ 	.word	0xffffffff


	//   ....[12]....
        /*0214*/ 	.word	0xffffffff


	//   ....[13]....
        /*0218*/ 	.word	0xffffffff


	//   ....[14]....
        /*021c*/ 	.word	0xffffffff


	//   ....[15]....
        /*0220*/ 	.word	0xffffffff


	//   ....[16]....
        /*0224*/ 	.word	0xffffffff


	//   ....[17]....
        /*0228*/ 	.word	0xffffffff


	//   ....[18]....
        /*022c*/ 	.word	0xffffffff


	//   ....[19]....
        /*0230*/ 	.word	0xffffffff


	//   ....[20]....
        /*0234*/ 	.word	0xffffffff


	//   ....[21]....
        /*0238*/ 	.word	0xffffffff


	//   ....[22]....
        /*023c*/ 	.word	0xffffffff


	//   ....[23]....
        /*0240*/ 	.word	0xffffffff


	//   ....[24]....
        /*0244*/ 	.word	0xffffffff


	//   ....[25]....
        /*0248*/ 	.word	0xffffffff


	//   ....[26]....
        /*024c*/ 	.word	0xffffffff


	//   ....[27]....
        /*0250*/ 	.word	0xffffffff


	//   ....[28]....
        /*0254*/ 	.word	0xffffffff


	//   ....[29]....
        /*0258*/ 	.word	0xffffffff


	//   ....[30]....
        /*025c*/ 	.word	0xffffffff


	//   ....[31]....
        /*0260*/ 	.word	0xffffffff


	//   ....[32]....
        /*0264*/ 	.word	0xffffffff


	//   ....[33]....
        /*0268*/ 	.word	0xffffffff


	//   ....[34]....
        /*026c*/ 	.word	0xffffffff


	//   ....[35]....
        /*0270*/ 	.word	0xffffffff


	//   ....[36]....
        /*0274*/ 	.word	0xffffffff


	//   ....[37]....
        /*0278*/ 	.word	0xffffffff


	//   ....[38]....
        /*027c*/ 	.word	0xffffffff


	//   ....[39]....
        /*0280*/ 	.word	0xffffffff


	//   ....[40]....
        /*0284*/ 	.word	0xffffffff


	//   ....[41]....
        /*0288*/ 	.word	0xffffffff


	//   ....[42]....
        /*028c*/ 	.word	0xffffffff


	//   ....[43]....
        /*0290*/ 	.word	0xffffffff


	//   ....[44]....
        /*0294*/ 	.word	0xffffffff


	//   ....[45]....
        /*0298*/ 	.word	0xffffffff


	//   ....[46]....
        /*029c*/ 	.word	0xffffffff


	//   ....[47]....
        /*02a0*/ 	.word	0xffffffff


	//   ....[48]....
        /*02a4*/ 	.word	0xffffffff


	//   ....[49]....
        /*02a8*/ 	.word	0xffffffff


	//   ....[50]....
        /*02ac*/ 	.word	0xffffffff


	//   ....[51]....
        /*02b0*/ 	.word	0xffffffff


	//   ....[52]....
        /*02b4*/ 	.word	0xffffffff


	//   ....[53]....
        /*02b8*/ 	.word	0xffffffff


	//   ....[54]....
        /*02bc*/ 	.word	0xffffffff


	//   ....[55]....
        /*02c0*/ 	.word	0xffffffff


	//   ....[56]....
        /*02c4*/ 	.word	0xffffffff


	//   ....[57]....
        /*02c8*/ 	.word	0xffffffff


	//   ....[58]....
        /*02cc*/ 	.word	0xffffffff


	//   ....[59]....
        /*02d0*/ 	.word	0xffffffff


	//   ....[60]....
        /*02d4*/ 	.word	0xffffffff


	//   ....[61]....
        /*02d8*/ 	.word	0xffffffff


	//   ....[62]....
        /*02dc*/ 	.word	0xffffffff


	//   ....[63]....
        /*02e0*/ 	.word	0xffffffff


	//   ....[64]....
        /*02e4*/ 	.word	0xffffffff


	//   ....[65]....
        /*02e8*/ 	.word	0xffffffff


	//   ....[66]....
        /*02ec*/ 	.word	0xffffffff


	//   ....[67]....
        /*02f0*/ 	.word	0xffffffff


	//   ....[68]....
        /*02f4*/ 	.word	0xffffffff


	//   ....[69]....
        /*02f8*/ 	.word	0xffffffff


	//   ....[70]....
        /*02fc*/ 	.word	0xffffffff


	//   ....[71]....
        /*0300*/ 	.word	0x0500000f


	//   ....[72]....
        /*0304*/ 	.word	0x0500000f


	//   ....[73]....
        /*0308*/ 	.word	0x0500000f


	//   ....[74]....
        /*030c*/ 	.word	0x0500000f


	//   ....[75]....
        /*0310*/ 	.word	0x0500000f


	//   ....[76]....
        /*0314*/ 	.word	0x0500000f


	//   ....[77]....
        /*0318*/ 	.word	0x0500000f


	//   ....[78]....
        /*031c*/ 	.word	0x0500000f


	//   ....[79]....
        /*0320*/ 	.word	0x0500000f


	//   ....[80]....
        /*0324*/ 	.word	0x0500000f


	//   ....[81]....
        /*0328*/ 	.word	0x0500000f


	//   ....[82]....
        /*032c*/ 	.word	0x0500000f


	//   ....[83]....
        /*0330*/ 	.word	0x0500000f


	//   ....[84]....
        /*0334*/ 	.word	0x0500000f


	//   ....[85]....
        /*0338*/ 	.word	0x0500000f


	//   ....[86]....
        /*033c*/ 	.word	0x0500000f


	//   ....[87]....
        /*0340*/ 	.word	0x0500000f


	//   ....[88]....
        /*0344*/ 	.word	0x0500000f


	//   ....[89]....
        /*0348*/ 	.word	0x0500000f


	//   ....[90]....
        /*034c*/ 	.word	0x0500000f


	//   ....[91]....
        /*0350*/ 	.word	0x0500000f


	//   ....[92]....
        /*0354*/ 	.word	0x0500000f


	//   ....[93]....
        /*0358*/ 	.word	0x0500000f


	//   ....[94]....
        /*035c*/ 	.word	0x0500000f


	//   ....[95]....
        /*0360*/ 	.word	0x0500000f


	//   ....[96]....
        /*0364*/ 	.word	0x0500000f


	//   ....[97]....
        /*0368*/ 	.word	0x0500000f


	//   ....[98]....
        /*036c*/ 	.word	0x0500000f


	//   ....[99]....
        /*0370*/ 	.word	0x0500000f


	//   ....[100]....
        /*0374*/ 	.word	0x0500000f


	//   ....[101]....
        /*0378*/ 	.word	0x0500000f


	//   ....[102]....
        /*037c*/ 	.word	0x0500000f


	//   ....[103]....
        /*0380*/ 	.word	0x0500000f


	//   ....[104]....
        /*0384*/ 	.word	0x0500000f


	//----- nvinfo : EIATTR_COOP_GROUP_INSTR_OFFSETS
	.align		4
.L_1495:
        /*0388*/ 	.byte	0x04, 0x28
        /*038a*/ 	.short	(.L_1497 - .L_1496)


	//   ....[0]....
.L_1496:
        /*038c*/ 	.word	0x00000060


	//   ....[1]....
        /*0390*/ 	.word	0x00000130


	//   ....[2]....
        /*0394*/ 	.word	0x000001f0


	//   ....[3]....
        /*0398*/ 	.word	0x000003c0


	//   ....[4]....
        /*039c*/ 	.word	0x00000520


	//   ....[5]....
        /*03a0*/ 	.word	0x00000640


	//   ....[6]....
        /*03a4*/ 	.word	0x000007a0


	//   ....[7]....
        /*03a8*/ 	.word	0x00001480


	//   ....[8]....
        /*03ac*/ 	.word	0x00002890


	//   ....[9]....
        /*03b0*/ 	.word	0x000028c0


	//   ....[10]....
        /*03b4*/ 	.word	0x00003210


	//   ....[11]....
        /*03b8*/ 	.word	0x00003230


	//   ....[12]....
        /*03bc*/ 	.word	0x00003250


	//   ....[13]....
        /*03c0*/ 	.word	0x00003270


	//   ....[14]....
        /*03c4*/ 	.word	0x00004a60


	//   ....[15]....
        /*03c8*/ 	.word	0x00004d60


	//   ....[16]....
        /*03cc*/ 	.word	0x00005680


	//   ....[17]....
        /*03d0*/ 	.word	0x00005700


	//   ....[18]....
        /*03d4*/ 	.word	0x00005720


	//   ....[19]....
        /*03d8*/ 	.word	0x00005740


	//   ....[20]....
        /*03dc*/ 	.word	0x00007a50


	//   ....[21]....
        /*03e0*/ 	.word	0x00007ac0


	//   ....[22]....
        /*03e4*/ 	.word	0x00007ad0


	//   ....[23]....
        /*03e8*/ 	.word	0x00007b00


	//   ....[24]....
        /*03ec*/ 	.word	0x000090a0


	//   ....[25]....
        /*03f0*/ 	.word	0x000090c0


	//   ....[26]....
        /*03f4*/ 	.word	0x00009110


	//   ....[27]....
        /*03f8*/ 	.word	0x00009120


	//   ....[28]....
        /*03fc*/ 	.word	0x0000a250


	//   ....[29]....
        /*0400*/ 	.word	0x0000a2b0


	//   ....[30]....
        /*0404*/ 	.word	0x0000a2f0


	//   ....[31]....
        /*0408*/ 	.word	0x0000a320


	//   ....[32]....
        /*040c*/ 	.word	0x0000a350


	//   ....[33]....
        /*0410*/ 	.word	0x0000a370


	//   ....[34]....
        /*0414*/ 	.word	0x0000aff0


	//   ....[35]....
        /*0418*/ 	.word	0x0000b000


	//   ....[36]....
        /*041c*/ 	.word	0x0000c070


	//   ....[37]....
        /*0420*/ 	.word	0x0000cc20


	//   ....[38]....
        /*0424*/ 	.word	0x0000d550


	//   ....[39]....
        /*0428*/ 	.word	0x0000d590


	//   ....[40]....
        /*042c*/ 	.word	0x0000d5c0


	//   ....[41]....
        /*0430*/ 	.word	0x0000d5e0


	//   ....[42]....
        /*0434*/ 	.word	0x0000d600


	//   ....[43]....
        /*0438*/ 	.word	0x0000d720


	//   ....[44]....
        /*043c*/ 	.word	0x0000d7e0


	//   ....[45]....
        /*0440*/ 	.word	0x0000d800


	//   ....[46]....
        /*0444*/ 	.word	0x0000d8a0


	//   ....[47]....
        /*0448*/ 	.word	0x0000d8c0


	//   ....[48]....
        /*044c*/ 	.word	0x0000d960


	//   ....[49]....
        /*0450*/ 	.word	0x0000d980


	//   ....[50]....
        /*0454*/ 	.word	0x0000da00


	//   ....[51]....
        /*0458*/ 	.word	0x0000da20


	//   ....[52]....
        /*045c*/ 	.word	0x0000da30


	//   ....[53]....
        /*0460*/ 	.word	0x0000da40


	//   ....[54]....
        /*0464*/ 	.word	0x0000e110


	//   ....[55]....
        /*0468*/ 	.word	0x0000e1c0


	//   ....[56]....
        /*046c*/ 	.word	0x0000e1e0


	//   ....[57]....
        /*0470*/ 	.word	0x0000e290


	//   ....[58]....
        /*0474*/ 	.word	0x0000e320


	//   ....[59]....
        /*0478*/ 	.word	0x0000e340


	//   ....[60]....
        /*047c*/ 	.word	0x0000e3e0


	//   ....[61]....
        /*0480*/ 	.word	0x0000e3f0


	//   ....[62]....
        /*0484*/ 	.word	0x0000e420


	//   ....[63]....
        /*0488*/ 	.word	0x0000e440


	//   ....[64]....
        /*048c*/ 	.word	0x0000e4b0


	//   ....[65]....
        /*0490*/ 	.word	0x0000e500


	//   ....[66]....
        /*0494*/ 	.word	0x0000e590


	//   ....[67]....
        /*0498*/ 	.word	0x0000e5c0


	//   ....[68]....
        /*049c*/ 	.word	0x0000e670


	//   ....[69]....
        /*04a0*/ 	.word	0x0000e6c0


	//   ....[70]....
        /*04a4*/ 	.word	0x00010990


	//   ....[71]....
        /*04a8*/ 	.word	0x00010f90


	//   ....[72]....
        /*04ac*/ 	.word	0x00011100


	//   ....[73]....
        /*04b0*/ 	.word	0x00011160


	//   ....[74]....
        /*04b4*/ 	.word	0x000112a0


	//   ....[75]....
        /*04b8*/ 	.word	0x00011330


	//   ....[76]....
        /*04bc*/ 	.word	0x00011430


	//   ....[77]....
        /*04c0*/ 	.word	0x000114c0


	//   ....[78]....
        /*04c4*/ 	.word	0x000115d0


	//   ....[79]....
        /*04c8*/ 	.word	0x00011640


	//   ....[80]....
        /*04cc*/ 	.word	0x00011760


	//   ....[81]....
        /*04d0*/ 	.word	0x000117d0


	//   ....[82]....
        /*04d4*/ 	.word	0x000118f0


	//   ....[83]....
        /*04d8*/ 	.word	0x00011960


	//   ....[84]....
        /*04dc*/ 	.word	0x00011a70


	//   ....[85]....
        /*04e0*/ 	.word	0x00011ad0


	//   ....[86]....
        /*04e4*/ 	.word	0x00011bd0


	//   ....[87]....
        /*04e8*/ 	.word	0x00011c20


	//   ....[88]....
        /*04ec*/ 	.word	0x00011cc0


	//   ....[89]....
        /*04f0*/ 	.word	0x00011d80


	//   ....[90]....
        /*04f4*/ 	.word	0x000120a0


	//   ....[91]....
        /*04f8*/ 	.word	0x00012110


	//   ....[92]....
        /*04fc*/ 	.word	0x00012220


	//   ....[93]....
        /*0500*/ 	.word	0x00012280


	//   ....[94]....
        /*0504*/ 	.word	0x00012390


	//   ....[95]....
        /*0508*/ 	.word	0x000123e0


	//   ....[96]....
        /*050c*/ 	.word	0x000124e0


	//   ....[97]....
        /*0510*/ 	.word	0x00012540


	//   ....[98]....
        /*0514*/ 	.word	0x000126b0


	//   ....[99]....
        /*0518*/ 	.word	0x00012700


	//   ....[100]....
        /*051c*/ 	.word	0x00012820


	//   ....[101]....
        /*0520*/ 	.word	0x00012870


	//   ....[102]....
        /*0524*/ 	.word	0x00012980


	//   ....[103]....
        /*0528*/ 	.word	0x000129d0


	//   ....[104]....
        /*052c*/ 	.word	0x00012de0


	//----- nvinfo : EIATTR_REG_RECONFIG
	.align		4
.L_1497:
        /*0530*/ 	.byte	0x01, 0x54
	.zero		2


	//----- nvinfo : EIATTR_SYSCALL_OFFSETS
	.align		4
        /*0534*/ 	.byte	0x04, 0x46
        /*0536*/ 	.short	(.L_1499 - .L_1498)


	//   ....[0]....
.L_1498:
        /*0538*/ 	.word	0x000016d0


	//   ....[1]....
        /*053c*/ 	.word	0x0000c860


	//   ....[2]....
        /*0540*/ 	.word	0x0000c9a0


	//   ....[3]....
        /*0544*/ 	.word	0x0000ca90


	//   ....[4]....
        /*0548*/ 	.word	0x0000d1b0


	//   ....[5]....
        /*054c*/ 	.word	0x0000dd60


	//----- nvinfo : EIATTR_MBARRIER_INSTR_OFFSETS
	.align		4
.L_1499:
        /*0550*/ 	.byte	0x04, 0x39
        /*0552*/ 	.short	(.L_1501 - .L_1500)


	//   ....[0]....
.L_1500:
        /*0554*/ 	.word	0x00000260
        /*0558*/ 	.word	0x000000ff
        /*055c*/ 	.word	0x00032400
        /*0560*/ 	.short	0x0100
        /*0562*/ 	.byte	0x08
	.zero		1


	//   ....[1]....
        /*0564*/ 	.word	0x00000270
        /*0568*/ 	.word	0x000000ff
        /*056c*/ 	.word	0x00032410
        /*0570*/ 	.short	0x0100
        /*0572*/ 	.byte	0x08
	.zero		1


	//   ....[2]....
        /*0574*/ 	.word	0x00000280
        /*0578*/ 	.word	0x000000ff
        /*057c*/ 	.word	0x00032420
        /*0580*/ 	.short	0x0100
        /*0582*/ 	.byte	0x08
	.zero		1


	//   ....[3]....
        /*0584*/ 	.word	0x00000370
        /*0588*/ 	.word	0x000000ff
        /*058c*/ 	.word	0x00032430
        /*0590*/ 	.short	0x0100
        /*0592*/ 	.byte	0x08
	.zero		1


	//   ....[4]....
        /*0594*/ 	.word	0x00000380
        /*0598*/ 	.word	0x000000ff
        /*059c*/ 	.word	0x00032440
        /*05a0*/ 	.short	0x0100
        /*05a2*/ 	.byte	0x08
	.zero		1


	//   ....[5]....
        /*05a4*/ 	.word	0x00000390
        /*05a8*/ 	.word	0x000000ff
        /*05ac*/ 	.word	0x00032438
        /*05b0*/ 	.short	0x0100
        /*05b2*/ 	.byte	0x08
	.zero		1


	//   ....[6]....
        /*05b4*/ 	.word	0x000003a0
        /*05b8*/ 	.word	0x000000ff
        /*05bc*/ 	.word	0x00032448
        /*05c0*/ 	.short	0x0100
        /*05c2*/ 	.byte	0x08
	.zero		1


	//   ....[7]....
        /*05c4*/ 	.word	0x000004d0
        /*05c8*/ 	.word	0x000000ff
        /*05cc*/ 	.word	0x00032450
        /*05d0*/ 	.short	0x0100
        /*05d2*/ 	.byte	0x08
	.zero		1


	//   ....[8]....
        /*05d4*/ 	.word	0x000004e0
        /*05d8*/ 	.word	0x000000ff
        /*05dc*/ 	.word	0x00032460
        /*05e0*/ 	.short	0x0100
        /*05e2*/ 	.byte	0x08
	.zero		1


	//   ....[9]....
        /*05e4*/ 	.word	0x000004f0
        /*05e8*/ 	.word	0x000000ff
        /*05ec*/ 	.word	0x00032458
        /*05f0*/ 	.short	0x0100
        /*05f2*/ 	.byte	0x08
	.zero		1


	//   ....[10]....
        /*05f4*/ 	.word	0x00000500
        /*05f8*/ 	.word	0x000000ff
        /*05fc*/ 	.word	0x00032468
        /*0600*/ 	.short	0x0100
        /*0602*/ 	.byte	0x08
	.zero		1


	//   ....[11]....
        /*0604*/ 	.word	0x000005f0
        /*0608*/ 	.word	0x000000ff
        /*060c*/ 	.word	0x00032470
        /*0610*/ 	.short	0x0100
        /*0612*/ 	.byte	0x06
	.zero		1


	//   ....[12]....
        /*0614*/ 	.word	0x00000600
        /*0618*/ 	.word	0x000000ff
        /*061c*/ 	.word	0x00032480
        /*0620*/ 	.short	0x0100
        /*0622*/ 	.byte	0x06
	.zero		1


	//   ....[13]....
        /*0624*/ 	.word	0x00000610
        /*0628*/ 	.word	0x000000ff
        /*062c*/ 	.word	0x00032478
        /*0630*/ 	.short	0x0100
        /*0632*/ 	.byte	0x06
	.zero		1


	//   ....[14]....
        /*0634*/ 	.word	0x00000620
        /*0638*/ 	.word	0x000000ff
        /*063c*/ 	.word	0x00032488
        /*0640*/ 	.short	0x0100
        /*0642*/ 	.byte	0x06
	.zero		1


	//   ....[15]....
        /*0644*/ 	.word	0x00000750
        /*0648*/ 	.word	0x000000ff
        /*064c*/ 	.word	0x00032490
        /*0650*/ 	.short	0x0100
        /*0652*/ 	.byte	0x08
	.zero		1


	//   ....[16]....
        /*0654*/ 	.word	0x00000760
        /*0658*/ 	.word	0x000000ff
        /*065c*/ 	.word	0x000324a0
        /*0660*/ 	.short	0x0100
        /*0662*/ 	.byte	0x08
	.zero		1


	//   ....[17]....
        /*0664*/ 	.word	0x00000770
        /*0668*/ 	.word	0x000000ff
        /*066c*/ 	.word	0x00032498
        /*0670*/ 	.short	0x0100
        /*0672*/ 	.byte	0x08
	.zero		1


	//   ....[18]....
        /*0674*/ 	.word	0x00000780
        /*0678*/ 	.word	0x000000ff
        /*067c*/ 	.word	0x000324a8
        /*0680*/ 	.short	0x0100
        /*0682*/ 	.byte	0x08
	.zero		1


	//   ....[19]....
        /*0684*/ 	.word	0x000008b0
        /*0688*/ 	.word	0x000000ff
        /*068c*/ 	.word	0x000324b0
        /*0690*/ 	.short	0x0100
        /*0692*/ 	.byte	0x08
	.zero		1


	//   ....[20]....
        /*0694*/ 	.word	0x000008c0
        /*0698*/ 	.word	0x000000ff
        /*069c*/ 	.word	0x000324c0
        /*06a0*/ 	.short	0x0100
        /*06a2*/ 	.byte	0x08
	.zero		1


	//   ....[21]....
        /*06a4*/ 	.word	0x000008d0
        /*06a8*/ 	.word	0x000000ff
        /*06ac*/ 	.word	0x000324b8
        /*06b0*/ 	.short	0x0100
        /*06b2*/ 	.byte	0x08
	.zero		1


	//   ....[22]....
        /*06b4*/ 	.word	0x000008e0
        /*06b8*/ 	.word	0x000000ff
        /*06bc*/ 	.word	0x000324c8
        /*06c0*/ 	.short	0x0100
        /*06c2*/ 	.byte	0x08
	.zero		1


	//   ....[23]....
        /*06c4*/ 	.word	0x00001710
        /*06c8*/ 	.word	0x000000ff
        /*06cc*/ 	.word	0x00032400
        /*06d0*/ 	.short	0x010a
        /*06d2*/ 	.byte	0x04
	.zero		1


	//   ....[24]....
        /*06d4*/ 	.word	0x000017b0
        /*06d8*/ 	.word	0x000000ff
        /*06dc*/ 	.word	0x00032430
        /*06e0*/ 	.short	0x010a
        /*06e2*/ 	.byte	0x04
	.zero		1


	//   ....[25]....
        /*06e4*/ 	.word	0x00001800
        /*06e8*/ 	.word	0x000000ff
        /*06ec*/ 	.word	0x00032430
        /*06f0*/ 	.short	0x010a
        /*06f2*/ 	.byte	0x04
	.zero		1


	//   ....[26]....
        /*06f4*/ 	.word	0x00001b10
        /*06f8*/ 	.word	0x000000ff
        /*06fc*/ 	.word	0x00032410
        /*0700*/ 	.short	0x010a
        /*0702*/ 	.byte	0x08
	.zero		1


	//   ....[27]....
        /*0704*/ 	.word	0x00001b60
        /*0708*/ 	.word	0x000000ff
        /*070c*/ 	.word	0x00032450
        /*0710*/ 	.short	0x010a
        /*0712*/ 	.byte	0x04
	.zero		1


	//   ....[28]....
        /*0714*/ 	.word	0x00001bb0
        /*0718*/ 	.word	0x000000ff
        /*071c*/ 	.word	0x00032450
        /*0720*/ 	.short	0x010a
        /*0722*/ 	.byte	0x04
	.zero		1


	//   ....[29]....
        /*0724*/ 	.word	0x00003600
        /*0728*/ 	.word	0x00000014
        /*072c*/ 	.word	0x00000000
        /*0730*/ 	.short	0x0101
        /*0732*/ 	.byte	0x3f
	.zero		1


	//   ....[30]....
        /*0734*/ 	.word	0x000040f0
        /*0738*/ 	.word	0x000000be
        /*073c*/ 	.word	0x00000000
        /*0740*/ 	.short	0x0101
        /*0742*/ 	.byte	0x3f
	.zero		1


	//   ....[31]....
        /*0744*/ 	.word	0x00004200
        /*0748*/ 	.word	0x000000ff
        /*074c*/ 	.word	0x00032430
        /*0750*/ 	.short	0x010a
        /*0752*/ 	.byte	0x05
	.zero		1


	//   ....[32]....
        /*0754*/ 	.word	0x00004240
        /*0758*/ 	.word	0x000000ff
        /*075c*/ 	.word	0x00032430
        /*0760*/ 	.short	0x010a
        /*0762*/ 	.byte	0x05
	.zero		1


	//   ....[33]....
        /*0764*/ 	.word	0x00004590
        /*0768*/ 	.word	0x000000ff
        /*076c*/ 	.word	0x00032450
        /*0770*/ 	.short	0x010a
        /*0772*/ 	.byte	0x05
	.zero		1


	//   ....[34]....
        /*0774*/ 	.word	0x000045d0
        /*0778*/ 	.word	0x000000ff
        /*077c*/ 	.word	0x00032450
        /*0780*/ 	.short	0x010a
        /*0782*/ 	.byte	0x05
	.zero		1


	//   ....[35]....
        /*0784*/ 	.word	0x000059e0
        /*0788*/ 	.word	0x00000098
        /*078c*/ 	.word	0x00000000
        /*0790*/ 	.short	0x0101
        /*0792*/ 	.byte	0x3f
	.zero		1


	//   ....[36]....
        /*0794*/ 	.word	0x00006d80
        /*0798*/ 	.word	0x0000009d
        /*079c*/ 	.word	0x00000000
        /*07a0*/ 	.short	0x0101
        /*07a2*/ 	.byte	0x3f
	.zero		1


	//   ....[37]....
        /*07a4*/ 	.word	0x00006eb0
        /*07a8*/ 	.word	0x000000ff
        /*07ac*/ 	.word	0x00032430
        /*07b0*/ 	.short	0x010a
        /*07b2*/ 	.byte	0x06
	.zero		1


	//   ....[38]....
        /*07b4*/ 	.word	0x00006ef0
        /*07b8*/ 	.word	0x000000ff
        /*07bc*/ 	.word	0x00032430
        /*07c0*/ 	.short	0x010a
        /*07c2*/ 	.byte	0x06
	.zero		1


	//   ....[39]....
        /*07c4*/ 	.word	0x00007110
        /*07c8*/ 	.word	0x000000ff
        /*07cc*/ 	.word	0x00032450
        /*07d0*/ 	.short	0x010a
        /*07d2*/ 	.byte	0x06
	.zero		1


	//   ....[40]....
        /*07d4*/ 	.word	0x00007150
        /*07d8*/ 	.word	0x000000ff
        /*07dc*/ 	.word	0x00032450
        /*07e0*/ 	.short	0x010a
        /*07e2*/ 	.byte	0x06
	.zero		1


	//   ....[41]....
        /*07e4*/ 	.word	0x00007d40
        /*07e8*/ 	.word	0x00000098
        /*07ec*/ 	.word	0x00000000
        /*07f0*/ 	.short	0x0101
        /*07f2*/ 	.byte	0x3f
	.zero		1


	//   ....[42]....
        /*07f4*/ 	.word	0x00009080
        /*07f8*/ 	.word	0x000000d2
        /*07fc*/ 	.word	0x00000000
        /*0800*/ 	.short	0x0101
        /*0802*/ 	.byte	0x3f
	.zero		1


	//   ....[43]....
        /*0804*/ 	.word	0x0000a380
        /*0808*/ 	.word	0x000000ff
        /*080c*/ 	.word	0x00000000
        /*0810*/ 	.short	0x0101
        /*0812*/ 	.byte	0x04
	.zero		1


	//   ....[44]....
        /*0814*/ 	.word	0x0000ce70
        /*0818*/ 	.word	0x000000ff
        /*081c*/ 	.word	0x00032440
        /*0820*/ 	.short	0x010a
        /*0822*/ 	.byte	0x26
	.zero		1


	//   ....[45]....
        /*0824*/ 	.word	0x0000db70
        /*0828*/ 	.word	0x000000ff
        /*082c*/ 	.word	0x00032400
        /*0830*/ 	.short	0x0107
        /*0832*/ 	.byte	0x26
	.zero		1


	//   ....[46]....
        /*0834*/ 	.word	0x0000dbf0
        /*0838*/ 	.word	0x000000ff
        /*083c*/ 	.word	0x00032400
        /*0840*/ 	.short	0x0101
        /*0842*/ 	.byte	0x26
	.zero		1


	//   ....[47]....
        /*0844*/ 	.word	0x0000e870
        /*0848*/ 	.word	0x000000ff
        /*084c*/ 	.word	0x00032410
        /*0850*/ 	.short	0x0107
        /*0852*/ 	.byte	0x26
	.zero		1


	//   ....[48]....
        /*0854*/ 	.word	0x0000e8d0
        /*0858*/ 	.word	0x000000ff
        /*085c*/ 	.word	0x00032410
        /*0860*/ 	.short	0x0101
        /*0862*/ 	.byte	0x26
	.zero		1


	//   ....[49]....
        /*0864*/ 	.word	0x0000e8e0
        /*0868*/ 	.word	0x000000ff
        /*086c*/ 	.word	0x00032420
        /*0870*/ 	.short	0x010a
        /*0872*/ 	.byte	0x26
	.zero		1


	//   ....[50]....
        /*0874*/ 	.word	0x0000e940
        /*0878*/ 	.word	0x000000ff
        /*087c*/ 	.word	0x00032460
        /*0880*/ 	.short	0x010a
        /*0882*/ 	.byte	0x26
	.zero		1


	//   ....[51]....
        /*0884*/ 	.word	0x0000f1c0
        /*0888*/ 	.word	0x000000ff
        /*088c*/ 	.word	0x00032448
        /*0890*/ 	.short	0x010a
        /*0892*/ 	.byte	0x26
	.zero		1


	//   ....[52]....
        /*0894*/ 	.word	0x0000f390
        /*0898*/ 	.word	0x000000ff
        /*089c*/ 	.word	0x00032468
        /*08a0*/ 	.short	0x010a
        /*08a2*/ 	.byte	0x26
	.zero		1


	//   ....[53]....
        /*08a4*/ 	.word	0x0000f9f0
        /*08a8*/ 	.word	0x000000ff
        /*08ac*/ 	.word	0x00032440
        /*08b0*/ 	.short	0x010a
        /*08b2*/ 	.byte	0x26
	.zero		1


	//   ....[54]....
        /*08b4*/ 	.word	0x0000fbd0
        /*08b8*/ 	.word	0x000000ff
        /*08bc*/ 	.word	0x00032460
        /*08c0*/ 	.short	0x010a
        /*08c2*/ 	.byte	0x26
	.zero		1


	//   ....[55]....
        /*08c4*/ 	.word	0x00010260
        /*08c8*/ 	.word	0x000000ff
        /*08cc*/ 	.word	0x00032448
        /*08d0*/ 	.short	0x010a
        /*08d2*/ 	.byte	0x26
	.zero		1


	//   ....[56]....
        /*08d4*/ 	.word	0x00010440
        /*08d8*/ 	.word	0x000000ff
        /*08dc*/ 	.word	0x00032468
        /*08e0*/ 	.short	0x010a
        /*08e2*/ 	.byte	0x26
	.zero		1


	//   ....[57]....
        /*08e4*/ 	.word	0x00010920
        /*08e8*/ 	.word	0x00000002
        /*08ec*/ 	.word	0x00032420
        /*08f0*/ 	.short	0x010a
        /*08f2*/ 	.byte	0x3f
	.zero		1


	//   ....[58]....
        /*08f4*/ 	.word	0x00010aa0
        /*08f8*/ 	.word	0x00000007
        /*08fc*/ 	.word	0x00000000
        /*0900*/ 	.short	0x010a
        /*0902*/ 	.byte	0x3f
	.zero		1


	//   ....[59]....
        /*0904*/ 	.word	0x00010b10
        /*0908*/ 	.word	0x00000005
        /*090c*/ 	.word	0x00000000
        /*0910*/ 	.short	0x010a
        /*0912*/ 	.byte	0x3f
	.zero		1


	//   ....[60]....
        /*0914*/ 	.word	0x00010b70
        /*0918*/ 	.word	0x00000005
        /*091c*/ 	.word	0x00000000
        /*0920*/ 	.short	0x010a
        /*0922*/ 	.byte	0x3f
	.zero		1


	//   ....[61]....
        /*0924*/ 	.word	0x00010ba0
        /*0928*/ 	.word	0x00000003
        /*092c*/ 	.word	0x00000000
        /*0930*/ 	.short	0x010a
        /*0932*/ 	.byte	0x3f
	.zero		1


	//   ....[62]....
        /*0934*/ 	.word	0x00010c20
        /*0938*/ 	.word	0x00000003
        /*093c*/ 	.word	0x00032400
        /*0940*/ 	.short	0x010a
        /*0942*/ 	.byte	0x3f
	.zero		1


	//   ....[63]....
        /*0944*/ 	.word	0x00010c90
        /*0948*/ 	.word	0x00000003
        /*094c*/ 	.word	0x00032430
        /*0950*/ 	.short	0x010a
        /*0952*/ 	.byte	0x3f
	.zero		1


	//   ....[64]....
        /*0954*/ 	.word	0x00010d00
        /*0958*/ 	.word	0x00000003
        /*095c*/ 	.word	0x00032410
        /*0960*/ 	.short	0x010a
        /*0962*/ 	.byte	0x3f
	.zero		1


	//   ....[65]....
        /*0964*/ 	.word	0x00010d70
        /*0968*/ 	.word	0x00000003
        /*096c*/ 	.word	0x00032450
        /*0970*/ 	.short	0x010a
        /*0972*/ 	.byte	0x3f
	.zero		1


	//   ....[66]....
        /*0974*/ 	.word	0x00010dd0
        /*0978*/ 	.word	0x00000098
        /*097c*/ 	.word	0x00032430
        /*0980*/ 	.short	0x010a
        /*0982*/ 	.byte	0x3f
	.zero		1


	//   ....[67]....
        /*0984*/ 	.word	0x00010e30
        /*0988*/ 	.word	0x000000ca
        /*098c*/ 	.word	0x00032450
        /*0990*/ 	.short	0x010a
        /*0992*/ 	.byte	0x3f
	.zero		1


	//   ....[68]....
        /*0994*/ 	.word	0x00010e90
        /*0998*/ 	.word	0x00000098
        /*099c*/ 	.word	0x00032430
        /*09a0*/ 	.short	0x010a
        /*09a2*/ 	.byte	0x3f
	.zero		1


	//   ....[69]....
        /*09a4*/ 	.word	0x00010ef0
        /*09a8*/ 	.word	0x000000cc
        /*09ac*/ 	.word	0x00032450
        /*09b0*/ 	.short	0x010a
        /*09b2*/ 	.byte	0x3f
	.zero		1


	//   ....[70]....
        /*09b4*/ 	.word	0x00011050
        /*09b8*/ 	.word	0x00000003
        /*09bc*/ 	.word	0x00032440
        /*09c0*/ 	.short	0x010a
        /*09c2*/ 	.byte	0x3f
	.zero		1


	//   ....[71]....
        /*09c4*/ 	.word	0x00012a10
        /*09c8*/ 	.word	0x00000003
        /*09cc*/ 	.word	0x00032420
        /*09d0*/ 	.short	0x010a
        /*09d2*/ 	.byte	0x3f
	.zero		1


	//   ....[72]....
        /*09d4*/ 	.word	0x00012a70
        /*09d8*/ 	.word	0x00000003
        /*09dc*/ 	.word	0x00032460
        /*09e0*/ 	.short	0x010a
        /*09e2*/ 	.byte	0x3f
	.zero		1


	//   ....[73]....
        /*09e4*/ 	.word	0x00012ad0
        /*09e8*/ 	.word	0x00000003
        /*09ec*/ 	.word	0x00032448
        /*09f0*/ 	.short	0x010a
        /*09f2*/ 	.byte	0x3f
	.zero		1


	//   ....[74]....
        /*09f4*/ 	.word	0x00012b30
        /*09f8*/ 	.word	0x00000003
        /*09fc*/ 	.word	0x00032468
        /*0a00*/ 	.short	0x010a
        /*0a02*/ 	.byte	0x3f
	.zero		1


	//   ....[75]....
        /*0a04*/ 	.word	0x00012b90
        /*0a08*/ 	.word	0x00000003
        /*0a0c*/ 	.word	0x00032440
        /*0a10*/ 	.short	0x010a
        /*0a12*/ 	.byte	0x3f
	.zero		1


	//   ....[76]....
        /*0a14*/ 	.word	0x00012bf0
        /*0a18*/ 	.word	0x00000003
        /*0a1c*/ 	.word	0x00032460
        /*0a20*/ 	.short	0x010a
        /*0a22*/ 	.byte	0x3f
	.zero		1


	//   ....[77]....
        /*0a24*/ 	.word	0x00012c50
        /*0a28*/ 	.word	0x00000003
        /*0a2c*/ 	.word	0x00032448
        /*0a30*/ 	.short	0x010a
        /*0a32*/ 	.byte	0x3f
	.zero		1


	//   ....[78]....
        /*0a34*/ 	.word	0x00012cb0
        /*0a38*/ 	.word	0x00000003
        /*0a3c*/ 	.word	0x00032468
        /*0a40*/ 	.short	0x010a
        /*0a42*/ 	.byte	0x3f
	.zero		1


	//   ....[79]....
        /*0a44*/ 	.word	0x00012d00
        /*0a48*/ 	.word	0x00000002
        /*0a4c*/ 	.word	0x00032420
        /*0a50*/ 	.short	0x010a
        /*0a52*/ 	.byte	0x3f
	.zero		1


	//   ....[80]....
        /*0a54*/ 	.word	0x00012ea0
        /*0a58*/ 	.word	0x00000007
        /*0a5c*/ 	.word	0x00000000
        /*0a60*/ 	.short	0x010a
        /*0a62*/ 	.byte	0x3f
	.zero		1


	//   ....[81]....
        /*0a64*/ 	.word	0x00012ef0
        /*0a68*/ 	.word	0x00000005
        /*0a6c*/ 	.word	0x00000000
        /*0a70*/ 	.short	0x010a
        /*0a72*/ 	.byte	0x3f
	.zero		1


	//   ....[82]....
        /*0a74*/ 	.word	0x00012f40
        /*0a78*/ 	.word	0x00000005
        /*0a7c*/ 	.word	0x00000000
        /*0a80*/ 	.short	0x010a
        /*0a82*/ 	.byte	0x3f
	.zero		1


	//----- nvinfo : EIATTR_NUM_MBARRIERS
	.align		4
.L_1501:
        /*0a84*/ 	.byte	0x03, 0x38
        /*0a86*/ 	.short	0x0017


	//----- nvinfo : EIATTR_EXIT_INSTR_OFFSETS
	.align		4
        /*0a88*/ 	.byte	0x04, 0x1c
        /*0a8a*/ 	.short	(.L_1503 - .L_1502)


	//   ....[0]....
.L_1502:
        /*0a8c*/ 	.word	0x00010bf0


	//----- nvinfo : EIATTR_MAX_THREADS
	.align		4
.L_1503:
        /*0a90*/ 	.byte	0x04, 0x05
        /*0a92*/ 	.short	(.L_1505 - .L_1504)
.L_1504:
        /*0a94*/ 	.word	0x00000180
        /*0a98*/ 	.word	0x00000001
        /*0a9c*/ 	.word	0x00000001


	//----- nvinfo : EIATTR_CRS_STACK_SIZE
	.align		4
.L_1505:
        /*0aa0*/ 	.byte	0x04, 0x1e
        /*0aa2*/ 	.short	(.L_1507 - .L_1506)
.L_1506:
        /*0aa4*/ 	.word	0x00000000


	//----- nvinfo : EIATTR_CBANK_PARAM_SIZE
	.align		4
.L_1507:
        /*0aa8*/ 	.byte	0x03, 0x19
        /*0aaa*/ 	.short	0x0b70


	//----- nvinfo : EIATTR_PARAM_CBANK
	.align		4
        /*0aac*/ 	.byte	0x04, 0x0a
        /*0aae*/ 	.short	(.L_1509 - .L_1508)
	.align		4
.L_1508:
        /*0ab0*/ 	.word	index@(.nv.constant0._ZN7cutlass13device_kernelIN5flash11enable_sm90INS1_16FlashAttnFwdSm90INS1_25CollectiveMainloopFwdSm90ILi2EN4cute5tupleIJNS5_1CILi1EEES8_S8_EEENS6_IJNS7_ILi128EEENS7_ILi96EEENS7_ILi64EEEEEELi256ENS_6half_tEfNS_4arch4Sm90ELb1ELb0ELb0ELb0ELb0ELb0ELb1ELb1ELb0ELb1ELb1ELb0EEENS1_21CollectiveEpilogueFwdINS6_IJSA_NS7_ILi256EEESB_EEES9_SE_SG_Li256ELb0ELb1ELb1ELb0EEENS1_19SingleTileSchedulerILb0ELb1ELb1ELi128EEEEEEEEEvNT_6ParamsE)
        /*0ab4*/ 	.short	0x0210
        /*0ab6*/ 	.short	0x0b70


	//----- nvinfo : EIATTR_SW_WAR
	.align		4
.L_1509:
        /*0ab8*/ 	.byte	0x04, 0x36
        /*0aba*/ 	.short	(.L_1511 - .L_1510)
.L_1510:
        /*0abc*/ 	.word	0x00000008
.L_1511:


//--------------------- .nv.info._ZN7cutlass13device_kernelIN5flash11enable_sm90INS1_16FlashAttnFwdSm90INS1_25CollectiveMainloopFwdSm90ILi2EN4cute5tupleIJNS5_1CILi1EEES8_S8_EEENS6_IJNS7_ILi128EEENS7_ILi96EEENS7_ILi64EEEEEELi256ENS_6half_tEfNS_4arch4Sm90ELb1ELb0ELb0ELb1ELb0ELb0ELb0ELb1ELb0ELb1ELb1ELb0EEENS1_21CollectiveEpilogueFwdINS6_IJSA_NS7_ILi256EEESB_EEES9_SE_SG_Li256ELb1ELb1ELb1ELb0EEENS1_36VarlenDynamicPersistentTileSchedulerILi128ELi96ELi256ELi128ELb1ELb1ELb1ELb1ELb1ELb1EEEEEEEEEvNT_6ParamsE --------------------------
	.section	.nv.info._ZN7cutlass13device_kernelIN5flash11enable_sm90INS1_16FlashAttnFwdSm90INS1_25CollectiveMainloopFwdSm90ILi2EN4cute5tupleIJNS5_1CILi1EEES8_S8_EEENS6_IJNS7_ILi128EEENS7_ILi96EEENS7_ILi64EEEEEELi256ENS_6half_tEfNS_4arch4Sm90ELb1ELb0ELb0ELb1ELb0ELb0ELb0ELb1ELb0ELb1ELb1ELb0EEENS1_21CollectiveEpilogueFwdINS6_IJSA_NS7_ILi256EEESB_EEES9_SE_SG_Li256ELb1ELb1ELb1ELb0EEENS1_36VarlenDynamicPersistentTileSchedulerILi128ELi96ELi256ELi128ELb1ELb1ELb1ELb1ELb1ELb1EEEEEEEEEvNT_6ParamsE,"",@"SHT_CUDA_INFO"
	.sectionflags	@""
	.align	4


	//----- nvinfo : EIATTR_CUDA_API_VERSION
	.align		4
        /*0000*/ 	.byte	0x04, 0x37
        /*0002*/ 	.short	(.L_1513 - .L_1512)
.L_1512:
        /*0004*/ 	.word	0x00000082


	//----- nvinfo : EIATTR_KPARAM_INFO
	.align		4
.L_1513:
        /*0008*/ 	.byte	0x04, 0x17
        /*000a*/ 	.short	(.L_1515 - .L_1514)
.L_1514:
        /*000c*/ 	.word	0x00000000
        /*0010*/ 	.short	0x0000
        /*0012*/ 	.short	0x0070
        /*0014*/ 	.byte	0x00, 0xf0, 0x01, 0x2a


	//----- nvinfo : EIATTR_SPARSE_MMA_MASK
	.align		4
.L_1515:
        /*0018*/ 	.byte	0x03, 0x50
        /*001a*/ 	.short	0x0000


	//----- nvinfo : EIATTR_MAXREG_COUNT
	.align		4
        /*001c*/ 	.byte	0x03, 0x1b
        /*001e*/ 	.short	0x00a8


	//----- nvinfo : EIATTR_NUM_BARRIERS
	.align		4
        /*0020*/ 	.byte	0x02, 0x4c
        /*0022*/ 	.byte	0x10
	.zero		1


	//----- nvinfo : EIATTR_EXTERNS
	.align		4
        /*0024*/ 	.byte	0x04, 0x0f
        /*0026*/ 	.short	(.L_1517 - .L_1516)


	//   ....[0]....
	.align		4
.L_1516:
        /*0028*/ 	.word	index@(__assertfail)


	//----- nvinfo : EIATTR_ANNOTATIONS
	.align		4
.L_1517:
        /*002c*/ 	.byte	0x04, 0x55
        /*002e*/ 	.short	(.L_1519 - .L_1518)


	//   ....[0]....
.L_1518:
        /* <DEDUP_REMOVED lines=69> */


	//----- nvinfo : EIATTR_MERCURY_ISA_VERSION
	.align		4
.L_1519:
        /*0470*/ 	.byte	0x03, 0x5f
        /*0472*/ 	.short	0x0101


	//----- nvinfo : EIATTR_UNUSED_LOAD_BYTE_OFFSET
	.align		4
        /*0474*/ 	.byte	0x04, 0x44
        /*0476*/ 	.short	(.L_1521 - .L_1520)


	//   ....[0]....
.L_1520:
        /*0478*/ 	.word	0x00000a30
        /*047c*/ 	.word	0x0000fff0


	//   ....[1]....
        /*0480*/ 	.word	0x00008cc0
        /*0484*/ 	.word	0x0000fff0


	//----- nvinfo : EIATTR_INT_WARP_WIDE_INSTR_OFFSETS
	.align		4
.L_1521:
        /*0488*/ 	.byte	0x04, 0x31
        /*048a*/ 	.short	(.L_1523 - .L_1522)


	//   ....[0]....
.L_1522:
        /*048c*/ 	.word	0x00000130


	//   ....[1]....
        /*0490*/ 	.word	0x00000170


	//   ....[2]....
        /*0494*/ 	.word	0x000001e0


	//   ....[3]....
        /*0498*/ 	.word	0x00003b80


	//   ....[4]....
        /*049c*/ 	.word	0x0000ef80


	//   ....[5]....
        /*04a0*/ 	.word	0x0000f010


	//   ....[6]....
        /*04a4*/ 	.word	0x00012c40


	//   ....[7]....
        /*04a8*/ 	.word	0x00012cd0


	//----- nvinfo : EIATTR_COOP_GROUP_MASK_REGIDS
	.align		4
.L_1523:
        /*04ac*/ 	.byte	0x04, 0x29
        /*04ae*/ 	.short	(.L_1525 - .L_1524)


	//   ....[0]....
.L_1524:
        /*04b0*/ 	.word	0xffffffff


	//   ....[1]....
        /*04b4*/ 	.word	0xffffffff


	//   ....[2]....
        /*04b8*/ 	.word	0xffffffff


	//   ....[3]....
        /*04bc*/ 	.word	0xffffffff


	//   ....[4]....
        /*04c0*/ 	.word	0xffffffff


	//   ....[5]....
        /*04c4*/ 	.word	0xffffffff


	//   ....[6]....
        /*04c8*/ 	.word	0xffffffff


	//   ....[7]....
        /*04cc*/ 	.word	0xffffffff


	//   ....[8]....
        /*04d0*/ 	.word	0xffffffff


	//   ....[9]....
        /*04d4*/ 	.word	0xffffffff


	//   ....[10]....
        /*04d8*/ 	.word	0xffffffff


	//   ....[11]....
        /*04dc*/ 	.word	0xffffffff


	//   ....[12]....
        /*04e0*/ 	.word	0xffffffff


	//   ....[13]....
        /*04e4*/ 	.word	0xffffffff


	//   ....[14]....
        /*04e8*/ 	.word	0xffffffff


	//   ....[15]....
        /*04ec*/ 	.word	0xffffffff


	//   ....[16]....
        /*04f0*/ 	.word	0xffffffff


	//   ....[17]....
        /*04f4*/ 	.word	0xffffffff


	//   ....[18]....
        /*04f8*/ 	.word	0xffffffff


	//   ....[19]....
        /*04fc*/ 	.word	0xffffffff


	//   ....[20]....
        /*0500*/ 	.word	0xffffffff


	//   ....[21]....
        /*0504*/ 	.word	0xffffffff


	//   ....[22]....
        /*0508*/ 	.word	0xffffffff


	//   ....[23]....
        /*050c*/ 	.word	0xffffffff


	//   ....[24]....
        /*0510*/ 	.word	0xffffffff


	//   ....[25]....
        /*0514*/ 	.word	0xffffffff


	//   ....[26]....
        /*0518*/ 	.word	0xffffffff


	//   ....[27]....
        /*051c*/ 	.word	0xffffffff


	//   ....[28]....
        /*0520*/ 	.word	0xffffffff


	//   ....[29]....
        /*0524*/ 	.word	0xffffffff


	//   ....[30]....
        /*0528*/ 	.word	0xffffffff


	//   ....[31]....
        /*052c*/ 	.word	0xffffffff


	//   ....[32]....
        /*0530*/ 	.word	0xffffffff


	//   ....[33]....
        /*0534*/ 	.word	0xffffffff


	//   ....[34]....
        /*0538*/ 	.word	0xffffffff


	//   ....[35]....
        /*053c*/ 	.word	0xffffffff


	//   ....[36]....
        /*0540*/ 	.word	0xffffffff


	//   ....[37]....
        /*0544*/ 	.word	0xffffffff


	//   ....[38]....
        /*0548*/ 	.word	0xffffffff


	//   ....[39]....
        /*054c*/ 	.word	0xffffffff


	//   ....[40]....
        /*0550*/ 	.word	0xffffffff


	//   ....[41]....
        /*0554*/ 	.word	0xffffffff


	//   ....[42]....
        /*0558*/ 	.word	0xffffffff


	//   ....[43]....
        /*055c*/ 	.word	0xffffffff


	//   ....[44]....
        /*0560*/ 	.word	0xffffffff


	//   ....[45]....
        /*0564*/ 	.word	0xffffffff


	//   ....[46]....
        /*0568*/ 	.word	0xffffffff


	//   ....[47]....
        /*056c*/ 	.word	0xffffffff


	//   ....[48]....
        /*0570*/ 	.word	0xffffffff


	//   ....[49]....
        /*0574*/ 	.word	0xffffffff


	//   ....[50]....
        /*0578*/ 	.word	0xffffffff


	//   ....[51]....
        /*057c*/ 	.word	0xffffffff


	//   ....[52]....
        /*0580*/ 	.word	0xffffffff


	//   ....[53]....
        /*0584*/ 	.word	0xffffffff


	//   ....[54]....
        /*0588*/ 	.word	0xffffffff


	//   ....[55]....
        /*058c*/ 	.word	0xffffffff


	//   ....[56]....
        /*0590*/ 	.word	0xffffffff


	//   ....[57]....
        /*0594*/ 	.word	0xffffffff


	//   ....[58]....
        /*0598*/ 	.word	0xffffffff


	//   ....[59]....
        /*059c*/ 	.word	0xffffffff


	//   ....[60]....
        /*05a0*/ 	.word	0xffffffff


	//   ....[61]....
        /*05a4*/ 	.word	0xffffffff


	//   ....[62]....
        /*05a8*/ 	.word	0xffffffff


	//   ....[63]....
        /*05ac*/ 	.word	0xffffffff


	//   ....[64]....
        /*05b0*/ 	.word	0xffffffff


	//   ....[65]....
        /*05b4*/ 	.word	0xffffffff


	//   ....[66]....
        /*05b8*/ 	.word	0xffffffff


	//   ....[67]....
        /*05bc*/ 	.word	0xffffffff


	//   ....[68]....
        /*05c0*/ 	.word	0xffffffff


	//   ....[69]....
        /*05c4*/ 	.word	0xffffffff


	//   ....[70]....
        /*05c8*/ 	.word	0xffffffff


	//   ....[71]....
        /*05cc*/ 	.word	0xffffffff


	//   ....[72]....
        /*05d0*/ 	.word	0xffffffff


	//   ....[73]....
        /*05d4*/ 	.word	0xffffffff


	//   ....[74]....
        /*05d8*/ 	.word	0xffffffff


	//   ....[75]....
        /*05dc*/ 	.word	0xffffffff


	//   ....[76]....
        /*05e0*/ 	.word	0xffffffff


	//   ....[77]....
        /*05e4*/ 	.word	0xffffffff


	//   ....[78]....
        /*05e8*/ 	.word	0xffffffff


	//   ....[79]....
        /*05ec*/ 	.word	0xffffffff


	//   ....[80]....
        /*05f0*/ 	.word	0xffffffff


	//   ....[81]....
        /*05f4*/ 	.word	0xffffffff


	//   ....[82]....
        /*05f8*/ 	.word	0xffffffff


	//   ....[83]....
        /*05fc*/ 	.word	0xffffffff


	//   ....[84]....
        /*0600*/ 	.word	0xffffffff


	//   ....[85]....
        /*0604*/ 	.word	0xffffffff


	//   ....[86]....
        /*0608*/ 	.word	0xffffffff


	//   ....[87]....
        /*060c*/ 	.word	0xffffffff


	//   ....[88]....
        /*0610*/ 	.word	0xffffffff


	//   ....[89]....
        /*0614*/ 	.word	0xffffffff


	//   ....[90]....
        /*0618*/ 	.word	0xffffffff


	//   ....[91]....
        /*061c*/ 	.word	0xffffffff


	//   ....[92]....
        /*0620*/ 	.word	0xffffffff


	//   ....[93]....
        /*0624*/ 	.word	0xffffffff


	//   ....[94]....
        /*0628*/ 	.word	0xffffffff


	//   ....[95]....
        /*062c*/ 	.word	0xffffffff


	//   ....[96]....
        /*0630*/ 	.word	0xffffffff


	//   ....[97]....
        /*0634*/ 	.word	0xffffffff


	//   ....[98]....
        /*0638*/ 	.word	0xffffffff


	//   ....[99]....
        /*063c*/ 	.word	0xffffffff


	//   ....[100]....
        /*0640*/ 	.word	0xffffffff


	//   ....[101]....
        /*0644*/ 	.word	0xffffffff


	//   ....[102]....
        /*0648*/ 	.word	0xffffffff


	//   ....[103]....
        /*064c*/ 	.word	0xffffffff


	//   ....[104]....
        /*0650*/ 	.word	0xffffffff


	//   ....[105]....
        /*0654*/ 	.word	0x0500000f


	//   ....[106]....
        /*0658*/ 	.word	0x0500000f


	//   ....[107]....
        /*065c*/ 	.word	0x0500000f


	//   ....[108]....
        /*0660*/ 	.word	0x0500000f


	//   ....[109]....
        /*0664*/ 	.word	0x0500000f


	//   ....[110]....
        /*0668*/ 	.word	0x0500000f


	//   ....[111]....
        /*066c*/ 	.word	0x0500000f


	//   ....[112]....
        /*0670*/ 	.word	0x0500000f


	//   ....[113]....
        /*0674*/ 	.word	0x0500000f


	//   ....[114]....
        /*0678*/ 	.word	0x0500000f


	//   ....[115]....
        /*067c*/ 	.word	0x0500000f


	//   ....[116]....
        /*0680*/ 	.word	0x0500000f


	//   ....[117]....
        /*0684*/ 	.word	0x0500000f


	//   ....[118]....
        /*0688*/ 	.word	0x0500000f


	//   ....[119]....
        /*068c*/ 	.word	0x0500000f


	//   ....[120]....
        /*0690*/ 	.word	0x0500000f


	//   ....[121]....
        /*0694*/ 	.word	0x0500000f


	//   ....[122]....
        /*0698*/ 	.word	0x0500000f


	//   ....[123]....
        /*069c*/ 	.word	0x0500000f


	//   ....[124]....
        /*06a0*/ 	.word	0x0500000f


	//   ....[125]....
        /*06a4*/ 	.word	0x0500000f


	//   ....[126]....
        /*06a8*/ 	.word	0x0500000f


	//   ....[127]....
        /*06ac*/ 	.word	0x0500000f


	//   ....[128]....
        /*06b0*/ 	.word	0x0500000f


	//   ....[129]....
        /*06b4*/ 	.word	0x0500000f


	//   ....[130]....
        /*06b8*/ 	.word	0x0500000f


	//   ....[131]....
        /*06bc*/ 	.word	0x0500000f


	//   ....[132]....
        /*06c0*/ 	.word	0x0500000f


	//   ....[133]....
        /*06c4*/ 	.word	0x0500000f


	//   ....[134]....
        /*06c8*/ 	.word	0x0500000f


	//   ....[135]....
        /*06cc*/ 	.word	0x0500000f


	//   ....[136]....
        /*06d0*/ 	.word	0x0500000f


	//   ....[137]....
        /*06d4*/ 	.word	0x0500000f


	//   ....[138]....
        /*06d8*/ 	.word	0x0500000f


	//   ....[139]....
        /*06dc*/ 	.word	0x0500000f


	//   ....[140]....
        /*06e0*/ 	.word	0x0500000f


	//----- nvinfo : EIATTR_COOP_GROUP_INSTR_OFFSETS
	.align		4
.L_1525:
        /*06e4*/ 	.byte	0x04, 0x28
        /*06e6*/ 	.short	(.L_1527 - .L_1526)


	//   ....[0]....
.L_1526:
        /*06e8*/ 	.word	0x00000070


	//   ....[1]....
        /*06ec*/ 	.word	0x00000140


	//   ....[2]....
        /*06f0*/ 	.word	0x00000190


	//   ....[3]....
        /*06f4*/ 	.word	0x000003c0


	//   ....[4]....
        /*06f8*/ 	.word	0x00000520


	//   ....[5]....
        /*06fc*/ 	.word	0x00000640


	//   ....[6]....
        /*0700*/ 	.word	0x000007a0


	//   ....[7]....
        /*0704*/ 	.word	0x00001f50


	//   ....[8]....
        /*0708*/ 	.word	0x00002530


	//   ....[9]....
        /*070c*/ 	.word	0x00002550


	//   ....[10]....
        /*0710*/ 	.word	0x00002ae0


	//   ....[11]....
        /*0714*/ 	.word	0x00002be0


	//   ....[12]....
        /*0718*/ 	.word	0x00003170


	//   ....[13]....
        /*071c*/ 	.word	0x000031c0


	//   ....[14]....
        /*0720*/ 	.word	0x00004160


	//   ....[15]....
        /*0724*/ 	.word	0x000041a0


	//   ....[16]....
        /*0728*/ 	.word	0x00004af0


	//   ....[17]....
        /*072c*/ 	.word	0x00004b80


	//   ....[18]....
        /*0730*/ 	.word	0x000052d0


	//   ....[19]....
        /*0734*/ 	.word	0x000054a0


	//   ....[20]....
        /*0738*/ 	.word	0x00006950


	//   ....[21]....
        /*073c*/ 	.word	0x00006970


	//   ....[22]....
        /*0740*/ 	.word	0x00007120


	//   ....[23]....
        /*0744*/ 	.word	0x000071d0


	//   ....[24]....
        /*0748*/ 	.word	0x00008240


	//   ....[25]....
        /*074c*/ 	.word	0x000082b0


	//   ....[26]....
        /*0750*/ 	.word	0x00008310


	//   ....[27]....
        /*0754*/ 	.word	0x00008340


	//   ....[28]....
        /*0758*/ 	.word	0x00009e20


	//   ....[29]....
        /*075c*/ 	.word	0x00009e30


	//   ....[30]....
        /*0760*/ 	.word	0x00009e40


	//   ....[31]....
        /*0764*/ 	.word	0x00009e50


	//   ....[32]....
        /*0768*/ 	.word	0x0000a8f0


	//   ....[33]....
        /*076c*/ 	.word	0x0000a910


	//   ....[34]....
        /*0770*/ 	.word	0x0000aac0


	//   ....[35]....
        /*0774*/ 	.word	0x0000aae0


	//   ....[36]....
        /*0778*/ 	.word	0x0000ac20


	//   ....[37]....
        /*077c*/ 	.word	0x0000ac40


	//   ....[38]....
        /*0780*/ 	.word	0x0000ad90


	//   ....[39]....
        /*0784*/ 	.word	0x0000adb0


	//   ....[40]....
        /*0788*/ 	.word	0x0000b300


	//   ....[41]....
        /*078c*/ 	.word	0x0000b310


	//   ....[42]....
        /*0790*/ 	.word	0x0000bbc0


	//   ....[43]....
        /*0794*/ 	.word	0x0000bbd0


	//   ....[44]....
        /*0798*/ 	.word	0x0000ce00


	//   ....[45]....
        /*079c*/ 	.word	0x0000ce30


	//   ....[46]....
        /*07a0*/ 	.word	0x0000cfa0


	//   ....[47]....
        /*07a4*/ 	.word	0x0000cfc0


	//   ....[48]....
        /*07a8*/ 	.word	0x0000d100


	//   ....[49]....
        /*07ac*/ 	.word	0x0000d120


	//   ....[50]....
        /*07b0*/ 	.word	0x0000d270


	//   ....[51]....
        /*07b4*/ 	.word	0x0000d290


	//   ....[52]....
        /*07b8*/ 	.word	0x0000d470


	//   ....[53]....
        /*07bc*/ 	.word	0x0000d6a0


	//   ....[54]....
        /*07c0*/ 	.word	0x0000d6d0


	//   ....[55]....
        /*07c4*/ 	.word	0x0000d700


	//   ....[56]....
        /*07c8*/ 	.word	0x0000d730


	//   ....[57]....
        /*07cc*/ 	.word	0x0000d760


	//   ....[58]....
        /*07d0*/ 	.word	0x0000d790


	//   ....[59]....
        /*07d4*/ 	.word	0x0000d930


	//   ....[60]....
        /*07d8*/ 	.word	0x0000d960


	//   ....[61]....
        /*07dc*/ 	.word	0x0000d990


	//   ....[62]....
        /*07e0*/ 	.word	0x0000d9c0


	//   ....[63]....
        /*07e4*/ 	.word	0x0000d9f0


	//   ....[64]....
        /*07e8*/ 	.word	0x0000da20


	//   ....[65]....
        /*07ec*/ 	.word	0x0000dac0


	//   ....[66]....
        /*07f0*/ 	.word	0x0000daf0


	//   ....[67]....
        /*07f4*/ 	.word	0x0000db00


	//   ....[68]....
        /*07f8*/ 	.word	0x0000db30


	//   ....[69]....
        /*07fc*/ 	.word	0x0000f560


	//   ....[70]....
        /*0800*/ 	.word	0x00010060


	//   ....[71]....
        /*0804*/ 	.word	0x00010080


	//   ....[72]....
        /*0808*/ 	.word	0x00010130


	//   ....[73]....
        /*080c*/ 	.word	0x00010140


	//   ....[74]....
        /*0810*/ 	.word	0x000101c0


	//   ....[75]....
        /*0814*/ 	.word	0x000101d0


	//   ....[76]....
        /*0818*/ 	.word	0x00010250


	//   ....[77]....
        /*081c*/ 	.word	0x00010260


	//   ....[78]....
        /*0820*/ 	.word	0x000102e0


	//   ....[79]....
        /*0824*/ 	.word	0x000102f0


	//   ....[80]....
        /*0828*/ 	.word	0x00010370


	//   ....[81]....
        /*082c*/ 	.word	0x00010380


	//   ....[82]....
        /*0830*/ 	.word	0x00010400


	//   ....[83]....
        /*0834*/ 	.word	0x00010410


	//   ....[84]....
        /*0838*/ 	.word	0x00010460


	//   ....[85]....
        /*083c*/ 	.word	0x00010480


	//   ....[86]....
        /*0840*/ 	.word	0x00012f60


	//   ....[87]....
        /*0844*/ 	.word	0x00012f90


	//   ....[88]....
        /*0848*/ 	.word	0x00012ff0


	//   ....[89]....
        /*084c*/ 	.word	0x00013020


	//   ....[90]....
        /*0850*/ 	.word	0x00013050


	//   ....[91]....
        /*0854*/ 	.word	0x00013080


	//   ....[92]....
        /*0858*/ 	.word	0x000130b0


	//   ....[93]....
        /*085c*/ 	.word	0x000130e0


	//   ....[94]....
        /*0860*/ 	.word	0x000132a0


	//   ....[95]....
        /*0864*/ 	.word	0x000132d0


	//   ....[96]....
        /*0868*/ 	.word	0x00013300


	//   ....[97]....
        /*086c*/ 	.word	0x00013330


	//   ....[98]....
        /*0870*/ 	.word	0x00013360


	//   ....[99]....
        /*0874*/ 	.word	0x00013390


	//   ....[100]....
        /*0878*/ 	.word	0x00013460


	//   ....[101]....
        /*087c*/ 	.word	0x00013480


	//   ....[102]....
        /*0880*/ 	.word	0x00013490


	//   ....[103]....
        /*0884*/ 	.word	0x00013510


	//   ....[104]....
        /*0888*/ 	.word	0x00014040


	//   ....[105]....
        /*088c*/ 	.word	0x000145d0


	//   ....[106]....
        /*0890*/ 	.word	0x000147c0


	//   ....[107]....
        /*0894*/ 	.word	0x00014810


	//   ....[108]....
        /*0898*/ 	.word	0x00014870


	//   ....[109]....
        /*089c*/ 	.word	0x00014960


	//   ....[110]....
        /*08a0*/ 	.word	0x000149c0


	//   ....[111]....
        /*08a4*/ 	.word	0x00014ab0


	//   ....[112]....
        /*08a8*/ 	.word	0x00014b10


	//   ....[113]....
        /*08ac*/ 	.word	0x00014c00


	//   ....[114]....
        /*08b0*/ 	.word	0x00014c60


	//   ....[115]....
        /*08b4*/ 	.word	0x00014d50


	//   ....[116]....
        /*08b8*/ 	.word	0x00014db0


	//   ....[117]....
        /*08bc*/ 	.word	0x00014ea0


	//   ....[118]....
        /*08c0*/ 	.word	0x00014f00


	//   ....[119]....
        /*08c4*/ 	.word	0x00014fe0


	//   ....[120]....
        /*08c8*/ 	.word	0x00015040


	//   ....[121]....
        /*08cc*/ 	.word	0x00015110


	//   ....[122]....
        /*08d0*/ 	.word	0x00015440


	//   ....[123]....
        /*08d4*/ 	.word	0x000154e0


	//   ....[124]....
        /*08d8*/ 	.word	0x00015680


	//   ....[125]....
        /*08dc*/ 	.word	0x000156f0


	//   ....[126]....
        /*08e0*/ 	.word	0x00015760


	//   ....[127]....
        /*08e4*/ 	.word	0x000157d0


	//   ....[128]....
        /*08e8*/ 	.word	0x00015840


	//   ....[129]....
        /*08ec*/ 	.word	0x000158c0


	//   ....[130]....
        /*08f0*/ 	.word	0x00015950


	//   ....[131]....
        /*08f4*/ 	.word	0x000159f0


	//   ....[132]....
        /*08f8*/ 	.word	0x00015a60


	//   ....[133]....
        /*08fc*/ 	.word	0x00015ad0


	//   ....[134]....
        /*0900*/ 	.word	0x00015b40


	//   ....[135]....
        /*0904*/ 	.word	0x00015bc0


	//   ....[136]....
        /*0908*/ 	.word	0x00015c30


	//   ....[137]....
        /*090c*/ 	.word	0x00015ce0


	//   ....[138]....
        /*0910*/ 	.word	0x00015d30


	//   ....[139]....
        /*0914*/ 	.word	0x00015de0


	//   ....[140]....
        /*0918*/ 	.word	0x00015f10


	//----- nvinfo : EIATTR_REG_RECONFIG
	.align		4
.L_1527:
        /*091c*/ 	.byte	0x01, 0x54
	.zero		2


	//----- nvinfo : EIATTR_SYSCALL_OFFSETS
	.align		4
        /*0920*/ 	.byte	0x04, 0x46
        /*0922*/ 	.short	(.L_1529 - .L_1528)


	//   ....[0]....
.L_1528:
        /*0924*/ 	.word	0x000020d0


	//   ....[1]....
        /*0928*/ 	.word	0x0000f180


	//   ....[2]....
        /*092c*/ 	.word	0x0000f2d0


	//   ....[3]....
        /*0930*/ 	.word	0x0000f3d0


	//   ....[4]....
        /*0934*/ 	.word	0x0000fc90


	//----- nvinfo : EIATTR_MBARRIER_INSTR_OFFSETS
	.align		4
.L_1529:
        /*0938*/ 	.byte	0x04, 0x39
        /*093a*/ 	.short	(.L_1531 - .L_1530)


	//   ....[0]....
.L_1530:
        /*093c*/ 	.word	0x00000270
        /*0940*/ 	.word	0x000000ff
        /*0944*/ 	.word	0x00022800
        /*0948*/ 	.short	0x0100
        /*094a*/ 	.byte	0x08
	.zero		1


	//   ....[1]....
        /*094c*/ 	.word	0x00000280
        /*0950*/ 	.word	0x000000ff
        /*0954*/ 	.word	0x00022820
        /*0958*/ 	.short	0x0100
        /*095a*/ 	.byte	0x08
	.zero		1


	//   ....[2]....
        /*095c*/ 	.word	0x00000370
        /*0960*/ 	.word	0x000000ff
        /*0964*/ 	.word	0x00022830
        /*0968*/ 	.short	0x0100
        /*096a*/ 	.byte	0x08
	.zero		1


	//   ....[3]....
        /*096c*/ 	.word	0x00000380
        /*0970*/ 	.word	0x000000ff
        /*0974*/ 	.word	0x00022840
        /*0978*/ 	.short	0x0100
        /*097a*/ 	.byte	0x08
	.zero		1


	//   ....[4]....
        /*097c*/ 	.word	0x00000390
        /*0980*/ 	.word	0x000000ff
        /*0984*/ 	.word	0x00022838
        /*0988*/ 	.short	0x0100
        /*098a*/ 	.byte	0x08
	.zero		1


	//   ....[5]....
        /*098c*/ 	.word	0x000003a0
        /*0990*/ 	.word	0x000000ff
        /*0994*/ 	.word	0x00022848
        /*0998*/ 	.short	0x0100
        /*099a*/ 	.byte	0x08
	.zero		1


	//   ....[6]....
        /*099c*/ 	.word	0x000004d0
        /*09a0*/ 	.word	0x000000ff
        /*09a4*/ 	.word	0x00022850
        /*09a8*/ 	.short	0x0100
        /*09aa*/ 	.byte	0x08
	.zero		1


	//   ....[7]....
        /*09ac*/ 	.word	0x000004e0
        /*09b0*/ 	.word	0x000000ff
        /*09b4*/ 	.word	0x00022860
        /*09b8*/ 	.short	0x0100
        /*09ba*/ 	.byte	0x08
	.zero		1


	//   ....[8]....
        /*09bc*/ 	.word	0x000004f0
        /*09c0*/ 	.word	0x000000ff
        /*09c4*/ 	.word	0x00022858
        /*09c8*/ 	.short	0x0100
        /*09ca*/ 	.byte	0x08
	.zero		1


	//   ....[9]....
        /*09cc*/ 	.word	0x00000500
        /*09d0*/ 	.word	0x000000ff
        /*09d4*/ 	.word	0x00022868
        /*09d8*/ 	.short	0x0100
        /*09da*/ 	.byte	0x08
	.zero		1


	//   ....[10]....
        /*09dc*/ 	.word	0x000005f0
        /*09e0*/ 	.word	0x000000ff
        /*09e4*/ 	.word	0x00022870
        /*09e8*/ 	.short	0x0100
        /*09ea*/ 	.byte	0x06
	.zero		1


	//   ....[11]....
        /*09ec*/ 	.word	0x00000600
        /*09f0*/ 	.word	0x000000ff
        /*09f4*/ 	.word	0x00022880
        /*09f8*/ 	.short	0x0100
        /*09fa*/ 	.byte	0x06
	.zero		1


	//   ....[12]....
        /*09fc*/ 	.word	0x00000610
        /*0a00*/ 	.word	0x000000ff
        /*0a04*/ 	.word	0x00022878
        /*0a08*/ 	.short	0x0100
        /*0a0a*/ 	.byte	0x06
	.zero		1


	//   ....[13]....
        /*0a0c*/ 	.word	0x00000620
        /*0a10*/ 	.word	0x000000ff
        /*0a14*/ 	.word	0x00022888
        /*0a18*/ 	.short	0x0100
        /*0a1a*/ 	.byte	0x06
	.zero		1


	//   ....[14]....
        /*0a1c*/ 	.word	0x00000750
        /*0a20*/ 	.word	0x000000ff
        /*0a24*/ 	.word	0x00022890
        /*0a28*/ 	.short	0x0100
        /*0a2a*/ 	.byte	0x08
	.zero		1


	//   ....[15]....
        /*0a2c*/ 	.word	0x00000760
        /*0a30*/ 	.word	0x000000ff
        /*0a34*/ 	.word	0x000228a0
        /*0a38*/ 	.short	0x0100
        /*0a3a*/ 	.byte	0x08
	.zero		1


	//   ....[16]....
        /*0a3c*/ 	.word	0x00000770
        /*0a40*/ 	.word	0x000000ff
        /*0a44*/ 	.word	0x00022898
        /*0a48*/ 	.short	0x0100
        /*0a4a*/ 	.byte	0x08
	.zero		1


	//   ....[17]....
        /*0a4c*/ 	.word	0x00000780
        /*0a50*/ 	.word	0x000000ff
        /*0a54*/ 	.word	0x000228a8
        /*0a58*/ 	.short	0x0100
        /*0a5a*/ 	.byte	0x08
	.zero		1


	//   ....[18]....
        /*0a5c*/ 	.word	0x000008b0
        /*0a60*/ 	.word	0x000000ff
        /*0a64*/ 	.word	0x000228b0
        /*0a68*/ 	.short	0x0100
        /*0a6a*/ 	.byte	0x08
	.zero		1


	//   ....[19]....
        /*0a6c*/ 	.word	0x000008c0
        /*0a70*/ 	.word	0x000000ff
        /*0a74*/ 	.word	0x000228c0
        /*0a78*/ 	.short	0x0100
        /*0a7a*/ 	.byte	0x08
	.zero		1


	//   ....[20]....
        /*0a7c*/ 	.word	0x000008d0
        /*0a80*/ 	.word	0x000000ff
        /*0a84*/ 	.word	0x000228b8
        /*0a88*/ 	.short	0x0100
        /*0a8a*/ 	.byte	0x08
	.zero		1


	//   ....[21]....
        /*0a8c*/ 	.word	0x000008e0
        /*0a90*/ 	.word	0x000000ff
        /*0a94*/ 	.word	0x000228c8
        /*0a98*/ 	.short	0x0100
        /*0a9a*/ 	.byte	0x08
	.zero		1


	//   ....[22]....
        /*0a9c*/ 	.word	0x00002180
        /*0aa0*/ 	.word	0x00000006
        /*0aa4*/ 	.word	0x00022800
        /*0aa8*/ 	.short	0x010a
        /*0aaa*/ 	.byte	0x3f
	.zero		1


	//   ....[23]....
        /*0aac*/ 	.word	0x00002250
        /*0ab0*/ 	.word	0x000000ff
        /*0ab4*/ 	.word	0x00022830
        /*0ab8*/ 	.short	0x010a
        /*0aba*/ 	.byte	0x16
	.zero		1


	//   ....[24]....
        /*0abc*/ 	.word	0x00002290
        /*0ac0*/ 	.word	0x000000ff
        /*0ac4*/ 	.word	0x00022830
        /*0ac8*/ 	.short	0x010a
        /*0aca*/ 	.byte	0x16
	.zero		1


	//   ....[25]....
        /*0acc*/ 	.word	0x00003600
        /*0ad0*/ 	.word	0x00000003
        /*0ad4*/ 	.word	0x00000000
        /*0ad8*/ 	.short	0x0101
        /*0ada*/ 	.byte	0x3f
	.zero		1


	//   ....[26]....
        /*0adc*/ 	.word	0x00003ad0
        /*0ae0*/ 	.word	0x000000ff
        /*0ae4*/ 	.word	0x00022850
        /*0ae8*/ 	.short	0x010a
        /*0aea*/ 	.byte	0x16
	.zero		1


	//   ....[27]....
        /*0aec*/ 	.word	0x00003b10
        /*0af0*/ 	.word	0x000000ff
        /*0af4*/ 	.word	0x00022850
        /*0af8*/ 	.short	0x010a
        /*0afa*/ 	.byte	0x16
	.zero		1


	//   ....[28]....
        /*0afc*/ 	.word	0x00003eb0
        /*0b00*/ 	.word	0x000000ff
        /*0b04*/ 	.word	0x00000000
        /*0b08*/ 	.short	0x0101
        /*0b0a*/ 	.byte	0x16
	.zero		1


	//   ....[29]....
        /*0b0c*/ 	.word	0x00004000
        /*0b10*/ 	.word	0x000000ff
        /*0b14*/ 	.word	0x00022830
        /*0b18*/ 	.short	0x010a
        /*0b1a*/ 	.byte	0x18
	.zero		1


	//   ....[30]....
        /*0b1c*/ 	.word	0x00004050
        /*0b20*/ 	.word	0x000000ff
        /*0b24*/ 	.word	0x00022830
        /*0b28*/ 	.short	0x010a
        /*0b2a*/ 	.byte	0x18
	.zero		1


	//   ....[31]....
        /*0b2c*/ 	.word	0x000057d0
        /*0b30*/ 	.word	0x00000015
        /*0b34*/ 	.word	0x00000000
        /*0b38*/ 	.short	0x0101
        /*0b3a*/ 	.byte	0x3f
	.zero		1


	//   ....[32]....
        /*0b3c*/ 	.word	0x00006160
        /*0b40*/ 	.word	0x000000ff
        /*0b44*/ 	.word	0x00022850
        /*0b48*/ 	.short	0x010a
        /*0b4a*/ 	.byte	0x18
	.zero		1


	//   ....[33]....
        /*0b4c*/ 	.word	0x000061a0
        /*0b50*/ 	.word	0x000000ff
        /*0b54*/ 	.word	0x00022850
        /*0b58*/ 	.short	0x010a
        /*0b5a*/ 	.byte	0x18
	.zero		1


	//   ....[34]....
        /*0b5c*/ 	.word	0x000064a0
        /*0b60*/ 	.word	0x00000007
        /*0b64*/ 	.word	0x00000000
        /*0b68*/ 	.short	0x0101
        /*0b6a*/ 	.byte	0x3f
	.zero		1


	//   ....[35]....
        /*0b6c*/ 	.word	0x00006600
        /*0b70*/ 	.word	0x000000ff
        /*0b74*/ 	.word	0x00022830
        /*0b78*/ 	.short	0x010a
        /*0b7a*/ 	.byte	0x17
	.zero		1


	//   ....[36]....
        /*0b7c*/ 	.word	0x00006640
        /*0b80*/ 	.word	0x000000ff
        /*0b84*/ 	.word	0x00022830
        /*0b88*/ 	.short	0x010a
        /*0b8a*/ 	.byte	0x17
	.zero		1


	//   ....[37]....
        /*0b8c*/ 	.word	0x000077c0
        /*0b90*/ 	.word	0x0000000b
        /*0b94*/ 	.word	0x00000000
        /*0b98*/ 	.short	0x0101
        /*0b9a*/ 	.byte	0x3f
	.zero		1


	//   ....[38]....
        /*0b9c*/ 	.word	0x00007ed0
        /*0ba0*/ 	.word	0x000000ff
        /*0ba4*/ 	.word	0x00022850
        /*0ba8*/ 	.short	0x010a
        /*0baa*/ 	.byte	0x17
	.zero		1


	//   ....[39]....
        /*0bac*/ 	.word	0x00007f10
        /*0bb0*/ 	.word	0x000000ff
        /*0bb4*/ 	.word	0x00022850
        /*0bb8*/ 	.short	0x010a
        /*0bba*/ 	.byte	0x17
	.zero		1


	//   ....[40]....
        /*0bbc*/ 	.word	0x00008210
        /*0bc0*/ 	.word	0x00000009
        /*0bc4*/ 	.word	0x00000000
        /*0bc8*/ 	.short	0x0101
        /*0bca*/ 	.byte	0x3f
	.zero		1


	//   ....[41]....
        /*0bcc*/ 	.word	0x0000a920
        /*0bd0*/ 	.word	0x000000ff
        /*0bd4*/ 	.word	0x00000000
        /*0bd8*/ 	.short	0x0101
        /*0bda*/ 	.byte	0x08
	.zero		1


	//   ....[42]....
        /*0bdc*/ 	.word	0x0000b130
        /*0be0*/ 	.word	0x000000ff
        /*0be4*/ 	.word	0x00000000
        /*0be8*/ 	.short	0x0101
        /*0bea*/ 	.byte	0x08
	.zero		1


	//   ....[43]....
        /*0bec*/ 	.word	0x0000f7d0
        /*0bf0*/ 	.word	0x00000000
        /*0bf4*/ 	.word	0x00022840
        /*0bf8*/ 	.short	0x010a
        /*0bfa*/ 	.byte	0x3f
	.zero		1


	//   ....[44]....
        /*0bfc*/ 	.word	0x00010520
        /*0c00*/ 	.word	0x00000012
        /*0c04*/ 	.word	0x00022800
        /*0c08*/ 	.short	0x0107
        /*0c0a*/ 	.byte	0x3f
	.zero		1


	//   ....[45]....
        /*0c0c*/ 	.word	0x00010610
        /*0c10*/ 	.word	0x00000012
        /*0c14*/ 	.word	0x00022800
        /*0c18*/ 	.short	0x0101
        /*0c1a*/ 	.byte	0x3f
	.zero		1


	//   ....[46]....
        /*0c1c*/ 	.word	0x00010630
        /*0c20*/ 	.word	0x00000012
        /*0c24*/ 	.word	0x00022820
        /*0c28*/ 	.short	0x010a
        /*0c2a*/ 	.byte	0x3f
	.zero		1


	//   ....[47]....
        /*0c2c*/ 	.word	0x00010710
        /*0c30*/ 	.word	0x00000002
        /*0c34*/ 	.word	0x00022860
        /*0c38*/ 	.short	0x010a
        /*0c3a*/ 	.byte	0x3f
	.zero		1


	//   ....[48]....
        /*0c3c*/ 	.word	0x00010fc0
        /*0c40*/ 	.word	0x00000003
        /*0c44*/ 	.word	0x00022840
        /*0c48*/ 	.short	0x010a
        /*0c4a*/ 	.byte	0x3f
	.zero		1


	//   ....[49]....
        /*0c4c*/ 	.word	0x00011210
        /*0c50*/ 	.word	0x00000003
        /*0c54*/ 	.word	0x00022860
        /*0c58*/ 	.short	0x010a
        /*0c5a*/ 	.byte	0x3f
	.zero		1


	//   ....[50]....
        /*0c5c*/ 	.word	0x00011a00
        /*0c60*/ 	.word	0x00000004
        /*0c64*/ 	.word	0x00022840
        /*0c68*/ 	.short	0x010a
        /*0c6a*/ 	.byte	0x3f
	.zero		1


	//   ....[51]....
        /*0c6c*/ 	.word	0x00011c50
        /*0c70*/ 	.word	0x00000004
        /*0c74*/ 	.word	0x00022860
        /*0c78*/ 	.short	0x010a
        /*0c7a*/ 	.byte	0x3f
	.zero		1


	//   ....[52]....
        /*0c7c*/ 	.word	0x000123d0
        /*0c80*/ 	.word	0x00000002
        /*0c84*/ 	.word	0x00022840
        /*0c88*/ 	.short	0x010a
        /*0c8a*/ 	.byte	0x3f
	.zero		1


	//   ....[53]....
        /*0c8c*/ 	.word	0x00012620
        /*0c90*/ 	.word	0x00000002
        /*0c94*/ 	.word	0x00022860
        /*0c98*/ 	.short	0x010a
        /*0c9a*/ 	.byte	0x3f
	.zero		1


	//   ....[54]....
        /*0c9c*/ 	.word	0x00013fc0
        /*0ca0*/ 	.word	0x00000000
        /*0ca4*/ 	.word	0x00022820
        /*0ca8*/ 	.short	0x010a
        /*0caa*/ 	.byte	0x3f
	.zero		1


	//   ....[55]....
        /*0cac*/ 	.word	0x000141b0
        /*0cb0*/ 	.word	0x00000006
        /*0cb4*/ 	.word	0x00000000
        /*0cb8*/ 	.short	0x010a
        /*0cba*/ 	.byte	0x3f
	.zero		1


	//   ....[56]....
        /*0cbc*/ 	.word	0x000141e0
        /*0cc0*/ 	.word	0x00000007
        /*0cc4*/ 	.word	0x00000000
        /*0cc8*/ 	.short	0x010a
        /*0cca*/ 	.byte	0x3f
	.zero		1


	//   ....[57]....
        /*0ccc*/ 	.word	0x00014240
        /*0cd0*/ 	.word	0x00000004
        /*0cd4*/ 	.word	0x00000000
        /*0cd8*/ 	.short	0x010a
        /*0cda*/ 	.byte	0x3f
	.zero		1


	//   ....[58]....
        /*0cdc*/ 	.word	0x00014270
        /*0ce0*/ 	.word	0x00000003
        /*0ce4*/ 	.word	0x00000000
        /*0ce8*/ 	.short	0x010a
        /*0cea*/ 	.byte	0x3f
	.zero		1


	//   ....[59]....
        /*0cec*/ 	.word	0x000142d0
        /*0cf0*/ 	.word	0x00000006
        /*0cf4*/ 	.word	0x00022800
        /*0cf8*/ 	.short	0x010a
        /*0cfa*/ 	.byte	0x3f
	.zero		1


	//   ....[60]....
        /*0cfc*/ 	.word	0x00014330
        /*0d00*/ 	.word	0x00000000
        /*0d04*/ 	.word	0x00022830
        /*0d08*/ 	.short	0x010a
        /*0d0a*/ 	.byte	0x3f
	.zero		1


	//   ....[61]....
        /*0d0c*/ 	.word	0x00014390
        /*0d10*/ 	.word	0x0000000a
        /*0d14*/ 	.word	0x00022850
        /*0d18*/ 	.short	0x010a
        /*0d1a*/ 	.byte	0x3f
	.zero		1


	//   ....[62]....
        /*0d1c*/ 	.word	0x000143f0
        /*0d20*/ 	.word	0x00000005
        /*0d24*/ 	.word	0x00022830
        /*0d28*/ 	.short	0x010a
        /*0d2a*/ 	.byte	0x3f
	.zero		1


	//   ....[63]....
        /*0d2c*/ 	.word	0x00014440
        /*0d30*/ 	.word	0x00000007
        /*0d34*/ 	.word	0x00022850
        /*0d38*/ 	.short	0x010a
        /*0d3a*/ 	.byte	0x3f
	.zero		1


	//   ....[64]....
        /*0d3c*/ 	.word	0x000144a0
        /*0d40*/ 	.word	0x00000005
        /*0d44*/ 	.word	0x00022830
        /*0d48*/ 	.short	0x010a
        /*0d4a*/ 	.byte	0x3f
	.zero		1


	//   ....[65]....
        /*0d4c*/ 	.word	0x000144f0
        /*0d50*/ 	.word	0x00000009
        /*0d54*/ 	.word	0x00022850
        /*0d58*/ 	.short	0x010a
        /*0d5a*/ 	.byte	0x3f
	.zero		1


	//   ....[66]....
        /*0d5c*/ 	.word	0x00014690
        /*0d60*/ 	.word	0x00000000
        /*0d64*/ 	.word	0x00022840
        /*0d68*/ 	.short	0x010a
        /*0d6a*/ 	.byte	0x3f
	.zero		1


	//   ....[67]....
        /*0d6c*/ 	.word	0x00015150
        /*0d70*/ 	.word	0x00000012
        /*0d74*/ 	.word	0x00022820
        /*0d78*/ 	.short	0x010a
        /*0d7a*/ 	.byte	0x3f
	.zero		1


	//   ....[68]....
        /*0d7c*/ 	.word	0x000151a0
        /*0d80*/ 	.word	0x00000002
        /*0d84*/ 	.word	0x00022860
        /*0d88*/ 	.short	0x010a
        /*0d8a*/ 	.byte	0x3f
	.zero		1


	//   ....[69]....
        /*0d8c*/ 	.word	0x000151f0
        /*0d90*/ 	.word	0x00000003
        /*0d94*/ 	.word	0x00022840
        /*0d98*/ 	.short	0x010a
        /*0d9a*/ 	.byte	0x3f
	.zero		1


	//   ....[70]....
        /*0d9c*/ 	.word	0x00015240
        /*0da0*/ 	.word	0x00000003
        /*0da4*/ 	.word	0x00022860
        /*0da8*/ 	.short	0x010a
        /*0daa*/ 	.byte	0x3f
	.zero		1


	//   ....[71]....
        /*0dac*/ 	.word	0x00015290
        /*0db0*/ 	.word	0x00000004
        /*0db4*/ 	.word	0x00022840
        /*0db8*/ 	.short	0x010a
        /*0dba*/ 	.byte	0x3f
	.zero		1


	//   ....[72]....
        /*0dbc*/ 	.word	0x000152e0
        /*0dc0*/ 	.word	0x00000004
        /*0dc4*/ 	.word	0x00022860
        /*0dc8*/ 	.short	0x010a
        /*0dca*/ 	.byte	0x3f
	.zero		1


	//   ....[73]....
        /*0dcc*/ 	.word	0x00015330
        /*0dd0*/ 	.word	0x00000002
        /*0dd4*/ 	.word	0x00022840
        /*0dd8*/ 	.short	0x010a
        /*0dda*/ 	.byte	0x3f
	.zero		1


	//   ....[74]....
        /*0ddc*/ 	.word	0x00015380
        /*0de0*/ 	.word	0x00000002
        /*0de4*/ 	.word	0x00022860
        /*0de8*/ 	.short	0x010a
        /*0dea*/ 	.byte	0x3f
	.zero		1


	//   ....[75]....
        /*0dec*/ 	.word	0x00015e30
        /*0df0*/ 	.word	0x00000000
        /*0df4*/ 	.word	0x00022820
        /*0df8*/ 	.short	0x010a
        /*0dfa*/ 	.byte	0x3f
	.zero		1


	//   ....[76]....
        /*0dfc*/ 	.word	0x00015fd0
        /*0e00*/ 	.word	0x00000006
        /*0e04*/ 	.word	0x00000000
        /*0e08*/ 	.short	0x010a
        /*0e0a*/ 	.byte	0x3f
	.zero		1


	//   ....[77]....
        /*0e0c*/ 	.word	0x00016020
        /*0e10*/ 	.word	0x00000007
        /*0e14*/ 	.word	0x00000000
        /*0e18*/ 	.short	0x010a
        /*0e1a*/ 	.byte	0x3f
	.zero		1


	//   ....[78]....
        /*0e1c*/ 	.word	0x00016070
        /*0e20*/ 	.word	0x00000004
        /*0e24*/ 	.word	0x00000000
        /*0e28*/ 	.short	0x010a
        /*0e2a*/ 	.byte	0x3f
	.zero		1


	//----- nvinfo : EIATTR_NUM_MBARRIERS
	.align		4
.L_1531:
        /*0e2c*/ 	.byte	0x03, 0x38
        /*0e2e*/ 	.short	0x0016


	//----- nvinfo : EIATTR_EXIT_INSTR_OFFSETS
	.align		4
        /*0e30*/ 	.byte	0x04, 0x1c
        /*0e32*/ 	.short	(.L_1533 - .L_1532)


	//   ....[0]....
.L_1532:
        /*0e34*/ 	.word	0x00000a70


	//   ....[1]....
        /*0e38*/ 	.word	0x0000d410


	//   ....[2]....
        /*0e3c*/ 	.word	0x000142c0


	//----- nvinfo : EIATTR_MAX_THREADS
	.align		4
.L_1533:
        /*0e40*/ 	.byte	0x04, 0x05
        /*0e42*/ 	.short	(.L_1535 - .L_1534)
.L_1534:
        /*0e44*/ 	.word	0x00000180
        /*0e48*/ 	.word	0x00000001
        /*0e4c*/ 	.word	0x00000001


	//----- nvinfo : EIATTR_CRS_STACK_SIZE
	.align		4
.L_1535:
        /*0e50*/ 	.byte	0x04, 0x1e
        /*0e52*/ 	.short	(.L_1537 - .L_1536)
.L_1536:
        /*0e54*/ 	.word	0x00000000


	//----- nvinfo : EIATTR_CBANK_PARAM_SIZE
	.align		4
.L_1537:
        /*0e58*/ 	.byte	0x03, 0x19
        /*0e5a*/ 	.short	0x0af0


	//----- nvinfo : EIATTR_PARAM_CBANK
	.align		4
        /*0e5c*/ 	.byte	0x04, 0x0a
        /*0e5e*/ 	.short	(.L_1539 - .L_1538)
	.align		4
.L_1538:
        /*0e60*/ 	.word	index@(.nv.constant0._ZN7cutlass13device_kernelIN5flash11enable_sm90INS1_16FlashAttnFwdSm90INS1_25CollectiveMainloopFwdSm90ILi2EN4cute5tupleIJNS5_1CILi1EEES8_S8_EEENS6_IJNS7_ILi128EEENS7_ILi96EEENS7_ILi64EEEEEELi256ENS_6half_tEfNS_4arch4Sm90ELb1ELb0ELb0ELb1ELb0ELb0ELb0ELb1ELb0ELb1ELb1ELb0EEENS1_21CollectiveEpilogueFwdINS6_IJSA_NS7_ILi256EEESB_EEES9_SE_SG_Li256ELb1ELb1ELb1ELb0EEENS1_36VarlenDynamicPersistentTileSchedulerILi128ELi96ELi256ELi128ELb1ELb1ELb1ELb1ELb1ELb1EEEEEEEEEvNT_6ParamsE)
        /*0e64*/ 	.short	0x0210
        /*0e66*/ 	.short	0x0af0


	//----- nvinfo : EIATTR_SW_WAR
	.align		4
.L_1539:
        /*0e68*/ 	.byte	0x04, 0x36
        /*0e6a*/ 	.short	(.L_1541 - .L_1540)
.L_1540:
        /*0e6c*/ 	.word	0x00000008
.L_1541:


//--------------------- .nv.info._ZN7cutlass13device_kernelIN5flash11enable_sm90INS1_16FlashAttnFwdSm90INS1_25CollectiveMainloopFwdSm90ILi2EN4cute5tupleIJNS5_1CILi1EEES8_S8_EEENS6_IJNS7_ILi128EEENS7_ILi96EEENS7_ILi64EEEEEELi256ENS_6half_tEfNS_4arch4Sm90ELb1ELb0ELb0ELb1ELb0ELb1ELb0ELb1ELb0ELb1ELb1ELb0EEENS1_21CollectiveEpilogueFwdINS6_IJSA_NS7_ILi256EEESB_EEES9_SE_SG_Li256ELb1ELb1ELb1ELb0EEENS1_36VarlenDynamicPersistentTileSchedulerILi128ELi96ELi256ELi128ELb1ELb1ELb1ELb1ELb1ELb1EEEEEEEEEvNT_6ParamsE --------------------------
	.section	.nv.info._ZN7cutlass13device_kernelIN5flash11enable_sm90INS1_16FlashAttnFwdSm90INS1_25CollectiveMainloopFwdSm90ILi2EN4cute5tupleIJNS5_1CILi1EEES8_S8_EEENS6_IJNS7_ILi128EEENS7_ILi96EEENS7_ILi64EEEEEELi256ENS_6half_tEfNS_4arch4Sm90ELb1ELb0ELb0ELb1ELb0ELb1ELb0ELb1ELb0ELb1ELb1ELb0EEENS1_21CollectiveEpilogueFwdINS6_IJSA_NS7_ILi256EEESB_EEES9_SE_SG_Li256ELb1ELb1ELb1ELb0EEENS1_36VarlenDynamicPersistentTileSchedulerILi128ELi96ELi256ELi128ELb1ELb1ELb1ELb1ELb1ELb1EEEEEEEEEvNT_6ParamsE,"",@"SHT_CUDA_INFO"
	.sectionflags	@""
	.align	4


	//----- nvinfo : EIATTR_CUDA_API_VERSION
	.align		4
        /*0000*/ 	.byte	0x04, 0x37
        /*0002*/ 	.short	(.L_1543 - .L_1542)
.L_1542:
        /*0004*/ 	.word	0x00000082


	//----- nvinfo : EIATTR_KPARAM_INFO
	.align		4
.L_1543:
        /*0008*/ 	.byte	0x04, 0x17
        /*000a*/ 	.short	(.L_1545 - .L_1544)
.L_1544:
        /*000c*/ 	.word	0x00000000
        /*0010*/ 	.short	0x0000
        /*0012*/ 	.short	0x0070
        /*0014*/ 	.byte	0x00, 0xf0, 0x01, 0x2a


	//----- nvinfo : EIATTR_SPARSE_MMA_MASK
	.align		4
.L_1545:
        /*0018*/ 	.byte	0x03, 0x50
        /*001a*/ 	.short	0x0000


	//----- nvinfo : EIATTR_MAXREG_COUNT
	.align		4
        /*001c*/ 	.byte	0x03, 0x1b
        /*001e*/ 	.short	0x00a8


	//----- nvinfo : EIATTR_NUM_BARRIERS
	.align		4
        /*0020*/ 	.byte	0x02, 0x4c
        /*0022*/ 	.byte	0x10
	.zero		1


	//----- nvinfo : EIATTR_EXTERNS
	.align		4
        /*0024*/ 	.byte	0x04, 0x0f
        /*0026*/ 	.short	(.L_1547 - .L_1546)


	//   ....[0]....
	.align		4
.L_1546:
        /*0028*/ 	.word	index@(__assertfail)


	//----- nvinfo : EIATTR_ANNOTATIONS
	.align		4
.L_1547:
        /*002c*/ 	.byte	0x04, 0x55
        /*002e*/ 	.short	(.L_1549 - .L_1548)


	//   ....[0]....
.L_1548:
        /* <DEDUP_REMOVED lines=87> */


	//----- nvinfo : EIATTR_MERCURY_ISA_VERSION
	.align		4
.L_1549:
        /*0590*/ 	.byte	0x03, 0x5f
        /*0592*/ 	.short	0x0101


	//----- nvinfo : EIATTR_UNUSED_LOAD_BYTE_OFFSET
	.align		4
        /*0594*/ 	.byte	0x04, 0x44
        /*0596*/ 	.short	(.L_1551 - .L_1550)


	//   ....[0]....
.L_1550:
        /*0598*/ 	.word	0x00000ae0
        /*059c*/ 	.word	0x0000fff0


	//   ....[1]....
        /*05a0*/ 	.word	0x000103a0
        /*05a4*/ 	.word	0x0000fff0


	//----- nvinfo : EIATTR_INT_WARP_WIDE_INSTR_OFFSETS
	.align		4
.L_1551:
        /*05a8*/ 	.byte	0x04, 0x31
        /*05aa*/ 	.short	(.L_1553 - .L_1552)


	//   ....[0]....
.L_1552:
        /*05ac*/ 	.word	0x00000190


	//   ....[1]....
        /*05b0*/ 	.word	0x000001d0


	//   ....[2]....
        /*05b4*/ 	.word	0x00000240


	//   ....[3]....
        /*05b8*/ 	.word	0x000186a0


	//   ....[4]....
        /*05bc*/ 	.word	0x00018730


	//   ....[5]....
        /*05c0*/ 	.word	0x0001c3a0


	//   ....[6]....
        /*05c4*/ 	.word	0x0001c430


	//----- nvinfo : EIATTR_COOP_GROUP_MASK_REGIDS
	.align		4
.L_1553:
        /*05c8*/ 	.byte	0x04, 0x29
        /*05ca*/ 	.short	(.L_1555 - .L_1554)


	//   ....[0]....
.L_1554:
        /*05cc*/ 	.word	0xffffffff


	//   ....[1]....
        /*05d0*/ 	.word	0xffffffff


	//   ....[2]....
        /*05d4*/ 	.word	0xffffffff


	//   ....[3]....
        /*05d8*/ 	.word	0xffffffff


	//   ....[4]....
        /*05dc*/ 	.word	0xffffffff


	//   ....[5]....
        /*05e0*/ 	.word	0xffffffff


	//   ....[6]....
        /*05e4*/ 	.word	0xffffffff


	//   ....[7]....
        /*05e8*/ 	.word	0xffffffff


	//   ....[8]....
        /*05ec*/ 	.word	0xffffffff


	//   ....[9]....
        /*05f0*/ 	.word	0xffffffff


	//   ....[10]....
        /*05f4*/ 	.word	0xffffffff


	//   ....[11]....
        /*05f8*/ 	.word	0xffffffff


	//   ....[12]....
        /*05fc*/ 	.word	0xffffffff


	//   ....[13]....
        /*0600*/ 	.word	0xffffffff


	//   ....[14]....
        /*0604*/ 	.word	0xffffffff


	//   ....[15]....
        /*0608*/ 	.word	0xffffffff


	//   ....[16]....
        /*060c*/ 	.word	0xffffffff


	//   ....[17]....
        /*0610*/ 	.word	0xffffffff


	//   ....[18]....
        /*0614*/ 	.word	0xffffffff


	//   ....[19]....
        /*0618*/ 	.word	0xffffffff


	//   ....[20]....
        /*061c*/ 	.word	0xffffffff


	//   ....[21]....
        /*0620*/ 	.word	0xffffffff


	//   ....[22]....
        /*0624*/ 	.word	0xffffffff


	//   ....[23]....
        /*0628*/ 	.word	0xffffffff


	//   ....[24]....
        /*062c*/ 	.word	0xffffffff


	//   ....[25]....
        /*0630*/ 	.word	0xffffffff


	//   ....[26]....
        /*0634*/ 	.word	0xffffffff


	//   ....[27]....
        /*0638*/ 	.word	0xffffffff


	//   ....[28]....
        /*063c*/ 	.word	0xffffffff


	//   ....[29]....
        /*0640*/ 	.word	0xffffffff


	//   ....[30]....
        /*0644*/ 	.word	0xffffffff


	//   ....[31]....
        /*0648*/ 	.word	0xffffffff


	//   ....[32]....
        /*064c*/ 	.word	0xffffffff


	//   ....[33]....
        /*0650*/ 	.word	0xffffffff


	//   ....[34]....
        /*0654*/ 	.word	0xffffffff


	//   ....[35]....
        /*0658*/ 	.word	0xffffffff


	//   ....[36]....
        /*065c*/ 	.word	0xffffffff


	//   ....[37]....
        /*0660*/ 	.word	0xffffffff


	//   ....[38]....
        /*0664*/ 	.word	0xffffffff


	//   ....[39]....
        /*0668*/ 	.word	0xffffffff


	//   ....[40]....
        /*066c*/ 	.word	0xffffffff


	//   ....[41]....
        /*0670*/ 	.word	0xffffffff


	//   ....[42]....
        /*0674*/ 	.word	0xffffffff


	//   ....[43]....
        /*0678*/ 	.word	0xffffffff


	//   ....[44]....
        /*067c*/ 	.word	0xffffffff


	//   ....[45]....
        /*0680*/ 	.word	0xffffffff


	//   ....[46]....
        /*0684*/ 	.word	0xffffffff


	//   ....[47]....
        /*0688*/ 	.word	0xffffffff


	//   ....[48]....
        /*068c*/ 	.word	0xffffffff


	//   ....[49]....
        /*0690*/ 	.word	0xffffffff


	//   ....[50]....
        /*0694*/ 	.word	0xffffffff


	//   ....[51]....
        /*0698*/ 	.word	0xffffffff


	//   ....[52]....
        /*069c*/ 	.word	0xffffffff


	//   ....[53]....
        /*06a0*/ 	.word	0xffffffff


	//   ....[54]....
        /*06a4*/ 	.word	0xffffffff


	//   ....[55]....
        /*06a8*/ 	.word	0xffffffff


	//   ....[56]....
        /*06ac*/ 	.word	0xffffffff


	//   ....[57]....
        /*06b0*/ 	.word	0xffffffff


	//   ....[58]....
        /*06b4*/ 	.word	0xffffffff


	//   ....[59]....
        /*06b8*/ 	.word	0xffffffff


	//   ....[60]....
        /*06bc*/ 	.word	0xffffffff


	//   ....[61]....
        /*06c0*/ 	.word	0xffffffff


	//   ....[62]....
        /*06c4*/ 	.word	0xffffffff


	//   ....[63]....
        /*06c8*/ 	.word	0xffffffff


	//   ....[64]....
        /*06cc*/ 	.word	0xffffffff


	//   ....[65]....
        /*06d0*/ 	.word	0xffffffff


	//   ....[66]....
        /*06d4*/ 	.word	0xffffffff


	//   ....[67]....
        /*06d8*/ 	.word	0xffffffff


	//   ....[68]....
        /*06dc*/ 	.word	0xffffffff


	//   ....[69]....
        /*06e0*/ 	.word	0xffffffff


	//   ....[70]....
        /*06e4*/ 	.word	0xffffffff


	//   ....[71]....
        /*06e8*/ 	.word	0xffffffff


	//   ....[72]....
        /*06ec*/ 	.word	0xffffffff


	//   ....[73]....
        /*06f0*/ 	.word	0xffffffff


	//   ....[74]....
        /*06f4*/ 	.word	0xffffffff


	//   ....[75]....
        /*06f8*/ 	.word	0xffffffff


	//   ....[76]....
        /*06fc*/ 	.word	0xffffffff


	//   ....[77]....
        /*0700*/ 	.word	0xffffffff


	//   ....[78]....
        /*0704*/ 	.word	0xffffffff


	//   ....[79]....
        /*0708*/ 	.word	0xffffffff


	//   ....[80]....
        /*070c*/ 	.word	0xffffffff


	//   ....[81]....
        /*0710*/ 	.word	0xffffffff


	//   ....[82]....
        /*0714*/ 	.word	0xffffffff


	//   ....[83]....
        /*0718*/ 	.word	0xffffffff


	//   ....[84]....
        /*071c*/ 	.word	0xffffffff


	//   ....[85]....
        /*0720*/ 	.word	0xffffffff


	//   ....[86]....
        /*0724*/ 	.word	0xffffffff


	//   ....[87]....
        /*0728*/ 	.word	0xffffffff


	//   ....[88]....
        /*072c*/ 	.word	0xffffffff


	//   ....[89]....
        /*0730*/ 	.word	0xffffffff


	//   ....[90]....
        /*0734*/ 	.word	0xffffffff


	//   ....[91]....
        /*0738*/ 	.word	0xffffffff


	//   ....[92]....
        /*073c*/ 	.word	0xffffffff


	//   ....[93]....
        /*0740*/ 	.word	0xffffffff


	//   ....[94]....
        /*0744*/ 	.word	0xffffffff


	//   ....[95]....
        /*0748*/ 	.word	0xffffffff


	//   ....[96]....
        /*074c*/ 	.word	0xffffffff


	//   ....[97]....
        /*0750*/ 	.word	0xffffffff


	//   ....[98]....
        /*0754*/ 	.word	0xffffffff


	//   ....[99]....
        /*0758*/ 	.word	0xffffffff


	//   ....[100]....
        /*075c*/ 	.word	0xffffffff


	//   ....[101]....
        /*0760*/ 	.word	0xffffffff


	//   ....[102]....
        /*0764*/ 	.word	0xffffffff


	//   ....[103]....
        /*0768*/ 	.word	0xffffffff


	//   ....[104]....
        /*076c*/ 	.word	0xffffffff


	//   ....[105]....
        /*0770*/ 	.word	0xffffffff


	//   ....[106]....
        /*0774*/ 	.word	0xffffffff


	//   ....[107]....
        /*0778*/ 	.word	0xffffffff


	//   ....[108]....
        /*077c*/ 	.word	0xffffffff


	//   ....[109]....
        /*0780*/ 	.word	0xffffffff


	//   ....[110]....
        /*0784*/ 	.word	0xffffffff


	//   ....[111]....
        /*0788*/ 	.word	0xffffffff


	//   ....[112]....
        /*078c*/ 	.word	0xffffffff


	//   ....[113]....
        /*0790*/ 	.word	0xffffffff


	//   ....[114]....
        /*0794*/ 	.word	0xffffffff


	//   ....[115]....
        /*0798*/ 	.word	0xffffffff


	//   ....[116]....
        /*079c*/ 	.word	0xffffffff


	//   ....[117]....
        /*07a0*/ 	.word	0xffffffff


	//   ....[118]....
        /*07a4*/ 	.word	0xffffffff


	//   ....[119]....
        /*07a8*/ 	.word	0xffffffff


	//   ....[120]....
        /*07ac*/ 	.word	0xffffffff


	//   ....[121]....
        /*07b0*/ 	.word	0xffffffff


	//   ....[122]....
        /*07b4*/ 	.word	0x0500000f


	//   ....[123]....
        /*07b8*/ 	.word	0x0500000f


	//   ....[124]....
        /*07bc*/ 	.word	0x0500000f


	//   ....[125]....
        /*07c0*/ 	.word	0x0500000f


	//   ....[126]....
        /*07c4*/ 	.word	0x0500000f


	//   ....[127]....
        /*07c8*/ 	.word	0x0500000f


	//   ....[128]....
        /*07cc*/ 	.word	0x0500000f


	//   ....[129]....
        /*07d0*/ 	.word	0x0500000f


	//   ....[130]....
        /*07d4*/ 	.word	0x0500000f


	//   ....[131]....
        /*07d8*/ 	.word	0x0500000f


	//   ....[132]....
        /*07dc*/ 	.word	0x0500000f


	//   ....[133]....
        /*07e0*/ 	.word	0x0500000f


	//   ....[134]....
        /*07e4*/ 	.word	0x0500000f


	//   ....[135]....
        /*07e8*/ 	.word	0x0500000f


	//   ....[136]....
        /*07ec*/ 	.word	0x0500000f


	//   ....[137]....
        /*07f0*/ 	.word	0x0500000f


	//   ....[138]....
        /*07f4*/ 	.word	0x0500000f


	//   ....[139]....
        /*07f8*/ 	.word	0x0500000f


	//   ....[140]....
        /*07fc*/ 	.word	0x0500000f


	//   ....[141]....
        /*0800*/ 	.word	0x0500000f


	//   ....[142]....
        /*0804*/ 	.word	0x0500000f


	//   ....[143]....
        /*0808*/ 	.word	0x0500000f


	//   ....[144]....
        /*080c*/ 	.word	0x0500000f


	//   ....[145]....
        /*0810*/ 	.word	0x0500000f


	//   ....[146]....
        /*0814*/ 	.word	0x0500000f


	//   ....[147]....
        /*0818*/ 	.word	0x0500000f


	//   ....[148]....
        /*081c*/ 	.word	0x0500000f


	//   ....[149]....
        /*0820*/ 	.word	0x0500000f


	//   ....[150]....
        /*0824*/ 	.word	0x0500000f


	//   ....[151]....
        /*0828*/ 	.word	0x0500000f


	//   ....[152]....
        /*082c*/ 	.word	0x0500000f


	//   ....[153]....
        /*0830*/ 	.word	0x0500000f


	//   ....[154]....
        /*0834*/ 	.word	0x0500000f


	//   ....[155]....
        /*0838*/ 	.word	0x0500000f


	//   ....[156]....
        /*083c*/ 	.word	0x0500000f


	//   ....[157]....
        /*0840*/ 	.word	0x0500000f


	//   ....[158]....
        /*0844*/ 	.word	0x0500000f


	//   ....[159]....
        /*0848*/ 	.word	0x0500000f


	//   ....[160]....
        /*084c*/ 	.word	0x0500000f


	//   ....[161]....
        /*0850*/ 	.word	0x0500000f


	//   ....[162]....
        /*0854*/ 	.word	0x0500000f


	//   ....[163]....
        /*0858*/ 	.word	0x0500000f


	//   ....[164]....
        /*085c*/ 	.word	0x0500000f


	//   ....[165]....
        /*0860*/ 	.word	0x0500000f


	//   ....[166]....
        /*0864*/ 	.word	0x0500000f


	//   ....[167]....
        /*0868*/ 	.word	0x0500000f


	//   ....[168]....
        /*086c*/ 	.word	0x0500000f


	//   ....[169]....
        /*0870*/ 	.word	0x0500000f


	//   ....[170]....
        /*0874*/ 	.word	0x0500000f


	//   ....[171]....
        /*0878*/ 	.word	0x0500000f


	//   ....[172]....
        /*087c*/ 	.word	0x0500000f


	//   ....[173]....
        /*0880*/ 	.word	0x0500000f


	//   ....[174]....
        /*0884*/ 	.word	0x0500000f


	//   ....[175]....
        /*0888*/ 	.word	0x0500000f


	//   ....[176]....
        /*088c*/ 	.word	0x0500000f


	//   ....[177]....
        /*0890*/ 	.word	0x0500000f


	//   ....[178]....
        /*0894*/ 	.word	0x0500000f


	//   ....[179]....
        /*0898*/ 	.word	0x0500000f


	//   ....[180]....
        /*089c*/ 	.word	0x0500000f


	//   ....[181]....
        /*08a0*/ 	.word	0x0500000f


	//   ....[182]....
        /*08a4*/ 	.word	0x0500000f


	//   ....[183]....
        /*08a8*/ 	.word	0x0500000f


	//   ....[184]....
        /*08ac*/ 	.word	0x0500000f


	//   ....[185]....
        /*08b0*/ 	.word	0x0500000f


	//   ....[186]....
        /*08b4*/ 	.word	0x0500000f


	//   ....[187]....
        /*08b8*/ 	.word	0x0500000f


	//   ....[188]....
        /*08bc*/ 	.word	0x0500000f


	//   ....[189]....
        /*08c0*/ 	.word	0x0500000f


	//   ....[190]....
        /*08c4*/ 	.word	0x0500000f


	//   ....[191]....
        /*08c8*/ 	.word	0x0500000f


	//   ....[192]....
        /*08cc*/ 	.word	0x0500000f


	//   ....[193]....
        /*08d0*/ 	.word	0x0500000f


	//   ....[194]....
        /*08d4*/ 	.word	0x0500000f


	//   ....[195]....
        /*08d8*/ 	.word	0x0500000f


	//----- nvinfo : EIATTR_COOP_GROUP_INSTR_OFFSETS
	.align		4
.L_1555:
        /*08dc*/ 	.byte	0x04, 0x28
        /*08de*/ 	.short	(.L_1557 - .L_1556)


	//   ....[0]....
.L_1556:
        /*08e0*/ 	.word	0x00000070


	//   ....[1]....
        /*08e4*/ 	.word	0x000001a0


	//   ....[2]....
        /*08e8*/ 	.word	0x000001f0


	//   ....[3]....
        /*08ec*/ 	.word	0x00000420


	//   ....[4]....
        /*08f0*/ 	.word	0x00000580


	//   ....[5]....
        /*08f4*/ 	.word	0x000006a0


	//   ....[6]....
        /*08f8*/ 	.word	0x00000800


	//   ....[7]....
        /*08fc*/ 	.word	0x00006500


	//   ....[8]....
        /*0900*/ 	.word	0x00006c80


	//   ....[9]....
        /*0904*/ 	.word	0x00006c90


	//   ....[10]....
        /*0908*/ 	.word	0x00006ca0


	//   ....[11]....
        /*090c*/ 	.word	0x00006cb0


	//   ....[12]....
        /*0910*/ 	.word	0x00006fc0


	//   ....[13]....
        /*0914*/ 	.word	0x00006fd0


	//   ....[14]....
        /*0918*/ 	.word	0x00006fe0


	//   ....[15]....
        /*091c*/ 	.word	0x00006ff0


	//   ....[16]....
        /*0920*/ 	.word	0x000081c0


	//   ....[17]....
        /*0924*/ 	.word	0x000081e0


	//   ....[18]....
        /*0928*/ 	.word	0x000081f0


	//   ....[19]....
        /*092c*/ 	.word	0x00008200


	//   ....[20]....
        /*0930*/ 	.word	0x000082f0


	//   ....[21]....
        /*0934*/ 	.word	0x00008310


	//   ....[22]....
        /*0938*/ 	.word	0x000083a0


	//   ....[23]....
        /*093c*/ 	.word	0x000083d0


	//   ....[24]....
        /*0940*/ 	.word	0x000098a0


	//   ....[25]....
        /*0944*/ 	.word	0x000098d0


	//   ....[26]....
        /*0948*/ 	.word	0x00009e10


	//   ....[27]....
        /*094c*/ 	.word	0x00009f00


	//   ....[28]....
        /*0950*/ 	.word	0x0000a4e0


	//   ....[29]....
        /*0954*/ 	.word	0x0000a550


	//   ....[30]....
        /*0958*/ 	.word	0x0000b570


	//   ....[31]....
        /*095c*/ 	.word	0x0000b5b0


	//   ....[32]....
        /*0960*/ 	.word	0x0000bd60


	//   ....[33]....
        /*0964*/ 	.word	0x0000be60


	//   ....[34]....
        /*0968*/ 	.word	0x0000c850


	//   ....[35]....
        /*096c*/ 	.word	0x0000c930


	//   ....[36]....
        /*0970*/ 	.word	0x0000df50


	//   ....[37]....
        /*0974*/ 	.word	0x0000df70


	//   ....[38]....
        /*0978*/ 	.word	0x0000e8e0


	//   ....[39]....
        /*097c*/ 	.word	0x0000e990


	//   ....[40]....
        /*0980*/ 	.word	0x0000f920


	//   ....[41]....
        /*0984*/ 	.word	0x0000f950


	//   ....[42]....
        /*0988*/ 	.word	0x0000f9e0


	//   ....[43]....
        /*098c*/ 	.word	0x0000fa70


	//   ....[44]....
        /*0990*/ 	.word	0x000113f0


	//   ....[45]....
        /*0994*/ 	.word	0x00011410


	//   ....[46]....
        /*0998*/ 	.word	0x00011420


	//   ....[47]....
        /*099c*/ 	.word	0x00011430


	//   ....[48]....
        /*09a0*/ 	.word	0x00011e30


	//   ....[49]....
        /*09a4*/ 	.word	0x00011e40


	//   ....[50]....
        /*09a8*/ 	.word	0x00012040


	//   ....[51]....
        /*09ac*/ 	.word	0x00012050


	//   ....[52]....
        /*09b0*/ 	.word	0x00012210


	//   ....[53]....
        /*09b4*/ 	.word	0x00012220


	//   ....[54]....
        /*09b8*/ 	.word	0x000123e0


	//   ....[55]....
        /*09bc*/ 	.word	0x000123f0


	//   ....[56]....
        /*09c0*/ 	.word	0x00012850


	//   ....[57]....
        /*09c4*/ 	.word	0x00012860


	//   ....[58]....
        /*09c8*/ 	.word	0x00013620


	//   ....[59]....
        /*09cc*/ 	.word	0x00013630


	//   ....[60]....
        /*09d0*/ 	.word	0x00014c00


	//   ....[61]....
        /*09d4*/ 	.word	0x00014c10


	//   ....[62]....
        /*09d8*/ 	.word	0x00014de0


	//   ....[63]....
        /*09dc*/ 	.word	0x00014df0


	//   ....[64]....
        /*09e0*/ 	.word	0x00014fb0


	//   ....[65]....
        /*09e4*/ 	.word	0x00014fc0


	//   ....[66]....
        /*09e8*/ 	.word	0x00015180


	//   ....[67]....
        /*09ec*/ 	.word	0x00015190


	//   ....[68]....
        /*09f0*/ 	.word	0x000153b0


	//   ....[69]....
        /*09f4*/ 	.word	0x000155c0


	//   ....[70]....
        /*09f8*/ 	.word	0x000155f0


	//   ....[71]....
        /*09fc*/ 	.word	0x00015620


	//   ....[72]....
        /*0a00*/ 	.word	0x00015650


	//   ....[73]....
        /*0a04*/ 	.word	0x00015680


	//   ....[74]....
        /*0a08*/ 	.word	0x000156b0


	//   ....[75]....
        /*0a0c*/ 	.word	0x00015850


	//   ....[76]....
        /*0a10*/ 	.word	0x00015880


	//   ....[77]....
        /*0a14*/ 	.word	0x000158b0


	//   ....[78]....
        /*0a18*/ 	.word	0x000158e0


	//   ....[79]....
        /*0a1c*/ 	.word	0x00015910


	//   ....[80]....
        /*0a20*/ 	.word	0x00015940


	//   ....[81]....
        /*0a24*/ 	.word	0x000159e0


	//   ....[82]....
        /*0a28*/ 	.word	0x00015a10


	//   ....[83]....
        /*0a2c*/ 	.word	0x00015a20


	//   ....[84]....
        /*0a30*/ 	.word	0x00015a50


	//   ....[85]....
        /*0a34*/ 	.word	0x00016ff0


	//   ....[86]....
        /*0a38*/ 	.word	0x00018c80


	//   ....[87]....
        /*0a3c*/ 	.word	0x00019770


	//   ....[88]....
        /*0a40*/ 	.word	0x00019780


	//   ....[89]....
        /*0a44*/ 	.word	0x00019820


	//   ....[90]....
        /*0a48*/ 	.word	0x00019830


	//   ....[91]....
        /*0a4c*/ 	.word	0x000198b0


	//   ....[92]....
        /*0a50*/ 	.word	0x000198c0


	//   ....[93]....
        /*0a54*/ 	.word	0x00019940


	//   ....[94]....
        /*0a58*/ 	.word	0x00019950


	//   ....[95]....
        /*0a5c*/ 	.word	0x000199d0


	//   ....[96]....
        /*0a60*/ 	.word	0x000199e0


	//   ....[97]....
        /*0a64*/ 	.word	0x00019a60


	//   ....[98]....
        /*0a68*/ 	.word	0x00019a70


	//   ....[99]....
        /*0a6c*/ 	.word	0x00019af0


	//   ....[100]....
        /*0a70*/ 	.word	0x00019b00


	//   ....[101]....
        /*0a74*/ 	.word	0x00019b50


	//   ....[102]....
        /*0a78*/ 	.word	0x00019b70


	//   ....[103]....
        /*0a7c*/ 	.word	0x0001c6c0


	//   ....[104]....
        /*0a80*/ 	.word	0x0001c740


	//   ....[105]....
        /*0a84*/ 	.word	0x0001c770


	//   ....[106]....
        /*0a88*/ 	.word	0x0001c780


	//   ....[107]....
        /*0a8c*/ 	.word	0x0001c7b0


	//   ....[108]....
        /*0a90*/ 	.word	0x0001c7e0


	//   ....[109]....
        /*0a94*/ 	.word	0x0001c810


	//   ....[110]....
        /*0a98*/ 	.word	0x0001c840


	//   ....[111]....
        /*0a9c*/ 	.word	0x0001ca00


	//   ....[112]....
        /*0aa0*/ 	.word	0x0001ca30


	//   ....[113]....
        /*0aa4*/ 	.word	0x0001ca60


	//   ....[114]....
        /*0aa8*/ 	.word	0x0001ca90


	//   ....[115]....
        /*0aac*/ 	.word	0x0001cac0


	//   ....[116]....
        /*0ab0*/ 	.word	0x0001caf0


	//   ....[117]....
        /*0ab4*/ 	.word	0x0001cbc0


	//   ....[118]....
        /*0ab8*/ 	.word	0x0001cbe0


	//   ....[119]....
        /*0abc*/ 	.word	0x0001cbf0


	//   ....[120]....
        /*0ac0*/ 	.word	0x0001cc70


	//   ....[121]....
        /*0ac4*/ 	.word	0x0001d7a0


	//   ....[122]....
        /*0ac8*/ 	.word	0x0001dbd0


	//   ....[123]....
        /*0acc*/ 	.word	0x0001dc70


	//   ....[124]....
        /*0ad0*/ 	.word	0x0001dd00


	//   ....[125]....
        /*0ad4*/ 	.word	0x0001dd50


	//   ....[126]....
        /*0ad8*/ 	.word	0x0001dda0


	//   ....[127]....
        /*0adc*/ 	.word	0x0001de30


	//   ....[128]....
        /*0ae0*/ 	.word	0x0001dec0


	//   ....[129]....
        /*0ae4*/ 	.word	0x0001df10


	//   ....[130]....
        /*0ae8*/ 	.word	0x0001df60


	//   ....[131]....
        /*0aec*/ 	.word	0x0001e060


	//   ....[132]....
        /*0af0*/ 	.word	0x0001e110


	//   ....[133]....
        /*0af4*/ 	.word	0x0001e190


	//   ....[134]....
        /*0af8*/ 	.word	0x0001e200


	//   ....[135]....
        /*0afc*/ 	.word	0x0001e340


	//   ....[136]....
        /*0b00*/ 	.word	0x0001e440


	//   ....[137]....
        /*0b04*/ 	.word	0x0001e510


	//   ....[138]....
        /*0b08*/ 	.word	0x0001e560


	//   ....[139]....
        /*0b0c*/ 	.word	0x0001e810


	//   ....[140]....
        /*0b10*/ 	.word	0x0001e860


	//   ....[141]....
        /*0b14*/ 	.word	0x0001e8f0


	//   ....[142]....
        /*0b18*/ 	.word	0x0001e980


	//   ....[143]....
        /*0b1c*/ 	.word	0x0001ea10


	//   ....[144]....
        /*0b20*/ 	.word	0x0001eaa0


	//   ....[145]....
        /*0b24*/ 	.word	0x0001eb30


	//   ....[146]....
        /*0b28*/ 	.word	0x0001ebc0


	//   ....[147]....
        /*0b2c*/ 	.word	0x0001ec40


	//   ....[148]....
        /*0b30*/ 	.word	0x0001ec90


	//   ....[149]....
        /*0b34*/ 	.word	0x0001ed30


	//   ....[150]....
        /*0b38*/ 	.word	0x0001edc0


	//   ....[151]....
        /*0b3c*/ 	.word	0x0001ee50


	//   ....[152]....
        /*0b40*/ 	.word	0x0001eea0


	//   ....[153]....
        /*0b44*/ 	.word	0x0001ef30


	//   ....[154]....
        /*0b48*/ 	.word	0x0001efc0


	//   ....[155]....
        /*0b4c*/ 	.word	0x0001f050


	//   ....[156]....
        /*0b50*/ 	.word	0x0001f0e0


	//   ....[157]....
        /*0b54*/ 	.word	0x0001f170


	//   ....[158]....
        /*0b58*/ 	.word	0x0001f200


	//   ....[159]....
        /*0b5c*/ 	.word	0x0001f2c0


	//   ....[160]....
        /*0b60*/ 	.word	0x0001f5a0


	//   ....[161]....
        /*0b64*/ 	.word	0x0001f780


	//   ....[162]....
        /*0b68*/ 	.word	0x0001f7d0


	//   ....[163]....
        /*0b6c*/ 	.word	0x0001f830


	//   ....[164]....
        /*0b70*/ 	.word	0x0001f920


	//   ....[165]....
        /*0b74*/ 	.word	0x0001f980


	//   ....[166]....
        /*0b78*/ 	.word	0x0001fa70


	//   ....[167]....
        /*0b7c*/ 	.word	0x0001fad0


	//   ....[168]....
        /*0b80*/ 	.word	0x0001fbc0


	//   ....[169]....
        /*0b84*/ 	.word	0x0001fc20


	//   ....[170]....
        /*0b88*/ 	.word	0x0001fd10


	//   ....[171]....
        /*0b8c*/ 	.word	0x0001fd70


	//   ....[172]....
        /*0b90*/ 	.word	0x0001fe60


	//   ....[173]....
        /*0b94*/ 	.word	0x0001fec0


	//   ....[174]....
        /*0b98*/ 	.word	0x0001ff90


	//   ....[175]....
        /*0b9c*/ 	.word	0x00020010


	//   ....[176]....
        /*0ba0*/ 	.word	0x000200e0


	//   ....[177]....
        /*0ba4*/ 	.word	0x00020410


	//   ....[178]....
        /*0ba8*/ 	.word	0x000204b0


	//   ....[179]....
        /*0bac*/ 	.word	0x00020650


	//   ....[180]....
        /*0bb0*/ 	.word	0x000206d0


	//   ....[181]....
        /*0bb4*/ 	.word	0x00020750


	//   ....[182]....
        /*0bb8*/ 	.word	0x000207d0


	//   ....[183]....
        /*0bbc*/ 	.word	0x00020850


	//   ....[184]....
        /*0bc0*/ 	.word	0x000208e0


	//   ....[185]....
        /*0bc4*/ 	.word	0x00020980


	//   ....[186]....
        /*0bc8*/ 	.word	0x00020a30


	//   ....[187]....
        /*0bcc*/ 	.word	0x00020ab0


	//   ....[188]....
        /*0bd0*/ 	.word	0x00020b30


	//   ....[189]....
        /*0bd4*/ 	.word	0x00020bb0


	//   ....[190]....
        /*0bd8*/ 	.word	0x00020c40


	//   ....[191]....
        /*0bdc*/ 	.word	0x00020cc0


	//   ....[192]....
        /*0be0*/ 	.word	0x00020d70


	//   ....[193]....
        /*0be4*/ 	.word	0x00020dc0


	//   ....[194]....
        /*0be8*/ 	.word	0x00020e80


	//   ....[195]....
        /*0bec*/ 	.word	0x00020fb0


	//----- nvinfo : EIATTR_REG_RECONFIG
	.align		4
.L_1557:
        /*0bf0*/ 	.byte	0x01, 0x54
	.zero		2


	//----- nvinfo : EIATTR_SYSCALL_OFFSETS
	.align		4
        /*0bf4*/ 	.byte	0x04, 0x46
        /*0bf6*/ 	.short	(.L_1559 - .L_1558)


	//   ....[0]....
.L_1558:
        /*0bf8*/ 	.word	0x00001ed0


	//   ....[1]....
        /*0bfc*/ 	.word	0x00002020


	//   ....[2]....
        /*0c00*/ 	.word	0x000066a0


	//   ....[3]....
        /*0c04*/ 	.word	0x000069b0


	//   ....[4]....
        /*0c08*/ 	.word	0x000188a0


	//   ....[5]....
        /*0c0c*/ 	.word	0x000189f0


	//   ....[6]....
        /*0c10*/ 	.word	0x00018af0


	//   ....[7]....
        /*0c14*/ 	.word	0x00019390


	//----- nvinfo : EIATTR_MBARRIER_INSTR_OFFSETS
	.align		4
.L_1559:
        /*0c18*/ 	.byte	0x04, 0x39
        /*0c1a*/ 	.short	(.L_1561 - .L_1560)


	//   ....[0]....
.L_1560:
        /*0c1c*/ 	.word	0x000002d0
        /*0c20*/ 	.word	0x000000ff
        /*0c24*/ 	.word	0x00022800
        /*0c28*/ 	.short	0x0100
        /*0c2a*/ 	.byte	0x08
	.zero		1


	//   ....[1]....
        /*0c2c*/ 	.word	0x000002e0
        /*0c30*/ 	.word	0x000000ff
        /*0c34*/ 	.word	0x00022820
        /*0c38*/ 	.short	0x0100
        /*0c3a*/ 	.byte	0x08
	.zero		1


	//   ....[2]....
        /*0c3c*/ 	.word	0x000003d0
        /*0c40*/ 	.word	0x000000ff
        /*0c44*/ 	.word	0x00022830
        /*0c48*/ 	.short	0x0100
        /*0c4a*/ 	.byte	0x08
	.zero		1


	//   ....[3]....
        /*0c4c*/ 	.word	0x000003e0
        /*0c50*/ 	.word	0x000000ff
        /*0c54*/ 	.word	0x00022840
        /*0c58*/ 	.short	0x0100
        /*0c5a*/ 	.byte	0x08
	.zero		1


	//   ....[4]....
        /*0c5c*/ 	.word	0x000003f0
        /*0c60*/ 	.word	0x000000ff
        /*0c64*/ 	.word	0x00022838
        /*0c68*/ 	.short	0x0100
        /*0c6a*/ 	.byte	0x08
	.zero		1


	//   ....[5]....
        /*0c6c*/ 	.word	0x00000400
        /*0c70*/ 	.word	0x000000ff
        /*0c74*/ 	.word	0x00022848
        /*0c78*/ 	.short	0x0100
        /*0c7a*/ 	.byte	0x08
	.zero		1


	//   ....[6]....
        /*0c7c*/ 	.word	0x00000530
        /*0c80*/ 	.word	0x000000ff
        /*0c84*/ 	.word	0x00022850
        /*0c88*/ 	.short	0x0100
        /*0c8a*/ 	.byte	0x08
	.zero		1


	//   ....[7]....
        /*0c8c*/ 	.word	0x00000540
        /*0c90*/ 	.word	0x000000ff
        /*0c94*/ 	.word	0x00022860
        /*0c98*/ 	.short	0x0100
        /*0c9a*/ 	.byte	0x08
	.zero		1


	//   ....[8]....
        /*0c9c*/ 	.word	0x00000550
        /*0ca0*/ 	.word	0x000000ff
        /*0ca4*/ 	.word	0x00022858
        /*0ca8*/ 	.short	0x0100
        /*0caa*/ 	.byte	0x08
	.zero		1


	//   ....[9]....
        /*0cac*/ 	.word	0x00000560
        /*0cb0*/ 	.word	0x000000ff
        /*0cb4*/ 	.word	0x00022868
        /*0cb8*/ 	.short	0x0100
        /*0cba*/ 	.byte	0x08
	.zero		1


	//   ....[10]....
        /*0cbc*/ 	.word	0x00000650
        /*0cc0*/ 	.word	0x000000ff
        /*0cc4*/ 	.word	0x00022870
        /*0cc8*/ 	.short	0x0100
        /*0cca*/ 	.byte	0x06
	.zero		1


	//   ....[11]....
        /*0ccc*/ 	.word	0x00000660
        /*0cd0*/ 	.word	0x000000ff
        /*0cd4*/ 	.word	0x00022880
        /*0cd8*/ 	.short	0x0100
        /*0cda*/ 	.byte	0x06
	.zero		1


	//   ....[12]....
        /*0cdc*/ 	.word	0x00000670
        /*0ce0*/ 	.word	0x000000ff
        /*0ce4*/ 	.word	0x00022878
        /*0ce8*/ 	.short	0x0100
        /*0cea*/ 	.byte	0x06
	.zero		1


	//   ....[13]....
        /*0cec*/ 	.word	0x00000680
        /*0cf0*/ 	.word	0x000000ff
        /*0cf4*/ 	.word	0x00022888
        /*0cf8*/ 	.short	0x0100
        /*0cfa*/ 	.byte	0x06
	.zero		1


	//   ....[14]....
        /*0cfc*/ 	.word	0x000007b0
        /*0d00*/ 	.word	0x000000ff
        /*0d04*/ 	.word	0x00022890
        /*0d08*/ 	.short	0x0100
        /*0d0a*/ 	.byte	0x08
	.zero		1


	//   ....[15]....
        /*0d0c*/ 	.word	0x000007c0
        /*0d10*/ 	.word	0x000000ff
        /*0d14*/ 	.word	0x000228a0
        /*0d18*/ 	.short	0x0100
        /*0d1a*/ 	.byte	0x08
	.zero		1


	//   ....[16]....
        /*0d1c*/ 	.word	0x000007d0
        /*0d20*/ 	.word	0x000000ff
        /*0d24*/ 	.word	0x00022898
        /*0d28*/ 	.short	0x0100
        /*0d2a*/ 	.byte	0x08
	.zero		1


	//   ....[17]....
        /*0d2c*/ 	.word	0x000007e0
        /*0d30*/ 	.word	0x000000ff
        /*0d34*/ 	.word	0x000228a8
        /*0d38*/ 	.short	0x0100
        /*0d3a*/ 	.byte	0x08
	.zero		1


	//   ....[18]....
        /*0d3c*/ 	.word	0x00000910
        /*0d40*/ 	.word	0x000000ff
        /*0d44*/ 	.word	0x000228b0
        /*0d48*/ 	.short	0x0100
        /*0d4a*/ 	.byte	0x08
	.zero		1


	//   ....[19]....
        /*0d4c*/ 	.word	0x00000920
        /*0d50*/ 	.word	0x000000ff
        /*0d54*/ 	.word	0x000228c0
        /*0d58*/ 	.short	0x0100
        /*0d5a*/ 	.byte	0x08
	.zero		1


	//   ....[20]....
        /*0d5c*/ 	.word	0x00000930
        /*0d60*/ 	.word	0x000000ff
        /*0d64*/ 	.word	0x000228b8
        /*0d68*/ 	.short	0x0100
        /*0d6a*/ 	.byte	0x08
	.zero		1


	//   ....[21]....
        /*0d6c*/ 	.word	0x00000940
        /*0d70*/ 	.word	0x000000ff
        /*0d74*/ 	.word	0x000228c8
        /*0d78*/ 	.short	0x0100
        /*0d7a*/ 	.byte	0x08
	.zero		1


	//   ....[22]....
        /*0d7c*/ 	.word	0x00003260
        /*0d80*/ 	.word	0x00000060
        /*0d84*/ 	.word	0x00022890
        /*0d88*/ 	.short	0x010a
        /*0d8a*/ 	.byte	0x3f
	.zero		1


	//   ....[23]....
        /*0d8c*/ 	.word	0x000043c0
        /*0d90*/ 	.word	0x00000060
        /*0d94*/ 	.word	0x00022890
        /*0d98*/ 	.short	0x010a
        /*0d9a*/ 	.byte	0x3f
	.zero		1


	//   ....[24]....
        /*0d9c*/ 	.word	0x000053f0
        /*0da0*/ 	.word	0x00000060
        /*0da4*/ 	.word	0x00022890
        /*0da8*/ 	.short	0x010a
        /*0daa*/ 	.byte	0x3f
	.zero		1


	//   ....[25]....
        /*0dac*/ 	.word	0x00005600
        /*0db0*/ 	.word	0x00000020
        /*0db4*/ 	.word	0x00000000
        /*0db8*/ 	.short	0x0101
        /*0dba*/ 	.byte	0x3f
	.zero		1


	//   ....[26]....
        /*0dbc*/ 	.word	0x00005640
        /*0dc0*/ 	.word	0x00000060
        /*0dc4*/ 	.word	0x000228b0
        /*0dc8*/ 	.short	0x010a
        /*0dca*/ 	.byte	0x3f
	.zero		1


	//   ....[27]....
        /*0dcc*/ 	.word	0x00005c90
        /*0dd0*/ 	.word	0x00000060
        /*0dd4*/ 	.word	0x00000000
        /*0dd8*/ 	.short	0x0101
        /*0dda*/ 	.byte	0x3f
	.zero		1


	//   ....[28]....
        /*0ddc*/ 	.word	0x00006730
        /*0de0*/ 	.word	0x00000013
        /*0de4*/ 	.word	0x00022800
        /*0de8*/ 	.short	0x010a
        /*0dea*/ 	.byte	0x3f
	.zero		1


	//   ....[29]....
        /*0dec*/ 	.word	0x00006780
        /*0df0*/ 	.word	0x00000013
        /*0df4*/ 	.word	0x00022800
        /*0df8*/ 	.short	0x010a
        /*0dfa*/ 	.byte	0x3f
	.zero		1


	//   ....[30]....
        /*0dfc*/ 	.word	0x00007220
        /*0e00*/ 	.word	0x00000013
        /*0e04*/ 	.word	0x00022800
        /*0e08*/ 	.short	0x010a
        /*0e0a*/ 	.byte	0x3f
	.zero		1


	//   ....[31]....
        /*0e0c*/ 	.word	0x00008630
        /*0e10*/ 	.word	0x00000013
        /*0e14*/ 	.word	0x00022800
        /*0e18*/ 	.short	0x010a
        /*0e1a*/ 	.byte	0x3f
	.zero		1


	//   ....[32]....
        /*0e1c*/ 	.word	0x00009470
        /*0e20*/ 	.word	0x00000014
        /*0e24*/ 	.word	0x00022830
        /*0e28*/ 	.short	0x010a
        /*0e2a*/ 	.byte	0x3f
	.zero		1


	//   ....[33]....
        /*0e2c*/ 	.word	0x00009510
        /*0e30*/ 	.word	0x00000014
        /*0e34*/ 	.word	0x00022830
        /*0e38*/ 	.short	0x010a
        /*0e3a*/ 	.byte	0x3f
	.zero		1


	//   ....[34]....
        /*0e3c*/ 	.word	0x0000a950
        /*0e40*/ 	.word	0x00000003
        /*0e44*/ 	.word	0x00000000
        /*0e48*/ 	.short	0x0101
        /*0e4a*/ 	.byte	0x3f
	.zero		1


	//   ....[35]....
        /*0e4c*/ 	.word	0x0000adf0
        /*0e50*/ 	.word	0x00000014
        /*0e54*/ 	.word	0x00022850
        /*0e58*/ 	.short	0x010a
        /*0e5a*/ 	.byte	0x3f
	.zero		1


	//   ....[36]....
        /*0e5c*/ 	.word	0x0000ae40
        /*0e60*/ 	.word	0x00000014
        /*0e64*/ 	.word	0x00022850
        /*0e68*/ 	.short	0x010a
        /*0e6a*/ 	.byte	0x3f
	.zero		1


	//   ....[37]....
        /*0e6c*/ 	.word	0x0000b290
        /*0e70*/ 	.word	0x00000014
        /*0e74*/ 	.word	0x00000000
        /*0e78*/ 	.short	0x0101
        /*0e7a*/ 	.byte	0x3f
	.zero		1


	//   ....[38]....
        /*0e7c*/ 	.word	0x0000b3c0
        /*0e80*/ 	.word	0x000000c8
        /*0e84*/ 	.word	0x00022830
        /*0e88*/ 	.short	0x010a
        /*0e8a*/ 	.byte	0x3f
	.zero		1


	//   ....[39]....
        /*0e8c*/ 	.word	0x0000b470
        /*0e90*/ 	.word	0x000000c8
        /*0e94*/ 	.word	0x00022830
        /*0e98*/ 	.short	0x010a
        /*0e9a*/ 	.byte	0x3f
	.zero		1


	//   ....[40]....
        /*0e9c*/ 	.word	0x0000cc40
        /*0ea0*/ 	.word	0x00000099
        /*0ea4*/ 	.word	0x00000000
        /*0ea8*/ 	.short	0x0101
        /*0eaa*/ 	.byte	0x3f
	.zero		1


	//   ....[41]....
        /*0eac*/ 	.word	0x0000d5e0
        /*0eb0*/ 	.word	0x000000c8
        /*0eb4*/ 	.word	0x00022850
        /*0eb8*/ 	.short	0x010a
        /*0eba*/ 	.byte	0x3f
	.zero		1


	//   ....[42]....
        /*0ebc*/ 	.word	0x0000d630
        /*0ec0*/ 	.word	0x000000c8
        /*0ec4*/ 	.word	0x00022850
        /*0ec8*/ 	.short	0x010a
        /*0eca*/ 	.byte	0x3f
	.zero		1


	//   ....[43]....
        /*0ecc*/ 	.word	0x0000da00
        /*0ed0*/ 	.word	0x000000c8
        /*0ed4*/ 	.word	0x00000000
        /*0ed8*/ 	.short	0x0101
        /*0eda*/ 	.byte	0x3f
	.zero		1


	//   ....[44]....
        /*0edc*/ 	.word	0x0000db00
        /*0ee0*/ 	.word	0x00000014
        /*0ee4*/ 	.word	0x00022830
        /*0ee8*/ 	.short	0x010a
        /*0eea*/ 	.byte	0x3f
	.zero		1


	//   ....[45]....
        /*0eec*/ 	.word	0x0000db60
        /*0ef0*/ 	.word	0x00000014
        /*0ef4*/ 	.word	0x00022830
        /*0ef8*/ 	.short	0x010a
        /*0efa*/ 	.byte	0x3f
	.zero		1


	//   ....[46]....
        /*0efc*/ 	.word	0x0000eca0
        /*0f00*/ 	.word	0x0000009a
        /*0f04*/ 	.word	0x00000000
        /*0f08*/ 	.short	0x0101
        /*0f0a*/ 	.byte	0x3f
	.zero		1


	//   ....[47]....
        /*0f0c*/ 	.word	0x0000f4d0
        /*0f10*/ 	.word	0x00000014
        /*0f14*/ 	.word	0x00022850
        /*0f18*/ 	.short	0x010a
        /*0f1a*/ 	.byte	0x3f
	.zero		1


	//   ....[48]....
        /*0f1c*/ 	.word	0x0000f520
        /*0f20*/ 	.word	0x00000014
        /*0f24*/ 	.word	0x00022850
        /*0f28*/ 	.short	0x010a
        /*0f2a*/ 	.byte	0x3f
	.zero		1


	//   ....[49]....
        /*0f2c*/ 	.word	0x0000f8f0
        /*0f30*/ 	.word	0x00000014
        /*0f34*/ 	.word	0x00000000
        /*0f38*/ 	.short	0x0101
        /*0f3a*/ 	.byte	0x3f
	.zero		1


	//   ....[50]....
        /*0f3c*/ 	.word	0x00011e00
        /*0f40*/ 	.word	0x00000000
        /*0f44*/ 	.word	0x00000000
        /*0f48*/ 	.short	0x0101
        /*0f4a*/ 	.byte	0x3f
	.zero		1


	//   ....[51]....
        /*0f4c*/ 	.word	0x000127b0
        /*0f50*/ 	.word	0x00000000
        /*0f54*/ 	.word	0x00000000
        /*0f58*/ 	.short	0x0101
        /*0f5a*/ 	.byte	0x3f
	.zero		1


	//   ....[52]....
        /*0f5c*/ 	.word	0x000170d0
        /*0f60*/ 	.word	0x00000013
        /*0f64*/ 	.word	0x00022820
        /*0f68*/ 	.short	0x010a
        /*0f6a*/ 	.byte	0x3f
	.zero		1


	//   ....[53]....
        /*0f6c*/ 	.word	0x000171a0
        /*0f70*/ 	.word	0x00000004
        /*0f74*/ 	.word	0x000228a0
        /*0f78*/ 	.short	0x010a
        /*0f7a*/ 	.byte	0x3f
	.zero		1


	//   ....[54]....
        /*0f7c*/ 	.word	0x000173e0
        /*0f80*/ 	.word	0x00000004
        /*0f84*/ 	.word	0x000228c0
        /*0f88*/ 	.short	0x010a
        /*0f8a*/ 	.byte	0x3f
	.zero		1


	//   ....[55]....
        /*0f8c*/ 	.word	0x00017a80
        /*0f90*/ 	.word	0x00000005
        /*0f94*/ 	.word	0x000228a0
        /*0f98*/ 	.short	0x010a
        /*0f9a*/ 	.byte	0x3f
	.zero		1


	//   ....[56]....
        /*0f9c*/ 	.word	0x00017cb0
        /*0fa0*/ 	.word	0x00000005
        /*0fa4*/ 	.word	0x000228c0
        /*0fa8*/ 	.short	0x010a
        /*0faa*/ 	.byte	0x3f
	.zero		1


	//   ....[57]....
        /*0fac*/ 	.word	0x00018ee0
        /*0fb0*/ 	.word	0x00000000
        /*0fb4*/ 	.word	0x00022840
        /*0fb8*/ 	.short	0x010a
        /*0fba*/ 	.byte	0x3f
	.zero		1


	//   ....[58]....
        /*0fbc*/ 	.word	0x00019c10
        /*0fc0*/ 	.word	0x00000013
        /*0fc4*/ 	.word	0x00022800
        /*0fc8*/ 	.short	0x0107
        /*0fca*/ 	.byte	0x3f
	.zero		1


	//   ....[59]....
        /*0fcc*/ 	.word	0x00019d00
        /*0fd0*/ 	.word	0x00000013
        /*0fd4*/ 	.word	0x00022800
        /*0fd8*/ 	.short	0x0101
        /*0fda*/ 	.byte	0x3f
	.zero		1


	//   ....[60]....
        /*0fdc*/ 	.word	0x00019d20
        /*0fe0*/ 	.word	0x00000013
        /*0fe4*/ 	.word	0x00022820
        /*0fe8*/ 	.short	0x010a
        /*0fea*/ 	.byte	0x3f
	.zero		1


	//   ....[61]....
        /*0fec*/ 	.word	0x00019e00
        /*0ff0*/ 	.word	0x00000002
        /*0ff4*/ 	.word	0x00022860
        /*0ff8*/ 	.short	0x010a
        /*0ffa*/ 	.byte	0x3f
	.zero		1


	//   ....[62]....
        /*0ffc*/ 	.word	0x0001a6d0
        /*1000*/ 	.word	0x00000002
        /*1004*/ 	.word	0x00022840
        /*1008*/ 	.short	0x010a
        /*100a*/ 	.byte	0x3f
	.zero		1


	//   ....[63]....
        /*100c*/ 	.word	0x0001a930
        /*1010*/ 	.word	0x00000002
        /*1014*/ 	.word	0x00022860
        /*1018*/ 	.short	0x010a
        /*101a*/ 	.byte	0x3f
	.zero		1


	//   ....[64]....
        /*101c*/ 	.word	0x0001b130
        /*1020*/ 	.word	0x00000003
        /*1024*/ 	.word	0x00022840
        /*1028*/ 	.short	0x010a
        /*102a*/ 	.byte	0x3f
	.zero		1


	//   ....[65]....
        /*102c*/ 	.word	0x0001b380
        /*1030*/ 	.word	0x00000003
        /*1034*/ 	.word	0x00022860
        /*1038*/ 	.short	0x010a
        /*103a*/ 	.byte	0x3f
	.zero		1


	//   ....[66]....
        /*103c*/ 	.word	0x0001bb00
        /*1040*/ 	.word	0x00000003
        /*1044*/ 	.word	0x00022840
        /*1048*/ 	.short	0x010a
        /*104a*/ 	.byte	0x3f
	.zero		1


	//   ....[67]....
        /*104c*/ 	.word	0x0001bd60
        /*1050*/ 	.word	0x00000003
        /*1054*/ 	.word	0x00022860
        /*1058*/ 	.short	0x010a
        /*105a*/ 	.byte	0x3f
	.zero		1


	//   ....[68]....
        /*105c*/ 	.word	0x0001d720
        /*1060*/ 	.word	0x00000000
        /*1064*/ 	.word	0x00022820
        /*1068*/ 	.short	0x010a
        /*106a*/ 	.byte	0x3f
	.zero		1


	//   ....[69]....
        /*106c*/ 	.word	0x0001d8d0
        /*1070*/ 	.word	0x00000006
        /*1074*/ 	.word	0x00000000
        /*1078*/ 	.short	0x010a
        /*107a*/ 	.byte	0x3f
	.zero		1


	//   ....[70]....
        /*107c*/ 	.word	0x0001d940
        /*1080*/ 	.word	0x00000007
        /*1084*/ 	.word	0x00000000
        /*1088*/ 	.short	0x010a
        /*108a*/ 	.byte	0x3f
	.zero		1


	//   ....[71]....
        /*108c*/ 	.word	0x0001d9b0
        /*1090*/ 	.word	0x00000004
        /*1094*/ 	.word	0x00000000
        /*1098*/ 	.short	0x010a
        /*109a*/ 	.byte	0x3f
	.zero		1


	//   ....[72]....
        /*109c*/ 	.word	0x0001d9e0
        /*10a0*/ 	.word	0x00000003
        /*10a4*/ 	.word	0x00000000
        /*10a8*/ 	.short	0x010a
        /*10aa*/ 	.byte	0x3f
	.zero		1


	//   ....[73]....
        /*10ac*/ 	.word	0x0001da40
        /*10b0*/ 	.word	0x00000060
        /*10b4*/ 	.word	0x00022890
        /*10b8*/ 	.short	0x010a
        /*10ba*/ 	.byte	0x3f
	.zero		1


	//   ....[74]....
        /*10bc*/ 	.word	0x0001da90
        /*10c0*/ 	.word	0x00000060
        /*10c4*/ 	.word	0x00022890
        /*10c8*/ 	.short	0x010a
        /*10ca*/ 	.byte	0x3f
	.zero		1


	//   ....[75]....
        /*10cc*/ 	.word	0x0001dae0
        /*10d0*/ 	.word	0x00000060
        /*10d4*/ 	.word	0x00022890
        /*10d8*/ 	.short	0x010a
        /*10da*/ 	.byte	0x3f
	.zero		1


	//   ....[76]....
        /*10dc*/ 	.word	0x0001db30
        /*10e0*/ 	.word	0x00000060
        /*10e4*/ 	.word	0x000228b0
        /*10e8*/ 	.short	0x010a
        /*10ea*/ 	.byte	0x3f
	.zero		1


	//   ....[77]....
        /*10ec*/ 	.word	0x0001dfa0
        /*10f0*/ 	.word	0x00000013
        /*10f4*/ 	.word	0x00022800
        /*10f8*/ 	.short	0x010a
        /*10fa*/ 	.byte	0x3f
	.zero		1


	//   ....[78]....
        /*10fc*/ 	.word	0x0001e590
        /*1100*/ 	.word	0x00000013
        /*1104*/ 	.word	0x00022800
        /*1108*/ 	.short	0x010a
        /*110a*/ 	.byte	0x3f
	.zero		1


	//   ....[79]....
        /*110c*/ 	.word	0x0001e5e0
        /*1110*/ 	.word	0x00000014
        /*1114*/ 	.word	0x00022830
        /*1118*/ 	.short	0x010a
        /*111a*/ 	.byte	0x3f
	.zero		1


	//   ....[80]....
        /*111c*/ 	.word	0x0001e630
        /*1120*/ 	.word	0x00000014
        /*1124*/ 	.word	0x00022850
        /*1128*/ 	.short	0x010a
        /*112a*/ 	.byte	0x3f
	.zero		1


	//   ....[81]....
        /*112c*/ 	.word	0x0001e680
        /*1130*/ 	.word	0x000000c8
        /*1134*/ 	.word	0x00022830
        /*1138*/ 	.short	0x010a
        /*113a*/ 	.byte	0x3f
	.zero		1


	//   ....[82]....
        /*113c*/ 	.word	0x0001e6d0
        /*1140*/ 	.word	0x000000c8
        /*1144*/ 	.word	0x00022850
        /*1148*/ 	.short	0x010a
        /*114a*/ 	.byte	0x3f
	.zero		1


	//   ....[83]....
        /*114c*/ 	.word	0x0001e720
        /*1150*/ 	.word	0x00000014
        /*1154*/ 	.word	0x00022830
        /*1158*/ 	.short	0x010a
        /*115a*/ 	.byte	0x3f
	.zero		1


	//   ....[84]....
        /*115c*/ 	.word	0x0001e770
        /*1160*/ 	.word	0x00000014
        /*1164*/ 	.word	0x00022850
        /*1168*/ 	.short	0x010a
        /*116a*/ 	.byte	0x3f
	.zero		1


	//   ....[85]....
        /*116c*/ 	.word	0x0001f380
        /*1170*/ 	.word	0x00000013
        /*1174*/ 	.word	0x00022820
        /*1178*/ 	.short	0x010a
        /*117a*/ 	.byte	0x3f
	.zero		1


	//   ....[86]....
        /*117c*/ 	.word	0x0001f3d0
        /*1180*/ 	.word	0x00000004
        /*1184*/ 	.word	0x000228a0
        /*1188*/ 	.short	0x010a
        /*118a*/ 	.byte	0x3f
	.zero		1


	//   ....[87]....
        /*118c*/ 	.word	0x0001f420
        /*1190*/ 	.word	0x00000004
        /*1194*/ 	.word	0x000228c0
        /*1198*/ 	.short	0x010a
        /*119a*/ 	.byte	0x3f
	.zero		1


	//   ....[88]....
        /*119c*/ 	.word	0x0001f470
        /*11a0*/ 	.word	0x00000005
        /*11a4*/ 	.word	0x000228a0
        /*11a8*/ 	.short	0x010a
        /*11aa*/ 	.byte	0x3f
	.zero		1


	//   ....[89]....
        /*11ac*/ 	.word	0x0001f4c0
        /*11b0*/ 	.word	0x00000005
        /*11b4*/ 	.word	0x000228c0
        /*11b8*/ 	.short	0x010a
        /*11ba*/ 	.byte	0x3f
	.zero		1


	//   ....[90]....
        /*11bc*/ 	.word	0x0001f660
        /*11c0*/ 	.word	0x00000000
        /*11c4*/ 	.word	0x00022840
        /*11c8*/ 	.short	0x010a
        /*11ca*/ 	.byte	0x3f
	.zero		1


	//   ....[91]....
        /*11cc*/ 	.word	0x00020120
        /*11d0*/ 	.word	0x00000013
        /*11d4*/ 	.word	0x00022820
        /*11d8*/ 	.short	0x010a
        /*11da*/ 	.byte	0x3f
	.zero		1


	//   ....[92]....
        /*11dc*/ 	.word	0x00020170
        /*11e0*/ 	.word	0x00000002
        /*11e4*/ 	.word	0x00022860
        /*11e8*/ 	.short	0x010a
        /*11ea*/ 	.byte	0x3f
	.zero		1


	//   ....[93]....
        /*11ec*/ 	.word	0x000201c0
        /*11f0*/ 	.word	0x00000002
        /*11f4*/ 	.word	0x00022840
        /*11f8*/ 	.short	0x010a
        /*11fa*/ 	.byte	0x3f
	.zero		1


	//   ....[94]....
        /*11fc*/ 	.word	0x00020210
        /*1200*/ 	.word	0x00000002
        /*1204*/ 	.word	0x00022860
        /*1208*/ 	.short	0x010a
        /*120a*/ 	.byte	0x3f
	.zero		1


	//   ....[95]....
        /*120c*/ 	.word	0x00020260
        /*1210*/ 	.word	0x00000003
        /*1214*/ 	.word	0x00022840
        /*1218*/ 	.short	0x010a
        /*121a*/ 	.byte	0x3f
	.zero		1


	//   ....[96]....
        /*121c*/ 	.word	0x000202b0
        /*1220*/ 	.word	0x00000003
        /*1224*/ 	.word	0x00022860
        /*1228*/ 	.short	0x010a
        /*122a*/ 	.byte	0x3f
	.zero		1


	//   ....[97]....
        /*122c*/ 	.word	0x00020300
        /*1230*/ 	.word	0x00000003
        /*1234*/ 	.word	0x00022840
        /*1238*/ 	.short	0x010a
        /*123a*/ 	.byte	0x3f
	.zero		1


	//   ....[98]....
        /*123c*/ 	.word	0x00020350
        /*1240*/ 	.word	0x00000003
        /*1244*/ 	.word	0x00022860
        /*1248*/ 	.short	0x010a
        /*124a*/ 	.byte	0x3f
	.zero		1


	//   ....[99]....
        /*124c*/ 	.word	0x00020ed0
        /*1250*/ 	.word	0x00000000
        /*1254*/ 	.word	0x00022820
        /*1258*/ 	.short	0x010a
        /*125a*/ 	.byte	0x3f
	.zero		1


	//   ....[100]....
        /*125c*/ 	.word	0x00021070
        /*1260*/ 	.word	0x00000006
        /*1264*/ 	.word	0x00000000
        /*1268*/ 	.short	0x010a
        /*126a*/ 	.byte	0x3f
	.zero		1


	//   ....[101]....
        /*126c*/ 	.word	0x000210c0
        /*1270*/ 	.word	0x00000007
        /*1274*/ 	.word	0x00000000
        /*1278*/ 	.short	0x010a
        /*127a*/ 	.byte	0x3f
	.zero		1


	//   ....[102]....
        /*127c*/ 	.word	0x00021110
        /*1280*/ 	.word	0x00000004
        /*1284*/ 	.word	0x00000000
        /*1288*/ 	.short	0x010a
        /*128a*/ 	.byte	0x3f
	.zero		1


	//----- nvinfo : EIATTR_NUM_MBARRIERS
	.align		4
.L_1561:
        /*128c*/ 	.byte	0x03, 0x38
        /*128e*/ 	.short	0x0016


	//----- nvinfo : EIATTR_EXIT_INSTR_OFFSETS
	.align		4
        /*1290*/ 	.byte	0x04, 0x1c
        /*1292*/ 	.short	(.L_1563 - .L_1562)


	//   ....[0]....
.L_1562:
        /*1294*/ 	.word	0x0001da30


	//----- nvinfo : EIATTR_MAX_THREADS
	.align		4
.L_1563:
        /*1298*/ 	.byte	0x04, 0x05
        /*129a*/ 	.short	(.L_1565 - .L_1564)
.L_1564:
        /*129c*/ 	.word	0x00000180
        /*12a0*/ 	.word	0x00000001
        /*12a4*/ 	.word	0x00000001


	//----- nvinfo : EIATTR_CRS_STACK_SIZE
	.align		4
.L_1565:
        /*12a8*/ 	.byte	0x04, 0x1e
        /*12aa*/ 	.short	(.L_1567 - .L_1566)
.L_1566:
        /*12ac*/ 	.word	0x00000000


	//----- nvinfo : EIATTR_CBANK_PARAM_SIZE
	.align		4
.L_1567:
        /*12b0*/ 	.byte	0x03, 0x19
        /*12b2*/ 	.short	0x0af0


	//----- nvinfo : EIATTR_PARAM_CBANK
	.align		4
        /*12b4*/ 	.byte	0x04, 0x0a
        /*12b6*/ 	.short	(.L_1569 - .L_1568)
	.align		4
.L_1568:
        /*12b8*/ 	.word	index@(.nv.constant0._ZN7cutlass13device_kernelIN5flash11enable_sm90INS1_16FlashAttnFwdSm90INS1_25CollectiveMainloopFwdSm90ILi2EN4cute5tupleIJNS5_1CILi1EEES8_S8_EEENS6_IJNS7_ILi128EEENS7_ILi96EEENS7_ILi64EEEEEELi256ENS_6half_tEfNS_4arch4Sm90ELb1ELb0ELb0ELb1ELb0ELb1ELb0ELb1ELb0ELb1ELb1ELb0EEENS1_21CollectiveEpilogueFwdINS6_IJSA_NS7_ILi256EEESB_EEES9_SE_SG_Li256ELb1ELb1ELb1ELb0EEENS1_36VarlenDynamicPersistentTileSchedulerILi128ELi96ELi256ELi128ELb1ELb1ELb1ELb1ELb1ELb1EEEEEEEEEvNT_6ParamsE)
        /*12bc*/ 	.short	0x0210
        /*12be*/ 	.short	0x0af0


	//----- nvinfo : EIATTR_SW_WAR
	.align		4
.L_1569:
        /*12c0*/ 	.byte	0x04, 0x36
        /*12c2*/ 	.short	(.L_1571 - .L_1570)
.L_1570:
        /*12c4*/ 	.word	0x00000008
.L_1571:


//--------------------- .nv.info._ZN7cutlass13device_kernelIN5flash11enable_sm90INS1_16FlashAttnFwdSm90INS1_25CollectiveMainloopFwdSm90ILi2EN4cute5tupleIJNS5_1CILi1EEES8_S8_EEENS6_IJNS7_ILi128EEENS7_ILi96EEENS7_ILi64EEEEEELi256ENS_6half_tEfNS_4arch4Sm90ELb1ELb0ELb0ELb1ELb0ELb0ELb1ELb1ELb0ELb1ELb1ELb0EEENS1_21CollectiveEpilogueFwdINS6_IJSA_NS7_ILi256EEESB_EEES9_SE_SG_Li256ELb1ELb1ELb1ELb0EEENS1_36VarlenDynamicPersistentTileSchedulerILi128ELi96ELi256ELi128ELb1ELb1ELb1ELb1ELb1ELb1EEEEEEEEEvNT_6ParamsE --------------------------
	.section	.nv.info._ZN7cutlass13device_kernelIN5flash11enable_sm90INS1_16FlashAttnFwdSm90INS1_25CollectiveMainloopFwdSm90ILi2EN4cute5tupleIJNS5_1CILi1EEES8_S8_EEENS6_IJNS7_ILi128EEENS7_ILi96EEENS7_ILi64EEEEEELi256ENS_6half_tEfNS_4arch4Sm90ELb1ELb0ELb0ELb1ELb0ELb0ELb1ELb1ELb0ELb1ELb1ELb0EEENS1_21CollectiveEpilogueFwdINS6_IJSA_NS7_ILi256EEESB_EEES9_SE_SG_Li256ELb1ELb1ELb1ELb0EEENS1_36VarlenDynamicPersistentTileSchedulerILi128ELi96ELi256ELi128ELb1ELb1ELb1ELb1ELb1ELb1EEEEEEEEEvNT_6ParamsE,"",@"SHT_CUDA_INFO"
	.sectionflags	@""
	.align	4


	//----- nvinfo : EIATTR_CUDA_API_VERSION
	.align		4
        /*0000*/ 	.byte	0x04, 0x37
        /*0002*/ 	.short	(.L_1573 - .L_1572)
.L_1572:
        /*0004*/ 	.word	0x00000082


	//----- nvinfo : EIATTR_KPARAM_INFO
	.align		4
.L_1573:
        /*0008*/ 	.byte	0x04, 0x17
        /*000a*/ 	.short	(.L_1575 - .L_1574)
.L_1574:
        /*000c*/ 	.word	0x00000000
        /*0010*/ 	.short	0x0000
        /*0012*/ 	.short	0x0070
        /*0014*/ 	.byte	0x00, 0xf0, 0x01, 0x2e


	//----- nvinfo : EIATTR_SPARSE_MMA_MASK
	.align		4
.L_1575:
        /*0018*/ 	.byte	0x03, 0x50
        /*001a*/ 	.short	0x0000


	//----- nvinfo : EIATTR_MAXREG_COUNT
	.align		4
        /*001c*/ 	.byte	0x03, 0x1b
        /*001e*/ 	.short	0x00a8


	//----- nvinfo : EIATTR_NUM_BARRIERS
	.align		4
        /*0020*/ 	.byte	0x02, 0x4c
        /*0022*/ 	.byte	0x10
	.zero		1


	//----- nvinfo : EIATTR_EXTERNS
	.align		4
        /*0024*/ 	.byte	0x04, 0x0f
        /*0026*/ 	.short	(.L_1577 - .L_1576)


	//   ....[0]....
	.align		4
.L_1576:
        /*0028*/ 	.word	index@(__assertfail)


	//----- nvinfo : EIATTR_ANNOTATIONS
	.align		4
.L_1577:
        /*002c*/ 	.byte	0x04, 0x55
        /*002e*/ 	.short	(.L_1579 - .L_1578)


	//   ....[0]....
.L_1578:
        /* <DEDUP_REMOVED lines=100> */


	//----- nvinfo : EIATTR_MERCURY_ISA_VERSION
	.align		4
.L_1579:
        /*0658*/ 	.byte	0x03, 0x5f
        /*065a*/ 	.short	0x0101


	//----- nvinfo : EIATTR_UNUSED_LOAD_BYTE_OFFSET
	.align		4
        /*065c*/ 	.byte	0x04, 0x44
        /*065e*/ 	.short	(.L_1581 - .L_1580)


	//   ....[0]....
.L_1580:
        /*0660*/ 	.word	0x00000a50
        /*0664*/ 	.word	0x0000fff0


	//   ....[1]....
        /*0668*/ 	.word	0x00009ec0
        /*066c*/ 	.word	0x0000fff0


	//----- nvinfo : EIATTR_INT_WARP_WIDE_INSTR_OFFSETS
	.align		4
.L_1581:
        /*0670*/ 	.byte	0x04, 0x31
        /*0672*/ 	.short	(.L_1583 - .L_1582)


	//   ....[0]....
.L_1582:
        /*0674*/ 	.word	0x00000120


	//   ....[1]....
        /*0678*/ 	.word	0x00000160


	//   ....[2]....
        /*067c*/ 	.word	0x000001d0


	//   ....[3]....
        /*0680*/ 	.word	0x00000240


	//   ....[4]....
        /*0684*/ 	.word	0x00010120


	//   ....[5]....
        /*0688*/ 	.word	0x000101b0


	//   ....[6]....
        /*068c*/ 	.word	0x00014a90


	//   ....[7]....
        /*0690*/ 	.word	0x00014b20


	//----- nvinfo : EIATTR_COOP_GROUP_MASK_REGIDS
	.align		4
.L_1583:
        /*0694*/ 	.byte	0x04, 0x29
        /*0696*/ 	.short	(.L_1585 - .L_1584)


	//   ....[0]....
.L_1584:
        /*0698*/ 	.word	0xffffffff


	//   ....[1]....
        /*069c*/ 	.word	0xffffffff


	//   ....[2]....
        /*06a0*/ 	.word	0xffffffff


	//   ....[3]....
        /*06a4*/ 	.word	0xffffffff


	//   ....[4]....
        /*06a8*/ 	.word	0xffffffff


	//   ....[5]....
        /*06ac*/ 	.word	0xffffffff


	//   ....[6]....
        /*06b0*/ 	.word	0xffffffff


	//   ....[7]....
        /*06b4*/ 	.word	0xffffffff


	//   ....[8]....
        /*06b8*/ 	.word	0xffffffff


	//   ....[9]....
        /*06bc*/ 	.word	0xffffffff


	//   ....[10]....
        /*06c0*/ 	.word	0xffffffff


	//   ....[11]....
        /*06c4*/ 	.word	0xffffffff


	//   ....[12]....
        /*06c8*/ 	.word	0xffffffff


	//   ....[13]....
        /*06cc*/ 	.word	0xffffffff


	//   ....[14]....
        /*06d0*/ 	.word	0xffffffff


	//   ....[15]....
        /*06d4*/ 	.word	0xffffffff


	//   ....[16]....
        /*06d8*/ 	.word	0xffffffff


	//   ....[17]....
        /*06dc*/ 	.word	0xffffffff


	//   ....[18]....
        /*06e0*/ 	.word	0xffffffff


	//   ....[19]....
        /*06e4*/ 	.word	0xffffffff


	//   ....[20]....
        /*06e8*/ 	.word	0xffffffff


	//   ....[21]....
        /*06ec*/ 	.word	0xffffffff


	//   ....[22]....
        /*06f0*/ 	.word	0xffffffff


	//   ....[23]....
        /*06f4*/ 	.word	0xffffffff


	//   ....[24]....
        /*06f8*/ 	.word	0xffffffff


	//   ....[25]....
        /*06fc*/ 	.word	0xffffffff


	//   ....[26]....
        /*0700*/ 	.word	0xffffffff


	//   ....[27]....
        /*0704*/ 	.word	0xffffffff


	//   ....[28]....
        /*0708*/ 	.word	0xffffffff


	//   ....[29]....
        /*070c*/ 	.word	0xffffffff


	//   ....[30]....
        /*0710*/ 	.word	0xffffffff


	//   ....[31]....
        /*0714*/ 	.word	0xffffffff


	//   ....[32]....
        /*0718*/ 	.word	0xffffffff


	//   ....[33]....
        /*071c*/ 	.word	0xffffffff


	//   ....[34]....
        /*0720*/ 	.word	0xffffffff


	//   ....[35]....
        /*0724*/ 	.word	0xffffffff


	//   ....[36]....
        /*0728*/ 	.word	0xffffffff


	//   ....[37]....
        /*072c*/ 	.word	0xffffffff


	//   ....[38]....
        /*0730*/ 	.word	0xffffffff


	//   ....[39]....
        /*0734*/ 	.word	0xffffffff


	//   ....[40]....
        /*0738*/ 	.word	0xffffffff


	//   ....[41]....
        /*073c*/ 	.word	0xffffffff


	//   ....[42]....
        /*0740*/ 	.word	0xffffffff


	//   ....[43]....
        /*0744*/ 	.word	0xffffffff


	//   ....[44]....
        /*0748*/ 	.word	0xffffffff


	//   ....[45]....
        /*074c*/ 	.word	0xffffffff


	//   ....[46]....
        /*0750*/ 	.word	0xffffffff


	//   ....[47]....
        /*0754*/ 	.word	0xffffffff


	//   ....[48]....
        /*0758*/ 	.word	0xffffffff


	//   ....[49]....
        /*075c*/ 	.word	0xffffffff


	//   ....[50]....
        /*0760*/ 	.word	0xffffffff


	//   ....[51]....
        /*0764*/ 	.word	0xffffffff


	//   ....[52]....
        /*0768*/ 	.word	0xffffffff


	//   ....[53]....
        /*076c*/ 	.word	0xffffffff


	//   ....[54]....
        /*0770*/ 	.word	0xffffffff


	//   ....[55]....
        /*0774*/ 	.word	0xffffffff


	//   ....[56]....
        /*0778*/ 	.word	0xffffffff


	//   ....[57]....
        /*077c*/ 	.word	0xffffffff


	//   ....[58]....
        /*0780*/ 	.word	0xffffffff


	//   ....[59]....
        /*0784*/ 	.word	0xffffffff


	//   ....[60]....
        /*0788*/ 	.word	0xffffffff


	//   ....[61]....
        /*078c*/ 	.word	0xffffffff


	//   ....[62]....
        /*0790*/ 	.word	0xffffffff


	//   ....[63]....
        /*0794*/ 	.word	0xffffffff


	//   ....[64]....
        /*0798*/ 	.word	0xffffffff


	//   ....[65]....
        /*079c*/ 	.word	0xffffffff


	//   ....[66]....
        /*07a0*/ 	.word	0xffffffff


	//   ....[67]....
        /*07a4*/ 	.word	0xffffffff


	//   ....[68]....
        /*07a8*/ 	.word	0xffffffff


	//   ....[69]....
        /*07ac*/ 	.word	0xffffffff


	//   ....[70]....
        /*07b0*/ 	.word	0xffffffff


	//   ....[71]....
        /*07b4*/ 	.word	0xffffffff


	//   ....[72]....
        /*07b8*/ 	.word	0xffffffff


	//   ....[73]....
        /*07bc*/ 	.word	0xffffffff


	//   ....[74]....
        /*07c0*/ 	.word	0xffffffff


	//   ....[75]....
        /*07c4*/ 	.word	0xffffffff


	//   ....[76]....
        /*07c8*/ 	.word	0xffffffff


	//   ....[77]....
        /*07cc*/ 	.word	0xffffffff


	//   ....[78]....
        /*07d0*/ 	.word	0xffffffff


	//   ....[79]....
        /*07d4*/ 	.word	0xffffffff


	//   ....[80]....
        /*07d8*/ 	.word	0xffffffff


	//   ....[81]....
        /*07dc*/ 	.word	0xffffffff


	//   ....[82]....
        /*07e0*/ 	.word	0xffffffff


	//   ....[83]....
        /*07e4*/ 	.word	0xffffffff


	//   ....[84]....
        /*07e8*/ 	.word	0xffffffff


	//   ....[85]....
        /*07ec*/ 	.word	0xffffffff


	//   ....[86]....
        /*07f0*/ 	.word	0xffffffff


	//   ....[87]....
        /*07f4*/ 	.word	0xffffffff


	//   ....[88]....
        /*07f8*/ 	.word	0xffffffff


	//   ....[89]....
        /*07fc*/ 	.word	0xffffffff


	//   ....[90]....
        /*0800*/ 	.word	0xffffffff


	//   ....[91]....
        /*0804*/ 	.word	0xffffffff


	//   ....[92]....
        /*0808*/ 	.word	0xffffffff


	//   ....[93]....
        /*080c*/ 	.word	0xffffffff


	//   ....[94]....
        /*0810*/ 	.word	0xffffffff


	//   ....[95]....
        /*0814*/ 	.word	0xffffffff


	//   ....[96]....
        /*0818*/ 	.word	0xffffffff


	//   ....[97]....
        /*081c*/ 	.word	0xffffffff


	//   ....[98]....
        /*0820*/ 	.word	0xffffffff


	//   ....[99]....
        /*0824*/ 	.word	0xffffffff


	//   ....[100]....
        /*0828*/ 	.word	0xffffffff


	//   ....[101]....
        /*082c*/ 	.word	0xffffffff


	//   ....[102]....
        /*0830*/ 	.word	0xffffffff


	//   ....[103]....
        /*0834*/ 	.word	0xffffffff


	//   ....[104]....
        /*0838*/ 	.word	0xffffffff


	//   ....[105]....
        /*083c*/ 	.word	0xffffffff


	//   ....[106]....
        /*0840*/ 	.word	0xffffffff


	//   ....[107]....
        /*0844*/ 	.word	0xffffffff


	//   ....[108]....
        /*0848*/ 	.word	0xffffffff


	//   ....[109]....
        /*084c*/ 	.word	0xffffffff


	//   ....[110]....
        /*0850*/ 	.word	0xffffffff


	//   ....[111]....
        /*0854*/ 	.word	0xffffffff


	//   ....[112]....
        /*0858*/ 	.word	0xffffffff


	//   ....[113]....
        /*085c*/ 	.word	0xffffffff


	//   ....[114]....
        /*0860*/ 	.word	0xffffffff


	//   ....[115]....
        /*0864*/ 	.word	0xffffffff


	//   ....[116]....
        /*0868*/ 	.word	0xffffffff


	//   ....[117]....
        /*086c*/ 	.word	0xffffffff


	//   ....[118]....
        /*0870*/ 	.word	0xffffffff


	//   ....[119]....
        /*0874*/ 	.word	0xffffffff


	//   ....[120]....
        /*0878*/ 	.word	0xffffffff


	//   ....[121]....
        /*087c*/ 	.word	0x0500000f


	//   ....[122]....
        /*0880*/ 	.word	0x0500000f


	//   ....[123]....
        /*0884*/ 	.word	0x0500000f


	//   ....[124]....
        /*0888*/ 	.word	0x0500000f


	//   ....[125]....
        /*088c*/ 	.word	0x0500000f


	//   ....[126]....
        /*0890*/ 	.word	0x0500000f


	//   ....[127]....
        /*0894*/ 	.word	0x0500000f


	//   ....[128]....
        /*0898*/ 	.word	0x0500000f


	//   ....[129]....
        /*089c*/ 	.word	0x0500000f


	//   ....[130]....
        /*08a0*/ 	.word	0x0500000f


	//   ....[131]....
        /*08a4*/ 	.word	0x0500000f


	//   ....[132]....
        /*08a8*/ 	.word	0x0500000f


	//   ....[133]....
        /*08ac*/ 	.word	0x0500000f


	//   ....[134]....
        /*08b0*/ 	.word	0x0500000f


	//   ....[135]....
        /*08b4*/ 	.word	0x0500000f


	//   ....[136]....
        /*08b8*/ 	.word	0x0500000f


	//   ....[137]....
        /*08bc*/ 	.word	0x0500000f


	//   ....[138]....
        /*08c0*/ 	.word	0x0500000f


	//   ....[139]....
        /*08c4*/ 	.word	0x0500000f


	//   ....[140]....
        /*08c8*/ 	.word	0x0500000f


	//   ....[141]....
        /*08cc*/ 	.word	0x0500000f


	//   ....[142]....
        /*08d0*/ 	.word	0x0500000f


	//   ....[143]....
        /*08d4*/ 	.word	0x0500000f


	//   ....[144]....
        /*08d8*/ 	.word	0x0500000f


	//   ....[145]....
        /*08dc*/ 	.word	0x0500000f


	//   ....[146]....
        /*08e0*/ 	.word	0x0500000f


	//   ....[147]....
        /*08e4*/ 	.word	0x0500000f


	//   ....[148]....
        /*08e8*/ 	.word	0x0500000f


	//   ....[149]....
        /*08ec*/ 	.word	0x0500000f


	//   ....[150]....
        /*08f0*/ 	.word	0x0500000f


	//   ....[151]....
        /*08f4*/ 	.word	0x0500000f


	//   ....[152]....
        /*08f8*/ 	.word	0x0500000f


	//   ....[153]....
        /*08fc*/ 	.word	0x0500000f


	//   ....[154]....
        /*0900*/ 	.word	0x0500000f


	//   ....[155]....
        /*0904*/ 	.word	0x0500000f


	//   ....[156]....
        /*0908*/ 	.word	0x0500000f


	//   ....[157]....
        /*090c*/ 	.word	0x0500000f


	//   ....[158]....
        /*0910*/ 	.word	0x0500000f


	//   ....[159]....
        /*0914*/ 	.word	0x0500000f


	//   ....[160]....
        /*0918*/ 	.word	0x0500000f


	//   ....[161]....
        /*091c*/ 	.word	0x0500000f


	//   ....[162]....
        /*0920*/ 	.word	0x0500000f


	//   ....[163]....
        /*0924*/ 	.word	0x0500000f


	//   ....[164]....
        /*0928*/ 	.word	0x0500000f


	//   ....[165]....
        /*092c*/ 	.word	0x0500000f


	//   ....[166]....
        /*0930*/ 	.word	0x0500000f


	//   ....[167]....
        /*0934*/ 	.word	0x0500000f


	//   ....[168]....
        /*0938*/ 	.word	0x0500000f


	//   ....[169]....
        /*093c*/ 	.word	0x0500000f


	//   ....[170]....
        /*0940*/ 	.word	0x0500000f


	//   ....[171]....
        /*0944*/ 	.word	0x0500000f


	//   ....[172]....
        /*0948*/ 	.word	0x0500000f


	//----- nvinfo : EIATTR_COOP_GROUP_INSTR_OFFSETS
	.align		4
.L_1585:
        /*094c*/ 	.byte	0x04, 0x28
        /*094e*/ 	.short	(.L_1587 - .L_1586)


	//   ....[0]....
.L_1586:
        /*0950*/ 	.word	0x00000060


	//   ....[1]....
        /*0954*/ 	.word	0x00000130


	//   ....[2]....
        /*0958*/ 	.word	0x000001f0


	//   ....[3]....
        /*095c*/ 	.word	0x000003c0


	//   ....[4]....
        /*0960*/ 	.word	0x00000520


	//   ....[5]....
        /*0964*/ 	.word	0x00000640


	//   ....[6]....
        /*0968*/ 	.word	0x000007a0


	//   ....[7]....
        /*096c*/ 	.word	0x00001d70


	//   ....[8]....
        /*0970*/ 	.word	0x00002970


	//   ....[9]....
        /*0974*/ 	.word	0x000029b0


	//   ....[10]....
        /*0978*/ 	.word	0x000034e0


	//   ....[11]....
        /*097c*/ 	.word	0x00003660


	//   ....[12]....
        /*0980*/ 	.word	0x00003890


	//   ....[13]....
        /*0984*/ 	.word	0x00003a60


	//   ....[14]....
        /*0988*/ 	.word	0x00004cd0


	//   ....[15]....
        /*098c*/ 	.word	0x00004cf0


	//   ....[16]....
        /*0990*/ 	.word	0x00005700


	//   ....[17]....
        /*0994*/ 	.word	0x00005800


	//   ....[18]....
        /*0998*/ 	.word	0x00006180


	//   ....[19]....
        /*099c*/ 	.word	0x000061d0


	//   ....[20]....
        /*09a0*/ 	.word	0x00007c70


	//   ....[21]....
        /*09a4*/ 	.word	0x00007c90


	//   ....[22]....
        /*09a8*/ 	.word	0x000084f0


	//   ....[23]....
        /*09ac*/ 	.word	0x00008550


	//   ....[24]....
        /*09b0*/ 	.word	0x000094b0


	//   ....[25]....
        /*09b4*/ 	.word	0x000094e0


	//   ....[26]....
        /*09b8*/ 	.word	0x00009510


	//   ....[27]....
        /*09bc*/ 	.word	0x00009530


	//   ....[28]....
        /*09c0*/ 	.word	0x0000aef0


	//   ....[29]....
        /*09c4*/ 	.word	0x0000af00


	//   ....[30]....
        /*09c8*/ 	.word	0x0000af10


	//   ....[31]....
        /*09cc*/ 	.word	0x0000af60


	//   ....[32]....
        /*09d0*/ 	.word	0x0000ba10


	//   ....[33]....
        /*09d4*/ 	.word	0x0000ba30


	//   ....[34]....
        /*09d8*/ 	.word	0x0000bbb0


	//   ....[35]....
        /*09dc*/ 	.word	0x0000bbd0


	//   ....[36]....
        /*09e0*/ 	.word	0x0000bd10


	//   ....[37]....
        /*09e4*/ 	.word	0x0000bd30


	//   ....[38]....
        /*09e8*/ 	.word	0x0000be80


	//   ....[39]....
        /*09ec*/ 	.word	0x0000bea0


	//   ....[40]....
        /*09f0*/ 	.word	0x0000c460


	//   ....[41]....
        /*09f4*/ 	.word	0x0000c4a0


	//   ....[42]....
        /*09f8*/ 	.word	0x0000ce20


	//   ....[43]....
        /*09fc*/ 	.word	0x0000ce30


	//   ....[44]....
        /*0a00*/ 	.word	0x0000df70


	//   ....[45]....
        /*0a04*/ 	.word	0x0000dfa0


	//   ....[46]....
        /*0a08*/ 	.word	0x0000e110


	//   ....[47]....
        /*0a0c*/ 	.word	0x0000e130


	//   ....[48]....
        /*0a10*/ 	.word	0x0000e270


	//   ....[49]....
        /*0a14*/ 	.word	0x0000e290


	//   ....[50]....
        /*0a18*/ 	.word	0x0000e3e0


	//   ....[51]....
        /*0a1c*/ 	.word	0x0000e400


	//   ....[52]....
        /*0a20*/ 	.word	0x0000e5d0


	//   ....[53]....
        /*0a24*/ 	.word	0x0000e7f0


	//   ....[54]....
        /*0a28*/ 	.word	0x0000e820


	//   ....[55]....
        /*0a2c*/ 	.word	0x0000e850


	//   ....[56]....
        /*0a30*/ 	.word	0x0000e880


	//   ....[57]....
        /*0a34*/ 	.word	0x0000e8b0


	//   ....[58]....
        /*0a38*/ 	.word	0x0000e8e0


	//   ....[59]....
        /*0a3c*/ 	.word	0x0000ea80


	//   ....[60]....
        /*0a40*/ 	.word	0x0000eab0


	//   ....[61]....
        /*0a44*/ 	.word	0x0000eae0


	//   ....[62]....
        /*0a48*/ 	.word	0x0000eb10


	//   ....[63]....
        /*0a4c*/ 	.word	0x0000eb40


	//   ....[64]....
        /*0a50*/ 	.word	0x0000eb70


	//   ....[65]....
        /*0a54*/ 	.word	0x0000ec10


	//   ....[66]....
        /*0a58*/ 	.word	0x0000ec40


	//   ....[67]....
        /*0a5c*/ 	.word	0x0000ec50


	//   ....[68]....
        /*0a60*/ 	.word	0x0000ec80


	//   ....[69]....
        /*0a64*/ 	.word	0x00010700


	//   ....[70]....
        /*0a68*/ 	.word	0x00011190


	//   ....[71]....
        /*0a6c*/ 	.word	0x000111c0


	//   ....[72]....
        /*0a70*/ 	.word	0x000111e0


	//   ....[73]....
        /*0a74*/ 	.word	0x00011220


	//   ....[74]....
        /*0a78*/ 	.word	0x00011320


	//   ....[75]....
        /*0a7c*/ 	.word	0x00011340


	//   ....[76]....
        /*0a80*/ 	.word	0x000113d0


	//   ....[77]....
        /*0a84*/ 	.word	0x000113e0


	//   ....[78]....
        /*0a88*/ 	.word	0x00011470


	//   ....[79]....
        /*0a8c*/ 	.word	0x00011490


	//   ....[80]....
        /*0a90*/ 	.word	0x00011530


	//   ....[81]....
        /*0a94*/ 	.word	0x00011550


	//   ....[82]....
        /*0a98*/ 	.word	0x000115e0


	//   ....[83]....
        /*0a9c*/ 	.word	0x00011600


	//   ....[84]....
        /*0aa0*/ 	.word	0x00011690


	//   ....[85]....
        /*0aa4*/ 	.word	0x000116a0


	//   ....[86]....
        /*0aa8*/ 	.word	0x00011d70


	//   ....[87]....
        /*0aac*/ 	.word	0x00011dd0


	//   ....[88]....
        /*0ab0*/ 	.word	0x00011de0


	//   ....[89]....
        /*0ab4*/ 	.word	0x00011e80


	//   ....[90]....
        /*0ab8*/ 	.word	0x00011f10


	//   ....[91]....
        /*0abc*/ 	.word	0x00011f20


	//   ....[92]....
        /*0ac0*/ 	.word	0x00011fb0


	//   ....[93]....
        /*0ac4*/ 	.word	0x00011fc0


	//   ....[94]....
        /*0ac8*/ 	.word	0x00012030


	//   ....[95]....
        /*0acc*/ 	.word	0x00012040


	//   ....[96]....
        /*0ad0*/ 	.word	0x000120c0


	//   ....[97]....
        /*0ad4*/ 	.word	0x000120d0


	//   ....[98]....
        /*0ad8*/ 	.word	0x00012150


	//   ....[99]....
        /*0adc*/ 	.word	0x00012160


	//   ....[100]....
        /*0ae0*/ 	.word	0x00012170


	//   ....[101]....
        /*0ae4*/ 	.word	0x000121b0


	//   ....[102]....
        /*0ae8*/ 	.word	0x00014db0


	//   ....[103]....
        /*0aec*/ 	.word	0x00014de0


	//   ....[104]....
        /*0af0*/ 	.word	0x00014e40


	//   ....[105]....
        /*0af4*/ 	.word	0x00014e70


	//   ....[106]....
        /*0af8*/ 	.word	0x00014ea0


	//   ....[107]....
        /*0afc*/ 	.word	0x00014ed0


	//   ....[108]....
        /*0b00*/ 	.word	0x00014f00


	//   ....[109]....
        /*0b04*/ 	.word	0x00014f30


	//   ....[110]....
        /*0b08*/ 	.word	0x000150f0


	//   ....[111]....
        /*0b0c*/ 	.word	0x00015120


	//   ....[112]....
        /*0b10*/ 	.word	0x00015150


	//   ....[113]....
        /*0b14*/ 	.word	0x00015180


	//   ....[114]....
        /*0b18*/ 	.word	0x000151b0


	//   ....[115]....
        /*0b1c*/ 	.word	0x000151e0


	//   ....[116]....
        /*0b20*/ 	.word	0x000152b0


	//   ....[117]....
        /*0b24*/ 	.word	0x000152d0


	//   ....[118]....
        /*0b28*/ 	.word	0x000152e0


	//   ....[119]....
        /*0b2c*/ 	.word	0x00015360


	//   ....[120]....
        /*0b30*/ 	.word	0x00015ea0


	//   ....[121]....
        /*0b34*/ 	.word	0x000164a0


	//   ....[122]....
        /*0b38*/ 	.word	0x00016620


	//   ....[123]....
        /*0b3c*/ 	.word	0x00016680


	//   ....[124]....
        /*0b40*/ 	.word	0x00016710


	//   ....[125]....
        /*0b44*/ 	.word	0x00016770


	//   ....[126]....
        /*0b48*/ 	.word	0x00016810


	//   ....[127]....
        /*0b4c*/ 	.word	0x00016900


	//   ....[128]....
        /*0b50*/ 	.word	0x00016a30


	//   ....[129]....
        /*0b54*/ 	.word	0x00016ad0


	//   ....[130]....
        /*0b58*/ 	.word	0x00016ba0


	//   ....[131]....
        /*0b5c*/ 	.word	0x00016c40


	//   ....[132]....
        /*0b60*/ 	.word	0x00016d10


	//   ....[133]....
        /*0b64*/ 	.word	0x00016db0


	//   ....[134]....
        /*0b68*/ 	.word	0x00016e80


	//   ....[135]....
        /*0b6c*/ 	.word	0x00016f20


	//   ....[136]....
        /*0b70*/ 	.word	0x00016fd0


	//   ....[137]....
        /*0b74*/ 	.word	0x000170b0


	//   ....[138]....
        /*0b78*/ 	.word	0x000172f0


	//   ....[139]....
        /*0b7c*/ 	.word	0x000173c0


	//   ....[140]....
        /*0b80*/ 	.word	0x00017480


	//   ....[141]....
        /*0b84*/ 	.word	0x000174f0


	//   ....[142]....
        /*0b88*/ 	.word	0x00017600


	//   ....[143]....
        /*0b8c*/ 	.word	0x000176c0


	//   ....[144]....
        /*0b90*/ 	.word	0x00017780


	//   ....[145]....
        /*0b94*/ 	.word	0x00017840


	//   ....[146]....
        /*0b98*/ 	.word	0x00017900


	//   ....[147]....
        /*0b9c*/ 	.word	0x000179c0


	//   ....[148]....
        /*0ba0*/ 	.word	0x00017a80


	//   ....[149]....
        /*0ba4*/ 	.word	0x00017b30


	//   ....[150]....
        /*0ba8*/ 	.word	0x00017c30


	//   ....[151]....
        /*0bac*/ 	.word	0x00017c80


	//   ....[152]....
        /*0bb0*/ 	.word	0x00017ce0


	//   ....[153]....
        /*0bb4*/ 	.word	0x00017dc0


	//   ....[154]....
        /*0bb8*/ 	.word	0x000180f0


	//   ....[155]....
        /*0bbc*/ 	.word	0x00018190


	//   ....[156]....
        /*0bc0*/ 	.word	0x00018330


	//   ....[157]....
        /*0bc4*/ 	.word	0x000183b0


	//   ....[158]....
        /*0bc8*/ 	.word	0x00018430


	//   ....[159]....
        /*0bcc*/ 	.word	0x000184b0


	//   ....[160]....
        /*0bd0*/ 	.word	0x00018530


	//   ....[161]....
        /*0bd4*/ 	.word	0x000185c0


	//   ....[162]....
        /*0bd8*/ 	.word	0x00018660


	//   ....[163]....
        /*0bdc*/ 	.word	0x00018710


	//   ....[164]....
        /*0be0*/ 	.word	0x00018790


	//   ....[165]....
        /*0be4*/ 	.word	0x00018810


	//   ....[166]....
        /*0be8*/ 	.word	0x00018890


	//   ....[167]....
        /*0bec*/ 	.word	0x00018920


	//   ....[168]....
        /*0bf0*/ 	.word	0x000189a0


	//   ....[169]....
        /*0bf4*/ 	.word	0x00018a50


	//   ....[170]....
        /*0bf8*/ 	.word	0x00018aa0


	//   ....[171]....
        /*0bfc*/ 	.word	0x00018b60


	//   ....[172]....
        /*0c00*/ 	.word	0x00018c90


	//----- nvinfo : EIATTR_REG_RECONFIG
	.align		4
.L_1587:
        /*0c04*/ 	.byte	0x01, 0x54
	.zero		2


	//----- nvinfo : EIATTR_SYSCALL_OFFSETS
	.align		4
        /*0c08*/ 	.byte	0x04, 0x46
        /*0c0a*/ 	.short	(.L_1589 - .L_1588)


	//   ....[0]....
.L_1588:
        /*0c0c*/ 	.word	0x00001f70


	//   ....[1]....
        /*0c10*/ 	.word	0x00010320


	//   ....[2]....
        /*0c14*/ 	.word	0x00010470


	//   ....[3]....
        /*0c18*/ 	.word	0x00010570


	//   ....[4]....
        /*0c1c*/ 	.word	0x00010db0


	//   ....[5]....
        /*0c20*/ 	.word	0x000119b0


	//----- nvinfo : EIATTR_MBARRIER_INSTR_OFFSETS
	.align		4
.L_1589:
        /*0c24*/ 	.byte	0x04, 0x39
        /*0c26*/ 	.short	(.L_1591 - .L_1590)


	//   ....[0]....
.L_1590:
        /*0c28*/ 	.word	0x00000260
        /*0c2c*/ 	.word	0x000000ff
        /*0c30*/ 	.word	0x00032400
        /*0c34*/ 	.short	0x0100
        /*0c36*/ 	.byte	0x08
	.zero		1


	//   ....[1]....
        /*0c38*/ 	.word	0x00000270
        /*0c3c*/ 	.word	0x000000ff
        /*0c40*/ 	.word	0x00032410
        /*0c44*/ 	.short	0x0100
        /*0c46*/ 	.byte	0x08
	.zero		1


	//   ....[2]....
        /*0c48*/ 	.word	0x00000280
        /*0c4c*/ 	.word	0x000000ff
        /*0c50*/ 	.word	0x00032420
        /*0c54*/ 	.short	0x0100
        /*0c56*/ 	.byte	0x08
	.zero		1


	//   ....[3]....
        /*0c58*/ 	.word	0x00000370
        /*0c5c*/ 	.word	0x000000ff
        /*0c60*/ 	.word	0x00032430
        /*0c64*/ 	.short	0x0100
        /*0c66*/ 	.byte	0x08
	.zero		1


	//   ....[4]....
        /*0c68*/ 	.word	0x00000380
        /*0c6c*/ 	.word	0x000000ff
        /*0c70*/ 	.word	0x00032440
        /*0c74*/ 	.short	0x0100
        /*0c76*/ 	.byte	0x08
	.zero		1


	//   ....[5]....
        /*0c78*/ 	.word	0x00000390
        /*0c7c*/ 	.word	0x000000ff
        /*0c80*/ 	.word	0x00032438
        /*0c84*/ 	.short	0x0100
        /*0c86*/ 	.byte	0x08
	.zero		1


	//   ....[6]....
        /*0c88*/ 	.word	0x000003a0
        /*0c8c*/ 	.word	0x000000ff
        /*0c90*/ 	.word	0x00032448
        /*0c94*/ 	.short	0x0100
        /*0c96*/ 	.byte	0x08
	.zero		1


	//   ....[7]....
        /*0c98*/ 	.word	0x000004d0
        /*0c9c*/ 	.word	0x000000ff
        /*0ca0*/ 	.word	0x00032450
        /*0ca4*/ 	.short	0x0100
        /*0ca6*/ 	.byte	0x08
	.zero		1


	//   ....[8]....
        /*0ca8*/ 	.word	0x000004e0
        /*0cac*/ 	.word	0x000000ff
        /*0cb0*/ 	.word	0x00032460
        /*0cb4*/ 	.short	0x0100
        /*0cb6*/ 	.byte	0x08
	.zero		1


	//   ....[9]....
        /*0cb8*/ 	.word	0x000004f0
        /*0cbc*/ 	.word	0x000000ff
        /*0cc0*/ 	.word	0x00032458
        /*0cc4*/ 	.short	0x0100
        /*0cc6*/ 	.byte	0x08
	.zero		1


	//   ....[10]....
        /*0cc8*/ 	.word	0x00000500
        /*0ccc*/ 	.word	0x000000ff
        /*0cd0*/ 	.word	0x00032468
        /*0cd4*/ 	.short	0x0100
        /*0cd6*/ 	.byte	0x08
	.zero		1


	//   ....[11]....
        /*0cd8*/ 	.word	0x000005f0
        /*0cdc*/ 	.word	0x000000ff
        /*0ce0*/ 	.word	0x00032470
        /*0ce4*/ 	.short	0x0100
        /*0ce6*/ 	.byte	0x06
	.zero		1


	//   ....[12]....
        /*0ce8*/ 	.word	0x00000600
        /*0cec*/ 	.word	0x000000ff
        /*0cf0*/ 	.word	0x00032480
        /*0cf4*/ 	.short	0x0100
        /*0cf6*/ 	.byte	0x06
	.zero		1


	//   ....[13]....
        /*0cf8*/ 	.word	0x00000610
        /*0cfc*/ 	.word	0x000000ff
        /*0d00*/ 	.word	0x00032478
        /*0d04*/ 	.short	0x0100
        /*0d06*/ 	.byte	0x06
	.zero		1


	//   ....[14]....
        /*0d08*/ 	.word	0x00000620
        /*0d0c*/ 	.word	0x000000ff
        /*0d10*/ 	.word	0x00032488
        /*0d14*/ 	.short	0x0100
        /*0d16*/ 	.byte	0x06
	.zero		1


	//   ....[15]....
        /*0d18*/ 	.word	0x00000750
        /*0d1c*/ 	.word	0x000000ff
        /*0d20*/ 	.word	0x00032490
        /*0d24*/ 	.short	0x0100
        /*0d26*/ 	.byte	0x08
	.zero		1


	//   ....[16]....
        /*0d28*/ 	.word	0x00000760
        /*0d2c*/ 	.word	0x000000ff
        /*0d30*/ 	.word	0x000324a0
        /*0d34*/ 	.short	0x0100
        /*0d36*/ 	.byte	0x08
	.zero		1


	//   ....[17]....
        /*0d38*/ 	.word	0x00000770
        /*0d3c*/ 	.word	0x000000ff
        /*0d40*/ 	.word	0x00032498
        /*0d44*/ 	.short	0x0100
        /*0d46*/ 	.byte	0x08
	.zero		1


	//   ....[18]....
        /*0d48*/ 	.word	0x00000780
        /*0d4c*/ 	.word	0x000000ff
        /*0d50*/ 	.word	0x000324a8
        /*0d54*/ 	.short	0x0100
        /*0d56*/ 	.byte	0x08
	.zero		1


	//   ....[19]....
        /*0d58*/ 	.word	0x000008b0
        /*0d5c*/ 	.word	0x000000ff
        /*0d60*/ 	.word	0x000324b0
        /*0d64*/ 	.short	0x0100
        /*0d66*/ 	.byte	0x08
	.zero		1


	//   ....[20]....
        /*0d68*/ 	.word	0x000008c0
        /*0d6c*/ 	.word	0x000000ff
        /*0d70*/ 	.word	0x000324c0
        /*0d74*/ 	.short	0x0100
        /*0d76*/ 	.byte	0x08
	.zero		1


	//   ....[21]....
        /*0d78*/ 	.word	0x000008d0
        /*0d7c*/ 	.word	0x000000ff
        /*0d80*/ 	.word	0x000324b8
        /*0d84*/ 	.short	0x0100
        /*0d86*/ 	.byte	0x08
	.zero		1


	//   ....[22]....
        /*0d88*/ 	.word	0x000008e0
        /*0d8c*/ 	.word	0x000000ff
        /*0d90*/ 	.word	0x000324c8
        /*0d94*/ 	.short	0x0100
        /*0d96*/ 	.byte	0x08
	.zero		1


	//   ....[23]....
        /*0d98*/ 	.word	0x00002030
        /*0d9c*/ 	.word	0x00000005
        /*0da0*/ 	.word	0x00032400
        /*0da4*/ 	.short	0x010a
        /*0da6*/ 	.byte	0x3f
	.zero		1


	//   ....[24]....
        /*0da8*/ 	.word	0x000020e0
        /*0dac*/ 	.word	0x00000000
        /*0db0*/ 	.word	0x00032430
        /*0db4*/ 	.short	0x010a
        /*0db6*/ 	.byte	0x3f
	.zero		1


	//   ....[25]....
        /*0db8*/ 	.word	0x00002120
        /*0dbc*/ 	.word	0x00000000
        /*0dc0*/ 	.word	0x00032430
        /*0dc4*/ 	.short	0x010a
        /*0dc6*/ 	.byte	0x3f
	.zero		1


	//   ....[26]....
        /*0dc8*/ 	.word	0x00002420
        /*0dcc*/ 	.word	0x00000005
        /*0dd0*/ 	.word	0x00032410
        /*0dd4*/ 	.short	0x010a
        /*0dd6*/ 	.byte	0x3f
	.zero		1


	//   ....[27]....
        /*0dd8*/ 	.word	0x00002460
        /*0ddc*/ 	.word	0x00000000
        /*0de0*/ 	.word	0x00032450
        /*0de4*/ 	.short	0x010a
        /*0de6*/ 	.byte	0x3f
	.zero		1


	//   ....[28]....
        /*0de8*/ 	.word	0x000024a0
        /*0dec*/ 	.word	0x00000000
        /*0df0*/ 	.word	0x00032450
        /*0df4*/ 	.short	0x010a
        /*0df6*/ 	.byte	0x3f
	.zero		1


	//   ....[29]....
        /*0df8*/ 	.word	0x00003c70
        /*0dfc*/ 	.word	0x00000018
        /*0e00*/ 	.word	0x00000000
        /*0e04*/ 	.short	0x0101
        /*0e06*/ 	.byte	0x3f
	.zero		1


	//   ....[30]....
        /*0e08*/ 	.word	0x000045e0
        /*0e0c*/ 	.word	0x00000000
        /*0e10*/ 	.word	0x00000000
        /*0e14*/ 	.short	0x0101
        /*0e16*/ 	.byte	0x3f
	.zero		1


	//   ....[31]....
        /*0e18*/ 	.word	0x00004740
        /*0e1c*/ 	.word	0x000000ff
        /*0e20*/ 	.word	0x00032430
        /*0e24*/ 	.short	0x010a
        /*0e26*/ 	.byte	0x04
	.zero		1


	//   ....[32]....
        /*0e28*/ 	.word	0x00004780
        /*0e2c*/ 	.word	0x000000ff
        /*0e30*/ 	.word	0x00032430
        /*0e34*/ 	.short	0x010a
        /*0e36*/ 	.byte	0x04
	.zero		1


	//   ....[33]....
        /*0e38*/ 	.word	0x00004990
        /*0e3c*/ 	.word	0x000000ff
        /*0e40*/ 	.word	0x00032450
        /*0e44*/ 	.short	0x010a
        /*0e46*/ 	.byte	0x04
	.zero		1


	//   ....[34]....
        /*0e48*/ 	.word	0x000049d0
        /*0e4c*/ 	.word	0x000000ff
        /*0e50*/ 	.word	0x00032450
        /*0e54*/ 	.short	0x010a
        /*0e56*/ 	.byte	0x04
	.zero		1


	//   ....[35]....
        /*0e58*/ 	.word	0x00006560
        /*0e5c*/ 	.word	0x000000ca
        /*0e60*/ 	.word	0x00000000
        /*0e64*/ 	.short	0x0101
        /*0e66*/ 	.byte	0x3f
	.zero		1


	//   ....[36]....
        /*0e68*/ 	.word	0x000070e0
        /*0e6c*/ 	.word	0x00000000
        /*0e70*/ 	.word	0x00000000
        /*0e74*/ 	.short	0x0101
        /*0e76*/ 	.byte	0x3f
	.zero		1


	//   ....[37]....
        /*0e78*/ 	.word	0x00007230
        /*0e7c*/ 	.word	0x000000ff
        /*0e80*/ 	.word	0x00032430
        /*0e84*/ 	.short	0x010a
        /*0e86*/ 	.byte	0x04
	.zero		1


	//   ....[38]....
        /*0e88*/ 	.word	0x00007270
        /*0e8c*/ 	.word	0x000000ff
        /*0e90*/ 	.word	0x00032430
        /*0e94*/ 	.short	0x010a
        /*0e96*/ 	.byte	0x04
	.zero		1


	//   ....[39]....
        /*0e98*/ 	.word	0x00007480
        /*0e9c*/ 	.word	0x000000ff
        /*0ea0*/ 	.word	0x00032450
        /*0ea4*/ 	.short	0x010a
        /*0ea6*/ 	.byte	0x04
	.zero		1


	//   ....[40]....
        /*0ea8*/ 	.word	0x000074c0
        /*0eac*/ 	.word	0x000000ff
        /*0eb0*/ 	.word	0x00032450
        /*0eb4*/ 	.short	0x010a
        /*0eb6*/ 	.byte	0x04
	.zero		1


	//   ....[41]....
        /*0eb8*/ 	.word	0x00008710
        /*0ebc*/ 	.word	0x0000009d
        /*0ec0*/ 	.word	0x00000000
        /*0ec4*/ 	.short	0x0101
        /*0ec6*/ 	.byte	0x3f
	.zero		1


	//   ....[42]....
        /*0ec8*/ 	.word	0x00009400
        /*0ecc*/ 	.word	0x0000000c
        /*0ed0*/ 	.word	0x00000000
        /*0ed4*/ 	.short	0x0101
        /*0ed6*/ 	.byte	0x3f
	.zero		1


	//   ....[43]....
        /*0ed8*/ 	.word	0x0000b9f0
        /*0edc*/ 	.word	0x00000000
        /*0ee0*/ 	.word	0x00000000
        /*0ee4*/ 	.short	0x0101
        /*0ee6*/ 	.byte	0x3f
	.zero		1


	//   ....[44]....
        /*0ee8*/ 	.word	0x0000c440
        /*0eec*/ 	.word	0x00000009
        /*0ef0*/ 	.word	0x00000000
        /*0ef4*/ 	.short	0x0101
        /*0ef6*/ 	.byte	0x3f
	.zero		1


	//   ....[45]....
        /*0ef8*/ 	.word	0x00010960
        /*0efc*/ 	.word	0x00000000
        /*0f00*/ 	.word	0x00032440
        /*0f04*/ 	.short	0x010a
        /*0f06*/ 	.byte	0x3f
	.zero		1


	//   ....[46]....
        /*0f08*/ 	.word	0x00011760
        /*0f0c*/ 	.word	0x00000012
        /*0f10*/ 	.word	0x00032400
        /*0f14*/ 	.short	0x0107
        /*0f16*/ 	.byte	0x3f
	.zero		1


	//   ....[47]....
        /*0f18*/ 	.word	0x00011800
        /*0f1c*/ 	.word	0x00000012
        /*0f20*/ 	.word	0x00032400
        /*0f24*/ 	.short	0x0101
        /*0f26*/ 	.byte	0x3f
	.zero		1


	//   ....[48]....
        /*0f28*/ 	.word	0x000122f0
        /*0f2c*/ 	.word	0x00000012
        /*0f30*/ 	.word	0x00032410
        /*0f34*/ 	.short	0x0107
        /*0f36*/ 	.byte	0x3f
	.zero		1


	//   ....[49]....
        /*0f38*/ 	.word	0x000123f0
        /*0f3c*/ 	.word	0x00000012
        /*0f40*/ 	.word	0x00032410
        /*0f44*/ 	.short	0x0101
        /*0f46*/ 	.byte	0x3f
	.zero		1


	//   ....[50]....
        /*0f48*/ 	.word	0x00012410
        /*0f4c*/ 	.word	0x00000012
        /*0f50*/ 	.word	0x00032420
        /*0f54*/ 	.short	0x010a
        /*0f56*/ 	.byte	0x3f
	.zero		1


	//   ....[51]....
        /*0f58*/ 	.word	0x000124f0
        /*0f5c*/ 	.word	0x00000002
        /*0f60*/ 	.word	0x00032460
        /*0f64*/ 	.short	0x010a
        /*0f66*/ 	.byte	0x3f
	.zero		1


	//   ....[52]....
        /*0f68*/ 	.word	0x00012de0
        /*0f6c*/ 	.word	0x00000002
        /*0f70*/ 	.word	0x00032440
        /*0f74*/ 	.short	0x010a
        /*0f76*/ 	.byte	0x3f
	.zero		1


	//   ....[53]....
        /*0f78*/ 	.word	0x00013020
        /*0f7c*/ 	.word	0x00000002
        /*0f80*/ 	.word	0x00032460
        /*0f84*/ 	.short	0x010a
        /*0f86*/ 	.byte	0x3f
	.zero		1


	//   ....[54]....
        /*0f88*/ 	.word	0x00013840
        /*0f8c*/ 	.word	0x00000002
        /*0f90*/ 	.word	0x00032440
        /*0f94*/ 	.short	0x010a
        /*0f96*/ 	.byte	0x3f
	.zero		1


	//   ....[55]....
        /*0f98*/ 	.word	0x00013a70
        /*0f9c*/ 	.word	0x00000002
        /*0fa0*/ 	.word	0x00032460
        /*0fa4*/ 	.short	0x010a
        /*0fa6*/ 	.byte	0x3f
	.zero		1


	//   ....[56]....
        /*0fa8*/ 	.word	0x00014210
        /*0fac*/ 	.word	0x00000003
        /*0fb0*/ 	.word	0x00032440
        /*0fb4*/ 	.short	0x010a
        /*0fb6*/ 	.byte	0x3f
	.zero		1


	//   ....[57]....
        /*0fb8*/ 	.word	0x00014450
        /*0fbc*/ 	.word	0x00000003
        /*0fc0*/ 	.word	0x00032460
        /*0fc4*/ 	.short	0x010a
        /*0fc6*/ 	.byte	0x3f
	.zero		1


	//   ....[58]....
        /*0fc8*/ 	.word	0x00015e20
        /*0fcc*/ 	.word	0x00000000
        /*0fd0*/ 	.word	0x00032420
        /*0fd4*/ 	.short	0x010a
        /*0fd6*/ 	.byte	0x3f
	.zero		1


	//   ....[59]....
        /*0fd8*/ 	.word	0x00015fe0
        /*0fdc*/ 	.word	0x00000006
        /*0fe0*/ 	.word	0x00000000
        /*0fe4*/ 	.short	0x010a
        /*0fe6*/ 	.byte	0x3f
	.zero		1


	//   ....[60]....
        /*0fe8*/ 	.word	0x00016050
        /*0fec*/ 	.word	0x00000007
        /*0ff0*/ 	.word	0x00000000
        /*0ff4*/ 	.short	0x010a
        /*0ff6*/ 	.byte	0x3f
	.zero		1


	//   ....[61]....
        /*0ff8*/ 	.word	0x000160c0
        /*0ffc*/ 	.word	0x00000004
        /*1000*/ 	.word	0x00000000
        /*1004*/ 	.short	0x010a
        /*1006*/ 	.byte	0x3f
	.zero		1


	//   ....[62]....
        /*1008*/ 	.word	0x000160f0
        /*100c*/ 	.word	0x00000003
        /*1010*/ 	.word	0x00000000
        /*1014*/ 	.short	0x010a
        /*1016*/ 	.byte	0x3f
	.zero		1


	//   ....[63]....
        /*1018*/ 	.word	0x00016150
        /*101c*/ 	.word	0x00000005
        /*1020*/ 	.word	0x00032400
        /*1024*/ 	.short	0x010a
        /*1026*/ 	.byte	0x3f
	.zero		1


	//   ....[64]....
        /*1028*/ 	.word	0x000161a0
        /*102c*/ 	.word	0x00000000
        /*1030*/ 	.word	0x00032430
        /*1034*/ 	.short	0x010a
        /*1036*/ 	.byte	0x3f
	.zero		1


	//   ....[65]....
        /*1038*/ 	.word	0x000161f0
        /*103c*/ 	.word	0x00000005
        /*1040*/ 	.word	0x00032410
        /*1044*/ 	.short	0x010a
        /*1046*/ 	.byte	0x3f
	.zero		1


	//   ....[66]....
        /*1048*/ 	.word	0x00016240
        /*104c*/ 	.word	0x00000000
        /*1050*/ 	.word	0x00032450
        /*1054*/ 	.short	0x010a
        /*1056*/ 	.byte	0x3f
	.zero		1


	//   ....[67]....
        /*1058*/ 	.word	0x000162a0
        /*105c*/ 	.word	0x00000098
        /*1060*/ 	.word	0x00032430
        /*1064*/ 	.short	0x010a
        /*1066*/ 	.byte	0x3f
	.zero		1


	//   ....[68]....
        /*1068*/ 	.word	0x00016300
        /*106c*/ 	.word	0x000000cb
        /*1070*/ 	.word	0x00032450
        /*1074*/ 	.short	0x010a
        /*1076*/ 	.byte	0x3f
	.zero		1


	//   ....[69]....
        /*1078*/ 	.word	0x00016360
        /*107c*/ 	.word	0x00000098
        /*1080*/ 	.word	0x00032430
        /*1084*/ 	.short	0x010a
        /*1086*/ 	.byte	0x3f
	.zero		1


	//   ....[70]....
        /*1088*/ 	.word	0x000163c0
        /*108c*/ 	.word	0x000000c8
        /*1090*/ 	.word	0x00032450
        /*1094*/ 	.short	0x010a
        /*1096*/ 	.byte	0x3f
	.zero		1


	//   ....[71]....
        /*1098*/ 	.word	0x00016560
        /*109c*/ 	.word	0x00000000
        /*10a0*/ 	.word	0x00032440
        /*10a4*/ 	.short	0x010a
        /*10a6*/ 	.byte	0x3f
	.zero		1


	//   ....[72]....
        /*10a8*/ 	.word	0x00017e00
        /*10ac*/ 	.word	0x00000012
        /*10b0*/ 	.word	0x00032420
        /*10b4*/ 	.short	0x010a
        /*10b6*/ 	.byte	0x3f
	.zero		1


	//   ....[73]....
        /*10b8*/ 	.word	0x00017e50
        /*10bc*/ 	.word	0x00000002
        /*10c0*/ 	.word	0x00032460
        /*10c4*/ 	.short	0x010a
        /*10c6*/ 	.byte	0x3f
	.zero		1


	//   ....[74]....
        /*10c8*/ 	.word	0x00017ea0
        /*10cc*/ 	.word	0x00000002
        /*10d0*/ 	.word	0x00032440
        /*10d4*/ 	.short	0x010a
        /*10d6*/ 	.byte	0x3f
	.zero		1


	//   ....[75]....
        /*10d8*/ 	.word	0x00017ef0
        /*10dc*/ 	.word	0x00000002
        /*10e0*/ 	.word	0x00032460
        /*10e4*/ 	.short	0x010a
        /*10e6*/ 	.byte	0x3f
	.zero		1


	//   ....[76]....
        /*10e8*/ 	.word	0x00017f40
        /*10ec*/ 	.word	0x00000002
        /*10f0*/ 	.word	0x00032440
        /*10f4*/ 	.short	0x010a
        /*10f6*/ 	.byte	0x3f
	.zero		1


	//   ....[77]....
        /*10f8*/ 	.word	0x00017f90
        /*10fc*/ 	.word	0x00000002
        /*1100*/ 	.word	0x00032460
        /*1104*/ 	.short	0x010a
        /*1106*/ 	.byte	0x3f
	.zero		1


	//   ....[78]....
        /*1108*/ 	.word	0x00017fe0
        /*110c*/ 	.word	0x00000003
        /*1110*/ 	.word	0x00032440
        /*1114*/ 	.short	0x010a
        /*1116*/ 	.byte	0x3f
	.zero		1


	//   ....[79]....
        /*1118*/ 	.word	0x00018030
        /*111c*/ 	.word	0x00000003
        /*1120*/ 	.word	0x00032460
        /*1124*/ 	.short	0x010a
        /*1126*/ 	.byte	0x3f
	.zero		1


	//   ....[80]....
        /*1128*/ 	.word	0x00018bb0
        /*112c*/ 	.word	0x00000000
        /*1130*/ 	.word	0x00032420
        /*1134*/ 	.short	0x010a
        /*1136*/ 	.byte	0x3f
	.zero		1


	//   ....[81]....
        /*1138*/ 	.word	0x00018d50
        /*113c*/ 	.word	0x00000006
        /*1140*/ 	.word	0x00000000
        /*1144*/ 	.short	0x010a
        /*1146*/ 	.byte	0x3f
	.zero		1


	//   ....[82]....
        /*1148*/ 	.word	0x00018da0
        /*114c*/ 	.word	0x00000007
        /*1150*/ 	.word	0x00000000
        /*1154*/ 	.short	0x010a
        /*1156*/ 	.byte	0x3f
	.zero		1


	//   ....[83]....
        /*1158*/ 	.word	0x00018df0
        /*115c*/ 	.word	0x00000004
        /*1160*/ 	.word	0x00000000
        /*1164*/ 	.short	0x010a
        /*1166*/ 	.byte	0x3f
	.zero		1


	//----- nvinfo : EIATTR_NUM_MBARRIERS
	.align		4
.L_1591:
        /*1168*/ 	.byte	0x03, 0x38
        /*116a*/ 	.short	0x0017


	//----- nvinfo : EIATTR_EXIT_INSTR_OFFSETS
	.align		4
        /*116c*/ 	.byte	0x04, 0x1c
        /*116e*/ 	.short	(.L_1593 - .L_1592)


	//   ....[0]....
.L_1592:
        /*1170*/ 	.word	0x00000a90


	//   ....[1]....
        /*1174*/ 	.word	0x0000e570


	//   ....[2]....
        /*1178*/ 	.word	0x00016140


	//----- nvinfo : EIATTR_MAX_THREADS
	.align		4
.L_1593:
        /*117c*/ 	.byte	0x04, 0x05
        /*117e*/ 	.short	(.L_1595 - .L_1594)
.L_1594:
        /*1180*/ 	.word	0x00000180
        /*1184*/ 	.word	0x00000001
        /*1188*/ 	.word	0x00000001


	//----- nvinfo : EIATTR_CRS_STACK_SIZE
	.align		4
.L_1595:
        /*118c*/ 	.byte	0x04, 0x1e
        /*118e*/ 	.short	(.L_1597 - .L_1596)
.L_1596:
        /*1190*/ 	.word	0x00000000


	//----- nvinfo : EIATTR_CBANK_PARAM_SIZE
	.align		4
.L_1597:
        /*1194*/ 	.byte	0x03, 0x19
        /*1196*/ 	.short	0x0bf0


	//----- nvinfo : EIATTR_PARAM_CBANK
	.align		4
        /*1198*/ 	.byte	0x04, 0x0a
        /*119a*/ 	.short	(.L_1599 - .L_1598)
	.align		4
.L_1598:
        /*119c*/ 	.word	index@(.nv.constant0._ZN7cutlass13device_kernelIN5flash11enable_sm90INS1_16FlashAttnFwdSm90INS1_25CollectiveMainloopFwdSm90ILi2EN4cute5tupleIJNS5_1CILi1EEES8_S8_EEENS6_IJNS7_ILi128EEENS7_ILi96EEENS7_ILi64EEEEEELi256ENS_6half_tEfNS_4arch4Sm90ELb1ELb0ELb0ELb1ELb0ELb0ELb1ELb1ELb0ELb1ELb1ELb0EEENS1_21CollectiveEpilogueFwdINS6_IJSA_NS7_ILi256EEESB_EEES9_SE_SG_Li256ELb1ELb1ELb1ELb0EEENS1_36VarlenDynamicPersistentTileSchedulerILi128ELi96ELi256ELi128ELb1ELb1ELb1ELb1ELb1ELb1EEEEEEEEEvNT_6ParamsE)
        /*11a0*/ 	.short	0x0210
        /*11a2*/ 	.short	0x0bf0


	//----- nvinfo : EIATTR_SW_WAR
	.align		4
.L_1599:
        /*11a4*/ 	.byte	0x04, 0x36
        /*11a6*/ 	.short	(.L_1601 - .L_1600)
.L_1600:
        /*11a8*/ 	.word	0x00000008
.L_1601:


//--------------------- .nv.info._ZN7cutlass13device_kernelIN5flash11enable_sm90INS1_16FlashAttnFwdSm90INS1_25CollectiveMainloopFwdSm90ILi2EN4cute5tupleIJNS5_1CILi1EEES8_S8_EEENS6_IJNS7_ILi128EEENS7_ILi96EEENS7_ILi64EEEEEELi256ENS_6half_tEfNS_4arch4Sm90ELb1ELb0ELb0ELb1ELb0ELb1ELb1ELb1ELb0ELb1ELb1ELb0EEENS1_21CollectiveEpilogueFwdINS6_IJSA_NS7_ILi256EEESB_EEES9_SE_SG_Li256ELb1ELb1ELb1ELb0EEENS1_36VarlenDynamicPersistentTileSchedulerILi128ELi96ELi256ELi128ELb1ELb1ELb1ELb1ELb1ELb1EEEEEEEEEvNT_6ParamsE --------------------------
	.section	.nv.info._ZN7cutlass13device_kernelIN5flash11enable_sm90INS1_16FlashAttnFwdSm90INS1_25CollectiveMainloopFwdSm90ILi2EN4cute5tupleIJNS5_1CILi1EEES8_S8_EEENS6_IJNS7_ILi128EEENS7_ILi96EEENS7_ILi64EEEEEELi256ENS_6half_tEfNS_4arch4Sm90ELb1ELb0ELb0ELb1ELb0ELb1ELb1ELb1ELb0ELb1ELb1ELb0EEENS1_21CollectiveEpilogueFwdINS6_IJSA_NS7_ILi256EEESB_EEES9_SE_SG_Li256ELb1ELb1ELb1ELb0EEENS1_36VarlenDynamicPersistentTileSchedulerILi128ELi96ELi256ELi128ELb1ELb1ELb1ELb1ELb1ELb1EEEEEEEEEvNT_6ParamsE,"",@"SHT_CUDA_INFO"
	.sectionflags	@""
	.align	4


	//----- nvinfo : EIATTR_CUDA_API_VERSION
	.align		4
        /*0000*/ 	.byte	0x04, 0x37
        /*0002*/ 	.short	(.L_1603 - .L_1602)
.L_1602:
        /*0004*/ 	.word	0x00000082


	//----- nvinfo : EIATTR_KPARAM_INFO
	.align		4
.L_1603:
        /*0008*/ 	.byte	0x04, 0x17
        /*000a*/ 	.short	(.L_1605 - .L_1604)
.L_1604:
        /*000c*/ 	.word	0x00000000
        /*0010*/ 	.short	0x0000
        /*0012*/ 	.short	0x0070
        /*0014*/ 	.byte	0x00, 0xf0, 0x01, 0x2e


	//----- nvinfo : EIATTR_SPARSE_MMA_MASK
	.align		4
.L_1605:
        /*0018*/ 	.byte	0x03, 0x50
        /*001a*/ 	.short	0x0000


	//----- nvinfo : EIATTR_MAXREG_COUNT
	.align		4
        /*001c*/ 	.byte	0x03, 0x1b
        /*001e*/ 	.short	0x00a8


	//----- nvinfo : EIATTR_NUM_BARRIERS
	.align		4
        /*0020*/ 	.byte	0x02, 0x4c
        /*0022*/ 	.byte	0x10
	.zero		1


	//----- nvinfo : EIATTR_EXTERNS
	.align		4
        /*0024*/ 	.byte	0x04, 0x0f
        /*0026*/ 	.short	(.L_1607 - .L_1606)


	//   ....[0]....
	.align		4
.L_1606:
        /*0028*/ 	.word	index@(__assertfail)


	//----- nvinfo : EIATTR_ANNOTATIONS
	.align		4
.L_1607:
        /*002c*/ 	.byte	0x04, 0x55
        /*002e*/ 	.short	(.L_1609 - .L_1608)


	//   ....[0]....
.L_1608:
        /* <DEDUP_REMOVED lines=246> */


	//----- nvinfo : EIATTR_MERCURY_ISA_VERSION
	.align		4
.L_1609:
        /*0f78*/ 	.byte	0x03, 0x5f
        /*0f7a*/ 	.short	0x0101


	//----- nvinfo : EIATTR_UNUSED_LOAD_BYTE_OFFSET
	.align		4
        /*0f7c*/ 	.byte	0x04, 0x44
        /*0f7e*/ 	.short	(.L_1611 - .L_1610)


	//   ....[0]....
.L_1610:
        /*0f80*/ 	.word	0x00000af0
        /*0f84*/ 	.word	0x0000fff0


	//   ....[1]....
        /*0f88*/ 	.word	0x00012a30
        /*0f8c*/ 	.word	0x0000fff0


	//----- nvinfo : EIATTR_INT_WARP_WIDE_INSTR_OFFSETS
	.align		4
.L_1611:
        /*0f90*/ 	.byte	0x04, 0x31
        /*0f92*/ 	.short	(.L_1613 - .L_1612)


	//   ....[0]....
.L_1612:
        /*0f94*/ 	.word	0x00000190


	//   ....[1]....
        /*0f98*/ 	.word	0x000001d0


	//   ....[2]....
        /*0f9c*/ 	.word	0x00000240


	//   ....[3]....
        /*0fa0*/ 	.word	0x00000250


	//   ....[4]....
        /*0fa4*/ 	.word	0x0001bb60


	//   ....[5]....
        /*0fa8*/ 	.word	0x0001bbf0


	//   ....[6]....
        /*0fac*/ 	.word	0x000205c0


	//   ....[7]....
        /*0fb0*/ 	.word	0x00020650


	//----- nvinfo : EIATTR_COOP_GROUP_MASK_REGIDS
	.align		4
.L_1613:
        /*0fb4*/ 	.byte	0x04, 0x29
        /*0fb6*/ 	.short	(.L_1615 - .L_1614)


	//   ....[0]....
.L_1614:
        /*0fb8*/ 	.word	0xffffffff


	//   ....[1]....
        /*0fbc*/ 	.word	0xffffffff


	//   ....[2]....
        /*0fc0*/ 	.word	0xffffffff


	//   ....[3]....
        /*0fc4*/ 	.word	0xffffffff


	//   ....[4]....
        /*0fc8*/ 	.word	0xffffffff


	//   ....[5]....
        /*0fcc*/ 	.word	0xffffffff


	//   ....[6]....
        /*0fd0*/ 	.word	0xffffffff


	//   ....[7]....
        /*0fd4*/ 	.word	0xffffffff


	//   ....[8]....
        /*0fd8*/ 	.word	0xffffffff


	//   ....[9]....
        /*0fdc*/ 	.word	0xffffffff


	//   ....[10]....
        /*0fe0*/ 	.word	0xffffffff


	//   ....[11]....
        /*0fe4*/ 	.word	0xffffffff


	//   ....[12]....
        /*0fe8*/ 	.word	0xffffffff


	//   ....[13]....
        /*0fec*/ 	.word	0xffffffff


	//   ....[14]....
        /*0ff0*/ 	.word	0xffffffff


	//   ....[15]....
        /*0ff4*/ 	.word	0xffffffff


	//   ....[16]....
        /*0ff8*/ 	.word	0xffffffff


	//   ....[17]....
        /*0ffc*/ 	.word	0xffffffff


	//   ....[18]....
        /*1000*/ 	.word	0xffffffff


	//   ....[19]....
        /*1004*/ 	.word	0xffffffff


	//   ....[20]....
        /*1008*/ 	.word	0xffffffff


	//   ....[21]....
        /*100c*/ 	.word	0xffffffff


	//   ....[22]....
        /*1010*/ 	.word	0xffffffff


	//   ....[23]....
        /*1014*/ 	.word	0xffffffff


	//   ....[24]....
        /*1018*/ 	.word	0xffffffff


	//   ....[25]....
        /*101c*/ 	.word	0xffffffff


	//   ....[26]....
        /*1020*/ 	.word	0xffffffff


	//   ....[27]....
        /*1024*/ 	.word	0xffffffff


	//   ....[28]....
        /*1028*/ 	.word	0xffffffff


	//   ....[29]....
        /*102c*/ 	.word	0xffffffff


	//   ....[30]....
        /*1030*/ 	.word	0xffffffff


	//   ....[31]....
        /*1034*/ 	.word	0xffffffff


	//   ....[32]....
        /*1038*/ 	.word	0xffffffff


	//   ....[33]....
        /*103c*/ 	.word	0xffffffff


	//   ....[34]....
        /*1040*/ 	.word	0xffffffff


	//   ....[35]....
        /*1044*/ 	.word	0xffffffff


	//   ....[36]....
        /*1048*/ 	.word	0xffffffff


	//   ....[37]....
        /*104c*/ 	.word	0xffffffff


	//   ....[38]....
        /*1050*/ 	.word	0xffffffff


	//   ....[39]....
        /*1054*/ 	.word	0xffffffff


	//   ....[40]....
        /*1058*/ 	.word	0xffffffff


	//   ....[41]....
        /*105c*/ 	.word	0xffffffff


	//   ....[42]....
        /*1060*/ 	.word	0xffffffff


	//   ....[43]....
        /*1064*/ 	.word	0xffffffff


	//   ....[44]....
        /*1068*/ 	.word	0xffffffff


	//   ....[45]....
        /*106c*/ 	.word	0xffffffff


	//   ....[46]....
        /*1070*/ 	.word	0xffffffff


	//   ....[47]....
        /*1074*/ 	.word	0xffffffff


	//   ....[48]....
        /*1078*/ 	.word	0xffffffff


	//   ....[49]....
        /*107c*/ 	.word	0xffffffff


	//   ....[50]....
        /*1080*/ 	.word	0xffffffff


	//   ....[51]....
        /*1084*/ 	.word	0xffffffff


	//   ....[52]....
        /*1088*/ 	.word	0xffffffff


	//   ....[53]....
        /*108c*/ 	.word	0xffffffff


	//   ....[54]....
        /*1090*/ 	.word	0xffffffff


	//   ....[55]....
        /*1094*/ 	.word	0xffffffff


	//   ....[56]....
        /*1098*/ 	.word	0xffffffff


	//   ....[57]....
        /*109c*/ 	.word	0xffffffff


	//   ....[58]....
        /*10a0*/ 	.word	0xffffffff


	//   ....[59]....
        /*10a4*/ 	.word	0xffffffff


	//   ....[60]....
        /*10a8*/ 	.word	0xffffffff


	//   ....[61]....
        /*10ac*/ 	.word	0xffffffff


	//   ....[62]....
        /*10b0*/ 	.word	0xffffffff


	//   ....[63]....
        /*10b4*/ 	.word	0xffffffff


	//   ....[64]....
        /*10b8*/ 	.word	0xffffffff


	//   ....[65]....
        /*10bc*/ 	.word	0xffffffff


	//   ....[66]....
        /*10c0*/ 	.word	0xffffffff


	//   ....[67]....
        /*10c4*/ 	.word	0xffffffff


	//   ....[68]....
        /*10c8*/ 	.word	0xffffffff


	//   ....[69]....
        /*10cc*/ 	.word	0xffffffff


	//   ....[70]....
        /*10d0*/ 	.word	0xffffffff


	//   ....[71]....
        /*10d4*/ 	.word	0xffffffff


	//   ....[72]....
        /*10d8*/ 	.word	0xffffffff


	//   ....[73]....
        /*10dc*/ 	.word	0xffffffff


	//   ....[74]....
        /*10e0*/ 	.word	0xffffffff


	//   ....[75]....
        /*10e4*/ 	.word	0xffffffff


	//   ....[76]....
        /*10e8*/ 	.word	0xffffffff


	//   ....[77]....
        /*10ec*/ 	.word	0xffffffff


	//   ....[78]....
        /*10f0*/ 	.word	0xffffffff


	//   ....[79]....
        /*10f4*/ 	.word	0xffffffff


	//   ....[80]....
        /*10f8*/ 	.word	0xffffffff


	//   ....[81]....
        /*10fc*/ 	.word	0xffffffff


	//   ....[82]....
        /*1100*/ 	.word	0xffffffff


	//   ....[83]....
        /*1104*/ 	.word	0xffffffff


	//   ....[84]....
        /*1108*/ 	.word	0xffffffff


	//   ....[85]....
        /*110c*/ 	.word	0xffffffff


	//   ....[86]....
        /*1110*/ 	.word	0xffffffff


	//   ....[87]....
        /*1114*/ 	.word	0xffffffff


	//   ....[88]....
        /*1118*/ 	.word	0xffffffff


	//   ....[89]....
        /*111c*/ 	.word	0xffffffff


	//   ....[90]....
        /*1120*/ 	.word	0xffffffff


	//   ....[91]....
        /*1124*/ 	.word	0xffffffff


	//   ....[92]....
        /*1128*/ 	.word	0xffffffff


	//   ....[93]....
        /*112c*/ 	.word	0xffffffff


	//   ....[94]....
        /*1130*/ 	.word	0xffffffff


	//   ....[95]....
        /*1134*/ 	.word	0xffffffff


	//   ....[96]....
        /*1138*/ 	.word	0xffffffff


	//   ....[97]....
        /*113c*/ 	.word	0xffffffff


	//   ....[98]....
        /*1140*/ 	.word	0xffffffff


	//   ....[99]....
        /*1144*/ 	.word	0xffffffff


	//   ....[100]....
        /*1148*/ 	.word	0xffffffff


	//   ....[101]....
        /*114c*/ 	.word	0xffffffff


	//   ....[102]....
        /*1150*/ 	.word	0xffffffff


	//   ....[103]....
        /*1154*/ 	.word	0xffffffff


	//   ....[104]....
        /*1158*/ 	.word	0xffffffff


	//   ....[105]....
        /*115c*/ 	.word	0xffffffff


	//   ....[106]....
        /*1160*/ 	.word	0xffffffff


	//   ....[107]....
        /*1164*/ 	.word	0xffffffff


	//   ....[108]....
        /*1168*/ 	.word	0xffffffff


	//   ....[109]....
        /*116c*/ 	.word	0xffffffff


	//   ....[110]....
        /*1170*/ 	.word	0xffffffff


	//   ....[111]....
        /*1174*/ 	.word	0xffffffff


	//   ....[112]....
        /*1178*/ 	.word	0xffffffff


	//   ....[113]....
        /*117c*/ 	.word	0xffffffff


	//   ....[114]....
        /*1180*/ 	.word	0xffffffff


	//   ....[115]....
        /*1184*/ 	.word	0xffffffff


	//   ....[116]....
        /*1188*/ 	.word	0xffffffff


	//   ....[117]....
        /*118c*/ 	.word	0xffffffff


	//   ....[118]....
        /*1190*/ 	.word	0xffffffff


	//   ....[119]....
        /*1194*/ 	.word	0xffffffff


	//   ....[120]....
        /*1198*/ 	.word	0xffffffff


	//   ....[121]....
        /*119c*/ 	.word	0xffffffff


	//   ....[122]....
        /*11a0*/ 	.word	0xffffffff


	//   ....[123]....
        /*11a4*/ 	.word	0xffffffff


	//   ....[124]....
        /*11a8*/ 	.word	0xffffffff


	//   ....[125]....
        /*11ac*/ 	.word	0xffffffff


	//   ....[126]....
        /*11b0*/ 	.word	0xffffffff


	//   ....[127]....
        /*11b4*/ 	.word	0xffffffff


	//   ....[128]....
        /*11b8*/ 	.word	0xffffffff


	//   ....[129]....
        /*11bc*/ 	.word	0xffffffff


	//   ....[130]....
        /*11c0*/ 	.word	0xffffffff


	//   ....[131]....
        /*11c4*/ 	.word	0xffffffff


	//   ....[132]....
        /*11c8*/ 	.word	0xffffffff


	//   ....[133]....
        /*11cc*/ 	.word	0xffffffff


	//   ....[134]....
        /*11d0*/ 	.word	0xffffffff


	//   ....[135]....
        /*11d4*/ 	.word	0xffffffff


	//   ....[136]....
        /*11d8*/ 	.word	0xffffffff


	//   ....[137]....
        /*11dc*/ 	.word	0xffffffff


	//   ....[138]....
        /*11e0*/ 	.word	0x0500000f


	//   ....[139]....
        /*11e4*/ 	.word	0x0500000f


	//   ....[140]....
        /*11e8*/ 	.word	0x0500000f


	//   ....[141]....
        /*11ec*/ 	.word	0x0500000f


	//   ....[142]....
        /*11f0*/ 	.word	0x0500000f


	//   ....[143]....
        /*11f4*/ 	.word	0x0500000f


	//   ....[144]....
        /*11f8*/ 	.word	0x0500000f


	//   ....[145]....
        /*11fc*/ 	.word	0x0500000f


	//   ....[146]....
        /*1200*/ 	.word	0x0500000f


	//   ....[147]....
        /*1204*/ 	.word	0x0500000f


	//   ....[148]....
        /*1208*/ 	.word	0x0500000f


	//   ....[149]....
        /*120c*/ 	.word	0x0500000f


	//   ....[150]....
        /*1210*/ 	.word	0x0500000f


	//   ....[151]....
        /*1214*/ 	.word	0x0500000f


	//   ....[152]....
        /*1218*/ 	.word	0x0500000f


	//   ....[153]....
        /*121c*/ 	.word	0x0500000f


	//   ....[154]....
        /*1220*/ 	.word	0x0500000f


	//   ....[155]....
        /*1224*/ 	.word	0x0500000f


	//   ....[156]....
        /*1228*/ 	.word	0x0500000f


	//   ....[157]....
        /*122c*/ 	.word	0x0500000f


	//   ....[158]....
        /*1230*/ 	.word	0x0500000f


	//   ....[159]....
        /*1234*/ 	.word	0x0500000f


	//   ....[160]....
        /*1238*/ 	.word	0x0500000f


	//   ....[161]....
        /*123c*/ 	.word	0x0500000f


	//   ....[162]....
        /*1240*/ 	.word	0x0500000f


	//   ....[163]....
        /*1244*/ 	.word	0x0500000f


	//   ....[164]....
        /*1248*/ 	.word	0x0500000f


	//   ....[165]....
        /*124c*/ 	.word	0x0500000f


	//   ....[166]....
        /*1250*/ 	.word	0x0500000f


	//   ....[167]....
        /*1254*/ 	.word	0x0500000f


	//   ....[168]....
        /*1258*/ 	.word	0x0500000f


	//   ....[169]....
        /*125c*/ 	.word	0x0500000f


	//   ....[170]....
        /*1260*/ 	.word	0x0500000f


	//   ....[171]....
        /*1264*/ 	.word	0x0500000f


	//   ....[172]....
        /*1268*/ 	.word	0x0500000f


	//   ....[173]....
        /*126c*/ 	.word	0x0500000f


	//   ....[174]....
        /*1270*/ 	.word	0x0500000f


	//   ....[175]....
        /*1274*/ 	.word	0x0500000f


	//   ....[176]....
        /*1278*/ 	.word	0x0500000f


	//   ....[177]....
        /*127c*/ 	.word	0x0500000f


	//   ....[178]....
        /*1280*/ 	.word	0x0500000f


	//   ....[179]....
        /*1284*/ 	.word	0x0500000f


	//   ....[180]....
        /*1288*/ 	.word	0x0500000f


	//   ....[181]....
        /*128c*/ 	.word	0x0500000f


	//   ....[182]....
        /*1290*/ 	.word	0x0500000f


	//   ....[183]....
        /*1294*/ 	.word	0x0500000f


	//   ....[184]....
        /*1298*/ 	.word	0x0500000f


	//   ....[185]....
        /*129c*/ 	.word	0x0500000f


	//   ....[186]....
        /*12a0*/ 	.word	0x0500000f


	//   ....[187]....
        /*12a4*/ 	.word	0x0500000f


	//   ....[188]....
        /*12a8*/ 	.word	0x0500000f


	//   ....[189]....
        /*12ac*/ 	.word	0x0500000f


	//   ....[190]....
        /*12b0*/ 	.word	0x0500000f


	//   ....[191]....
        /*12b4*/ 	.word	0x0500000f


	//   ....[192]....
        /*12b8*/ 	.word	0x0500000f


	//   ....[193]....
        /*12bc*/ 	.word	0x0500000f


	//   ....[194]....
        /*12c0*/ 	.word	0x0500000f


	//   ....[195]....
        /*12c4*/ 	.word	0x0500000f


	//   ....[196]....
        /*12c8*/ 	.word	0x0500000f


	//   ....[197]....
        /*12cc*/ 	.word	0x0500000f


	//   ....[198]....
        /*12d0*/ 	.word	0x0500000f


	//   ....[199]....
        /*12d4*/ 	.word	0x0500000f


	//   ....[200]....
        /*12d8*/ 	.word	0x0500000f


	//   ....[201]....
        /*12dc*/ 	.word	0x0500000f


	//   ....[202]....
        /*12e0*/ 	.word	0x0500000f


	//   ....[203]....
        /*12e4*/ 	.word	0x0500000f


	//   ....[204]....
        /*12e8*/ 	.word	0x0500000f


	//   ....[205]....
        /*12ec*/ 	.word	0x0500000f


	//   ....[206]....
        /*12f0*/ 	.word	0x0500000f


	//   ....[207]....
        /*12f4*/ 	.word	0x0500000f


	//   ....[208]....
        /*12f8*/ 	.word	0x0500000f


	//   ....[209]....
        /*12fc*/ 	.word	0x0500000f


	//   ....[210]....
        /*1300*/ 	.word	0x0500000f


	//   ....[211]....
        /*1304*/ 	.word	0x0500000f


	//   ....[212]....
        /*1308*/ 	.word	0x0500000f


	//   ....[213]....
        /*130c*/ 	.word	0x0500000f


	//   ....[214]....
        /*1310*/ 	.word	0x0500000f


	//   ....[215]....
        /*1314*/ 	.word	0x0500000f


	//   ....[216]....
        /*1318*/ 	.word	0x0500000f


	//   ....[217]....
        /*131c*/ 	.word	0x0500000f


	//   ....[218]....
        /*1320*/ 	.word	0x0500000f


	//   ....[219]....
        /*1324*/ 	.word	0x0500000f


	//   ....[220]....
        /*1328*/ 	.word	0x0500000f


	//   ....[221]....
        /*132c*/ 	.word	0x0500000f


	//   ....[222]....
        /*1330*/ 	.word	0x0500000f


	//   ....[223]....
        /*1334*/ 	.word	0x0500000f


	//   ....[224]....
        /*1338*/ 	.word	0x0500000f


	//   ....[225]....
        /*133c*/ 	.word	0x0500000f


	//   ....[226]....
        /*1340*/ 	.word	0x0500000f


	//   ....[227]....
        /*1344*/ 	.word	0x0500000f


	//----- nvinfo : EIATTR_COOP_GROUP_INSTR_OFFSETS
	.align		4
.L_1615:
        /*1348*/ 	.byte	0x04, 0x28
        /*134a*/ 	.short	(.L_1617 - .L_1616)


	//   ....[0]....
.L_1616:
        /*134c*/ 	.word	0x00000070


	//   ....[1]....
        /*1350*/ 	.word	0x000001a0


	//   ....[2]....
        /*1354*/ 	.word	0x000001f0


	//   ....[3]....
        /*1358*/ 	.word	0x00000440


	//   ....[4]....
        /*135c*/ 	.word	0x000005a0


	//   ....[5]....
        /*1360*/ 	.word	0x000006c0


	//   ....[6]....
        /*1364*/ 	.word	0x00000820


	//   ....[7]....
        /*1368*/ 	.word	0x00006c00


	//   ....[8]....
        /*136c*/ 	.word	0x000073f0


	//   ....[9]....
        /*1370*/ 	.word	0x00007400


	//   ....[10]....
        /*1374*/ 	.word	0x00007410


	//   ....[11]....
        /*1378*/ 	.word	0x00007420


	//   ....[12]....
        /*137c*/ 	.word	0x00007720


	//   ....[13]....
        /*1380*/ 	.word	0x00007730


	//   ....[14]....
        /*1384*/ 	.word	0x00007740


	//   ....[15]....
        /*1388*/ 	.word	0x00007750


	//   ....[16]....
        /*138c*/ 	.word	0x00008970


	//   ....[17]....
        /*1390*/ 	.word	0x00008980


	//   ....[18]....
        /*1394*/ 	.word	0x00008990


	//   ....[19]....
        /*1398*/ 	.word	0x000089c0


	//   ....[20]....
        /*139c*/ 	.word	0x00008aa0


	//   ....[21]....
        /*13a0*/ 	.word	0x00008ac0


	//   ....[22]....
        /*13a4*/ 	.word	0x00008ad0


	//   ....[23]....
        /*13a8*/ 	.word	0x00008b50


	//   ....[24]....
        /*13ac*/ 	.word	0x0000ae50


	//   ....[25]....
        /*13b0*/ 	.word	0x0000b320


	//   ....[26]....
        /*13b4*/ 	.word	0x0000b330


	//   ....[27]....
        /*13b8*/ 	.word	0x0000b350


	//   ....[28]....
        /*13bc*/ 	.word	0x0000b860


	//   ....[29]....
        /*13c0*/ 	.word	0x0000b890


	//   ....[30]....
        /*13c4*/ 	.word	0x0000d5c0


	//   ....[31]....
        /*13c8*/ 	.word	0x0000d5d0


	//   ....[32]....
        /*13cc*/ 	.word	0x0000dae0


	//   ....[33]....
        /*13d0*/ 	.word	0x0000db00


	//   ....[34]....
        /*13d4*/ 	.word	0x0000e0a0


	//   ....[35]....
        /*13d8*/ 	.word	0x0000e0c0


	//   ....[36]....
        /*13dc*/ 	.word	0x000106c0


	//   ....[37]....
        /*13e0*/ 	.word	0x000106e0


	//   ....[38]....
        /*13e4*/ 	.word	0x00010e00


	//   ....[39]....
        /*13e8*/ 	.word	0x00010f00


	//   ....[40]....
        /*13ec*/ 	.word	0x00011f80


	//   ....[41]....
        /*13f0*/ 	.word	0x00012020


	//   ....[42]....
        /*13f4*/ 	.word	0x000120b0


	//   ....[43]....
        /*13f8*/ 	.word	0x00012270


	//   ....[44]....
        /*13fc*/ 	.word	0x00013af0


	//   ....[45]....
        /*1400*/ 	.word	0x00013b10


	//   ....[46]....
        /*1404*/ 	.word	0x00013b20


	//   ....[47]....
        /*1408*/ 	.word	0x00013b30


	//   ....[48]....
        /*140c*/ 	.word	0x00014540


	//   ....[49]....
        /*1410*/ 	.word	0x00014550


	//   ....[50]....
        /*1414*/ 	.word	0x00014790


	//   ....[51]....
        /*1418*/ 	.word	0x000147a0


	//   ....[52]....
        /*141c*/ 	.word	0x000149a0


	//   ....[53]....
        /*1420*/ 	.word	0x000149b0


	//   ....[54]....
        /*1424*/ 	.word	0x00014bb0


	//   ....[55]....
        /*1428*/ 	.word	0x00014bc0


	//   ....[56]....
        /*142c*/ 	.word	0x00015060


	//   ....[57]....
        /*1430*/ 	.word	0x00015070


	//   ....[58]....
        /*1434*/ 	.word	0x00015cf0


	//   ....[59]....
        /*1438*/ 	.word	0x00015d00


	//   ....[60]....
        /*143c*/ 	.word	0x00017f50


	//   ....[61]....
        /*1440*/ 	.word	0x00017f60


	//   ....[62]....
        /*1444*/ 	.word	0x00018170


	//   ....[63]....
        /*1448*/ 	.word	0x00018180


	//   ....[64]....
        /*144c*/ 	.word	0x00018380


	//   ....[65]....
        /*1450*/ 	.word	0x00018390


	//   ....[66]....
        /*1454*/ 	.word	0x00018590


	//   ....[67]....
        /*1458*/ 	.word	0x000185a0


	//   ....[68]....
        /*145c*/ 	.word	0x00018800


	//   ....[69]....
        /*1460*/ 	.word	0x00018a30


	//   ....[70]....
        /*1464*/ 	.word	0x00018a60


	//   ....[71]....
        /*1468*/ 	.word	0x00018a90


	//   ....[72]....
        /*146c*/ 	.word	0x00018ac0


	//   ....[73]....
        /*1470*/ 	.word	0x00018af0


	//   ....[74]....
        /*1474*/ 	.word	0x00018b20


	//   ....[75]....
        /*1478*/ 	.word	0x00018cc0


	//   ....[76]....
        /*147c*/ 	.word	0x00018cf0


	//   ....[77]....
        /*1480*/ 	.word	0x00018d20


	//   ....[78]....
        /*1484*/ 	.word	0x00018d50


	//   ....[79]....
        /*1488*/ 	.word	0x00018d80


	//   ....[80]....
        /*148c*/ 	.word	0x00018db0


	//   ....[81]....
        /*1490*/ 	.word	0x00018e50


	//   ....[82]....
        /*1494*/ 	.word	0x00018e80


	//   ....[83]....
        /*1498*/ 	.word	0x00018e90


	//   ....[84]....
        /*149c*/ 	.word	0x00018ec0


	//   ....[85]....
        /*14a0*/ 	.word	0x0001a4b0


	//   ....[86]....
        /*14a4*/ 	.word	0x0001c140


	//   ....[87]....
        /*14a8*/ 	.word	0x0001cbf0


	//   ....[88]....
        /*14ac*/ 	.word	0x0001cc20


	//   ....[89]....
        /*14b0*/ 	.word	0x0001cc40


	//   ....[90]....
        /*14b4*/ 	.word	0x0001cc80


	//   ....[91]....
        /*14b8*/ 	.word	0x0001cd70


	//   ....[92]....
        /*14bc*/ 	.word	0x0001cd80


	//   ....[93]....
        /*14c0*/ 	.word	0x0001ce30


	//   ....[94]....
        /*14c4*/ 	.word	0x0001ce40


	//   ....[95]....
        /*14c8*/ 	.word	0x0001ced0


	//   ....[96]....
        /*14cc*/ 	.word	0x0001cef0


	//   ....[97]....
        /*14d0*/ 	.word	0x0001cf90


	//   ....[98]....
        /*14d4*/ 	.word	0x0001cfb0


	//   ....[99]....
        /*14d8*/ 	.word	0x0001d040


	//   ....[100]....
        /*14dc*/ 	.word	0x0001d060


	//   ....[101]....
        /*14e0*/ 	.word	0x0001d0f0


	//   ....[102]....
        /*14e4*/ 	.word	0x0001d100


	//   ....[103]....
        /*14e8*/ 	.word	0x0001d830


	//   ....[104]....
        /*14ec*/ 	.word	0x0001d840


	//   ....[105]....
        /*14f0*/ 	.word	0x0001d8f0


	//   ....[106]....
        /*14f4*/ 	.word	0x0001d900


	//   ....[107]....
        /*14f8*/ 	.word	0x0001d9c0


	//   ....[108]....
        /*14fc*/ 	.word	0x0001d9d0


	//   ....[109]....
        /*1500*/ 	.word	0x0001da90


	//   ....[110]....
        /*1504*/ 	.word	0x0001daa0


	//   ....[111]....
        /*1508*/ 	.word	0x0001db40


	//   ....[112]....
        /*150c*/ 	.word	0x0001db50


	//   ....[113]....
        /*1510*/ 	.word	0x0001dc00


	//   ....[114]....
        /*1514*/ 	.word	0x0001dc10


	//   ....[115]....
        /*1518*/ 	.word	0x0001dcc0


	//   ....[116]....
        /*151c*/ 	.word	0x0001dcd0


	//   ....[117]....
        /*1520*/ 	.word	0x0001dce0


	//   ....[118]....
        /*1524*/ 	.word	0x0001dd50


	//   ....[119]....
        /*1528*/ 	.word	0x000208e0


	//   ....[120]....
        /*152c*/ 	.word	0x00020910


	//   ....[121]....
        /*1530*/ 	.word	0x00020970


	//   ....[122]....
        /*1534*/ 	.word	0x000209a0


	//   ....[123]....
        /*1538*/ 	.word	0x000209d0


	//   ....[124]....
        /*153c*/ 	.word	0x00020a00


	//   ....[125]....
        /*1540*/ 	.word	0x00020a30


	//   ....[126]....
        /*1544*/ 	.word	0x00020a60


	//   ....[127]....
        /*1548*/ 	.word	0x00020c20


	//   ....[128]....
        /*154c*/ 	.word	0x00020c50


	//   ....[129]....
        /*1550*/ 	.word	0x00020c80


	//   ....[130]....
        /*1554*/ 	.word	0x00020cb0


	//   ....[131]....
        /*1558*/ 	.word	0x00020ce0


	//   ....[132]....
        /*155c*/ 	.word	0x00020d10


	//   ....[133]....
        /*1560*/ 	.word	0x00020de0


	//   ....[134]....
        /*1564*/ 	.word	0x00020e00


	//   ....[135]....
        /*1568*/ 	.word	0x00020e10


	//   ....[136]....
        /*156c*/ 	.word	0x00020e90


	//   ....[137]....
        /*1570*/ 	.word	0x000219d0


	//   ....[138]....
        /*1574*/ 	.word	0x00021de0


	//   ....[139]....
        /*1578*/ 	.word	0x00021e80


	//   ....[140]....
        /*157c*/ 	.word	0x00021f10


	//   ....[141]....
        /*1580*/ 	.word	0x00021f60


	//   ....[142]....
        /*1584*/ 	.word	0x00021fb0


	//   ....[143]....
        /*1588*/ 	.word	0x00022040


	//   ....[144]....
        /*158c*/ 	.word	0x000220d0


	//   ....[145]....
        /*1590*/ 	.word	0x00022120


	//   ....[146]....
        /*1594*/ 	.word	0x00022170


	//   ....[147]....
        /*1598*/ 	.word	0x00022270


	//   ....[148]....
        /*159c*/ 	.word	0x00022320


	//   ....[149]....
        /*15a0*/ 	.word	0x00022370


	//   ....[150]....
        /*15a4*/ 	.word	0x000223c0


	//   ....[151]....
        /*15a8*/ 	.word	0x00022540


	//   ....[152]....
        /*15ac*/ 	.word	0x000226a0


	//   ....[153]....
        /*15b0*/ 	.word	0x00022720


	//   ....[154]....
        /*15b4*/ 	.word	0x00022770


	//   ....[155]....
        /*15b8*/ 	.word	0x00022a70


	//   ....[156]....
        /*15bc*/ 	.word	0x00022ac0


	//   ....[157]....
        /*15c0*/ 	.word	0x00022b50


	//   ....[158]....
        /*15c4*/ 	.word	0x00022be0


	//   ....[159]....
        /*15c8*/ 	.word	0x00022c70


	//   ....[160]....
        /*15cc*/ 	.word	0x00022d00


	//   ....[161]....
        /*15d0*/ 	.word	0x00022d90


	//   ....[162]....
        /*15d4*/ 	.word	0x00022e20


	//   ....[163]....
        /*15d8*/ 	.word	0x00022ea0


	//   ....[164]....
        /*15dc*/ 	.word	0x00022ef0


	//   ....[165]....
        /*15e0*/ 	.word	0x00022f90


	//   ....[166]....
        /*15e4*/ 	.word	0x00023020


	//   ....[167]....
        /*15e8*/ 	.word	0x000230b0


	//   ....[168]....
        /*15ec*/ 	.word	0x00023100


	//   ....[169]....
        /*15f0*/ 	.word	0x00023190


	//   ....[170]....
        /*15f4*/ 	.word	0x00023220


	//   ....[171]....
        /*15f8*/ 	.word	0x000232b0


	//   ....[172]....
        /*15fc*/ 	.word	0x00023340


	//   ....[173]....
        /*1600*/ 	.word	0x000233d0


	//   ....[174]....
        /*1604*/ 	.word	0x00023460


	//   ....[175]....
        /*1608*/ 	.word	0x00023520


	//   ....[176]....
        /*160c*/ 	.word	0x00023800


	//   ....[177]....
        /*1610*/ 	.word	0x00023980


	//   ....[178]....
        /*1614*/ 	.word	0x000239e0


	//   ....[179]....
        /*1618*/ 	.word	0x00023a70


	//   ....[180]....
        /*161c*/ 	.word	0x00023ad0


	//   ....[181]....
        /*1620*/ 	.word	0x00023b70


	//   ....[182]....
        /*1624*/ 	.word	0x00023c60


	//   ....[183]....
        /*1628*/ 	.word	0x00023d90


	//   ....[184]....
        /*162c*/ 	.word	0x00023e30


	//   ....[185]....
        /*1630*/ 	.word	0x00023f00


	//   ....[186]....
        /*1634*/ 	.word	0x00023fa0


	//   ....[187]....
        /*1638*/ 	.word	0x00024070


	//   ....[188]....
        /*163c*/ 	.word	0x00024110


	//   ....[189]....
        /*1640*/ 	.word	0x000241e0


	//   ....[190]....
        /*1644*/ 	.word	0x00024280


	//   ....[191]....
        /*1648*/ 	.word	0x00024330


	//   ....[192]....
        /*164c*/ 	.word	0x00024410


	//   ....[193]....
        /*1650*/ 	.word	0x00024670


	//   ....[194]....
        /*1654*/ 	.word	0x00024720


	//   ....[195]....
        /*1658*/ 	.word	0x00024820


	//   ....[196]....
        /*165c*/ 	.word	0x00024910


	//   ....[197]....
        /*1660*/ 	.word	0x000249a0


	//   ....[198]....
        /*1664*/ 	.word	0x00024a90


	//   ....[199]....
        /*1668*/ 	.word	0x00024b20


	//   ....[200]....
        /*166c*/ 	.word	0x00024c10


	//   ....[201]....
        /*1670*/ 	.word	0x00024ca0


	//   ....[202]....
        /*1674*/ 	.word	0x00024d90


	//   ....[203]....
        /*1678*/ 	.word	0x00024e20


	//   ....[204]....
        /*167c*/ 	.word	0x00024f00


	//   ....[205]....
        /*1680*/ 	.word	0x00025030


	//   ....[206]....
        /*1684*/ 	.word	0x00025080


	//   ....[207]....
        /*1688*/ 	.word	0x000250e0


	//   ....[208]....
        /*168c*/ 	.word	0x00025180


	//   ....[209]....
        /*1690*/ 	.word	0x00025520


	//   ....[210]....
        /*1694*/ 	.word	0x000255c0


	//   ....[211]....
        /*1698*/ 	.word	0x00025760


	//   ....[212]....
        /*169c*/ 	.word	0x000257e0


	//   ....[213]....
        /*16a0*/ 	.word	0x00025860


	//   ....[214]....
        /*16a4*/ 	.word	0x000258e0


	//   ....[215]....
        /*16a8*/ 	.word	0x00025960


	//   ....[216]....
        /*16ac*/ 	.word	0x000259f0


	//   ....[217]....
        /*16b0*/ 	.word	0x00025a90


	//   ....[218]....
        /*16b4*/ 	.word	0x00025b40


	//   ....[219]....
        /*16b8*/ 	.word	0x00025bc0


	//   ....[220]....
        /*16bc*/ 	.word	0x00025c40


	//   ....[221]....
        /*16c0*/ 	.word	0x00025cc0


	//   ....[222]....
        /*16c4*/ 	.word	0x00025d50


	//   ....[223]....
        /*16c8*/ 	.word	0x00025dd0


	//   ....[224]....
        /*16cc*/ 	.word	0x00025e80


	//   ....[225]....
        /*16d0*/ 	.word	0x00025ed0


	//   ....[226]....
        /*16d4*/ 	.word	0x00025f90


	//   ....[227]....
        /*16d8*/ 	.word	0x000260c0


	//----- nvinfo : EIATTR_REG_RECONFIG
	.align		4
.L_1617:
        /*16dc*/ 	.byte	0x01, 0x54
	.zero		2


	//----- nvinfo : EIATTR_SYSCALL_OFFSETS
	.align		4
        /*16e0*/ 	.byte	0x04, 0x46
        /*16e2*/ 	.short	(.L_1619 - .L_1618)


	//   ....[0]....
.L_1618:
        /*16e4*/ 	.word	0x000023f0


	//   ....[1]....
        /*16e8*/ 	.word	0x00002540


	//   ....[2]....
        /*16ec*/ 	.word	0x00006df0


	//   ....[3]....
        /*16f0*/ 	.word	0x00007110


	//   ....[4]....
        /*16f4*/ 	.word	0x0001bd60


	//   ....[5]....
        /*16f8*/ 	.word	0x0001beb0


	//   ....[6]....
        /*16fc*/ 	.word	0x0001bfb0


	//   ....[7]....
        /*1700*/ 	.word	0x0001c810


	//   ....[8]....
        /*1704*/ 	.word	0x0001d410


	//----- nvinfo : EIATTR_MBARRIER_INSTR_OFFSETS
	.align		4
.L_1619:
        /*1708*/ 	.byte	0x04, 0x39
        /*170a*/ 	.short	(.L_1621 - .L_1620)


	//   ....[0]....
.L_1620:
        /*170c*/ 	.word	0x000002e0
        /*1710*/ 	.word	0x000000ff
        /*1714*/ 	.word	0x00032400
        /*1718*/ 	.short	0x0100
        /*171a*/ 	.byte	0x08
	.zero		1


	//   ....[1]....
        /*171c*/ 	.word	0x000002f0
        /*1720*/ 	.word	0x000000ff
        /*1724*/ 	.word	0x00032410
        /*1728*/ 	.short	0x0100
        /*172a*/ 	.byte	0x08
	.zero		1


	//   ....[2]....
        /*172c*/ 	.word	0x00000300
        /*1730*/ 	.word	0x000000ff
        /*1734*/ 	.word	0x00032420
        /*1738*/ 	.short	0x0100
        /*173a*/ 	.byte	0x08
	.zero		1


	//   ....[3]....
        /*173c*/ 	.word	0x000003f0
        /*1740*/ 	.word	0x000000ff
        /*1744*/ 	.word	0x00032430
        /*1748*/ 	.short	0x0100
        /*174a*/ 	.byte	0x08
	.zero		1


	//   ....[4]....
        /*174c*/ 	.word	0x00000400
        /*1750*/ 	.word	0x000000ff
        /*1754*/ 	.word	0x00032440
        /*1758*/ 	.short	0x0100
        /*175a*/ 	.byte	0x08
	.zero		1


	//   ....[5]....
        /*175c*/ 	.word	0x00000410
        /*1760*/ 	.word	0x000000ff
        /*1764*/ 	.word	0x00032438
        /*1768*/ 	.short	0x0100
        /*176a*/ 	.byte	0x08
	.zero		1


	//   ....[6]....
        /*176c*/ 	.word	0x00000420
        /*1770*/ 	.word	0x000000ff
        /*1774*/ 	.word	0x00032448
        /*1778*/ 	.short	0x0100
        /*177a*/ 	.byte	0x08
	.zero		1


	//   ....[7]....
        /*177c*/ 	.word	0x00000550
        /*1780*/ 	.word	0x000000ff
        /*1784*/ 	.word	0x00032450
        /*1788*/ 	.short	0x0100
        /*178a*/ 	.byte	0x08
	.zero		1


	//   ....[8]....
        /*178c*/ 	.word	0x00000560
        /*1790*/ 	.word	0x000000ff
        /*1794*/ 	.word	0x00032460
        /*1798*/ 	.short	0x0100
        /*179a*/ 	.byte	0x08
	.zero		1


	//   ....[9]....
        /*179c*/ 	.word	0x00000570
        /*17a0*/ 	.word	0x000000ff
        /*17a4*/ 	.word	0x00032458
        /*17a8*/ 	.short	0x0100
        /*17aa*/ 	.byte	0x08
	.zero		1


	//   ....[10]....
        /*17ac*/ 	.word	0x00000580
        /*17b0*/ 	.word	0x000000ff
        /*17b4*/ 	.word	0x00032468
        /*17b8*/ 	.short	0x0100
        /*17ba*/ 	.byte	0x08
	.zero		1


	//   ....[11]....
        /*17bc*/ 	.word	0x00000670
        /*17c0*/ 	.word	0x000000ff
        /*17c4*/ 	.word	0x00032470
        /*17c8*/ 	.short	0x0100
        /*17ca*/ 	.byte	0x06
	.zero		1


	//   ....[12]....
        /*17cc*/ 	.word	0x00000680
        /*17d0*/ 	.word	0x000000ff
        /*17d4*/ 	.word	0x00032480
        /*17d8*/ 	.short	0x0100
        /*17da*/ 	.byte	0x06
	.zero		1


	//   ....[13]....
        /*17dc*/ 	.word	0x00000690
        /*17e0*/ 	.word	0x000000ff
        /*17e4*/ 	.word	0x00032478
        /*17e8*/ 	.short	0x0100
        /*17ea*/ 	.byte	0x06
	.zero		1


	//   ....[14]....
        /*17ec*/ 	.word	0x000006a0
        /*17f0*/ 	.word	0x000000ff
        /*17f4*/ 	.word	0x00032488
        /*17f8*/ 	.short	0x0100
        /*17fa*/ 	.byte	0x06
	.zero		1


	//   ....[15]....
        /*17fc*/ 	.word	0x000007d0
        /*1800*/ 	.word	0x000000ff
        /*1804*/ 	.word	0x00032490
        /*1808*/ 	.short	0x0100
        /*180a*/ 	.byte	0x08
	.zero		1


	//   ....[16]....
        /*180c*/ 	.word	0x000007e0
        /*1810*/ 	.word	0x000000ff
        /*1814*/ 	.word	0x000324a0
        /*1818*/ 	.short	0x0100
        /*181a*/ 	.byte	0x08
	.zero		1


	//   ....[17]....
        /*181c*/ 	.word	0x000007f0
        /*1820*/ 	.word	0x000000ff
        /*1824*/ 	.word	0x00032498
        /*1828*/ 	.short	0x0100
        /*182a*/ 	.byte	0x08
	.zero		1


	//   ....[18]....
        /*182c*/ 	.word	0x00000800
        /*1830*/ 	.word	0x000000ff
        /*1834*/ 	.word	0x000324a8
        /*1838*/ 	.short	0x0100
        /*183a*/ 	.byte	0x08
	.zero		1


	//   ....[19]....
        /*183c*/ 	.word	0x00000930
        /*1840*/ 	.word	0x000000ff
        /*1844*/ 	.word	0x000324b0
        /*1848*/ 	.short	0x0100
        /*184a*/ 	.byte	0x08
	.zero		1


	//   ....[20]....
        /*184c*/ 	.word	0x00000940
        /*1850*/ 	.word	0x000000ff
        /*1854*/ 	.word	0x000324c0
        /*1858*/ 	.short	0x0100
        /*185a*/ 	.byte	0x08
	.zero		1


	//   ....[21]....
        /*185c*/ 	.word	0x00000950
        /*1860*/ 	.word	0x000000ff
        /*1864*/ 	.word	0x000324b8
        /*1868*/ 	.short	0x0100
        /*186a*/ 	.byte	0x08
	.zero		1


	//   ....[22]....
        /*186c*/ 	.word	0x00000960
        /*1870*/ 	.word	0x000000ff
        /*1874*/ 	.word	0x000324c8
        /*1878*/ 	.short	0x0100
        /*187a*/ 	.byte	0x08
	.zero		1


	//   ....[23]....
        /*187c*/ 	.word	0x00003850
        /*1880*/ 	.word	0x00000060
        /*1884*/ 	.word	0x00032490
        /*1888*/ 	.short	0x010a
        /*188a*/ 	.byte	0x3f
	.zero		1


	//   ....[24]....
        /*188c*/ 	.word	0x000049c0
        /*1890*/ 	.word	0x00000060
        /*1894*/ 	.word	0x00032490
        /*1898*/ 	.short	0x010a
        /*189a*/ 	.byte	0x3f
	.zero		1


	//   ....[25]....
        /*189c*/ 	.word	0x00005a90
        /*18a0*/ 	.word	0x00000060
        /*18a4*/ 	.word	0x00032490
        /*18a8*/ 	.short	0x010a
        /*18aa*/ 	.byte	0x3f
	.zero		1


	//   ....[26]....
        /*18ac*/ 	.word	0x00005cb0
        /*18b0*/ 	.word	0x00000020
        /*18b4*/ 	.word	0x00000000
        /*18b8*/ 	.short	0x0101
        /*18ba*/ 	.byte	0x3f
	.zero		1


	//   ....[27]....
        /*18bc*/ 	.word	0x00005cf0
        /*18c0*/ 	.word	0x00000060
        /*18c4*/ 	.word	0x000324b0
        /*18c8*/ 	.short	0x010a
        /*18ca*/ 	.byte	0x3f
	.zero		1


	//   ....[28]....
        /*18cc*/ 	.word	0x00006350
        /*18d0*/ 	.word	0x00000060
        /*18d4*/ 	.word	0x00000000
        /*18d8*/ 	.short	0x0101
        /*18da*/ 	.byte	0x3f
	.zero		1


	//   ....[29]....
        /*18dc*/ 	.word	0x00006e90
        /*18e0*/ 	.word	0x00000013
        /*18e4*/ 	.word	0x00032400
        /*18e8*/ 	.short	0x010a
        /*18ea*/ 	.byte	0x3f
	.zero		1


	//   ....[30]....
        /*18ec*/ 	.word	0x00006ee0
        /*18f0*/ 	.word	0x00000013
        /*18f4*/ 	.word	0x00032400
        /*18f8*/ 	.short	0x010a
        /*18fa*/ 	.byte	0x3f
	.zero		1


	//   ....[31]....
        /*18fc*/ 	.word	0x000079a0
        /*1900*/ 	.word	0x00000013
        /*1904*/ 	.word	0x00032400
        /*1908*/ 	.short	0x010a
        /*190a*/ 	.byte	0x3f
	.zero		1


	//   ....[32]....
        /*190c*/ 	.word	0x00008e00
        /*1910*/ 	.word	0x00000013
        /*1914*/ 	.word	0x00032400
        /*1918*/ 	.short	0x010a
        /*191a*/ 	.byte	0x3f
	.zero		1


	//   ....[33]....
        /*191c*/ 	.word	0x00009cd0
        /*1920*/ 	.word	0x000000ad
        /*1924*/ 	.word	0x00032430
        /*1928*/ 	.short	0x010a
        /*192a*/ 	.byte	0x3f
	.zero		1


	//   ....[34]....
        /*192c*/ 	.word	0x00009d60
        /*1930*/ 	.word	0x000000ad
        /*1934*/ 	.word	0x00032430
        /*1938*/ 	.short	0x010a
        /*193a*/ 	.byte	0x3f
	.zero		1


	//   ....[35]....
        /*193c*/ 	.word	0x0000a080
        /*1940*/ 	.word	0x00000013
        /*1944*/ 	.word	0x00032410
        /*1948*/ 	.short	0x010a
        /*194a*/ 	.byte	0x3f
	.zero		1


	//   ....[36]....
        /*194c*/ 	.word	0x0000a0d0
        /*1950*/ 	.word	0x000000ad
        /*1954*/ 	.word	0x00032450
        /*1958*/ 	.short	0x010a
        /*195a*/ 	.byte	0x3f
	.zero		1


	//   ....[37]....
        /*195c*/ 	.word	0x0000a150
        /*1960*/ 	.word	0x000000ad
        /*1964*/ 	.word	0x00032450
        /*1968*/ 	.short	0x010a
        /*196a*/ 	.byte	0x3f
	.zero		1


	//   ....[38]....
        /*196c*/ 	.word	0x0000bb50
        /*1970*/ 	.word	0x00000018
        /*1974*/ 	.word	0x00000000
        /*1978*/ 	.short	0x0101
        /*197a*/ 	.byte	0x3f
	.zero		1


	//   ....[39]....
        /*197c*/ 	.word	0x0000c740
        /*1980*/ 	.word	0x000000ad
        /*1984*/ 	.word	0x00000000
        /*1988*/ 	.short	0x0101
        /*198a*/ 	.byte	0x3f
	.zero		1


	//   ....[40]....
        /*198c*/ 	.word	0x0000c830
        /*1990*/ 	.word	0x000000cd
        /*1994*/ 	.word	0x00032430
        /*1998*/ 	.short	0x010a
        /*199a*/ 	.byte	0x3f
	.zero		1


	//   ....[41]....
        /*199c*/ 	.word	0x0000c8a0
        /*19a0*/ 	.word	0x000000cd
        /*19a4*/ 	.word	0x00032430
        /*19a8*/ 	.short	0x010a
        /*19aa*/ 	.byte	0x3f
	.zero		1


	//   ....[42]....
        /*19ac*/ 	.word	0x0000cb30
        /*19b0*/ 	.word	0x000000cd
        /*19b4*/ 	.word	0x00032450
        /*19b8*/ 	.short	0x010a
        /*19ba*/ 	.byte	0x3f
	.zero		1


	//   ....[43]....
        /*19bc*/ 	.word	0x0000cb80
        /*19c0*/ 	.word	0x000000cd
        /*19c4*/ 	.word	0x00032450
        /*19c8*/ 	.short	0x010a
        /*19ca*/ 	.byte	0x3f
	.zero		1


	//   ....[44]....
        /*19cc*/ 	.word	0x0000e2a0
        /*19d0*/ 	.word	0x00000003
        /*19d4*/ 	.word	0x00000000
        /*19d8*/ 	.short	0x0101
        /*19da*/ 	.byte	0x3f
	.zero		1


	//   ....[45]....
        /*19dc*/ 	.word	0x0000f740
        /*19e0*/ 	.word	0x000000cd
        /*19e4*/ 	.word	0x00000000
        /*19e8*/ 	.short	0x0101
        /*19ea*/ 	.byte	0x3f
	.zero		1


	//   ....[46]....
        /*19ec*/ 	.word	0x0000f860
        /*19f0*/ 	.word	0x000000d8
        /*19f4*/ 	.word	0x00032430
        /*19f8*/ 	.short	0x010a
        /*19fa*/ 	.byte	0x3f
	.zero		1


	//   ....[47]....
        /*19fc*/ 	.word	0x0000f8d0
        /*1a00*/ 	.word	0x000000d8
        /*1a04*/ 	.word	0x00032430
        /*1a08*/ 	.short	0x010a
        /*1a0a*/ 	.byte	0x3f
	.zero		1


	//   ....[48]....
        /*1a0c*/ 	.word	0x0000fb60
        /*1a10*/ 	.word	0x000000d8
        /*1a14*/ 	.word	0x00032450
        /*1a18*/ 	.short	0x010a
        /*1a1a*/ 	.byte	0x3f
	.zero		1


	//   ....[49]....
        /*1a1c*/ 	.word	0x0000fbb0
        /*1a20*/ 	.word	0x000000d8
        /*1a24*/ 	.word	0x00032450
        /*1a28*/ 	.short	0x010a
        /*1a2a*/ 	.byte	0x3f
	.zero		1


	//   ....[50]....
        /*1a2c*/ 	.word	0x00011490
        /*1a30*/ 	.word	0x0000009a
        /*1a34*/ 	.word	0x00000000
        /*1a38*/ 	.short	0x0101
        /*1a3a*/ 	.byte	0x3f
	.zero		1


	//   ....[51]....
        /*1a3c*/ 	.word	0x00011f40
        /*1a40*/ 	.word	0x000000d8
        /*1a44*/ 	.word	0x00000000
        /*1a48*/ 	.short	0x0101
        /*1a4a*/ 	.byte	0x3f
	.zero		1


	//   ....[52]....
        /*1a4c*/ 	.word	0x000144b0
        /*1a50*/ 	.word	0x00000003
        /*1a54*/ 	.word	0x00000000
        /*1a58*/ 	.short	0x0101
        /*1a5a*/ 	.byte	0x3f
	.zero		1


	//   ....[53]....
        /*1a5c*/ 	.word	0x00014fc0
        /*1a60*/ 	.word	0x00000003
        /*1a64*/ 	.word	0x00000000
        /*1a68*/ 	.short	0x0101
        /*1a6a*/ 	.byte	0x3f
	.zero		1


	//   ....[54]....
        /*1a6c*/ 	.word	0x0001a590
        /*1a70*/ 	.word	0x00000012
        /*1a74*/ 	.word	0x00032420
        /*1a78*/ 	.short	0x010a
        /*1a7a*/ 	.byte	0x3f
	.zero		1


	//   ....[55]....
        /*1a7c*/ 	.word	0x0001a660
        /*1a80*/ 	.word	0x00000003
        /*1a84*/ 	.word	0x000324a0
        /*1a88*/ 	.short	0x010a
        /*1a8a*/ 	.byte	0x3f
	.zero		1


	//   ....[56]....
        /*1a8c*/ 	.word	0x0001a8a0
        /*1a90*/ 	.word	0x00000003
        /*1a94*/ 	.word	0x000324c0
        /*1a98*/ 	.short	0x010a
        /*1a9a*/ 	.byte	0x3f
	.zero		1


	//   ....[57]....
        /*1a9c*/ 	.word	0x0001af40
        /*1aa0*/ 	.word	0x00000004
        /*1aa4*/ 	.word	0x000324a0
        /*1aa8*/ 	.short	0x010a
        /*1aaa*/ 	.byte	0x3f
	.zero		1


	//   ....[58]....
        /*1aac*/ 	.word	0x0001b170
        /*1ab0*/ 	.word	0x00000004
        /*1ab4*/ 	.word	0x000324c0
        /*1ab8*/ 	.short	0x010a
        /*1aba*/ 	.byte	0x3f
	.zero		1


	//   ....[59]....
        /*1abc*/ 	.word	0x0001c3b0
        /*1ac0*/ 	.word	0x00000000
        /*1ac4*/ 	.word	0x00032440
        /*1ac8*/ 	.short	0x010a
        /*1aca*/ 	.byte	0x3f
	.zero		1


	//   ....[60]....
        /*1acc*/ 	.word	0x0001d1c0
        /*1ad0*/ 	.word	0x00000012
        /*1ad4*/ 	.word	0x00032400
        /*1ad8*/ 	.short	0x0107
        /*1ada*/ 	.byte	0x3f
	.zero		1


	//   ....[61]....
        /*1adc*/ 	.word	0x0001d260
        /*1ae0*/ 	.word	0x00000012
        /*1ae4*/ 	.word	0x00032400
        /*1ae8*/ 	.short	0x0101
        /*1aea*/ 	.byte	0x3f
	.zero		1


	//   ....[62]....
        /*1aec*/ 	.word	0x0001de90
        /*1af0*/ 	.word	0x00000012
        /*1af4*/ 	.word	0x00032410
        /*1af8*/ 	.short	0x0107
        /*1afa*/ 	.byte	0x3f
	.zero		1


	//   ....[63]....
        /*1afc*/ 	.word	0x0001df90
        /*1b00*/ 	.word	0x00000012
        /*1b04*/ 	.word	0x00032410
        /*1b08*/ 	.short	0x0101
        /*1b0a*/ 	.byte	0x3f
	.zero		1


	//   ....[64]....
        /*1b0c*/ 	.word	0x0001dfb0
        /*1b10*/ 	.word	0x00000012
        /*1b14*/ 	.word	0x00032420
        /*1b18*/ 	.short	0x010a
        /*1b1a*/ 	.byte	0x3f
	.zero		1


	//   ....[65]....
        /*1b1c*/ 	.word	0x0001e090
        /*1b20*/ 	.word	0x00000002
        /*1b24*/ 	.word	0x00032460
        /*1b28*/ 	.short	0x010a
        /*1b2a*/ 	.byte	0x3f
	.zero		1


	//   ....[66]....
        /*1b2c*/ 	.word	0x0001e940
        /*1b30*/ 	.word	0x00000002
        /*1b34*/ 	.word	0x00032440
        /*1b38*/ 	.short	0x010a
        /*1b3a*/ 	.byte	0x3f
	.zero		1


	//   ....[67]....
        /*1b3c*/ 	.word	0x0001eb90
        /*1b40*/ 	.word	0x00000002
        /*1b44*/ 	.word	0x00032460
        /*1b48*/ 	.short	0x010a
        /*1b4a*/ 	.byte	0x3f
	.zero		1


	//   ....[68]....
        /*1b4c*/ 	.word	0x0001f380
        /*1b50*/ 	.word	0x00000003
        /*1b54*/ 	.word	0x00032440
        /*1b58*/ 	.short	0x010a
        /*1b5a*/ 	.byte	0x3f
	.zero		1


	//   ....[69]....
        /*1b5c*/ 	.word	0x0001f5d0
        /*1b60*/ 	.word	0x00000003
        /*1b64*/ 	.word	0x00032460
        /*1b68*/ 	.short	0x010a
        /*1b6a*/ 	.byte	0x3f
	.zero		1


	//   ....[70]....
        /*1b6c*/ 	.word	0x0001fd50
        /*1b70*/ 	.word	0x00000003
        /*1b74*/ 	.word	0x00032440
        /*1b78*/ 	.short	0x010a
        /*1b7a*/ 	.byte	0x3f
	.zero		1


	//   ....[71]....
        /*1b7c*/ 	.word	0x0001ffa0
        /*1b80*/ 	.word	0x00000003
        /*1b84*/ 	.word	0x00032460
        /*1b88*/ 	.short	0x010a
        /*1b8a*/ 	.byte	0x3f
	.zero		1


	//   ....[72]....
        /*1b8c*/ 	.word	0x00021950
        /*1b90*/ 	.word	0x00000000
        /*1b94*/ 	.word	0x00032420
        /*1b98*/ 	.short	0x010a
        /*1b9a*/ 	.byte	0x3f
	.zero		1


	//   ....[73]....
        /*1b9c*/ 	.word	0x00021b30
        /*1ba0*/ 	.word	0x00000006
        /*1ba4*/ 	.word	0x00000000
        /*1ba8*/ 	.short	0x010a
        /*1baa*/ 	.byte	0x3f
	.zero		1


	//   ....[74]....
        /*1bac*/ 	.word	0x00021b60
        /*1bb0*/ 	.word	0x00000007
        /*1bb4*/ 	.word	0x00000000
        /*1bb8*/ 	.short	0x010a
        /*1bba*/ 	.byte	0x3f
	.zero		1


	//   ....[75]....
        /*1bbc*/ 	.word	0x00021bc0
        /*1bc0*/ 	.word	0x00000004
        /*1bc4*/ 	.word	0x00000000
        /*1bc8*/ 	.short	0x010a
        /*1bca*/ 	.byte	0x3f
	.zero		1


	//   ....[76]....
        /*1bcc*/ 	.word	0x00021bf0
        /*1bd0*/ 	.word	0x00000003
        /*1bd4*/ 	.word	0x00000000
        /*1bd8*/ 	.short	0x010a
        /*1bda*/ 	.byte	0x3f
	.zero		1


	//   ....[77]....
        /*1bdc*/ 	.word	0x00021c50
        /*1be0*/ 	.word	0x00000060
        /*1be4*/ 	.word	0x00032490
        /*1be8*/ 	.short	0x010a
        /*1bea*/ 	.byte	0x3f
	.zero		1


	//   ....[78]....
        /*1bec*/ 	.word	0x00021ca0
        /*1bf0*/ 	.word	0x00000060
        /*1bf4*/ 	.word	0x00032490
        /*1bf8*/ 	.short	0x010a
        /*1bfa*/ 	.byte	0x3f
	.zero		1


	//   ....[79]....
        /*1bfc*/ 	.word	0x00021cf0
        /*1c00*/ 	.word	0x00000060
        /*1c04*/ 	.word	0x00032490
        /*1c08*/ 	.short	0x010a
        /*1c0a*/ 	.byte	0x3f
	.zero		1


	//   ....[80]....
        /*1c0c*/ 	.word	0x00021d40
        /*1c10*/ 	.word	0x00000060
        /*1c14*/ 	.word	0x000324b0
        /*1c18*/ 	.short	0x010a
        /*1c1a*/ 	.byte	0x3f
	.zero		1


	//   ....[81]....
        /*1c1c*/ 	.word	0x000221b0
        /*1c20*/ 	.word	0x00000013
        /*1c24*/ 	.word	0x00032400
        /*1c28*/ 	.short	0x010a
        /*1c2a*/ 	.byte	0x3f
	.zero		1


	//   ....[82]....
        /*1c2c*/ 	.word	0x000227a0
        /*1c30*/ 	.word	0x00000013
        /*1c34*/ 	.word	0x00032400
        /*1c38*/ 	.short	0x010a
        /*1c3a*/ 	.byte	0x3f
	.zero		1


	//   ....[83]....
        /*1c3c*/ 	.word	0x000227f0
        /*1c40*/ 	.word	0x000000ad
        /*1c44*/ 	.word	0x00032430
        /*1c48*/ 	.short	0x010a
        /*1c4a*/ 	.byte	0x3f
	.zero		1


	//   ....[84]....
        /*1c4c*/ 	.word	0x00022840
        /*1c50*/ 	.word	0x00000013
        /*1c54*/ 	.word	0x00032410
        /*1c58*/ 	.short	0x010a
        /*1c5a*/ 	.byte	0x3f
	.zero		1


	//   ....[85]....
        /*1c5c*/ 	.word	0x00022890
        /*1c60*/ 	.word	0x000000ad
        /*1c64*/ 	.word	0x00032450
        /*1c68*/ 	.short	0x010a
        /*1c6a*/ 	.byte	0x3f
	.zero		1


	//   ....[86]....
        /*1c6c*/ 	.word	0x000228e0
        /*1c70*/ 	.word	0x000000cd
        /*1c74*/ 	.word	0x00032430
        /*1c78*/ 	.short	0x010a
        /*1c7a*/ 	.byte	0x3f
	.zero		1


	//   ....[87]....
        /*1c7c*/ 	.word	0x00022930
        /*1c80*/ 	.word	0x000000cd
        /*1c84*/ 	.word	0x00032450
        /*1c88*/ 	.short	0x010a
        /*1c8a*/ 	.byte	0x3f
	.zero		1


	//   ....[88]....
        /*1c8c*/ 	.word	0x00022980
        /*1c90*/ 	.word	0x000000d8
        /*1c94*/ 	.word	0x00032430
        /*1c98*/ 	.short	0x010a
        /*1c9a*/ 	.byte	0x3f
	.zero		1


	//   ....[89]....
        /*1c9c*/ 	.word	0x000229d0
        /*1ca0*/ 	.word	0x000000d8
        /*1ca4*/ 	.word	0x00032450
        /*1ca8*/ 	.short	0x010a
        /*1caa*/ 	.byte	0x3f
	.zero		1


	//   ....[90]....
        /*1cac*/ 	.word	0x000235e0
        /*1cb0*/ 	.word	0x00000012
        /*1cb4*/ 	.word	0x00032420
        /*1cb8*/ 	.short	0x010a
        /*1cba*/ 	.byte	0x3f
	.zero		1


	//   ....[91]....
        /*1cbc*/ 	.word	0x00023630
        /*1cc0*/ 	.word	0x00000003
        /*1cc4*/ 	.word	0x000324a0
        /*1cc8*/ 	.short	0x010a
        /*1cca*/ 	.byte	0x3f
	.zero		1


	//   ....[92]....
        /*1ccc*/ 	.word	0x00023680
        /*1cd0*/ 	.word	0x00000003
        /*1cd4*/ 	.word	0x000324c0
        /*1cd8*/ 	.short	0x010a
        /*1cda*/ 	.byte	0x3f
	.zero		1


	//   ....[93]....
        /*1cdc*/ 	.word	0x000236d0
        /*1ce0*/ 	.word	0x00000004
        /*1ce4*/ 	.word	0x000324a0
        /*1ce8*/ 	.short	0x010a
        /*1cea*/ 	.byte	0x3f
	.zero		1


	//   ....[94]....
        /*1cec*/ 	.word	0x00023720
        /*1cf0*/ 	.word	0x00000004
        /*1cf4*/ 	.word	0x000324c0
        /*1cf8*/ 	.short	0x010a
        /*1cfa*/ 	.byte	0x3f
	.zero		1


	//   ....[95]....
        /*1cfc*/ 	.word	0x000238c0
        /*1d00*/ 	.word	0x00000000
        /*1d04*/ 	.word	0x00032440
        /*1d08*/ 	.short	0x010a
        /*1d0a*/ 	.byte	0x3f
	.zero		1


	//   ....[96]....
        /*1d0c*/ 	.word	0x00025230
        /*1d10*/ 	.word	0x00000012
        /*1d14*/ 	.word	0x00032420
        /*1d18*/ 	.short	0x010a
        /*1d1a*/ 	.byte	0x3f
	.zero		1


	//   ....[97]....
        /*1d1c*/ 	.word	0x00025280
        /*1d20*/ 	.word	0x00000002
        /*1d24*/ 	.word	0x00032460
        /*1d28*/ 	.short	0x010a
        /*1d2a*/ 	.byte	0x3f
	.zero		1


	//   ....[98]....
        /*1d2c*/ 	.word	0x000252d0
        /*1d30*/ 	.word	0x00000002
        /*1d34*/ 	.word	0x00032440
        /*1d38*/ 	.short	0x010a
        /*1d3a*/ 	.byte	0x3f
	.zero		1


	//   ....[99]....
        /*1d3c*/ 	.word	0x00025320
        /*1d40*/ 	.word	0x00000002
        /*1d44*/ 	.word	0x00032460
        /*1d48*/ 	.short	0x010a
        /*1d4a*/ 	.byte	0x3f
	.zero		1


	//   ....[100]....
        /*1d4c*/ 	.word	0x00025370
        /*1d50*/ 	.word	0x00000003
        /*1d54*/ 	.word	0x00032440
        /*1d58*/ 	.short	0x010a
        /*1d5a*/ 	.byte	0x3f
	.zero		1


	//   ....[101]....
        /*1d5c*/ 	.word	0x000253c0
        /*1d60*/ 	.word	0x00000003
        /*1d64*/ 	.word	0x00032460
        /*1d68*/ 	.short	0x010a
        /*1d6a*/ 	.byte	0x3f
	.zero		1


	//   ....[102]....
        /*1d6c*/ 	.word	0x00025410
        /*1d70*/ 	.word	0x00000003
        /*1d74*/ 	.word	0x00032440
        /*1d78*/ 	.short	0x010a
        /*1d7a*/ 	.byte	0x3f
	.zero		1


	//   ....[103]....
        /*1d7c*/ 	.word	0x00025460
        /*1d80*/ 	.word	0x00000003
        /*1d84*/ 	.word	0x00032460
        /*1d88*/ 	.short	0x010a
        /*1d8a*/ 	.byte	0x3f
	.zero		1


	//   ....[104]....
        /*1d8c*/ 	.word	0x00025fe0
        /*1d90*/ 	.word	0x00000000
        /*1d94*/ 	.word	0x00032420
        /*1d98*/ 	.short	0x010a
        /*1d9a*/ 	.byte	0x3f
	.zero		1


	//   ....[105]....
        /*1d9c*/ 	.word	0x00026180
        /*1da0*/ 	.word	0x00000006
        /*1da4*/ 	.word	0x00000000
        /*1da8*/ 	.short	0x010a
        /*1daa*/ 	.byte	0x3f
	.zero		1


	//   ....[106]....
        /*1dac*/ 	.word	0x000261d0
        /*1db0*/ 	.word	0x00000007
        /*1db4*/ 	.word	0x00000000
        /*1db8*/ 	.short	0x010a
        /*1dba*/ 	.byte	0x3f
	.zero		1


	//   ....[107]....
        /*1dbc*/ 	.word	0x00026220
        /*1dc0*/ 	.word	0x00000004
        /*1dc4*/ 	.word	0x00000000
        /*1dc8*/ 	.short	0x010a
        /*1dca*/ 	.byte	0x3f
	.zero		1


	//----- nvinfo : EIATTR_NUM_MBARRIERS
	.align		4
.L_1621:
        /*1dcc*/ 	.byte	0x03, 0x38
        /*1dce*/ 	.short	0x0017


	//----- nvinfo : EIATTR_EXIT_INSTR_OFFSETS
	.align		4
        /*1dd0*/ 	.byte	0x04, 0x1c
        /*1dd2*/ 	.short	(.L_1623 - .L_1622)


	//   ....[0]....
.L_1622:
        /*1dd4*/ 	.word	0x00021c40


	//----- nvinfo : EIATTR_MAX_THREADS
	.align		4
.L_1623:
        /*1dd8*/ 	.byte	0x04, 0x05
        /*1dda*/ 	.short	(.L_1625 - .L_1624)
.L_1624:
        /*1ddc*/ 	.word	0x00000180
        /*1de0*/ 	.word	0x00000001
        /*1de4*/ 	.word	0x00000001


	//----- nvinfo : EIATTR_CRS_STACK_SIZE
	.align		4
.L_1625:
        /*1de8*/ 	.byte	0x04, 0x1e
        /*1dea*/ 	.short	(.L_1627 - .L_1626)
.L_1626:
        /*1dec*/ 	.word	0x00000000


	//----- nvinfo : EIATTR_CBANK_PARAM_SIZE
	.align		4
.L_1627:
        /*1df0*/ 	.byte	0x03, 0x19
        /*1df2*/ 	.short	0x0bf0


	//----- nvinfo : EIATTR_PARAM_CBANK
	.align		4
        /*1df4*/ 	.byte	0x04, 0x0a
        /*1df6*/ 	.short	(.L_1629 - .L_1628)
	.align		4
.L_1628:
        /*1df8*/ 	.word	index@(.nv.constant0._ZN7cutlass13device_kernelIN5flash11enable_sm90INS1_16FlashAttnFwdSm90INS1_25CollectiveMainloopFwdSm90ILi2EN4cute5tupleIJNS5_1CILi1EEES8_S8_EEENS6_IJNS7_ILi128EEENS7_ILi96EEENS7_ILi64EEEEEELi256ENS_6half_tEfNS_4arch4Sm90ELb1ELb0ELb0ELb1ELb0ELb1ELb1ELb1ELb0ELb1ELb1ELb0EEENS1_21CollectiveEpilogueFwdINS6_IJSA_NS7_ILi256EEESB_EEES9_SE_SG_Li256ELb1ELb1ELb1ELb0EEENS1_36VarlenDynamicPersistentTileSchedulerILi128ELi96ELi256ELi128ELb1ELb1ELb1ELb1ELb1ELb1EEEEEEEEEvNT_6ParamsE)
        /*1dfc*/ 	.short	0x0210
        /*1dfe*/ 	.short	0x0bf0


	//----- nvinfo : EIATTR_SW_WAR
	.align		4
.L_1629:
        /*1e00*/ 	.byte	0x04, 0x36
        /*1e02*/ 	.short	(.L_1631 - .L_1630)
.L_1630:
        /*1e04*/ 	.word	0x00000008
.L_1631:


//--------------------- .nv.callgraph             --------------------------
	.section	.nv.callgraph,"",@"SHT_CUDA_CALLGRAPH"
	.align	4
	.sectionentsize	8
	.align		4
        /*0000*/ 	.word	0x00000000
	.align		4
        /*0004*/ 	.word	0xffffffff
	.align		4
        /*0008*/ 	.word	index@(_ZN7cutlass13device_kernelIN5flash11enable_sm90INS1_16FlashAttnFwdSm90INS1_25CollectiveMainloopFwdSm90ILi2EN4cute5tupleIJNS5_1CILi1EEES8_S8_EEENS6_IJNS7_ILi128EEESA_NS7_ILi192EEEEEELi128ENS_6half_tEfNS_4arch4Sm90ELb0ELb0ELb0ELb0ELb0ELb0ELb0ELb1ELb1ELb1ELb1ELb0EEENS1_21CollectiveEpilogueFwdINS6_IJSA_SA_SA_EEES9_SD_SF_Li256ELb0ELb1ELb1ELb0EEENS1_19SingleTileSchedulerILb0ELb1ELb1ELi128EEEEEEEEEvNT_6ParamsE)
	.align		4
        /*000c*/ 	.word	index@(__assertfail)
	.align		4
        /*0010*/ 	.word	index@(_ZN7cutlass13device_kernelIN5flash11enable_sm90INS1_16FlashAttnFwdSm90INS1_25CollectiveMainloopFwdSm90ILi2EN4cute5tupleIJNS5_1CILi1EEES8_S8_EEENS6_IJNS7_ILi128EEESA_NS7_ILi192EEEEEELi128ENS_6half_tEfNS_4arch4Sm90ELb0ELb0ELb0ELb1ELb0ELb0ELb0ELb1ELb1ELb1ELb1ELb0EEENS1_21CollectiveEpilogueFwdINS6_IJSA_SA_SA_EEES9_SD_SF_Li256ELb1ELb1ELb1ELb0EEENS1_36VarlenDynamicPersistentTileSchedulerILi128ELi128ELi256ELi128ELb1ELb1ELb1ELb0ELb1ELb1EEEEEEEEEvNT_6ParamsE)
	.align		4
        /*0014*/ 	.word	index@(__assertfail)
	.align		4
        /*0018*/ 	.word	index@(_ZN7cutlass13device_kernelIN5flash11enable_sm90INS1_16FlashAttnFwdSm90INS1_25CollectiveMainloopFwdSm90ILi2EN4cute5tupleIJNS5_1CILi1EEES8_S8_EEENS6_IJNS7_ILi128EEESA_NS7_ILi192EEEEEELi128ENS_6half_tEfNS_4arch4Sm90ELb0ELb0ELb0ELb1ELb0ELb1ELb0ELb1ELb1ELb1ELb1ELb0EEENS1_21CollectiveEpilogueFwdINS6_IJSA_SA_SA_EEES9_SD_SF_Li256ELb1ELb1ELb1ELb0EEENS1_36VarlenDynamicPersistentTileSchedulerILi128ELi128ELi256ELi128ELb1ELb1ELb1ELb0ELb1ELb1EEEEEEEEEvNT_6ParamsE)
	.align		4
        /*001c*/ 	.word	index@(__assertfail)
	.align		4
        /*0020*/ 	.word	index@(_ZN7cutlass13device_kernelIN5flash11enable_sm90INS1_16FlashAttnFwdSm90INS1_25CollectiveMainloopFwdSm90ILi2EN4cute5tupleIJNS5_1CILi1EEES8_S8_EEENS6_IJNS7_ILi128EEENS7_ILi96EEENS7_ILi192EEEEEELi128ENS_6half_tEfNS_4arch4Sm90ELb0ELb1ELb0ELb0ELb0ELb0ELb0ELb1ELb1ELb1ELb1ELb0EEENS1_21CollectiveEpilogueFwdINS6_IJSA_SA_SB_EEES9_SE_SG_Li256ELb0ELb1ELb1ELb0EEENS1_19SingleTileSchedulerILb0ELb1ELb1ELi128EEEEEEEEEvNT_6ParamsE)
	.align		4
        /*0024*/ 	.word	index@(__assertfail)
	.align		4
        /*0028*/ 	.word	index@(_ZN7cutlass13device_kernelIN5flash11enable_sm90INS1_16FlashAttnFwdSm90INS1_25CollectiveMainloopFwdSm90ILi2EN4cute5tupleIJNS5_1CILi1EEES8_S8_EEENS6_IJNS7_ILi128EEENS7_ILi96EEENS7_ILi192EEEEEELi128ENS_6half_tEfNS_4arch4Sm90ELb0ELb1ELb0ELb1ELb0ELb0ELb0ELb1ELb1ELb1ELb1ELb0EEENS1_21CollectiveEpilogueFwdINS6_IJSA_SA_SB_EEES9_SE_SG_Li256ELb1ELb1ELb1ELb0EEENS1_36VarlenDynamicPersistentTileSchedulerILi128ELi96ELi256ELi128ELb1ELb1ELb1ELb1ELb0ELb1EEEEEEEEEvNT_6ParamsE)
	.align		4
        /*002c*/ 	.word	index@(__assertfail)
	.align		4
        /*0030*/ 	.word	index@(_ZN7cutlass13device_kernelIN5flash11enable_sm90INS1_16FlashAttnFwdSm90INS1_25CollectiveMainloopFwdSm90ILi2EN4cute5tupleIJNS5_1CILi1EEES8_S8_EEENS6_IJNS7_ILi128EEENS7_ILi96EEENS7_ILi192EEEEEELi128ENS_6half_tEfNS_4arch4Sm90ELb0ELb1ELb0ELb1ELb0ELb1ELb0ELb1ELb1ELb1ELb1ELb0EEENS1_21CollectiveEpilogueFwdINS6_IJSA_SA_SB_EEES9_SE_SG_Li256ELb1ELb1ELb1ELb0EEENS1_36VarlenDynamicPersistentTileSchedulerILi128ELi96ELi256ELi128ELb1ELb1ELb1ELb1ELb0ELb1EEEEEEEEEvNT_6ParamsE)
	.align		4
        /*0034*/ 	.word	index@(__assertfail)
	.align		4
        /*0038*/ 	.word	index@(_ZN7cutlass13device_kernelIN5flash11enable_sm90INS1_16FlashAttnFwdSm90INS1_25CollectiveMainloopFwdSm90ILi2EN4cute5tupleIJNS5_1CILi1EEES8_S8_EEENS6_IJNS7_ILi128EEESA_NS7_ILi192EEEEEELi128ENS_6half_tEfNS_4arch4Sm90ELb1ELb0ELb0ELb0ELb0ELb0ELb0ELb1ELb1ELb1ELb1ELb0EEENS1_21CollectiveEpilogueFwdINS6_IJSA_SA_SA_EEES9_SD_SF_Li256ELb0ELb1ELb1ELb0EEENS1_19SingleTileSchedulerILb0ELb1ELb1ELi128EEEEEEEEEvNT_6ParamsE)
	.align		4
        /*003c*/ 	.word	index@(__assertfail)
	.align		4
        /*0040*/ 	.word	index@(_ZN7cutlass13device_kernelIN5flash11enable_sm90INS1_16FlashAttnFwdSm90INS1_25CollectiveMainloopFwdSm90ILi2EN4cute5tupleIJNS5_1CILi1EEES8_S8_EEENS6_IJNS7_ILi128EEESA_NS7_ILi192EEEEEELi128ENS_6half_tEfNS_4arch4Sm90ELb1ELb0ELb0ELb1ELb0ELb0ELb0ELb1ELb1ELb1ELb1ELb0EEENS1_21CollectiveEpilogueFwdINS6_IJSA_SA_SA_EEES9_SD_SF_Li256ELb1ELb1ELb1ELb0EEENS1_36VarlenDynamicPersistentTileSchedulerILi128ELi128ELi256ELi128ELb1ELb1ELb1ELb1ELb1ELb1EEEEEEEEEvNT_6ParamsE)
	.align		4
        /*0044*/ 	.word	index@(__assertfail)
	.align		4
        /*0048*/ 	.word	index@(_ZN7cutlass13device_kernelIN5flash11enable_sm90INS1_16FlashAttnFwdSm90INS1_25CollectiveMainloopFwdSm90ILi2EN4cute5tupleIJNS5_1CILi1EEES8_S8_EEENS6_IJNS7_ILi128EEESA_NS7_ILi192EEEEEELi128ENS_6half_tEfNS_4arch4Sm90ELb1ELb0ELb0ELb1ELb0ELb1ELb0ELb1ELb1ELb1ELb1ELb0EEENS1_21CollectiveEpilogueFwdINS6_IJSA_SA_SA_EEES9_SD_SF_Li256ELb1ELb1ELb1ELb0EEENS1_36VarlenDynamicPersistentTileSchedulerILi128ELi128ELi256ELi128ELb1ELb1ELb1ELb1ELb1ELb1EEEEEEEEEvNT_6ParamsE)
	.align		4
        /*004c*/ 	.word	index@(__assertfail)
	.align		4
        /*0050*/ 	.word	index@(_ZN7cutlass13device_kernelIN5flash11enable_sm90INS1_16FlashAttnFwdSm90INS1_25CollectiveMainloopFwdSm90ILi2EN4cute5tupleIJNS5_1CILi1EEES8_S8_EEENS6_IJNS7_ILi64EEESA_SA_EEELi512ENS_6half_tEfNS_4arch4Sm90ELb0ELb0ELb0ELb0ELb0ELb0ELb0ELb0ELb0ELb1ELb1ELb0EEENS1_21CollectiveEpilogueFwdINS6_IJSA_NS7_ILi512EEESA_EEES9_SC_SE_Li256ELb0ELb1ELb1ELb0EEENS1_19SingleTileSchedulerILb0ELb1ELb1ELi64EEEEEEEEEvNT_6ParamsE)
	.align		4
        /*0054*/ 	.word	index@(__assertfail)
	.align		4
        /*0058*/ 	.word	index@(_ZN7cutlass13device_kernelIN5flash11enable_sm90INS1_16FlashAttnFwdSm90INS1_25CollectiveMainloopFwdSm90ILi2EN4cute5tupleIJNS5_1CILi1EEES8_S8_EEENS6_IJNS7_ILi64EEESA_SA_EEELi512ENS_6half_tEfNS_4arch4Sm90ELb0ELb0ELb0ELb0ELb0ELb0ELb1ELb0ELb0ELb1ELb1ELb0EEENS1_21CollectiveEpilogueFwdINS6_IJSA_NS7_ILi512EEESA_EEES9_SC_SE_Li256ELb0ELb1ELb1ELb0EEENS1_19SingleTileSchedulerILb0ELb1ELb1ELi64EEEEEEEEEvNT_6ParamsE)
	.align		4
        /*005c*/ 	.word	index@(__assertfail)
	.align		4
        /*0060*/ 	.word	index@(_ZN7cutlass13device_kernelIN5flash11enable_sm90INS1_16FlashAttnFwdSm90INS1_25CollectiveMainloopFwdSm90ILi2EN4cute5tupleIJNS5_1CILi1EEES8_S8_EEENS6_IJNS7_ILi64EEESA_SA_EEELi512ENS_6half_tEfNS_4arch4Sm90ELb0ELb0ELb0ELb1ELb0ELb0ELb0ELb0ELb0ELb1ELb1ELb0EEENS1_21CollectiveEpilogueFwdINS6_IJSA_NS7_ILi512EEESA_EEES9_SC_SE_Li256ELb1ELb1ELb1ELb0EEENS1_36VarlenDynamicPersistentTileSchedulerILi64ELi64ELi256ELi128ELb1ELb1ELb1ELb0ELb1ELb1EEEEEEEEEvNT_6ParamsE)
	.align		4
        /*0064*/ 	.word	index@(__assertfail)
	.align		4
        /*0068*/ 	.word	index@(_ZN7cutlass13device_kernelIN5flash11enable_sm90INS1_16FlashAttnFwdSm90INS1_25CollectiveMainloopFwdSm90ILi2EN4cute5tupleIJNS5_1CILi1EEES8_S8_EEENS6_IJNS7_ILi64EEESA_SA_EEELi512ENS_6half_tEfNS_4arch4Sm90ELb0ELb0ELb0ELb1ELb0ELb1ELb0ELb0ELb0ELb1ELb1ELb0EEENS1_21CollectiveEpilogueFwdINS6_IJSA_NS7_ILi512EEESA_EEES9_SC_SE_Li256ELb1ELb1ELb1ELb0EEENS1_36VarlenDynamicPersistentTileSchedulerILi64ELi64ELi256ELi128ELb1ELb1ELb1ELb0ELb1ELb1EEEEEEEEEvNT_6ParamsE)
	.align		4
        /*006c*/ 	.word	index@(__assertfail)
	.align		4
        /*0070*/ 	.word	index@(_ZN7cutlass13device_kernelIN5flash11enable_sm90INS1_16FlashAttnFwdSm90INS1_25CollectiveMainloopFwdSm90ILi2EN4cute5tupleIJNS5_1CILi1EEES8_S8_EEENS6_IJNS7_ILi64EEESA_SA_EEELi512ENS_6half_tEfNS_4arch4Sm90ELb0ELb0ELb0ELb1ELb0ELb0ELb1ELb0ELb0ELb1ELb1ELb0EEENS1_21CollectiveEpilogueFwdINS6_IJSA_NS7_ILi512EEESA_EEES9_SC_SE_Li256ELb1ELb1ELb1ELb0EEENS1_36VarlenDynamicPersistentTileSchedulerILi64ELi64ELi256ELi128ELb1ELb1ELb1ELb0ELb1ELb1EEEEEEEEEvNT_6ParamsE)
	.align		4
        /*0074*/ 	.word	index@(__assertfail)
	.align		4
        /*0078*/ 	.word	index@(_ZN7cutlass13device_kernelIN5flash11enable_sm90INS1_16FlashAttnFwdSm90INS1_25CollectiveMainloopFwdSm90ILi2EN4cute5tupleIJNS5_1CILi1EEES8_S8_EEENS6_IJNS7_ILi64EEESA_SA_EEELi512ENS_6half_tEfNS_4arch4Sm90ELb0ELb0ELb0ELb1ELb0ELb1ELb1ELb0ELb0ELb1ELb1ELb0EEENS1_21CollectiveEpilogueFwdINS6_IJSA_NS7_ILi512EEESA_EEES9_SC_SE_Li256ELb1ELb1ELb1ELb0EEENS1_36VarlenDynamicPersistentTileSchedulerILi64ELi64ELi256ELi128ELb1ELb1ELb1ELb0ELb1ELb1EEEEEEEEEvNT_6ParamsE)
	.align		4
        /*007c*/ 	.word	index@(__assertfail)
	.align		4
        /*0080*/ 	.word	index@(_ZN7cutlass13device_kernelIN5flash11enable_sm90INS1_16FlashAttnFwdSm90INS1_25CollectiveMainloopFwdSm90ILi2EN4cute5tupleIJNS5_1CILi1EEES8_S8_EEENS6_IJNS7_ILi64EEESA_SA_EEELi512ENS_6half_tEfNS_4arch4Sm90ELb0ELb1ELb0ELb0ELb0ELb0ELb0ELb0ELb0ELb1ELb1ELb0EEENS1_21CollectiveEpilogueFwdINS6_IJSA_NS7_ILi512EEESA_EEES9_SC_SE_Li256ELb0ELb1ELb1ELb0EEENS1_19SingleTileSchedulerILb0ELb1ELb1ELi64EEEEEEEEEvNT_6ParamsE)
	.align		4
        /*0084*/ 	.word	index@(__assertfail)
	.align		4
        /*0088*/ 	.word	index@(_ZN7cutlass13device_kernelIN5flash11enable_sm90INS1_16FlashAttnFwdSm90INS1_25CollectiveMainloopFwdSm90ILi2EN4cute5tupleIJNS5_1CILi1EEES8_S8_EEENS6_IJNS7_ILi64EEESA_SA_EEELi512ENS_6half_tEfNS_4arch4Sm90ELb0ELb1ELb0ELb0ELb0ELb0ELb1ELb0ELb0ELb1ELb1ELb0EEENS1_21CollectiveEpilogueFwdINS6_IJSA_NS7_ILi512EEESA_EEES9_SC_SE_Li256ELb0ELb1ELb1ELb0EEENS1_19SingleTileSchedulerILb0ELb1ELb1ELi64EEEEEEEEEvNT_6ParamsE)
	.align		4
        /*008c*/ 	.word	index@(__assertfail)
	.align		4
        /*0090*/ 	.word	index@(_ZN7cutlass13device_kernelIN5flash11enable_sm90INS1_16FlashAttnFwdSm90INS1_25CollectiveMainloopFwdSm90ILi2EN4cute5tupleIJNS5_1CILi1EEES8_S8_EEENS6_IJNS7_ILi64EEESA_SA_EEELi512ENS_6half_tEfNS_4arch4Sm90ELb0ELb1ELb0ELb1ELb0ELb0ELb0ELb0ELb0ELb1ELb1ELb0EEENS1_21CollectiveEpilogueFwdINS6_IJSA_NS7_ILi512EEESA_EEES9_SC_SE_Li256ELb1ELb1ELb1ELb0EEENS1_36VarlenDynamicPersistentTileSchedulerILi64ELi64ELi256ELi128ELb1ELb1ELb1ELb1ELb0ELb1EEEEEEEEEvNT_6ParamsE)
	.align		4
        /*0094*/ 	.word	index@(__assertfail)
	.align		4
        /*0098*/ 	.word	index@(_ZN7cutlass13device_kernelIN5flash11enable_sm90INS1_16FlashAttnFwdSm90INS1_25CollectiveMainloopFwdSm90ILi2EN4cute5tupleIJNS5_1CILi1EEES8_S8_EEENS6_IJNS7_ILi64EEESA_SA_EEELi512ENS_6half_tEfNS_4arch4Sm90ELb0ELb1ELb0ELb1ELb0ELb1ELb0ELb0ELb0ELb1ELb1ELb0EEENS1_21CollectiveEpilogueFwdINS6_IJSA_NS7_ILi512EEESA_EEES9_SC_SE_Li256ELb1ELb1ELb1ELb0EEENS1_36VarlenDynamicPersistentTileSchedulerILi64ELi64ELi256ELi128ELb1ELb1ELb1ELb1ELb0ELb1EEEEEEEEEvNT_6ParamsE)
	.align		4
        /*009c*/ 	.word	index@(__assertfail)
	.align		4
        /*00a0*/ 	.word	index@(_ZN7cutlass13device_kernelIN5flash11enable_sm90INS1_16FlashAttnFwdSm90INS1_25CollectiveMainloopFwdSm90ILi2EN4cute5tupleIJNS5_1CILi1EEES8_S8_EEENS6_IJNS7_ILi64EEESA_SA_EEELi512ENS_6half_tEfNS_4arch4Sm90ELb0ELb1ELb0ELb1ELb0ELb0ELb1ELb0ELb0ELb1ELb1ELb0EEENS1_21CollectiveEpilogueFwdINS6_IJSA_NS7_ILi512EEESA_EEES9_SC_SE_Li256ELb1ELb1ELb1ELb0EEENS1_36VarlenDynamicPersistentTileSchedulerILi64ELi64ELi256ELi128ELb1ELb1ELb1ELb1ELb0ELb1EEEEEEEEEvNT_6ParamsE)
	.align		4
        /*00a4*/ 	.word	index@(__assertfail)
	.align		4
        /*00a8*/ 	.word	index@(_ZN7cutlass13device_kernelIN5flash11enable_sm90INS1_16FlashAttnFwdSm90INS1_25CollectiveMainloopFwdSm90ILi2EN4cute5tupleIJNS5_1CILi1EEES8_S8_EEENS6_IJNS7_ILi64EEESA_SA_EEELi512ENS_6half_tEfNS_4arch4Sm90ELb0ELb1ELb0ELb1ELb0ELb1ELb1ELb0ELb0ELb1ELb1ELb0EEENS1_21CollectiveEpilogueFwdINS6_IJSA_NS7_ILi512EEESA_EEES9_SC_SE_Li256ELb1ELb1ELb1ELb0EEENS1_36VarlenDynamicPersistentTileSchedulerILi64ELi64ELi256ELi128ELb1ELb1ELb1ELb1ELb0ELb1EEEEEEEEEvNT_6ParamsE)
	.align		4
        /*00ac*/ 	.word	index@(__assertfail)
	.align		4
        /*00b0*/ 	.word	index@(_ZN7cutlass13device_kernelIN5flash11enable_sm90INS1_16FlashAttnFwdSm90INS1_25CollectiveMainloopFwdSm90ILi2EN4cute5tupleIJNS5_1CILi1EEES8_S8_EEENS6_IJNS7_ILi64EEESA_SA_EEELi512ENS_6half_tEfNS_4arch4Sm90ELb1ELb0ELb0ELb0ELb0ELb0ELb0ELb0ELb0ELb1ELb1ELb0EEENS1_21CollectiveEpilogueFwdINS6_IJSA_NS7_ILi512EEESA_EEES9_SC_SE_Li256ELb0ELb1ELb1ELb0EEENS1_19SingleTileSchedulerILb0ELb1ELb1ELi64EEEEEEEEEvNT_6ParamsE)
	.align		4
        /*00b4*/ 	.word	index@(__assertfail)
	.align		4
        /*00b8*/ 	.word	index@(_ZN7cutlass13device_kernelIN5flash11enable_sm90INS1_16FlashAttnFwdSm90INS1_25CollectiveMainloopFwdSm90ILi2EN4cute5tupleIJNS5_1CILi1EEES8_S8_EEENS6_IJNS7_ILi64EEESA_SA_EEELi512ENS_6half_tEfNS_4arch4Sm90ELb1ELb0ELb0ELb0ELb0ELb0ELb1ELb0ELb0ELb1ELb1ELb0EEENS1_21CollectiveEpilogueFwdINS6_IJSA_NS7_ILi512EEESA_EEES9_SC_SE_Li256ELb0ELb1ELb1ELb0EEENS1_19SingleTileSchedulerILb0ELb1ELb1ELi64EEEEEEEEEvNT_6ParamsE)
	.align		4
        /*00bc*/ 	.word	index@(__assertfail)
	.align		4
        /*00c0*/ 	.word	index@(_ZN7cutlass13device_kernelIN5flash11enable_sm90INS1_16FlashAttnFwdSm90INS1_25CollectiveMainloopFwdSm90ILi2EN4cute5tupleIJNS5_1CILi1EEES8_S8_EEENS6_IJNS7_ILi64EEESA_SA_EEELi512ENS_6half_tEfNS_4arch4Sm90ELb1ELb0ELb0ELb1ELb0ELb0ELb0ELb0ELb0ELb1ELb1ELb0EEENS1_21CollectiveEpilogueFwdINS6_IJSA_NS7_ILi512EEESA_EEES9_SC_SE_Li256ELb1ELb1ELb1ELb0EEENS1_36VarlenDynamicPersistentTileSchedulerILi64ELi64ELi256ELi128ELb1ELb1ELb1ELb1ELb1ELb1EEEEEEEEEvNT_6ParamsE)
	.align		4
        /*00c4*/ 	.word	index@(__assertfail)
	.align		4
        /*00c8*/ 	.word	index@(_ZN7cutlass13device_kernelIN5flash11enable_sm90INS1_16FlashAttnFwdSm90INS1_25CollectiveMainloopFwdSm90ILi2EN4cute5tupleIJNS5_1CILi1EEES8_S8_EEENS6_IJNS7_ILi64EEESA_SA_EEELi512ENS_6half_tEfNS_4arch4Sm90ELb1ELb0ELb0ELb1ELb0ELb1ELb0ELb0ELb0ELb1ELb1ELb0EEENS1_21CollectiveEpilogueFwdINS6_IJSA_NS7_ILi512EEESA_EEES9_SC_SE_Li256ELb1ELb1ELb1ELb0EEENS1_36VarlenDynamicPersistentTileSchedulerILi64ELi64ELi256ELi128ELb1ELb1ELb1ELb1ELb1ELb1EEEEEEEEEvNT_6ParamsE)
	.align		4
        /*00cc*/ 	.word	index@(__assertfail)
	.align		4
        /*00d0*/ 	.word	index@(_ZN7cutlass13device_kernelIN5flash11enable_sm90INS1_16FlashAttnFwdSm90INS1_25CollectiveMainloopFwdSm90ILi2EN4cute5tupleIJNS5_1CILi1EEES8_S8_EEENS6_IJNS7_ILi64EEESA_SA_EEELi512ENS_6half_tEfNS_4arch4Sm90ELb1ELb0ELb0ELb1ELb0ELb0ELb1ELb0ELb0ELb1ELb1ELb0EEENS1_21CollectiveEpilogueFwdINS6_IJSA_NS7_ILi512EEESA_EEES9_SC_SE_Li256ELb1ELb1ELb1ELb0EEENS1_36VarlenDynamicPersistentTileSchedulerILi64ELi64ELi256ELi128ELb1ELb1ELb1ELb1ELb1ELb1EEEEEEEEEvNT_6ParamsE)
	.align		4
        /*00d4*/ 	.word	index@(__assertfail)
	.align		4
        /*00d8*/ 	.word	index@(_ZN7cutlass13device_kernelIN5flash11enable_sm90INS1_16FlashAttnFwdSm90INS1_25CollectiveMainloopFwdSm90ILi2EN4cute5tupleIJNS5_1CILi1EEES8_S8_EEENS6_IJNS7_ILi64EEESA_SA_EEELi512ENS_6half_tEfNS_4arch4Sm90ELb1ELb0ELb0ELb1ELb0ELb1ELb1ELb0ELb0ELb1ELb1ELb0EEENS1_21CollectiveEpilogueFwdINS6_IJSA_NS7_ILi512EEESA_EEES9_SC_SE_Li256ELb1ELb1ELb1ELb0EEENS1_36VarlenDynamicPersistentTileSchedulerILi64ELi64ELi256ELi128ELb1ELb1ELb1ELb1ELb1ELb1EEEEEEEEEvNT_6ParamsE)
	.align		4
        /*00dc*/ 	.word	index@(__assertfail)
	.align		4
        /*00e0*/ 	.word	index@(_ZN7cutlass13device_kernelIN5flash11enable_sm90INS1_16FlashAttnFwdSm90INS1_25CollectiveMainloopFwdSm90ILi2EN4cute5tupleIJNS5_1CILi1EEES8_S8_EEENS6_IJNS7_ILi128EEENS7_ILi96EEENS7_ILi64EEEEEELi256ENS_6half_tEfNS_4arch4Sm90ELb0ELb0ELb0ELb0ELb0ELb0ELb0ELb1ELb0ELb1ELb1ELb0EEENS1_21CollectiveEpilogueFwdINS6_IJSA_NS7_ILi256EEESB_EEES9_SE_SG_Li256ELb0ELb1ELb1ELb0EEENS1_19SingleTileSchedulerILb0ELb1ELb1ELi128EEEEEEEEEvNT_6ParamsE)
	.align		4
        /*00e4*/ 	.word	index@(__assertfail)
	.align		4
        /*00e8*/ 	.word	index@(_ZN7cutlass13device_kernelIN5flash11enable_sm90INS1_16FlashAttnFwdSm90INS1_25CollectiveMainloopFwdSm90ILi2EN4cute5tupleIJNS5_1CILi1EEES8_S8_EEENS6_IJNS7_ILi128EEENS7_ILi96EEENS7_ILi64EEEEEELi256ENS_6half_tEfNS_4arch4Sm90ELb0ELb0ELb0ELb0ELb0ELb0ELb1ELb1ELb0ELb1ELb1ELb0EEENS1_21CollectiveEpilogueFwdINS6_IJSA_NS7_ILi256EEESB_EEES9_SE_SG_Li256ELb0ELb1ELb1ELb0EEENS1_19SingleTileSchedulerILb0ELb1ELb1ELi128EEEEEEEEEvNT_6ParamsE)
	.align		4
        /*00ec*/ 	.word	index@(__assertfail)
	.align		4
        /*00f0*/ 	.word	index@(_ZN7cutlass13device_kernelIN5flash11enable_sm90INS1_16FlashAttnFwdSm90INS1_25CollectiveMainloopFwdSm90ILi2EN4cute5tupleIJNS5_1CILi1EEES8_S8_EEENS6_IJNS7_ILi128EEENS7_ILi96EEENS7_ILi64EEEEEELi256ENS_6half_tEfNS_4arch4Sm90ELb0ELb0ELb0ELb1ELb0ELb0ELb0ELb1ELb0ELb1ELb1ELb0EEENS1_21CollectiveEpilogueFwdINS6_IJSA_NS7_ILi256EEESB_EEES9_SE_SG_Li256ELb1ELb1ELb1ELb0EEENS1_36VarlenDynamicPersistentTileSchedulerILi128ELi96ELi256ELi128ELb1ELb1ELb1ELb0ELb1ELb1EEEEEEEEEvNT_6ParamsE)
	.align		4
        /*00f4*/ 	.word	index@(__assertfail)
	.align		4
        /*00f8*/ 	.word	index@(_ZN7cutlass13device_kernelIN5flash11enable_sm90INS1_16FlashAttnFwdSm90INS1_25CollectiveMainloopFwdSm90ILi2EN4cute5tupleIJNS5_1CILi1EEES8_S8_EEENS6_IJNS7_ILi128EEENS7_ILi96EEENS7_ILi64EEEEEELi256ENS_6half_tEfNS_4arch4Sm90ELb0ELb0ELb0ELb1ELb0ELb1ELb0ELb1ELb0ELb1ELb1ELb0EEENS1_21CollectiveEpilogueFwdINS6_IJSA_NS7_ILi256EEESB_EEES9_SE_SG_Li256ELb1ELb1ELb1ELb0EEENS1_36VarlenDynamicPersistentTileSchedulerILi128ELi96ELi256ELi128ELb1ELb1ELb1ELb0ELb1ELb1EEEEEEEEEvNT_6ParamsE)
	.align		4
        /*00fc*/ 	.word	index@(__assertfail)
	.align		4
        /*0100*/ 	.word	index@(_ZN7cutlass13device_kernelIN5flash11enable_sm90INS1_16FlashAttnFwdSm90INS1_25CollectiveMainloopFwdSm90ILi2EN4cute5tupleIJNS5_1CILi1EEES8_S8_EEENS6_IJNS7_ILi128EEENS7_ILi96EEENS7_ILi64EEEEEELi256ENS_6half_tEfNS_4arch4Sm90ELb0ELb0ELb0ELb1ELb0ELb0ELb1ELb1ELb0ELb1ELb1ELb0EEENS1_21CollectiveEpilogueFwdINS6_IJSA_NS7_ILi256EEESB_EEES9_SE_SG_Li256ELb1ELb1ELb1ELb0EEENS1_36VarlenDynamicPersistentTileSchedulerILi128ELi96ELi256ELi128ELb1ELb1ELb1ELb0ELb1ELb1EEEEEEEEEvNT_6ParamsE)
	.align		4
        /*0104*/ 	.word	index@(__assertfail)
	.align		4
        /*0108*/ 	.word	index@(_ZN7cutlass13device_kernelIN5flash11enable_sm90INS1_16FlashAttnFwdSm90INS1_25CollectiveMainloopFwdSm90ILi2EN4cute5tupleIJNS5_1CILi1EEES8_S8_EEENS6_IJNS7_ILi128EEENS7_ILi96EEENS7_ILi64EEEEEELi256ENS_6half_tEfNS_4arch4Sm90ELb0ELb0ELb0ELb1ELb0ELb1ELb1ELb1ELb0ELb1ELb1ELb0EEENS1_21CollectiveEpilogueFwdINS6_IJSA_NS7_ILi256EEESB_EEES9_SE_SG_Li256ELb1ELb1ELb1ELb0EEENS1_36VarlenDynamicPersistentTileSchedulerILi128ELi96ELi256ELi128ELb1ELb1ELb1ELb0ELb1ELb1EEEEEEEEEvNT_6ParamsE)
	.align		4
        /*010c*/ 	.word	index@(__assertfail)
	.align		4
        /*0110*/ 	.word	index@(_ZN7cutlass13device_kernelIN5flash11enable_sm90INS1_16FlashAttnFwdSm90INS1_25CollectiveMainloopFwdSm90ILi2EN4cute5tupleIJNS5_1CILi1EEES8_S8_EEENS6_IJNS7_ILi128EEENS7_ILi96EEENS7_ILi64EEEEEELi256ENS_6half_tEfNS_4arch4Sm90ELb0ELb1ELb0ELb0ELb0ELb0ELb0ELb1ELb0ELb1ELb1ELb0EEENS1_21CollectiveEpilogueFwdINS6_IJSA_NS7_ILi256EEESB_EEES9_SE_SG_Li256ELb0ELb1ELb1ELb0EEENS1_19SingleTileSchedulerILb0ELb1ELb1ELi128EEEEEEEEEvNT_6ParamsE)
	.align		4
        /*0114*/ 	.word	index@(__assertfail)
	.align		4
        /*0118*/ 	.word	index@(_ZN7cutlass13device_kernelIN5flash11enable_sm90INS1_16FlashAttnFwdSm90INS1_25CollectiveMainloopFwdSm90ILi2EN4cute5tupleIJNS5_1CILi1EEES8_S8_EEENS6_IJNS7_ILi128EEENS7_ILi96EEENS7_ILi64EEEEEELi256ENS_6half_tEfNS_4arch4Sm90ELb0ELb1ELb0ELb0ELb0ELb0ELb1ELb1ELb0ELb1ELb1ELb0EEENS1_21CollectiveEpilogueFwdINS6_IJSA_NS7_ILi256EEESB_EEES9_SE_SG_Li256ELb0ELb1ELb1ELb0EEENS1_19SingleTileSchedulerILb0ELb1ELb1ELi128EEEEEEEEEvNT_6ParamsE)
	.align		4
        /*011c*/ 	.word	index@(__assertfail)
	.align		4
        /*0120*/ 	.word	index@(_ZN7cutlass13device_kernelIN5flash11enable_sm90INS1_16FlashAttnFwdSm90INS1_25CollectiveMainloopFwdSm90ILi2EN4cute5tupleIJNS5_1CILi1EEES8_S8_EEENS6_IJNS7_ILi128EEENS7_ILi96EEENS7_ILi64EEEEEELi256ENS_6half_tEfNS_4arch4Sm90ELb0ELb1ELb0ELb1ELb0ELb0ELb0ELb1ELb0ELb1ELb1ELb0EEENS1_21CollectiveEpilogueFwdINS6_IJSA_NS7_ILi256EEESB_EEES9_SE_SG_Li256ELb1ELb1ELb1ELb0EEENS1_36VarlenDynamicPersistentTileSchedulerILi128ELi96ELi256ELi128ELb1ELb1ELb1ELb1ELb0ELb1EEEEEEEEEvNT_6ParamsE)
	.align		4
        /*0124*/ 	.word	index@(__assertfail)
	.align		4
        /*0128*/ 	.word	index@(_ZN7cutlass13device_kernelIN5flash11enable_sm90INS1_16FlashAttnFwdSm90INS1_25CollectiveMainloopFwdSm90ILi2EN4cute5tupleIJNS5_1CILi1EEES8_S8_EEENS6_IJNS7_ILi128EEENS7_ILi96EEENS7_ILi64EEEEEELi256ENS_6half_tEfNS_4arch4Sm90ELb0ELb1ELb0ELb1ELb0ELb1ELb0ELb1ELb0ELb1ELb1ELb0EEENS1_21CollectiveEpilogueFwdINS6_IJSA_NS7_ILi256EEESB_EEES9_SE_SG_Li256ELb1ELb1ELb1ELb0EEENS1_36VarlenDynamicPersistentTileSchedulerILi128ELi96ELi256ELi128ELb1ELb1ELb1ELb1ELb0ELb1EEEEEEEEEvNT_6ParamsE)
	.align		4
        /*012c*/ 	.word	index@(__assertfail)
	.align		4
        /*0130*/ 	.word	index@(_ZN7cutlass13device_kernelIN5flash11enable_sm90INS1_16FlashAttnFwdSm90INS1_25CollectiveMainloopFwdSm90ILi2EN4cute5tupleIJNS5_1CILi1EEES8_S8_EEENS6_IJNS7_ILi128EEENS7_ILi96EEENS7_ILi64EEEEEELi256ENS_6half_tEfNS_4arch4Sm90ELb0ELb1ELb0ELb1ELb0ELb0ELb1ELb1ELb0ELb1ELb1ELb0EEENS1_21CollectiveEpilogueFwdINS6_IJSA_NS7_ILi256EEESB_EEES9_SE_SG_Li256ELb1ELb1ELb1ELb0EEENS1_36VarlenDynamicPersistentTileSchedulerILi128ELi96ELi256ELi128ELb1ELb1ELb1ELb1ELb0ELb1EEEEEEEEEvNT_6ParamsE)
	.align		4
        /*0134*/ 	.word	index@(__assertfail)
	.align		4
        /*0138*/ 	.word	index@(_ZN7cutlass13device_kernelIN5flash11enable_sm90INS1_16FlashAttnFwdSm90INS1_25CollectiveMainloopFwdSm90ILi2EN4cute5tupleIJNS5_1CILi1EEES8_S8_EEENS6_IJNS7_ILi128EEENS7_ILi96EEENS7_ILi64EEEEEELi256ENS_6half_tEfNS_4arch4Sm90ELb0ELb1ELb0ELb1ELb0ELb1ELb1ELb1ELb0ELb1ELb1ELb0EEENS1_21CollectiveEpilogueFwdINS6_IJSA_NS7_ILi256EEESB_EEES9_SE_SG_Li256ELb1ELb1ELb1ELb0EEENS1_36VarlenDynamicPersistentTileSchedulerILi128ELi96ELi256ELi128ELb1ELb1ELb1ELb1ELb0ELb1EEEEEEEEEvNT_6ParamsE)
	.align		4
        /*013c*/ 	.word	index@(__assertfail)
	.align		4
        /*0140*/ 	.word	index@(_ZN7cutlass13device_kernelIN5flash11enable_sm90INS1_16FlashAttnFwdSm90INS1_25CollectiveMainloopFwdSm90ILi2EN4cute5tupleIJNS5_1CILi1EEES8_S8_EEENS6_IJNS7_ILi128EEENS7_ILi96EEENS7_ILi64EEEEEELi256ENS_6half_tEfNS_4arch4Sm90ELb1ELb0ELb0ELb0ELb0ELb0ELb0ELb1ELb0ELb1ELb1ELb0EEENS1_21CollectiveEpilogueFwdINS6_IJSA_NS7_ILi256EEESB_EEES9_SE_SG_Li256ELb0ELb1ELb1ELb0EEENS1_19SingleTileSchedulerILb0ELb1ELb1ELi128EEEEEEEEEvNT_6ParamsE)
	.align		4
        /*0144*/ 	.word	index@(__assertfail)
	.align		4
        /*0148*/ 	.word	index@(_ZN7cutlass13device_kernelIN5flash11enable_sm90INS1_16FlashAttnFwdSm90INS1_25CollectiveMainloopFwdSm90ILi2EN4cute5tupleIJNS5_1CILi1EEES8_S8_EEENS6_IJNS7_ILi128EEENS7_ILi96EEENS7_ILi64EEEEEELi256ENS_6half_tEfNS_4arch4Sm90ELb1ELb0ELb0ELb0ELb0ELb0ELb1ELb1ELb0ELb1ELb1ELb0EEENS1_21CollectiveEpilogueFwdINS6_IJSA_NS7_ILi256EEESB_EEES9_SE_SG_Li256ELb0ELb1ELb1ELb0EEENS1_19SingleTileSchedulerILb0ELb1ELb1ELi128EEEEEEEEEvNT_6ParamsE)
	.align		4
        /*014c*/ 	.word	index@(__assertfail)
	.align		4
        /*0150*/ 	.word	index@(_ZN7cutlass13device_kernelIN5flash11enable_sm90INS1_16FlashAttnFwdSm90INS1_25CollectiveMainloopFwdSm90ILi2EN4cute5tupleIJNS5_1CILi1EEES8_S8_EEENS6_IJNS7_ILi128EEENS7_ILi96EEENS7_ILi64EEEEEELi256ENS_6half_tEfNS_4arch4Sm90ELb1ELb0ELb0ELb1ELb0ELb0ELb0ELb1ELb0ELb1ELb1ELb0EEENS1_21CollectiveEpilogueFwdINS6_IJSA_NS7_ILi256EEESB_EEES9_SE_SG_Li256ELb1ELb1ELb1ELb0EEENS1_36VarlenDynamicPersistentTileSchedulerILi128ELi96ELi256ELi128ELb1ELb1ELb1ELb1ELb1ELb1EEEEEEEEEvNT_6ParamsE)
	.align		4
        /*0154*/ 	.word	index@(__assertfail)
	.align		4
        /*0158*/ 	.word	index@(_ZN7cutlass13device_kernelIN5flash11enable_sm90INS1_16FlashAttnFwdSm90INS1_25CollectiveMainloopFwdSm90ILi2EN4cute5tupleIJNS5_1CILi1EEES8_S8_EEENS6_IJNS7_ILi128EEENS7_ILi96EEENS7_ILi64EEEEEELi256ENS_6half_tEfNS_4arch4Sm90ELb1ELb0ELb0ELb1ELb0ELb1ELb0ELb1ELb0ELb1ELb1ELb0EEENS1_21CollectiveEpilogueFwdINS6_IJSA_NS7_ILi256EEESB_EEES9_SE_SG_Li256ELb1ELb1ELb1ELb0EEENS1_36VarlenDynamicPersistentTileSchedulerILi128ELi96ELi256ELi128ELb1ELb1ELb1ELb1ELb1ELb1EEEEEEEEEvNT_6ParamsE)
	.align		4
        /*015c*/ 	.word	index@(__assertfail)
	.align		4
        /*0160*/ 	.word	index@(_ZN7cutlass13device_kernelIN5flash11enable_sm90INS1_16FlashAttnFwdSm90INS1_25CollectiveMainloopFwdSm90ILi2EN4cute5tupleIJNS5_1CILi1EEES8_S8_EEENS6_IJNS7_ILi128EEENS7_ILi96EEENS7_ILi64EEEEEELi256ENS_6half_tEfNS_4arch4Sm90ELb1ELb0ELb0ELb1ELb0ELb0ELb1ELb1ELb0ELb1ELb1ELb0EEENS1_21CollectiveEpilogueFwdINS6_IJSA_NS7_ILi256EEESB_EEES9_SE_SG_Li256ELb1ELb1ELb1ELb0EEENS1_36VarlenDynamicPersistentTileSchedulerILi128ELi96ELi256ELi128ELb1ELb1ELb1ELb1ELb1ELb1EEEEEEEEEvNT_6ParamsE)
	.align		4
        /*0164*/ 	.word	index@(__assertfail)
	.align		4
        /*0168*/ 	.word	index@(_ZN7cutlass13device_kernelIN5flash11enable_sm90INS1_16FlashAttnFwdSm90INS1_25CollectiveMainloopFwdSm90ILi2EN4cute5tupleIJNS5_1CILi1EEES8_S8_EEENS6_IJNS7_ILi128EEENS7_ILi96EEENS7_ILi64EEEEEELi256ENS_6half_tEfNS_4arch4Sm90ELb1ELb0ELb0ELb1ELb0ELb1ELb1ELb1ELb0ELb1ELb1ELb0EEENS1_21CollectiveEpilogueFwdINS6_IJSA_NS7_ILi256EEESB_EEES9_SE_SG_Li256ELb1ELb1ELb1ELb0EEENS1_36VarlenDynamicPersistentTileSchedulerILi128ELi96ELi256ELi128ELb1ELb1ELb1ELb1ELb1ELb1EEEEEEEEEvNT_6ParamsE)
	.align		4
        /*016c*/ 	.word	index@(__assertfail)
	.align		4
        /*0170*/ 	.word	0x00000000
	.align		4
        /*0174*/ 	.word	0xfffffffe
	.align		4
        /*0178*/ 	.word	0x00000000
	.align		4
        /*017c*/ 	.word	0xfffffffd
	.align		4
        /*0180*/ 	.word	0x00000000
	.align		4
        /*0184*/ 	.word	0xfffffffc


//--------------------- .nv.constant4             --------------------------
	.section	.nv.constant4,"a",@progbits
	.align	8
	.align		8
.nv.constant4:
        /*0000*/ 	.dword	__assertfail
	.align		8
        /*0008*/ 	.dword	__unnamed_1
	.align		8
        /*0010*/ 	.dword	__unnamed_2
	.align		8
        /*0018*/ 	.dword	__unnamed_3
	.align		8
        /*0020*/ 	.dword	__unnamed_4
	.align		8
        /*0028*/ 	.dword	__unnamed_5
	.align		8
        /*0030*/ 	.dword	__unnamed_6
	.align		8
        /*0038*/ 	.dword	__unnamed_7
	.align		8
        /*0040*/ 	.dword	__unnamed_8
	.align		8
        /*0048*/ 	.dword	__unnamed_9
	.align		8
        /*0050*/ 	.dword	__unnamed_10
	.align		8
        /*0058*/ 	.dword	__unnamed_11
	.align		8
        /*0060*/ 	.dword	__unnamed_12
	.align		8
        /*0068*/ 	.dword	__unnamed_13
	.align		8
        /*0070*/ 	.dword	__unnamed_14
	.align		8
        /*0078*/ 	.dword	__unnamed_15
	.align		8
        /*0080*/ 	.dword	__unnamed_16
	.align		8
        /*0088*/ 	.dword	__unnamed_17
	.align		8
        /*0090*/ 	.dword	__unnamed_18
	.align		8
        /*0098*/ 	.dword	__unnamed_19
	.align		8
        /*00a0*/ 	.dword	__unnamed_20
	.align		8
        /*00a8*/ 	.dword	__unnamed_21
	.align		8
        /*00b0*/ 	.dword	__unnamed_22
	.align		8
        /*00b8*/ 	.dword	__unnamed_23
	.align		8
        /*00c0*/ 	.dword	_ZN73_INTERNAL_2ac5a961_37_flash_fwd_hdimdiff_fp16_split_sm90_cu_93b96ec2_37644cuda3std3__45__cpo5beginE
	.align		8
        /*00c8*/ 	.dword	_ZN73_INTERNAL_2ac5a961_37_flash_fwd_hdimdiff_fp16_split_sm90_cu_93b96ec2_37644cuda3std3__45__cpo3endE
	.align		8
        /*00d0*/ 	.dword	_ZN73_INTERNAL_2ac5a961_37_flash_fwd_hdimdiff_fp16_split_sm90_cu_93b96ec2_37644cuda3std3__45__cpo6cbeginE
	.align		8
        /*00d8*/ 	.dword	_ZN73_INTERNAL_2ac5a961_37_flash_fwd_hdimdiff_fp16_split_sm90_cu_93b96ec2_37644cuda3std3__45__cpo4cendE
	.align		8
        /*00e0*/ 	.dword	_ZN73_INTERNAL_2ac5a961_37_flash_fwd_hdimdiff_fp16_split_sm90_cu_93b96ec2_37644cuda3std3__475_GLOBAL__N__2ac5a961_37_flash_fwd_hdimdiff_fp16_split_sm90_cu_93b96ec2_37646ignoreE
	.align		8
        /*00e8*/ 	.dword	_ZN73_INTERNAL_2ac5a961_37_flash_fwd_hdimdiff_fp16_split_sm90_cu_93b96ec2_37644cuda3std3__419piecewise_constructE
	.align		8
        /*00f0*/ 	.dword	_ZN73_INTERNAL_2ac5a961_37_flash_fwd_hdimdiff_fp16_split_sm90_cu_93b96ec2_37644cuda3std3__48in_placeE
	.align		8
        /*00f8*/ 	.dword	_ZN73_INTERNAL_2ac5a961_37_flash_fwd_hdimdiff_fp16_split_sm90_cu_93b96ec2_37644cuda3std6ranges3__45__cpo4swapE
	.align		8
        /*0100*/ 	.dword	_ZN73_INTERNAL_2ac5a961_37_flash_fwd_hdimdiff_fp16_split_sm90_cu_93b96ec2_37644cuda3std6ranges3__45__cpo9iter_moveE
	.align		8
        /*0108*/ 	.dword	_ZN73_INTERNAL_2ac5a961_37_flash_fwd_hdimdiff_fp16_split_sm90_cu_93b96ec2_37644cute7productE
	.align		8
        /*0110*/ 	.dword	_ZN73_INTERNAL_2ac5a961_37_flash_fwd_hdimdiff_fp16_split_sm90_cu_93b96ec2_37644cute1_E
	.align		8
        /*0118*/ 	.dword	$str$20
	.align		8
        /*0120*/ 	.dword	$str$21


//--------------------- .text._ZN7cutlass13device_kernelIN5flash11enable_sm90INS1_16FlashAttnFwdSm90INS1_25CollectiveMainloopFwdSm90ILi2EN4cute5tupleIJNS5_1CILi1EEES8_S8_EEENS6_IJNS7_ILi128EEESA_NS7_ILi192EEEEEELi128ENS_6half_tEfNS_4arch4Sm90ELb0ELb0ELb0ELb0ELb0ELb0ELb0ELb1ELb1ELb1ELb1ELb0EEENS1_21CollectiveEpilogueFwdINS6_IJSA_SA_SA_EEES9_SD_SF_Li256ELb0ELb1ELb1ELb0EEENS1_19SingleTileSchedulerILb0ELb1ELb1ELi128EEEEEEEEEvNT_6ParamsE --------------------------
	.section	.text._ZN7cutlass13device_kernelIN5flash11enable_sm90INS1_16FlashAttnFwdSm90INS1_25CollectiveMainloopFwdSm90ILi2EN4cute5tupleIJNS5_1CILi1EEES8_S8_EEENS6_IJNS7_ILi128EEESA_NS7_ILi192EEEEEELi128ENS_6half_tEfNS_4arch4Sm90ELb0ELb0ELb0ELb0ELb0ELb0ELb0ELb1ELb1ELb1ELb1ELb0EEENS1_21CollectiveEpilogueFwdINS6_IJSA_SA_SA_EEES9_SD_SF_Li256ELb0ELb1ELb1ELb0EEENS1_19SingleTileSchedulerILb0ELb1ELb1ELi128EEEEEEEEEvNT_6ParamsE,"ax",@progbits
	.align	128
.text._ZN7cutlass13device_kernelIN5flash11enable_sm90INS1_16FlashAttnFwdSm90INS1_25CollectiveMainloopFwdSm90ILi2EN4cute5tupleIJNS5_1CILi1EEES8_S8_EEENS6_IJNS7_ILi128EEESA_NS7_ILi192EEEEEELi128ENS_6half_tEfNS_4arch4Sm90ELb0ELb0ELb0ELb0ELb0ELb0ELb0ELb1ELb1ELb1ELb1ELb0EEENS1_21CollectiveEpilogueFwdINS6_IJSA_SA_SA_EEES9_SD_SF_Li256ELb0ELb1ELb1ELb0EEENS1_19SingleTileSchedulerILb0ELb1ELb1ELi128EEEEEEEEEvNT_6ParamsE:
        .type           _ZN7cutlass13device_kernelIN5flash11enable_sm90INS1_16FlashAttnFwdSm90INS1_25CollectiveMainloopFwdSm90ILi2EN4cute5tupleIJNS5_1CILi1EEES8_S8_EEENS6_IJNS7_ILi128EEESA_NS7_ILi192EEEEEELi128ENS_6half_tEfNS_4arch4Sm90ELb0ELb0ELb0ELb0ELb0ELb0ELb0ELb1ELb1ELb1ELb1ELb0EEENS1_21CollectiveEpilogueFwdINS6_IJSA_SA_SA_EEES9_SD_SF_Li256ELb0ELb1ELb1ELb0EEENS1_19SingleTileSchedulerILb0ELb1ELb1ELi128EEEEEEEEEvNT_6ParamsE,@function
        .size           _ZN7cutlass13device_kernelIN5flash11enable_sm90INS1_16FlashAttnFwdSm90INS1_25CollectiveMainloopFwdSm90ILi2EN4cute5tupleIJNS5_1CILi1EEES8_S8_EEENS6_IJNS7_ILi128EEESA_NS7_ILi192EEEEEELi128ENS_6half_tEfNS_4arch4Sm90ELb0ELb0ELb0ELb0ELb0ELb0ELb0ELb1ELb1ELb1ELb1ELb0EEENS1_21CollectiveEpilogueFwdINS6_IJSA_SA_SA_EEES9_SD_SF_Li256ELb0ELb1ELb1ELb0EEENS1_19SingleTileSchedulerILb0ELb1ELb1ELi128EEEEEEEEEvNT_6ParamsE,(.L_x_14987 - _ZN7cutlass13device_kernelIN5flash11enable_sm90INS1_16FlashAttnFwdSm90INS1_25CollectiveMainloopFwdSm90ILi2EN4cute5tupleIJNS5_1CILi1EEES8_S8_EEENS6_IJNS7_ILi128EEESA_NS7_ILi192EEEEEELi128ENS_6half_tEfNS_4arch4Sm90ELb0ELb0ELb0ELb0ELb0ELb0ELb0ELb1ELb1ELb1ELb1ELb0EEENS1_21CollectiveEpilogueFwdINS6_IJSA_SA_SA_EEES9_SD_SF_Li256ELb0ELb1ELb1ELb0EEENS1_19SingleTileSchedulerILb0ELb1ELb1ELi128EEEEEEEEEvNT_6ParamsE)
        .other          _ZN7cutlass13device_kernelIN5flash11enable_sm90INS1_16FlashAttnFwdSm90INS1_25CollectiveMainloopFwdSm90ILi2EN4cute5tupleIJNS5_1CILi1EEES8_S8_EEENS6_IJNS7_ILi128EEESA_NS7_ILi192EEEEEELi128ENS_6half_tEfNS_4arch4Sm90ELb0ELb0ELb0ELb0ELb0ELb0ELb0ELb1ELb1ELb1ELb1ELb0EEENS1_21CollectiveEpilogueFwdINS6_IJSA_SA_SA_EEES9_SD_SF_Li256ELb0ELb1ELb1ELb0EEENS1_19SingleTileSchedulerILb0ELb1ELb1ELi128EEEEEEEEEvNT_6ParamsE,@"STO_CUDA_ENTRY STV_DEFAULT"
_ZN7cutlass13device_kernelIN5flash11enable_sm90INS1_16FlashAttnFwdSm90INS1_25CollectiveMainloopFwdSm90ILi2EN4cute5tupleIJNS5_1CILi1EEES8_S8_EEENS6_IJNS7_ILi128EEESA_NS7_ILi192EEEEEELi128ENS_6half_tEfNS_4arch4Sm90ELb0ELb0ELb0ELb0ELb0ELb0ELb0ELb1ELb1ELb1ELb1ELb0EEENS1_21CollectiveEpilogueFwdINS6_IJSA_SA_SA_EEES9_SD_SF_Li256ELb0ELb1ELb1ELb0EEENS1_19SingleTileSchedulerILb0ELb1ELb1ELi128EEEEEEEEEvNT_6ParamsE:
[----:B------:R-:W0:Y:S02]  /*0000*/  LDC R1, c[0x0][0x28] ;  /* 0x00000a00ff017b82 */ /* 0x000e240000000800 */
[----:B0-----:R-:W-:Y:S01]  /*0010*/  VIADD R1, R1, 0xffffffe8 ;  /* 0xffffffe801017836 */ /* 0x001fe20000000000 */
[----:B------:R-:W0:Y:S01]  /*0020*/  S2R R3, SR_TID.X ;  /* 0x0000000000037919 */ /* 0x000e220000002100 */
[----:B------:R-:W-:Y:S01]  /*0030*/  ELECT P0, URZ, PT ;  /* 0x00000000003f782f */ /* 0x000fe20003800000 */
[----:B------:R-:W-:Y:S01]  /*0040*/  BSSY B0, `(.L_x_0) ;  /* 0x000000d000007945 */ /* 0x000fe20003800000 */
[----:B0-----:R-:W-:-:S05]  /*0050*/  SHF.R.U32.HI R0, RZ, 0x5, R3 ;  /* 0x00000005ff007819 */ /* 0x001fca0000011603 */
[----:B------:R-:W0:Y:S02]  /*0060*/  SHFL.IDX PT, R2, R0, RZ, 0x1f ;  /* 0x00001fff00027589 */ /* 0x000e2400000e0000 */
[----:B0-----:R-:W-:-:S13]  /*0070*/  ISETP.EQ.AND P0, PT, R2, RZ, P0 ;  /* 0x000000ff0200720c */ /* 0x001fda0000702270 */
[----:B------:R-:W-:Y:S05]  /*0080*/  @!P0 BRA `(.L_x_1) ;  /* 0x0000000000208947 */ /* 0x000fea0003800000 */
[----:B------:R-:W-:Y:S02]  /*0090*/  ULDC.64 UR4, c[0x0][0x198] ;  /* 0x0000660000047ab9 */ /* 0x000fe40000000a00 */
[----:B------:R-:W-:Y:S02]  /*00a0*/  UIADD3 UR6, UP0, UR4, 0x370, URZ ;  /* 0x0000037004067890 */ /* 0x000fe4000ff1e03f */
[----:B------:R-:W-:Y:S02]  /*00b0*/  UIADD3 UR4, UP1, UR4, 0x470, URZ ;  /* 0x0000047004047890 */ /* 0x000fe4000ff3e03f */
[----:B------:R-:W-:Y:S02]  /*00c0*/  UIADD3.X UR7, URZ, UR5, URZ, UP0, !UPT ;  /* 0x000000053f077290 */ /* 0x000fe400087fe43f */
[----:B------:R-:W-:-:S07]  /*00d0*/  UIADD3.X UR5, URZ, UR5, URZ, UP1, !UPT ;  /* 0x000000053f057290 */ /* 0x000fce0008ffe43f */
[----:B------:R0:W-:Y:S02]  /*00e0*/  UTMACCTL.PF [UR6] ;  /* 0x00000000060079b9 */ /* 0x0001e40008040000 */
[----:B------:R0:W-:Y:S02]  /*00f0*/  UTMACCTL.PF [UR4] ;  /* 0x00000000040079b9 */ /* 0x0001e40008040000 */
[----:B0-----:R-:W-:Y:S01]  /*0100*/  NOP ;  /* 0x0000000000007918 */ /* 0x001fe20000000000 */
.L_x_1:
[----:B------:R-:W-:Y:S05]  /*0110*/  BSYNC B0 ;  /* 0x0000000000007941 */ /* 0x000fea0003800000 */
.L_x_0:
[----:B------:R-:W-:Y:S01]  /*0120*/  VOTEU.ANY UP0, P0 ;  /* 0x00000000003f7886 */ /* 0x000fe20000000100 */
[----:B------:R-:W0:Y:S01]  /*0130*/  SHFL.IDX PT, R2, R0, RZ, 0x1f ;  /* 0x00001fff00027589 */ /* 0x000e2200000e0000 */
[----:B------:R-:W-:Y:S01]  /*0140*/  UMOV UR4, 0x80 ;  /* 0x0000008000047882 */ /* 0x000fe20000000000 */
[----:B------:R-:W-:Y:S01]  /*0150*/  UMOV UR7, 0x100 ;  /* 0x0000010000077882 */ /* 0x000fe20000000000 */
[----:B------:R-:W-:Y:S01]  /*0160*/  VOTEU.ANY UP1, P0 ;  /* 0x00000000003f7886 */ /* 0x000fe20000020100 */
[----:B------:R-:W1:Y:S01]  /*0170*/  @UP0 S2UR UR8, SR_CgaCtaId ;  /* 0x00000000000809c3 */ /* 0x000e620000008800 */
[----:B------:R-:W-:Y:S01]  /*0180*/  @UP0 UMOV UR6, 0x400 ;  /* 0x0000040000060882 */ /* 0x000fe20000000000 */
[----:B------:R-:W-:-:S04]  /*0190*/  @UP0 UIADD3 UR4, -UR4, 0x100000, URZ ;  /* 0x0010000004040890 */ /* 0x000fc8000fffe13f */
[----:B------:R-:W-:Y:S02]  /*01a0*/  @UP0 USHF.L.U32 UR5, UR4, 0xb, URZ ;  /* 0x0000000b04050899 */ /* 0x000fe4000800063f */
[----:B------:R-:W-:Y:S01]  /*01b0*/  @UP0 USHF.L.U32 UR4, UR4, 0x1, URZ ;  /* 0x0000000104040899 */ /* 0x000fe2000800063f */
[----:B0-----:R-:W-:Y:S02]  /*01c0*/  ISETP.NE.AND P1, PT, R2, RZ, PT ;  /* 0x000000ff0200720c */ /* 0x001fe40003f25270 */
[----:B------:R-:W-:Y:S01]  /*01d0*/  SHF.R.U32.HI R2, RZ, 0x7, R3 ;  /* 0x00000007ff027819 */ /* 0x000fe20000011603 */
[----:B-1----:R-:W-:Y:S02]  /*01e0*/  @UP0 ULEA UR8, UR8, UR6, 0x18 ;  /* 0x0000000608080291 */ /* 0x002fe4000f8ec03f */
[----:B------:R-:W-:-:S04]  /*01f0*/  @UP0 UIADD3 UR6, -UR7, 0x100000, URZ ;  /* 0x0010000007060890 */ /* 0x000fc8000fffe13f */
[----:B------:R-:W-:Y:S02]  /*0200*/  @UP0 USHF.L.U32 UR7, UR6, 0xb, URZ ;  /* 0x0000000b06070899 */ /* 0x000fe4000800063f */
[----:B------:R-:W-:Y:S01]  /*0210*/  @UP0 USHF.L.U32 UR6, UR6, 0x1, URZ ;  /* 0x0000000106060899 */ /* 0x000fe2000800063f */
[----:B------:R-:W-:Y:S01]  /*0220*/  VOTEU.ANY UP0, P0 ;  /* 0x00000000003f7886 */ /* 0x000fe20000000100 */
[----:B------:R-:W0:Y:S04]  /*0230*/  SHFL.IDX PT, R2, R2, RZ, 0x1f ;  /* 0x00001fff02027589 */ /* 0x000e2800000e0000 */
[----:B------:R-:W1:Y:S02]  /*0240*/  FENCE.VIEW.ASYNC.S ;  /* 0x00000000000073c6 */ /* 0x000e640000000000 */
[----:B-1----:R1:W2:Y:S04]  /*0250*/  @UP0 SYNCS.EXCH.64 URZ, [UR8+0x34800], UR4 ;  /* 0x03480004083f05b2 */ /* 0x0022a80008000100 */
[----:B------:R1:W3:Y:S01]  /*0260*/  @UP1 SYNCS.EXCH.64 URZ, [UR8+0x34820], UR6 ;  /* 0x03482006083f15b2 */ /* 0x0002e20008000100 */
[----:B------:R-:W-:Y:S05]  /*0270*/  @P1 BRA `(.L_x_2) ;  /* 0x0000000000481947 */ /* 0x000fea0003800000 */
[----:B-1----:R-:W1:Y:S01]  /*0280*/  S2UR UR5, SR_CgaCtaId ;  /* 0x00000000000579c3 */ /* 0x002e620000008800 */
[----:B------:R-:W-:Y:S01]  /*0290*/  UMOV UR4, 0x400 ;  /* 0x0000040000047882 */ /* 0x000fe20000000000 */
[----:B------:R-:W-:Y:S01]  /*02a0*/  UMOV UR6, 0x1 ;  /* 0x0000000100067882 */ /* 0x000fe20000000000 */
[----:B------:R-:W-:Y:S01]  /*02b0*/  UMOV UR7, 0x2 ;  /* 0x0000000200077882 */ /* 0x000fe20000000000 */
[----:B------:R-:W-:Y:S01]  /*02c0*/  ELECT P0, URZ, PT ;  /* 0x00000000003f782f */ /* 0x000fe20003800000 */
[----:B-1----:R-:W-:Y:S02]  /*02d0*/  ULEA UR8, UR5, UR4, 0x18 ;  /* 0x0000000405087291 */ /* 0x002fe4000f8ec03f */
[----:B------:R-:W-:-:S04]  /*02e0*/  UIADD3 UR4, -UR6, 0x100000, URZ ;  /* 0x0010000006047890 */ /* 0x000fc8000fffe13f */
[----:B------:R-:W-:Y:S02]  /*02f0*/  USHF.L.U32 UR5, UR4, 0xb, URZ ;  /* 0x0000000b04057899 */ /* 0x000fe4000800063f */
[----:B------:R-:W-:Y:S02]  /*0300*/  USHF.L.U32 UR4, UR4, 0x1, URZ ;  /* 0x0000000104047899 */ /* 0x000fe4000800063f */
[----:B------:R-:W-:-:S04]  /*0310*/  UIADD3 UR6, -UR7, 0x100000, URZ ;  /* 0x0010000007067890 */ /* 0x000fc8000fffe13f */
[----:B------:R-:W-:Y:S02]  /*0320*/  USHF.L.U32 UR7, UR6, 0xb, URZ ;  /* 0x0000000b06077899 */ /* 0x000fe4000800063f */
[----:B------:R-:W-:Y:S01]  /*0330*/  USHF.L.U32 UR6, UR6, 0x1, URZ ;  /* 0x0000000106067899 */ /* 0x000fe2000800063f */
[----:B------:R-:W1:Y:S03]  /*0340*/  FENCE.VIEW.ASYNC.S ;  /* 0x00000000000073c6 */ /* 0x000e660000000000 */
[----:B-1----:R4:W1:Y:S08]  /*0350*/  SYNCS.EXCH.64 URZ, [UR8+0x34830], UR4 ;  /* 0x03483004083f75b2 */ /* 0x0028700008000100 */
[----:B------:R4:W0:Y:S01]  /*0360*/  SYNCS.EXCH.64 URZ, [UR8+0x34840], UR6 ;  /* 0x03484006083f75b2 */ /* 0x0008220008000100 */
[----:B------:R4:W0:Y:S01]  /*0370*/  SYNCS.EXCH.64 URZ, [UR8+0x34838], UR4 ;  /* 0x03483804083f75b2 */ /* 0x0008220008000100 */
[----:B------:R4:W0:Y:S02]  /*0380*/  SYNCS.EXCH.64 URZ, [UR8+0x34848], UR6 ;  /* 0x03484806083f75b2 */ /* 0x0008240008000100 */
[----:B----4-:R-:W-:Y:S01]  /*0390*/  NOP ;  /* 0x0000000000007918 */ /* 0x010fe20000000000 */
.L_x_2:
[----:B------:R-:W4:Y:S01]  /*03a0*/  SHFL.IDX PT, R3, R0, RZ, 0x1f ;  /* 0x00001fff00037589 */ /* 0x000f2200000e0000 */
[----:B------:R-:W-:Y:S01]  /*03b0*/  NOP ;  /* 0x0000000000007918 */ /* 0x000fe20000000000 */
[----:B----4-:R-:W-:-:S13]  /*03c0*/  ISETP.NE.AND P0, PT, R3, RZ, PT ;  /* 0x000000ff0300720c */ /* 0x010fda0003f05270 */
        /* <DEDUP_REMOVED lines=19> */
.L_x_3:
[----:B------:R-:W4:Y:S01]  /*0500*/  SHFL.IDX PT, R3, R0, RZ, 0x1f ;  /* 0x00001fff00037589 */ /* 0x000f2200000e0000 */
[----:B------:R-:W-:Y:S01]  /*0510*/  NOP ;  /* 0x0000000000007918 */ /* 0x000fe20000000000 */
[----:B----4-:R-:W-:-:S13]  /*0520*/  ISETP.NE.AND P0, PT, R3, RZ, PT ;  /* 0x000000ff0300720c */ /* 0x010fda0003f05270 */
[----:B------:R-:W-:Y:S05]  /*0530*/  @P0 BRA `(.L_x_4) ;  /* 0x0000000000380947 */ /* 0x000fea0003800000 */
[----:B-1----:R-:W1:Y:S01]  /*0540*/  S2UR UR5, SR_CgaCtaId ;  /* 0x00000000000579c3 */ /* 0x002e620000008800 */
[----:B------:R-:W-:Y:S01]  /*0550*/  UMOV UR4, 0x400 ;  /* 0x0000040000047882 */ /* 0x000fe20000000000 */
[----:B------:R-:W-:Y:S01]  /*0560*/  UMOV UR7, 0x1 ;  /* 0x0000000100077882 */ /* 0x000fe20000000000 */
[----:B------:R-:W-:Y:S01]  /*0570*/  ELECT P0, URZ, PT ;  /* 0x00000000003f782f */ /* 0x000fe20003800000 */
[----:B-1----:R-:W-:Y:S02]  /*0580*/  ULEA UR6, UR5, UR4, 0x18 ;  /* 0x0000000405067291 */ /* 0x002fe4000f8ec03f */
[----:B------:R-:W-:-:S04]  /*0590*/  UIADD3 UR4, -UR7, 0x100000, URZ ;  /* 0x0010000007047890 */ /* 0x000fc8000fffe13f */
[----:B------:R-:W-:Y:S02]  /*05a0*/  USHF.L.U32 UR5, UR4, 0xb, URZ ;  /* 0x0000000b04057899 */ /* 0x000fe4000800063f */
[----:B------:R-:W-:Y:S01]  /*05b0*/  USHF.L.U32 UR4, UR4, 0x1, URZ ;  /* 0x0000000104047899 */ /* 0x000fe2000800063f */
[----:B------:R-:W1:Y:S11]  /*05c0*/  FENCE.VIEW.ASYNC.S ;  /* 0x00000000000073c6 */ /* 0x000e760000000000 */
[----:B-1----:R4:W1:Y:S01]  /*05d0*/  SYNCS.EXCH.64 URZ, [UR6+0x34870], UR4 ;  /* 0x03487004063f75b2 */ /* 0x0028620008000100 */
[----:B------:R4:W0:Y:S01]  /*05e0*/  SYNCS.EXCH.64 URZ, [UR6+0x34880], UR4 ;  /* 0x03488004063f75b2 */ /* 0x0008220008000100 */
[----:B------:R4:W0:Y:S01]  /*05f0*/  SYNCS.EXCH.64 URZ, [UR6+0x34878], UR4 ;  /* 0x03487804063f75b2 */ /* 0x0008220008000100 */
[----:B------:R4:W0:Y:S02]  /*0600*/  SYNCS.EXCH.64 URZ, [UR6+0x34888], UR4 ;  /* 0x03488804063f75b2 */ /* 0x0008240008000100 */
[----:B----4-:R-:W-:Y:S01]  /*0610*/  NOP ;  /* 0x0000000000007918 */ /* 0x010fe20000000000 */
.L_x_4:
        /* <DEDUP_REMOVED lines=22> */
.L_x_5:
        /* <DEDUP_REMOVED lines=22> */
.L_x_6:
[----:B0-----:R-:W-:Y:S01]  /*08e0*/  ISETP.NE.AND P0, PT, R2, RZ, PT ;  /* 0x000000ff0200720c */ /* 0x001fe20003f05270 */
[----:B------:R-:W-:Y:S01]  /*08f0*/  IMAD.MOV.U32 R2, RZ, RZ, 0x1 ;  /* 0x00000001ff027424 */ /* 0x000fe200078e00ff */
[----:B------:R-:W-:Y:S01]  /*0900*/  NOP ;  /* 0x0000000000007918 */ /* 0x000fe20000000000 */
[----:B------:R-:W-:Y:S01]  /*0910*/  ULDC.64 UR42, c[0x0][0x208] ;  /* 0x00008200002a7ab9 */ /* 0x000fe20000000a00 */
[----:B------:R-:W-:Y:S02]  /*0920*/  BSSY B6, `(.L_x_7) ;  /* 0x0000b4b000067945 */ /* 0x000fe40003800000 */
[----:B------:R-:W-:-:S05]  /*0930*/  SEL R2, R2, 0x2, !P0 ;  /* 0x0000000202027807 */ /* 0x000fca0004000000 */
[----:B------:R0:W-:Y:S01]  /*0940*/  STL [R1+0x10], R2 ;  /* 0x0000100201007387 */ /* 0x0001e20000100800 */
[----:B-123--:R-:W-:Y:S06]  /*0950*/  BAR.SYNC.DEFER_BLOCKING 0x0 ;  /* 0x0000000000007b1d */ /* 0x00efec0000010000 */
[----:B------:R-:W-:Y:S05]  /*0960*/  @!P0 BRA `(.L_x_8) ;  /* 0x0000007400c08947 */ /* 0x000fea0003800000 */
.L_x_9:
[----:B------:R-:W-:-:S08]  /*0970*/  NOP ;  /* 0x0000000000007918 */ /* 0x000fd00000000000 */
[----:B------:R-:W1:Y:S02]  /*0980*/  USETMAXREG.TRY_ALLOC.CTAPOOL UP0, 0xf0 ;  /* 0x000000f0000079c8 */ /* 0x000e640008000600 */
[----:B-1----:R-:W-:-:S13]  /*0990*/  PLOP3.LUT P0, PT, PT, PT, UP0, 0x80, 0x0 ;  /* 0x000000000000781c */ /* 0x002fda0003f0f008 */
[----:B------:R-:W-:Y:S05]  /*09a0*/  @!P0 BRA `(.L_x_9) ;  /* 0xfffffffc00f08947 */ /* 0x000fea000383ffff */
[----:B0-----:R-:W0:Y:S08]  /*09b0*/  LDC R2, c[0x0][0xc50] ;  /* 0x00031400ff027b82 */ /* 0x001e300000000800 */
[----:B------:R-:W1:Y:S08]  /*09c0*/  S2UR UR4, SR_CTAID.Y ;  /* 0x00000000000479c3 */ /* 0x000e700000002600 */
[----:B------:R-:W2:Y:S08]  /*09d0*/  S2UR UR5, SR_CTAID.Z ;  /* 0x00000000000579c3 */ /* 0x000eb00000002700 */
[----:B------:R-:W-:Y:S06]  /*09e0*/  BAR.ARV 0x8, 0x180 ;  /* 0x0206000000007b1d */ /* 0x000fec0000002000 */
[----:B0-----:R-:W-:Y:S01]  /*09f0*/  ISETP.NE.AND P0, PT, R2, 0x1, PT ;  /* 0x000000010200780c */ /* 0x001fe20003f05270 */
[----:B-1----:R-:W-:-:S12]  /*0a00*/  IMAD.U32 R16, RZ, RZ, UR4 ;  /* 0x00000004ff107e24 */ /* 0x002fd8000f8e00ff */
[----:B------:R-:W0:Y:S08]  /*0a10*/  @P0 LDC R0, c[0x0][0xc54] ;  /* 0x00031500ff000b82 */ /* 0x000e300000000800 */
[----:B------:R-:W1:Y:S01]  /*0a20*/  @P0 LDC R3, c[0x0][0xc58] ;  /* 0x00031600ff030b82 */ /* 0x000e620000000800 */
[----:B0-----:R-:W-:-:S05]  /*0a30*/  @P0 IMAD.HI.U32 R0, R0, UR4, RZ ;  /* 0x0000000400000c27 */ /* 0x001fca000f8e00ff */
[----:B-1----:R-:W-:Y:S02]  /*0a40*/  @P0 SHF.R.U32.HI R16, RZ, R3, R0 ;  /* 0x00000003ff100219 */ /* 0x002fe40000011600 */
[----:B--2---:R-:W-:-:S03]  /*0a50*/  ISETP.LE.AND P0, PT, RZ, UR5, PT ;  /* 0x00000005ff007c0c */ /* 0x004fc6000bf03270 */
[----:B------:R-:W-:-:S04]  /*0a60*/  IMAD.MOV R3, RZ, RZ, -R16 ;  /* 0x000000ffff037224 */ /* 0x000fc800078e0a10 */
[----:B------:R-:W-:-:S06]  /*0a70*/  IMAD R2, R2, R3, UR4 ;  /* 0x0000000402027e24 */ /* 0x000fcc000f8e0203 */
[----:B------:R-:W-:Y:S05]  /*0a80*/  @!P0 BRA `(.L_x_10) ;  /* 0x000000b000d08947 */ /* 0x000fea0003800000 */
[----:B------:R-:W0:Y:S01]  /*0a90*/  LDC.64 R4, c[0x0][0x418] ;  /* 0x00010600ff047b82 */ /* 0x000e220000000a00 */
[----:B------:R-:W-:-:S07]  /*0aa0*/  LOP3.LUT R7, R2, 0xffff, RZ, 0xc0, !PT ;  /* 0x0000ffff02077812 */ /* 0x000fce00078ec0ff */
[----:B------:R-:W1:Y:S08]  /*0ab0*/  LDC R0, c[0x0][0x424] ;  /* 0x00010900ff007b82 */ /* 0x000e700000000800 */
[----:B------:R-:W2:Y:S01]  /*0ac0*/  LDC R3, c[0x0][0x2f0] ;  /* 0x0000bc00ff037b82 */ /* 0x000ea20000000800 */
[----:B0-----:R-:W-:-:S04]  /*0ad0*/  ISETP.NE.U32.AND P0, PT, R4, RZ, PT ;  /* 0x000000ff0400720c */ /* 0x001fc80003f05070 */
[----:B------:R-:W-:-:S04]  /*0ae0*/  ISETP.NE.AND.EX P0, PT, R5, RZ, PT, P0 ;  /* 0x000000ff0500720c */ /* 0x000fc80003f05300 */
[----:B-1----:R-:W-:-:S05]  /*0af0*/  SEL R0, R0, 0x1, P0 ;  /* 0x0000000100007807 */ /* 0x002fca0000000000 */
[----:B--2---:R-:W-:-:S04]  /*0b00*/  IMAD R18, R0, R3, RZ ;  /* 0x0000000300127224 */ /* 0x004fc800078e02ff */
[C---:B------:R-:W-:Y:S01]  /*0b10*/  VIADD R0, R18.reuse, 0x7f ;  /* 0x0000007f12007836 */ /* 0x040fe20000000000 */
[----:B------:R-:W-:-:S04]  /*0b20*/  ISETP.GE.AND P0, PT, R18, 0x1, PT ;  /* 0x000000011200780c */ /* 0x000fc80003f06270 */
[----:B------:R-:W-:-:S04]  /*0b30*/  SHF.R.S32.HI R3, RZ, 0x1f, R0 ;  /* 0x0000001fff037819 */ /* 0x000fc80000011400 */
[----:B------:R-:W-:Y:S01]  /*0b40*/  LEA.HI R3, R3, R0, RZ, 0x7 ;  /* 0x0000000003037211 */ /* 0x000fe200078f38ff */
[----:B------:R-:W-:-:S03]  /*0b50*/  IMAD.MOV.U32 R0, RZ, RZ, RZ ;  /* 0x000000ffff007224 */ /* 0x000fc600078e00ff */
[----:B------:R-:W-:Y:S01]  /*0b60*/  SHF.R.S32.HI R17, RZ, 0x7, R3 ;  /* 0x00000007ff117819 */ /* 0x000fe20000011403 */
[----:B------:R-:W-:Y:S06]  /*0b70*/  @!P0 BRA `(.L_x_11) ;  /* 0x0000000000788947 */ /* 0x000fec0003800000 */
[----:B------:R-:W-:-:S04]  /*0b80*/  SHF.R.U32.HI R0, RZ, 0x10, R2 ;  /* 0x00000010ff007819 */ /* 0x000fc80000011602 */
[----:B------:R-:W-:-:S13]  /*0b90*/  ISETP.NE.AND P0, PT, R0, RZ, PT ;  /* 0x000000ff0000720c */ /* 0x000fda0003f05270 */
[----:B------:R-:W0:Y:S02]  /*0ba0*/  @!P0 LDC R0, c[0x0][0x9f0] ;  /* 0x00027c00ff008b82 */ /* 0x000e240000000800 */
[-C--:B0-----:R-:W-:Y:S02]  /*0bb0*/  IABS R9, R0.reuse ;  /* 0x0000000000097213 */ /* 0x081fe40000000000 */
[----:B------:R-:W-:Y:S02]  /*0bc0*/  IADD3 R5, R17, -0x1, R0 ;  /* 0xffffffff11057810 */ /* 0x000fe40007ffe000 */
[----:B------:R-:W0:Y:S01]  /*0bd0*/  I2F.RP R4, R9 ;  /* 0x0000000900047306 */ /* 0x000e220000209400 */
[----:B------:R-:W-:-:S05]  /*0be0*/  IABS R8, R0 ;  /* 0x0000000000087213 */ /* 0x000fca0000000000 */
[----:B------:R-:W-:Y:S02]  /*0bf0*/  IMAD.MOV R8, RZ, RZ, -R8 ;  /* 0x000000ffff087224 */ /* 0x000fe400078e0a08 */
[----:B0-----:R-:W0:Y:S02]  /*0c00*/  MUFU.RCP R4, R4 ;  /* 0x0000000400047308 */ /* 0x001e240000001000 */
[----:B0-----:R-:W-:Y:S02]  /*0c10*/  IADD3 R2, R4, 0xffffffe, RZ ;  /* 0x0ffffffe04027810 */ /* 0x001fe40007ffe0ff */
[----:B------:R-:W-:-:S04]  /*0c20*/  IABS R4, R5 ;  /* 0x0000000500047213 */ /* 0x000fc80000000000 */
[----:B------:R0:W1:Y:S01]  /*0c30*/  F2I.FTZ.U32.TRUNC.NTZ R3, R2 ;  /* 0x0000000200037305 */ /* 0x000062000021f000 */
[----:B------:R-:W-:-:S04]  /*0c40*/  LOP3.LUT R5, R5, R0, RZ, 0x3c, !PT ;  /* 0x0000000005057212 */ /* 0x000fc800078e3cff */
[----:B------:R-:W-:Y:S01]  /*0c50*/  ISETP.GE.AND P2, PT, R5, RZ, PT ;  /* 0x000000ff0500720c */ /* 0x000fe20003f46270 */
[----:B0-----:R-:W-:Y:S02]  /*0c60*/  IMAD.MOV.U32 R2, RZ, RZ, RZ ;  /* 0x000000ffff027224 */ /* 0x001fe400078e00ff */
[----:B-1----:R-:W-:-:S04]  /*0c70*/  IMAD.MOV R6, RZ, RZ, -R3 ;  /* 0x000000ffff067224 */ /* 0x002fc800078e0a03 */
[----:B------:R-:W-:-:S04]  /*0c80*/  IMAD R11, R6, R9, RZ ;  /* 0x00000009060b7224 */ /* 0x000fc800078e02ff */
[----:B------:R-:W-:-:S04]  /*0c90*/  IMAD.HI.U32 R3, R3, R11, R2 ;  /* 0x0000000b03037227 */ /* 0x000fc800078e0002 */
[----:B------:R-:W-:Y:S02]  /*0ca0*/  IMAD.MOV.U32 R2, RZ, RZ, R8 ;  /* 0x000000ffff027224 */ /* 0x000fe400078e0008 */
[----:B------:R-:W-:-:S04]  /*0cb0*/  IMAD.HI.U32 R3, R3, R4, RZ ;  /* 0x0000000403037227 */ /* 0x000fc800078e00ff */
[----:B------:R-:W-:-:S05]  /*0cc0*/  IMAD R2, R3, R2, R4 ;  /* 0x0000000203027224 */ /* 0x000fca00078e0204 */
[----:B------:R-:W-:-:S13]  /*0cd0*/  ISETP.GT.U32.AND P1, PT, R9, R2, PT ;  /* 0x000000020900720c */ /* 0x000fda0003f24070 */
[----:B------:R-:W-:Y:S02]  /*0ce0*/  @!P1 IMAD.IADD R2, R2, 0x1, -R9 ;  /* 0x0000000102029824 */ /* 0x000fe400078e0a09 */
[----:B------:R-:W-:Y:S01]  /*0cf0*/  @!P1 VIADD R3, R3, 0x1 ;  /* 0x0000000103039836 */ /* 0x000fe20000000000 */
[----:B------:R-:W-:Y:S02]  /*0d00*/  ISETP.NE.AND P1, PT, R0, RZ, PT ;  /* 0x000000ff0000720c */ /* 0x000fe40003f25270 */
[----:B------:R-:W-:-:S13]  /*0d10*/  ISETP.GE.U32.AND P0, PT, R2, R9, PT ;  /* 0x000000090200720c */ /* 0x000fda0003f06070 */
[----:B------:R-:W-:-:S05]  /*0d20*/  @P0 IADD3 R3, R3, 0x1, RZ ;  /* 0x0000000103030810 */ /* 0x000fca0007ffe0ff */
[----:B------:R-:W-:Y:S01]  /*0d30*/  @!P2 IMAD.MOV R3, RZ, RZ, -R3 ;  /* 0x000000ffff03a224 */ /* 0x000fe200078e0a03 */
[----:B------:R-:W-:-:S05]  /*0d40*/  @!P1 LOP3.LUT R3, RZ, R0, RZ, 0x33, !PT ;  /* 0x00000000ff039212 */ /* 0x000fca00078e33ff */
[----:B------:R-:W-:-:S07]  /*0d50*/  IMAD.MOV.U32 R0, RZ, RZ, R3 ;  /* 0x000000ffff007224 */ /* 0x000fce00078e0003 */
.L_x_11:
[----:B------:R-:W0:Y:S01]  /*0d60*/  S2R R3, SR_TID.X ;  /* 0x0000000000037919 */ /* 0x000e220000002100 */
[-C--:B------:R-:W-:Y:S01]  /*0d70*/  IMAD R2, R7, R0.reuse, RZ ;  /* 0x0000000007027224 */ /* 0x080fe200078e02ff */
[----:B------:R-:W-:Y:S01]  /*0d80*/  PLOP3.LUT P0, PT, PT, PT, PT, 0x80, 0x0 ;  /* 0x000000000000781c */ /* 0x000fe20003f0f070 */
[----:B------:R-:W-:Y:S01]  /*0d90*/  IMAD.MOV.U32 R4, RZ, RZ, RZ ;  /* 0x000000ffff047224 */ /* 0x000fe200078e00ff */
[----:B------:R-:W-:Y:S02]  /*0da0*/  CS2R R86, SRZ ;  /* 0x0000000000567805 */ /* 0x000fe4000001ff00 */
[----:B------:R-:W-:Y:S02]  /*0db0*/  CS2R R84, SRZ ;  /* 0x0000000000547805 */ /* 0x000fe4000001ff00 */
[----:B------:R-:W-:Y:S01]  /*0dc0*/  VIADDMNMX R17, R2, R0, R17, PT ;  /* 0x0000000002117246 */ /* 0x000fe20003800111 */
[----:B------:R-:W-:Y:S01]  /*0dd0*/  IMAD.MOV.U32 R0, RZ, RZ, RZ ;  /* 0x000000ffff007224 */ /* 0x000fe200078e00ff */
[----:B------:R-:W-:-:S02]  /*0de0*/  CS2R R82, SRZ ;  /* 0x0000000000527805 */ /* 0x000fc4000001ff00 */
[----:B------:R-:W-:Y:S02]  /*0df0*/  CS2R R80, SRZ ;  /* 0x0000000000507805 */ /* 0x000fe4000001ff00 */
[----:B------:R-:W-:Y:S02]  /*0e00*/  ISETP.GT.AND P1, PT, R17, R2, PT ;  /* 0x000000021100720c */ /* 0x000fe40003f24270 */
[----:B------:R-:W-:Y:S02]  /*0e10*/  CS2R R78, SRZ ;  /* 0x00000000004e7805 */ /* 0x000fe4000001ff00 */
[----:B------:R-:W-:Y:S02]  /*0e20*/  CS2R R76, SRZ ;  /* 0x00000000004c7805 */ /* 0x000fe4000001ff00 */
[----:B------:R-:W-:Y:S02]  /*0e30*/  CS2R R74, SRZ ;  /* 0x00000000004a7805 */ /* 0x000fe4000001ff00 */
[----:B------:R-:W-:-:S02]  /*0e40*/  CS2R R72, SRZ ;  /* 0x0000000000487805 */ /* 0x000fc4000001ff00 */
[----:B------:R-:W-:Y:S02]  /*0e50*/  CS2R R70, SRZ ;  /* 0x0000000000467805 */ /* 0x000fe4000001ff00 */
[----:B------:R-:W-:Y:S02]  /*0e60*/  CS2R R68, SRZ ;  /* 0x0000000000447805 */ /* 0x000fe4000001ff00 */
        /* <DEDUP_REMOVED lines=14> */
[----:B------:R-:W-:Y:S01]  /*0f50*/  CS2R R38, SRZ ;  /* 0x0000000000267805 */ /* 0x000fe2000001ff00 */
[----:B0-----:R-:W-:Y:S01]  /*0f60*/  VIADD R19, R3, 0xffffff80 ;  /* 0xffffff8003137836 */ /* 0x001fe20000000000 */
[----:B------:R-:W-:-:S02]  /*0f70*/  CS2R R36, SRZ ;  /* 0x0000000000247805 */ /* 0x000fc4000001ff00 */
[----:B------:R-:W-:Y:S02]  /*0f80*/  CS2R R34, SRZ ;  /* 0x0000000000227805 */ /* 0x000fe4000001ff00 */
[----:B------:R-:W-:Y:S02]  /*0f90*/  CS2R R32, SRZ ;  /* 0x0000000000207805 */ /* 0x000fe4000001ff00 */
[----:B------:R-:W-:Y:S02]  /*0fa0*/  CS2R R30, SRZ ;  /* 0x00000000001e7805 */ /* 0x000fe4000001ff00 */
[----:B------:R-:W-:Y:S02]  /*0fb0*/  CS2R R28, SRZ ;  /* 0x00000000001c7805 */ /* 0x000fe4000001ff00 */
[----:B------:R-:W-:Y:S02]  /*0fc0*/  CS2R R26, SRZ ;  /* 0x00000000001a7805 */ /* 0x000fe4000001ff00 */
[----:B------:R-:W-:Y:S01]  /*0fd0*/  CS2R R24, SRZ ;  /* 0x0000000000187805 */ /* 0x000fe2000001ff00 */
[----:B------:R-:W-:Y:S06]  /*0fe0*/  @!P1 BRA `(.L_x_12) ;  /* 0x0000005800049947 */ /* 0x000fec0003800000 */
[----:B------:R-:W-:Y:S01]  /*0ff0*/  SHF.R.S32.HI R0, RZ, 0x1f, R19 ;  /* 0x0000001fff007819 */ /* 0x000fe20000011413 */
[----:B------:R-:W0:Y:S01]  /*1000*/  S2UR UR6, SR_CgaCtaId ;  /* 0x00000000000679c3 */ /* 0x000e220000008800 */
[----:B------:R-:W-:Y:S02]  /*1010*/  UMOV UR36, 0x400 ;  /* 0x0000040000247882 */ /* 0x000fe40000000000 */
[----:B------:R-:W-:-:S04]  /*1020*/  LEA.HI R22, R0, R19, RZ, 0x7 ;  /* 0x0000001300167211 */ /* 0x000fc800078f38ff */
[----:B------:R-:W-:-:S06]  /*1030*/  SHF.R.S32.HI R0, RZ, 0x7, R22 ;  /* 0x00000007ff007819 */ /* 0x000fcc0000011416 */
[----:B------:R-:W1:Y:S01]  /*1040*/  SHFL.IDX PT, R0, R0, RZ, 0x1f ;  /* 0x00001fff00007589 */ /* 0x000e6200000e0000 */
[----:B0-----:R-:W-:-:S04]  /*1050*/  ULEA UR36, UR6, UR36, 0x18 ;  /* 0x0000002406247291 */ /* 0x001fc8000f8ec03f */
[----:B------:R-:W-:-:S04]  /*1060*/  UIADD3 UR6, UR36, 0x10400, URZ ;  /* 0x0001040024067890 */ /* 0x000fc8000fffe03f */
[----:B------:R-:W-:Y:S01]  /*1070*/  ULOP3.LUT UP0, URZ, UR6, 0x3ff, URZ, 0xc0, !UPT ;  /* 0x000003ff063f7892 */ /* 0x000fe2000f80c03f */
[----:B-1----:R-:W-:-:S05]  /*1080*/  R2UR UR4, R0 ;  /* 0x00000000000472ca */ /* 0x002fca00000e0000 */
[----:B------:R-:W-:-:S08]  /*1090*/  PLOP3.LUT P0, PT, PT, PT, UP0, 0x80, 0x0 ;  /* 0x000000000000781c */ /* 0x000fd00003f0f008 */
[----:B------:R-:W-:-:S04]  /*10a0*/  ULEA.HI UR5, UR4, UR4, URZ, 0x1 ;  /* 0x0000000404057291 */ /* 0x000fc8000f8f083f */
[----:B------:R-:W-:-:S04]  /*10b0*/  ULOP3.LUT UR5, UR5, 0x1e, URZ, 0xc0, !UPT ;  /* 0x0000001e05057892 */ /* 0x000fc8000f8ec03f */
[----:B------:R-:W-:-:S04]  /*10c0*/  UIADD3 UR5, UR4, -UR5, URZ ;  /* 0x8000000504057290 */ /* 0x000fc8000fffe03f */
[----:B------:R-:W-:-:S04]  /*10d0*/  ULEA UR5, UR5, UR6, 0xd ;  /* 0x0000000605057291 */ /* 0x000fc8000f8e683f */
[----:B------:R-:W-:-:S04]  /*10e0*/  USHF.R.U32.HI UR5, URZ, 0x4, UR5 ;  /* 0x000000043f057899 */ /* 0x000fc80008011605 */
[----:B------:R-:W-:Y:S01]  /*10f0*/  ULOP3.LUT UR37, UR5, 0x3fff, URZ, 0xc0, !UPT ;  /* 0x00003fff05257892 */ /* 0x000fe2000f8ec03f */
[----:B------:R-:W-:Y:S11]  /*1100*/  @!P0 BRA `(.L_x_13) ;  /* 0x0000000000408947 */ /* 0x000ff60003800000 */
[----:B------:R-:W-:Y:S01]  /*1110*/  MOV R0, 0x0 ;  /* 0x0000000000007802 */ /* 0x000fe20000000f00 */
[----:B------:R-:W-:Y:S01]  /*1120*/  ULDC.64 UR4, c[0x4][0x118] ;  /* 0x0100460000047ab9 */ /* 0x000fe20000000a00 */
[----:B------:R-:W-:Y:S01]  /*1130*/  ULDC.64 UR6, c[0x4][0x98] ;  /* 0x0100260000067ab9 */ /* 0x000fe20000000a00 */
[----:B------:R-:W-:Y:S01]  /*1140*/  IMAD.U32 R4, RZ, RZ, UR4 ;  /* 0x00000004ff047e24 */ /* 0x000fe2000f8e00ff */
[----:B------:R0:W1:Y:S01]  /*1150*/  LDC.64 R14, c[0x4][R0] ;  /* 0x01000000000e7b82 */ /* 0x0000620000000a00 */
[----:B------:R-:W-:Y:S01]  /*1160*/  MOV R5, UR5 ;  /* 0x0000000500057c02 */ /* 0x000fe20008000f00 */
[----:B------:R-:W-:Y:S01]  /*1170*/  ULDC.64 UR4, c[0x4][0x120] ;  /* 0x0100480000047ab9 */ /* 0x000fe20000000a00 */
[----:B------:R-:W-:Y:S01]  /*1180*/  IMAD.U32 R10, RZ, RZ, UR6 ;  /* 0x00000006ff0a7e24 */ /* 0x000fe2000f8e00ff */
[----:B------:R-:W-:Y:S01]  /*1190*/  MOV R13, RZ ;  /* 0x000000ff000d7202 */ /* 0x000fe20000000f00 */
[----:B------:R-:W-:Y:S02]  /*11a0*/  IMAD.U32 R6, RZ, RZ, UR4 ;  /* 0x00000004ff067e24 */ /* 0x000fe4000f8e00ff */
[----:B------:R-:W-:-:S02]  /*11b0*/  IMAD.U32 R7, RZ, RZ, UR5 ;  /* 0x00000005ff077e24 */ /* 0x000fc4000f8e00ff */
[----:B------:R-:W-:Y:S02]  /*11c0*/  IMAD.U32 R11, RZ, RZ, UR7 ;  /* 0x00000007ff0b7e24 */ /* 0x000fe4000f8e00ff */
[----:B------:R-:W-:Y:S02]  /*11d0*/  IMAD.MOV.U32 R8, RZ, RZ, 0x70 ;  /* 0x00000070ff087424 */ /* 0x000fe400078e00ff */
[----:B0-----:R-:W-:-:S07]  /*11e0*/  IMAD.MOV.U32 R12, RZ, RZ, 0x1 ;  /* 0x00000001ff0c7424 */ /* 0x001fce00078e00ff */
[----:B------:R-:W-:-:S07]  /*11f0*/  LEPC R20, `(.L_x_13) ;  /* 0x000000001014794e */ /* 0x000fce0000000000 */
[----:B-1----:R-:W-:Y:S05]  /*1200*/  CALL.ABS.NOINC R14 ;  /* 0x000000000e007343 */ /* 0x002fea0003c00000 */
.L_x_13:
[----:B------:R-:W2:Y:S01]  /*1210*/  LDL.LU R20, [R1+0x10] ;  /* 0x0000100001147983 */ /* 0x000ea20000300800 */
[----:B------:R-:W-:-:S04]  /*1220*/  SHF.L.U32 R3, RZ, 0x1f, RZ ;  /* 0x0000001fff037819 */ /* 0x000fc800000006ff */
[----:B------:R-:W0:Y:S01]  /*1230*/  SYNCS.PHASECHK.TRANS64.TRYWAIT P1, [UR36+0x34800], R3 ;  /* 0x03480003ff0075a7 */ /* 0x000e220008020164 */
[----:B--2---:R-:W-:-:S04]  /*1240*/  LOP3.LUT R0, R20, 0x1, RZ, 0xfc, !PT ;  /* 0x0000000114007812 */ /* 0x004fc800078efcff */
[----:B------:R-:W-:Y:S01]  /*1250*/  ISETP.NE.AND P0, PT, R0, 0x3, PT ;  /* 0x000000030000780c */ /* 0x000fe20003f05270 */
[----:B0-----:R-:W-:-:S12]  /*1260*/  @!P1 BRA `(.L_x_14) ;  /* 0x000000a800e09947 */ /* 0x001fd80003800000 */
.L_x_121:
[----:B------:R-:W-:Y:S05]  /*1270*/  @!P0 BRA `(.L_x_15) ;  /* 0x0000000000048947 */ /* 0x000fea0003800000 */
[----:B------:R-:W-:Y:S01]  /*1280*/  BPT.TRAP 0x1 ;  /* 0x000000040000795c */ /* 0x000fe20000300000 */
.L_x_15:
[----:B------:R1:W2:Y:S01]  /*1290*/  SYNCS.PHASECHK.TRANS64.TRYWAIT P2, [UR36+0x34830], R3 ;  /* 0x03483003ff0075a7 */ /* 0x0002a20008040164 */
[----:B------:R-:W-:Y:S05]  /*12a0*/  @!P0 BRA `(.L_x_16) ;  /* 0x0000000000048947 */ /* 0x000fea0003800000 */
[----:B------:R-:W-:Y:S01]  /*12b0*/  BPT.TRAP 0x1 ;  /* 0x000000040000795c */ /* 0x000fe20000300000 */
.L_x_16:
[----:B0-----:R-:W0:Y:S01]  /*12c0*/  S2R R0, SR_TID.X ;  /* 0x0000000000007919 */ /* 0x001e220000002100 */
[----:B------:R-:W-:Y:S01]  /*12d0*/  IMAD.U32 R4, RZ, RZ, UR37 ;  /* 0x00000025ff047e24 */ /* 0x000fe2000f8e00ff */
[----:B0-----:R-:W-:-:S04]  /*12e0*/  LOP3.LUT R0, R0, 0x7f, RZ, 0xc0, !PT ;  /* 0x0000007f00007812 */ /* 0x001fc800078ec0ff */
[----:B------:R-:W-:Y:S01]  /*12f0*/  ISETP.NE.AND P1, PT, R0, RZ, PT ;  /* 0x000000ff0000720c */ /* 0x000fe20003f25270 */
[----:B--2---:R-:W-:-:S12]  /*1300*/  @P2 BRA `(.L_x_17) ;  /* 0x0000000000082947 */ /* 0x004fd80003800000 */
[----:B------:R-:W0:Y:S02]  /*1310*/  SYNCS.PHASECHK.TRANS64.TRYWAIT P2, [UR36+0x34830], R3 ;  /* 0x03483003ff0075a7 */ /* 0x000e240008040164 */
[----:B0-----:R-:W-:Y:S05]  /*1320*/  @!P2 BRA `(.L_x_18) ;  /* 0x000000a800c8a947 */ /* 0x001fea0003800000 */
.L_x_17:
[----:B------:R-:W-:Y:S05]  /*1330*/  WARPSYNC.ALL ;  /* 0x0000000000007948 */ /* 0x000fea0003800000 */
[----:B0-----:R-:W-:Y:S01]  /*1340*/  IMAD.MOV.U32 R0, RZ, RZ, RZ ;  /* 0x000000ffff007224 */ /* 0x001fe200078e00ff */
[----:B------:R-:W-:Y:S01]  /*1350*/  LOP3.LUT R4, R4, 0x10000, RZ, 0xfc, !PT ;  /* 0x0001000004047812 */ /* 0x000fe200078efcff */
[----:B------:R-:W-:Y:S02]  /*1360*/  IMAD.MOV.U32 R151, RZ, RZ, RZ ;  /* 0x000000ffff977224 */ /* 0x000fe400078e00ff */
[----:B------:R-:W-:Y:S01]  /*1370*/  IMAD.MOV.U32 R5, RZ, RZ, 0x40000040 ;  /* 0x40000040ff057424 */ /* 0x000fe200078e00ff */
[----:B------:R-:W-:Y:S01]  /*1380*/  UIADD3 UR4, UR36, 0x1c400, URZ ;  /* 0x0001c40024047890 */ /* 0x000fe2000fffe03f */
[----:B------:R-:W-:Y:S01]  /*1390*/  R2UR UR8, R4 ;  /* 0x00000000040872ca */ /* 0x000fe200000e0000 */
[----:B------:R-:W-:-:S02]  /*13a0*/  WARPGROUP.ARRIVE ;  /* 0x00000000000079c5 */ /* 0x000fc40000000000 */
[----:B------:R-:W-:Y:S01]  /*13b0*/  R2UR UR9, R5 ;  /* 0x00000000050972ca */ /* 0x000fe200000e0000 */
[----:B------:R-:W-:Y:S01]  /*13c0*/  USHF.R.U32.HI UR4, URZ, 0x4, UR4 ;  /* 0x000000043f047899 */ /* 0x000fe20008011604 */
[----:B------:R-:W-:Y:S01]  /*13d0*/  R2UR UR6, R4 ;  /* 0x00000000040672ca */ /* 0x000fe200000e0000 */
[----:B------:R-:W-:Y:S01]  /*13e0*/  UMOV UR11, 0x40000040 ;  /* 0x40000040000b7882 */ /* 0x000fe20000000000 */
[----:B------:R-:W-:Y:S01]  /*13f0*/  UMOV UR5, 0x40000040 ;  /* 0x4000004000057882 */ /* 0x000fe20000000000 */
[----:B------:R-:W-:Y:S01]  /*1400*/  ULOP3.LUT UR4, UR4, 0x3fff, URZ, 0xc0, !UPT ;  /* 0x00003fff04047892 */ /* 0x000fe2000f8ec03f */
[----:B------:R-:W-:Y:S01]  /*1410*/  LOP3.LUT R22, R22, 0xffffff80, RZ, 0xc0, !PT ;  /* 0xffffff8016167812 */ /* 0x000fe200078ec0ff */
[----:B------:R-:W-:Y:S01]  /*1420*/  UMOV UR13, 0x40000040 ;  /* 0x40000040000d7882 */ /* 0x000fe20000000000 */
[----:B------:R-:W-:Y:S01]  /*1430*/  UMOV UR15, 0x40000040 ;  /* 0x40000040000f7882 */ /* 0x000fe20000000000 */
[----:B------:R-:W-:Y:S01]  /*1440*/  ULOP3.LUT UR38, UR4, 0x10000, URZ, 0xfc, !UPT ;  /* 0x0001000004267892 */ /* 0x000fe2000f8efc3f */
[----:B------:R-:W-:Y:S01]  /*1450*/  IMAD.MOV.U32 R6, RZ, RZ, -0x2 ;  /* 0xfffffffeff067424 */ /* 0x000fe200078e00ff */
[----:B------:R-:W-:Y:S01]  /*1460*/  UMOV UR17, 0x40000040 ;  /* 0x4000004000117882 */ /* 0x000fe20000000000 */
[----:B------:R-:W-:Y:S01]  /*1470*/  UMOV UR19, 0x40000040 ;  /* 0x4000004000137882 */ /* 0x000fe20000000000 */
[----:B------:R-:W-:Y:S01]  /*1480*/  UIADD3 UR14, UR38, 0x6, URZ ;  /* 0x00000006260e7890 */ /* 0x000fe2000fffe03f */
[----:B------:R-:W-:Y:S01]  /*1490*/  IMAD.IADD R22, R19, 0x1, -R22 ;  /* 0x0000000113167824 */ /* 0x000fe200078e0a16 */
[----:B------:R-:W-:Y:S01]  /*14a0*/  UIADD3 UR4, UR6, 0x2, URZ ;  /* 0x0000000206047890 */ /* 0x000fe2000fffe03f */
[----:B------:R-:W-:Y:S01]  /*14b0*/  P2R R21, PR, RZ, 0x2 ;  /* 0x00000002ff157803 */ /* 0x000fe20000000000 */
[----:B------:R-:W-:Y:S01]  /*14c0*/  UMOV UR10, UR38 ;  /* 0x00000026000a7c82 */ /* 0x000fe20008000000 */
[----:B------:R-:W-:Y:S01]  /*14d0*/  UIADD3 UR12, UR6, 0x6, URZ ;  /* 0x00000006060c7890 */ /* 0x000fe2000fffe03f */
[----:B------:R-:W-:Y:S01]  /*14e0*/  HGMMA.64x128x16.F32 R24, gdesc[UR8], RZ, !UPT, gsb0 ;  /* 0x01e00000081879f0 */ /* 0x000fe2000c0008ff */
[----:B------:R-:W-:Y:S01]  /*14f0*/  UIADD3 UR10, UR38, 0x2, URZ ;  /* 0x00000002260a7890 */ /* 0x000fe2000fffe03f */
[----:B-1----:R-:W-:Y:S01]  /*1500*/  SHF.R.S32.HI R3, RZ, 0x1f, R22 ;  /* 0x0000001fff037819 */ /* 0x002fe20000011416 */
[----:B------:R-:W-:Y:S01]  /*1510*/  UMOV UR8, UR4 ;  /* 0x0000000400087c82 */ /* 0x000fe20008000000 */
[----:B------:R-:W-:Y:S01]  /*1520*/  UMOV UR9, UR5 ;  /* 0x0000000500097c82 */ /* 0x000fe20008000000 */
[----:B------:R-:W-:Y:S01]  /*1530*/  UMOV UR11, 0x40000040 ;  /* 0x40000040000b7882 */ /* 0x000fe20000000000 */
[----:B------:R-:W-:Y:S01]  /*1540*/  UIADD3 UR16, UR6, 0x400, URZ ;  /* 0x0000040006107890 */ /* 0x000fe2000fffe03f */
[----:B------:R-:W-:Y:S01]  /*1550*/  LEA.HI R3, R3, R22, RZ, 0x2 ;  /* 0x0000001603037211 */ /* 0x000fe200078f10ff */
[----:B------:R-:W-:Y:S01]  /*1560*/  UIADD3 UR18, UR38, 0x400, URZ ;  /* 0x0000040026127890 */ /* 0x000fe2000fffe03f */
[----:B------:R-:W-:Y:S01]  /*1570*/  P2R R23, PR, RZ, 0x1 ;  /* 0x00000001ff177803 */ /* 0x000fe20000000000 */
[----:B------:R-:W-:Y:S01]  /*1580*/  UIADD3 UR20, UR6, 0x402, URZ ;  /* 0x0000040206147890 */ /* 0x000fe2000fffe03f */
[----:B------:R-:W-:Y:S01]  /*1590*/  LOP3.LUT R3, R3, 0x7ffffffc, RZ, 0xc0, !PT ;  /* 0x7ffffffc03037812 */ /* 0x000fe200078ec0ff */
[----:B------:R-:W-:Y:S01]  /*15a0*/  UIADD3 UR22, UR38, 0x402, URZ ;  /* 0x0000040226167890 */ /* 0x000fe2000fffe03f */
[--C-:B------:R-:W-:Y:S01]  /*15b0*/  IMAD.MOV.U32 R150, RZ, RZ, R151.reuse ;  /* 0x000000ffff967224 */ /* 0x100fe200078e0097 */
[----:B------:R-:W-:Y:S01]  /*15c0*/  UMOV UR21, 0x40000040 ;  /* 0x4000004000157882 */ /* 0x000fe20000000000 */
[----:B------:R-:W-:Y:S01]  /*15d0*/  UMOV UR23, 0x40000040 ;  /* 0x4000004000177882 */ /* 0x000fe20000000000 */
[----:B------:R-:W-:Y:S01]  /*15e0*/  UIADD3 UR24, UR6, 0x404, URZ ;  /* 0x0000040406187890 */ /* 0x000fe2000fffe03f */
[----:B------:R-:W-:Y:S01]  /*15f0*/  IADD3 R3, R22, -R3, RZ ;  /* 0x8000000316037210 */ /* 0x000fe20007ffe0ff */
[----:B------:R-:W-:Y:S01]  /*1600*/  UIADD3 UR26, UR38, 0x404, URZ ;  /* 0x00000404261a7890 */ /* 0x000fe2000fffe03f */
[--C-:B------:R-:W-:Y:S01]  /*1610*/  IMAD.MOV.U32 R149, RZ, RZ, R151.reuse ;  /* 0x000000ffff957224 */ /* 0x100fe200078e0097 */
[----:B------:R-:W-:Y:S01]  /*1620*/  UMOV UR25, 0x40000040 ;  /* 0x4000004000197882 */ /* 0x000fe20000000000 */
[----:B------:R-:W-:Y:S01]  /*1630*/  UMOV UR27, 0x40000040 ;  /* 0x40000040001b7882 */ /* 0x000fe20000000000 */
[----:B------:R-:W-:Y:S01]  /*1640*/  UIADD3 UR28, UR6, 0x406, URZ ;  /* 0x00000406061c7890 */ /* 0x000fe2000fffe03f */
[----:B------:R-:W-:Y:S01]  /*1650*/  IMAD R3, R3, R6, 0x80 ;  /* 0x0000008003037424 */ /* 0x000fe200078e0206 */
[----:B------:R-:W-:Y:S01]  /*1660*/  UIADD3 UR30, UR38, 0x406, URZ ;  /* 0x00000406261e7890 */ /* 0x000fe2000fffe03f */
[----:B------:R-:W-:Y:S01]  /*1670*/  IMAD.MOV.U32 R148, RZ, RZ, R151 ;  /* 0x000000ffff947224 */ /* 0x000fe200078e0097 */
[----:B------:R-:W-:Y:S01]  /*1680*/  UMOV UR29, 0x40000040 ;  /* 0x40000040001d7882 */ /* 0x000fe20000000000 */
[----:B------:R-:W-:Y:S01]  /*1690*/  UMOV UR31, 0x40000040 ;  /* 0x40000040001f7882 */ /* 0x000fe20000000000 */
[----:B------:R-:W-:Y:S01]  /*16a0*/  UIADD3 UR32, UR6, 0x800, URZ ;  /* 0x0000080006207890 */ /* 0x000fe2000fffe03f */
[----:B------:R-:W-:Y:S01]  /*16b0*/  IMAD.IADD R18, R18, 0x1, R3 ;  /* 0x0000000112127824 */ /* 0x000fe200078e0203 */
[----:B------:R-:W-:Y:S01]  /*16c0*/  UIADD3 UR34, UR38, 0x800, URZ ;  /* 0x0000080026227890 */ /* 0x000fe2000fffe03f */
[--C-:B------:R-:W-:Y:S01]  /*16d0*/  IMAD.MOV.U32 R147, RZ, RZ, R151.reuse ;  /* 0x000000ffff937224 */ /* 0x100fe200078e0097 */
[----:B------:R-:W-:Y:S01]  /*16e0*/  UMOV UR33, 0x40000040 ;  /* 0x4000004000217882 */ /* 0x000fe20000000000 */
[----:B------:R-:W-:Y:S01]  /*16f0*/  UMOV UR35, 0x40000040 ;  /* 0x4000004000237882 */ /* 0x000fe20000000000 */
[----:B------:R-:W-:Y:S01]  /*1700*/  UIADD3 UR44, UR6, 0x802, URZ ;  /* 0x00000802062c7890 */ /* 0x000fe2000fffe03f */
[----:B------:R-:W-:Y:S01]  /*1710*/  IMAD R6, R17, -0x80, R18 ;  /* 0xffffff8011067824 */ /* 0x000fe200078e0212 */
[----:B------:R-:W-:Y:S01]  /*1720*/  UIADD3 UR46, UR38, 0x802, URZ ;  /* 0x00000802262e7890 */ /* 0x000fe2000fffe03f */
[-C--:B------:R-:W-:Y:S01]  /*1730*/  MOV R145, R151.reuse ;  /* 0x0000009700917202 */ /* 0x080fe20000000f00 */
[----:B------:R-:W-:Y:S01]  /*1740*/  UMOV UR45, 0x40000040 ;  /* 0x40000040002d7882 */ /* 0x000fe20000000000 */
[----:B------:R-:W-:Y:S01]  /*1750*/  UMOV UR47, 0x40000040 ;  /* 0x40000040002f7882 */ /* 0x000fe20000000000 */
[----:B------:R-:W-:Y:S01]  /*1760*/  UIADD3 UR48, UR6, 0x804, URZ ;  /* 0x0000080406307890 */ /* 0x000fe2000fffe03f */
[C---:B------:R-:W-:Y:S01]  /*1770*/  ISETP.GT.AND P4, PT, R6.reuse, RZ, PT ;  /* 0x000000ff0600720c */ /* 0x040fe20003f84270 */
[----:B------:R-:W-:Y:S01]  /*1780*/  UIADD3 UR50, UR38, 0x804, URZ ;  /* 0x0000080426327890 */ /* 0x000fe2000fffe03f */
[C---:B------:R-:W-:Y:S01]  /*1790*/  ISETP.GT.AND P3, PT, R6.reuse, 0x1, PT ;  /* 0x000000010600780c */ /* 0x040fe20003f64270 */
[----:B------:R-:W-:Y:S01]  /*17a0*/  UMOV UR49, 0x40000040 ;  /* 0x4000004000317882 */ /* 0x000fe20000000000 */
[----:B------:R-:W-:Y:S01]  /*17b0*/  UMOV UR51, 0x40000040 ;  /* 0x4000004000337882 */ /* 0x000fe20000000000 */
[----:B------:R-:W-:Y:S01]  /*17c0*/  UIADD3 UR52, UR6, 0x806, URZ ;  /* 0x0000080606347890 */ /* 0x000fe2000fffe03f */
[C---:B------:R-:W-:Y:S01]  /*17d0*/  ISETP.GT.AND P2, PT, R6.reuse, 0x8, PT ;  /* 0x000000080600780c */ /* 0x040fe20003f44270 */
[----:B------:R-:W-:Y:S01]  /*17e0*/  UIADD3 UR54, UR38, 0x806, URZ ;  /* 0x0000080626367890 */ /* 0x000fe2000fffe03f */
[C---:B------:R-:W-:Y:S01]  /*17f0*/  ISETP.GT.AND P6, PT, R6.reuse, 0x9, PT ;  /* 0x000000090600780c */ /* 0x040fe20003fc4270 */
[----:B------:R-:W-:Y:S01]  /*1800*/  UMOV UR53, 0x40000040 ;  /* 0x4000004000357882 */ /* 0x000fe20000000000 */
[----:B------:R-:W-:Y:S01]  /*1810*/  UMOV UR55, 0x40000040 ;  /* 0x4000004000377882 */ /* 0x000fe20000000000 */
[C---:B------:R-:W-:Y:S01]  /*1820*/  ISETP.GT.AND P5, PT, R6.reuse, 0x10, PT ;  /* 0x000000100600780c */ /* 0x040fe20003fa4270 */
[--C-:B------:R-:W-:Y:S01]  /*1830*/  IMAD.MOV.U32 R143, RZ, RZ, R151.reuse ;  /* 0x000000ffff8f7224 */ /* 0x100fe200078e0097 */
[C---:B------:R-:W-:Y:S01]  /*1840*/  ISETP.GT.AND P1, PT, R6.reuse, 0x59, PT ;  /* 0x000000590600780c */ /* 0x040fe20003f24270 */
[--C-:B------:R-:W-:Y:S01]  /*1850*/  IMAD.MOV.U32 R141, RZ, RZ, R151.reuse ;  /* 0x000000ffff8d7224 */ /* 0x100fe200078e0097 */
[----:B------:R-:W-:Y:S01]  /*1860*/  ISETP.GT.AND P0, PT, R6, 0x60, PT ;  /* 0x000000600600780c */ /* 0x000fe20003f04270 */
[--C-:B------:R-:W-:Y:S01]  /*1870*/  IMAD.MOV.U32 R139, RZ, RZ, R151.reuse ;  /* 0x000000ffff8b7224 */ /* 0x100fe200078e0097 */
[-C--:B------:R-:W-:Y:S01]  /*1880*/  MOV R131, R151.reuse ;  /* 0x0000009700837202 */ /* 0x080fe20000000f00 */
[--C-:B------:R-:W-:Y:S01]  /*1890*/  IMAD.MOV.U32 R137, RZ, RZ, R151.reuse ;  /* 0x000000ffff897224 */ /* 0x100fe200078e0097 */
[-C--:B------:R-:W-:Y:S01]  /*18a0*/  MOV R117, R151.reuse ;  /* 0x0000009700757202 */ /* 0x080fe20000000f00 */
[--C-:B------:R-:W-:Y:S01]  /*18b0*/  IMAD.MOV.U32 R135, RZ, RZ, R151.reuse ;  /* 0x000000ffff877224 */ /* 0x100fe200078e0097 */
[-C--:B------:R-:W-:Y:S01]  /*18c0*/  MOV R103, R151.reuse ;  /* 0x0000009700677202 */ /* 0x080fe20000000f00 */
[--C-:B------:R-:W-:Y:S01]  /*18d0*/  IMAD.MOV.U32 R133, RZ, RZ, R151.reuse ;  /* 0x000000ffff857224 */ /* 0x100fe200078e0097 */
[----:B------:R-:W-:Y:S01]  /*18e0*/  MOV R89, R151 ;  /* 0x0000009700597202 */ /* 0x000fe20000000f00 */
[----:B------:R-:W-:-:S02]  /*18f0*/  IMAD.MOV.U32 R129, RZ, RZ, R151 ;  /* 0x000000ffff817224 */ /* 0x000fc400078e0097 */
[--C-:B------:R-:W-:Y:S02]  /*1900*/  IMAD.MOV.U32 R127, RZ, RZ, R151.reuse ;  /* 0x000000ffff7f7224 */ /* 0x100fe400078e0097 */
[--C-:B------:R-:W-:Y:S02]  /*1910*/  IMAD.MOV.U32 R125, RZ, RZ, R151.reuse ;  /* 0x000000ffff7d7224 */ /* 0x100fe400078e0097 */
[--C-:B------:R-:W-:Y:S02]  /*1920*/  IMAD.MOV.U32 R123, RZ, RZ, R151.reuse ;  /* 0x000000ffff7b7224 */ /* 0x100fe400078e0097 */
[--C-:B------:R-:W-:Y:S02]  /*1930*/  IMAD.MOV.U32 R121, RZ, RZ, R151.reuse ;  /* 0x000000ffff797224 */ /* 0x100fe400078e0097 */
[--C-:B------:R-:W-:Y:S02]  /*1940*/  IMAD.MOV.U32 R119, RZ, RZ, R151.reuse ;  /* 0x000000ffff777224 */ /* 0x100fe400078e0097 */
        /* <DEDUP_REMOVED lines=11> */
[----:B------:R-:W-:Y:S01]  /*1a00*/  IMAD.MOV.U32 R91, RZ, RZ, R151 ;  /* 0x000000ffff5b7224 */ /* 0x000fe200078e0097 */
[----:B------:R-:W-:Y:S02]  /*1a10*/  WARPGROUP.DEPBAR.LE gsb0, 0x0 ;  /* 0x00008000000079c5 */ /* 0x000fe40000010000 */
[----:B------:R-:W-:-:S06]  /*1a20*/  WARPGROUP.ARRIVE ;  /* 0x00000000000079c5 */ /* 0x000fcc0000000000 */
[----:B------:R-:W-:Y:S01]  /*1a30*/  HGMMA.64x128x16.F32 R24, gdesc[UR8], R24, gsb0 ;  /* 0x01e00000081879f0 */ /* 0x000fe20008000818 */
[----:B------:R-:W-:Y:S02]  /*1a40*/  UIADD3 UR8, UR6, 0x4, URZ ;  /* 0x0000000406087890 */ /* 0x000fe4000fffe03f */
[----:B------:R-:W-:Y:S01]  /*1a50*/  UIADD3 UR10, UR38, 0x4, URZ ;  /* 0x00000004260a7890 */ /* 0x000fe2000fffe03f */
[----:B------:R-:W-:Y:S01]  /*1a60*/  UMOV UR9, 0x40000040 ;  /* 0x4000004000097882 */ /* 0x000fe20000000000 */
[----:B------:R-:W-:Y:S01]  /*1a70*/  UMOV UR11, 0x40000040 ;  /* 0x40000040000b7882 */ /* 0x000fe20000000000 */
[----:B------:R-:W-:Y:S01]  /*1a80*/  ULDC UR6, c[0x0][0x988] ;  /* 0x0002620000067ab9 */ /* 0x000fe20000000800 */
[----:B------:R-:W-:Y:S02]  /*1a90*/  WARPGROUP.DEPBAR.LE gsb0, 0x0 ;  /* 0x00008000000079c5 */ /* 0x000fe40000010000 */
[----:B------:R-:W-:-:S06]  /*1aa0*/  WARPGROUP.ARRIVE ;  /* 0x00000000000079c5 */ /* 0x000fcc0000000000 */
[----:B------:R-:W-:Y:S03]  /*1ab0*/  HGMMA.64x128x16.F32 R24, gdesc[UR8], R24, gsb0 ;  /* 0x01e00000081879f0 */ /* 0x000fe60008000818 */
[----:B------:R-:W-:Y:S02]  /*1ac0*/  WARPGROUP.DEPBAR.LE gsb0, 0x0 ;  /* 0x00008000000079c5 */ /* 0x000fe40000010000 */
[----:B------:R-:W-:-:S07]  /*1ad0*/  WARPGROUP.ARRIVE ;  /* 0x00000000000079c5 */ /* 0x000fce0000000000 */
        /* <DEDUP_REMOVED lines=26> */
[----:B------:R-:W-:Y:S02]  /*1c80*/  FSEL R88, R26, -INF , P4 ;  /* 0xff8000001a587808 */ /* 0x000fe40002000000 */
[----:B------:R-:W-:Y:S02]  /*1c90*/  FSEL R27, R27, -INF , P3 ;  /* 0xff8000001b1b7808 */ /* 0x000fe40001800000 */
[----:B------:R-:W-:Y:S02]  /*1ca0*/  FSEL R90, R30, -INF , P2 ;  /* 0xff8000001e5a7808 */ /* 0x000fe40001000000 */
[----:B------:R-:W-:-:S02]  /*1cb0*/  FMNMX.FTZ R3, R88, R27, !PT ;  /* 0x0000001b58037209 */ /* 0x000fc40007810000 */
[----:B------:R-:W-:Y:S02]  /*1cc0*/  FSEL R92, R31, -INF , P6 ;  /* 0xff8000001f5c7808 */ /* 0x000fe40003000000 */
[----:B------:R-:W-:Y:S02]  /*1cd0*/  FMNMX.FTZ R3, R90, R3, !PT ;  /* 0x000000035a037209 */ /* 0x000fe40007810000 */
[----:B------:R-:W-:Y:S02]  /*1ce0*/  FSEL R24, R24, -INF , P4 ;  /* 0xff80000018187808 */ /* 0x000fe40002000000 */
[----:B------:R-:W-:Y:S02]  /*1cf0*/  ISETP.GT.AND P4, PT, R6, 0x11, PT ;  /* 0x000000110600780c */ /* 0x000fe40003f84270 */
[----:B------:R-:W-:Y:S02]  /*1d00*/  FSEL R94, R34, -INF , P5 ;  /* 0xff800000225e7808 */ /* 0x000fe40002800000 */
[----:B------:R-:W-:-:S02]  /*1d10*/  FMNMX.FTZ R3, R92, R3, !PT ;  /* 0x000000035c037209 */ /* 0x000fc40007810000 */
[----:B------:R-:W-:Y:S02]  /*1d20*/  FSEL R25, R25, -INF , P3 ;  /* 0xff80000019197808 */ /* 0x000fe40001800000 */
[----:B------:R-:W-:Y:S02]  /*1d30*/  ISETP.GT.AND P3, PT, R6, 0x18, PT ;  /* 0x000000180600780c */ /* 0x000fe40003f64270 */
[----:B------:R-:W-:Y:S02]  /*1d40*/  FSEL R96, R35, -INF , P4 ;  /* 0xff80000023607808 */ /* 0x000fe40002000000 */
[----:B------:R-:W-:Y:S02]  /*1d50*/  FMNMX.FTZ R3, R94, R3, !PT ;  /* 0x000000035e037209 */ /* 0x000fe40007810000 */
[----:B------:R-:W-:Y:S02]  /*1d60*/  FSEL R28, R28, -INF , P2 ;  /* 0xff8000001c1c7808 */ /* 0x000fe40001000000 */
[----:B------:R-:W-:-:S02]  /*1d70*/  ISETP.GT.AND P2, PT, R6, 0x19, PT ;  /* 0x000000190600780c */ /* 0x000fc40003f44270 */
        /* <DEDUP_REMOVED lines=63> */
[----:B------:R-:W-:Y:S02]  /*2170*/  FMNMX.FTZ R3, R128, R3, !PT ;  /* 0x0000000380037209 */ /* 0x000fe40007810000 */
[----:B------:R-:W-:Y:S02]  /*2180*/  FSEL R132, R71, -INF , P1 ;  /* 0xff80000047847808 */ /* 0x000fe40000800000 */
[----:B------:R-:W-:-:S02]  /*2190*/  FMNMX.FTZ R3, R130, R3, !PT ;  /* 0x0000000382037209 */ /* 0x000fc40007810000 */
[----:B------:R-:W-:Y:S02]  /*21a0*/  ISETP.GT.AND P1, PT, R6, 0x61, PT ;  /* 0x000000610600780c */ /* 0x000fe40003f24270 */
[----:B------:R-:W-:Y:S02]  /*21b0*/  FSEL R134, R74, -INF , P0 ;  /* 0xff8000004a867808 */ /* 0x000fe40000000000 */
[----:B------:R-:W-:Y:S02]  /*21c0*/  FMNMX.FTZ R3, R132, R3, !PT ;  /* 0x0000000384037209 */ /* 0x000fe40007810000 */
        /* <DEDUP_REMOVED lines=8> */
[----:B------:R-:W-:-:S02]  /*2250*/  FSEL R138, R79, -INF , P2 ;  /* 0xff8000004f8a7808 */ /* 0x000fc40001000000 */
[----:B------:R-:W-:Y:S02]  /*2260*/  FMNMX.FTZ R3, R78, R3, !PT ;  /* 0x000000034e037209 */ /* 0x000fe40007810000 */
[----:B------:R-:W-:Y:S02]  /*2270*/  ISETP.GT.AND P3, PT, R6, 0x70, PT ;  /* 0x000000700600780c */ /* 0x000fe40003f64270 */
[----:B------:R-:W-:Y:S02]  /*2280*/  FSEL R64, R64, -INF , P4 ;  /* 0xff80000040407808 */ /* 0x000fe40002000000 */
[----:B------:R-:W-:Y:S02]  /*2290*/  FSEL R140, R82, -INF , P3 ;  /* 0xff800000528c7808 */ /* 0x000fe40001800000 */
[----:B------:R-:W-:Y:S02]  /*22a0*/  FMNMX.FTZ R3, R138, R3, !PT ;  /* 0x000000038a037209 */ /* 0x000fe40007810000 */
[----:B------:R-:W-:-:S02]  /*22b0*/  ISETP.GT.AND P4, PT, R6, 0x71, PT ;  /* 0x000000710600780c */ /* 0x000fc40003f84270 */
[----:B------:R-:W-:Y:S02]  /*22c0*/  FSEL R34, R61, -INF , P5 ;  /* 0xff8000003d227808 */ /* 0x000fe40002800000 */
[----:B------:R-:W-:Y:S02]  /*22d0*/  FSEL R142, R83, -INF , P4 ;  /* 0xff800000538e7808 */ /* 0x000fe40002000000 */
[----:B------:R-:W-:Y:S02]  /*22e0*/  FMNMX.FTZ R3, R140, R3, !PT ;  /* 0x000000038c037209 */ /* 0x000fe40007810000 */
[----:B------:R-:W-:Y:S02]  /*22f0*/  ISETP.GT.AND P5, PT, R6, 0x78, PT ;  /* 0x000000780600780c */ /* 0x000fe40003fa4270 */
[----:B------:R-:W-:Y:S02]  /*2300*/  FSEL R60, R60, -INF , P6 ;  /* 0xff8000003c3c7808 */ /* 0x000fe40003000000 */
[----:B------:R-:W-:-:S02]  /*2310*/  FSEL R144, R86, -INF , P5 ;  /* 0xff80000056907808 */ /* 0x000fc40002800000 */
[----:B------:R-:W-:Y:S02]  /*2320*/  FMNMX.FTZ R3, R142, R3, !PT ;  /* 0x000000038e037209 */ /* 0x000fe40007810000 */
[----:B------:R-:W-:Y:S02]  /*2330*/  ISETP.GT.AND P6, PT, R6, 0x79, PT ;  /* 0x000000790600780c */ /* 0x000fe40003fc4270 */
[----:B------:R-:W-:Y:S02]  /*2340*/  FMNMX.FTZ R3, R144, R3, !PT ;  /* 0x0000000390037209 */ /* 0x000fe40007810000 */
[----:B------:R-:W-:Y:S02]  /*2350*/  FSEL R146, R87, -INF , P6 ;  /* 0xff80000057927808 */ /* 0x000fe40003000000 */
[----:B------:R-:W-:Y:S02]  /*2360*/  P2R R15, PR, RZ, 0x1 ;  /* 0x00000001ff0f7803 */ /* 0x000fe40000000000 */
[----:B------:R-:W-:Y:S01]  /*2370*/  FMNMX.FTZ R7, R146, R3, !PT ;  /* 0x0000000392077209 */ /* 0x000fe20007810000 */
[----:B------:R-:W-:Y:S01]  /*2380*/  IMAD.U32 R3, RZ, RZ, UR6 ;  /* 0x00000006ff037e24 */ /* 0x000fe2000f8e00ff */
[----:B------:R-:W-:-:S02]  /*2390*/  ISETP.GT.AND P0, PT, R6, 0x59, PT ;  /* 0x000000590600780c */ /* 0x000fc40003f04270 */
[----:B------:R-:W-:Y:S01]  /*23a0*/  P2R R19, PR, RZ, 0x2 ;  /* 0x00000002ff137803 */ /* 0x000fe20000000000 */
[----:B------:R-:W0:Y:S01]  /*23b0*/  SHFL.BFLY PT, R10, R7, 0x2, 0x1f ;  /* 0x0c401f00070a7f89 */ /* 0x000e2200000e0000 */
[----:B------:R-:W-:Y:S02]  /*23c0*/  ISETP.GT.AND P1, PT, R6, 0x60, PT ;  /* 0x000000600600780c */ /* 0x000fe40003f24270 */
[----:B------:R-:W-:Y:S02]  /*23d0*/  FSEL R54, R69, -INF , P0 ;  /* 0xff80000045367808 */ /* 0x000fe40000000000 */
[----:B------:R-:W-:Y:S02]  /*23e0*/  FSEL R72, R72, -INF , P1 ;  /* 0xff80000048487808 */ /* 0x000fe40000800000 */
[----:B------:R-:W-:Y:S02]  /*23f0*/  ISETP.NE.AND P1, PT, R19, RZ, PT ;  /* 0x000000ff1300720c */ /* 0x000fe40003f25270 */
[----:B------:R-:W-:-:S02]  /*2400*/  P2R R13, PR, RZ, 0x4 ;  /* 0x00000004ff0d7803 */ /* 0x000fc40000000000 */
[----:B------:R-:W-:Y:S02]  /*2410*/  ISETP.NE.AND P0, PT, R15, RZ, PT ;  /* 0x000000ff0f00720c */ /* 0x000fe40003f05270 */
[----:B------:R-:W-:Y:S02]  /*2420*/  FSEL R50, R73, -INF , P1 ;  /* 0xff80000049327808 */ /* 0x000fe40000800000 */
[----:B------:R-:W-:Y:S02]  /*2430*/  FSEL R76, R76, -INF , P0 ;  /* 0xff8000004c4c7808 */ /* 0x000fe40000000000 */
[----:B------:R-:W-:Y:S02]  /*2440*/  FSEL R80, R80, -INF , P3 ;  /* 0xff80000050507808 */ /* 0x000fe40001800000 */
[----:B------:R-:W-:Y:S02]  /*2450*/  FSEL R86, R81, -INF , P4 ;  /* 0xff80000051567808 */ /* 0x000fe40002000000 */
[----:B------:R-:W-:-:S02]  /*2460*/  FSEL R84, R84, -INF , P5 ;  /* 0xff80000054547808 */ /* 0x000fc40002800000 */
[----:B------:R-:W-:Y:S02]  /*2470*/  ISETP.NE.AND P1, PT, R21, RZ, PT ;  /* 0x000000ff1500720c */ /* 0x000fe40003f25270 */
[----:B0-----:R-:W-:Y:S02]  /*2480*/  FMNMX.FTZ R9, R7, R10, !PT ;  /* 0x0000000a07097209 */ /* 0x001fe40007810000 */
[----:B------:R-:W-:Y:S02]  /*2490*/  FMNMX.FTZ R7, R24, R25, !PT ;  /* 0x0000001918077209 */ /* 0x000fe40007810000 */
[----:B------:R-:W-:Y:S01]  /*24a0*/  ISETP.NE.AND P0, PT, R23, RZ, PT ;  /* 0x000000ff1700720c */ /* 0x000fe20003f05270 */
[----:B------:R-:W0:Y:S01]  /*24b0*/  SHFL.BFLY PT, R10, R9, 0x1, 0x1f ;  /* 0x0c201f00090a7f89 */ /* 0x000e2200000e0000 */
[----:B------:R-:W-:-:S04]  /*24c0*/  FMNMX.FTZ R7, R28, R7, !PT ;  /* 0x000000071c077209 */ /* 0x000fc80007810000 */
[----:B------:R-:W-:-:S04]  /*24d0*/  FMNMX.FTZ R7, R8, R7, !PT ;  /* 0x0000000708077209 */ /* 0x000fc80007810000 */
[----:B------:R-:W-:-:S04]  /*24e0*/  FMNMX.FTZ R7, R32, R7, !PT ;  /* 0x0000000720077209 */ /* 0x000fc80007810000 */
[----:B------:R-:W-:-:S04]  /*24f0*/  FMNMX.FTZ R7, R12, R7, !PT ;  /* 0x000000070c077209 */ /* 0x000fc80007810000 */
[----:B------:R-:W-:-:S04]  /*2500*/  FMNMX.FTZ R7, R36, R7, !PT ;  /* 0x0000000724077209 */ /* 0x000fc80007810000 */
[----:B------:R-:W-:Y:S02]  /*2510*/  FMNMX.FTZ R7, R14, R7, !PT ;  /* 0x000000070e077209 */ /* 0x000fe40007810000 */
[----:B0-----:R-:W-:Y:S02]  /*2520*/  FMNMX.FTZ R10, R9, R10, !PT ;  /* 0x0000000a090a7209 */ /* 0x001fe40007810000 */
[----:B------:R-:W-:Y:S02]  /*2530*/  FMNMX.FTZ R7, R40, R7, !PT ;  /* 0x0000000728077209 */ /* 0x000fe40007810000 */
[C---:B------:R-:W-:Y:S01]  /*2540*/  FSETP.NEU.FTZ.AND P2, PT, R10.reuse, -INF , PT ;  /* 0xff8000000a00780b */ /* 0x040fe20003f5d000 */
[----:B------:R-:W-:Y:S01]  /*2550*/  FMUL.FTZ R11, R10, R3 ;  /* 0x000000030a0b7220 */ /* 0x000fe20000410000 */
[----:B------:R-:W-:-:S04]  /*2560*/  FMNMX.FTZ R7, R18, R7, !PT ;  /* 0x0000000712077209 */ /* 0x000fc80007810000 */
[----:B------:R-:W-:Y:S02]  /*2570*/  FMNMX.FTZ R7, R44, R7, !PT ;  /* 0x000000072c077209 */ /* 0x000fe40007810000 */
[----:B------:R-:W-:Y:S02]  /*2580*/  FSEL R11, R11, RZ, P2 ;  /* 0x000000ff0b0b7208 */ /* 0x000fe40001000000 */
[----:B------:R-:W-:Y:S02]  /*2590*/  FMNMX.FTZ R7, R20, R7, !PT ;  /* 0x0000000714077209 */ /* 0x000fe40007810000 */
[----:B------:R-:W-:Y:S01]  /*25a0*/  ISETP.NE.AND P2, PT, R13, RZ, PT ;  /* 0x000000ff0d00720c */ /* 0x000fe20003f45270 */
[--C-:B------:R-:W-:Y:S01]  /*25b0*/  FFMA.FTZ R181, R88, R3, -R11.reuse ;  /* 0x0000000358b57223 */ /* 0x100fe2000001080b */
[----:B------:R-:W-:Y:S01]  /*25c0*/  FMNMX.FTZ R7, R48, R7, !PT ;  /* 0x0000000730077209 */ /* 0x000fe20007810000 */
[-CC-:B------:R-:W-:Y:S01]  /*25d0*/  FFMA.FTZ R42, R27, R3.reuse, -R11.reuse ;  /* 0x000000031b2a7223 */ /* 0x180fe2000001080b */
[----:B------:R-:W-:Y:S01]  /*25e0*/  FSEL R82, R77, -INF , P2 ;  /* 0xff8000004d527808 */ /* 0x000fe20001000000 */
[--C-:B------:R-:W-:Y:S01]  /*25f0*/  FFMA.FTZ R183, R90, R3, -R11.reuse ;  /* 0x000000035ab77223 */ /* 0x100fe2000001080b */
[----:B------:R-:W-:Y:S01]  /*2600*/  FMNMX.FTZ R7, R22, R7, !PT ;  /* 0x0000000716077209 */ /* 0x000fe20007810000 */
[----:B------:R-:W-:Y:S01]  /*2610*/  MUFU.EX2 R181, R181 ;  /* 0x000000b500b57308 */ /* 0x000fe20000000800 */
[----:B------:R-:W-:Y:S01]  /*2620*/  FSEL R88, R85, -INF , P6 ;  /* 0xff80000055587808 */ /* 0x000fe20003000000 */
[--C-:B------:R-:W-:Y:S01]  /*2630*/  FFMA.FTZ R46, R92, R3, -R11.reuse ;  /* 0x000000035c2e7223 */ /* 0x100fe2000001080b */
[----:B------:R-:W-:Y:S01]  /*2640*/  FMNMX.FTZ R7, R52, R7, !PT ;  /* 0x0000000734077209 */ /* 0x000fe20007810000 */
[-CC-:B------:R-:W-:Y:S01]  /*2650*/  FFMA.FTZ R177, R94, R3.reuse, -R11.reuse ;  /* 0x000000035eb17223 */ /* 0x180fe2000001080b */
[-CC-:B------:R-:W-:Y:S01]  /*2660*/  FFMA.FTZ R58, R96, R3.reuse, -R11.reuse ;  /* 0x00000003603a7223 */ /* 0x180fe2000001080b */
[--C-:B------:R-:W-:Y:S01]  /*2670*/  FFMA.FTZ R179, R98, R3, -R11.reuse ;  /* 0x0000000362b37223 */ /* 0x100fe2000001080b */
[----:B------:R-:W-:Y:S01]  /*2680*/  FMNMX.FTZ R7, R26, R7, !PT ;  /* 0x000000071a077209 */ /* 0x000fe20007810000 */
[----:B------:R-:W0:Y:S01]  /*2690*/  MUFU.EX2 R42, R42 ;  /* 0x0000002a002a7308 */ /* 0x000e220000000800 */
[-CC-:B------:R-:W-:Y:S01]  /*26a0*/  FFMA.FTZ R62, R100, R3.reuse, -R11.reuse ;  /* 0x00000003643e7223 */ /* 0x180fe2000001080b */
[--C-:B------:R-:W-:Y:S01]  /*26b0*/  FFMA.FTZ R173, R102, R3, -R11.reuse ;  /* 0x0000000366ad7223 */ /* 0x100fe2000001080b */
[----:B------:R-:W-:Y:S01]  /*26c0*/  FMNMX.FTZ R7, R56, R7, !PT ;  /* 0x0000000738077209 */ /* 0x000fe20007810000 */
[-CC-:B------:R-:W-:Y:S01]  /*26d0*/  FFMA.FTZ R66, R104, R3.reuse, -R11.reuse ;  /* 0x0000000368427223 */ /* 0x180fe2000001080b */
[-CC-:B------:R-:W-:Y:S01]  /*26e0*/  FFMA.FTZ R175, R106, R3.reuse, -R11.reuse ;  /* 0x000000036aaf7223 */ /* 0x180fe2000001080b */
[--C-:B------:R-:W-:Y:S01]  /*26f0*/  FFMA.FTZ R70, R108, R3, -R11.reuse ;  /* 0x000000036c467223 */ /* 0x100fe2000001080b */
[----:B------:R-:W-:Y:S01]  /*2700*/  FMNMX.FTZ R7, R30, R7, !PT ;  /* 0x000000071e077209 */ /* 0x000fe20007810000 */
[----:B------:R-:W1:Y:S01]  /*2710*/  MUFU.EX2 R183, R183 ;  /* 0x000000b700b77308 */ /* 0x000e620000000800 */
[-CC-:B------:R-:W-:Y:S01]  /*2720*/  FFMA.FTZ R169, R110, R3.reuse, -R11.reuse ;  /* 0x000000036ea97223 */ /* 0x180fe2000001080b */
[--C-:B------:R-:W-:Y:S01]  /*2730*/  FFMA.FTZ R74, R112, R3, -R11.reuse ;  /* 0x00000003704a7223 */ /* 0x100fe2000001080b */
[----:B------:R-:W-:Y:S01]  /*2740*/  FMNMX.FTZ R7, R60, R7, !PT ;  /* 0x000000073c077209 */ /* 0x000fe20007810000 */
[-CC-:B------:R-:W-:Y:S01]  /*2750*/  FFMA.FTZ R171, R114, R3.reuse, -R11.reuse ;  /* 0x0000000372ab7223 */ /* 0x180fe2000001080b */
[-CC-:B------:R-:W-:Y:S01]  /*2760*/  FFMA.FTZ R116, R116, R3.reuse, -R11.reuse ;  /* 0x0000000374747223 */ /* 0x180fe2000001080b */
[--C-:B------:R-:W-:Y:S01]  /*2770*/  FFMA.FTZ R118, R118, R3, -R11.reuse ;  /* 0x0000000376767223 */ /* 0x100fe2000001080b */
[----:B------:R-:W-:Y:S01]  /*2780*/  FMNMX.FTZ R7, R34, R7, !PT ;  /* 0x0000000722077209 */ /* 0x000fe20007810000 */
[----:B------:R-:W2:Y:S01]  /*2790*/  MUFU.EX2 R46, R46 ;  /* 0x0000002e002e7308 */ /* 0x000ea20000000800 */
[-CC-:B------:R-:W-:Y:S01]  /*27a0*/  FFMA.FTZ R120, R120, R3.reuse, -R11.reuse ;  /* 0x0000000378787223 */ /* 0x180fe2000001080b */
[--C-:B------:R-:W-:Y:S01]  /*27b0*/  FFMA.FTZ R122, R122, R3, -R11.reuse ;  /* 0x000000037a7a7223 */ /* 0x100fe2000001080b */
[----:B------:R-:W-:Y:S01]  /*27c0*/  FMNMX.FTZ R7, R64, R7, !PT ;  /* 0x0000000740077209 */ /* 0x000fe20007810000 */
[-CC-:B------:R-:W-:Y:S01]  /*27d0*/  FFMA.FTZ R124, R124, R3.reuse, -R11.reuse ;  /* 0x000000037c7c7223 */ /* 0x180fe2000001080b */
[-CC-:B------:R-:W-:Y:S01]  /*27e0*/  FFMA.FTZ R126, R126, R3.reuse, -R11.reuse ;  /* 0x000000037e7e7223 */ /* 0x180fe2000001080b */
[--C-:B------:R-:W-:Y:S01]  /*27f0*/  FFMA.FTZ R128, R128, R3, -R11.reuse ;  /* 0x0000000380807223 */ /* 0x100fe2000001080b */
[----:B------:R-:W-:Y:S01]  /*2800*/  FMNMX.FTZ R7, R38, R7, !PT ;  /* 0x0000000726077209 */ /* 0x000fe20007810000 */
[----:B------:R-:W3:Y:S01]  /*2810*/  MUFU.EX2 R177, R177 ;  /* 0x000000b100b17308 */ /* 0x000ee20000000800 */
[-CC-:B------:R-:W-:Y:S01]  /*2820*/  FFMA.FTZ R130, R130, R3.reuse, -R11.reuse ;  /* 0x0000000382827223 */ /* 0x180fe2000001080b */
[--C-:B------:R-:W-:Y:S01]  /*2830*/  FFMA.FTZ R132, R132, R3, -R11.reuse ;  /* 0x0000000384847223 */ /* 0x100fe2000001080b */
[----:B------:R-:W-:Y:S01]  /*2840*/  FMNMX.FTZ R7, R68, R7, !PT ;  /* 0x0000000744077209 */ /* 0x000fe20007810000 */
[-CC-:B------:R-:W-:Y:S01]  /*2850*/  FFMA.FTZ R134, R134, R3.reuse, -R11.reuse ;  /* 0x0000000386867223 */ /* 0x180fe2000001080b */
        /* <DEDUP_REMOVED lines=8> */
[----:B------:R-:W-:Y:S01]  /*28e0*/  FFMA.FTZ R146, R146, R3, -R11 ;  /* 0x0000000392927223 */ /* 0x000fe2000001080b */
[----:B------:R-:W4:Y:S01]  /*28f0*/  MUFU.EX2 R58, R58 ;  /* 0x0000003a003a7308 */ /* 0x000f220000000800 */
[----:B------:R-:W-:Y:S01]  /*2900*/  FMNMX.FTZ R7, R50, R7, !PT ;  /* 0x0000000732077209 */ /* 0x000fe20007810000 */
[--C-:B------:R-:W-:Y:S01]  /*2910*/  IMAD.MOV.U32 R114, RZ, RZ, R151.reuse ;  /* 0x000000ffff727224 */ /* 0x100fe200078e0097 */
[----:B------:R-:W-:Y:S01]  /*2920*/  MOV R110, R151 ;  /* 0x00000097006e7202 */ /* 0x000fe20000000f00 */
[--C-:B------:R-:W-:Y:S01]  /*2930*/  IMAD.MOV.U32 R112, RZ, RZ, R151.reuse ;  /* 0x000000ffff707224 */ /* 0x100fe200078e0097 */
[----:B------:R-:W-:Y:S01]  /*2940*/  FMNMX.FTZ R7, R76, R7, !PT ;  /* 0x000000074c077209 */ /* 0x000fe20007810000 */
[--C-:B------:R-:W-:Y:S01]  /*2950*/  IMAD.MOV.U32 R108, RZ, RZ, R151.reuse ;  /* 0x000000ffff6c7224 */ /* 0x100fe200078e0097 */
[----:B------:R-:W-:Y:S01]  /*2960*/  MOV R96, R151 ;  /* 0x0000009700607202 */ /* 0x000fe20000000f00 */
[----:B------:R-:W5:Y:S01]  /*2970*/  MUFU.EX2 R179, R179 ;  /* 0x000000b300b37308 */ /* 0x000f620000000800 */
[----:B------:R-:W-:Y:S01]  /*2980*/  FMNMX.FTZ R7, R82, R7, !PT ;  /* 0x0000000752077209 */ /* 0x000fe20007810000 */
[----:B------:R-:W-:-:S02]  /*2990*/  IMAD.MOV.U32 R106, RZ, RZ, R151 ;  /* 0x000000ffff6a7224 */ /* 0x000fc400078e0097 */
[--C-:B------:R-:W-:Y:S01]  /*29a0*/  IMAD.MOV.U32 R104, RZ, RZ, R151.reuse ;  /* 0x000000ffff687224 */ /* 0x100fe200078e0097 */
[----:B------:R-:W-:Y:S01]  /*29b0*/  FMNMX.FTZ R7, R80, R7, !PT ;  /* 0x0000000750077209 */ /* 0x000fe20007810000 */
[--C-:B------:R-:W-:Y:S02]  /*29c0*/  IMAD.MOV.U32 R102, RZ, RZ, R151.reuse ;  /* 0x000000ffff667224 */ /* 0x100fe400078e0097 */
[----:B------:R-:W-:Y:S01]  /*29d0*/  MUFU.EX2 R62, R62 ;  /* 0x0000003e003e7308 */ /* 0x000fe20000000800 */
[----:B------:R-:W-:Y:S01]  /*29e0*/  FMNMX.FTZ R7, R86, R7, !PT ;  /* 0x0000000756077209 */ /* 0x000fe20007810000 */
[--C-:B------:R-:W-:Y:S02]  /*29f0*/  IMAD.MOV.U32 R100, RZ, RZ, R151.reuse ;  /* 0x000000ffff647224 */ /* 0x100fe400078e0097 */
[--C-:B------:R-:W-:Y:S01]  /*2a00*/  IMAD.MOV.U32 R98, RZ, RZ, R151.reuse ;  /* 0x000000ffff627224 */ /* 0x100fe200078e0097 */
[----:B------:R-:W-:Y:S01]  /*2a10*/  FMNMX.FTZ R7, R84, R7, !PT ;  /* 0x0000000754077209 */ /* 0x000fe20007810000 */
[----:B------:R-:W-:-:S02]  /*2a20*/  IMAD.MOV.U32 R94, RZ, RZ, R151 ;  /* 0x000000ffff5e7224 */ /* 0x000fc400078e0097 */
[----:B------:R-:W-:Y:S01]  /*2a30*/  MUFU.EX2 R173, R173 ;  /* 0x000000ad00ad7308 */ /* 0x000fe20000000800 */
[----:B------:R-:W-:Y:S01]  /*2a40*/  FMNMX.FTZ R7, R88, R7, !PT ;  /* 0x0000000758077209 */ /* 0x000fe20007810000 */
[--C-:B------:R-:W-:Y:S02]  /*2a50*/  IMAD.MOV.U32 R92, RZ, RZ, R151.reuse ;  /* 0x000000ffff5c7224 */ /* 0x100fe400078e0097 */
[----:B------:R-:W-:Y:S02]  /*2a60*/  IMAD.MOV.U32 R90, RZ, RZ, R151 ;  /* 0x000000ffff5a7224 */ /* 0x000fe400078e0097 */
[----:B------:R-:W0:Y:S02]  /*2a70*/  SHFL.BFLY PT, R6, R7, 0x2, 0x1f ;  /* 0x0c401f0007067f89 */ /* 0x000e2400000e0000 */
[----:B------:R-:W-:Y:S08]  /*2a80*/  MUFU.EX2 R66, R66 ;  /* 0x0000004200427308 */ /* 0x000ff00000000800 */
[----:B------:R-:W-:Y:S08]  /*2a90*/  MUFU.EX2 R175, R175 ;  /* 0x000000af00af7308 */ /* 0x000ff00000000800 */
[----:B------:R-:W-:Y:S01]  /*2aa0*/  MUFU.EX2 R70, R70 ;  /* 0x0000004600467308 */ /* 0x000fe20000000800 */
[----:B0-----:R-:W-:-:S07]  /*2ab0*/  FMNMX.FTZ R9, R7, R6, !PT ;  /* 0x0000000607097209 */ /* 0x001fce0007810000 */
[----:B------:R-:W-:Y:S01]  /*2ac0*/  MUFU.EX2 R169, R169 ;  /* 0x000000a900a97308 */ /* 0x000fe20000000800 */
[----:B------:R-:W0:Y:S07]  /*2ad0*/  SHFL.BFLY PT, R6, R9, 0x1, 0x1f ;  /* 0x0c201f0009067f89 */ /* 0x000e2e00000e0000 */
[----:B------:R-:W-:Y:S08]  /*2ae0*/  MUFU.EX2 R74, R74 ;  /* 0x0000004a004a7308 */ /* 0x000ff00000000800 */
[----:B------:R-:W-:Y:S08]  /*2af0*/  MUFU.EX2 R171, R171 ;  /* 0x000000ab00ab7308 */ /* 0x000ff00000000800 */
[----:B------:R-:W-:Y:S01]  /*2b00*/  MUFU.EX2 R116, R116 ;  /* 0x0000007400747308 */ /* 0x000fe20000000800 */
[----:B0-----:R-:W-:-:S04]  /*2b10*/  FMNMX.FTZ R6, R9, R6, !PT ;  /* 0x0000000609067209 */ /* 0x001fc80007810000 */
[C---:B------:R-:W-:Y:S01]  /*2b20*/  FSETP.NEU.FTZ.AND P2, PT, R6.reuse, -INF , PT ;  /* 0xff8000000600780b */ /* 0x040fe20003f5d000 */
[----:B------:R-:W-:Y:S02]  /*2b30*/  FMUL.FTZ R7, R6, R3 ;  /* 0x0000000306077220 */ /* 0x000fe40000410000 */
[----:B------:R-:W-:Y:S03]  /*2b40*/  MUFU.EX2 R118, R118 ;  /* 0x0000007600767308 */ /* 0x000fe60000000800 */
[----:B------:R-:W-:-:S05]  /*2b50*/  FSEL R9, R7, RZ, P2 ;  /* 0x000000ff07097208 */ /* 0x000fca0001000000 */
[----:B------:R-:W-:Y:S01]  /*2b60*/  MUFU.EX2 R153, R120 ;  /* 0x0000007800997308 */ /* 0x000fe20000000800 */
[-CC-:B------:R-:W-:Y:S01]  /*2b70*/  FFMA.FTZ R8, R8, R3.reuse, -R9.reuse ;  /* 0x0000000308087223 */ /* 0x180fe20000010809 */
[-CC-:B------:R-:W-:Y:S01]  /*2b80*/  FFMA.FTZ R24, R24, R3.reuse, -R9.reuse ;  /* 0x0000000318187223 */ /* 0x180fe20000010809 */
[-CC-:B------:R-:W-:Y:S01]  /*2b90*/  FFMA.FTZ R25, R25, R3.reuse, -R9.reuse ;  /* 0x0000000319197223 */ /* 0x180fe20000010809 */
[-CC-:B------:R-:W-:Y:S01]  /*2ba0*/  FFMA.FTZ R28, R28, R3.reuse, -R9.reuse ;  /* 0x000000031c1c7223 */ /* 0x180fe20000010809 */
[-CC-:B------:R-:W-:Y:S01]  /*2bb0*/  FFMA.FTZ R32, R32, R3.reuse, -R9.reuse ;  /* 0x0000000320207223 */ /* 0x180fe20000010809 */
[-CC-:B------:R-:W-:Y:S01]  /*2bc0*/  FFMA.FTZ R12, R12, R3.reuse, -R9.reuse ;  /* 0x000000030c0c7223 */ /* 0x180fe20000010809 */
[-CC-:B------:R-:W-:Y:S01]  /*2bd0*/  FFMA.FTZ R36, R36, R3.reuse, -R9.reuse ;  /* 0x0000000324247223 */ /* 0x180fe20000010809 */
[----:B------:R0:W-:Y:S01]  /*2be0*/  MUFU.EX2 R11, R8 ;  /* 0x00000008000b7308 */ /* 0x0001e20000000800 */
[-CC-:B------:R-:W-:Y:S01]  /*2bf0*/  FFMA.FTZ R14, R14, R3.reuse, -R9.reuse ;  /* 0x000000030e0e7223 */ /* 0x180fe20000010809 */
[-CC-:B------:R-:W-:Y:S01]  /*2c00*/  FFMA.FTZ R40, R40, R3.reuse, -R9.reuse ;  /* 0x0000000328287223 */ /* 0x180fe20000010809 */
[-CC-:B------:R-:W-:Y:S01]  /*2c10*/  FFMA.FTZ R18, R18, R3.reuse, -R9.reuse ;  /* 0x0000000312127223 */ /* 0x180fe20000010809 */
[-CC-:B------:R-:W-:Y:S01]  /*2c20*/  FFMA.FTZ R44, R44, R3.reuse, -R9.reuse ;  /* 0x000000032c2c7223 */ /* 0x180fe20000010809 */
[-CC-:B------:R-:W-:Y:S01]  /*2c30*/  FFMA.FTZ R20, R20, R3.reuse, -R9.reuse ;  /* 0x0000000314147223 */ /* 0x180fe20000010809 */
[-CC-:B------:R-:W-:Y:S01]  /*2c40*/  FFMA.FTZ R48, R48, R3.reuse, -R9.reuse ;  /* 0x0000000330307223 */ /* 0x180fe20000010809 */
[-CC-:B------:R-:W-:Y:S01]  /*2c50*/  FFMA.FTZ R22, R22, R3.reuse, -R9.reuse ;  /* 0x0000000316167223 */ /* 0x180fe20000010809 */
[----:B------:R-:W-:Y:S01]  /*2c60*/  MUFU.EX2 R24, R24 ;  /* 0x0000001800187308 */ /* 0x000fe20000000800 */
[----:B0-----:R-:W-:Y:S01]  /*2c70*/  FADD.FTZ R8, R181, R42 ;  /* 0x0000002ab5087221 */ /* 0x001fe20000010000 */
[-CC-:B------:R-:W-:Y:S01]  /*2c80*/  FFMA.FTZ R52, R52, R3.reuse, -R9.reuse ;  /* 0x0000000334347223 */ /* 0x180fe20000010809 */
[-CC-:B------:R-:W-:Y:S01]  /*2c90*/  FFMA.FTZ R26, R26, R3.reuse, -R9.reuse ;  /* 0x000000031a1a7223 */ /* 0x180fe20000010809 */
[-CC-:B------:R-:W-:Y:S01]  /*2ca0*/  FFMA.FTZ R56, R56, R3.reuse, -R9.reuse ;  /* 0x0000000338387223 */ /* 0x180fe20000010809 */
[----:B-1----:R-:W-:Y:S01]  /*2cb0*/  FADD.FTZ R7, R183, R8 ;  /* 0x00000008b7077221 */ /* 0x002fe20000010000 */
[-CC-:B------:R-:W-:Y:S01]  /*2cc0*/  FFMA.FTZ R30, R30, R3.reuse, -R9.reuse ;  /* 0x000000031e1e7223 */ /* 0x180fe20000010809 */
[-C--:B------:R-:W-:Y:S01]  /*2cd0*/  FFMA.FTZ R60, R60, R3.reuse, -R9 ;  /* 0x000000033c3c7223 */ /* 0x080fe20000010809 */
[----:B------:R-:W0:Y:S01]  /*2ce0*/  MUFU.EX2 R25, R25 ;  /* 0x0000001900197308 */ /* 0x000e220000000800 */
[----:B--2---:R-:W-:Y:S01]  /*2cf0*/  FADD.FTZ R8, R46, R7 ;  /* 0x000000072e087221 */ /* 0x004fe20000010000 */
[-CC-:B------:R-:W-:Y:S01]  /*2d00*/  FFMA.FTZ R34, R34, R3.reuse, -R9.reuse ;  /* 0x0000000322227223 */ /* 0x180fe20000010809 */
[-CC-:B------:R-:W-:Y:S01]  /*2d10*/  FFMA.FTZ R64, R64, R3.reuse, -R9.reuse ;  /* 0x0000000340407223 */ /* 0x180fe20000010809 */
[-CC-:B------:R-:W-:Y:S01]  /*2d20*/  FFMA.FTZ R38, R38, R3.reuse, -R9.reuse ;  /* 0x0000000326267223 */ /* 0x180fe20000010809 */
[----:B---3--:R-:W-:Y:S01]  /*2d30*/  FADD.FTZ R7, R177, R8 ;  /* 0x00000008b1077221 */ /* 0x008fe20000010000 */
[-CC-:B------:R-:W-:Y:S01]  /*2d40*/  FFMA.FTZ R68, R68, R3.reuse, -R9.reuse ;  /* 0x0000000344447223 */ /* 0x180fe20000010809 */
[-C--:B------:R-:W-:Y:S01]  /*2d50*/  FFMA.FTZ R54, R54, R3.reuse, -R9 ;  /* 0x0000000336367223 */ /* 0x080fe20000010809 */
[----:B------:R-:W1:Y:S01]  /*2d60*/  MUFU.EX2 R28, R28 ;  /* 0x0000001c001c7308 */ /* 0x000e620000000800 */
[----:B----4-:R-:W-:Y:S01]  /*2d70*/  FADD.FTZ R8, R58, R7 ;  /* 0x000000073a087221 */ /* 0x010fe20000010000 */
[-CC-:B------:R-:W-:Y:S01]  /*2d80*/  FFMA.FTZ R72, R72, R3.reuse, -R9.reuse ;  /* 0x0000000348487223 */ /* 0x180fe20000010809 */
[-CC-:B------:R-:W-:Y:S01]  /*2d90*/  FFMA.FTZ R50, R50, R3.reuse, -R9.reuse ;  /* 0x0000000332327223 */ /* 0x180fe20000010809 */
[-CC-:B------:R-:W-:Y:S01]  /*2da0*/  FFMA.FTZ R76, R76, R3.reuse, -R9.reuse ;  /* 0x000000034c4c7223 */ /* 0x180fe20000010809 */
[----:B-----5:R-:W-:Y:S01]  /*2db0*/  FADD.FTZ R31, R179, R8 ;  /* 0x00000008b31f7221 */ /* 0x020fe20000010000 */
[-CC-:B------:R-:W-:Y:S01]  /*2dc0*/  FFMA.FTZ R82, R82, R3.reuse, -R9.reuse ;  /* 0x0000000352527223 */ /* 0x180fe20000010809 */
[-C--:B------:R-:W-:Y:S01]  /*2dd0*/  FFMA.FTZ R80, R80, R3.reuse, -R9 ;  /* 0x0000000350507223 */ /* 0x080fe20000010809 */
[----:B------:R-:W2:Y:S01]  /*2de0*/  MUFU.EX2 R32, R32 ;  /* 0x0000002000207308 */ /* 0x000ea20000000800 */
[----:B0-----:R-:W-:Y:S01]  /*2df0*/  FADD.FTZ R7, R24, R25 ;  /* 0x0000001918077221 */ /* 0x001fe20000010000 */
[-CC-:B------:R-:W-:Y:S01]  /*2e00*/  FFMA.FTZ R86, R86, R3.reuse, -R9.reuse ;  /* 0x0000000356567223 */ /* 0x180fe20000010809 */
[-CC-:B------:R-:W-:Y:S01]  /*2e10*/  FFMA.FTZ R84, R84, R3.reuse, -R9.reuse ;  /* 0x0000000354547223 */ /* 0x180fe20000010809 */
[----:B------:R-:W-:Y:S01]  /*2e20*/  FFMA.FTZ R88, R88, R3, -R9 ;  /* 0x0000000358587223 */ /* 0x000fe20000010809 */
[----:B------:R-:W-:Y:S01]  /*2e30*/  F2FP.F16.F32.PACK_AB R181, R42, R181 ;  /* 0x000000b52ab5723e */ /* 0x000fe200000000ff */
[----:B------:R-:W-:Y:S01]  /*2e40*/  IMAD.MOV.U32 R120, RZ, RZ, R151 ;  /* 0x000000ffff787224 */ /* 0x000fe200078e0097 */
[----:B------:R-:W-:Y:S01]  /*2e50*/  F2FP.F16.F32.PACK_AB R183, R46, R183 ;  /* 0x000000b72eb7723e */ /* 0x000fe200000000ff */
[----:B------:R0:W3:Y:S01]  /*2e60*/  MUFU.EX2 R13, R12 ;  /* 0x0000000c000d7308 */ /* 0x0000e20000000800 */
[----:B-1----:R-:W-:Y:S01]  /*2e70*/  FADD.FTZ R8, R28, R7 ;  /* 0x000000071c087221 */ /* 0x002fe20000010000 */
[----:B------:R-:W-:-:S02]  /*2e80*/  F2FP.F16.F32.PACK_AB R182, R11, R28 ;  /* 0x0000001c0bb6723e */ /* 0x000fc400000000ff */
[----:B------:R-:W-:Y:S01]  /*2e90*/  F2FP.F16.F32.PACK_AB R177, R58, R177 ;  /* 0x000000b13ab1723e */ /* 0x000fe200000000ff */
[----:B------:R-:W-:Y:S01]  /*2ea0*/  FADD.FTZ R7, R11, R8 ;  /* 0x000000080b077221 */ /* 0x000fe20000010000 */
[C---:B------:R-:W-:Y:S02]  /*2eb0*/  F2FP.F16.F32.PACK_AB R179, R62.reuse, R179 ;  /* 0x000000b33eb3723e */ /* 0x040fe400000000ff */
[----:B------:R-:W1:Y:S01]  /*2ec0*/  MUFU.EX2 R36, R36 ;  /* 0x0000002400247308 */ /* 0x000e620000000800 */
[----:B0-----:R-:W-:Y:S01]  /*2ed0*/  FADD.FTZ R12, R62, R31 ;  /* 0x0000001f3e0c7221 */ /* 0x001fe20000010000 */
[----:B--2---:R-:W-:Y:S01]  /*2ee0*/  FADD.FTZ R8, R32, R7 ;  /* 0x0000000720087221 */ /* 0x004fe20000010000 */
[----:B------:R-:W-:Y:S02]  /*2ef0*/  F2FP.F16.F32.PACK_AB R180, R25, R24 ;  /* 0x0000001819b4723e */ /* 0x000fe400000000ff */
[----:B------:R-:W-:Y:S01]  /*2f00*/  FADD.FTZ R33, R173, R12 ;  /* 0x0000000cad217221 */ /* 0x000fe20000010000 */
[----:B------:R-:W-:-:S02]  /*2f10*/  F2FP.F16.F32.PACK_AB R173, R66, R173 ;  /* 0x000000ad42ad723e */ /* 0x000fc400000000ff */
[----:B------:R0:W2:Y:S01]  /*2f20*/  MUFU.EX2 R15, R14 ;  /* 0x0000000e000f7308 */ /* 0x0000a20000000800 */
[----:B------:R-:W-:Y:S01]  /*2f30*/  FADD.FTZ R12, R66, R33 ;  /* 0x00000021420c7221 */ /* 0x000fe20000010000 */
[C---:B---3--:R-:W-:Y:S01]  /*2f40*/  FADD.FTZ R7, R13.reuse, R8 ;  /* 0x000000080d077221 */ /* 0x048fe20000010000 */
[----:B------:R-:W-:Y:S02]  /*2f50*/  F2FP.F16.F32.PACK_AB R176, R13, R32 ;  /* 0x000000200db0723e */ /* 0x000fe400000000ff */
[----:B------:R-:W-:Y:S01]  /*2f60*/  FADD.FTZ R33, R175, R12 ;  /* 0x0000000caf217221 */ /* 0x000fe20000010000 */
[C---:B------:R-:W-:Y:S02]  /*2f70*/  F2FP.F16.F32.PACK_AB R175, R70.reuse, R175 ;  /* 0x000000af46af723e */ /* 0x040fe400000000ff */
[----:B------:R-:W3:Y:S01]  /*2f80*/  MUFU.EX2 R40, R40 ;  /* 0x0000002800287308 */ /* 0x000ee20000000800 */
[----:B0-----:R-:W-:Y:S02]  /*2f90*/  IMAD.U32 R14, RZ, RZ, UR36 ;  /* 0x00000024ff0e7e24 */ /* 0x001fe4000f8e00ff */
[----:B------:R-:W-:Y:S01]  /*2fa0*/  FADD.FTZ R12, R70, R33 ;  /* 0x00000021460c7221 */ /* 0x000fe20000010000 */
[----:B-1----:R-:W-:Y:S01]  /*2fb0*/  FADD.FTZ R8, R36, R7 ;  /* 0x0000000724087221 */ /* 0x002fe20000010000 */
[----:B------:R-:W-:-:S02]  /*2fc0*/  @!P1 VIADD R7, R14, 0x34840 ;  /* 0x000348400e079836 */ /* 0x000fc40000000000 */
[----:B------:R-:W-:Y:S01]  /*2fd0*/  FADD.FTZ R37, R169, R12 ;  /* 0x0000000ca9257221 */ /* 0x000fe20000010000 */
[C---:B------:R-:W-:Y:S01]  /*2fe0*/  F2FP.F16.F32.PACK_AB R169, R74.reuse, R169 ;  /* 0x000000a94aa9723e */ /* 0x040fe200000000ff */
[----:B------:R-:W0:Y:S01]  /*2ff0*/  MUFU.EX2 R19, R18 ;  /* 0x0000001200137308 */ /* 0x000e220000000800 */
[C---:B--2---:R-:W-:Y:S01]  /*3000*/  FADD.FTZ R35, R15.reuse, R8 ;  /* 0x000000080f237221 */ /* 0x044fe20000010000 */
[----:B------:R-:W-:Y:S01]  /*3010*/  FADD.FTZ R12, R74, R37 ;  /* 0x000000254a0c7221 */ /* 0x000fe20000010000 */
[----:B------:R-:W-:Y:S02]  /*3020*/  @!P1 PRMT R7, RZ, 0x654, R7 ;  /* 0x00000654ff079816 */ /* 0x000fe40000000007 */
[----:B------:R-:W-:Y:S02]  /*3030*/  F2FP.F16.F32.PACK_AB R178, R15, R36 ;  /* 0x000000240fb2723e */ /* 0x000fe400000000ff */
[----:B------:R0:W-:Y:S01]  /*3040*/  @!P1 SYNCS.ARRIVE.TRANS64.RED.A1T0 RZ, [R7+URZ], RZ ;  /* 0x000000ff07ff99a7 */ /* 0x0001e2000810043f */
[----:B------:R-:W1:Y:S01]  /*3050*/  MUFU.EX2 R44, R44 ;  /* 0x0000002c002c7308 */ /* 0x000e620000000800 */
[----:B---3--:R-:W-:Y:S01]  /*3060*/  FADD.FTZ R8, R40, R35 ;  /* 0x0000002328087221 */ /* 0x008fe20000010000 */
[----:B------:R-:W-:Y:S01]  /*3070*/  FADD.FTZ R35, R171, R12 ;  /* 0x0000000cab237221 */ /* 0x000fe20000010000 */
[----:B------:R-:W-:-:S03]  /*3080*/  F2FP.F16.F32.PACK_AB R171, R116, R171 ;  /* 0x000000ab74ab723e */ /* 0x000fc600000000ff */
[----:B------:R-:W-:Y:S01]  /*3090*/  FADD.FTZ R35, R116, R35 ;  /* 0x0000002374237221 */ /* 0x000fe20000010000 */
[----:B------:R-:W-:Y:S01]  /*30a0*/  IMAD.MOV.U32 R116, RZ, RZ, R151 ;  /* 0x000000ffff747224 */ /* 0x000fe200078e0097 */
[----:B------:R-:W2:Y:S01]  /*30b0*/  MUFU.EX2 R21, R20 ;  /* 0x0000001400157308 */ /* 0x000ea20000000800 */
[C---:B0-----:R-:W-:Y:S01]  /*30c0*/  FADD.FTZ R7, R19.reuse, R8 ;  /* 0x0000000813077221 */ /* 0x041fe20000010000 */
[----:B------:R-:W-:Y:S01]  /*30d0*/  FADD.FTZ R12, R118, R35 ;  /* 0x00000023760c7221 */ /* 0x000fe20000010000 */
[----:B------:R-:W-:-:S03]  /*30e0*/  F2FP.F16.F32.PACK_AB R172, R19, R40 ;  /* 0x0000002813ac723e */ /* 0x000fc600000000ff */
[C---:B------:R-:W-:Y:S01]  /*30f0*/  FADD.FTZ R37, R153.reuse, R12 ;  /* 0x0000000c99257221 */ /* 0x040fe20000010000 */
[----:B------:R-:W-:Y:S01]  /*3100*/  F2FP.F16.F32.PACK_AB R153, R153, R118 ;  /* 0x000000769999723e */ /* 0x000fe200000000ff */
[----:B------:R-:W0:Y:S01]  /*3110*/  MUFU.EX2 R48, R48 ;  /* 0x0000003000307308 */ /* 0x000e220000000800 */
[----:B-1----:R-:W-:Y:S01]  /*3120*/  FADD.FTZ R8, R44, R7 ;  /* 0x000000072c087221 */ /* 0x002fe20000010000 */
[----:B------:R-:W-:-:S06]  /*3130*/  IMAD.MOV.U32 R118, RZ, RZ, R151 ;  /* 0x000000ffff767224 */ /* 0x000fcc00078e0097 */
[----:B------:R-:W1:Y:S01]  /*3140*/  MUFU.EX2 R122, R122 ;  /* 0x0000007a007a7308 */ /* 0x000e620000000800 */
[C---:B--2---:R-:W-:Y:S01]  /*3150*/  FADD.FTZ R7, R21.reuse, R8 ;  /* 0x0000000815077221 */ /* 0x044fe20000010000 */
[----:B------:R-:W-:-:S06]  /*3160*/  F2FP.F16.F32.PACK_AB R174, R21, R44 ;  /* 0x0000002c15ae723e */ /* 0x000fcc00000000ff */
[----:B------:R-:W2:Y:S01]  /*3170*/  MUFU.EX2 R23, R22 ;  /* 0x0000001600177308 */ /* 0x000ea20000000800 */
[----:B0-----:R-:W-:-:S07]  /*3180*/  FADD.FTZ R8, R48, R7 ;  /* 0x0000000730087221 */ /* 0x001fce0000010000 */
[----:B------:R0:W3:Y:S01]  /*3190*/  MUFU.EX2 R155, R124 ;  /* 0x0000007c009b7308 */ /* 0x0000e20000000800 */
[----:B-1----:R-:W-:-:S07]  /*31a0*/  FADD.FTZ R12, R122, R37 ;  /* 0x000000257a0c7221 */ /* 0x002fce0000010000 */
[----:B------:R-:W1:Y:S01]  /*31b0*/  MUFU.EX2 R52, R52 ;  /* 0x0000003400347308 */ /* 0x000e620000000800 */
[C---:B--2---:R-:W-:Y:S01]  /*31c0*/  FADD.FTZ R7, R23.reuse, R8 ;  /* 0x0000000817077221 */ /* 0x044fe20000010000 */
[----:B------:R-:W-:Y:S02]  /*31d0*/  F2FP.F16.F32.PACK_AB R168, R23, R48 ;  /* 0x0000003017a8723e */ /* 0x000fe400000000ff */
[----:B0-----:R-:W-:-:S04]  /*31e0*/  MOV R124, R151 ;  /* 0x00000097007c7202 */ /* 0x001fc80000000f00 */
[----:B------:R-:W0:Y:S01]  /*31f0*/  MUFU.EX2 R126, R126 ;  /* 0x0000007e007e7308 */ /* 0x000e220000000800 */
[C---:B---3--:R-:W-:Y:S01]  /*3200*/  FADD.FTZ R37, R155.reuse, R12 ;  /* 0x0000000c9b257221 */ /* 0x048fe20000010000 */
[----:B------:R-:W-:Y:S01]  /*3210*/  F2FP.F16.F32.PACK_AB R155, R155, R122 ;  /* 0x0000007a9b9b723e */ /* 0x000fe200000000ff */
[----:B------:R-:W-:-:S05]  /*3220*/  IMAD.MOV.U32 R122, RZ, RZ, R151 ;  /* 0x000000ffff7a7224 */ /* 0x000fca00078e0097 */
[----:B------:R-:W2:Y:S01]  /*3230*/  MUFU.EX2 R27, R26 ;  /* 0x0000001a001b7308 */ /* 0x000ea20000000800 */
[----:B-1----:R-:W-:-:S07]  /*3240*/  FADD.FTZ R8, R52, R7 ;  /* 0x0000000734087221 */ /* 0x002fce0000010000 */
[----:B------:R1:W3:Y:S01]  /*3250*/  MUFU.EX2 R157, R128 ;  /* 0x00000080009d7308 */ /* 0x0002e20000000800 */
[----:B0-----:R-:W-:-:S07]  /*3260*/  FADD.FTZ R12, R126, R37 ;  /* 0x000000257e0c7221 */ /* 0x001fce0000010000 */
[----:B------:R-:W0:Y:S01]  /*3270*/  MUFU.EX2 R56, R56 ;  /* 0x0000003800387308 */ /* 0x000e220000000800 */
[C---:B--2---:R-:W-:Y:S01]  /*3280*/  FADD.FTZ R7, R27.reuse, R8 ;  /* 0x000000081b077221 */ /* 0x044fe20000010000 */
[----:B------:R-:W-:Y:S01]  /*3290*/  F2FP.F16.F32.PACK_AB R170, R27, R52 ;  /* 0x000000341baa723e */ /* 0x000fe200000000ff */
[----:B-1----:R-:W-:-:S05]  /*32a0*/  IMAD.MOV.U32 R128, RZ, RZ, R151 ;  /* 0x000000ffff807224 */ /* 0x002fca00078e0097 */
[----:B------:R-:W1:Y:S01]  /*32b0*/  MUFU.EX2 R130, R130 ;  /* 0x0000008200827308 */ /* 0x000e620000000800 */
[C---:B---3--:R-:W-:Y:S01]  /*32c0*/  FADD.FTZ R37, R157.reuse, R12 ;  /* 0x0000000c9d257221 */ /* 0x048fe20000010000 */
[----:B------:R-:W-:Y:S01]  /*32d0*/  F2FP.F16.F32.PACK_AB R157, R157, R126 ;  /* 0x0000007e9d9d723e */ /* 0x000fe200000000ff */
[----:B------:R-:W-:-:S05]  /*32e0*/  IMAD.MOV.U32 R126, RZ, RZ, R151 ;  /* 0x000000ffff7e7224 */ /* 0x000fca00078e0097 */
[----:B------:R-:W2:Y:S01]  /*32f0*/  MUFU.EX2 R29, R30 ;  /* 0x0000001e001d7308 */ /* 0x000ea20000000800 */
[----:B0-----:R-:W-:-:S07]  /*3300*/  FADD.FTZ R8, R56, R7 ;  /* 0x0000000738087221 */ /* 0x001fce0000010000 */
[----:B------:R0:W3:Y:S01]  /*3310*/  MUFU.EX2 R159, R132 ;  /* 0x00000084009f7308 */ /* 0x0000e20000000800 */
[----:B-1----:R-:W-:-:S07]  /*3320*/  FADD.FTZ R12, R130, R37 ;  /* 0x00000025820c7221 */ /* 0x002fce0000010000 */
[----:B------:R-:W1:Y:S01]  /*3330*/  MUFU.EX2 R60, R60 ;  /* 0x0000003c003c7308 */ /* 0x000e620000000800 */
[C---:B--2---:R-:W-:Y:S01]  /*3340*/  FADD.FTZ R7, R29.reuse, R8 ;  /* 0x000000081d077221 */ /* 0x044fe20000010000 */
[----:B------:R-:W-:Y:S01]  /*3350*/  F2FP.F16.F32.PACK_AB R152, R29, R56 ;  /* 0x000000381d98723e */ /* 0x000fe200000000ff */
[----:B0-----:R-:W-:-:S05]  /*3360*/  IMAD.MOV.U32 R132, RZ, RZ, R151 ;  /* 0x000000ffff847224 */ /* 0x001fca00078e0097 */
        /* <DEDUP_REMOVED lines=26> */
[----:B------:R-:W-:-:S06]  /*3510*/  F2FP.F16.F32.PACK_AB R163, R163, R78 ;  /* 0x0000004ea3a3723e */ /* 0x000fcc00000000ff */
        /* <DEDUP_REMOVED lines=14> */
[----:B------:R-:W0:Y:S01]  /*3600*/  MUFU.EX2 R76, R76 ;  /* 0x0000004c004c7308 */ /* 0x000e220000000800 */
[----:B-1----:R-:W-:-:S07]  /*3610*/  FADD.FTZ R12, R144, R41 ;  /* 0x00000029900c7221 */ /* 0x002fce0000010000 */
[----:B------:R-:W1:Y:S01]  /*3620*/  MUFU.EX2 R37, R82 ;  /* 0x0000005200257308 */ /* 0x000e620000000800 */
[C---:B--2---:R-:W-:Y:S01]  /*3630*/  FADD.FTZ R41, R9.reuse, R8 ;  /* 0x0000000809297221 */ /* 0x044fe20000010000 */
[----:B------:R-:W-:Y:S01]  /*3640*/  F2FP.F16.F32.PACK_AB R160, R9, R72 ;  /* 0x0000004809a0723e */ /* 0x000fe200000000ff */
[----:B------:R-:W-:-:S05]  /*3650*/  IMAD.MOV.U32 R9, RZ, RZ, RZ ;  /* 0x000000ffff097224 */ /* 0x000fca00078e00ff */
[----:B------:R-:W2:Y:S01]  /*3660*/  MUFU.EX2 R80, R80 ;  /* 0x0000005000507308 */ /* 0x000ea20000000800 */
[----:B0-----:R-:W-:-:S07]  /*3670*/  FADD.FTZ R8, R76, R41 ;  /* 0x000000294c087221 */ /* 0x001fce0000010000 */
[----:B------:R-:W0:Y:S01]  /*3680*/  MUFU.EX2 R39, R86 ;  /* 0x0000005600277308 */ /* 0x000e220000000800 */
[C---:B-1----:R-:W-:Y:S01]  /*3690*/  FADD.FTZ R13, R37.reuse, R8 ;  /* 0x00000008250d7221 */ /* 0x042fe20000010000 */
[----:B------:R-:W-:-:S06]  /*36a0*/  F2FP.F16.F32.PACK_AB R162, R37, R76 ;  /* 0x0000004c25a2723e */ /* 0x000fcc00000000ff */
[----:B------:R-:W1:Y:S01]  /*36b0*/  MUFU.EX2 R84, R84 ;  /* 0x0000005400547308 */ /* 0x000e620000000800 */
[----:B--2---:R-:W-:-:S07]  /*36c0*/  FADD.FTZ R8, R80, R13 ;  /* 0x0000000d50087221 */ /* 0x004fce0000010000 */
[----:B------:R2:W3:Y:S01]  /*36d0*/  MUFU.EX2 R167, R146 ;  /* 0x0000009200a77308 */ /* 0x0004e20000000800 */
[C---:B0-----:R-:W-:Y:S01]  /*36e0*/  FADD.FTZ R13, R39.reuse, R8 ;  /* 0x00000008270d7221 */ /* 0x041fe20000010000 */
[----:B------:R-:W-:-:S06]  /*36f0*/  F2FP.F16.F32.PACK_AB R164, R39, R80 ;  /* 0x0000005027a4723e */ /* 0x000fcc00000000ff */
[----:B------:R0:W4:Y:S01]  /*3700*/  MUFU.EX2 R11, R88 ;  /* 0x00000058000b7308 */ /* 0x0001220000000800 */
[----:B-1----:R-:W-:Y:S01]  /*3710*/  FADD.FTZ R8, R84, R13 ;  /* 0x0000000d54087221 */ /* 0x002fe20000010000 */
[----:B------:R-:W-:Y:S02]  /*3720*/  VIADD R13, R17, 0xfffffffe ;  /* 0xfffffffe110d7836 */ /* 0x000fe40000000000 */
[----:B--2---:R-:W-:-:S03]  /*3730*/  IMAD.MOV.U32 R146, RZ, RZ, R151 ;  /* 0x000000ffff927224 */ /* 0x004fc600078e0097 */
[----:B------:R-:W-:Y:S01]  /*3740*/  ISETP.GE.AND P2, PT, R13, R2, PT ;  /* 0x000000020d00720c */ /* 0x000fe20003f46270 */
[C---:B---3--:R-:W-:Y:S01]  /*3750*/  FADD.FTZ R7, R167.reuse, R12 ;  /* 0x0000000ca7077221 */ /* 0x048fe20000010000 */
[----:B------:R-:W-:Y:S01]  /*3760*/  F2FP.F16.F32.PACK_AB R167, R167, R144 ;  /* 0x00000090a7a7723e */ /* 0x000fe200000000ff */
[----:B------:R-:W-:Y:S02]  /*3770*/  IMAD.MOV.U32 R12, RZ, RZ, 0x3f800000 ;  /* 0x3f800000ff0c7424 */ /* 0x000fe400078e00ff */
[--C-:B------:R-:W-:Y:S02]  /*3780*/  IMAD.MOV.U32 R144, RZ, RZ, R151.reuse ;  /* 0x000000ffff907224 */ /* 0x100fe400078e0097 */
[----:B0-----:R-:W-:Y:S02]  /*3790*/  IMAD.MOV.U32 R88, RZ, RZ, R151 ;  /* 0x000000ffff587224 */ /* 0x001fe400078e0097 */
[C---:B----4-:R-:W-:Y:S01]  /*37a0*/  FADD.FTZ R8, R11.reuse, R8 ;  /* 0x000000080b087221 */ /* 0x050fe20000010000 */
[----:B------:R-:W-:-:S02]  /*37b0*/  F2FP.F16.F32.PACK_AB R166, R11, R84 ;  /* 0x000000540ba6723e */ /* 0x000fc400000000ff */
[----:B------:R-:W-:Y:S01]  /*37c0*/  MOV R11, 0x3f800000 ;  /* 0x3f800000000b7802 */ /* 0x000fe20000000f00 */
[----:B------:R-:W-:Y:S06]  /*37d0*/  @!P2 BRA `(.L_x_19) ;  /* 0x0000002000b0a947 */ /* 0x000fec0003800000 */
[----:B------:R-:W-:Y:S01]  /*37e0*/  IMAD.MOV.U32 R15, RZ, RZ, R10 ;  /* 0x000000ffff0f7224 */ /* 0x000fe200078e000a */
[----:B------:R-:W-:Y:S01]  /*37f0*/  CS2R R150, SRZ ;  /* 0x0000000000967805 */ /* 0x000fe2000001ff00 */
[----:B------:R-:W-:Y:S01]  /*3800*/  IMAD.MOV.U32 R17, RZ, RZ, R6 ;  /* 0x000000ffff117224 */ /* 0x000fe200078e0006 */
[----:B------:R-:W-:Y:S01]  /*3810*/  CS2R R146, SRZ ;  /* 0x0000000000927805 */ /* 0x000fe2000001ff00 */
[----:B------:R-:W-:Y:S01]  /*3820*/  IMAD.MOV.U32 R14, RZ, RZ, RZ ;  /* 0x000000ffff0e7224 */ /* 0x000fe200078e00ff */
[----:B------:R-:W-:Y:S01]  /*3830*/  CS2R R142, SRZ ;  /* 0x00000000008e7805 */ /* 0x000fe2000001ff00 */
[----:B------:R-:W-:Y:S01]  /*3840*/  IMAD.MOV.U32 R12, RZ, RZ, 0x3f800000 ;  /* 0x3f800000ff0c7424 */ /* 0x000fe200078e00ff */
        /* <DEDUP_REMOVED lines=28> */
[----:B------:R-:W-:Y:S01]  /*3a10*/  CS2R R88, SRZ ;  /* 0x0000000000587805 */ /* 0x000fe2000001ff00 */
[----:B------:R-:W-:-:S06]  /*3a20*/  UMOV UR37, URZ ;  /* 0x0000003f00257c82 */ /* 0x000fcc0008000000 */
.L_x_28:
[----:B------:R-:W-:-:S04]  /*3a30*/  UIADD3 UR6, UR37, 0x1, URZ ;  /* 0x0000000125067890 */ /* 0x000fc8000fffe03f */
[----:B------:R-:W-:-:S04]  /*3a40*/  UISETP.NE.AND UP0, UPT, UR6, 0x2, UPT ;  /* 0x000000020600788c */ /* 0x000fc8000bf05270 */
[----:B------:R-:W-:Y:S02]  /*3a50*/  USEL UR7, URZ, 0x1, UP0 ;  /* 0x000000013f077887 */ /* 0x000fe40008000000 */
[----:B------:R-:W-:-:S04]  /*3a60*/  USEL UR6, UR6, URZ, UP0 ;  /* 0x0000003f06067287 */ /* 0x000fc80008000000 */
[----:B------:R-:W-:Y:S02]  /*3a70*/  LOP3.LUT R9, R14, UR7, RZ, 0x3c, !PT ;  /* 0x000000070e097c12 */ /* 0x000fe4000f8e3cff */
[----:B------:R-:W-:Y:S01]  /*3a80*/  IMAD.U32 R0, RZ, RZ, UR6 ;  /* 0x00000006ff007e24 */ /* 0x000fe2000f8e00ff */
[----:B------:R-:W-:Y:S06]  /*3a90*/  @!P0 BRA `(.L_x_20) ;  /* 0x0000000000048947 */ /* 0x000fec0003800000 */
[----:B------:R-:W-:Y:S01]  /*3aa0*/  BPT.TRAP 0x1 ;  /* 0x000000040000795c */ /* 0x000fe20000300000 */
.L_x_20:
[----:B------:R-:W-:Y:S01]  /*3ab0*/  ULEA UR39, UR6, UR36, 0x3 ;  /* 0x0000002406277291 */ /* 0x000fe2000f8e183f */
[----:B------:R-:W-:-:S08]  /*3ac0*/  SHF.L.U32 R3, R9, 0x1f, RZ ;  /* 0x0000001f09037819 */ /* 0x000fd000000006ff */
[----:B------:R0:W1:Y:S01]  /*3ad0*/  SYNCS.PHASECHK.TRANS64.TRYWAIT P2, [UR39+0x34830], R3 ;  /* 0x03483003ff0075a7 */ /* 0x0000620008040167 */
[----:B------:R-:W-:Y:S05]  /*3ae0*/  @!P0 BRA `(.L_x_21) ;  /* 0x0000000000048947 */ /* 0x000fea0003800000 */
[----:B------:R-:W-:Y:S01]  /*3af0*/  BPT.TRAP 0x1 ;  /* 0x000000040000795c */ /* 0x000fe20000300000 */
.L_x_21:
[----:B-1----:R-:W-:Y:S05]  /*3b00*/  @P2 BRA `(.L_x_22) ;  /* 0x0000000000082947 */ /* 0x002fea0003800000 */
[----:B------:R-:W1:Y:S02]  /*3b10*/  SYNCS.PHASECHK.TRANS64.TRYWAIT P2, [UR39+0x34830], R3 ;  /* 0x03483003ff0075a7 */ /* 0x000e640008040167 */
[----:B-1----:R-:W-:Y:S05]  /*3b20*/  @!P2 BRA `(.L_x_23) ;  /* 0x0000008000e0a947 */ /* 0x002fea0003800000 */
.L_x_22:
[----:B------:R-:W-:Y:S01]  /*3b30*/  R2UR UR58, R0 ;  /* 0x00000000003a72ca */ /* 0x000fe200000e0000 */
[----:B------:R-:W-:Y:S01]  /*3b40*/  WARPGROUP.ARRIVE ;  /* 0x00000000000079c5 */ /* 0x000fe20000000000 */
[----:B------:R-:W-:Y:S01]  /*3b50*/  R2UR UR56, R4 ;  /* 0x00000000043872ca */ /* 0x000fe200000e0000 */
[----:B------:R-:W-:Y:S01]  /*3b60*/  UMOV UR59, 0x40000040 ;  /* 0x40000040003b7882 */ /* 0x000fe20000000000 */
[----:B------:R-:W-:Y:S01]  /*3b70*/  R2UR UR57, R5 ;  /* 0x00000000053972ca */ /* 0x000fe200000e0000 */
[----:B------:R-:W-:Y:S01]  /*3b80*/  UMOV UR7, 0x40000040 ;  /* 0x4000004000077882 */ /* 0x000fe20000000000 */
[----:B------:R-:W-:Y:S01]  /*3b90*/  UMOV UR11, 0x40000040 ;  /* 0x40000040000b7882 */ /* 0x000fe20000000000 */
[----:B------:R-:W-:Y:S01]  /*3ba0*/  UMOV UR15, 0x40000040 ;  /* 0x40000040000f7882 */ /* 0x000fe20000000000 */
[----:B------:R-:W-:Y:S01]  /*3bb0*/  UMOV UR19, 0x40000040 ;  /* 0x4000004000137882 */ /* 0x000fe20000000000 */
[----:B------:R-:W-:Y:S01]  /*3bc0*/  UMOV UR23, 0x40000040 ;  /* 0x4000004000177882 */ /* 0x000fe20000000000 */
[----:B------:R-:W-:Y:S01]  /*3bd0*/  UMOV UR27, 0x40000040 ;  /* 0x40000040001b7882 */ /* 0x000fe20000000000 */
[----:B------:R-:W-:Y:S01]  /*3be0*/  UMOV UR31, 0x40000040 ;  /* 0x40000040001f7882 */ /* 0x000fe20000000000 */
[----:B------:R-:W-:Y:S01]  /*3bf0*/  UMOV UR35, 0x40000040 ;  /* 0x4000004000237882 */ /* 0x000fe20000000000 */
[----:B------:R-:W-:Y:S01]  /*3c00*/  UIMAD UR58, UR58, 0xc00, UR38 ;  /* 0x00000c003a3a78a4 */ /* 0x000fe2000f8e0226 */
[-C--:B------:R-:W-:Y:S01]  /*3c10*/  FMUL.FTZ R88, R88, R11.reuse ;  /* 0x0000000b58587220 */ /* 0x080fe20000410000 */
[----:B------:R-:W-:Y:S01]  /*3c20*/  UMOV UR47, 0x40000040 ;  /* 0x40000040002f7882 */ /* 0x000fe20000000000 */
[----:B------:R-:W-:Y:S01]  /*3c30*/  UMOV UR51, 0x40000040 ;  /* 0x4000004000337882 */ /* 0x000fe20000000000 */
[----:B------:R-:W-:Y:S01]  /*3c40*/  UIADD3 UR6, UR58, 0x2, URZ ;  /* 0x000000023a067890 */ /* 0x000fe2000fffe03f */
[-C--:B------:R-:W-:Y:S01]  /*3c50*/  FMUL.FTZ R89, R89, R11.reuse ;  /* 0x0000000b59597220 */ /* 0x080fe20000410000 */
[----:B------:R-:W-:Y:S01]  /*3c60*/  UIADD3 UR10, UR58, 0x4, URZ ;  /* 0x000000043a0a7890 */ /* 0x000fe2000fffe03f */
[----:B------:R-:W-:Y:S01]  /*3c70*/  FMUL.FTZ R92, R92, R11 ;  /* 0x0000000b5c5c7220 */ /* 0x000fe20000410000 */
[----:B------:R-:W-:-:S02]  /*3c80*/  UIADD3 UR14, UR58, 0x6, URZ ;  /* 0x000000063a0e7890 */ /* 0x000fc4000fffe03f */
[----:B------:R-:W-:Y:S01]  /*3c90*/  HGMMA.64x128x16.F32 R24, gdesc[UR56], RZ, !UPT, gsb0 ;  /* 0x01e00000381879f0 */ /* 0x000fe2000c0008ff */
[----:B------:R-:W-:Y:S01]  /*3ca0*/  UIADD3 UR18, UR58, 0x400, URZ ;  /* 0x000004003a127890 */ /* 0x000fe2000fffe03f */
[-C--:B------:R-:W-:Y:S01]  /*3cb0*/  FMUL.FTZ R93, R93, R11.reuse ;  /* 0x0000000b5d5d7220 */ /* 0x080fe20000410000 */
        /* <DEDUP_REMOVED lines=14> */
[----:B------:R-:W-:Y:S01]  /*3da0*/  UMOV UR55, 0x40000040 ;  /* 0x4000004000377882 */ /* 0x000fe20000000000 */
[-C--:B------:R-:W-:Y:S01]  /*3db0*/  FMUL.FTZ R109, R109, R11.reuse ;  /* 0x0000000b6d6d7220 */ /* 0x080fe20000410000 */
        /* <DEDUP_REMOVED lines=19> */
[----:B------:R-:W-:Y:S01]  /*3ef0*/  FMUL.FTZ R149, R149, R11 ;  /* 0x0000000b95957220 */ /* 0x000fe20000410000 */
        /* <DEDUP_REMOVED lines=32> */
[----:B------:R-:W-:-:S02]  /*4100*/  WARPGROUP.DEPBAR.LE gsb0, 0x0 ;  /* 0x00008000000079c5 */ /* 0x000fc40000010000 */
        /* <DEDUP_REMOVED lines=33> */
[----:B------:R-:W-:Y:S05]  /*4320*/  @!P0 BRA `(.L_x_24) ;  /* 0x0000000000048947 */ /* 0x000fea0003800000 */
[----:B------:R-:W-:Y:S01]  /*4330*/  BPT.TRAP 0x1 ;  /* 0x000000040000795c */ /* 0x000fe20000300000 */
.L_x_24:
[----:B------:R-:W-:Y:S01]  /*4340*/  ULEA UR7, UR37, UR36, 0x3 ;  /* 0x0000002425077291 */ /* 0x000fe2000f8e183f */
[----:B01----:R-:W-:-:S08]  /*4350*/  SHF.L.U32 R3, R14, 0x1f, RZ ;  /* 0x0000001f0e037819 */ /* 0x003fd000000006ff */
[----:B------:R0:W1:Y:S01]  /*4360*/  SYNCS.PHASECHK.TRANS64.TRYWAIT P2, [UR7+0x34850], R3 ;  /* 0x03485003ff0075a7 */ /* 0x0000620008040147 */
[----:B------:R-:W-:Y:S05]  /*4370*/  @!P0 BRA `(.L_x_25) ;  /* 0x0000000000048947 */ /* 0x000fea0003800000 */
[----:B------:R-:W-:Y:S01]  /*4380*/  BPT.TRAP 0x1 ;  /* 0x000000040000795c */ /* 0x000fe20000300000 */
.L_x_25:
[----:B-1----:R-:W-:Y:S05]  /*4390*/  @P2 BRA `(.L_x_26) ;  /* 0x0000000000082947 */ /* 0x002fea0003800000 */
[----:B------:R-:W1:Y:S02]  /*43a0*/  SYNCS.PHASECHK.TRANS64.TRYWAIT P2, [UR7+0x34850], R3 ;  /* 0x03485003ff0075a7 */ /* 0x000e640008040147 */
[----:B-1----:R-:W-:Y:S05]  /*43b0*/  @!P2 BRA `(.L_x_27) ;  /* 0x0000007800d4a947 */ /* 0x002fea0003800000 */
.L_x_26:
[----:B------:R-:W-:Y:S01]  /*43c0*/  UIADD3 UR6, UR36, 0x400, URZ ;  /* 0x0000040024067890 */ /* 0x000fe2000fffe03f */
[----:B------:R-:W-:Y:S01]  /*43d0*/  WARPGROUP.ARRIVE ;  /* 0x00000000000079c5 */ /* 0x000fe20000000000 */
[----:B------:R-:W-:Y:S01]  /*43e0*/  UMOV UR11, 0x40000040 ;  /* 0x40000040000b7882 */ /* 0x000fe20000000000 */
[----:B-1----:R-:W-:Y:S01]  /*43f0*/  FMNMX.FTZ R6, R24, R17, !PT ;  /* 0x0000001118067209 */ /* 0x002fe20007810000 */
[----:B------:R-:W-:Y:S01]  /*4400*/  USHF.R.U32.HI UR6, URZ, 0x4, UR6 ;  /* 0x000000043f067899 */ /* 0x000fe20008011606 */
[C---:B------:R-:W-:Y:S01]  /*4410*/  ISETP.GT.AND P2, PT, R13.reuse, R2, PT ;  /* 0x000000020d00720c */ /* 0x040fe20003f44270 */
[----:B------:R-:W-:Y:S01]  /*4420*/  VIADD R13, R13, 0xffffffff ;  /* 0xffffffff0d0d7836 */ /* 0x000fe20000000000 */
[----:B0-----:R-:W-:Y:S01]  /*4430*/  FMNMX.FTZ R3, R25, R6, !PT ;  /* 0x0000000619037209 */ /* 0x001fe20007810000 */
[----:B------:R-:W-:-:S03]  /*4440*/  ULOP3.LUT UR6, UR6, 0x3fff, URZ, 0xc0, !UPT ;  /* 0x00003fff06067892 */ /* 0x000fc6000f8ec03f */
[----:B------:R-:W-:Y:S01]  /*4450*/  FMNMX.FTZ R6, R28, R3, !PT ;  /* 0x000000031c067209 */ /* 0x000fe20007810000 */
[----:B------:R-:W-:-:S03]  /*4460*/  ULOP3.LUT UR6, UR6, 0x4000000, URZ, 0xfc, !UPT ;  /* 0x0400000006067892 */ /* 0x000fc6000f8efc3f */
[----:B------:R-:W-:Y:S01]  /*4470*/  FMNMX.FTZ R3, R29, R6, !PT ;  /* 0x000000061d037209 */ /* 0x000fe20007810000 */
[----:B------:R-:W-:Y:S01]  /*4480*/  ULEA UR6, UR37, UR6, 0xb ;  /* 0x0000000625067291 */ /* 0x000fe2000f8e583f */
[----:B------:R-:W-:Y:S02]  /*4490*/  R2UR UR37, R0 ;  /* 0x00000000002572ca */ /* 0x000fe400000e0000 */
[----:B------:R-:W-:-:S04]  /*44a0*/  FMNMX.FTZ R6, R32, R3, !PT ;  /* 0x0000000320067209 */ /* 0x000fc80007810000 */
[----:B------:R-:W-:Y:S01]  /*44b0*/  UMOV UR10, UR6 ;  /* 0x00000006000a7c82 */ /* 0x000fe20008000000 */
[----:B------:R-:W-:Y:S01]  /*44c0*/  FMNMX.FTZ R3, R33, R6, !PT ;  /* 0x0000000621037209 */ /* 0x000fe20007810000 */
[----:B------:R-:W-:Y:S01]  /*44d0*/  HGMMA.64x128x16.F32 R88, R180, gdesc[UR8].tnspB, R88, gsb0 ;  /* 0x41e00008b4587df0 */ /* 0x000fe20008000858 */
[----:B------:R-:W-:Y:S01]  /*44e0*/  UIADD3 UR10, UR6, 0x80, URZ ;  /* 0x00000080060a7890 */ /* 0x000fe2000fffe03f */
[----:B------:R-:W-:Y:S01]  /*44f0*/  UMOV UR11, 0x40000040 ;  /* 0x40000040000b7882 */ /* 0x000fe20000000000 */
[----:B------:R-:W-:-:S04]  /*4500*/  FMNMX.FTZ R6, R36, R3, !PT ;  /* 0x0000000324067209 */ /* 0x000fc80007810000 */
        /* <DEDUP_REMOVED lines=24> */
[----:B------:R-:W-:-:S05]  /*4690*/  FMNMX.FTZ R10, R85, R6, !PT ;  /* 0x00000006550a7209 */ /* 0x000fca0007810000 */
[----:B------:R-:W0:Y:S02]  /*46a0*/  SHFL.BFLY PT, R3, R10, 0x2, 0x1f ;  /* 0x0c401f000a037f89 */ /* 0x000e2400000e0000 */
[----:B0-----:R-:W-:Y:S02]  /*46b0*/  FMNMX.FTZ R14, R10, R3, !PT ;  /* 0x000000030a0e7209 */ /* 0x001fe40007810000 */
[----:B------:R-:W0:Y:S01]  /*46c0*/  LDC R3, c[0x0][0x988] ;  /* 0x00026200ff037b82 */ /* 0x000e220000000800 */
[----:B------:R-:W-:Y:S02]  /*46d0*/  FMNMX.FTZ R10, R26, R15, !PT ;  /* 0x0000000f1a0a7209 */ /* 0x000fe40007810000 */
[----:B------:R-:W1:Y:S02]  /*46e0*/  SHFL.BFLY PT, R11, R14, 0x1, 0x1f ;  /* 0x0c201f000e0b7f89 */ /* 0x000e6400000e0000 */
[----:B------:R-:W-:Y:S01]  /*46f0*/  FMNMX.FTZ R21, R27, R10, !PT ;  /* 0x0000000a1b157209 */ /* 0x000fe20007810000 */
[----:B------:R-:W-:-:S02]  /*4700*/  WARPGROUP.DEPBAR.LE gsb0, 0x0 ;  /* 0x00008000000079c5 */ /* 0x000fc40000010000 */
[----:B------:R-:W-:Y:S01]  /*4710*/  WARPGROUP.ARRIVE ;  /* 0x00000000000079c5 */ /* 0x000fe20000000000 */
[----:B------:R-:W-:-:S04]  /*4720*/  FMNMX.FTZ R10, R30, R21, !PT ;  /* 0x000000151e0a7209 */ /* 0x000fc80007810000 */
[----:B------:R-:W-:Y:S01]  /*4730*/  FMNMX.FTZ R23, R31, R10, !PT ;  /* 0x0000000a1f177209 */ /* 0x000fe20007810000 */
[----:B------:R-:W-:Y:S01]  /*4740*/  HGMMA.64x128x16.F32 R88, R176, gdesc[UR8].tnspB, R88, gsb0 ;  /* 0x41e00008b0587df0 */ /* 0x000fe20008000858 */
[----:B------:R-:W-:Y:S01]  /*4750*/  UIADD3 UR10, UR6, 0x100, URZ ;  /* 0x00000100060a7890 */ /* 0x000fe2000fffe03f */
[----:B------:R-:W-:Y:S01]  /*4760*/  UMOV UR11, 0x40000040 ;  /* 0x40000040000b7882 */ /* 0x000fe20000000000 */
[----:B------:R-:W-:-:S04]  /*4770*/  FMNMX.FTZ R10, R34, R23, !PT ;  /* 0x00000017220a7209 */ /* 0x000fc80007810000 */
[----:B------:R-:W-:Y:S02]  /*4780*/  FMNMX.FTZ R23, R35, R10, !PT ;  /* 0x0000000a23177209 */ /* 0x000fe40007810000 */
[----:B-1----:R-:W-:Y:S02]  /*4790*/  FMNMX.FTZ R6, R14, R11, !PT ;  /* 0x0000000b0e067209 */ /* 0x002fe40007810000 */
[----:B------:R-:W-:-:S03]  /*47a0*/  FMNMX.FTZ R10, R38, R23, !PT ;  /* 0x00000017260a7209 */ /* 0x000fc60007810000 */
[----:B------:R-:W-:-:S04]  /*47b0*/  FADD.FTZ R12, -R6, R17 ;  /* 0x00000011060c7221 */ /* 0x000fc80000010100 */
[-C--:B0-----:R-:W-:Y:S01]  /*47c0*/  FMUL.FTZ R11, R12, R3.reuse ;  /* 0x000000030c0b7220 */ /* 0x081fe20000410000 */
[----:B------:R-:W-:-:S04]  /*47d0*/  FMUL.FTZ R12, R6, R3 ;  /* 0x00000003060c7220 */ /* 0x000fc80000410000 */
[-CC-:B------:R-:W-:Y:S01]  /*47e0*/  FFMA.FTZ R17, R25, R3.reuse, -R12.reuse ;  /* 0x0000000319117223 */ /* 0x180fe2000001080c */
[----:B------:R-:W-:Y:S01]  /*47f0*/  FMNMX.FTZ R25, R39, R10, !PT ;  /* 0x0000000a27197209 */ /* 0x000fe20007810000 */
[-CC-:B------:R-:W-:Y:S01]  /*4800*/  FFMA.FTZ R19, R29, R3.reuse, -R12.reuse ;  /* 0x000000031d137223 */ /* 0x180fe2000001080c */
[-CC-:B------:R-:W-:Y:S01]  /*4810*/  FFMA.FTZ R21, R33, R3.reuse, -R12.reuse ;  /* 0x0000000321157223 */ /* 0x180fe2000001080c */
[--C-:B------:R-:W-:Y:S01]  /*4820*/  FFMA.FTZ R23, R37, R3, -R12.reuse ;  /* 0x0000000325177223 */ /* 0x100fe2000001080c */
[----:B------:R-:W-:Y:S01]  /*4830*/  FMNMX.FTZ R10, R42, R25, !PT ;  /* 0x000000192a0a7209 */ /* 0x000fe20007810000 */
[-CC-:B------:R-:W-:Y:S01]  /*4840*/  FFMA.FTZ R180, R24, R3.reuse, -R12.reuse ;  /* 0x0000000318b47223 */ /* 0x180fe2000001080c */
[-CC-:B------:R-:W-:Y:S01]  /*4850*/  FFMA.FTZ R182, R28, R3.reuse, -R12.reuse ;  /* 0x000000031cb67223 */ /* 0x180fe2000001080c */
[-CC-:B------:R-:W-:Y:S01]  /*4860*/  FFMA.FTZ R14, R72, R3.reuse, -R12.reuse ;  /* 0x00000003480e7223 */ /* 0x180fe2000001080c */
[----:B------:R-:W-:Y:S01]  /*4870*/  FMNMX.FTZ R25, R43, R10, !PT ;  /* 0x0000000a2b197209 */ /* 0x000fe20007810000 */
[-CC-:B------:R-:W-:Y:S01]  /*4880*/  FFMA.FTZ R18, R76, R3.reuse, -R12.reuse ;  /* 0x000000034c127223 */ /* 0x180fe2000001080c */
[-CC-:B------:R-:W-:Y:S01]  /*4890*/  FFMA.FTZ R20, R80, R3.reuse, -R12.reuse ;  /* 0x0000000350147223 */ /* 0x180fe2000001080c */
[--C-:B------:R-:W-:Y:S01]  /*48a0*/  FFMA.FTZ R84, R84, R3, -R12.reuse ;  /* 0x0000000354547223 */ /* 0x100fe2000001080c */
[----:B------:R-:W-:Y:S01]  /*48b0*/  FMNMX.FTZ R10, R46, R25, !PT ;  /* 0x000000192e0a7209 */ /* 0x000fe20007810000 */
[-CC-:B------:R-:W-:Y:S01]  /*48c0*/  FFMA.FTZ R25, R41, R3.reuse, -R12.reuse ;  /* 0x0000000329197223 */ /* 0x180fe2000001080c */
[----:B------:R-:W-:Y:S01]  /*48d0*/  FFMA.FTZ R85, R85, R3, -R12 ;  /* 0x0000000355557223 */ /* 0x000fe2000001080c */
[----:B------:R-:W-:Y:S01]  /*48e0*/  MUFU.EX2 R11, R11 ;  /* 0x0000000b000b7308 */ /* 0x000fe20000000800 */
[----:B------:R-:W-:-:S04]  /*48f0*/  FMNMX.FTZ R29, R47, R10, !PT ;  /* 0x0000000a2f1d7209 */ /* 0x000fc80007810000 */
[----:B------:R-:W-:-:S03]  /*4900*/  FMNMX.FTZ R10, R50, R29, !PT ;  /* 0x0000001d320a7209 */ /* 0x000fc60007810000 */
[----:B------:R-:W0:Y:S01]  /*4910*/  MUFU.EX2 R180, R180 ;  /* 0x000000b400b47308 */ /* 0x000e220000000800 */
[----:B------:R-:W-:-:S04]  /*4920*/  FMNMX.FTZ R29, R51, R10, !PT ;  /* 0x0000000a331d7209 */ /* 0x000fc80007810000 */
[----:B------:R-:W-:Y:S01]  /*4930*/  FMNMX.FTZ R10, R54, R29, !PT ;  /* 0x0000001d360a7209 */ /* 0x000fe20007810000 */
[----:B------:R-:W-:Y:S02]  /*4940*/  FFMA.FTZ R29, R45, R3, -R12 ;  /* 0x000000032d1d7223 */ /* 0x000fe4000001080c */
[----:B------:R-:W1:Y:S01]  /*4950*/  MUFU.EX2 R17, R17 ;  /* 0x0000001100117308 */ /* 0x000e620000000800 */
[----:B------:R-:W-:-:S04]  /*4960*/  FMNMX.FTZ R33, R55, R10, !PT ;  /* 0x0000000a37217209 */ /* 0x000fc80007810000 */
[----:B------:R-:W-:-:S03]  /*4970*/  FMNMX.FTZ R10, R58, R33, !PT ;  /* 0x000000213a0a7209 */ /* 0x000fc60007810000 */
[----:B------:R-:W-:Y:S01]  /*4980*/  MUFU.EX2 R182, R182 ;  /* 0x000000b600b67308 */ /* 0x000fe20000000800 */
[----:B------:R-:W-:Y:S01]  /*4990*/  FMNMX.FTZ R33, R59, R10, !PT ;  /* 0x0000000a3b217209 */ /* 0x000fe20007810000 */
[----:B0-----:R-:W-:-:S03]  /*49a0*/  FFMA.FTZ R8, R11, R8, R180 ;  /* 0x000000080b087223 */ /* 0x001fc600000100b4 */
[----:B------:R-:W-:Y:S01]  /*49b0*/  FMNMX.FTZ R10, R62, R33, !PT ;  /* 0x000000213e0a7209 */ /* 0x000fe20007810000 */
[-CC-:B------:R-:W-:Y:S01]  /*49c0*/  FFMA.FTZ R33, R49, R3.reuse, -R12.reuse ;  /* 0x0000000331217223 */ /* 0x180fe2000001080c */
[-CC-:B------:R-:W-:Y:S01]  /*49d0*/  FFMA.FTZ R49, R65, R3.reuse, -R12.reuse ;  /* 0x0000000341317223 */ /* 0x180fe2000001080c */
[----:B------:R-:W-:Y:S01]  /*49e0*/  FFMA.FTZ R65, R81, R3, -R12 ;  /* 0x0000000351417223 */ /* 0x000fe2000001080c */
[----:B------:R-:W-:Y:S01]  /*49f0*/  FMNMX.FTZ R37, R63, R10, !PT ;  /* 0x0000000a3f257209 */ /* 0x000fe20007810000 */
[----:B------:R-:W-:Y:S01]  /*4a00*/  MUFU.EX2 R19, R19 ;  /* 0x0000001300137308 */ /* 0x000fe20000000800 */
[----:B-1----:R-:W-:Y:S02]  /*4a10*/  F2FP.F16.F32.PACK_AB R180, R17, R180 ;  /* 0x000000b411b4723e */ /* 0x002fe400000000ff */
[----:B------:R-:W-:-:S04]  /*4a20*/  FMNMX.FTZ R10, R66, R37, !PT ;  /* 0x00000025420a7209 */ /* 0x000fc80007810000 */
[----:B------:R-:W-:Y:S01]  /*4a30*/  FMNMX.FTZ R37, R67, R10, !PT ;  /* 0x0000000a43257209 */ /* 0x000fe20007810000 */
[----:B------:R-:W-:Y:S03]  /*4a40*/  MUFU.EX2 R21, R21 ;  /* 0x0000001500157308 */ /* 0x000fe60000000800 */
[----:B------:R-:W-:Y:S01]  /*4a50*/  FMNMX.FTZ R10, R70, R37, !PT ;  /* 0x00000025460a7209 */ /* 0x000fe20007810000 */
[-CC-:B------:R-:W-:Y:S01]  /*4a60*/  FFMA.FTZ R37, R53, R3.reuse, -R12.reuse ;  /* 0x0000000335257223 */ /* 0x180fe2000001080c */
[----:B------:R-:W-:Y:S02]  /*4a70*/  FFMA.FTZ R53, R69, R3, -R12 ;  /* 0x0000000345357223 */ /* 0x000fe4000001080c */
[----:B------:R-:W-:Y:S01]  /*4a80*/  FMNMX.FTZ R41, R71, R10, !PT ;  /* 0x0000000a47297209 */ /* 0x000fe20007810000 */
[----:B------:R-:W-:Y:S03]  /*4a90*/  MUFU.EX2 R23, R23 ;  /* 0x0000001700177308 */ /* 0x000fe60000000800 */
[----:B------:R-:W-:-:S04]  /*4aa0*/  FMNMX.FTZ R10, R74, R41, !PT ;  /* 0x000000294a0a7209 */ /* 0x000fc80007810000 */
[----:B------:R-:W-:Y:S01]  /*4ab0*/  FMNMX.FTZ R41, R75, R10, !PT ;  /* 0x0000000a4b297209 */ /* 0x000fe20007810000 */
[----:B------:R-:W-:Y:S03]  /*4ac0*/  MUFU.EX2 R25, R25 ;  /* 0x0000001900197308 */ /* 0x000fe60000000800 */
[----:B------:R-:W-:Y:S01]  /*4ad0*/  FMNMX.FTZ R10, R78, R41, !PT ;  /* 0x000000294e0a7209 */ /* 0x000fe20007810000 */
[----:B------:R-:W-:-:S03]  /*4ae0*/  FFMA.FTZ R41, R57, R3, -R12 ;  /* 0x0000000339297223 */ /* 0x000fc6000001080c */
[----:B------:R-:W-:Y:S01]  /*4af0*/  FMNMX.FTZ R45, R79, R10, !PT ;  /* 0x0000000a4f2d7209 */ /* 0x000fe20007810000 */
[----:B------:R-:W-:Y:S03]  /*4b00*/  MUFU.EX2 R29, R29 ;  /* 0x0000001d001d7308 */ /* 0x000fe60000000800 */
[----:B------:R-:W-:-:S04]  /*4b10*/  FMNMX.FTZ R10, R82, R45, !PT ;  /* 0x0000002d520a7209 */ /* 0x000fc80007810000 */
[----:B------:R-:W-:Y:S01]  /*4b20*/  FMNMX.FTZ R45, R83, R10, !PT ;  /* 0x0000000a532d7209 */ /* 0x000fe20007810000 */
[----:B------:R-:W-:Y:S03]  /*4b30*/  MUFU.EX2 R33, R33 ;  /* 0x0000002100217308 */ /* 0x000fe60000000800 */
[----:B------:R-:W-:Y:S01]  /*4b40*/  FMNMX.FTZ R10, R86, R45, !PT ;  /* 0x0000002d560a7209 */ /* 0x000fe20007810000 */
[-CC-:B------:R-:W-:Y:S01]  /*4b50*/  FFMA.FTZ R45, R61, R3.reuse, -R12.reuse ;  /* 0x000000033d2d7223 */ /* 0x180fe2000001080c */
[----:B------:R-:W-:Y:S02]  /*4b60*/  FFMA.FTZ R61, R77, R3, -R12 ;  /* 0x000000034d3d7223 */ /* 0x000fe4000001080c */
[----:B------:R-:W-:Y:S01]  /*4b70*/  FMNMX.FTZ R10, R87, R10, !PT ;  /* 0x0000000a570a7209 */ /* 0x000fe20007810000 */
[----:B------:R-:W-:Y:S04]  /*4b80*/  MUFU.EX2 R37, R37 ;  /* 0x0000002500257308 */ /* 0x000fe80000000800 */
[----:B------:R-:W0:Y:S04]  /*4b90*/  SHFL.BFLY PT, R57, R10, 0x2, 0x1f ;  /* 0x0c401f000a397f89 */ /* 0x000e2800000e0000 */
[----:B------:R-:W-:Y:S08]  /*4ba0*/  MUFU.EX2 R41, R41 ;  /* 0x0000002900297308 */ /* 0x000ff00000000800 */
[----:B------:R-:W-:Y:S01]  /*4bb0*/  MUFU.EX2 R45, R45 ;  /* 0x0000002d002d7308 */ /* 0x000fe20000000800 */
[----:B------:R-:W-:-:S02]  /*4bc0*/  WARPGROUP.DEPBAR.LE gsb0, 0x0 ;  /* 0x00008000000079c5 */ /* 0x000fc40000010000 */
[----:B------:R-:W-:Y:S01]  /*4bd0*/  WARPGROUP.ARRIVE ;  /* 0x00000000000079c5 */ /* 0x000fe20000000000 */
[-CC-:B------:R-:W-:Y:S01]  /*4be0*/  FFMA.FTZ R176, R32, R3.reuse, -R12.reuse ;  /* 0x0000000320b07223 */ /* 0x180fe2000001080c */
[----:B------:R-:W-:-:S03]  /*4bf0*/  FFMA.FTZ R178, R36, R3, -R12 ;  /* 0x0000000324b27223 */ /* 0x000fc6000001080c */
[----:B------:R-:W-:Y:S01]  /*4c00*/  MUFU.EX2 R49, R49 ;  /* 0x0000003100317308 */ /* 0x000fe20000000800 */
[----:B------:R-:W-:Y:S01]  /*4c10*/  HGMMA.64x128x16.F32 R88, R172, gdesc[UR8].tnspB, R88, gsb0 ;  /* 0x41e00008ac587df0 */ /* 0x000fe20008000858 */
[----:B------:R-:W-:Y:S01]  /*4c20*/  UIADD3 UR10, UR6, 0x180, URZ ;  /* 0x00000180060a7890 */ /* 0x000fe2000fffe03f */
[----:B0-----:R-:W-:Y:S01]  /*4c30*/  FMNMX.FTZ R22, R10, R57, !PT ;  /* 0x000000390a167209 */ /* 0x001fe20007810000 */
[----:B------:R-:W-:Y:S01]  /*4c40*/  UMOV UR11, 0x40000040 ;  /* 0x40000040000b7882 */ /* 0x000fe20000000000 */
[----:B------:R-:W-:-:S03]  /*4c50*/  FFMA.FTZ R57, R73, R3, -R12 ;  /* 0x0000000349397223 */ /* 0x000fc6000001080c */
[----:B------:R-:W-:Y:S01]  /*4c60*/  MUFU.EX2 R176, R176 ;  /* 0x000000b000b07308 */ /* 0x000fe20000000800 */
[----:B------:R-:W0:Y:S07]  /*4c70*/  SHFL.BFLY PT, R69, R22, 0x1, 0x1f ;  /* 0x0c201f0016457f89 */ /* 0x000e2e00000e0000 */
[----:B------:R-:W-:Y:S08]  /*4c80*/  MUFU.EX2 R178, R178 ;  /* 0x000000b200b27308 */ /* 0x000ff00000000800 */
[----:B------:R-:W-:Y:S08]  /*4c90*/  MUFU.EX2 R53, R53 ;  /* 0x0000003500357308 */ /* 0x000ff00000000800 */
[----:B------:R-:W-:Y:S01]  /*4ca0*/  MUFU.EX2 R14, R14 ;  /* 0x0000000e000e7308 */ /* 0x000fe20000000800 */
[----:B0-----:R-:W-:-:S05]  /*4cb0*/  FMNMX.FTZ R10, R22, R69, !PT ;  /* 0x00000045160a7209 */ /* 0x001fca0007810000 */
[-C--:B------:R-:W-:Y:S02]  /*4cc0*/  FMUL.FTZ R28, R10, R3.reuse ;  /* 0x000000030a1c7220 */ /* 0x080fe40000410000 */
[----:B------:R-:W-:Y:S02]  /*4cd0*/  MUFU.EX2 R57, R57 ;  /* 0x0000003900397308 */ /* 0x000fe40000000800 */
        /* <DEDUP_REMOVED lines=15> */
[-CC-:B0-----:R-:W-:Y:S01]  /*4dd0*/  FFMA.FTZ R26, R55, R3.reuse, -R28.reuse ;  /* 0x00000003371a7223 */ /* 0x181fe2000001081c */
[-CC-:B------:R-:W-:Y:S01]  /*4de0*/  FFMA.FTZ R62, R62, R3.reuse, -R28.reuse ;  /* 0x000000033e3e7223 */ /* 0x180fe2000001081c */
[-CC-:B------:R-:W-:Y:S01]  /*4df0*/  FFMA.FTZ R63, R63, R3.reuse, -R28.reuse ;  /* 0x000000033f3f7223 */ /* 0x180fe2000001081c */
[-CC-:B------:R-:W-:Y:S01]  /*4e00*/  FFMA.FTZ R66, R66, R3.reuse, -R28.reuse ;  /* 0x0000000342427223 */ /* 0x180fe2000001081c */
[-CC-:B------:R-:W-:Y:S01]  /*4e10*/  FFMA.FTZ R67, R67, R3.reuse, -R28.reuse ;  /* 0x0000000343437223 */ /* 0x180fe2000001081c */
[-CC-:B------:R-:W-:Y:S01]  /*4e20*/  FFMA.FTZ R70, R70, R3.reuse, -R28.reuse ;  /* 0x0000000346467223 */ /* 0x180fe2000001081c */
[-CC-:B------:R-:W-:Y:S01]  /*4e30*/  FFMA.FTZ R71, R71, R3.reuse, -R28.reuse ;  /* 0x0000000347477223 */ /* 0x180fe2000001081c */
[----:B------:R0:W-:Y:S01]  /*4e40*/  MUFU.EX2 R36, R30 ;  /* 0x0000001e00247308 */ /* 0x0001e20000000800 */
[----:B-1----:R-:W-:Y:S01]  /*4e50*/  MOV R27, UR39 ;  /* 0x00000027001b7c02 */ /* 0x002fe20008000f00 */
[-CC-:B------:R-:W-:Y:S01]  /*4e60*/  FFMA.FTZ R74, R74, R3.reuse, -R28.reuse ;  /* 0x000000034a4a7223 */ /* 0x180fe2000001081c */
[-CC-:B------:R-:W-:Y:S01]  /*4e70*/  FFMA.FTZ R75, R75, R3.reuse, -R28.reuse ;  /* 0x000000034b4b7223 */ /* 0x180fe2000001081c */
[-CC-:B------:R-:W-:Y:S01]  /*4e80*/  FFMA.FTZ R78, R78, R3.reuse, -R28.reuse ;  /* 0x000000034e4e7223 */ /* 0x180fe2000001081c */
[----:B------:R-:W-:Y:S01]  /*4e90*/  FFMA.FTZ R79, R79, R3, -R28 ;  /* 0x000000034f4f7223 */ /* 0x000fe2000001081c */
[----:B------:R-:W-:-:S02]  /*4ea0*/  @!P1 VIADD R27, R27, 0x34840 ;  /* 0x000348401b1b9836 */ /* 0x000fc40000000000 */
[-CC-:B------:R-:W-:Y:S01]  /*4eb0*/  FFMA.FTZ R82, R82, R3.reuse, -R28.reuse ;  /* 0x0000000352527223 */ /* 0x180fe2000001081c */
[----:B------:R-:W1:Y:S01]  /*4ec0*/  MUFU.EX2 R31, R31 ;  /* 0x0000001f001f7308 */ /* 0x000e620000000800 */
[----:B0-----:R-:W-:Y:S02]  /*4ed0*/  IMAD.U32 R30, RZ, RZ, UR7 ;  /* 0x00000007ff1e7e24 */ /* 0x001fe4000f8e00ff */
[-CC-:B------:R-:W-:Y:S01]  /*4ee0*/  FFMA.FTZ R83, R83, R3.reuse, -R28.reuse ;  /* 0x0000000353537223 */ /* 0x180fe2000001081c */
[----:B------:R-:W-:Y:S01]  /*4ef0*/  @!P1 PRMT R27, RZ, 0x654, R27 ;  /* 0x00000654ff1b9816 */ /* 0x000fe2000000001b */
[----:B------:R-:W-:Y:S01]  /*4f00*/  FFMA.FTZ R86, R86, R3, -R28 ;  /* 0x0000000356567223 */ /* 0x000fe2000001081c */
[----:B------:R-:W-:Y:S02]  /*4f10*/  @!P1 VIADD R30, R30, 0x34860 ;  /* 0x000348601e1e9836 */ /* 0x000fe40000000000 */
[----:B------:R-:W-:Y:S03]  /*4f20*/  MUFU.EX2 R34, R34 ;  /* 0x0000002200227308 */ /* 0x000fe60000000800 */
[----:B------:R-:W-:-:S05]  /*4f30*/  @!P1 PRMT R30, RZ, 0x654, R30 ;  /* 0x00000654ff1e9816 */ /* 0x000fca000000001e */
[----:B------:R-:W0:Y:S01]  /*4f40*/  MUFU.EX2 R35, R35 ;  /* 0x0000002300237308 */ /* 0x000e220000000800 */
[----:B-1----:R-:W-:-:S07]  /*4f50*/  F2FP.F16.F32.PACK_AB R183, R31, R36 ;  /* 0x000000241fb7723e */ /* 0x002fce00000000ff */
[----:B------:R-:W-:Y:S08]  /*4f60*/  MUFU.EX2 R38, R38 ;  /* 0x0000002600267308 */ /* 0x000ff00000000800 */
[----:B------:R-:W1:Y:S01]  /*4f70*/  MUFU.EX2 R39, R39 ;  /* 0x0000002700277308 */ /* 0x000e620000000800 */
[----:B0-----:R-:W-:-:S07]  /*4f80*/  F2FP.F16.F32.PACK_AB R177, R35, R34 ;  /* 0x0000002223b1723e */ /* 0x001fce00000000ff */
[----:B------:R-:W-:Y:S08]  /*4f90*/  MUFU.EX2 R42, R42 ;  /* 0x0000002a002a7308 */ /* 0x000ff00000000800 */
[----:B------:R-:W0:Y:S01]  /*4fa0*/  MUFU.EX2 R43, R43 ;  /* 0x0000002b002b7308 */ /* 0x000e220000000800 */
[----:B-1----:R-:W-:-:S07]  /*4fb0*/  F2FP.F16.F32.PACK_AB R179, R39, R38 ;  /* 0x0000002627b3723e */ /* 0x002fce00000000ff */
[----:B------:R-:W-:Y:S08]  /*4fc0*/  MUFU.EX2 R47, R47 ;  /* 0x0000002f002f7308 */ /* 0x000ff00000000800 */
[----:B------:R-:W-:Y:S01]  /*4fd0*/  MUFU.EX2 R24, R24 ;  /* 0x0000001800187308 */ /* 0x000fe20000000800 */
[----:B------:R-:W-:Y:S02]  /*4fe0*/  WARPGROUP.DEPBAR.LE gsb0, 0x0 ;  /* 0x00008000000079c5 */ /* 0x000fe40000010000 */
[----:B------:R-:W-:Y:S01]  /*4ff0*/  WARPGROUP.ARRIVE ;  /* 0x00000000000079c5 */ /* 0x000fe20000000000 */
[-CC-:B------:R-:W-:Y:S01]  /*5000*/  FFMA.FTZ R172, R40, R3.reuse, -R12.reuse ;  /* 0x0000000328ac7223 */ /* 0x180fe2000001080c */
[-C--:B------:R-:W-:Y:S01]  /*5010*/  FFMA.FTZ R174, R44, R3.reuse, -R12 ;  /* 0x000000032cae7223 */ /* 0x080fe2000001080c */
[----:B------:R-:W-:-:S02]  /*5020*/  FFMA.FTZ R175, R46, R3, -R28 ;  /* 0x000000032eaf7223 */ /* 0x000fc4000001081c */
[----:B------:R-:W-:Y:S01]  /*5030*/  MUFU.EX2 R26, R26 ;  /* 0x0000001a001a7308 */ /* 0x000fe20000000800 */
[----:B0-----:R-:W-:Y:S01]  /*5040*/  F2FP.F16.F32.PACK_AB R173, R43, R42 ;  /* 0x0000002a2bad723e */ /* 0x001fe200000000ff */
[----:B------:R-:W-:Y:S01]  /*5050*/  HGMMA.64x128x16.F32 R88, R168, gdesc[UR8].tnspB, R88, gsb0 ;  /* 0x41e00008a8587df0 */ /* 0x000fe20008000858 */
[----:B------:R-:W-:Y:S01]  /*5060*/  UIADD3 UR10, UR6, 0x200, URZ ;  /* 0x00000200060a7890 */ /* 0x000fe2000fffe03f */
[----:B------:R-:W-:-:S04]  /*5070*/  UMOV UR11, 0x40000040 ;  /* 0x40000040000b7882 */ /* 0x000fc80000000000 */
[----:B------:R-:W-:Y:S08]  /*5080*/  MUFU.EX2 R172, R172 ;  /* 0x000000ac00ac7308 */ /* 0x000ff00000000800 */
        /* <DEDUP_REMOVED lines=14> */
[----:B------:R-:W-:Y:S01]  /*5170*/  MUFU.EX2 R86, R86 ;  /* 0x0000005600567308 */ /* 0x000fe20000000800 */
[----:B------:R-:W-:-:S02]  /*5180*/  WARPGROUP.DEPBAR.LE gsb0, 0x0 ;  /* 0x00008000000079c5 */ /* 0x000fc40000010000 */
[----:B------:R-:W-:Y:S01]  /*5190*/  WARPGROUP.ARRIVE ;  /* 0x00000000000079c5 */ /* 0x000fe20000000000 */
[-CC-:B------:R-:W-:Y:S01]  /*51a0*/  FFMA.FTZ R168, R48, R3.reuse, -R12.reuse ;  /* 0x0000000330a87223 */ /* 0x180fe2000001080c */
[-C--:B------:R-:W-:Y:S01]  /*51b0*/  FFMA.FTZ R170, R52, R3.reuse, -R12 ;  /* 0x0000000334aa7223 */ /* 0x080fe2000001080c */
[-CC-:B------:R-:W-:Y:S01]  /*51c0*/  FFMA.FTZ R169, R50, R3.reuse, -R28.reuse ;  /* 0x0000000332a97223 */ /* 0x180fe2000001081c */
[----:B------:R-:W-:Y:S02]  /*51d0*/  FFMA.FTZ R171, R54, R3, -R28 ;  /* 0x0000000336ab7223 */ /* 0x000fe4000001081c */
[----:B------:R-:W-:Y:S01]  /*51e0*/  HGMMA.64x128x16.F32 R88, R152, gdesc[UR8].tnspB, R88, gsb0 ;  /* 0x41e0000898587df0 */ /* 0x000fe20008000858 */
[----:B------:R-:W-:Y:S01]  /*51f0*/  UIADD3 UR10, UR6, 0x280, URZ ;  /* 0x00000280060a7890 */ /* 0x000fe2000fffe03f */
[----:B------:R-:W-:Y:S01]  /*5200*/  MUFU.EX2 R168, R168 ;  /* 0x000000a800a87308 */ /* 0x000fe20000000800 */
[----:B------:R-:W-:-:S07]  /*5210*/  UMOV UR11, 0x40000040 ;  /* 0x40000040000b7882 */ /* 0x000fce0000000000 */
[----:B------:R-:W-:Y:S08]  /*5220*/  MUFU.EX2 R169, R169 ;  /* 0x000000a900a97308 */ /* 0x000ff00000000800 */
[----:B------:R-:W-:Y:S08]  /*5230*/  MUFU.EX2 R170, R170 ;  /* 0x000000aa00aa7308 */ /* 0x000ff00000000800 */
[----:B------:R-:W-:Y:S01]  /*5240*/  MUFU.EX2 R171, R171 ;  /* 0x000000ab00ab7308 */ /* 0x000fe20000000800 */
[----:B------:R-:W-:-:S02]  /*5250*/  WARPGROUP.DEPBAR.LE gsb0, 0x0 ;  /* 0x00008000000079c5 */ /* 0x000fc40000010000 */
[----:B------:R-:W-:Y:S01]  /*5260*/  WARPGROUP.ARRIVE ;  /* 0x00000000000079c5 */ /* 0x000fe20000000000 */
[-CC-:B------:R-:W-:Y:S01]  /*5270*/  FFMA.FTZ R152, R56, R3.reuse, -R12.reuse ;  /* 0x0000000338987223 */ /* 0x180fe2000001080c */
[-C--:B------:R-:W-:Y:S01]  /*5280*/  FFMA.FTZ R154, R60, R3.reuse, -R12 ;  /* 0x000000033c9a7223 */ /* 0x080fe2000001080c */
[-CC-:B------:R-:W-:Y:S02]  /*5290*/  FFMA.FTZ R153, R58, R3.reuse, -R28.reuse ;  /* 0x000000033a997223 */ /* 0x180fe4000001081c */
[----:B------:R-:W-:Y:S01]  /*52a0*/  MUFU.EX2 R155, R62 ;  /* 0x0000003e009b7308 */ /* 0x000fe20000000800 */
[----:B------:R-:W-:Y:S01]  /*52b0*/  FFMA.FTZ R28, R87, R3, -R28 ;  /* 0x00000003571c7223 */ /* 0x000fe2000001081c */
[----:B------:R-:W-:Y:S01]  /*52c0*/  HGMMA.64x128x16.F32 R88, R156, gdesc[UR8].tnspB, R88, gsb0 ;  /* 0x41e000089c587df0 */ /* 0x000fe20008000858 */
[----:B------:R-:W-:Y:S01]  /*52d0*/  UIADD3 UR10, UR6, 0x300, URZ ;  /* 0x00000300060a7890 */ /* 0x000fe2000fffe03f */
[----:B------:R-:W-:Y:S01]  /*52e0*/  UMOV UR11, 0x40000040 ;  /* 0x40000040000b7882 */ /* 0x000fe20000000000 */
[----:B------:R-:W-:-:S03]  /*52f0*/  UIADD3 UR6, UR6, 0x380, URZ ;  /* 0x0000038006067890 */ /* 0x000fc6000fffe03f */
        /* <DEDUP_REMOVED lines=8> */
[----:B------:R-:W-:Y:S02]  /*5380*/  FADD.FTZ R12, -R10, R15 ;  /* 0x0000000f0a0c7221 */ /* 0x000fe40000010100 */
[----:B------:R-:W-:Y:S01]  /*5390*/  MUFU.EX2 R157, R66 ;  /* 0x00000042009d7308 */ /* 0x000fe20000000800 */
[----:B------:R-:W-:Y:S01]  /*53a0*/  HGMMA.64x128x16.F32 R88, R160, gdesc[UR8].tnspB, R88, gsb0 ;  /* 0x41e00008a0587df0 */ /* 0x000fe20008000858 */
[----:B------:R-:W-:Y:S01]  /*53b0*/  UMOV UR10, UR6 ;  /* 0x00000006000a7c82 */ /* 0x000fe20008000000 */
[----:B------:R-:W-:Y:S01]  /*53c0*/  UMOV UR11, 0x40000040 ;  /* 0x40000040000b7882 */ /* 0x000fe20000000000 */
[----:B------:R-:W-:-:S04]  /*53d0*/  FMUL.FTZ R12, R12, R3 ;  /* 0x000000030c0c7220 */ /* 0x000fc80000410000 */
[----:B------:R-:W-:Y:S08]  /*53e0*/  MUFU.EX2 R156, R156 ;  /* 0x0000009c009c7308 */ /* 0x000ff00000000800 */
[----:B------:R-:W0:Y:S08]  /*53f0*/  MUFU.EX2 R12, R12 ;  /* 0x0000000c000c7308 */ /* 0x000e300000000800 */
[----:B------:R-:W-:Y:S08]  /*5400*/  MUFU.EX2 R158, R158 ;  /* 0x0000009e009e7308 */ /* 0x000ff00000000800 */
[----:B------:R-:W-:Y:S01]  /*5410*/  MUFU.EX2 R159, R70 ;  /* 0x00000046009f7308 */ /* 0x000fe20000000800 */
[----:B0-----:R-:W-:Y:S01]  /*5420*/  FFMA.FTZ R7, R12, R7, R181 ;  /* 0x000000070c077223 */ /* 0x001fe200000100b5 */
[----:B------:R-:W-:-:S03]  /*5430*/  F2FP.F16.F32.PACK_AB R181, R32, R181 ;  /* 0x000000b520b5723e */ /* 0x000fc600000000ff */
[----:B------:R-:W-:-:S03]  /*5440*/  FADD.FTZ R7, R32, R7 ;  /* 0x0000000720077221 */ /* 0x000fc60000010000 */
[----:B------:R-:W0:Y:S01]  /*5450*/  MUFU.EX2 R15, R85 ;  /* 0x00000055000f7308 */ /* 0x000e220000000800 */
[----:B------:R-:W-:-:S04]  /*5460*/  FADD.FTZ R7, R36, R7 ;  /* 0x0000000724077221 */ /* 0x000fc80000010000 */
[----:B------:R-:W-:-:S04]  /*5470*/  FADD.FTZ R7, R31, R7 ;  /* 0x000000071f077221 */ /* 0x000fc80000010000 */
[----:B------:R-:W-:-:S04]  /*5480*/  FADD.FTZ R7, R34, R7 ;  /* 0x0000000722077221 */ /* 0x000fc80000010000 */
[----:B------:R-:W-:-:S04]  /*5490*/  FADD.FTZ R7, R35, R7 ;  /* 0x0000000723077221 */ /* 0x000fc80000010000 */
[----:B------:R-:W-:-:S04]  /*54a0*/  FADD.FTZ R7, R38, R7 ;  /* 0x0000000726077221 */ /* 0x000fc80000010000 */
[----:B------:R-:W-:-:S04]  /*54b0*/  FADD.FTZ R7, R39, R7 ;  /* 0x0000000727077221 */ /* 0x000fc80000010000 */
[----:B------:R-:W-:Y:S01]  /*54c0*/  FADD.FTZ R7, R42, R7 ;  /* 0x000000072a077221 */ /* 0x000fe20000010000 */
[----:B------:R-:W-:Y:S02]  /*54d0*/  WARPGROUP.DEPBAR.LE gsb0, 0x0 ;  /* 0x00008000000079c5 */ /* 0x000fe40000010000 */
[----:B------:R-:W-:Y:S01]  /*54e0*/  WARPGROUP.ARRIVE ;  /* 0x00000000000079c5 */ /* 0x000fe20000000000 */
[----:B------:R-:W1:Y:S01]  /*54f0*/  MUFU.EX2 R161, R74 ;  /* 0x0000004a00a17308 */ /* 0x000e620000000800 */
[----:B------:R-:W-:Y:S02]  /*5500*/  F2FP.F16.F32.PACK_AB R160, R57, R14 ;  /* 0x0000000e39a0723e */ /* 0x000fe400000000ff */
[----:B------:R-:W-:Y:S02]  /*5510*/  F2FP.F16.F32.PACK_AB R162, R61, R18 ;  /* 0x000000123da2723e */ /* 0x000fe400000000ff */
[----:B------:R-:W-:Y:S03]  /*5520*/  HGMMA.64x128x16.F32 R88, R164, gdesc[UR8].tnspB, R88, gsb0 ;  /* 0x41e00008a4587df0 */ /* 0x000fe60008000858 */
[----:B------:R-:W2:Y:S01]  /*5530*/  MUFU.EX2 R163, R78 ;  /* 0x0000004e00a37308 */ /* 0x000ea20000000800 */
[----:B------:R-:W-:-:S02]  /*5540*/  WARPGROUP.DEPBAR.LE gsb0, 0x0 ;  /* 0x00008000000079c5 */ /* 0x000fc40000010000 */
[----:B------:R3:W-:Y:S05]  /*5550*/  @!P1 SYNCS.ARRIVE.TRANS64.RED.A1T0 RZ, [R27+URZ], RZ ;  /* 0x000000ff1bff99a7 */ /* 0x0007ea000810043f */
[----:B------:R-:W4:Y:S01]  /*5560*/  MUFU.EX2 R165, R82 ;  /* 0x0000005200a57308 */ /* 0x000f220000000800 */
[----:B0-----:R-:W-:Y:S02]  /*5570*/  F2FP.F16.F32.PACK_AB R166, R15, R22 ;  /* 0x000000160fa6723e */ /* 0x001fe400000000ff */
[----:B------:R-:W-:Y:S02]  /*5580*/  F2FP.F16.F32.PACK_AB R164, R65, R20 ;  /* 0x0000001441a4723e */ /* 0x000fe400000000ff */
[----:B------:R-:W-:Y:S01]  /*5590*/  F2FP.F16.F32.PACK_AB R167, R28, R86 ;  /* 0x000000561ca7723e */ /* 0x000fe200000000ff */
[----:B---3--:R-:W-:Y:S01]  /*55a0*/  FADD.FTZ R27, R17, R8 ;  /* 0x00000008111b7221 */ /* 0x008fe20000010000 */
[----:B------:R0:W-:Y:S03]  /*55b0*/  @!P1 SYNCS.ARRIVE.TRANS64.RED.A1T0 RZ, [R30+URZ], RZ ;  /* 0x000000ff1eff99a7 */ /* 0x0001e6000810043f */
[----:B------:R-:W-:Y:S01]  /*55c0*/  FADD.FTZ R8, R182, R27 ;  /* 0x0000001bb6087221 */ /* 0x000fe20000010000 */
[----:B------:R-:W-:-:S03]  /*55d0*/  F2FP.F16.F32.PACK_AB R182, R19, R182 ;  /* 0x000000b613b6723e */ /* 0x000fc600000000ff */
[----:B------:R-:W-:-:S04]  /*55e0*/  FADD.FTZ R27, R19, R8 ;  /* 0x00000008131b7221 */ /* 0x000fc80000010000 */
        /* <DEDUP_REMOVED lines=8> */
[----:B------:R-:W-:Y:S01]  /*5670*/  FADD.FTZ R27, R25, R8 ;  /* 0x00000008191b7221 */ /* 0x000fe20000010000 */
[----:B------:R-:W-:-:S03]  /*5680*/  FADD.FTZ R8, R43, R7 ;  /* 0x000000072b087221 */ /* 0x000fc60000010000 */
[----:B0-----:R-:W-:Y:S01]  /*5690*/  FADD.FTZ R30, R174, R27 ;  /* 0x0000001bae1e7221 */ /* 0x001fe20000010000 */
[----:B------:R-:W-:Y:S01]  /*56a0*/  FADD.FTZ R8, R175, R8 ;  /* 0x00000008af087221 */ /* 0x000fe20000010000 */
[C---:B------:R-:W-:Y:S02]  /*56b0*/  F2FP.F16.F32.PACK_AB R174, R29.reuse, R174 ;  /* 0x000000ae1dae723e */ /* 0x040fe400000000ff */
[----:B------:R-:W-:Y:S01]  /*56c0*/  FADD.FTZ R7, R29, R30 ;  /* 0x0000001e1d077221 */ /* 0x000fe20000010000 */
[C---:B------:R-:W-:Y:S01]  /*56d0*/  FADD.FTZ R8, R47.reuse, R8 ;  /* 0x000000082f087221 */ /* 0x040fe20000010000 */
[----:B------:R-:W-:Y:S02]  /*56e0*/  F2FP.F16.F32.PACK_AB R175, R47, R175 ;  /* 0x000000af2faf723e */ /* 0x000fe400000000ff */
[----:B------:R-:W-:Y:S01]  /*56f0*/  FADD.FTZ R30, R168, R7 ;  /* 0x00000007a81e7221 */ /* 0x000fe20000010000 */
[----:B------:R-:W-:Y:S01]  /*5700*/  FADD.FTZ R7, R169, R8 ;  /* 0x00000008a9077221 */ /* 0x000fe20000010000 */
[----:B------:R-:W-:-:S02]  /*5710*/  F2FP.F16.F32.PACK_AB R169, R24, R169 ;  /* 0x000000a918a9723e */ /* 0x000fc400000000ff */
[C---:B------:R-:W-:Y:S01]  /*5720*/  FADD.FTZ R17, R33.reuse, R30 ;  /* 0x0000001e21117221 */ /* 0x040fe20000010000 */
[----:B------:R-:W-:Y:S01]  /*5730*/  FADD.FTZ R8, R24, R7 ;  /* 0x0000000718087221 */ /* 0x000fe20000010000 */
[----:B------:R-:W-:Y:S02]  /*5740*/  F2FP.F16.F32.PACK_AB R168, R33, R168 ;  /* 0x000000a821a8723e */ /* 0x000fe400000000ff */
[----:B------:R-:W-:Y:S01]  /*5750*/  FADD.FTZ R30, R170, R17 ;  /* 0x00000011aa1e7221 */ /* 0x000fe20000010000 */
[----:B------:R-:W-:Y:S01]  /*5760*/  FADD.FTZ R7, R171, R8 ;  /* 0x00000008ab077221 */ /* 0x000fe20000010000 */
[C---:B------:R-:W-:Y:S02]  /*5770*/  F2FP.F16.F32.PACK_AB R170, R37.reuse, R170 ;  /* 0x000000aa25aa723e */ /* 0x040fe400000000ff */
[----:B------:R-:W-:Y:S01]  /*5780*/  FADD.FTZ R17, R37, R30 ;  /* 0x0000001e25117221 */ /* 0x000fe20000010000 */
[C---:B------:R-:W-:Y:S01]  /*5790*/  FADD.FTZ R8, R26.reuse, R7 ;  /* 0x000000071a087221 */ /* 0x040fe20000010000 */
[----:B------:R-:W-:-:S02]  /*57a0*/  F2FP.F16.F32.PACK_AB R171, R26, R171 ;  /* 0x000000ab1aab723e */ /* 0x000fc400000000ff */
[----:B------:R-:W-:Y:S01]  /*57b0*/  FADD.FTZ R30, R152, R17 ;  /* 0x00000011981e7221 */ /* 0x000fe20000010000 */
        /* <DEDUP_REMOVED lines=8> */
[----:B------:R-:W-:Y:S01]  /*5840*/  FADD.FTZ R7, R45, R30 ;  /* 0x0000001e2d077221 */ /* 0x000fe20000010000 */
[C---:B------:R-:W-:Y:S01]  /*5850*/  FADD.FTZ R8, R63.reuse, R8 ;  /* 0x000000083f087221 */ /* 0x040fe20000010000 */
        /* <DEDUP_REMOVED lines=14> */
[----:B-1----:R-:W-:Y:S01]  /*5940*/  FADD.FTZ R8, R161, R8 ;  /* 0x00000008a1087221 */ /* 0x002fe20000010000 */
[----:B------:R-:W-:-:S02]  /*5950*/  F2FP.F16.F32.PACK_AB R161, R75, R161 ;  /* 0x000000a14ba1723e */ /* 0x000fc400000000ff */
[----:B------:R-:W-:Y:S01]  /*5960*/  FADD.FTZ R7, R57, R24 ;  /* 0x0000001839077221 */ /* 0x000fe20000010000 */
[----:B------:R-:W-:Y:S01]  /*5970*/  FADD.FTZ R8, R75, R8 ;  /* 0x000000084b087221 */ /* 0x000fe20000010000 */
[----:B------:R-:W-:Y:S02]  /*5980*/  MOV R17, R6 ;  /* 0x0000000600117202 */ /* 0x000fe40000000f00 */
[----:B------:R-:W-:Y:S01]  /*5990*/  FADD.FTZ R24, R18, R7 ;  /* 0x0000000712187221 */ /* 0x000fe20000010000 */
[----:B--2---:R-:W-:Y:S01]  /*59a0*/  FADD.FTZ R8, R163, R8 ;  /* 0x00000008a3087221 */ /* 0x004fe20000010000 */
[----:B------:R-:W-:Y:S02]  /*59b0*/  F2FP.F16.F32.PACK_AB R163, R79, R163 ;  /* 0x000000a34fa3723e */ /* 0x000fe400000000ff */
[----:B------:R-:W-:Y:S01]  /*59c0*/  FADD.FTZ R7, R61, R24 ;  /* 0x000000183d077221 */ /* 0x000fe20000010000 */
[----:B------:R-:W-:-:S03]  /*59d0*/  FADD.FTZ R8, R79, R8 ;  /* 0x000000084f087221 */ /* 0x000fc60000010000 */
[----:B------:R-:W-:Y:S01]  /*59e0*/  FADD.FTZ R14, R20, R7 ;  /* 0x00000007140e7221 */ /* 0x000fe20000010000 */
[----:B----4-:R-:W-:Y:S01]  /*59f0*/  FADD.FTZ R8, R165, R8 ;  /* 0x00000008a5087221 */ /* 0x010fe20000010000 */
[----:B------:R-:W-:Y:S02]  /*5a00*/  F2FP.F16.F32.PACK_AB R165, R83, R165 ;  /* 0x000000a553a5723e */ /* 0x000fe400000000ff */
[----:B------:R-:W-:-:S04]  /*5a10*/  FADD.FTZ R7, R65, R14 ;  /* 0x0000000e41077221 */ /* 0x000fc80000010000 */
[----:B------:R-:W-:Y:S01]  /*5a20*/  FADD.FTZ R14, R22, R7 ;  /* 0x00000007160e7221 */ /* 0x000fe20000010000 */
[----:B------:R-:W-:-:S03]  /*5a30*/  FADD.FTZ R7, R83, R8 ;  /* 0x0000000853077221 */ /* 0x000fc60000010000 */
[----:B------:R-:W-:Y:S01]  /*5a40*/  FADD.FTZ R8, R15, R14 ;  /* 0x0000000e0f087221 */ /* 0x000fe20000010000 */
[----:B------:R-:W-:Y:S01]  /*5a50*/  FADD.FTZ R7, R86, R7 ;  /* 0x0000000756077221 */ /* 0x000fe20000010000 */
[----:B------:R-:W-:Y:S02]  /*5a60*/  IMAD.MOV.U32 R14, RZ, RZ, R9 ;  /* 0x000000ffff0e7224 */ /* 0x000fe400078e0009 */
[----:B------:R-:W-:Y:S02]  /*5a70*/  IMAD.MOV.U32 R15, RZ, RZ, R10 ;  /* 0x000000ffff0f7224 */ /* 0x000fe400078e000a */
[----:B------:R-:W-:Y:S01]  /*5a80*/  FADD.FTZ R7, R28, R7 ;  /* 0x000000071c077221 */ /* 0x000fe20000010000 */
[----:B------:R-:W-:Y:S06]  /*5a90*/  @P2 BRA `(.L_x_28) ;  /* 0xffffffdc00e42947 */ /* 0x000fec000383ffff */
.L_x_19:
[----:B------:R-:W-:Y:S06]  /*5aa0*/  BAR.ARV 0x8, 0x180 ;  /* 0x0206000000007b1d */ /* 0x000fec0000002000 */
        /* <DEDUP_REMOVED lines=64> */
[----:B------:R-:W-:Y:S06]  /*5eb0*/  @!P0 BRA `(.L_x_29) ;  /* 0x0000000000048947 */ /* 0x000fec0003800000 */
[----:B------:R-:W-:Y:S01]  /*5ec0*/  BPT.TRAP 0x1 ;  /* 0x000000040000795c */ /* 0x000fe20000300000 */
.L_x_29:
[----:B------:R-:W-:Y:S02]  /*5ed0*/  SHF.L.U32 R9, R9, 0x1f, RZ ;  /* 0x0000001f09097819 */ /* 0x000fe400000006ff */
[----:B------:R-:W-:-:S04]  /*5ee0*/  LEA R12, R0, UR36, 0x3 ;  /* 0x00000024000c7c11 */ /* 0x000fc8000f8e18ff */
[----:B------:R0:W1:Y:S01]  /*5ef0*/  SYNCS.PHASECHK.TRANS64.TRYWAIT P2, [R12+URZ+0x34850], R9 ;  /* 0x034850090c0075a7 */ /* 0x000062000804017f */
[----:B------:R-:W-:Y:S05]  /*5f00*/  @!P0 BRA `(.L_x_30) ;  /* 0x0000000000048947 */ /* 0x000fea0003800000 */
[----:B------:R-:W-:Y:S01]  /*5f10*/  BPT.TRAP 0x1 ;  /* 0x000000040000795c */ /* 0x000fe20000300000 */
.L_x_30:
[----:B-1----:R-:W-:Y:S05]  /*5f20*/  @P2 BRA `(.L_x_31) ;  /* 0x0000000000082947 */ /* 0x002fea0003800000 */
[----:B------:R-:W1:Y:S02]  /*5f30*/  SYNCS.PHASECHK.TRANS64.TRYWAIT P0, [R12+URZ+0x34850], R9 ;  /* 0x034850090c0075a7 */ /* 0x000e64000800017f */
[----:B-1----:R-:W-:Y:S05]  /*5f40*/  @!P0 BRA `(.L_x_32) ;  /* 0x0000006000088947 */ /* 0x002fea0003800000 */
.L_x_31:
[----:B------:R-:W-:Y:S01]  /*5f50*/  UIADD3 UR36, UR36, 0x400, URZ ;  /* 0x0000040024247890 */ /* 0x000fe2000fffe03f */
[----:B------:R-:W-:Y:S01]  /*5f60*/  R2UR UR5, R0 ;  /* 0x00000000000572ca */ /* 0x000fe200000e0000 */
[----:B------:R-:W-:Y:S01]  /*5f70*/  WARPGROUP.ARRIVE ;  /* 0x00000000000079c5 */ /* 0x000fe20000000000 */
[----:B------:R-:W-:Y:S01]  /*5f80*/  UMOV UR7, 0x40000040 ;  /* 0x4000004000077882 */ /* 0x000fe20000000000 */
[----:B------:R-:W-:Y:S01]  /*5f90*/  USHF.R.U32.HI UR36, URZ, 0x4, UR36 ;  /* 0x000000043f247899 */ /* 0x000fe20008011624 */
[----:B------:R-:W2:Y:S01]  /*5fa0*/  SHFL.BFLY PT, R5, R8, 0x2, 0x1f ;  /* 0x0c401f0008057f89 */ /* 0x000ea200000e0000 */
[----:B01----:R-:W-:Y:S02]  /*5fb0*/  @!P1 VIADD R12, R12, 0x34860 ;  /* 0x000348600c0c9836 */ /* 0x003fe40000000000 */
[----:B------:R-:W-:Y:S01]  /*5fc0*/  ULOP3.LUT UR36, UR36, 0x3fff, URZ, 0xc0, !UPT ;  /* 0x00003fff24247892 */ /* 0x000fe2000f8ec03f */
[----:B------:R-:W0:Y:S01]  /*5fd0*/  SHFL.BFLY PT, R0, R7, 0x2, 0x1f ;  /* 0x0c401f0007007f89 */ /* 0x000e2200000e0000 */
[----:B------:R-:W-:Y:S01]  /*5fe0*/  IMAD.MOV.U32 R4, RZ, RZ, -0x800000 ;  /* 0xff800000ff047424 */ /* 0x000fe200078e00ff */
[----:B------:R-:W-:Y:S01]  /*5ff0*/  @!P1 PRMT R12, RZ, 0x654, R12 ;  /* 0x00000654ff0c9816 */ /* 0x000fe2000000000c */
[----:B------:R-:W-:-:S04]  /*6000*/  ULOP3.LUT UR4, UR36, 0x4000000, URZ, 0xfc, !UPT ;  /* 0x0400000024047892 */ /* 0x000fc8000f8efc3f */
[----:B------:R-:W-:-:S07]  /*6010*/  ULEA UR4, UR5, UR4, 0xb ;  /* 0x0000000405047291 */ /* 0x000fce000f8e583f */
[----:B------:R-:W-:Y:S02]  /*6020*/  UMOV UR6, UR4 ;  /* 0x0000000400067c82 */ /* 0x000fe40008000000 */
[----:B------:R-:W-:Y:S01]  /*6030*/  HGMMA.64x128x16.F32 R24, R180, gdesc[UR4].tnspB, R24, gsb0 ;  /* 0x41e00004b4187df0 */ /* 0x000fe20008000818 */
[----:B------:R-:W-:Y:S01]  /*6040*/  UIADD3 UR6, UR4, 0x80, URZ ;  /* 0x0000008004067890 */ /* 0x000fe2000fffe03f */
[----:B------:R-:W-:Y:S01]  /*6050*/  UMOV UR7, 0x40000040 ;  /* 0x4000004000077882 */ /* 0x000fe20000000000 */
[----:B--2---:R-:W-:Y:S01]  /*6060*/  FADD.FTZ R5, R5, R8 ;  /* 0x0000000805057221 */ /* 0x004fe20000010000 */
[----:B------:R-:W-:Y:S02]  /*6070*/  IMAD.MOV.U32 R8, RZ, RZ, RZ ;  /* 0x000000ffff087224 */ /* 0x000fe400078e00ff */
[----:B0-----:R-:W-:Y:S01]  /*6080*/  FADD.FTZ R2, R0, R7 ;  /* 0x0000000700027221 */ /* 0x001fe20000010000 */
[----:B------:R-:W-:Y:S01]  /*6090*/  IMAD.MOV.U32 R7, RZ, RZ, RZ ;  /* 0x000000ffff077224 */ /* 0x000fe200078e00ff */
[----:B------:R-:W0:Y:S04]  /*60a0*/  SHFL.BFLY PT, R0, R5, 0x1, 0x1f ;  /* 0x0c201f0005007f89 */ /* 0x000e2800000e0000 */
[----:B------:R-:W1:Y:S01]  /*60b0*/  SHFL.BFLY PT, R9, R2, 0x1, 0x1f ;  /* 0x0c201f0002097f89 */ /* 0x000e6200000e0000 */
[----:B0-----:R-:W-:Y:S01]  /*60c0*/  FADD.FTZ R13, R5, R0 ;  /* 0x00000000050d7221 */ /* 0x001fe20000010000 */
[----:B------:R-:W-:-:S02]  /*60d0*/  IMAD.MOV.U32 R0, RZ, RZ, -0x800000 ;  /* 0xff800000ff007424 */ /* 0x000fc400078e00ff */
[----:B-1----:R-:W-:Y:S02]  /*60e0*/  FADD.FTZ R14, R2, R9 ;  /* 0x00000009020e7221 */ /* 0x002fe40000010000 */
[----:B------:R-:W-:-:S03]  /*60f0*/  FSETP.NE.FTZ.AND P0, PT, R13, RZ, PT ;  /* 0x000000ff0d00720b */ /* 0x000fc60003f15000 */
[----:B------:R-:W-:-:S10]  /*6100*/  FSETP.NE.FTZ.AND P2, PT, R14, RZ, PT ;  /* 0x000000ff0e00720b */ /* 0x000fd40003f55000 */
[----:B------:R-:W0:Y:S01]  /*6110*/  @P0 MUFU.LG2 R9, R13 ;  /* 0x0000000d00090308 */ /* 0x000e220000000c00 */
[C---:B------:R-:W-:Y:S02]  /*6120*/  @P0 FMUL.FTZ R5, R3.reuse, 0.69314718246459960938 ;  /* 0x3f31721803050820 */ /* 0x040fe40000410000 */
[----:B------:R-:W-:-:S05]  /*6130*/  @P2 FMUL.FTZ R18, R3, 0.69314718246459960938 ;  /* 0x3f31721803122820 */ /* 0x000fca0000410000 */
[----:B------:R-:W1:Y:S08]  /*6140*/  @P2 MUFU.LG2 R11, R14 ;  /* 0x0000000e000b2308 */ /* 0x000e700000000c00 */
[----:B------:R-:W2:Y:S01]  /*6150*/  @P0 MUFU.RCP R7, R13 ;  /* 0x0000000d00070308 */ /* 0x000ea20000001000 */
[----:B0-----:R-:W-:-:S04]  /*6160*/  @P0 FMUL.FTZ R2, R9, 0.69314718246459960938 ;  /* 0x3f31721809020820 */ /* 0x001fc80000410000 */
[----:B------:R-:W-:Y:S01]  /*6170*/  @P0 FFMA.FTZ R4, R5, R6, R2 ;  /* 0x0000000605040223 */ /* 0x000fe20000010002 */
[----:B------:R-:W-:Y:S02]  /*6180*/  PLOP3.LUT P0, PT, PT, PT, PT, 0x8, 0x0 ;  /* 0x000000000000781c */ /* 0x000fe40003f0e170 */
[----:B------:R-:W0:Y:S01]  /*6190*/  @P2 MUFU.RCP R8, R14 ;  /* 0x0000000e00082308 */ /* 0x000e220000001000 */
[----:B-1----:R-:W-:-:S04]  /*61a0*/  @P2 FMUL.FTZ R11, R11, 0.69314718246459960938 ;  /* 0x3f3172180b0b2820 */ /* 0x002fc80000410000 */
[----:B------:R-:W-:Y:S01]  /*61b0*/  @P2 FFMA.FTZ R0, R18, R10, R11 ;  /* 0x0000000a12002223 */ /* 0x000fe2000001000b */
[----:B------:R-:W-:Y:S02]  /*61c0*/  WARPGROUP.DEPBAR.LE gsb0, 0x0 ;  /* 0x00008000000079c5 */ /* 0x000fe40000010000 */
[----:B------:R-:W-:-:S06]  /*61d0*/  WARPGROUP.ARRIVE ;  /* 0x00000000000079c5 */ /* 0x000fcc0000000000 */
[----:B------:R-:W-:Y:S01]  /*61e0*/  HGMMA.64x128x16.F32 R24, R176, gdesc[UR4].tnspB, R24, gsb0 ;  /* 0x41e00004b0187df0 */ /* 0x000fe20008000818 */
[----:B------:R-:W-:Y:S01]  /*61f0*/  UIADD3 UR6, UR4, 0x100, URZ ;  /* 0x0000010004067890 */ /* 0x000fe2000fffe03f */
[----:B------:R-:W-:Y:S01]  /*6200*/  UMOV UR7, 0x40000040 ;  /* 0x4000004000077882 */ /* 0x000fe20000000000 */
[----:B------:R-:W-:Y:S02]  /*6210*/  WARPGROUP.DEPBAR.LE gsb0, 0x0 ;  /* 0x00008000000079c5 */ /* 0x000fe40000010000 */
[----:B------:R-:W-:-:S07]  /*6220*/  WARPGROUP.ARRIVE ;  /* 0x00000000000079c5 */ /* 0x000fce0000000000 */
        /* <DEDUP_REMOVED lines=18> */
[----:B------:R-:W-:Y:S01]  /*6350*/  UIADD3 UR4, UR4, 0x380, URZ ;  /* 0x0000038004047890 */ /* 0x000fe2000fffe03f */
[----:B------:R-:W-:Y:S02]  /*6360*/  WARPGROUP.DEPBAR.LE gsb0, 0x0 ;  /* 0x00008000000079c5 */ /* 0x000fe40000010000 */
[----:B------:R-:W-:-:S06]  /*6370*/  WARPGROUP.ARRIVE ;  /* 0x00000000000079c5 */ /* 0x000fcc0000000000 */
[----:B------:R-:W-:Y:S01]  /*6380*/  HGMMA.64x128x16.F32 R24, R160, gdesc[UR4].tnspB, R24, gsb0 ;  /* 0x41e00004a0187df0 */ /* 0x000fe20008000818 */
[----:B------:R-:W-:Y:S01]  /*6390*/  UMOV UR6, UR4 ;  /* 0x0000000400067c82 */ /* 0x000fe20008000000 */
[----:B------:R-:W-:Y:S01]  /*63a0*/  UMOV UR7, 0x40000040 ;  /* 0x4000004000077882 */ /* 0x000fe20000000000 */
[----:B------:R-:W-:Y:S02]  /*63b0*/  WARPGROUP.DEPBAR.LE gsb0, 0x0 ;  /* 0x00008000000079c5 */ /* 0x000fe40000010000 */
[----:B------:R-:W-:-:S07]  /*63c0*/  WARPGROUP.ARRIVE ;  /* 0x00000000000079c5 */ /* 0x000fce0000000000 */
[----:B------:R-:W-:Y:S03]  /*63d0*/  HGMMA.64x128x16.F32 R24, R164, gdesc[UR4].tnspB, R24, gsb0 ;  /* 0x41e00004a4187df0 */ /* 0x000fe60008000818 */
[----:B------:R-:W-:Y:S02]  /*63e0*/  WARPGROUP.DEPBAR.LE gsb0, 0x0 ;  /* 0x00008000000079c5 */ /* 0x000fe40000010000 */
[----:B------:R1:W-:Y:S01]  /*63f0*/  @!P1 SYNCS.ARRIVE.TRANS64.RED.A1T0 RZ, [R12+URZ], RZ ;  /* 0x000000ff0cff99a7 */ /* 0x0003e2000810043f */
[-C--:B--2---:R-:W-:Y:S01]  /*6400*/  FMUL.FTZ R24, R24, R7.reuse ;  /* 0x0000000718187220 */ /* 0x084fe20000410000 */
        /* <DEDUP_REMOVED lines=31> */
[-C--:B0-----:R-:W-:Y:S01]  /*6600*/  FMUL.FTZ R26, R26, R8.reuse ;  /* 0x000000081a1a7220 */ /* 0x081fe20000410000 */
        /* <DEDUP_REMOVED lines=30> */
[----:B-1----:R-:W-:-:S07]  /*67f0*/  FMUL.FTZ R87, R87, R8 ;  /* 0x0000000857577220 */ /* 0x002fce0000410000 */
.L_x_12:
[----:B------:R-:W-:Y:S05]  /*6800*/  @P0 BRA `(.L_x_33) ;  /* 0x0000001400340947 */ /* 0x000fea0003800000 */
[----:B------:R-:W0:Y:S01]  /*6810*/  S2R R2, SR_TID.X ;  /* 0x0000000000027919 */ /* 0x000e220000002100 */
[----:B------:R-:W1:Y:S01]  /*6820*/  LDC R17, c[0x0][0xbe8] ;  /* 0x0002fa00ff117b82 */ /* 0x000e620000000800 */
[----:B------:R-:W-:Y:S01]  /*6830*/  SHF.R.S32.HI R11, RZ, 0x1f, R16 ;  /* 0x0000001fff0b7819 */ /* 0x000fe20000011410 */
[----:B------:R-:W-:Y:S01]  /*6840*/  ULDC.64 UR4, c[0x0][0xbd0] ;  /* 0x0002f40000047ab9 */ /* 0x000fe20000000a00 */
[----:B------:R-:W2:Y:S01]  /*6850*/  S2R R12, SR_CTAID.X ;  /* 0x00000000000c7919 */ /* 0x000ea20000002500 */
[----:B------:R-:W-:Y:S01]  /*6860*/  ULDC.64 UR6, c[0x0][0xb38] ;  /* 0x0002ce0000067ab9 */ /* 0x000fe20000000a00 */
[----:B------:R-:W-:Y:S03]  /*6870*/  BSSY B0, `(.L_x_34) ;  /* 0x00000e2000007945 */ /* 0x000fe60003800000 */
[----:B------:R-:W3:Y:S08]  /*6880*/  S2UR UR9, SR_CTAID.Z ;  /* 0x00000000000979c3 */ /* 0x000ef00000002700 */
[----:B------:R-:W4:Y:S08]  /*6890*/  LDC.64 R18, c[0x0][0xbd8] ;  /* 0x0002f600ff127b82 */ /* 0x000f300000000a00 */
[----:B------:R-:W-:Y:S01]  /*68a0*/  BAR.SYNC.DEFER_BLOCKING 0x1, 0x100 ;  /* 0x0044000000007b1d */ /* 0x000fe20000010000 */
[----:B-1----:R-:W-:-:S07]  /*68b0*/  ISETP.NE.AND P0, PT, R17, 0x1, PT ;  /* 0x000000011100780c */ /* 0x002fce0003f05270 */
[----:B------:R-:W1:Y:S01]  /*68c0*/  S2UR UR8, SR_CTAID.Y ;  /* 0x00000000000879c3 */ /* 0x000e620000002600 */
[----:B0-----:R-:W-:-:S07]  /*68d0*/  VIADD R6, R2, 0xffffff80 ;  /* 0xffffff8002067836 */ /* 0x001fce0000000000 */
[----:B------:R-:W1:Y:S01]  /*68e0*/  LDC R23, c[0x0][0xc50] ;  /* 0x00031400ff177b82 */ /* 0x000e620000000800 */
[----:B------:R-:W-:-:S04]  /*68f0*/  SHF.R.S32.HI R5, RZ, 0x1f, R6 ;  /* 0x0000001fff057819 */ /* 0x000fc80000011406 */
[----:B------:R-:W-:-:S03]  /*6900*/  LEA.HI R7, R5, R6, RZ, 0x7 ;  /* 0x0000000605077211 */ /* 0x000fc600078f38ff */
[----:B------:R-:W0:Y:S01]  /*6910*/  LDC.64 R20, c[0x0][0xb40] ;  /* 0x0002d000ff147b82 */ /* 0x000e220000000a00 */
[----:B------:R-:W-:Y:S02]  /*6920*/  LEA.HI R5, R5, R6, RZ, 0x2 ;  /* 0x0000000605057211 */ /* 0x000fe400078f10ff */
[----:B------:R-:W-:Y:S02]  /*6930*/  LOP3.LUT R3, R7, 0xffffff80, RZ, 0xc0, !PT ;  /* 0xffffff8007037812 */ /* 0x000fe400078ec0ff */
[----:B------:R-:W-:Y:S02]  /*6940*/  LOP3.LUT R5, R5, 0xfffffffc, RZ, 0xc0, !PT ;  /* 0xfffffffc05057812 */ /* 0x000fe400078ec0ff */
[C---:B------:R-:W-:Y:S01]  /*6950*/  IADD3 R88, R6.reuse, -R3, RZ ;  /* 0x8000000306587210 */ /* 0x040fe20007ffe0ff */
[----:B------:R-:W5:Y:S01]  /*6960*/  @P0 LDC R13, c[0x0][0xbec] ;  /* 0x0002fb00ff0d0b82 */ /* 0x000f620000000800 */
[----:B------:R-:W-:Y:S01]  /*6970*/  SHF.R.S32.HI R8, RZ, 0x7, R7 ;  /* 0x00000007ff087819 */ /* 0x000fe20000011407 */
[----:B------:R-:W-:Y:S01]  /*6980*/  IMAD.IADD R5, R6, 0x1, -R5 ;  /* 0x0000000106057824 */ /* 0x000fe200078e0a05 */
[----:B------:R-:W-:-:S04]  /*6990*/  SHF.R.S32.HI R9, RZ, 0x1f, R88 ;  /* 0x0000001fff097819 */ /* 0x000fc80000011458 */
[----:B------:R-:W-:Y:S01]  /*69a0*/  LEA.HI R89, R9, R88, RZ, 0x2 ;  /* 0x0000005809597211 */ /* 0x000fe200078f10ff */
[----:B------:R-:W5:Y:S03]  /*69b0*/  @P0 LDC R91, c[0x0][0xbec] ;  /* 0x0002fb00ff5b0b82 */ /* 0x000f660000000800 */
[--C-:B------:R-:W-:Y:S02]  /*69c0*/  SHF.R.S32.HI R2, RZ, 0x2, R89.reuse ;  /* 0x00000002ff027819 */ /* 0x100fe40000011459 */
[----:B------:R-:W-:Y:S02]  /*69d0*/  SHF.R.S32.HI R3, RZ, 0x1f, R89 ;  /* 0x0000001fff037819 */ /* 0x000fe40000011459 */
[----:B------:R-:W-:Y:S01]  /*69e0*/  LOP3.LUT R89, R89, 0x7ffffffc, RZ, 0xc0, !PT ;  /* 0x7ffffffc59597812 */ /* 0x000fe200078ec0ff */
[----:B------:R-:W5:Y:S01]  /*69f0*/  @P0 LDC R15, c[0x0][0xbf0] ;  /* 0x0002fc00ff0f0b82 */ /* 0x000f620000000800 */
[----:B------:R-:W-:-:S04]  /*6a00*/  LEA.HI R3, R3, R2, RZ, 0x3 ;  /* 0x0000000203037211 */ /* 0x000fc800078f18ff */
[----:B------:R-:W-:-:S03]  /*6a10*/  LOP3.LUT R3, R3, 0xfffffff8, RZ, 0xc0, !PT ;  /* 0xfffffff803037812 */ /* 0x000fc600078ec0ff */
[----:B------:R-:W5:Y:S02]  /*6a20*/  @P0 LDC R22, c[0x0][0xbf0] ;  /* 0x0002fc00ff160b82 */ /* 0x000f640000000800 */
[----:B------:R-:W-:Y:S01]  /*6a30*/  IMAD.IADD R6, R2, 0x1, -R3 ;  /* 0x0000000102067824 */ /* 0x000fe200078e0a03 */
[----:B------:R-:W-:Y:S02]  /*6a40*/  LEA.HI R2, R7, R8, RZ, 0x1 ;  /* 0x0000000807027211 */ /* 0x000fe400078f08ff */
[----:B------:R-:W-:Y:S02]  /*6a50*/  LEA.HI R3, R9, R88, RZ, 0x5 ;  /* 0x0000005809037211 */ /* 0x000fe400078f28ff */
[----:B------:R-:W-:Y:S02]  /*6a60*/  LOP3.LUT R2, R2, 0x3fffffe, RZ, 0xc0, !PT ;  /* 0x03fffffe02027812 */ /* 0x000fe400078ec0ff */
[----:B------:R-:W-:Y:S02]  /*6a70*/  LEA.HI R7, R5, R5, RZ, 0x1 ;  /* 0x0000000505077211 */ /* 0x000fe400078f08ff */
[----:B------:R-:W-:Y:S01]  /*6a80*/  SHF.R.S32.HI R3, RZ, 0x5, R3 ;  /* 0x00000005ff037819 */ /* 0x000fe20000011403 */
[----:B------:R-:W-:Y:S01]  /*6a90*/  IMAD.IADD R2, R8, 0x1, -R2 ;  /* 0x0000000108027824 */ /* 0x000fe200078e0a02 */
[----:B------:R-:W-:Y:S01]  /*6aa0*/  LOP3.LUT R8, R7, 0x1ffffffe, RZ, 0xc0, !PT ;  /* 0x1ffffffe07087812 */ /* 0x000fe200078ec0ff */
[----:B------:R-:W-:-:S02]  /*6ab0*/  IMAD R7, R11, UR4, RZ ;  /* 0x000000040b077c24 */ /* 0x000fc4000f8e02ff */
[----:B------:R-:W-:Y:S02]  /*6ac0*/  IMAD R3, R3, 0x10, R6 ;  /* 0x0000001003037824 */ /* 0x000fe400078e0206 */
[----:B------:R-:W-:Y:S02]  /*6ad0*/  IMAD.IADD R8, R5, 0x1, -R8 ;  /* 0x0000000105087824 */ /* 0x000fe400078e0a08 */
[----:B------:R-:W-:Y:S02]  /*6ae0*/  IMAD R5, R2, 0x40, R3 ;  /* 0x0000004002057824 */ /* 0x000fe400078e0203 */
[----:B------:R-:W-:Y:S01]  /*6af0*/  IMAD.WIDE.U32 R2, R16, UR4, RZ ;  /* 0x0000000410027c25 */ /* 0x000fe2000f8e00ff */
[----:B---3--:R-:W-:-:S03]  /*6b00*/  USHF.R.S32.HI UR4, URZ, 0x1f, UR9 ;  /* 0x0000001f3f047899 */ /* 0x008fc60008011409 */
[C---:B------:R-:W-:Y:S02]  /*6b10*/  IMAD R9, R16.reuse, UR5, R7 ;  /* 0x0000000510097c24 */ /* 0x040fe4000f8e0207 */
[----:B------:R-:W-:Y:S02]  /*6b20*/  IMAD R11, R11, UR6, RZ ;  /* 0x000000060b0b7c24 */ /* 0x000fe4000f8e02ff */
[----:B------:R-:W-:Y:S01]  /*6b30*/  IMAD.WIDE.U32 R6, R16, UR6, RZ ;  /* 0x0000000610067c25 */ /* 0x000fe2000f8e00ff */
[----:B------:R-:W-:-:S03]  /*6b40*/  IADD3 R3, R3, R9, RZ ;  /* 0x0000000903037210 */ /* 0x000fc60007ffe0ff */
[----:B------:R-:W-:Y:S01]  /*6b50*/  IMAD R9, R16, UR7, R11 ;  /* 0x0000000710097c24 */ /* 0x000fe2000f8e020b */
[----:B------:R-:W-:Y:S01]  /*6b60*/  ULDC.64 UR6, c[0x0][0xb48] ;  /* 0x0002d20000067ab9 */ /* 0x000fe20000000a00 */
[----:B------:R-:W-:Y:S02]  /*6b70*/  IMAD R8, R8, 0x8, R5 ;  /* 0x0000000808087824 */ /* 0x000fe400078e0205 */
[----:B------:R-:W-:Y:S02]  /*6b80*/  IMAD.MOV R16, RZ, RZ, -R16 ;  /* 0x000000ffff107224 */ /* 0x000fe400078e0a10 */
[----:B----4-:R-:W-:Y:S02]  /*6b90*/  IMAD R10, R18, UR4, RZ ;  /* 0x00000004120a7c24 */ /* 0x010fe4000f8e02ff */
[----:B--2---:R-:W-:Y:S02]  /*6ba0*/  IMAD R8, R12, 0x80, R8 ;  /* 0x000000800c087824 */ /* 0x004fe400078e0208 */
[----:B0-----:R-:W-:Y:S01]  /*6bb0*/  IMAD R14, R20, UR4, RZ ;  /* 0x00000004140e7c24 */ /* 0x001fe2000f8e02ff */
[----:B------:R-:W-:Y:S01]  /*6bc0*/  ULDC.64 UR4, c[0x0][0xbe0] ;  /* 0x0002f80000047ab9 */ /* 0x000fe20000000a00 */
[----:B-1----:R-:W-:-:S02]  /*6bd0*/  IMAD R23, R23, R16, UR8 ;  /* 0x0000000817177e24 */ /* 0x002fc4000f8e0210 */
[----:B------:R-:W-:Y:S02]  /*6be0*/  IMAD.IADD R7, R7, 0x1, R9 ;  /* 0x0000000107077824 */ /* 0x000fe400078e0209 */
[----:B------:R-:W-:Y:S02]  /*6bf0*/  IMAD R11, R19, UR9, R10 ;  /* 0x00000009130b7c24 */ /* 0x000fe4000f8e020a */
[----:B------:R-:W-:-:S04]  /*6c00*/  IMAD.WIDE.U32 R2, R18, UR9, R2 ;  /* 0x0000000912027c25 */ /* 0x000fc8000f8e0002 */
[----:B-----5:R-:W-:-:S04]  /*6c10*/  @P0 IMAD.HI.U32 R10, R8, R13, RZ ;  /* 0x0000000d080a0227 */ /* 0x020fc800078e00ff */
[----:B------:R-:W-:Y:S01]  /*6c20*/  IMAD R13, R21, UR9, R14 ;  /* 0x00000009150d7c24 */ /* 0x000fe2000f8e020e */
[----:B------:R-:W-:Y:S01]  /*6c30*/  SHF.R.S32.HI R14, RZ, 0x1f, R23 ;  /* 0x0000001fff0e7819 */ /* 0x000fe20000011417 */
[----:B------:R-:W-:Y:S01]  /*6c40*/  IMAD.WIDE.U32 R6, R20, UR9, R6 ;  /* 0x0000000914067c25 */ /* 0x000fe2000f8e0006 */
[----:B------:R-:W-:-:S03]  /*6c50*/  ULDC.64 UR8, c[0x0][0xb28] ;  /* 0x0002ca0000087ab9 */ /* 0x000fc60000000a00 */
[----:B------:R-:W-:Y:S01]  /*6c60*/  IMAD.IADD R3, R3, 0x1, R11 ;  /* 0x0000000103037824 */ /* 0x000fe200078e020b */
[----:B------:R-:W-:Y:S01]  /*6c70*/  MOV R11, R8 ;  /* 0x00000008000b7202 */ /* 0x000fe20000000f00 */
[----:B------:R-:W-:-:S04]  /*6c80*/  @P0 IMAD.HI.U32 R91, R8, R91, RZ ;  /* 0x0000005b085b0227 */ /* 0x000fc800078e00ff */
[----:B------:R-:W-:Y:S01]  /*6c90*/  IMAD.IADD R7, R7, 0x1, R13 ;  /* 0x0000000107077824 */ /* 0x000fe200078e020d */
[----:B------:R-:W-:Y:S01]  /*6ca0*/  @P0 SHF.R.U32.HI R11, RZ, R22, R91 ;  /* 0x00000016ff0b0219 */ /* 0x000fe2000001165b */
[----:B------:R-:W-:Y:S01]  /*6cb0*/  IMAD.MOV.U32 R9, RZ, RZ, R8 ;  /* 0x000000ffff097224 */ /* 0x000fe200078e0008 */
[----:B------:R-:W-:Y:S01]  /*6cc0*/  @P0 SHF.R.U32.HI R9, RZ, R15, R10 ;  /* 0x0000000fff090219 */ /* 0x000fe2000001160a */
[----:B------:R-:W-:Y:S02]  /*6cd0*/  IMAD R13, R14, UR6, RZ ;  /* 0x000000060e0d7c24 */ /* 0x000fe4000f8e02ff */
[----:B------:R-:W-:-:S04]  /*6ce0*/  IMAD.WIDE.U32 R2, R23, UR4, R2 ;  /* 0x0000000417027c25 */ /* 0x000fc8000f8e0002 */
[----:B------:R-:W-:Y:S01]  /*6cf0*/  IMAD R10, R14, UR4, RZ ;  /* 0x000000040e0a7c24 */ /* 0x000fe2000f8e02ff */
[----:B------:R-:W-:Y:S01]  /*6d00*/  IADD3 R2, P0, R9, R2, RZ ;  /* 0x0000000209027210 */ /* 0x000fe20007f1e0ff */
[C---:B------:R-:W-:Y:S01]  /*6d10*/  IMAD R15, R23.reuse, UR7, R13 ;  /* 0x00000007170f7c24 */ /* 0x040fe2000f8e020d */
[--C-:B------:R-:W-:Y:S01]  /*6d20*/  SHF.R.S32.HI R13, RZ, 0x1f, R9.reuse ;  /* 0x0000001fff0d7819 */ /* 0x100fe20000011409 */
[----:B------:R-:W-:Y:S02]  /*6d30*/  IMAD.MOV R9, RZ, RZ, -R9 ;  /* 0x000000ffff097224 */ /* 0x000fe400078e0a09 */
[----:B------:R-:W-:Y:S01]  /*6d40*/  IMAD R14, R23, UR5, R10 ;  /* 0x00000005170e7c24 */ /* 0x000fe2000f8e020a */
[--C-:B------:R-:W-:Y:S01]  /*6d50*/  SHF.R.S32.HI R10, RZ, 0x1f, R11.reuse ;  /* 0x0000001fff0a7819 */ /* 0x100fe2000001140b */
[----:B------:R-:W-:Y:S01]  /*6d60*/  IMAD.MOV R16, RZ, RZ, -R11 ;  /* 0x000000ffff107224 */ /* 0x000fe200078e0a0b */
[----:B------:R-:W-:Y:S01]  /*6d70*/  ULDC.64 UR4, c[0x0][0xb30] ;  /* 0x0002cc0000047ab9 */ /* 0x000fe20000000a00 */
[----:B------:R-:W-:Y:S01]  /*6d80*/  IMAD R9, R17, R9, R8 ;  /* 0x0000000911097224 */ /* 0x000fe200078e0208 */
[----:B------:R-:W-:Y:S01]  /*6d90*/  IADD3.X R3, R13, R3, R14, P0, !PT ;  /* 0x000000030d037210 */ /* 0x000fe200007fe40e */
[----:B------:R-:W-:Y:S01]  /*6da0*/  IMAD.WIDE.U32 R6, R23, UR6, R6 ;  /* 0x0000000617067c25 */ /* 0x000fe2000f8e0006 */
[----:B------:R-:W-:-:S03]  /*6db0*/  ULDC.64 UR6, c[0x0][0xbc8] ;  /* 0x0002f20000067ab9 */ /* 0x000fc60000000a00 */
[----:B------:R-:W-:Y:S02]  /*6dc0*/  IMAD R10, R10, UR4, RZ ;  /* 0x000000040a0a7c24 */ /* 0x000fe4000f8e02ff */
[----:B------:R-:W-:Y:S01]  /*6dd0*/  IMAD R13, R17, R16, R8 ;  /* 0x00000010110d7224 */ /* 0x000fe200078e0208 */
[----:B------:R-:W-:Y:S01]  /*6de0*/  SHF.R.S32.HI R8, RZ, 0x1f, R9 ;  /* 0x0000001fff087819 */ /* 0x000fe20000011409 */
[----:B------:R-:W-:Y:S02]  /*6df0*/  IMAD.IADD R7, R7, 0x1, R15 ;  /* 0x0000000107077824 */ /* 0x000fe400078e020f */
[C---:B------:R-:W-:Y:S01]  /*6e00*/  IMAD R15, R11.reuse, UR5, R10 ;  /* 0x000000050b0f7c24 */ /* 0x040fe2000f8e020a */
[----:B------:R-:W-:Y:S01]  /*6e10*/  SHF.R.S32.HI R10, RZ, 0x1f, R13 ;  /* 0x0000001fff0a7819 */ /* 0x000fe2000001140d */
[----:B------:R-:W-:Y:S01]  /*6e20*/  IMAD.WIDE.U32 R6, R11, UR4, R6 ;  /* 0x000000040b067c25 */ /* 0x000fe2000f8e0006 */
[----:B------:R-:W0:Y:S01]  /*6e30*/  S2UR UR5, SR_CgaCtaId ;  /* 0x00000000000579c3 */ /* 0x000e220000008800 */
[----:B------:R-:W-:-:S02]  /*6e40*/  UMOV UR4, 0x400 ;  /* 0x0000040000047882 */ /* 0x000fc40000000000 */
[----:B------:R-:W-:Y:S02]  /*6e50*/  IMAD R8, R8, UR6, RZ ;  /* 0x0000000608087c24 */ /* 0x000fe4000f8e02ff */
[----:B------:R-:W-:Y:S02]  /*6e60*/  IMAD.IADD R7, R7, 0x1, R15 ;  /* 0x0000000107077824 */ /* 0x000fe400078e020f */
[----:B------:R-:W-:Y:S02]  /*6e70*/  IMAD R10, R10, UR8, RZ ;  /* 0x000000080a0a7c24 */ /* 0x000fe4000f8e02ff */
[C---:B------:R-:W-:Y:S02]  /*6e80*/  IMAD R11, R9.reuse, UR7, R8 ;  /* 0x00000007090b7c24 */ /* 0x040fe4000f8e0208 */
[----:B------:R-:W-:Y:S01]  /*6e90*/  IMAD.WIDE.U32 R2, R9, UR6, R2 ;  /* 0x0000000609027c25 */ /* 0x000fe2000f8e0002 */
[----:B------:R-:W-:-:S03]  /*6ea0*/  ULDC.64 UR6, c[0x0][0xba8] ;  /* 0x0002ea0000067ab9 */ /* 0x000fc60000000a00 */
[C---:B------:R-:W-:Y:S01]  /*6eb0*/  IMAD R15, R13.reuse, UR9, R10 ;  /* 0x000000090d0f7c24 */ /* 0x040fe2000f8e020a */
[----:B------:R-:W-:Y:S01]  /*6ec0*/  LEA R8, P0, R2, UR6, 0x2 ;  /* 0x0000000602087c11 */ /* 0x000fe2000f8010ff */
[----:B------:R-:W-:Y:S01]  /*6ed0*/  IMAD.WIDE.U32 R6, R13, UR8, R6 ;  /* 0x000000080d067c25 */ /* 0x000fe2000f8e0006 */
[----:B------:R-:W-:Y:S01]  /*6ee0*/  ULDC.64 UR8, c[0x0][0xb00] ;  /* 0x0002c00000087ab9 */ /* 0x000fe20000000a00 */
[----:B------:R-:W-:Y:S02]  /*6ef0*/  ULDC UR6, c[0x0][0xa88] ;  /* 0x0002a20000067ab9 */ /* 0x000fe40000000800 */
[----:B------:R-:W-:Y:S01]  /*6f00*/  IMAD.IADD R9, R3, 0x1, R11 ;  /* 0x0000000103097824 */ /* 0x000fe200078e020b */
[----:B------:R-:W-:Y:S01]  /*6f10*/  IADD3 R3, R7, R15, RZ ;  /* 0x0000000f07037210 */ /* 0x000fe20007ffe0ff */
[----:B------:R-:W-:Y:S01]  /*6f20*/  IMAD R5, R12, 0x80, R5 ;  /* 0x000000800c057824 */ /* 0x000fe200078e0205 */
[----:B------:R-:W-:Y:S01]  /*6f30*/  LEA R20, P1, R6, UR8, 0x2 ;  /* 0x0000000806147c11 */ /* 0x000fe2000f8210ff */
[----:B0-----:R-:W-:Y:S01]  /*6f40*/  ULEA UR4, UR5, UR4, 0x18 ;  /* 0x0000000405047291 */ /* 0x001fe2000f8ec03f */
[----:B------:R-:W-:Y:S01]  /*6f50*/  LEA.HI.X R9, R2, UR7, R9, 0x2, P0 ;  /* 0x0000000702097c11 */ /* 0x000fe200080f1409 */
[----:B------:R-:W-:Y:S01]  /*6f60*/  IMAD R16, R17, UR6, RZ ;  /* 0x0000000611107c24 */ /* 0x000fe2000f8e02ff */
[----:B------:R-:W-:Y:S01]  /*6f70*/  LEA.HI.X R22, R6, UR9, R3, 0x2, P1 ;  /* 0x0000000906167c11 */ /* 0x000fe200088f1403 */
[----:B------:R-:W-:Y:S01]  /*6f80*/  SHFL.IDX PT, R2, R8, RZ, 0x1c1f ;  /* 0x001c1fff08027589 */ /* 0x000fe200000e0000 */
[C---:B------:R-:W-:Y:S01]  /*6f90*/  LOP3.LUT P0, RZ, R88.reuse, 0x3, RZ, 0xc0, !PT ;  /* 0x0000000358ff7812 */ /* 0x040fe2000780c0ff */
[C---:B------:R-:W-:Y:S01]  /*6fa0*/  VIADD R17, R5.reuse, 0x8 ;  /* 0x0000000805117836 */ /* 0x040fe20000000000 */
[----:B------:R-:W-:Y:S01]  /*6fb0*/  UIADD3 UR4, UR4, 0x34820, URZ ;  /* 0x0003482004047890 */ /* 0x000fe2000fffe03f */
[----:B------:R-:W0:Y:S01]  /*6fc0*/  SHFL.IDX PT, R3, R9, RZ, 0x1c1f ;  /* 0x001c1fff09037589 */ /* 0x000e2200000e0000 */
[-C--:B------:R-:W-:Y:S01]  /*6fd0*/  ISETP.GE.OR P1, PT, R5, R16.reuse, P0 ;  /* 0x000000100500720c */ /* 0x080fe20000726670 */
[----:B------:R-:W-:Y:S01]  /*6fe0*/  IMAD.IADD R19, R88, 0x1, -R89 ;  /* 0x0000000158137824 */ /* 0x000fe200078e0a59 */
[-C--:B------:R-:W-:Y:S01]  /*6ff0*/  ISETP.GE.OR P0, PT, R17, R16.reuse, P0 ;  /* 0x000000101100720c */ /* 0x080fe20000706670 */
[----:B------:R-:W-:Y:S01]  /*7000*/  SHFL.IDX PT, R6, R8, 0x1, 0x1c1f ;  /* 0x003c1f0008067f89 */ /* 0x000fe200000e0000 */
[----:B------:R-:W-:Y:S01]  /*7010*/  UPRMT UR4, URZ, 0x654, UR4 ;  /* 0x000006543f047896 */ /* 0x000fe20008000004 */
[----:B------:R-:W-:Y:S01]  /*7020*/  ISETP.GE.AND P2, PT, R5, R16, PT ;  /* 0x000000100500720c */ /* 0x000fe20003f46270 */
[----:B------:R-:W-:Y:S01]  /*7030*/  IMAD.SHL.U32 R19, R19, 0x2, RZ ;  /* 0x0000000213137824 */ /* 0x000fe200078e00ff */
[----:B------:R-:W1:Y:S04]  /*7040*/  SHFL.IDX PT, R7, R9, 0x1, 0x1c1f ;  /* 0x003c1f0009077f89 */ /* 0x000e6800000e0000 */
[----:B------:R2:W3:Y:S02]  /*7050*/  SHFL.IDX PT, R14, R20, RZ, 0x1c1f ;  /* 0x001c1fff140e7589 */ /* 0x0004e400000e0000 */
[----:B------:R-:W-:Y:S02]  /*7060*/  SYNCS.ARRIVE.TRANS64.RED.A1T0 RZ, [UR4], RZ ;  /* 0x000000ffffff79a7 */ /* 0x000fe40008100404 */
[----:B------:R2:W4:Y:S04]  /*7070*/  SHFL.IDX PT, R15, R22, RZ, 0x1c1f ;  /* 0x001c1fff160f7589 */ /* 0x00052800000e0000 */
[----:B0-----:R2:W-:Y:S04]  /*7080*/  @!P1 ST.E desc[UR42][R2.64], R4 ;  /* 0x0000000402009985 */ /* 0x0015e8000c10192a */
[----:B-1----:R2:W-:Y:S01]  /*7090*/  @!P0 ST.E desc[UR42][R6.64], R0 ;  /* 0x0000000006008985 */ /* 0x0025e2000c10192a */
[----:B------:R-:W-:Y:S05]  /*70a0*/  @P2 BRA `(.L_x_35) ;  /* 0x0000000400782947 */ /* 0x000fea0003800000 */
[C---:B--2---:R-:W-:Y:S01]  /*70b0*/  VIADD R0, R19.reuse, 0x8 ;  /* 0x0000000813007836 */ /* 0x044fe20000000000 */
[----:B------:R-:W-:Y:S01]  /*70c0*/  ULDC UR4, c[0x0][0xac8] ;  /* 0x0002b20000047ab9 */ /* 0x000fe20000000800 */
[C---:B------:R-:W-:Y:S01]  /*70d0*/  VIADD R6, R19.reuse, 0x10 ;  /* 0x0000001013067836 */ /* 0x040fe20000000000 */
[C---:B------:R-:W-:Y:S01]  /*70e0*/  ISETP.GE.AND P2, PT, R19.reuse, UR4, PT ;  /* 0x0000000413007c0c */ /* 0x040fe2000bf46270 */
[C---:B------:R-:W-:Y:S01]  /*70f0*/  VIADD R8, R19.reuse, 0x28 ;  /* 0x0000002813087836 */ /* 0x040fe20000000000 */
[----:B------:R-:W-:Y:S01]  /*7100*/  ISETP.GE.AND P3, PT, R0, UR4, PT ;  /* 0x0000000400007c0c */ /* 0x000fe2000bf66270 */
[C---:B------:R-:W-:Y:S01]  /*7110*/  VIADD R9, R19.reuse, 0x30 ;  /* 0x0000003013097836 */ /* 0x040fe20000000000 */
[C---:B------:R-:W-:Y:S01]  /*7120*/  IADD3 R7, R19.reuse, 0x18, RZ ;  /* 0x0000001813077810 */ /* 0x040fe20007ffe0ff */
[C---:B------:R-:W-:Y:S01]  /*7130*/  VIADD R10, R19.reuse, 0x38 ;  /* 0x00000038130a7836 */ /* 0x040fe20000000000 */
[----:B------:R-:W-:Y:S01]  /*7140*/  ISETP.GE.AND P0, PT, R6, UR4, PT ;  /* 0x0000000406007c0c */ /* 0x000fe2000bf06270 */
[----:B------:R-:W-:Y:S01]  /*7150*/  VIADD R11, R19, 0x40 ;  /* 0x00000040130b7836 */ /* 0x000fe20000000000 */
[----:B------:R-:W-:Y:S01]  /*7160*/  ISETP.GE.AND P1, PT, R7, UR4, PT ;  /* 0x0000000407007c0c */ /* 0x000fe2000bf26270 */
[----:B------:R-:W-:Y:S01]  /*7170*/  VIADD R18, R19, 0x60 ;  /* 0x0000006013127836 */ /* 0x000fe20000000000 */
[----:B------:R-:W-:-:S02]  /*7180*/  ISETP.GE.AND P4, PT, R9, UR4, PT ;  /* 0x0000000409007c0c */ /* 0x000fc4000bf86270 */
[----:B------:R-:W-:Y:S01]  /*7190*/  ISETP.GE.AND P5, PT, R10, UR4, PT ;  /* 0x000000040a007c0c */ /* 0x000fe2000bfa6270 */
[----:B---34-:R-:W-:Y:S01]  /*71a0*/  @!P2 IMAD.WIDE R2, R19, 0x4, R14 ;  /* 0x000000041302a825 */ /* 0x018fe200078e020e */
[----:B------:R-:W-:Y:S02]  /*71b0*/  ISETP.GE.AND P6, PT, R11, UR4, PT ;  /* 0x000000040b007c0c */ /* 0x000fe4000bfc6270 */
[----:B------:R-:W-:Y:S02]  /*71c0*/  @!P3 LEA.HI R0, R0, R0, RZ, 0x1 ;  /* 0x000000000000b211 */ /* 0x000fe400078f08ff */
[----:B------:R0:W-:Y:S01]  /*71d0*/  @!P2 ST.E.64 desc[UR42][R2.64], R24 ;  /* 0x000000180200a985 */ /* 0x0001e2000c101b2a */
[----:B------:R-:W-:Y:S02]  /*71e0*/  @!P0 LEA.HI R6, R6, R6, RZ, 0x1 ;  /* 0x0000000606068211 */ /* 0x000fe400078f08ff */
[----:B------:R-:W-:Y:S01]  /*71f0*/  @!P3 LOP3.LUT R5, R0, 0xfffffffe, RZ, 0xc0, !PT ;  /* 0xfffffffe0005b812 */ /* 0x000fe200078ec0ff */
[----:B------:R-:W-:Y:S01]  /*7200*/  VIADD R0, R19, 0x20 ;  /* 0x0000002013007836 */ /* 0x000fe20000000000 */
[----:B------:R-:W-:-:S02]  /*7210*/  @!P1 LEA.HI R7, R7, R7, RZ, 0x1 ;  /* 0x0000000707079211 */ /* 0x000fc400078f08ff */
[----:B------:R-:W-:Y:S01]  /*7220*/  @!P5 LEA.HI R10, R10, R10, RZ, 0x1 ;  /* 0x0000000a0a0ad211 */ /* 0x000fe200078f08ff */
[----:B------:R-:W-:Y:S01]  /*7230*/  @!P3 IMAD.WIDE R4, R5, 0x4, R14 ;  /* 0x000000040504b825 */ /* 0x000fe200078e020e */
[----:B------:R-:W-:Y:S02]  /*7240*/  ISETP.GE.AND P2, PT, R0, UR4, PT ;  /* 0x0000000400007c0c */ /* 0x000fe4000bf46270 */
[----:B------:R-:W-:Y:S02]  /*7250*/  @!P5 LOP3.LUT R13, R10, 0xfffffffe, RZ, 0xc0, !PT ;  /* 0xfffffffe0a0dd812 */ /* 0x000fe400078ec0ff */
[----:B------:R1:W-:Y:S01]  /*7260*/  @!P3 ST.E.64 desc[UR42][R4.64], R28 ;  /* 0x0000001c0400b985 */ /* 0x0003e2000c101b2a */
[----:B------:R-:W-:Y:S02]  /*7270*/  ISETP.GE.AND P3, PT, R8, UR4, PT ;  /* 0x0000000408007c0c */ /* 0x000fe4000bf66270 */
[----:B0-----:R-:W-:Y:S02]  /*7280*/  @!P0 LOP3.LUT R3, R6, 0xfffffffe, RZ, 0xc0, !PT ;  /* 0xfffffffe06038812 */ /* 0x001fe400078ec0ff */
[----:B------:R-:W-:-:S02]  /*7290*/  @!P4 LEA.HI R6, R9, R9, RZ, 0x1 ;  /* 0x000000090906c211 */ /* 0x000fc400078f08ff */
[----:B------:R-:W-:Y:S01]  /*72a0*/  IADD3 R12, R19, 0x50, RZ ;  /* 0x00000050130c7810 */ /* 0x000fe20007ffe0ff */
[----:B------:R-:W-:Y:S01]  /*72b0*/  @!P0 IMAD.WIDE R2, R3, 0x4, R14 ;  /* 0x0000000403028825 */ /* 0x000fe200078e020e */
[----:B------:R-:W-:-:S04]  /*72c0*/  @!P2 LEA.HI R0, R0, R0, RZ, 0x1 ;  /* 0x000000000000a211 */ /* 0x000fc800078f08ff */
[----:B------:R0:W-:Y:S01]  /*72d0*/  @!P0 ST.E.64 desc[UR42][R2.64], R32 ;  /* 0x0000002002008985 */ /* 0x0001e2000c101b2a */
[----:B------:R-:W-:Y:S02]  /*72e0*/  @!P3 LEA.HI R8, R8, R8, RZ, 0x1 ;  /* 0x000000080808b211 */ /* 0x000fe400078f08ff */
[----:B-1----:R-:W-:Y:S02]  /*72f0*/  @!P1 LOP3.LUT R5, R7, 0xfffffffe, RZ, 0xc0, !PT ;  /* 0xfffffffe07059812 */ /* 0x002fe400078ec0ff */
[----:B------:R-:W-:Y:S02]  /*7300*/  @!P2 LOP3.LUT R7, R0, 0xfffffffe, RZ, 0xc0, !PT ;  /* 0xfffffffe0007a812 */ /* 0x000fe400078ec0ff */
[----:B------:R-:W-:Y:S01]  /*7310*/  @!P3 LOP3.LUT R9, R8, 0xfffffffe, RZ, 0xc0, !PT ;  /* 0xfffffffe0809b812 */ /* 0x000fe200078ec0ff */
[--C-:B------:R-:W-:Y:S01]  /*7320*/  @!P1 IMAD.WIDE R4, R5, 0x4, R14.reuse ;  /* 0x0000000405049825 */ /* 0x100fe200078e020e */
[----:B------:R-:W-:Y:S02]  /*7330*/  @!P6 LEA.HI R0, R11, R11, RZ, 0x1 ;  /* 0x0000000b0b00e211 */ /* 0x000fe400078f08ff */
[----:B------:R-:W-:Y:S01]  /*7340*/  @!P4 LOP3.LUT R11, R6, 0xfffffffe, RZ, 0xc0, !PT ;  /* 0xfffffffe060bc812 */ /* 0x000fe200078ec0ff */
[--C-:B------:R-:W-:Y:S01]  /*7350*/  @!P2 IMAD.WIDE R6, R7, 0x4, R14.reuse ;  /* 0x000000040706a825 */ /* 0x100fe200078e020e */
[----:B------:R-:W-:Y:S01]  /*7360*/  @!P6 LOP3.LUT R21, R0, 0xfffffffe, RZ, 0xc0, !PT ;  /* 0xfffffffe0015e812 */ /* 0x000fe200078ec0ff */
[----:B------:R1:W-:Y:S01]  /*7370*/  @!P1 ST.E.64 desc[UR42][R4.64], R36 ;  /* 0x0000002404009985 */ /* 0x0003e2000c101b2a */
[----:B------:R-:W-:Y:S01]  /*7380*/  ISETP.GE.AND P1, PT, R12, UR4, PT ;  /* 0x000000040c007c0c */ /* 0x000fe2000bf26270 */
[----:B0-----:R-:W-:-:S02]  /*7390*/  @!P3 IMAD.WIDE R2, R9, 0x4, R14 ;  /* 0x000000040902b825 */ /* 0x001fc400078e020e */
[----:B------:R0:W-:Y:S02]  /*73a0*/  @!P2 ST.E.64 desc[UR42][R6.64], R40 ;  /* 0x000000280600a985 */ /* 0x0001e4000c101b2a */
[----:B------:R-:W-:Y:S02]  /*73b0*/  VIADD R0, R19, 0x48 ;  /* 0x0000004813007836 */ /* 0x000fe40000000000 */
[--C-:B------:R-:W-:Y:S01]  /*73c0*/  @!P5 IMAD.WIDE R8, R13, 0x4, R14.reuse ;  /* 0x000000040d08d825 */ /* 0x100fe200078e020e */
[----:B------:R2:W-:Y:S01]  /*73d0*/  @!P3 ST.E.64 desc[UR42][R2.64], R44 ;  /* 0x0000002c0200b985 */ /* 0x0005e2000c101b2a */
[----:B------:R-:W-:Y:S02]  /*73e0*/  ISETP.GE.AND P3, PT, R18, UR4, PT ;  /* 0x0000000412007c0c */ /* 0x000fe4000bf66270 */
[----:B------:R-:W-:Y:S01]  /*73f0*/  VIADD R13, R19, 0x58 ;  /* 0x00000058130d7836 */ /* 0x000fe20000000000 */
[----:B------:R-:W-:Y:S01]  /*7400*/  ISETP.GE.AND P0, PT, R0, UR4, PT ;  /* 0x0000000400007c0c */ /* 0x000fe2000bf06270 */
[----:B-1----:R-:W-:Y:S01]  /*7410*/  @!P4 IMAD.WIDE R4, R11, 0x4, R14 ;  /* 0x000000040b04c825 */ /* 0x002fe200078e020e */
[----:B------:R-:W-:-:S02]  /*7420*/  @!P1 LEA.HI R12, R12, R12, RZ, 0x1 ;  /* 0x0000000c0c0c9211 */ /* 0x000fc400078f08ff */
[----:B------:R-:W-:Y:S01]  /*7430*/  ISETP.GE.AND P2, PT, R13, UR4, PT ;  /* 0x000000040d007c0c */ /* 0x000fe2000bf46270 */
[----:B------:R-:W-:Y:S01]  /*7440*/  @!P6 IMAD.WIDE R10, R21, 0x4, R14 ;  /* 0x00000004150ae825 */ /* 0x000fe200078e020e */
[----:B------:R1:W-:Y:S03]  /*7450*/  @!P4 ST.E.64 desc[UR42][R4.64], R48 ;  /* 0x000000300400c985 */ /* 0x0003e6000c101b2a */
[C---:B0-----:R-:W-:Y:S01]  /*7460*/  VIADD R6, R19.reuse, 0x68 ;  /* 0x0000006813067836 */ /* 0x041fe20000000000 */
[----:B------:R0:W-:Y:S01]  /*7470*/  @!P5 ST.E.64 desc[UR42][R8.64], R52 ;  /* 0x000000340800d985 */ /* 0x0001e2000c101b2a */
[C---:B--2---:R-:W-:Y:S01]  /*7480*/  VIADD R3, R19.reuse, 0x78 ;  /* 0x0000007813037836 */ /* 0x044fe20000000000 */
[----:B------:R-:W-:Y:S01]  /*7490*/  @!P3 LEA.HI R18, R18, R18, RZ, 0x1 ;  /* 0x000000121212b211 */ /* 0x000fe200078f08ff */
[----:B------:R-:W-:Y:S01]  /*74a0*/  VIADD R7, R19, 0x70 ;  /* 0x0000007013077836 */ /* 0x000fe20000000000 */
[----:B------:R2:W-:Y:S01]  /*74b0*/  @!P6 ST.E.64 desc[UR42][R10.64], R56 ;  /* 0x000000380a00e985 */ /* 0x0005e2000c101b2a */
[----:B------:R-:W-:-:S02]  /*74c0*/  ISETP.GE.AND P4, PT, R6, UR4, PT ;  /* 0x0000000406007c0c */ /* 0x000fc4000bf86270 */
[----:B------:R-:W-:Y:S02]  /*74d0*/  ISETP.GE.AND P6, PT, R3, UR4, PT ;  /* 0x0000000403007c0c */ /* 0x000fe4000bfc6270 */
[----:B------:R-:W-:Y:S02]  /*74e0*/  ISETP.GE.AND P5, PT, R7, UR4, PT ;  /* 0x0000000407007c0c */ /* 0x000fe4000bfa6270 */
[----:B------:R-:W-:Y:S02]  /*74f0*/  @!P0 LEA.HI R0, R0, R0, RZ, 0x1 ;  /* 0x0000000000008211 */ /* 0x000fe400078f08ff */
[----:B------:R-:W-:Y:S02]  /*7500*/  @!P2 LEA.HI R13, R13, R13, RZ, 0x1 ;  /* 0x0000000d0d0da211 */ /* 0x000fe400078f08ff */
[----:B-1----:R-:W-:Y:S02]  /*7510*/  @!P1 LOP3.LUT R5, R12, 0xfffffffe, RZ, 0xc0, !PT ;  /* 0xfffffffe0c059812 */ /* 0x002fe400078ec0ff */
[----:B0-----:R-:W-:-:S02]  /*7520*/  @!P3 LOP3.LUT R9, R18, 0xfffffffe, RZ, 0xc0, !PT ;  /* 0xfffffffe1209b812 */ /* 0x001fc400078ec0ff */
[----:B------:R-:W-:Y:S02]  /*7530*/  @!P4 LEA.HI R6, R6, R6, RZ, 0x1 ;  /* 0x000000060606c211 */ /* 0x000fe400078f08ff */
[----:B------:R-:W-:Y:S01]  /*7540*/  @!P6 LEA.HI R4, R3, R3, RZ, 0x1 ;  /* 0x000000030304e211 */ /* 0x000fe200078f08ff */
[----:B------:R-:W-:Y:S01]  /*7550*/  @!P3 IMAD.WIDE R8, R9, 0x4, R14 ;  /* 0x000000040908b825 */ /* 0x000fe200078e020e */
[----:B------:R-:W-:Y:S02]  /*7560*/  @!P5 LEA.HI R2, R7, R7, RZ, 0x1 ;  /* 0x000000070702d211 */ /* 0x000fe400078f08ff */
[----:B------:R-:W-:Y:S02]  /*7570*/  @!P0 LOP3.LUT R3, R0, 0xfffffffe, RZ, 0xc0, !PT ;  /* 0xfffffffe00038812 */ /* 0x000fe400078ec0ff */
[----:B------:R-:W-:Y:S02]  /*7580*/  @!P2 LOP3.LUT R7, R13, 0xfffffffe, RZ, 0xc0, !PT ;  /* 0xfffffffe0d07a812 */ /* 0x000fe400078ec0ff */
[----:B--2---:R-:W-:-:S02]  /*7590*/  @!P4 LOP3.LUT R11, R6, 0xfffffffe, RZ, 0xc0, !PT ;  /* 0xfffffffe060bc812 */ /* 0x004fc400078ec0ff */
[----:B------:R-:W-:Y:S01]  /*75a0*/  @!P5 LOP3.LUT R13, R2, 0xfffffffe, RZ, 0xc0, !PT ;  /* 0xfffffffe020dd812 */ /* 0x000fe200078ec0ff */
[----:B------:R-:W-:Y:S01]  /*75b0*/  @!P0 IMAD.WIDE R2, R3, 0x4, R14 ;  /* 0x0000000403028825 */ /* 0x000fe200078e020e */
[----:B------:R-:W-:-:S03]  /*75c0*/  @!P6 LOP3.LUT R21, R4, 0xfffffffe, RZ, 0xc0, !PT ;  /* 0xfffffffe0415e812 */ /* 0x000fc600078ec0ff */
[--C-:B------:R-:W-:Y:S01]  /*75d0*/  @!P1 IMAD.WIDE R4, R5, 0x4, R14.reuse ;  /* 0x0000000405049825 */ /* 0x100fe200078e020e */
[----:B------:R0:W-:Y:S03]  /*75e0*/  @!P0 ST.E.64 desc[UR42][R2.64], R60 ;  /* 0x0000003c02008985 */ /* 0x0001e6000c101b2a */
[--C-:B------:R-:W-:Y:S01]  /*75f0*/  @!P2 IMAD.WIDE R6, R7, 0x4, R14.reuse ;  /* 0x000000040706a825 */ /* 0x100fe200078e020e */
[----:B------:R0:W-:Y:S03]  /*7600*/  @!P1 ST.E.64 desc[UR42][R4.64], R64 ;  /* 0x0000004004009985 */ /* 0x0001e6000c101b2a */
[--C-:B------:R-:W-:Y:S01]  /*7610*/  @!P4 IMAD.WIDE R10, R11, 0x4, R14.reuse ;  /* 0x000000040b0ac825 */ /* 0x100fe200078e020e */
[----:B------:R0:W-:Y:S03]  /*7620*/  @!P2 ST.E.64 desc[UR42][R6.64], R68 ;  /* 0x000000440600a985 */ /* 0x0001e6000c101b2a */
[--C-:B------:R-:W-:Y:S01]  /*7630*/  @!P5 IMAD.WIDE R12, R13, 0x4, R14.reuse ;  /* 0x000000040d0cd825 */ /* 0x100fe200078e020e */
[----:B------:R0:W-:Y:S03]  /*7640*/  @!P3 ST.E.64 desc[UR42][R8.64], R72 ;  /* 0x000000480800b985 */ /* 0x0001e6000c101b2a */
[----:B------:R-:W-:Y:S01]  /*7650*/  @!P6 IMAD.WIDE R14, R21, 0x4, R14 ;  /* 0x00000004150ee825 */ /* 0x000fe200078e020e */
[----:B------:R0:W-:Y:S04]  /*7660*/  @!P4 ST.E.64 desc[UR42][R10.64], R76 ;  /* 0x0000004c0a00c985 */ /* 0x0001e8000c101b2a */
[----:B------:R0:W-:Y:S04]  /*7670*/  @!P5 ST.E.64 desc[UR42][R12.64], R80 ;  /* 0x000000500c00d985 */ /* 0x0001e8000c101b2a */
[----:B------:R0:W-:Y:S02]  /*7680*/  @!P6 ST.E.64 desc[UR42][R14.64], R84 ;  /* 0x000000540e00e985 */ /* 0x0001e4000c101b2a */
.L_x_35:
[----:B------:R-:W-:Y:S05]  /*7690*/  BSYNC B0 ;  /* 0x0000000000007941 */ /* 0x000fea0003800000 */
.L_x_34:
[----:B------:R-:W-:Y:S01]  /*76a0*/  ISETP.GE.AND P0, PT, R17, R16, PT ;  /* 0x000000101100720c */ /* 0x000fe20003f06270 */
[----:B0-----:R0:W1:Y:S04]  /*76b0*/  SHFL.IDX PT, R13, R22, 0x1, 0x1c1f ;  /* 0x003c1f00160d7f89 */ /* 0x00106800000e0000 */
[----:B------:R0:W0:Y:S08]  /*76c0*/  SHFL.IDX PT, R12, R20, 0x1, 0x1c1f ;  /* 0x003c1f00140c7f89 */ /* 0x00003000000e0000 */
[----:B------:R-:W-:Y:S05]  /*76d0*/  @P0 BRA `(.L_x_10) ;  /* 0x0000004400bc0947 */ /* 0x000fea0003800000 */
[----:B------:R-:W-:Y:S01]  /*76e0*/  ULDC UR4, c[0x0][0xac8] ;  /* 0x0002b20000047ab9 */ /* 0x000fe20000000800 */
[C---:B--2---:R-:W-:Y:S01]  /*76f0*/  VIADD R0, R19.reuse, 0x8 ;  /* 0x0000000813007836 */ /* 0x044fe20000000000 */
[C---:B------:R-:W-:Y:S01]  /*7700*/  ISETP.GE.AND P0, PT, R19.reuse, UR4, PT ;  /* 0x0000000413007c0c */ /* 0x040fe2000bf06270 */
[C---:B------:R-:W-:Y:S01]  /*7710*/  VIADD R6, R19.reuse, 0x18 ;  /* 0x0000001813067836 */ /* 0x040fe20000000000 */
[C---:B------:R-:W-:Y:S01]  /*7720*/  IADD3 R4, R19.reuse, 0x10, RZ ;  /* 0x0000001013047810 */ /* 0x040fe20007ffe0ff */
[C---:B------:R-:W-:Y:S01]  /*7730*/  VIADD R8, R19.reuse, 0x20 ;  /* 0x0000002013087836 */ /* 0x040fe20000000000 */
[----:B------:R-:W-:Y:S01]  /*7740*/  ISETP.GE.AND P5, PT, R0, UR4, PT ;  /* 0x0000000400007c0c */ /* 0x000fe2000bfa6270 */
[C---:B------:R-:W-:Y:S01]  /*7750*/  VIADD R9, R19.reuse, 0x28 ;  /* 0x0000002813097836 */ /* 0x040fe20000000000 */
[----:B------:R-:W-:Y:S01]  /*7760*/  ISETP.GE.AND P6, PT, R4, UR4, PT ;  /* 0x0000000404007c0c */ /* 0x000fe2000bfc6270 */
[C---:B------:R-:W-:Y:S01]  /*7770*/  VIADD R10, R19.reuse, 0x30 ;  /* 0x00000030130a7836 */ /* 0x040fe20000000000 */
[----:B------:R-:W-:Y:S01]  /*7780*/  ISETP.GE.AND P4, PT, R8, UR4, PT ;  /* 0x0000000408007c0c */ /* 0x000fe2000bf86270 */
[----:B------:R-:W-:Y:S01]  /*7790*/  VIADD R11, R19, 0x38 ;  /* 0x00000038130b7836 */ /* 0x000fe20000000000 */
[----:B------:R-:W-:Y:S01]  /*77a0*/  ISETP.GE.AND P3, PT, R9, UR4, PT ;  /* 0x0000000409007c0c */ /* 0x000fe2000bf66270 */
[C---:B------:R-:W-:Y:S01]  /*77b0*/  VIADD R16, R19.reuse, 0x40 ;  /* 0x0000004013107836 */ /* 0x040fe20000000000 */
[----:B------:R-:W-:Y:S01]  /*77c0*/  ISETP.GE.AND P2, PT, R10, UR4, PT ;  /* 0x000000040a007c0c */ /* 0x000fe2000bf46270 */
[----:B01----:R-:W-:Y:S01]  /*77d0*/  @!P0 IMAD.WIDE R2, R19, 0x4, R12 ;  /* 0x0000000413028825 */ /* 0x003fe200078e020c */
[----:B------:R-:W-:-:S02]  /*77e0*/  ISETP.GE.AND P1, PT, R11, UR4, PT ;  /* 0x000000040b007c0c */ /* 0x000fc4000bf26270 */
[C---:B------:R-:W-:Y:S01]  /*77f0*/  IADD3 R18, R19.reuse, 0x48, RZ ;  /* 0x0000004813127810 */ /* 0x040fe20007ffe0ff */
[----:B------:R-:W-:Y:S01]  /*7800*/  VIADD R20, R19, 0x70 ;  /* 0x0000007013147836 */ /* 0x000fe20000000000 */
[----:B------:R0:W-:Y:S01]  /*7810*/  @!P0 ST.E.64 desc[UR42][R2.64], R26 ;  /* 0x0000001a02008985 */ /* 0x0001e2000c101b2a */
[----:B------:R-:W-:Y:S02]  /*7820*/  ISETP.GE.AND P0, PT, R6, UR4, PT ;  /* 0x0000000406007c0c */ /* 0x000fe4000bf06270 */
[----:B------:R-:W-:Y:S02]  /*7830*/  @!P5 LEA.HI R0, R0, R0, RZ, 0x1 ;  /* 0x000000000000d211 */ /* 0x000fe400078f08ff */
[----:B------:R-:W-:Y:S02]  /*7840*/  @!P6 LEA.HI R4, R4, R4, RZ, 0x1 ;  /* 0x000000040404e211 */ /* 0x000fe400078f08ff */
[----:B------:R-:W-:Y:S02]  /*7850*/  @!P5 LOP3.LUT R5, R0, 0xfffffffe, RZ, 0xc0, !PT ;  /* 0xfffffffe0005d812 */ /* 0x000fe400078ec0ff */
[----:B------:R-:W-:-:S02]  /*7860*/  @!P6 LOP3.LUT R7, R4, 0xfffffffe, RZ, 0xc0, !PT ;  /* 0xfffffffe0407e812 */ /* 0x000fc400078ec0ff */
[----:B------:R-:W-:Y:S02]  /*7870*/  @!P4 LEA.HI R8, R8, R8, RZ, 0x1 ;  /* 0x000000080808c211 */ /* 0x000fe400078f08ff */
[----:B------:R-:W-:Y:S01]  /*7880*/  @!P3 LEA.HI R0, R9, R9, RZ, 0x1 ;  /* 0x000000090900b211 */ /* 0x000fe200078f08ff */
[--C-:B0-----:R-:W-:Y:S01]  /*7890*/  @!P5 IMAD.WIDE R2, R5, 0x4, R12.reuse ;  /* 0x000000040502d825 */ /* 0x101fe200078e020c */
[----:B------:R-:W-:Y:S02]  /*78a0*/  @!P0 LEA.HI R6, R6, R6, RZ, 0x1 ;  /* 0x0000000606068211 */ /* 0x000fe400078f08ff */
[----:B------:R-:W-:Y:S01]  /*78b0*/  @!P2 LEA.HI R10, R10, R10, RZ, 0x1 ;  /* 0x0000000a0a0aa211 */ /* 0x000fe200078f08ff */
[----:B------:R-:W-:Y:S01]  /*78c0*/  @!P6 IMAD.WIDE R4, R7, 0x4, R12 ;  /* 0x000000040704e825 */ /* 0x000fe200078e020c */
[----:B---3--:R-:W-:Y:S01]  /*78d0*/  @!P1 LEA.HI R14, R11, R11, RZ, 0x1 ;  /* 0x0000000b0b0e9211 */ /* 0x008fe200078f08ff */
[----:B------:R0:W-:Y:S01]  /*78e0*/  @!P5 ST.E.64 desc[UR42][R2.64], R30 ;  /* 0x0000001e0200d985 */ /* 0x0001e2000c101b2a */
[----:B------:R-:W-:-:S02]  /*78f0*/  @!P0 LOP3.LUT R7, R6, 0xfffffffe, RZ, 0xc0, !PT ;  /* 0xfffffffe06078812 */ /* 0x000fc400078ec0ff */
[----:B------:R-:W-:Y:S01]  /*7900*/  @!P4 LOP3.LUT R9, R8, 0xfffffffe, RZ, 0xc0, !PT ;  /* 0xfffffffe0809c812 */ /* 0x000fe200078ec0ff */
[----:B------:R1:W-:Y:S01]  /*7910*/  @!P6 ST.E.64 desc[UR42][R4.64], R34 ;  /* 0x000000220400e985 */ /* 0x0003e2000c101b2a */
[----:B------:R-:W-:Y:S01]  /*7920*/  @!P3 LOP3.LUT R11, R0, 0xfffffffe, RZ, 0xc0, !PT ;  /* 0xfffffffe000bb812 */ /* 0x000fe200078ec0ff */
[C---:B------:R-:W-:Y:S01]  /*7930*/  VIADD R0, R19.reuse, 0x50 ;  /* 0x0000005013007836 */ /* 0x040fe20000000000 */
[----:B----4-:R-:W-:Y:S02]  /*7940*/  @!P2 LOP3.LUT R15, R10, 0xfffffffe, RZ, 0xc0, !PT ;  /* 0xfffffffe0a0fa812 */ /* 0x010fe400078ec0ff */
[----:B------:R-:W-:Y:S01]  /*7950*/  @!P1 LOP3.LUT R17, R14, 0xfffffffe, RZ, 0xc0, !PT ;  /* 0xfffffffe0e119812 */ /* 0x000fe200078ec0ff */
[----:B------:R-:W-:Y:S01]  /*7960*/  VIADD R14, R19, 0x58 ;  /* 0x00000058130e7836 */ /* 0x000fe20000000000 */
[----:B------:R-:W-:Y:S02]  /*7970*/  ISETP.GE.AND P5, PT, R16, UR4, PT ;  /* 0x0000000410007c0c */ /* 0x000fe4000bfa6270 */
[----:B------:R-:W-:Y:S01]  /*7980*/  ISETP.GE.AND P6, PT, R18, UR4, PT ;  /* 0x0000000412007c0c */ /* 0x000fe2000bfc6270 */
[----:B0-----:R-:W-:-:S04]  /*7990*/  @!P0 IMAD.WIDE R2, R7, 0x4, R12 ;  /* 0x0000000407028825 */ /* 0x001fc800078e020c */
[--C-:B-1----:R-:W-:Y:S01]  /*79a0*/  @!P4 IMAD.WIDE R4, R9, 0x4, R12.reuse ;  /* 0x000000040904c825 */ /* 0x102fe200078e020c */
[----:B------:R0:W-:Y:S01]  /*79b0*/  @!P0 ST.E.64 desc[UR42][R2.64], R38 ;  /* 0x0000002602008985 */ /* 0x0001e2000c101b2a */
[----:B------:R-:W-:Y:S02]  /*79c0*/  ISETP.GE.AND P0, PT, R0, UR4, PT ;  /* 0x0000000400007c0c */ /* 0x000fe4000bf06270 */
[--C-:B------:R-:W-:Y:S01]  /*79d0*/  @!P3 IMAD.WIDE R6, R11, 0x4, R12.reuse ;  /* 0x000000040b06b825 */ /* 0x100fe200078e020c */
[----:B------:R1:W-:Y:S01]  /*79e0*/  @!P4 ST.E.64 desc[UR42][R4.64], R42 ;  /* 0x0000002a0400c985 */ /* 0x0003e2000c101b2a */
[----:B------:R-:W-:Y:S02]  /*79f0*/  ISETP.GE.AND P4, PT, R20, UR4, PT ;  /* 0x0000000414007c0c */ /* 0x000fe4000bf86270 */
[----:B------:R-:W-:Y:S01]  /*7a00*/  @!P2 IMAD.WIDE R8, R15, 0x4, R12 ;  /* 0x000000040f08a825 */ /* 0x000fe200078e020c */
[----:B------:R2:W-:Y:S01]  /*7a10*/  @!P3 ST.E.64 desc[UR42][R6.64], R46 ;  /* 0x0000002e0600b985 */ /* 0x0005e2000c101b2a */
[----:B------:R-:W-:-:S02]  /*7a20*/  @!P5 LEA.HI R16, R16, R16, RZ, 0x1 ;  /* 0x000000101010d211 */ /* 0x000fc400078f08ff */
[----:B------:R-:W-:Y:S01]  /*7a30*/  @!P1 IMAD.WIDE R10, R17, 0x4, R12 ;  /* 0x00000004110a9825 */ /* 0x000fe200078e020c */
[----:B------:R3:W-:Y:S01]  /*7a40*/  @!P2 ST.E.64 desc[UR42][R8.64], R50 ;  /* 0x000000320800a985 */ /* 0x0007e2000c101b2a */
[----:B------:R-:W-:Y:S02]  /*7a50*/  @!P6 LEA.HI R18, R18, R18, RZ, 0x1 ;  /* 0x000000121212e211 */ /* 0x000fe400078f08ff */
[C---:B------:R-:W-:Y:S01]  /*7a60*/  VIADD R15, R19.reuse, 0x60 ;  /* 0x00000060130f7836 */ /* 0x040fe20000000000 */
[----:B------:R4:W-:Y:S01]  /*7a70*/  @!P1 ST.E.64 desc[UR42][R10.64], R54 ;  /* 0x000000360a009985 */ /* 0x0009e2000c101b2a */
[C---:B------:R-:W-:Y:S01]  /*7a80*/  VIADD R17, R19.reuse, 0x68 ;  /* 0x0000006813117836 */ /* 0x040fe20000000000 */
[----:B------:R-:W-:Y:S01]  /*7a90*/  ISETP.GE.AND P1, PT, R14, UR4, PT ;  /* 0x000000040e007c0c */ /* 0x000fe2000bf26270 */
[----:B------:R-:W-:Y:S01]  /*7aa0*/  VIADD R19, R19, 0x78 ;  /* 0x0000007813137836 */ /* 0x000fe20000000000 */
[----:B------:R-:W-:Y:S02]  /*7ab0*/  ISETP.GE.AND P2, PT, R15, UR4, PT ;  /* 0x000000040f007c0c */ /* 0x000fe4000bf46270 */
[----:B------:R-:W-:-:S02]  /*7ac0*/  ISETP.GE.AND P3, PT, R17, UR4, PT ;  /* 0x0000000411007c0c */ /* 0x000fc4000bf66270 */
[----:B0-----:R-:W-:Y:S02]  /*7ad0*/  @!P5 LOP3.LUT R3, R16, 0xfffffffe, RZ, 0xc0, !PT ;  /* 0xfffffffe1003d812 */ /* 0x001fe400078ec0ff */
[----:B-1----:R-:W-:Y:S02]  /*7ae0*/  @!P6 LOP3.LUT R5, R18, 0xfffffffe, RZ, 0xc0, !PT ;  /* 0xfffffffe1205e812 */ /* 0x002fe400078ec0ff */
[----:B------:R-:W-:Y:S01]  /*7af0*/  @!P0 LEA.HI R0, R0, R0, RZ, 0x1 ;  /* 0x0000000000008211 */ /* 0x000fe200078f08ff */
[--C-:B------:R-:W-:Y:S01]  /*7b00*/  @!P5 IMAD.WIDE R2, R3, 0x4, R12.reuse ;  /* 0x000000040302d825 */ /* 0x100fe200078e020c */
[----:B------:R-:W-:Y:S02]  /*7b10*/  @!P4 LEA.HI R20, R20, R20, RZ, 0x1 ;  /* 0x000000141414c211 */ /* 0x000fe400078f08ff */
[----:B------:R-:W-:Y:S01]  /*7b20*/  @!P1 LEA.HI R14, R14, R14, RZ, 0x1 ;  /* 0x0000000e0e0e9211 */ /* 0x000fe200078f08ff */
[----:B------:R-:W-:Y:S01]  /*7b30*/  @!P6 IMAD.WIDE R4, R5, 0x4, R12 ;  /* 0x000000040504e825 */ /* 0x000fe200078e020c */
[----:B------:R-:W-:Y:S01]  /*7b40*/  @!P2 LEA.HI R15, R15, R15, RZ, 0x1 ;  /* 0x0000000f0f0fa211 */ /* 0x000fe200078f08ff */
[----:B------:R0:W-:Y:S01]  /*7b50*/  @!P5 ST.E.64 desc[UR42][R2.64], R58 ;  /* 0x0000003a0200d985 */ /* 0x0001e2000c101b2a */
[----:B------:R-:W-:-:S02]  /*7b60*/  @!P3 LEA.HI R17, R17, R17, RZ, 0x1 ;  /* 0x000000111111b211 */ /* 0x000fc400078f08ff */
[----:B--2---:R-:W-:Y:S01]  /*7b70*/  @!P0 LOP3.LUT R7, R0, 0xfffffffe, RZ, 0xc0, !PT ;  /* 0xfffffffe00078812 */ /* 0x004fe200078ec0ff */
[----:B------:R1:W-:Y:S01]  /*7b80*/  @!P6 ST.E.64 desc[UR42][R4.64], R62 ;  /* 0x0000003e0400e985 */ /* 0x0003e2000c101b2a */
[----:B---3--:R-:W-:Y:S02]  /*7b90*/  @!P1 LOP3.LUT R9, R14, 0xfffffffe, RZ, 0xc0, !PT ;  /* 0xfffffffe0e099812 */ /* 0x008fe400078ec0ff */
[----:B------:R-:W-:Y:S02]  /*7ba0*/  @!P2 LOP3.LUT R15, R15, 0xfffffffe, RZ, 0xc0, !PT ;  /* 0xfffffffe0f0fa812 */ /* 0x000fe400078ec0ff */
[----:B------:R-:W-:Y:S02]  /*7bb0*/  @!P3 LOP3.LUT R17, R17, 0xfffffffe, RZ, 0xc0, !PT ;  /* 0xfffffffe1111b812 */ /* 0x000fe400078ec0ff */
[----:B----4-:R-:W-:Y:S01]  /*7bc0*/  @!P4 LOP3.LUT R11, R20, 0xfffffffe, RZ, 0xc0, !PT ;  /* 0xfffffffe140bc812 */ /* 0x010fe200078ec0ff */
[----:B0-----:R-:W-:-:S04]  /*7bd0*/  @!P0 IMAD.WIDE R2, R7, 0x4, R12 ;  /* 0x0000000407028825 */ /* 0x001fc800078e020c */
[--C-:B-1----:R-:W-:Y:S01]  /*7be0*/  @!P1 IMAD.WIDE R4, R9, 0x4, R12.reuse ;  /* 0x0000000409049825 */ /* 0x102fe200078e020c */
[----:B------:R0:W-:Y:S01]  /*7bf0*/  @!P0 ST.E.64 desc[UR42][R2.64], R66 ;  /* 0x0000004202008985 */ /* 0x0001e2000c101b2a */
[----:B------:R-:W-:Y:S02]  /*7c00*/  ISETP.GE.AND P0, PT, R19, UR4, PT ;  /* 0x0000000413007c0c */ /* 0x000fe4000bf06270 */
[--C-:B------:R-:W-:Y:S01]  /*7c10*/  @!P2 IMAD.WIDE R6, R15, 0x4, R12.reuse ;  /* 0x000000040f06a825 */ /* 0x100fe200078e020c */
[----:B------:R0:W-:Y:S03]  /*7c20*/  @!P1 ST.E.64 desc[UR42][R4.64], R70 ;  /* 0x0000004604009985 */ /* 0x0001e6000c101b2a */
[--C-:B------:R-:W-:Y:S01]  /*7c30*/  @!P3 IMAD.WIDE R8, R17, 0x4, R12.reuse ;  /* 0x000000041108b825 */ /* 0x100fe200078e020c */
[----:B------:R0:W-:Y:S03]  /*7c40*/  @!P2 ST.E.64 desc[UR42][R6.64], R74 ;  /* 0x0000004a0600a985 */ /* 0x0001e6000c101b2a */
[----:B------:R-:W-:Y:S01]  /*7c50*/  @!P4 IMAD.WIDE R10, R11, 0x4, R12 ;  /* 0x000000040b0ac825 */ /* 0x000fe200078e020c */
[----:B------:R0:W-:Y:S04]  /*7c60*/  @!P3 ST.E.64 desc[UR42][R8.64], R78 ;  /* 0x0000004e0800b985 */ /* 0x0001e8000c101b2a */
[----:B------:R0:W-:Y:S01]  /*7c70*/  @!P4 ST.E.64 desc[UR42][R10.64], R82 ;  /* 0x000000520a00c985 */ /* 0x0001e2000c101b2a */
[----:B------:R-:W-:Y:S05]  /*7c80*/  @P0 BRA `(.L_x_10) ;  /* 0x0000004000500947 */ /* 0x000fea0003800000 */
[----:B------:R-:W-:-:S04]  /*7c90*/  LEA.HI R19, R19, R19, RZ, 0x1 ;  /* 0x0000001313137211 */ /* 0x000fc800078f08ff */
[----:B0-----:R-:W-:-:S05]  /*7ca0*/  LOP3.LUT R3, R19, 0xfffffffe, RZ, 0xc0, !PT ;  /* 0xfffffffe13037812 */ /* 0x001fca00078ec0ff */
[----:B------:R-:W-:-:S05]  /*7cb0*/  IMAD.WIDE R2, R3, 0x4, R12 ;  /* 0x0000000403027825 */ /* 0x000fca00078e020c */
[----:B------:R0:W-:Y:S01]  /*7cc0*/  ST.E.64 desc[UR42][R2.64], R86 ;  /* 0x0000005602007985 */ /* 0x0001e2000c101b2a */
[----:B------:R-:W-:Y:S05]  /*7cd0*/  BRA `(.L_x_10) ;  /* 0x00000040003c7947 */ /* 0x000fea0003800000 */
.L_x_33:
[----:B------:R-:W0:Y:S02]  /*7ce0*/  S2R R0, SR_TID.X ;  /* 0x0000000000007919 */ /* 0x000e240000002100 */
[----:B0-----:R-:W-:-:S04]  /*7cf0*/  IADD3 R2, R0, -0x80, RZ ;  /* 0xffffff8000027810 */ /* 0x001fc80007ffe0ff */
[----:B------:R-:W-:-:S13]  /*7d00*/  ISETP.GT.AND P0, PT, R2, 0x7f, PT ;  /* 0x0000007f0200780c */ /* 0x000fda0003f04270 */
[----:B------:R-:W-:Y:S05]  /*7d10*/  @P0 BRA `(.L_x_10) ;  /* 0x00000040002c0947 */ /* 0x000fea0003800000 */
[----:B------:R-:W0:Y:S01]  /*7d20*/  S2R R3, SR_CTAID.X ;  /* 0x0000000000037919 */ /* 0x000e220000002500 */
[----:B------:R-:W1:Y:S01]  /*7d30*/  LDC R6, c[0x0][0xbe8] ;  /* 0x0002fa00ff067b82 */ /* 0x000e620000000800 */
[----:B------:R-:W-:Y:S01]  /*7d40*/  ULDC UR4, c[0x0][0xa88] ;  /* 0x0002a20000047ab9 */ /* 0x000fe20000000800 */
[----:B0-----:R-:W-:Y:S02]  /*7d50*/  IMAD R0, R3, 0x80, R0 ;  /* 0x0000008003007824 */ /* 0x001fe400078e0200 */
[----:B-1----:R-:W-:Y:S02]  /*7d60*/  IMAD R3, R6, UR4, RZ ;  /* 0x0000000406037c24 */ /* 0x002fe4000f8e02ff */
[----:B------:R-:W-:-:S05]  /*7d70*/  VIADD R0, R0, 0xffffff80 ;  /* 0xffffff8000007836 */ /* 0x000fca0000000000 */
[----:B------:R-:W-:-:S13]  /*7d80*/  ISETP.GE.AND P0, PT, R0, R3, PT ;  /* 0x000000030000720c */ /* 0x000fda0003f06270 */
[----:B------:R-:W-:Y:S05]  /*7d90*/  @P0 BRA `(.L_x_10) ;  /* 0x00000040000c0947 */ /* 0x000fea0003800000 */
[----:B------:R-:W-:Y:S01]  /*7da0*/  ISETP.NE.AND P0, PT, R6, 0x1, PT ;  /* 0x000000010600780c */ /* 0x000fe20003f05270 */
[----:B------:R-:W0:Y:S01]  /*7db0*/  S2UR UR4, SR_CTAID.Z ;  /* 0x00000000000479c3 */ /* 0x000e220000002700 */
[----:B------:R-:W-:Y:S01]  /*7dc0*/  SHF.R.S32.HI R5, RZ, 0x1f, R16 ;  /* 0x0000001fff057819 */ /* 0x000fe20000011410 */
[----:B------:R-:W-:Y:S02]  /*7dd0*/  ULDC.64 UR6, c[0x0][0xbd0] ;  /* 0x0002f40000067ab9 */ /* 0x000fe40000000a00 */
[----:B------:R-:W-:-:S04]  /*7de0*/  IMAD.WIDE.U32 R2, R16, UR6, RZ ;  /* 0x0000000610027c25 */ /* 0x000fc8000f8e00ff */
[----:B------:R-:W1:Y:S01]  /*7df0*/  LDC.64 R12, c[0x0][0xbd8] ;  /* 0x0002f600ff0c7b82 */ /* 0x000e620000000a00 */
[----:B------:R-:W-:-:S04]  /*7e00*/  IMAD R5, R5, UR6, RZ ;  /* 0x0000000605057c24 */ /* 0x000fc8000f8e02ff */
[----:B------:R-:W-:Y:S02]  /*7e10*/  IMAD R5, R16, UR7, R5 ;  /* 0x0000000710057c24 */ /* 0x000fe4000f8e0205 */
[----:B------:R-:W-:Y:S01]  /*7e20*/  IMAD.MOV R16, RZ, RZ, -R16 ;  /* 0x000000ffff107224 */ /* 0x000fe200078e0a10 */
[----:B------:R-:W2:Y:S01]  /*7e30*/  @P0 LDC R9, c[0x0][0xbec] ;  /* 0x0002fb00ff090b82 */ /* 0x000ea20000000800 */
[----:B------:R-:W-:Y:S02]  /*7e40*/  IMAD.IADD R3, R3, 0x1, R5 ;  /* 0x0000000103037824 */ /* 0x000fe400078e0205 */
[----:B------:R-:W-:-:S05]  /*7e50*/  IMAD.MOV.U32 R5, RZ, RZ, R0 ;  /* 0x000000ffff057224 */ /* 0x000fca00078e0000 */
[----:B------:R-:W3:Y:S01]  /*7e60*/  S2UR UR8, SR_CTAID.Y ;  /* 0x00000000000879c3 */ /* 0x000ee20000002600 */
[----:B0-----:R-:W-:-:S07]  /*7e70*/  USHF.R.S32.HI UR5, URZ, 0x1f, UR4 ;  /* 0x0000001f3f057899 */ /* 0x001fce0008011404 */
[----:B------:R-:W3:Y:S01]  /*7e80*/  LDC R7, c[0x0][0xc50] ;  /* 0x00031400ff077b82 */ /* 0x000ee20000000800 */
[C---:B-1----:R-:W-:Y:S02]  /*7e90*/  IMAD R8, R12.reuse, UR5, RZ ;  /* 0x000000050c087c24 */ /* 0x042fe4000f8e02ff */
[----:B------:R-:W-:-:S04]  /*7ea0*/  IMAD.WIDE.U32 R2, R12, UR4, R2 ;  /* 0x000000040c027c25 */ /* 0x000fc8000f8e0002 */
[----:B------:R-:W-:Y:S01]  /*7eb0*/  IMAD R13, R13, UR4, R8 ;  /* 0x000000040d0d7c24 */ /* 0x000fe2000f8e0208 */
[----:B------:R-:W0:Y:S01]  /*7ec0*/  @P0 LDC R11, c[0x0][0xbf0] ;  /* 0x0002fc00ff0b0b82 */ /* 0x000e220000000800 */
[----:B--2---:R-:W-:Y:S01]  /*7ed0*/  @P0 IMAD.HI.U32 R4, R0, R9, RZ ;  /* 0x0000000900040227 */ /* 0x004fe200078e00ff */
[----:B------:R-:W-:Y:S02]  /*7ee0*/  ULDC.64 UR4, c[0x0][0xbe0] ;  /* 0x0002f80000047ab9 */ /* 0x000fe40000000a00 */
[----:B------:R-:W-:Y:S01]  /*7ef0*/  IADD3 R3, R13, R3, RZ ;  /* 0x000000030d037210 */ /* 0x000fe20007ffe0ff */
[----:B---3--:R-:W-:-:S04]  /*7f00*/  IMAD R9, R7, R16, UR8 ;  /* 0x0000000807097e24 */ /* 0x008fc8000f8e0210 */
[----:B------:R-:W-:Y:S01]  /*7f10*/  IMAD.WIDE.U32 R2, R9, UR4, R2 ;  /* 0x0000000409027c25 */ /* 0x000fe2000f8e0002 */
[----:B0-----:R-:W-:Y:S02]  /*7f20*/  @P0 SHF.R.U32.HI R5, RZ, R11, R4 ;  /* 0x0000000bff050219 */ /* 0x001fe40000011604 */
[----:B------:R-:W-:Y:S02]  /*7f30*/  SHF.R.S32.HI R4, RZ, 0x1f, R9 ;  /* 0x0000001fff047819 */ /* 0x000fe40000011409 */
[----:B------:R-:W-:Y:S01]  /*7f40*/  IADD3 R2, P0, R5, R2, RZ ;  /* 0x0000000205027210 */ /* 0x000fe20007f1e0ff */
[----:B------:R-:W-:Y:S02]  /*7f50*/  IMAD.MOV R7, RZ, RZ, -R5 ;  /* 0x000000ffff077224 */ /* 0x000fe400078e0a05 */
[----:B------:R-:W-:Y:S02]  /*7f60*/  IMAD R4, R4, UR4, RZ ;  /* 0x0000000404047c24 */ /* 0x000fe4000f8e02ff */
[----:B------:R-:W-:-:S02]  /*7f70*/  IMAD R7, R6, R7, R0 ;  /* 0x0000000706077224 */ /* 0x000fc400078e0200 */
[----:B------:R-:W-:Y:S01]  /*7f80*/  IMAD R4, R9, UR5, R4 ;  /* 0x0000000509047c24 */ /* 0x000fe2000f8e0204 */
[----:B------:R-:W-:Y:S01]  /*7f90*/  SHF.R.S32.HI R9, RZ, 0x1f, R5 ;  /* 0x0000001fff097819 */ /* 0x000fe20000011405 */
[----:B------:R-:W-:Y:S01]  /*7fa0*/  ULDC.64 UR4, c[0x0][0xbc8] ;  /* 0x0002f20000047ab9 */ /* 0x000fe20000000a00 */
[----:B------:R-:W-:Y:S02]  /*7fb0*/  SHF.R.S32.HI R0, RZ, 0x1f, R7 ;  /* 0x0000001fff007819 */ /* 0x000fe40000011407 */
[----:B------:R-:W-:-:S03]  /*7fc0*/  IADD3.X R3, R9, R3, R4, P0, !PT ;  /* 0x0000000309037210 */ /* 0x000fc600007fe404 */
[----:B------:R-:W-:Y:S02]  /*7fd0*/  IMAD R0, R0, UR4, RZ ;  /* 0x0000000400007c24 */ /* 0x000fe4000f8e02ff */
[----:B------:R-:W-:-:S04]  /*7fe0*/  IMAD.WIDE.U32 R2, R7, UR4, R2 ;  /* 0x0000000407027c25 */ /* 0x000fc8000f8e0002 */
[----:B------:R-:W-:Y:S01]  /*7ff0*/  IMAD R5, R7, UR5, R0 ;  /* 0x0000000507057c24 */ /* 0x000fe2000f8e0200 */
[----:B------:R-:W-:Y:S02]  /*8000*/  ULDC.64 UR4, c[0x0][0xba8] ;  /* 0x0002ea0000047ab9 */ /* 0x000fe40000000a00 */
[----:B------:R-:W-:Y:S01]  /*8010*/  LEA R4, P0, R2, UR4, 0x2 ;  /* 0x0000000402047c11 */ /* 0x000fe2000f8010ff */
[----:B------:R-:W-:-:S05]  /*8020*/  IMAD.IADD R3, R3, 0x1, R5 ;  /* 0x0000000103037824 */ /* 0x000fca00078e0205 */
[----:B------:R-:W-:Y:S01]  /*8030*/  LEA.HI.X R5, R2, UR5, R3, 0x2, P0 ;  /* 0x0000000502057c11 */ /* 0x000fe200080f1403 */
[----:B------:R-:W-:-:S05]  /*8040*/  IMAD.MOV.U32 R3, RZ, RZ, -0x800000 ;  /* 0xff800000ff037424 */ /* 0x000fca00078e00ff */
[----:B------:R3:W-:Y:S01]  /*8050*/  STG.E desc[UR42][R4.64], R3 ;  /* 0x0000000304007986 */ /* 0x0007e2000c10192a */
[----:B------:R-:W-:Y:S05]  /*8060*/  BRA `(.L_x_10) ;  /* 0x0000003c00587947 */ /* 0x000fea0003800000 */
.L_x_8:
[----:B------:R-:W-:-:S08]  /*8070*/  NOP ;  /* 0x0000000000007918 */ /* 0x000fd00000000000 */
[----:B0-----:R-:W0:-:S00]  /*8080*/  USETMAXREG.DEALLOC.CTAPOOL 0x18 ;  /* 0x00000018000079c8 */ /* 0x001e0000080e0500 */
[----:B0-----:R-:W-:Y:S01]  /*8090*/  LOP3.LUT R0, R0, 0x3, RZ, 0xc0, !PT ;  /* 0x0000000300007812 */ /* 0x001fe200078ec0ff */
[----:B------:R-:W0:Y:S05]  /*80a0*/  S2R R19, SR_CTAID.Z ;  /* 0x0000000000137919 */ /* 0x000e2a0000002700 */
[----:B------:R-:W1:Y:S01]  /*80b0*/  S2UR UR6, SR_CTAID.Y ;  /* 0x00000000000679c3 */ /* 0x000e620000002600 */
[----:B------:R-:W2:Y:S02]  /*80c0*/  SHFL.IDX PT, R0, R0, RZ, 0x1f ;  /* 0x00001fff00007589 */ /* 0x000ea400000e0000 */
[----:B--2---:R-:W-:-:S13]  /*80d0*/  ISETP.NE.AND P0, PT, R0, RZ, PT ;  /* 0x000000ff0000720c */ /* 0x004fda0003f05270 */
[----:B01----:R-:W-:Y:S05]  /*80e0*/  @!P0 BRA `(.L_x_36) ;  /* 0x0000000000288947 */ /* 0x003fea0003800000 */
[----:B------:R-:W-:Y:S01]  /*80f0*/  ULDC UR7, c[0x0][0xc50] ;  /* 0x0003140000077ab9 */ /* 0x000fe20000000800 */
[----:B------:R-:W-:Y:S01]  /*8100*/  UMOV UR36, UR6 ;  /* 0x0000000600247c82 */ /* 0x000fe20008000000 */
[----:B------:R-:W-:-:S06]  /*8110*/  UISETP.NE.AND UP0, UPT, UR7, 0x1, UPT ;  /* 0x000000010700788c */ /* 0x000fcc000bf05270 */
[----:B------:R-:W-:-:S13]  /*8120*/  PLOP3.LUT P0, PT, PT, PT, UP0, 0x80, 0x0 ;  /* 0x000000000000781c */ /* 0x000fda0003f0f008 */
[----:B------:R-:W-:Y:S05]  /*8130*/  @!P0 BRA `(.L_x_37) ;  /* 0x0000000000308947 */ /* 0x000fea0003800000 */
[----:B------:R-:W-:Y:S01]  /*8140*/  ULDC UR4, c[0x0][0xc54] ;  /* 0x0003150000047ab9 */ /* 0x000fe20000000800 */
[----:B------:R-:W-:Y:S01]  /*8150*/  ULDC UR36, c[0x0][0xc58] ;  /* 0x0003160000247ab9 */ /* 0x000fe20000000800 */
[----:B------:R-:W-:-:S04]  /*8160*/  UIMAD.WIDE.U32 UR4, UR6, UR4, URZ ;  /* 0x00000004060472a5 */ /* 0x000fc8000f8e003f */
[----:B------:R-:W-:Y:S01]  /*8170*/  USHF.R.U32.HI UR36, URZ, UR36, UR5 ;  /* 0x000000243f247299 */ /* 0x000fe20008011605 */
[----:B------:R-:W-:Y:S11]  /*8180*/  BRA `(.L_x_37) ;  /* 0x00000000001c7947 */ /* 0x000ff60003800000 */
.L_x_36:
[----:B------:R-:W-:Y:S01]  /*8190*/  ULDC UR7, c[0x0][0xc50] ;  /* 0x0003140000077ab9 */ /* 0x000fe20000000800 */
[----:B------:R-:W-:Y:S01]  /*81a0*/  UMOV UR36, UR6 ;  /* 0x0000000600247c82 */ /* 0x000fe20008000000 */
[----:B------:R-:W-:-:S11]  /*81b0*/  UISETP.NE.AND UP0, UPT, UR7, 0x1, UPT ;  /* 0x000000010700788c */ /* 0x000fd6000bf05270 */
[----:B------:R-:W-:Y:S01]  /*81c0*/  @UP0 ULDC UR4, c[0x0][0xc54] ;  /* 0x0003150000040ab9 */ /* 0x000fe20000000800 */
[----:B------:R-:W-:Y:S01]  /*81d0*/  @UP0 ULDC UR8, c[0x0][0xc58] ;  /* 0x0003160000080ab9 */ /* 0x000fe20000000800 */
[----:B------:R-:W-:-:S04]  /*81e0*/  UIMAD.WIDE.U32 UR4, UR6, UR4, URZ ;  /* 0x00000004060472a5 */ /* 0x000fc8000f8e003f */
[----:B------:R-:W-:-:S12]  /*81f0*/  @UP0 USHF.R.U32.HI UR36, URZ, UR8, UR5 ;  /* 0x000000083f240299 */ /* 0x000fd80008011605 */
.L_x_37:
[----:B------:R-:W-:Y:S01]  /*8200*/  ISETP.GE.AND P0, PT, R19, RZ, PT ;  /* 0x000000ff1300720c */ /* 0x000fe20003f06270 */
[----:B------:R-:W-:Y:S01]  /*8210*/  UIADD3 UR4, -UR36, URZ, URZ ;  /* 0x0000003f24047290 */ /* 0x000fe2000fffe13f */
[----:B------:R-:W-:Y:S02]  /*8220*/  IMAD.MOV.U32 R10, RZ, RZ, 0x1 ;  /* 0x00000001ff0a7424 */ /* 0x000fe400078e00ff */
[----:B------:R-:W-:Y:S01]  /*8230*/  IMAD.MOV.U32 R0, RZ, RZ, RZ ;  /* 0x000000ffff007224 */ /* 0x000fe200078e00ff */
[----:B------:R-:W-:Y:S01]  /*8240*/  UIMAD UR4, UR7, UR4, UR6 ;  /* 0x00000004070472a4 */ /* 0x000fe2000f8e0206 */
[----:B------:R-:W-:-:S07]  /*8250*/  IMAD.MOV.U32 R3, RZ, RZ, 0x1 ;  /* 0x00000001ff037424 */ /* 0x000fce00078e00ff */
[----:B------:R-:W-:Y:S05]  /*8260*/  @!P0 BRA `(.L_x_38) ;  /* 0x0000003800188947 */ /* 0x000fea0003800000 */
[----:B------:R-:W-:Y:S01]  /*8270*/  ULDC.64 UR6, c[0x0][0x418] ;  /* 0x0001060000067ab9 */ /* 0x000fe20000000a00 */
[----:B------:R-:W-:Y:S01]  /*8280*/  ULDC UR5, c[0x0][0x424] ;  /* 0x0001090000057ab9 */ /* 0x000fe20000000800 */
[----:B------:R-:W-:Y:S01]  /*8290*/  UISETP.NE.U32.AND UP0, UPT, UR6, URZ, UPT ;  /* 0x0000003f0600728c */ /* 0x000fe2000bf05070 */
[----:B------:R0:W-:Y:S01]  /*82a0*/  STL [R1+0x8], RZ ;  /* 0x000008ff01007387 */ /* 0x0001e20000100800 */
[----:B------:R-:W-:Y:S02]  /*82b0*/  ULOP3.LUT UR40, UR4, 0xffff, URZ, 0xc0, !UPT ;  /* 0x0000ffff04287892 */ /* 0x000fe4000f8ec03f */
[----:B------:R-:W-:Y:S01]  /*82c0*/  UISETP.NE.AND.EX UP0, UPT, UR7, URZ, UPT, UP0 ;  /* 0x0000003f0700728c */ /* 0x000fe2000bf05300 */
[----:B------:R-:W-:-:S03]  /*82d0*/  ULDC UR6, c[0x0][0x2f0] ;  /* 0x0000bc0000067ab9 */ /* 0x000fc60000000800 */
[----:B------:R-:W-:-:S04]  /*82e0*/  USEL UR5, UR5, 0x1, UP0 ;  /* 0x0000000105057887 */ /* 0x000fc80008000000 */
[----:B------:R-:W-:-:S04]  /*82f0*/  UIMAD UR5, UR5, UR6, URZ ;  /* 0x00000006050572a4 */ /* 0x000fc8000f8e023f */
[----:B------:R-:W-:Y:S02]  /*8300*/  UISETP.GE.AND UP0, UPT, UR5, 0x1, UPT ;  /* 0x000000010500788c */ /* 0x000fe4000bf06270 */
[----:B------:R-:W-:-:S04]  /*8310*/  UIADD3 UR5, UR5, 0x7f, URZ ;  /* 0x0000007f05057890 */ /* 0x000fc8000fffe03f */
[----:B------:R-:W-:Y:S01]  /*8320*/  PLOP3.LUT P0, PT, PT, PT, UP0, 0x80, 0x0 ;  /* 0x000000000000781c */ /* 0x000fe20003f0f008 */
[----:B------:R-:W-:-:S04]  /*8330*/  USHF.R.S32.HI UR6, URZ, 0x1f, UR5 ;  /* 0x0000001f3f067899 */ /* 0x000fc80008011405 */
[----:B------:R-:W-:-:S04]  /*8340*/  ULEA.HI UR6, UR6, UR5, URZ, 0x7 ;  /* 0x0000000506067291 */ /* 0x000fc8000f8f383f */
[----:B------:R-:W-:-:S04]  /*8350*/  USHF.R.S32.HI UR39, URZ, 0x7, UR6 ;  /* 0x000000073f277899 */ /* 0x000fc80008011406 */
[----:B0-----:R-:W-:Y:S08]  /*8360*/  @!P0 BRA `(.L_x_39) ;  /* 0x00000000007c8947 */ /* 0x001ff00003800000 */
[----:B------:R-:W-:-:S04]  /*8370*/  USHF.R.U32.HI UR4, URZ, 0x10, UR4 ;  /* 0x000000103f047899 */ /* 0x000fc80008011604 */
[----:B------:R-:W-:-:S11]  /*8380*/  UISETP.NE.AND UP0, UPT, UR4, URZ, UPT ;  /* 0x0000003f0400728c */ /* 0x000fd6000bf05270 */
[----:B------:R-:W-:Y:S02]  /*8390*/  @!UP0 ULDC UR4, c[0x0][0x9f0] ;  /* 0x00027c0000048ab9 */ /* 0x000fe40000000800 */
[----:B------:R-:W-:Y:S01]  /*83a0*/  IMAD.U32 R6, RZ, RZ, UR4 ;  /* 0x00000004ff067e24 */ /* 0x000fe2000f8e00ff */
[----:B------:R-:W-:-:S04]  /*83b0*/  UIADD3 UR5, UR39, -0x1, UR4 ;  /* 0xffffffff27057890 */ /* 0x000fc8000fffe004 */
[-C--:B------:R-:W-:Y:S02]  /*83c0*/  IABS R0, R6.reuse ;  /* 0x0000000600007213 */ /* 0x080fe40000000000 */
[----:B------:R-:W-:Y:S02]  /*83d0*/  IABS R6, R6 ;  /* 0x0000000600067213 */ /* 0x000fe40000000000 */
[----:B------:R-:W0:Y:S08]  /*83e0*/  I2F.RP R4, R0 ;  /* 0x0000000000047306 */ /* 0x000e300000209400 */
[----:B0-----:R-:W0:Y:S02]  /*83f0*/  MUFU.RCP R4, R4 ;  /* 0x0000000400047308 */ /* 0x001e240000001000 */
[----:B0-----:R-:W-:-:S06]  /*8400*/  IADD3 R2, R4, 0xffffffe, RZ ;  /* 0x0ffffffe04027810 */ /* 0x001fcc0007ffe0ff */
[----:B------:R0:W1:Y:S02]  /*8410*/  F2I.FTZ.U32.TRUNC.NTZ R3, R2 ;  /* 0x0000000200037305 */ /* 0x000064000021f000 */
[----:B0-----:R-:W-:Y:S02]  /*8420*/  IMAD.MOV.U32 R2, RZ, RZ, RZ ;  /* 0x000000ffff027224 */ /* 0x001fe400078e00ff */
[----:B-1----:R-:W-:-:S04]  /*8430*/  IMAD.MOV R5, RZ, RZ, -R3 ;  /* 0x000000ffff057224 */ /* 0x002fc800078e0a03 */
[----:B------:R-:W-:-:S04]  /*8440*/  IMAD R5, R5, R0, RZ ;  /* 0x0000000005057224 */ /* 0x000fc800078e02ff */
[----:B------:R-:W-:-:S04]  /*8450*/  IMAD.HI.U32 R3, R3, R5, R2 ;  /* 0x0000000503037227 */ /* 0x000fc800078e0002 */
[----:B------:R-:W-:Y:S01]  /*8460*/  IMAD.U32 R5, RZ, RZ, UR5 ;  /* 0x00000005ff057e24 */ /* 0x000fe2000f8e00ff */
[----:B------:R-:W-:-:S04]  /*8470*/  ULOP3.LUT UR5, UR5, UR4, URZ, 0x3c, !UPT ;  /* 0x0000000405057292 */ /* 0x000fc8000f8e3c3f */
[----:B------:R-:W-:Y:S01]  /*8480*/  IABS R2, R5 ;  /* 0x0000000500027213 */ /* 0x000fe20000000000 */
[----:B------:R-:W-:Y:S01]  /*8490*/  IMAD.MOV R5, RZ, RZ, -R6 ;  /* 0x000000ffff057224 */ /* 0x000fe200078e0a06 */
[----:B------:R-:W-:-:S03]  /*84a0*/  ISETP.LE.AND P2, PT, RZ, UR5, PT ;  /* 0x00000005ff007c0c */ /* 0x000fc6000bf43270 */
[----:B------:R-:W-:-:S04]  /*84b0*/  IMAD.HI.U32 R3, R3, R2, RZ ;  /* 0x0000000203037227 */ /* 0x000fc800078e00ff */
[----:B------:R-:W-:-:S05]  /*84c0*/  IMAD R5, R3, R5, R2 ;  /* 0x0000000503057224 */ /* 0x000fca00078e0202 */
[----:B------:R-:W-:-:S13]  /*84d0*/  ISETP.GT.U32.AND P1, PT, R0, R5, PT ;  /* 0x000000050000720c */ /* 0x000fda0003f24070 */
[----:B------:R-:W-:Y:S01]  /*84e0*/  @!P1 IMAD.IADD R5, R5, 0x1, -R0 ;  /* 0x0000000105059824 */ /* 0x000fe200078e0a00 */
[----:B------:R-:W-:Y:S02]  /*84f0*/  @!P1 IADD3 R3, R3, 0x1, RZ ;  /* 0x0000000103039810 */ /* 0x000fe40007ffe0ff */
[----:B------:R-:W-:Y:S02]  /*8500*/  ISETP.NE.AND P1, PT, RZ, UR4, PT ;  /* 0x00000004ff007c0c */ /* 0x000fe4000bf25270 */
[----:B------:R-:W-:-:S13]  /*8510*/  ISETP.GE.U32.AND P0, PT, R5, R0, PT ;  /* 0x000000000500720c */ /* 0x000fda0003f06070 */
[----:B------:R-:W-:-:S04]  /*8520*/  @P0 VIADD R3, R3, 0x1 ;  /* 0x0000000103030836 */ /* 0x000fc80000000000 */
[----:B------:R-:W-:Y:S01]  /*8530*/  @!P2 IMAD.MOV R3, RZ, RZ, -R3 ;  /* 0x000000ffff03a224 */ /* 0x000fe200078e0a03 */
[----:B------:R-:W-:-:S05]  /*8540*/  @!P1 LOP3.LUT R3, RZ, UR4, RZ, 0x33, !PT ;  /* 0x00000004ff039c12 */ /* 0x000fca000f8e33ff */
[----:B------:R0:W-:Y:S02]  /*8550*/  STL [R1+0x8], R3 ;  /* 0x0000080301007387 */ /* 0x0001e40000100800 */
.L_x_39:
[----:B------:R-:W2:Y:S01]  /*8560*/  LDL R2, [R1+0x8] ;  /* 0x0000080001027983 */ /* 0x000ea20000100800 */
[----:B0-----:R-:W-:Y:S02]  /*8570*/  IMAD.MOV.U32 R3, RZ, RZ, 0x1 ;  /* 0x00000001ff037424 */ /* 0x001fe400078e00ff */
[----:B--2---:R-:W-:-:S05]  /*8580*/  IMAD R0, R2, UR40, RZ ;  /* 0x0000002802007c24 */ /* 0x004fca000f8e02ff */
[----:B------:R-:W-:Y:S01]  /*8590*/  VIADDMNMX R18, R0, R2, UR39, PT ;  /* 0x0000002700127e46 */ /* 0x000fe2000b800102 */
[----:B------:R0:W-:Y:S03]  /*85a0*/  STL [R1+0x4], R0 ;  /* 0x0000040001007387 */ /* 0x0001e60000100800 */
[----:B------:R-:W-:Y:S01]  /*85b0*/  ISETP.GT.AND P0, PT, R18, R0, PT ;  /* 0x000000001200720c */ /* 0x000fe20003f04270 */
[----:B------:R1:W-:Y:S01]  /*85c0*/  STL [R1+0xc], R18 ;  /* 0x00000c1201007387 */ /* 0x0003e20000100800 */
[----:B0-----:R-:W-:-:S11]  /*85d0*/  IMAD.MOV.U32 R0, RZ, RZ, RZ ;  /* 0x000000ffff007224 */ /* 0x001fd600078e00ff */
[----:B-1----:R-:W-:Y:S05]  /*85e0*/  @!P0 BRA `(.L_x_38) ;  /* 0x0000003400388947 */ /* 0x002fea0003800000 */
[----:B------:R-:W0:Y:S01]  /*85f0*/  S2UR UR4, SR_CgaCtaId ;  /* 0x00000000000479c3 */ /* 0x000e220000008800 */
[----:B------:R-:W-:Y:S02]  /*8600*/  UMOV UR38, 0x400 ;  /* 0x0000040000267882 */ /* 0x000fe40000000000 */
[----:B0-----:R-:W-:-:S04]  /*8610*/  ULEA UR38, UR4, UR38, 0x18 ;  /* 0x0000002604267291 */ /* 0x001fc8000f8ec03f */
[----:B------:R-:W-:-:S04]  /*8620*/  UIADD3 UR4, UR38, 0x1c400, URZ ;  /* 0x0001c40026047890 */ /* 0x000fc8000fffe03f */
[----:B------:R-:W-:-:S06]  /*8630*/  ULOP3.LUT UP0, URZ, UR4, 0x3ff, URZ, 0xc0, !UPT ;  /* 0x000003ff043f7892 */ /* 0x000fcc000f80c03f */
[----:B------:R-:W-:-:S13]  /*8640*/  PLOP3.LUT P0, PT, PT, PT, UP0, 0x80, 0x0 ;  /* 0x000000000000781c */ /* 0x000fda0003f0f008 */
[----:B------:R-:W-:Y:S05]  /*8650*/  @!P0 BRA `(.L_x_40) ;  /* 0x0000000000408947 */ /* 0x000fea0003800000 */
[----:B------:R-:W-:Y:S01]  /*8660*/  MOV R2, 0x0 ;  /* 0x0000000000027802 */ /* 0x000fe20000000f00 */
[----:B------:R-:W-:Y:S01]  /*8670*/  ULDC.64 UR6, c[0x4][0x118] ;  /* 0x0100460000067ab9 */ /* 0x000fe20000000a00 */
[----:B------:R-:W-:Y:S01]  /*8680*/  ULDC.64 UR8, c[0x4][0x120] ;  /* 0x0100480000087ab9 */ /* 0x000fe20000000a00 */
[----:B------:R-:W-:Y:S01]  /*8690*/  ULDC.64 UR4, c[0x4][0x70] ;  /* 0x01001c0000047ab9 */ /* 0x000fe20000000a00 */
[----:B------:R-:W-:Y:S01]  /*86a0*/  IMAD.U32 R4, RZ, RZ, UR6 ;  /* 0x00000006ff047e24 */ /* 0x000fe2000f8e00ff */
[----:B------:R-:W-:Y:S01]  /*86b0*/  MOV R5, UR7 ;  /* 0x0000000700057c02 */ /* 0x000fe20008000f00 */
[----:B------:R-:W0:Y:S01]  /*86c0*/  LDC.64 R2, c[0x4][R2] ;  /* 0x0100000002027b82 */ /* 0x000e220000000a00 */
[----:B------:R-:W-:Y:S01]  /*86d0*/  IMAD.U32 R6, RZ, RZ, UR8 ;  /* 0x00000008ff067e24 */ /* 0x000fe2000f8e00ff */
[----:B------:R-:W-:Y:S01]  /*86e0*/  MOV R12, 0x1 ;  /* 0x00000001000c7802 */ /* 0x000fe20000000f00 */
[----:B------:R-:W-:Y:S02]  /*86f0*/  IMAD.U32 R7, RZ, RZ, UR9 ;  /* 0x00000009ff077e24 */ /* 0x000fe4000f8e00ff */
[----:B------:R-:W-:-:S02]  /*8700*/  IMAD.U32 R10, RZ, RZ, UR4 ;  /* 0x00000004ff0a7e24 */ /* 0x000fc4000f8e00ff */
[----:B------:R-:W-:Y:S02]  /*8710*/  IMAD.U32 R11, RZ, RZ, UR5 ;  /* 0x00000005ff0b7e24 */ /* 0x000fe4000f8e00ff */
[----:B------:R-:W-:Y:S02]  /*8720*/  IMAD.MOV.U32 R8, RZ, RZ, 0x70 ;  /* 0x00000070ff087424 */ /* 0x000fe400078e00ff */
[----:B------:R-:W-:-:S07]  /*8730*/  IMAD.MOV.U32 R13, RZ, RZ, RZ ;  /* 0x000000ffff0d7224 */ /* 0x000fce00078e00ff */
[----:B------:R-:W-:-:S07]  /*8740*/  LEPC R20, `(.L_x_40) ;  /* 0x000000001014794e */ /* 0x000fce0000000000 */
[----:B0-----:R-:W-:Y:S05]  /*8750*/  CALL.ABS.NOINC R2 ;  /* 0x0000000002007343 */ /* 0x001fea0003c00000 */
.L_x_40:
        /* <DEDUP_REMOVED lines=8> */
[----:B------:R0:W1:Y:S01]  /*87e0*/  LDC.64 R2, c[0x4][R16] ;  /* 0x0100000010027b82 */ /* 0x0000620000000a00 */
[----:B------:R-:W-:Y:S01]  /*87f0*/  IMAD.U32 R4, RZ, RZ, UR6 ;  /* 0x00000006ff047e24 */ /* 0x000fe2000f8e00ff */
[----:B------:R-:W-:Y:S01]  /*8800*/  MOV R10, UR4 ;  /* 0x00000004000a7c02 */ /* 0x000fe20008000f00 */
[----:B------:R-:W-:Y:S02]  /*8810*/  IMAD.U32 R5, RZ, RZ, UR7 ;  /* 0x00000007ff057e24 */ /* 0x000fe4000f8e00ff */
[----:B------:R-:W-:Y:S02]  /*8820*/  IMAD.U32 R6, RZ, RZ, UR8 ;  /* 0x00000008ff067e24 */ /* 0x000fe4000f8e00ff */
[----:B------:R-:W-:-:S02]  /*8830*/  IMAD.U32 R7, RZ, RZ, UR9 ;  /* 0x00000009ff077e24 */ /* 0x000fc4000f8e00ff */
[----:B------:R-:W-:Y:S02]  /*8840*/  IMAD.U32 R11, RZ, RZ, UR5 ;  /* 0x00000005ff0b7e24 */ /* 0x000fe4000f8e00ff */
[----:B------:R-:W-:Y:S02]  /*8850*/  IMAD.MOV.U32 R8, RZ, RZ, 0x70 ;  /* 0x00000070ff087424 */ /* 0x000fe400078e00ff */
[----:B------:R-:W-:Y:S02]  /*8860*/  IMAD.MOV.U32 R12, RZ, RZ, 0x1 ;  /* 0x00000001ff0c7424 */ /* 0x000fe400078e00ff */
[----:B0-----:R-:W-:-:S07]  /*8870*/  IMAD.MOV.U32 R13, RZ, RZ, RZ ;  /* 0x000000ffff0d7224 */ /* 0x001fce00078e00ff */
[----:B------:R-:W-:-:S07]  /*8880*/  LEPC R20, `(.L_x_42) ;  /* 0x000000001014794e */ /* 0x000fce0000000000 */
[----:B-1----:R-:W-:Y:S05]  /*8890*/  CALL.ABS.NOINC R2 ;  /* 0x0000000002007343 */ /* 0x002fea0003c00000 */
.L_x_42:
[----:B------:R0:W1:Y:S01]  /*88a0*/  LDC.64 R2, c[0x4][R16] ;  /* 0x0100000010027b82 */ /* 0x0000620000000a00 */
[----:B------:R-:W-:Y:S01]  /*88b0*/  ULDC.64 UR6, c[0x4][0x118] ;  /* 0x0100460000067ab9 */ /* 0x000fe20000000a00 */
[----:B------:R-:W-:Y:S01]  /*88c0*/  ULDC.64 UR8, c[0x4][0x120] ;  /* 0x0100480000087ab9 */ /* 0x000fe20000000a00 */
[----:B------:R-:W-:Y:S01]  /*88d0*/  ULDC.64 UR4, c[0x4][0x80] ;  /* 0x0100200000047ab9 */ /* 0x000fe20000000a00 */
[----:B------:R-:W-:Y:S01]  /*88e0*/  IMAD.U32 R4, RZ, RZ, UR6 ;  /* 0x00000006ff047e24 */ /* 0x000fe2000f8e00ff */
[----:B------:R-:W-:Y:S01]  /*88f0*/  MOV R5, UR7 ;  /* 0x0000000700057c02 */ /* 0x000fe20008000f00 */
[----:B------:R-:W-:Y:S01]  /*8900*/  IMAD.U32 R6, RZ, RZ, UR8 ;  /* 0x00000008ff067e24 */ /* 0x000fe2000f8e00ff */
[----:B------:R-:W-:Y:S01]  /*8910*/  MOV R12, 0x1 ;  /* 0x00000001000c7802 */ /* 0x000fe20000000f00 */
[----:B------:R-:W-:Y:S02]  /*8920*/  IMAD.U32 R7, RZ, RZ, UR9 ;  /* 0x00000009ff077e24 */ /* 0x000fe4000f8e00ff */
[----:B------:R-:W-:-:S02]  /*8930*/  IMAD.U32 R10, RZ, RZ, UR4 ;  /* 0x00000004ff0a7e24 */ /* 0x000fc4000f8e00ff */
[----:B------:R-:W-:Y:S02]  /*8940*/  IMAD.U32 R11, RZ, RZ, UR5 ;  /* 0x00000005ff0b7e24 */ /* 0x000fe4000f8e00ff */
[----:B------:R-:W-:Y:S02]  /*8950*/  IMAD.MOV.U32 R8, RZ, RZ, 0x70 ;  /* 0x00000070ff087424 */ /* 0x000fe400078e00ff */
[----:B0-----:R-:W-:-:S07]  /*8960*/  IMAD.MOV.U32 R13, RZ, RZ, RZ ;  /* 0x000000ffff0d7224 */ /* 0x001fce00078e00ff */
[----:B------:R-:W-:-:S07]  /*8970*/  LEPC R20, `(.L_x_41) ;  /* 0x000000001014794e */ /* 0x000fce0000000000 */
[----:B-1----:R-:W-:Y:S05]  /*8980*/  CALL.ABS.NOINC R2 ;  /* 0x0000000002007343 */ /* 0x002fea0003c00000 */
.L_x_41:
[----:B------:R-:W0:Y:S02]  /*8990*/  LDC.64 R2, c[0x0][0x9f8] ;  /* 0x00027e00ff027b82 */ /* 0x000e240000000a00 */
[----:B0-----:R-:W-:-:S04]  /*89a0*/  ISETP.NE.U32.AND P0, PT, R2, RZ, PT ;  /* 0x000000ff0200720c */ /* 0x001fc80003f05070 */
[----:B------:R-:W-:-:S13]  /*89b0*/  ISETP.NE.AND.EX P0, PT, R3, RZ, PT, P0 ;  /* 0x000000ff0300720c */ /* 0x000fda0003f05300 */
[----:B------:R-:W0:Y:S02]  /*89c0*/  @P0 LDC.64 R2, c[0x0][0x9f8] ;  /* 0x00027e00ff020b82 */ /* 0x000e240000000a00 */
[----:B0-----:R-:W-:-:S05]  /*89d0*/  @P0 IMAD.WIDE R2, R19, 0x4, R2 ;  /* 0x0000000413020825 */ /* 0x001fca00078e0202 */
[----:B------:R0:W2:Y:S01]  /*89e0*/  @P0 LDG.E R19, desc[UR42][R2.64] ;  /* 0x0000002a02130981 */ /* 0x0000a2000c1e1900 */
[----:B------:R-:W-:Y:S01]  /*89f0*/  UMOV UR4, 0xffffffff ;  /* 0xffffffff00047882 */ /* 0x000fe20000000000 */
[----:B------:R-:W-:Y:S01]  /*8a00*/  LOP3.LUT R17, R17, 0xfffffffe, RZ, 0xc0, !PT ;  /* 0xfffffffe11117812 */ /* 0x000fe200078ec0ff */
[----:B------:R-:W-:Y:S01]  /*8a10*/  VIADD R18, R18, 0xffffffff ;  /* 0xffffffff12127836 */ /* 0x000fe20000000000 */
[----:B------:R-:W1:Y:S01]  /*8a20*/  S2R R0, SR_TID.X ;  /* 0x0000000000007919 */ /* 0x000e620000002100 */
[----:B0-----:R-:W0:Y:S02]  /*8a30*/  LDC.64 R2, c[0x0][0x418] ;  /* 0x00010600ff027b82 */ /* 0x001e240000000a00 */
[----:B0-----:R-:W-:Y:S02]  /*8a40*/  ISETP.NE.U32.AND P0, PT, R2, RZ, PT ;  /* 0x000000ff0200720c */ /* 0x001fe40003f05070 */
[----:B-1----:R-:W-:Y:S02]  /*8a50*/  SHF.R.U32.HI R0, RZ, 0x5, R0 ;  /* 0x00000005ff007819 */ /* 0x002fe40000011600 */
[----:B------:R-:W-:-:S02]  /*8a60*/  ISETP.NE.AND.EX P1, PT, R3, RZ, PT, P0 ;  /* 0x000000ff0300720c */ /* 0x000fc40003f25300 */
[----:B------:R-:W-:-:S11]  /*8a70*/  LOP3.LUT R0, R0, 0x3, RZ, 0xc0, !PT ;  /* 0x0000000300007812 */ /* 0x000fd600078ec0ff */
[----:B------:R-:W-:Y:S02]  /*8a80*/  @P1 LOP3.LUT R17, R17, 0x1, RZ, 0xfc, !PT ;  /* 0x0000000111111812 */ /* 0x000fe400078efcff */
[----:B--2---:R-:W-:Y:S02]  /*8a90*/  SHF.R.S32.HI R6, RZ, 0x1f, R19 ;  /* 0x0000001fff067819 */ /* 0x004fe40000011413 */
[----:B------:R-:W-:-:S03]  /*8aa0*/  SEL R16, R19, RZ, !P1 ;  /* 0x000000ff13107207 */ /* 0x000fc60004800000 */
[----:B------:R0:W-:Y:S01]  /*8ab0*/  STL [R1], R6 ;  /* 0x0000000601007387 */ /* 0x0001e20000100800 */
[----:B------:R-:W-:Y:S05]  /*8ac0*/  BRA.DIV UR4, `(.L_x_43) ;  /* 0x00000036043c7947 */ /* 0x000fea000b800000 */
[----:B------:R1:W2:Y:S02]  /*8ad0*/  SHFL.IDX PT, R14, R0, RZ, 0x1f ;  /* 0x00001fff000e7589 */ /* 0x0002a400000e0000 */
.L_x_123:
[----:B--2---:R-:W-:Y:S02]  /*8ae0*/  ISETP.NE.AND P0, PT, R14, RZ, PT ;  /* 0x000000ff0e00720c */ /* 0x004fe40003f05270 */
[----:B------:R-:W-:Y:S02]  /*8af0*/  PLOP3.LUT P2, PT, PT, PT, PT, 0x8, 0x0 ;  /* 0x000000000000781c */ /* 0x000fe40003f4e170 */
[----:B------:R-:W-:-:S11]  /*8b00*/  LOP3.LUT R17, R17, 0xfffffffd, RZ, 0xc0, !PT ;  /* 0xfffffffd11117812 */ /* 0x000fd600078ec0ff */
[----:B------:R-:W-:Y:S01]  /*8b10*/  @P2 LOP3.LUT R17, R17, 0x2, RZ, 0xfc, !PT ;  /* 0x0000000211112812 */ /* 0x000fe200078efcff */
[----:B------:R-:W-:Y:S06]  /*8b20*/  @P0 BRA `(.L_x_44) ;  /* 0x00000004000c0947 */ /* 0x000fec0003800000 */
[----:B------:R-:W-:-:S03]  /*8b30*/  UMOV UR4, 0xffffffff ;  /* 0xffffffff00047882 */ /* 0x000fc60000000000 */
[----:B------:R-:W-:Y:S05]  /*8b40*/  BRA.DIV UR4, `(.L_x_45) ;  /* 0x00000036043c7947 */ /* 0x000fea000b800000 */
[----:B------:R-:W-:-:S13]  /*8b50*/  ELECT P6, URZ, PT ;  /* 0x00000000003f782f */ /* 0x000fda00038c0000 */
.L_x_126:
[----:B------:R-:W-:Y:S05]  /*8b60*/  @!P6 BRA `(.L_x_44) ;  /* 0x0000000000fce947 */ /* 0x000fea0003800000 */
[----:B------:R-:W-:Y:S01]  /*8b70*/  IMAD.MOV.U32 R16, RZ, RZ, R19 ;  /* 0x000000ffff107224 */ /* 0x000fe200078e0013 */
[----:B------:R-:W-:Y:S06]  /*8b80*/  @!P1 BRA `(.L_x_46) ;  /* 0x0000000000449947 */ /* 0x000fec0003800000 */
[----:B------:R-:W2:Y:S01]  /*8b90*/  LDC R7, c[0x0][0x43c] ;  /* 0x00010f00ff077b82 */ /* 0x000ea20000000800 */
[----:B------:R-:W-:Y:S01]  /*8ba0*/  ULDC.64 UR4, c[0x0][0x428] ;  /* 0x00010a0000047ab9 */ /* 0x000fe20000000a00 */
[----:B--2---:R-:W-:-:S13]  /*8bb0*/  ISETP.NE.AND P0, PT, R7, 0x1, PT ;  /* 0x000000010700780c */ /* 0x004fda0003f05270 */
[----:B------:R-:W1:Y:S02]  /*8bc0*/  @P0 LDC.64 R4, c[0x0][0x440] ;  /* 0x00011000ff040b82 */ /* 0x000e640000000a00 */
[----:B-1----:R-:W-:-:S04]  /*8bd0*/  @P0 IMAD.HI.U32 R0, R18, R4, RZ ;  /* 0x0000000412000227 */ /* 0x002fc800078e00ff */
[----:B------:R-:W-:Y:S01]  /*8be0*/  IMAD.MOV.U32 R4, RZ, RZ, R18 ;  /* 0x000000ffff047224 */ /* 0x000fe200078e0012 */
[----:B------:R-:W-:-:S04]  /*8bf0*/  @P0 SHF.R.U32.HI R4, RZ, R5, R0 ;  /* 0x00000005ff040219 */ /* 0x000fc80000011600 */
[--C-:B------:R-:W-:Y:S01]  /*8c00*/  SHF.R.S32.HI R5, RZ, 0x1f, R4.reuse ;  /* 0x0000001fff057819 */ /* 0x100fe20000011404 */
[----:B------:R-:W-:-:S04]  /*8c10*/  IMAD.MOV R0, RZ, RZ, -R4 ;  /* 0x000000ffff007224 */ /* 0x000fc800078e0a04 */
[----:B------:R-:W-:Y:S02]  /*8c20*/  IMAD R18, R7, R0, R18 ;  /* 0x0000000007127224 */ /* 0x000fe400078e0212 */
[----:B------:R-:W-:Y:S02]  /*8c30*/  IMAD R0, R6, UR4, RZ ;  /* 0x0000000406007c24 */ /* 0x000fe4000f8e02ff */
[----:B------:R-:W-:-:S04]  /*8c40*/  IMAD.WIDE.U32 R4, R19, UR4, R4 ;  /* 0x0000000413047c25 */ /* 0x000fc8000f8e0004 */
[----:B------:R-:W-:Y:S01]  /*8c50*/  IMAD R7, R19, UR5, R0 ;  /* 0x0000000513077c24 */ /* 0x000fe2000f8e0200 */
[----:B------:R-:W-:-:S04]  /*8c60*/  LEA R2, P0, R4, R2, 0x2 ;  /* 0x0000000204027211 */ /* 0x000fc800078010ff */
[----:B------:R-:W-:-:S04]  /*8c70*/  IADD3 R0, R5, R7, RZ ;  /* 0x0000000705007210 */ /* 0x000fc80007ffe0ff */
[----:B------:R-:W-:-:S05]  /*8c80*/  LEA.HI.X R3, R4, R3, R0, 0x2, P0 ;  /* 0x0000000304037211 */ /* 0x000fca00000f1400 */
[----:B------:R2:W5:Y:S02]  /*8c90*/  LDG.E R16, desc[UR42][R2.64] ;  /* 0x0000002a02107981 */ /* 0x000564000c1e1900 */
.L_x_46:
[----:B-1----:R-:W-:Y:S01]  /*8ca0*/  IMAD.MOV.U32 R0, RZ, RZ, 0x1 ;  /* 0x00000001ff007424 */ /* 0x002fe200078e00ff */
[----:B0-----:R-:W2:Y:S04]  /*8cb0*/  S2R R6, SR_TID.X ;  /* 0x0000000000067919 */ /* 0x001ea80000002100 */
[----:B------:R-:W-:-:S04]  /*8cc0*/  SHF.L.U32 R0, R0, 0x1f, RZ ;  /* 0x0000001f00007819 */ /* 0x000fc800000006ff */
[----:B------:R-:W0:Y:S01]  /*8cd0*/  SYNCS.PHASECHK.TRANS64.TRYWAIT P0, [UR38+0x34840], R0 ;  /* 0x03484000ff0075a7 */ /* 0x000e220008000166 */
[----:B--2---:R-:W-:-:S04]  /*8ce0*/  LOP3.LUT R2, R6, 0x7f, RZ, 0xc0, !PT ;  /* 0x0000007f06027812 */ /* 0x004fc800078ec0ff */
[----:B------:R-:W-:Y:S01]  /*8cf0*/  ISETP.NE.AND P1, PT, R2, RZ, PT ;  /* 0x000000ff0200720c */ /* 0x000fe20003f25270 */
[----:B0-----:R-:W-:-:S12]  /*8d00*/  @!P0 BRA `(.L_x_47) ;  /* 0x0000003000ec8947 */ /* 0x001fd80003800000 */
.L_x_127:
[----:B------:R-:W-:Y:S05]  /*8d10*/  @P1 BRA `(.L_x_48) ;  /* 0x0000000000181947 */ /* 0x000fea0003800000 */
[----:B------:R-:W1:Y:S01]  /*8d20*/  S2R R2, SR_TID.X ;  /* 0x0000000000027919 */ /* 0x000e620000002100 */
[----:B0-----:R-:W-:-:S04]  /*8d30*/  IMAD.MOV.U32 R0, RZ, RZ, 0xc000 ;  /* 0x0000c000ff007424 */ /* 0x001fc800078e00ff */
[----:B------:R2:W-:Y:S01]  /*8d40*/  SYNCS.ARRIVE.TRANS64 RZ, [UR38+0x34830], R0 ;  /* 0x03483000ffff79a7 */ /* 0x0005e20008000026 */
[----:B-1----:R-:W-:-:S13]  /*8d50*/  LOP3.LUT P0, RZ, R2, 0x1f, RZ, 0xc0, !PT ;  /* 0x0000001f02ff7812 */ /* 0x002fda000780c0ff */
[----:B--2---:R-:W-:Y:S05]  /*8d60*/  @!P0 BRA `(.L_x_48) ;  /* 0x0000000000048947 */ /* 0x004fea0003800000 */
[----:B------:R-:W-:Y:S01]  /*8d70*/  BPT.TRAP 0x1 ;  /* 0x000000040000795c */ /* 0x000fe20000300000 */
.L_x_48:
[----:B------:R-:W-:Y:S01]  /*8d80*/  R2UR UR11, R18 ;  /* 0x00000000120b72ca */ /* 0x000fe200000e0000 */
[----:B------:R-:W-:Y:S01]  /*8d90*/  ULDC.64 UR4, c[0x0][0x198] ;  /* 0x0000660000047ab9 */ /* 0x000fe20000000a00 */
[----:B-----5:R-:W-:Y:S01]  /*8da0*/  R2UR UR13, R16 ;  /* 0x00000000100d72ca */ /* 0x020fe200000e0000 */
[----:B------:R-:W-:Y:S01]  /*8db0*/  UIADD3 UR4, UP0, UR4, 0x370, URZ ;  /* 0x0000037004047890 */ /* 0x000fe2000ff1e03f */
[----:B------:R-:W-:Y:S01]  /*8dc0*/  PLOP3.LUT P0, PT, PT, PT, PT, 0x80, 0x0 ;  /* 0x000000000000781c */ /* 0x000fe20003f0f070 */
[----:B------:R-:W-:Y:S01]  /*8dd0*/  UIADD3 UR8, UR38, 0x1c400, URZ ;  /* 0x0001c40026087890 */ /* 0x000fe2000fffe03f */
[----:B------:R-:W-:Y:S01]  /*8de0*/  LOP3.LUT R17, R17, 0xfffffffd, RZ, 0xc0, !PT ;  /* 0xfffffffd11117812 */ /* 0x000fe200078ec0ff */
[----:B------:R-:W-:Y:S02]  /*8df0*/  UIADD3 UR9, UR38, 0x34830, URZ ;  /* 0x0003483026097890 */ /* 0x000fe4000fffe03f */
[----:B------:R-:W-:Y:S02]  /*8e00*/  UIADD3.X UR5, URZ, UR5, URZ, UP0, !UPT ;  /* 0x000000053f057290 */ /* 0x000fe400087fe43f */
[----:B------:R-:W-:-:S02]  /*8e10*/  UIADD3 UR16, UR38, 0x20400, URZ ;  /* 0x0002040026107890 */ /* 0x000fc4000fffe03f */
[----:B------:R-:W-:Y:S02]  /*8e20*/  USHF.L.U32 UR11, UR11, 0x7, URZ ;  /* 0x000000070b0b7899 */ /* 0x000fe4000800063f */
[----:B------:R-:W-:Y:S01]  /*8e30*/  UIADD3 UR32, UR38, 0x24400, URZ ;  /* 0x0002440026207890 */ /* 0x000fe2000fffe03f */
[----:B------:R-:W-:Y:S01]  /*8e40*/  UMOV UR6, 0x0 ;  /* 0x0000000000067882 */ /* 0x000fe20000000000 */
[----:B------:R-:W-:Y:S01]  /*8e50*/  UMOV UR7, 0x14f00000 ;  /* 0x14f0000000077882 */ /* 0x000fe20000000000 */
[----:B------:R-:W-:Y:S01]  /*8e60*/  UMOV UR10, URZ ;  /* 0x0000003f000a7c82 */ /* 0x000fe20008000000 */
[----:B------:R-:W-:Y:S01]  /*8e70*/  UMOV UR12, UR36 ;  /* 0x00000024000c7c82 */ /* 0x000fe20008000000 */
[----:B------:R-:W-:Y:S01]  /*8e80*/  UMOV UR18, 0x40 ;  /* 0x0000004000127882 */ /* 0x000fe20000000000 */
[----:B------:R-:W-:Y:S01]  /*8e90*/  UMOV UR20, UR36 ;  /* 0x0000002400147c82 */ /* 0x000fe20008000000 */
[----:B------:R-:W-:Y:S01]  /*8ea0*/  UMOV UR17, UR9 ;  /* 0x0000000900117c82 */ /* 0x000fe20008000000 */
[----:B------:R-:W-:Y:S01]  /*8eb0*/  UMOV UR21, UR13 ;  /* 0x0000000d00157c82 */ /* 0x000fe20008000000 */
[----:B------:R-:W-:Y:S01]  /*8ec0*/  UMOV UR19, UR11 ;  /* 0x0000000b00137c82 */ /* 0x000fe20008000000 */
[----:B------:R-:W-:Y:S01]  /*8ed0*/  UMOV UR34, 0x80 ;  /* 0x0000008000227882 */ /* 0x000fe20000000000 */
[----:B------:R-:W-:Y:S01]  /*8ee0*/  UMOV UR33, UR9 ;  /* 0x0000000900217c82 */ /* 0x000fe20008000000 */
[----:B------:R-:W-:Y:S01]  /*8ef0*/  UMOV UR37, UR13 ;  /* 0x0000000d00257c82 */ /* 0x000fe20008000000 */
[----:B------:R2:W-:Y:S01]  /*8f00*/  UTMALDG.4D [UR8], [UR4], desc[UR6] ;  /* 0x00000608040075b4 */ /* 0x0005e20008019000 */
[----:B------:R-:W-:Y:S01]  /*8f10*/  UMOV UR35, UR11 ;  /* 0x0000000b00237c82 */ /* 0x000fe20008000000 */
[----:B------:R-:W-:Y:S01]  /*8f20*/  @P0 LOP3.LUT R17, R17, 0x2, RZ, 0xfc, !PT ;  /* 0x0000000211110812 */ /* 0x000fe200078efcff */
[----:B------:R2:W-:Y:S01]  /*8f30*/  UTMALDG.4D [UR16], [UR4], desc[UR6] ;  /* 0x00000610040075b4 */ /* 0x0005e20008019000 */
[----:B------:R2:W-:Y:S02]  /*8f40*/  UTMALDG.4D [UR32], [UR4], desc[UR6] ;  /* 0x00000620040075b4 */ /* 0x0005e40008019000 */
[----:B--2---:R-:W-:-:S03]  /*8f50*/  NOP ;  /* 0x0000000000007918 */ /* 0x004fc60000000000 */
.L_x_44:
[----:B------:R-:W-:Y:S05]  /*8f60*/  WARPSYNC.ALL ;  /* 0x0000000000007948 */ /* 0x000fea0003800000 */
[----:B------:R-:W-:Y:S01]  /*8f70*/  UIADD3 UR4, UR38, 0x10400, URZ ;  /* 0x0001040026047890 */ /* 0x000fe2000fffe03f */
[----:B------:R-:W-:Y:S03]  /*8f80*/  BAR.SYNC.DEFER_BLOCKING 0x8, 0x180 ;  /* 0x0206000000007b1d */ /* 0x000fe60000010000 */
        /* <DEDUP_REMOVED lines=9> */
[----:B0-----:R-:W0:Y:S01]  /*9020*/  LDC.64 R2, c[0x4][R2] ;  /* 0x0100000002027b82 */ /* 0x001e220000000a00 */
[----:B------:R-:W-:Y:S02]  /*9030*/  IMAD.U32 R5, RZ, RZ, UR7 ;  /* 0x00000007ff057e24 */ /* 0x000fe4000f8e00ff */
[----:B------:R-:W-:Y:S02]  /*9040*/  IMAD.U32 R6, RZ, RZ, UR8 ;  /* 0x00000008ff067e24 */ /* 0x000fe4000f8e00ff */
[----:B------:R-:W-:-:S02]  /*9050*/  IMAD.U32 R10, RZ, RZ, UR4 ;  /* 0x00000004ff0a7e24 */ /* 0x000fc4000f8e00ff */
[----:B------:R-:W-:Y:S02]  /*9060*/  IMAD.U32 R11, RZ, RZ, UR5 ;  /* 0x00000005ff0b7e24 */ /* 0x000fe4000f8e00ff */
[----:B------:R-:W-:Y:S02]  /*9070*/  IMAD.MOV.U32 R8, RZ, RZ, 0x70 ;  /* 0x00000070ff087424 */ /* 0x000fe400078e00ff */
[----:B------:R-:W-:Y:S02]  /*9080*/  IMAD.MOV.U32 R12, RZ, RZ, 0x1 ;  /* 0x00000001ff0c7424 */ /* 0x000fe400078e00ff */
[----:B------:R-:W-:-:S07]  /*9090*/  IMAD.MOV.U32 R13, RZ, RZ, RZ ;  /* 0x000000ffff0d7224 */ /* 0x000fce00078e00ff */
[----:B------:R-:W-:-:S07]  /*90a0*/  LEPC R20, `(.L_x_49) ;  /* 0x000000001014794e */ /* 0x000fce0000000000 */
[----:B01----:R-:W-:Y:S05]  /*90b0*/  CALL.ABS.NOINC R2 ;  /* 0x0000000002007343 */ /* 0x003fea0003c00000 */
.L_x_49:
[----:B------:R-:W2:Y:S01]  /*90c0*/  S2R R4, SR_CTAID.Z ;  /* 0x0000000000047919 */ /* 0x000ea20000002700 */
[----:B0-----:R-:W0:Y:S01]  /*90d0*/  LDC R6, c[0x0][0x448] ;  /* 0x00011200ff067b82 */ /* 0x001e220000000800 */
[----:B------:R-:W-:Y:S01]  /*90e0*/  USHF.R.S32.HI UR4, URZ, 0x1f, UR36 ;  /* 0x0000001f3f047899 */ /* 0x000fe20008011424 */
[----:B------:R-:W3:Y:S01]  /*90f0*/  S2R R12, SR_TID.X ;  /* 0x00000000000c7919 */ /* 0x000ee20000002100 */
[----:B------:R-:W-:Y:S02]  /*9100*/  ULDC.64 UR8, c[0x0][0x2d8] ;  /* 0x0000b60000087ab9 */ /* 0x000fe40000000a00 */
[----:B------:R-:W-:Y:S01]  /*9110*/  UIMAD UR6, UR4, UR8, URZ ;  /* 0x00000008040672a4 */ /* 0x000fe2000f8e023f */
[----:B------:R-:W4:Y:S02]  /*9120*/  S2R R11, SR_CTAID.X ;  /* 0x00000000000b7919 */ /* 0x000f240000002500 */
[----:B------:R-:W1:Y:S01]  /*9130*/  LDC.64 R2, c[0x0][0x2e0] ;  /* 0x0000b800ff027b82 */ /* 0x000e620000000a00 */
[----:B------:R-:W-:-:S02]  /*9140*/  UIMAD.WIDE.U32 UR4, UR36, UR8, URZ ;  /* 0x00000008240472a5 */ /* 0x000fc4000f8e003f */
[----:B------:R-:W-:-:S04]  /*9150*/  UIMAD UR6, UR36, UR9, UR6 ;  /* 0x00000009240672a4 */ /* 0x000fc8000f8e0206 */
[----:B------:R-:W-:Y:S01]  /*9160*/  UIADD3 UR5, UR5, UR6, URZ ;  /* 0x0000000605057290 */ /* 0x000fe2000fffe03f */
[----:B0-----:R-:W-:Y:S02]  /*9170*/  ISETP.NE.AND P0, PT, R6, 0x1, PT ;  /* 0x000000010600780c */ /* 0x001fe40003f05270 */
[----:B--2---:R-:W-:Y:S02]  /*9180*/  SHF.R.S32.HI R5, RZ, 0x1f, R4 ;  /* 0x0000001fff057819 */ /* 0x004fe40000011404 */
[----:B---3--:R-:W-:-:S03]  /*9190*/  LOP3.LUT R9, R12, 0x7f, RZ, 0xc0, !PT ;  /* 0x0000007f0c097812 */ /* 0x008fc600078ec0ff */
[----:B-1----:R-:W-:Y:S01]  /*91a0*/  IMAD R0, R5, R2, RZ ;  /* 0x0000000205007224 */ /* 0x002fe200078e02ff */
[----:B------:R-:W-:-:S03]  /*91b0*/  SHF.R.U32.HI R8, RZ, 0x3, R9 ;  /* 0x00000003ff087819 */ /* 0x000fc60000011609 */
[C---:B------:R-:W-:Y:S02]  /*91c0*/  IMAD R5, R4.reuse, R3, R0 ;  /* 0x0000000304057224 */ /* 0x040fe400078e0200 */
[----:B------:R-:W-:Y:S01]  /*91d0*/  IMAD.WIDE.U32 R2, R4, R2, UR4 ;  /* 0x0000000404027e25 */ /* 0x000fe2000f8e0002 */
[----:B------:R-:W0:Y:S01]  /*91e0*/  @P0 LDC R0, c[0x0][0x450] ;  /* 0x00011400ff000b82 */ /* 0x000e220000000800 */
[----:B------:R-:W-:Y:S02]  /*91f0*/  ULDC.64 UR4, c[0x0][0x2d0] ;  /* 0x0000b40000047ab9 */ /* 0x000fe40000000a00 */
[----:B------:R-:W-:Y:S01]  /*9200*/  IMAD.SHL.U32 R9, R9, 0x8, RZ ;  /* 0x0000000809097824 */ /* 0x000fe200078e00ff */
[----:B------:R-:W-:Y:S01]  /*9210*/  IADD3 R3, R3, R5, RZ ;  /* 0x0000000503037210 */ /* 0x000fe20007ffe0ff */
[----:B------:R-:W-:-:S03]  /*9220*/  IMAD.SHL.U32 R5, R12, 0x10, RZ ;  /* 0x000000100c057824 */ /* 0x000fc600078e00ff */
[----:B------:R-:W1:Y:S02]  /*9230*/  @P0 LDC R4, c[0x0][0x44c] ;  /* 0x00011300ff040b82 */ /* 0x000e640000000800 */
[----:B------:R-:W-:-:S05]  /*9240*/  LOP3.LUT R5, R8, 0x70, R5, 0xf8, !PT ;  /* 0x0000007008057812 */ /* 0x000fca00078ef805 */
[----:B----4-:R-:W-:-:S04]  /*9250*/  IMAD R5, R11, 0x80, R5 ;  /* 0x000000800b057824 */ /* 0x010fc800078e0205 */
[----:B-1----:R-:W-:-:S04]  /*9260*/  @P0 IMAD.HI.U32 R7, R5, R4, RZ ;  /* 0x0000000405070227 */ /* 0x002fc800078e00ff */
[----:B------:R-:W-:Y:S01]  /*9270*/  IMAD.MOV.U32 R4, RZ, RZ, R5 ;  /* 0x000000ffff047224 */ /* 0x000fe200078e0005 */
[----:B0-----:R-:W-:-:S05]  /*9280*/  @P0 SHF.R.U32.HI R4, RZ, R0, R7 ;  /* 0x00000000ff040219 */ /* 0x001fca0000011607 */
[----:B------:R-:W-:Y:S02]  /*9290*/  IMAD.MOV R0, RZ, RZ, -R4 ;  /* 0x000000ffff007224 */ /* 0x000fe400078e0a04 */
[----:B------:R-:W-:-:S04]  /*92a0*/  IMAD.WIDE.U32 R2, R4, UR4, R2 ;  /* 0x0000000404027c25 */ /* 0x000fc8000f8e0002 */
[----:B------:R-:W-:Y:S01]  /*92b0*/  IMAD R0, R6, R0, R5 ;  /* 0x0000000006007224 */ /* 0x000fe200078e0205 */
[----:B------:R-:W-:-:S05]  /*92c0*/  SHF.R.S32.HI R5, RZ, 0x1f, R4 ;  /* 0x0000001fff057819 */ /* 0x000fca0000011404 */
[----:B------:R-:W-:-:S04]  /*92d0*/  IMAD R5, R5, UR4, RZ ;  /* 0x0000000405057c24 */ /* 0x000fc8000f8e02ff */
[----:B------:R-:W-:Y:S01]  /*92e0*/  IMAD R5, R4, UR5, R5 ;  /* 0x0000000504057c24 */ /* 0x000fe2000f8e0205 */
[----:B------:R-:W-:Y:S01]  /*92f0*/  SHF.R.S32.HI R4, RZ, 0x1f, R0 ;  /* 0x0000001fff047819 */ /* 0x000fe20000011400 */
[----:B------:R-:W-:Y:S02]  /*9300*/  ULDC.64 UR4, c[0x0][0x2c8] ;  /* 0x0000b20000047ab9 */ /* 0x000fe40000000a00 */
[----:B------:R-:W-:Y:S02]  /*9310*/  IMAD.IADD R3, R3, 0x1, R5 ;  /* 0x0000000103037824 */ /* 0x000fe400078e0205 */
[----:B------:R-:W-:Y:S02]  /*9320*/  IMAD R5, R4, UR4, RZ ;  /* 0x0000000404057c24 */ /* 0x000fe4000f8e02ff */
[----:B------:R-:W-:-:S04]  /*9330*/  IMAD.WIDE.U32 R2, R0, UR4, R2 ;  /* 0x0000000400027c25 */ /* 0x000fc8000f8e0002 */
[----:B------:R-:W-:Y:S01]  /*9340*/  IMAD R5, R0, UR5, R5 ;  /* 0x0000000500057c24 */ /* 0x000fe2000f8e0205 */
[----:B------:R-:W-:Y:S02]  /*9350*/  ULDC.64 UR4, c[0x0][0x280] ;  /* 0x0000a00000047ab9 */ /* 0x000fe40000000a00 */
[----:B------:R-:W-:Y:S01]  /*9360*/  LEA R0, P0, R2, UR4, 0x1 ;  /* 0x0000000402007c11 */ /* 0x000fe2000f8008ff */
[----:B------:R-:W-:Y:S01]  /*9370*/  ULDC UR4, c[0x0][0x2b8] ;  /* 0x0000ae0000047ab9 */ /* 0x000fe20000000800 */
[----:B------:R-:W-:-:S04]  /*9380*/  IADD3 R7, R3, R5, RZ ;  /* 0x0000000503077210 */ /* 0x000fc80007ffe0ff */
[----:B------:R-:W-:Y:S01]  /*9390*/  LEA.HI.X R7, R2, UR5, R7, 0x1, P0 ;  /* 0x0000000502077c11 */ /* 0x000fe200080f0c07 */
[----:B------:R-:W-:-:S05]  /*93a0*/  IMAD.SHL.U32 R2, R12, 0x8, RZ ;  /* 0x000000080c027824 */ /* 0x000fca00078e00ff */
[----:B------:R-:W-:-:S04]  /*93b0*/  LOP3.LUT R10, R2, 0x38, RZ, 0xc0, !PT ;  /* 0x00000038020a7812 */ /* 0x000fc800078ec0ff */
[C---:B------:R-:W-:Y:S02]  /*93c0*/  LOP3.LUT R3, R10.reuse, 0x40, RZ, 0xfc, !PT ;  /* 0x000000400a037812 */ /* 0x040fe400078efcff */
[C---:B------:R-:W-:Y:S02]  /*93d0*/  ISETP.GE.AND P2, PT, R10.reuse, UR4, PT ;  /* 0x000000040a007c0c */ /* 0x040fe4000bf46270 */
[----:B------:R-:W-:Y:S02]  /*93e0*/  ISETP.GE.AND P0, PT, R3, UR4, PT ;  /* 0x0000000403007c0c */ /* 0x000fe4000bf06270 */
[----:B------:R-:W-:-:S04]  /*93f0*/  LOP3.LUT R3, R10, 0x80, RZ, 0xfc, !PT ;  /* 0x000000800a037812 */ /* 0x000fc800078efcff */
[----:B------:R-:W-:Y:S01]  /*9400*/  ISETP.GE.AND P1, PT, R3, UR4, PT ;  /* 0x0000000403007c0c */ /* 0x000fe2000bf26270 */
[----:B------:R-:W-:Y:S01]  /*9410*/  UMOV UR4, 0xffffffff ;  /* 0xffffffff00047882 */ /* 0x000fe20000000000 */
[----:B------:R-:W-:-:S04]  /*9420*/  LOP3.LUT R3, R2, 0x1c0, RZ, 0xc0, !PT ;  /* 0x000001c002037812 */ /* 0x000fc800078ec0ff */
[----:B------:R-:W-:-:S04]  /*9430*/  LOP3.LUT R3, R3, 0x38, R2, 0xf8, !PT ;  /* 0x0000003803037812 */ /* 0x000fc800078ef802 */
[----:B------:R-:W-:-:S04]  /*9440*/  LOP3.LUT R2, R3, 0x38, R12, 0x78, !PT ;  /* 0x0000003803027812 */ /* 0x000fc800078e780c */
[----:B------:R-:W-:Y:S01]  /*9450*/  LOP3.LUT R9, R2, 0x200, R9, 0xf8, !PT ;  /* 0x0000020002097812 */ /* 0x000fe200078ef809 */
[----:B------:R-:W-:Y:S06]  /*9460*/  BRA.DIV UR4, `(.L_x_50) ;  /* 0x0000002e042c7947 */ /* 0x000fec000b800000 */
[----:B------:R-:W0:Y:S01]  /*9470*/  S2R R2, SR_CTAID.X ;  /* 0x0000000000027919 */ /* 0x000e220000002500 */
[----:B------:R-:W-:Y:S02]  /*9480*/  ULDC UR4, c[0x0][0x288] ;  /* 0x0000a20000047ab9 */ /* 0x000fe40000000800 */
[----:B------:R-:W-:Y:S01]  /*9490*/  IMAD R6, R6, UR4, RZ ;  /* 0x0000000406067c24 */ /* 0x000fe2000f8e02ff */
[----:B------:R-:W-:Y:S04]  /*94a0*/  SHFL.IDX PT, R14, R0, RZ, 0x181f ;  /* 0x00181fff000e7589 */ /* 0x000fe800000e0000 */
[----:B------:R-:W-:Y:S01]  /*94b0*/  SHFL.IDX PT, R4, R7, 0x1, 0x181f ;  /* 0x00381f0007047f89 */ /* 0x000fe200000e0000 */
[----:B0-----:R-:W-:-:S03]  /*94c0*/  IMAD R8, R2, 0x80, R8 ;  /* 0x0000008002087824 */ /* 0x001fc600078e0208 */
[----:B------:R-:W0:Y:S02]  /*94d0*/  SHFL.IDX PT, R2, R7, RZ, 0x181f ;  /* 0x00181fff07027589 */ /* 0x000e2400000e0000 */
[C---:B------:R-:W-:Y:S02]  /*94e0*/  ISETP.GE.AND P3, PT, R8.reuse, R6, PT ;  /* 0x000000060800720c */ /* 0x040fe40003f66270 */
[----:B------:R-:W-:-:S11]  /*94f0*/  IADD3 R5, R8, 0x10, RZ ;  /* 0x0000001008057810 */ /* 0x000fd60007ffe0ff */
[----:B------:R-:W-:Y:S01]  /*9500*/  @!P3 LEA R21, R9, UR38, 0x1 ;  /* 0x000000260915bc11 */ /* 0x000fe2000f8e08ff */
[----:B0-----:R-:W-:Y:S02]  /*9510*/  IMAD.MOV.U32 R3, RZ, RZ, R2 ;  /* 0x000000ffff037224 */ /* 0x001fe400078e0002 */
[----:B------:R-:W-:Y:S02]  /*9520*/  IMAD.MOV.U32 R2, RZ, RZ, R14 ;  /* 0x000000ffff027224 */ /* 0x000fe400078e000e */
[----:B------:R-:W0:Y:S02]  /*9530*/  SHFL.IDX PT, R14, R0, 0x1, 0x181f ;  /* 0x00381f00000e7f89 */ /* 0x000e2400000e0000 */
[----:B------:R-:W-:-:S05]  /*9540*/  @!P3 IMAD.WIDE.U32 R2, R10, 0x2, R2 ;  /* 0x000000020a02b825 */ /* 0x000fca00078e0002 */
[----:B------:R-:W-:Y:S04]  /*9550*/  @!P3 LDGSTS.E.BYPASS.LTC128B.128 [R21+0x10400], desc[UR42][R2.64], !P2 ;  /* 0x104000000215bfae */ /* 0x000fe8000d101d6a */
[----:B------:R-:W-:Y:S04]  /*9560*/  @!P3 LDGSTS.E.BYPASS.LTC128B.128 [R21+0x14400], desc[UR42][R2.64+0x80], !P0 ;  /* 0x144000800215bfae */ /* 0x000fe8000c101d6a */
[----:B------:R1:W-:Y:S01]  /*9570*/  @!P3 LDGSTS.E.BYPASS.LTC128B.128 [R21+0x18400], desc[UR42][R2.64+0x100], !P1 ;  /* 0x184001000215bfae */ /* 0x0003e2000c901d6a */
[----:B------:R-:W-:Y:S01]  /*9580*/  ISETP.GE.AND P3, PT, R5, R6, PT ;  /* 0x000000060500720c */ /* 0x000fe20003f66270 */
[----:B------:R-:W-:-:S02]  /*9590*/  IMAD.MOV.U32 R5, RZ, RZ, R4 ;  /* 0x000000ffff057224 */ /* 0x000fc400078e0004 */
[----:B0-----:R-:W-:Y:S02]  /*95a0*/  IMAD.MOV.U32 R4, RZ, RZ, R14 ;  /* 0x000000ffff047224 */ /* 0x001fe400078e000e */
[----:B------:R-:W-:Y:S01]  /*95b0*/  SHFL.IDX PT, R14, R0, 0x2, 0x181f ;  /* 0x00581f00000e7f89 */ /* 0x000fe200000e0000 */
[----:B-1----:R-:W-:-:S07]  /*95c0*/  VIADD R3, R8, 0x20 ;  /* 0x0000002008037836 */ /* 0x002fce0000000000 */
[----:B------:R-:W-:Y:S01]  /*95d0*/  @!P3 IMAD.WIDE.U32 R4, R10, 0x2, R4 ;  /* 0x000000020a04b825 */ /* 0x000fe200078e0004 */
[----:B------:R-:W0:Y:S01]  /*95e0*/  SHFL.IDX PT, R2, R7, 0x2, 0x181f ;  /* 0x00581f0007027f89 */ /* 0x000e2200000e0000 */
[----:B------:R-:W-:-:S05]  /*95f0*/  @!P3 LEA R20, R9, UR38, 0x1 ;  /* 0x000000260914bc11 */ /* 0x000fca000f8e08ff */
[----:B------:R-:W-:Y:S04]  /*9600*/  @!P3 LDGSTS.E.BYPASS.LTC128B.128 [R20+0x10c00], desc[UR42][R4.64], !P2 ;  /* 0x10c000000414bfae */ /* 0x000fe8000d101d6a */
[----:B------:R-:W-:Y:S04]  /*9610*/  @!P3 LDGSTS.E.BYPASS.LTC128B.128 [R20+0x14c00], desc[UR42][R4.64+0x80], !P0 ;  /* 0x14c000800414bfae */ /* 0x000fe8000c101d6a */
[----:B------:R1:W-:Y:S01]  /*9620*/  @!P3 LDGSTS.E.BYPASS.LTC128B.128 [R20+0x18c00], desc[UR42][R4.64+0x100], !P1 ;  /* 0x18c001000414bfae */ /* 0x0003e2000c901d6a */
[----:B------:R-:W-:Y:S01]  /*9630*/  ISETP.GE.AND P3, PT, R3, R6, PT ;  /* 0x000000060300720c */ /* 0x000fe20003f66270 */
[----:B0-----:R-:W-:-:S02]  /*9640*/  IMAD.MOV.U32 R3, RZ, RZ, R2 ;  /* 0x000000ffff037224 */ /* 0x001fc400078e0002 */
[----:B------:R-:W-:Y:S01]  /*9650*/  IMAD.MOV.U32 R2, RZ, RZ, R14 ;  /* 0x000000ffff027224 */ /* 0x000fe200078e000e */
[----:B-1----:R-:W0:Y:S09]  /*9660*/  SHFL.IDX PT, R4, R7, 0x3, 0x181f ;  /* 0x00781f0007047f89 */ /* 0x002e3200000e0000 */
[----:B------:R-:W-:Y:S01]  /*9670*/  @!P3 LEA R21, R9, UR38, 0x1 ;  /* 0x000000260915bc11 */ /* 0x000fe2000f8e08ff */
[----:B------:R-:W-:Y:S01]  /*9680*/  @!P3 IMAD.WIDE.U32 R2, R10, 0x2, R2 ;  /* 0x000000020a02b825 */ /* 0x000fe200078e0002 */
[----:B------:R-:W1:Y:S01]  /*9690*/  SHFL.IDX PT, R14, R0, 0x3, 0x181f ;  /* 0x00781f00000e7f89 */ /* 0x000e6200000e0000 */
[----:B------:R-:W-:-:S03]  /*96a0*/  IADD3 R5, R8, 0x30, RZ ;  /* 0x0000003008057810 */ /* 0x000fc60007ffe0ff */
[----:B------:R-:W-:Y:S04]  /*96b0*/  @!P3 LDGSTS.E.BYPASS.LTC128B.128 [R21+0x11400], desc[UR42][R2.64], !P2 ;  /* 0x114000000215bfae */ /* 0x000fe8000d101d6a */
[----:B------:R-:W-:Y:S04]  /*96c0*/  @!P3 LDGSTS.E.BYPASS.LTC128B.128 [R21+0x15400], desc[UR42][R2.64+0x80], !P0 ;  /* 0x154000800215bfae */ /* 0x000fe8000c101d6a */
[----:B------:R2:W-:Y:S01]  /*96d0*/  @!P3 LDGSTS.E.BYPASS.LTC128B.128 [R21+0x19400], desc[UR42][R2.64+0x100], !P1 ;  /* 0x194001000215bfae */ /* 0x0005e2000c901d6a */
[----:B------:R-:W-:Y:S01]  /*96e0*/  ISETP.GE.AND P3, PT, R5, R6, PT ;  /* 0x000000060500720c */ /* 0x000fe20003f66270 */
[----:B0-----:R-:W-:-:S02]  /*96f0*/  IMAD.MOV.U32 R5, RZ, RZ, R4 ;  /* 0x000000ffff057224 */ /* 0x001fc400078e0004 */
[----:B-1----:R-:W-:Y:S01]  /*9700*/  IMAD.MOV.U32 R4, RZ, RZ, R14 ;  /* 0x000000ffff047224 */ /* 0x002fe200078e000e */
[----:B--2---:R-:W0:Y:S09]  /*9710*/  SHFL.IDX PT, R2, R7, 0x4, 0x181f ;  /* 0x00981f0007027f89 */ /* 0x004e3200000e0000 */
[----:B------:R-:W-:Y:S01]  /*9720*/  @!P3 LEA R20, R9, UR38, 0x1 ;  /* 0x000000260914bc11 */ /* 0x000fe2000f8e08ff */
[----:B------:R-:W-:Y:S01]  /*9730*/  VIADD R3, R8, 0x40 ;  /* 0x0000004008037836 */ /* 0x000fe20000000000 */
[----:B------:R-:W1:Y:S01]  /*9740*/  SHFL.IDX PT, R14, R0, 0x4, 0x181f ;  /* 0x00981f00000e7f89 */ /* 0x000e6200000e0000 */
[----:B------:R-:W-:-:S05]  /*9750*/  @!P3 IMAD.WIDE.U32 R4, R10, 0x2, R4 ;  /* 0x000000020a04b825 */ /* 0x000fca00078e0004 */
[----:B------:R-:W-:Y:S04]  /*9760*/  @!P3 LDGSTS.E.BYPASS.LTC128B.128 [R20+0x11c00], desc[UR42][R4.64], !P2 ;  /* 0x11c000000414bfae */ /* 0x000fe8000d101d6a */
[----:B------:R-:W-:Y:S04]  /*9770*/  @!P3 LDGSTS.E.BYPASS.LTC128B.128 [R20+0x15c00], desc[UR42][R4.64+0x80], !P0 ;  /* 0x15c000800414bfae */ /* 0x000fe8000c101d6a */
[----:B------:R2:W-:Y:S01]  /*9780*/  @!P3 LDGSTS.E.BYPASS.LTC128B.128 [R20+0x19c00], desc[UR42][R4.64+0x100], !P1 ;  /* 0x19c001000414bfae */ /* 0x0005e2000c901d6a */
[----:B------:R-:W-:Y:S01]  /*9790*/  ISETP.GE.AND P3, PT, R3, R6, PT ;  /* 0x000000060300720c */ /* 0x000fe20003f66270 */
[----:B0-----:R-:W-:-:S02]  /*97a0*/  IMAD.MOV.U32 R3, RZ, RZ, R2 ;  /* 0x000000ffff037224 */ /* 0x001fc400078e0002 */
[----:B-1----:R-:W-:Y:S01]  /*97b0*/  IMAD.MOV.U32 R2, RZ, RZ, R14 ;  /* 0x000000ffff027224 */ /* 0x002fe200078e000e */
[----:B--2---:R-:W0:Y:S01]  /*97c0*/  SHFL.IDX PT, R4, R7, 0x5, 0x181f ;  /* 0x00b81f0007047f89 */ /* 0x004e2200000e0000 */
[----:B------:R-:W-:-:S08]  /*97d0*/  IADD3 R5, R8, 0x50, RZ ;  /* 0x0000005008057810 */ /* 0x000fd00007ffe0ff */
[----:B------:R-:W-:Y:S01]  /*97e0*/  @!P3 IMAD.WIDE.U32 R2, R10, 0x2, R2 ;  /* 0x000000020a02b825 */ /* 0x000fe200078e0002 */
[----:B------:R-:W-:Y:S01]  /*97f0*/  @!P3 LEA R21, R9, UR38, 0x1 ;  /* 0x000000260915bc11 */ /* 0x000fe2000f8e08ff */
[----:B------:R-:W1:Y:S04]  /*9800*/  SHFL.IDX PT, R14, R0, 0x5, 0x181f ;  /* 0x00b81f00000e7f89 */ /* 0x000e6800000e0000 */
        /* <DEDUP_REMOVED lines=17> */
[----:B--2---:R0:W1:Y:S09]  /*9920*/  SHFL.IDX PT, R4, R7, 0x7, 0x181f ;  /* 0x00f81f0007047f89 */ /* 0x00407200000e0000 */
[----:B------:R-:W-:Y:S01]  /*9930*/  @!P3 IMAD.WIDE.U32 R2, R10, 0x2, R2 ;  /* 0x000000020a02b825 */ /* 0x000fe200078e0002 */
[----:B------:R-:W-:Y:S01]  /*9940*/  @!P3 LEA R21, R9, UR38, 0x1 ;  /* 0x000000260915bc11 */ /* 0x000fe2000f8e08ff */
[----:B------:R0:W2:Y:S04]  /*9950*/  SHFL.IDX PT, R14, R0, 0x7, 0x181f ;  /* 0x00f81f00000e7f89 */ /* 0x0000a800000e0000 */
[----:B------:R0:W-:Y:S04]  /*9960*/  @!P3 LDGSTS.E.BYPASS.LTC128B.128 [R21+0x13400], desc[UR42][R2.64], !P2 ;  /* 0x134000000215bfae */ /* 0x0001e8000d101d6a */
[----:B------:R0:W-:Y:S04]  /*9970*/  @!P3 LDGSTS.E.BYPASS.LTC128B.128 [R21+0x17400], desc[UR42][R2.64+0x80], !P0 ;  /* 0x174000800215bfae */ /* 0x0001e8000c101d6a */
[----:B------:R0:W-:Y:S02]  /*9980*/  @!P3 LDGSTS.E.BYPASS.LTC128B.128 [R21+0x1b400], desc[UR42][R2.64+0x100], !P1 ;  /* 0x1b4001000215bfae */ /* 0x0001e4000c901d6a */
.L_x_144:
[----:B0-----:R-:W-:Y:S01]  /*9990*/  IADD3 R3, R8, 0x70, RZ ;  /* 0x0000007008037810 */ /* 0x001fe20007ffe0ff */
[----:B------:R-:W-:Y:S01]  /*99a0*/  BSSY B0, `(.L_x_51) ;  /* 0x000000d000007945 */ /* 0x000fe20003800000 */
[----:B--2---:R-:W-:Y:S02]  /*99b0*/  IMAD.MOV.U32 R2, RZ, RZ, R14 ;  /* 0x000000ffff027224 */ /* 0x004fe400078e000e */
[----:B------:R-:W-:Y:S01]  /*99c0*/  ISETP.GE.AND P3, PT, R3, R6, PT ;  /* 0x000000060300720c */ /* 0x000fe20003f66270 */
[----:B-1----:R-:W-:-:S12]  /*99d0*/  IMAD.MOV.U32 R3, RZ, RZ, R4 ;  /* 0x000000ffff037224 */ /* 0x002fd800078e0004 */
[----:B------:R-:W-:Y:S05]  /*99e0*/  @P3 BRA `(.L_x_52) ;  /* 0x0000000000203947 */ /* 0x000fea0003800000 */
[----:B------:R-:W-:Y:S01]  /*99f0*/  IMAD.WIDE.U32 R10, R10, 0x2, R2 ;  /* 0x000000020a0a7825 */ /* 0x000fe200078e0002 */
[----:B------:R-:W-:-:S05]  /*9a00*/  LEA R9, R9, UR38, 0x1 ;  /* 0x0000002609097c11 */ /* 0x000fca000f8e08ff */
[----:B------:R-:W-:Y:S01]  /*9a10*/  @!PT LDS RZ, [RZ] ;  /* 0x00000000fffff984 */ /* 0x000fe20000000800 */
[----:B------:R-:W-:Y:S01]  /*9a20*/  @!PT LDS RZ, [RZ] ;  /* 0x00000000fffff984 */ /* 0x000fe20000000800 */
[----:B------:R-:W-:Y:S01]  /*9a30*/  @!PT LDS RZ, [RZ] ;  /* 0x00000000fffff984 */ /* 0x000fe20000000800 */
[----:B------:R0:W-:Y:S04]  /*9a40*/  LDGSTS.E.BYPASS.LTC128B.128 [R9+0x13c00], desc[UR42][R10.64], !P2 ;  /* 0x13c000000a097fae */ /* 0x0001e8000d101d6a */
[----:B------:R0:W-:Y:S04]  /*9a50*/  LDGSTS.E.BYPASS.LTC128B.128 [R9+0x17c00], desc[UR42][R10.64+0x80], !P0 ;  /* 0x17c000800a097fae */ /* 0x0001e8000c101d6a */
[----:B------:R0:W-:Y:S02]  /*9a60*/  LDGSTS.E.BYPASS.LTC128B.128 [R9+0x1bc00], desc[UR42][R10.64+0x100], !P1 ;  /* 0x1bc001000a097fae */ /* 0x0001e4000c901d6a */
.L_x_52:
[----:B------:R-:W-:Y:S05]  /*9a70*/  BSYNC B0 ;  /* 0x0000000000007941 */ /* 0x000fea0003800000 */
.L_x_51:
[----:B------:R-:W-:Y:S01]  /*9a80*/  NOP ;  /* 0x0000000000007918 */ /* 0x000fe20000000000 */
[----:B------:R-:W-:Y:S01]  /*9a90*/  SYNCS.ARRIVE.TRANS64.RED.A0T1 RZ, [UR38+0x34800], RZ ;  /* 0x034800ffffff79a7 */ /* 0x000fe20008200426 */
[----:B------:R-:W-:Y:S01]  /*9aa0*/  IMAD.MOV.U32 R0, RZ, RZ, 0x1 ;  /* 0x00000001ff007424 */ /* 0x000fe200078e00ff */
[----:B------:R-:W-:Y:S04]  /*9ab0*/  ARRIVES.LDGSTSBAR.64.TRANSCNT [UR38+0x34800] ;  /* 0x03480000ff0079b0 */ /* 0x000fe80008000aa6 */
[----:B------:R-:W-:Y:S01]  /*9ac0*/  SHF.L.U32 R0, R0, 0x1f, RZ ;  /* 0x0000001f00007819 */ /* 0x000fe200000006ff */
[----:B------:R-:W-:Y:S01]  /*9ad0*/  NOP ;  /* 0x0000000000007918 */ /* 0x000fe20000000000 */
[----:B------:R-:W2:Y:S01]  /*9ae0*/  LDL.LU R4, [R1+0xc] ;  /* 0x00000c0001047983 */ /* 0x000ea20000300800 */
[----:B------:R-:W-:Y:S03]  /*9af0*/  SYNCS.ARRIVE.TRANS64.A1T0 RZ, [UR38+0x34800], RZ ;  /* 0x034800ffffff79a7 */ /* 0x000fe60008100026 */
[----:B------:R-:W3:Y:S01]  /*9b00*/  LDL R3, [R1+0x4] ;  /* 0x0000040001037983 */ /* 0x000ee20000100800 */
[----:B------:R-:W1:Y:S01]  /*9b10*/  SYNCS.PHASECHK.TRANS64.TRYWAIT P0, [UR38+0x34820], R0 ;  /* 0x03482000ff0075a7 */ /* 0x000e620008000166 */
[----:B--2---:R-:W-:-:S05]  /*9b20*/  VIADD R6, R4, 0xfffffffe ;  /* 0xfffffffe04067836 */ /* 0x004fca0000000000 */
[----:B---3--:R-:W-:Y:S01]  /*9b30*/  ISETP.GE.AND P1, PT, R6, R3, PT ;  /* 0x000000030600720c */ /* 0x008fe20003f26270 */
[----:B-1----:R-:W-:-:S12]  /*9b40*/  @!P0 BRA `(.L_x_53) ;  /* 0x0000003000188947 */ /* 0x002fd80003800000 */
.L_x_145:
[----:B0-----:R-:W-:Y:S01]  /*9b50*/  IMAD.MOV.U32 R10, RZ, RZ, 0x1 ;  /* 0x00000001ff0a7424 */ /* 0x001fe200078e00ff */
[----:B-1----:R-:W-:Y:S01]  /*9b60*/  MOV R0, RZ ;  /* 0x000000ff00007202 */ /* 0x002fe20000000f00 */
[----:B------:R-:W-:Y:S06]  /*9b70*/  @!P1 BRA `(.L_x_54) ;  /* 0x0000001800dc9947 */ /* 0x000fec0003800000 */
[----:B------:R-:W2:Y:S04]  /*9b80*/  LDL.LU R2, [R1+0x8] ;  /* 0x0000080001027983 */ /* 0x000ea80000300800 */
[----:B------:R-:W3:Y:S01]  /*9b90*/  LDL.LU R3, [R1+0x4] ;  /* 0x0000040001037983 */ /* 0x000ee20000300800 */
[----:B------:R-:W-:Y:S01]  /*9ba0*/  UIADD3 UR4, UR40, 0x1, URZ ;  /* 0x0000000128047890 */ /* 0x000fe2000fffe03f */
[----:B------:R-:W-:Y:S01]  /*9bb0*/  IMAD.MOV.U32 R10, RZ, RZ, 0x1 ;  /* 0x00000001ff0a7424 */ /* 0x000fe200078e00ff */
[----:B------:R-:W0:Y:S02]  /*9bc0*/  S2R R7, SR_TID.X ;  /* 0x0000000000077919 */ /* 0x000e240000002100 */
[----:B0-----:R-:W-:Y:S02]  /*9bd0*/  LOP3.LUT R9, R7, 0x1f, RZ, 0xc0, !PT ;  /* 0x0000001f07097812 */ /* 0x001fe400078ec0ff */
[----:B--2---:R-:W-:Y:S01]  /*9be0*/  IMAD R2, R2, UR4, RZ ;  /* 0x0000000402027c24 */ /* 0x004fe2000f8e02ff */
[----:B---3--:R-:W-:-:S04]  /*9bf0*/  LOP3.LUT R3, RZ, R3, RZ, 0x33, !PT ;  /* 0x00000003ff037212 */ /* 0x008fc800078e33ff */
[----:B------:R-:W-:-:S05]  /*9c00*/  VIMNMX R2, R2, UR39, PT ;  /* 0x0000002702027c48 */ /* 0x000fca000bfe0100 */
[----:B------:R-:W-:-:S05]  /*9c10*/  IMAD.MOV R4, RZ, RZ, -R2 ;  /* 0x000000ffff047224 */ /* 0x000fca00078e0a02 */
[----:B------:R-:W-:Y:S02]  /*9c20*/  VIADDMNMX R5, R4, 0x1, R3, !PT ;  /* 0x0000000104057846 */ /* 0x000fe40007800103 */
[----:B------:R-:W-:-:S03]  /*9c30*/  LOP3.LUT R3, RZ, R2, RZ, 0x33, !PT ;  /* 0x00000002ff037212 */ /* 0x000fc600078e33ff */
[----:B------:R-:W-:Y:S02]  /*9c40*/  VIADD R4, R5, 0xfffffffe ;  /* 0xfffffffe05047836 */ /* 0x000fe40000000000 */
[----:B------:R-:W-:-:S03]  /*9c50*/  IMAD.IADD R2, R2, 0x1, R5 ;  /* 0x0000000102027824 */ /* 0x000fc600078e0205 */
[----:B------:R-:W-:Y:S01]  /*9c60*/  ISETP.NE.AND P0, PT, R4, R3, PT ;  /* 0x000000030400720c */ /* 0x000fe20003f05270 */
[----:B------:R-:W-:Y:S01]  /*9c70*/  IMAD.MOV.U32 R4, RZ, RZ, R16 ;  /* 0x000000ffff047224 */ /* 0x000fe200078e0010 */
[----:B------:R-:W-:-:S11]  /*9c80*/  LOP3.LUT R11, R2, 0x1, RZ, 0xc0, !PT ;  /* 0x00000001020b7812 */ /* 0x000fd600078ec0ff */
[----:B------:R-:W-:Y:S05]  /*9c90*/  @!P0 BRA `(.L_x_55) ;  /* 0x00000010006c8947 */ /* 0x000fea0003800000 */
[----:B------:R-:W-:Y:S01]  /*9ca0*/  BSSY B0, `(.L_x_55) ;  /* 0x000011a000007945 */ /* 0x000fe20003800000 */
[----:B------:R-:W-:Y:S01]  /*9cb0*/  IADD3 R7, R2, -R11, RZ ;  /* 0x8000000b02077210 */ /* 0x000fe20007ffe0ff */
[----:B------:R-:W-:Y:S02]  /*9cc0*/  IMAD.MOV.U32 R8, RZ, RZ, 0x1 ;  /* 0x00000001ff087424 */ /* 0x000fe400078e00ff */
[----:B------:R-:W-:-:S07]  /*9cd0*/  IMAD.MOV.U32 R4, RZ, RZ, R16 ;  /* 0x000000ffff047224 */ /* 0x000fce00078e0010 */
.L_x_88:
[----:B------:R-:W-:Y:S01]  /*9ce0*/  LOP3.LUT P0, RZ, R17, 0x2, RZ, 0xc0, !PT ;  /* 0x0000000211ff7812 */ /* 0x000fe2000780c0ff */
[----:B------:R-:W-:Y:S01]  /*9cf0*/  VIADD R7, R7, 0xfffffffe ;  /* 0xfffffffe07077836 */ /* 0x000fe20000000000 */
[----:B------:R-:W-:Y:S04]  /*9d00*/  BSSY B1, `(.L_x_56) ;  /* 0x0000087000017945 */ /* 0x000fe80003800000 */
[----:B------:R-:W-:-:S07]  /*9d10*/  ISETP.NE.AND P1, PT, R7, RZ, PT ;  /* 0x000000ff0700720c */ /* 0x000fce0003f25270 */
[----:B------:R-:W-:Y:S06]  /*9d20*/  @!P0 BRA `(.L_x_57) ;  /* 0x0000000800108947 */ /* 0x000fec0003800000 */
[----:B------:R-:W-:Y:S01]  /*9d30*/  LOP3.LUT P0, RZ, R17, 0x1, RZ, 0xc0, !PT ;  /* 0x0000000111ff7812 */ /* 0x000fe2000780c0ff */
[----:B------:R-:W-:-:S12]  /*9d40*/  IMAD.MOV.U32 R10, RZ, RZ, R6 ;  /* 0x000000ffff0a7224 */ /* 0x000fd800078e0006 */
[----:B------:R-:W-:Y:S05]  /*9d50*/  @!P0 BRA `(.L_x_58) ;  /* 0x00000000004c8947 */ /* 0x000fea0003800000 */
[----:B------:R-:W2:Y:S01]  /*9d60*/  LDL R5, [R1] ;  /* 0x0000000001057983 */ /* 0x000ea20000100800 */
[----:B------:R-:W0:Y:S01]  /*9d70*/  LDC R10, c[0x0][0x43c] ;  /* 0x00010f00ff0a7b82 */ /* 0x000e220000000800 */
[----:B------:R-:W-:Y:S01]  /*9d80*/  ULDC.64 UR4, c[0x0][0x428] ;  /* 0x00010a0000047ab9 */ /* 0x000fe20000000a00 */
[----:B0-----:R-:W-:-:S13]  /*9d90*/  ISETP.NE.AND P0, PT, R10, 0x1, PT ;  /* 0x000000010a00780c */ /* 0x001fda0003f05270 */
[----:B------:R-:W0:Y:S02]  /*9da0*/  @P0 LDC.64 R2, c[0x0][0x440] ;  /* 0x00011000ff020b82 */ /* 0x000e240000000a00 */
[----:B0-----:R-:W-:-:S04]  /*9db0*/  @P0 IMAD.HI.U32 R4, R6, R2, RZ ;  /* 0x0000000206040227 */ /* 0x001fc800078e00ff */
[----:B------:R-:W-:Y:S01]  /*9dc0*/  IMAD.MOV.U32 R2, RZ, RZ, R6 ;  /* 0x000000ffff027224 */ /* 0x000fe200078e0006 */
[----:B------:R-:W-:-:S04]  /*9dd0*/  @P0 SHF.R.U32.HI R2, RZ, R3, R4 ;  /* 0x00000003ff020219 */ /* 0x000fc80000011604 */
[----:B------:R-:W-:-:S05]  /*9de0*/  IADD3 R3, -R2, RZ, RZ ;  /* 0x000000ff02037210 */ /* 0x000fca0007ffe1ff */
[----:B------:R-:W-:Y:S01]  /*9df0*/  IMAD R10, R10, R3, R6 ;  /* 0x000000030a0a7224 */ /* 0x000fe200078e0206 */
[----:B------:R-:W-:-:S03]  /*9e00*/  SHF.R.S32.HI R3, RZ, 0x1f, R2 ;  /* 0x0000001fff037819 */ /* 0x000fc60000011402 */
[----:B------:R-:W-:-:S04]  /*9e10*/  IMAD.WIDE.U32 R2, R19, UR4, R2 ;  /* 0x0000000413027c25 */ /* 0x000fc8000f8e0002 */
[----:B--2---:R-:W-:-:S04]  /*9e20*/  IMAD R4, R5, UR4, RZ ;  /* 0x0000000405047c24 */ /* 0x004fc8000f8e02ff */
[----:B------:R-:W-:Y:S01]  /*9e30*/  IMAD R5, R19, UR5, R4 ;  /* 0x0000000513057c24 */ /* 0x000fe2000f8e0204 */
[----:B------:R-:W-:Y:S02]  /*9e40*/  ULDC.64 UR4, c[0x0][0x418] ;  /* 0x0001060000047ab9 */ /* 0x000fe40000000a00 */
[----:B------:R-:W-:Y:S01]  /*9e50*/  LEA R4, P0, R2, UR4, 0x2 ;  /* 0x0000000402047c11 */ /* 0x000fe2000f8010ff */
[----:B------:R-:W-:-:S05]  /*9e60*/  IMAD.IADD R5, R5, 0x1, R3 ;  /* 0x0000000105057824 */ /* 0x000fca00078e0203 */
[----:B------:R-:W-:-:S05]  /*9e70*/  LEA.HI.X R5, R2, UR5, R5, 0x2, P0 ;  /* 0x0000000502057c11 */ /* 0x000fca00080f1405 */
[----:B------:R0:W5:Y:S02]  /*9e80*/  LDG.E R4, desc[UR42][R4.64] ;  /* 0x0000002a04047981 */ /* 0x000164000c1e1900 */
.L_x_58:
[----:B------:R-:W1:Y:S01]  /*9e90*/  S2R R2, SR_TID.X ;  /* 0x0000000000027919 */ /* 0x000e620000002100 */
[----:B------:R-:W-:Y:S01]  /*9ea0*/  BSSY B2, `(.L_x_59) ;  /* 0x0000006000027945 */ /* 0x000fe20003800000 */
[----:B-1----:R-:W-:Y:S02]  /*9eb0*/  LOP3.LUT R3, R2, 0x7f, RZ, 0xc0, !PT ;  /* 0x0000007f02037812 */ /* 0x002fe400078ec0ff */
[----:B------:R-:W-:Y:S02]  /*9ec0*/  SHF.L.U32 R2, R8, 0x1f, RZ ;  /* 0x0000001f08027819 */ /* 0x000fe400000006ff */
[----:B------:R-:W-:Y:S02]  /*9ed0*/  ISETP.NE.AND P2, PT, R3, RZ, PT ;  /* 0x000000ff0300720c */ /* 0x000fe40003f45270 */
[----:B------:R-:W1:Y:S02]  /*9ee0*/  SYNCS.PHASECHK.TRANS64.TRYWAIT P0, [UR38+0x34848], R2 ;  /* 0x03484802ff0075a7 */ /* 0x000e640008000166 */
[----:B-1----:R-:W-:Y:S09]  /*9ef0*/  @!P0 BRA `(.L_x_60) ;  /* 0x0000002c00448947 */ /* 0x002ff20003800000 */
.L_x_146:
[----:B------:R-:W-:Y:S05]  /*9f00*/  BSYNC B2 ;  /* 0x0000000000027941 */ /* 0x000fea0003800000 */
.L_x_59:
[----:B------:R-:W-:Y:S04]  /*9f10*/  BSSY B2, `(.L_x_61) ;  /* 0x0000007000027945 */ /* 0x000fe80003800000 */
[----:B------:R-:W-:Y:S05]  /*9f20*/  @P2 BRA `(.L_x_62) ;  /* 0x0000000000142947 */ /* 0x000fea0003800000 */
[----:B------:R-:W-:Y:S01]  /*9f30*/  ISETP.NE.AND P0, PT, R9, RZ, PT ;  /* 0x000000ff0900720c */ /* 0x000fe20003f05270 */
[----:B-1----:R-:W-:-:S04]  /*9f40*/  IMAD.MOV.U32 R3, RZ, RZ, 0xc000 ;  /* 0x0000c000ff037424 */ /* 0x002fc800078e00ff */
[----:B------:R2:W-:Y:S08]  /*9f50*/  SYNCS.ARRIVE.TRANS64 RZ, [UR38+0x34838], R3 ;  /* 0x03483803ffff79a7 */ /* 0x0005f00008000026 */
[----:B--2---:R-:W-:Y:S05]  /*9f60*/  @!P0 BRA `(.L_x_62) ;  /* 0x0000000000048947 */ /* 0x004fea0003800000 */
[----:B------:R-:W-:Y:S01]  /*9f70*/  BPT.TRAP 0x1 ;  /* 0x000000040000795c */ /* 0x000fe20000300000 */
.L_x_62:
[----:B------:R-:W-:Y:S05]  /*9f80*/  BSYNC B2 ;  /* 0x0000000000027941 */ /* 0x000fea0003800000 */
.L_x_61:
[----:B0-----:R-:W-:Y:S01]  /*9f90*/  IMAD.MOV.U32 R5, RZ, RZ, RZ ;  /* 0x000000ffff057224 */ /* 0x001fe200078e00ff */
[----:B------:R-:W-:Y:S01]  /*9fa0*/  ULDC.64 UR4, c[0x0][0x198] ;  /* 0x0000660000047ab9 */ /* 0x000fe20000000a00 */
[----:B------:R-:W-:Y:S01]  /*9fb0*/  PLOP3.LUT P0, PT, PT, PT, PT, 0x80, 0x0 ;  /* 0x000000000000781c */ /* 0x000fe20003f0f070 */
[----:B------:R-:W-:Y:S01]  /*9fc0*/  UIADD3 UR4, UP0, UR4, 0x370, URZ ;  /* 0x0000037004047890 */ /* 0x000fe2000ff1e03f */
[----:B-1----:R-:W-:Y:S01]  /*9fd0*/  IMAD.SHL.U32 R3, R10, 0x80, RZ ;  /* 0x000000800a037824 */ /* 0x002fe200078e00ff */
[----:B------:R-:W-:Y:S01]  /*9fe0*/  R2UR UR34, R5 ;  /* 0x00000000052272ca */ /* 0x000fe200000e0000 */
[----:B------:R-:W-:Y:S02]  /*9ff0*/  UIADD3 UR32, UR38, 0x28400, URZ ;  /* 0x0002840026207890 */ /* 0x000fe4000fffe03f */
[----:B------:R-:W-:Y:S02]  /*a000*/  UIADD3 UR33, UR38, 0x34838, URZ ;  /* 0x0003483826217890 */ /* 0x000fe4000fffe03f */
[----:B------:R-:W-:Y:S01]  /*a010*/  UIADD3.X UR5, URZ, UR5, URZ, UP0, !UPT ;  /* 0x000000053f057290 */ /* 0x000fe200087fe43f */
[----:B------:R-:W-:Y:S01]  /*a020*/  UMOV UR6, 0x0 ;  /* 0x0000000000067882 */ /* 0x000fe20000000000 */
[----:B------:R-:W-:-:S10]  /*a030*/  UMOV UR7, 0x14f00000 ;  /* 0x14f0000000077882 */ /* 0x000fd40000000000 */
.L_x_63:
[----:B------:R-:W-:-:S13]  /*a040*/  @P0 ELECT P3, URZ, PT ;  /* 0x00000000003f082f */ /* 0x000fda0003860000 */
[----:B-----5:R-:W-:Y:S02]  /*a050*/  @P3 R2UR UR37, R4 ;  /* 0x00000000042532ca */ /* 0x020fe400000e0000 */
[----:B------:R-:W-:Y:S02]  /*a060*/  @P3 R2UR UR35, R3 ;  /* 0x00000000032332ca */ /* 0x000fe400000e0000 */
[----:B------:R-:W-:Y:S02]  /*a070*/  @P3 PLOP3.LUT P0, PT, P3, PT, PT, 0x8, 0x0 ;  /* 0x000000000000381c */ /* 0x000fe40001f0e170 */
[----:B------:R-:W-:-:S09]  /*a080*/  PLOP3.LUT P3, PT, PT, PT, PT, 0x8, 0x0 ;  /* 0x000000000000781c */ /* 0x000fd20003f6e170 */
[----:B------:R0:W-:Y:S02]  /*a090*/  UTMALDG.4D [UR32], [UR4], desc[UR6] ;  /* 0x00000620040075b4 */ /* 0x0001e40008019000 */
[----:B0-----:R-:W-:Y:S05]  /*a0a0*/  @P0 BRA.U.ANY `(.L_x_63) ;  /* 0xfffffffd00e40947 */ /* 0x001fea000393ffff */
[----:B------:R-:W-:Y:S01]  /*a0b0*/  IMAD.MOV.U32 R12, RZ, RZ, 0x40 ;  /* 0x00000040ff0c7424 */ /* 0x000fe200078e00ff */
[----:B------:R-:W-:Y:S01]  /*a0c0*/  PLOP3.LUT P0, PT, PT, PT, PT, 0x80, 0x0 ;  /* 0x000000000000781c */ /* 0x000fe20003f0f070 */
[----:B------:R-:W-:Y:S01]  /*a0d0*/  UIADD3 UR8, UR38, 0x2c400, URZ ;  /* 0x0002c40026087890 */ /* 0x000fe2000fffe03f */
[----:B------:R-:W-:Y:S02]  /*a0e0*/  UMOV UR6, 0x0 ;  /* 0x0000000000067882 */ /* 0x000fe40000000000 */
[----:B------:R-:W-:Y:S01]  /*a0f0*/  R2UR UR10, R12 ;  /* 0x000000000c0a72ca */ /* 0x000fe200000e0000 */
[----:B------:R-:W-:-:S14]  /*a100*/  UMOV UR7, 0x14f00000 ;  /* 0x14f0000000077882 */ /* 0x000fdc0000000000 */
.L_x_64:
[----:B------:R-:W-:-:S13]  /*a110*/  @P0 ELECT P3, URZ, PT ;  /* 0x00000000003f082f */ /* 0x000fda0003860000 */
[----:B------:R-:W-:Y:S01]  /*a120*/  @P3 R2UR UR13, R4 ;  /* 0x00000000040d32ca */ /* 0x000fe200000e0000 */
[----:B------:R-:W-:Y:S01]  /*a130*/  UMOV UR9, UR33 ;  /* 0x0000002100097c82 */ /* 0x000fe20008000000 */
[----:B------:R-:W-:Y:S01]  /*a140*/  @P3 R2UR UR11, R3 ;  /* 0x00000000030b32ca */ /* 0x000fe200000e0000 */
[----:B------:R-:W-:Y:S01]  /*a150*/  UMOV UR12, UR36 ;  /* 0x00000024000c7c82 */ /* 0x000fe20008000000 */
[----:B------:R-:W-:Y:S02]  /*a160*/  @P3 PLOP3.LUT P0, PT, P3, PT, PT, 0x8, 0x0 ;  /* 0x000000000000381c */ /* 0x000fe40001f0e170 */
[----:B------:R-:W-:-:S09]  /*a170*/  PLOP3.LUT P3, PT, PT, PT, PT, 0x8, 0x0 ;  /* 0x000000000000781c */ /* 0x000fd20003f6e170 */
[----:B------:R0:W-:Y:S02]  /*a180*/  UTMALDG.4D [UR8], [UR4], desc[UR6] ;  /* 0x00000608040075b4 */ /* 0x0001e40008019000 */
[----:B0-----:R-:W-:Y:S05]  /*a190*/  @P0 BRA.U.ANY `(.L_x_64) ;  /* 0xfffffffd00dc0947 */ /* 0x001fea000393ffff */
[----:B------:R-:W-:Y:S01]  /*a1a0*/  PLOP3.LUT P0, PT, PT, PT, PT, 0x80, 0x0 ;  /* 0x000000000000781c */ /* 0x000fe20003f0f070 */
[----:B------:R-:W-:Y:S01]  /*a1b0*/  UIADD3 UR8, UR38, 0x30400, URZ ;  /* 0x0003040026087890 */ /* 0x000fe2000fffe03f */
[----:B------:R-:W-:Y:S01]  /*a1c0*/  UMOV UR6, 0x0 ;  /* 0x0000000000067882 */ /* 0x000fe20000000000 */
[----:B------:R-:W-:Y:S01]  /*a1d0*/  UMOV UR7, 0x14f00000 ;  /* 0x14f0000000077882 */ /* 0x000fe20000000000 */
[----:B------:R-:W-:-:S09]  /*a1e0*/  UMOV UR10, 0x80 ;  /* 0x00000080000a7882 */ /* 0x000fd20000000000 */
.L_x_65:
        /* <DEDUP_REMOVED lines=9> */
[----:B------:R-:W0:Y:S01]  /*a280*/  SYNCS.PHASECHK.TRANS64.TRYWAIT P0, [UR38+0x34860], R2 ;  /* 0x03486002ff0075a7 */ /* 0x000e220008000166 */
[----:B------:R-:W-:Y:S04]  /*a290*/  BSSY B2, `(.L_x_66) ;  /* 0x0000002000027945 */ /* 0x000fe80003800000 */
[----:B0-----:R-:W-:Y:S05]  /*a2a0*/  @!P0 BRA `(.L_x_67) ;  /* 0x0000002800708947 */ /* 0x001fea0003800000 */
.L_x_147:
[----:B------:R-:W-:Y:S05]  /*a2b0*/  BSYNC B2 ;  /* 0x0000000000027941 */ /* 0x000fea0003800000 */
.L_x_66:
[----:B------:R-:W-:Y:S01]  /*a2c0*/  BSSY B2, `(.L_x_68) ;  /* 0x0000009000027945 */ /* 0x000fe20003800000 */
[----:B0-----:R-:W-:Y:S01]  /*a2d0*/  MOV R2, 0x0 ;  /* 0x0000000000027802 */ /* 0x001fe20000000f00 */
[----:B------:R-:W-:Y:S02]  /*a2e0*/  IMAD.MOV.U32 R3, RZ, RZ, 0x14f00000 ;  /* 0x14f00000ff037424 */ /* 0x000fe400078e00ff */
[----:B------:R-:W-:Y:S05]  /*a2f0*/  @P2 BRA `(.L_x_69) ;  /* 0x0000000000142947 */ /* 0x000fea0003800000 */
[----:B------:R-:W-:Y:S01]  /*a300*/  ISETP.NE.AND P0, PT, R9, RZ, PT ;  /* 0x000000ff0900720c */ /* 0x000fe20003f05270 */
[----:B------:R-:W-:-:S04]  /*a310*/  IMAD.MOV.U32 R13, RZ, RZ, 0x8000 ;  /* 0x00008000ff0d7424 */ /* 0x000fc800078e00ff */
[----:B------:R0:W-:Y:S08]  /*a320*/  SYNCS.ARRIVE.TRANS64 RZ, [UR38+0x34850], R13 ;  /* 0x0348500dffff79a7 */ /* 0x0001f00008000026 */
[----:B0-----:R-:W-:Y:S05]  /*a330*/  @!P0 BRA `(.L_x_69) ;  /* 0x0000000000048947 */ /* 0x001fea0003800000 */
[----:B------:R-:W-:Y:S01]  /*a340*/  BPT.TRAP 0x1 ;  /* 0x000000040000795c */ /* 0x000fe20000300000 */
.L_x_69:
[----:B------:R-:W-:Y:S05]  /*a350*/  BSYNC B2 ;  /* 0x0000000000027941 */ /* 0x000fea0003800000 */
.L_x_68:
[----:B------:R-:W-:Y:S01]  /*a360*/  R2UR UR6, R2 ;  /* 0x00000000020672ca */ /* 0x000fe200000e0000 */
[----:B------:R-:W-:Y:S01]  /*a370*/  ULDC.64 UR4, c[0x0][0x198] ;  /* 0x0000660000047ab9 */ /* 0x000fe20000000a00 */
[----:B------:R-:W-:Y:S01]  /*a380*/  R2UR UR7, R3 ;  /* 0x00000000030772ca */ /* 0x000fe200000e0000 */
[----:B------:R-:W-:Y:S01]  /*a390*/  UIADD3 UR4, UP0, UR4, 0x470, URZ ;  /* 0x0000047004047890 */ /* 0x000fe2000ff1e03f */
[----:B------:R-:W-:Y:S01]  /*a3a0*/  R2UR UR10, R5 ;  /* 0x00000000050a72ca */ /* 0x000fe200000e0000 */
[----:B------:R-:W-:Y:S01]  /*a3b0*/  IMAD.SHL.U32 R5, R18, 0x80, RZ ;  /* 0x0000008012057824 */ /* 0x000fe200078e00ff */
[----:B------:R-:W-:Y:S01]  /*a3c0*/  PLOP3.LUT P0, PT, PT, PT, PT, 0x80, 0x0 ;  /* 0x000000000000781c */ /* 0x000fe20003f0f070 */
[----:B------:R-:W-:Y:S02]  /*a3d0*/  UIADD3 UR8, UR38, 0x400, URZ ;  /* 0x0000040026087890 */ /* 0x000fe4000fffe03f */
[----:B------:R-:W-:Y:S02]  /*a3e0*/  UIADD3 UR9, UR38, 0x34850, URZ ;  /* 0x0003485026097890 */ /* 0x000fe4000fffe03f */
[----:B------:R-:W-:-:S12]  /*a3f0*/  UIADD3.X UR5, URZ, UR5, URZ, UP0, !UPT ;  /* 0x000000053f057290 */ /* 0x000fd800087fe43f */
.L_x_70:
[----:B------:R-:W-:-:S13]  /*a400*/  @P0 ELECT P2, URZ, PT ;  /* 0x00000000003f082f */ /* 0x000fda0003840000 */
[----:B------:R-:W-:Y:S01]  /*a410*/  @P2 R2UR UR13, R16 ;  /* 0x00000000100d22ca */ /* 0x000fe200000e0000 */
[----:B------:R-:W-:Y:S01]  /*a420*/  UMOV UR12, UR36 ;  /* 0x00000024000c7c82 */ /* 0x000fe20008000000 */
[----:B------:R-:W-:Y:S02]  /*a430*/  @P2 R2UR UR11, R5 ;  /* 0x00000000050b22ca */ /* 0x000fe400000e0000 */
[----:B------:R-:W-:Y:S02]  /*a440*/  @P2 PLOP3.LUT P0, PT, P2, PT, PT, 0x8, 0x0 ;  /* 0x000000000000281c */ /* 0x000fe4000170e170 */
[----:B------:R-:W-:-:S09]  /*a450*/  PLOP3.LUT P2, PT, PT, PT, PT, 0x8, 0x0 ;  /* 0x000000000000781c */ /* 0x000fd20003f4e170 */
[----:B------:R0:W-:Y:S02]  /*a460*/  UTMALDG.4D [UR8], [UR4], desc[UR6] ;  /* 0x00000608040075b4 */ /* 0x0001e40008019000 */
[----:B0-----:R-:W-:Y:S05]  /*a470*/  @P0 BRA.U.ANY `(.L_x_70) ;  /* 0xfffffffd00e00947 */ /* 0x001fea000393ffff */
[----:B------:R-:W-:Y:S01]  /*a480*/  R2UR UR6, R2 ;  /* 0x00000000020672ca */ /* 0x000fe200000e0000 */
[----:B------:R-:W-:Y:S01]  /*a490*/  UIADD3 UR8, UR38, 0x4400, URZ ;  /* 0x0000440026087890 */ /* 0x000fe2000fffe03f */
[----:B------:R-:W-:Y:S02]  /*a4a0*/  R2UR UR7, R3 ;  /* 0x00000000030772ca */ /* 0x000fe400000e0000 */
[----:B------:R-:W-:Y:S02]  /*a4b0*/  R2UR UR10, R12 ;  /* 0x000000000c0a72ca */ /* 0x000fe400000e0000 */
[----:B------:R-:W-:-:S13]  /*a4c0*/  PLOP3.LUT P0, PT, PT, PT, PT, 0x80, 0x0 ;  /* 0x000000000000781c */ /* 0x000fda0003f0f070 */
.L_x_71:
        /* <DEDUP_REMOVED lines=8> */
[----:B------:R-:W-:Y:S02]  /*a550*/  IMAD.MOV.U32 R18, RZ, RZ, R10 ;  /* 0x000000ffff127224 */ /* 0x000fe400078e000a */
[----:B------:R-:W-:-:S07]  /*a560*/  IMAD.MOV.U32 R16, RZ, RZ, R4 ;  /* 0x000000ffff107224 */ /* 0x000fce00078e0004 */
.L_x_57:
[----:B------:R-:W-:Y:S05]  /*a570*/  BSYNC B1 ;  /* 0x0000000000017941 */ /* 0x000fea0003800000 */
.L_x_56:
[----:B------:R-:W-:Y:S01]  /*a580*/  LOP3.LUT P0, RZ, R17, 0x2, RZ, 0xc0, !PT ;  /* 0x0000000211ff7812 */ /* 0x000fe2000780c0ff */
[----:B------:R-:W-:Y:S01]  /*a590*/  BSSY B1, `(.L_x_72) ;  /* 0x0000087000017945 */ /* 0x000fe20003800000 */
[----:B------:R-:W-:-:S11]  /*a5a0*/  LOP3.LUT R10, R8, 0x1, RZ, 0x3c, !PT ;  /* 0x00000001080a7812 */ /* 0x000fd600078e3cff */
[----:B------:R-:W-:Y:S05]  /*a5b0*/  @!P0 BRA `(.L_x_73) ;  /* 0x0000000800108947 */ /* 0x000fea0003800000 */
[----:B------:R-:W-:Y:S02]  /*a5c0*/  LOP3.LUT P0, RZ, R17, 0x1, RZ, 0xc0, !PT ;  /* 0x0000000111ff7812 */ /* 0x000fe4000780c0ff */
[----:B------:R-:W-:-:S11]  /*a5d0*/  IADD3 R12, R6, -0x1, RZ ;  /* 0xffffffff060c7810 */ /* 0x000fd60007ffe0ff */
        /* <DEDUP_REMOVED lines=8> */
[----:B------:R-:W-:-:S05]  /*a660*/  @P0 SHF.R.U32.HI R2, RZ, R3, R4 ;  /* 0x00000003ff020219 */ /* 0x000fca0000011604 */
[----:B------:R-:W-:-:S04]  /*a670*/  IMAD.MOV R3, RZ, RZ, -R2 ;  /* 0x000000ffff037224 */ /* 0x000fc800078e0a02 */
[----:B------:R-:W-:Y:S01]  /*a680*/  IMAD R12, R5, R3, R12 ;  /* 0x00000003050c7224 */ /* 0x000fe200078e020c */
[----:B------:R-:W-:-:S03]  /*a690*/  SHF.R.S32.HI R3, RZ, 0x1f, R2 ;  /* 0x0000001fff037819 */ /* 0x000fc60000011402 */
[----:B------:R-:W-:-:S04]  /*a6a0*/  IMAD.WIDE.U32 R2, R19, UR4, R2 ;  /* 0x0000000413027c25 */ /* 0x000fc8000f8e0002 */
[----:B--2---:R-:W-:-:S04]  /*a6b0*/  IMAD R4, R13, UR4, RZ ;  /* 0x000000040d047c24 */ /* 0x004fc8000f8e02ff */
[----:B------:R-:W-:Y:S01]  /*a6c0*/  IMAD R4, R19, UR5, R4 ;  /* 0x0000000513047c24 */ /* 0x000fe2000f8e0204 */
[----:B------:R-:W-:-:S03]  /*a6d0*/  ULDC.64 UR4, c[0x0][0x418] ;  /* 0x0001060000047ab9 */ /* 0x000fc60000000a00 */
[----:B------:R-:W-:Y:S01]  /*a6e0*/  IMAD.IADD R3, R4, 0x1, R3 ;  /* 0x0000000104037824 */ /* 0x000fe200078e0203 */
[----:B------:R-:W-:-:S04]  /*a6f0*/  LEA R4, P0, R2, UR4, 0x2 ;  /* 0x0000000402047c11 */ /* 0x000fc8000f8010ff */
[----:B------:R-:W-:-:S05]  /*a700*/  LEA.HI.X R5, R2, UR5, R3, 0x2, P0 ;  /* 0x0000000502057c11 */ /* 0x000fca00080f1403 */
[----:B------:R0:W5:Y:S04]  /*a710*/  LDG.E R4, desc[UR42][R4.64] ;  /* 0x0000002a04047981 */ /* 0x000168000c1e1900 */
.L_x_74:
[----:B------:R-:W1:Y:S01]  /*a720*/  S2R R2, SR_TID.X ;  /* 0x0000000000027919 */ /* 0x000e620000002100 */
[----:B------:R-:W-:Y:S01]  /*a730*/  BSSY B2, `(.L_x_75) ;  /* 0x0000006000027945 */ /* 0x000fe20003800000 */
[----:B-1----:R-:W-:Y:S02]  /*a740*/  LOP3.LUT R3, R2, 0x7f, RZ, 0xc0, !PT ;  /* 0x0000007f02037812 */ /* 0x002fe400078ec0ff */
[----:B------:R-:W-:Y:S02]  /*a750*/  SHF.L.U32 R2, R10, 0x1f, RZ ;  /* 0x0000001f0a027819 */ /* 0x000fe400000006ff */
[----:B------:R-:W-:Y:S02]  /*a760*/  ISETP.NE.AND P2, PT, R3, RZ, PT ;  /* 0x000000ff0300720c */ /* 0x000fe40003f45270 */
[----:B------:R-:W1:Y:S02]  /*a770*/  SYNCS.PHASECHK.TRANS64.TRYWAIT P0, [UR38+0x34840], R2 ;  /* 0x03484002ff0075a7 */ /* 0x000e640008000166 */
[----:B-1----:R-:W-:Y:S09]  /*a780*/  @!P0 BRA `(.L_x_76) ;  /* 0x0000002400508947 */ /* 0x002ff20003800000 */
.L_x_148:
[----:B------:R-:W-:Y:S05]  /*a790*/  BSYNC B2 ;  /* 0x0000000000027941 */ /* 0x000fea0003800000 */
.L_x_75:
[----:B------:R-:W-:Y:S04]  /*a7a0*/  BSSY B2, `(.L_x_77) ;  /* 0x0000007000027945 */ /* 0x000fe80003800000 */
[----:B------:R-:W-:Y:S05]  /*a7b0*/  @P2 BRA `(.L_x_78) ;  /* 0x0000000000142947 */ /* 0x000fea0003800000 */
[----:B------:R-:W-:Y:S01]  /*a7c0*/  ISETP.NE.AND P0, PT, R9, RZ, PT ;  /* 0x000000ff0900720c */ /* 0x000fe20003f05270 */
[----:B-1----:R-:W-:-:S04]  /*a7d0*/  IMAD.MOV.U32 R2, RZ, RZ, 0xc000 ;  /* 0x0000c000ff027424 */ /* 0x002fc800078e00ff */
[----:B------:R2:W-:Y:S08]  /*a7e0*/  SYNCS.ARRIVE.TRANS64 RZ, [UR38+0x34830], R2 ;  /* 0x03483002ffff79a7 */ /* 0x0005f00008000026 */
[----:B--2---:R-:W-:Y:S05]  /*a7f0*/  @!P0 BRA `(.L_x_78) ;  /* 0x0000000000048947 */ /* 0x004fea0003800000 */
[----:B------:R-:W-:Y:S01]  /*a800*/  BPT.TRAP 0x1 ;  /* 0x000000040000795c */ /* 0x000fe20000300000 */
.L_x_78:
[----:B------:R-:W-:Y:S05]  /*a810*/  BSYNC B2 ;  /* 0x0000000000027941 */ /* 0x000fea0003800000 */
.L_x_77:
[----:B0-----:R-:W-:Y:S01]  /*a820*/  IMAD.MOV.U32 R5, RZ, RZ, RZ ;  /* 0x000000ffff057224 */ /* 0x001fe200078e00ff */
[----:B------:R-:W-:Y:S01]  /*a830*/  ULDC.64 UR4, c[0x0][0x198] ;  /* 0x0000660000047ab9 */ /* 0x000fe20000000a00 */
[----:B------:R-:W-:Y:S01]  /*a840*/  PLOP3.LUT P0, PT, PT, PT, PT, 0x80, 0x0 ;  /* 0x000000000000781c */ /* 0x000fe20003f0f070 */
[----:B------:R-:W-:Y:S01]  /*a850*/  UIADD3 UR4, UP0, UR4, 0x370, URZ ;  /* 0x0000037004047890 */ /* 0x000fe2000ff1e03f */
[----:B-1----:R-:W-:Y:S01]  /*a860*/  SHF.L.U32 R2, R12, 0x7, RZ ;  /* 0x000000070c027819 */ /* 0x002fe200000006ff */
[----:B------:R-:W-:Y:S01]  /*a870*/  UIADD3 UR8, UR38, 0x1c400, URZ ;  /* 0x0001c40026087890 */ /* 0x000fe2000fffe03f */
[----:B------:R-:W-:Y:S01]  /*a880*/  R2UR UR10, R5 ;  /* 0x00000000050a72ca */ /* 0x000fe200000e0000 */
[----:B------:R-:W-:Y:S02]  /*a890*/  UIADD3 UR9, UR38, 0x34830, URZ ;  /* 0x0003483026097890 */ /* 0x000fe4000fffe03f */
[----:B------:R-:W-:Y:S01]  /*a8a0*/  UIADD3.X UR5, URZ, UR5, URZ, UP0, !UPT ;  /* 0x000000053f057290 */ /* 0x000fe200087fe43f */
[----:B------:R-:W-:Y:S01]  /*a8b0*/  UMOV UR6, 0x0 ;  /* 0x0000000000067882 */ /* 0x000fe20000000000 */
[----:B------:R-:W-:-:S10]  /*a8c0*/  UMOV UR7, 0x14f00000 ;  /* 0x14f0000000077882 */ /* 0x000fd40000000000 */
.L_x_79:
[----:B------:R-:W-:-:S13]  /*a8d0*/  @P0 ELECT P3, URZ, PT ;  /* 0x00000000003f082f */ /* 0x000fda0003860000 */
[----:B-----5:R-:W-:Y:S01]  /*a8e0*/  @P3 R2UR UR13, R4 ;  /* 0x00000000040d32ca */ /* 0x020fe200000e0000 */
[----:B------:R-:W-:Y:S01]  /*a8f0*/  UMOV UR12, UR36 ;  /* 0x00000024000c7c82 */ /* 0x000fe20008000000 */
        /* <DEDUP_REMOVED lines=11> */
.L_x_80:
        /* <DEDUP_REMOVED lines=13> */
.L_x_81:
        /* <DEDUP_REMOVED lines=8> */
[----:B------:R-:W-:Y:S01]  /*ab00*/  SHF.L.U32 R2, R8, 0x1f, RZ ;  /* 0x0000001f08027819 */ /* 0x000fe200000006ff */
[----:B------:R-:W-:Y:S03]  /*ab10*/  BSSY B2, `(.L_x_82) ;  /* 0x0000003000027945 */ /* 0x000fe60003800000 */
[----:B------:R-:W0:Y:S02]  /*ab20*/  SYNCS.PHASECHK.TRANS64.TRYWAIT P0, [UR38+0x34868], R2 ;  /* 0x03486802ff0075a7 */ /* 0x000e240008000166 */
[----:B0-----:R-:W-:Y:S05]  /*ab30*/  @!P0 BRA `(.L_x_83) ;  /* 0x00000020007c8947 */ /* 0x001fea0003800000 */
.L_x_149:
[----:B------:R-:W-:Y:S05]  /*ab40*/  BSYNC B2 ;  /* 0x0000000000027941 */ /* 0x000fea0003800000 */
.L_x_82:
[----:B------:R-:W-:Y:S01]  /*ab50*/  BSSY B2, `(.L_x_84) ;  /* 0x0000009000027945 */ /* 0x000fe20003800000 */
[----:B0-----:R-:W-:Y:S02]  /*ab60*/  IMAD.MOV.U32 R2, RZ, RZ, 0x0 ;  /* 0x00000000ff027424 */ /* 0x001fe400078e00ff */
[----:B------:R-:W-:Y:S01]  /*ab70*/  IMAD.MOV.U32 R3, RZ, RZ, 0x14f00000 ;  /* 0x14f00000ff037424 */ /* 0x000fe200078e00ff */
[----:B------:R-:W-:Y:S06]  /*ab80*/  @P2 BRA `(.L_x_85) ;  /* 0x0000000000142947 */ /* 0x000fec0003800000 */
[----:B------:R-:W-:Y:S01]  /*ab90*/  ISETP.NE.AND P0, PT, R9, RZ, PT ;  /* 0x000000ff0900720c */ /* 0x000fe20003f05270 */
[----:B------:R-:W-:-:S04]  /*aba0*/  IMAD.MOV.U32 R8, RZ, RZ, 0x8000 ;  /* 0x00008000ff087424 */ /* 0x000fc800078e00ff */
[----:B------:R0:W-:Y:S08]  /*abb0*/  SYNCS.ARRIVE.TRANS64 RZ, [UR38+0x34858], R8 ;  /* 0x03485808ffff79a7 */ /* 0x0001f00008000026 */
[----:B0-----:R-:W-:Y:S05]  /*abc0*/  @!P0 BRA `(.L_x_85) ;  /* 0x0000000000048947 */ /* 0x001fea0003800000 */
[----:B------:R-:W-:Y:S01]  /*abd0*/  BPT.TRAP 0x1 ;  /* 0x000000040000795c */ /* 0x000fe20000300000 */
.L_x_85:
[----:B------:R-:W-:Y:S05]  /*abe0*/  BSYNC B2 ;  /* 0x0000000000027941 */ /* 0x000fea0003800000 */
.L_x_84:
        /* <DEDUP_REMOVED lines=10> */
.L_x_86:
        /* <DEDUP_REMOVED lines=13> */
.L_x_87:
        /* <DEDUP_REMOVED lines=8> */
[----:B------:R-:W-:Y:S01]  /*ade0*/  MOV R18, R12 ;  /* 0x0000000c00127202 */ /* 0x000fe20000000f00 */
[----:B------:R-:W-:-:S07]  /*adf0*/  IMAD.MOV.U32 R16, RZ, RZ, R4 ;  /* 0x000000ffff107224 */ /* 0x000fce00078e0004 */
.L_x_73:
[----:B------:R-:W-:Y:S05]  /*ae00*/  BSYNC B1 ;  /* 0x0000000000017941 */ /* 0x000fea0003800000 */
.L_x_72:
[----:B------:R-:W-:Y:S02]  /*ae10*/  VIADD R6, R6, 0xfffffffe ;  /* 0xfffffffe06067836 */ /* 0x000fe40000000000 */
[----:B------:R-:W-:Y:S01]  /*ae20*/  IMAD.MOV.U32 R8, RZ, RZ, R10 ;  /* 0x000000ffff087224 */ /* 0x000fe200078e000a */
[----:B------:R-:W-:Y:S06]  /*ae30*/  @P1 BRA `(.L_x_88) ;  /* 0xffffffec00a81947 */ /* 0x000fec000383ffff */
[----:B------:R-:W-:Y:S05]  /*ae40*/  BSYNC B0 ;  /* 0x0000000000007941 */ /* 0x000fea0003800000 */
.L_x_55:
[----:B------:R-:W-:Y:S01]  /*ae50*/  ISETP.NE.AND P0, PT, R11, RZ, PT ;  /* 0x000000ff0b00720c */ /* 0x000fe20003f05270 */
[----:B------:R-:W-:-:S12]  /*ae60*/  BSSY B0, `(.L_x_54) ;  /* 0x0000088000007945 */ /* 0x000fd80003800000 */
[----:B------:R-:W-:Y:S05]  /*ae70*/  @!P0 BRA `(.L_x_89) ;  /* 0x0000000800188947 */ /* 0x000fea0003800000 */
[----:B------:R-:W-:Y:S01]  /*ae80*/  LOP3.LUT P1, RZ, R17, 0x2, RZ, 0xc0, !PT ;  /* 0x0000000211ff7812 */ /* 0x000fe2000782c0ff */
[----:B------:R-:W-:-:S12]  /*ae90*/  IMAD.MOV.U32 R0, RZ, RZ, 0x1 ;  /* 0x00000001ff007424 */ /* 0x000fd800078e00ff */
[----:B------:R-:W-:Y:S05]  /*aea0*/  @!P1 BRA `(.L_x_89) ;  /* 0x00000008000c9947 */ /* 0x000fea0003800000 */
[----:B------:R-:W-:-:S13]  /*aeb0*/  LOP3.LUT P1, RZ, R17, 0x1, RZ, 0xc0, !PT ;  /* 0x0000000111ff7812 */ /* 0x000fda000782c0ff */
[----:B------:R-:W-:Y:S05]  /*aec0*/  @!P1 BRA `(.L_x_90) ;  /* 0x0000000000509947 */ /* 0x000fea0003800000 */
[----:B------:R-:W2:Y:S01]  /*aed0*/  LDL.LU R5, [R1] ;  /* 0x0000000001057983 */ /* 0x000ea20000300800 */
[----:B------:R-:W0:Y:S01]  /*aee0*/  LDC R8, c[0x0][0x43c] ;  /* 0x00010f00ff087b82 */ /* 0x000e220000000800 */
[----:B------:R-:W-:Y:S01]  /*aef0*/  IMAD.MOV.U32 R7, RZ, RZ, R6 ;  /* 0x000000ffff077224 */ /* 0x000fe200078e0006 */
[----:B------:R-:W-:Y:S01]  /*af00*/  ULDC.64 UR4, c[0x0][0x428] ;  /* 0x00010a0000047ab9 */ /* 0x000fe20000000a00 */
[----:B0-----:R-:W-:-:S13]  /*af10*/  ISETP.NE.AND P0, PT, R8, 0x1, PT ;  /* 0x000000010800780c */ /* 0x001fda0003f05270 */
[----:B------:R-:W0:Y:S02]  /*af20*/  @P0 LDC.64 R2, c[0x0][0x440] ;  /* 0x00011000ff020b82 */ /* 0x000e240000000a00 */
[----:B0-----:R-:W-:-:S05]  /*af30*/  @P0 IMAD.HI.U32 R2, R6, R2, RZ ;  /* 0x0000000206020227 */ /* 0x001fca00078e00ff */
[----:B------:R-:W-:-:S04]  /*af40*/  @P0 SHF.R.U32.HI R7, RZ, R3, R2 ;  /* 0x00000003ff070219 */ /* 0x000fc80000011602 */
[----:B------:R-:W-:Y:S01]  /*af50*/  SHF.R.S32.HI R3, RZ, 0x1f, R7 ;  /* 0x0000001fff037819 */ /* 0x000fe20000011407 */
[----:B--2---:R-:W-:-:S04]  /*af60*/  IMAD R2, R5, UR4, RZ ;  /* 0x0000000405027c24 */ /* 0x004fc8000f8e02ff */
[----:B------:R-:W-:Y:S01]  /*af70*/  IMAD R5, R19, UR5, R2 ;  /* 0x0000000513057c24 */ /* 0x000fe2000f8e0202 */
[----:B------:R-:W-:-:S05]  /*af80*/  MOV R2, R7 ;  /* 0x0000000700027202 */ /* 0x000fca0000000f00 */
[----:B------:R-:W-:Y:S01]  /*af90*/  IMAD.WIDE.U32 R2, R19, UR4, R2 ;  /* 0x0000000413027c25 */ /* 0x000fe2000f8e0002 */
[----:B------:R-:W-:-:S03]  /*afa0*/  ULDC.64 UR4, c[0x0][0x418] ;  /* 0x0001060000047ab9 */ /* 0x000fc60000000a00 */
[----:B------:R-:W-:Y:S01]  /*afb0*/  IMAD.IADD R3, R5, 0x1, R3 ;  /* 0x0000000105037824 */ /* 0x000fe200078e0203 */
[----:B------:R-:W-:-:S04]  /*afc0*/  LEA R4, P0, R2, UR4, 0x2 ;  /* 0x0000000402047c11 */ /* 0x000fc8000f8010ff */
[----:B------:R-:W-:-:S05]  /*afd0*/  LEA.HI.X R5, R2, UR5, R3, 0x2, P0 ;  /* 0x0000000502057c11 */ /* 0x000fca00080f1403 */
[----:B------:R0:W5:Y:S01]  /*afe0*/  LDG.E R4, desc[UR42][R4.64] ;  /* 0x0000002a04047981 */ /* 0x000162000c1e1900 */
[----:B------:R-:W-:-:S04]  /*aff0*/  IMAD.MOV R3, RZ, RZ, -R7 ;  /* 0x000000ffff037224 */ /* 0x000fc800078e0a07 */
[----:B------:R-:W-:-:S07]  /*b000*/  IMAD R6, R8, R3, R6 ;  /* 0x0000000308067224 */ /* 0x000fce00078e0206 */
.L_x_90:
[----:B------:R-:W1:Y:S01]  /*b010*/  S2R R2, SR_TID.X ;  /* 0x0000000000027919 */ /* 0x000e620000002100 */
[----:B------:R-:W-:Y:S01]  /*b020*/  BSSY B1, `(.L_x_91) ;  /* 0x0000006000017945 */ /* 0x000fe20003800000 */
[----:B-1----:R-:W-:Y:S02]  /*b030*/  LOP3.LUT R3, R2, 0x7f, RZ, 0xc0, !PT ;  /* 0x0000007f02037812 */ /* 0x002fe400078ec0ff */
[----:B------:R-:W-:Y:S02]  /*b040*/  SHF.L.U32 R2, R10, 0x1f, RZ ;  /* 0x0000001f0a027819 */ /* 0x000fe400000006ff */
[----:B------:R-:W-:Y:S02]  /*b050*/  ISETP.NE.AND P1, PT, R3, RZ, PT ;  /* 0x000000ff0300720c */ /* 0x000fe40003f25270 */
[----:B------:R-:W1:Y:S02]  /*b060*/  SYNCS.PHASECHK.TRANS64.TRYWAIT P0, [UR38+0x34848], R2 ;  /* 0x03484802ff0075a7 */ /* 0x000e640008000166 */
[----:B-1----:R-:W-:Y:S09]  /*b070*/  @!P0 BRA `(.L_x_92) ;  /* 0x0000001c00448947 */ /* 0x002ff20003800000 */
.L_x_150:
[----:B------:R-:W-:Y:S05]  /*b080*/  BSYNC B1 ;  /* 0x0000000000017941 */ /* 0x000fea0003800000 */
.L_x_91:
[----:B------:R-:W-:Y:S04]  /*b090*/  BSSY B1, `(.L_x_93) ;  /* 0x0000007000017945 */ /* 0x000fe80003800000 */
[----:B------:R-:W-:Y:S05]  /*b0a0*/  @P1 BRA `(.L_x_94) ;  /* 0x0000000000141947 */ /* 0x000fea0003800000 */
[----:B------:R-:W-:Y:S01]  /*b0b0*/  ISETP.NE.AND P0, PT, R9, RZ, PT ;  /* 0x000000ff0900720c */ /* 0x000fe20003f05270 */
[----:B-1----:R-:W-:-:S04]  /*b0c0*/  IMAD.MOV.U32 R3, RZ, RZ, 0xc000 ;  /* 0x0000c000ff037424 */ /* 0x002fc800078e00ff */
[----:B------:R2:W-:Y:S08]  /*b0d0*/  SYNCS.ARRIVE.TRANS64 RZ, [UR38+0x34838], R3 ;  /* 0x03483803ffff79a7 */ /* 0x0005f00008000026 */
[----:B--2---:R-:W-:Y:S05]  /*b0e0*/  @!P0 BRA `(.L_x_94) ;  /* 0x0000000000048947 */ /* 0x004fea0003800000 */
[----:B------:R-:W-:Y:S01]  /*b0f0*/  BPT.TRAP 0x1 ;  /* 0x000000040000795c */ /* 0x000fe20000300000 */
.L_x_94:
[----:B------:R-:W-:Y:S05]  /*b100*/  BSYNC B1 ;  /* 0x0000000000017941 */ /* 0x000fea0003800000 */
.L_x_93:
        /* <DEDUP_REMOVED lines=11> */
.L_x_95:
        /* <DEDUP_REMOVED lines=8> */
[----:B------:R-:W-:Y:S01]  /*b240*/  MOV R7, 0x40 ;  /* 0x0000004000077802 */ /* 0x000fe20000000f00 */
[----:B------:R-:W-:Y:S01]  /*b250*/  UIADD3 UR8, UR38, 0x2c400, URZ ;  /* 0x0002c40026087890 */ /* 0x000fe2000fffe03f */
[----:B------:R-:W-:Y:S01]  /*b260*/  PLOP3.LUT P0, PT, PT, PT, PT, 0x80, 0x0 ;  /* 0x000000000000781c */ /* 0x000fe20003f0f070 */
[----:B------:R-:W-:Y:S01]  /*b270*/  UMOV UR6, 0x0 ;  /* 0x0000000000067882 */ /* 0x000fe20000000000 */
[----:B------:R-:W-:Y:S01]  /*b280*/  R2UR UR10, R7 ;  /* 0x00000000070a72ca */ /* 0x000fe200000e0000 */
[----:B------:R-:W-:-:S14]  /*b290*/  UMOV UR7, 0x14f00000 ;  /* 0x14f0000000077882 */ /* 0x000fdc0000000000 */
.L_x_96:
        /* <DEDUP_REMOVED lines=13> */
.L_x_97:
        /* <DEDUP_REMOVED lines=8> */
[----:B------:R-:W0:Y:S01]  /*b3f0*/  SYNCS.PHASECHK.TRANS64.TRYWAIT P0, [UR38+0x34860], R2 ;  /* 0x03486002ff0075a7 */ /* 0x000e220008000166 */
[----:B------:R-:W-:Y:S04]  /*b400*/  BSSY B1, `(.L_x_98) ;  /* 0x0000002000017945 */ /* 0x000fe80003800000 */
[----:B0-----:R-:W-:Y:S05]  /*b410*/  @!P0 BRA `(.L_x_99) ;  /* 0x0000001800748947 */ /* 0x001fea0003800000 */
.L_x_151:
[----:B------:R-:W-:Y:S05]  /*b420*/  BSYNC B1 ;  /* 0x0000000000017941 */ /* 0x000fea0003800000 */
.L_x_98:
        /* <DEDUP_REMOVED lines=9> */
.L_x_101:
[----:B------:R-:W-:Y:S05]  /*b4c0*/  BSYNC B1 ;  /* 0x0000000000017941 */ /* 0x000fea0003800000 */
.L_x_100:
        /* <DEDUP_REMOVED lines=10> */
.L_x_102:
        /* <DEDUP_REMOVED lines=13> */
.L_x_103:
        /* <DEDUP_REMOVED lines=8> */
[----:B------:R-:W-:Y:S01]  /*b6c0*/  IMAD.MOV.U32 R18, RZ, RZ, R6 ;  /* 0x000000ffff127224 */ /* 0x000fe200078e0006 */
[----:B------:R-:W-:-:S07]  /*b6d0*/  MOV R16, R4 ;  /* 0x0000000400107202 */ /* 0x000fce0000000f00 */
.L_x_89:
[----:B------:R-:W-:Y:S05]  /*b6e0*/  BSYNC B0 ;  /* 0x0000000000007941 */ /* 0x000fea0003800000 */
.L_x_54:
[----:B------:R-:W-:Y:S01]  /*b6f0*/  LOP3.LUT P0, RZ, R17, 0x2, RZ, 0xc0, !PT ;  /* 0x0000000211ff7812 */ /* 0x000fe2000780c0ff */
[----:B------:R-:W-:-:S12]  /*b700*/  BSSY B0, `(.L_x_104) ;  /* 0x0000036000007945 */ /* 0x000fd80003800000 */
[----:B------:R-:W-:Y:S05]  /*b710*/  @!P0 BRA `(.L_x_105) ;  /* 0x0000000000d08947 */ /* 0x000fea0003800000 */
[----:B------:R-:W0:Y:S01]  /*b720*/  S2R R2, SR_TID.X ;  /* 0x0000000000027919 */ /* 0x000e220000002100 */
[----:B------:R-:W-:Y:S01]  /*b730*/  LEA R3, R0, UR38, 0x3 ;  /* 0x0000002600037c11 */ /* 0x000fe2000f8e18ff */
[----:B------:R-:W-:Y:S01]  /*b740*/  BSSY B1, `(.L_x_106) ;  /* 0x0000006000017945 */ /* 0x000fe20003800000 */
[----:B0-----:R-:W-:Y:S02]  /*b750*/  LOP3.LUT R4, R2, 0x7f, RZ, 0xc0, !PT ;  /* 0x0000007f02047812 */ /* 0x001fe400078ec0ff */
[----:B------:R-:W-:Y:S02]  /*b760*/  SHF.L.U32 R2, R10, 0x1f, RZ ;  /* 0x0000001f0a027819 */ /* 0x000fe400000006ff */
[----:B------:R-:W-:Y:S02]  /*b770*/  ISETP.NE.AND P1, PT, R4, RZ, PT ;  /* 0x000000ff0400720c */ /* 0x000fe40003f25270 */
[----:B------:R-:W0:Y:S02]  /*b780*/  SYNCS.PHASECHK.TRANS64.TRYWAIT P0, [R3+URZ+0x34860], R2 ;  /* 0x03486002030075a7 */ /* 0x000e24000800017f */
[----:B0-----:R-:W-:Y:S09]  /*b790*/  @!P0 BRA `(.L_x_107) ;  /* 0x0000001400ac8947 */ /* 0x001ff20003800000 */
.L_x_152:
[----:B------:R-:W-:Y:S05]  /*b7a0*/  BSYNC B1 ;  /* 0x0000000000017941 */ /* 0x000fea0003800000 */
.L_x_106:
[----:B------:R-:W-:Y:S04]  /*b7b0*/  BSSY B1, `(.L_x_108) ;  /* 0x0000008000017945 */ /* 0x000fe80003800000 */
[----:B------:R-:W-:Y:S05]  /*b7c0*/  @P1 BRA `(.L_x_109) ;  /* 0x0000000000181947 */ /* 0x000fea0003800000 */
[----:B------:R-:W1:Y:S01]  /*b7d0*/  S2R R4, SR_TID.X ;  /* 0x0000000000047919 */ /* 0x000e620000002100 */
[----:B0-----:R-:W-:-:S04]  /*b7e0*/  IMAD.MOV.U32 R2, RZ, RZ, 0x8000 ;  /* 0x00008000ff027424 */ /* 0x001fc800078e00ff */
[----:B------:R2:W-:Y:S01]  /*b7f0*/  SYNCS.ARRIVE.TRANS64 RZ, [R3+URZ+0x34850], R2 ;  /* 0x0348500203ff79a7 */ /* 0x0005e2000800003f */
[----:B-1----:R-:W-:-:S13]  /*b800*/  LOP3.LUT P0, RZ, R4, 0x1f, RZ, 0xc0, !PT ;  /* 0x0000001f04ff7812 */ /* 0x002fda000780c0ff */
[----:B--2---:R-:W-:Y:S05]  /*b810*/  @!P0 BRA `(.L_x_109) ;  /* 0x0000000000048947 */ /* 0x004fea0003800000 */
[----:B------:R-:W-:Y:S01]  /*b820*/  BPT.TRAP 0x1 ;  /* 0x000000040000795c */ /* 0x000fe20000300000 */
.L_x_109:
[----:B------:R-:W-:Y:S05]  /*b830*/  BSYNC B1 ;  /* 0x0000000000017941 */ /* 0x000fea0003800000 */
.L_x_108:
[----:B------:R-:W-:Y:S01]  /*b840*/  R2UR UR4, R0 ;  /* 0x00000000000472ca */ /* 0x000fe200000e0000 */
[----:B------:R-:W-:Y:S01]  /*b850*/  ULDC.64 UR6, c[0x0][0x198] ;  /* 0x0000660000067ab9 */ /* 0x000fe20000000a00 */
[----:B------:R-:W-:Y:S01]  /*b860*/  R2UR UR9, R3 ;  /* 0x00000000030972ca */ /* 0x000fe200000e0000 */
[----:B------:R-:W-:Y:S01]  /*b870*/  UIADD3 UR6, UP0, UR6, 0x470, URZ ;  /* 0x0000047006067890 */ /* 0x000fe2000ff1e03f */
[----:B------:R-:W-:Y:S01]  /*b880*/  PLOP3.LUT P0, PT, PT, PT, PT, 0x80, 0x0 ;  /* 0x000000000000781c */ /* 0x000fe20003f0f070 */
[----:B------:R-:W-:Y:S01]  /*b890*/  IMAD.SHL.U32 R18, R18, 0x80, RZ ;  /* 0x0000008012127824 */ /* 0x000fe200078e00ff */
[----:B------:R-:W-:Y:S01]  /*b8a0*/  UMOV UR14, 0x0 ;  /* 0x00000000000e7882 */ /* 0x000fe20000000000 */
[----:B------:R-:W-:Y:S01]  /*b8b0*/  UIADD3.X UR7, URZ, UR7, URZ, UP0, !UPT ;  /* 0x000000073f077290 */ /* 0x000fe200087fe43f */
[----:B------:R-:W-:Y:S01]  /*b8c0*/  UMOV UR15, 0x14f00000 ;  /* 0x14f00000000f7882 */ /* 0x000fe20000000000 */
[----:B------:R-:W-:-:S04]  /*b8d0*/  UMOV UR10, URZ ;  /* 0x0000003f000a7c82 */ /* 0x000fc80008000000 */
[----:B------:R-:W-:Y:S02]  /*b8e0*/  ULEA UR4, UR4, UR38, 0xf ;  /* 0x0000002604047291 */ /* 0x000fe4000f8e783f */
[----:B------:R-:W-:Y:S02]  /*b8f0*/  UIADD3 UR9, UR9, 0x34850, URZ ;  /* 0x0003485009097890 */ /* 0x000fe4000fffe03f */
[----:B------:R-:W-:-:S12]  /*b900*/  UIADD3 UR8, UR4, 0x400, URZ ;  /* 0x0000040004087890 */ /* 0x000fd8000fffe03f */
.L_x_110:
[----:B------:R-:W-:-:S13]  /*b910*/  @P0 ELECT P1, URZ, PT ;  /* 0x00000000003f082f */ /* 0x000fda0003820000 */
[----:B------:R-:W-:Y:S01]  /*b920*/  @P1 R2UR UR13, R16 ;  /* 0x00000000100d12ca */ /* 0x000fe200000e0000 */
[----:B------:R-:W-:Y:S01]  /*b930*/  UMOV UR12, UR36 ;  /* 0x00000024000c7c82 */ /* 0x000fe20008000000 */
[----:B------:R-:W-:Y:S02]  /*b940*/  @P1 R2UR UR11, R18 ;  /* 0x00000000120b12ca */ /* 0x000fe400000e0000 */
[----:B------:R-:W-:Y:S02]  /*b950*/  @P1 PLOP3.LUT P0, PT, P1, PT, PT, 0x8, 0x0 ;  /* 0x000000000000181c */ /* 0x000fe40000f0e170 */
[----:B------:R-:W-:-:S09]  /*b960*/  PLOP3.LUT P1, PT, PT, PT, PT, 0x8, 0x0 ;  /* 0x000000000000781c */ /* 0x000fd20003f2e170 */
[----:B------:R1:W-:Y:S02]  /*b970*/  UTMALDG.4D [UR8], [UR6], desc[UR14] ;  /* 0x00000e08060075b4 */ /* 0x0003e40008019000 */
[----:B-1----:R-:W-:Y:S05]  /*b980*/  @P0 BRA.U.ANY `(.L_x_110) ;  /* 0xfffffffd00e00947 */ /* 0x002fea000393ffff */
[----:B------:R-:W-:Y:S01]  /*b990*/  PLOP3.LUT P0, PT, PT, PT, PT, 0x80, 0x0 ;  /* 0x000000000000781c */ /* 0x000fe20003f0f070 */
[----:B------:R-:W-:Y:S01]  /*b9a0*/  UIADD3 UR8, UR4, 0x4400, URZ ;  /* 0x0000440004087890 */ /* 0x000fe2000fffe03f */
[----:B------:R-:W-:Y:S02]  /*b9b0*/  UMOV UR5, 0x14f00000 ;  /* 0x14f0000000057882 */ /* 0x000fe40000000000 */
[----:B------:R-:W-:Y:S01]  /*b9c0*/  UMOV UR4, 0x0 ;  /* 0x0000000000047882 */ /* 0x000fe20000000000 */
[----:B------:R-:W-:-:S08]  /*b9d0*/  UMOV UR10, 0x40 ;  /* 0x00000040000a7882 */ /* 0x000fd00000000000 */
.L_x_111:
        /* <DEDUP_REMOVED lines=8> */
.L_x_105:
[----:B------:R-:W-:Y:S05]  /*ba60*/  BSYNC B0 ;  /* 0x0000000000007941 */ /* 0x000fea0003800000 */
.L_x_104:
[----:B------:R-:W-:-:S05]  /*ba70*/  VIADD R0, R0, 0x1 ;  /* 0x0000000100007836 */ /* 0x000fca0000000000 */
[----:B------:R-:W-:-:S04]  /*ba80*/  ISETP.NE.AND P0, PT, R0, 0x2, PT ;  /* 0x000000020000780c */ /* 0x000fc80003f05270 */
[----:B0-----:R-:W-:Y:S02]  /*ba90*/  SEL R3, RZ, 0x1, P0 ;  /* 0x00000001ff037807 */ /* 0x001fe40000000000 */
[----:B------:R-:W-:Y:S02]  /*baa0*/  SEL R0, R0, RZ, P0 ;  /* 0x000000ff00007207 */ /* 0x000fe40000000000 */
[----:B------:R-:W-:Y:S01]  /*bab0*/  LOP3.LUT R10, R10, R3, RZ, 0x3c, !PT ;  /* 0x000000030a0a7212 */ /* 0x000fe200078e3cff */
[----:B------:R-:W-:-:S07]  /*bac0*/  IMAD.MOV.U32 R3, RZ, RZ, RZ ;  /* 0x000000ffff037224 */ /* 0x000fce00078e00ff */
.L_x_38:
[----:B------:R-:W0:Y:S01]  /*bad0*/  S2R R5, SR_CgaCtaId ;  /* 0x0000000000057919 */ /* 0x000e220000008800 */
[----:B------:R-:W-:Y:S02]  /*bae0*/  MOV R2, 0x400 ;  /* 0x0000040000027802 */ /* 0x000fe40000000f00 */
[----:B------:R-:W-:Y:S02]  /*baf0*/  SHF.L.U32 R3, R3, 0x1f, RZ ;  /* 0x0000001f03037819 */ /* 0x000fe400000006ff */
[----:B0-----:R-:W-:-:S04]  /*bb00*/  LEA R2, R5, R2, 0x18 ;  /* 0x0000000205027211 */ /* 0x001fc800078ec0ff */
[----:B------:R-:W0:Y:S02]  /*bb10*/  SYNCS.PHASECHK.TRANS64.TRYWAIT P0, [R2+URZ+0x34820], R3 ;  /* 0x03482003020075a7 */ /* 0x000e24000800017f */
[----:B0-----:R-:W-:Y:S05]  /*bb20*/  @!P0 BRA `(.L_x_112) ;  /* 0x0000001000dc8947 */ /* 0x001fea0003800000 */
.L_x_153:
[----:B------:R-:W-:-:S03]  /*bb30*/  UMOV UR4, 0xffffffff ;  /* 0xffffffff00047882 */ /* 0x000fc60000000000 */
[----:B------:R-:W-:Y:S05]  /*bb40*/  BRA.DIV UR4, `(.L_x_113) ;  /* 0x0000001204e87947 */ /* 0x000fea000b800000 */
[----:B0-----:R-:W0:Y:S02]  /*bb50*/  S2R R3, SR_TID.X ;  /* 0x0000000000037919 */ /* 0x001e240000002100 */
[----:B0-----:R-:W-:-:S04]  /*bb60*/  SHF.R.U32.HI R3, RZ, 0x5, R3 ;  /* 0x00000005ff037819 */ /* 0x001fc80000011603 */
[----:B------:R-:W-:-:S05]  /*bb70*/  LOP3.LUT R3, R3, 0x3, RZ, 0xc0, !PT ;  /* 0x0000000303037812 */ /* 0x000fca00078ec0ff */
[----:B------:R0:W1:Y:S02]  /*bb80*/  SHFL.IDX PT, R14, R3, RZ, 0x1f ;  /* 0x00001fff030e7589 */ /* 0x00006400000e0000 */
.L_x_156:
[----:B-1----:R-:W-:-:S13]  /*bb90*/  ISETP.NE.AND P0, PT, R14, RZ, PT ;  /* 0x000000ff0e00720c */ /* 0x002fda0003f05270 */
[----:B------:R-:W-:Y:S05]  /*bba0*/  @P0 BRA `(.L_x_10) ;  /* 0x0000000000880947 */ /* 0x000fea0003800000 */
[----:B------:R-:W-:-:S03]  /*bbb0*/  UMOV UR4, 0xffffffff ;  /* 0xffffffff00047882 */ /* 0x000fc60000000000 */
[----:B------:R-:W-:Y:S05]  /*bbc0*/  BRA.DIV UR4, `(.L_x_114) ;  /* 0x0000001204fc7947 */ /* 0x000fea000b800000 */
[----:B------:R-:W-:-:S13]  /*bbd0*/  ELECT P6, URZ, PT ;  /* 0x00000000003f782f */ /* 0x000fda00038c0000 */
.L_x_159:
[----:B------:R-:W-:Y:S05]  /*bbe0*/  @!P6 BRA `(.L_x_10) ;  /* 0x000000000078e947 */ /* 0x000fea0003800000 */
[----:B0-----:R-:W2:Y:S02]  /*bbf0*/  LDL.LU R3, [R1+0x10] ;  /* 0x0000100001037983 */ /* 0x001ea40000300800 */
[----:B--2---:R-:W-:-:S04]  /*bc00*/  LOP3.LUT R3, R3, 0x2, RZ, 0xfc, !PT ;  /* 0x0000000203037812 */ /* 0x004fc800078efcff */
[----:B------:R-:W-:-:S13]  /*bc10*/  ISETP.NE.AND P2, PT, R3, 0x3, PT ;  /* 0x000000030300780c */ /* 0x000fda0003f45270 */
[----:B------:R-:W-:Y:S05]  /*bc20*/  @!P2 BRA `(.L_x_115) ;  /* 0x000000000004a947 */ /* 0x000fea0003800000 */
[----:B------:R-:W-:Y:S01]  /*bc30*/  BPT.TRAP 0x1 ;  /* 0x000000040000795c */ /* 0x000fe20000300000 */
.L_x_115:
[----:B------:R-:W-:Y:S01]  /*bc40*/  VIADD R9, R2, 0x34840 ;  /* 0x0003484002097836 */ /* 0x000fe20000000000 */
[----:B------:R-:W-:Y:S01]  /*bc50*/  SHF.L.U32 R4, R10, 0x1f, RZ ;  /* 0x0000001f0a047819 */ /* 0x000fe200000006ff */
[----:B------:R-:W-:-:S03]  /*bc60*/  VIADD R3, R0, 0x1 ;  /* 0x0000000100037836 */ /* 0x000fc60000000000 */
[----:B------:R-:W-:Y:S02]  /*bc70*/  LEA R7, R0, R9, 0x3 ;  /* 0x0000000900077211 */ /* 0x000fe400078e18ff */
[C---:B------:R-:W-:Y:S02]  /*bc80*/  ISETP.NE.AND P1, PT, R3.reuse, 0x2, PT ;  /* 0x000000020300780c */ /* 0x040fe40003f25270 */
[----:B------:R-:W0:Y:S02]  /*bc90*/  SYNCS.PHASECHK.TRANS64.TRYWAIT P0, [R7+URZ], R4 ;  /* 0x00000004070075a7 */ /* 0x000e24000800017f */
[----:B------:R-:W-:Y:S02]  /*bca0*/  SEL R5, RZ, 0x1, P1 ;  /* 0x00000001ff057807 */ /* 0x000fe40000800000 */
[----:B------:R-:W-:Y:S02]  /*bcb0*/  SEL R6, R3, RZ, P1 ;  /* 0x000000ff03067207 */ /* 0x000fe40000800000 */
[----:B------:R-:W-:-:S03]  /*bcc0*/  LOP3.LUT R5, R10, R5, RZ, 0x3c, !PT ;  /* 0x000000050a057212 */ /* 0x000fc600078e3cff */
[----:B------:R-:W-:Y:S01]  /*bcd0*/  IMAD R8, R6, 0x8, R9 ;  /* 0x0000000806087824 */ /* 0x000fe200078e0209 */
[----:B------:R-:W-:Y:S01]  /*bce0*/  SHF.L.U32 R5, R5, 0x1f, RZ ;  /* 0x0000001f05057819 */ /* 0x000fe200000006ff */
[----:B0-----:R-:W-:Y:S06]  /*bcf0*/  @!P0 BRA `(.L_x_116) ;  /* 0x0000001000d08947 */ /* 0x001fec0003800000 */
.L_x_160:
[----:B------:R-:W1:Y:S02]  /*bd00*/  SYNCS.PHASECHK.TRANS64.TRYWAIT P0, [R8+URZ], R5 ;  /* 0x00000005080075a7 */ /* 0x000e64000800017f */
[----:B-1----:R-:W-:Y:S05]  /*bd10*/  @!P0 BRA `(.L_x_117) ;  /* 0x0000001000dc8947 */ /* 0x002fea0003800000 */
.L_x_161:
[----:B------:R-:W-:Y:S05]  /*bd20*/  @!P2 BRA `(.L_x_118) ;  /* 0x000000000004a947 */ /* 0x000fea0003800000 */
[----:B------:R-:W-:Y:S01]  /*bd30*/  BPT.TRAP 0x1 ;  /* 0x000000040000795c */ /* 0x000fe20000300000 */
.L_x_118:
[----:B------:R-:W-:-:S04]  /*bd40*/  VIADD R3, R2, 0x34860 ;  /* 0x0003486002037836 */ /* 0x000fc80000000000 */
[----:B0-----:R-:W-:-:S04]  /*bd50*/  IMAD R7, R0, 0x8, R3 ;  /* 0x0000000800077824 */ /* 0x001fc800078e0203 */
[----:B------:R-:W0:Y:S02]  /*bd60*/  SYNCS.PHASECHK.TRANS64.TRYWAIT P0, [R7+URZ], R4 ;  /* 0x00000004070075a7 */ /* 0x000e24000800017f */
[----:B0-----:R-:W-:Y:S05]  /*bd70*/  @!P0 BRA `(.L_x_119) ;  /* 0x0000001000d88947 */ /* 0x001fea0003800000 */
.L_x_162:
[----:B------:R-:W-:-:S07]  /*bd80*/  IMAD R6, R6, 0x8, R3 ;  /* 0x0000000806067824 */ /* 0x000fce00078e0203 */
.L_x_120:
[----:B--2---:R2:W3:Y:S02]  /*bd90*/  SYNCS.PHASECHK.TRANS64.TRYWAIT P0, [R6+URZ], R5 ;  /* 0x00000005060075a7 */ /* 0x0044e4000800017f */
[----:B---3--:R-:W-:Y:S05]  /*bda0*/  @!P0 NANOSLEEP.SYNCS 0x989680 ;  /* 0x009896800000895d */ /* 0x008fea0003900000 */
[----:B------:R-:W3:Y:S02]  /*bdb0*/  @!P0 SYNCS.PHASECHK.TRANS64 P0, [R6+URZ], R5 ;  /* 0x00000005060085a7 */ /* 0x000ee4000800007f */
[----:B---3--:R-:W-:Y:S05]  /*bdc0*/  @!P0 BRA `(.L_x_120) ;  /* 0xfffffffc00f08947 */ /* 0x008fea000383ffff */
.L_x_10:
[----:B------:R-:W-:Y:S05]  /*bdd0*/  BSYNC B6 ;  /* 0x0000000000067941 */ /* 0x000fea0003800000 */
.L_x_7:
[----:B------:R-:W-:Y:S05]  /*bde0*/  EXIT ;  /* 0x000000000000794d */ /* 0x000fea0003800000 */
.L_x_14:
[----:B0-----:R-:W-:-:S04]  /*bdf0*/  MOV R0, UR36 ;  /* 0x0000002400007c02 */ /* 0x001fc80008000f00 */
[----:B------:R0:W1:Y:S03]  /*be00*/  SYNCS.PHASECHK.TRANS64.TRYWAIT P1, [R0+URZ+0x34800], R3 ;  /* 0x03480003000075a7 */ /* 0x000066000802017f */
[----:B-1----:R-:W-:Y:S05]  /*be10*/  @!P1 NANOSLEEP.SYNCS 0x989680 ;  /* 0x009896800000995d */ /* 0x002fea0003900000 */
[----:B------:R-:W1:Y:S02]  /*be20*/  @!P1 SYNCS.PHASECHK.TRANS64 P1, [R0+URZ+0x34800], R3 ;  /* 0x03480003000095a7 */ /* 0x000e64000802007f */
[----:B-1----:R-:W-:Y:S05]  /*be30*/  @!P1 BRA `(.L_x_14) ;  /* 0xfffffffc00ec9947 */ /* 0x002fea000383ffff */
[----:B------:R-:W-:Y:S05]  /*be40*/  BRA `(.L_x_121) ;  /* 0xffffff5400087947 */ /* 0x000fea000383ffff */
.L_x_18:
[----:B0-----:R-:W-:-:S04]  /*be50*/  IMAD.U32 R0, RZ, RZ, UR36 ;  /* 0x00000024ff007e24 */ /* 0x001fc8000f8e00ff */
[----:B------:R0:W2:Y:S03]  /*be60*/  SYNCS.PHASECHK.TRANS64.TRYWAIT P2, [R0+URZ+0x34830], R3 ;  /* 0x03483003000075a7 */ /* 0x0000a6000804017f */
[----:B--2---:R-:W-:Y:S05]  /*be70*/  @!P2 NANOSLEEP.SYNCS 0x989680 ;  /* 0x009896800000a95d */ /* 0x004fea0003900000 */
[----:B------:R-:W2:Y:S02]  /*be80*/  @!P2 SYNCS.PHASECHK.TRANS64 P2, [R0+URZ+0x34830], R3 ;  /* 0x034830030000a5a7 */ /* 0x000ea4000804007f */
[----:B--2---:R-:W-:Y:S05]  /*be90*/  @!P2 BRA `(.L_x_18) ;  /* 0xfffffffc00eca947 */ /* 0x004fea000383ffff */
[----:B------:R-:W-:Y:S05]  /*bea0*/  BRA `(.L_x_17) ;  /* 0xffffff5400207947 */ /* 0x000fea000383ffff */
.L_x_23:
[----:B-1----:R-:W-:-:S04]  /*beb0*/  IMAD.U32 R6, RZ, RZ, UR39 ;  /* 0x00000027ff067e24 */ /* 0x002fc8000f8e00ff */
[----:B------:R1:W2:Y:S03]  /*bec0*/  SYNCS.PHASECHK.TRANS64.TRYWAIT P2, [R6+URZ+0x34830], R3 ;  /* 0x03483003060075a7 */ /* 0x0002a6000804017f */
[----:B--2---:R-:W-:Y:S05]  /*bed0*/  @!P2 NANOSLEEP.SYNCS 0x989680 ;  /* 0x009896800000a95d */ /* 0x004fea0003900000 */
[----:B------:R-:W2:Y:S02]  /*bee0*/  @!P2 SYNCS.PHASECHK.TRANS64 P2, [R6+URZ+0x34830], R3 ;  /* 0x034830030600a5a7 */ /* 0x000ea4000804007f */
[----:B--2---:R-:W-:Y:S05]  /*bef0*/  @!P2 BRA `(.L_x_23) ;  /* 0xfffffffc00eca947 */ /* 0x004fea000383ffff */
[----:B------:R-:W-:Y:S05]  /*bf00*/  BRA `(.L_x_22) ;  /* 0xffffff7c00087947 */ /* 0x000fea000383ffff */
.L_x_27:
[----:B-1----:R-:W-:-:S04]  /*bf10*/  IMAD.U32 R6, RZ, RZ, UR7 ;  /* 0x00000007ff067e24 */ /* 0x002fc8000f8e00ff */
[----:B------:R1:W2:Y:S03]  /*bf20*/  SYNCS.PHASECHK.TRANS64.TRYWAIT P2, [R6+URZ+0x34850], R3 ;  /* 0x03485003060075a7 */ /* 0x0002a6000804017f */
[----:B--2---:R-:W-:Y:S05]  /*bf30*/  @!P2 NANOSLEEP.SYNCS 0x989680 ;  /* 0x009896800000a95d */ /* 0x004fea0003900000 */
[----:B------:R-:W2:Y:S02]  /*bf40*/  @!P2 SYNCS.PHASECHK.TRANS64 P2, [R6+URZ+0x34850], R3 ;  /* 0x034850030600a5a7 */ /* 0x000ea4000804007f */
[----:B--2---:R-:W-:Y:S05]  /*bf50*/  @!P2 BRA `(.L_x_27) ;  /* 0xfffffffc00eca947 */ /* 0x004fea000383ffff */
[----:B------:R-:W-:Y:S05]  /*bf60*/  BRA `(.L_x_26) ;  /* 0xffffff8400147947 */ /* 0x000fea000383ffff */
.L_x_32:
[----:B-1----:R1:W2:Y:S02]  /*bf70*/  SYNCS.PHASECHK.TRANS64.TRYWAIT P0, [R12+URZ+0x34850], R9 ;  /* 0x034850090c0075a7 */ /* 0x0022a4000800017f */
[----:B--2---:R-:W-:Y:S05]  /*bf80*/  @!P0 NANOSLEEP.SYNCS 0x989680 ;  /* 0x009896800000895d */ /* 0x004fea0003900000 */
[----:B------:R-:W2:Y:S02]  /*bf90*/  @!P0 SYNCS.PHASECHK.TRANS64 P0, [R12+URZ+0x34850], R9 ;  /* 0x034850090c0085a7 */ /* 0x000ea4000800007f */
[----:B--2---:R-:W-:Y:S05]  /*bfa0*/  @!P0 BRA `(.L_x_32) ;  /* 0xfffffffc00f08947 */ /* 0x004fea000383ffff */
[----:B------:R-:W-:Y:S05]  /*bfb0*/  BRA `(.L_x_31) ;  /* 0xffffff9c00e47947 */ /* 0x000fea000383ffff */
.L_x_43:
[----:B------:R-:W-:Y:S01]  /*bfc0*/  IMAD.MOV.U32 R13, RZ, RZ, R0 ;  /* 0x000000ffff0d7224 */ /* 0x000fe200078e0000 */
[----:B------:R-:W-:Y:S01]  /*bfd0*/  MOV R11, 0x1f ;  /* 0x0000001f000b7802 */ /* 0x000fe20000000f00 */
[----:B------:R-:W-:Y:S02]  /*bfe0*/  IMAD.MOV.U32 R12, RZ, RZ, RZ ;  /* 0x000000ffff0c7224 */ /* 0x000fe400078e00ff */
[----:B------:R-:W-:-:S07]  /*bff0*/  IMAD.MOV.U32 R15, RZ, RZ, -0x1 ;  /* 0xffffffffff0f7424 */ /* 0x000fce00078e00ff */
[----:B0-----:R-:W-:Y:S05]  /*c000*/  WARPSYNC.COLLECTIVE R15, `(.L_x_122) ;  /* 0x000000000f087348 */ /* 0x001fea0003c00000 */
[----:B------:R1:W2:Y:S02]  /*c010*/  SHFL.IDX P6, R14, R13, R12, R11 ;  /* 0x0000000c0d0e7389 */ /* 0x0002a400000c000b */
[----:B012---:R-:W-:Y:S01]  /*c020*/  ENDCOLLECTIVE ;  /* 0x000000000000791b */ /* 0x007fe20003800000 */
.L_x_122:
[----:B------:R-:W-:Y:S05]  /*c030*/  BRA `(.L_x_123) ;  /* 0xffffffc800a87947 */ /* 0x000fea000383ffff */
.L_x_45:
[----:B------:R-:W-:Y:S01]  /*c040*/  BSSY B0, `(.L_x_124) ;  /* 0x0000006000007945 */ /* 0x000fe20003800000 */
[----:B------:R-:W-:-:S07]  /*c050*/  IMAD.MOV.U32 R15, RZ, RZ, -0x1 ;  /* 0xffffffffff0f7424 */ /* 0x000fce00078e00ff */
[----:B01----:R-:W-:Y:S05]  /*c060*/  WARPSYNC.COLLECTIVE R15, `(.L_x_125) ;  /* 0x000000000f0c7348 */ /* 0x003fea0003c00000 */
[----:B------:R-:W-:Y:S02]  /*c070*/  ELECT P6, UR62, PT ;  /* 0x00000000003e782f */ /* 0x000fe400038c0000 */
[----:B------:R-:W-:Y:S01]  /*c080*/  MOV R14, UR62 ;  /* 0x0000003e000e7c02 */ /* 0x000fe20008000f00 */
[----:B01----:R-:W-:Y:S10]  /*c090*/  ENDCOLLECTIVE ;  /* 0x000000000000791b */ /* 0x003ff40003800000 */
.L_x_125:
[----:B------:R-:W-:Y:S05]  /*c0a0*/  BSYNC B0 ;  /* 0x0000000000007941 */ /* 0x000fea0003800000 */
.L_x_124:
[----:B------:R-:W-:Y:S05]  /*c0b0*/  BRA `(.L_x_126) ;  /* 0xffffffc800a87947 */ /* 0x000fea000383ffff */
.L_x_47:
[----:B0-----:R-:W-:-:S04]  /*c0c0*/  IMAD.U32 R3, RZ, RZ, UR38 ;  /* 0x00000026ff037e24 */ /* 0x001fc8000f8e00ff */
[----:B------:R0:W1:Y:S03]  /*c0d0*/  SYNCS.PHASECHK.TRANS64.TRYWAIT P0, [R3+URZ+0x34840], R0 ;  /* 0x03484000030075a7 */ /* 0x000066000800017f */
[----:B-1----:R-:W-:Y:S05]  /*c0e0*/  @!P0 NANOSLEEP.SYNCS 0x989680 ;  /* 0x009896800000895d */ /* 0x002fea0003900000 */
[----:B------:R-:W1:Y:S02]  /*c0f0*/  @!P0 SYNCS.PHASECHK.TRANS64 P0, [R3+URZ+0x34840], R0 ;  /* 0x03484000030085a7 */ /* 0x000e64000800007f */
[----:B-1----:R-:W-:Y:S05]  /*c100*/  @!P0 BRA `(.L_x_47) ;  /* 0xfffffffc00ec8947 */ /* 0x002fea000383ffff */
[----:B------:R-:W-:Y:S05]  /*c110*/  BRA `(.L_x_127) ;  /* 0xffffffc800fc7947 */ /* 0x000fea000383ffff */
.L_x_50:
[----:B------:R-:W-:Y:S01]  /*c120*/  IMAD R8, R11, 0x80, R8 ;  /* 0x000000800b087824 */ /* 0x000fe200078e0208 */
[----:B------:R-:W-:Y:S01]  /*c130*/  MOV R12, RZ ;  /* 0x000000ff000c7202 */ /* 0x000fe20000000f00 */
[----:B------:R-:W-:Y:S02]  /*c140*/  IMAD.MOV.U32 R13, RZ, RZ, R7 ;  /* 0x000000ffff0d7224 */ /* 0x000fe400078e0007 */
[----:B------:R-:W-:Y:S02]  /*c150*/  IMAD.MOV.U32 R11, RZ, RZ, 0x181f ;  /* 0x0000181fff0b7424 */ /* 0x000fe400078e00ff */
[----:B------:R-:W-:Y:S02]  /*c160*/  IMAD.MOV.U32 R15, RZ, RZ, -0x1 ;  /* 0xffffffffff0f7424 */ /* 0x000fe400078e00ff */
[----:B------:R-:W-:-:S07]  /*c170*/  VIADD R5, R8, 0x10 ;  /* 0x0000001008057836 */ /* 0x000fce0000000000 */
[----:B------:R-:W-:Y:S05]  /*c180*/  WARPSYNC.COLLECTIVE R15, `(.L_x_128) ;  /* 0x000000000f087348 */ /* 0x000fea0003c00000 */
[----:B------:R0:W1:Y:S02]  /*c190*/  SHFL.IDX P6, R14, R13, R12, R11 ;  /* 0x0000000c0d0e7389 */ /* 0x00006400000c000b */
[----:B01----:R-:W-:Y:S01]  /*c1a0*/  ENDCOLLECTIVE ;  /* 0x000000000000791b */ /* 0x003fe20003800000 */
.L_x_128:
[----:B------:R-:W-:Y:S02]  /*c1b0*/  IMAD.MOV.U32 R13, RZ, RZ, R0 ;  /* 0x000000ffff0d7224 */ /* 0x000fe400078e0000 */
[----:B------:R-:W-:-:S07]  /*c1c0*/  IMAD.MOV.U32 R2, RZ, RZ, R14 ;  /* 0x000000ffff027224 */ /* 0x000fce00078e000e */
[----:B------:R-:W-:Y:S05]  /*c1d0*/  WARPSYNC.COLLECTIVE R15, `(.L_x_129) ;  /* 0x000000000f087348 */ /* 0x000fea0003c00000 */
[----:B------:R0:W1:Y:S02]  /*c1e0*/  SHFL.IDX P6, R14, R13, R12, R11 ;  /* 0x0000000c0d0e7389 */ /* 0x00006400000c000b */
[----:B01----:R-:W-:Y:S01]  /*c1f0*/  ENDCOLLECTIVE ;  /* 0x000000000000791b */ /* 0x003fe20003800000 */
.L_x_129:
[----:B------:R-:W-:Y:S01]  /*c200*/  ULDC UR4, c[0x0][0x288] ;  /* 0x0000a20000047ab9 */ /* 0x000fe20000000800 */
[----:B------:R-:W-:Y:S02]  /*c210*/  IMAD.MOV.U32 R3, RZ, RZ, R2 ;  /* 0x000000ffff037224 */ /* 0x000fe400078e0002 */
[----:B------:R-:W-:-:S05]  /*c220*/  IMAD R6, R6, UR4, RZ ;  /* 0x0000000406067c24 */ /* 0x000fca000f8e02ff */
[----:B------:R-:W-:Y:S01]  /*c230*/  ISETP.GE.AND P3, PT, R8, R6, PT ;  /* 0x000000060800720c */ /* 0x000fe20003f66270 */
[----:B------:R-:W-:Y:S02]  /*c240*/  IMAD.MOV.U32 R13, RZ, RZ, R7 ;  /* 0x000000ffff0d7224 */ /* 0x000fe400078e0007 */
[----:B------:R-:W-:-:S10]  /*c250*/  IMAD.MOV.U32 R12, RZ, RZ, 0x1 ;  /* 0x00000001ff0c7424 */ /* 0x000fd400078e00ff */
[----:B------:R-:W-:Y:S02]  /*c260*/  @!P3 LEA R21, R9, UR38, 0x1 ;  /* 0x000000260915bc11 */ /* 0x000fe4000f8e08ff */
[----:B------:R-:W-:-:S07]  /*c270*/  MOV R2, R14 ;  /* 0x0000000e00027202 */ /* 0x000fce0000000f00 */
[----:B------:R-:W-:Y:S05]  /*c280*/  WARPSYNC.COLLECTIVE R15, `(.L_x_130) ;  /* 0x000000000f087348 */ /* 0x000fea0003c00000 */
[----:B------:R0:W1:Y:S02]  /*c290*/  SHFL.IDX P6, R14, R13, R12, R11 ;  /* 0x0000000c0d0e7389 */ /* 0x00006400000c000b */
[----:B01----:R-:W-:Y:S01]  /*c2a0*/  ENDCOLLECTIVE ;  /* 0x000000000000791b */ /* 0x003fe20003800000 */
.L_x_130:
[----:B------:R-:W-:-:S05]  /*c2b0*/  @!P3 IMAD.WIDE.U32 R2, R10, 0x2, R2 ;  /* 0x000000020a02b825 */ /* 0x000fca00078e0002 */
[----:B------:R-:W-:Y:S01]  /*c2c0*/  @!PT LDS RZ, [RZ] ;  /* 0x00000000fffff984 */ /* 0x000fe20000000800 */
[----:B------:R-:W-:Y:S01]  /*c2d0*/  @!PT LDS RZ, [RZ] ;  /* 0x00000000fffff984 */ /* 0x000fe20000000800 */
[----:B------:R-:W-:Y:S01]  /*c2e0*/  @!PT LDS RZ, [RZ] ;  /* 0x00000000fffff984 */ /* 0x000fe20000000800 */
[----:B------:R0:W-:Y:S04]  /*c2f0*/  @!P3 LDGSTS.E.BYPASS.LTC128B.128 [R21+0x10400], desc[UR42][R2.64], !P2 ;  /* 0x104000000215bfae */ /* 0x0001e8000d101d6a */
[----:B------:R0:W-:Y:S01]  /*c300*/  @!P3 LDGSTS.E.BYPASS.LTC128B.128 [R21+0x14400], desc[UR42][R2.64+0x80], !P0 ;  /* 0x144000800215bfae */ /* 0x0001e2000c101d6a */
[----:B------:R-:W-:-:S03]  /*c310*/  IMAD.MOV.U32 R13, RZ, RZ, R0 ;  /* 0x000000ffff0d7224 */ /* 0x000fc600078e0000 */
[----:B------:R0:W-:Y:S01]  /*c320*/  @!P3 LDGSTS.E.BYPASS.LTC128B.128 [R21+0x18400], desc[UR42][R2.64+0x100], !P1 ;  /* 0x184001000215bfae */ /* 0x0001e2000c901d6a */
[----:B------:R-:W-:Y:S01]  /*c330*/  ISETP.GE.AND P3, PT, R5, R6, PT ;  /* 0x000000060500720c */ /* 0x000fe20003f66270 */
[----:B------:R-:W-:-:S12]  /*c340*/  IMAD.MOV.U32 R4, RZ, RZ, R14 ;  /* 0x000000ffff047224 */ /* 0x000fd800078e000e */
[----:B0-----:R-:W-:Y:S05]  /*c350*/  WARPSYNC.COLLECTIVE R15, `(.L_x_131) ;  /* 0x000000000f087348 */ /* 0x001fea0003c00000 */
[----:B------:R1:W2:Y:S02]  /*c360*/  SHFL.IDX P6, R14, R13, R12, R11 ;  /* 0x0000000c0d0e7389 */ /* 0x0002a400000c000b */
[----:B012---:R-:W-:Y:S01]  /*c370*/  ENDCOLLECTIVE ;  /* 0x000000000000791b */ /* 0x007fe20003800000 */
.L_x_131:
[----:B------:R-:W-:Y:S01]  /*c380*/  VIADD R3, R8, 0x20 ;  /* 0x0000002008037836 */ /* 0x000fe20000000000 */
[----:B------:R-:W-:Y:S02]  /*c390*/  MOV R5, R4 ;  /* 0x0000000400057202 */ /* 0x000fe40000000f00 */
[----:B------:R-:W-:Y:S01]  /*c3a0*/  @!P3 LEA R20, R9, UR38, 0x1 ;  /* 0x000000260914bc11 */ /* 0x000fe2000f8e08ff */
[----:B------:R-:W-:Y:S02]  /*c3b0*/  IMAD.MOV.U32 R13, RZ, RZ, R7 ;  /* 0x000000ffff0d7224 */ /* 0x000fe400078e0007 */
[----:B------:R-:W-:Y:S02]  /*c3c0*/  IMAD.MOV.U32 R12, RZ, RZ, 0x2 ;  /* 0x00000002ff0c7424 */ /* 0x000fe400078e00ff */
[----:B------:R-:W-:-:S07]  /*c3d0*/  IMAD.MOV.U32 R4, RZ, RZ, R14 ;  /* 0x000000ffff047224 */ /* 0x000fce00078e000e */
[----:B------:R-:W-:Y:S05]  /*c3e0*/  WARPSYNC.COLLECTIVE R15, `(.L_x_132) ;  /* 0x000000000f087348 */ /* 0x000fea0003c00000 */
[----:B------:R0:W1:Y:S02]  /*c3f0*/  SHFL.IDX P6, R14, R13, R12, R11 ;  /* 0x0000000c0d0e7389 */ /* 0x00006400000c000b */
[----:B01----:R-:W-:Y:S01]  /*c400*/  ENDCOLLECTIVE ;  /* 0x000000000000791b */ /* 0x003fe20003800000 */
.L_x_132:
[----:B------:R-:W-:-:S05]  /*c410*/  @!P3 IMAD.WIDE.U32 R4, R10, 0x2, R4 ;  /* 0x000000020a04b825 */ /* 0x000fca00078e0004 */
[----:B------:R-:W-:Y:S01]  /*c420*/  @!PT LDS RZ, [RZ] ;  /* 0x00000000fffff984 */ /* 0x000fe20000000800 */
[----:B------:R-:W-:Y:S01]  /*c430*/  @!PT LDS RZ, [RZ] ;  /* 0x00000000fffff984 */ /* 0x000fe20000000800 */
[----:B------:R-:W-:Y:S01]  /*c440*/  @!PT LDS RZ, [RZ] ;  /* 0x00000000fffff984 */ /* 0x000fe20000000800 */
[----:B------:R0:W-:Y:S04]  /*c450*/  @!P3 LDGSTS.E.BYPASS.LTC128B.128 [R20+0x10c00], desc[UR42][R4.64], !P2 ;  /* 0x10c000000414bfae */ /* 0x0001e8000d101d6a */
[----:B------:R0:W-:Y:S01]  /*c460*/  @!P3 LDGSTS.E.BYPASS.LTC128B.128 [R20+0x14c00], desc[UR42][R4.64+0x80], !P0 ;  /* 0x14c000800414bfae */ /* 0x0001e2000c101d6a */
[----:B------:R-:W-:-:S03]  /*c470*/  MOV R13, R0 ;  /* 0x00000000000d7202 */ /* 0x000fc60000000f00 */
[----:B------:R0:W-:Y:S01]  /*c480*/  @!P3 LDGSTS.E.BYPASS.LTC128B.128 [R20+0x18c00], desc[UR42][R4.64+0x100], !P1 ;  /* 0x18c001000414bfae */ /* 0x0001e2000c901d6a */
[----:B------:R-:W-:Y:S01]  /*c490*/  ISETP.GE.AND P3, PT, R3, R6, PT ;  /* 0x000000060300720c */ /* 0x000fe20003f66270 */
[----:B------:R-:W-:-:S12]  /*c4a0*/  IMAD.MOV.U32 R2, RZ, RZ, R14 ;  /* 0x000000ffff027224 */ /* 0x000fd800078e000e */
[----:B0-----:R-:W-:Y:S05]  /*c4b0*/  WARPSYNC.COLLECTIVE R15, `(.L_x_133) ;  /* 0x000000000f087348 */ /* 0x001fea0003c00000 */
[----:B------:R1:W2:Y:S02]  /*c4c0*/  SHFL.IDX P6, R14, R13, R12, R11 ;  /* 0x0000000c0d0e7389 */ /* 0x0002a400000c000b */
[----:B012---:R-:W-:Y:S01]  /*c4d0*/  ENDCOLLECTIVE ;  /* 0x000000000000791b */ /* 0x007fe20003800000 */
.L_x_133:
[----:B------:R-:W-:Y:S02]  /*c4e0*/  VIADD R5, R8, 0x30 ;  /* 0x0000003008057836 */ /* 0x000fe40000000000 */
[----:B------:R-:W-:Y:S01]  /*c4f0*/  IMAD.MOV.U32 R3, RZ, RZ, R2 ;  /* 0x000000ffff037224 */ /* 0x000fe200078e0002 */
[----:B------:R-:W-:Y:S01]  /*c500*/  @!P3 LEA R21, R9, UR38, 0x1 ;  /* 0x000000260915bc11 */ /* 0x000fe2000f8e08ff */
[----:B------:R-:W-:Y:S02]  /*c510*/  IMAD.MOV.U32 R13, RZ, RZ, R7 ;  /* 0x000000ffff0d7224 */ /* 0x000fe400078e0007 */
[----:B------:R-:W-:Y:S02]  /*c520*/  IMAD.MOV.U32 R12, RZ, RZ, 0x3 ;  /* 0x00000003ff0c7424 */ /* 0x000fe400078e00ff */
[----:B------:R-:W-:-:S07]  /*c530*/  IMAD.MOV.U32 R2, RZ, RZ, R14 ;  /* 0x000000ffff027224 */ /* 0x000fce00078e000e */
[----:B------:R-:W-:Y:S05]  /*c540*/  WARPSYNC.COLLECTIVE R15, `(.L_x_134) ;  /* 0x000000000f087348 */ /* 0x000fea0003c00000 */
[----:B------:R0:W1:Y:S02]  /*c550*/  SHFL.IDX P6, R14, R13, R12, R11 ;  /* 0x0000000c0d0e7389 */ /* 0x00006400000c000b */
[----:B01----:R-:W-:Y:S01]  /*c560*/  ENDCOLLECTIVE ;  /* 0x000000000000791b */ /* 0x003fe20003800000 */
.L_x_134:
        /* <DEDUP_REMOVED lines=8> */
[----:B------:R-:W-:Y:S02]  /*c5f0*/  ISETP.GE.AND P3, PT, R5, R6, PT ;  /* 0x000000060500720c */ /* 0x000fe40003f66270 */
[----:B------:R-:W-:-:S11]  /*c600*/  MOV R4, R14 ;  /* 0x0000000e00047202 */ /* 0x000fd60000000f00 */
[----:B0-----:R-:W-:Y:S05]  /*c610*/  WARPSYNC.COLLECTIVE R15, `(.L_x_135) ;  /* 0x000000000f087348 */ /* 0x001fea0003c00000 */
[----:B------:R1:W2:Y:S02]  /*c620*/  SHFL.IDX P6, R14, R13, R12, R11 ;  /* 0x0000000c0d0e7389 */ /* 0x0002a400000c000b */
[----:B012---:R-:W-:Y:S01]  /*c630*/  ENDCOLLECTIVE ;  /* 0x000000000000791b */ /* 0x007fe20003800000 */
.L_x_135:
[----:B------:R-:W-:Y:S02]  /*c640*/  VIADD R3, R8, 0x40 ;  /* 0x0000004008037836 */ /* 0x000fe40000000000 */
[----:B------:R-:W-:Y:S01]  /*c650*/  IMAD.MOV.U32 R5, RZ, RZ, R4 ;  /* 0x000000ffff057224 */ /* 0x000fe200078e0004 */
[----:B------:R-:W-:Y:S01]  /*c660*/  @!P3 LEA R20, R9, UR38, 0x1 ;  /* 0x000000260914bc11 */ /* 0x000fe2000f8e08ff */
[----:B------:R-:W-:Y:S01]  /*c670*/  IMAD.MOV.U32 R13, RZ, RZ, R7 ;  /* 0x000000ffff0d7224 */ /* 0x000fe200078e0007 */
[----:B------:R-:W-:Y:S01]  /*c680*/  MOV R12, 0x4 ;  /* 0x00000004000c7802 */ /* 0x000fe20000000f00 */
[----:B------:R-:W-:-:S07]  /*c690*/  IMAD.MOV.U32 R4, RZ, RZ, R14 ;  /* 0x000000ffff047224 */ /* 0x000fce00078e000e */
[----:B------:R-:W-:Y:S05]  /*c6a0*/  WARPSYNC.COLLECTIVE R15, `(.L_x_136) ;  /* 0x000000000f087348 */ /* 0x000fea0003c00000 */
[----:B------:R0:W1:Y:S02]  /*c6b0*/  SHFL.IDX P6, R14, R13, R12, R11 ;  /* 0x0000000c0d0e7389 */ /* 0x00006400000c000b */
[----:B01----:R-:W-:Y:S01]  /*c6c0*/  ENDCOLLECTIVE ;  /* 0x000000000000791b */ /* 0x003fe20003800000 */
.L_x_136:
        /* <DEDUP_REMOVED lines=13> */
.L_x_137:
[----:B------:R-:W-:Y:S02]  /*c7a0*/  VIADD R5, R8, 0x50 ;  /* 0x0000005008057836 */ /* 0x000fe40000000000 */
[----:B------:R-:W-:Y:S01]  /*c7b0*/  IMAD.MOV.U32 R3, RZ, RZ, R2 ;  /* 0x000000ffff037224 */ /* 0x000fe200078e0002 */
[----:B------:R-:W-:Y:S02]  /*c7c0*/  @!P3 LEA R21, R9, UR38, 0x1 ;  /* 0x000000260915bc11 */ /* 0x000fe4000f8e08ff */
[----:B------:R-:W-:Y:S01]  /*c7d0*/  MOV R13, R7 ;  /* 0x00000007000d7202 */ /* 0x000fe20000000f00 */
[----:B------:R-:W-:Y:S02]  /*c7e0*/  IMAD.MOV.U32 R12, RZ, RZ, 0x5 ;  /* 0x00000005ff0c7424 */ /* 0x000fe400078e00ff */
[----:B------:R-:W-:-:S07]  /*c7f0*/  IMAD.MOV.U32 R2, RZ, RZ, R14 ;  /* 0x000000ffff027224 */ /* 0x000fce00078e000e */
[----:B------:R-:W-:Y:S05]  /*c800*/  WARPSYNC.COLLECTIVE R15, `(.L_x_138) ;  /* 0x000000000f087348 */ /* 0x000fea0003c00000 */
[----:B------:R0:W1:Y:S02]  /*c810*/  SHFL.IDX P6, R14, R13, R12, R11 ;  /* 0x0000000c0d0e7389 */ /* 0x00006400000c000b */
[----:B01----:R-:W-:Y:S01]  /*c820*/  ENDCOLLECTIVE ;  /* 0x000000000000791b */ /* 0x003fe20003800000 */
.L_x_138:
        /* <DEDUP_REMOVED lines=13> */
.L_x_139:
[----:B------:R-:W-:Y:S01]  /*c900*/  IADD3 R3, R8, 0x60, RZ ;  /* 0x0000006008037810 */ /* 0x000fe20007ffe0ff */
        /* <DEDUP_REMOVED lines=8> */
.L_x_140:
        /* <DEDUP_REMOVED lines=13> */
.L_x_141:
[----:B------:R-:W-:Y:S01]  /*ca60*/  IMAD.MOV.U32 R3, RZ, RZ, R2 ;  /* 0x000000ffff037224 */ /* 0x000fe200078e0002 */
[----:B------:R-:W-:Y:S01]  /*ca70*/  @!P3 LEA R21, R9, UR38, 0x1 ;  /* 0x000000260915bc11 */ /* 0x000fe2000f8e08ff */
[----:B------:R-:W-:Y:S02]  /*ca80*/  IMAD.MOV.U32 R13, RZ, RZ, R7 ;  /* 0x000000ffff0d7224 */ /* 0x000fe400078e0007 */
[----:B------:R-:W-:Y:S01]  /*ca90*/  IMAD.MOV.U32 R12, RZ, RZ, 0x7 ;  /* 0x00000007ff0c7424 */ /* 0x000fe200078e00ff */
[----:B------:R-:W-:-:S07]  /*caa0*/  MOV R2, R14 ;  /* 0x0000000e00027202 */ /* 0x000fce0000000f00 */
[----:B------:R-:W-:Y:S05]  /*cab0*/  WARPSYNC.COLLECTIVE R15, `(.L_x_142) ;  /* 0x000000000f087348 */ /* 0x000fea0003c00000 */
[----:B------:R0:W1:Y:S02]  /*cac0*/  SHFL.IDX P6, R14, R13, R12, R11 ;  /* 0x0000000c0d0e7389 */ /* 0x00006400000c000b */
[----:B01----:R-:W-:Y:S01]  /*cad0*/  ENDCOLLECTIVE ;  /* 0x000000000000791b */ /* 0x003fe20003800000 */
.L_x_142:
        /* <DEDUP_REMOVED lines=8> */
[----:B------:R-:W-:-:S07]  /*cb60*/  IMAD.MOV.U32 R4, RZ, RZ, R14 ;  /* 0x000000ffff047224 */ /* 0x000fce00078e000e */
[----:B0-----:R-:W-:Y:S05]  /*cb70*/  WARPSYNC.COLLECTIVE R15, `(.L_x_143) ;  /* 0x000000000f087348 */ /* 0x001fea0003c00000 */
[----:B------:R1:W2:Y:S02]  /*cb80*/  SHFL.IDX P6, R14, R13, R12, R11 ;  /* 0x0000000c0d0e7389 */ /* 0x0002a400000c000b */
[----:B012---:R-:W-:Y:S01]  /*cb90*/  ENDCOLLECTIVE ;  /* 0x000000000000791b */ /* 0x007fe20003800000 */
.L_x_143:
[----:B------:R-:W-:Y:S05]  /*cba0*/  BRA `(.L_x_144) ;  /* 0xffffffcc00787947 */ /* 0x000fea000383ffff */
.L_x_53:
[----:B-1----:R-:W-:-:S04]  /*cbb0*/  IMAD.U32 R3, RZ, RZ, UR38 ;  /* 0x00000026ff037e24 */ /* 0x002fc8000f8e00ff */
[----:B------:R1:W2:Y:S03]  /*cbc0*/  SYNCS.PHASECHK.TRANS64.TRYWAIT P0, [R3+URZ+0x34820], R0 ;  /* 0x03482000030075a7 */ /* 0x0002a6000800017f */
[----:B--2---:R-:W-:Y:S05]  /*cbd0*/  @!P0 NANOSLEEP.SYNCS 0x989680 ;  /* 0x009896800000895d */ /* 0x004fea0003900000 */
[----:B------:R-:W2:Y:S02]  /*cbe0*/  @!P0 SYNCS.PHASECHK.TRANS64 P0, [R3+URZ+0x34820], R0 ;  /* 0x03482000030085a7 */ /* 0x000ea4000800007f */
[----:B--2---:R-:W-:Y:S05]  /*cbf0*/  @!P0 BRA `(.L_x_53) ;  /* 0xfffffffc00ec8947 */ /* 0x004fea000383ffff */
[----:B------:R-:W-:Y:S05]  /*cc00*/  BRA `(.L_x_145) ;  /* 0xffffffcc00d07947 */ /* 0x000fea000383ffff */
.L_x_60:
[----:B-1----:R-:W-:-:S04]  /*cc10*/  MOV R3, UR38 ;  /* 0x0000002600037c02 */ /* 0x002fc80008000f00 */
[----:B------:R1:W2:Y:S03]  /*cc20*/  SYNCS.PHASECHK.TRANS64.TRYWAIT P0, [R3+URZ+0x34848], R2 ;  /* 0x03484802030075a7 */ /* 0x0002a6000800017f */
[----:B--2---:R-:W-:Y:S05]  /*cc30*/  @!P0 NANOSLEEP.SYNCS 0x989680 ;  /* 0x009896800000895d */ /* 0x004fea0003900000 */
[----:B------:R-:W2:Y:S02]  /*cc40*/  @!P0 SYNCS.PHASECHK.TRANS64 P0, [R3+URZ+0x34848], R2 ;  /* 0x03484802030085a7 */ /* 0x000ea4000800007f */
[----:B--2---:R-:W-:Y:S05]  /*cc50*/  @!P0 BRA `(.L_x_60) ;  /* 0xfffffffc00ec8947 */ /* 0x004fea000383ffff */
[----:B------:R-:W-:Y:S05]  /*cc60*/  BRA `(.L_x_146) ;  /* 0xffffffd000a47947 */ /* 0x000fea000383ffff */
.L_x_67:
[----:B0-----:R-:W-:-:S04]  /*cc70*/  IMAD.U32 R3, RZ, RZ, UR38 ;  /* 0x00000026ff037e24 */ /* 0x001fc8000f8e00ff */
[----:B------:R0:W1:Y:S03]  /*cc80*/  SYNCS.PHASECHK.TRANS64.TRYWAIT P0, [R3+URZ+0x34860], R2 ;  /* 0x03486002030075a7 */ /* 0x000066000800017f */
[----:B-1----:R-:W-:Y:S05]  /*cc90*/  @!P0 NANOSLEEP.SYNCS 0x989680 ;  /* 0x009896800000895d */ /* 0x002fea0003900000 */
[----:B------:R-:W1:Y:S02]  /*cca0*/  @!P0 SYNCS.PHASECHK.TRANS64 P0, [R3+URZ+0x34860], R2 ;  /* 0x03486002030085a7 */ /* 0x000e64000800007f */
[----:B-1----:R-:W-:Y:S05]  /*ccb0*/  @!P0 BRA `(.L_x_67) ;  /* 0xfffffffc00ec8947 */ /* 0x002fea000383ffff */
[----:B------:R-:W-:Y:S05]  /*ccc0*/  BRA `(.L_x_147) ;  /* 0xffffffd400787947 */ /* 0x000fea000383ffff */
.L_x_76:
[----:B-1----:R-:W-:-:S04]  /*ccd0*/  IMAD.U32 R3, RZ, RZ, UR38 ;  /* 0x00000026ff037e24 */ /* 0x002fc8000f8e00ff */
[----:B------:R1:W2:Y:S03]  /*cce0*/  SYNCS.PHASECHK.TRANS64.TRYWAIT P0, [R3+URZ+0x34840], R2 ;  /* 0x03484002030075a7 */ /* 0x0002a6000800017f */
[----:B--2---:R-:W-:Y:S05]  /*ccf0*/  @!P0 NANOSLEEP.SYNCS 0x989680 ;  /* 0x009896800000895d */ /* 0x004fea0003900000 */
[----:B------:R-:W2:Y:S02]  /*cd00*/  @!P0 SYNCS.PHASECHK.TRANS64 P0, [R3+URZ+0x34840], R2 ;  /* 0x03484002030085a7 */ /* 0x000ea4000800007f */
[----:B--2---:R-:W-:Y:S05]  /*cd10*/  @!P0 BRA `(.L_x_76) ;  /* 0xfffffffc00ec8947 */ /* 0x004fea000383ffff */
[----:B------:R-:W-:Y:S05]  /*cd20*/  BRA `(.L_x_148) ;  /* 0xffffffd800987947 */ /* 0x000fea000383ffff */
.L_x_83:
[----:B0-----:R-:W-:-:S04]  /*cd30*/  IMAD.U32 R3, RZ, RZ, UR38 ;  /* 0x00000026ff037e24 */ /* 0x001fc8000f8e00ff */
[----:B------:R0:W1:Y:S03]  /*cd40*/  SYNCS.PHASECHK.TRANS64.TRYWAIT P0, [R3+URZ+0x34868], R2 ;  /* 0x03486802030075a7 */ /* 0x000066000800017f */
[----:B-1----:R-:W-:Y:S05]  /*cd50*/  @!P0 NANOSLEEP.SYNCS 0x989680 ;  /* 0x009896800000895d */ /* 0x002fea0003900000 */
[----:B------:R-:W1:Y:S02]  /*cd60*/  @!P0 SYNCS.PHASECHK.TRANS64 P0, [R3+URZ+0x34868], R2 ;  /* 0x03486802030085a7 */ /* 0x000e64000800007f */
[----:B-1----:R-:W-:Y:S05]  /*cd70*/  @!P0 BRA `(.L_x_83) ;  /* 0xfffffffc00ec8947 */ /* 0x002fea000383ffff */
[----:B------:R-:W-:Y:S05]  /*cd80*/  BRA `(.L_x_149) ;  /* 0xffffffdc006c7947 */ /* 0x000fea000383ffff */
.L_x_92:
[----:B-1----:R-:W-:-:S04]  /*cd90*/  IMAD.U32 R3, RZ, RZ, UR38 ;  /* 0x00000026ff037e24 */ /* 0x002fc8000f8e00ff */
[----:B------:R1:W2:Y:S03]  /*cda0*/  SYNCS.PHASECHK.TRANS64.TRYWAIT P0, [R3+URZ+0x34848], R2 ;  /* 0x03484802030075a7 */ /* 0x0002a6000800017f */
[----:B--2---:R-:W-:Y:S05]  /*cdb0*/  @!P0 NANOSLEEP.SYNCS 0x989680 ;  /* 0x009896800000895d */ /* 0x004fea0003900000 */
[----:B------:R-:W2:Y:S02]  /*cdc0*/  @!P0 SYNCS.PHASECHK.TRANS64 P0, [R3+URZ+0x34848], R2 ;  /* 0x03484802030085a7 */ /* 0x000ea4000800007f */
[----:B--2---:R-:W-:Y:S05]  /*cdd0*/  @!P0 BRA `(.L_x_92) ;  /* 0xfffffffc00ec8947 */ /* 0x004fea000383ffff */
[----:B------:R-:W-:Y:S05]  /*cde0*/  BRA `(.L_x_150) ;  /* 0xffffffe000a47947 */ /* 0x000fea000383ffff */
.L_x_99:
[----:B0-----:R-:W-:-:S04]  /*cdf0*/  IMAD.U32 R3, RZ, RZ, UR38 ;  /* 0x00000026ff037e24 */ /* 0x001fc8000f8e00ff */
[----:B------:R0:W1:Y:S03]  /*ce00*/  SYNCS.PHASECHK.TRANS64.TRYWAIT P0, [R3+URZ+0x34860], R2 ;  /* 0x03486002030075a7 */ /* 0x000066000800017f */
[----:B-1----:R-:W-:Y:S05]  /*ce10*/  @!P0 NANOSLEEP.SYNCS 0x989680 ;  /* 0x009896800000895d */ /* 0x002fea0003900000 */
[----:B------:R-:W1:Y:S02]  /*ce20*/  @!P0 SYNCS.PHASECHK.TRANS64 P0, [R3+URZ+0x34860], R2 ;  /* 0x03486002030085a7 */ /* 0x000e64000800007f */
[----:B-1----:R-:W-:Y:S05]  /*ce30*/  @!P0 BRA `(.L_x_99) ;  /* 0xfffffffc00ec8947 */ /* 0x002fea000383ffff */
[----:B------:R-:W-:Y:S05]  /*ce40*/  BRA `(.L_x_151) ;  /* 0xffffffe400747947 */ /* 0x000fea000383ffff */
.L_x_107:
[----:B0-----:R0:W1:Y:S02]  /*ce50*/  SYNCS.PHASECHK.TRANS64.TRYWAIT P0, [R3+URZ+0x34860], R2 ;  /* 0x03486002030075a7 */ /* 0x001064000800017f */
[----:B-1----:R-:W-:Y:S05]  /*ce60*/  @!P0 NANOSLEEP.SYNCS 0x989680 ;  /* 0x009896800000895d */ /* 0x002fea0003900000 */
[----:B------:R-:W1:Y:S02]  /*ce70*/  @!P0 SYNCS.PHASECHK.TRANS64 P0, [R3+URZ+0x34860], R2 ;  /* 0x03486002030085a7 */ /* 0x000e64000800007f */
[----:B-1----:R-:W-:Y:S05]  /*ce80*/  @!P0 BRA `(.L_x_107) ;  /* 0xfffffffc00f08947 */ /* 0x002fea000383ffff */
[----:B------:R-:W-:Y:S05]  /*ce90*/  BRA `(.L_x_152) ;  /* 0xffffffe800407947 */ /* 0x000fea000383ffff */
.L_x_112:
[----:B0-----:R0:W1:Y:S02]  /*cea0*/  SYNCS.PHASECHK.TRANS64.TRYWAIT P0, [R2+URZ+0x34820], R3 ;  /* 0x03482003020075a7 */ /* 0x001064000800017f */
[----:B-1----:R-:W-:Y:S05]  /*ceb0*/  @!P0 NANOSLEEP.SYNCS 0x989680 ;  /* 0x009896800000895d */ /* 0x002fea0003900000 */
[----:B------:R-:W1:Y:S02]  /*cec0*/  @!P0 SYNCS.PHASECHK.TRANS64 P0, [R2+URZ+0x34820], R3 ;  /* 0x03482003020085a7 */ /* 0x000e64000800007f */
[----:B-1----:R-:W-:Y:S05]  /*ced0*/  @!P0 BRA `(.L_x_112) ;  /* 0xfffffffc00f08947 */ /* 0x002fea000383ffff */
[----:B------:R-:W-:Y:S05]  /*cee0*/  BRA `(.L_x_153) ;  /* 0xffffffec00107947 */ /* 0x000fea000383ffff */
.L_x_113:
[----:B------:R-:W1:Y:S01]  /*cef0*/  S2R R4, SR_TID.X ;  /* 0x0000000000047919 */ /* 0x000e620000002100 */
[----:B------:R-:W-:Y:S01]  /*cf00*/  BSSY B0, `(.L_x_154) ;  /* 0x000000a000007945 */ /* 0x000fe20003800000 */
[----:B------:R-:W-:Y:S02]  /*cf10*/  IMAD.MOV.U32 R12, RZ, RZ, RZ ;  /* 0x000000ffff0c7224 */ /* 0x000fe400078e00ff */
[----:B------:R-:W-:Y:S02]  /*cf20*/  IMAD.MOV.U32 R11, RZ, RZ, 0x1f ;  /* 0x0000001fff0b7424 */ /* 0x000fe400078e00ff */
[----:B------:R-:W-:Y:S01]  /*cf30*/  IMAD.MOV.U32 R15, RZ, RZ, -0x1 ;  /* 0xffffffffff0f7424 */ /* 0x000fe200078e00ff */
[----:B-1----:R-:W-:-:S04]  /*cf40*/  SHF.R.U32.HI R4, RZ, 0x5, R4 ;  /* 0x00000005ff047819 */ /* 0x002fc80000011604 */
[----:B------:R-:W-:-:S04]  /*cf50*/  LOP3.LUT R4, R4, 0x3, RZ, 0xc0, !PT ;  /* 0x0000000304047812 */ /* 0x000fc800078ec0ff */
[----:B------:R-:W-:-:S07]  /*cf60*/  MOV R13, R4 ;  /* 0x00000004000d7202 */ /* 0x000fce0000000f00 */
[----:B0-----:R-:W-:Y:S05]  /*cf70*/  WARPSYNC.COLLECTIVE R15, `(.L_x_155) ;  /* 0x000000000f087348 */ /* 0x001fea0003c00000 */
[----:B------:R1:W2:Y:S02]  /*cf80*/  SHFL.IDX P6, R14, R13, R12, R11 ;  /* 0x0000000c0d0e7389 */ /* 0x0002a400000c000b */
[----:B012---:R-:W-:Y:S01]  /*cf90*/  ENDCOLLECTIVE ;  /* 0x000000000000791b */ /* 0x007fe20003800000 */
.L_x_155:
[----:B------:R-:W-:Y:S05]  /*cfa0*/  BSYNC B0 ;  /* 0x0000000000007941 */ /* 0x000fea0003800000 */
.L_x_154:
[----:B------:R-:W-:Y:S05]  /*cfb0*/  BRA `(.L_x_156) ;  /* 0xffffffe800f47947 */ /* 0x000fea000383ffff */
.L_x_114:
[----:B------:R-:W-:Y:S01]  /*cfc0*/  BSSY B0, `(.L_x_157) ;  /* 0x0000006000007945 */ /* 0x000fe20003800000 */
[----:B------:R-:W-:-:S07]  /*cfd0*/  IMAD.MOV.U32 R15, RZ, RZ, -0x1 ;  /* 0xffffffffff0f7424 */ /* 0x000fce00078e00ff */
[----:B0-----:R-:W-:Y:S05]  /*cfe0*/  WARPSYNC.COLLECTIVE R15, `(.L_x_158) ;  /* 0x000000000f0c7348 */ /* 0x001fea0003c00000 */
[----:B------:R-:W-:Y:S02]  /*cff0*/  ELECT P6, UR62, PT ;  /* 0x00000000003e782f */ /* 0x000fe400038c0000 */
[----:B------:R-:W-:Y:S01]  /*d000*/  MOV R14, UR62 ;  /* 0x0000003e000e7c02 */ /* 0x000fe20008000f00 */
[----:B0-----:R-:W-:Y:S10]  /*d010*/  ENDCOLLECTIVE ;  /* 0x000000000000791b */ /* 0x001ff40003800000 */
.L_x_158:
[----:B------:R-:W-:Y:S05]  /*d020*/  BSYNC B0 ;  /* 0x0000000000007941 */ /* 0x000fea0003800000 */
.L_x_157:
[----:B------:R-:W-:Y:S05]  /*d030*/  BRA `(.L_x_159) ;  /* 0xffffffe800e87947 */ /* 0x000fea000383ffff */
.L_x_116:
[----:B0-----:R0:W1:Y:S02]  /*d040*/  SYNCS.PHASECHK.TRANS64.TRYWAIT P0, [R7+URZ], R4 ;  /* 0x00000004070075a7 */ /* 0x001064000800017f */
[----:B-1----:R-:W-:Y:S05]  /*d050*/  @!P0 NANOSLEEP.SYNCS 0x989680 ;  /* 0x009896800000895d */ /* 0x002fea0003900000 */
[----:B------:R-:W1:Y:S02]  /*d060*/  @!P0 SYNCS.PHASECHK.TRANS64 P0, [R7+URZ], R4 ;  /* 0x00000004070085a7 */ /* 0x000e64000800007f */
[----:B-1----:R-:W-:Y:S05]  /*d070*/  @!P0 BRA `(.L_x_116) ;  /* 0xfffffffc00f08947 */ /* 0x002fea000383ffff */
[----:B------:R-:W-:Y:S05]  /*d080*/  BRA `(.L_x_160) ;  /* 0xffffffec001c7947 */ /* 0x000fea000383ffff */
.L_x_117:
[----:B-1----:R1:W2:Y:S02]  /*d090*/  SYNCS.PHASECHK.TRANS64.TRYWAIT P0, [R8+URZ], R5 ;  /* 0x00000005080075a7 */ /* 0x0022a4000800017f */
[----:B--2---:R-:W-:Y:S05]  /*d0a0*/  @!P0 NANOSLEEP.SYNCS 0x989680 ;  /* 0x009896800000895d */ /* 0x004fea0003900000 */
[----:B------:R-:W2:Y:S02]  /*d0b0*/  @!P0 SYNCS.PHASECHK.TRANS64 P0, [R8+URZ], R5 ;  /* 0x00000005080085a7 */ /* 0x000ea4000800007f */
[----:B--2---:R-:W-:Y:S05]  /*d0c0*/  @!P0 BRA `(.L_x_117) ;  /* 0xfffffffc00f08947 */ /* 0x004fea000383ffff */
[----:B------:R-:W-:Y:S05]  /*d0d0*/  BRA `(.L_x_161) ;  /* 0xffffffec00107947 */ /* 0x000fea000383ffff */
.L_x_119:
[----:B0-----:R0:W2:Y:S02]  /*d0e0*/  SYNCS.PHASECHK.TRANS64.TRYWAIT P0, [R7+URZ], R4 ;  /* 0x00000004070075a7 */ /* 0x0010a4000800017f */
[----:B--2---:R-:W-:Y:S05]  /*d0f0*/  @!P0 NANOSLEEP.SYNCS 0x989680 ;  /* 0x009896800000895d */ /* 0x004fea0003900000 */
[----:B------:R-:W2:Y:S02]  /*d100*/  @!P0 SYNCS.PHASECHK.TRANS64 P0, [R7+URZ], R4 ;  /* 0x00000004070085a7 */ /* 0x000ea4000800007f */
[----:B--2---:R-:W-:Y:S05]  /*d110*/  @!P0 BRA `(.L_x_119) ;  /* 0xfffffffc00f08947 */ /* 0x004fea000383ffff */
[----:B------:R-:W-:Y:S05]  /*d120*/  BRA `(.L_x_162) ;  /* 0xffffffec00147947 */ /* 0x000fea000383ffff */
.L_x_163:
[----:B------:R-:W-:-:S00]  /*d130*/  BRA `(.L_x_163) ;  /* 0xfffffffc00fc7947 */ /* 0x000fc0000383ffff */
[----:B------:R-:W-:-:S00]  /*d140*/  NOP ;  /* 0x0000000000007918 */ /* 0x000fc00000000000 */
        /* <DEDUP_REMOVED lines=11> */
.L_x_14987:


//--------------------- .text._ZN7cutlass13device_kernelIN5flash11enable_sm90INS1_16FlashAttnFwdSm90INS1_25CollectiveMainloopFwdSm90ILi2EN4cute5tupleIJNS5_1CILi1EEES8_S8_EEENS6_IJNS7_ILi128EEESA_NS7_ILi192EEEEEELi128ENS_6half_tEfNS_4arch4Sm90ELb0ELb0ELb0ELb1ELb0ELb0ELb0ELb1ELb1ELb1ELb1ELb0EEENS1_21CollectiveEpilogueFwdINS6_IJSA_SA_SA_EEES9_SD_SF_Li256ELb1ELb1ELb1ELb0EEENS1_36VarlenDynamicPersistentTileSchedulerILi128ELi128ELi256ELi128ELb1ELb1ELb1ELb0ELb1ELb1EEEEEEEEEvNT_6ParamsE --------------------------
	.section	.text._ZN7cutlass13device_kernelIN5flash11enable_sm90INS1_16FlashAttnFwdSm90INS1_25CollectiveMainloopFwdSm90ILi2EN4cute5tupleIJNS5_1CILi1EEES8_S8_EEENS6_IJNS7_ILi128EEESA_NS7_ILi192EEEEEELi128ENS_6half_tEfNS_4arch4Sm90ELb0ELb0ELb0ELb1ELb0ELb0ELb0ELb1ELb1ELb1ELb1ELb0EEENS1_21CollectiveEpilogueFwdINS6_IJSA_SA_SA_EEES9_SD_SF_Li256ELb1ELb1ELb1ELb0EEENS1_36VarlenDynamicPersistentTileSchedulerILi128ELi128ELi256ELi128ELb1ELb1ELb1ELb0ELb1ELb1EEEEEEEEEvNT_6ParamsE,"ax",@progbits
	.align	128
.text._ZN7cutlass13device_kernelIN5flash11enable_sm90INS1_16FlashAttnFwdSm90INS1_25CollectiveMainloopFwdSm90ILi2EN4cute5tupleIJNS5_1CILi1EEES8_S8_EEENS6_IJNS7_ILi128EEESA_NS7_ILi192EEEEEELi128ENS_6half_tEfNS_4arch4Sm90ELb0ELb0ELb0ELb1ELb0ELb0ELb0ELb1ELb1ELb1ELb1ELb0EEENS1_21CollectiveEpilogueFwdINS6_IJSA_SA_SA_EEES9_SD_SF_Li256ELb1ELb1ELb1ELb0EEENS1_36VarlenDynamicPersistentTileSchedulerILi128ELi128ELi256ELi128ELb1ELb1ELb1ELb0ELb1ELb1EEEEEEEEEvNT_6ParamsE:
        .type           _ZN7cutlass13device_kernelIN5flash11enable_sm90INS1_16FlashAttnFwdSm90INS1_25CollectiveMainloopFwdSm90ILi2EN4cute5tupleIJNS5_1CILi1EEES8_S8_EEENS6_IJNS7_ILi128EEESA_NS7_ILi192EEEEEELi128ENS_6half_tEfNS_4arch4Sm90ELb0ELb0ELb0ELb1ELb0ELb0ELb0ELb1ELb1ELb1ELb1ELb0EEENS1_21CollectiveEpilogueFwdINS6_IJSA_SA_SA_EEES9_SD_SF_Li256ELb1ELb1ELb1ELb0EEENS1_36VarlenDynamicPersistentTileSchedulerILi128ELi128ELi256ELi128ELb1ELb1ELb1ELb0ELb1ELb1EEEEEEEEEvNT_6ParamsE,@function
        .size           _ZN7cutlass13device_kernelIN5flash11enable_sm90INS1_16FlashAttnFwdSm90INS1_25CollectiveMainloopFwdSm90ILi2EN4cute5tupleIJNS5_1CILi1EEES8_S8_EEENS6_IJNS7_ILi128EEESA_NS7_ILi192EEEEEELi128ENS_6half_tEfNS_4arch4Sm90ELb0ELb0ELb0ELb1ELb0ELb0ELb0ELb1ELb1ELb1ELb1ELb0EEENS1_21CollectiveEpilogueFwdINS6_IJSA_SA_SA_EEES9_SD_SF_Li256ELb1ELb1ELb1ELb0EEENS1_36VarlenDynamicPersistentTileSchedulerILi128ELi128ELi256ELi128ELb1ELb1ELb1ELb0ELb1ELb1EEEEEEEEEvNT_6ParamsE,(.L_x_14988 - _ZN7cutlass13device_kernelIN5flash11enable_sm90INS1_16FlashAttnFwdSm90INS1_25CollectiveMainloopFwdSm90ILi2EN4cute5tupleIJNS5_1CILi1EEES8_S8_EEENS6_IJNS7_ILi128EEESA_NS7_ILi192EEEEEELi128ENS_6half_tEfNS_4arch4Sm90ELb0ELb0ELb0ELb1ELb0ELb0ELb0ELb1ELb1ELb1ELb1ELb0EEENS1_21CollectiveEpilogueFwdINS6_IJSA_SA_SA_EEES9_SD_SF_Li256ELb1ELb1ELb1ELb0EEENS1_36VarlenDynamicPersistentTileSchedulerILi128ELi128ELi256ELi128ELb1ELb1ELb1ELb0ELb1ELb1EEEEEEEEEvNT_6ParamsE)
        .other          _ZN7cutlass13device_kernelIN5flash11enable_sm90INS1_16FlashAttnFwdSm90INS1_25CollectiveMainloopFwdSm90ILi2EN4cute5tupleIJNS5_1CILi1EEES8_S8_EEENS6_IJNS7_ILi128EEESA_NS7_ILi192EEEEEELi128ENS_6half_tEfNS_4arch4Sm90ELb0ELb0ELb0ELb1ELb0ELb0ELb0ELb1ELb1ELb1ELb1ELb0EEENS1_21CollectiveEpilogueFwdINS6_IJSA_SA_SA_EEES9_SD_SF_Li256ELb1ELb1ELb1ELb0EEENS1_36VarlenDynamicPersistentTileSchedulerILi128ELi128ELi256ELi128ELb1ELb1ELb1ELb0ELb1ELb1EEEEEEEEEvNT_6ParamsE,@"STO_CUDA_ENTRY STV_DEFAULT"
_ZN7cutlass13device_kernelIN5flash11enable_sm90INS1_16FlashAttnFwdSm90INS1_25CollectiveMainloopFwdSm90ILi2EN4cute5tupleIJNS5_1CILi1EEES8_S8_EEENS6_IJNS7_ILi128EEESA_NS7_ILi192EEEEEELi128ENS_6half_tEfNS_4arch4Sm90ELb0ELb0ELb0ELb1ELb0ELb0ELb0ELb1ELb1ELb1ELb1ELb0EEENS1_21CollectiveEpilogueFwdINS6_IJSA_SA_SA_EEES9_SD_SF_Li256ELb1ELb1ELb1ELb0EEENS1_36VarlenDynamicPersistentTileSchedulerILi128ELi128ELi256ELi128ELb1ELb1ELb1ELb0ELb1ELb1EEEEEEEEEvNT_6ParamsE:
        /* <DEDUP_REMOVED lines=17> */
.L_x_165:
[----:B------:R-:W-:Y:S05]  /*0110*/  BSYNC B0 ;  /* 0x0000000000007941 */ /* 0x000fea0003800000 */
.L_x_164:
        /* <DEDUP_REMOVED lines=40> */
.L_x_166:
        /* <DEDUP_REMOVED lines=22> */
.L_x_167:
        /* <DEDUP_REMOVED lines=18> */
.L_x_168:
        /* <DEDUP_REMOVED lines=22> */
.L_x_169:
        /* <DEDUP_REMOVED lines=22> */
.L_x_170:
[----:B0-----:R-:W-:Y:S01]  /*08e0*/  ISETP.NE.AND P0, PT, R2, RZ, PT ;  /* 0x000000ff0200720c */ /* 0x001fe20003f05270 */
[----:B------:R-:W-:Y:S01]  /*08f0*/  IMAD.MOV.U32 R2, RZ, RZ, 0x1 ;  /* 0x00000001ff027424 */ /* 0x000fe200078e00ff */
[----:B------:R-:W-:Y:S01]  /*0900*/  NOP ;  /* 0x0000000000007918 */ /* 0x000fe20000000000 */
[----:B------:R-:W-:-:S03]  /*0910*/  ULDC.64 UR40, c[0x0][0x208] ;  /* 0x0000820000287ab9 */ /* 0x000fc60000000a00 */
[----:B------:R-:W-:-:S05]  /*0920*/  SEL R2, R2, 0x2, !P0 ;  /* 0x0000000202027807 */ /* 0x000fca0004000000 */
[----:B------:R0:W-:Y:S01]  /*0930*/  STL [R1+0x5c], R2 ;  /* 0x00005c0201007387 */ /* 0x0001e20000100800 */
[----:B-123--:R-:W-:Y:S06]  /*0940*/  BAR.SYNC.DEFER_BLOCKING 0x0 ;  /* 0x0000000000007b1d */ /* 0x00efec0000010000 */
[----:B------:R-:W-:Y:S05]  /*0950*/  @!P0 BRA `(.L_x_171) ;  /* 0x0000009000f08947 */ /* 0x000fea0003800000 */
.L_x_172:
[----:B------:R-:W-:-:S08]  /*0960*/  NOP ;  /* 0x0000000000007918 */ /* 0x000fd00000000000 */
[----:B------:R-:W1:Y:S02]  /*0970*/  USETMAXREG.TRY_ALLOC.CTAPOOL UP0, 0xf0 ;  /* 0x000000f0000079c8 */ /* 0x000e640008000600 */
[----:B-1----:R-:W-:-:S13]  /*0980*/  PLOP3.LUT P0, PT, PT, PT, UP0, 0x80, 0x0 ;  /* 0x000000000000781c */ /* 0x002fda0003f0f008 */
[----:B------:R-:W-:Y:S05]  /*0990*/  @!P0 BRA `(.L_x_172) ;  /* 0xfffffffc00f08947 */ /* 0x000fea000383ffff */
[----:B------:R-:W1:Y:S08]  /*09a0*/  S2UR UR5, SR_CgaCtaId ;  /* 0x00000000000579c3 */ /* 0x000e700000008800 */
[----:B------:R-:W-:Y:S06]  /*09b0*/  BAR.ARV 0x8, 0x180 ;  /* 0x0206000000007b1d */ /* 0x000fec0000002000 */
[----:B------:R-:W-:-:S02]  /*09c0*/  UMOV UR4, 0x400 ;  /* 0x0000040000047882 */ /* 0x000fc40000000000 */
[----:B------:R-:W-:Y:S01]  /*09d0*/  BAR.SYNC.DEFER_BLOCKING 0x5, 0x180 ;  /* 0x0146000000007b1d */ /* 0x000fe20000010000 */
[----:B-1----:R-:W-:-:S09]  /*09e0*/  ULEA UR4, UR5, UR4, 0x18 ;  /* 0x0000000405047291 */ /* 0x002fd2000f8ec03f */
[----:B------:R-:W1:Y:S01]  /*09f0*/  LDS.128 R12, [UR4+0x348d0] ;  /* 0x0348d004ff0c7984 */ /* 0x000e620008000c00 */
[----:B------:R-:W-:Y:S01]  /*0a00*/  ULDC UR4, c[0x0][0xc3c] ;  /* 0x00030f0000047ab9 */ /* 0x000fe20000000800 */
[----:B------:R-:W-:Y:S06]  /*0a10*/  BAR.ARV 0x4, 0x180 ;  /* 0x0106000000007b1d */ /* 0x000fec0000002000 */
[----:B-1----:R-:W-:-:S13]  /*0a20*/  ISETP.GE.AND P0, PT, R15, UR4, PT ;  /* 0x000000040f007c0c */ /* 0x002fda000bf06270 */
[----:B------:R-:W-:Y:S05]  /*0a30*/  @P0 EXIT ;  /* 0x000000000000094d */ /* 0x000fea0003800000 */
[----:B------:R-:W2:Y:S01]  /*0a40*/  LDL.LU R10, [R1+0x5c] ;  /* 0x00005c00010a7983 */ /* 0x000ea20000300800 */
[----:B------:R-:W1:Y:S02]  /*0a50*/  S2R R0, SR_TID.X ;  /* 0x0000000000007919 */ /* 0x000e640000002100 */
[----:B-1----:R-:W-:-:S05]  /*0a60*/  VIADD R230, R0, 0xffffff80 ;  /* 0xffffff8000e67836 */ /* 0x002fca0000000000 */
[----:B------:R-:W-:-:S04]  /*0a70*/  SHF.R.S32.HI R3, RZ, 0x1f, R230 ;  /* 0x0000001fff037819 */ /* 0x000fc800000114e6 */
[----:B------:R-:W-:-:S04]  /*0a80*/  LEA.HI R5, R3, R230, RZ, 0x7 ;  /* 0x000000e603057211 */ /* 0x000fc800078f38ff */
[----:B------:R-:W-:-:S05]  /*0a90*/  LOP3.LUT R7, R5, 0xffffff80, RZ, 0xc0, !PT ;  /* 0xffffff8005077812 */ /* 0x000fca00078ec0ff */
[----:B------:R-:W-:-:S05]  /*0aa0*/  IMAD.IADD R208, R230, 0x1, -R7 ;  /* 0x00000001e6d07824 */ /* 0x000fca00078e0a07 */
[----:B------:R-:W-:-:S04]  /*0ab0*/  SHF.R.S32.HI R9, RZ, 0x1f, R208 ;  /* 0x0000001fff097819 */ /* 0x000fc800000114d0 */
[----:B------:R-:W-:-:S04]  /*0ac0*/  LEA.HI R4, R9, R208, RZ, 0x2 ;  /* 0x000000d009047211 */ /* 0x000fc800078f10ff */
[--C-:B------:R-:W-:Y:S02]  /*0ad0*/  SHF.R.S32.HI R6, RZ, 0x2, R4.reuse ;  /* 0x00000002ff067819 */ /* 0x100fe40000011404 */
[----:B------:R-:W-:-:S04]  /*0ae0*/  SHF.R.S32.HI R11, RZ, 0x1f, R4 ;  /* 0x0000001fff0b7819 */ /* 0x000fc80000011404 */
[----:B------:R-:W-:Y:S02]  /*0af0*/  LEA.HI R11, R11, R6, RZ, 0x3 ;  /* 0x000000060b0b7211 */ /* 0x000fe400078f18ff */
[----:B------:R-:W-:Y:S02]  /*0b00*/  LEA.HI R9, R9, R208, RZ, 0x5 ;  /* 0x000000d009097211 */ /* 0x000fe400078f28ff */
[----:B------:R-:W-:Y:S02]  /*0b10*/  LOP3.LUT R11, R11, 0xfffffff8, RZ, 0xc0, !PT ;  /* 0xfffffff80b0b7812 */ /* 0x000fe400078ec0ff */
[CC--:B0-----:R-:W-:Y:S02]  /*0b20*/  LEA.HI R2, R3.reuse, R230.reuse, RZ, 0x5 ;  /* 0x000000e603027211 */ /* 0x0c1fe400078f28ff */
[CC--:B------:R-:W-:Y:S01]  /*0b30*/  LEA.HI R0, R3.reuse, R230.reuse, RZ, 0x4 ;  /* 0x000000e603007211 */ /* 0x0c0fe200078f20ff */
[----:B------:R-:W-:Y:S01]  /*0b40*/  IMAD.IADD R6, R6, 0x1, -R11 ;  /* 0x0000000106067824 */ /* 0x000fe200078e0a0b */
[----:B------:R-:W-:Y:S01]  /*0b50*/  SHF.R.S32.HI R9, RZ, 0x5, R9 ;  /* 0x00000005ff097819 */ /* 0x000fe20000011409 */
[----:B------:R-:W-:Y:S01]  /*0b60*/  IMAD.SHL.U32 R2, R2, 0x20, RZ ;  /* 0x0000002002027824 */ /* 0x000fe200078e00ff */
[----:B------:R-:W-:-:S02]  /*0b70*/  LEA.HI R8, R3, R230, RZ, 0x2 ;  /* 0x000000e603087211 */ /* 0x000fc400078f10ff */
[----:B------:R-:W-:Y:S02]  /*0b80*/  LEA.HI R3, R3, R230, RZ, 0x3 ;  /* 0x000000e603037211 */ /* 0x000fe400078f18ff */
[----:B------:R-:W-:Y:S01]  /*0b90*/  LOP3.LUT R7, R0, 0x3fffff0, RZ, 0xc0, !PT ;  /* 0x03fffff000077812 */ /* 0x000fe200078ec0ff */
[----:B------:R-:W-:Y:S01]  /*0ba0*/  IMAD R6, R9, 0x10, R6 ;  /* 0x0000001009067824 */ /* 0x000fe200078e0206 */
[----:B------:R-:W-:Y:S02]  /*0bb0*/  LOP3.LUT R9, R3, 0xfffffff8, RZ, 0xc0, !PT ;  /* 0xfffffff803097812 */ /* 0x000fe400078ec0ff */
[----:B------:R-:W-:Y:S01]  /*0bc0*/  LOP3.LUT R2, R2, 0xfffffc00, RZ, 0xc0, !PT ;  /* 0xfffffc0002027812 */ /* 0x000fe200078ec0ff */
[----:B------:R-:W-:Y:S01]  /*0bd0*/  IMAD.IADD R7, R230, 0x1, -R7 ;  /* 0x00000001e6077824 */ /* 0x000fe200078e0a07 */
[----:B------:R-:W-:Y:S02]  /*0be0*/  LOP3.LUT R11, R8, 0xfffffffc, RZ, 0xc0, !PT ;  /* 0xfffffffc080b7812 */ /* 0x000fe400078ec0ff */
[----:B------:R-:W-:Y:S01]  /*0bf0*/  SHF.R.S32.HI R224, RZ, 0x7, R5 ;  /* 0x00000007ffe07819 */ /* 0x000fe20000011405 */
[----:B------:R-:W-:Y:S01]  /*0c00*/  IMAD.IADD R184, R230, 0x1, -R9 ;  /* 0x00000001e6b87824 */ /* 0x000fe200078e0a09 */
[----:B------:R-:W-:Y:S01]  /*0c10*/  LOP3.LUT R9, R4, 0x7ffffffc, RZ, 0xc0, !PT ;  /* 0x7ffffffc04097812 */ /* 0x000fe200078ec0ff */
[----:B------:R-:W-:Y:S01]  /*0c20*/  IMAD R227, R7, 0x40, R2 ;  /* 0x0000004007e37824 */ /* 0x000fe200078e0202 */
[----:B------:R-:W-:Y:S01]  /*0c30*/  SHF.R.S32.HI R7, RZ, 0x4, R0 ;  /* 0x00000004ff077819 */ /* 0x000fe20000011400 */
[----:B------:R-:W-:Y:S01]  /*0c40*/  IMAD.IADD R11, R230, 0x1, -R11 ;  /* 0x00000001e60b7824 */ /* 0x000fe200078e0a0b */
[----:B------:R-:W-:Y:S01]  /*0c50*/  LEA.HI R5, R5, R224, RZ, 0x1 ;  /* 0x000000e005057211 */ /* 0x000fe200078f08ff */
[----:B------:R-:W-:Y:S01]  /*0c60*/  IMAD.IADD R9, R208, 0x1, -R9 ;  /* 0x00000001d0097824 */ /* 0x000fe200078e0a09 */
[----:B------:R-:W-:-:S02]  /*0c70*/  LEA.HI R0, R0, R7, RZ, 0x1 ;  /* 0x0000000700007211 */ /* 0x000fc400078f08ff */
[----:B------:R-:W-:Y:S02]  /*0c80*/  LEA.HI R2, R11, R11, RZ, 0x1 ;  /* 0x0000000b0b027211 */ /* 0x000fe400078f08ff */
[----:B------:R-:W-:Y:S01]  /*0c90*/  LOP3.LUT R5, R5, 0x3fffffe, RZ, 0xc0, !PT ;  /* 0x03fffffe05057812 */ /* 0x000fe200078ec0ff */
[----:B------:R-:W-:Y:S01]  /*0ca0*/  IMAD.SHL.U32 R18, R184, 0x8, RZ ;  /* 0x00000008b8127824 */ /* 0x000fe200078e00ff */
[----:B------:R-:W-:Y:S01]  /*0cb0*/  LOP3.LUT R0, R0, 0x1ffffffe, RZ, 0xc0, !PT ;  /* 0x1ffffffe00007812 */ /* 0x000fe200078ec0ff */
[----:B------:R-:W-:Y:S01]  /*0cc0*/  IMAD.SHL.U32 R205, R9, 0x2, RZ ;  /* 0x0000000209cd7824 */ /* 0x000fe200078e00ff */
[----:B------:R-:W-:Y:S01]  /*0cd0*/  LOP3.LUT R2, R2, 0x1ffffffe, RZ, 0xc0, !PT ;  /* 0x1ffffffe02027812 */ /* 0x000fe200078ec0ff */
[----:B------:R-:W-:Y:S02]  /*0ce0*/  IMAD.IADD R5, R224, 0x1, -R5 ;  /* 0x00000001e0057824 */ /* 0x000fe400078e0a05 */
[----:B------:R-:W-:Y:S02]  /*0cf0*/  VIADD R22, R18, 0x40 ;  /* 0x0000004012167836 */ /* 0x000fe40000000000 */
[----:B------:R-:W-:-:S02]  /*0d00*/  VIADD R203, R205, 0x8 ;  /* 0x00000008cdcb7836 */ /* 0x000fc40000000000 */
[C---:B------:R-:W-:Y:S02]  /*0d10*/  VIADD R202, R205.reuse, 0x10 ;  /* 0x00000010cdca7836 */ /* 0x040fe40000000000 */
[C---:B------:R-:W-:Y:S02]  /*0d20*/  VIADD R201, R205.reuse, 0x18 ;  /* 0x00000018cdc97836 */ /* 0x040fe40000000000 */
[C---:B------:R-:W-:Y:S02]  /*0d30*/  VIADD R200, R205.reuse, 0x20 ;  /* 0x00000020cdc87836 */ /* 0x040fe40000000000 */
[C---:B------:R-:W-:Y:S02]  /*0d40*/  VIADD R199, R205.reuse, 0x28 ;  /* 0x00000028cdc77836 */ /* 0x040fe40000000000 */
[C---:B------:R-:W-:Y:S02]  /*0d50*/  VIADD R198, R205.reuse, 0x30 ;  /* 0x00000030cdc67836 */ /* 0x040fe40000000000 */
        /* <DEDUP_REMOVED lines=8> */
[----:B------:R-:W-:Y:S02]  /*0de0*/  VIADD R189, R205, 0x78 ;  /* 0x00000078cdbd7836 */ /* 0x000fe40000000000 */
[----:B------:R-:W-:Y:S02]  /*0df0*/  IMAD.IADD R0, R7, 0x1, -R0 ;  /* 0x0000000107007824 */ /* 0x000fe400078e0a00 */
[----:B------:R-:W-:Y:S02]  /*0e00*/  IMAD.IADD R226, R11, 0x1, -R2 ;  /* 0x000000010be27824 */ /* 0x000fe400078e0a02 */
[----:B------:R-:W-:Y:S01]  /*0e10*/  IMAD R225, R5, 0x40, R6 ;  /* 0x0000004005e17824 */ /* 0x000fe200078e0206 */
[----:B------:R-:W-:Y:S01]  /*0e20*/  SHF.R.S32.HI R206, RZ, 0x3, R3 ;  /* 0x00000003ffce7819 */ /* 0x000fe20000011403 */
[----:B------:R-:W-:Y:S01]  /*0e30*/  IMAD R227, R0, 0x8, R227 ;  /* 0x0000000800e37824 */ /* 0x000fe200078e02e3 */
[----:B------:R-:W-:Y:S01]  /*0e40*/  SHF.R.S32.HI R229, RZ, 0x1f, R18 ;  /* 0x0000001fffe57819 */ /* 0x000fe20000011412 */
[----:B------:R-:W-:Y:S01]  /*0e50*/  IMAD.MOV.U32 R5, RZ, RZ, R13 ;  /* 0x000000ffff057224 */ /* 0x000fe200078e000d */
[----:B------:R-:W-:Y:S01]  /*0e60*/  SHF.R.S32.HI R228, RZ, 0x1f, R22 ;  /* 0x0000001fffe47819 */ /* 0x000fe20000011416 */
[----:B------:R-:W-:Y:S01]  /*0e70*/  IMAD.MOV.U32 R6, RZ, RZ, R14 ;  /* 0x000000ffff067224 */ /* 0x000fe200078e000e */
[----:B------:R-:W-:Y:S01]  /*0e80*/  SHF.R.S32.HI R223, RZ, 0x1f, R203 ;  /* 0x0000001fffdf7819 */ /* 0x000fe200000114cb */
[----:B------:R-:W-:Y:S01]  /*0e90*/  IMAD.MOV.U32 R7, RZ, RZ, R15 ;  /* 0x000000ffff077224 */ /* 0x000fe200078e000f */
[----:B------:R-:W-:Y:S01]  /*0ea0*/  SHF.R.S32.HI R222, RZ, 0x1f, R202 ;  /* 0x0000001fffde7819 */ /* 0x000fe200000114ca */
[----:B------:R-:W-:Y:S01]  /*0eb0*/  IMAD.MOV.U32 R207, RZ, RZ, RZ ;  /* 0x000000ffffcf7224 */ /* 0x000fe200078e00ff */
[----:B------:R-:W-:Y:S01]  /*0ec0*/  SHF.R.S32.HI R221, RZ, 0x1f, R201 ;  /* 0x0000001fffdd7819 */ /* 0x000fe200000114c9 */
[----:B------:R-:W-:Y:S01]  /*0ed0*/  IMAD.MOV.U32 R16, RZ, RZ, RZ ;  /* 0x000000ffff107224 */ /* 0x000fe200078e00ff */
[----:B------:R-:W-:Y:S01]  /*0ee0*/  SHF.R.S32.HI R220, RZ, 0x1f, R200 ;  /* 0x0000001fffdc7819 */ /* 0x000fe200000114c8 */
[----:B------:R-:W-:Y:S01]  /*0ef0*/  IMAD.MOV.U32 R2, RZ, RZ, RZ ;  /* 0x000000ffff027224 */ /* 0x000fe200078e00ff */
[----:B------:R-:W-:Y:S01]  /*0f00*/  SHF.R.S32.HI R219, RZ, 0x1f, R199 ;  /* 0x0000001fffdb7819 */ /* 0x000fe200000114c7 */
[----:B------:R-:W-:Y:S01]  /*0f10*/  IMAD R226, R226, 0x8, R225 ;  /* 0x00000008e2e27824 */ /* 0x000fe200078e02e1 */
[----:B------:R-:W-:-:S02]  /*0f20*/  SHF.R.S32.HI R218, RZ, 0x1f, R198 ;  /* 0x0000001fffda7819 */ /* 0x000fc400000114c6 */
[----:B------:R-:W-:Y:S02]  /*0f30*/  SHF.R.S32.HI R217, RZ, 0x1f, R197 ;  /* 0x0000001fffd97819 */ /* 0x000fe400000114c5 */
[----:B------:R-:W-:Y:S02]  /*0f40*/  SHF.R.S32.HI R216, RZ, 0x1f, R196 ;  /* 0x0000001fffd87819 */ /* 0x000fe400000114c4 */
[----:B------:R-:W-:Y:S02]  /*0f50*/  SHF.R.S32.HI R215, RZ, 0x1f, R195 ;  /* 0x0000001fffd77819 */ /* 0x000fe400000114c3 */
[----:B------:R-:W-:Y:S02]  /*0f60*/  SHF.R.S32.HI R214, RZ, 0x1f, R194 ;  /* 0x0000001fffd67819 */ /* 0x000fe400000114c2 */
[----:B------:R-:W-:Y:S02]  /*0f70*/  SHF.R.S32.HI R213, RZ, 0x1f, R193 ;  /* 0x0000001fffd57819 */ /* 0x000fe400000114c1 */
[----:B------:R-:W-:-:S02]  /*0f80*/  SHF.R.S32.HI R212, RZ, 0x1f, R192 ;  /* 0x0000001fffd47819 */ /* 0x000fc400000114c0 */
[----:B------:R-:W-:Y:S02]  /*0f90*/  SHF.R.S32.HI R211, RZ, 0x1f, R191 ;  /* 0x0000001fffd37819 */ /* 0x000fe400000114bf */
[----:B------:R-:W-:Y:S02]  /*0fa0*/  SHF.R.S32.HI R210, RZ, 0x1f, R190 ;  /* 0x0000001fffd27819 */ /* 0x000fe400000114be */
[----:B------:R-:W-:Y:S02]  /*0fb0*/  SHF.R.S32.HI R209, RZ, 0x1f, R189 ;  /* 0x0000001fffd17819 */ /* 0x000fe400000114bd */
[----:B--2---:R-:W-:-:S07]  /*0fc0*/  LOP3.LUT R19, R10, 0x1, RZ, 0xfc, !PT ;  /* 0x000000010a137812 */ /* 0x004fce00078efcff */
.L_x_219:
[----:B0-2-4-:R-:W0:Y:S01]  /*0fd0*/  LDC.64 R8, c[0x0][0xc88] ;  /* 0x00032200ff087b82 */ /* 0x015e220000000a00 */
[----:B------:R-:W-:-:S07]  /*0fe0*/  ULDC.64 UR4, c[0x0][0xa28] ;  /* 0x00028a0000047ab9 */ /* 0x000fce0000000a00 */
[----:B------:R-:W1:Y:S08]  /*0ff0*/  LDC.64 R12, c[0x0][0x418] ;  /* 0x00010600ff0c7b82 */ /* 0x000e700000000a00 */
[----:B------:R-:W2:Y:S01]  /*1000*/  LDC R0, c[0x0][0x424] ;  /* 0x00010900ff007b82 */ /* 0x000ea20000000800 */
[----:B0-----:R-:W-:Y:S01]  /*1010*/  IMAD.WIDE R8, R7, 0x4, R8 ;  /* 0x0000000407087825 */ /* 0x001fe200078e0208 */
[----:B------:R-:W-:-:S06]  /*1020*/  ISETP.NE.U32.AND P0, PT, RZ, UR4, PT ;  /* 0x00000004ff007c0c */ /* 0x000fcc000bf05070 */
[----:B------:R-:W0:Y:S01]  /*1030*/  LDC R7, c[0x0][0x2f0] ;  /* 0x0000bc00ff077b82 */ /* 0x000e220000000800 */
[----:B---3--:R-:W3:Y:S01]  /*1040*/  LDG.E R23, desc[UR40][R8.64] ;  /* 0x0000002808177981 */ /* 0x008ee2000c1e1900 */
[----:B------:R-:W-:Y:S01]  /*1050*/  ISETP.NE.AND.EX P0, PT, RZ, UR5, PT, P0 ;  /* 0x00000005ff007c0c */ /* 0x000fe2000bf05300 */
[----:B------:R-:W-:Y:S01]  /*1060*/  IMAD.MOV.U32 R3, RZ, RZ, RZ ;  /* 0x000000ffff037224 */ /* 0x000fe200078e00ff */
[----:B---3--:R-:W-:-:S11]  /*1070*/  SHF.R.S32.HI R188, RZ, 0x1f, R23 ;  /* 0x0000001fffbc7819 */ /* 0x008fd60000011417 */
[----:B------:R-:W-:-:S04]  /*1080*/  @P0 LEA R10, P1, R23, UR4, 0x2 ;  /* 0x00000004170a0c11 */ /* 0x000fc8000f8210ff */
[----:B------:R-:W-:Y:S01]  /*1090*/  @P0 LEA.HI.X R11, R23, UR5, R188, 0x2, P1 ;  /* 0x00000005170b0c11 */ /* 0x000fe200088f14bc */
[----:B------:R-:W-:Y:S02]  /*10a0*/  ULDC.64 UR4, c[0x0][0xa20] ;  /* 0x0002880000047ab9 */ /* 0x000fe40000000a00 */
[----:B------:R-:W-:Y:S02]  /*10b0*/  ISETP.NE.U32.AND P1, PT, RZ, UR4, PT ;  /* 0x00000004ff007c0c */ /* 0x000fe4000bf25070 */
[----:B------:R3:W5:Y:S01]  /*10c0*/  @P0 LDG.E R3, desc[UR40][R10.64] ;  /* 0x000000280a030981 */ /* 0x000762000c1e1900 */
[----:B-1----:R-:W-:Y:S02]  /*10d0*/  ISETP.NE.U32.AND P0, PT, R12, RZ, PT ;  /* 0x000000ff0c00720c */ /* 0x002fe40003f05070 */
[----:B------:R-:W-:Y:S02]  /*10e0*/  ISETP.NE.AND.EX P1, PT, RZ, UR5, PT, P1 ;  /* 0x00000005ff007c0c */ /* 0x000fe4000bf25310 */
[----:B------:R-:W-:-:S04]  /*10f0*/  ISETP.NE.AND.EX P0, PT, R13, RZ, PT, P0 ;  /* 0x000000ff0d00720c */ /* 0x000fc80003f05300 */
[----:B--2---:R-:W-:-:S05]  /*1100*/  SEL R0, R0, 0x1, P0 ;  /* 0x0000000100007807 */ /* 0x004fca0000000000 */
[----:B0-----:R-:W-:Y:S02]  /*1110*/  IMAD R104, R0, R7, RZ ;  /* 0x0000000700687224 */ /* 0x001fe400078e02ff */
[----:B------:R-:W-:-:S04]  /*1120*/  @P1 LEA R8, P2, R23, UR4, 0x2 ;  /* 0x0000000417081c11 */ /* 0x000fc8000f8410ff */
[----:B------:R-:W-:-:S05]  /*1130*/  @P1 LEA.HI.X R9, R23, UR5, R188, 0x2, P2 ;  /* 0x0000000517091c11 */ /* 0x000fca00090f14bc */
[----:B------:R3:W5:Y:S01]  /*1140*/  @P1 LDG.E R104, desc[UR40][R8.64] ;  /* 0x0000002808681981 */ /* 0x000762000c1e1900 */
[----:B------:R-:W-:Y:S05]  /*1150*/  @P1 BRA `(.L_x_173) ;  /* 0x0000000000241947 */ /* 0x000fea0003800000 */
[----:B------:R-:W-:Y:S02]  /*1160*/  ULDC.64 UR4, c[0x0][0xa08] ;  /* 0x0002820000047ab9 */ /* 0x000fe40000000a00 */
[----:B------:R-:W-:-:S04]  /*1170*/  ISETP.NE.U32.AND P0, PT, RZ, UR4, PT ;  /* 0x00000004ff007c0c */ /* 0x000fc8000bf05070 */
[----:B------:R-:W-:-:S13]  /*1180*/  ISETP.NE.AND.EX P0, PT, RZ, UR5, PT, P0 ;  /* 0x00000005ff007c0c */ /* 0x000fda000bf05300 */
[----:B------:R-:W-:Y:S05]  /*1190*/  @!P0 BRA `(.L_x_173) ;  /* 0x0000000000148947 */ /* 0x000fea0003800000 */
[----:B---3--:R-:W0:Y:S02]  /*11a0*/  LDC.64 R8, c[0x0][0xa08] ;  /* 0x00028200ff087b82 */ /* 0x008e240000000a00 */
[----:B0-----:R-:W-:-:S05]  /*11b0*/  IMAD.WIDE R8, R23, 0x4, R8 ;  /* 0x0000000417087825 */ /* 0x001fca00078e0208 */
[----:B-----5:R-:W2:Y:S04]  /*11c0*/  LDG.E R104, desc[UR40][R8.64] ;  /* 0x0000002808687981 */ /* 0x020ea8000c1e1900 */
[----:B------:R-:W2:Y:S02]  /*11d0*/  LDG.E R7, desc[UR40][R8.64+0x4] ;  /* 0x0000042808077981 */ /* 0x000ea4000c1e1900 */
[----:B--2---:R-:W-:-:S07]  /*11e0*/  IMAD.IADD R104, R7, 0x1, -R104 ;  /* 0x0000000107687824 */ /* 0x004fce00078e0a68 */
.L_x_173:
[----:B-----5:R-:W-:Y:S01]  /*11f0*/  IMAD.IADD R104, R104, 0x1, -R3 ;  /* 0x0000000168687824 */ /* 0x020fe200078e0a03 */
[C---:B------:R-:W-:Y:S01]  /*1200*/  LOP3.LUT R3, R6.reuse, 0xff000000, RZ, 0xc0, !PT ;  /* 0xff00000006037812 */ /* 0x040fe200078ec0ff */
[----:B------:R-:W-:Y:S01]  /*1210*/  IMAD.MOV.U32 R94, RZ, RZ, RZ ;  /* 0x000000ffff5e7224 */ /* 0x000fe200078e00ff */
[----:B------:R-:W-:Y:S01]  /*1220*/  LOP3.LUT R0, R6, 0xff0000, RZ, 0xc0, !PT ;  /* 0x00ff000006007812 */ /* 0x000fe200078ec0ff */
[C---:B------:R-:W-:Y:S01]  /*1230*/  VIADD R4, R104.reuse, 0x7f ;  /* 0x0000007f68047836 */ /* 0x040fe20000000000 */
[----:B------:R-:W-:Y:S02]  /*1240*/  ISETP.GE.AND P0, PT, R104, 0x1, PT ;  /* 0x000000016800780c */ /* 0x000fe40003f06270 */
[----:B------:R-:W-:Y:S02]  /*1250*/  SHF.R.U32.HI R3, RZ, 0x8, R3 ;  /* 0x00000008ff037819 */ /* 0x000fe40000011603 */
[----:B------:R-:W-:Y:S02]  /*1260*/  SHF.R.S32.HI R7, RZ, 0x1f, R4 ;  /* 0x0000001fff077819 */ /* 0x000fe40000011404 */
[----:B------:R-:W-:-:S02]  /*1270*/  LEA.HI R0, R0, R3, RZ, 0x10 ;  /* 0x0000000300007211 */ /* 0x000fc400078f80ff */
[----:B------:R-:W-:Y:S02]  /*1280*/  LEA.HI R7, R7, R4, RZ, 0x7 ;  /* 0x0000000407077211 */ /* 0x000fe400078f38ff */
[----:B------:R-:W-:Y:S02]  /*1290*/  LOP3.LUT R204, R0, 0xff, RZ, 0xc0, !PT ;  /* 0x000000ff00cc7812 */ /* 0x000fe400078ec0ff */
[----:B------:R-:W-:Y:S02]  /*12a0*/  SHF.R.U32.HI R186, RZ, 0x10, R0 ;  /* 0x00000010ffba7819 */ /* 0x000fe40000011600 */
[----:B---3--:R-:W-:Y:S01]  /*12b0*/  SHF.R.S32.HI R11, RZ, 0x7, R7 ;  /* 0x00000007ff0b7819 */ /* 0x008fe20000011407 */
[----:B------:R-:W-:Y:S06]  /*12c0*/  @!P0 BRA `(.L_x_174) ;  /* 0x0000000000748947 */ /* 0x000fec0003800000 */
[----:B------:R-:W0:Y:S01]  /*12d0*/  LDC R3, c[0x0][0x9f0] ;  /* 0x00027c00ff037b82 */ /* 0x000e220000000800 */
[----:B------:R-:W-:-:S04]  /*12e0*/  ISETP.NE.AND P0, PT, R186, RZ, PT ;  /* 0x000000ffba00720c */ /* 0x000fc80003f05270 */
[----:B0-----:R-:W-:-:S04]  /*12f0*/  SEL R12, R186, R3, P0 ;  /* 0x00000003ba0c7207 */ /* 0x001fc80000000000 */
[-C--:B------:R-:W-:Y:S02]  /*1300*/  IABS R4, R12.reuse ;  /* 0x0000000c00047213 */ /* 0x080fe40000000000 */
[----:B------:R-:W-:Y:S02]  /*1310*/  IADD3 R0, R11, -0x1, R12 ;  /* 0xffffffff0b007810 */ /* 0x000fe40007ffe00c */
[----:B------:R-:W0:Y:S01]  /*1320*/  I2F.RP R3, R4 ;  /* 0x0000000400037306 */ /* 0x000e220000209400 */
[----:B------:R-:W-:Y:S02]  /*1330*/  IABS R13, R12 ;  /* 0x0000000c000d7213 */ /* 0x000fe40000000000 */
[----:B------:R-:W-:Y:S02]  /*1340*/  IABS R10, R0 ;  /* 0x00000000000a7213 */ /* 0x000fe40000000000 */
[----:B------:R-:W-:-:S04]  /*1350*/  LOP3.LUT R0, R0, R12, RZ, 0x3c, !PT ;  /* 0x0000000c00007212 */ /* 0x000fc800078e3cff */
[----:B------:R-:W-:Y:S01]  /*1360*/  ISETP.GE.AND P2, PT, R0, RZ, PT ;  /* 0x000000ff0000720c */ /* 0x000fe20003f46270 */
[----:B0-----:R-:W0:Y:S02]  /*1370*/  MUFU.RCP R3, R3 ;  /* 0x0000000300037308 */ /* 0x001e240000001000 */
[----:B0-----:R-:W-:Y:S02]  /*1380*/  VIADD R8, R3, 0xffffffe ;  /* 0x0ffffffe03087836 */ /* 0x001fe40000000000 */
[----:B------:R-:W-:-:S04]  /*1390*/  IMAD.MOV R3, RZ, RZ, -R13 ;  /* 0x000000ffff037224 */ /* 0x000fc800078e0a0d */
[----:B------:R0:W1:Y:S02]  /*13a0*/  F2I.FTZ.U32.TRUNC.NTZ R9, R8 ;  /* 0x0000000800097305 */ /* 0x000064000021f000 */
[----:B0-----:R-:W-:Y:S02]  /*13b0*/  IMAD.MOV.U32 R8, RZ, RZ, RZ ;  /* 0x000000ffff087224 */ /* 0x001fe400078e00ff */
[----:B-1----:R-:W-:-:S04]  /*13c0*/  IMAD.MOV R7, RZ, RZ, -R9 ;  /* 0x000000ffff077224 */ /* 0x002fc800078e0a09 */
[----:B------:R-:W-:-:S04]  /*13d0*/  IMAD R7, R7, R4, RZ ;  /* 0x0000000407077224 */ /* 0x000fc800078e02ff */
[----:B------:R-:W-:-:S06]  /*13e0*/  IMAD.HI.U32 R9, R9, R7, R8 ;  /* 0x0000000709097227 */ /* 0x000fcc00078e0008 */
[----:B------:R-:W-:-:S04]  /*13f0*/  IMAD.HI.U32 R9, R9, R10, RZ ;  /* 0x0000000a09097227 */ /* 0x000fc800078e00ff */
[----:B------:R-:W-:-:S05]  /*1400*/  IMAD R3, R9, R3, R10 ;  /* 0x0000000309037224 */ /* 0x000fca00078e020a */
[----:B------:R-:W-:-:S13]  /*1410*/  ISETP.GT.U32.AND P1, PT, R4, R3, PT ;  /* 0x000000030400720c */ /* 0x000fda0003f24070 */
[----:B------:R-:W-:Y:S02]  /*1420*/  @!P1 IMAD.IADD R3, R3, 0x1, -R4 ;  /* 0x0000000103039824 */ /* 0x000fe400078e0a04 */
[----:B------:R-:W-:Y:S01]  /*1430*/  @!P1 VIADD R9, R9, 0x1 ;  /* 0x0000000109099836 */ /* 0x000fe20000000000 */
[----:B------:R-:W-:Y:S02]  /*1440*/  ISETP.NE.AND P1, PT, R12, RZ, PT ;  /* 0x000000ff0c00720c */ /* 0x000fe40003f25270 */
[----:B------:R-:W-:-:S13]  /*1450*/  ISETP.GE.U32.AND P0, PT, R3, R4, PT ;  /* 0x000000040300720c */ /* 0x000fda0003f06070 */
[----:B------:R-:W-:-:S04]  /*1460*/  @P0 VIADD R9, R9, 0x1 ;  /* 0x0000000109090836 */ /* 0x000fc80000000000 */
[----:B------:R-:W-:Y:S01]  /*1470*/  @!P2 IMAD.MOV R9, RZ, RZ, -R9 ;  /* 0x000000ffff09a224 */ /* 0x000fe200078e0a09 */
[----:B------:R-:W-:-:S05]  /*1480*/  @!P1 LOP3.LUT R9, RZ, R12, RZ, 0x33, !PT ;  /* 0x0000000cff099212 */ /* 0x000fca00078e33ff */
[----:B------:R-:W-:-:S07]  /*1490*/  IMAD.MOV.U32 R94, RZ, RZ, R9 ;  /* 0x000000ffff5e7224 */ /* 0x000fce00078e0009 */
.L_x_174:
[-C--:B------:R-:W-:Y:S01]  /*14a0*/  IMAD R17, R204, R94.reuse, RZ ;  /* 0x0000005ecc117224 */ /* 0x080fe200078e02ff */
[----:B------:R-:W-:Y:S01]  /*14b0*/  LOP3.LUT R185, R6, 0xffff, RZ, 0xc0, !PT ;  /* 0x0000ffff06b97812 */ /* 0x000fe200078ec0ff */
[----:B------:R-:W-:Y:S01]  /*14c0*/  IMAD.MOV.U32 R187, RZ, RZ, R5 ;  /* 0x000000ffffbb7224 */ /* 0x000fe200078e0005 */
[----:B------:R-:W-:Y:S01]  /*14d0*/  PLOP3.LUT P0, PT, PT, PT, PT, 0x80, 0x0 ;  /* 0x000000000000781c */ /* 0x000fe20003f0f070 */
[----:B------:R-:W-:Y:S01]  /*14e0*/  IMAD.MOV.U32 R95, RZ, RZ, RZ ;  /* 0x000000ffff5f7224 */ /* 0x000fe200078e00ff */
[----:B------:R-:W-:Y:S01]  /*14f0*/  VIADDMNMX R94, R17, R94, R11, PT ;  /* 0x0000005e115e7246 */ /* 0x000fe2000380010b */
[----:B------:R-:W-:Y:S01]  /*1500*/  IMAD.MOV.U32 R0, RZ, RZ, RZ ;  /* 0x000000ffff007224 */ /* 0x000fe200078e00ff */
[----:B------:R-:W-:Y:S02]  /*1510*/  CS2R R86, SRZ ;  /* 0x0000000000567805 */ /* 0x000fe4000001ff00 */
[----:B------:R-:W-:Y:S02]  /*1520*/  CS2R R84, SRZ ;  /* 0x0000000000547805 */ /* 0x000fe4000001ff00 */
[----:B------:R-:W-:-:S02]  /*1530*/  ISETP.GT.AND P1, PT, R94, R17, PT ;  /* 0x000000115e00720c */ /* 0x000fc40003f24270 */
        /* <DEDUP_REMOVED lines=31> */
[----:B------:R-:W0:Y:S01]  /*1730*/  SHFL.IDX PT, R0, R224, RZ, 0x1f ;  /* 0x00001fffe0007589 */ /* 0x000e2200000e0000 */
[----:B------:R-:W1:Y:S01]  /*1740*/  S2UR UR7, SR_CgaCtaId ;  /* 0x00000000000779c3 */ /* 0x000e620000008800 */
[----:B------:R-:W-:Y:S01]  /*1750*/  UMOV UR6, 0x400 ;  /* 0x0000040000067882 */ /* 0x000fe20000000000 */
[----:B0-----:R-:W-:Y:S01]  /*1760*/  R2UR UR4, R0 ;  /* 0x00000000000472ca */ /* 0x001fe200000e0000 */
[----:B-1----:R-:W-:-:S04]  /*1770*/  ULEA UR6, UR7, UR6, 0x18 ;  /* 0x0000000607067291 */ /* 0x002fc8000f8ec03f */
[----:B------:R-:W-:-:S04]  /*1780*/  UIADD3 UR6, UR6, 0x10400, URZ ;  /* 0x0001040006067890 */ /* 0x000fc8000fffe03f */
[----:B------:R-:W-:-:S04]  /*1790*/  ULOP3.LUT UP0, URZ, UR6, 0x3ff, URZ, 0xc0, !UPT ;  /* 0x000003ff063f7892 */ /* 0x000fc8000f80c03f */
[----:B------:R-:W-:Y:S02]  /*17a0*/  ULEA.HI UR5, UR4, UR4, URZ, 0x1 ;  /* 0x0000000404057291 */ /* 0x000fe4000f8f083f */
[----:B------:R-:W-:Y:S02]  /*17b0*/  PLOP3.LUT P0, PT, PT, PT, UP0, 0x80, 0x0 ;  /* 0x000000000000781c */ /* 0x000fe40003f0f008 */
        /* <DEDUP_REMOVED lines=11> */
[----:B------:R-:W-:Y:S01]  /*1870*/  IMAD.U32 R5, RZ, RZ, UR5 ;  /* 0x00000005ff057e24 */ /* 0x000fe2000f8e00ff */
[----:B------:R-:W-:Y:S01]  /*1880*/  ULDC.64 UR4, c[0x4][0x120] ;  /* 0x0100480000047ab9 */ /* 0x000fe20000000a00 */
        /* <DEDUP_REMOVED lines=9> */
.L_x_176:
[----:B------:R-:W0:Y:S01]  /*1920*/  S2UR UR5, SR_CgaCtaId ;  /* 0x00000000000579c3 */ /* 0x000e220000008800 */
[----:B------:R-:W-:Y:S01]  /*1930*/  LEA.HI R0, R207, R207, RZ, 0x1 ;  /* 0x000000cfcf007211 */ /* 0x000fe200078f08ff */
[----:B------:R-:W-:Y:S01]  /*1940*/  UMOV UR4, 0x400 ;  /* 0x0000040000047882 */ /* 0x000fe20000000000 */
[----:B------:R-:W-:Y:S01]  /*1950*/  BSSY B0, `(.L_x_177) ;  /* 0x0000009000007945 */ /* 0x000fe20003800000 */
[----:B------:R-:W-:Y:S02]  /*1960*/  ISETP.NE.AND P0, PT, R19, 0x3, PT ;  /* 0x000000031300780c */ /* 0x000fe40003f05270 */
[----:B------:R-:W-:-:S05]  /*1970*/  LOP3.LUT R0, R0, 0xfffffffe, RZ, 0xc0, !PT ;  /* 0xfffffffe00007812 */ /* 0x000fca00078ec0ff */
[----:B------:R-:W-:-:S05]  /*1980*/  IMAD.IADD R3, R207, 0x1, -R0 ;  /* 0x00000001cf037824 */ /* 0x000fca00078e0a00 */
[----:B------:R-:W-:Y:S01]  /*1990*/  SHF.L.U32 R3, R3, 0x1f, RZ ;  /* 0x0000001f03037819 */ /* 0x000fe200000006ff */
[----:B0-----:R-:W-:-:S06]  /*19a0*/  ULEA UR4, UR5, UR4, 0x18 ;  /* 0x0000000405047291 */ /* 0x001fcc000f8ec03f */
[----:B------:R-:W-:-:S04]  /*19b0*/  IMAD.U32 R0, RZ, RZ, UR4 ;  /* 0x00000004ff007e24 */ /* 0x000fc8000f8e00ff */
[----:B------:R-:W0:Y:S02]  /*19c0*/  SYNCS.PHASECHK.TRANS64.TRYWAIT P1, [R0+URZ+0x34800], R3 ;  /* 0x03480003000075a7 */ /* 0x000e24000802017f */
[----:B0-----:R-:W-:Y:S05]  /*19d0*/  @!P1 BRA `(.L_x_178) ;  /* 0x000000e800d09947 */ /* 0x001fea0003800000 */
.L_x_342:
[----:B------:R-:W-:Y:S05]  /*19e0*/  BSYNC B0 ;  /* 0x0000000000007941 */ /* 0x000fea0003800000 */
.L_x_177:
[----:B------:R-:W-:Y:S05]  /*19f0*/  @!P0 BRA `(.L_x_179) ;  /* 0x0000000000048947 */ /* 0x000fea0003800000 */
[----:B------:R-:W-:Y:S01]  /*1a00*/  BPT.TRAP 0x1 ;  /* 0x000000040000795c */ /* 0x000fe20000300000 */
.L_x_179:
[----:B------:R-:W-:Y:S01]  /*1a10*/  IMAD R5, R2, 0x8, R0 ;  /* 0x0000000802057824 */ /* 0x000fe200078e0200 */
[----:B------:R-:W-:-:S04]  /*1a20*/  SHF.L.U32 R4, R16, 0x1f, RZ ;  /* 0x0000001f10047819 */ /* 0x000fc800000006ff */
[----:B------:R1:W2:Y:S01]  /*1a30*/  SYNCS.PHASECHK.TRANS64.TRYWAIT P2, [R5+URZ+0x34830], R4 ;  /* 0x03483004050075a7 */ /* 0x0002a2000804017f */
[----:B------:R-:W-:Y:S05]  /*1a40*/  @!P0 BRA `(.L_x_180) ;  /* 0x0000000000048947 */ /* 0x000fea0003800000 */
[----:B------:R-:W-:Y:S01]  /*1a50*/  BPT.TRAP 0x1 ;  /* 0x000000040000795c */ /* 0x000fe20000300000 */
.L_x_180:
[----:B0-----:R-:W0:Y:S01]  /*1a60*/  S2R R3, SR_TID.X ;  /* 0x0000000000037919 */ /* 0x001e220000002100 */
[----:B------:R-:W-:Y:S01]  /*1a70*/  IMAD.MOV.U32 R151, RZ, RZ, RZ ;  /* 0x000000ffff977224 */ /* 0x000fe200078e00ff */
[----:B0-----:R-:W-:Y:S01]  /*1a80*/  LOP3.LUT P1, RZ, R3, 0x7f, RZ, 0xc0, !PT ;  /* 0x0000007f03ff7812 */ /* 0x001fe2000782c0ff */
[----:B--2---:R-:W-:-:S12]  /*1a90*/  @P2 BRA `(.L_x_181) ;  /* 0x0000000000082947 */ /* 0x004fd80003800000 */
[----:B------:R-:W0:Y:S02]  /*1aa0*/  SYNCS.PHASECHK.TRANS64.TRYWAIT P2, [R5+URZ+0x34830], R4 ;  /* 0x03483004050075a7 */ /* 0x000e24000804017f */
[----:B0-----:R-:W-:Y:S05]  /*1ab0*/  @!P2 BRA `(.L_x_182) ;  /* 0x000000e800aca947 */ /* 0x001fea0003800000 */
.L_x_181:
[----:B------:R-:W-:Y:S05]  /*1ac0*/  WARPSYNC.ALL ;  /* 0x0000000000007948 */ /* 0x000fea0003800000 */
[----:B------:R-:W-:Y:S01]  /*1ad0*/  VIADD R3, R0, 0x1c400 ;  /* 0x0001c40000037836 */ /* 0x000fe20000000000 */
[----:B------:R-:W-:Y:S01]  /*1ae0*/  ULOP3.LUT UR52, UR52, 0x10000, URZ, 0xfc, !UPT ;  /* 0x0001000034347892 */ /* 0x000fe2000f8efc3f */
[----:B------:R-:W-:Y:S01]  /*1af0*/  WARPGROUP.ARRIVE ;  /* 0x00000000000079c5 */ /* 0x000fe20000000000 */
[----:B------:R-:W-:Y:S01]  /*1b00*/  UMOV UR53, 0x40000040 ;  /* 0x4000004000357882 */ /* 0x000fe20000000000 */
[----:B------:R-:W-:Y:S01]  /*1b10*/  UMOV UR55, 0x40000040 ;  /* 0x4000004000377882 */ /* 0x000fe20000000000 */
[----:B------:R-:W-:Y:S01]  /*1b20*/  SHF.R.U32.HI R3, RZ, 0x4, R3 ;  /* 0x00000004ff037819 */ /* 0x000fe20000011603 */
[----:B------:R-:W-:Y:S01]  /*1b30*/  UIADD3 UR56, UR52, 0x2, URZ ;  /* 0x0000000234387890 */ /* 0x000fe2000fffe03f */
[----:B------:R-:W-:Y:S01]  /*1b40*/  P2R R88, PR, RZ, 0x2 ;  /* 0x00000002ff587803 */ /* 0x000fe20000000000 */
[----:B------:R-:W-:Y:S01]  /*1b50*/  UMOV UR57, 0x40000040 ;  /* 0x4000004000397882 */ /* 0x000fe20000000000 */
[----:B------:R-:W-:Y:S01]  /*1b60*/  LOP3.LUT R3, R3, 0x3fff, RZ, 0xc0, !PT ;  /* 0x00003fff03037812 */ /* 0x000fe200078ec0ff */
[----:B------:R-:W-:Y:S01]  /*1b70*/  UMOV UR59, 0x40000040 ;  /* 0x40000040003b7882 */ /* 0x000fe20000000000 */
[----:B------:R-:W-:Y:S01]  /*1b80*/  UIADD3 UR8, UR52, 0x4, URZ ;  /* 0x0000000434087890 */ /* 0x000fe2000fffe03f */
[----:B------:R-:W-:Y:S01]  /*1b90*/  P2R R90, PR, RZ, 0x1 ;  /* 0x00000001ff5a7803 */ /* 0x000fe20000000000 */
[----:B------:R-:W-:Y:S01]  /*1ba0*/  UMOV UR9, 0x40000040 ;  /* 0x4000004000097882 */ /* 0x000fe20000000000 */
[----:B------:R-:W-:Y:S01]  /*1bb0*/  LOP3.LUT R7, R3, 0x10000, RZ, 0xfc, !PT ;  /* 0x0001000003077812 */ /* 0x000fe200078efcff */
[----:B------:R-:W-:Y:S01]  /*1bc0*/  UMOV UR11, 0x40000040 ;  /* 0x40000040000b7882 */ /* 0x000fe20000000000 */
[----:B------:R-:W-:Y:S01]  /*1bd0*/  UIADD3 UR12, UR52, 0x6, URZ ;  /* 0x00000006340c7890 */ /* 0x000fe2000fffe03f */
[----:B------:R-:W-:Y:S01]  /*1be0*/  IMAD.MOV.U32 R150, RZ, RZ, R151 ;  /* 0x000000ffff967224 */ /* 0x000fe200078e0097 */
[----:B------:R-:W-:Y:S01]  /*1bf0*/  UMOV UR13, 0x40000040 ;  /* 0x40000040000d7882 */ /* 0x000fe20000000000 */
[----:B------:R-:W-:Y:S01]  /*1c00*/  IMAD R3, R2, 0xc00, R7 ;  /* 0x00000c0002037824 */ /* 0x000fe200078e0207 */
[----:B------:R-:W-:Y:S01]  /*1c10*/  UMOV UR15, 0x40000040 ;  /* 0x40000040000f7882 */ /* 0x000fe20000000000 */
[----:B------:R-:W-:Y:S01]  /*1c20*/  UIADD3 UR16, UR52, 0x400, URZ ;  /* 0x0000040034107890 */ /* 0x000fe2000fffe03f */
[----:B------:R-:W-:Y:S01]  /*1c30*/  IMAD.MOV.U32 R149, RZ, RZ, R151 ;  /* 0x000000ffff957224 */ /* 0x000fe200078e0097 */
[----:B------:R-:W-:Y:S01]  /*1c40*/  UMOV UR17, 0x40000040 ;  /* 0x4000004000117882 */ /* 0x000fe20000000000 */
[----:B------:R-:W-:Y:S01]  /*1c50*/  R2UR UR54, R3 ;  /* 0x00000000033672ca */ /* 0x000fe200000e0000 */
[----:B------:R-:W-:Y:S01]  /*1c60*/  UMOV UR19, 0x40000040 ;  /* 0x4000004000137882 */ /* 0x000fe20000000000 */
[----:B------:R-:W-:Y:S01]  /*1c70*/  UIADD3 UR20, UR52, 0x402, URZ ;  /* 0x0000040234147890 */ /* 0x000fe2000fffe03f */
[----:B------:R-:W-:Y:S01]  /*1c80*/  IADD3 R3, R104, 0x80, -R205 ;  /* 0x0000008068037810 */ /* 0x000fe20007ffe8cd */
[----:B------:R-:W-:Y:S01]  /*1c90*/  UMOV UR21, 0x40000040 ;  /* 0x4000004000157882 */ /* 0x000fe20000000000 */
[----:B------:R-:W-:Y:S01]  /*1ca0*/  UMOV UR23, 0x40000040 ;  /* 0x4000004000177882 */ /* 0x000fe20000000000 */
[----:B------:R-:W-:Y:S01]  /*1cb0*/  UIADD3 UR24, UR52, 0x404, URZ ;  /* 0x0000040434187890 */ /* 0x000fe2000fffe03f */
[----:B------:R-:W-:Y:S01]  /*1cc0*/  IMAD.MOV.U32 R148, RZ, RZ, R151 ;  /* 0x000000ffff947224 */ /* 0x000fe200078e0097 */
[----:B------:R-:W-:Y:S01]  /*1cd0*/  UMOV UR25, 0x40000040 ;  /* 0x4000004000197882 */ /* 0x000fe20000000000 */
[----:B------:R-:W-:Y:S01]  /*1ce0*/  UMOV UR27, 0x40000040 ;  /* 0x40000040001b7882 */ /* 0x000fe20000000000 */
[----:B------:R-:W-:Y:S01]  /*1cf0*/  UIADD3 UR28, UR52, 0x406, URZ ;  /* 0x00000406341c7890 */ /* 0x000fe2000fffe03f */
[----:B------:R-:W-:Y:S01]  /*1d00*/  IMAD R6, R94, -0x80, R3 ;  /* 0xffffff805e067824 */ /* 0x000fe200078e0203 */
[----:B------:R-:W-:Y:S01]  /*1d10*/  UMOV UR29, 0x40000040 ;  /* 0x40000040001d7882 */ /* 0x000fe20000000000 */
[----:B------:R-:W-:Y:S01]  /*1d20*/  HGMMA.64x128x16.F32 R24, gdesc[UR52], RZ, !UPT, gsb0 ;  /* 0x01e00000341879f0 */ /* 0x000fe2000c0008ff */
[----:B------:R-:W-:Y:S01]  /*1d30*/  UIADD3 UR58, UR54, 0x2, URZ ;  /* 0x00000002363a7890 */ /* 0x000fe2000fffe03f */
[--C-:B------:R-:W-:Y:S01]  /*1d40*/  IMAD.MOV.U32 R147, RZ, RZ, R151.reuse ;  /* 0x000000ffff937224 */ /* 0x100fe200078e0097 */
[----:B------:R-:W-:Y:S01]  /*1d50*/  UIADD3 UR10, UR54, 0x4, URZ ;  /* 0x00000004360a7890 */ /* 0x000fe2000fffe03f */
[C---:B------:R-:W-:Y:S01]  /*1d60*/  ISETP.GT.AND P4, PT, R6.reuse, RZ, PT ;  /* 0x000000ff0600720c */ /* 0x040fe20003f84270 */
[----:B------:R-:W-:Y:S01]  /*1d70*/  UIADD3 UR14, UR54, 0x6, URZ ;  /* 0x00000006360e7890 */ /* 0x000fe2000fffe03f */
[C---:B------:R-:W-:Y:S01]  /*1d80*/  ISETP.GT.AND P3, PT, R6.reuse, 0x1, PT ;  /* 0x000000010600780c */ /* 0x040fe20003f64270 */
        /* <DEDUP_REMOVED lines=8> */
[----:B------:R-:W-:Y:S01]  /*1e10*/  UMOV UR31, 0x40000040 ;  /* 0x40000040001f7882 */ /* 0x000fe20000000000 */
[----:B------:R-:W-:Y:S01]  /*1e20*/  UIADD3 UR32, UR52, 0x800, URZ ;  /* 0x0000080034207890 */ /* 0x000fe2000fffe03f */
[----:B------:R-:W-:Y:S01]  /*1e30*/  ISETP.GT.AND P0, PT, R6, 0x60, PT ;  /* 0x000000600600780c */ /* 0x000fe20003f04270 */
[----:B------:R-:W-:Y:S01]  /*1e40*/  UIADD3 UR34, UR54, 0x800, URZ ;  /* 0x0000080036227890 */ /* 0x000fe2000fffe03f */
[--C-:B------:R-:W-:Y:S01]  /*1e50*/  IMAD.MOV.U32 R146, RZ, RZ, R151.reuse ;  /* 0x000000ffff927224 */ /* 0x100fe200078e0097 */
[----:B------:R-:W-:Y:S01]  /*1e60*/  UMOV UR33, 0x40000040 ;  /* 0x4000004000217882 */ /* 0x000fe20000000000 */
[----:B------:R-:W-:Y:S01]  /*1e70*/  UMOV UR35, 0x40000040 ;  /* 0x4000004000237882 */ /* 0x000fe20000000000 */
[----:B------:R-:W-:Y:S01]  /*1e80*/  UIADD3 UR36, UR52, 0x802, URZ ;  /* 0x0000080234247890 */ /* 0x000fe2000fffe03f */
[--C-:B------:R-:W-:Y:S01]  /*1e90*/  IMAD.MOV.U32 R145, RZ, RZ, R151.reuse ;  /* 0x000000ffff917224 */ /* 0x100fe200078e0097 */
        /* <DEDUP_REMOVED lines=16> */
[----:B------:R-:W-:Y:S01]  /*1fa0*/  ULDC UR4, c[0x0][0x988] ;  /* 0x0002620000047ab9 */ /* 0x000fe20000000800 */
        /* <DEDUP_REMOVED lines=21> */
[----:B------:R-:W-:Y:S01]  /*2100*/  IMAD.MOV.U32 R92, RZ, RZ, R151 ;  /* 0x000000ffff5c7224 */ /* 0x000fe200078e0097 */
        /* <DEDUP_REMOVED lines=37> */
[----:B01----:R-:W-:-:S02]  /*2360*/  FMNMX.FTZ R4, R111, R113, !PT ;  /* 0x000000716f047209 */ /* 0x003fc40007810000 */
        /* <DEDUP_REMOVED lines=103> */
[C---:B------:R-:W-:Y:S02]  /*29e0*/  ISETP.GT.AND P6, PT, R6.reuse, 0x79, PT ;  /* 0x000000790600780c */ /* 0x040fe40003fc4270 */
        /* <DEDUP_REMOVED lines=17> */
[----:B------:R-:W-:Y:S01]  /*2b00*/  ISETP.NE.AND P1, PT, R88, RZ, PT ;  /* 0x000000ff5800720c */ /* 0x000fe20003f25270 */
[--C-:B------:R-:W-:Y:S01]  /*2b10*/  IMAD.MOV.U32 R88, RZ, RZ, R151.reuse ;  /* 0x000000ffff587224 */ /* 0x100fe200078e0097 */
[----:B------:R-:W-:Y:S01]  /*2b20*/  ISETP.NE.AND P0, PT, R90, RZ, PT ;  /* 0x000000ff5a00720c */ /* 0x000fe20003f05270 */
[----:B------:R-:W-:Y:S01]  /*2b30*/  IMAD.MOV.U32 R90, RZ, RZ, R151 ;  /* 0x000000ffff5a7224 */ /* 0x000fe200078e0097 */
[----:B0-----:R-:W-:-:S02]  /*2b40*/  FMNMX.FTZ R10, R8, R3, !PT ;  /* 0x00000003080a7209 */ /* 0x001fc40007810000 */
[----:B------:R-:W-:-:S03]  /*2b50*/  FMNMX.FTZ R8, R11, R27, !PT ;  /* 0x0000001b0b087209 */ /* 0x000fc60007810000 */
[----:B------:R-:W0:Y:S01]  /*2b60*/  SHFL.BFLY PT, R3, R10, 0x1, 0x1f ;  /* 0x0c201f000a037f89 */ /* 0x000e2200000e0000 */
[----:B------:R-:W-:-:S03]  /*2b70*/  FMNMX.FTZ R8, R13, R8, !PT ;  /* 0x000000080d087209 */ /* 0x000fc60007810000 */
[----:B------:R-:W-:Y:S01]  /*2b80*/  @!P1 VIADD R5, R5, 0x34840 ;  /* 0x0003484005059836 */ /* 0x000fe20000000000 */
[----:B------:R-:W-:-:S04]  /*2b90*/  FMNMX.FTZ R8, R31, R8, !PT ;  /* 0x000000081f087209 */ /* 0x000fc80007810000 */
[----:B------:R-:W-:Y:S02]  /*2ba0*/  @!P1 PRMT R5, RZ, 0x654, R5 ;  /* 0x00000654ff059816 */ /* 0x000fe40000000005 */
[----:B------:R-:W-:Y:S02]  /*2bb0*/  FMNMX.FTZ R8, R15, R8, !PT ;  /* 0x000000080f087209 */ /* 0x000fe40007810000 */
[----:B------:R1:W-:Y:S02]  /*2bc0*/  @!P1 SYNCS.ARRIVE.TRANS64.RED.A1T0 RZ, [R5+URZ], RZ ;  /* 0x000000ff05ff99a7 */ /* 0x0003e4000810043f */
        /* <DEDUP_REMOVED lines=18> */
[-CC-:B------:R-:W-:Y:S01]  /*2cf0*/  FFMA.FTZ R168, R125, R4.reuse, -R6.reuse ;  /* 0x000000047da87223 */ /* 0x180fe20000010806 */
[----:B------:R-:W-:Y:S01]  /*2d00*/  FSEL R123, R82, -INF , P3 ;  /* 0xff800000527b7808 */ /* 0x000fe20001800000 */
[--C-:B------:R-:W-:Y:S01]  /*2d10*/  FFMA.FTZ R154, R9, R4, -R6.reuse ;  /* 0x00000004099a7223 */ /* 0x100fe20000010806 */
[----:B------:R-:W-:Y:S01]  /*2d20*/  FMNMX.FTZ R8, R37, R8, !PT ;  /* 0x0000000825087209 */ /* 0x000fe20007810000 */
[----:B------:R0:W-:Y:S01]  /*2d30*/  MUFU.EX2 R79, R10 ;  /* 0x0000000a004f7308 */ /* 0x0001e20000000800 */
[----:B------:R-:W-:Y:S01]  /*2d40*/  FSEL R91, R86, -INF , P5 ;  /* 0xff800000565b7808 */ /* 0x000fe20002800000 */
[--C-:B------:R-:W-:Y:S01]  /*2d50*/  FFMA.FTZ R180, R111, R4, -R6.reuse ;  /* 0x000000046fb47223 */ /* 0x100fe20000010806 */
[----:B------:R-:W-:Y:S01]  /*2d60*/  FMNMX.FTZ R8, R55, R8, !PT ;  /* 0x0000000837087209 */ /* 0x000fe20007810000 */
[-CC-:B------:R-:W-:Y:S01]  /*2d70*/  FFMA.FTZ R77, R113, R4.reuse, -R6.reuse ;  /* 0x00000004714d7223 */ /* 0x180fe20000010806 */
[----:B------:R-:W-:Y:S01]  /*2d80*/  FSEL R125, R87, -INF , P6 ;  /* 0xff800000577d7808 */ /* 0x000fe20003000000 */
[--C-:B------:R-:W-:Y:S01]  /*2d90*/  FFMA.FTZ R182, R115, R4, -R6.reuse ;  /* 0x0000000473b67223 */ /* 0x100fe20000010806 */
[----:B------:R-:W-:Y:S01]  /*2da0*/  FMNMX.FTZ R8, R41, R8, !PT ;  /* 0x0000000829087209 */ /* 0x000fe20007810000 */
[----:B------:R-:W-:Y:S01]  /*2db0*/  MUFU.EX2 R180, R180 ;  /* 0x000000b400b47308 */ /* 0x000fe20000000800 */
        /* <DEDUP_REMOVED lines=33> */
[----:B------:R-:W-:Y:S01]  /*2fd0*/  FFMA.FTZ R85, R85, R4, -R6 ;  /* 0x0000000455557223 */ /* 0x000fe20000010806 */
[----:B------:R-:W-:Y:S01]  /*2fe0*/  FMNMX.FTZ R8, R75, R8, !PT ;  /* 0x000000084b087209 */ /* 0x000fe20007810000 */
[----:B------:R-:W4:Y:S01]  /*2ff0*/  MUFU.EX2 R81, R81 ;  /* 0x0000005100517308 */ /* 0x000f220000000800 */
[----:B------:R-:W-:-:S02]  /*3000*/  IMAD.MOV.U32 R141, RZ, RZ, R151 ;  /* 0x000000ffff8d7224 */ /* 0x000fc400078e0097 */
[----:B------:R-:W-:Y:S01]  /*3010*/  FMNMX.FTZ R8, R73, R8, !PT ;  /* 0x0000000849087209 */ /* 0x000fe20007810000 */
[--C-:B------:R-:W-:Y:S02]  /*3020*/  IMAD.MOV.U32 R139, RZ, RZ, R151.reuse ;  /* 0x000000ffff8b7224 */ /* 0x100fe400078e0097 */
[--C-:B------:R-:W-:Y:S01]  /*3030*/  IMAD.MOV.U32 R137, RZ, RZ, R151.reuse ;  /* 0x000000ffff897224 */ /* 0x100fe200078e0097 */
[----:B------:R-:W-:Y:S01]  /*3040*/  FMNMX.FTZ R8, R121, R8, !PT ;  /* 0x0000000879087209 */ /* 0x000fe20007810000 */
[----:B------:R-:W5:Y:S01]  /*3050*/  MUFU.EX2 R176, R176 ;  /* 0x000000b000b07308 */ /* 0x000f620000000800 */
[--C-:B------:R-:W-:Y:S02]  /*3060*/  IMAD.MOV.U32 R135, RZ, RZ, R151.reuse ;  /* 0x000000ffff877224 */ /* 0x100fe400078e0097 */
[----:B------:R-:W-:Y:S01]  /*3070*/  FMNMX.FTZ R8, R123, R8, !PT ;  /* 0x000000087b087209 */ /* 0x000fe20007810000 */
[--C-:B------:R-:W-:Y:S02]  /*3080*/  IMAD.MOV.U32 R133, RZ, RZ, R151.reuse ;  /* 0x000000ffff857224 */ /* 0x100fe400078e0097 */
[--C-:B------:R-:W-:Y:S01]  /*3090*/  IMAD.MOV.U32 R131, RZ, RZ, R151.reuse ;  /* 0x000000ffff837224 */ /* 0x100fe200078e0097 */
[----:B------:R-:W-:Y:S01]  /*30a0*/  FMNMX.FTZ R8, R83, R8, !PT ;  /* 0x0000000853087209 */ /* 0x000fe20007810000 */
[----:B------:R-:W1:Y:S01]  /*30b0*/  MUFU.EX2 R111, R111 ;  /* 0x0000006f006f7308 */ /* 0x000e620000000800 */
[----:B------:R-:W-:-:S02]  /*30c0*/  IMAD.MOV.U32 R129, RZ, RZ, R151 ;  /* 0x000000ffff817224 */ /* 0x000fc400078e0097 */
[----:B------:R-:W-:Y:S01]  /*30d0*/  FMNMX.FTZ R8, R91, R8, !PT ;  /* 0x000000085b087209 */ /* 0x000fe20007810000 */
[--C-:B------:R-:W-:Y:S02]  /*30e0*/  IMAD.MOV.U32 R127, RZ, RZ, R151.reuse ;  /* 0x000000ffff7f7224 */ /* 0x100fe400078e0097 */
[--C-:B------:R-:W-:Y:S01]  /*30f0*/  IMAD.MOV.U32 R109, RZ, RZ, R151.reuse ;  /* 0x000000ffff6d7224 */ /* 0x100fe200078e0097 */
[----:B------:R-:W-:Y:S01]  /*3100*/  FMNMX.FTZ R8, R125, R8, !PT ;  /* 0x000000087d087209 */ /* 0x000fe20007810000 */
[----:B------:R-:W1:Y:S01]  /*3110*/  MUFU.EX2 R178, R178 ;  /* 0x000000b200b27308 */ /* 0x000e620000000800 */
[--C-:B------:R-:W-:Y:S02]  /*3120*/  IMAD.MOV.U32 R107, RZ, RZ, R151.reuse ;  /* 0x000000ffff6b7224 */ /* 0x100fe400078e0097 */
[--C-:B------:R-:W-:Y:S01]  /*3130*/  IMAD.MOV.U32 R105, RZ, RZ, R151.reuse ;  /* 0x000000ffff697224 */ /* 0x100fe200078e0097 */
[----:B------:R-:W0:Y:S01]  /*3140*/  SHFL.BFLY PT, R9, R8, 0x2, 0x1f ;  /* 0x0c401f0008097f89 */ /* 0x000e2200000e0000 */
[----:B------:R-:W-:-:S02]  /*3150*/  IMAD.MOV.U32 R103, RZ, RZ, R151 ;  /* 0x000000ffff677224 */ /* 0x000fc400078e0097 */
[--C-:B------:R-:W-:Y:S01]  /*3160*/  IMAD.MOV.U32 R101, RZ, RZ, R151.reuse ;  /* 0x000000ffff657224 */ /* 0x100fe200078e0097 */
[----:B------:R-:W1:Y:S01]  /*3170*/  MUFU.EX2 R113, R113 ;  /* 0x0000007100717308 */ /* 0x000e620000000800 */
[--C-:B------:R-:W-:Y:S02]  /*3180*/  IMAD.MOV.U32 R99, RZ, RZ, R151.reuse ;  /* 0x000000ffff637224 */ /* 0x100fe400078e0097 */
[----:B------:R-:W-:-:S05]  /*3190*/  IMAD.MOV.U32 R97, RZ, RZ, R151 ;  /* 0x000000ffff617224 */ /* 0x000fca00078e0097 */
        /* <DEDUP_REMOVED lines=13> */
[-CC-:B------:R-:W-:Y:S01]  /*3270*/  FFMA.FTZ R181, R11, R4.reuse, -R6.reuse ;  /* 0x000000040bb57223 */ /* 0x180fe20000010806 */
[-CC-:B------:R-:W-:Y:S01]  /*3280*/  FFMA.FTZ R8, R27, R4.reuse, -R6.reuse ;  /* 0x000000041b087223 */ /* 0x180fe20000010806 */
[-CC-:B------:R-:W-:Y:S01]  /*3290*/  FFMA.FTZ R183, R13, R4.reuse, -R6.reuse ;  /* 0x000000040db77223 */ /* 0x180fe20000010806 */
[----:B--2---:R-:W-:Y:S01]  /*32a0*/  FADD.FTZ R11, R180, R77 ;  /* 0x0000004db40b7221 */ /* 0x004fe20000010000 */
[-CC-:B------:R-:W-:Y:S01]  /*32b0*/  FFMA.FTZ R10, R31, R4.reuse, -R6.reuse ;  /* 0x000000041f0a7223 */ /* 0x180fe20000010806 */
[-CC-:B------:R-:W-:Y:S01]  /*32c0*/  FFMA.FTZ R177, R15, R4.reuse, -R6.reuse ;  /* 0x000000040fb17223 */ /* 0x180fe20000010806 */
[----:B------:R-:W-:Y:S01]  /*32d0*/  MUFU.EX2 R181, R181 ;  /* 0x000000b500b57308 */ /* 0x000fe20000000800 */
[----:B---3--:R-:W-:Y:S01]  /*32e0*/  FADD.FTZ R30, R182, R11 ;  /* 0x0000000bb61e7221 */ /* 0x008fe20000010000 */
[-CC-:B------:R-:W-:Y:S01]  /*32f0*/  FFMA.FTZ R12, R35, R4.reuse, -R6.reuse ;  /* 0x00000004230c7223 */ /* 0x180fe20000010806 */
[-CC-:B------:R-:W-:Y:S01]  /*3300*/  FFMA.FTZ R179, R21, R4.reuse, -R6.reuse ;  /* 0x0000000415b37223 */ /* 0x180fe20000010806 */
[-C--:B------:R-:W-:Y:S01]  /*3310*/  FFMA.FTZ R14, R39, R4.reuse, -R6 ;  /* 0x00000004270e7223 */ /* 0x080fe20000010806 */
[----:B----4-:R-:W-:Y:S01]  /*3320*/  FADD.FTZ R11, R81, R30 ;  /* 0x0000001e510b7221 */ /* 0x010fe20000010000 */
[-CC-:B------:R-:W-:Y:S01]  /*3330*/  FFMA.FTZ R173, R25, R4.reuse, -R6.reuse ;  /* 0x0000000419ad7223 */ /* 0x180fe20000010806 */
[-CC-:B------:R-:W-:Y:S01]  /*3340*/  FFMA.FTZ R20, R43, R4.reuse, -R6.reuse ;  /* 0x000000042b147223 */ /* 0x180fe20000010806 */
[----:B------:R-:W0:Y:S01]  /*3350*/  MUFU.EX2 R8, R8 ;  /* 0x0000000800087308 */ /* 0x000e220000000800 */
[----:B-----5:R-:W-:Y:S01]  /*3360*/  FADD.FTZ R32, R176, R11 ;  /* 0x0000000bb0207221 */ /* 0x020fe20000010000 */
[-CC-:B------:R-:W-:Y:S01]  /*3370*/  FFMA.FTZ R175, R29, R4.reuse, -R6.reuse ;  /* 0x000000041daf7223 */ /* 0x180fe20000010806 */
[-CC-:B------:R-:W-:Y:S01]  /*3380*/  FFMA.FTZ R24, R47, R4.reuse, -R6.reuse ;  /* 0x000000042f187223 */ /* 0x180fe20000010806 */
[-C--:B------:R-:W-:Y:S01]  /*3390*/  FFMA.FTZ R169, R33, R4.reuse, -R6 ;  /* 0x0000000421a97223 */ /* 0x080fe20000010806 */
[----:B-1----:R-:W-:Y:S01]  /*33a0*/  FADD.FTZ R11, R111, R32 ;  /* 0x000000206f0b7221 */ /* 0x002fe20000010000 */
[-CC-:B------:R-:W-:Y:S01]  /*33b0*/  FFMA.FTZ R26, R51, R4.reuse, -R6.reuse ;  /* 0x00000004331a7223 */ /* 0x180fe20000010806 */
[-CC-:B------:R-:W-:Y:S01]  /*33c0*/  FFMA.FTZ R171, R37, R4.reuse, -R6.reuse ;  /* 0x0000000425ab7223 */ /* 0x180fe20000010806 */
[----:B------:R-:W1:Y:S01]  /*33d0*/  MUFU.EX2 R183, R183 ;  /* 0x000000b700b77308 */ /* 0x000e620000000800 */
[----:B------:R-:W-:Y:S01]  /*33e0*/  FADD.FTZ R34, R178, R11 ;  /* 0x0000000bb2227221 */ /* 0x000fe20000010000 */
[-CC-:B------:R-:W-:Y:S01]  /*33f0*/  FFMA.FTZ R28, R55, R4.reuse, -R6.reuse ;  /* 0x00000004371c7223 */ /* 0x180fe20000010806 */
[-CC-:B------:R-:W-:Y:S01]  /*3400*/  FFMA.FTZ R153, R41, R4.reuse, -R6.reuse ;  /* 0x0000000429997223 */ /* 0x180fe20000010806 */
[-C--:B------:R-:W-:Y:S01]  /*3410*/  FFMA.FTZ R30, R59, R4.reuse, -R6 ;  /* 0x000000043b1e7223 */ /* 0x080fe20000010806 */
[----:B------:R-:W-:Y:S01]  /*3420*/  FADD.FTZ R13, R113, R34 ;  /* 0x00000022710d7221 */ /* 0x000fe20000010000 */
[-CC-:B------:R-:W-:Y:S01]  /*3430*/  FFMA.FTZ R45, R45, R4.reuse, -R6.reuse ;  /* 0x000000042d2d7223 */ /* 0x180fe20000010806 */
[-C--:B------:R-:W-:Y:S01]  /*3440*/  FFMA.FTZ R63, R63, R4.reuse, -R6 ;  /* 0x000000043f3f7223 */ /* 0x080fe20000010806 */
[----:B------:R-:W2:Y:S01]  /*3450*/  MUFU.EX2 R10, R10 ;  /* 0x0000000a000a7308 */ /* 0x000ea20000000800 */
[----:B0-----:R-:W-:Y:S01]  /*3460*/  FADD.FTZ R32, R181, R8 ;  /* 0x00000008b5207221 */ /* 0x001fe20000010000 */
[----:B------:R-:W-:Y:S01]  /*3470*/  FADD.FTZ R36, R172, R13 ;  /* 0x0000000dac247221 */ /* 0x000fe20000010000 */
[-CC-:B------:R-:W-:Y:S01]  /*3480*/  FFMA.FTZ R49, R49, R4.reuse, -R6.reuse ;  /* 0x0000000431317223 */ /* 0x180fe20000010806 */
[-CC-:B------:R-:W-:Y:S01]  /*3490*/  FFMA.FTZ R67, R67, R4.reuse, -R6.reuse ;  /* 0x0000000443437223 */ /* 0x180fe20000010806 */
[-C--:B------:R-:W-:Y:S01]  /*34a0*/  FFMA.FTZ R53, R53, R4.reuse, -R6 ;  /* 0x0000000435357223 */ /* 0x080fe20000010806 */
[----:B------:R-:W-:Y:S01]  /*34b0*/  FADD.FTZ R13, R115, R36 ;  /* 0x00000024730d7221 */ /* 0x000fe20000010000 */
[-C--:B------:R-:W-:Y:S01]  /*34c0*/  FFMA.FTZ R71, R71, R4.reuse, -R6 ;  /* 0x0000000447477223 */ /* 0x080fe20000010806 */
[----:B------:R-:W0:Y:S01]  /*34d0*/  MUFU.EX2 R177, R177 ;  /* 0x000000b100b17308 */ /* 0x000e220000000800 */
[----:B-1----:R-:W-:Y:S01]  /*34e0*/  FADD.FTZ R11, R183, R32 ;  /* 0x00000020b70b7221 */ /* 0x002fe20000010000 */
[----:B------:R-:W-:Y:S01]  /*34f0*/  FADD.FTZ R36, R174, R13 ;  /* 0x0000000dae247221 */ /* 0x000fe20000010000 */
[-CC-:B------:R-:W-:Y:S01]  /*3500*/  FFMA.FTZ R69, R69, R4.reuse, -R6.reuse ;  /* 0x0000000445457223 */ /* 0x180fe20000010806 */
[-CC-:B------:R-:W-:Y:S01]  /*3510*/  FFMA.FTZ R75, R75, R4.reuse, -R6.reuse ;  /* 0x000000044b4b7223 */ /* 0x180fe20000010806 */
[-C--:B------:R-:W-:Y:S01]  /*3520*/  FFMA.FTZ R73, R73, R4.reuse, -R6 ;  /* 0x0000000449497223 */ /* 0x080fe20000010806 */
[----:B------:R-:W-:Y:S01]  /*3530*/  FADD.FTZ R13, R117, R36 ;  /* 0x00000024750d7221 */ /* 0x000fe20000010000 */
[-CC-:B------:R-:W-:Y:S01]  /*3540*/  FFMA.FTZ R121, R121, R4.reuse, -R6.reuse ;  /* 0x0000000479797223 */ /* 0x180fe20000010806 */
[----:B------:R-:W1:Y:S01]  /*3550*/  MUFU.EX2 R12, R12 ;  /* 0x0000000c000c7308 */ /* 0x000e620000000800 */
[----:B--2---:R-:W-:Y:S01]  /*3560*/  FADD.FTZ R34, R10, R11 ;  /* 0x0000000b0a227221 */ /* 0x004fe20000010000 */
[----:B------:R-:W-:Y:S01]  /*3570*/  FADD.FTZ R38, R168, R13 ;  /* 0x0000000da8267221 */ /* 0x000fe20000010000 */
[-CC-:B------:R-:W-:Y:S01]  /*3580*/  FFMA.FTZ R123, R123, R4.reuse, -R6.reuse ;  /* 0x000000047b7b7223 */ /* 0x180fe20000010806 */
[-CC-:B------:R-:W-:Y:S01]  /*3590*/  FFMA.FTZ R83, R83, R4.reuse, -R6.reuse ;  /* 0x0000000453537223 */ /* 0x180fe20000010806 */
[-C--:B------:R-:W-:Y:S01]  /*35a0*/  FFMA.FTZ R91, R91, R4.reuse, -R6 ;  /* 0x000000045b5b7223 */ /* 0x080fe20000010806 */
[----:B------:R-:W-:Y:S01]  /*35b0*/  FADD.FTZ R13, R119, R38 ;  /* 0x00000026770d7221 */ /* 0x000fe20000010000 */
[----:B------:R-:W-:Y:S01]  /*35c0*/  FFMA.FTZ R125, R125, R4, -R6 ;  /* 0x000000047d7d7223 */ /* 0x000fe20000010806 */
[----:B------:R-:W2:Y:S01]  /*35d0*/  MUFU.EX2 R179, R179 ;  /* 0x000000b300b37308 */ /* 0x000ea20000000800 */
[----:B0-----:R-:W-:Y:S01]  /*35e0*/  FADD.FTZ R11, R177, R34 ;  /* 0x00000022b10b7221 */ /* 0x001fe20000010000 */
[----:B------:R-:W-:Y:S01]  /*35f0*/  FADD.FTZ R38, R170, R13 ;  /* 0x0000000daa267221 */ /* 0x000fe20000010000 */
[----:B------:R-:W-:-:S02]  /*3600*/  F2FP.F16.F32.PACK_AB R181, R8, R181 ;  /* 0x000000b508b5723e */ /* 0x000fc400000000ff */
[----:B------:R-:W-:Y:S02]  /*3610*/  F2FP.F16.F32.PACK_AB R183, R10, R183 ;  /* 0x000000b70ab7723e */ /* 0x000fe400000000ff */
[----:B------:R-:W-:Y:S01]  /*3620*/  F2FP.F16.F32.PACK_AB R176, R111, R176 ;  /* 0x000000b06fb0723e */ /* 0x000fe200000000ff */
[----:B------:R-:W0:Y:S01]  /*3630*/  MUFU.EX2 R14, R14 ;  /* 0x0000000e000e7308 */ /* 0x000e220000000800 */
[C---:B-1----:R-:W-:Y:S01]  /*3640*/  FADD.FTZ R34, R12.reuse, R11 ;  /* 0x0000000b0c227221 */ /* 0x042fe20000010000 */
[----:B------:R-:W-:Y:S01]  /*3650*/  F2FP.F16.F32.PACK_AB R177, R12, R177 ;  /* 0x000000b10cb1723e */ /* 0x000fe200000000ff */
[----:B------:R-:W-:Y:S01]  /*3660*/  VIADD R12, R94, 0xfffffffe ;  /* 0xfffffffe5e0c7836 */ /* 0x000fe20000000000 */
[----:B------:R-:W-:Y:S01]  /*3670*/  F2FP.F16.F32.PACK_AB R178, R113, R178 ;  /* 0x000000b271b2723e */ /* 0x000fe200000000ff */
[--C-:B------:R-:W-:Y:S01]  /*3680*/  IMAD.MOV.U32 R113, RZ, RZ, R151.reuse ;  /* 0x000000ffff717224 */ /* 0x100fe200078e0097 */
[----:B------:R-:W-:Y:S01]  /*3690*/  F2FP.F16.F32.PACK_AB R172, R115, R172 ;  /* 0x000000ac73ac723e */ /* 0x000fe200000000ff */
[--C-:B------:R-:W-:Y:S01]  /*36a0*/  IMAD.MOV.U32 R115, RZ, RZ, R151.reuse ;  /* 0x000000ffff737224 */ /* 0x100fe200078e0097 */
[----:B------:R-:W1:Y:S01]  /*36b0*/  MUFU.EX2 R173, R173 ;  /* 0x000000ad00ad7308 */ /* 0x000e620000000800 */
[----:B--2---:R-:W-:Y:S01]  /*36c0*/  FADD.FTZ R11, R179, R34 ;  /* 0x00000022b30b7221 */ /* 0x004fe20000010000 */
[----:B------:R-:W-:Y:S01]  /*36d0*/  ISETP.GE.AND P2, PT, R12, R17, PT ;  /* 0x000000110c00720c */ /* 0x000fe20003f46270 */
[--C-:B------:R-:W-:Y:S01]  /*36e0*/  IMAD.MOV.U32 R111, RZ, RZ, R151.reuse ;  /* 0x000000ffff6f7224 */ /* 0x100fe200078e0097 */
[----:B------:R-:W-:Y:S01]  /*36f0*/  F2FP.F16.F32.PACK_AB R174, R117, R174 ;  /* 0x000000ae75ae723e */ /* 0x000fe200000000ff */
[--C-:B------:R-:W-:Y:S01]  /*3700*/  IMAD.MOV.U32 R117, RZ, RZ, R151.reuse ;  /* 0x000000ffff757224 */ /* 0x100fe200078e0097 */
[----:B------:R-:W-:Y:S01]  /*3710*/  F2FP.F16.F32.PACK_AB R168, R119, R168 ;  /* 0x000000a877a8723e */ /* 0x000fe200000000ff */
[----:B------:R-:W-:Y:S01]  /*3720*/  IMAD.MOV.U32 R119, RZ, RZ, R151 ;  /* 0x000000ffff777224 */ /* 0x000fe200078e0097 */
[----:B------:R-:W2:Y:S01]  /*3730*/  MUFU.EX2 R20, R20 ;  /* 0x0000001400147308 */ /* 0x000ea20000000800 */
[----:B0-----:R-:W-:Y:S01]  /*3740*/  FADD.FTZ R36, R14, R11 ;  /* 0x0000000b0e247221 */ /* 0x001fe20000010000 */
[----:B------:R-:W-:Y:S01]  /*3750*/  F2FP.F16.F32.PACK_AB R180, R77, R180 ;  /* 0x000000b44db4723e */ /* 0x000fe200000000ff */
[----:B------:R-:W-:Y:S01]  /*3760*/  IMAD.MOV.U32 R94, RZ, RZ, R151 ;  /* 0x000000ffff5e7224 */ /* 0x000fe200078e0097 */
[----:B------:R-:W-:-:S02]  /*3770*/  F2FP.F16.F32.PACK_AB R182, R81, R182 ;  /* 0x000000b651b6723e */ /* 0x000fc400000000ff */
[----:B------:R-:W-:Y:S02]  /*3780*/  F2FP.F16.F32.PACK_AB R170, R79, R170 ;  /* 0x000000aa4faa723e */ /* 0x000fe400000000ff */
[----:B------:R-:W0:Y:S01]  /*3790*/  MUFU.EX2 R175, R175 ;  /* 0x000000af00af7308 */ /* 0x000e220000000800 */
[----:B-1----:R-:W-:Y:S01]  /*37a0*/  FADD.FTZ R11, R173, R36 ;  /* 0x00000024ad0b7221 */ /* 0x002fe20000010000 */
[----:B------:R-:W-:-:S06]  /*37b0*/  F2FP.F16.F32.PACK_AB R179, R14, R179 ;  /* 0x000000b30eb3723e */ /* 0x000fcc00000000ff */
[----:B------:R-:W1:Y:S01]  /*37c0*/  MUFU.EX2 R24, R24 ;  /* 0x0000001800187308 */ /* 0x000e620000000800 */
[C---:B--2---:R-:W-:Y:S01]  /*37d0*/  FADD.FTZ R36, R20.reuse, R11 ;  /* 0x0000000b14247221 */ /* 0x044fe20000010000 */
[----:B------:R-:W-:Y:S01]  /*37e0*/  FADD.FTZ R11, R79, R38 ;  /* 0x000000264f0b7221 */ /* 0x000fe20000010000 */
[----:B------:R-:W-:-:S05]  /*37f0*/  F2FP.F16.F32.PACK_AB R173, R20, R173 ;  /* 0x000000ad14ad723e */ /* 0x000fca00000000ff */
[----:B------:R-:W2:Y:S01]  /*3800*/  MUFU.EX2 R152, R152 ;  /* 0x0000009800987308 */ /* 0x000ea20000000800 */
[----:B0-----:R-:W-:-:S07]  /*3810*/  FADD.FTZ R5, R175, R36 ;  /* 0x00000024af057221 */ /* 0x001fce0000010000 */
[----:B------:R-:W0:Y:S01]  /*3820*/  MUFU.EX2 R169, R169 ;  /* 0x000000a900a97308 */ /* 0x000e220000000800 */
[C---:B-1----:R-:W-:Y:S01]  /*3830*/  FADD.FTZ R38, R24.reuse, R5 ;  /* 0x0000000518267221 */ /* 0x042fe20000010000 */
[----:B------:R-:W-:-:S06]  /*3840*/  F2FP.F16.F32.PACK_AB R175, R24, R175 ;  /* 0x000000af18af723e */ /* 0x000fcc00000000ff */
[----:B------:R-:W1:Y:S01]  /*3850*/  MUFU.EX2 R57, R57 ;  /* 0x0000003900397308 */ /* 0x000e620000000800 */
[----:B--2---:R-:W-:-:S07]  /*3860*/  FADD.FTZ R40, R152, R11 ;  /* 0x0000000b98287221 */ /* 0x004fce0000010000 */
[----:B------:R-:W2:Y:S01]  /*3870*/  MUFU.EX2 R26, R26 ;  /* 0x0000001a001a7308 */ /* 0x000ea20000000800 */
[----:B0-----:R-:W-:-:S07]  /*3880*/  FADD.FTZ R5, R169, R38 ;  /* 0x00000026a9057221 */ /* 0x001fce0000010000 */
[----:B------:R-:W0:Y:S01]  /*3890*/  MUFU.EX2 R154, R154 ;  /* 0x0000009a009a7308 */ /* 0x000e220000000800 */
[C---:B-1----:R-:W-:Y:S01]  /*38a0*/  FADD.FTZ R11, R57.reuse, R40 ;  /* 0x00000028390b7221 */ /* 0x042fe20000010000 */
[----:B------:R-:W-:-:S06]  /*38b0*/  F2FP.F16.F32.PACK_AB R152, R57, R152 ;  /* 0x000000983998723e */ /* 0x000fcc00000000ff */
[----:B------:R-:W1:Y:S01]  /*38c0*/  MUFU.EX2 R171, R171 ;  /* 0x000000ab00ab7308 */ /* 0x000e620000000800 */
[C---:B--2---:R-:W-:Y:S01]  /*38d0*/  FADD.FTZ R38, R26.reuse, R5 ;  /* 0x000000051a267221 */ /* 0x044fe20000010000 */
[----:B------:R-:W-:-:S06]  /*38e0*/  F2FP.F16.F32.PACK_AB R169, R26, R169 ;  /* 0x000000a91aa9723e */ /* 0x000fcc00000000ff */
[----:B------:R-:W2:Y:S01]  /*38f0*/  MUFU.EX2 R61, R61 ;  /* 0x0000003d003d7308 */ /* 0x000ea20000000800 */
[----:B0-----:R-:W-:-:S07]  /*3900*/  FADD.FTZ R40, R154, R11 ;  /* 0x0000000b9a287221 */ /* 0x001fce0000010000 */
[----:B------:R-:W0:Y:S01]  /*3910*/  MUFU.EX2 R28, R28 ;  /* 0x0000001c001c7308 */ /* 0x000e220000000800 */
[----:B-1----:R-:W-:-:S07]  /*3920*/  FADD.FTZ R5, R171, R38 ;  /* 0x00000026ab057221 */ /* 0x002fce0000010000 */
[----:B------:R-:W1:Y:S01]  /*3930*/  MUFU.EX2 R156, R156 ;  /* 0x0000009c009c7308 */ /* 0x000e620000000800 */
[C---:B--2---:R-:W-:Y:S01]  /*3940*/  FADD.FTZ R11, R61.reuse, R40 ;  /* 0x000000283d0b7221 */ /* 0x044fe20000010000 */
[----:B------:R-:W-:-:S06]  /*3950*/  F2FP.F16.F32.PACK_AB R154, R61, R154 ;  /* 0x0000009a3d9a723e */ /* 0x000fcc00000000ff */
[----:B------:R-:W2:Y:S01]  /*3960*/  MUFU.EX2 R153, R153 ;  /* 0x0000009900997308 */ /* 0x000ea20000000800 */
[C---:B0-----:R-:W-:Y:S01]  /*3970*/  FADD.FTZ R6, R28.reuse, R5 ;  /* 0x000000051c067221 */ /* 0x041fe20000010000 */
[----:B------:R-:W-:-:S06]  /*3980*/  F2FP.F16.F32.PACK_AB R171, R28, R171 ;  /* 0x000000ab1cab723e */ /* 0x000fcc00000000ff */
[----:B------:R-:W0:Y:S01]  /*3990*/  MUFU.EX2 R65, R65 ;  /* 0x0000004100417308 */ /* 0x000e220000000800 */
[----:B-1----:R-:W-:-:S07]  /*39a0*/  FADD.FTZ R40, R156, R11 ;  /* 0x0000000b9c287221 */ /* 0x002fce0000010000 */
[----:B------:R-:W1:Y:S01]  /*39b0*/  MUFU.EX2 R30, R30 ;  /* 0x0000001e001e7308 */ /* 0x000e620000000800 */
[----:B--2---:R-:W-:-:S07]  /*39c0*/  FADD.FTZ R5, R153, R6 ;  /* 0x0000000699057221 */ /* 0x004fce0000010000 */
[----:B------:R-:W2:Y:S01]  /*39d0*/  MUFU.EX2 R158, R158 ;  /* 0x0000009e009e7308 */ /* 0x000ea20000000800 */
[C---:B0-----:R-:W-:Y:S01]  /*39e0*/  FADD.FTZ R11, R65.reuse, R40 ;  /* 0x00000028410b7221 */ /* 0x041fe20000010000 */
[----:B------:R-:W-:-:S06]  /*39f0*/  F2FP.F16.F32.PACK_AB R156, R65, R156 ;  /* 0x0000009c419c723e */ /* 0x000fcc00000000ff */
        /* <DEDUP_REMOVED lines=19> */
[----:B------:R-:W-:Y:S01]  /*3b30*/  F2FP.F16.F32.PACK_AB R160, R89, R160 ;  /* 0x000000a059a0723e */ /* 0x000fe200000000ff */
[----:B------:R-:W-:-:S05]  /*3b40*/  IMAD.MOV.U32 R89, RZ, RZ, R151 ;  /* 0x000000ffff597224 */ /* 0x000fca00078e0097 */
        /* <DEDUP_REMOVED lines=9> */
[----:B------:R-:W-:Y:S01]  /*3be0*/  F2FP.F16.F32.PACK_AB R162, R93, R162 ;  /* 0x000000a25da2723e */ /* 0x000fe200000000ff */
[----:B------:R-:W-:-:S05]  /*3bf0*/  IMAD.MOV.U32 R93, RZ, RZ, R151 ;  /* 0x000000ffff5d7224 */ /* 0x000fca00078e0097 */
        /* <DEDUP_REMOVED lines=9> */
[----:B------:R-:W-:Y:S01]  /*3c90*/  F2FP.F16.F32.PACK_AB R164, R95, R164 ;  /* 0x000000a45fa4723e */ /* 0x000fe200000000ff */
[----:B------:R-:W-:-:S05]  /*3ca0*/  IMAD.MOV.U32 R95, RZ, RZ, R151 ;  /* 0x000000ffff5f7224 */ /* 0x000fca00078e0097 */
[----:B------:R1:W3:Y:S01]  /*3cb0*/  MUFU.EX2 R40, R121 ;  /* 0x0000007900287308 */ /* 0x0002e20000000800 */
[C---:B--2---:R-:W-:Y:S01]  /*3cc0*/  FADD.FTZ R44, R38.reuse, R5 ;  /* 0x00000005262c7221 */ /* 0x044fe20000010000 */
[----:B------:R-:W-:-:S06]  /*3cd0*/  F2FP.F16.F32.PACK_AB R161, R38, R69 ;  /* 0x0000004526a1723e */ /* 0x000fcc00000000ff */
[----:B------:R-:W2:Y:S01]  /*3ce0*/  MUFU.EX2 R123, R123 ;  /* 0x0000007b007b7308 */ /* 0x000ea20000000800 */
[----:B0-----:R-:W-:Y:S01]  /*3cf0*/  FADD.FTZ R5, R73, R44 ;  /* 0x0000002c49057221 */ /* 0x001fe20000010000 */
[----:B-1----:R-:W-:-:S06]  /*3d00*/  IMAD.MOV.U32 R121, RZ, RZ, R151 ;  /* 0x000000ffff797224 */ /* 0x002fcc00078e0097 */
[----:B------:R-:W0:Y:S01]  /*3d10*/  MUFU.EX2 R42, R83 ;  /* 0x00000053002a7308 */ /* 0x000e220000000800 */
[C---:B---3--:R-:W-:Y:S01]  /*3d20*/  FADD.FTZ R10, R40.reuse, R5 ;  /* 0x00000005280a7221 */ /* 0x048fe20000010000 */
[----:B------:R-:W-:-:S06]  /*3d30*/  F2FP.F16.F32.PACK_AB R163, R40, R73 ;  /* 0x0000004928a3723e */ /* 0x000fcc00000000ff */
[----:B------:R-:W1:Y:S01]  /*3d40*/  MUFU.EX2 R91, R91 ;  /* 0x0000005b005b7308 */ /* 0x000e620000000800 */
[----:B--2---:R-:W-:-:S07]  /*3d50*/  FADD.FTZ R5, R123, R10 ;  /* 0x0000000a7b057221 */ /* 0x004fce0000010000 */
[----:B------:R-:W2:Y:S01]  /*3d60*/  MUFU.EX2 R166, R166 ;  /* 0x000000a600a67308 */ /* 0x000ea20000000800 */
[C---:B0-----:R-:W-:Y:S01]  /*3d70*/  FADD.FTZ R10, R42.reuse, R5 ;  /* 0x000000052a0a7221 */ /* 0x041fe20000010000 */
[----:B------:R-:W-:Y:S01]  /*3d80*/  F2FP.F16.F32.PACK_AB R165, R42, R123 ;  /* 0x0000007b2aa5723e */ /* 0x000fe200000000ff */
[----:B------:R-:W-:-:S05]  /*3d90*/  IMAD.MOV.U32 R123, RZ, RZ, R151 ;  /* 0x000000ffff7b7224 */ /* 0x000fca00078e0097 */
[----:B------:R0:W3:Y:S01]  /*3da0*/  MUFU.EX2 R8, R125 ;  /* 0x0000007d00087308 */ /* 0x0000e20000000800 */
[----:B-1----:R-:W-:Y:S01]  /*3db0*/  FADD.FTZ R5, R91, R10 ;  /* 0x0000000a5b057221 */ /* 0x002fe20000010000 */
[----:B------:R-:W-:-:S06]  /*3dc0*/  IMAD.MOV.U32 R10, RZ, RZ, 0x3f800000 ;  /* 0x3f800000ff0a7424 */ /* 0x000fcc00078e00ff */
[----:B------:R-:W1:Y:S01]  /*3dd0*/  MUFU.EX2 R85, R85 ;  /* 0x0000005500557308 */ /* 0x000e620000000800 */
[----:B--2---:R-:W-:Y:S01]  /*3de0*/  FADD.FTZ R6, R166, R11 ;  /* 0x0000000ba6067221 */ /* 0x004fe20000010000 */
[----:B0-----:R-:W-:Y:S02]  /*3df0*/  IMAD.MOV.U32 R125, RZ, RZ, R151 ;  /* 0x000000ffff7d7224 */ /* 0x001fe400078e0097 */
[C---:B---3--:R-:W-:Y:S01]  /*3e00*/  FADD.FTZ R5, R8.reuse, R5 ;  /* 0x0000000508057221 */ /* 0x048fe20000010000 */
[----:B------:R-:W-:Y:S01]  /*3e10*/  F2FP.F16.F32.PACK_AB R167, R8, R91 ;  /* 0x0000005b08a7723e */ /* 0x000fe200000000ff */
[----:B------:R-:W-:Y:S02]  /*3e20*/  IMAD.MOV.U32 R8, RZ, RZ, 0x3f800000 ;  /* 0x3f800000ff087424 */ /* 0x000fe400078e00ff */
[----:B------:R-:W-:Y:S02]  /*3e30*/  IMAD.MOV.U32 R91, RZ, RZ, R151 ;  /* 0x000000ffff5b7224 */ /* 0x000fe400078e0097 */
[C---:B-1----:R-:W-:Y:S01]  /*3e40*/  FADD.FTZ R6, R85.reuse, R6 ;  /* 0x0000000655067221 */ /* 0x042fe20000010000 */
[----:B------:R-:W-:Y:S01]  /*3e50*/  F2FP.F16.F32.PACK_AB R166, R85, R166 ;  /* 0x000000a655a6723e */ /* 0x000fe200000000ff */
[----:B------:R-:W-:Y:S06]  /*3e60*/  @!P2 BRA `(.L_x_183) ;  /* 0x0000002000d8a947 */ /* 0x000fec0003800000 */
[----:B------:R-:W-:Y:S01]  /*3e70*/  R2UR UR31, R2 ;  /* 0x00000000021f72ca */ /* 0x000fe200000e0000 */
[----:B------:R-:W-:Y:S01]  /*3e80*/  IMAD.MOV.U32 R11, RZ, RZ, R9 ;  /* 0x000000ffff0b7224 */ /* 0x000fe200078e0009 */
[----:B------:R-:W-:Y:S01]  /*3e90*/  CS2R R150, SRZ ;  /* 0x0000000000967805 */ /* 0x000fe2000001ff00 */
[----:B------:R-:W-:Y:S01]  /*3ea0*/  IMAD.MOV.U32 R15, RZ, RZ, R3 ;  /* 0x000000ffff0f7224 */ /* 0x000fe200078e0003 */
[----:B------:R-:W-:Y:S01]  /*3eb0*/  CS2R R146, SRZ ;  /* 0x0000000000927805 */ /* 0x000fe2000001ff00 */
[----:B------:R-:W-:Y:S01]  /*3ec0*/  IMAD.MOV.U32 R13, RZ, RZ, R16 ;  /* 0x000000ffff0d7224 */ /* 0x000fe200078e0010 */
[----:B------:R-:W-:Y:S01]  /*3ed0*/  CS2R R142, SRZ ;  /* 0x00000000008e7805 */ /* 0x000fe2000001ff00 */
[----:B------:R-:W-:Y:S01]  /*3ee0*/  IMAD.MOV.U32 R8, RZ, RZ, 0x3f800000 ;  /* 0x3f800000ff087424 */ /* 0x000fe200078e00ff */
        /* <DEDUP_REMOVED lines=28> */
[----:B------:R-:W-:-:S07]  /*40b0*/  CS2R R88, SRZ ;  /* 0x0000000000587805 */ /* 0x000fce000001ff00 */
.L_x_192:
        /* <DEDUP_REMOVED lines=8> */
.L_x_184:
[----:B------:R-:W0:Y:S01]  /*4140*/  S2UR UR6, SR_CgaCtaId ;  /* 0x00000000000679c3 */ /* 0x000e220000008800 */
[----:B------:R-:W-:Y:S01]  /*4150*/  UMOV UR5, 0x400 ;  /* 0x0000040000057882 */ /* 0x000fe20000000000 */
[----:B------:R-:W-:Y:S01]  /*4160*/  IMAD.U32 R9, RZ, RZ, UR4 ;  /* 0x00000004ff097e24 */ /* 0x000fe2000f8e00ff */
[----:B------:R-:W-:Y:S01]  /*4170*/  SHF.L.U32 R3, R16, 0x1f, RZ ;  /* 0x0000001f10037819 */ /* 0x000fe200000006ff */
[----:B0-----:R-:W-:-:S06]  /*4180*/  ULEA UR5, UR6, UR5, 0x18 ;  /* 0x0000000506057291 */ /* 0x001fcc000f8ec03f */
[----:B------:R-:W-:-:S04]  /*4190*/  IMAD.U32 R0, RZ, RZ, UR5 ;  /* 0x00000005ff007e24 */ /* 0x000fc8000f8e00ff */
[----:B------:R-:W-:-:S04]  /*41a0*/  IMAD R14, R9, 0x8, R0 ;  /* 0x00000008090e7824 */ /* 0x000fc800078e0200 */
[----:B------:R0:W1:Y:S01]  /*41b0*/  SYNCS.PHASECHK.TRANS64.TRYWAIT P2, [R14+URZ+0x34830], R3 ;  /* 0x034830030e0075a7 */ /* 0x000062000804017f */
[----:B------:R-:W-:Y:S05]  /*41c0*/  @!P0 BRA `(.L_x_185) ;  /* 0x0000000000048947 */ /* 0x000fea0003800000 */
[----:B------:R-:W-:Y:S01]  /*41d0*/  BPT.TRAP 0x1 ;  /* 0x000000040000795c */ /* 0x000fe20000300000 */
.L_x_185:
[----:B------:R-:W-:Y:S01]  /*41e0*/  IMAD R4, R2, 0xc00, R7 ;  /* 0x00000c0002047824 */ /* 0x000fe200078e0207 */
[----:B-1----:R-:W-:Y:S06]  /*41f0*/  @P2 BRA `(.L_x_186) ;  /* 0x0000000000082947 */ /* 0x002fec0003800000 */
[----:B------:R-:W1:Y:S02]  /*4200*/  SYNCS.PHASECHK.TRANS64.TRYWAIT P2, [R14+URZ+0x34830], R3 ;  /* 0x034830030e0075a7 */ /* 0x000e64000804017f */
[----:B-1----:R-:W-:Y:S05]  /*4210*/  @!P2 BRA `(.L_x_187) ;  /* 0x000000c000e8a947 */ /* 0x002fea0003800000 */
.L_x_186:
[----:B------:R-:W-:Y:S01]  /*4220*/  R2UR UR30, R4 ;  /* 0x00000000041e72ca */ /* 0x000fe200000e0000 */
[----:B------:R-:W-:Y:S01]  /*4230*/  WARPGROUP.ARRIVE ;  /* 0x00000000000079c5 */ /* 0x000fe20000000000 */
[----:B------:R-:W-:Y:S01]  /*4240*/  UMOV UR4, UR52 ;  /* 0x0000003400047c82 */ /* 0x000fe20008000000 */
[----:B------:R-:W-:Y:S01]  /*4250*/  UMOV UR5, UR53 ;  /* 0x0000003500057c82 */ /* 0x000fe20008000000 */
        /* <DEDUP_REMOVED lines=9> */
[----:B------:R-:W-:Y:S01]  /*42f0*/  UMOV UR6, UR30 ;  /* 0x0000001e00067c82 */ /* 0x000fe20008000000 */
[----:B------:R-:W-:Y:S01]  /*4300*/  UIADD3 UR10, UR30, 0x4, URZ ;  /* 0x000000041e0a7890 */ /* 0x000fe2000fffe03f */
[----:B------:R-:W-:Y:S01]  /*4310*/  HGMMA.64x128x16.F32 R24, gdesc[UR4], RZ, !UPT, gsb0 ;  /* 0x01e00000041879f0 */ /* 0x000fe2000c0008ff */
[----:B------:R-:W-:Y:S01]  /*4320*/  UIADD3 UR6, UR30, 0x2, URZ ;  /* 0x000000021e067890 */ /* 0x000fe2000fffe03f */
[-C--:B------:R-:W-:Y:S01]  /*4330*/  FMUL.FTZ R88, R88, R10.reuse ;  /* 0x0000000a58587220 */ /* 0x080fe20000410000 */
[----:B------:R-:W-:Y:S01]  /*4340*/  UMOV UR4, UR56 ;  /* 0x0000003800047c82 */ /* 0x000fe20008000000 */
[----:B------:R-:W-:Y:S01]  /*4350*/  UMOV UR5, UR57 ;  /* 0x0000003900057c82 */ /* 0x000fe20008000000 */
[----:B------:R-:W-:Y:S01]  /*4360*/  UMOV UR7, 0x40000040 ;  /* 0x4000004000077882 */ /* 0x000fe20000000000 */
        /* <DEDUP_REMOVED lines=74> */
[----:B------:R-:W-:Y:S01]  /*4810*/  HGMMA.64x128x16.F32 R24, gdesc[UR4], R24, gsb0 ;  /* 0x01e00000041879f0 */ /* 0x000fe20008000818 */
[----:B------:R-:W-:Y:S01]  /*4820*/  UIADD3 UR6, UR30, 0x406, URZ ;  /* 0x000004061e067890 */ /* 0x000fe2000fffe03f */
[----:B------:R-:W-:Y:S01]  /*4830*/  UMOV UR4, UR28 ;  /* 0x0000001c00047c82 */ /* 0x000fe20008000000 */
[----:B------:R-:W-:Y:S01]  /*4840*/  UMOV UR5, UR29 ;  /* 0x0000001d00057c82 */ /* 0x000fe20008000000 */
[----:B------:R-:W-:Y:S01]  /*4850*/  UMOV UR7, 0x40000040 ;  /* 0x4000004000077882 */ /* 0x000fe20000000000 */
        /* <DEDUP_REMOVED lines=33> */
.L_x_188:
[----:B01----:R-:W-:Y:S01]  /*4a70*/  IMAD.U32 R3, RZ, RZ, UR31 ;  /* 0x0000001fff037e24 */ /* 0x003fe2000f8e00ff */
[----:B------:R-:W-:-:S03]  /*4a80*/  SHF.L.U32 R4, R13, 0x1f, RZ ;  /* 0x0000001f0d047819 */ /* 0x000fc600000006ff */
[----:B------:R-:W-:-:S04]  /*4a90*/  IMAD R13, R3, 0x8, R0 ;  /* 0x00000008030d7824 */ /* 0x000fc800078e0200 */
[----:B------:R0:W1:Y:S01]  /*4aa0*/  SYNCS.PHASECHK.TRANS64.TRYWAIT P2, [R13+URZ+0x34850], R4 ;  /* 0x034850040d0075a7 */ /* 0x000062000804017f */
[----:B------:R-:W-:Y:S05]  /*4ab0*/  @!P0 BRA `(.L_x_189) ;  /* 0x0000000000048947 */ /* 0x000fea0003800000 */
[----:B------:R-:W-:Y:S01]  /*4ac0*/  BPT.TRAP 0x1 ;  /* 0x000000040000795c */ /* 0x000fe20000300000 */
.L_x_189:
[----:B-1----:R-:W-:Y:S05]  /*4ad0*/  @P2 BRA `(.L_x_190) ;  /* 0x0000000000082947 */ /* 0x002fea0003800000 */
[----:B------:R-:W1:Y:S02]  /*4ae0*/  SYNCS.PHASECHK.TRANS64.TRYWAIT P2, [R13+URZ+0x34850], R4 ;  /* 0x034850040d0075a7 */ /* 0x000e64000804017f */
[----:B-1----:R-:W-:Y:S05]  /*4af0*/  @!P2 BRA `(.L_x_191) ;  /* 0x000000b800c4a947 */ /* 0x002fea0003800000 */
.L_x_190:
[----:B------:R-:W-:Y:S01]  /*4b00*/  R2UR UR4, R0 ;  /* 0x00000000000472ca */ /* 0x000fe200000e0000 */
[----:B------:R-:W-:Y:S01]  /*4b10*/  WARPGROUP.ARRIVE ;  /* 0x00000000000079c5 */ /* 0x000fe20000000000 */
[----:B------:R-:W-:Y:S01]  /*4b20*/  UMOV UR7, 0x40000040 ;  /* 0x4000004000077882 */ /* 0x000fe20000000000 */
[----:B01----:R-:W-:Y:S02]  /*4b30*/  FMNMX.FTZ R4, R24, R15, !PT ;  /* 0x0000000f18047209 */ /* 0x003fe40007810000 */
[C---:B------:R-:W-:Y:S01]  /*4b40*/  ISETP.GT.AND P2, PT, R12.reuse, R17, PT ;  /* 0x000000110c00720c */ /* 0x040fe20003f44270 */
[----:B------:R-:W-:Y:S01]  /*4b50*/  VIADD R12, R12, 0xffffffff ;  /* 0xffffffff0c0c7836 */ /* 0x000fe20000000000 */
[----:B------:R-:W-:-:S04]  /*4b60*/  FMNMX.FTZ R3, R25, R4, !PT ;  /* 0x0000000419037209 */ /* 0x000fc80007810000 */
[----:B------:R-:W-:Y:S02]  /*4b70*/  FMNMX.FTZ R4, R28, R3, !PT ;  /* 0x000000031c047209 */ /* 0x000fe40007810000 */
[----:B------:R-:W-:Y:S02]  /*4b80*/  UIADD3 UR4, UR4, 0x400, URZ ;  /* 0x0000040004047890 */ /* 0x000fe4000fffe03f */
[----:B------:R-:W-:Y:S02]  /*4b90*/  FMNMX.FTZ R3, R29, R4, !PT ;  /* 0x000000041d037209 */ /* 0x000fe40007810000 */
[----:B------:R-:W-:Y:S02]  /*4ba0*/  USHF.R.U32.HI UR4, URZ, 0x4, UR4 ;  /* 0x000000043f047899 */ /* 0x000fe40008011604 */
[----:B------:R-:W-:Y:S02]  /*4bb0*/  FMNMX.FTZ R4, R32, R3, !PT ;  /* 0x0000000320047209 */ /* 0x000fe40007810000 */
[----:B------:R-:W-:-:S02]  /*4bc0*/  ULOP3.LUT UR4, UR4, 0x3fff, URZ, 0xc0, !UPT ;  /* 0x00003fff04047892 */ /* 0x000fc4000f8ec03f */
[----:B------:R-:W-:Y:S02]  /*4bd0*/  FMNMX.FTZ R3, R33, R4, !PT ;  /* 0x0000000421037209 */ /* 0x000fe40007810000 */
[----:B------:R-:W-:Y:S02]  /*4be0*/  ULOP3.LUT UR4, UR4, 0x4000000, URZ, 0xfc, !UPT ;  /* 0x0400000004047892 */ /* 0x000fe4000f8efc3f */
[----:B------:R-:W-:Y:S02]  /*4bf0*/  FMNMX.FTZ R4, R36, R3, !PT ;  /* 0x0000000324047209 */ /* 0x000fe40007810000 */
        /* <DEDUP_REMOVED lines=30> */
[----:B------:R-:W-:Y:S02]  /*4de0*/  FMNMX.FTZ R8, R85, R4, !PT ;  /* 0x0000000455087209 */ /* 0x000fe40007810000 */
[----:B------:R-:W0:Y:S03]  /*4df0*/  LDC R4, c[0x0][0x988] ;  /* 0x00026200ff047b82 */ /* 0x000e260000000800 */
[----:B------:R-:W1:Y:S02]  /*4e00*/  SHFL.BFLY PT, R3, R8, 0x2, 0x1f ;  /* 0x0c401f0008037f89 */ /* 0x000e6400000e0000 */
[----:B-1----:R-:W-:Y:S02]  /*4e10*/  FMNMX.FTZ R9, R8, R3, !PT ;  /* 0x0000000308097209 */ /* 0x002fe40007810000 */
[----:B------:R-:W-:-:S03]  /*4e20*/  FMNMX.FTZ R8, R26, R11, !PT ;  /* 0x0000000b1a087209 */ /* 0x000fc60007810000 */
[----:B------:R-:W1:Y:S01]  /*4e30*/  SHFL.BFLY PT, R10, R9, 0x1, 0x1f ;  /* 0x0c201f00090a7f89 */ /* 0x000e6200000e0000 */
[----:B------:R-:W-:Y:S02]  /*4e40*/  WARPGROUP.DEPBAR.LE gsb0, 0x0 ;  /* 0x00008000000079c5 */ /* 0x000fe40000010000 */
[----:B------:R-:W-:-:S06]  /*4e50*/  WARPGROUP.ARRIVE ;  /* 0x00000000000079c5 */ /* 0x000fcc0000000000 */
[----:B------:R-:W-:Y:S01]  /*4e60*/  HGMMA.64x128x16.F32 R88, R176, gdesc[UR4].tnspB, R88, gsb0 ;  /* 0x41e00004b0587df0 */ /* 0x000fe20008000858 */
[----:B------:R-:W-:Y:S01]  /*4e70*/  UIADD3 UR6, UR4, 0x100, URZ ;  /* 0x0000010004067890 */ /* 0x000fe2000fffe03f */
[----:B-1----:R-:W-:Y:S01]  /*4e80*/  FMNMX.FTZ R3, R9, R10, !PT ;  /* 0x0000000a09037209 */ /* 0x002fe20007810000 */
[----:B------:R-:W-:Y:S01]  /*4e90*/  UMOV UR7, 0x40000040 ;  /* 0x4000004000077882 */ /* 0x000fe20000000000 */
[----:B------:R-:W-:-:S03]  /*4ea0*/  FMNMX.FTZ R9, R27, R8, !PT ;  /* 0x000000081b097209 */ /* 0x000fc60007810000 */
[----:B------:R-:W-:Y:S01]  /*4eb0*/  FADD.FTZ R15, -R3, R15 ;  /* 0x0000000f030f7221 */ /* 0x000fe20000010100 */
[----:B------:R-:W-:-:S03]  /*4ec0*/  FMNMX.FTZ R8, R30, R9, !PT ;  /* 0x000000091e087209 */ /* 0x000fc60007810000 */
[----:B0-----:R-:W-:Y:S01]  /*4ed0*/  FMUL.FTZ R10, R15, R4 ;  /* 0x000000040f0a7220 */ /* 0x001fe20000410000 */
[----:B------:R-:W-:Y:S01]  /*4ee0*/  FMNMX.FTZ R9, R31, R8, !PT ;  /* 0x000000081f097209 */ /* 0x000fe20007810000 */
[----:B------:R-:W-:-:S03]  /*4ef0*/  FMUL.FTZ R15, R3, R4 ;  /* 0x00000004030f7220 */ /* 0x000fc60000410000 */
        /* <DEDUP_REMOVED lines=17> */
[----:B------:R-:W-:Y:S03]  /*5010*/  MUFU.EX2 R10, R10 ;  /* 0x0000000a000a7308 */ /* 0x000fe60000000800 */
[----:B------:R-:W-:-:S04]  /*5020*/  FMNMX.FTZ R9, R43, R8, !PT ;  /* 0x000000082b097209 */ /* 0x000fc80007810000 */
[----:B------:R-:W-:Y:S01]  /*5030*/  FMNMX.FTZ R8, R46, R9, !PT ;  /* 0x000000092e087209 */ /* 0x000fe20007810000 */
[----:B------:R-:W0:Y:S03]  /*5040*/  MUFU.EX2 R21, R21 ;  /* 0x0000001500157308 */ /* 0x000e260000000800 */
[----:B------:R-:W-:-:S04]  /*5050*/  FMNMX.FTZ R9, R47, R8, !PT ;  /* 0x000000082f097209 */ /* 0x000fc80007810000 */
[----:B------:R-:W-:Y:S01]  /*5060*/  FMNMX.FTZ R8, R50, R9, !PT ;  /* 0x0000000932087209 */ /* 0x000fe20007810000 */
[----:B------:R-:W1:Y:S03]  /*5070*/  MUFU.EX2 R180, R180 ;  /* 0x000000b400b47308 */ /* 0x000e660000000800 */
[----:B------:R-:W-:-:S04]  /*5080*/  FMNMX.FTZ R9, R51, R8, !PT ;  /* 0x0000000833097209 */ /* 0x000fc80007810000 */
[----:B------:R-:W-:Y:S01]  /*5090*/  FMNMX.FTZ R8, R54, R9, !PT ;  /* 0x0000000936087209 */ /* 0x000fe20007810000 */
[----:B------:R-:W-:Y:S03]  /*50a0*/  MUFU.EX2 R182, R182 ;  /* 0x000000b600b67308 */ /* 0x000fe60000000800 */
        /* <DEDUP_REMOVED lines=24> */
[----:B------:R-:W-:-:S05]  /*5230*/  FMNMX.FTZ R8, R87, R8, !PT ;  /* 0x0000000857087209 */ /* 0x000fca0007810000 */
[----:B------:R-:W2:Y:S01]  /*5240*/  SHFL.BFLY PT, R9, R8, 0x2, 0x1f ;  /* 0x0c401f0008097f89 */ /* 0x000ea200000e0000 */
[----:B------:R-:W-:Y:S02]  /*5250*/  WARPGROUP.DEPBAR.LE gsb0, 0x0 ;  /* 0x00008000000079c5 */ /* 0x000fe40000010000 */
[----:B------:R-:W-:Y:S01]  /*5260*/  WARPGROUP.ARRIVE ;  /* 0x00000000000079c5 */ /* 0x000fe20000000000 */
[-CC-:B------:R-:W-:Y:S01]  /*5270*/  FFMA.FTZ R176, R32, R4.reuse, -R15.reuse ;  /* 0x0000000420b07223 */ /* 0x180fe2000001080f */
[-CC-:B------:R-:W-:Y:S01]  /*5280*/  FFMA.FTZ R178, R36, R4.reuse, -R15.reuse ;  /* 0x0000000424b27223 */ /* 0x180fe2000001080f */
[----:B------:R-:W-:-:S03]  /*5290*/  FFMA.FTZ R32, R84, R4, -R15 ;  /* 0x0000000454207223 */ /* 0x000fc6000001080f */
[----:B------:R-:W-:Y:S01]  /*52a0*/  HGMMA.64x128x16.F32 R88, R172, gdesc[UR4].tnspB, R88, gsb0 ;  /* 0x41e00004ac587df0 */ /* 0x000fe20008000858 */
[----:B------:R-:W-:Y:S01]  /*52b0*/  UIADD3 UR6, UR4, 0x180, URZ ;  /* 0x0000018004067890 */ /* 0x000fe2000fffe03f */
[----:B------:R-:W-:Y:S01]  /*52c0*/  MUFU.EX2 R176, R176 ;  /* 0x000000b000b07308 */ /* 0x000fe20000000800 */
[----:B------:R-:W-:Y:S01]  /*52d0*/  UMOV UR7, 0x40000040 ;  /* 0x4000004000077882 */ /* 0x000fe20000000000 */
[----:B--2---:R-:W-:-:S05]  /*52e0*/  FMNMX.FTZ R9, R8, R9, !PT ;  /* 0x0000000908097209 */ /* 0x004fca0007810000 */
[----:B------:R-:W2:Y:S01]  /*52f0*/  SHFL.BFLY PT, R8, R9, 0x1, 0x1f ;  /* 0x0c201f0009087f89 */ /* 0x000ea200000e0000 */
[----:B------:R-:W-:Y:S08]  /*5300*/  MUFU.EX2 R178, R178 ;  /* 0x000000b200b27308 */ /* 0x000ff00000000800 */
[----:B------:R-:W-:Y:S01]  /*5310*/  MUFU.EX2 R32, R32 ;  /* 0x0000002000207308 */ /* 0x000fe20000000800 */
[----:B--2---:R-:W-:Y:S01]  /*5320*/  FMNMX.FTZ R9, R9, R8, !PT ;  /* 0x0000000809097209 */ /* 0x004fe20007810000 */
[----:B------:R-:W-:-:S02]  /*5330*/  WARPGROUP.DEPBAR.LE gsb0, 0x0 ;  /* 0x00008000000079c5 */ /* 0x000fc40000010000 */
[----:B------:R-:W-:Y:S01]  /*5340*/  WARPGROUP.ARRIVE ;  /* 0x00000000000079c5 */ /* 0x000fe20000000000 */
[-CC-:B------:R-:W-:Y:S01]  /*5350*/  FFMA.FTZ R172, R40, R4.reuse, -R15.reuse ;  /* 0x0000000428ac7223 */ /* 0x180fe2000001080f */
[----:B------:R-:W-:-:S04]  /*5360*/  FFMA.FTZ R174, R44, R4, -R15 ;  /* 0x000000042cae7223 */ /* 0x000fc8000001080f */
[----:B------:R-:W-:Y:S01]  /*5370*/  HGMMA.64x128x16.F32 R88, R168, gdesc[UR4].tnspB, R88, gsb0 ;  /* 0x41e00004a8587df0 */ /* 0x000fe20008000858 */
[----:B------:R-:W-:Y:S01]  /*5380*/  UIADD3 UR6, UR4, 0x200, URZ ;  /* 0x0000020004067890 */ /* 0x000fe2000fffe03f */
[----:B------:R-:W-:Y:S01]  /*5390*/  MUFU.EX2 R172, R172 ;  /* 0x000000ac00ac7308 */ /* 0x000fe20000000800 */
[----:B------:R-:W-:-:S07]  /*53a0*/  UMOV UR7, 0x40000040 ;  /* 0x4000004000077882 */ /* 0x000fce0000000000 */
[----:B------:R-:W-:Y:S01]  /*53b0*/  MUFU.EX2 R174, R174 ;  /* 0x000000ae00ae7308 */ /* 0x000fe20000000800 */
[----:B------:R-:W-:Y:S02]  /*53c0*/  WARPGROUP.DEPBAR.LE gsb0, 0x0 ;  /* 0x00008000000079c5 */ /* 0x000fe40000010000 */
        /* <DEDUP_REMOVED lines=11> */
[-CC-:B------:R-:W-:Y:S01]  /*5480*/  FFMA.FTZ R155, R33, R4.reuse, -R15.reuse ;  /* 0x00000004219b7223 */ /* 0x180fe2000001080f */
[-CC-:B------:R-:W-:Y:S01]  /*5490*/  FFMA.FTZ R29, R49, R4.reuse, -R15.reuse ;  /* 0x00000004311d7223 */ /* 0x180fe2000001080f */
[-CC-:B------:R-:W-:Y:S01]  /*54a0*/  FFMA.FTZ R33, R41, R4.reuse, -R15.reuse ;  /* 0x0000000429217223 */ /* 0x180fe2000001080f */
[-CC-:B------:R-:W-:Y:S01]  /*54b0*/  FFMA.FTZ R49, R57, R4.reuse, -R15.reuse ;  /* 0x0000000439317223 */ /* 0x180fe2000001080f */
[----:B------:R-:W-:Y:S01]  /*54c0*/  HGMMA.64x128x16.F32 R88, R156, gdesc[UR4].tnspB, R88, gsb0 ;  /* 0x41e000049c587df0 */ /* 0x000fe20008000858 */
[----:B------:R-:W-:Y:S01]  /*54d0*/  UIADD3 UR6, UR4, 0x300, URZ ;  /* 0x0000030004067890 */ /* 0x000fe2000fffe03f */
[-CC-:B------:R-:W-:Y:S01]  /*54e0*/  FFMA.FTZ R41, R61, R4.reuse, -R15.reuse ;  /* 0x000000043d297223 */ /* 0x180fe2000001080f */
[----:B------:R-:W-:Y:S01]  /*54f0*/  UMOV UR7, 0x40000040 ;  /* 0x4000004000077882 */ /* 0x000fe20000000000 */
[----:B------:R-:W-:Y:S01]  /*5500*/  UIADD3 UR4, UR4, 0x380, URZ ;  /* 0x0000038004047890 */ /* 0x000fe2000fffe03f */
[-CC-:B------:R-:W-:Y:S01]  /*5510*/  FFMA.FTZ R57, R69, R4.reuse, -R15.reuse ;  /* 0x0000000445397223 */ /* 0x180fe2000001080f */
[-CC-:B------:R-:W-:Y:S01]  /*5520*/  FFMA.FTZ R152, R56, R4.reuse, -R15.reuse ;  /* 0x0000000438987223 */ /* 0x180fe2000001080f */
[-CC-:B------:R-:W-:Y:S01]  /*5530*/  FFMA.FTZ R154, R60, R4.reuse, -R15.reuse ;  /* 0x000000043c9a7223 */ /* 0x180fe2000001080f */
[-CC-:B------:R-:W-:Y:S01]  /*5540*/  FFMA.FTZ R61, R73, R4.reuse, -R15.reuse ;  /* 0x00000004493d7223 */ /* 0x180fe2000001080f */
[----:B------:R-:W-:Y:S01]  /*5550*/  FFMA.FTZ R69, R81, R4, -R15 ;  /* 0x0000000451457223 */ /* 0x000fe2000001080f */
        /* <DEDUP_REMOVED lines=20> */
[-C--:B------:R-:W-:Y:S01]  /*56a0*/  FMUL.FTZ R8, R15, R4.reuse ;  /* 0x000000040f087220 */ /* 0x080fe20000410000 */
[----:B------:R-:W-:-:S03]  /*56b0*/  FMUL.FTZ R15, R9, R4 ;  /* 0x00000004090f7220 */ /* 0x000fc60000410000 */
[----:B------:R-:W-:Y:S01]  /*56c0*/  MUFU.EX2 R156, R156 ;  /* 0x0000009c009c7308 */ /* 0x000fe20000000800 */
[-CC-:B------:R-:W-:Y:S01]  /*56d0*/  FFMA.FTZ R181, R26, R4.reuse, -R15.reuse ;  /* 0x000000041ab57223 */ /* 0x180fe2000001080f */
[-CC-:B------:R-:W-:Y:S01]  /*56e0*/  FFMA.FTZ R26, R27, R4.reuse, -R15.reuse ;  /* 0x000000041b1a7223 */ /* 0x180fe2000001080f */
[-CC-:B------:R-:W-:Y:S01]  /*56f0*/  FFMA.FTZ R183, R30, R4.reuse, -R15.reuse ;  /* 0x000000041eb77223 */ /* 0x180fe2000001080f */
[-CC-:B------:R-:W-:Y:S01]  /*5700*/  FFMA.FTZ R30, R31, R4.reuse, -R15.reuse ;  /* 0x000000041f1e7223 */ /* 0x180fe2000001080f */
[----:B------:R-:W-:Y:S02]  /*5710*/  @!P1 VIADD R27, R14, 0x34840 ;  /* 0x000348400e1b9836 */ /* 0x000fe40000000000 */
[-CC-:B------:R-:W-:Y:S01]  /*5720*/  FFMA.FTZ R177, R34, R4.reuse, -R15.reuse ;  /* 0x0000000422b17223 */ /* 0x180fe2000001080f */
[----:B------:R-:W-:Y:S01]  /*5730*/  FFMA.FTZ R34, R35, R4, -R15 ;  /* 0x0000000423227223 */ /* 0x000fe2000001080f */
[----:B------:R-:W-:Y:S01]  /*5740*/  MUFU.EX2 R8, R8 ;  /* 0x0000000800087308 */ /* 0x000fe20000000800 */
[----:B0-----:R-:W-:Y:S01]  /*5750*/  FFMA.FTZ R35, R10, R6, R21 ;  /* 0x000000060a237223 */ /* 0x001fe20000010015 */
[----:B------:R-:W-:Y:S01]  /*5760*/  @!P1 PRMT R31, RZ, 0x654, R27 ;  /* 0x00000654ff1f9816 */ /* 0x000fe2000000001b */
[----:B------:R-:W-:-:S02]  /*5770*/  @!P1 VIADD R6, R13, 0x34860 ;  /* 0x000348600d069836 */ /* 0x000fc40000000000 */
[-C--:B------:R-:W-:Y:S01]  /*5780*/  FFMA.FTZ R179, R38, R4.reuse, -R15 ;  /* 0x0000000426b37223 */ /* 0x080fe2000001080f */
[----:B-1----:R-:W-:Y:S01]  /*5790*/  FADD.FTZ R35, R180, R35 ;  /* 0x00000023b4237221 */ /* 0x002fe20000010000 */
[-CC-:B------:R-:W-:Y:S01]  /*57a0*/  FFMA.FTZ R175, R46, R4.reuse, -R15.reuse ;  /* 0x000000042eaf7223 */ /* 0x180fe2000001080f */
[-CC-:B------:R-:W-:Y:S01]  /*57b0*/  FFMA.FTZ R36, R39, R4.reuse, -R15.reuse ;  /* 0x0000000427247223 */ /* 0x180fe2000001080f */
[----:B------:R-:W0:Y:S01]  /*57c0*/  MUFU.EX2 R181, R181 ;  /* 0x000000b500b57308 */ /* 0x000e220000000800 */
[-CC-:B------:R-:W-:Y:S01]  /*57d0*/  FFMA.FTZ R173, R42, R4.reuse, -R15.reuse ;  /* 0x000000042aad7223 */ /* 0x180fe2000001080f */
[-CC-:B------:R-:W-:Y:S01]  /*57e0*/  FFMA.FTZ R169, R50, R4.reuse, -R15.reuse ;  /* 0x0000000432a97223 */ /* 0x180fe2000001080f */
[-CC-:B------:R-:W-:Y:S01]  /*57f0*/  FFMA.FTZ R38, R43, R4.reuse, -R15.reuse ;  /* 0x000000042b267223 */ /* 0x180fe2000001080f */
[-CC-:B------:R-:W-:Y:S01]  /*5800*/  FFMA.FTZ R40, R47, R4.reuse, -R15.reuse ;  /* 0x000000042f287223 */ /* 0x180fe2000001080f */
[-CC-:B------:R-:W-:Y:S01]  /*5810*/  FFMA.FTZ R42, R51, R4.reuse, -R15.reuse ;  /* 0x00000004332a7223 */ /* 0x180fe2000001080f */
[-CC-:B------:R-:W-:Y:S01]  /*5820*/  FFMA.FTZ R171, R54, R4.reuse, -R15.reuse ;  /* 0x0000000436ab7223 */ /* 0x180fe2000001080f */
[-CC-:B------:R-:W-:Y:S01]  /*5830*/  FFMA.FTZ R44, R55, R4.reuse, -R15.reuse ;  /* 0x00000004372c7223 */ /* 0x180fe2000001080f */
[----:B------:R-:W1:Y:S01]  /*5840*/  MUFU.EX2 R26, R26 ;  /* 0x0000001a001a7308 */ /* 0x000e620000000800 */
[-CC-:B------:R-:W-:Y:S01]  /*5850*/  FFMA.FTZ R14, R58, R4.reuse, -R15.reuse ;  /* 0x000000043a0e7223 */ /* 0x180fe2000001080f */
[-CC-:B------:R-:W-:Y:S01]  /*5860*/  FFMA.FTZ R27, R59, R4.reuse, -R15.reuse ;  /* 0x000000043b1b7223 */ /* 0x180fe2000001080f */
[----:B------:R-:W-:Y:S01]  /*5870*/  F2FP.F16.F32.PACK_AB R180, R180, R21 ;  /* 0x00000015b4b4723e */ /* 0x000fe200000000ff */
[-CC-:B------:R-:W-:Y:S01]  /*5880*/  FFMA.FTZ R62, R62, R4.reuse, -R15.reuse ;  /* 0x000000043e3e7223 */ /* 0x180fe2000001080f */
[-CC-:B------:R-:W-:Y:S01]  /*5890*/  FFMA.FTZ R157, R66, R4.reuse, -R15.reuse ;  /* 0x00000004429d7223 */ /* 0x180fe2000001080f */
[-CC-:B------:R-:W-:Y:S01]  /*58a0*/  FFMA.FTZ R159, R70, R4.reuse, -R15.reuse ;  /* 0x00000004469f7223 */ /* 0x180fe2000001080f */
[-C--:B------:R-:W-:Y:S01]  /*58b0*/  FFMA.FTZ R75, R75, R4.reuse, -R15 ;  /* 0x000000044b4b7223 */ /* 0x080fe2000001080f */
[----:B------:R-:W2:Y:S01]  /*58c0*/  MUFU.EX2 R183, R183 ;  /* 0x000000b700b77308 */ /* 0x000ea20000000800 */
[----:B0-----:R-:W-:Y:S01]  /*58d0*/  FFMA.FTZ R13, R8, R5, R181 ;  /* 0x00000005080d7223 */ /* 0x001fe200000100b5 */
[-CC-:B------:R-:W-:Y:S01]  /*58e0*/  FFMA.FTZ R78, R78, R4.reuse, -R15.reuse ;  /* 0x000000044e4e7223 */ /* 0x180fe2000001080f */
[-CC-:B------:R-:W-:Y:S01]  /*58f0*/  FFMA.FTZ R79, R79, R4.reuse, -R15.reuse ;  /* 0x000000044f4f7223 */ /* 0x180fe2000001080f */
[-CC-:B------:R-:W-:Y:S01]  /*5900*/  FFMA.FTZ R82, R82, R4.reuse, -R15.reuse ;  /* 0x0000000452527223 */ /* 0x180fe2000001080f */
[-CC-:B------:R-:W-:Y:S01]  /*5910*/  FFMA.FTZ R83, R83, R4.reuse, -R15.reuse ;  /* 0x0000000453537223 */ /* 0x180fe2000001080f */
[----:B------:R-:W-:-:S02]  /*5920*/  FFMA.FTZ R86, R86, R4, -R15 ;  /* 0x0000000456567223 */ /* 0x000fc4000001080f */
[----:B------:R-:W0:Y:S01]  /*5930*/  MUFU.EX2 R30, R30 ;  /* 0x0000001e001e7308 */ /* 0x000e220000000800 */
[C---:B-1----:R-:W-:Y:S01]  /*5940*/  FADD.FTZ R46, R26.reuse, R13 ;  /* 0x0000000d1a2e7221 */ /* 0x042fe20000010000 */
[----:B------:R-:W-:-:S06]  /*5950*/  F2FP.F16.F32.PACK_AB R181, R26, R181 ;  /* 0x000000b51ab5723e */ /* 0x000fcc00000000ff */
[----:B------:R-:W1:Y:S01]  /*5960*/  MUFU.EX2 R177, R177 ;  /* 0x000000b100b17308 */ /* 0x000e620000000800 */
[----:B--2---:R-:W-:Y:S01]  /*5970*/  FADD.FTZ R13, R183, R46 ;  /* 0x0000002eb70d7221 */ /* 0x004fe20000010000 */
[----:B------:R-:W-:-:S06]  /*5980*/  FFMA.FTZ R46, R67, R4, -R15 ;  /* 0x00000004432e7223 */ /* 0x000fcc000001080f */
[----:B------:R-:W2:Y:S01]  /*5990*/  MUFU.EX2 R34, R34 ;  /* 0x0000002200227308 */ /* 0x000ea20000000800 */
[C---:B0-----:R-:W-:Y:S01]  /*59a0*/  FADD.FTZ R48, R30.reuse, R13 ;  /* 0x0000000d1e307221 */ /* 0x041fe20000010000 */
[----:B------:R-:W-:-:S06]  /*59b0*/  F2FP.F16.F32.PACK_AB R183, R30, R183 ;  /* 0x000000b71eb7723e */ /* 0x000fcc00000000ff */
[----:B------:R-:W-:Y:S01]  /*59c0*/  MUFU.EX2 R179, R179 ;  /* 0x000000b300b37308 */ /* 0x000fe20000000800 */
[----:B-1----:R-:W-:Y:S01]  /*59d0*/  FADD.FTZ R13, R177, R48 ;  /* 0x00000030b10d7221 */ /* 0x002fe20000010000 */
[----:B------:R-:W-:-:S06]  /*59e0*/  FFMA.FTZ R48, R71, R4, -R15 ;  /* 0x0000000447307223 */ /* 0x000fcc000001080f */
[----:B------:R-:W-:Y:S01]  /*59f0*/  MUFU.EX2 R36, R36 ;  /* 0x0000002400247308 */ /* 0x000fe20000000800 */
[----:B--2---:R-:W-:-:S07]  /*5a00*/  F2FP.F16.F32.PACK_AB R177, R34, R177 ;  /* 0x000000b122b1723e */ /* 0x004fce00000000ff */
        /* <DEDUP_REMOVED lines=8> */
[----:B------:R-:W-:-:S05]  /*5a90*/  WARPGROUP.ARRIVE ;  /* 0x00000000000079c5 */ /* 0x000fca0000000000 */
[----:B------:R-:W-:Y:S01]  /*5aa0*/  MUFU.EX2 R44, R44 ;  /* 0x0000002c002c7308 */ /* 0x000fe20000000800 */
[----:B------:R-:W-:Y:S01]  /*5ab0*/  FFMA.FTZ R161, R74, R4, -R15 ;  /* 0x000000044aa17223 */ /* 0x000fe2000001080f */
[----:B------:R-:W-:Y:S02]  /*5ac0*/  F2FP.F16.F32.PACK_AB R160, R61, R20 ;  /* 0x000000143da0723e */ /* 0x000fe400000000ff */
[----:B------:R-:W-:Y:S01]  /*5ad0*/  F2FP.F16.F32.PACK_AB R162, R65, R24 ;  /* 0x0000001841a2723e */ /* 0x000fe200000000ff */
[----:B------:R-:W-:Y:S03]  /*5ae0*/  HGMMA.64x128x16.F32 R88, R164, gdesc[UR4].tnspB, R88, gsb0 ;  /* 0x41e00004a4587df0 */ /* 0x000fe60008000858 */
[----:B------:R-:W-:Y:S08]  /*5af0*/  MUFU.EX2 R14, R14 ;  /* 0x0000000e000e7308 */ /* 0x000ff00000000800 */
[----:B------:R-:W0:Y:S08]  /*5b00*/  MUFU.EX2 R27, R27 ;  /* 0x0000001b001b7308 */ /* 0x000e300000000800 */
        /* <DEDUP_REMOVED lines=12> */
[----:B------:R1:W-:Y:S05]  /*5bd0*/  @!P1 SYNCS.ARRIVE.TRANS64.RED.A1T0 RZ, [R31+URZ], RZ ;  /* 0x000000ff1fff99a7 */ /* 0x0003ea000810043f */
[----:B------:R-:W-:Y:S01]  /*5be0*/  MUFU.EX2 R165, R82 ;  /* 0x0000005200a57308 */ /* 0x000fe20000000800 */
[----:B------:R-:W-:Y:S02]  /*5bf0*/  F2FP.F16.F32.PACK_AB R166, R11, R32 ;  /* 0x000000200ba6723e */ /* 0x000fe400000000ff */
[----:B------:R-:W-:Y:S02]  /*5c00*/  F2FP.F16.F32.PACK_AB R164, R69, R28 ;  /* 0x0000001c45a4723e */ /* 0x000fe400000000ff */
[----:B-1----:R-:W-:Y:S01]  /*5c10*/  @!P1 PRMT R31, RZ, 0x654, R6 ;  /* 0x00000654ff1f9816 */ /* 0x002fe20000000006 */
[----:B------:R-:W-:Y:S01]  /*5c20*/  FADD.FTZ R6, R182, R35 ;  /* 0x00000023b6067221 */ /* 0x000fe20000010000 */
[C---:B------:R-:W-:Y:S01]  /*5c30*/  F2FP.F16.F32.PACK_AB R182, R153.reuse, R182 ;  /* 0x000000b699b6723e */ /* 0x040fe200000000ff */
[----:B------:R-:W-:Y:S01]  /*5c40*/  MUFU.EX2 R167, R86 ;  /* 0x0000005600a77308 */ /* 0x000fe20000000800 */
[----:B------:R1:W-:Y:S02]  /*5c50*/  @!P1 SYNCS.ARRIVE.TRANS64.RED.A1T0 RZ, [R31+URZ], RZ ;  /* 0x000000ff1fff99a7 */ /* 0x0003e4000810043f */
[----:B-1----:R-:W-:Y:S01]  /*5c60*/  FADD.FTZ R31, R153, R6 ;  /* 0x00000006991f7221 */ /* 0x002fe20000010000 */
[--C-:B------:R-:W-:Y:S01]  /*5c70*/  FFMA.FTZ R6, R63, R4, -R15.reuse ;  /* 0x000000043f067223 */ /* 0x100fe2000001080f */
[----:B0-----:R-:W-:Y:S01]  /*5c80*/  F2FP.F16.F32.PACK_AB R153, R27, R14 ;  /* 0x0000000e1b99723e */ /* 0x001fe200000000ff */
[----:B------:R-:W-:Y:S01]  /*5c90*/  FFMA.FTZ R15, R87, R4, -R15 ;  /* 0x00000004570f7223 */ /* 0x000fe2000001080f */
[----:B------:R-:W-:Y:S01]  /*5ca0*/  FADD.FTZ R50, R176, R31 ;  /* 0x0000001fb0327221 */ /* 0x000fe20000010000 */
[----:B------:R-:W-:-:S02]  /*5cb0*/  F2FP.F16.F32.PACK_AB R176, R155, R176 ;  /* 0x000000b09bb0723e */ /* 0x000fc400000000ff */
[----:B------:R-:W0:Y:S01]  /*5cc0*/  MUFU.EX2 R6, R6 ;  /* 0x0000000600067308 */ /* 0x000e220000000800 */
[----:B------:R-:W-:Y:S01]  /*5cd0*/  FADD.FTZ R31, R155, R50 ;  /* 0x000000329b1f7221 */ /* 0x000fe20000010000 */
[----:B------:R-:W-:-:S03]  /*5ce0*/  FADD.FTZ R50, R34, R13 ;  /* 0x0000000d22327221 */ /* 0x000fc60000010000 */
[----:B------:R-:W-:Y:S01]  /*5cf0*/  FADD.FTZ R52, R178, R31 ;  /* 0x0000001fb2347221 */ /* 0x000fe20000010000 */
[----:B------:R-:W-:Y:S01]  /*5d00*/  FADD.FTZ R13, R179, R50 ;  /* 0x00000032b30d7221 */ /* 0x000fe20000010000 */
[C---:B------:R-:W-:Y:S01]  /*5d10*/  F2FP.F16.F32.PACK_AB R178, R25.reuse, R178 ;  /* 0x000000b219b2723e */ /* 0x040fe200000000ff */
[----:B------:R-:W1:Y:S01]  /*5d20*/  MUFU.EX2 R15, R15 ;  /* 0x0000000f000f7308 */ /* 0x000e620000000800 */
[----:B------:R-:W-:Y:S01]  /*5d30*/  FADD.FTZ R31, R25, R52 ;  /* 0x00000034191f7221 */ /* 0x000fe20000010000 */
[C---:B------:R-:W-:Y:S01]  /*5d40*/  FADD.FTZ R50, R36.reuse, R13 ;  /* 0x0000000d24327221 */ /* 0x040fe20000010000 */
[----:B------:R-:W-:Y:S02]  /*5d50*/  F2FP.F16.F32.PACK_AB R179, R36, R179 ;  /* 0x000000b324b3723e */ /* 0x000fe400000000ff */
[----:B------:R-:W-:Y:S01]  /*5d60*/  FADD.FTZ R52, R172, R31 ;  /* 0x0000001fac347221 */ /* 0x000fe20000010000 */
[----:B------:R-:W-:Y:S01]  /*5d70*/  FADD.FTZ R13, R173, R50 ;  /* 0x00000032ad0d7221 */ /* 0x000fe20000010000 */
[----:B------:R-:W-:-:S02]  /*5d80*/  F2FP.F16.F32.PACK_AB R172, R33, R172 ;  /* 0x000000ac21ac723e */ /* 0x000fc400000000ff */
[----:B------:R-:W-:Y:S01]  /*5d90*/  FADD.FTZ R31, R33, R52 ;  /* 0x00000034211f7221 */ /* 0x000fe20000010000 */
[----:B------:R-:W-:Y:S01]  /*5da0*/  FADD.FTZ R50, R38, R13 ;  /* 0x0000000d26327221 */ /* 0x000fe20000010000 */
[----:B0-----:R-:W-:Y:S02]  /*5db0*/  F2FP.F16.F32.PACK_AB R155, R6, R5 ;  /* 0x00000005069b723e */ /* 0x001fe400000000ff */
[----:B------:R-:W-:Y:S01]  /*5dc0*/  FADD.FTZ R52, R174, R31 ;  /* 0x0000001fae347221 */ /* 0x000fe20000010000 */
[----:B------:R-:W-:Y:S01]  /*5dd0*/  FADD.FTZ R13, R175, R50 ;  /* 0x00000032af0d7221 */ /* 0x000fe20000010000 */
[----:B------:R-:W-:Y:S02]  /*5de0*/  F2FP.F16.F32.PACK_AB R173, R38, R173 ;  /* 0x000000ad26ad723e */ /* 0x000fe400000000ff */
[C---:B------:R-:W-:Y:S01]  /*5df0*/  FADD.FTZ R31, R37.reuse, R52 ;  /* 0x00000034251f7221 */ /* 0x040fe20000010000 */
[----:B------:R-:W-:Y:S01]  /*5e00*/  FADD.FTZ R50, R40, R13 ;  /* 0x0000000d28327221 */ /* 0x000fe20000010000 */
[----:B------:R-:W-:-:S02]  /*5e10*/  F2FP.F16.F32.PACK_AB R174, R37, R174 ;  /* 0x000000ae25ae723e */ /* 0x000fc400000000ff */
[----:B------:R-:W-:Y:S01]  /*5e20*/  FADD.FTZ R52, R168, R31 ;  /* 0x0000001fa8347221 */ /* 0x000fe20000010000 */
[----:B------:R-:W-:Y:S01]  /*5e30*/  FADD.FTZ R13, R169, R50 ;  /* 0x00000032a90d7221 */ /* 0x000fe20000010000 */
[----:B------:R-:W-:Y:S02]  /*5e40*/  F2FP.F16.F32.PACK_AB R175, R40, R175 ;  /* 0x000000af28af723e */ /* 0x000fe400000000ff */
[C---:B------:R-:W-:Y:S01]  /*5e50*/  FADD.FTZ R21, R29.reuse, R52 ;  /* 0x000000341d157221 */ /* 0x040fe20000010000 */
[----:B------:R-:W-:Y:S01]  /*5e60*/  FADD.FTZ R26, R42, R13 ;  /* 0x0000000d2a1a7221 */ /* 0x000fe20000010000 */
        /* <DEDUP_REMOVED lines=8> */
[----:B------:R-:W-:Y:S02]  /*5ef0*/  F2FP.F16.F32.PACK_AB R171, R44, R171 ;  /* 0x000000ab2cab723e */ /* 0x000fe400000000ff */
[C---:B------:R-:W-:Y:S01]  /*5f00*/  F2FP.F16.F32.PACK_AB R152, R49.reuse, R152 ;  /* 0x000000983198723e */ /* 0x040fe200000000ff */
[----:B------:R-:W-:Y:S01]  /*5f10*/  FADD.FTZ R21, R49, R26 ;  /* 0x0000001a31157221 */ /* 0x000fe20000010000 */
[----:B------:R-:W-:-:S03]  /*5f20*/  FADD.FTZ R26, R14, R13 ;  /* 0x0000000d0e1a7221 */ /* 0x000fc60000010000 */
[----:B------:R-:W-:Y:S01]  /*5f30*/  FADD.FTZ R30, R154, R21 ;  /* 0x000000159a1e7221 */ /* 0x000fe20000010000 */
[----:B------:R-:W-:Y:S01]  /*5f40*/  FADD.FTZ R26, R27, R26 ;  /* 0x0000001a1b1a7221 */ /* 0x000fe20000010000 */
[C---:B------:R-:W-:Y:S02]  /*5f50*/  F2FP.F16.F32.PACK_AB R154, R41.reuse, R154 ;  /* 0x0000009a299a723e */ /* 0x040fe400000000ff */
[----:B------:R-:W-:Y:S01]  /*5f60*/  FADD.FTZ R21, R41, R30 ;  /* 0x0000001e29157221 */ /* 0x000fe20000010000 */
[----:B------:R-:W-:-:S03]  /*5f70*/  FADD.FTZ R13, R5, R26 ;  /* 0x0000001a050d7221 */ /* 0x000fc60000010000 */
[----:B------:R-:W-:Y:S01]  /*5f80*/  FADD.FTZ R30, R156, R21 ;  /* 0x000000159c1e7221 */ /* 0x000fe20000010000 */
[----:B------:R-:W-:Y:S01]  /*5f90*/  FADD.FTZ R26, R6, R13 ;  /* 0x0000000d061a7221 */ /* 0x000fe20000010000 */
[C---:B------:R-:W-:Y:S02]  /*5fa0*/  F2FP.F16.F32.PACK_AB R156, R53.reuse, R156 ;  /* 0x0000009c359c723e */ /* 0x040fe400000000ff */
[----:B------:R-:W-:Y:S01]  /*5fb0*/  FADD.FTZ R21, R53, R30 ;  /* 0x0000001e35157221 */ /* 0x000fe20000010000 */
[----:B------:R-:W-:Y:S01]  /*5fc0*/  FADD.FTZ R13, R157, R26 ;  /* 0x0000001a9d0d7221 */ /* 0x000fe20000010000 */
[----:B------:R-:W-:Y:S02]  /*5fd0*/  F2FP.F16.F32.PACK_AB R157, R46, R157 ;  /* 0x0000009d2e9d723e */ /* 0x000fe400000000ff */
[----:B------:R-:W-:Y:S01]  /*5fe0*/  FADD.FTZ R30, R158, R21 ;  /* 0x000000159e1e7221 */ /* 0x000fe20000010000 */
[----:B------:R-:W-:Y:S01]  /*5ff0*/  FADD.FTZ R26, R46, R13 ;  /* 0x0000000d2e1a7221 */ /* 0x000fe20000010000 */
[----:B------:R-:W-:-:S02]  /*6000*/  F2FP.F16.F32.PACK_AB R158, R57, R158 ;  /* 0x0000009e399e723e */ /* 0x000fc400000000ff */
[----:B------:R-:W-:Y:S01]  /*6010*/  FADD.FTZ R21, R57, R30 ;  /* 0x0000001e39157221 */ /* 0x000fe20000010000 */
[----:B------:R-:W-:Y:S01]  /*6020*/  FADD.FTZ R13, R159, R26 ;  /* 0x0000001a9f0d7221 */ /* 0x000fe20000010000 */
[----:B------:R-:W-:Y:S02]  /*6030*/  F2FP.F16.F32.PACK_AB R159, R48, R159 ;  /* 0x0000009f309f723e */ /* 0x000fe400000000ff */
[----:B------:R-:W-:Y:S01]  /*6040*/  FADD.FTZ R26, R20, R21 ;  /* 0x00000015141a7221 */ /* 0x000fe20000010000 */
[----:B------:R-:W-:Y:S01]  /*6050*/  FADD.FTZ R14, R48, R13 ;  /* 0x0000000d300e7221 */ /* 0x000fe20000010000 */
[----:B------:R-:W-:Y:S02]  /*6060*/  IMAD.MOV.U32 R13, RZ, RZ, R16 ;  /* 0x000000ffff0d7224 */ /* 0x000fe400078e0010 */
[----:B------:R-:W-:Y:S01]  /*6070*/  FADD.FTZ R5, R61, R26 ;  /* 0x0000001a3d057221 */ /* 0x000fe20000010000 */
[----:B------:R-:W-:Y:S01]  /*6080*/  FADD.FTZ R14, R161, R14 ;  /* 0x0000000ea10e7221 */ /* 0x000fe20000010000 */
[----:B------:R-:W-:-:S02]  /*6090*/  F2FP.F16.F32.PACK_AB R161, R75, R161 ;  /* 0x000000a14ba1723e */ /* 0x000fc400000000ff */
        /* <DEDUP_REMOVED lines=14> */
[C---:B-1----:R-:W-:Y:S01]  /*6180*/  F2FP.F16.F32.PACK_AB R167, R15.reuse, R167 ;  /* 0x000000a70fa7723e */ /* 0x042fe200000000ff */
[----:B------:R-:W-:Y:S02]  /*6190*/  IMAD.MOV.U32 R11, RZ, RZ, R9 ;  /* 0x000000ffff0b7224 */ /* 0x000fe400078e0009 */
[----:B------:R-:W-:Y:S01]  /*61a0*/  FADD.FTZ R5, R15, R14 ;  /* 0x0000000e0f057221 */ /* 0x000fe20000010000 */
[----:B------:R-:W-:Y:S01]  /*61b0*/  IMAD.MOV.U32 R15, RZ, RZ, R3 ;  /* 0x000000ffff0f7224 */ /* 0x000fe200078e0003 */
[----:B------:R-:W-:Y:S06]  /*61c0*/  @P2 BRA `(.L_x_192) ;  /* 0xffffffdc00bc2947 */ /* 0x000fec000383ffff */
.L_x_183:
        /* <DEDUP_REMOVED lines=67> */
.L_x_193:
[----:B------:R-:W-:Y:S01]  /*6600*/  IMAD R14, R2, 0x8, R0 ;  /* 0x00000008020e7824 */ /* 0x000fe200078e0200 */
[----:B------:R-:W-:-:S04]  /*6610*/  SHF.L.U32 R7, R16, 0x1f, RZ ;  /* 0x0000001f10077819 */ /* 0x000fc800000006ff */
[----:B------:R0:W1:Y:S01]  /*6620*/  SYNCS.PHASECHK.TRANS64.TRYWAIT P2, [R14+URZ+0x34850], R7 ;  /* 0x034850070e0075a7 */ /* 0x000062000804017f */
[----:B------:R-:W-:Y:S05]  /*6630*/  @!P0 BRA `(.L_x_194) ;  /* 0x0000000000048947 */ /* 0x000fea0003800000 */
[----:B------:R-:W-:Y:S01]  /*6640*/  BPT.TRAP 0x1 ;  /* 0x000000040000795c */ /* 0x000fe20000300000 */
.L_x_194:
[----:B-1----:R-:W-:Y:S05]  /*6650*/  @P2 BRA `(.L_x_195) ;  /* 0x0000000000082947 */ /* 0x002fea0003800000 */
[----:B------:R-:W1:Y:S02]  /*6660*/  SYNCS.PHASECHK.TRANS64.TRYWAIT P0, [R14+URZ+0x34850], R7 ;  /* 0x034850070e0075a7 */ /* 0x000e64000800017f */
[----:B-1----:R-:W-:Y:S05]  /*6670*/  @!P0 BRA `(.L_x_196) ;  /* 0x0000009c00f88947 */ /* 0x002fea0003800000 */
.L_x_195:
[----:B------:R-:W-:Y:S05]  /*6680*/  WARPSYNC.ALL ;  /* 0x0000000000007948 */ /* 0x000fea0003800000 */
[----:B------:R-:W-:Y:S01]  /*6690*/  VIADD R0, R0, 0x400 ;  /* 0x0000040000007836 */ /* 0x000fe20000000000 */
[----:B------:R-:W-:Y:S01]  /*66a0*/  WARPGROUP.ARRIVE ;  /* 0x00000000000079c5 */ /* 0x000fe20000000000 */
[----:B------:R-:W-:Y:S01]  /*66b0*/  IMAD.MOV.U32 R13, RZ, RZ, 0x40000040 ;  /* 0x40000040ff0d7424 */ /* 0x000fe200078e00ff */
[----:B01----:R-:W0:Y:S01]  /*66c0*/  SHFL.BFLY PT, R7, R6, 0x2, 0x1f ;  /* 0x0c401f0006077f89 */ /* 0x003e2200000e0000 */
[----:B------:R-:W-:Y:S01]  /*66d0*/  IMAD.MOV.U32 R95, RZ, RZ, -0x800000 ;  /* 0xff800000ff5f7424 */ /* 0x000fe200078e00ff */
[----:B------:R-:W-:Y:S01]  /*66e0*/  SHF.R.U32.HI R0, RZ, 0x4, R0 ;  /* 0x00000004ff007819 */ /* 0x000fe20000011600 */
[----:B------:R-:W-:-:S03]  /*66f0*/  VIADD R207, R207, 0x1 ;  /* 0x00000001cfcf7836 */ /* 0x000fc60000000000 */
[----:B------:R-:W-:-:S04]  /*6700*/  LOP3.LUT R0, R0, 0x3fff, RZ, 0xc0, !PT ;  /* 0x00003fff00007812 */ /* 0x000fc800078ec0ff */
[----:B------:R-:W-:Y:S02]  /*6710*/  LOP3.LUT R11, R0, 0x4000000, RZ, 0xfc, !PT ;  /* 0x04000000000b7812 */ /* 0x000fe400078efcff */
[----:B------:R-:W1:Y:S03]  /*6720*/  SHFL.BFLY PT, R0, R5, 0x2, 0x1f ;  /* 0x0c401f0005007f89 */ /* 0x000e6600000e0000 */
[----:B------:R-:W-:Y:S02]  /*6730*/  IMAD R10, R2, 0x800, R11 ;  /* 0x00000800020a7824 */ /* 0x000fe400078e020b */
[----:B------:R-:W-:Y:S02]  /*6740*/  IMAD.MOV.U32 R11, RZ, RZ, 0x40000040 ;  /* 0x40000040ff0b7424 */ /* 0x000fe400078e00ff */
[C---:B------:R-:W-:Y:S01]  /*6750*/  VIADD R12, R10.reuse, 0x80 ;  /* 0x000000800a0c7836 */ /* 0x040fe20000000000 */
[----:B------:R-:W-:-:S02]  /*6760*/  R2UR UR6, R10 ;  /* 0x000000000a0672ca */ /* 0x000fc400000e0000 */
[----:B------:R-:W-:Y:S01]  /*6770*/  R2UR UR7, R11 ;  /* 0x000000000b0772ca */ /* 0x000fe200000e0000 */
[----:B------:R-:W-:Y:S02]  /*6780*/  IMAD.MOV.U32 R11, RZ, RZ, 0x40000040 ;  /* 0x40000040ff0b7424 */ /* 0x000fe400078e00ff */
[----:B0-----:R-:W-:-:S10]  /*6790*/  FADD.FTZ R7, R7, R6 ;  /* 0x0000000607077221 */ /* 0x001fd40000010000 */
[----:B------:R-:W-:Y:S01]  /*67a0*/  HGMMA.64x128x16.F32 R24, R180, gdesc[UR4].tnspB, R24, gsb0 ;  /* 0x41e00004b4187df0 */ /* 0x000fe20008000818 */
[----:B------:R-:W-:Y:S01]  /*67b0*/  R2UR UR6, R12 ;  /* 0x000000000c0672ca */ /* 0x000fe200000e0000 */
[----:B------:R-:W-:Y:S01]  /*67c0*/  VIADD R12, R10, 0x100 ;  /* 0x000001000a0c7836 */ /* 0x000fe20000000000 */
[----:B------:R-:W-:Y:S01]  /*67d0*/  R2UR UR7, R13 ;  /* 0x000000000d0772ca */ /* 0x000fe200000e0000 */
[----:B------:R-:W-:Y:S02]  /*67e0*/  IMAD.MOV.U32 R13, RZ, RZ, 0x40000040 ;  /* 0x40000040ff0d7424 */ /* 0x000fe400078e00ff */
[----:B-1----:R-:W-:Y:S02]  /*67f0*/  FADD.FTZ R8, R0, R5 ;  /* 0x0000000500087221 */ /* 0x002fe40000010000 */
[----:B------:R-:W0:Y:S01]  /*6800*/  SHFL.BFLY PT, R0, R7, 0x1, 0x1f ;  /* 0x0c201f0007007f89 */ /* 0x000e2200000e0000 */
[----:B------:R-:W-:Y:S02]  /*6810*/  WARPGROUP.DEPBAR.LE gsb0, 0x0 ;  /* 0x00008000000079c5 */ /* 0x000fe40000010000 */
[----:B------:R-:W-:-:S06]  /*6820*/  WARPGROUP.ARRIVE ;  /* 0x00000000000079c5 */ /* 0x000fcc0000000000 */
[----:B------:R-:W-:Y:S01]  /*6830*/  HGMMA.64x128x16.F32 R24, R176, gdesc[UR4].tnspB, R24, gsb0 ;  /* 0x41e00004b0187df0 */ /* 0x000fe20008000818 */
[----:B------:R-:W-:Y:S01]  /*6840*/  R2UR UR6, R12 ;  /* 0x000000000c0672ca */ /* 0x000fe200000e0000 */
[----:B------:R-:W-:Y:S01]  /*6850*/  VIADD R12, R10, 0x180 ;  /* 0x000001800a0c7836 */ /* 0x000fe20000000000 */
[----:B------:R-:W-:Y:S01]  /*6860*/  R2UR UR7, R13 ;  /* 0x000000000d0772ca */ /* 0x000fe200000e0000 */
[----:B------:R-:W-:Y:S01]  /*6870*/  IMAD.MOV.U32 R13, RZ, RZ, 0x40000040 ;  /* 0x40000040ff0d7424 */ /* 0x000fe200078e00ff */
[----:B------:R-:W-:Y:S02]  /*6880*/  WARPGROUP.DEPBAR.LE gsb0, 0x0 ;  /* 0x00008000000079c5 */ /* 0x000fe40000010000 */
[----:B------:R-:W-:-:S09]  /*6890*/  WARPGROUP.ARRIVE ;  /* 0x00000000000079c5 */ /* 0x000fd20000000000 */
        /* <DEDUP_REMOVED lines=16> */
[C---:B------:R-:W-:Y:S01]  /*69a0*/  VIADD R12, R10.reuse, 0x300 ;  /* 0x000003000a0c7836 */ /* 0x040fe20000000000 */
[----:B------:R-:W-:Y:S01]  /*69b0*/  R2UR UR7, R13 ;  /* 0x000000000d0772ca */ /* 0x000fe200000e0000 */
[----:B------:R-:W-:Y:S02]  /*69c0*/  IMAD.MOV.U32 R13, RZ, RZ, 0x40000040 ;  /* 0x40000040ff0d7424 */ /* 0x000fe400078e00ff */
[----:B------:R-:W-:Y:S01]  /*69d0*/  VIADD R10, R10, 0x380 ;  /* 0x000003800a0a7836 */ /* 0x000fe20000000000 */
[----:B------:R-:W-:Y:S02]  /*69e0*/  WARPGROUP.DEPBAR.LE gsb0, 0x0 ;  /* 0x00008000000079c5 */ /* 0x000fe40000010000 */
[----:B------:R-:W-:-:S07]  /*69f0*/  WARPGROUP.ARRIVE ;  /* 0x00000000000079c5 */ /* 0x000fce0000000000 */
[----:B------:R-:W-:Y:S01]  /*6a00*/  HGMMA.64x128x16.F32 R24, R156, gdesc[UR4].tnspB, R24, gsb0 ;  /* 0x41e000049c187df0 */ /* 0x000fe20008000818 */
[----:B------:R-:W-:Y:S01]  /*6a10*/  R2UR UR6, R12 ;  /* 0x000000000c0672ca */ /* 0x000fe200000e0000 */
[----:B------:R-:W-:Y:S01]  /*6a20*/  VIADD R12, R2, 0x1 ;  /* 0x00000001020c7836 */ /* 0x000fe20000000000 */
[----:B------:R-:W-:Y:S01]  /*6a30*/  R2UR UR7, R13 ;  /* 0x000000000d0772ca */ /* 0x000fe200000e0000 */
[----:B0-----:R-:W-:Y:S01]  /*6a40*/  FADD.FTZ R13, R7, R0 ;  /* 0x00000000070d7221 */ /* 0x001fe20000010000 */
[----:B------:R-:W-:Y:S02]  /*6a50*/  IMAD.MOV.U32 R2, RZ, RZ, RZ ;  /* 0x000000ffff027224 */ /* 0x000fe400078e00ff */
[----:B------:R-:W-:Y:S01]  /*6a60*/  IMAD.MOV.U32 R7, RZ, RZ, RZ ;  /* 0x000000ffff077224 */ /* 0x000fe200078e00ff */
[----:B------:R-:W-:Y:S01]  /*6a70*/  ISETP.NE.AND P2, PT, R12, 0x2, PT ;  /* 0x000000020c00780c */ /* 0x000fe20003f45270 */
[----:B------:R-:W-:Y:S01]  /*6a80*/  IMAD.MOV.U32 R0, RZ, RZ, -0x800000 ;  /* 0xff800000ff007424 */ /* 0x000fe200078e00ff */
[----:B------:R-:W-:-:S02]  /*6a90*/  FSETP.NE.FTZ.AND P0, PT, R13, RZ, PT ;  /* 0x000000ff0d00720b */ /* 0x000fc40003f15000 */
[----:B------:R-:W-:-:S04]  /*6aa0*/  SEL R5, RZ, 0x1, P2 ;  /* 0x00000001ff057807 */ /* 0x000fc80001000000 */
[----:B------:R-:W-:-:S07]  /*6ab0*/  LOP3.LUT R16, R16, R5, RZ, 0x3c, !PT ;  /* 0x0000000510107212 */ /* 0x000fce00078e3cff */
[----:B------:R-:W-:Y:S01]  /*6ac0*/  @P0 MUFU.RCP R2, R13 ;  /* 0x0000000d00020308 */ /* 0x000fe20000001000 */
[----:B------:R-:W-:Y:S01]  /*6ad0*/  @P0 FMUL.FTZ R6, R4, 0.69314718246459960938 ;  /* 0x3f31721804060820 */ /* 0x000fe20000410000 */
[----:B------:R-:W-:Y:S02]  /*6ae0*/  WARPGROUP.DEPBAR.LE gsb0, 0x0 ;  /* 0x00008000000079c5 */ /* 0x000fe40000010000 */
[----:B------:R-:W-:-:S06]  /*6af0*/  WARPGROUP.ARRIVE ;  /* 0x00000000000079c5 */ /* 0x000fcc0000000000 */
[----:B------:R-:W-:Y:S01]  /*6b00*/  HGMMA.64x128x16.F32 R24, R160, gdesc[UR4].tnspB, R24, gsb0 ;  /* 0x41e00004a0187df0 */ /* 0x000fe20008000818 */
[----:B------:R-:W-:Y:S02]  /*6b10*/  R2UR UR6, R10 ;  /* 0x000000000a0672ca */ /* 0x000fe400000e0000 */
[----:B------:R-:W-:Y:S01]  /*6b20*/  R2UR UR7, R11 ;  /* 0x000000000b0772ca */ /* 0x000fe200000e0000 */
[----:B------:R-:W0:Y:S01]  /*6b30*/  @P0 MUFU.LG2 R10, R13 ;  /* 0x0000000d000a0308 */ /* 0x000e220000000c00 */
[----:B------:R-:W1:Y:S01]  /*6b40*/  SHFL.BFLY PT, R11, R8, 0x1, 0x1f ;  /* 0x0c201f00080b7f89 */ /* 0x000e6200000e0000 */
[----:B0-----:R-:W-:-:S04]  /*6b50*/  @P0 FMUL.FTZ R5, R10, 0.69314718246459960938 ;  /* 0x3f3172180a050820 */ /* 0x001fc80000410000 */
[----:B------:R-:W-:Y:S01]  /*6b60*/  @P0 FFMA.FTZ R0, R6, R3, R5 ;  /* 0x0000000306000223 */ /* 0x000fe20000010005 */
[----:B------:R-:W-:Y:S01]  /*6b70*/  PLOP3.LUT P0, PT, PT, PT, PT, 0x8, 0x0 ;  /* 0x000000000000781c */ /* 0x000fe20003f0e170 */
[----:B-1----:R-:W-:Y:S01]  /*6b80*/  FADD.FTZ R15, R8, R11 ;  /* 0x0000000b080f7221 */ /* 0x002fe20000010000 */
[----:B------:R-:W-:-:S04]  /*6b90*/  @!P1 VIADD R8, R14, 0x34860 ;  /* 0x000348600e089836 */ /* 0x000fc80000000000 */
[----:B------:R-:W-:Y:S02]  /*6ba0*/  FSETP.NE.FTZ.AND P3, PT, R15, RZ, PT ;  /* 0x000000ff0f00720b */ /* 0x000fe40003f75000 */
[----:B------:R-:W-:-:S11]  /*6bb0*/  @!P1 PRMT R8, RZ, 0x654, R8 ;  /* 0x00000654ff089816 */ /* 0x000fd60000000008 */
[----:B------:R-:W0:Y:S01]  /*6bc0*/  @P3 MUFU.LG2 R11, R15 ;  /* 0x0000000f000b3308 */ /* 0x000e220000000c00 */
[----:B------:R-:W-:-:S07]  /*6bd0*/  @P3 FMUL.FTZ R17, R4, 0.69314718246459960938 ;  /* 0x3f31721804113820 */ /* 0x000fce0000410000 */
[----:B------:R-:W1:Y:S01]  /*6be0*/  @P3 MUFU.RCP R7, R15 ;  /* 0x0000000f00073308 */ /* 0x000e620000001000 */
[----:B0-----:R-:W-:-:S04]  /*6bf0*/  @P3 FMUL.FTZ R4, R11, 0.69314718246459960938 ;  /* 0x3f3172180b043820 */ /* 0x001fc80000410000 */
[----:B------:R-:W-:Y:S01]  /*6c00*/  @P3 FFMA.FTZ R95, R17, R9, R4 ;  /* 0x00000009115f3223 */ /* 0x000fe20000010004 */
[----:B------:R-:W-:Y:S02]  /*6c10*/  WARPGROUP.DEPBAR.LE gsb0, 0x0 ;  /* 0x00008000000079c5 */ /* 0x000fe40000010000 */
[----:B------:R-:W-:-:S06]  /*6c20*/  WARPGROUP.ARRIVE ;  /* 0x00000000000079c5 */ /* 0x000fcc0000000000 */
[----:B------:R-:W-:Y:S03]  /*6c30*/  HGMMA.64x128x16.F32 R24, R164, gdesc[UR4].tnspB, R24, gsb0 ;  /* 0x41e00004a4187df0 */ /* 0x000fe60008000818 */
[----:B------:R-:W-:Y:S02]  /*6c40*/  WARPGROUP.DEPBAR.LE gsb0, 0x0 ;  /* 0x00008000000079c5 */ /* 0x000fe40000010000 */
[----:B------:R0:W-:Y:S01]  /*6c50*/  @!P1 SYNCS.ARRIVE.TRANS64.RED.A1T0 RZ, [R8+URZ], RZ ;  /* 0x000000ff08ff99a7 */ /* 0x0001e2000810043f */
        /* <DEDUP_REMOVED lines=32> */
[-C--:B-1----:R-:W-:Y:S01]  /*6e60*/  FMUL.FTZ R96, R26, R7.reuse ;  /* 0x000000071a607220 */ /* 0x082fe20000410000 */
        /* <DEDUP_REMOVED lines=31> */
[----:B0-----:R-:W-:-:S07]  /*7060*/  SEL R2, R12, RZ, P2 ;  /* 0x000000ff0c027207 */ /* 0x001fce0001000000 */
.L_x_175:
[----:B------:R-:W0:Y:S01]  /*7070*/  S2R R4, SR_CgaCtaId ;  /* 0x0000000000047919 */ /* 0x000e220000008800 */
[----:B------:R-:W-:Y:S01]  /*7080*/  MOV R3, 0x400 ;  /* 0x0000040000037802 */ /* 0x000fe20000000f00 */
[----:B------:R-:W-:Y:S01]  /*7090*/  BSSY B0, `(.L_x_197) ;  /* 0x00002c4000007945 */ /* 0x000fe20003800000 */
[----:B------:R-:W-:Y:S02]  /*70a0*/  BAR.SYNC.DEFER_BLOCKING 0x5, 0x180 ;  /* 0x0146000000007b1d */ /* 0x000fe40000010000 */
[----:B0-----:R-:W-:-:S05]  /*70b0*/  LEA R3, R4, R3, 0x18 ;  /* 0x0000000304037211 */ /* 0x001fca00078ec0ff */
[----:B------:R0:W1:Y:S01]  /*70c0*/  LDS.128 R4, [R3+0x348d0] ;  /* 0x0348d00003047984 */ /* 0x0000620000000c00 */
[----:B------:R-:W-:Y:S06]  /*70d0*/  BAR.ARV 0x4, 0x180 ;  /* 0x0106000000007b1d */ /* 0x000fec0000002000 */
[----:B------:R-:W-:Y:S05]  /*70e0*/  @P0 BRA `(.L_x_198) ;  /* 0x00000020001c0947 */ /* 0x000fea0003800000 */
[----:B-1----:R-:W1:Y:S01]  /*70f0*/  S2R R4, SR_SWINHI ;  /* 0x0000000000047919 */ /* 0x002e620000002f00 */
[----:B------:R-:W-:Y:S01]  /*7100*/  F2FP.F16.F32.PACK_AB R36, R73, R72 ;  /* 0x000000484924723e */ /* 0x000fe200000000ff */
[----:B------:R-:W-:Y:S01]  /*7110*/  ULDC.64 UR4, c[0x0][0xc08] ;  /* 0x0003020000047ab9 */ /* 0x000fe20000000a00 */
[----:B------:R-:W-:Y:S02]  /*7120*/  SHF.L.U64.HI R110, R23, 0x2, R188 ;  /* 0x00000002176e7819 */ /* 0x000fe400000102bc */
[----:B------:R-:W-:Y:S02]  /*7130*/  MOV R104, R3 ;  /* 0x0000000300687202 */ /* 0x000fe40000000f00 */
[----:B-1----:R-:W-:-:S03]  /*7140*/  MOV R105, R4 ;  /* 0x0000000400697202 */ /* 0x002fc60000000f00 */
[----:B------:R-:W-:-:S03]  /*7150*/  IMAD.WIDE R12, R227, 0x2, R104 ;  /* 0x00000002e30c7825 */ /* 0x000fc600078e0268 */
[C---:B------:R-:W-:Y:S02]  /*7160*/  IADD3 R39, P2, R12.reuse, 0x4020, RZ ;  /* 0x000040200c277810 */ /* 0x040fe40007f5e0ff */
[C---:B------:R-:W-:Y:S02]  /*7170*/  IADD3 R107, P1, R12.reuse, 0x4040, RZ ;  /* 0x000040400c6b7810 */ /* 0x040fe40007f3e0ff */
[----:B------:R-:W-:Y:S01]  /*7180*/  LOP3.LUT R8, R39, 0x380, RZ, 0xc0, !PT ;  /* 0x0000038027087812 */ /* 0x000fe200078ec0ff */
[--C-:B------:R-:W-:Y:S01]  /*7190*/  IMAD.X R33, RZ, RZ, R13.reuse, P2 ;  /* 0x000000ffff217224 */ /* 0x100fe200010e060d */
[----:B------:R-:W-:Y:S01]  /*71a0*/  LOP3.LUT R10, R107, 0x380, RZ, 0xc0, !PT ;  /* 0x000003806b0a7812 */ /* 0x000fe200078ec0ff */
[----:B------:R-:W-:Y:S01]  /*71b0*/  IMAD.X R27, RZ, RZ, R13, P1 ;  /* 0x000000ffff1b7224 */ /* 0x000fe200008e060d */
[----:B------:R-:W-:Y:S02]  /*71c0*/  IADD3 R15, P3, R12, 0x4000, RZ ;  /* 0x000040000c0f7810 */ /* 0x000fe40007f7e0ff */
[----:B------:R-:W-:-:S02]  /*71d0*/  SHF.R.U64 R8, R8, 0x3, RZ ;  /* 0x0000000308087819 */ /* 0x000fc400000012ff */
[C---:B------:R-:W-:Y:S01]  /*71e0*/  LOP3.LUT R9, R12.reuse, 0x380, RZ, 0xc0, !PT ;  /* 0x000003800c097812 */ /* 0x040fe200078ec0ff */
[--C-:B------:R-:W-:Y:S01]  /*71f0*/  IMAD.X R29, RZ, RZ, R13.reuse, P3 ;  /* 0x000000ffff1d7224 */ /* 0x100fe200018e060d */
[C---:B------:R-:W-:Y:S02]  /*7200*/  IADD3 R109, P0, R12.reuse, 0x4060, RZ ;  /* 0x000040600c6d7810 */ /* 0x040fe40007f1e0ff */
[----:B------:R-:W-:Y:S02]  /*7210*/  IADD3 R17, P6, R12, 0x20, RZ ;  /* 0x000000200c117810 */ /* 0x000fe40007fde0ff */
[----:B------:R-:W-:Y:S01]  /*7220*/  SHF.R.U64 R10, R10, 0x3, RZ ;  /* 0x000000030a0a7819 */ /* 0x000fe200000012ff */
[--C-:B------:R-:W-:Y:S01]  /*7230*/  IMAD.X R31, RZ, RZ, R13.reuse, P0 ;  /* 0x000000ffff1f7224 */ /* 0x100fe200000e060d */
[C---:B------:R-:W-:Y:S01]  /*7240*/  IADD3 R37, P4, R12.reuse, 0x60, RZ ;  /* 0x000000600c257810 */ /* 0x040fe20007f9e0ff */
[----:B------:R-:W-:Y:S01]  /*7250*/  IMAD.X R25, RZ, RZ, R13, P6 ;  /* 0x000000ffff197224 */ /* 0x000fe200030e060d */
[----:B------:R-:W-:Y:S01]  /*7260*/  BAR.SYNC.DEFER_BLOCKING 0x1, 0x100 ;  /* 0x0044000000007b1d */ /* 0x000fe20000010000 */
[----:B------:R-:W-:-:S02]  /*7270*/  IADD3 R35, P5, R12, 0x40, RZ ;  /* 0x000000400c237810 */ /* 0x000fc40007fbe0ff */
[----:B------:R-:W-:Y:S01]  /*7280*/  LOP3.LUT R4, R15, 0x380, RZ, 0xc0, !PT ;  /* 0x000003800f047812 */ /* 0x000fe200078ec0ff */
[----:B------:R-:W-:Y:S01]  /*7290*/  IMAD.X R11, RZ, RZ, R13, P4 ;  /* 0x000000ffff0b7224 */ /* 0x000fe200020e060d */
[----:B------:R-:W-:Y:S02]  /*72a0*/  LOP3.LUT R32, R8, R39, RZ, 0x3c, !PT ;  /* 0x0000002708207212 */ /* 0x000fe400078e3cff */
[----:B------:R-:W-:Y:S02]  /*72b0*/  SHF.R.U64 R9, R9, 0x3, RZ ;  /* 0x0000000309097819 */ /* 0x000fe400000012ff */
[----:B------:R-:W-:Y:S02]  /*72c0*/  LOP3.LUT R14, R109, 0x380, RZ, 0xc0, !PT ;  /* 0x000003806d0e7812 */ /* 0x000fe400078ec0ff */
[----:B------:R-:W-:Y:S02]  /*72d0*/  LOP3.LUT R26, R10, R107, RZ, 0x3c, !PT ;  /* 0x0000006b0a1a7212 */ /* 0x000fe400078e3cff */
[----:B------:R-:W-:Y:S01]  /*72e0*/  LOP3.LUT R8, R17, 0x380, RZ, 0xc0, !PT ;  /* 0x0000038011087812 */ /* 0x000fe200078ec0ff */
[----:B------:R-:W1:Y:S01]  /*72f0*/  LDC.64 R106, c[0x0][0xc00] ;  /* 0x00030000ff6a7b82 */ /* 0x000e620000000a00 */
[----:B------:R-:W-:-:S02]  /*7300*/  LOP3.LUT R10, R37, 0x380, RZ, 0xc0, !PT ;  /* 0x00000380250a7812 */ /* 0x000fc400078ec0ff */
[----:B------:R-:W-:Y:S02]  /*7310*/  LOP3.LUT R34, R35, 0x380, RZ, 0xc0, !PT ;  /* 0x0000038023227812 */ /* 0x000fe400078ec0ff */
[----:B------:R-:W-:Y:S02]  /*7320*/  SHF.R.U64 R4, R4, 0x3, RZ ;  /* 0x0000000304047819 */ /* 0x000fe400000012ff */
[----:B------:R-:W-:Y:S01]  /*7330*/  LOP3.LUT R12, R9, R12, RZ, 0x3c, !PT ;  /* 0x0000000c090c7212 */ /* 0x000fe200078e3cff */
[----:B------:R-:W-:Y:S01]  /*7340*/  IMAD.X R9, RZ, RZ, R13, P5 ;  /* 0x000000ffff097224 */ /* 0x000fe200028e060d */
[----:B------:R-:W-:Y:S02]  /*7350*/  SHF.R.U64 R14, R14, 0x3, RZ ;  /* 0x000000030e0e7819 */ /* 0x000fe400000012ff */
[----:B------:R-:W-:Y:S02]  /*7360*/  SHF.R.U64 R8, R8, 0x3, RZ ;  /* 0x0000000308087819 */ /* 0x000fe400000012ff */
[----:B------:R-:W-:-:S02]  /*7370*/  SHF.R.U64 R10, R10, 0x3, RZ ;  /* 0x000000030a0a7819 */ /* 0x000fc400000012ff */
[----:B------:R-:W-:Y:S02]  /*7380*/  SHF.R.U64 R34, R34, 0x3, RZ ;  /* 0x0000000322227819 */ /* 0x000fe400000012ff */
[----:B------:R-:W-:Y:S02]  /*7390*/  LOP3.LUT R28, R4, R15, RZ, 0x3c, !PT ;  /* 0x0000000f041c7212 */ /* 0x000fe400078e3cff */
[----:B------:R-:W-:Y:S01]  /*73a0*/  LOP3.LUT R30, R14, R109, RZ, 0x3c, !PT ;  /* 0x0000006d0e1e7212 */ /* 0x000fe200078e3cff */
[----:B------:R-:W-:Y:S01]  /*73b0*/  IMAD.SHL.U32 R109, R23, 0x4, RZ ;  /* 0x00000004176d7824 */ /* 0x000fe200078e00ff */
[----:B------:R-:W-:Y:S02]  /*73c0*/  MOV R4, R12 ;  /* 0x0000000c00047202 */ /* 0x000fe40000000f00 */
[----:B------:R-:W-:Y:S02]  /*73d0*/  LOP3.LUT R24, R8, R17, RZ, 0x3c, !PT ;  /* 0x0000001108187212 */ /* 0x000fe400078e3cff */
[----:B------:R-:W-:-:S02]  /*73e0*/  F2FP.F16.F32.PACK_AB R12, R21, R20 ;  /* 0x00000014150c723e */ /* 0x000fc400000000ff */
[----:B------:R-:W-:Y:S02]  /*73f0*/  F2FP.F16.F32.PACK_AB R13, R97, R96 ;  /* 0x00000060610d723e */ /* 0x000fe400000000ff */
[----:B------:R-:W-:Y:S02]  /*7400*/  F2FP.F16.F32.PACK_AB R14, R89, R88 ;  /* 0x00000058590e723e */ /* 0x000fe400000000ff */
[----:B------:R-:W-:Y:S02]  /*7410*/  F2FP.F16.F32.PACK_AB R15, R99, R98 ;  /* 0x00000062630f723e */ /* 0x000fe400000000ff */
[----:B------:R-:W-:Y:S02]  /*7420*/  LOP3.LUT R10, R10, R37, RZ, 0x3c, !PT ;  /* 0x000000250a0a7212 */ /* 0x000fe400078e3cff */
[----:B------:R-:W-:Y:S01]  /*7430*/  LOP3.LUT R8, R34, R35, RZ, 0x3c, !PT ;  /* 0x0000002322087212 */ /* 0x000fe200078e3cff */
[----:B------:R2:W-:Y:S01]  /*7440*/  STSM.16.M88.4 [R4], R12 ;  /* 0x0000000c04007844 */ /* 0x0005e20000000200 */
[----:B------:R-:W-:-:S02]  /*7450*/  MOV R38, R10 ;  /* 0x0000000a00267202 */ /* 0x000fc40000000f00 */
[----:B------:R-:W-:Y:S02]  /*7460*/  MOV R37, R8 ;  /* 0x0000000800257202 */ /* 0x000fe40000000f00 */
[----:B------:R-:W-:Y:S02]  /*7470*/  MOV R94, R24 ;  /* 0x00000018005e7202 */ /* 0x000fe40000000f00 */
[----:B------:R-:W-:Y:S02]  /*7480*/  F2FP.F16.F32.PACK_AB R8, R91, R90 ;  /* 0x0000005a5b08723e */ /* 0x000fe400000000ff */
[----:B------:R-:W-:Y:S02]  /*7490*/  F2FP.F16.F32.PACK_AB R9, R101, R100 ;  /* 0x000000646509723e */ /* 0x000fe400000000ff */
[----:B------:R-:W-:Y:S02]  /*74a0*/  F2FP.F16.F32.PACK_AB R10, R93, R92 ;  /* 0x0000005c5d0a723e */ /* 0x000fe400000000ff */
[----:B------:R-:W-:-:S02]  /*74b0*/  F2FP.F16.F32.PACK_AB R11, R103, R102 ;  /* 0x00000066670b723e */ /* 0x000fc400000000ff */
[----:B------:R-:W-:Y:S02]  /*74c0*/  MOV R108, R26 ;  /* 0x0000001a006c7202 */ /* 0x000fe40000000f00 */
[----:B--2---:R-:W-:Y:S01]  /*74d0*/  F2FP.F16.F32.PACK_AB R12, R41, R40 ;  /* 0x00000028290c723e */ /* 0x004fe200000000ff */
[----:B------:R2:W-:Y:S01]  /*74e0*/  STSM.16.M88.4 [R94], R8 ;  /* 0x000000085e007844 */ /* 0x0005e20000000200 */
[----:B------:R-:W-:Y:S02]  /*74f0*/  F2FP.F16.F32.PACK_AB R13, R43, R42 ;  /* 0x0000002a2b0d723e */ /* 0x000fe400000000ff */
[----:B------:R-:W-:Y:S02]  /*7500*/  F2FP.F16.F32.PACK_AB R14, R45, R44 ;  /* 0x0000002c2d0e723e */ /* 0x000fe400000000ff */
[----:B------:R-:W-:Y:S02]  /*7510*/  F2FP.F16.F32.PACK_AB R15, R47, R46 ;  /* 0x0000002e2f0f723e */ /* 0x000fe400000000ff */
[----:B------:R-:W-:-:S02]  /*7520*/  MOV R17, R30 ;  /* 0x0000001e00117202 */ /* 0x000fc40000000f00 */
[----:B------:R-:W-:Y:S01]  /*7530*/  MOV R39, R28 ;  /* 0x0000001c00277202 */ /* 0x000fe20000000f00 */
[----:B------:R3:W-:Y:S01]  /*7540*/  STSM.16.M88.4 [R37], R12 ;  /* 0x0000000c25007844 */ /* 0x0007e20000000200 */
[----:B------:R-:W-:Y:S02]  /*7550*/  F2FP.F16.F32.PACK_AB R24, R49, R48 ;  /* 0x000000303118723e */ /* 0x000fe400000000ff */
[----:B------:R-:W-:Y:S02]  /*7560*/  F2FP.F16.F32.PACK_AB R25, R51, R50 ;  /* 0x000000323319723e */ /* 0x000fe400000000ff */
[----:B------:R-:W-:Y:S01]  /*7570*/  F2FP.F16.F32.PACK_AB R26, R53, R52 ;  /* 0x00000034351a723e */ /* 0x000fe200000000ff */
[----:B--2---:R-:W-:Y:S01]  /*7580*/  IMAD.MOV.U32 R94, RZ, RZ, RZ ;  /* 0x000000ffff5e7224 */ /* 0x004fe200078e00ff */
[----:B------:R-:W-:Y:S02]  /*7590*/  F2FP.F16.F32.PACK_AB R27, R55, R54 ;  /* 0x00000036371b723e */ /* 0x000fe400000000ff */
[----:B------:R-:W-:-:S02]  /*75a0*/  F2FP.F16.F32.PACK_AB R28, R57, R56 ;  /* 0x00000038391c723e */ /* 0x000fc400000000ff */
[----:B------:R-:W-:Y:S01]  /*75b0*/  F2FP.F16.F32.PACK_AB R29, R59, R58 ;  /* 0x0000003a3b1d723e */ /* 0x000fe200000000ff */
[----:B------:R2:W-:Y:S01]  /*75c0*/  STSM.16.M88.4 [R38], R24 ;  /* 0x0000001826007844 */ /* 0x0005e20000000200 */
[----:B------:R-:W-:Y:S02]  /*75d0*/  F2FP.F16.F32.PACK_AB R30, R61, R60 ;  /* 0x0000003c3d1e723e */ /* 0x000fe400000000ff */
[----:B------:R-:W-:Y:S02]  /*75e0*/  F2FP.F16.F32.PACK_AB R31, R63, R62 ;  /* 0x0000003e3f1f723e */ /* 0x000fe400000000ff */
[----:B------:R-:W-:Y:S02]  /*75f0*/  MOV R4, R32 ;  /* 0x0000002000047202 */ /* 0x000fe40000000f00 */
[----:B------:R-:W-:Y:S01]  /*7600*/  F2FP.F16.F32.PACK_AB R32, R65, R64 ;  /* 0x000000404120723e */ /* 0x000fe200000000ff */
[----:B------:R4:W-:Y:S01]  /*7610*/  STSM.16.M88.4 [R39], R28 ;  /* 0x0000001c27007844 */ /* 0x0009e20000000200 */
[----:B------:R-:W-:-:S02]  /*7620*/  F2FP.F16.F32.PACK_AB R33, R67, R66 ;  /* 0x000000424321723e */ /* 0x000fc400000000ff */
[----:B------:R-:W-:Y:S02]  /*7630*/  F2FP.F16.F32.PACK_AB R34, R69, R68 ;  /* 0x000000444522723e */ /* 0x000fe400000000ff */
[----:B------:R-:W-:Y:S02]  /*7640*/  F2FP.F16.F32.PACK_AB R35, R71, R70 ;  /* 0x000000464723723e */ /* 0x000fe400000000ff */
[----:B---3--:R-:W-:Y:S02]  /*7650*/  F2FP.F16.F32.PACK_AB R37, R75, R74 ;  /* 0x0000004a4b25723e */ /* 0x008fe400000000ff */
[----:B--2---:R-:W-:Y:S01]  /*7660*/  F2FP.F16.F32.PACK_AB R38, R77, R76 ;  /* 0x0000004c4d26723e */ /* 0x004fe200000000ff */
[----:B------:R-:W-:Y:S01]  /*7670*/  STSM.16.M88.4 [R4], R32 ;  /* 0x0000002004007844 */ /* 0x000fe20000000200 */
[----:B------:R-:W-:Y:S02]  /*7680*/  F2FP.F16.F32.PACK_AB R8, R81, R80 ;  /* 0x000000505108723e */ /* 0x000fe400000000ff */
[----:B------:R-:W-:-:S02]  /*7690*/  F2FP.F16.F32.PACK_AB R9, R83, R82 ;  /* 0x000000525309723e */ /* 0x000fc400000000ff */
[----:B------:R-:W-:Y:S02]  /*76a0*/  F2FP.F16.F32.PACK_AB R10, R85, R84 ;  /* 0x00000054550a723e */ /* 0x000fe400000000ff */
[----:B----4-:R-:W-:Y:S02]  /*76b0*/  F2FP.F16.F32.PACK_AB R39, R79, R78 ;  /* 0x0000004e4f27723e */ /* 0x010fe400000000ff */
[----:B------:R-:W-:Y:S02]  /*76c0*/  F2FP.F16.F32.PACK_AB R11, R87, R86 ;  /* 0x00000056570b723e */ /* 0x000fe400000000ff */
[----:B-1----:R-:W-:Y:S01]  /*76d0*/  ISETP.NE.U32.AND P0, PT, R106, RZ, PT ;  /* 0x000000ff6a00720c */ /* 0x002fe20003f05070 */
[----:B------:R-:W-:Y:S01]  /*76e0*/  STSM.16.M88.4 [R108], R36 ;  /* 0x000000246c007844 */ /* 0x000fe20000000200 */
[----:B------:R-:W-:Y:S02]  /*76f0*/  IADD3 R12, P1, R109, R106, RZ ;  /* 0x0000006a6d0c7210 */ /* 0x000fe40007f3e0ff */
[----:B------:R-:W-:Y:S01]  /*7700*/  ISETP.NE.AND.EX P0, PT, R107, RZ, PT, P0 ;  /* 0x000000ff6b00720c */ /* 0x000fe20003f05300 */
[----:B------:R1:W-:Y:S02]  /*7710*/  STSM.16.M88.4 [R17], R8 ;  /* 0x0000000811007844 */ /* 0x0003e40000000200 */
[----:B------:R-:W-:Y:S01]  /*7720*/  IMAD.X R13, R110, 0x1, R107, P1 ;  /* 0x000000016e0d7824 */ /* 0x000fe200008e066b */
[----:B------:R-:W-:Y:S08]  /*7730*/  BAR.SYNC.DEFER_BLOCKING 0x1, 0x100 ;  /* 0x0044000000007b1d */ /* 0x000ff00000010000 */
[----:B-1----:R-:W1:Y:S08]  /*7740*/  LDC R9, c[0x0][0xad4] ;  /* 0x0002b500ff097b82 */ /* 0x002e700000000800 */
[----:B------:R-:W2:Y:S01]  /*7750*/  LDC R17, c[0x0][0xbe8] ;  /* 0x0002fa00ff117b82 */ /* 0x000ea20000000800 */
[----:B------:R-:W3:Y:S01]  /*7760*/  @P0 LDG.E R94, desc[UR40][R12.64] ;  /* 0x000000280c5e0981 */ /* 0x000ee2000c1e1900 */
[----:B------:R-:W-:-:S04]  /*7770*/  ISETP.NE.U32.AND P1, PT, RZ, UR4, PT ;  /* 0x00000004ff007c0c */ /* 0x000fc8000bf25070 */
[----:B------:R-:W-:Y:S01]  /*7780*/  ISETP.NE.AND.EX P1, PT, RZ, UR5, PT, P1 ;  /* 0x00000005ff007c0c */ /* 0x000fe2000bf25310 */
[----:B------:R-:W-:-:S12]  /*7790*/  IMAD.MOV.U32 R28, RZ, RZ, 0x9b8 ;  /* 0x000009b8ff1c7424 */ /* 0x000fd800078e00ff */
[----:B------:R-:W-:Y:S01]  /*77a0*/  @P1 IADD3 R14, P2, R109, UR4, RZ ;  /* 0x000000046d0e1c10 */ /* 0x000fe2000ff5e0ff */
[----:B------:R-:W-:Y:S01]  /*77b0*/  ULDC UR4, c[0x0][0xa88] ;  /* 0x0002a20000047ab9 */ /* 0x000fe20000000800 */
[----:B--2---:R-:W-:Y:S01]  /*77c0*/  ISETP.NE.AND P4, PT, R17, 0x1, PT ;  /* 0x000000011100780c */ /* 0x004fe20003f85270 */
[----:B------:R-:W-:Y:S01]  /*77d0*/  IMAD.U32 R4, RZ, RZ, UR4 ;  /* 0x00000004ff047e24 */ /* 0x000fe2000f8e00ff */
[----:B------:R-:W-:Y:S02]  /*77e0*/  @P1 IADD3.X R15, R110, UR5, RZ, P2, !PT ;  /* 0x000000056e0f1c10 */ /* 0x000fe400097fe4ff */
[----:B------:R-:W-:-:S03]  /*77f0*/  ISETP.NE.AND P2, PT, R186, RZ, PT ;  /* 0x000000ffba00720c */ /* 0x000fc60003f45270 */
[----:B------:R2:W5:Y:S01]  /*7800*/  @P1 LDG.E R4, desc[UR40][R14.64] ;  /* 0x000000280e041981 */ /* 0x000562000c1e1900 */
[----:B-1----:R-:W-:Y:S01]  /*7810*/  SEL R9, R186, R9, P2 ;  /* 0x00000009ba097207 */ /* 0x002fe20001000000 */
[----:B------:R-:W-:Y:S01]  /*7820*/  IMAD R37, R187, 0x80, R226 ;  /* 0x00000080bb257824 */ /* 0x000fe200078e02e2 */
[----:B------:R-:W-:Y:S02]  /*7830*/  ISETP.NE.U32.AND P2, PT, R106, RZ, PT ;  /* 0x000000ff6a00720c */ /* 0x000fe40003f45070 */
[----:B------:R-:W-:Y:S01]  /*7840*/  ISETP.GT.AND P3, PT, R9, 0x1, PT ;  /* 0x000000010900780c */ /* 0x000fe20003f64270 */
[----:B------:R-:W1:Y:S01]  /*7850*/  @P4 LDC R30, c[0x0][0xbec] ;  /* 0x0002fb00ff1e4b82 */ /* 0x000e620000000800 */
[----:B------:R-:W-:Y:S02]  /*7860*/  ISETP.NE.AND.EX P2, PT, R107, RZ, PT, P2 ;  /* 0x000000ff6b00720c */ /* 0x000fe40003f45320 */
[----:B------:R-:W-:Y:S02]  /*7870*/  SEL R28, R28, 0x978, P3 ;  /* 0x000009781c1c7807 */ /* 0x000fe40001800000 */
[----:B------:R-:W-:-:S02]  /*7880*/  SEL R23, R23, RZ, !P2 ;  /* 0x000000ff17177207 */ /* 0x000fc40005000000 */
[----:B------:R-:W-:Y:S01]  /*7890*/  SEL R27, R188, RZ, !P2 ;  /* 0x000000ffbc1b7207 */ /* 0x000fe20005000000 */
[----:B------:R-:W4:Y:S01]  /*78a0*/  LDC.64 R24, c[0x0][R28+0x220] ;  /* 0x000088001c187b82 */ /* 0x000f220000000a00 */
[----:B------:R-:W-:-:S07]  /*78b0*/  SEL R29, R204, RZ, P3 ;  /* 0x000000ffcc1d7207 */ /* 0x000fce0001800000 */
[----:B------:R-:W0:Y:S08]  /*78c0*/  LDC.64 R10, c[0x0][R28+0x218] ;  /* 0x000086001c0a7b82 */ /* 0x000e300000000a00 */
[----:B------:R-:W1:Y:S08]  /*78d0*/  @P4 LDC R35, c[0x0][0xbf0] ;  /* 0x0002fc00ff234b82 */ /* 0x000e700000000800 */
[----:B------:R-:W1:Y:S01]  /*78e0*/  LDC.64 R8, c[0x0][0xba8] ;  /* 0x0002ea00ff087b82 */ /* 0x000e620000000a00 */
[----:B----4-:R-:W-:-:S04]  /*78f0*/  IMAD R25, R25, R23, RZ ;  /* 0x0000001719197224 */ /* 0x010fc800078e02ff */
[C---:B------:R-:W-:Y:S02]  /*7900*/  IMAD R33, R24.reuse, R27, R25 ;  /* 0x0000001b18217224 */ /* 0x040fe400078e0219 */
[----:B------:R-:W-:Y:S01]  /*7910*/  IMAD.WIDE.U32 R24, R24, R23, RZ ;  /* 0x0000001718187225 */ /* 0x000fe200078e00ff */
[----:B--2---:R-:W2:Y:S03]  /*7920*/  LDC.64 R14, c[0x0][R28+0x228] ;  /* 0x00008a001c0e7b82 */ /* 0x004ea60000000a00 */
[----:B0-----:R-:W-:-:S04]  /*7930*/  IMAD.WIDE.U32 R26, R10, R185, RZ ;  /* 0x000000b90a1a7225 */ /* 0x001fc800078e00ff */
[----:B------:R-:W-:Y:S02]  /*7940*/  IMAD R31, R11, R185, RZ ;  /* 0x000000b90b1f7224 */ /* 0x000fe400078e02ff */
[----:B------:R0:W4:Y:S01]  /*7950*/  LDC.64 R10, c[0x0][R28+0x210] ;  /* 0x000084001c0a7b82 */ /* 0x0001220000000a00 */
[----:B------:R-:W-:Y:S02]  /*7960*/  IMAD.IADD R33, R25, 0x1, R33 ;  /* 0x0000000119217824 */ /* 0x000fe400078e0221 */
[----:B------:R-:W-:Y:S02]  /*7970*/  IMAD.MOV.U32 R25, RZ, RZ, R37 ;  /* 0x000000ffff197224 */ /* 0x000fe400078e0025 */
[----:B------:R-:W-:-:S03]  /*7980*/  IMAD.IADD R31, R27, 0x1, R31 ;  /* 0x000000011b1f7824 */ /* 0x000fc600078e021f */
[----:B-1----:R-:W1:Y:S01]  /*7990*/  @!P3 LDC R8, c[0x0][0xb50] ;  /* 0x0002d400ff08bb82 */ /* 0x002e620000000800 */
[----:B--2---:R-:W-:-:S07]  /*79a0*/  IMAD R27, R15, R29, RZ ;  /* 0x0000001d0f1b7224 */ /* 0x004fce00078e02ff */
[----:B------:R-:W2:Y:S01]  /*79b0*/  @!P3 LDC R9, c[0x0][0xb54] ;  /* 0x0002d500ff09bb82 */ /* 0x000ea20000000800 */
[----:B------:R-:W-:-:S04]  /*79c0*/  IMAD.WIDE.U32 R14, R14, R29, RZ ;  /* 0x0000001d0e0e7225 */ /* 0x000fc800078e00ff */
[----:B------:R-:W-:Y:S01]  /*79d0*/  IMAD.IADD R27, R15, 0x1, R27 ;  /* 0x000000010f1b7824 */ /* 0x000fe200078e021b */
[--C-:B---3--:R-:W-:Y:S01]  /*79e0*/  IADD3 R26, P2, P5, R24, R26, R94.reuse ;  /* 0x0000001a181a7210 */ /* 0x108fe20007d5e05e */
[----:B------:R-:W-:Y:S01]  /*79f0*/  @P4 IMAD.HI.U32 R24, R37, R30, RZ ;  /* 0x0000001e25184227 */ /* 0x000fe200078e00ff */
[----:B------:R-:W-:-:S04]  /*7a00*/  SHF.R.S32.HI R106, RZ, 0x1f, R94 ;  /* 0x0000001fff6a7819 */ /* 0x000fc8000001145e */
[----:B------:R-:W-:Y:S02]  /*7a10*/  @P4 SHF.R.U32.HI R25, RZ, R35, R24 ;  /* 0x00000023ff194219 */ /* 0x000fe40000011618 */
[----:B------:R-:W-:Y:S02]  /*7a20*/  IADD3.X R24, R33, R31, R106, P2, P5 ;  /* 0x0000001f21187210 */ /* 0x000fe400017ea46a */
[----:B------:R-:W-:Y:S01]  /*7a30*/  IADD3 R14, P2, P5, R25, R26, R14 ;  /* 0x0000001a190e7210 */ /* 0x000fe20007d5e00e */
[--C-:B0-----:R-:W-:Y:S01]  /*7a40*/  IMAD.MOV R28, RZ, RZ, -R25.reuse ;  /* 0x000000ffff1c7224 */ /* 0x101fe200078e0a19 */
[----:B------:R-:W-:-:S03]  /*7a50*/  SHF.R.S32.HI R15, RZ, 0x1f, R25 ;  /* 0x0000001fff0f7819 */ /* 0x000fc60000011419 */
[----:B------:R-:W-:Y:S01]  /*7a60*/  IMAD R25, R17, R28, R37 ;  /* 0x0000001c11197224 */ /* 0x000fe200078e0225 */
[----:B------:R-:W-:-:S03]  /*7a70*/  IADD3.X R15, R15, R24, R27, P2, P5 ;  /* 0x000000180f0f7210 */ /* 0x000fc600017ea41b */
[----:B----4-:R-:W-:Y:S01]  /*7a80*/  IMAD R11, R11, R25, RZ ;  /* 0x000000190b0b7224 */ /* 0x010fe200078e02ff */
[----:B------:R-:W-:-:S05]  /*7a90*/  SHF.R.S32.HI R27, RZ, 0x1f, R25 ;  /* 0x0000001fff1b7819 */ /* 0x000fca0000011419 */
[C---:B------:R-:W-:Y:S02]  /*7aa0*/  IMAD R27, R10.reuse, R27, R11 ;  /* 0x0000001b0a1b7224 */ /* 0x040fe400078e020b */
[----:B------:R-:W-:-:S04]  /*7ab0*/  IMAD.WIDE.U32 R10, R10, R25, R14 ;  /* 0x000000190a0a7225 */ /* 0x000fc800078e000e */
[----:B------:R-:W-:Y:S01]  /*7ac0*/  IMAD.IADD R11, R11, 0x1, R27 ;  /* 0x000000010b0b7824 */ /* 0x000fe200078e021b */
[----:B-1----:R-:W-:-:S04]  /*7ad0*/  LEA R14, P2, R10, R8, 0x2 ;  /* 0x000000080a0e7211 */ /* 0x002fc800078410ff */
[----:B--2---:R-:W-:Y:S01]  /*7ae0*/  LEA.HI.X R15, R10, R9, R11, 0x2, P2 ;  /* 0x000000090a0f7211 */ /* 0x004fe200010f140b */
[----:B------:R-:W-:Y:S08]  /*7af0*/  @P1 BRA `(.L_x_199) ;  /* 0x0000000000101947 */ /* 0x000ff00003800000 */
[----:B------:R-:W-:Y:S05]  /*7b00*/  @!P0 BRA `(.L_x_199) ;  /* 0x00000000000c8947 */ /* 0x000fea0003800000 */
[----:B------:R-:W2:Y:S04]  /*7b10*/  LDG.E R9, desc[UR40][R12.64] ;  /* 0x000000280c097981 */ /* 0x000ea8000c1e1900 */
[----:B-----5:R-:W2:Y:S02]  /*7b20*/  LDG.E R4, desc[UR40][R12.64+0x4] ;  /* 0x000004280c047981 */ /* 0x020ea4000c1e1900 */
[----:B--2---:R-:W-:-:S07]  /*7b30*/  IMAD.IADD R4, R4, 0x1, -R9 ;  /* 0x0000000104047824 */ /* 0x004fce00078e0a09 */
.L_x_199:
[----:B------:R-:W-:Y:S01]  /*7b40*/  SHFL.IDX PT, R8, R14, RZ, 0x1c1f ;  /* 0x001c1fff0e087589 */ /* 0x000fe200000e0000 */
[----:B------:R-:W-:Y:S01]  /*7b50*/  IMAD R25, R187, 0x80, R225 ;  /* 0x00000080bb197824 */ /* 0x000fe200078e02e1 */
[----:B------:R-:W-:Y:S01]  /*7b60*/  LOP3.LUT P0, RZ, R208, 0x3, RZ, 0xc0, !PT ;  /* 0x00000003d0ff7812 */ /* 0x000fe2000780c0ff */
[----:B-----5:R-:W-:Y:S01]  /*7b70*/  IMAD R4, R4, R17, RZ ;  /* 0x0000001104047224 */ /* 0x020fe200078e02ff */
[----:B------:R-:W0:Y:S01]  /*7b80*/  SHFL.IDX PT, R9, R15, RZ, 0x1c1f ;  /* 0x001c1fff0f097589 */ /* 0x000e2200000e0000 */
[----:B------:R-:W-:-:S03]  /*7b90*/  VIADD R29, R25, 0x8 ;  /* 0x00000008191d7836 */ /* 0x000fc60000000000 */
[----:B------:R-:W-:Y:S01]  /*7ba0*/  SHFL.IDX PT, R10, R14, 0x1, 0x1c1f ;  /* 0x003c1f000e0a7f89 */ /* 0x000fe200000e0000 */
[-C--:B------:R-:W-:Y:S02]  /*7bb0*/  ISETP.GE.OR P1, PT, R25, R4.reuse, P0 ;  /* 0x000000041900720c */ /* 0x080fe40000726670 */
[----:B------:R-:W-:Y:S01]  /*7bc0*/  ISETP.GE.OR P0, PT, R29, R4, P0 ;  /* 0x000000041d00720c */ /* 0x000fe20000706670 */
[----:B------:R-:W1:Y:S10]  /*7bd0*/  SHFL.IDX PT, R11, R15, 0x1, 0x1c1f ;  /* 0x003c1f000f0b7f89 */ /* 0x000e7400000e0000 */
[----:B0-----:R0:W-:Y:S04]  /*7be0*/  @!P1 ST.E desc[UR40][R8.64], R0 ;  /* 0x0000000008009985 */ /* 0x0011e8000c101928 */
[----:B-1----:R0:W-:Y:S01]  /*7bf0*/  @!P0 ST.E desc[UR40][R10.64], R95 ;  /* 0x0000005f0a008985 */ /* 0x0021e2000c101928 */
[----:B------:R-:W-:Y:S05]  /*7c00*/  @P3 BRA `(.L_x_200) ;  /* 0x00000008007c3947 */ /* 0x000fea0003800000 */
[----:B0-----:R-:W-:Y:S01]  /*7c10*/  IMAD R9, R206, 0x40, R18 ;  /* 0x00000040ce097824 */ /* 0x001fe200078e0212 */
[----:B------:R-:W0:Y:S01]  /*7c20*/  @P4 LDC R51, c[0x0][0xbec] ;  /* 0x0002fb00ff334b82 */ /* 0x000e220000000800 */
[----:B------:R-:W-:Y:S02]  /*7c30*/  ULDC.64 UR4, c[0x0][0xaa0] ;  /* 0x0002a80000047ab9 */ /* 0x000fe40000000a00 */
[----:B------:R-:W-:-:S03]  /*7c40*/  IMAD.WIDE R104, R9, 0x2, R104 ;  /* 0x0000000209687825 */ /* 0x000fc600078e0268 */
[----:B------:R-:W-:Y:S02]  /*7c50*/  IADD3 R13, P6, R104, 0x1000, RZ ;  /* 0x00001000680d7810 */ /* 0x000fe40007fde0ff */
[----:B------:R-:W1:Y:S01]  /*7c60*/  @P4 LDC R53, c[0x0][0xbf0] ;  /* 0x0002fc00ff354b82 */ /* 0x000e620000000800 */
[----:B------:R-:W-:Y:S01]  /*7c70*/  IMAD R21, R106, UR4, RZ ;  /* 0x000000046a157c24 */ /* 0x000fe2000f8e02ff */
[----:B------:R-:W-:Y:S02]  /*7c80*/  IADD3 R25, P5, R104, 0x2000, RZ ;  /* 0x0000200068197810 */ /* 0x000fe40007fbe0ff */
[----:B------:R-:W-:Y:S01]  /*7c90*/  LOP3.LUT R12, R13, 0x380, RZ, 0xc0, !PT ;  /* 0x000003800d0c7812 */ /* 0x000fe200078ec0ff */
[----:B------:R-:W-:Y:S01]  /*7ca0*/  IMAD R49, R94, UR5, R21 ;  /* 0x000000055e317c24 */ /* 0x000fe2000f8e0215 */
[----:B------:R-:W-:Y:S02]  /*7cb0*/  IADD3 R29, P3, R104, 0x3000, RZ ;  /* 0x00003000681d7810 */ /* 0x000fe40007f7e0ff */
[----:B------:R-:W-:Y:S01]  /*7cc0*/  SHF.R.U64 R12, R12, 0x3, RZ ;  /* 0x000000030c0c7819 */ /* 0x000fe200000012ff */
[----:B------:R-:W-:Y:S01]  /*7cd0*/  IMAD.WIDE.U32 R20, R94, UR4, RZ ;  /* 0x000000045e147c25 */ /* 0x000fe2000f8e00ff */
[----:B------:R-:W-:Y:S01]  /*7ce0*/  ULDC.64 UR4, c[0x0][0xae8] ;  /* 0x0002ba0000047ab9 */ /* 0x000fe20000000a00 */
[----:B------:R-:W-:-:S02]  /*7cf0*/  IADD3 R33, P2, R104, 0x4000, RZ ;  /* 0x0000400068217810 */ /* 0x000fc40007f5e0ff */
[----:B------:R-:W-:Y:S01]  /*7d00*/  LOP3.LUT R12, R12, R13, RZ, 0x3c, !PT ;  /* 0x0000000d0c0c7212 */ /* 0x000fe200078e3cff */
[----:B------:R-:W-:Y:S01]  /*7d10*/  IMAD.X R13, RZ, RZ, R105, P6 ;  /* 0x000000ffff0d7224 */ /* 0x000fe200030e0669 */
[C---:B------:R-:W-:Y:S01]  /*7d20*/  IADD3 R9, P6, R104.reuse, 0x7000, RZ ;  /* 0x0000700068097810 */ /* 0x040fe20007fde0ff */
[----:B------:R-:W-:Y:S01]  /*7d30*/  IMAD.IADD R21, R21, 0x1, R49 ;  /* 0x0000000115157824 */ /* 0x000fe200078e0231 */
[C---:B------:R-:W-:Y:S02]  /*7d40*/  IADD3 R37, P1, R104.reuse, 0x5000, RZ ;  /* 0x0000500068257810 */ /* 0x040fe40007f3e0ff */
[----:B------:R-:W-:Y:S01]  /*7d50*/  LOP3.LUT R0, R9, 0x380, RZ, 0xc0, !PT ;  /* 0x0000038009007812 */ /* 0x000fe200078ec0ff */
[----:B------:R-:W-:Y:S01]  /*7d60*/  IMAD.WIDE.U32 R20, R185, UR4, R20 ;  /* 0x00000004b9147c25 */ /* 0x000fe2000f8e0014 */
[----:B------:R-:W-:Y:S01]  /*7d70*/  IADD3 R41, P0, R104, 0x6000, RZ ;  /* 0x0000600068297810 */ /* 0x000fe20007f1e0ff */
[----:B------:R-:W5:Y:S01]  /*7d80*/  LD.E.128 R12, desc[UR40][R12.64] ;  /* 0x000000280c0c7980 */ /* 0x000f62000c101d00 */
[----:B------:R-:W-:-:S02]  /*7d90*/  SHF.R.U64 R0, R0, 0x3, RZ ;  /* 0x0000000300007819 */ /* 0x000fc400000012ff */
[----:B------:R-:W-:Y:S01]  /*7da0*/  SHF.R.S32.HI R48, RZ, 0x1f, R23 ;  /* 0x0000001fff307819 */ /* 0x000fe20000011417 */
[----:B------:R-:W-:Y:S01]  /*7db0*/  IMAD.X R45, RZ, RZ, R105, P6 ;  /* 0x000000ffff2d7224 */ /* 0x000fe200030e0669 */
[----:B------:R-:W-:Y:S01]  /*7dc0*/  LOP3.LUT R44, R0, R9, RZ, 0x3c, !PT ;  /* 0x00000009002c7212 */ /* 0x000fe200078e3cff */
[----:B------:R-:W-:Y:S01]  /*7dd0*/  IMAD R0, R184, 0x20, R206 ;  /* 0x00000020b8007824 */ /* 0x000fe200078e02ce */
[----:B------:R-:W-:Y:S01]  /*7de0*/  LOP3.LUT R24, R25, 0x380, RZ, 0xc0, !PT ;  /* 0x0000038019187812 */ /* 0x000fe200078ec0ff */
[----:B------:R-:W-:Y:S01]  /*7df0*/  IMAD R21, R185, UR5, R21 ;  /* 0x00000005b9157c24 */ /* 0x000fe2000f8e0215 */
[----:B------:R-:W-:Y:S01]  /*7e00*/  LOP3.LUT R28, R29, 0x380, RZ, 0xc0, !PT ;  /* 0x000003801d1c7812 */ /* 0x000fe200078ec0ff */
[----:B------:R-:W-:Y:S01]  /*7e10*/  IMAD R50, R187, 0x80, R0 ;  /* 0x00000080bb327824 */ /* 0x000fe200078e0200 */
[----:B------:R-:W-:Y:S01]  /*7e20*/  LOP3.LUT R32, R33, 0x380, RZ, 0xc0, !PT ;  /* 0x0000038021207812 */ /* 0x000fe200078ec0ff */
[----:B------:R-:W-:Y:S01]  /*7e30*/  ULDC.64 UR4, c[0x0][0xaf0] ;  /* 0x0002bc0000047ab9 */ /* 0x000fe20000000a00 */
[----:B------:R-:W-:Y:S01]  /*7e40*/  LOP3.LUT R36, R37, 0x380, RZ, 0xc0, !PT ;  /* 0x0000038025247812 */ /* 0x000fe200078ec0ff */
[----:B0-----:R-:W-:Y:S01]  /*7e50*/  @P4 IMAD.HI.U32 R0, R50, R51, RZ ;  /* 0x0000003332004227 */ /* 0x001fe200078e00ff */
[----:B------:R-:W-:Y:S01]  /*7e60*/  LOP3.LUT R40, R41, 0x380, RZ, 0xc0, !PT ;  /* 0x0000038029287812 */ /* 0x000fe200078ec0ff */
[----:B------:R-:W5:Y:S01]  /*7e70*/  LD.E.128 R44, desc[UR40][R44.64] ;  /* 0x000000282c2c7980 */ /* 0x000f62000c101d00 */
[----:B------:R-:W-:Y:S01]  /*7e80*/  LOP3.LUT R11, R104, 0x380, RZ, 0xc0, !PT ;  /* 0x00000380680b7812 */ /* 0x000fe200078ec0ff */
[----:B------:R-:W-:Y:S01]  /*7e90*/  IMAD.MOV.U32 R49, RZ, RZ, R50 ;  /* 0x000000ffff317224 */ /* 0x000fe200078e0032 */
[----:B------:R-:W-:Y:S01]  /*7ea0*/  SHF.R.U64 R24, R24, 0x3, RZ ;  /* 0x0000000318187819 */ /* 0x000fe200000012ff */
[----:B------:R-:W-:Y:S01]  /*7eb0*/  IMAD R48, R48, UR4, RZ ;  /* 0x0000000430307c24 */ /* 0x000fe2000f8e02ff */
[----:B------:R-:W-:-:S02]  /*7ec0*/  SHF.R.U64 R28, R28, 0x3, RZ ;  /* 0x000000031c1c7819 */ /* 0x000fc400000012ff */
[----:B------:R-:W-:Y:S02]  /*7ed0*/  SHF.R.U64 R32, R32, 0x3, RZ ;  /* 0x0000000320207819 */ /* 0x000fe400000012ff */
[----:B------:R-:W-:Y:S02]  /*7ee0*/  SHF.R.U64 R36, R36, 0x3, RZ ;  /* 0x0000000324247819 */ /* 0x000fe400000012ff */
[----:B------:R-:W-:Y:S02]  /*7ef0*/  SHF.R.U64 R40, R40, 0x3, RZ ;  /* 0x0000000328287819 */ /* 0x000fe400000012ff */
[----:B-1----:R-:W-:Y:S02]  /*7f00*/  @P4 SHF.R.U32.HI R49, RZ, R53, R0 ;  /* 0x00000035ff314219 */ /* 0x002fe40000011600 */
[----:B------:R-:W-:Y:S01]  /*7f10*/  SHF.R.U64 R11, R11, 0x3, RZ ;  /* 0x000000030b0b7819 */ /* 0x000fe200000012ff */
[----:B------:R-:W-:Y:S01]  /*7f20*/  IMAD R51, R23, UR5, R48 ;  /* 0x0000000517337c24 */ /* 0x000fe2000f8e0230 */
[----:B------:R-:W-:Y:S01]  /*7f30*/  LOP3.LUT R24, R24, R25, RZ, 0x3c, !PT ;  /* 0x0000001918187212 */ /* 0x000fe200078e3cff */
[--C-:B------:R-:W-:Y:S01]  /*7f40*/  IMAD.X R25, RZ, RZ, R105.reuse, P5 ;  /* 0x000000ffff197224 */ /* 0x100fe200028e0669 */
[----:B------:R-:W-:Y:S01]  /*7f50*/  LOP3.LUT R28, R28, R29, RZ, 0x3c, !PT ;  /* 0x0000001d1c1c7212 */ /* 0x000fe200078e3cff */
[--C-:B------:R-:W-:Y:S01]  /*7f60*/  IMAD.X R29, RZ, RZ, R105.reuse, P3 ;  /* 0x000000ffff1d7224 */ /* 0x100fe200018e0669 */
[----:B------:R-:W-:Y:S01]  /*7f70*/  LOP3.LUT R32, R32, R33, RZ, 0x3c, !PT ;  /* 0x0000002120207212 */ /* 0x000fe200078e3cff */
[--C-:B------:R-:W-:Y:S01]  /*7f80*/  IMAD.X R33, RZ, RZ, R105.reuse, P2 ;  /* 0x000000ffff217224 */ /* 0x100fe200010e0669 */
[----:B------:R-:W-:Y:S01]  /*7f90*/  LOP3.LUT R36, R36, R37, RZ, 0x3c, !PT ;  /* 0x0000002524247212 */ /* 0x000fe200078e3cff */
[--C-:B------:R-:W-:Y:S01]  /*7fa0*/  IMAD.X R37, RZ, RZ, R105.reuse, P1 ;  /* 0x000000ffff257224 */ /* 0x100fe200008e0669 */
[----:B------:R-:W-:Y:S01]  /*7fb0*/  LOP3.LUT R40, R40, R41, RZ, 0x3c, !PT ;  /* 0x0000002928287212 */ /* 0x000fe200078e3cff */
[----:B------:R-:W-:Y:S01]  /*7fc0*/  IMAD.X R41, RZ, RZ, R105, P0 ;  /* 0x000000ffff297224 */ /* 0x000fe200000e0669 */
[--C-:B------:R-:W-:Y:S01]  /*7fd0*/  SHF.R.S32.HI R0, RZ, 0x1f, R49.reuse ;  /* 0x0000001fff007819 */ /* 0x100fe20000011431 */
[----:B------:R-:W-:Y:S01]  /*7fe0*/  IMAD.MOV R48, RZ, RZ, -R49 ;  /* 0x000000ffff307224 */ /* 0x000fe200078e0a31 */
[----:B------:R-:W-:Y:S01]  /*7ff0*/  LOP3.LUT R104, R11, R104, RZ, 0x3c, !PT ;  /* 0x000000680b687212 */ /* 0x000fe200078e3cff */
[----:B------:R-:W-:Y:S01]  /*8000*/  IMAD.WIDE.U32 R20, R23, UR4, R20 ;  /* 0x0000000417147c25 */ /* 0x000fe2000f8e0014 */
[----:B------:R-:W-:Y:S01]  /*8010*/  ULDC.64 UR4, c[0x0][0xae0] ;  /* 0x0002b80000047ab9 */ /* 0x000fe20000000a00 */
[----:B------:R-:W5:Y:S02]  /*8020*/  LD.E.128 R24, desc[UR40][R24.64] ;  /* 0x0000002818187980 */ /* 0x000f64000c101d00 */
[----:B------:R-:W-:-:S02]  /*8030*/  IMAD R0, R0, UR4, RZ ;  /* 0x0000000400007c24 */ /* 0x000fc4000f8e02ff */
[----:B------:R-:W-:Y:S01]  /*8040*/  IMAD R17, R17, R48, R50 ;  /* 0x0000003011117224 */ /* 0x000fe200078e0232 */
[----:B------:R0:W5:Y:S01]  /*8050*/  LD.E.128 R8, desc[UR40][R104.64] ;  /* 0x0000002868087980 */ /* 0x000162000c101d00 */
[----:B------:R-:W-:-:S03]  /*8060*/  IMAD.IADD R21, R21, 0x1, R51 ;  /* 0x0000000115157824 */ /* 0x000fc600078e0233 */
[----:B------:R-:W5:Y:S01]  /*8070*/  LD.E.128 R28, desc[UR40][R28.64] ;  /* 0x000000281c1c7980 */ /* 0x000f62000c101d00 */
[----:B------:R-:W-:-:S03]  /*8080*/  IMAD R23, R49, UR5, R0 ;  /* 0x0000000531177c24 */ /* 0x000fc6000f8e0200 */
[----:B------:R-:W5:Y:S01]  /*8090*/  LD.E.128 R32, desc[UR40][R32.64] ;  /* 0x0000002820207980 */ /* 0x000f62000c101d00 */
[----:B------:R-:W-:-:S03]  /*80a0*/  SHF.R.S32.HI R0, RZ, 0x1f, R17 ;  /* 0x0000001fff007819 */ /* 0x000fc60000011411 */
[----:B------:R-:W5:Y:S04]  /*80b0*/  LD.E.128 R36, desc[UR40][R36.64] ;  /* 0x0000002824247980 */ /* 0x000f68000c101d00 */
[----:B------:R-:W5:Y:S01]  /*80c0*/  LD.E.128 R40, desc[UR40][R40.64] ;  /* 0x0000002828287980 */ /* 0x000f62000c101d00 */
[----:B------:R-:W-:Y:S01]  /*80d0*/  IMAD.WIDE.U32 R20, R49, UR4, R20 ;  /* 0x0000000431147c25 */ /* 0x000fe2000f8e0014 */
[----:B------:R-:W-:Y:S01]  /*80e0*/  ULDC.64 UR4, c[0x0][0xad8] ;  /* 0x0002b60000047ab9 */ /* 0x000fe20000000a00 */
[----:B------:R-:W-:Y:S01]  /*80f0*/  @!PT LDS RZ, [RZ] ;  /* 0x00000000fffff984 */ /* 0x000fe20000000800 */
[----:B------:R-:W-:Y:S01]  /*8100*/  @!PT LDS RZ, [RZ] ;  /* 0x00000000fffff984 */ /* 0x000fe20000000800 */
[----:B------:R-:W-:Y:S01]  /*8110*/  @!PT LDS RZ, [RZ] ;  /* 0x00000000fffff984 */ /* 0x000fe20000000800 */
[----:B------:R-:W-:Y:S01]  /*8120*/  @!PT LDS RZ, [RZ] ;  /* 0x00000000fffff984 */ /* 0x000fe20000000800 */
[----:B------:R1:W-:Y:S06]  /*8130*/  MEMBAR.ALL.CTA ;  /* 0x0000000000007992 */ /* 0x0003ec0000008000 */
[----:B-1----:R-:W1:Y:S01]  /*8140*/  FENCE.VIEW.ASYNC.S ;  /* 0x00000000000073c6 */ /* 0x002e620000000000 */
[----:B------:R-:W-:-:S02]  /*8150*/  IMAD.IADD R21, R21, 0x1, R23 ;  /* 0x0000000115157824 */ /* 0x000fc400078e0217 */
[----:B------:R-:W-:Y:S02]  /*8160*/  IMAD R0, R0, UR4, RZ ;  /* 0x0000000400007c24 */ /* 0x000fe4000f8e02ff */
[----:B------:R-:W-:Y:S02]  /*8170*/  IMAD R51, R187, 0x80, R206 ;  /* 0x00000080bb337824 */ /* 0x000fe400078e02ce */
[C---:B------:R-:W-:Y:S02]  /*8180*/  IMAD R49, R17.reuse, UR5, R0 ;  /* 0x0000000511317c24 */ /* 0x040fe4000f8e0200 */
[----:B------:R-:W-:Y:S01]  /*8190*/  IMAD.WIDE.U32 R20, R17, UR4, R20 ;  /* 0x0000000411147c25 */ /* 0x000fe2000f8e0014 */
[----:B------:R-:W-:Y:S01]  /*81a0*/  ISETP.GE.AND P2, PT, R51, R4, PT ;  /* 0x000000043300720c */ /* 0x000fe20003f46270 */
[----:B------:R-:W-:Y:S02]  /*81b0*/  ULDC.64 UR4, c[0x0][0xa80] ;  /* 0x0002a00000047ab9 */ /* 0x000fe40000000a00 */
[----:B------:R-:W-:-:S02]  /*81c0*/  VIADD R3, R3, 0x34820 ;  /* 0x0003482003037836 */ /* 0x000fc40000000000 */
[----:B------:R-:W-:Y:S01]  /*81d0*/  VIADD R17, R51, 0x40 ;  /* 0x0000004033117836 */ /* 0x000fe20000000000 */
[C---:B------:R-:W-:Y:S01]  /*81e0*/  LEA R0, P3, R20.reuse, UR4, 0x1 ;  /* 0x0000000414007c11 */ /* 0x040fe2000f8608ff */
[----:B------:R-:W-:Y:S01]  /*81f0*/  IMAD.IADD R21, R21, 0x1, R49 ;  /* 0x0000000115157824 */ /* 0x000fe200078e0231 */
[----:B------:R-:W-:Y:S02]  /*8200*/  PRMT R3, RZ, 0x654, R3 ;  /* 0x00000654ff037816 */ /* 0x000fe40000000003 */
[-C--:B------:R-:W-:Y:S02]  /*8210*/  ISETP.GE.AND P1, PT, R17, R4.reuse, PT ;  /* 0x000000041100720c */ /* 0x080fe40003f26270 */
[----:B------:R-:W-:Y:S01]  /*8220*/  LEA.HI.X R17, R20, UR5, R21, 0x1, P3 ;  /* 0x0000000514117c11 */ /* 0x000fe200098f0c15 */
[----:B------:R-:W-:Y:S01]  /*8230*/  VIADD R23, R51, 0x20 ;  /* 0x0000002033177836 */ /* 0x000fe20000000000 */
[----:B-1----:R1:W-:Y:S01]  /*8240*/  SYNCS.ARRIVE.TRANS64.RED.A1T0 RZ, [R3+URZ], RZ ;  /* 0x000000ff03ff79a7 */ /* 0x0023e2000810043f */
[----:B------:R0:W2:Y:S01]  /*8250*/  SHFL.IDX PT, R49, R0, RZ, 0x181f ;  /* 0x00181fff00317589 */ /* 0x0000a200000e0000 */
[----:B------:R-:W-:Y:S02]  /*8260*/  BSSY B1, `(.L_x_201) ;  /* 0x000000d000017945 */ /* 0x000fe40003800000 */
[----:B------:R-:W-:Y:S01]  /*8270*/  ISETP.GE.AND P0, PT, R23, R4, PT ;  /* 0x000000041700720c */ /* 0x000fe20003f06270 */
[----:B-1----:R0:W1:Y:S01]  /*8280*/  SHFL.IDX PT, R3, R17, RZ, 0x181f ;  /* 0x00181fff11037589 */ /* 0x00206200000e0000 */
[----:B------:R-:W-:Y:S11]  /*8290*/  @P2 BRA `(.L_x_202) ;  /* 0x0000000000242947 */ /* 0x000ff60003800000 */
[----:B------:R-:W-:Y:S02]  /*82a0*/  ULDC UR4, c[0x0][0xac8] ;  /* 0x0002b20000047ab9 */ /* 0x000fe40000000800 */
[----:B------:R-:W-:Y:S02]  /*82b0*/  ISETP.GE.AND P2, PT, R18, UR4, PT ;  /* 0x0000000412007c0c */ /* 0x000fe4000bf46270 */
[----:B------:R-:W-:-:S11]  /*82c0*/  ISETP.GE.AND P3, PT, R22, UR4, PT ;  /* 0x0000000416007c0c */ /* 0x000fd6000bf66270 */
[-C--:B--2---:R-:W-:Y:S02]  /*82d0*/  @!P2 LEA R20, P4, R18, R49.reuse, 0x1 ;  /* 0x000000311214a211 */ /* 0x084fe400078808ff */
[----:B------:R-:W-:Y:S02]  /*82e0*/  @!P3 LEA R48, P5, R22, R49, 0x1 ;  /* 0x000000311630b211 */ /* 0x000fe400078a08ff */
[-C--:B-1----:R-:W-:Y:S02]  /*82f0*/  @!P2 LEA.HI.X R21, R18, R3.reuse, R229, 0x1, P4 ;  /* 0x000000031215a211 */ /* 0x082fe400020f0ce5 */
[----:B------:R-:W-:-:S03]  /*8300*/  @!P3 LEA.HI.X R49, R22, R3, R228, 0x1, P5 ;  /* 0x000000031631b211 */ /* 0x000fc600028f0ce4 */
[----:B-----5:R3:W-:Y:S04]  /*8310*/  @!P2 ST.E.128 desc[UR40][R20.64], R8 ;  /* 0x000000081400a985 */ /* 0x0207e8000c101d28 */
[----:B------:R3:W-:Y:S02]  /*8320*/  @!P3 ST.E.128 desc[UR40][R48.64], R32 ;  /* 0x000000203000b985 */ /* 0x0007e4000c101d28 */
.L_x_202:
[----:B------:R-:W-:Y:S05]  /*8330*/  BSYNC B1 ;  /* 0x0000000000017941 */ /* 0x000fea0003800000 */
.L_x_201:
[----:B-1----:R1:W4:Y:S01]  /*8340*/  SHFL.IDX PT, R3, R17, 0x1, 0x181f ;  /* 0x00381f0011037f89 */ /* 0x00232200000e0000 */
[----:B------:R-:W-:Y:S03]  /*8350*/  BSSY B1, `(.L_x_203) ;  /* 0x000000c000017945 */ /* 0x000fe60003800000 */
[----:B---3-5:R1:W3:Y:S01]  /*8360*/  SHFL.IDX PT, R11, R0, 0x1, 0x181f ;  /* 0x00381f00000b7f89 */ /* 0x0282e200000e0000 */
[----:B------:R-:W-:Y:S05]  /*8370*/  @P0 BRA `(.L_x_204) ;  /* 0x0000000000240947 */ /* 0x000fea0003800000 */
[----:B------:R-:W-:Y:S02]  /*8380*/  ULDC UR4, c[0x0][0xac8] ;  /* 0x0002b20000047ab9 */ /* 0x000fe40000000800 */
[----:B------:R-:W-:Y:S02]  /*8390*/  ISETP.GE.AND P3, PT, R18, UR4, PT ;  /* 0x0000000412007c0c */ /* 0x000fe4000bf66270 */
[----:B------:R-:W-:-:S11]  /*83a0*/  ISETP.GE.AND P4, PT, R22, UR4, PT ;  /* 0x0000000416007c0c */ /* 0x000fd6000bf86270 */
[-C--:B---3--:R-:W-:Y:S02]  /*83b0*/  @!P3 LEA R8, P0, R18, R11.reuse, 0x1 ;  /* 0x0000000b1208b211 */ /* 0x088fe400078008ff */
[----:B------:R-:W-:Y:S02]  /*83c0*/  @!P4 LEA R10, P2, R22, R11, 0x1 ;  /* 0x0000000b160ac211 */ /* 0x000fe400078408ff */
[-C--:B----4-:R-:W-:Y:S02]  /*83d0*/  @!P3 LEA.HI.X R9, R18, R3.reuse, R229, 0x1, P0 ;  /* 0x000000031209b211 */ /* 0x090fe400000f0ce5 */
[----:B------:R-:W-:-:S03]  /*83e0*/  @!P4 LEA.HI.X R11, R22, R3, R228, 0x1, P2 ;  /* 0x00000003160bc211 */ /* 0x000fc600010f0ce4 */
[----:B------:R3:W-:Y:S04]  /*83f0*/  @!P3 ST.E.128 desc[UR40][R8.64], R12 ;  /* 0x0000000c0800b985 */ /* 0x0007e8000c101d28 */
[----:B------:R3:W-:Y:S02]  /*8400*/  @!P4 ST.E.128 desc[UR40][R10.64], R36 ;  /* 0x000000240a00c985 */ /* 0x0007e4000c101d28 */
.L_x_204:
[----:B------:R-:W-:Y:S05]  /*8410*/  BSYNC B1 ;  /* 0x0000000000017941 */ /* 0x000fea0003800000 */
.L_x_203:
[----:B----4-:R4:W0:Y:S01]  /*8420*/  SHFL.IDX PT, R3, R17, 0x2, 0x181f ;  /* 0x00581f0011037f89 */ /* 0x01082200000e0000 */
[----:B------:R-:W-:Y:S03]  /*8430*/  BSSY B1, `(.L_x_205) ;  /* 0x000000c000017945 */ /* 0x000fe60003800000 */
[----:B---3--:R4:W3:Y:S01]  /*8440*/  SHFL.IDX PT, R11, R0, 0x2, 0x181f ;  /* 0x00581f00000b7f89 */ /* 0x0088e200000e0000 */
[----:B------:R-:W-:Y:S05]  /*8450*/  @P1 BRA `(.L_x_206) ;  /* 0x0000000000241947 */ /* 0x000fea0003800000 */
[----:B------:R-:W-:Y:S02]  /*8460*/  ULDC UR4, c[0x0][0xac8] ;  /* 0x0002b20000047ab9 */ /* 0x000fe40000000800 */
[----:B------:R-:W-:Y:S02]  /*8470*/  ISETP.GE.AND P2, PT, R18, UR4, PT ;  /* 0x0000000412007c0c */ /* 0x000fe4000bf46270 */
[----:B------:R-:W-:-:S11]  /*8480*/  ISETP.GE.AND P3, PT, R22, UR4, PT ;  /* 0x0000000416007c0c */ /* 0x000fd6000bf66270 */
[-C--:B---3--:R-:W-:Y:S02]  /*8490*/  @!P2 LEA R8, P0, R18, R11.reuse, 0x1 ;  /* 0x0000000b1208a211 */ /* 0x088fe400078008ff */
[----:B------:R-:W-:Y:S02]  /*84a0*/  @!P3 LEA R10, P1, R22, R11, 0x1 ;  /* 0x0000000b160ab211 */ /* 0x000fe400078208ff */
[-C--:B0-----:R-:W-:Y:S02]  /*84b0*/  @!P2 LEA.HI.X R9, R18, R3.reuse, R229, 0x1, P0 ;  /* 0x000000031209a211 */ /* 0x081fe400000f0ce5 */
[----:B------:R-:W-:-:S03]  /*84c0*/  @!P3 LEA.HI.X R11, R22, R3, R228, 0x1, P1 ;  /* 0x00000003160bb211 */ /* 0x000fc600008f0ce4 */
[----:B------:R0:W-:Y:S04]  /*84d0*/  @!P2 ST.E.128 desc[UR40][R8.64], R24 ;  /* 0x000000180800a985 */ /* 0x0001e8000c101d28 */
[----:B------:R0:W-:Y:S02]  /*84e0*/  @!P3 ST.E.128 desc[UR40][R10.64], R40 ;  /* 0x000000280a00b985 */ /* 0x0001e4000c101d28 */
.L_x_206:
[----:B------:R-:W-:Y:S05]  /*84f0*/  BSYNC B1 ;  /* 0x0000000000017941 */ /* 0x000fea0003800000 */
.L_x_205:
[----:B0-----:R-:W-:Y:S01]  /*8500*/  VIADD R3, R51, 0x60 ;  /* 0x0000006033037836 */ /* 0x001fe20000000000 */
[----:B-1--4-:R-:W0:Y:S04]  /*8510*/  SHFL.IDX PT, R17, R17, 0x3, 0x181f ;  /* 0x00781f0011117f89 */ /* 0x012e2800000e0000 */
[----:B------:R-:W-:Y:S01]  /*8520*/  ISETP.GE.AND P0, PT, R3, R4, PT ;  /* 0x000000040300720c */ /* 0x000fe20003f06270 */
[----:B---3--:R1:W3:-:S12]  /*8530*/  SHFL.IDX PT, R11, R0, 0x3, 0x181f ;  /* 0x00781f00000b7f89 */ /* 0x0082d800000e0000 */
[----:B-1----:R-:W-:Y:S05]  /*8540*/  @P0 BRA `(.L_x_207) ;  /* 0x0000001400e00947 */ /* 0x002fea0003800000 */
[----:B------:R-:W-:Y:S02]  /*8550*/  ULDC UR4, c[0x0][0xac8] ;  /* 0x0002b20000047ab9 */ /* 0x000fe40000000800 */
[----:B------:R-:W-:-:S13]  /*8560*/  ISETP.GE.AND P1, PT, R18, UR4, PT ;  /* 0x0000000412007c0c */ /* 0x000fda000bf26270 */
[----:B---3--:R-:W-:-:S04]  /*8570*/  @!P1 LEA R8, P0, R18, R11, 0x1 ;  /* 0x0000000b12089211 */ /* 0x008fc800078008ff */
[----:B0-----:R-:W-:Y:S02]  /*8580*/  @!P1 LEA.HI.X R9, R18, R17, R229, 0x1, P0 ;  /* 0x0000001112099211 */ /* 0x001fe400000f0ce5 */
[----:B------:R-:W-:-:S03]  /*8590*/  ISETP.GE.AND P0, PT, R22, UR4, PT ;  /* 0x0000000416007c0c */ /* 0x000fc6000bf06270 */
[----:B------:R0:W-:Y:S10]  /*85a0*/  @!P1 ST.E.128 desc[UR40][R8.64], R28 ;  /* 0x0000001c08009985 */ /* 0x0001f4000c101d28 */
[----:B------:R-:W-:Y:S05]  /*85b0*/  @P0 BRA `(.L_x_207) ;  /* 0x0000001400c40947 */ /* 0x000fea0003800000 */
[----:B0-----:R-:W-:-:S04]  /*85c0*/  LEA R8, P0, R22, R11, 0x1 ;  /* 0x0000000b16087211 */ /* 0x001fc800078008ff */
[----:B------:R-:W-:-:S05]  /*85d0*/  LEA.HI.X R9, R22, R17, R228, 0x1, P0 ;  /* 0x0000001116097211 */ /* 0x000fca00000f0ce4 */
[----:B------:R0:W-:Y:S01]  /*85e0*/  ST.E.128 desc[UR40][R8.64], R44 ;  /* 0x0000002c08007985 */ /* 0x0001e2000c101d28 */
[----:B------:R-:W-:Y:S05]  /*85f0*/  BRA `(.L_x_207) ;  /* 0x0000001400b47947 */ /* 0x000fea0003800000 */
.L_x_200:
[----:B0-----:R-:W0:Y:S01]  /*8600*/  @P4 LDC R10, c[0x0][0xbec] ;  /* 0x0002fb00ff0a4b82 */ /* 0x001e220000000800 */
[----:B------:R-:W-:Y:S01]  /*8610*/  ULDC.64 UR4, c[0x0][0xb08] ;  /* 0x0002c20000047ab9 */ /* 0x000fe20000000a00 */
[----:B------:R-:W-:Y:S01]  /*8620*/  SHF.R.S32.HI R0, RZ, 0x1f, R23 ;  /* 0x0000001fff007819 */ /* 0x000fe20000011417 */
[----:B------:R-:W-:Y:S01]  /*8630*/  IMAD R11, R106, UR4, RZ ;  /* 0x000000046a0b7c24 */ /* 0x000fe2000f8e02ff */
[----:B------:R-:W-:Y:S01]  /*8640*/  ULDC.64 UR6, c[0x0][0xb30] ;  /* 0x0002cc0000067ab9 */ /* 0x000fe20000000a00 */
[C---:B------:R-:W-:Y:S01]  /*8650*/  IMAD.WIDE.U32 R8, R94.reuse, UR4, RZ ;  /* 0x000000045e087c25 */ /* 0x040fe2000f8e00ff */
[----:B------:R-:W-:Y:S01]  /*8660*/  ISETP.GE.AND P0, PT, R25, R4, PT ;  /* 0x000000041900720c */ /* 0x000fe20003f06270 */
[----:B------:R-:W-:Y:S01]  /*8670*/  BSSY B1, `(.L_x_208) ;  /* 0x0000068000017945 */ /* 0x000fe20003800000 */
[----:B------:R-:W1:Y:S01]  /*8680*/  @P4 LDC R15, c[0x0][0xbf0] ;  /* 0x0002fc00ff0f4b82 */ /* 0x000e620000000800 */
[----:B------:R-:W-:Y:S01]  /*8690*/  IMAD R11, R94, UR5, R11 ;  /* 0x000000055e0b7c24 */ /* 0x000fe2000f8e020b */
[----:B------:R-:W-:-:S03]  /*86a0*/  ULDC.64 UR4, c[0x0][0xb38] ;  /* 0x0002ce0000047ab9 */ /* 0x000fc60000000a00 */
[----:B------:R-:W-:Y:S02]  /*86b0*/  IMAD.IADD R9, R9, 0x1, R11 ;  /* 0x0000000109097824 */ /* 0x000fe400078e020b */
[----:B------:R-:W-:Y:S02]  /*86c0*/  IMAD.MOV.U32 R11, RZ, RZ, R37 ;  /* 0x000000ffff0b7224 */ /* 0x000fe400078e0025 */
[----:B------:R-:W-:-:S04]  /*86d0*/  IMAD.WIDE.U32 R8, R185, UR4, R8 ;  /* 0x00000004b9087c25 */ /* 0x000fc8000f8e0008 */
[----:B------:R-:W-:Y:S01]  /*86e0*/  IMAD R9, R185, UR5, R9 ;  /* 0x00000005b9097c24 */ /* 0x000fe2000f8e0209 */
[----:B------:R-:W-:Y:S02]  /*86f0*/  ULDC.64 UR4, c[0x0][0xb40] ;  /* 0x0002d00000047ab9 */ /* 0x000fe40000000a00 */
[----:B------:R-:W-:Y:S02]  /*8700*/  IMAD R0, R0, UR4, RZ ;  /* 0x0000000400007c24 */ /* 0x000fe4000f8e02ff */
[----:B0-----:R-:W-:-:S04]  /*8710*/  @P4 IMAD.HI.U32 R10, R37, R10, RZ ;  /* 0x0000000a250a4227 */ /* 0x001fc800078e00ff */
[C---:B------:R-:W-:Y:S02]  /*8720*/  IMAD R13, R23.reuse, UR5, R0 ;  /* 0x00000005170d7c24 */ /* 0x040fe4000f8e0200 */
[----:B------:R-:W-:Y:S01]  /*8730*/  IMAD.WIDE.U32 R8, R23, UR4, R8 ;  /* 0x0000000417087c25 */ /* 0x000fe2000f8e0008 */
[----:B-1----:R-:W-:Y:S01]  /*8740*/  @P4 SHF.R.U32.HI R11, RZ, R15, R10 ;  /* 0x0000000fff0b4219 */ /* 0x002fe2000001160a */
[----:B------:R-:W-:Y:S02]  /*8750*/  ULDC.64 UR4, c[0x0][0xb48] ;  /* 0x0002d20000047ab9 */ /* 0x000fe40000000a00 */
[----:B------:R-:W-:Y:S01]  /*8760*/  IMAD.IADD R9, R9, 0x1, R13 ;  /* 0x0000000109097824 */ /* 0x000fe200078e020d */
[--C-:B------:R-:W-:Y:S01]  /*8770*/  SHF.R.S32.HI R0, RZ, 0x1f, R11.reuse ;  /* 0x0000001fff007819 */ /* 0x100fe2000001140b */
[----:B------:R-:W-:Y:S02]  /*8780*/  IMAD.MOV R10, RZ, RZ, -R11 ;  /* 0x000000ffff0a7224 */ /* 0x000fe400078e0a0b */
[----:B------:R-:W-:-:S04]  /*8790*/  IMAD.WIDE.U32 R8, R204, UR4, R8 ;  /* 0x00000004cc087c25 */ /* 0x000fc8000f8e0008 */
[----:B------:R-:W-:Y:S02]  /*87a0*/  IMAD R17, R17, R10, R37 ;  /* 0x0000000a11117224 */ /* 0x000fe400078e0225 */
[----:B------:R-:W-:Y:S02]  /*87b0*/  IMAD R0, R0, UR6, RZ ;  /* 0x0000000600007c24 */ /* 0x000fe4000f8e02ff */
[----:B------:R-:W-:Y:S01]  /*87c0*/  IMAD R9, R204, UR5, R9 ;  /* 0x00000005cc097c24 */ /* 0x000fe2000f8e0209 */
[----:B------:R-:W-:Y:S01]  /*87d0*/  ULDC.64 UR4, c[0x0][0xb28] ;  /* 0x0002ca0000047ab9 */ /* 0x000fe20000000a00 */
[C---:B------:R-:W-:Y:S01]  /*87e0*/  IMAD R13, R11.reuse, UR7, R0 ;  /* 0x000000070b0d7c24 */ /* 0x040fe2000f8e0200 */
[----:B------:R-:W-:Y:S01]  /*87f0*/  SHF.R.S32.HI R0, RZ, 0x1f, R17 ;  /* 0x0000001fff007819 */ /* 0x000fe20000011411 */
[----:B------:R-:W-:-:S04]  /*8800*/  IMAD.WIDE.U32 R8, R11, UR6, R8 ;  /* 0x000000060b087c25 */ /* 0x000fc8000f8e0008 */
[----:B------:R-:W-:Y:S02]  /*8810*/  IMAD R0, R0, UR4, RZ ;  /* 0x0000000400007c24 */ /* 0x000fe4000f8e02ff */
[----:B------:R-:W-:Y:S02]  /*8820*/  IMAD.IADD R9, R9, 0x1, R13 ;  /* 0x0000000109097824 */ /* 0x000fe400078e020d */
[C---:B------:R-:W-:Y:S02]  /*8830*/  IMAD R11, R17.reuse, UR5, R0 ;  /* 0x00000005110b7c24 */ /* 0x040fe4000f8e0200 */
[----:B------:R-:W-:Y:S01]  /*8840*/  IMAD.WIDE.U32 R8, R17, UR4, R8 ;  /* 0x0000000411087c25 */ /* 0x000fe2000f8e0008 */
[----:B------:R-:W-:-:S03]  /*8850*/  ULDC.64 UR4, c[0x0][0xb00] ;  /* 0x0002c00000047ab9 */ /* 0x000fc60000000a00 */
[----:B------:R-:W-:Y:S01]  /*8860*/  VIADD R10, R3, 0x34820 ;  /* 0x00034820030a7836 */ /* 0x000fe20000000000 */
[----:B------:R-:W-:Y:S01]  /*8870*/  LEA R0, P1, R8, UR4, 0x2 ;  /* 0x0000000408007c11 */ /* 0x000fe2000f8210ff */
[----:B------:R-:W-:-:S03]  /*8880*/  IMAD.IADD R3, R9, 0x1, R11 ;  /* 0x0000000109037824 */ /* 0x000fc600078e020b */
[----:B------:R-:W-:Y:S02]  /*8890*/  PRMT R10, RZ, 0x654, R10 ;  /* 0x00000654ff0a7816 */ /* 0x000fe4000000000a */
[----:B------:R-:W-:Y:S02]  /*88a0*/  LEA.HI.X R3, R8, UR5, R3, 0x2, P1 ;  /* 0x0000000508037c11 */ /* 0x000fe400088f1403 */
[----:B------:R0:W-:Y:S03]  /*88b0*/  SYNCS.ARRIVE.TRANS64.RED.A1T0 RZ, [R10+URZ], RZ ;  /* 0x000000ff0aff79a7 */ /* 0x0001e6000810043f */
[----:B------:R1:W2:Y:S04]  /*88c0*/  SHFL.IDX PT, R11, R3, RZ, 0x1c1f ;  /* 0x001c1fff030b7589 */ /* 0x0002a800000e0000 */
[----:B0-----:R1:W0:Y:S01]  /*88d0*/  SHFL.IDX PT, R10, R0, RZ, 0x1c1f ;  /* 0x001c1fff000a7589 */ /* 0x00122200000e0000 */
[----:B------:R-:W-:Y:S05]  /*88e0*/  @P0 BRA `(.L_x_209) ;  /* 0x0000000400000947 */ /* 0x000fea0003800000 */
[----:B------:R-:W-:Y:S02]  /*88f0*/  ULDC UR4, c[0x0][0xac8] ;  /* 0x0002b20000047ab9 */ /* 0x000fe40000000800 */
[----:B------:R-:W-:Y:S02]  /*8900*/  ISETP.GE.AND P3, PT, R205, UR4, PT ;  /* 0x00000004cd007c0c */ /* 0x000fe4000bf66270 */
[----:B------:R-:W-:Y:S02]  /*8910*/  ISETP.GE.AND P2, PT, R203, UR4, PT ;  /* 0x00000004cb007c0c */ /* 0x000fe4000bf46270 */
[----:B------:R-:W-:Y:S02]  /*8920*/  ISETP.GE.AND P1, PT, R202, UR4, PT ;  /* 0x00000004ca007c0c */ /* 0x000fe4000bf26270 */
[----:B------:R-:W-:Y:S02]  /*8930*/  ISETP.GE.AND P0, PT, R201, UR4, PT ;  /* 0x00000004c9007c0c */ /* 0x000fe4000bf06270 */
[----:B------:R-:W-:-:S05]  /*8940*/  ISETP.GE.AND P4, PT, R199, UR4, PT ;  /* 0x00000004c7007c0c */ /* 0x000fca000bf86270 */
[----:B0-2---:R-:W-:Y:S02]  /*8950*/  @!P3 IMAD.WIDE R8, R205, 0x4, R10 ;  /* 0x00000004cd08b825 */ /* 0x005fe400078e020a */
[CC--:B------:R-:W-:Y:S02]  /*8960*/  @!P2 LEA R12, P6, R203.reuse, R10.reuse, 0x2 ;  /* 0x0000000acb0ca211 */ /* 0x0c0fe400078c10ff */
[-C--:B------:R-:W-:Y:S01]  /*8970*/  @!P1 LEA R14, P5, R202, R10.reuse, 0x2 ;  /* 0x0000000aca0e9211 */ /* 0x080fe200078a10ff */
[----:B------:R0:W-:Y:S01]  /*8980*/  @!P3 ST.E.64 desc[UR40][R8.64], R20 ;  /* 0x000000140800b985 */ /* 0x0001e2000c101b28 */
[----:B------:R-:W-:Y:S02]  /*8990*/  ISETP.GE.AND P3, PT, R200, UR4, PT ;  /* 0x00000004c8007c0c */ /* 0x000fe4000bf66270 */
[----:B------:R-:W-:Y:S02]  /*89a0*/  @!P2 LEA.HI.X R13, R203, R11, R223, 0x2, P6 ;  /* 0x0000000bcb0da211 */ /* 0x000fe400030f14df */
[----:B------:R-:W-:-:S02]  /*89b0*/  @!P0 LEA R24, P6, R201, R10, 0x2 ;  /* 0x0000000ac9188211 */ /* 0x000fc400078c10ff */
[-C--:B------:R-:W-:Y:S01]  /*89c0*/  @!P1 LEA.HI.X R15, R202, R11.reuse, R222, 0x2, P5 ;  /* 0x0000000bca0f9211 */ /* 0x080fe200028f14de */
[----:B------:R2:W-:Y:S01]  /*89d0*/  @!P2 ST.E.64 desc[UR40][R12.64], R88 ;  /* 0x000000580c00a985 */ /* 0x0005e2000c101b28 */
[----:B------:R-:W-:Y:S02]  /*89e0*/  ISETP.GE.AND P5, PT, R198, UR4, PT ;  /* 0x00000004c6007c0c */ /* 0x000fe4000bfa6270 */
[----:B------:R-:W-:Y:S01]  /*89f0*/  @!P0 LEA.HI.X R25, R201, R11, R221, 0x2, P6 ;  /* 0x0000000bc9198211 */ /* 0x000fe200030f14dd */
[----:B------:R3:W-:Y:S01]  /*8a00*/  @!P1 ST.E.64 desc[UR40][R14.64], R90 ;  /* 0x0000005a0e009985 */ /* 0x0007e2000c101b28 */
[----:B------:R-:W-:Y:S02]  /*8a10*/  ISETP.GE.AND P2, PT, R197, UR4, PT ;  /* 0x00000004c5007c0c */ /* 0x000fe4000bf46270 */
[-C--:B0-----:R-:W-:Y:S01]  /*8a20*/  @!P3 LEA R8, P6, R200, R10.reuse, 0x2 ;  /* 0x0000000ac808b211 */ /* 0x081fe200078c10ff */
[----:B------:R0:W-:Y:S01]  /*8a30*/  @!P0 ST.E.64 desc[UR40][R24.64], R92 ;  /* 0x0000005c18008985 */ /* 0x0001e2000c101b28 */
[----:B------:R-:W-:-:S02]  /*8a40*/  @!P4 LEA R20, P0, R199, R10, 0x2 ;  /* 0x0000000ac714c211 */ /* 0x000fc400078010ff */
[----:B------:R-:W-:Y:S02]  /*8a50*/  ISETP.GE.AND P1, PT, R196, UR4, PT ;  /* 0x00000004c4007c0c */ /* 0x000fe4000bf26270 */
[-C--:B------:R-:W-:Y:S02]  /*8a60*/  @!P4 LEA.HI.X R21, R199, R11.reuse, R219, 0x2, P0 ;  /* 0x0000000bc715c211 */ /* 0x080fe400000f14db */
[----:B------:R-:W-:Y:S02]  /*8a70*/  @!P3 LEA.HI.X R9, R200, R11, R220, 0x2, P6 ;  /* 0x0000000bc809b211 */ /* 0x000fe400030f14dc */
[----:B------:R-:W-:Y:S02]  /*8a80*/  ISETP.GE.AND P0, PT, R195, UR4, PT ;  /* 0x00000004c3007c0c */ /* 0x000fe4000bf06270 */
[----:B------:R-:W-:Y:S01]  /*8a90*/  @!P5 LEA R26, P6, R198, R10, 0x2 ;  /* 0x0000000ac61ad211 */ /* 0x000fe200078c10ff */
[----:B------:R4:W-:Y:S01]  /*8aa0*/  @!P3 ST.E.64 desc[UR40][R8.64], R40 ;  /* 0x000000280800b985 */ /* 0x0009e2000c101b28 */
[----:B------:R-:W-:-:S02]  /*8ab0*/  ISETP.GE.AND P3, PT, R194, UR4, PT ;  /* 0x00000004c2007c0c */ /* 0x000fc4000bf66270 */
[----:B------:R-:W-:Y:S01]  /*8ac0*/  @!P5 LEA.HI.X R27, R198, R11, R218, 0x2, P6 ;  /* 0x0000000bc61bd211 */ /* 0x000fe200030f14da */
[----:B------:R5:W-:Y:S01]  /*8ad0*/  @!P4 ST.E.64 desc[UR40][R20.64], R44 ;  /* 0x0000002c1400c985 */ /* 0x000be2000c101b28 */
[----:B--2---:R-:W-:-:S03]  /*8ae0*/  @!P2 LEA R12, P4, R197, R10, 0x2 ;  /* 0x0000000ac50ca211 */ /* 0x004fc600078810ff */
[----:B------:R-:W-:Y:S01]  /*8af0*/  @!P5 ST.E.64 desc[UR40][R26.64], R48 ;  /* 0x000000301a00d985 */ /* 0x000fe2000c101b28 */
[CC--:B---3--:R-:W-:Y:S02]  /*8b00*/  @!P1 LEA R14, P5, R196.reuse, R10.reuse, 0x2 ;  /* 0x0000000ac40e9211 */ /* 0x0c8fe400078a10ff */
[-C--:B------:R-:W-:Y:S02]  /*8b10*/  @!P2 LEA.HI.X R13, R197, R11.reuse, R217, 0x2, P4 ;  /* 0x0000000bc50da211 */ /* 0x080fe400020f14d9 */
[----:B0-----:R-:W-:Y:S02]  /*8b20*/  @!P0 LEA R24, P6, R195, R10, 0x2 ;  /* 0x0000000ac3188211 */ /* 0x001fe400078c10ff */
[----:B------:R-:W-:Y:S01]  /*8b30*/  ISETP.GE.AND P4, PT, R193, UR4, PT ;  /* 0x00000004c1007c0c */ /* 0x000fe2000bf86270 */
[----:B------:R0:W-:Y:S01]  /*8b40*/  @!P2 ST.E.64 desc[UR40][R12.64], R52 ;  /* 0x000000340c00a985 */ /* 0x0001e2000c101b28 */
[-C--:B------:R-:W-:Y:S02]  /*8b50*/  @!P1 LEA.HI.X R15, R196, R11.reuse, R216, 0x2, P5 ;  /* 0x0000000bc40f9211 */ /* 0x080fe400028f14d8 */
[----:B------:R-:W-:-:S02]  /*8b60*/  @!P0 LEA.HI.X R25, R195, R11, R215, 0x2, P6 ;  /* 0x0000000bc3198211 */ /* 0x000fc400030f14d7 */
[----:B------:R-:W-:Y:S01]  /*8b70*/  ISETP.GE.AND P2, PT, R192, UR4, PT ;  /* 0x00000004c0007c0c */ /* 0x000fe2000bf46270 */
[----:B------:R2:W-:Y:S01]  /*8b80*/  @!P1 ST.E.64 desc[UR40][R14.64], R56 ;  /* 0x000000380e009985 */ /* 0x0005e2000c101b28 */
[----:B----4-:R-:W-:Y:S02]  /*8b90*/  @!P3 LEA R8, P5, R194, R10, 0x2 ;  /* 0x0000000ac208b211 */ /* 0x010fe400078a10ff */
[----:B------:R-:W-:Y:S01]  /*8ba0*/  ISETP.GE.AND P1, PT, R191, UR4, PT ;  /* 0x00000004bf007c0c */ /* 0x000fe2000bf26270 */
[----:B------:R3:W-:Y:S01]  /*8bb0*/  @!P0 ST.E.64 desc[UR40][R24.64], R60 ;  /* 0x0000003c18008985 */ /* 0x0007e2000c101b28 */
[----:B------:R-:W-:Y:S02]  /*8bc0*/  ISETP.GE.AND P0, PT, R190, UR4, PT ;  /* 0x00000004be007c0c */ /* 0x000fe4000bf06270 */
[----:B------:R-:W-:Y:S02]  /*8bd0*/  @!P3 LEA.HI.X R9, R194, R11, R214, 0x2, P5 ;  /* 0x0000000bc209b211 */ /* 0x000fe400028f14d6 */
[----:B------:R-:W-:-:S02]  /*8be0*/  ISETP.GE.AND P5, PT, R189, UR4, PT ;  /* 0x00000004bd007c0c */ /* 0x000fc4000bfa6270 */
[CC--:B-----5:R-:W-:Y:S01]  /*8bf0*/  @!P4 LEA R20, P6, R193.reuse, R10.reuse, 0x2 ;  /* 0x0000000ac114c211 */ /* 0x0e0fe200078c10ff */
[----:B------:R4:W-:Y:S01]  /*8c00*/  @!P3 ST.E.64 desc[UR40][R8.64], R64 ;  /* 0x000000400800b985 */ /* 0x0009e2000c101b28 */
[CC--:B0-----:R-:W-:Y:S02]  /*8c10*/  @!P2 LEA R12, P3, R192.reuse, R10.reuse, 0x2 ;  /* 0x0000000ac00ca211 */ /* 0x0c1fe400078610ff */
[-C--:B------:R-:W-:Y:S02]  /*8c20*/  @!P4 LEA.HI.X R21, R193, R11.reuse, R213, 0x2, P6 ;  /* 0x0000000bc115c211 */ /* 0x080fe400030f14d5 */
[-C--:B--2---:R-:W-:Y:S02]  /*8c30*/  @!P1 LEA R14, P6, R191, R10.reuse, 0x2 ;  /* 0x0000000abf0e9211 */ /* 0x084fe400078c10ff */
[----:B------:R-:W-:Y:S01]  /*8c40*/  @!P2 LEA.HI.X R13, R192, R11, R212, 0x2, P3 ;  /* 0x0000000bc00da211 */ /* 0x000fe200018f14d4 */
[----:B------:R4:W-:Y:S01]  /*8c50*/  @!P4 ST.E.64 desc[UR40][R20.64], R68 ;  /* 0x000000441400c985 */ /* 0x0009e2000c101b28 */
[----:B---3--:R-:W-:-:S02]  /*8c60*/  @!P0 LEA R24, P4, R190, R10, 0x2 ;  /* 0x0000000abe188211 */ /* 0x008fc400078810ff */
[----:B------:R-:W-:Y:S01]  /*8c70*/  @!P5 LEA R10, P3, R189, R10, 0x2 ;  /* 0x0000000abd0ad211 */ /* 0x000fe200078610ff */
[----:B------:R4:W-:Y:S01]  /*8c80*/  @!P2 ST.E.64 desc[UR40][R12.64], R72 ;  /* 0x000000480c00a985 */ /* 0x0009e2000c101b28 */
[-C--:B------:R-:W-:Y:S02]  /*8c90*/  @!P1 LEA.HI.X R15, R191, R11.reuse, R211, 0x2, P6 ;  /* 0x0000000bbf0f9211 */ /* 0x080fe400030f14d3 */
[-C--:B------:R-:W-:Y:S02]  /*8ca0*/  @!P0 LEA.HI.X R25, R190, R11.reuse, R210, 0x2, P4 ;  /* 0x0000000bbe198211 */ /* 0x080fe400020f14d2 */
[----:B------:R-:W-:Y:S01]  /*8cb0*/  @!P5 LEA.HI.X R11, R189, R11, R209, 0x2, P3 ;  /* 0x0000000bbd0bd211 */ /* 0x000fe200018f14d1 */
[----:B------:R4:W-:Y:S04]  /*8cc0*/  @!P1 ST.E.64 desc[UR40][R14.64], R76 ;  /* 0x0000004c0e009985 */ /* 0x0009e8000c101b28 */
[----:B------:R4:W-:Y:S04]  /*8cd0*/  @!P0 ST.E.64 desc[UR40][R24.64], R80 ;  /* 0x0000005018008985 */ /* 0x0009e8000c101b28 */
[----:B------:R4:W-:Y:S02]  /*8ce0*/  @!P5 ST.E.64 desc[UR40][R10.64], R84 ;  /* 0x000000540a00d985 */ /* 0x0009e4000c101b28 */
.L_x_209:
[----:B------:R-:W-:Y:S05]  /*8cf0*/  BSYNC B1 ;  /* 0x0000000000017941 */ /* 0x000fea0003800000 */
.L_x_208:
[----:B------:R-:W-:Y:S01]  /*8d00*/  ISETP.GE.AND P0, PT, R29, R4, PT ;  /* 0x000000041d00720c */ /* 0x000fe20003f06270 */
[----:B--2-4-:R2:W3:Y:S04]  /*8d10*/  SHFL.IDX PT, R11, R3, 0x1, 0x1c1f ;  /* 0x003c1f00030b7f89 */ /* 0x0144e800000e0000 */
[----:B0-----:R2:W0:Y:S08]  /*8d20*/  SHFL.IDX PT, R10, R0, 0x1, 0x1c1f ;  /* 0x003c1f00000a7f89 */ /* 0x00143000000e0000 */
[----:B--2---:R-:W-:Y:S05]  /*8d30*/  @P0 BRA `(.L_x_207) ;  /* 0x0000000c00e40947 */ /* 0x004fea0003800000 */
[----:B------:R-:W-:Y:S02]  /*8d40*/  ULDC UR4, c[0x0][0xac8] ;  /* 0x0002b20000047ab9 */ /* 0x000fe40000000800 */
[----:B------:R-:W-:Y:S02]  /*8d50*/  ISETP.GE.AND P1, PT, R203, UR4, PT ;  /* 0x00000004cb007c0c */ /* 0x000fe4000bf26270 */
[----:B------:R-:W-:Y:S02]  /*8d60*/  ISETP.GE.AND P0, PT, R202, UR4, PT ;  /* 0x00000004ca007c0c */ /* 0x000fe4000bf06270 */
[----:B------:R-:W-:Y:S02]  /*8d70*/  ISETP.GE.AND P2, PT, R205, UR4, PT ;  /* 0x00000004cd007c0c */ /* 0x000fe4000bf46270 */
[----:B------:R-:W-:Y:S02]  /*8d80*/  ISETP.GE.AND P4, PT, R200, UR4, PT ;  /* 0x00000004c8007c0c */ /* 0x000fe4000bf86270 */
[----:B------:R-:W-:-:S05]  /*8d90*/  ISETP.GE.AND P3, PT, R201, UR4, PT ;  /* 0x00000004c9007c0c */ /* 0x000fca000bf66270 */
[CC--:B0-----:R-:W-:Y:S02]  /*8da0*/  @!P1 LEA R12, P5, R203.reuse, R10.reuse, 0x2 ;  /* 0x0000000acb0c9211 */ /* 0x0c1fe400078a10ff */
[CC--:B------:R-:W-:Y:S02]  /*8db0*/  @!P0 LEA R14, P6, R202.reuse, R10.reuse, 0x2 ;  /* 0x0000000aca0e8211 */ /* 0x0c0fe400078c10ff */
[-C--:B---3--:R-:W-:Y:S01]  /*8dc0*/  @!P1 LEA.HI.X R13, R203, R11.reuse, R223, 0x2, P5 ;  /* 0x0000000bcb0d9211 */ /* 0x088fe200028f14df */
[----:B------:R-:W-:Y:S01]  /*8dd0*/  @!P2 IMAD.WIDE R8, R205, 0x4, R10 ;  /* 0x00000004cd08a825 */ /* 0x000fe200078e020a */
[----:B------:R-:W-:Y:S02]  /*8de0*/  ISETP.GE.AND P5, PT, R199, UR4, PT ;  /* 0x00000004c7007c0c */ /* 0x000fe4000bfa6270 */
[----:B------:R-:W-:Y:S02]  /*8df0*/  @!P0 LEA.HI.X R15, R202, R11, R222, 0x2, P6 ;  /* 0x0000000bca0f8211 */ /* 0x000fe400030f14de */
[----:B------:R0:W-:Y:S01]  /*8e00*/  @!P2 ST.E.64 desc[UR40][R8.64], R96 ;  /* 0x000000600800a985 */ /* 0x0001e2000c101b28 */
[----:B------:R-:W-:-:S02]  /*8e10*/  @!P4 LEA R24, P2, R200, R10, 0x2 ;  /* 0x0000000ac818c211 */ /* 0x000fc400078410ff */
[----:B------:R-:W-:Y:S01]  /*8e20*/  @!P3 LEA R20, P6, R201, R10, 0x2 ;  /* 0x0000000ac914b211 */ /* 0x000fe200078c10ff */
[----:B------:R-:W-:Y:S01]  /*8e30*/  @!P1 ST.E.64 desc[UR40][R12.64], R98 ;  /* 0x000000620c009985 */ /* 0x000fe2000c101b28 */
[----:B------:R-:W-:Y:S02]  /*8e40*/  ISETP.GE.AND P1, PT, R197, UR4, PT ;  /* 0x00000004c5007c0c */ /* 0x000fe4000bf26270 */
[-C--:B------:R-:W-:Y:S01]  /*8e50*/  @!P4 LEA.HI.X R25, R200, R11.reuse, R220, 0x2, P2 ;  /* 0x0000000bc819c211 */ /* 0x080fe200010f14dc */
[----:B------:R2:W-:Y:S01]  /*8e60*/  @!P0 ST.E.64 desc[UR40][R14.64], R100 ;  /* 0x000000640e008985 */ /* 0x0005e2000c101b28 */
[----:B------:R-:W-:Y:S02]  /*8e70*/  ISETP.GE.AND P0, PT, R198, UR4, PT ;  /* 0x00000004c6007c0c */ /* 0x000fe4000bf06270 */
[----:B------:R-:W-:Y:S02]  /*8e80*/  ISETP.GE.AND P2, PT, R196, UR4, PT ;  /* 0x00000004c4007c0c */ /* 0x000fe4000bf46270 */
[----:B------:R-:W-:-:S02]  /*8e90*/  @!P3 LEA.HI.X R21, R201, R11, R221, 0x2, P6 ;  /* 0x0000000bc915b211 */ /* 0x000fc400030f14dd */
[----:B------:R-:W-:-:S03]  /*8ea0*/  @!P5 LEA R26, P6, R199, R10, 0x2 ;  /* 0x0000000ac71ad211 */ /* 0x000fc600078c10ff */
[----:B------:R3:W-:Y:S01]  /*8eb0*/  @!P3 ST.E.64 desc[UR40][R20.64], R102 ;  /* 0x000000661400b985 */ /* 0x0007e2000c101b28 */
[-C--:B------:R-:W-:Y:S02]  /*8ec0*/  @!P5 LEA.HI.X R27, R199, R11.reuse, R219, 0x2, P6 ;  /* 0x0000000bc71bd211 */ /* 0x080fe400030f14db */
[----:B------:R-:W-:Y:S01]  /*8ed0*/  ISETP.GE.AND P3, PT, R195, UR4, PT ;  /* 0x00000004c3007c0c */ /* 0x000fe2000bf66270 */
[----:B------:R4:W-:Y:S01]  /*8ee0*/  @!P4 ST.E.64 desc[UR40][R24.64], R42 ;  /* 0x0000002a1800c985 */ /* 0x0009e2000c101b28 */
[-C--:B0-----:R-:W-:Y:S02]  /*8ef0*/  @!P0 LEA R8, P4, R198, R10.reuse, 0x2 ;  /* 0x0000000ac6088211 */ /* 0x081fe400078810ff */
[-C--:B--2---:R-:W-:Y:S01]  /*8f00*/  @!P2 LEA R14, P6, R196, R10.reuse, 0x2 ;  /* 0x0000000ac40ea211 */ /* 0x084fe200078c10ff */
[----:B------:R-:W-:Y:S01]  /*8f10*/  @!P5 ST.E.64 desc[UR40][R26.64], R46 ;  /* 0x0000002e1a00d985 */ /* 0x000fe2000c101b28 */
[----:B------:R-:W-:Y:S02]  /*8f20*/  @!P1 LEA R12, P5, R197, R10, 0x2 ;  /* 0x0000000ac50c9211 */ /* 0x000fe400078a10ff */
[----:B------:R-:W-:-:S02]  /*8f30*/  @!P0 LEA.HI.X R9, R198, R11, R218, 0x2, P4 ;  /* 0x0000000bc6098211 */ /* 0x000fc400020f14da */
[-C--:B------:R-:W-:Y:S02]  /*8f40*/  @!P1 LEA.HI.X R13, R197, R11.reuse, R217, 0x2, P5 ;  /* 0x0000000bc50d9211 */ /* 0x080fe400028f14d9 */
[----:B------:R-:W-:Y:S01]  /*8f50*/  ISETP.GE.AND P4, PT, R194, UR4, PT ;  /* 0x00000004c2007c0c */ /* 0x000fe2000bf86270 */
[----:B------:R-:W-:Y:S01]  /*8f60*/  @!P0 ST.E.64 desc[UR40][R8.64], R50 ;  /* 0x0000003208008985 */ /* 0x000fe2000c101b28 */
[----:B------:R-:W-:Y:S02]  /*8f70*/  @!P2 LEA.HI.X R15, R196, R11, R216, 0x2, P6 ;  /* 0x0000000bc40fa211 */ /* 0x000fe400030f14d8 */
[----:B---3--:R-:W-:Y:S01]  /*8f80*/  @!P3 LEA R20, P5, R195, R10, 0x2 ;  /* 0x0000000ac314b211 */ /* 0x008fe200078a10ff */
[----:B------:R0:W-:Y:S01]  /*8f90*/  @!P1 ST.E.64 desc[UR40][R12.64], R54 ;  /* 0x000000360c009985 */ /* 0x0001e2000c101b28 */
[----:B------:R-:W-:Y:S02]  /*8fa0*/  ISETP.GE.AND P1, PT, R192, UR4, PT ;  /* 0x00000004c0007c0c */ /* 0x000fe4000bf26270 */
[----:B------:R-:W-:Y:S01]  /*8fb0*/  ISETP.GE.AND P0, PT, R191, UR4, PT ;  /* 0x00000004bf007c0c */ /* 0x000fe2000bf06270 */
[----:B------:R2:W-:Y:S01]  /*8fc0*/  @!P2 ST.E.64 desc[UR40][R14.64], R58 ;  /* 0x0000003a0e00a985 */ /* 0x0005e2000c101b28 */
[----:B------:R-:W-:-:S02]  /*8fd0*/  ISETP.GE.AND P2, PT, R193, UR4, PT ;  /* 0x00000004c1007c0c */ /* 0x000fc4000bf46270 */
[-C--:B------:R-:W-:Y:S02]  /*8fe0*/  @!P3 LEA.HI.X R21, R195, R11.reuse, R215, 0x2, P5 ;  /* 0x0000000bc315b211 */ /* 0x080fe400028f14d7 */
[----:B------:R-:W-:Y:S02]  /*8ff0*/  ISETP.GE.AND P5, PT, R190, UR4, PT ;  /* 0x00000004be007c0c */ /* 0x000fe4000bfa6270 */
[CC--:B----4-:R-:W-:Y:S01]  /*9000*/  @!P4 LEA R24, P6, R194.reuse, R10.reuse, 0x2 ;  /* 0x0000000ac218c211 */ /* 0x0d0fe200078c10ff */
[----:B------:R4:W-:Y:S03]  /*9010*/  @!P3 ST.E.64 desc[UR40][R20.64], R62 ;  /* 0x0000003e1400b985 */ /* 0x0009e6000c101b28 */
[----:B------:R-:W-:Y:S02]  /*9020*/  @!P4 LEA.HI.X R25, R194, R11, R214, 0x2, P6 ;  /* 0x0000000bc219c211 */ /* 0x000fe400030f14d6 */
[----:B0-----:R-:W-:-:S02]  /*9030*/  @!P1 LEA R12, P6, R192, R10, 0x2 ;  /* 0x0000000ac00c9211 */ /* 0x001fc400078c10ff */
[-C--:B------:R-:W-:Y:S01]  /*9040*/  @!P2 LEA R8, P3, R193, R10.reuse, 0x2 ;  /* 0x0000000ac108a211 */ /* 0x080fe200078610ff */
[----:B------:R4:W-:Y:S01]  /*9050*/  @!P4 ST.E.64 desc[UR40][R24.64], R66 ;  /* 0x000000421800c985 */ /* 0x0009e2000c101b28 */
[-C--:B--2---:R-:W-:Y:S02]  /*9060*/  @!P0 LEA R14, P4, R191, R10.reuse, 0x2 ;  /* 0x0000000abf0e8211 */ /* 0x084fe400078810ff */
[-C--:B------:R-:W-:Y:S02]  /*9070*/  @!P2 LEA.HI.X R9, R193, R11.reuse, R213, 0x2, P3 ;  /* 0x0000000bc109a211 */ /* 0x080fe400018f14d5 */
[----:B------:R-:W-:Y:S02]  /*9080*/  @!P5 LEA R26, P3, R190, R10, 0x2 ;  /* 0x0000000abe1ad211 */ /* 0x000fe400078610ff */
[-C--:B------:R-:W-:Y:S01]  /*9090*/  @!P1 LEA.HI.X R13, R192, R11.reuse, R212, 0x2, P6 ;  /* 0x0000000bc00d9211 */ /* 0x080fe200030f14d4 */
[----:B------:R4:W-:Y:S01]  /*90a0*/  @!P2 ST.E.64 desc[UR40][R8.64], R70 ;  /* 0x000000460800a985 */ /* 0x0009e2000c101b28 */
[----:B------:R-:W-:-:S02]  /*90b0*/  @!P0 LEA.HI.X R15, R191, R11, R211, 0x2, P4 ;  /* 0x0000000bbf0f8211 */ /* 0x000fc400020f14d3 */
[----:B------:R-:W-:Y:S01]  /*90c0*/  @!P5 LEA.HI.X R27, R190, R11, R210, 0x2, P3 ;  /* 0x0000000bbe1bd211 */ /* 0x000fe200018f14d2 */
[----:B------:R4:W-:Y:S04]  /*90d0*/  @!P1 ST.E.64 desc[UR40][R12.64], R74 ;  /* 0x0000004a0c009985 */ /* 0x0009e8000c101b28 */
[----:B------:R4:W-:Y:S01]  /*90e0*/  @!P0 ST.E.64 desc[UR40][R14.64], R78 ;  /* 0x0000004e0e008985 */ /* 0x0009e2000c101b28 */
[----:B------:R-:W-:-:S03]  /*90f0*/  ISETP.GE.AND P0, PT, R189, UR4, PT ;  /* 0x00000004bd007c0c */ /* 0x000fc6000bf06270 */
[----:B------:R4:W-:Y:S10]  /*9100*/  @!P5 ST.E.64 desc[UR40][R26.64], R82 ;  /* 0x000000521a00d985 */ /* 0x0009f4000c101b28 */
[----:B------:R-:W-:Y:S05]  /*9110*/  @P0 BRA `(.L_x_207) ;  /* 0x0000000800ec0947 */ /* 0x000fea0003800000 */
[----:B----4-:R-:W-:-:S04]  /*9120*/  LEA R8, P0, R189, R10, 0x2 ;  /* 0x0000000abd087211 */ /* 0x010fc800078010ff */
[----:B------:R-:W-:-:S05]  /*9130*/  LEA.HI.X R9, R189, R11, R209, 0x2, P0 ;  /* 0x0000000bbd097211 */ /* 0x000fca00000f14d1 */
[----:B------:R2:W-:Y:S01]  /*9140*/  ST.E.64 desc[UR40][R8.64], R86 ;  /* 0x0000005608007985 */ /* 0x0005e2000c101b28 */
[----:B------:R-:W-:Y:S05]  /*9150*/  BRA `(.L_x_207) ;  /* 0x0000000800dc7947 */ /* 0x000fea0003800000 */
.L_x_198:
[----:B------:R-:W2:Y:S01]  /*9160*/  LDC.64 R10, c[0x0][0xc00] ;  /* 0x00030000ff0a7b82 */ /* 0x000ea20000000a00 */
[----:B------:R-:W-:Y:S01]  /*9170*/  ULDC.64 UR4, c[0x0][0xc08] ;  /* 0x0003020000047ab9 */ /* 0x000fe20000000a00 */
[----:B0-----:R-:W-:Y:S01]  /*9180*/  IMAD.MOV.U32 R3, RZ, RZ, RZ ;  /* 0x000000ffff037224 */ /* 0x001fe200078e00ff */
[----:B------:R-:W-:-:S04]  /*9190*/  ISETP.NE.U32.AND P1, PT, RZ, UR4, PT ;  /* 0x00000004ff007c0c */ /* 0x000fc8000bf25070 */
[----:B------:R-:W-:Y:S01]  /*91a0*/  ISETP.NE.AND.EX P1, PT, RZ, UR5, PT, P1 ;  /* 0x00000005ff007c0c */ /* 0x000fe2000bf25310 */
[----:B------:R-:W0:Y:S01]  /*91b0*/  LDC.64 R8, c[0x0][0xc00] ;  /* 0x00030000ff087b82 */ /* 0x000e220000000a00 */
[----:B--2---:R-:W-:-:S04]  /*91c0*/  ISETP.NE.U32.AND P0, PT, R10, RZ, PT ;  /* 0x000000ff0a00720c */ /* 0x004fc80003f05070 */
[----:B------:R-:W-:Y:S01]  /*91d0*/  ISETP.NE.AND.EX P0, PT, R11, RZ, PT, P0 ;  /* 0x000000ff0b00720c */ /* 0x000fe20003f05300 */
[----:B0-----:R-:W-:-:S06]  /*91e0*/  IMAD.WIDE R10, R23, 0x4, R8 ;  /* 0x00000004170a7825 */ /* 0x001fcc00078e0208 */
[C---:B------:R-:W-:Y:S01]  /*91f0*/  @P1 LEA R8, P2, R23.reuse, UR4, 0x2 ;  /* 0x0000000417081c11 */ /* 0x040fe2000f8410ff */
[----:B------:R-:W-:Y:S02]  /*9200*/  ULDC UR4, c[0x0][0xa88] ;  /* 0x0002a20000047ab9 */ /* 0x000fe40000000800 */
[----:B------:R-:W-:Y:S01]  /*9210*/  IMAD.U32 R0, RZ, RZ, UR4 ;  /* 0x00000004ff007e24 */ /* 0x000fe2000f8e00ff */
[----:B------:R-:W-:Y:S02]  /*9220*/  @P1 LEA.HI.X R9, R23, UR5, R188, 0x2, P2 ;  /* 0x0000000517091c11 */ /* 0x000fe400090f14bc */
[----:B------:R0:W5:Y:S04]  /*9230*/  @P0 LDG.E R3, desc[UR40][R10.64] ;  /* 0x000000280a030981 */ /* 0x000168000c1e1900 */
[----:B------:R0:W5:Y:S01]  /*9240*/  @P1 LDG.E R0, desc[UR40][R8.64] ;  /* 0x0000002808001981 */ /* 0x000162000c1e1900 */
[----:B------:R-:W-:-:S02]  /*9250*/  ISETP.NE.AND P2, PT, R186, RZ, PT ;  /* 0x000000ffba00720c */ /* 0x000fc40003f45270 */
[----:B------:R-:W-:-:S11]  /*9260*/  ISETP.GT.AND P3, PT, R230, 0x7f, PT ;  /* 0x0000007fe600780c */ /* 0x000fd60003f64270 */
[----:B------:R-:W2:Y:S02]  /*9270*/  @!P2 LDC R186, c[0x0][0xad4] ;  /* 0x0002b500ffbaab82 */ /* 0x000ea40000000800 */
[----:B--2---:R-:W-:Y:S01]  /*9280*/  ISETP.GT.AND P2, PT, R186, 0x1, PT ;  /* 0x00000001ba00780c */ /* 0x004fe20003f44270 */
[----:B0-----:R-:W-:-:S12]  /*9290*/  @P1 BRA `(.L_x_210) ;  /* 0x0000000000101947 */ /* 0x001fd80003800000 */
[----:B------:R-:W-:Y:S05]  /*92a0*/  @!P0 BRA `(.L_x_210) ;  /* 0x00000000000c8947 */ /* 0x000fea0003800000 */
[----:B------:R-:W2:Y:S04]  /*92b0*/  LDG.E R9, desc[UR40][R10.64] ;  /* 0x000000280a097981 */ /* 0x000ea8000c1e1900 */
[----:B-----5:R-:W2:Y:S02]  /*92c0*/  LDG.E R0, desc[UR40][R10.64+0x4] ;  /* 0x000004280a007981 */ /* 0x020ea4000c1e1900 */
[----:B--2---:R-:W-:-:S07]  /*92d0*/  IMAD.IADD R0, R0, 0x1, -R9 ;  /* 0x0000000100007824 */ /* 0x004fce00078e0a09 */
.L_x_210:
[----:B------:R-:W-:Y:S01]  /*92e0*/  BSSY B1, `(.L_x_211) ;  /* 0x0000037000017945 */ /* 0x000fe20003800000 */
[----:B------:R-:W-:Y:S02]  /*92f0*/  SEL R29, R23, RZ, !P0 ;  /* 0x000000ff171d7207 */ /* 0x000fe40004000000 */
[----:B------:R-:W-:Y:S02]  /*9300*/  SEL R188, R188, RZ, !P0 ;  /* 0x000000ffbcbc7207 */ /* 0x000fe40004000000 */
[----:B-----5:R-:W-:Y:S01]  /*9310*/  SHF.R.S32.HI R24, RZ, 0x1f, R3 ;  /* 0x0000001fff187819 */ /* 0x020fe20000011403 */
[----:B------:R-:W-:Y:S06]  /*9320*/  @P3 BRA `(.L_x_212) ;  /* 0x0000000000c83947 */ /* 0x000fec0003800000 */
[----:B-1----:R-:W0:Y:S01]  /*9330*/  S2R R4, SR_TID.X ;  /* 0x0000000000047919 */ /* 0x002e220000002100 */
[----:B------:R-:W1:Y:S02]  /*9340*/  LDC R35, c[0x0][0xbe8] ;  /* 0x0002fa00ff237b82 */ /* 0x000e640000000800 */
[----:B-1----:R-:W-:Y:S02]  /*9350*/  IMAD R8, R0, R35, RZ ;  /* 0x0000002300087224 */ /* 0x002fe400078e02ff */
[----:B0-----:R-:W-:-:S04]  /*9360*/  IMAD R4, R187, 0x80, R4 ;  /* 0x00000080bb047824 */ /* 0x001fc800078e0204 */
[----:B------:R-:W-:-:S05]  /*9370*/  VIADD R31, R4, 0xffffff80 ;  /* 0xffffff80041f7836 */ /* 0x000fca0000000000 */
[----:B------:R-:W-:-:S13]  /*9380*/  ISETP.GE.AND P0, PT, R31, R8, PT ;  /* 0x000000081f00720c */ /* 0x000fda0003f06270 */
[----:B------:R-:W-:Y:S05]  /*9390*/  @P0 BRA `(.L_x_212) ;  /* 0x0000000000ac0947 */ /* 0x000fea0003800000 */
[----:B------:R-:W-:Y:S01]  /*93a0*/  ISETP.NE.AND P1, PT, R35, 0x1, PT ;  /* 0x000000012300780c */ /* 0x000fe20003f25270 */
[----:B------:R-:W-:Y:S01]  /*93b0*/  IMAD.MOV.U32 R23, RZ, RZ, 0x9b8 ;  /* 0x000009b8ff177424 */ /* 0x000fe200078e00ff */
[----:B------:R-:W-:Y:S01]  /*93c0*/  ISETP.GT.AND P0, PT, R186, 0x1, PT ;  /* 0x00000001ba00780c */ /* 0x000fe20003f04270 */
[----:B------:R-:W0:Y:S01]  /*93d0*/  LDC.64 R32, c[0x0][0xba8] ;  /* 0x0002ea00ff207b82 */ /* 0x000e220000000a00 */
[----:B------:R-:W-:Y:S02]  /*93e0*/  IMAD.MOV.U32 R17, RZ, RZ, R31 ;  /* 0x000000ffff117224 */ /* 0x000fe400078e001f */
[----:B------:R-:W-:-:S05]  /*93f0*/  SEL R23, R23, 0x978, P0 ;  /* 0x0000097817177807 */ /* 0x000fca0000000000 */
[----:B------:R-:W1:Y:S08]  /*9400*/  LDC.64 R10, c[0x0][R23+0x220] ;  /* 0x00008800170a7b82 */ /* 0x000e700000000a00 */
[----:B------:R-:W2:Y:S08]  /*9410*/  @P1 LDC R4, c[0x0][0xbec] ;  /* 0x0002fb00ff041b82 */ /* 0x000eb00000000800 */
[----:B------:R-:W3:Y:S08]  /*9420*/  LDC.64 R8, c[0x0][R23+0x218] ;  /* 0x0000860017087b82 */ /* 0x000ef00000000a00 */
[----:B------:R-:W4:Y:S01]  /*9430*/  @P1 LDC R27, c[0x0][0xbf0] ;  /* 0x0002fc00ff1b1b82 */ /* 0x000f220000000800 */
[----:B-1----:R-:W-:-:S02]  /*9440*/  IMAD R11, R11, R29, RZ ;  /* 0x0000001d0b0b7224 */ /* 0x002fc400078e02ff */
[----:B------:R-:W-:-:S05]  /*9450*/  IMAD.WIDE.U32 R20, R10, R29, RZ ;  /* 0x0000001d0a147225 */ /* 0x000fca00078e00ff */
[----:B------:R-:W1:Y:S01]  /*9460*/  LDC.64 R12, c[0x0][R23+0x228] ;  /* 0x00008a00170c7b82 */ /* 0x000e620000000a00 */
[----:B--2---:R-:W-:-:S07]  /*9470*/  @P1 IMAD.HI.U32 R4, R31, R4, RZ ;  /* 0x000000041f041227 */ /* 0x004fce00078e00ff */
[----:B------:R-:W2:Y:S01]  /*9480*/  LDC.64 R14, c[0x0][R23+0x210] ;  /* 0x00008400170e7b82 */ /* 0x000ea20000000a00 */
[-C--:B---3--:R-:W-:Y:S02]  /*9490*/  IMAD R25, R9, R185.reuse, RZ ;  /* 0x000000b909197224 */ /* 0x088fe400078e02ff */
[----:B------:R-:W-:-:S04]  /*94a0*/  IMAD.WIDE.U32 R8, R8, R185, RZ ;  /* 0x000000b908087225 */ /* 0x000fc800078e00ff */
[----:B------:R-:W-:Y:S01]  /*94b0*/  IMAD.IADD R25, R9, 0x1, R25 ;  /* 0x0000000109197824 */ /* 0x000fe200078e0219 */
[----:B----4-:R-:W-:Y:S01]  /*94c0*/  @P1 SHF.R.U32.HI R17, RZ, R27, R4 ;  /* 0x0000001bff111219 */ /* 0x010fe20000011604 */
[----:B------:R-:W-:Y:S01]  /*94d0*/  IMAD R27, R10, R188, R11 ;  /* 0x000000bc0a1b7224 */ /* 0x000fe200078e020b */
[----:B------:R-:W-:Y:S01]  /*94e0*/  SEL R11, R204, RZ, P0 ;  /* 0x000000ffcc0b7207 */ /* 0x000fe20000000000 */
[----:B0-----:R-:W0:Y:S01]  /*94f0*/  @!P0 LDC R32, c[0x0][0xb50] ;  /* 0x0002d400ff208b82 */ /* 0x001e220000000800 */
[----:B------:R-:W-:Y:S01]  /*9500*/  IADD3 R4, P1, P3, R20, R8, R3 ;  /* 0x0000000814047210 */ /* 0x000fe20007b3e003 */
[----:B------:R-:W-:Y:S02]  /*9510*/  IMAD.MOV R10, RZ, RZ, -R17 ;  /* 0x000000ffff0a7224 */ /* 0x000fe400078e0a11 */
[----:B------:R-:W-:Y:S02]  /*9520*/  IMAD.IADD R27, R21, 0x1, R27 ;  /* 0x00000001151b7824 */ /* 0x000fe400078e021b */
[----:B-1----:R-:W-:-:S02]  /*9530*/  IMAD.WIDE.U32 R8, R12, R11, RZ ;  /* 0x0000000b0c087225 */ /* 0x002fc400078e00ff */
[----:B------:R-:W1:Y:S02]  /*9540*/  @!P0 LDC R33, c[0x0][0xb54] ;  /* 0x0002d500ff218b82 */ /* 0x000e640000000800 */
[----:B------:R-:W-:Y:S02]  /*9550*/  IMAD R13, R13, R11, RZ ;  /* 0x0000000b0d0d7224 */ /* 0x000fe400078e02ff */
[----:B------:R-:W-:Y:S01]  /*9560*/  IMAD R11, R35, R10, R31 ;  /* 0x0000000a230b7224 */ /* 0x000fe200078e021f */
[----:B------:R-:W-:Y:S01]  /*9570*/  IADD3.X R10, R27, R25, R24, P1, P3 ;  /* 0x000000191b0a7210 */ /* 0x000fe20000fe6418 */
[----:B------:R-:W-:Y:S01]  /*9580*/  IMAD.IADD R13, R9, 0x1, R13 ;  /* 0x00000001090d7824 */ /* 0x000fe200078e020d */
[----:B------:R-:W-:Y:S01]  /*9590*/  IADD3 R8, P0, P1, R17, R4, R8 ;  /* 0x0000000411087210 */ /* 0x000fe2000791e008 */
[----:B--2---:R-:W-:Y:S01]  /*95a0*/  IMAD R4, R15, R11, RZ ;  /* 0x0000000b0f047224 */ /* 0x004fe200078e02ff */
[----:B------:R-:W-:-:S04]  /*95b0*/  SHF.R.S32.HI R17, RZ, 0x1f, R17 ;  /* 0x0000001fff117819 */ /* 0x000fc80000011411 */
[----:B------:R-:W-:Y:S02]  /*95c0*/  IADD3.X R9, R17, R10, R13, P0, P1 ;  /* 0x0000000a11097210 */ /* 0x000fe400007e240d */
[----:B------:R-:W-:Y:S01]  /*95d0*/  SHF.R.S32.HI R13, RZ, 0x1f, R11 ;  /* 0x0000001fff0d7819 */ /* 0x000fe2000001140b */
[----:B------:R-:W-:-:S04]  /*95e0*/  IMAD.WIDE.U32 R8, R14, R11, R8 ;  /* 0x0000000b0e087225 */ /* 0x000fc800078e0008 */
[----:B------:R-:W-:Y:S01]  /*95f0*/  IMAD R13, R14, R13, R4 ;  /* 0x0000000d0e0d7224 */ /* 0x000fe200078e0204 */
[----:B0-----:R-:W-:-:S03]  /*9600*/  LEA R10, P0, R8, R32, 0x2 ;  /* 0x00000020080a7211 */ /* 0x001fc600078010ff */
[----:B------:R-:W-:Y:S02]  /*9610*/  IMAD.IADD R4, R9, 0x1, R13 ;  /* 0x0000000109047824 */ /* 0x000fe400078e020d */
[----:B------:R-:W-:-:S03]  /*9620*/  IMAD.MOV.U32 R9, RZ, RZ, -0x800000 ;  /* 0xff800000ff097424 */ /* 0x000fc600078e00ff */
[----:B-1----:R-:W-:-:S05]  /*9630*/  LEA.HI.X R11, R8, R33, R4, 0x2, P0 ;  /* 0x00000021080b7211 */ /* 0x002fca00000f1404 */
[----:B------:R0:W-:Y:S02]  /*9640*/  STG.E desc[UR40][R10.64], R9 ;  /* 0x000000090a007986 */ /* 0x0001e4000c101928 */
.L_x_212:
[----:B------:R-:W-:Y:S05]  /*9650*/  BSYNC B1 ;  /* 0x0000000000017941 */ /* 0x000fea0003800000 */
.L_x_211:
[----:B------:R-:W-:Y:S05]  /*9660*/  @P2 BRA `(.L_x_207) ;  /* 0x0000000400982947 */ /* 0x000fea0003800000 */
[----:B------:R-:W2:Y:S01]  /*9670*/  LDC R15, c[0x0][0xbe8] ;  /* 0x0002fa00ff0f7b82 */ /* 0x000ea20000000800 */
[----:B------:R-:W-:Y:S01]  /*9680*/  ULDC.64 UR4, c[0x0][0xaa0] ;  /* 0x0002a80000047ab9 */ /* 0x000fe20000000a00 */
[----:B------:R-:W-:Y:S01]  /*9690*/  ULDC.64 UR6, c[0x0][0xaf0] ;  /* 0x0002bc0000067ab9 */ /* 0x000fe20000000a00 */
[----:B-1----:R-:W-:Y:S01]  /*96a0*/  IMAD R4, R24, UR4, RZ ;  /* 0x0000000418047c24 */ /* 0x002fe2000f8e02ff */
[----:B------:R-:W-:Y:S01]  /*96b0*/  BSSY B1, `(.L_x_213) ;  /* 0x0000037000017945 */ /* 0x000fe20003800000 */
[----:B0-----:R-:W-:-:S04]  /*96c0*/  IMAD.WIDE.U32 R8, R3, UR4, RZ ;  /* 0x0000000403087c25 */ /* 0x001fc8000f8e00ff */
[----:B------:R-:W-:Y:S01]  /*96d0*/  IMAD R11, R3, UR5, R4 ;  /* 0x00000005030b7c24 */ /* 0x000fe2000f8e0204 */
[----:B------:R-:W-:Y:S01]  /*96e0*/  ULDC.64 UR4, c[0x0][0xae8] ;  /* 0x0002ba0000047ab9 */ /* 0x000fe20000000a00 */
[----:B------:R-:W-:Y:S02]  /*96f0*/  IMAD R4, R184, 0x20, R206 ;  /* 0x00000020b8047824 */ /* 0x000fe400078e02ce */
[----:B------:R-:W-:Y:S02]  /*9700*/  IMAD.IADD R9, R9, 0x1, R11 ;  /* 0x0000000109097824 */ /* 0x000fe400078e020b */
[----:B------:R-:W-:Y:S02]  /*9710*/  IMAD R13, R187, 0x80, R4 ;  /* 0x00000080bb0d7824 */ /* 0x000fe400078e0204 */
[----:B------:R-:W-:-:S04]  /*9720*/  IMAD.WIDE.U32 R8, R185, UR4, R8 ;  /* 0x00000004b9087c25 */ /* 0x000fc8000f8e0008 */
[----:B------:R-:W-:Y:S02]  /*9730*/  IMAD.MOV.U32 R3, RZ, RZ, R13 ;  /* 0x000000ffff037224 */ /* 0x000fe400078e000d */
[----:B------:R-:W-:Y:S01]  /*9740*/  IMAD R9, R185, UR5, R9 ;  /* 0x00000005b9097c24 */ /* 0x000fe2000f8e0209 */
[----:B--2---:R-:W-:Y:S01]  /*9750*/  ISETP.NE.AND P0, PT, R15, 0x1, PT ;  /* 0x000000010f00780c */ /* 0x004fe20003f05270 */
[----:B------:R-:W-:Y:S01]  /*9760*/  ULDC.64 UR4, c[0x0][0xae0] ;  /* 0x0002b80000047ab9 */ /* 0x000fe20000000a00 */
[----:B------:R-:W-:-:S11]  /*9770*/  IMAD.WIDE.U32 R8, R29, UR6, R8 ;  /* 0x000000061d087c25 */ /* 0x000fd6000f8e0008 */
[----:B------:R-:W0:Y:S08]  /*9780*/  @P0 LDC R10, c[0x0][0xbec] ;  /* 0x0002fb00ff0a0b82 */ /* 0x000e300000000800 */
[----:B------:R-:W1:Y:S01]  /*9790*/  @P0 LDC R17, c[0x0][0xbf0] ;  /* 0x0002fc00ff110b82 */ /* 0x000e620000000800 */
[----:B0-----:R-:W-:-:S04]  /*97a0*/  @P0 IMAD.HI.U32 R4, R13, R10, RZ ;  /* 0x0000000a0d040227 */ /* 0x001fc800078e00ff */
[----:B------:R-:W-:Y:S01]  /*97b0*/  IMAD R10, R188, UR6, RZ ;  /* 0x00000006bc0a7c24 */ /* 0x000fe2000f8e02ff */
[----:B-1----:R-:W-:-:S03]  /*97c0*/  @P0 SHF.R.U32.HI R3, RZ, R17, R4 ;  /* 0x00000011ff030219 */ /* 0x002fc60000011604 */
[----:B------:R-:W-:Y:S01]  /*97d0*/  IMAD R11, R29, UR7, R10 ;  /* 0x000000071d0b7c24 */ /* 0x000fe2000f8e020a */
[--C-:B------:R-:W-:Y:S01]  /*97e0*/  SHF.R.S32.HI R4, RZ, 0x1f, R3.reuse ;  /* 0x0000001fff047819 */ /* 0x100fe20000011403 */
[----:B------:R-:W-:Y:S02]  /*97f0*/  IMAD.MOV R10, RZ, RZ, -R3 ;  /* 0x000000ffff0a7224 */ /* 0x000fe400078e0a03 */
[----:B------:R-:W-:Y:S02]  /*9800*/  IMAD.IADD R9, R9, 0x1, R11 ;  /* 0x0000000109097824 */ /* 0x000fe400078e020b */
[----:B------:R-:W-:Y:S02]  /*9810*/  IMAD R4, R4, UR4, RZ ;  /* 0x0000000404047c24 */ /* 0x000fe4000f8e02ff */
[----:B------:R-:W-:Y:S02]  /*9820*/  IMAD R11, R15, R10, R13 ;  /* 0x0000000a0f0b7224 */ /* 0x000fe400078e020d */
[----:B------:R-:W-:-:S02]  /*9830*/  IMAD R13, R3, UR5, R4 ;  /* 0x00000005030d7c24 */ /* 0x000fc4000f8e0204 */
[----:B------:R-:W-:Y:S01]  /*9840*/  IMAD.WIDE.U32 R8, R3, UR4, R8 ;  /* 0x0000000403087c25 */ /* 0x000fe2000f8e0008 */
[----:B------:R-:W-:Y:S01]  /*9850*/  SHF.R.S32.HI R3, RZ, 0x1f, R11 ;  /* 0x0000001fff037819 */ /* 0x000fe2000001140b */
[----:B------:R-:W-:Y:S02]  /*9860*/  ULDC.64 UR4, c[0x0][0xad8] ;  /* 0x0002b60000047ab9 */ /* 0x000fe40000000a00 */
[----:B------:R-:W-:Y:S02]  /*9870*/  IMAD.IADD R9, R9, 0x1, R13 ;  /* 0x0000000109097824 */ /* 0x000fe400078e020d */
[----:B------:R-:W-:Y:S02]  /*9880*/  IMAD R4, R3, UR4, RZ ;  /* 0x0000000403047c24 */ /* 0x000fe4000f8e02ff */
[----:B------:R-:W-:Y:S02]  /*9890*/  IMAD R10, R187, 0x80, R206 ;  /* 0x00000080bb0a7824 */ /* 0x000fe400078e02ce */
[----:B------:R-:W-:-:S02]  /*98a0*/  IMAD R15, R0, R15, RZ ;  /* 0x0000000f000f7224 */ /* 0x000fc400078e02ff */
[C---:B------:R-:W-:Y:S02]  /*98b0*/  IMAD R3, R11.reuse, UR5, R4 ;  /* 0x000000050b037c24 */ /* 0x040fe4000f8e0204 */
[----:B------:R-:W-:Y:S01]  /*98c0*/  IMAD.WIDE.U32 R8, R11, UR4, R8 ;  /* 0x000000040b087c25 */ /* 0x000fe2000f8e0008 */
[----:B------:R-:W-:Y:S01]  /*98d0*/  ISETP.GE.AND P2, PT, R10, R15, PT ;  /* 0x0000000f0a00720c */ /* 0x000fe20003f46270 */
[----:B------:R-:W-:Y:S02]  /*98e0*/  ULDC.64 UR4, c[0x0][0xa80] ;  /* 0x0002a00000047ab9 */ /* 0x000fe40000000a00 */
[----:B------:R-:W-:Y:S01]  /*98f0*/  IMAD.IADD R3, R9, 0x1, R3 ;  /* 0x0000000109037824 */ /* 0x000fe200078e0203 */
[----:B------:R-:W-:Y:S01]  /*9900*/  LEA R4, P3, R8, UR4, 0x1 ;  /* 0x0000000408047c11 */ /* 0x000fe2000f8608ff */
[----:B------:R-:W-:-:S03]  /*9910*/  VIADD R0, R10, 0x20 ;  /* 0x000000200a007836 */ /* 0x000fc60000000000 */
[----:B------:R-:W-:Y:S01]  /*9920*/  LEA.HI.X R3, R8, UR5, R3, 0x1, P3 ;  /* 0x0000000508037c11 */ /* 0x000fe200098f0c03 */
[----:B------:R0:W1:Y:S01]  /*9930*/  SHFL.IDX PT, R11, R4, RZ, 0x181f ;  /* 0x00181fff040b7589 */ /* 0x00006200000e0000 */
[-C--:B------:R-:W-:Y:S01]  /*9940*/  ISETP.GE.AND P1, PT, R0, R15.reuse, PT ;  /* 0x0000000f0000720c */ /* 0x080fe20003f26270 */
[----:B------:R-:W-:Y:S02]  /*9950*/  VIADD R0, R10, 0x40 ;  /* 0x000000400a007836 */ /* 0x000fe40000000000 */
[----:B------:R0:W2:Y:S03]  /*9960*/  SHFL.IDX PT, R9, R3, RZ, 0x181f ;  /* 0x00181fff03097589 */ /* 0x0000a600000e0000 */
[----:B------:R-:W-:Y:S01]  /*9970*/  ISETP.GE.AND P0, PT, R0, R15, PT ;  /* 0x0000000f0000720c */ /* 0x000fe20003f06270 */
[----:B------:R-:W-:-:S12]  /*9980*/  @P2 BRA `(.L_x_214) ;  /* 0x0000000000242947 */ /* 0x000fd80003800000 */
[----:B------:R-:W-:Y:S02]  /*9990*/  ULDC UR4, c[0x0][0xac8] ;  /* 0x0002b20000047ab9 */ /* 0x000fe40000000800 */
[----:B------:R-:W-:Y:S02]  /*99a0*/  ISETP.GE.AND P4, PT, R18, UR4, PT ;  /* 0x0000000412007c0c */ /* 0x000fe4000bf86270 */
[----:B------:R-:W-:-:S11]  /*99b0*/  ISETP.GE.AND P5, PT, R22, UR4, PT ;  /* 0x0000000416007c0c */ /* 0x000fd6000bfa6270 */
[-C--:B-1----:R-:W-:Y:S02]  /*99c0*/  @!P4 LEA R12, P2, R18, R11.reuse, 0x1 ;  /* 0x0000000b120cc211 */ /* 0x082fe400078408ff */
[----:B------:R-:W-:Y:S02]  /*99d0*/  @!P5 LEA R8, P3, R22, R11, 0x1 ;  /* 0x0000000b1608d211 */ /* 0x000fe400078608ff */
[-C--:B--2---:R-:W-:Y:S02]  /*99e0*/  @!P4 LEA.HI.X R13, R18, R9.reuse, R229, 0x1, P2 ;  /* 0x00000009120dc211 */ /* 0x084fe400010f0ce5 */
[----:B------:R-:W-:-:S03]  /*99f0*/  @!P5 LEA.HI.X R9, R22, R9, R228, 0x1, P3 ;  /* 0x000000091609d211 */ /* 0x000fc600018f0ce4 */
[----:B------:R3:W-:Y:S04]  /*9a00*/  @!P4 ST.E.128 desc[UR40][R12.64], RZ ;  /* 0x000000ff0c00c985 */ /* 0x0007e8000c101d28 */
[----:B------:R3:W-:Y:S02]  /*9a10*/  @!P5 ST.E.128 desc[UR40][R8.64], RZ ;  /* 0x000000ff0800d985 */ /* 0x0007e4000c101d28 */
.L_x_214:
[----:B------:R-:W-:Y:S05]  /*9a20*/  BSYNC B1 ;  /* 0x0000000000017941 */ /* 0x000fea0003800000 */
.L_x_213:
[----:B--23--:R2:W3:Y:S01]  /*9a30*/  SHFL.IDX PT, R9, R3, 0x1, 0x181f ;  /* 0x00381f0003097f89 */ /* 0x00c4e200000e0000 */
[----:B------:R-:W-:Y:S03]  /*9a40*/  BSSY B1, `(.L_x_215) ;  /* 0x000000c000017945 */ /* 0x000fe60003800000 */
[----:B-1----:R2:W1:Y:S01]  /*9a50*/  SHFL.IDX PT, R11, R4, 0x1, 0x181f ;  /* 0x00381f00040b7f89 */ /* 0x00246200000e0000 */
[----:B------:R-:W-:Y:S05]  /*9a60*/  @P1 BRA `(.L_x_216) ;  /* 0x0000000000241947 */ /* 0x000fea0003800000 */
[----:B------:R-:W-:Y:S02]  /*9a70*/  ULDC UR4, c[0x0][0xac8] ;  /* 0x0002b20000047ab9 */ /* 0x000fe40000000800 */
[----:B------:R-:W-:Y:S02]  /*9a80*/  ISETP.GE.AND P3, PT, R18, UR4, PT ;  /* 0x0000000412007c0c */ /* 0x000fe4000bf66270 */
[----:B------:R-:W-:-:S11]  /*9a90*/  ISETP.GE.AND P4, PT, R22, UR4, PT ;  /* 0x0000000416007c0c */ /* 0x000fd6000bf86270 */
[-C--:B-1----:R-:W-:Y:S02]  /*9aa0*/  @!P3 LEA R12, P1, R18, R11.reuse, 0x1 ;  /* 0x0000000b120cb211 */ /* 0x082fe400078208ff */
[----:B------:R-:W-:Y:S02]  /*9ab0*/  @!P4 LEA R8, P2, R22, R11, 0x1 ;  /* 0x0000000b1608c211 */ /* 0x000fe400078408ff */
[-C--:B---3--:R-:W-:Y:S02]  /*9ac0*/  @!P3 LEA.HI.X R13, R18, R9.reuse, R229, 0x1, P1 ;  /* 0x00000009120db211 */ /* 0x088fe400008f0ce5 */
[----:B------:R-:W-:-:S03]  /*9ad0*/  @!P4 LEA.HI.X R9, R22, R9, R228, 0x1, P2 ;  /* 0x000000091609c211 */ /* 0x000fc600010f0ce4 */
[----:B------:R4:W-:Y:S04]  /*9ae0*/  @!P3 ST.E.128 desc[UR40][R12.64], RZ ;  /* 0x000000ff0c00b985 */ /* 0x0009e8000c101d28 */
[----:B------:R4:W-:Y:S02]  /*9af0*/  @!P4 ST.E.128 desc[UR40][R8.64], RZ ;  /* 0x000000ff0800c985 */ /* 0x0009e4000c101d28 */
.L_x_216:
[----:B------:R-:W-:Y:S05]  /*9b00*/  BSYNC B1 ;  /* 0x0000000000017941 */ /* 0x000fea0003800000 */
.L_x_215:
[----:B---34-:R3:W4:Y:S01]  /*9b10*/  SHFL.IDX PT, R9, R3, 0x2, 0x181f ;  /* 0x00581f0003097f89 */ /* 0x01872200000e0000 */
        /* <DEDUP_REMOVED lines=8> */
[-C--:B----4-:R-:W-:Y:S02]  /*9ba0*/  @!P2 LEA.HI.X R13, R18, R9.reuse, R229, 0x1, P0 ;  /* 0x00000009120da211 */ /* 0x090fe400000f0ce5 */
[----:B------:R-:W-:-:S03]  /*9bb0*/  @!P3 LEA.HI.X R9, R22, R9, R228, 0x1, P1 ;  /* 0x000000091609b211 */ /* 0x000fc600008f0ce4 */
[----:B------:R1:W-:Y:S04]  /*9bc0*/  @!P2 ST.E.128 desc[UR40][R12.64], RZ ;  /* 0x000000ff0c00a985 */ /* 0x0003e8000c101d28 */
[----:B------:R1:W-:Y:S02]  /*9bd0*/  @!P3 ST.E.128 desc[UR40][R8.64], RZ ;  /* 0x000000ff0800b985 */ /* 0x0003e4000c101d28 */
.L_x_218:
[----:B------:R-:W-:Y:S05]  /*9be0*/  BSYNC B1 ;  /* 0x0000000000017941 */ /* 0x000fea0003800000 */
.L_x_217:
[----:B------:R-:W-:Y:S01]  /*9bf0*/  VIADD R0, R10, 0x60 ;  /* 0x000000600a007836 */ /* 0x000fe20000000000 */
[----:B0-23--:R-:W0:Y:S04]  /*9c00*/  SHFL.IDX PT, R3, R3, 0x3, 0x181f ;  /* 0x00781f0003037f89 */ /* 0x00de2800000e0000 */
[----:B------:R-:W-:Y:S01]  /*9c10*/  ISETP.GE.AND P0, PT, R0, R15, PT ;  /* 0x0000000f0000720c */ /* 0x000fe20003f06270 */
[----:B-1--4-:R1:W2:-:S12]  /*9c20*/  SHFL.IDX PT, R9, R4, 0x3, 0x181f ;  /* 0x00781f0004097f89 */ /* 0x01229800000e0000 */
[----:B-1----:R-:W-:Y:S05]  /*9c30*/  @P0 BRA `(.L_x_207) ;  /* 0x0000000000240947 */ /* 0x002fea0003800000 */
[----:B------:R-:W-:Y:S02]  /*9c40*/  ULDC UR4, c[0x0][0xac8] ;  /* 0x0002b20000047ab9 */ /* 0x000fe40000000800 */
[----:B------:R-:W-:Y:S02]  /*9c50*/  ISETP.GE.AND P2, PT, R18, UR4, PT ;  /* 0x0000000412007c0c */ /* 0x000fe4000bf46270 */
[----:B------:R-:W-:-:S11]  /*9c60*/  ISETP.GE.AND P3, PT, R22, UR4, PT ;  /* 0x0000000416007c0c */ /* 0x000fd6000bf66270 */
[-C--:B--2---:R-:W-:Y:S02]  /*9c70*/  @!P2 LEA R10, P0, R18, R9.reuse, 0x1 ;  /* 0x00000009120aa211 */ /* 0x084fe400078008ff */
[----:B------:R-:W-:Y:S02]  /*9c80*/  @!P3 LEA R8, P1, R22, R9, 0x1 ;  /* 0x000000091608b211 */ /* 0x000fe400078208ff */
[-C--:B0-----:R-:W-:Y:S02]  /*9c90*/  @!P2 LEA.HI.X R11, R18, R3.reuse, R229, 0x1, P0 ;  /* 0x00000003120ba211 */ /* 0x081fe400000f0ce5 */
[----:B------:R-:W-:-:S03]  /*9ca0*/  @!P3 LEA.HI.X R9, R22, R3, R228, 0x1, P1 ;  /* 0x000000031609b211 */ /* 0x000fc600008f0ce4 */
[----:B------:R0:W-:Y:S04]  /*9cb0*/  @!P2 ST.E.128 desc[UR40][R10.64], RZ ;  /* 0x000000ff0a00a985 */ /* 0x0001e8000c101d28 */
[----:B------:R0:W-:Y:S02]  /*9cc0*/  @!P3 ST.E.128 desc[UR40][R8.64], RZ ;  /* 0x000000ff0800b985 */ /* 0x0001e4000c101d28 */
.L_x_207:
[----:B------:R-:W-:Y:S05]  /*9cd0*/  BSYNC B0 ;  /* 0x0000000000007941 */ /* 0x000fea0003800000 */
.L_x_197:
[----:B------:R-:W-:Y:S02]  /*9ce0*/  ULDC UR4, c[0x0][0xc3c] ;  /* 0x00030f0000047ab9 */ /* 0x000fe40000000800 */
[----:B-1----:R-:W-:-:S13]  /*9cf0*/  ISETP.GE.AND P0, PT, R7, UR4, PT ;  /* 0x0000000407007c0c */ /* 0x002fda000bf06270 */
[----:B------:R-:W-:Y:S05]  /*9d00*/  @!P0 BRA `(.L_x_219) ;  /* 0xffffff7000b08947 */ /* 0x000fea000383ffff */
[----:B------:R-:W-:Y:S05]  /*9d10*/  EXIT ;  /* 0x000000000000794d */ /* 0x000fea0003800000 */
.L_x_171:
[----:B------:R-:W-:-:S08]  /*9d20*/  NOP ;  /* 0x0000000000007918 */ /* 0x000fd00000000000 */
[----:B0-----:R-:W0:-:S00]  /*9d30*/  USETMAXREG.DEALLOC.CTAPOOL 0x18 ;  /* 0x00000018000079c8 */ /* 0x001e0000080e0500 */
[----:B0-----:R-:W2:Y:S01]  /*9d40*/  LDL.LU R2, [R1+0x1c] ;  /* 0x00001c0001027983 */ /* 0x001ea20000300800 */
[----:B------:R-:W-:Y:S01]  /*9d50*/  LOP3.LUT R0, R0, 0x3, RZ, 0xc0, !PT ;  /* 0x0000000300007812 */ /* 0x000fe200078ec0ff */
[----:B------:R-:W-:-:S05]  /*9d60*/  IMAD.MOV.U32 R6, RZ, RZ, RZ ;  /* 0x000000ffff067224 */ /* 0x000fca00078e00ff */
[----:B------:R-:W0:Y:S02]  /*9d70*/  SHFL.IDX PT, R0, R0, RZ, 0x1f ;  /* 0x00001fff00007589 */ /* 0x000e2400000e0000 */
[----:B0-----:R-:W-:Y:S02]  /*9d80*/  ISETP.NE.AND P0, PT, R0, RZ, PT ;  /* 0x000000ff0000720c */ /* 0x001fe40003f05270 */
[----:B--2---:R-:W-:-:S11]  /*9d90*/  LOP3.LUT R2, R2, 0xfffffffd, RZ, 0xc0, !PT ;  /* 0xfffffffd02027812 */ /* 0x004fd600078ec0ff */
[----:B------:R-:W-:-:S05]  /*9da0*/  @P0 LOP3.LUT R2, R2, 0x2, RZ, 0xfc, !PT ;  /* 0x0000000202020812 */ /* 0x000fca00078efcff */
[----:B------:R0:W-:Y:S01]  /*9db0*/  STL [R1+0x1c], R2 ;  /* 0x00001c0201007387 */ /* 0x0001e20000100800 */
[----:B------:R-:W-:Y:S05]  /*9dc0*/  @!P0 BRA `(.L_x_220) ;  /* 0x0000000000248947 */ /* 0x000fea0003800000 */
[----:B------:R-:W1:Y:S08]  /*9dd0*/  S2UR UR5, SR_CgaCtaId ;  /* 0x00000000000579c3 */ /* 0x000e700000008800 */
[----:B------:R-:W-:Y:S06]  /*9de0*/  BAR.SYNC.DEFER_BLOCKING 0x5, 0x180 ;  /* 0x0146000000007b1d */ /* 0x000fec0000010000 */
[----:B------:R-:W-:-:S02]  /*9df0*/  UMOV UR4, 0x400 ;  /* 0x0000040000047882 */ /* 0x000fc40000000000 */
[----:B-1----:R-:W-:-:S09]  /*9e00*/  ULEA UR4, UR5, UR4, 0x18 ;  /* 0x0000000405047291 */ /* 0x002fd2000f8ec03f */
[----:B------:R-:W1:Y:S04]  /*9e10*/  LDS.128 R4, [UR4+0x348d0] ;  /* 0x0348d004ff047984 */ /* 0x000e680008000c00 */
[----:B-1----:R2:W-:Y:S04]  /*9e20*/  STL.64 [R1], R4 ;  /* 0x0000000401007387 */ /* 0x0025e80000100a00 */
[----:B------:R2:W-:Y:S01]  /*9e30*/  STL.64 [R1+0x8], R6 ;  /* 0x0000080601007387 */ /* 0x0005e20000100a00 */
[----:B------:R-:W-:Y:S06]  /*9e40*/  BAR.ARV 0x4, 0x180 ;  /* 0x0106000000007b1d */ /* 0x000fec0000002000 */
[----:B------:R-:W-:Y:S05]  /*9e50*/  BRA `(.L_x_221) ;  /* 0x0000000800a87947 */ /* 0x000fea0003800000 */
.L_x_220:
[----:B------:R-:W1:Y:S01]  /*9e60*/  S2R R0, SR_TID.X ;  /* 0x0000000000007919 */ /* 0x000e620000002100 */
[----:B------:R-:W-:Y:S01]  /*9e70*/  ULDC UR4, c[0x0][0xc3c] ;  /* 0x00030f0000047ab9 */ /* 0x000fe20000000800 */
[----:B------:R-:W-:Y:S01]  /*9e80*/  IMAD.MOV.U32 R9, RZ, RZ, RZ ;  /* 0x000000ffff097224 */ /* 0x000fe200078e00ff */
[----:B------:R-:W2:Y:S01]  /*9e90*/  S2UR UR6, SR_CTAID.X ;  /* 0x00000000000679c3 */ /* 0x000ea20000002500 */
[----:B------:R-:W-:Y:S01]  /*9ea0*/  ULDC UR5, c[0x0][0xc38] ;  /* 0x00030e0000057ab9 */ /* 0x000fe20000000800 */
[----:B-1----:R-:W-:-:S04]  /*9eb0*/  LOP3.LUT R0, R0, 0x1f, RZ, 0xc0, !PT ;  /* 0x0000001f00007812 */ /* 0x002fc800078ec0ff */
[----:B------:R-:W-:-:S04]  /*9ec0*/  ISETP.NE.AND P0, PT, R0, 0x1f, PT ;  /* 0x0000001f0000780c */ /* 0x000fc80003f05270 */
[----:B------:R-:W-:-:S13]  /*9ed0*/  ISETP.GE.OR P1, PT, R0, UR4, !P0 ;  /* 0x0000000400007c0c */ /* 0x000fda000c726670 */
[----:B0-----:R-:W0:Y:S08]  /*9ee0*/  @!P1 LDC.64 R2, c[0x0][0xc80] ;  /* 0x00032000ff029b82 */ /* 0x001e300000000a00 */
[----:B------:R-:W1:Y:S01]  /*9ef0*/  @!P1 LDC.64 R4, c[0x0][0xc78] ;  /* 0x00031e00ff049b82 */ /* 0x000e620000000a00 */
[----:B0-----:R-:W-:-:S05]  /*9f00*/  @!P1 IMAD.WIDE.U32 R2, R0, 0x4, R2 ;  /* 0x0000000400029825 */ /* 0x001fca00078e0002 */
[----:B------:R1:W3:Y:S02]  /*9f10*/  @!P1 LDG.E R6, desc[UR40][R2.64] ;  /* 0x0000002802069981 */ /* 0x0002e4000c1e1900 */
[----:B-1----:R-:W-:-:S05]  /*9f20*/  @!P1 IMAD.WIDE.U32 R2, R0, 0x4, R4 ;  /* 0x0000000400029825 */ /* 0x002fca00078e0004 */
[----:B------:R-:W3:Y:S01]  /*9f30*/  @!P1 LDG.E R9, desc[UR40][R2.64] ;  /* 0x0000002802099981 */ /* 0x000ee2000c1e1900 */
[C---:B------:R-:W-:Y:S01]  /*9f40*/  ISETP.NE.AND P1, PT, R0.reuse, RZ, PT ;  /* 0x000000ff0000720c */ /* 0x040fe20003f25270 */
[----:B------:R-:W-:Y:S01]  /*9f50*/  UMOV UR4, URZ ;  /* 0x0000003f00047c82 */ /* 0x000fe20008000000 */
[C---:B------:R-:W-:Y:S02]  /*9f60*/  ISETP.GE.U32.AND P2, PT, R0.reuse, 0x2, PT ;  /* 0x000000020000780c */ /* 0x040fe40003f46070 */
[C---:B------:R-:W-:Y:S02]  /*9f70*/  ISETP.GE.U32.AND P3, PT, R0.reuse, 0x4, PT ;  /* 0x000000040000780c */ /* 0x040fe40003f66070 */
[C---:B------:R-:W-:Y:S02]  /*9f80*/  ISETP.GE.U32.AND P4, PT, R0.reuse, 0x8, PT ;  /* 0x000000080000780c */ /* 0x040fe40003f86070 */
[----:B------:R-:W-:Y:S01]  /*9f90*/  ISETP.GE.U32.AND P5, PT, R0, 0x10, PT ;  /* 0x000000100000780c */ /* 0x000fe20003fa6070 */
[----:B---3--:R-:W-:-:S05]  /*9fa0*/  IMAD R4, R6, R9, RZ ;  /* 0x0000000906047224 */ /* 0x008fca00078e02ff */
[----:B------:R-:W0:Y:S02]  /*9fb0*/  SHFL.UP PT, R5, R4, 0x1, RZ ;  /* 0x0420000004057989 */ /* 0x000e2400000e00ff */
[----:B0-----:R-:W-:-:S05]  /*9fc0*/  SEL R5, R5, RZ, P1 ;  /* 0x000000ff05057207 */ /* 0x001fca0000800000 */
[----:B------:R-:W-:-:S05]  /*9fd0*/  IMAD.IADD R5, R4, 0x1, R5 ;  /* 0x0000000104057824 */ /* 0x000fca00078e0205 */
        /* <DEDUP_REMOVED lines=12> */
[----:B------:R-:W0:Y:S02]  /*a0a0*/  SHFL.IDX PT, R4, R2, 0x1f, 0x1f ;  /* 0x03e01f0002047f89 */ /* 0x000e2400000e0000 */
[----:B0-----:R-:W-:-:S04]  /*a0b0*/  IMAD R7, R4, UR5, RZ ;  /* 0x0000000504077c24 */ /* 0x001fc8000f8e02ff */
[----:B------:R-:W-:Y:S01]  /*a0c0*/  IMAD.MOV.U32 R4, RZ, RZ, R7 ;  /* 0x000000ffff047224 */ /* 0x000fe200078e0007 */
[----:B--2---:R-:W-:-:S13]  /*a0d0*/  ISETP.GT.AND P6, PT, R7, UR6, PT ;  /* 0x0000000607007c0c */ /* 0x004fda000bfc4270 */
[----:B------:R-:W-:Y:S05]  /*a0e0*/  @P6 BRA `(.L_x_222) ;  /* 0x0000000000a46947 */ /* 0x000fea0003800000 */
[----:B------:R-:W-:Y:S01]  /*a0f0*/  IMAD.MOV.U32 R7, RZ, RZ, R4 ;  /* 0x000000ffff077224 */ /* 0x000fe200078e0004 */
[----:B------:R-:W-:Y:S01]  /*a100*/  UMOV UR4, URZ ;  /* 0x0000003f00047c82 */ /* 0x000fe20008000000 */
[----:B------:R-:W-:-:S05]  /*a110*/  ULDC UR5, c[0x0][0xc38] ;  /* 0x00030e0000057ab9 */ /* 0x000fca0000000800 */
.L_x_224:
[----:B------:R-:W0:Y:S01]  /*a120*/  LDC R2, c[0x0][0xc3c] ;  /* 0x00030f00ff027b82 */ /* 0x000e220000000800 */
[----:B------:R-:W-:Y:S01]  /*a130*/  ULDC UR7, c[0x0][0xc3c] ;  /* 0x00030f0000077ab9 */ /* 0x000fe20000000800 */
[----:B------:R-:W-:Y:S01]  /*a140*/  UIADD3 UR4, UR4, 0x1f, URZ ;  /* 0x0000001f04047890 */ /* 0x000fe2000fffe03f */
[----:B------:R-:W-:-:S05]  /*a150*/  IMAD.U32 R3, RZ, RZ, UR7 ;  /* 0x00000007ff037e24 */ /* 0x000fca000f8e00ff */
[----:B------:R1:W-:Y:S01]  /*a160*/  STL [R1+0xc], R3 ;  /* 0x00000c0301007387 */ /* 0x0003e20000100800 */
[----:B0-----:R-:W-:-:S13]  /*a170*/  ISETP.LE.AND P6, PT, R2, UR4, PT ;  /* 0x0000000402007c0c */ /* 0x001fda000bfc3270 */
[----:B-1----:R-:W-:Y:S05]  /*a180*/  @P6 BRA `(.L_x_223) ;  /* 0x0000000400a46947 */ /* 0x002fea0003800000 */
[----:B------:R-:W-:Y:S02]  /*a190*/  VIADD R9, R0, UR4 ;  /* 0x0000000400097c36 */ /* 0x000fe40008000000 */
[----:B------:R-:W-:-:S03]  /*a1a0*/  IMAD.MOV.U32 R6, RZ, RZ, RZ ;  /* 0x000000ffff067224 */ /* 0x000fc600078e00ff */
[----:B------:R-:W-:-:S13]  /*a1b0*/  ISETP.GE.OR P6, PT, R9, R2, !P0 ;  /* 0x000000020900720c */ /* 0x000fda00047c6670 */
[----:B------:R-:W0:Y:S08]  /*a1c0*/  @!P6 LDC.64 R2, c[0x0][0xc80] ;  /* 0x00032000ff02eb82 */ /* 0x000e300000000a00 */
[----:B------:R-:W1:Y:S01]  /*a1d0*/  @!P6 LDC.64 R4, c[0x0][0xc78] ;  /* 0x00031e00ff04eb82 */ /* 0x000e620000000a00 */
[----:B0-----:R-:W-:-:S05]  /*a1e0*/  @!P6 IMAD.WIDE R2, R9, 0x4, R2 ;  /* 0x000000040902e825 */ /* 0x001fca00078e0202 */
[----:B------:R1:W2:Y:S02]  /*a1f0*/  @!P6 LDG.E R6, desc[UR40][R2.64] ;  /* 0x000000280206e981 */ /* 0x0002a4000c1e1900 */
[----:B-1----:R-:W-:-:S04]  /*a200*/  @!P6 IMAD.WIDE R2, R9, 0x4, R4 ;  /* 0x000000040902e825 */ /* 0x002fc800078e0204 */
[----:B------:R-:W-:-:S06]  /*a210*/  IMAD.MOV.U32 R9, RZ, RZ, RZ ;  /* 0x000000ffff097224 */ /* 0x000fcc00078e00ff */
[----:B------:R-:W2:Y:S02]  /*a220*/  @!P6 LDG.E R9, desc[UR40][R2.64] ;  /* 0x000000280209e981 */ /* 0x000ea4000c1e1900 */
[----:B--2---:R-:W-:-:S05]  /*a230*/  IMAD R11, R6, R9, RZ ;  /* 0x00000009060b7224 */ /* 0x004fca00078e02ff */
        /* <DEDUP_REMOVED lines=17> */
[----:B------:R-:W-:-:S05]  /*a350*/  IMAD.IADD R7, R4, 0x1, R7 ;  /* 0x0000000104077824 */ /* 0x000fca00078e0207 */
[----:B------:R-:W-:-:S13]  /*a360*/  ISETP.GT.AND P6, PT, R7, UR6, PT ;  /* 0x0000000607007c0c */ /* 0x000fda000bfc4270 */
[----:B------:R-:W-:Y:S05]  /*a370*/  @!P6 BRA `(.L_x_224) ;  /* 0xfffffffc0068e947 */ /* 0x000fea000383ffff */
.L_x_222:
[----:B------:R-:W-:Y:S02]  /*a380*/  IMAD.IADD R11, R7, 0x1, -R4 ;  /* 0x00000001070b7824 */ /* 0x000fe400078e0a04 */
[----:B------:R-:W-:Y:S02]  /*a390*/  IMAD.MOV.U32 R12, RZ, RZ, RZ ;  /* 0x000000ffff0c7224 */ /* 0x000fe400078e00ff */
[----:B------:R-:W-:-:S05]  /*a3a0*/  IMAD R3, R2, UR5, R11 ;  /* 0x0000000502037c24 */ /* 0x000fca000f8e020b */
[----:B------:R-:W-:-:S13]  /*a3b0*/  ISETP.GT.AND P0, PT, R3, UR6, PT ;  /* 0x0000000603007c0c */ /* 0x000fda000bf04270 */
[----:B------:R-:W-:-:S04]  /*a3c0*/  VOTE.ANY R10, PT, !P0 ;  /* 0x00000000000a7806 */ /* 0x000fc800040e0100 */
[----:B------:R-:W0:Y:S01]  /*a3d0*/  POPC R5, R10 ;  /* 0x0000000a00057309 */ /* 0x000e220000000000 */
[----:B------:R-:W-:Y:S01]  /*a3e0*/  ISETP.NE.AND P0, PT, R10, RZ, PT ;  /* 0x000000ff0a00720c */ /* 0x000fe20003f05270 */
[----:B0-----:R-:W0:Y:S04]  /*a3f0*/  SHFL.IDX PT, R6, R6, R5, 0x1f ;  /* 0x00001f0506067589 */ /* 0x001e2800000e0000 */
[----:B------:R-:W1:Y:S01]  /*a400*/  SHFL.IDX PT, R8, R9, R5, 0x1f ;  /* 0x00001f0509087589 */ /* 0x000e6200000e0000 */
[----:B0-----:R-:W-:-:S04]  /*a410*/  IABS R4, R6 ;  /* 0x0000000600047213 */ /* 0x001fc80000000000 */
[----:B------:R-:W0:Y:S01]  /*a420*/  I2F.RP R13, R4 ;  /* 0x00000004000d7306 */ /* 0x000e220000209400 */
[----:B-1----:R-:W-:-:S07]  /*a430*/  IABS R7, R8 ;  /* 0x0000000800077213 */ /* 0x002fce0000000000 */
[----:B------:R-:W-:Y:S08]  /*a440*/  I2F.RP R10, R7 ;  /* 0x00000007000a7306 */ /* 0x000ff00000209400 */
[----:B0-----:R-:W0:Y:S02]  /*a450*/  MUFU.RCP R13, R13 ;  /* 0x0000000d000d7308 */ /* 0x001e240000001000 */
[----:B0-----:R-:W-:-:S06]  /*a460*/  VIADD R3, R13, 0xffffffe ;  /* 0x0ffffffe0d037836 */ /* 0x001fcc0000000000 */
[----:B------:R-:W0:Y:S02]  /*a470*/  F2I.FTZ.U32.TRUNC.NTZ R3, R3 ;  /* 0x0000000300037305 */ /* 0x000e24000021f000 */
[----:B0-----:R-:W-:Y:S01]  /*a480*/  IMAD.MOV R15, RZ, RZ, -R3 ;  /* 0x000000ffff0f7224 */ /* 0x001fe200078e0a03 */
[----:B------:R-:W-:Y:S06]  /*a490*/  @!P0 BRA `(.L_x_225) ;  /* 0x0000000000088947 */ /* 0x000fec0003800000 */
[----:B------:R-:W-:-:S05]  /*a4a0*/  VIADD R9, R5, 0xffffffff ;  /* 0xffffffff05097836 */ /* 0x000fca0000000000 */
[----:B------:R0:W1:Y:S02]  /*a4b0*/  SHFL.IDX PT, R12, R2, R9, 0x1f ;  /* 0x00001f09020c7589 */ /* 0x00006400000e0000 */
.L_x_225:
[----:B-1----:R-:W-:Y:S01]  /*a4c0*/  IMAD R11, R12, UR5, R11 ;  /* 0x000000050c0b7c24 */ /* 0x002fe2000f8e020b */
[----:B------:R-:W1:Y:S01]  /*a4d0*/  MUFU.RCP R10, R10 ;  /* 0x0000000a000a7308 */ /* 0x000e620000001000 */
[----:B0-----:R-:W-:Y:S02]  /*a4e0*/  IMAD R9, R15, R4, RZ ;  /* 0x000000040f097224 */ /* 0x001fe400078e02ff */
[----:B------:R-:W-:Y:S01]  /*a4f0*/  IMAD.MOV.U32 R2, RZ, RZ, RZ ;  /* 0x000000ffff027224 */ /* 0x000fe200078e00ff */
[----:B------:R0:W-:Y:S03]  /*a500*/  STL [R1], R11 ;  /* 0x0000000b01007387 */ /* 0x0001e60000100800 */
[----:B------:R-:W-:Y:S01]  /*a510*/  IMAD.HI.U32 R2, R3, R9, R2 ;  /* 0x0000000903027227 */ /* 0x000fe200078e0002 */
[----:B------:R-:W-:Y:S02]  /*a520*/  IADD3 R9, -R11, UR6, RZ ;  /* 0x000000060b097c10 */ /* 0x000fe4000fffe1ff */
[----:B------:R-:W-:-:S02]  /*a530*/  IABS R3, R6 ;  /* 0x0000000600037213 */ /* 0x000fc40000000000 */
[----:B------:R-:W-:-:S03]  /*a540*/  IABS R13, R9 ;  /* 0x00000009000d7213 */ /* 0x000fc60000000000 */
[----:B------:R-:W-:Y:S02]  /*a550*/  IMAD.MOV R12, RZ, RZ, -R3 ;  /* 0x000000ffff0c7224 */ /* 0x000fe400078e0a03 */
[----:B0-----:R-:W-:-:S04]  /*a560*/  IMAD.HI.U32 R11, R2, R13, RZ ;  /* 0x0000000d020b7227 */ /* 0x001fc800078e00ff */
[----:B-1----:R-:W-:Y:S02]  /*a570*/  VIADD R3, R10, 0xffffffe ;  /* 0x0ffffffe0a037836 */ /* 0x002fe40000000000 */
[----:B------:R-:W-:-:S04]  /*a580*/  IMAD R13, R11, R12, R13 ;  /* 0x0000000c0b0d7224 */ /* 0x000fc800078e020d */
[----:B------:R-:W0:Y:S01]  /*a590*/  F2I.FTZ.U32.TRUNC.NTZ R3, R3 ;  /* 0x0000000300037305 */ /* 0x000e22000021f000 */
[----:B------:R-:W-:-:S13]  /*a5a0*/  ISETP.GT.U32.AND P1, PT, R4, R13, PT ;  /* 0x0000000d0400720c */ /* 0x000fda0003f24070 */
[----:B------:R-:W-:Y:S02]  /*a5b0*/  @!P1 IMAD.IADD R13, R13, 0x1, -R4 ;  /* 0x000000010d0d9824 */ /* 0x000fe400078e0a04 */
[----:B0-----:R-:W-:Y:S02]  /*a5c0*/  IMAD.MOV R2, RZ, RZ, -R3 ;  /* 0x000000ffff027224 */ /* 0x001fe400078e0a03 */
[----:B------:R-:W-:Y:S01]  /*a5d0*/  @!P1 VIADD R11, R11, 0x1 ;  /* 0x000000010b0b9836 */ /* 0x000fe20000000000 */
[----:B------:R-:W-:Y:S01]  /*a5e0*/  ISETP.GE.U32.AND P0, PT, R13, R4, PT ;  /* 0x000000040d00720c */ /* 0x000fe20003f06070 */
[----:B------:R-:W-:Y:S01]  /*a5f0*/  IMAD R13, R2, R7, RZ ;  /* 0x00000007020d7224 */ /* 0x000fe200078e02ff */
[----:B------:R-:W-:Y:S01]  /*a600*/  ISETP.NE.AND P1, PT, R6, RZ, PT ;  /* 0x000000ff0600720c */ /* 0x000fe20003f25270 */
[----:B------:R-:W-:-:S04]  /*a610*/  IMAD.MOV.U32 R2, RZ, RZ, RZ ;  /* 0x000000ffff027224 */ /* 0x000fc800078e00ff */
[----:B------:R-:W-:Y:S01]  /*a620*/  IMAD.HI.U32 R4, R3, R13, R2 ;  /* 0x0000000d03047227 */ /* 0x000fe200078e0002 */
[----:B------:R-:W-:-:S04]  /*a630*/  LOP3.LUT R2, R9, R6, RZ, 0x3c, !PT ;  /* 0x0000000609027212 */ /* 0x000fc800078e3cff */
[----:B------:R-:W-:Y:S01]  /*a640*/  ISETP.GE.AND P2, PT, R2, RZ, PT ;  /* 0x000000ff0200720c */ /* 0x000fe20003f46270 */
[----:B------:R-:W-:Y:S01]  /*a650*/  @P0 VIADD R11, R11, 0x1 ;  /* 0x000000010b0b0836 */ /* 0x000fe20000000000 */
[----:B------:R-:W-:-:S05]  /*a660*/  IABS R2, R8 ;  /* 0x0000000800027213 */ /* 0x000fca0000000000 */
[----:B------:R-:W-:-:S06]  /*a670*/  IMAD.MOV R2, RZ, RZ, -R2 ;  /* 0x000000ffff027224 */ /* 0x000fcc00078e0a02 */
[----:B------:R-:W-:Y:S01]  /*a680*/  @!P2 IMAD.MOV R11, RZ, RZ, -R11 ;  /* 0x000000ffff0ba224 */ /* 0x000fe200078e0a0b */
[----:B------:R-:W-:-:S04]  /*a690*/  @!P1 LOP3.LUT R11, RZ, R6, RZ, 0x33, !PT ;  /* 0x00000006ff0b9212 */ /* 0x000fc800078e33ff */
[-C--:B------:R-:W-:Y:S01]  /*a6a0*/  IABS R3, R11.reuse ;  /* 0x0000000b00037213 */ /* 0x080fe20000000000 */
[----:B------:R-:W-:-:S04]  /*a6b0*/  IMAD R6, R6, R11, RZ ;  /* 0x0000000b06067224 */ /* 0x000fc800078e02ff */
[----:B------:R-:W-:-:S04]  /*a6c0*/  IMAD.HI.U32 R4, R4, R3, RZ ;  /* 0x0000000304047227 */ /* 0x000fc800078e00ff */
[----:B------:R-:W-:Y:S02]  /*a6d0*/  IMAD R2, R4, R2, R3 ;  /* 0x0000000204027224 */ /* 0x000fe400078e0203 */
[----:B------:R-:W-:-:S03]  /*a6e0*/  IMAD.IADD R6, R9, 0x1, -R6 ;  /* 0x0000000109067824 */ /* 0x000fc600078e0a06 */
[----:B------:R-:W-:Y:S02]  /*a6f0*/  ISETP.GT.U32.AND P1, PT, R7, R2, PT ;  /* 0x000000020700720c */ /* 0x000fe40003f24070 */
[----:B------:R1:W-:Y:S11]  /*a700*/  STL [R1+0x4], R6 ;  /* 0x0000040601007387 */ /* 0x0003f60000100800 */
[----:B------:R-:W-:-:S02]  /*a710*/  @!P1 IMAD.IADD R2, R2, 0x1, -R7 ;  /* 0x0000000102029824 */ /* 0x000fc400078e0a07 */
[----:B------:R-:W-:Y:S01]  /*a720*/  @!P1 VIADD R4, R4, 0x1 ;  /* 0x0000000104049836 */ /* 0x000fe20000000000 */
[----:B------:R-:W-:Y:S02]  /*a730*/  ISETP.NE.AND P1, PT, R8, RZ, PT ;  /* 0x000000ff0800720c */ /* 0x000fe40003f25270 */
[----:B------:R-:W-:Y:S02]  /*a740*/  ISETP.GE.U32.AND P0, PT, R2, R7, PT ;  /* 0x000000070200720c */ /* 0x000fe40003f06070 */
[----:B------:R-:W-:-:S04]  /*a750*/  LOP3.LUT R2, R11, R8, RZ, 0x3c, !PT ;  /* 0x000000080b027212 */ /* 0x000fc800078e3cff */
[----:B------:R-:W-:-:S07]  /*a760*/  ISETP.GE.AND P2, PT, R2, RZ, PT ;  /* 0x000000ff0200720c */ /* 0x000fce0003f46270 */
[----:B------:R-:W-:-:S06]  /*a770*/  @P0 VIADD R4, R4, 0x1 ;  /* 0x0000000104040836 */ /* 0x000fcc0000000000 */
[----:B------:R-:W-:Y:S01]  /*a780*/  @!P2 IMAD.MOV R4, RZ, RZ, -R4 ;  /* 0x000000ffff04a224 */ /* 0x000fe200078e0a04 */
[----:B------:R-:W-:-:S05]  /*a790*/  @!P1 LOP3.LUT R4, RZ, R8, RZ, 0x33, !PT ;  /* 0x00000008ff049212 */ /* 0x000fca00078e33ff */
[--C-:B------:R-:W-:Y:S02]  /*a7a0*/  IMAD.MOV R2, RZ, RZ, -R4.reuse ;  /* 0x000000ffff027224 */ /* 0x100fe400078e0a04 */
[C---:B------:R-:W-:Y:S02]  /*a7b0*/  IMAD R4, R8.reuse, 0x1000000, R4 ;  /* 0x0100000008047824 */ /* 0x040fe400078e0204 */
[----:B------:R-:W-:Y:S02]  /*a7c0*/  IMAD R11, R8, R2, R11 ;  /* 0x00000002080b7224 */ /* 0x000fe400078e020b */
[----:B------:R-:W-:Y:S02]  /*a7d0*/  VIADD R2, R5, UR4 ;  /* 0x0000000405027c36 */ /* 0x000fe40008000000 */
[----:B------:R-:W-:-:S03]  /*a7e0*/  IMAD R3, R11, 0x10000, R4 ;  /* 0x000100000b037824 */ /* 0x000fc600078e0204 */
[----:B------:R1:W-:Y:S04]  /*a7f0*/  STL [R1+0xc], R2 ;  /* 0x00000c0201007387 */ /* 0x0003e80000100800 */
[----:B------:R1:W-:Y:S01]  /*a800*/  STL [R1+0x8], R3 ;  /* 0x0000080301007387 */ /* 0x0003e20000100800 */
[----:B------:R-:W-:Y:S05]  /*a810*/  BRA `(.L_x_226) ;  /* 0x0000000000107947 */ /* 0x000fea0003800000 */
.L_x_223:
[----:B------:R-:W-:Y:S01]  /*a820*/  IMAD.U32 R2, RZ, RZ, UR6 ;  /* 0x00000006ff027e24 */ /* 0x000fe2000f8e00ff */
[----:B------:R0:W-:Y:S04]  /*a830*/  STL [R1+0x4], RZ ;  /* 0x000004ff01007387 */ /* 0x0001e80000100800 */
[----:B------:R0:W-:Y:S04]  /*a840*/  STL [R1+0x8], RZ ;  /* 0x000008ff01007387 */ /* 0x0001e80000100800 */
[----:B------:R0:W-:Y:S02]  /*a850*/  STL [R1], R2 ;  /* 0x0000000201007387 */ /* 0x0001e40000100800 */
.L_x_226:
[----:B------:R-:W2:Y:S04]  /*a860*/  LDL R4, [R1] ;  /* 0x0000000001047983 */ /* 0x000ea80000100800 */
[----:B------:R-:W2:Y:S04]  /*a870*/  LDL R5, [R1+0x4] ;  /* 0x0000040001057983 */ /* 0x000ea80000100800 */
[----:B-1----:R-:W2:Y:S04]  /*a880*/  LDL R6, [R1+0x8] ;  /* 0x0000080001067983 */ /* 0x002ea80000100800 */
[----:B------:R-:W2:Y:S01]  /*a890*/  LDL R7, [R1+0xc] ;  /* 0x00000c0001077983 */ /* 0x000ea20000100800 */
[----:B------:R-:W-:-:S13]  /*a8a0*/  ISETP.NE.AND P0, PT, R0, RZ, PT ;  /* 0x000000ff0000720c */ /* 0x000fda0003f05270 */
[----:B------:R-:W1:Y:S01]  /*a8b0*/  @!P0 S2R R3, SR_CgaCtaId ;  /* 0x0000000000038919 */ /* 0x000e620000008800 */
[----:B------:R-:W-:-:S04]  /*a8c0*/  @!P0 MOV R0, 0x400 ;  /* 0x0000040000008802 */ /* 0x000fc80000000f00 */
[----:B-1----:R-:W-:-:S05]  /*a8d0*/  @!P0 LEA R0, R3, R0, 0x18 ;  /* 0x0000000003008211 */ /* 0x002fca00078ec0ff */
[----:B--2---:R1:W-:Y:S01]  /*a8e0*/  @!P0 STS.128 [R0+0x348d0], R4 ;  /* 0x0348d00400008388 */ /* 0x0043e20000000c00 */
[----:B------:R-:W-:Y:S06]  /*a8f0*/  BAR.ARV 0x5, 0x180 ;  /* 0x0146000000007b1d */ /* 0x000fec0000002000 */
.L_x_221:
[----:B-1----:R-:W3:Y:S01]  /*a900*/  LDL R0, [R1+0xc] ;  /* 0x00000c0001007983 */ /* 0x002ee20000100800 */
[----:B------:R-:W-:Y:S01]  /*a910*/  ULDC UR4, c[0x0][0xc3c] ;  /* 0x00030f0000047ab9 */ /* 0x000fe20000000800 */
[----:B------:R-:W-:Y:S02]  /*a920*/  IMAD.MOV.U32 R19, RZ, RZ, RZ ;  /* 0x000000ffff137224 */ /* 0x000fe400078e00ff */
[----:B------:R1:W-:Y:S01]  /*a930*/  STL [R1+0x48], RZ ;  /* 0x000048ff01007387 */ /* 0x0003e20000100800 */
[----:B---3--:R-:W-:Y:S01]  /*a940*/  ISETP.GE.AND P0, PT, R0, UR4, PT ;  /* 0x0000000400007c0c */ /* 0x008fe2000bf06270 */
[----:B------:R-:W-:-:S05]  /*a950*/  IMAD.MOV.U32 R0, RZ, RZ, 0x1 ;  /* 0x00000001ff007424 */ /* 0x000fca00078e00ff */
[----:B------:R1:W-:Y:S07]  /*a960*/  STL [R1+0x14], R0 ;  /* 0x0000140001007387 */ /* 0x0003ee0000100800 */
[----:B------:R-:W-:Y:S05]  /*a970*/  @P0 BRA `(.L_x_227) ;  /* 0x0000005400fc0947 */ /* 0x000fea0003800000 */
[----:B--2---:R-:W2:Y:S01]  /*a980*/  S2R R5, SR_TID.X ;  /* 0x0000000000057919 */ /* 0x004ea20000002100 */
[----:B------:R-:W3:Y:S01]  /*a990*/  S2UR UR5, SR_CgaCtaId ;  /* 0x00000000000579c3 */ /* 0x000ee20000008800 */
[----:B------:R-:W-:Y:S01]  /*a9a0*/  UMOV UR4, 0x400 ;  /* 0x0000040000047882 */ /* 0x000fe20000000000 */
[----:B------:R-:W-:Y:S01]  /*a9b0*/  BSSY B8, `(.L_x_227) ;  /* 0x000057b000087945 */ /* 0x000fe20003800000 */
[----:B------:R-:W-:Y:S01]  /*a9c0*/  IMAD.MOV.U32 R19, RZ, RZ, RZ ;  /* 0x000000ffff137224 */ /* 0x000fe200078e00ff */
[----:B------:R-:W-:Y:S01]  /*a9d0*/  ULDC UR36, c[0x0][0xc] ;  /* 0x0000030000247ab9 */ /* 0x000fe20000000800 */
[----:B------:R-:W-:Y:S01]  /*a9e0*/  ULDC.64 UR38, c[0x0][0x198] ;  /* 0x0000660000267ab9 */ /* 0x000fe20000000a00 */
[----:B---3--:R-:W-:-:S06]  /*a9f0*/  ULEA UR4, UR5, UR4, 0x18 ;  /* 0x0000000405047291 */ /* 0x008fcc000f8ec03f */
[----:B------:R-:W-:Y:S01]  /*aa00*/  IMAD.U32 R18, RZ, RZ, UR4 ;  /* 0x00000004ff127e24 */ /* 0x000fe2000f8e00ff */
[C---:B--2---:R-:W-:Y:S01]  /*aa10*/  LOP3.LUT R4, R5.reuse, 0x7f, RZ, 0xc0, !PT ;  /* 0x0000007f05047812 */ /* 0x044fe200078ec0ff */
[----:B-1----:R-:W-:-:S05]  /*aa20*/  IMAD.SHL.U32 R0, R5, 0x8, RZ ;  /* 0x0000000805007824 */ /* 0x002fca00078e00ff */
[C---:B0-----:R-:W-:Y:S02]  /*aa30*/  LOP3.LUT R2, R0.reuse, 0x1f8, RZ, 0xc0, !PT ;  /* 0x000001f800027812 */ /* 0x041fe400078ec0ff */
[----:B------:R-:W-:Y:S02]  /*aa40*/  LOP3.LUT R0, R0, 0x38, RZ, 0xc0, !PT ;  /* 0x0000003800007812 */ /* 0x000fe400078ec0ff */
[----:B------:R-:W-:Y:S01]  /*aa50*/  LOP3.LUT R3, R2, 0x38, R5, 0x78, !PT ;  /* 0x0000003802037812 */ /* 0x000fe200078e7805 */
[----:B------:R-:W-:Y:S01]  /*aa60*/  IMAD.SHL.U32 R2, R4, 0x8, RZ ;  /* 0x0000000804027824 */ /* 0x000fe200078e00ff */
[----:B------:R-:W-:-:S04]  /*aa70*/  SHF.R.U32.HI R4, RZ, 0x3, R4 ;  /* 0x00000003ff047819 */ /* 0x000fc80000011604 */
[----:B------:R-:W-:Y:S01]  /*aa80*/  LOP3.LUT R3, R3, 0x200, R2, 0xf8, !PT ;  /* 0x0000020003037812 */ /* 0x000fe200078ef802 */
[----:B------:R-:W-:-:S04]  /*aa90*/  IMAD.SHL.U32 R2, R5, 0x10, RZ ;  /* 0x0000001005027824 */ /* 0x000fc800078e00ff */
[----:B------:R-:W-:Y:S01]  /*aaa0*/  IMAD R3, R3, 0x2, R18 ;  /* 0x0000000203037824 */ /* 0x000fe200078e0212 */
[----:B------:R-:W-:Y:S01]  /*aab0*/  LOP3.LUT R4, R4, 0x70, R2, 0xf8, !PT ;  /* 0x0000007004047812 */ /* 0x000fe200078ef802 */
[----:B------:R-:W-:-:S03]  /*aac0*/  IMAD.MOV.U32 R2, RZ, RZ, 0x1 ;  /* 0x00000001ff027424 */ /* 0x000fc600078e00ff */
[----:B------:R-:W-:Y:S04]  /*aad0*/  STL [R1+0x24], R3 ;  /* 0x0000240301007387 */ /* 0x000fe80000100800 */
[----:B------:R0:W-:Y:S04]  /*aae0*/  STL [R1+0x14], R2 ;  /* 0x0000140201007387 */ /* 0x0001e80000100800 */
[----:B------:R1:W-:Y:S01]  /*aaf0*/  STL [R1+0x48], RZ ;  /* 0x000048ff01007387 */ /* 0x0003e20000100800 */
[C---:B0-----:R-:W-:Y:S02]  /*ab00*/  LOP3.LUT R2, R0.reuse, 0x40, RZ, 0xfc, !PT ;  /* 0x0000004000027812 */ /* 0x041fe400078efcff */
[----:B-1----:R-:W-:-:S07]  /*ab10*/  LOP3.LUT R0, R0, 0x80, RZ, 0xfc, !PT ;  /* 0x0000008000007812 */ /* 0x002fce00078efcff */
.L_x_329:
[----:B--2---:R-:W2:Y:S01]  /*ab20*/  LDL R0, [R1+0xc] ;  /* 0x00000c0001007983 */ /* 0x004ea20000100800 */
[----:B------:R-:W2:Y:S01]  /*ab30*/  LDC.64 R2, c[0x0][0xc88] ;  /* 0x00032200ff027b82 */ /* 0x000ea20000000a00 */
[----:B------:R-:W-:Y:S05]  /*ab40*/  YIELD ;  /* 0x0000000000007946 */ /* 0x000fea0003800000 */
[----:B------:R-:W-:Y:S01]  /*ab50*/  ULDC.64 UR4, c[0x0][0xa28] ;  /* 0x00028a0000047ab9 */ /* 0x000fe20000000a00 */
[----:B-1----:R-:W-:Y:S01]  /*ab60*/  IMAD.MOV.U32 R6, RZ, RZ, RZ ;  /* 0x000000ffff067224 */ /* 0x002fe200078e00ff */
[----:B------:R-:W-:Y:S01]  /*ab70*/  ISETP.NE.U32.AND P0, PT, RZ, UR4, PT ;  /* 0x00000004ff007c0c */ /* 0x000fe2000bf05070 */
[----:B------:R-:W-:Y:S01]  /*ab80*/  ULDC.64 UR6, c[0x0][0xa18] ;  /* 0x0002860000067ab9 */ /* 0x000fe20000000a00 */
[----:B------:R-:W-:Y:S01]  /*ab90*/  ULDC.64 UR8, c[0x0][0xa08] ;  /* 0x0002820000087ab9 */ /* 0x000fe20000000a00 */
[----:B--2---:R-:W-:-:S05]  /*aba0*/  IMAD.WIDE R2, R0, 0x4, R2 ;  /* 0x0000000400027825 */ /* 0x004fca00078e0202 */
[----:B------:R-:W2:Y:S01]  /*abb0*/  LDG.E R10, desc[UR40][R2.64] ;  /* 0x00000028020a7981 */ /* 0x000ea2000c1e1900 */
[----:B------:R-:W-:Y:S01]  /*abc0*/  ISETP.NE.AND.EX P0, PT, RZ, UR5, PT, P0 ;  /* 0x00000005ff007c0c */ /* 0x000fe2000bf05300 */
[----:B------:R-:W-:Y:S01]  /*abd0*/  IMAD.MOV.U32 R0, RZ, RZ, RZ ;  /* 0x000000ffff007224 */ /* 0x000fe200078e00ff */
[----:B--2---:R-:W-:Y:S01]  /*abe0*/  SHF.R.S32.HI R4, RZ, 0x1f, R10 ;  /* 0x0000001fff047819 */ /* 0x004fe2000001140a */
[----:B------:R-:W-:-:S10]  /*abf0*/  IMAD.SHL.U32 R17, R10, 0x4, RZ ;  /* 0x000000040a117824 */ /* 0x000fd400078e00ff */
[C---:B------:R-:W-:Y:S01]  /*ac00*/  @P0 LEA R2, P1, R10.reuse, UR4, 0x2 ;  /* 0x000000040a020c11 */ /* 0x040fe2000f8210ff */
[----:B------:R-:W-:Y:S03]  /*ac10*/  STL [R1+0x2c], R10 ;  /* 0x00002c0a01007387 */ /* 0x000fe60000100800 */
[C-C-:B------:R-:W-:Y:S01]  /*ac20*/  @P0 LEA.HI.X R3, R10.reuse, UR5, R4.reuse, 0x2, P1 ;  /* 0x000000050a030c11 */ /* 0x140fe200088f1404 */
[----:B------:R-:W-:Y:S01]  /*ac30*/  ULDC.64 UR4, c[0x0][0xa00] ;  /* 0x0002800000047ab9 */ /* 0x000fe20000000a00 */
[----:B------:R-:W-:Y:S01]  /*ac40*/  SHF.L.U64.HI R9, R10, 0x2, R4 ;  /* 0x000000020a097819 */ /* 0x000fe20000010204 */
[----:B0-----:R0:W-:Y:S01]  /*ac50*/  STL [R1+0x3c], R4 ;  /* 0x00003c0401007387 */ /* 0x0011e20000100800 */
[----:B------:R-:W-:-:S03]  /*ac60*/  ISETP.NE.U32.AND P1, PT, RZ, UR4, PT ;  /* 0x00000004ff007c0c */ /* 0x000fc6000bf25070 */
[----:B------:R1:W5:Y:S01]  /*ac70*/  @P0 LDG.E R0, desc[UR40][R2.64] ;  /* 0x0000002802000981 */ /* 0x000362000c1e1900 */
[----:B------:R-:W-:Y:S01]  /*ac80*/  ISETP.NE.AND.EX P1, PT, RZ, UR5, PT, P1 ;  /* 0x00000005ff007c0c */ /* 0x000fe2000bf25310 */
[----:B------:R-:W-:Y:S01]  /*ac90*/  IMAD.MOV.U32 R8, RZ, RZ, RZ ;  /* 0x000000ffff087224 */ /* 0x000fe200078e00ff */
[----:B------:R-:W-:Y:S01]  /*aca0*/  ISETP.NE.U32.AND P2, PT, RZ, UR6, PT ;  /* 0x00000006ff007c0c */ /* 0x000fe2000bf45070 */
[----:B------:R-:W-:Y:S01]  /*acb0*/  STL [R1+0x20], R9 ;  /* 0x0000200901007387 */ /* 0x000fe20000100800 */
[----:B------:R-:W-:Y:S02]  /*acc0*/  ISETP.NE.U32.AND P0, PT, RZ, UR8, PT ;  /* 0x00000008ff007c0c */ /* 0x000fe4000bf05070 */
[C---:B0-----:R-:W-:Y:S02]  /*acd0*/  IADD3 R4, P4, R17.reuse, UR8, RZ ;  /* 0x0000000811047c10 */ /* 0x041fe4000ff9e0ff */
[----:B-1----:R-:W-:Y:S02]  /*ace0*/  IADD3 R2, P3, R17, UR4, RZ ;  /* 0x0000000411027c10 */ /* 0x002fe4000ff7e0ff */
[----:B------:R-:W-:-:S02]  /*acf0*/  ISETP.NE.AND.EX P2, PT, RZ, UR7, PT, P2 ;  /* 0x00000007ff007c0c */ /* 0x000fc4000bf45320 */
[C---:B------:R-:W-:Y:S02]  /*ad00*/  IADD3.X R3, R9.reuse, UR5, RZ, P3, !PT ;  /* 0x0000000509037c10 */ /* 0x040fe40009ffe4ff */
[----:B------:R-:W-:Y:S02]  /*ad10*/  ISETP.NE.AND.EX P0, PT, RZ, UR9, PT, P0 ;  /* 0x00000009ff007c0c */ /* 0x000fe4000bf05300 */
[----:B------:R-:W-:Y:S01]  /*ad20*/  IADD3.X R5, R9, UR9, RZ, P4, !PT ;  /* 0x0000000909057c10 */ /* 0x000fe2000a7fe4ff */
[----:B------:R-:W2:Y:S01]  /*ad30*/  @P1 LDG.E R6, desc[UR40][R2.64] ;  /* 0x0000002802061981 */ /* 0x000ea2000c1e1900 */
[----:B------:R-:W-:Y:S02]  /*ad40*/  ULDC UR4, c[0x0][0x288] ;  /* 0x0000a20000047ab9 */ /* 0x000fe40000000800 */
[----:B------:R-:W-:Y:S01]  /*ad50*/  IMAD.U32 R11, RZ, RZ, UR4 ;  /* 0x00000004ff0b7e24 */ /* 0x000fe2000f8e00ff */
[----:B------:R-:W-:-:S06]  /*ad60*/  ULDC.64 UR4, c[0x0][0x418] ;  /* 0x0001060000047ab9 */ /* 0x000fcc0000000a00 */
[----:B------:R-:W5:Y:S04]  /*ad70*/  @P0 LDG.E R8, desc[UR40][R4.64] ;  /* 0x0000002804080981 */ /* 0x000f68000c1e1900 */
[----:B--2---:R0:W-:Y:S02]  /*ad80*/  STL [R1+0x30], R6 ;  /* 0x0000300601007387 */ /* 0x0041e40000100800 */
[----:B0-----:R-:W-:-:S04]  /*ad90*/  @P2 IADD3 R6, P3, R17, UR6, RZ ;  /* 0x0000000611062c10 */ /* 0x001fc8000ff7e0ff */
[----:B------:R-:W-:-:S05]  /*ada0*/  @P2 IADD3.X R7, R9, UR7, RZ, P3, !PT ;  /* 0x0000000709072c10 */ /* 0x000fca0009ffe4ff */
[----:B------:R0:W2:Y:S01]  /*adb0*/  @P2 LDG.E R11, desc[UR40][R6.64] ;  /* 0x00000028060b2981 */ /* 0x0000a2000c1e1900 */
[----:B------:R-:W-:-:S03]  /*adc0*/  UISETP.NE.U32.AND UP0, UPT, UR4, URZ, UPT ;  /* 0x0000003f0400728c */ /* 0x000fc6000bf05070 */
[----:B------:R-:W-:Y:S01]  /*add0*/  ULDC UR4, c[0x0][0x424] ;  /* 0x0001090000047ab9 */ /* 0x000fe20000000800 */
[----:B------:R-:W-:-:S03]  /*ade0*/  UISETP.NE.AND.EX UP0, UPT, UR5, URZ, UPT, UP0 ;  /* 0x0000003f0500728c */ /* 0x000fc6000bf05300 */
[----:B------:R-:W-:Y:S01]  /*adf0*/  ULDC UR5, c[0x0][0x2f0] ;  /* 0x0000bc0000057ab9 */ /* 0x000fe20000000800 */
[----:B------:R-:W-:-:S04]  /*ae00*/  USEL UR4, UR4, 0x1, UP0 ;  /* 0x0000000104047887 */ /* 0x000fc80008000000 */
[----:B------:R-:W-:-:S06]  /*ae10*/  UIMAD UR4, UR4, UR5, URZ ;  /* 0x00000005040472a4 */ /* 0x000fcc000f8e023f */
[----:B0-----:R-:W-:Y:S01]  /*ae20*/  IMAD.U32 R6, RZ, RZ, UR4 ;  /* 0x00000004ff067e24 */ /* 0x001fe2000f8e00ff */
[----:B--2---:R0:W-:Y:S01]  /*ae30*/  STL [R1+0x40], R11 ;  /* 0x0000400b01007387 */ /* 0x0041e20000100800 */
[----:B------:R-:W-:Y:S05]  /*ae40*/  @P2 BRA `(.L_x_228) ;  /* 0x0000000000142947 */ /* 0x000fea0003800000 */
[----:B------:R-:W-:Y:S05]  /*ae50*/  @!P1 BRA `(.L_x_228) ;  /* 0x0000000000109947 */ /* 0x000fea0003800000 */
[----:B------:R-:W2:Y:S04]  /*ae60*/  LDG.E R7, desc[UR40][R2.64] ;  /* 0x0000002802077981 */ /* 0x000ea8000c1e1900 */
[----:B------:R-:W2:Y:S02]  /*ae70*/  LDG.E R2, desc[UR40][R2.64+0x4] ;  /* 0x0000042802027981 */ /* 0x000ea4000c1e1900 */
[----:B--2---:R-:W-:-:S05]  /*ae80*/  IMAD.IADD R2, R2, 0x1, -R7 ;  /* 0x0000000102027824 */ /* 0x004fca00078e0a07 */
[----:B------:R1:W-:Y:S02]  /*ae90*/  STL [R1+0x40], R2 ;  /* 0x0000400201007387 */ /* 0x0003e40000100800 */
.L_x_228:
[----:B------:R-:W1:Y:S01]  /*aea0*/  LDL.LU R7, [R1+0x8] ;  /* 0x0000080001077983 */ /* 0x000e620000300800 */
[----:B------:R-:W-:Y:S02]  /*aeb0*/  ULDC.64 UR4, c[0x0][0xa20] ;  /* 0x0002880000047ab9 */ /* 0x000fe40000000a00 */
[----:B------:R-:W-:-:S04]  /*aec0*/  ISETP.NE.U32.AND P1, PT, RZ, UR4, PT ;  /* 0x00000004ff007c0c */ /* 0x000fc8000bf25070 */
[----:B------:R-:W-:Y:S02]  /*aed0*/  ISETP.NE.AND.EX P1, PT, RZ, UR5, PT, P1 ;  /* 0x00000005ff007c0c */ /* 0x000fe4000bf25310 */
[C---:B-1----:R-:W-:Y:S02]  /*aee0*/  LOP3.LUT R2, R7.reuse, 0xff000000, RZ, 0xc0, !PT ;  /* 0xff00000007027812 */ /* 0x042fe400078ec0ff */
[C---:B------:R-:W-:Y:S02]  /*aef0*/  LOP3.LUT R3, R7.reuse, 0xff0000, RZ, 0xc0, !PT ;  /* 0x00ff000007037812 */ /* 0x040fe400078ec0ff */
[----:B------:R-:W-:Y:S02]  /*af00*/  SHF.R.U32.HI R2, RZ, 0x8, R2 ;  /* 0x00000008ff027819 */ /* 0x000fe40000011602 */
[----:B------:R-:W-:Y:S01]  /*af10*/  LOP3.LUT R16, R7, 0xffff, RZ, 0xc0, !PT ;  /* 0x0000ffff07107812 */ /* 0x000fe200078ec0ff */
[----:B-----5:R-:W-:Y:S01]  /*af20*/  IMAD.IADD R7, R8, 0x1, R0 ;  /* 0x0000000108077824 */ /* 0x020fe200078e0200 */
[----:B------:R-:W-:Y:S01]  /*af30*/  LEA.HI R2, R3, R2, RZ, 0x10 ;  /* 0x0000000203027211 */ /* 0x000fe200078f80ff */
[----:B------:R-:W-:-:S05]  /*af40*/  IMAD.MOV.U32 R3, RZ, RZ, R10 ;  /* 0x000000ffff037224 */ /* 0x000fca00078e000a */
[----:B------:R1:W-:Y:S04]  /*af50*/  STL [R1+0x10], R3 ;  /* 0x0000100301007387 */ /* 0x0003e80000100800 */
[----:B------:R1:W-:Y:S01]  /*af60*/  STL [R1+0x18], R7 ;  /* 0x0000180701007387 */ /* 0x0003e20000100800 */
[----:B------:R-:W-:Y:S05]  /*af70*/  @!P1 BRA `(.L_x_229) ;  /* 0x0000000000109947 */ /* 0x000fea0003800000 */
[----:B------:R-:W-:-:S04]  /*af80*/  IADD3 R6, P0, R17, UR4, RZ ;  /* 0x0000000411067c10 */ /* 0x000fc8000ff1e0ff */
[----:B-1----:R-:W-:-:S05]  /*af90*/  IADD3.X R7, R9, UR5, RZ, P0, !PT ;  /* 0x0000000509077c10 */ /* 0x002fca00087fe4ff */
[----:B------:R2:W5:Y:S01]  /*afa0*/  LDG.E R6, desc[UR40][R6.64] ;  /* 0x0000002806067981 */ /* 0x000562000c1e1900 */
[----:B------:R-:W-:Y:S05]  /*afb0*/  BRA `(.L_x_230) ;  /* 0x0000000000107947 */ /* 0x000fea0003800000 */
.L_x_229:
[----:B------:R-:W-:Y:S05]  /*afc0*/  @!P0 BRA `(.L_x_230) ;  /* 0x00000000000c8947 */ /* 0x000fea0003800000 */
[----:B------:R-:W2:Y:S04]  /*afd0*/  LDG.E R6, desc[UR40][R4.64] ;  /* 0x0000002804067981 */ /* 0x000ea8000c1e1900 */
[----:B------:R-:W2:Y:S02]  /*afe0*/  LDG.E R4, desc[UR40][R4.64+0x4] ;  /* 0x0000042804047981 */ /* 0x000ea4000c1e1900 */
[----:B--2---:R-:W-:-:S07]  /*aff0*/  IMAD.IADD R6, R4, 0x1, -R6 ;  /* 0x0000000104067824 */ /* 0x004fce00078e0a06 */
.L_x_230:
[----:B-----5:R-:W-:Y:S01]  /*b000*/  IMAD.IADD R6, R6, 0x1, -R0 ;  /* 0x0000000106067824 */ /* 0x020fe200078e0a00 */
[----:B------:R-:W-:Y:S01]  /*b010*/  LOP3.LUT R9, R2, 0xff, RZ, 0xc0, !PT ;  /* 0x000000ff02097812 */ /* 0x000fe200078ec0ff */
[----:B------:R-:W-:Y:S01]  /*b020*/  IMAD.MOV.U32 R4, RZ, RZ, RZ ;  /* 0x000000ffff047224 */ /* 0x000fe200078e00ff */
[----:B------:R-:W-:Y:S01]  /*b030*/  BSSY B0, `(.L_x_231) ;  /* 0x000002a000007945 */ /* 0x000fe20003800000 */
[C---:B------:R-:W-:Y:S01]  /*b040*/  VIADD R0, R6.reuse, 0x7f ;  /* 0x0000007f06007836 */ /* 0x040fe20000000000 */
[----:B------:R-:W-:Y:S01]  /*b050*/  ISETP.GE.AND P0, PT, R6, 0x1, PT ;  /* 0x000000010600780c */ /* 0x000fe20003f06270 */
[----:B------:R-:W-:Y:S01]  /*b060*/  IMAD.MOV.U32 R10, RZ, RZ, R4 ;  /* 0x000000ffff0a7224 */ /* 0x000fe200078e0004 */
[----:B------:R3:W-:Y:S02]  /*b070*/  STL [R1+0x34], R4 ;  /* 0x0000340401007387 */ /* 0x0007e40000100800 */
[----:B-1----:R-:W-:-:S04]  /*b080*/  SHF.R.S32.HI R3, RZ, 0x1f, R0 ;  /* 0x0000001fff037819 */ /* 0x002fc80000011400 */
[----:B------:R-:W-:-:S04]  /*b090*/  LEA.HI R3, R3, R0, RZ, 0x7 ;  /* 0x0000000003037211 */ /* 0x000fc800078f38ff */
[----:B------:R-:W-:-:S05]  /*b0a0*/  SHF.R.S32.HI R8, RZ, 0x7, R3 ;  /* 0x00000007ff087819 */ /* 0x000fca0000011403 */
[----:B------:R3:W-:Y:S04]  /*b0b0*/  STL [R1+0x44], R8 ;  /* 0x0000440801007387 */ /* 0x0007e80000100800 */
[----:B------:R3:W-:Y:S01]  /*b0c0*/  STL [R1+0x58], R9 ;  /* 0x0000580901007387 */ /* 0x0007e20000100800 */
[----:B------:R-:W-:Y:S05]  /*b0d0*/  @!P0 BRA `(.L_x_232) ;  /* 0x00000000007c8947 */ /* 0x000fea0003800000 */
[----:B------:R-:W-:-:S04]  /*b0e0*/  SHF.R.U32.HI R0, RZ, 0x10, R2 ;  /* 0x00000010ff007819 */ /* 0x000fc80000011602 */
[----:B------:R-:W-:-:S13]  /*b0f0*/  ISETP.NE.AND P0, PT, R0, RZ, PT ;  /* 0x000000ff0000720c */ /* 0x000fda0003f05270 */
[----:B------:R-:W3:Y:S02]  /*b100*/  @!P0 LDC R0, c[0x0][0x9f0] ;  /* 0x00027c00ff008b82 */ /* 0x000ee40000000800 */
[----:B---3--:R-:W-:-:S04]  /*b110*/  IABS R4, R0 ;  /* 0x0000000000047213 */ /* 0x008fc80000000000 */
[----:B------:R-:W1:Y:S08]  /*b120*/  I2F.RP R2, R4 ;  /* 0x0000000400027306 */ /* 0x000e700000209400 */
[----:B-1----:R-:W1:Y:S02]  /*b130*/  MUFU.RCP R2, R2 ;  /* 0x0000000200027308 */ /* 0x002e640000001000 */
[----:B-1----:R-:W-:-:S06]  /*b140*/  VIADD R2, R2, 0xffffffe ;  /* 0x0ffffffe02027836 */ /* 0x002fcc0000000000 */
[----:B------:R-:W1:Y:S02]  /*b150*/  F2I.FTZ.U32.TRUNC.NTZ R3, R2 ;  /* 0x0000000200037305 */ /* 0x000e64000021f000 */
[----:B-1----:R-:W-:-:S04]  /*b160*/  IMAD.MOV R2, RZ, RZ, -R3 ;  /* 0x000000ffff027224 */ /* 0x002fc800078e0a03 */
[----:B------:R-:W-:Y:S02]  /*b170*/  IMAD R5, R2, R4, RZ ;  /* 0x0000000402057224 */ /* 0x000fe400078e02ff */
[----:B------:R-:W-:-:S04]  /*b180*/  IMAD.MOV.U32 R2, RZ, RZ, RZ ;  /* 0x000000ffff027224 */ /* 0x000fc800078e00ff */
[----:B--2---:R-:W-:Y:S01]  /*b190*/  IMAD.HI.U32 R7, R3, R5, R2 ;  /* 0x0000000503077227 */ /* 0x004fe200078e0002 */
[----:B------:R-:W-:Y:S02]  /*b1a0*/  IABS R2, R0 ;  /* 0x0000000000027213 */ /* 0x000fe40000000000 */
[----:B------:R-:W-:-:S03]  /*b1b0*/  IADD3 R5, R0, -0x1, R8 ;  /* 0xffffffff00057810 */ /* 0x000fc60007ffe008 */
[----:B------:R-:W-:Y:S01]  /*b1c0*/  IMAD.MOV R2, RZ, RZ, -R2 ;  /* 0x000000ffff027224 */ /* 0x000fe200078e0a02 */
[----:B------:R-:W-:Y:S02]  /*b1d0*/  IABS R3, R5 ;  /* 0x0000000500037213 */ /* 0x000fe40000000000 */
[----:B------:R-:W-:Y:S01]  /*b1e0*/  LOP3.LUT R5, R5, R0, RZ, 0x3c, !PT ;  /* 0x0000000005057212 */ /* 0x000fe200078e3cff */
[----:B------:R-:W-:Y:S02]  /*b1f0*/  IMAD.MOV.U32 R6, RZ, RZ, R2 ;  /* 0x000000ffff067224 */ /* 0x000fe400078e0002 */
[----:B------:R-:W-:Y:S01]  /*b200*/  IMAD.HI.U32 R2, R7, R3, RZ ;  /* 0x0000000307027227 */ /* 0x000fe200078e00ff */
[----:B------:R-:W-:-:S03]  /*b210*/  ISETP.GE.AND P2, PT, R5, RZ, PT ;  /* 0x000000ff0500720c */ /* 0x000fc60003f46270 */
        /* <DEDUP_REMOVED lines=9> */
[----:B------:R-:W-:-:S05]  /*b2b0*/  IMAD.MOV.U32 R10, RZ, RZ, R2 ;  /* 0x000000ffff0a7224 */ /* 0x000fca00078e0002 */
[----:B------:R1:W-:Y:S02]  /*b2c0*/  STL [R1+0x34], R10 ;  /* 0x0000340a01007387 */ /* 0x0003e40000100800 */
.L_x_232:
[----:B------:R-:W-:Y:S05]  /*b2d0*/  BSYNC B0 ;  /* 0x0000000000007941 */ /* 0x000fea0003800000 */
.L_x_231:
[----:B------:R-:W-:Y:S01]  /*b2e0*/  IMAD.MOV.U32 R0, RZ, RZ, R10 ;  /* 0x000000ffff007224 */ /* 0x000fe200078e000a */
[----:B------:R-:W-:Y:S03]  /*b2f0*/  BSSY B7, `(.L_x_233) ;  /* 0x000040d000077945 */ /* 0x000fe60003800000 */
[----:B------:R-:W-:-:S05]  /*b300*/  IMAD R2, R9, R0, RZ ;  /* 0x0000000009027224 */ /* 0x000fca00078e02ff */
[----:B------:R-:W-:Y:S01]  /*b310*/  VIADDMNMX R0, R2, R0, R8, PT ;  /* 0x0000000002007246 */ /* 0x000fe20003800108 */
[----:B------:R4:W-:Y:S03]  /*b320*/  STL [R1+0x28], R2 ;  /* 0x0000280201007387 */ /* 0x0009e60000100800 */
[----:B------:R-:W-:Y:S01]  /*b330*/  ISETP.GT.AND P0, PT, R0, R2, PT ;  /* 0x000000020000720c */ /* 0x000fe20003f04270 */
[----:B------:R4:W-:-:S12]  /*b340*/  STL [R1+0x38], R0 ;  /* 0x0000380001007387 */ /* 0x0009d80000100800 */
[----:B----4-:R-:W-:Y:S05]  /*b350*/  @P0 BRA `(.L_x_234) ;  /* 0x0000000000480947 */ /* 0x010fea0003800000 */
[----:B------:R-:W4:Y:S02]  /*b360*/  S2R R0, SR_TID.X ;  /* 0x0000000000007919 */ /* 0x000f240000002100 */
[----:B----4-:R-:W-:-:S04]  /*b370*/  LOP3.LUT R0, R0, 0x7f, RZ, 0xc0, !PT ;  /* 0x0000007f00007812 */ /* 0x010fc800078ec0ff */
[----:B------:R-:W-:-:S13]  /*b380*/  ISETP.NE.AND P0, PT, R0, RZ, PT ;  /* 0x000000ff0000720c */ /* 0x000fda0003f05270 */
[----:B------:R-:W-:Y:S05]  /*b390*/  @P0 BRA `(.L_x_235) ;  /* 0x0000004000080947 */ /* 0x000fea0003800000 */
[----:B------:R-:W4:Y:S01]  /*b3a0*/  S2R R3, SR_LANEID ;  /* 0x0000000000037919 */ /* 0x000f220000000000 */
[----:B------:R-:W-:Y:S02]  /*b3b0*/  VOTEU.ANY UR4, UPT, PT ;  /* 0x0000000000047886 */ /* 0x000fe400038e0100 */
[----:B------:R-:W4:Y:S08]  /*b3c0*/  FLO.U32 R0, UR4 ;  /* 0x0000000400007d00 */ /* 0x000f3000080e0000 */
[----:B------:R-:W5:Y:S01]  /*b3d0*/  POPC R5, UR4 ;  /* 0x0000000400057d09 */ /* 0x000f620008000000 */
[----:B----4-:R-:W-:-:S02]  /*b3e0*/  ISETP.EQ.U32.AND P0, PT, R0, R3, PT ;  /* 0x000000030000720c */ /* 0x010fc40003f02070 */
[----:B------:R-:W5:Y:S11]  /*b3f0*/  LDC.64 R2, c[0x0][0xc60] ;  /* 0x00031800ff027b82 */ /* 0x000f760000000a00 */
[----:B-----5:R-:W4:Y:S01]  /*b400*/  @P0 ATOMG.E.ADD.STRONG.GPU PT, R3, desc[UR40][R2.64], R5 ;  /* 0x00000005020309a8 */ /* 0x020f2200081ee1e8 */
[----:B---3--:R-:W3:Y:S02]  /*b410*/  S2R R4, SR_LTMASK ;  /* 0x0000000000047919 */ /* 0x008ee40000003900 */
[----:B---3--:R-:W-:-:S04]  /*b420*/  LOP3.LUT R4, R4, UR4, RZ, 0xc0, !PT ;  /* 0x0000000404047c12 */ /* 0x008fc8000f8ec0ff */
[----:B--2---:R-:W2:Y:S01]  /*b430*/  POPC R7, R4 ;  /* 0x0000000400077309 */ /* 0x004ea20000000000 */
[----:B----4-:R-:W2:Y:S02]  /*b440*/  SHFL.IDX PT, R0, R3, R0, 0x1f ;  /* 0x00001f0003007589 */ /* 0x010ea400000e0000 */
[----:B--2---:R-:W-:-:S05]  /*b450*/  IADD3 R0, R0, UR36, R7 ;  /* 0x0000002400007c10 */ /* 0x004fca000fffe007 */
[----:B------:R4:W-:Y:S01]  /*b460*/  STL [R1], R0 ;  /* 0x0000000001007387 */ /* 0x0009e20000100800 */
[----:B------:R-:W-:Y:S05]  /*b470*/  BRA `(.L_x_235) ;  /* 0x0000003c00d07947 */ /* 0x000fea0003800000 */
.L_x_234:
[----:B------:R-:W-:Y:S01]  /*b480*/  VIADD R0, R18, 0x1c400 ;  /* 0x0001c40012007836 */ /* 0x000fe20000000000 */
[----:B------:R-:W-:Y:S04]  /*b490*/  BSSY B6, `(.L_x_236) ;  /* 0x0000013000067945 */ /* 0x000fe80003800000 */
[----:B------:R-:W-:-:S13]  /*b4a0*/  LOP3.LUT P0, RZ, R0, 0x3ff, RZ, 0xc0, !PT ;  /* 0x000003ff00ff7812 */ /* 0x000fda000780c0ff */
[----:B------:R-:W-:Y:S05]  /*b4b0*/  @!P0 BRA `(.L_x_237) ;  /* 0x0000000000408947 */ /* 0x000fea0003800000 */
[----:B------:R-:W-:Y:S01]  /*b4c0*/  MOV R2, 0x0 ;  /* 0x0000000000027802 */ /* 0x000fe20000000f00 */
[----:B------:R-:W-:Y:S01]  /*b4d0*/  ULDC.64 UR6, c[0x4][0x118] ;  /* 0x0100460000067ab9 */ /* 0x000fe20000000a00 */
[----:B------:R-:W-:Y:S01]  /*b4e0*/  ULDC.64 UR8, c[0x4][0x120] ;  /* 0x0100480000087ab9 */ /* 0x000fe20000000a00 */
[----:B------:R-:W-:Y:S01]  /*b4f0*/  ULDC.64 UR4, c[0x4][0x70] ;  /* 0x01001c0000047ab9 */ /* 0x000fe20000000a00 */
[----:B---3--:R-:W-:Y:S02]  /*b500*/  IMAD.U32 R4, RZ, RZ, UR6 ;  /* 0x00000006ff047e24 */ /* 0x008fe4000f8e00ff */
[----:B------:R-:W3:Y:S01]  /*b510*/  LDC.64 R2, c[0x4][R2] ;  /* 0x0100000002027b82 */ /* 0x000ee20000000a00 */
[----:B------:R-:W-:Y:S02]  /*b520*/  IMAD.U32 R5, RZ, RZ, UR7 ;  /* 0x00000007ff057e24 */ /* 0x000fe4000f8e00ff */
[----:B------:R-:W-:Y:S02]  /*b530*/  IMAD.U32 R6, RZ, RZ, UR8 ;  /* 0x00000008ff067e24 */ /* 0x000fe4000f8e00ff */
[----:B--2---:R-:W-:-:S02]  /*b540*/  IMAD.U32 R7, RZ, RZ, UR9 ;  /* 0x00000009ff077e24 */ /* 0x004fc4000f8e00ff */
[----:B-1----:R-:W-:Y:S02]  /*b550*/  IMAD.U32 R10, RZ, RZ, UR4 ;  /* 0x00000004ff0a7e24 */ /* 0x002fe4000f8e00ff */
[----:B0-----:R-:W-:Y:S02]  /*b560*/  IMAD.U32 R11, RZ, RZ, UR5 ;  /* 0x00000005ff0b7e24 */ /* 0x001fe4000f8e00ff */
[----:B------:R-:W-:Y:S02]  /*b570*/  IMAD.MOV.U32 R8, RZ, RZ, 0x70 ;  /* 0x00000070ff087424 */ /* 0x000fe400078e00ff */
[----:B------:R-:W-:Y:S02]  /*b580*/  IMAD.MOV.U32 R12, RZ, RZ, 0x1 ;  /* 0x00000001ff0c7424 */ /* 0x000fe400078e00ff */
[----:B------:R-:W-:-:S07]  /*b590*/  IMAD.MOV.U32 R13, RZ, RZ, RZ ;  /* 0x000000ffff0d7224 */ /* 0x000fce00078e00ff */
[----:B------:R-:W-:-:S07]  /*b5a0*/  LEPC R20, `(.L_x_237) ;  /* 0x000000001014794e */ /* 0x000fce0000000000 */
[----:B---3--:R-:W-:Y:S05]  /*b5b0*/  CALL.ABS.NOINC R2 ;  /* 0x0000000002007343 */ /* 0x008fea0003c00000 */
.L_x_237:
[----:B------:R-:W-:Y:S05]  /*b5c0*/  BSYNC B6 ;  /* 0x0000000000067941 */ /* 0x000fea0003800000 */
.L_x_236:
        /* <DEDUP_REMOVED lines=8> */
[----:B------:R4:W4:Y:S01]  /*b650*/  LDC.64 R2, c[0x4][R0] ;  /* 0x0100000000027b82 */ /* 0x0009220000000a00 */
[----:B---3--:R-:W-:Y:S02]  /*b660*/  IMAD.U32 R4, RZ, RZ, UR6 ;  /* 0x00000006ff047e24 */ /* 0x008fe4000f8e00ff */
        /* <DEDUP_REMOVED lines=9> */
[----:B----4-:R-:W-:Y:S05]  /*b700*/  CALL.ABS.NOINC R2 ;  /* 0x0000000002007343 */ /* 0x010fea0003c00000 */
.L_x_240:
[----:B------:R-:W-:Y:S01]  /*b710*/  MOV R2, 0x0 ;  /* 0x0000000000027802 */ /* 0x000fe20000000f00 */
[----:B------:R-:W-:Y:S01]  /*b720*/  ULDC.64 UR6, c[0x4][0x118] ;  /* 0x0100460000067ab9 */ /* 0x000fe20000000a00 */
[----:B------:R-:W-:Y:S01]  /*b730*/  ULDC.64 UR8, c[0x4][0x120] ;  /* 0x0100480000087ab9 */ /* 0x000fe20000000a00 */
[----:B------:R-:W-:Y:S01]  /*b740*/  ULDC.64 UR4, c[0x4][0x80] ;  /* 0x0100200000047ab9 */ /* 0x000fe20000000a00 */
[----:B------:R-:W-:Y:S02]  /*b750*/  IMAD.U32 R4, RZ, RZ, UR6 ;  /* 0x00000006ff047e24 */ /* 0x000fe4000f8e00ff */
[----:B------:R-:W0:Y:S01]  /*b760*/  LDC.64 R2, c[0x4][R2] ;  /* 0x0100000002027b82 */ /* 0x000e220000000a00 */
[----:B------:R-:W-:Y:S02]  /*b770*/  IMAD.U32 R5, RZ, RZ, UR7 ;  /* 0x00000007ff057e24 */ /* 0x000fe4000f8e00ff */
[----:B------:R-:W-:Y:S02]  /*b780*/  IMAD.U32 R6, RZ, RZ, UR8 ;  /* 0x00000008ff067e24 */ /* 0x000fe4000f8e00ff */
[----:B------:R-:W-:-:S02]  /*b790*/  IMAD.U32 R7, RZ, RZ, UR9 ;  /* 0x00000009ff077e24 */ /* 0x000fc4000f8e00ff */
[----:B------:R-:W-:Y:S02]  /*b7a0*/  IMAD.U32 R10, RZ, RZ, UR4 ;  /* 0x00000004ff0a7e24 */ /* 0x000fe4000f8e00ff */
[----:B------:R-:W-:Y:S02]  /*b7b0*/  IMAD.U32 R11, RZ, RZ, UR5 ;  /* 0x00000005ff0b7e24 */ /* 0x000fe4000f8e00ff */
[----:B------:R-:W-:Y:S02]  /*b7c0*/  IMAD.MOV.U32 R8, RZ, RZ, 0x70 ;  /* 0x00000070ff087424 */ /* 0x000fe400078e00ff */
[----:B------:R-:W-:Y:S02]  /*b7d0*/  IMAD.MOV.U32 R12, RZ, RZ, 0x1 ;  /* 0x00000001ff0c7424 */ /* 0x000fe400078e00ff */
[----:B------:R-:W-:-:S07]  /*b7e0*/  IMAD.MOV.U32 R13, RZ, RZ, RZ ;  /* 0x000000ffff0d7224 */ /* 0x000fce00078e00ff */
[----:B------:R-:W-:-:S07]  /*b7f0*/  LEPC R20, `(.L_x_239) ;  /* 0x000000001014794e */ /* 0x000fce0000000000 */
[----:B0-----:R-:W-:Y:S05]  /*b800*/  CALL.ABS.NOINC R2 ;  /* 0x0000000002007343 */ /* 0x001fea0003c00000 */
.L_x_239:
[----:B------:R-:W-:Y:S05]  /*b810*/  BSYNC B6 ;  /* 0x0000000000067941 */ /* 0x000fea0003800000 */
.L_x_238:
[----:B---3--:R-:W3:Y:S01]  /*b820*/  LDL.LU R4, [R1+0x20] ;  /* 0x0000200001047983 */ /* 0x008ee20000300800 */
[----:B------:R-:W-:-:S03]  /*b830*/  ULDC.64 UR4, c[0x0][0x9f8] ;  /* 0x00027e0000047ab9 */ /* 0x000fc60000000a00 */
[----:B--2---:R-:W2:Y:S01]  /*b840*/  LDL R7, [R1+0x10] ;  /* 0x0000100001077983 */ /* 0x004ea20000100800 */
[----:B------:R-:W-:-:S03]  /*b850*/  ISETP.NE.U32.AND P0, PT, RZ, UR4, PT ;  /* 0x00000004ff007c0c */ /* 0x000fc6000bf05070 */
[----:B------:R-:W4:Y:S01]  /*b860*/  LDL R0, [R1+0x38] ;  /* 0x0000380001007983 */ /* 0x000f220000100800 */
[----:B------:R-:W-:-:S13]  /*b870*/  ISETP.NE.AND.EX P0, PT, RZ, UR5, PT, P0 ;  /* 0x00000005ff007c0c */ /* 0x000fda000bf05300 */
[----:B------:R-:W-:-:S04]  /*b880*/  @P0 IADD3 R2, P1, R17, UR4, RZ ;  /* 0x0000000411020c10 */ /* 0x000fc8000ff3e0ff */
[----:B---3--:R-:W-:Y:S01]  /*b890*/  @P0 IADD3.X R3, R4, UR5, RZ, P1, !PT ;  /* 0x0000000504030c10 */ /* 0x008fe20008ffe4ff */
[----:B------:R-:W-:-:S04]  /*b8a0*/  ULDC.64 UR4, c[0x0][0xa08] ;  /* 0x0002820000047ab9 */ /* 0x000fc80000000a00 */
[----:B--2---:R2:W3:Y:S02]  /*b8b0*/  @P0 LDG.E R7, desc[UR40][R2.64] ;  /* 0x0000002802070981 */ /* 0x0044e4000c1e1900 */
[----:B--2---:R-:W2:Y:S01]  /*b8c0*/  LDC.64 R2, c[0x0][0x418] ;  /* 0x00010600ff027b82 */ /* 0x004ea20000000a00 */
[----:B----4-:R-:W-:Y:S01]  /*b8d0*/  VIADD R0, R0, 0xffffffff ;  /* 0xffffffff00007836 */ /* 0x010fe20000000000 */
[----:B---3--:R-:W-:Y:S01]  /*b8e0*/  SHF.R.S32.HI R8, RZ, 0x1f, R7 ;  /* 0x0000001fff087819 */ /* 0x008fe20000011407 */
[----:B------:R3:W-:Y:S04]  /*b8f0*/  @P0 STL [R1+0x10], R7 ;  /* 0x0000100701000387 */ /* 0x0007e80000100800 */
[----:B------:R3:W-:Y:S01]  /*b900*/  STL [R1+0x20], R8 ;  /* 0x0000200801007387 */ /* 0x0007e20000100800 */
[----:B--2---:R-:W-:Y:S01]  /*b910*/  LOP3.LUT P0, RZ, R2, UR4, RZ, 0xfc, !PT ;  /* 0x0000000402ff7c12 */ /* 0x004fe2000f80fcff */
[----:B------:R-:W-:-:S03]  /*b920*/  UMOV UR4, 0xffffffff ;  /* 0xffffffff00047882 */ /* 0x000fc60000000000 */
[----:B------:R-:W-:-:S04]  /*b930*/  LOP3.LUT P0, RZ, R3, UR5, RZ, 0xfc, P0 ;  /* 0x0000000503ff7c12 */ /* 0x000fc8000800fcff */
[----:B------:R-:W-:Y:S01]  /*b940*/  SEL R17, R7, RZ, !P0 ;  /* 0x000000ff07117207 */ /* 0x000fe20004000000 */
[----:B---3--:R-:W-:Y:S08]  /*b950*/  BRA.DIV UR4, `(.L_x_241) ;  /* 0x0000004e04547947 */ /* 0x008ff0000b800000 */
[----:B------:R-:W2:Y:S02]  /*b960*/  S2R R4, SR_TID.X ;  /* 0x0000000000047919 */ /* 0x000ea40000002100 */
[----:B--2---:R-:W-:-:S04]  /*b970*/  SHF.R.U32.HI R4, RZ, 0x5, R4 ;  /* 0x00000005ff047819 */ /* 0x004fc80000011604 */
[----:B------:R-:W-:-:S05]  /*b980*/  LOP3.LUT R4, R4, 0x3, RZ, 0xc0, !PT ;  /* 0x0000000304047812 */ /* 0x000fca00078ec0ff */
[----:B------:R2:W3:Y:S02]  /*b990*/  SHFL.IDX PT, R14, R4, RZ, 0x1f ;  /* 0x00001fff040e7589 */ /* 0x0004e400000e0000 */
.L_x_345:
[----:B--2---:R-:W2:Y:S01]  /*b9a0*/  LDL.LU R4, [R1+0x1c] ;  /* 0x00001c0001047983 */ /* 0x004ea20000300800 */
[----:B------:R-:W-:Y:S02]  /*b9b0*/  PLOP3.LUT P1, PT, PT, PT, PT, 0x8, 0x0 ;  /* 0x000000000000781c */ /* 0x000fe40003f2e170 */
[----:B---3--:R-:W-:Y:S01]  /*b9c0*/  ISETP.NE.AND P0, PT, R14, RZ, PT ;  /* 0x000000ff0e00720c */ /* 0x008fe20003f05270 */
[----:B------:R3:W-:Y:S01]  /*b9d0*/  STL [R1+0x8], R0 ;  /* 0x0000080001007387 */ /* 0x0007e20000100800 */
[----:B--2---:R-:W-:-:S09]  /*b9e0*/  LOP3.LUT R4, R4, 0xfffffffe, RZ, 0xc0, !PT ;  /* 0xfffffffe04047812 */ /* 0x004fd200078ec0ff */
[----:B------:R-:W-:-:S05]  /*b9f0*/  @P1 LOP3.LUT R4, R4, 0x1, RZ, 0xfc, !PT ;  /* 0x0000000104041812 */ /* 0x000fca00078efcff */
[----:B------:R3:W-:Y:S01]  /*ba00*/  STL [R1+0x1c], R4 ;  /* 0x00001c0401007387 */ /* 0x0007e20000100800 */
[----:B------:R-:W-:Y:S05]  /*ba10*/  @P0 BRA `(.L_x_242) ;  /* 0x0000000400380947 */ /* 0x000fea0003800000 */
[----:B------:R-:W-:-:S03]  /*ba20*/  UMOV UR4, 0xffffffff ;  /* 0xffffffff00047882 */ /* 0x000fc60000000000 */
[----:B------:R-:W-:Y:S05]  /*ba30*/  BRA.DIV UR4, `(.L_x_243) ;  /* 0x0000004e04507947 */ /* 0x000fea000b800000 */
[----:B------:R-:W-:-:S13]  /*ba40*/  ELECT P6, URZ, PT ;  /* 0x00000000003f782f */ /* 0x000fda00038c0000 */
.L_x_348:
[----:B------:R-:W-:Y:S05]  /*ba50*/  @!P6 BRA `(.L_x_242) ;  /* 0x000000040028e947 */ /* 0x000fea0003800000 */
[----:B------:R-:W-:-:S04]  /*ba60*/  ISETP.NE.U32.AND P0, PT, R2, RZ, PT ;  /* 0x000000ff0200720c */ /* 0x000fc80003f05070 */
[----:B------:R-:W-:-:S13]  /*ba70*/  ISETP.NE.AND.EX P0, PT, R3, RZ, PT, P0 ;  /* 0x000000ff0300720c */ /* 0x000fda0003f05300 */
[----:B------:R-:W-:Y:S05]  /*ba80*/  @!P0 BRA `(.L_x_244) ;  /* 0x0000000000508947 */ /* 0x000fea0003800000 */
[----:B------:R-:W2:Y:S01]  /*ba90*/  LDC R6, c[0x0][0x43c] ;  /* 0x00010f00ff067b82 */ /* 0x000ea20000000800 */
[----:B------:R-:W-:Y:S01]  /*baa0*/  IMAD.MOV.U32 R9, RZ, RZ, R0 ;  /* 0x000000ffff097224 */ /* 0x000fe200078e0000 */
[----:B------:R-:W-:-:S03]  /*bab0*/  ULDC.64 UR4, c[0x0][0x428] ;  /* 0x00010a0000047ab9 */ /* 0x000fc60000000a00 */
[----:B---3--:R-:W-:Y:S01]  /*bac0*/  IMAD.MOV.U32 R0, RZ, RZ, R9 ;  /* 0x000000ffff007224 */ /* 0x008fe200078e0009 */
[----:B--2---:R-:W-:-:S13]  /*bad0*/  ISETP.NE.AND P0, PT, R6, 0x1, PT ;  /* 0x000000010600780c */ /* 0x004fda0003f05270 */
[----:B------:R-:W2:Y:S02]  /*bae0*/  @P0 LDC.64 R4, c[0x0][0x440] ;  /* 0x00011000ff040b82 */ /* 0x000ea40000000a00 */
[----:B--2---:R-:W-:-:S05]  /*baf0*/  @P0 IMAD.HI.U32 R4, R9, R4, RZ ;  /* 0x0000000409040227 */ /* 0x004fca00078e00ff */
[----:B------:R-:W-:-:S04]  /*bb00*/  @P0 SHF.R.U32.HI R0, RZ, R5, R4 ;  /* 0x00000005ff000219 */ /* 0x000fc80000011604 */
[--C-:B------:R-:W-:Y:S01]  /*bb10*/  SHF.R.S32.HI R5, RZ, 0x1f, R0.reuse ;  /* 0x0000001fff057819 */ /* 0x100fe20000011400 */
[----:B------:R-:W-:-:S04]  /*bb20*/  IMAD.MOV R4, RZ, RZ, -R0 ;  /* 0x000000ffff047224 */ /* 0x000fc800078e0a00 */
[----:B------:R-:W-:Y:S02]  /*bb30*/  IMAD R9, R6, R4, R9 ;  /* 0x0000000406097224 */ /* 0x000fe400078e0209 */
[----:B------:R-:W-:Y:S02]  /*bb40*/  IMAD R6, R8, UR4, RZ ;  /* 0x0000000408067c24 */ /* 0x000fe4000f8e02ff */
[----:B------:R-:W-:Y:S01]  /*bb50*/  IMAD.MOV.U32 R4, RZ, RZ, R0 ;  /* 0x000000ffff047224 */ /* 0x000fe200078e0000 */
[----:B------:R2:W-:Y:S01]  /*bb60*/  STL [R1+0x8], R9 ;  /* 0x0000080901007387 */ /* 0x0005e20000100800 */
[C---:B------:R-:W-:Y:S02]  /*bb70*/  IMAD R0, R7.reuse, UR5, R6 ;  /* 0x0000000507007c24 */ /* 0x040fe4000f8e0206 */
[----:B------:R-:W-:-:S04]  /*bb80*/  IMAD.WIDE.U32 R4, R7, UR4, R4 ;  /* 0x0000000407047c25 */ /* 0x000fc8000f8e0004 */
[----:B------:R-:W-:Y:S01]  /*bb90*/  IMAD.IADD R0, R5, 0x1, R0 ;  /* 0x0000000105007824 */ /* 0x000fe200078e0200 */
[----:B------:R-:W-:-:S04]  /*bba0*/  LEA R2, P0, R4, R2, 0x2 ;  /* 0x0000000204027211 */ /* 0x000fc800078010ff */
[----:B------:R-:W-:-:S05]  /*bbb0*/  LEA.HI.X R3, R4, R3, R0, 0x2, P0 ;  /* 0x0000000304037211 */ /* 0x000fca00000f1400 */
[----:B------:R2:W5:Y:S04]  /*bbc0*/  LDG.E R17, desc[UR40][R2.64] ;  /* 0x0000002802117981 */ /* 0x000568000c1e1900 */
.L_x_244:
[----:B--2---:R-:W2:Y:S01]  /*bbd0*/  LDL R2, [R1+0x14] ;  /* 0x0000140001027983 */ /* 0x004ea20000100800 */
[----:B---3--:R-:W-:Y:S01]  /*bbe0*/  IMAD R0, R19, 0x8, R18 ;  /* 0x0000000813007824 */ /* 0x008fe200078e0212 */
[----:B--2---:R-:W-:-:S04]  /*bbf0*/  SHF.L.U32 R2, R2, 0x1f, RZ ;  /* 0x0000001f02027819 */ /* 0x004fc800000006ff */
[----:B------:R-:W2:Y:S02]  /*bc00*/  SYNCS.PHASECHK.TRANS64.TRYWAIT P0, [R0+URZ+0x34840], R2 ;  /* 0x03484002000075a7 */ /* 0x000ea4000800017f */
[----:B--2---:R-:W-:Y:S05]  /*bc10*/  @!P0 BRA `(.L_x_245) ;  /* 0x0000004800f88947 */ /* 0x004fea0003800000 */
.L_x_349:
[----:B------:R-:W3:Y:S02]  /*bc20*/  S2R R3, SR_TID.X ;  /* 0x0000000000037919 */ /* 0x000ee40000002100 */
[----:B---3--:R-:W-:-:S04]  /*bc30*/  LOP3.LUT R3, R3, 0x7f, RZ, 0xc0, !PT ;  /* 0x0000007f03037812 */ /* 0x008fc800078ec0ff */
[----:B------:R-:W-:-:S13]  /*bc40*/  ISETP.NE.AND P0, PT, R3, RZ, PT ;  /* 0x000000ff0300720c */ /* 0x000fda0003f05270 */
[----:B------:R-:W-:Y:S05]  /*bc50*/  @P0 BRA `(.L_x_246) ;  /* 0x00000000001c0947 */ /* 0x000fea0003800000 */
[----:B------:R-:W3:Y:S01]  /*bc60*/  S2R R3, SR_TID.X ;  /* 0x0000000000037919 */ /* 0x000ee20000002100 */
[----:B--2---:R-:W-:-:S04]  /*bc70*/  IMAD.MOV.U32 R2, RZ, RZ, 0xc000 ;  /* 0x0000c000ff027424 */ /* 0x004fc800078e00ff */
[----:B------:R4:W-:Y:S01]  /*bc80*/  SYNCS.ARRIVE.TRANS64 RZ, [R0+URZ+0x34830], R2 ;  /* 0x0348300200ff79a7 */ /* 0x0009e2000800003f */
[----:B---3--:R-:W-:-:S04]  /*bc90*/  LOP3.LUT R3, R3, 0x1f, RZ, 0xc0, !PT ;  /* 0x0000001f03037812 */ /* 0x008fc800078ec0ff */
[----:B------:R-:W-:-:S13]  /*bca0*/  ISETP.NE.AND P0, PT, R3, RZ, PT ;  /* 0x000000ff0300720c */ /* 0x000fda0003f05270 */
[----:B----4-:R-:W-:Y:S05]  /*bcb0*/  @!P0 BRA `(.L_x_246) ;  /* 0x0000000000048947 */ /* 0x010fea0003800000 */
[----:B------:R-:W-:Y:S01]  /*bcc0*/  BPT.TRAP 0x1 ;  /* 0x000000040000795c */ /* 0x000fe20000300000 */
.L_x_246:
[----:B------:R-:W3:Y:S04]  /*bcd0*/  LDL R4, [R1+0x8] ;  /* 0x0000080001047983 */ /* 0x000ee80000100800 */
[----:B------:R-:W4:Y:S04]  /*bce0*/  LDL R3, [R1+0x18] ;  /* 0x0000180001037983 */ /* 0x000f280000100800 */
[----:B--2---:R-:W2:Y:S01]  /*bcf0*/  LDL.LU R2, [R1+0x1c] ;  /* 0x00001c0001027983 */ /* 0x004ea20000300800 */
[----:B------:R-:W-:Y:S01]  /*bd00*/  R2UR UR9, R0 ;  /* 0x00000000000972ca */ /* 0x000fe200000e0000 */
[----:B------:R-:W-:Y:S01]  /*bd10*/  IMAD R0, R19, 0xc000, R18 ;  /* 0x0000c00013007824 */ /* 0x000fe200078e0212 */
[----:B------:R-:W-:Y:S01]  /*bd20*/  UIADD3 UR4, UP0, UR38, 0x370, URZ ;  /* 0x0000037026047890 */ /* 0x000fe2000ff1e03f */
[----:B------:R-:W-:Y:S01]  /*bd30*/  R2UR UR12, R16 ;  /* 0x00000000100c72ca */ /* 0x000fe200000e0000 */
[----:B------:R-:W-:Y:S01]  /*bd40*/  UMOV UR10, URZ ;  /* 0x0000003f000a7c82 */ /* 0x000fe20008000000 */
[----:B-----5:R-:W-:Y:S01]  /*bd50*/  R2UR UR13, R17 ;  /* 0x00000000110d72ca */ /* 0x020fe200000e0000 */
[----:B------:R-:W-:Y:S01]  /*bd60*/  UMOV UR6, 0x0 ;  /* 0x0000000000067882 */ /* 0x000fe20000000000 */
[----:B------:R-:W-:Y:S01]  /*bd70*/  R2UR UR8, R0 ;  /* 0x00000000000872ca */ /* 0x000fe200000e0000 */
[----:B------:R-:W-:Y:S01]  /*bd80*/  UMOV UR7, 0x14f00000 ;  /* 0x14f0000000077882 */ /* 0x000fe20000000000 */
[----:B------:R-:W-:Y:S01]  /*bd90*/  PLOP3.LUT P0, PT, PT, PT, PT, 0x80, 0x0 ;  /* 0x000000000000781c */ /* 0x000fe20003f0f070 */
[----:B------:R-:W-:-:S03]  /*bda0*/  UMOV UR16, 0x40 ;  /* 0x0000004000107882 */ /* 0x000fc60000000000 */
[----:B------:R-:W-:-:S07]  /*bdb0*/  UIADD3 UR9, UR9, 0x34830, URZ ;  /* 0x0003483009097890 */ /* 0x000fce000fffe03f */
[----:B------:R-:W-:Y:S02]  /*bdc0*/  UIADD3 UR14, UR8, 0x1c400, URZ ;  /* 0x0001c400080e7890 */ /* 0x000fe4000fffe03f */
[----:B------:R-:W-:Y:S02]  /*bdd0*/  UIADD3 UR15, UR8, 0x20400, URZ ;  /* 0x00020400080f7890 */ /* 0x000fe4000fffe03f */
[----:B------:R-:W-:-:S03]  /*bde0*/  UIADD3 UR17, UR8, 0x24400, URZ ;  /* 0x0002440008117890 */ /* 0x000fc6000fffe03f */
[----:B------:R-:W-:Y:S01]  /*bdf0*/  UMOV UR8, UR14 ;  /* 0x0000000e00087c82 */ /* 0x000fe20008000000 */
[----:B------:R-:W-:Y:S01]  /*be00*/  UMOV UR14, 0x80 ;  /* 0x00000080000e7882 */ /* 0x000fe20000000000 */
[----:B---3--:R-:W-:Y:S02]  /*be10*/  R2UR UR11, R4 ;  /* 0x00000000040b72ca */ /* 0x008fe400000e0000 */
[----:B----4-:R-:W-:Y:S02]  /*be20*/  R2UR UR5, R3 ;  /* 0x00000000030572ca */ /* 0x010fe400000e0000 */
[----:B--2---:R-:W-:-:S04]  /*be30*/  LOP3.LUT R2, R2, 0xfffffffe, RZ, 0xc0, !PT ;  /* 0xfffffffe02027812 */ /* 0x004fc800078ec0ff */
[----:B------:R-:W-:-:S07]  /*be40*/  @P0 LOP3.LUT R2, R2, 0x1, RZ, 0xfc, !PT ;  /* 0x0000000102020812 */ /* 0x000fce00078efcff */
[----:B------:R-:W-:Y:S01]  /*be50*/  ULEA UR11, UR11, UR5, 0x7 ;  /* 0x000000050b0b7291 */ /* 0x000fe2000f8e383f */
[----:B------:R2:W-:Y:S01]  /*be60*/  STL [R1+0x1c], R2 ;  /* 0x00001c0201007387 */ /* 0x0005e20000100800 */
[----:B------:R-:W-:-:S09]  /*be70*/  UIADD3.X UR5, URZ, UR39, URZ, UP0, !UPT ;  /* 0x000000273f057290 */ /* 0x000fd200087fe43f */
[----:B------:R3:W-:Y:S02]  /*be80*/  UTMALDG.4D [UR8], [UR4], desc[UR6] ;  /* 0x00000608040075b4 */ /* 0x0007e40008019000 */
[----:B---3--:R-:W-:Y:S01]  /*be90*/  UMOV UR8, UR15 ;  /* 0x0000000f00087c82 */ /* 0x008fe20008000000 */
[----:B------:R-:W-:Y:S02]  /*bea0*/  UMOV UR10, UR16 ;  /* 0x00000010000a7c82 */ /* 0x000fe40008000000 */
[----:B------:R3:W-:Y:S02]  /*beb0*/  UTMALDG.4D [UR8], [UR4], desc[UR6] ;  /* 0x00000608040075b4 */ /* 0x0007e40008019000 */
[----:B---3--:R-:W-:Y:S01]  /*bec0*/  UMOV UR8, UR17 ;  /* 0x0000001100087c82 */ /* 0x008fe20008000000 */
[----:B------:R-:W-:Y:S02]  /*bed0*/  UMOV UR10, UR14 ;  /* 0x0000000e000a7c82 */ /* 0x000fe40008000000 */
[----:B------:R2:W-:Y:S02]  /*bee0*/  UTMALDG.4D [UR8], [UR4], desc[UR6] ;  /* 0x00000608040075b4 */ /* 0x0005e40008019000 */
[----:B--2---:R-:W-:Y:S01]  /*bef0*/  NOP ;  /* 0x0000000000007918 */ /* 0x004fe20000000000 */
.L_x_242:
[----:B------:R-:W2:Y:S04]  /*bf00*/  LDL.LU R3, [R1+0x30] ;  /* 0x0000300001037983 */ /* 0x000ea80000300800 */
[----:B------:R-:W4:Y:S04]  /*bf10*/  LDL.LU R5, [R1+0x2c] ;  /* 0x00002c0001057983 */ /* 0x000f280000300800 */
[----:B---3--:R-:W3:Y:S01]  /*bf20*/  LDL.LU R4, [R1+0x3c] ;  /* 0x00003c0001047983 */ /* 0x008ee20000300800 */
[----:B------:R-:W-:Y:S05]  /*bf30*/  WARPSYNC.ALL ;  /* 0x0000000000007948 */ /* 0x000fea0003800000 */
[----:B------:R-:W-:Y:S01]  /*bf40*/  ULDC.64 UR6, c[0x0][0xa00] ;  /* 0x0002800000067ab9 */ /* 0x000fe20000000a00 */
[----:B------:R-:W-:Y:S01]  /*bf50*/  ULDC.64 UR4, c[0x0][0x298] ;  /* 0x0000a60000047ab9 */ /* 0x000fe20000000a00 */
[----:B------:R-:W-:Y:S01]  /*bf60*/  BAR.SYNC.DEFER_BLOCKING 0x8, 0x180 ;  /* 0x0206000000007b1d */ /* 0x000fe20000010000 */
[----:B------:R-:W-:Y:S01]  /*bf70*/  ISETP.NE.U32.AND P0, PT, RZ, UR6, PT ;  /* 0x00000006ff007c0c */ /* 0x000fe2000bf05070 */
[----:B------:R-:W-:-:S03]  /*bf80*/  VIADD R2, R18, 0x10400 ;  /* 0x0001040012027836 */ /* 0x000fc60000000000 */
[----:B------:R-:W-:Y:S01]  /*bf90*/  ISETP.NE.AND.EX P0, PT, RZ, UR7, PT, P0 ;  /* 0x00000007ff007c0c */ /* 0x000fe2000bf05300 */
[----:B------:R-:W-:Y:S01]  /*bfa0*/  BSSY B6, `(.L_x_247) ;  /* 0x000001e000067945 */ /* 0x000fe20003800000 */
[----:B------:R-:W-:Y:S02]  /*bfb0*/  LOP3.LUT P1, RZ, R2, 0x3ff, RZ, 0xc0, !PT ;  /* 0x000003ff02ff7812 */ /* 0x000fe4000782c0ff */
[----:B--2---:R-:W-:Y:S02]  /*bfc0*/  SHF.R.S32.HI R0, RZ, 0x1f, R3 ;  /* 0x0000001fff007819 */ /* 0x004fe40000011403 */
[----:B----4-:R-:W-:-:S03]  /*bfd0*/  SEL R5, R5, RZ, !P0 ;  /* 0x000000ff05057207 */ /* 0x010fc60004000000 */
[----:B------:R-:W-:Y:S01]  /*bfe0*/  IMAD R0, R0, UR4, RZ ;  /* 0x0000000400007c24 */ /* 0x000fe2000f8e02ff */
[----:B---3--:R-:W-:-:S03]  /*bff0*/  SEL R4, R4, RZ, !P0 ;  /* 0x000000ff04047207 */ /* 0x008fc60004000000 */
[C---:B------:R-:W-:Y:S02]  /*c000*/  IMAD R0, R3.reuse, UR5, R0 ;  /* 0x0000000503007c24 */ /* 0x040fe4000f8e0200 */
[----:B------:R-:W-:-:S04]  /*c010*/  IMAD.WIDE.U32 R2, R3, UR4, RZ ;  /* 0x0000000403027c25 */ /* 0x000fc8000f8e00ff */
[----:B------:R-:W-:Y:S01]  /*c020*/  IMAD.IADD R0, R3, 0x1, R0 ;  /* 0x0000000103007824 */ /* 0x000fe200078e0200 */
[----:B------:R2:W-:Y:S04]  /*c030*/  STL.64 [R1+0x50], R2 ;  /* 0x0000500201007387 */ /* 0x0005e80000100a00 */
[----:B------:R2:W-:Y:S04]  /*c040*/  STL [R1+0x2c], R5 ;  /* 0x00002c0501007387 */ /* 0x0005e80000100800 */
[----:B------:R2:W-:Y:S04]  /*c050*/  STL [R1+0x3c], R4 ;  /* 0x00003c0401007387 */ /* 0x0005e80000100800 */
[----:B------:R2:W-:Y:S01]  /*c060*/  STL [R1+0x30], R0 ;  /* 0x0000300001007387 */ /* 0x0005e20000100800 */
[----:B------:R-:W-:Y:S05]  /*c070*/  @!P1 BRA `(.L_x_248) ;  /* 0x0000000000409947 */ /* 0x000fea0003800000 */
[----:B--2---:R-:W-:Y:S01]  /*c080*/  MOV R2, 0x0 ;  /* 0x0000000000027802 */ /* 0x004fe20000000f00 */
[----:B------:R-:W-:Y:S01]  /*c090*/  ULDC.64 UR6, c[0x4][0x118] ;  /* 0x0100460000067ab9 */ /* 0x000fe20000000a00 */
[----:B------:R-:W-:Y:S01]  /*c0a0*/  ULDC.64 UR8, c[0x4][0x120] ;  /* 0x0100480000087ab9 */ /* 0x000fe20000000a00 */
[----:B------:R-:W-:Y:S01]  /*c0b0*/  ULDC.64 UR4, c[0x4][0x88] ;  /* 0x0100220000047ab9 */ /* 0x000fe20000000a00 */
[----:B------:R-:W-:Y:S02]  /*c0c0*/  IMAD.U32 R4, RZ, RZ, UR6 ;  /* 0x00000006ff047e24 */ /* 0x000fe4000f8e00ff */
[----:B------:R-:W2:Y:S01]  /*c0d0*/  LDC.64 R2, c[0x4][R2] ;  /* 0x0100000002027b82 */ /* 0x000ea20000000a00 */
[----:B------:R-:W-:Y:S02]  /*c0e0*/  IMAD.U32 R5, RZ, RZ, UR7 ;  /* 0x00000007ff057e24 */ /* 0x000fe4000f8e00ff */
[----:B------:R-:W-:Y:S02]  /*c0f0*/  IMAD.U32 R6, RZ, RZ, UR8 ;  /* 0x00000008ff067e24 */ /* 0x000fe4000f8e00ff */
[----:B------:R-:W-:-:S02]  /*c100*/  IMAD.U32 R7, RZ, RZ, UR9 ;  /* 0x00000009ff077e24 */ /* 0x000fc4000f8e00ff */
[----:B-1----:R-:W-:Y:S02]  /*c110*/  IMAD.U32 R10, RZ, RZ, UR4 ;  /* 0x00000004ff0a7e24 */ /* 0x002fe4000f8e00ff */
[----:B0-----:R-:W-:Y:S02]  /*c120*/  IMAD.U32 R11, RZ, RZ, UR5 ;  /* 0x00000005ff0b7e24 */ /* 0x001fe4000f8e00ff */
[----:B------:R-:W-:Y:S02]  /*c130*/  IMAD.MOV.U32 R8, RZ, RZ, 0x70 ;  /* 0x00000070ff087424 */ /* 0x000fe400078e00ff */
[----:B------:R-:W-:Y:S02]  /*c140*/  IMAD.MOV.U32 R12, RZ, RZ, 0x1 ;  /* 0x00000001ff0c7424 */ /* 0x000fe400078e00ff */
[----:B------:R-:W-:-:S07]  /*c150*/  IMAD.MOV.U32 R13, RZ, RZ, RZ ;  /* 0x000000ffff0d7224 */ /* 0x000fce00078e00ff */
[----:B------:R-:W-:-:S07]  /*c160*/  LEPC R20, `(.L_x_248) ;  /* 0x000000001014794e */ /* 0x000fce0000000000 */
[----:B--2---:R-:W-:Y:S05]  /*c170*/  CALL.ABS.NOINC R2 ;  /* 0x0000000002007343 */ /* 0x004fea0003c00000 */
.L_x_248:
[----:B------:R-:W-:Y:S05]  /*c180*/  BSYNC B6 ;  /* 0x0000000000067941 */ /* 0x000fea0003800000 */
.L_x_247:
[----:B--2---:R-:W2:Y:S01]  /*c190*/  LDL.LU R0, [R1+0x3c] ;  /* 0x00003c0001007983 */ /* 0x004ea20000300800 */
[----:B------:R-:W3:Y:S01]  /*c1a0*/  LDC R8, c[0x0][0x448] ;  /* 0x00011200ff087b82 */ /* 0x000ee20000000800 */
[----:B------:R-:W-:Y:S01]  /*c1b0*/  ULDC.64 UR4, c[0x0][0x2d8] ;  /* 0x0000b60000047ab9 */ /* 0x000fe20000000a00 */
[----:B------:R-:W-:Y:S01]  /*c1c0*/  ULDC.64 UR6, c[0x0][0x280] ;  /* 0x0000a00000067ab9 */ /* 0x000fe20000000a00 */
[----:B------:R-:W4:Y:S04]  /*c1d0*/  LDL.LU R4, [R1+0x30] ;  /* 0x0000300001047983 */ /* 0x000f280000300800 */
[----:B------:R-:W4:Y:S04]  /*c1e0*/  LDL.LU.64 R2, [R1+0x50] ;  /* 0x0000500001027983 */ /* 0x000f280000300a00 */
[----:B------:R-:W2:Y:S04]  /*c1f0*/  LDL.LU R6, [R1+0x2c] ;  /* 0x00002c0001067983 */ /* 0x000ea80000300800 */
[----:B------:R-:W2:Y:S01]  /*c200*/  LDL.LU R5, [R1+0x4] ;  /* 0x0000040001057983 */ /* 0x000ea20000300800 */
[----:B---3--:R-:W-:Y:S01]  /*c210*/  ISETP.NE.AND P0, PT, R8, 0x1, PT ;  /* 0x000000010800780c */ /* 0x008fe20003f05270 */
[----:B------:R-:W0:-:S12]  /*c220*/  S2R R9, SR_TID.X ;  /* 0x0000000000097919 */ /* 0x000e180000002100 */
[----:B------:R-:W3:Y:S01]  /*c230*/  @P0 LDC R7, c[0x0][0x450] ;  /* 0x00011400ff070b82 */ /* 0x000ee20000000800 */
[----:B0-----:R-:W-:-:S05]  /*c240*/  IMAD.SHL.U32 R11, R9, 0x8, RZ ;  /* 0x00000008090b7824 */ /* 0x001fca00078e00ff */
[----:B------:R-:W-:-:S04]  /*c250*/  LOP3.LUT R11, R11, 0x38, RZ, 0xc0, !PT ;  /* 0x000000380b0b7812 */ /* 0x000fc800078ec0ff */
[----:B-1----:R-:W-:Y:S01]  /*c260*/  LOP3.LUT R10, R11, 0x40, RZ, 0xfc, !PT ;  /* 0x000000400b0a7812 */ /* 0x002fe200078efcff */
[----:B----4-:R-:W-:Y:S02]  /*c270*/  IMAD.MOV.U32 R3, RZ, RZ, R4 ;  /* 0x000000ffff037224 */ /* 0x010fe400078e0004 */
[----:B------:R-:W0:Y:S01]  /*c280*/  S2R R4, SR_TID.X ;  /* 0x0000000000047919 */ /* 0x000e220000002100 */
[----:B------:R-:W-:-:S04]  /*c290*/  IMAD.WIDE.U32 R2, R16, UR4, R2 ;  /* 0x0000000410027c25 */ /* 0x000fc8000f8e0002 */
[----:B------:R-:W-:Y:S01]  /*c2a0*/  IMAD R3, R16, UR5, R3 ;  /* 0x0000000510037c24 */ /* 0x000fe2000f8e0203 */
[----:B------:R-:W-:Y:S02]  /*c2b0*/  ULDC.64 UR4, c[0x0][0x2e0] ;  /* 0x0000b80000047ab9 */ /* 0x000fe40000000a00 */
[----:B--2---:R-:W-:Y:S02]  /*c2c0*/  IMAD R0, R0, UR4, RZ ;  /* 0x0000000400007c24 */ /* 0x004fe4000f8e02ff */
[----:B------:R-:W-:-:S04]  /*c2d0*/  IMAD.WIDE.U32 R2, R6, UR4, R2 ;  /* 0x0000000406027c25 */ /* 0x000fc8000f8e0002 */
[----:B------:R-:W-:Y:S01]  /*c2e0*/  IMAD R0, R6, UR5, R0 ;  /* 0x0000000506007c24 */ /* 0x000fe2000f8e0200 */
[----:B------:R-:W-:Y:S01]  /*c2f0*/  ULDC.64 UR4, c[0x0][0x2d0] ;  /* 0x0000b40000047ab9 */ /* 0x000fe20000000a00 */
[C---:B0-----:R-:W-:Y:S01]  /*c300*/  LOP3.LUT R6, R4.reuse, 0x7f, RZ, 0xc0, !PT ;  /* 0x0000007f04067812 */ /* 0x041fe200078ec0ff */
[----:B------:R-:W-:-:S03]  /*c310*/  IMAD.SHL.U32 R4, R4, 0x10, RZ ;  /* 0x0000001004047824 */ /* 0x000fc600078e00ff */
[----:B------:R-:W-:-:S04]  /*c320*/  SHF.R.U32.HI R6, RZ, 0x3, R6 ;  /* 0x00000003ff067819 */ /* 0x000fc80000011606 */
[----:B------:R-:W-:Y:S02]  /*c330*/  LOP3.LUT R4, R6, 0x70, R4, 0xf8, !PT ;  /* 0x0000007006047812 */ /* 0x000fe400078ef804 */
[----:B------:R-:W0:Y:S01]  /*c340*/  @P0 LDC R6, c[0x0][0x44c] ;  /* 0x00011300ff060b82 */ /* 0x000e220000000800 */
[----:B------:R-:W-:Y:S02]  /*c350*/  IMAD.SHL.U32 R5, R5, 0x80, RZ ;  /* 0x0000008005057824 */ /* 0x000fe400078e00ff */
[----:B------:R-:W-:-:S03]  /*c360*/  IMAD.IADD R3, R3, 0x1, R0 ;  /* 0x0000000103037824 */ /* 0x000fc600078e0200 */
[----:B------:R-:W-:-:S05]  /*c370*/  LOP3.LUT R0, R4, R5, RZ, 0xfc, !PT ;  /* 0x0000000504007212 */ /* 0x000fca00078efcff */
[----:B------:R-:W-:Y:S02]  /*c380*/  IMAD.MOV.U32 R4, RZ, RZ, R0 ;  /* 0x000000ffff047224 */ /* 0x000fe400078e0000 */
[----:B0-----:R-:W-:-:S05]  /*c390*/  @P0 IMAD.HI.U32 R6, R0, R6, RZ ;  /* 0x0000000600060227 */ /* 0x001fca00078e00ff */
[----:B---3--:R-:W-:-:S05]  /*c3a0*/  @P0 SHF.R.U32.HI R4, RZ, R7, R6 ;  /* 0x00000007ff040219 */ /* 0x008fca0000011606 */
[----:B------:R-:W-:-:S04]  /*c3b0*/  IMAD.MOV R6, RZ, RZ, -R4 ;  /* 0x000000ffff067224 */ /* 0x000fc800078e0a04 */
[----:B------:R-:W-:Y:S01]  /*c3c0*/  IMAD R0, R8, R6, R0 ;  /* 0x0000000608007224 */ /* 0x000fe200078e0200 */
[----:B------:R-:W-:Y:S01]  /*c3d0*/  SHF.R.S32.HI R6, RZ, 0x1f, R4 ;  /* 0x0000001fff067819 */ /* 0x000fe20000011404 */
[----:B------:R-:W-:-:S04]  /*c3e0*/  IMAD.WIDE.U32 R2, R4, UR4, R2 ;  /* 0x0000000404027c25 */ /* 0x000fc8000f8e0002 */
[----:B------:R-:W-:-:S04]  /*c3f0*/  IMAD R6, R6, UR4, RZ ;  /* 0x0000000406067c24 */ /* 0x000fc8000f8e02ff */
[----:B------:R-:W-:Y:S01]  /*c400*/  IMAD R4, R4, UR5, R6 ;  /* 0x0000000504047c24 */ /* 0x000fe2000f8e0206 */
[----:B------:R-:W-:-:S03]  /*c410*/  ULDC.64 UR4, c[0x0][0x2c8] ;  /* 0x0000b20000047ab9 */ /* 0x000fc60000000a00 */
[----:B------:R-:W-:Y:S01]  /*c420*/  IMAD.IADD R3, R3, 0x1, R4 ;  /* 0x0000000103037824 */ /* 0x000fe200078e0204 */
[----:B------:R-:W-:Y:S01]  /*c430*/  SHF.R.S32.HI R4, RZ, 0x1f, R0 ;  /* 0x0000001fff047819 */ /* 0x000fe20000011400 */
[----:B------:R-:W-:-:S04]  /*c440*/  IMAD.WIDE.U32 R2, R0, UR4, R2 ;  /* 0x0000000400027c25 */ /* 0x000fc8000f8e0002 */
[----:B------:R-:W-:Y:S01]  /*c450*/  IMAD R4, R4, UR4, RZ ;  /* 0x0000000404047c24 */ /* 0x000fe2000f8e02ff */
[----:B------:R-:W-:Y:S02]  /*c460*/  ULDC UR4, c[0x0][0x2b8] ;  /* 0x0000ae0000047ab9 */ /* 0x000fe40000000800 */
[----:B------:R-:W-:Y:S02]  /*c470*/  ISETP.GE.AND P1, PT, R10, UR4, PT ;  /* 0x000000040a007c0c */ /* 0x000fe4000bf26270 */
[----:B------:R0:W5:Y:S01]  /*c480*/  LDL R10, [R1+0x24] ;  /* 0x00002400010a7983 */ /* 0x0001620000100800 */
[----:B------:R-:W-:Y:S01]  /*c490*/  IMAD R0, R0, UR5, R4 ;  /* 0x0000000500007c24 */ /* 0x000fe2000f8e0204 */
[----:B------:R-:W-:Y:S02]  /*c4a0*/  LOP3.LUT R9, R11, 0x80, RZ, 0xfc, !PT ;  /* 0x000000800b097812 */ /* 0x000fe400078efcff */
[----:B------:R-:W-:Y:S01]  /*c4b0*/  LEA R4, P3, R2, UR6, 0x1 ;  /* 0x0000000602047c11 */ /* 0x000fe2000f8608ff */
[----:B------:R-:W-:Y:S01]  /*c4c0*/  IMAD.IADD R0, R3, 0x1, R0 ;  /* 0x0000000103007824 */ /* 0x000fe200078e0200 */
[----:B------:R-:W-:-:S02]  /*c4d0*/  ISETP.GE.AND P2, PT, R11, UR4, PT ;  /* 0x000000040b007c0c */ /* 0x000fc4000bf46270 */
[----:B------:R-:W-:Y:S01]  /*c4e0*/  ISETP.GE.AND P0, PT, R9, UR4, PT ;  /* 0x0000000409007c0c */ /* 0x000fe2000bf06270 */
[----:B------:R-:W-:Y:S01]  /*c4f0*/  UMOV UR4, 0xffffffff ;  /* 0xffffffff00047882 */ /* 0x000fe20000000000 */
[----:B------:R-:W-:Y:S02]  /*c500*/  LEA.HI.X R3, R2, UR7, R0, 0x1, P3 ;  /* 0x0000000702037c11 */ /* 0x000fe400098f0c00 */
[----:B0-----:R-:W-:Y:S09]  /*c510*/  BRA.DIV UR4, `(.L_x_249) ;  /* 0x0000004204cc7947 */ /* 0x001ff2000b800000 */
[----:B------:R-:W2:Y:S01]  /*c520*/  LDL.LU R7, [R1+0x40] ;  /* 0x0000400001077983 */ /* 0x000ea20000300800 */
[----:B------:R-:W0:Y:S02]  /*c530*/  S2R R6, SR_TID.X ;  /* 0x0000000000067919 */ /* 0x000e240000002100 */
[----:B0-----:R-:W-:-:S04]  /*c540*/  LOP3.LUT R6, R6, 0x7f, RZ, 0xc0, !PT ;  /* 0x0000007f06067812 */ /* 0x001fc800078ec0ff */
[----:B------:R-:W-:-:S05]  /*c550*/  SHF.R.U32.HI R6, RZ, 0x3, R6 ;  /* 0x00000003ff067819 */ /* 0x000fca0000011606 */
[----:B------:R-:W-:Y:S02]  /*c560*/  IMAD.IADD R0, R6, 0x1, R5 ;  /* 0x0000000106007824 */ /* 0x000fe400078e0205 */
[----:B------:R-:W0:Y:S02]  /*c570*/  S2R R6, SR_TID.X ;  /* 0x0000000000067919 */ /* 0x000e240000002100 */
[----:B------:R-:W-:Y:S01]  /*c580*/  VIADD R5, R0, 0x10 ;  /* 0x0000001000057836 */ /* 0x000fe20000000000 */
[----:B------:R-:W-:Y:S01]  /*c590*/  SHFL.IDX PT, R9, R3, 0x1, 0x181f ;  /* 0x00381f0003097f89 */ /* 0x000fe200000e0000 */
[----:B0-----:R-:W-:-:S03]  /*c5a0*/  IMAD.SHL.U32 R11, R6, 0x8, RZ ;  /* 0x00000008060b7824 */ /* 0x001fc600078e00ff */
[----:B------:R-:W-:Y:S02]  /*c5b0*/  SHFL.IDX PT, R6, R3, RZ, 0x181f ;  /* 0x00181fff03067589 */ /* 0x000fe400000e0000 */
[----:B------:R-:W-:Y:S01]  /*c5c0*/  LOP3.LUT R11, R11, 0x38, RZ, 0xc0, !PT ;  /* 0x000000380b0b7812 */ /* 0x000fe200078ec0ff */
[----:B--2---:R-:W-:Y:S02]  /*c5d0*/  IMAD R2, R7, R8, RZ ;  /* 0x0000000807027224 */ /* 0x004fe400078e02ff */
[----:B------:R-:W0:Y:S03]  /*c5e0*/  SHFL.IDX PT, R7, R4, RZ, 0x181f ;  /* 0x00181fff04077589 */ /* 0x000e2600000e0000 */
[-C--:B------:R-:W-:Y:S02]  /*c5f0*/  ISETP.GE.AND P4, PT, R0, R2.reuse, PT ;  /* 0x000000020000720c */ /* 0x080fe40003f86270 */
[----:B------:R-:W-:-:S02]  /*c600*/  ISETP.GE.AND P3, PT, R5, R2, PT ;  /* 0x000000020500720c */ /* 0x000fc40003f66270 */
[----:B------:R-:W1:Y:S09]  /*c610*/  SHFL.IDX PT, R5, R4, 0x1, 0x181f ;  /* 0x00381f0004057f89 */ /* 0x000e7200000e0000 */
[----:B0-----:R-:W-:-:S05]  /*c620*/  @!P4 LEA R7, P5, R11, R7, 0x1 ;  /* 0x000000070b07c211 */ /* 0x001fca00078a08ff */
[----:B------:R-:W-:-:S05]  /*c630*/  @!P4 IMAD.X R6, RZ, RZ, R6, P5 ;  /* 0x000000ffff06c224 */ /* 0x000fca00028e0606 */
[----:B------:R-:W-:-:S04]  /*c640*/  @!P4 LOP3.LUT R7, R7, R6, RZ, 0x3c, !PT ;  /* 0x000000060707c212 */ /* 0x000fc800078e3cff */
[----:B------:R-:W-:Y:S02]  /*c650*/  @!P4 LOP3.LUT R6, R7, R6, RZ, 0x3c, !PT ;  /* 0x000000060706c212 */ /* 0x000fe400078e3cff */
[----:B-1----:R-:W-:Y:S02]  /*c660*/  @!P3 LEA R8, P5, R11, R5, 0x1 ;  /* 0x000000050b08b211 */ /* 0x002fe400078a08ff */
[----:B------:R-:W-:-:S03]  /*c670*/  @!P4 LOP3.LUT R7, R7, R6, RZ, 0x3c, !PT ;  /* 0x000000060707c212 */ /* 0x000fc600078e3cff */
[----:B------:R-:W-:Y:S02]  /*c680*/  @!P3 IMAD.X R5, RZ, RZ, R9, P5 ;  /* 0x000000ffff05b224 */ /* 0x000fe400028e0609 */
[----:B-----5:R-:W-:Y:S04]  /*c690*/  @!P4 LDGSTS.E.BYPASS.LTC128B.128 [R10+0x10400], desc[UR40][R6.64], !P2 ;  /* 0x10400000060acfae */ /* 0x020fe8000d101d68 */
[----:B------:R-:W-:Y:S04]  /*c6a0*/  @!P4 LDGSTS.E.BYPASS.LTC128B.128 [R10+0x14400], desc[UR40][R6.64+0x80], !P1 ;  /* 0x14400080060acfae */ /* 0x000fe8000c901d68 */
[----:B------:R0:W-:Y:S02]  /*c6b0*/  @!P4 LDGSTS.E.BYPASS.LTC128B.128 [R10+0x18400], desc[UR40][R6.64+0x100], !P0 ;  /* 0x18400100060acfae */ /* 0x0001e4000c101d68 */
[----:B0-----:R-:W-:-:S02]  /*c6c0*/  @!P3 IMAD.MOV.U32 R6, RZ, RZ, R8 ;  /* 0x000000ffff06b224 */ /* 0x001fc400078e0008 */
[----:B------:R-:W-:Y:S02]  /*c6d0*/  @!P3 IMAD.MOV.U32 R7, RZ, RZ, R5 ;  /* 0x000000ffff07b224 */ /* 0x000fe400078e0005 */
[----:B------:R-:W-:-:S03]  /*c6e0*/  VIADD R5, R0, 0x20 ;  /* 0x0000002000057836 */ /* 0x000fc60000000000 */
[----:B------:R-:W-:Y:S04]  /*c6f0*/  @!P3 LDGSTS.E.BYPASS.LTC128B.128 [R10+0x10c00], desc[UR40][R6.64], !P2 ;  /* 0x10c00000060abfae */ /* 0x000fe8000d101d68 */
[----:B------:R-:W-:Y:S04]  /*c700*/  @!P3 LDGSTS.E.BYPASS.LTC128B.128 [R10+0x14c00], desc[UR40][R6.64+0x80], !P1 ;  /* 0x14c00080060abfae */ /* 0x000fe8000c901d68 */
[----:B------:R0:W-:Y:S01]  /*c710*/  @!P3 LDGSTS.E.BYPASS.LTC128B.128 [R10+0x18c00], desc[UR40][R6.64+0x100], !P0 ;  /* 0x18c00100060abfae */ /* 0x0001e2000c101d68 */
[----:B------:R-:W-:-:S03]  /*c720*/  ISETP.GE.AND P3, PT, R5, R2, PT ;  /* 0x000000020500720c */ /* 0x000fc60003f66270 */
[----:B------:R-:W1:Y:S04]  /*c730*/  SHFL.IDX PT, R5, R4, 0x2, 0x181f ;  /* 0x00581f0004057f89 */ /* 0x000e6800000e0000 */
[----:B------:R-:W0:Y:S06]  /*c740*/  SHFL.IDX PT, R8, R3, 0x2, 0x181f ;  /* 0x00581f0003087f89 */ /* 0x000e2c00000e0000 */
[----:B-1----:R-:W-:-:S05]  /*c750*/  @!P3 LEA R5, P4, R11, R5, 0x1 ;  /* 0x000000050b05b211 */ /* 0x002fca00078808ff */
[----:B0-----:R-:W-:-:S04]  /*c760*/  @!P3 IMAD.X R6, RZ, RZ, R8, P4 ;  /* 0x000000ffff06b224 */ /* 0x001fc800020e0608 */
[----:B------:R-:W-:Y:S02]  /*c770*/  @!P3 IMAD.MOV.U32 R7, RZ, RZ, R6 ;  /* 0x000000ffff07b224 */ /* 0x000fe400078e0006 */
[----:B------:R-:W-:Y:S02]  /*c780*/  @!P3 IMAD.MOV.U32 R6, RZ, RZ, R5 ;  /* 0x000000ffff06b224 */ /* 0x000fe400078e0005 */
[----:B------:R-:W-:-:S03]  /*c790*/  VIADD R5, R0, 0x30 ;  /* 0x0000003000057836 */ /* 0x000fc60000000000 */
[----:B------:R-:W-:Y:S04]  /*c7a0*/  @!P3 LDGSTS.E.BYPASS.LTC128B.128 [R10+0x11400], desc[UR40][R6.64], !P2 ;  /* 0x11400000060abfae */ /* 0x000fe8000d101d68 */
[----:B------:R-:W-:Y:S04]  /*c7b0*/  @!P3 LDGSTS.E.BYPASS.LTC128B.128 [R10+0x15400], desc[UR40][R6.64+0x80], !P1 ;  /* 0x15400080060abfae */ /* 0x000fe8000c901d68 */
[----:B------:R0:W-:Y:S01]  /*c7c0*/  @!P3 LDGSTS.E.BYPASS.LTC128B.128 [R10+0x19400], desc[UR40][R6.64+0x100], !P0 ;  /* 0x19400100060abfae */ /* 0x0001e2000c101d68 */
[----:B------:R-:W-:-:S03]  /*c7d0*/  ISETP.GE.AND P3, PT, R5, R2, PT ;  /* 0x000000020500720c */ /* 0x000fc60003f66270 */
[----:B------:R-:W1:Y:S04]  /*c7e0*/  SHFL.IDX PT, R5, R4, 0x3, 0x181f ;  /* 0x00781f0004057f89 */ /* 0x000e6800000e0000 */
[----:B0-----:R-:W0:Y:S06]  /*c7f0*/  SHFL.IDX PT, R6, R3, 0x3, 0x181f ;  /* 0x00781f0003067f89 */ /* 0x001e2c00000e0000 */
        /* <DEDUP_REMOVED lines=27> */
[----:B------:R-:W-:Y:S02]  /*c9b0*/  @!P3 LDGSTS.E.BYPASS.LTC128B.128 [R10+0x12c00], desc[UR40][R6.64], !P2 ;  /* 0x12c00000060abfae */ /* 0x000fe4000d101d68 */
[----:B------:R-:W-:Y:S02]  /*c9c0*/  ISETP.GE.AND P4, PT, R5, R2, PT ;  /* 0x000000020500720c */ /* 0x000fe40003f86270 */
[----:B------:R-:W0:Y:S04]  /*c9d0*/  SHFL.IDX PT, R5, R4, 0x6, 0x181f ;  /* 0x00d81f0004057f89 */ /* 0x000e2800000e0000 */
[----:B------:R-:W-:Y:S04]  /*c9e0*/  @!P3 LDGSTS.E.BYPASS.LTC128B.128 [R10+0x16c00], desc[UR40][R6.64+0x80], !P1 ;  /* 0x16c00080060abfae */ /* 0x000fe8000c901d68 */
[----:B------:R1:W-:Y:S04]  /*c9f0*/  @!P3 LDGSTS.E.BYPASS.LTC128B.128 [R10+0x1ac00], desc[UR40][R6.64+0x100], !P0 ;  /* 0x1ac00100060abfae */ /* 0x0003e8000c101d68 */
[----:B-1----:R-:W1:Y:S01]  /*ca00*/  SHFL.IDX PT, R6, R3, 0x6, 0x181f ;  /* 0x00d81f0003067f89 */ /* 0x002e6200000e0000 */
[----:B0-----:R-:W-:-:S05]  /*ca10*/  @!P4 LEA R5, P3, R11, R5, 0x1 ;  /* 0x000000050b05c211 */ /* 0x001fca00078608ff */
[----:B-1----:R-:W-:-:S04]  /*ca20*/  @!P4 IMAD.X R6, RZ, RZ, R6, P3 ;  /* 0x000000ffff06c224 */ /* 0x002fc800018e0606 */
[----:B------:R-:W-:Y:S02]  /*ca30*/  @!P4 IMAD.MOV.U32 R7, RZ, RZ, R6 ;  /* 0x000000ffff07c224 */ /* 0x000fe400078e0006 */
[----:B------:R-:W-:Y:S02]  /*ca40*/  @!P4 IMAD.MOV.U32 R6, RZ, RZ, R5 ;  /* 0x000000ffff06c224 */ /* 0x000fe400078e0005 */
[----:B------:R1:W2:Y:S04]  /*ca50*/  SHFL.IDX PT, R5, R3, 0x7, 0x181f ;  /* 0x00f81f0003057f89 */ /* 0x0002a800000e0000 */
[----:B------:R1:W-:Y:S04]  /*ca60*/  @!P4 LDGSTS.E.BYPASS.LTC128B.128 [R10+0x13400], desc[UR40][R6.64], !P2 ;  /* 0x13400000060acfae */ /* 0x0003e8000d101d68 */
[----:B------:R1:W-:Y:S04]  /*ca70*/  @!P4 LDGSTS.E.BYPASS.LTC128B.128 [R10+0x17400], desc[UR40][R6.64+0x80], !P1 ;  /* 0x17400080060acfae */ /* 0x0003e8000c901d68 */
[----:B------:R1:W-:Y:S04]  /*ca80*/  @!P4 LDGSTS.E.BYPASS.LTC128B.128 [R10+0x1b400], desc[UR40][R6.64+0x100], !P0 ;  /* 0x1b400100060acfae */ /* 0x0003e8000c101d68 */
[----:B------:R1:W3:Y:S02]  /*ca90*/  SHFL.IDX PT, R3, R4, 0x7, 0x181f ;  /* 0x00f81f0004037f89 */ /* 0x0002e400000e0000 */
.L_x_366:
[----:B------:R-:W-:Y:S01]  /*caa0*/  VIADD R0, R0, 0x70 ;  /* 0x0000007000007836 */ /* 0x000fe20000000000 */
[----:B------:R-:W-:Y:S04]  /*cab0*/  BSSY B0, `(.L_x_250) ;  /* 0x000000e000007945 */ /* 0x000fe80003800000 */
[----:B------:R-:W-:-:S13]  /*cac0*/  ISETP.GE.AND P3, PT, R0, R2, PT ;  /* 0x000000020000720c */ /* 0x000fda0003f66270 */
[----:B------:R-:W-:Y:S05]  /*cad0*/  @P3 BRA `(.L_x_251) ;  /* 0x00000000002c3947 */ /* 0x000fea0003800000 */
[----:B-1----:R-:W1:Y:S02]  /*cae0*/  S2R R4, SR_TID.X ;  /* 0x0000000000047919 */ /* 0x002e640000002100 */
[----:B-1----:R-:W-:-:S05]  /*caf0*/  IMAD.SHL.U32 R4, R4, 0x8, RZ ;  /* 0x0000000804047824 */ /* 0x002fca00078e00ff */
[----:B------:R-:W-:-:S04]  /*cb00*/  LOP3.LUT R4, R4, 0x38, RZ, 0xc0, !PT ;  /* 0x0000003804047812 */ /* 0x000fc800078ec0ff */
[----:B---3--:R-:W-:-:S05]  /*cb10*/  LEA R2, P3, R4, R3, 0x1 ;  /* 0x0000000304027211 */ /* 0x008fca00078608ff */
[----:B--2---:R-:W-:-:S05]  /*cb20*/  IMAD.X R3, RZ, RZ, R5, P3 ;  /* 0x000000ffff037224 */ /* 0x004fca00018e0605 */
[----:B------:R-:W-:Y:S01]  /*cb30*/  @!PT LDS RZ, [RZ] ;  /* 0x00000000fffff984 */ /* 0x000fe20000000800 */
[----:B------:R-:W-:Y:S01]  /*cb40*/  @!PT LDS RZ, [RZ] ;  /* 0x00000000fffff984 */ /* 0x000fe20000000800 */
[----:B------:R-:W-:Y:S01]  /*cb50*/  @!PT LDS RZ, [RZ] ;  /* 0x00000000fffff984 */ /* 0x000fe20000000800 */
[----:B------:R4:W-:Y:S04]  /*cb60*/  LDGSTS.E.BYPASS.LTC128B.128 [R10+0x13c00], desc[UR40][R2.64], !P2 ;  /* 0x13c00000020a7fae */ /* 0x0009e8000d101d68 */
[----:B------:R4:W-:Y:S04]  /*cb70*/  LDGSTS.E.BYPASS.LTC128B.128 [R10+0x17c00], desc[UR40][R2.64+0x80], !P1 ;  /* 0x17c00080020a7fae */ /* 0x0009e8000c901d68 */
[----:B------:R4:W-:Y:S02]  /*cb80*/  LDGSTS.E.BYPASS.LTC128B.128 [R10+0x1bc00], desc[UR40][R2.64+0x100], !P0 ;  /* 0x1bc00100020a7fae */ /* 0x0009e4000c101d68 */
.L_x_251:
[----:B------:R-:W-:Y:S05]  /*cb90*/  BSYNC B0 ;  /* 0x0000000000007941 */ /* 0x000fea0003800000 */
.L_x_250:
[----:B------:R-:W-:Y:S01]  /*cba0*/  NOP ;  /* 0x0000000000007918 */ /* 0x000fe20000000000 */
[----:B------:R-:W-:Y:S01]  /*cbb0*/  PLOP3.LUT P0, PT, PT, PT, PT, 0x80, 0x0 ;  /* 0x000000000000781c */ /* 0x000fe20003f0f070 */
[----:B01----:R-:W-:-:S12]  /*cbc0*/  VIADD R6, R18, 0x34800 ;  /* 0x0003480012067836 */ /* 0x003fd80000000000 */
.L_x_252:
[----:B------:R-:W-:Y:S02]  /*cbd0*/  PLOP3.LUT P1, PT, P1, P0, PT, 0xa2, 0x0 ;  /* 0x000000000000781c */ /* 0x000fe40000f21472 */
[----:B------:R-:W-:-:S08]  /*cbe0*/  @P0 R2UR P1, UR4, R18 ;  /* 0x00000000120402ca */ /* 0x000fd00000020000 */
[----:B------:R-:W-:-:S05]  /*cbf0*/  @P0 PLOP3.LUT P0, PT, P1, PT, PT, 0x80, 0x0 ;  /* 0x000000000000081c */ /* 0x000fca0000f0f070 */
[----:B------:R-:W-:Y:S01]  /*cc00*/  @!P1 SYNCS.ARRIVE.TRANS64.RED.A0T1 RZ, [UR4+0x34800], RZ ;  /* 0x034800ffffff99a7 */ /* 0x000fe20008200404 */
[----:B------:R-:W-:Y:S07]  /*cc10*/  @!P1 ARRIVES.LDGSTSBAR.64.TRANSCNT [UR4+0x34800] ;  /* 0x03480000ff0099b0 */ /* 0x000fee0008000a84 */
[----:B------:R-:W-:Y:S05]  /*cc20*/  @P0 BRA.U.ANY `(.L_x_252) ;  /* 0xfffffffd00e80947 */ /* 0x000fea000393ffff */
[----:B----4-:R-:W4:Y:S02]  /*cc30*/  LDL.LU R2, [R1+0x48] ;  /* 0x0000480001027983 */ /* 0x010f240000300800 */
[----:B----4-:R-:W-:-:S05]  /*cc40*/  VIADD R2, R2, 0x1 ;  /* 0x0000000102027836 */ /* 0x010fca0000000000 */
[----:B------:R0:W-:Y:S01]  /*cc50*/  STL [R1+0x48], R2 ;  /* 0x0000480201007387 */ /* 0x0001e20000100800 */
[----:B------:R-:W-:-:S04]  /*cc60*/  LEA.HI R0, R2, R2, RZ, 0x1 ;  /* 0x0000000202007211 */ /* 0x000fc800078f08ff */
[----:B------:R-:W-:-:S05]  /*cc70*/  LOP3.LUT R0, R0, 0xfffffffe, RZ, 0xc0, !PT ;  /* 0xfffffffe00007812 */ /* 0x000fca00078ec0ff */
[----:B------:R-:W-:-:S05]  /*cc80*/  IMAD.IADD R0, R2, 0x1, -R0 ;  /* 0x0000000102007824 */ /* 0x000fca00078e0a00 */
[----:B------:R-:W-:Y:S01]  /*cc90*/  SHF.L.U32 R0, R0, 0x1f, RZ ;  /* 0x0000001f00007819 */ /* 0x000fe200000006ff */
[----:B------:R-:W-:Y:S01]  /*cca0*/  NOP ;  /* 0x0000000000007918 */ /* 0x000fe20000000000 */
[----:B------:R0:W-:Y:S01]  /*ccb0*/  SYNCS.ARRIVE.TRANS64.A1T0 RZ, [R18+URZ+0x34800], RZ ;  /* 0x034800ff12ff79a7 */ /* 0x0001e2000810003f */
[----:B------:R-:W-:Y:S01]  /*ccc0*/  BSSY B0, `(.L_x_253) ;  /* 0x0000003000007945 */ /* 0x000fe20003800000 */
[----:B------:R-:W1:Y:S03]  /*ccd0*/  SYNCS.PHASECHK.TRANS64.TRYWAIT P0, [R18+URZ+0x34820], R0 ;  /* 0x03482000120075a7 */ /* 0x000e66000800017f */
[----:B01----:R-:W-:Y:S05]  /*cce0*/  @!P0 BRA `(.L_x_254) ;  /* 0x0000004400dc8947 */ /* 0x003fea0003800000 */
.L_x_367:
[----:B------:R-:W-:Y:S05]  /*ccf0*/  BSYNC B0 ;  /* 0x0000000000007941 */ /* 0x000fea0003800000 */
.L_x_253:
[----:B------:R-:W0:Y:S04]  /*cd00*/  LDL R2, [R1+0x38] ;  /* 0x0000380001027983 */ /* 0x000e280000100800 */
[----:B---3--:R-:W3:Y:S01]  /*cd10*/  LDL R3, [R1+0x28] ;  /* 0x0000280001037983 */ /* 0x008ee20000100800 */
[----:B------:R-:W-:Y:S01]  /*cd20*/  BSSY B0, `(.L_x_255) ;  /* 0x0000213000007945 */ /* 0x000fe20003800000 */
[----:B0-----:R-:W-:-:S05]  /*cd30*/  VIADD R0, R2, 0xfffffffe ;  /* 0xfffffffe02007836 */ /* 0x001fca0000000000 */
[----:B---3--:R-:W-:-:S13]  /*cd40*/  ISETP.GE.AND P0, PT, R0, R3, PT ;  /* 0x000000030000720c */ /* 0x008fda0003f06270 */
[----:B------:R-:W-:Y:S05]  /*cd50*/  @!P0 BRA `(.L_x_256) ;  /* 0x00000020003c8947 */ /* 0x000fea0003800000 */
[----:B------:R-:W3:Y:S04]  /*cd60*/  LDL.LU R2, [R1+0x58] ;  /* 0x0000580001027983 */ /* 0x000ee80000300800 */
[----:B--2---:R-:W2:Y:S04]  /*cd70*/  LDL.LU R5, [R1+0x34] ;  /* 0x0000340001057983 */ /* 0x004ea80000300800 */
[----:B------:R-:W4:Y:S01]  /*cd80*/  LDL.LU R4, [R1+0x44] ;  /* 0x0000440001047983 */ /* 0x000f220000300800 */
[----:B------:R-:W-:Y:S01]  /*cd90*/  LOP3.LUT R12, RZ, R3, RZ, 0x33, !PT ;  /* 0x00000003ff0c7212 */ /* 0x000fe200078e33ff */
[----:B------:R-:W-:Y:S01]  /*cda0*/  BSSY B2, `(.L_x_257) ;  /* 0x00000b5000027945 */ /* 0x000fe20003800000 */
[----:B---3--:R-:W-:-:S04]  /*cdb0*/  VIADD R2, R2, 0x1 ;  /* 0x0000000102027836 */ /* 0x008fc80000000000 */
[----:B--2---:R-:W-:-:S05]  /*cdc0*/  IMAD R2, R2, R5, RZ ;  /* 0x0000000502027224 */ /* 0x004fca00078e02ff */
[----:B----4-:R-:W-:-:S05]  /*cdd0*/  VIMNMX R4, R4, R2, PT ;  /* 0x0000000204047248 */ /* 0x010fca0003fe0100 */
[----:B------:R-:W-:-:S05]  /*cde0*/  IMAD.MOV R2, RZ, RZ, -R4 ;  /* 0x000000ffff027224 */ /* 0x000fca00078e0a04 */
[----:B------:R-:W-:-:S05]  /*cdf0*/  VIADDMNMX R12, R2, 0x1, R12, !PT ;  /* 0x00000001020c7846 */ /* 0x000fca000780010c */
[----:B------:R-:W-:-:S05]  /*ce00*/  IMAD.IADD R2, R4, 0x1, R12 ;  /* 0x0000000104027824 */ /* 0x000fca00078e020c */
[----:B------:R-:W-:-:S04]  /*ce10*/  LOP3.LUT R2, R2, 0x1, RZ, 0xc0, !PT ;  /* 0x0000000102027812 */ /* 0x000fc800078ec0ff */
[----:B------:R-:W-:-:S13]  /*ce20*/  ISETP.NE.U32.AND P0, PT, R2, 0x1, PT ;  /* 0x000000010200780c */ /* 0x000fda0003f05070 */
[----:B------:R-:W-:Y:S05]  /*ce30*/  @P0 BRA `(.L_x_258) ;  /* 0x0000000800ac0947 */ /* 0x000fea0003800000 */
[----:B------:R-:W2:Y:S04]  /*ce40*/  LDL R5, [R1+0x1c] ;  /* 0x00001c0001057983 */ /* 0x000ea80000100800 */
[----:B------:R-:W3:Y:S01]  /*ce50*/  LDL R3, [R1+0x14] ;  /* 0x0000140001037983 */ /* 0x000ee20000100800 */
[----:B------:R-:W-:Y:S01]  /*ce60*/  VIADD R9, R19, 0x1 ;  /* 0x0000000113097836 */ /* 0x000fe20000000000 */
[----:B------:R-:W-:Y:S04]  /*ce70*/  BSSY B1, `(.L_x_259) ;  /* 0x00000a3000017945 */ /* 0x000fe80003800000 */
[----:B------:R-:W-:-:S04]  /*ce80*/  ISETP.NE.AND P0, PT, R9, 0x2, PT ;  /* 0x000000020900780c */ /* 0x000fc80003f05270 */
[----:B------:R-:W-:Y:S02]  /*ce90*/  SEL R13, RZ, 0x1, P0 ;  /* 0x00000001ff0d7807 */ /* 0x000fe40000000000 */
[----:B------:R-:W-:Y:S02]  /*cea0*/  SEL R9, R9, RZ, P0 ;  /* 0x000000ff09097207 */ /* 0x000fe40000000000 */
[----:B--2---:R-:W-:Y:S02]  /*ceb0*/  LOP3.LUT P1, RZ, R5, 0x1, RZ, 0xc0, !PT ;  /* 0x0000000105ff7812 */ /* 0x004fe4000782c0ff */
[----:B---3--:R-:W-:-:S11]  /*cec0*/  LOP3.LUT R13, R3, R13, RZ, 0x3c, !PT ;  /* 0x0000000d030d7212 */ /* 0x008fd600078e3cff */
[----:B------:R-:W-:Y:S05]  /*ced0*/  @!P1 BRA `(.L_x_260) ;  /* 0x0000000800709947 */ /* 0x000fea0003800000 */
[----:B------:R-:W-:Y:S01]  /*cee0*/  ULDC.64 UR4, c[0x0][0x418] ;  /* 0x0001060000047ab9 */ /* 0x000fe20000000a00 */
[----:B------:R-:W-:Y:S01]  /*cef0*/  IMAD.MOV.U32 R5, RZ, RZ, R17 ;  /* 0x000000ffff057224 */ /* 0x000fe200078e0011 */
[----:B------:R-:W-:-:S04]  /*cf00*/  ISETP.NE.U32.AND P0, PT, RZ, UR4, PT ;  /* 0x00000004ff007c0c */ /* 0x000fc8000bf05070 */
[----:B------:R-:W-:-:S13]  /*cf10*/  ISETP.NE.AND.EX P0, PT, RZ, UR5, PT, P0 ;  /* 0x00000005ff007c0c */ /* 0x000fda000bf05300 */
[----:B------:R-:W-:Y:S05]  /*cf20*/  @!P0 BRA `(.L_x_261) ;  /* 0x00000000004c8947 */ /* 0x000fea0003800000 */
[----:B------:R-:W2:Y:S01]  /*cf30*/  LDL R10, [R1+0x20] ;  /* 0x00002000010a7983 */ /* 0x000ea20000100800 */
[----:B------:R-:W0:Y:S01]  /*cf40*/  LDC R7, c[0x0][0x43c] ;  /* 0x00010f00ff077b82 */ /* 0x000e220000000800 */
[----:B------:R-:W-:Y:S02]  /*cf50*/  ULDC.64 UR6, c[0x0][0x428] ;  /* 0x00010a0000067ab9 */ /* 0x000fe40000000a00 */
[----:B------:R-:W3:Y:S01]  /*cf60*/  LDL R8, [R1+0x10] ;  /* 0x0000100001087983 */ /* 0x000ee20000100800 */
[----:B0-----:R-:W-:-:S13]  /*cf70*/  ISETP.NE.AND P0, PT, R7, 0x1, PT ;  /* 0x000000010700780c */ /* 0x001fda0003f05270 */
[----:B------:R-:W0:Y:S02]  /*cf80*/  @P0 LDC.64 R2, c[0x0][0x440] ;  /* 0x00011000ff020b82 */ /* 0x000e240000000a00 */
[----:B0-----:R-:W-:-:S04]  /*cf90*/  @P0 IMAD.HI.U32 R5, R0, R2, RZ ;  /* 0x0000000200050227 */ /* 0x001fc800078e00ff */
[----:B------:R-:W-:Y:S01]  /*cfa0*/  IMAD.MOV.U32 R2, RZ, RZ, R0 ;  /* 0x000000ffff027224 */ /* 0x000fe200078e0000 */
[----:B------:R-:W-:-:S05]  /*cfb0*/  @P0 SHF.R.U32.HI R2, RZ, R3, R5 ;  /* 0x00000003ff020219 */ /* 0x000fca0000011605 */
[----:B------:R-:W-:-:S04]  /*cfc0*/  IMAD.MOV R3, RZ, RZ, -R2 ;  /* 0x000000ffff037224 */ /* 0x000fc800078e0a02 */
[----:B------:R-:W-:Y:S01]  /*cfd0*/  IMAD R0, R7, R3, R0 ;  /* 0x0000000307007224 */ /* 0x000fe200078e0200 */
[----:B------:R-:W-:Y:S01]  /*cfe0*/  SHF.R.S32.HI R3, RZ, 0x1f, R2 ;  /* 0x0000001fff037819 */ /* 0x000fe20000011402 */
[----:B--2---:R-:W-:-:S04]  /*cff0*/  IMAD R5, R10, UR6, RZ ;  /* 0x000000060a057c24 */ /* 0x004fc8000f8e02ff */
[C---:B---3--:R-:W-:Y:S02]  /*d000*/  IMAD R5, R8.reuse, UR7, R5 ;  /* 0x0000000708057c24 */ /* 0x048fe4000f8e0205 */
[----:B------:R-:W-:-:S04]  /*d010*/  IMAD.WIDE.U32 R2, R8, UR6, R2 ;  /* 0x0000000608027c25 */ /* 0x000fc8000f8e0002 */
[----:B------:R-:W-:Y:S01]  /*d020*/  IMAD.IADD R3, R5, 0x1, R3 ;  /* 0x0000000105037824 */ /* 0x000fe200078e0203 */
[----:B------:R-:W-:-:S04]  /*d030*/  LEA R10, P0, R2, UR4, 0x2 ;  /* 0x00000004020a7c11 */ /* 0x000fc8000f8010ff */
[----:B------:R-:W-:-:S05]  /*d040*/  LEA.HI.X R11, R2, UR5, R3, 0x2, P0 ;  /* 0x00000005020b7c11 */ /* 0x000fca00080f1403 */
[----:B------:R0:W5:Y:S04]  /*d050*/  LDG.E R5, desc[UR40][R10.64] ;  /* 0x000000280a057981 */ /* 0x000168000c1e1900 */
.L_x_261:
[----:B------:R-:W-:Y:S01]  /*d060*/  IMAD R3, R9, 0x8, R18 ;  /* 0x0000000809037824 */ /* 0x000fe200078e0212 */
[----:B------:R-:W-:Y:S01]  /*d070*/  SHF.L.U32 R2, R13, 0x1f, RZ ;  /* 0x0000001f0d027819 */ /* 0x000fe200000006ff */
[----:B------:R-:W-:Y:S03]  /*d080*/  BSSY B3, `(.L_x_262) ;  /* 0x0000003000037945 */ /* 0x000fe60003800000 */
[----:B------:R-:W1:Y:S02]  /*d090*/  SYNCS.PHASECHK.TRANS64.TRYWAIT P0, [R3+URZ+0x34840], R2 ;  /* 0x03484002030075a7 */ /* 0x000e64000800017f */
[----:B-1----:R-:W-:Y:S05]  /*d0a0*/  @!P0 BRA `(.L_x_263) ;  /* 0x0000004400008947 */ /* 0x002fea0003800000 */
.L_x_368:
[----:B------:R-:W-:Y:S05]  /*d0b0*/  BSYNC B3 ;  /* 0x0000000000037941 */ /* 0x000fea0003800000 */
.L_x_262:
[----:B------:R-:W2:Y:S01]  /*d0c0*/  S2R R7, SR_TID.X ;  /* 0x0000000000077919 */ /* 0x000ea20000002100 */
[----:B------:R-:W-:Y:S01]  /*d0d0*/  BSSY B3, `(.L_x_264) ;  /* 0x000000b000037945 */ /* 0x000fe20003800000 */
[----:B--2---:R-:W-:-:S04]  /*d0e0*/  LOP3.LUT R7, R7, 0x7f, RZ, 0xc0, !PT ;  /* 0x0000007f07077812 */ /* 0x004fc800078ec0ff */
[----:B------:R-:W-:-:S13]  /*d0f0*/  ISETP.NE.AND P1, PT, R7, RZ, PT ;  /* 0x000000ff0700720c */ /* 0x000fda0003f25270 */
[----:B------:R-:W-:Y:S05]  /*d100*/  @P1 BRA `(.L_x_265) ;  /* 0x00000000001c1947 */ /* 0x000fea0003800000 */
[----:B------:R-:W2:Y:S01]  /*d110*/  S2R R7, SR_TID.X ;  /* 0x0000000000077919 */ /* 0x000ea20000002100 */
[----:B-1----:R-:W-:-:S04]  /*d120*/  IMAD.MOV.U32 R2, RZ, RZ, 0xc000 ;  /* 0x0000c000ff027424 */ /* 0x002fc800078e00ff */
[----:B------:R3:W-:Y:S01]  /*d130*/  SYNCS.ARRIVE.TRANS64 RZ, [R3+URZ+0x34830], R2 ;  /* 0x0348300203ff79a7 */ /* 0x0007e2000800003f */
[----:B--2---:R-:W-:-:S04]  /*d140*/  LOP3.LUT R7, R7, 0x1f, RZ, 0xc0, !PT ;  /* 0x0000001f07077812 */ /* 0x004fc800078ec0ff */
[----:B------:R-:W-:-:S13]  /*d150*/  ISETP.NE.AND P0, PT, R7, RZ, PT ;  /* 0x000000ff0700720c */ /* 0x000fda0003f05270 */
[----:B---3--:R-:W-:Y:S05]  /*d160*/  @!P0 BRA `(.L_x_265) ;  /* 0x0000000000048947 */ /* 0x008fea0003800000 */
[----:B------:R-:W-:Y:S01]  /*d170*/  BPT.TRAP 0x1 ;  /* 0x000000040000795c */ /* 0x000fe20000300000 */
.L_x_265:
[----:B------:R-:W-:Y:S05]  /*d180*/  BSYNC B3 ;  /* 0x0000000000037941 */ /* 0x000fea0003800000 */
.L_x_264:
[----:B-1----:R-:W2:Y:S01]  /*d190*/  LDL R2, [R1+0x18] ;  /* 0x0000180001027983 */ /* 0x002ea20000100800 */
[----:B------:R-:W-:Y:S01]  /*d1a0*/  IMAD.MOV.U32 R14, RZ, RZ, RZ ;  /* 0x000000ffff0e7224 */ /* 0x000fe200078e00ff */
[----:B------:R-:W-:Y:S01]  /*d1b0*/  UIADD3 UR4, UP0, UR38, 0x370, URZ ;  /* 0x0000037026047890 */ /* 0x000fe2000ff1e03f */
[----:B------:R-:W-:Y:S01]  /*d1c0*/  IMAD R8, R9, 0xc000, R18 ;  /* 0x0000c00009087824 */ /* 0x000fe200078e0212 */
[----:B------:R-:W-:Y:S01]  /*d1d0*/  PLOP3.LUT P0, PT, PT, PT, PT, 0x80, 0x0 ;  /* 0x000000000000781c */ /* 0x000fe20003f0f070 */
[----:B------:R-:W-:Y:S01]  /*d1e0*/  VIADD R3, R3, 0x34830 ;  /* 0x0003483003037836 */ /* 0x000fe20000000000 */
[----:B------:R-:W-:Y:S01]  /*d1f0*/  R2UR UR10, R14 ;  /* 0x000000000e0a72ca */ /* 0x000fe200000e0000 */
[----:B------:R-:W-:Y:S01]  /*d200*/  VIADD R7, R8, 0x1c400 ;  /* 0x0001c40008077836 */ /* 0x000fe20000000000 */
[----:B------:R-:W-:Y:S01]  /*d210*/  UIADD3.X UR5, URZ, UR39, URZ, UP0, !UPT ;  /* 0x000000273f057290 */ /* 0x000fe200087fe43f */
[----:B------:R-:W-:Y:S01]  /*d220*/  UMOV UR6, 0x0 ;  /* 0x0000000000067882 */ /* 0x000fe20000000000 */
[----:B------:R-:W-:Y:S01]  /*d230*/  UMOV UR7, 0x14f00000 ;  /* 0x14f0000000077882 */ /* 0x000fe20000000000 */
[----:B--2---:R-:W-:-:S10]  /*d240*/  IMAD R2, R0, 0x80, R2 ;  /* 0x0000008000027824 */ /* 0x004fd400078e0202 */
.L_x_266:
[----:B------:R-:W-:-:S13]  /*d250*/  @P0 ELECT P2, URZ, PT ;  /* 0x00000000003f082f */ /* 0x000fda0003840000 */
[----:B-----5:R-:W-:Y:S02]  /*d260*/  @P2 R2UR UR13, R5 ;  /* 0x00000000050d22ca */ /* 0x020fe400000e0000 */
[----:B------:R-:W-:Y:S02]  /*d270*/  @P2 R2UR UR12, R16 ;  /* 0x00000000100c22ca */ /* 0x000fe400000e0000 */
[----:B------:R-:W-:Y:S02]  /*d280*/  @P2 R2UR UR11, R2 ;  /* 0x00000000020b22ca */ /* 0x000fe400000e0000 */
[----:B------:R-:W-:Y:S02]  /*d290*/  @P2 R2UR UR9, R3 ;  /* 0x00000000030922ca */ /* 0x000fe400000e0000 */
[----:B------:R-:W-:Y:S02]  /*d2a0*/  @P2 R2UR UR8, R7 ;  /* 0x00000000070822ca */ /* 0x000fe400000e0000 */
[----:B------:R-:W-:-:S02]  /*d2b0*/  @P2 PLOP3.LUT P0, PT, P2, PT, PT, 0x8, 0x0 ;  /* 0x000000000000281c */ /* 0x000fc4000170e170 */
[----:B------:R-:W-:-:S09]  /*d2c0*/  PLOP3.LUT P2, PT, PT, PT, PT, 0x8, 0x0 ;  /* 0x000000000000781c */ /* 0x000fd20003f4e170 */
[----:B------:R1:W-:Y:S02]  /*d2d0*/  UTMALDG.4D [UR8], [UR4], desc[UR6] ;  /* 0x00000608040075b4 */ /* 0x0003e40008019000 */
[----:B-1----:R-:W-:Y:S05]  /*d2e0*/  @P0 BRA.U.ANY `(.L_x_266) ;  /* 0xfffffffd00d80947 */ /* 0x002fea000393ffff */
[----:B------:R-:W-:Y:S01]  /*d2f0*/  IMAD.MOV.U32 R15, RZ, RZ, 0x40 ;  /* 0x00000040ff0f7424 */ /* 0x000fe200078e00ff */
[----:B------:R-:W-:Y:S01]  /*d300*/  PLOP3.LUT P0, PT, PT, PT, PT, 0x80, 0x0 ;  /* 0x000000000000781c */ /* 0x000fe20003f0f070 */
[----:B------:R-:W-:Y:S01]  /*d310*/  VIADD R7, R8, 0x20400 ;  /* 0x0002040008077836 */ /* 0x000fe20000000000 */
[----:B------:R-:W-:Y:S01]  /*d320*/  UMOV UR6, 0x0 ;  /* 0x0000000000067882 */ /* 0x000fe20000000000 */
[----:B------:R-:W-:Y:S01]  /*d330*/  UMOV UR7, 0x14f00000 ;  /* 0x14f0000000077882 */ /* 0x000fe20000000000 */
[----:B------:R-:W-:-:S15]  /*d340*/  R2UR UR10, R15 ;  /* 0x000000000f0a72ca */ /* 0x000fde00000e0000 */
.L_x_267:
[----:B------:R-:W-:-:S13]  /*d350*/  @P0 ELECT P2, URZ, PT ;  /* 0x00000000003f082f */ /* 0x000fda0003840000 */
[----:B------:R-:W-:Y:S02]  /*d360*/  @P2 R2UR UR13, R5 ;  /* 0x00000000050d22ca */ /* 0x000fe400000e0000 */
        /* <DEDUP_REMOVED lines=8> */
[----:B------:R-:W-:Y:S01]  /*d3f0*/  PLOP3.LUT P0, PT, PT, PT, PT, 0x80, 0x0 ;  /* 0x000000000000781c */ /* 0x000fe20003f0f070 */
[----:B------:R-:W-:Y:S01]  /*d400*/  VIADD R8, R8, 0x24400 ;  /* 0x0002440008087836 */ /* 0x000fe20000000000 */
[----:B------:R-:W-:Y:S01]  /*d410*/  UMOV UR6, 0x0 ;  /* 0x0000000000067882 */ /* 0x000fe20000000000 */
[----:B------:R-:W-:Y:S01]  /*d420*/  UMOV UR7, 0x14f00000 ;  /* 0x14f0000000077882 */ /* 0x000fe20000000000 */
[----:B------:R-:W-:-:S09]  /*d430*/  UMOV UR10, 0x80 ;  /* 0x00000080000a7882 */ /* 0x000fd20000000000 */
.L_x_268:
        /* <DEDUP_REMOVED lines=10> */
[----:B------:R-:W2:Y:S01]  /*d4e0*/  LDL.LU R7, [R1+0x14] ;  /* 0x0000140001077983 */ /* 0x000ea20000300800 */
[----:B------:R-:W-:Y:S01]  /*d4f0*/  IMAD R3, R19, 0x8, R6 ;  /* 0x0000000813037824 */ /* 0x000fe200078e0206 */
[----:B------:R-:W-:Y:S01]  /*d500*/  BSSY B3, `(.L_x_269) ;  /* 0x0000004000037945 */ /* 0x000fe20003800000 */
[----:B--2---:R-:W-:-:S04]  /*d510*/  SHF.L.U32 R2, R7, 0x1f, RZ ;  /* 0x0000001f07027819 */ /* 0x004fc800000006ff */
[----:B------:R-:W1:Y:S02]  /*d520*/  SYNCS.PHASECHK.TRANS64.TRYWAIT P0, [R3+URZ+0x60], R2 ;  /* 0x00006002030075a7 */ /* 0x000e64000800017f */
[----:B-1----:R-:W-:Y:S05]  /*d530*/  @!P0 BRA `(.L_x_270) ;  /* 0x0000003c00f08947 */ /* 0x002fea0003800000 */
.L_x_369:
[----:B------:R-:W-:Y:S05]  /*d540*/  BSYNC B3 ;  /* 0x0000000000037941 */ /* 0x000fea0003800000 */
.L_x_269:
[----:B------:R-:W-:Y:S01]  /*d550*/  BSSY B3, `(.L_x_271) ;  /* 0x000000c000037945 */ /* 0x000fe20003800000 */
[----:B0-----:R-:W-:Y:S02]  /*d560*/  IMAD.MOV.U32 R10, RZ, RZ, 0x0 ;  /* 0x00000000ff0a7424 */ /* 0x001fe400078e00ff */
[----:B------:R-:W-:Y:S01]  /*d570*/  IMAD.MOV.U32 R11, RZ, RZ, 0x14f00000 ;  /* 0x14f00000ff0b7424 */ /* 0x000fe200078e00ff */
[----:B------:R-:W-:Y:S06]  /*d580*/  @P1 BRA `(.L_x_272) ;  /* 0x0000000000201947 */ /* 0x000fec0003800000 */
[----:B------:R-:W0:Y:S01]  /*d590*/  S2R R7, SR_TID.X ;  /* 0x0000000000077919 */ /* 0x000e220000002100 */
[----:B-1----:R-:W-:Y:S02]  /*d5a0*/  IMAD R2, R19, 0x8, R18 ;  /* 0x0000000813027824 */ /* 0x002fe400078e0212 */
[----:B------:R-:W-:-:S04]  /*d5b0*/  IMAD.MOV.U32 R3, RZ, RZ, 0x8000 ;  /* 0x00008000ff037424 */ /* 0x000fc800078e00ff */
[----:B------:R2:W-:Y:S01]  /*d5c0*/  SYNCS.ARRIVE.TRANS64 RZ, [R2+URZ+0x34850], R3 ;  /* 0x0348500302ff79a7 */ /* 0x0005e2000800003f */
[----:B0-----:R-:W-:-:S04]  /*d5d0*/  LOP3.LUT R7, R7, 0x1f, RZ, 0xc0, !PT ;  /* 0x0000001f07077812 */ /* 0x001fc800078ec0ff */
[----:B------:R-:W-:-:S13]  /*d5e0*/  ISETP.NE.AND P0, PT, R7, RZ, PT ;  /* 0x000000ff0700720c */ /* 0x000fda0003f05270 */
[----:B--2---:R-:W-:Y:S05]  /*d5f0*/  @!P0 BRA `(.L_x_272) ;  /* 0x0000000000048947 */ /* 0x004fea0003800000 */
[----:B------:R-:W-:Y:S01]  /*d600*/  BPT.TRAP 0x1 ;  /* 0x000000040000795c */ /* 0x000fe20000300000 */
.L_x_272:
[----:B------:R-:W-:Y:S05]  /*d610*/  BSYNC B3 ;  /* 0x0000000000037941 */ /* 0x000fea0003800000 */
.L_x_271:
[----:B------:R-:W2:Y:S04]  /*d620*/  LDL R7, [R1+0x18] ;  /* 0x0000180001077983 */ /* 0x000ea80000100800 */
[----:B-1----:R-:W2:Y:S01]  /*d630*/  LDL.LU R2, [R1+0x8] ;  /* 0x0000080001027983 */ /* 0x002ea20000300800 */
[----:B------:R-:W-:Y:S01]  /*d640*/  R2UR UR10, R14 ;  /* 0x000000000e0a72ca */ /* 0x000fe200000e0000 */
[C-C-:B------:R-:W-:Y:S01]  /*d650*/  IMAD R3, R19.reuse, 0x8, R18.reuse ;  /* 0x0000000813037824 */ /* 0x140fe200078e0212 */
[----:B------:R-:W-:Y:S01]  /*d660*/  R2UR UR6, R10 ;  /* 0x000000000a0672ca */ /* 0x000fe200000e0000 */
[----:B------:R-:W-:Y:S01]  /*d670*/  IMAD R8, R19, 0x8000, R18 ;  /* 0x0000800013087824 */ /* 0x000fe200078e0212 */
[----:B------:R-:W-:Y:S01]  /*d680*/  R2UR UR7, R11 ;  /* 0x000000000b0772ca */ /* 0x000fe200000e0000 */
[----:B------:R-:W-:Y:S01]  /*d690*/  UIADD3 UR4, UP0, UR38, 0x470, URZ ;  /* 0x0000047026047890 */ /* 0x000fe2000ff1e03f */
[----:B------:R-:W-:Y:S01]  /*d6a0*/  PLOP3.LUT P0, PT, PT, PT, PT, 0x80, 0x0 ;  /* 0x000000000000781c */ /* 0x000fe20003f0f070 */
[----:B------:R-:W-:-:S02]  /*d6b0*/  VIADD R3, R3, 0x34850 ;  /* 0x0003485003037836 */ /* 0x000fc40000000000 */
[----:B------:R-:W-:Y:S01]  /*d6c0*/  UIADD3.X UR5, URZ, UR39, URZ, UP0, !UPT ;  /* 0x000000273f057290 */ /* 0x000fe200087fe43f */
[----:B--2---:R-:W-:Y:S02]  /*d6d0*/  IMAD R2, R2, 0x80, R7 ;  /* 0x0000008002027824 */ /* 0x004fe400078e0207 */
[----:B------:R-:W-:-:S09]  /*d6e0*/  VIADD R7, R8, 0x400 ;  /* 0x0000040008077836 */ /* 0x000fd20000000000 */
.L_x_273:
        /* <DEDUP_REMOVED lines=9> */
[----:B0-----:R-:W-:Y:S05]  /*d780*/  @P0 BRA.U.ANY `(.L_x_273) ;  /* 0xfffffffd00d80947 */ /* 0x001fea000393ffff */
[----:B------:R-:W-:Y:S01]  /*d790*/  R2UR UR10, R15 ;  /* 0x000000000f0a72ca */ /* 0x000fe200000e0000 */
[----:B------:R-:W-:Y:S01]  /*d7a0*/  VIADD R8, R8, 0x4400 ;  /* 0x0000440008087836 */ /* 0x000fe20000000000 */
[----:B------:R-:W-:Y:S02]  /*d7b0*/  R2UR UR6, R10 ;  /* 0x000000000a0672ca */ /* 0x000fe400000e0000 */
[----:B------:R-:W-:Y:S02]  /*d7c0*/  R2UR UR7, R11 ;  /* 0x000000000b0772ca */ /* 0x000fe400000e0000 */
[----:B------:R-:W-:-:S13]  /*d7d0*/  PLOP3.LUT P0, PT, PT, PT, PT, 0x80, 0x0 ;  /* 0x000000000000781c */ /* 0x000fda0003f0f070 */
.L_x_274:
        /* <DEDUP_REMOVED lines=10> */
[----:B------:R0:W-:Y:S01]  /*d880*/  STL [R1+0x8], R0 ;  /* 0x0000080001007387 */ /* 0x0001e20000100800 */
[----:B------:R-:W-:-:S07]  /*d890*/  IMAD.MOV.U32 R17, RZ, RZ, R5 ;  /* 0x000000ffff117224 */ /* 0x000fce00078e0005 */
.L_x_260:
[----:B------:R-:W-:Y:S05]  /*d8a0*/  BSYNC B1 ;  /* 0x0000000000017941 */ /* 0x000fea0003800000 */
.L_x_259:
[----:B0-----:R-:W2:Y:S01]  /*d8b0*/  LDL.LU R0, [R1+0x38] ;  /* 0x0000380001007983 */ /* 0x001ea20000300800 */
[----:B------:R-:W-:-:S03]  /*d8c0*/  IMAD.MOV.U32 R19, RZ, RZ, R9 ;  /* 0x000000ffff137224 */ /* 0x000fc600078e0009 */
[----:B------:R0:W-:Y:S02]  /*d8d0*/  STL [R1+0x14], R13 ;  /* 0x0000140d01007387 */ /* 0x0001e40000100800 */
[----:B0-2---:R-:W-:-:S07]  /*d8e0*/  VIADD R0, R0, 0xfffffffd ;  /* 0xfffffffd00007836 */ /* 0x005fce0000000000 */
.L_x_258:
[----:B------:R-:W-:Y:S05]  /*d8f0*/  BSYNC B2 ;  /* 0x0000000000027941 */ /* 0x000fea0003800000 */
.L_x_257:
[----:B------:R-:W-:Y:S01]  /*d900*/  VIADD R12, R12, 0xfffffffe ;  /* 0xfffffffe0c0c7836 */ /* 0x000fe20000000000 */
[----:B------:R-:W-:-:S04]  /*d910*/  LOP3.LUT R4, RZ, R4, RZ, 0x33, !PT ;  /* 0x00000004ff047212 */ /* 0x000fc800078e33ff */
[----:B------:R-:W-:-:S13]  /*d920*/  ISETP.NE.AND P0, PT, R12, R4, PT ;  /* 0x000000040c00720c */ /* 0x000fda0003f05270 */
[----:B------:R-:W-:Y:S05]  /*d930*/  @!P0 BRA `(.L_x_256) ;  /* 0x0000001400448947 */ /* 0x000fea0003800000 */
[----:B------:R-:W-:-:S07]  /*d940*/  IMAD.MOV.U32 R9, RZ, RZ, R17 ;  /* 0x000000ffff097224 */ /* 0x000fce00078e0011 */
.L_x_307:
[----:B------:R-:W2:Y:S04]  /*d950*/  LDL R3, [R1+0x1c] ;  /* 0x00001c0001037983 */ /* 0x000ea80000100800 */
[----:B------:R-:W3:Y:S01]  /*d960*/  LDL R2, [R1+0x14] ;  /* 0x0000140001027983 */ /* 0x000ee20000100800 */
[----:B------:R-:W-:Y:S01]  /*d970*/  VIADD R4, R19, 0x1 ;  /* 0x0000000113047836 */ /* 0x000fe20000000000 */
[----:B------:R-:W-:Y:S05]  /*d980*/  YIELD ;  /* 0x0000000000007946 */ /* 0x000fea0003800000 */
[----:B------:R-:W-:Y:S01]  /*d990*/  ISETP.NE.AND P0, PT, R4, 0x2, PT ;  /* 0x000000020400780c */ /* 0x000fe20003f05270 */
[----:B------:R-:W-:Y:S03]  /*d9a0*/  BSSY B1, `(.L_x_275) ;  /* 0x00000a0000017945 */ /* 0x000fe60003800000 */
[----:B------:R-:W-:-:S02]  /*d9b0*/  SEL R5, RZ, 0x1, P0 ;  /* 0x00000001ff057807 */ /* 0x000fc40000000000 */
[----:B------:R-:W-:Y:S02]  /*d9c0*/  SEL R4, R4, RZ, P0 ;  /* 0x000000ff04047207 */ /* 0x000fe40000000000 */
[----:B--2---:R-:W-:Y:S02]  /*d9d0*/  LOP3.LUT P1, RZ, R3, 0x1, RZ, 0xc0, !PT ;  /* 0x0000000103ff7812 */ /* 0x004fe4000782c0ff */
[----:B---3--:R-:W-:-:S11]  /*d9e0*/  LOP3.LUT R5, R2, R5, RZ, 0x3c, !PT ;  /* 0x0000000502057212 */ /* 0x008fd600078e3cff */
[----:B01----:R-:W-:Y:S05]  /*d9f0*/  @!P1 BRA `(.L_x_276) ;  /* 0x0000000800689947 */ /* 0x003fea0003800000 */
        /* <DEDUP_REMOVED lines=13> */
[----:B------:R-:W-:-:S04]  /*dad0*/  @P0 SHF.R.U32.HI R2, RZ, R3, R7 ;  /* 0x00000003ff020219 */ /* 0x000fc80000011607 */
[--C-:B------:R-:W-:Y:S01]  /*dae0*/  SHF.R.S32.HI R3, RZ, 0x1f, R2.reuse ;  /* 0x0000001fff037819 */ /* 0x100fe20000011402 */
[----:B------:R-:W-:-:S04]  /*daf0*/  IMAD.MOV R7, RZ, RZ, -R2 ;  /* 0x000000ffff077224 */ /* 0x000fc800078e0a02 */
[----:B------:R-:W-:Y:S02]  /*db00*/  IMAD R7, R8, R7, R0 ;  /* 0x0000000708077224 */ /* 0x000fe400078e0200 */
[----:B--2---:R-:W-:-:S04]  /*db10*/  IMAD R8, R11, UR6, RZ ;  /* 0x000000060b087c24 */ /* 0x004fc8000f8e02ff */
[C---:B---3--:R-:W-:Y:S02]  /*db20*/  IMAD R8, R10.reuse, UR7, R8 ;  /* 0x000000070a087c24 */ /* 0x048fe4000f8e0208 */
[----:B------:R-:W-:-:S04]  /*db30*/  IMAD.WIDE.U32 R2, R10, UR6, R2 ;  /* 0x000000060a027c25 */ /* 0x000fc8000f8e0002 */
[----:B------:R-:W-:Y:S01]  /*db40*/  IMAD.IADD R3, R8, 0x1, R3 ;  /* 0x0000000108037824 */ /* 0x000fe200078e0203 */
[----:B------:R-:W-:-:S04]  /*db50*/  LEA R8, P0, R2, UR4, 0x2 ;  /* 0x0000000402087c11 */ /* 0x000fc8000f8010ff */
[----:B------:R-:W-:-:S06]  /*db60*/  LEA.HI.X R9, R2, UR5, R3, 0x2, P0 ;  /* 0x0000000502097c11 */ /* 0x000fcc00080f1403 */
[----:B------:R0:W5:Y:S03]  /*db70*/  LDG.E R9, desc[UR40][R8.64] ;  /* 0x0000002808097981 */ /* 0x000166000c1e1900 */
.L_x_277:
[----:B------:R-:W-:Y:S01]  /*db80*/  IMAD R3, R4, 0x8, R18 ;  /* 0x0000000804037824 */ /* 0x000fe200078e0212 */
[----:B------:R-:W-:Y:S01]  /*db90*/  SHF.L.U32 R2, R5, 0x1f, RZ ;  /* 0x0000001f05027819 */ /* 0x000fe200000006ff */
[----:B------:R-:W-:Y:S03]  /*dba0*/  BSSY B2, `(.L_x_278) ;  /* 0x0000003000027945 */ /* 0x000fe60003800000 */
[----:B------:R-:W1:Y:S02]  /*dbb0*/  SYNCS.PHASECHK.TRANS64.TRYWAIT P0, [R3+URZ+0x34840], R2 ;  /* 0x03484002030075a7 */ /* 0x000e64000800017f */
[----:B-1----:R-:W-:Y:S05]  /*dbc0*/  @!P0 BRA `(.L_x_279) ;  /* 0x0000003800608947 */ /* 0x002fea0003800000 */
.L_x_370:
[----:B------:R-:W-:Y:S05]  /*dbd0*/  BSYNC B2 ;  /* 0x0000000000027941 */ /* 0x000fea0003800000 */
.L_x_278:
[----:B0-----:R-:W0:Y:S01]  /*dbe0*/  S2R R8, SR_TID.X ;  /* 0x0000000000087919 */ /* 0x001e220000002100 */
[----:B------:R-:W-:Y:S01]  /*dbf0*/  BSSY B2, `(.L_x_280) ;  /* 0x000000b000027945 */ /* 0x000fe20003800000 */
[----:B0-----:R-:W-:-:S04]  /*dc00*/  LOP3.LUT R8, R8, 0x7f, RZ, 0xc0, !PT ;  /* 0x0000007f08087812 */ /* 0x001fc800078ec0ff */
[----:B------:R-:W-:-:S13]  /*dc10*/  ISETP.NE.AND P1, PT, R8, RZ, PT ;  /* 0x000000ff0800720c */ /* 0x000fda0003f25270 */
[----:B------:R-:W-:Y:S05]  /*dc20*/  @P1 BRA `(.L_x_281) ;  /* 0x00000000001c1947 */ /* 0x000fea0003800000 */
[----:B------:R-:W0:Y:S01]  /*dc30*/  S2R R8, SR_TID.X ;  /* 0x0000000000087919 */ /* 0x000e220000002100 */
[----:B-1----:R-:W-:-:S04]  /*dc40*/  IMAD.MOV.U32 R2, RZ, RZ, 0xc000 ;  /* 0x0000c000ff027424 */ /* 0x002fc800078e00ff */
[----:B------:R2:W-:Y:S01]  /*dc50*/  SYNCS.ARRIVE.TRANS64 RZ, [R3+URZ+0x34830], R2 ;  /* 0x0348300203ff79a7 */ /* 0x0005e2000800003f */
[----:B0-----:R-:W-:-:S04]  /*dc60*/  LOP3.LUT R8, R8, 0x1f, RZ, 0xc0, !PT ;  /* 0x0000001f08087812 */ /* 0x001fc800078ec0ff */
[----:B------:R-:W-:-:S13]  /*dc70*/  ISETP.NE.AND P0, PT, R8, RZ, PT ;  /* 0x000000ff0800720c */ /* 0x000fda0003f05270 */
[----:B--2---:R-:W-:Y:S05]  /*dc80*/  @!P0 BRA `(.L_x_281) ;  /* 0x0000000000048947 */ /* 0x004fea0003800000 */
[----:B------:R-:W-:Y:S01]  /*dc90*/  BPT.TRAP 0x1 ;  /* 0x000000040000795c */ /* 0x000fe20000300000 */
.L_x_281:
[----:B------:R-:W-:Y:S05]  /*dca0*/  BSYNC B2 ;  /* 0x0000000000027941 */ /* 0x000fea0003800000 */
.L_x_280:
        /* <DEDUP_REMOVED lines=12> */
.L_x_282:
        /* <DEDUP_REMOVED lines=10> */
[----:B------:R-:W-:Y:S01]  /*de10*/  IMAD.MOV.U32 R13, RZ, RZ, 0x40 ;  /* 0x00000040ff0d7424 */ /* 0x000fe200078e00ff */
[----:B------:R-:W-:Y:S01]  /*de20*/  PLOP3.LUT P0, PT, PT, PT, PT, 0x80, 0x0 ;  /* 0x000000000000781c */ /* 0x000fe20003f0f070 */
[----:B------:R-:W-:Y:S01]  /*de30*/  VIADD R10, R8, 0x20400 ;  /* 0x00020400080a7836 */ /* 0x000fe20000000000 */
[----:B------:R-:W-:Y:S01]  /*de40*/  UMOV UR6, 0x0 ;  /* 0x0000000000067882 */ /* 0x000fe20000000000 */
[----:B------:R-:W-:Y:S01]  /*de50*/  UMOV UR7, 0x14f00000 ;  /* 0x14f0000000077882 */ /* 0x000fe20000000000 */
[----:B------:R-:W-:-:S15]  /*de60*/  R2UR UR10, R13 ;  /* 0x000000000d0a72ca */ /* 0x000fde00000e0000 */
.L_x_283:
        /* <DEDUP_REMOVED lines=10> */
[----:B------:R-:W-:Y:S01]  /*df10*/  PLOP3.LUT P0, PT, PT, PT, PT, 0x80, 0x0 ;  /* 0x000000000000781c */ /* 0x000fe20003f0f070 */
[----:B------:R-:W-:Y:S01]  /*df20*/  VIADD R8, R8, 0x24400 ;  /* 0x0002440008087836 */ /* 0x000fe20000000000 */
[----:B------:R-:W-:Y:S01]  /*df30*/  UMOV UR6, 0x0 ;  /* 0x0000000000067882 */ /* 0x000fe20000000000 */
[----:B------:R-:W-:Y:S01]  /*df40*/  UMOV UR7, 0x14f00000 ;  /* 0x14f0000000077882 */ /* 0x000fe20000000000 */
[----:B------:R-:W-:-:S09]  /*df50*/  UMOV UR10, 0x80 ;  /* 0x00000080000a7882 */ /* 0x000fd20000000000 */
.L_x_284:
        /* <DEDUP_REMOVED lines=10> */
[----:B------:R-:W2:Y:S01]  /*e000*/  LDL.LU R10, [R1+0x14] ;  /* 0x00001400010a7983 */ /* 0x000ea20000300800 */
[----:B------:R-:W-:Y:S01]  /*e010*/  IMAD R2, R19, 0x8, R6 ;  /* 0x0000000813027824 */ /* 0x000fe200078e0206 */
[----:B------:R-:W-:Y:S01]  /*e020*/  BSSY B2, `(.L_x_285) ;  /* 0x0000004000027945 */ /* 0x000fe20003800000 */
[----:B--2---:R-:W-:-:S04]  /*e030*/  SHF.L.U32 R3, R10, 0x1f, RZ ;  /* 0x0000001f0a037819 */ /* 0x004fc800000006ff */
[----:B------:R-:W0:Y:S02]  /*e040*/  SYNCS.PHASECHK.TRANS64.TRYWAIT P0, [R2+URZ+0x60], R3 ;  /* 0x00006003020075a7 */ /* 0x000e24000800017f */
[----:B0-----:R-:W-:Y:S05]  /*e050*/  @!P0 BRA `(.L_x_286) ;  /* 0x0000003400508947 */ /* 0x001fea0003800000 */
.L_x_371:
[----:B------:R-:W-:Y:S05]  /*e060*/  BSYNC B2 ;  /* 0x0000000000027941 */ /* 0x000fea0003800000 */
.L_x_285:
[----:B------:R-:W-:Y:S01]  /*e070*/  BSSY B2, `(.L_x_287) ;  /* 0x000000b000027945 */ /* 0x000fe20003800000 */
[----:B------:R-:W-:Y:S02]  /*e080*/  IMAD.MOV.U32 R10, RZ, RZ, 0x0 ;  /* 0x00000000ff0a7424 */ /* 0x000fe400078e00ff */
[----:B------:R-:W-:Y:S01]  /*e090*/  IMAD.MOV.U32 R11, RZ, RZ, 0x14f00000 ;  /* 0x14f00000ff0b7424 */ /* 0x000fe200078e00ff */
[----:B------:R-:W-:Y:S06]  /*e0a0*/  @P1 BRA `(.L_x_288) ;  /* 0x00000000001c1947 */ /* 0x000fec0003800000 */
[----:B------:R-:W1:Y:S01]  /*e0b0*/  S2R R8, SR_TID.X ;  /* 0x0000000000087919 */ /* 0x000e620000002100 */
[----:B0-----:R-:W-:-:S04]  /*e0c0*/  IMAD.MOV.U32 R3, RZ, RZ, 0x8000 ;  /* 0x00008000ff037424 */ /* 0x001fc800078e00ff */
[----:B------:R2:W-:Y:S01]  /*e0d0*/  SYNCS.ARRIVE.TRANS64 RZ, [R2+URZ+0x50], R3 ;  /* 0x0000500302ff79a7 */ /* 0x0005e2000800003f */
[----:B-1----:R-:W-:-:S04]  /*e0e0*/  LOP3.LUT R8, R8, 0x1f, RZ, 0xc0, !PT ;  /* 0x0000001f08087812 */ /* 0x002fc800078ec0ff */
[----:B------:R-:W-:-:S13]  /*e0f0*/  ISETP.NE.AND P0, PT, R8, RZ, PT ;  /* 0x000000ff0800720c */ /* 0x000fda0003f05270 */
[----:B--2---:R-:W-:Y:S05]  /*e100*/  @!P0 BRA `(.L_x_288) ;  /* 0x0000000000048947 */ /* 0x004fea0003800000 */
[----:B------:R-:W-:Y:S01]  /*e110*/  BPT.TRAP 0x1 ;  /* 0x000000040000795c */ /* 0x000fe20000300000 */
.L_x_288:
[----:B------:R-:W-:Y:S05]  /*e120*/  BSYNC B2 ;  /* 0x0000000000027941 */ /* 0x000fea0003800000 */
.L_x_287:
[----:B------:R-:W2:Y:S04]  /*e130*/  LDL R8, [R1+0x18] ;  /* 0x0000180001087983 */ /* 0x000ea80000100800 */
[----:B0-----:R-:W2:Y:S01]  /*e140*/  LDL.LU R3, [R1+0x8] ;  /* 0x0000080001037983 */ /* 0x001ea20000300800 */
[----:B------:R-:W-:Y:S01]  /*e150*/  R2UR UR10, R12 ;  /* 0x000000000c0a72ca */ /* 0x000fe200000e0000 */
[----:B------:R-:W-:Y:S01]  /*e160*/  IMAD R19, R19, 0x8000, R18 ;  /* 0x0000800013137824 */ /* 0x000fe200078e0212 */
[----:B------:R-:W-:Y:S01]  /*e170*/  R2UR UR6, R10 ;  /* 0x000000000a0672ca */ /* 0x000fe200000e0000 */
[----:B------:R-:W-:Y:S01]  /*e180*/  UIADD3 UR4, UP0, UR38, 0x470, URZ ;  /* 0x0000047026047890 */ /* 0x000fe2000ff1e03f */
[----:B------:R-:W-:Y:S01]  /*e190*/  R2UR UR7, R11 ;  /* 0x000000000b0772ca */ /* 0x000fe200000e0000 */
[----:B------:R-:W-:Y:S01]  /*e1a0*/  VIADD R2, R2, 0x50 ;  /* 0x0000005002027836 */ /* 0x000fe20000000000 */
[----:B------:R-:W-:Y:S01]  /*e1b0*/  PLOP3.LUT P0, PT, PT, PT, PT, 0x80, 0x0 ;  /* 0x000000000000781c */ /* 0x000fe20003f0f070 */
[----:B------:R-:W-:Y:S01]  /*e1c0*/  UIADD3.X UR5, URZ, UR39, URZ, UP0, !UPT ;  /* 0x000000273f057290 */ /* 0x000fe200087fe43f */
[----:B--2---:R-:W-:-:S02]  /*e1d0*/  IMAD R3, R3, 0x80, R8 ;  /* 0x0000008003037824 */ /* 0x004fc400078e0208 */
[----:B------:R-:W-:-:S09]  /*e1e0*/  VIADD R8, R19, 0x400 ;  /* 0x0000040013087836 */ /* 0x000fd20000000000 */
.L_x_289:
        /* <DEDUP_REMOVED lines=15> */
.L_x_290:
        /* <DEDUP_REMOVED lines=12> */
.L_x_276:
[----:B------:R-:W-:Y:S05]  /*e3a0*/  BSYNC B1 ;  /* 0x0000000000017941 */ /* 0x000fea0003800000 */
.L_x_275:
[----:B------:R-:W2:Y:S01]  /*e3b0*/  LDL R2, [R1+0x1c] ;  /* 0x00001c0001027983 */ /* 0x000ea20000100800 */
[----:B------:R-:W-:Y:S01]  /*e3c0*/  VIADD R19, R4, 0x1 ;  /* 0x0000000104137836 */ /* 0x000fe20000000000 */
[----:B------:R-:W-:Y:S01]  /*e3d0*/  BSSY B1, `(.L_x_291) ;  /* 0x00000a3000017945 */ /* 0x000fe20003800000 */
[----:B0-----:R-:W-:-:S03]  /*e3e0*/  VIADD R7, R0, 0xffffffff ;  /* 0xffffffff00077836 */ /* 0x001fc60000000000 */
[----:B------:R-:W-:-:S04]  /*e3f0*/  ISETP.NE.AND P0, PT, R19, 0x2, PT ;  /* 0x000000021300780c */ /* 0x000fc80003f05270 */
[----:B------:R-:W-:Y:S02]  /*e400*/  SEL R19, R19, RZ, P0 ;  /* 0x000000ff13137207 */ /* 0x000fe40000000000 */
[----:B--2---:R-:W-:Y:S02]  /*e410*/  LOP3.LUT P1, RZ, R2, 0x1, RZ, 0xc0, !PT ;  /* 0x0000000102ff7812 */ /* 0x004fe4000782c0ff */
[----:B------:R-:W-:-:S04]  /*e420*/  SEL R2, RZ, 0x1, P0 ;  /* 0x00000001ff027807 */ /* 0x000fc80000000000 */
[----:B------:R-:W-:-:S05]  /*e430*/  LOP3.LUT R12, R5, R2, RZ, 0x3c, !PT ;  /* 0x00000002050c7212 */ /* 0x000fca00078e3cff */
[----:B------:R0:W-:Y:S02]  /*e440*/  STL [R1+0x14], R12 ;  /* 0x0000140c01007387 */ /* 0x0001e40000100800 */
[----:B------:R-:W-:Y:S05]  /*e450*/  @!P1 BRA `(.L_x_292) ;  /* 0x0000000800689947 */ /* 0x000fea0003800000 */
[----:B------:R-:W-:Y:S01]  /*e460*/  ULDC.64 UR4, c[0x0][0x418] ;  /* 0x0001060000047ab9 */ /* 0x000fe20000000a00 */
[----:B------:R-:W-:Y:S01]  /*e470*/  IMAD.MOV.U32 R8, RZ, RZ, R7 ;  /* 0x000000ffff087224 */ /* 0x000fe200078e0007 */
[----:B------:R-:W-:-:S04]  /*e480*/  ISETP.NE.U32.AND P0, PT, RZ, UR4, PT ;  /* 0x00000004ff007c0c */ /* 0x000fc8000bf05070 */
[----:B------:R-:W-:-:S13]  /*e490*/  ISETP.NE.AND.EX P0, PT, RZ, UR5, PT, P0 ;  /* 0x00000005ff007c0c */ /* 0x000fda000bf05300 */
[----:B------:R-:W-:Y:S05]  /*e4a0*/  @!P0 BRA `(.L_x_293) ;  /* 0x00000000004c8947 */ /* 0x000fea0003800000 */
[----:B------:R-:W2:Y:S01]  /*e4b0*/  LDL R11, [R1+0x20] ;  /* 0x00002000010b7983 */ /* 0x000ea20000100800 */
[----:B------:R-:W1:Y:S01]  /*e4c0*/  LDC R9, c[0x0][0x43c] ;  /* 0x00010f00ff097b82 */ /* 0x000e620000000800 */
[----:B------:R-:W-:Y:S02]  /*e4d0*/  ULDC.64 UR6, c[0x0][0x428] ;  /* 0x00010a0000067ab9 */ /* 0x000fe40000000a00 */
[----:B------:R-:W3:Y:S01]  /*e4e0*/  LDL R10, [R1+0x10] ;  /* 0x00001000010a7983 */ /* 0x000ee20000100800 */
[----:B-1----:R-:W-:-:S13]  /*e4f0*/  ISETP.NE.AND P0, PT, R9, 0x1, PT ;  /* 0x000000010900780c */ /* 0x002fda0003f05270 */
[----:B------:R-:W1:Y:S02]  /*e500*/  @P0 LDC.64 R2, c[0x0][0x440] ;  /* 0x00011000ff020b82 */ /* 0x000e640000000a00 */
[----:B-1----:R-:W-:-:S04]  /*e510*/  @P0 IMAD.HI.U32 R8, R7, R2, RZ ;  /* 0x0000000207080227 */ /* 0x002fc800078e00ff */
        /* <DEDUP_REMOVED lines=10> */
[----:B------:R-:W-:-:S05]  /*e5c0*/  LEA.HI.X R11, R2, UR5, R3, 0x2, P0 ;  /* 0x00000005020b7c11 */ /* 0x000fca00080f1403 */
[----:B------:R1:W5:Y:S04]  /*e5d0*/  LDG.E R9, desc[UR40][R10.64] ;  /* 0x000000280a097981 */ /* 0x000368000c1e1900 */
.L_x_293:
[----:B------:R-:W-:Y:S01]  /*e5e0*/  IMAD R2, R19, 0x8, R18 ;  /* 0x0000000813027824 */ /* 0x000fe200078e0212 */
[----:B------:R-:W-:Y:S01]  /*e5f0*/  SHF.L.U32 R3, R12, 0x1f, RZ ;  /* 0x0000001f0c037819 */ /* 0x000fe200000006ff */
[----:B------:R-:W-:Y:S03]  /*e600*/  BSSY B2, `(.L_x_294) ;  /* 0x0000003000027945 */ /* 0x000fe60003800000 */
[----:B------:R-:W2:Y:S02]  /*e610*/  SYNCS.PHASECHK.TRANS64.TRYWAIT P0, [R2+URZ+0x34840], R3 ;  /* 0x03484003020075a7 */ /* 0x000ea4000800017f */
[----:B--2---:R-:W-:Y:S05]  /*e620*/  @!P0 BRA `(.L_x_295) ;  /* 0x0000002c00f08947 */ /* 0x004fea0003800000 */
.L_x_372:
[----:B------:R-:W-:Y:S05]  /*e630*/  BSYNC B2 ;  /* 0x0000000000027941 */ /* 0x000fea0003800000 */
.L_x_294:
[----:B-1----:R-:W1:Y:S01]  /*e640*/  S2R R10, SR_TID.X ;  /* 0x00000000000a7919 */ /* 0x002e620000002100 */
[----:B------:R-:W-:Y:S01]  /*e650*/  BSSY B2, `(.L_x_296) ;  /* 0x000000b000027945 */ /* 0x000fe20003800000 */
[----:B-1----:R-:W-:-:S04]  /*e660*/  LOP3.LUT R10, R10, 0x7f, RZ, 0xc0, !PT ;  /* 0x0000007f0a0a7812 */ /* 0x002fc800078ec0ff */
[----:B------:R-:W-:-:S13]  /*e670*/  ISETP.NE.AND P1, PT, R10, RZ, PT ;  /* 0x000000ff0a00720c */ /* 0x000fda0003f25270 */
[----:B------:R-:W-:Y:S05]  /*e680*/  @P1 BRA `(.L_x_297) ;  /* 0x00000000001c1947 */ /* 0x000fea0003800000 */
[----:B------:R-:W1:Y:S01]  /*e690*/  S2R R10, SR_TID.X ;  /* 0x00000000000a7919 */ /* 0x000e620000002100 */
[----:B--2---:R-:W-:-:S04]  /*e6a0*/  IMAD.MOV.U32 R3, RZ, RZ, 0xc000 ;  /* 0x0000c000ff037424 */ /* 0x004fc800078e00ff */
[----:B------:R3:W-:Y:S01]  /*e6b0*/  SYNCS.ARRIVE.TRANS64 RZ, [R2+URZ+0x34830], R3 ;  /* 0x0348300302ff79a7 */ /* 0x0007e2000800003f */
[----:B-1----:R-:W-:-:S04]  /*e6c0*/  LOP3.LUT R10, R10, 0x1f, RZ, 0xc0, !PT ;  /* 0x0000001f0a0a7812 */ /* 0x002fc800078ec0ff */
[----:B------:R-:W-:-:S13]  /*e6d0*/  ISETP.NE.AND P0, PT, R10, RZ, PT ;  /* 0x000000ff0a00720c */ /* 0x000fda0003f05270 */
[----:B---3--:R-:W-:Y:S05]  /*e6e0*/  @!P0 BRA `(.L_x_297) ;  /* 0x0000000000048947 */ /* 0x008fea0003800000 */
[----:B------:R-:W-:Y:S01]  /*e6f0*/  BPT.TRAP 0x1 ;  /* 0x000000040000795c */ /* 0x000fe20000300000 */
.L_x_297:
[----:B------:R-:W-:Y:S05]  /*e700*/  BSYNC B2 ;  /* 0x0000000000027941 */ /* 0x000fea0003800000 */
.L_x_296:
[----:B--2---:R-:W2:Y:S01]  /*e710*/  LDL R2, [R1+0x18] ;  /* 0x0000180001027983 */ /* 0x004ea20000100800 */
[----:B0-----:R-:W-:Y:S01]  /*e720*/  IMAD.MOV.U32 R12, RZ, RZ, RZ ;  /* 0x000000ffff0c7224 */ /* 0x001fe200078e00ff */
[----:B------:R-:W-:Y:S01]  /*e730*/  UIADD3 UR4, UP0, UR38, 0x370, URZ ;  /* 0x0000037026047890 */ /* 0x000fe2000ff1e03f */
[C---:B------:R-:W-:Y:S01]  /*e740*/  IMAD R3, R19.reuse, 0x8, R6 ;  /* 0x0000000813037824 */ /* 0x040fe200078e0206 */
[----:B------:R-:W-:Y:S01]  /*e750*/  PLOP3.LUT P0, PT, PT, PT, PT, 0x80, 0x0 ;  /* 0x000000000000781c */ /* 0x000fe20003f0f070 */
[----:B------:R-:W-:Y:S01]  /*e760*/  IMAD R10, R19, 0xc000, R18 ;  /* 0x0000c000130a7824 */ /* 0x000fe200078e0212 */
[----:B------:R-:W-:Y:S01]  /*e770*/  R2UR UR10, R12 ;  /* 0x000000000c0a72ca */ /* 0x000fe200000e0000 */
[----:B------:R-:W-:Y:S01]  /*e780*/  VIADD R3, R3, 0x30 ;  /* 0x0000003003037836 */ /* 0x000fe20000000000 */
[----:B------:R-:W-:Y:S01]  /*e790*/  UIADD3.X UR5, URZ, UR39, URZ, UP0, !UPT ;  /* 0x000000273f057290 */ /* 0x000fe200087fe43f */
[----:B------:R-:W-:Y:S01]  /*e7a0*/  VIADD R11, R10, 0x1c400 ;  /* 0x0001c4000a0b7836 */ /* 0x000fe20000000000 */
[----:B------:R-:W-:Y:S01]  /*e7b0*/  UMOV UR6, 0x0 ;  /* 0x0000000000067882 */ /* 0x000fe20000000000 */
[----:B------:R-:W-:Y:S01]  /*e7c0*/  UMOV UR7, 0x14f00000 ;  /* 0x14f0000000077882 */ /* 0x000fe20000000000 */
[----:B--2---:R-:W-:-:S09]  /*e7d0*/  IMAD R2, R8, 0x80, R2 ;  /* 0x0000008008027824 */ /* 0x004fd200078e0202 */
.L_x_298:
        /* <DEDUP_REMOVED lines=16> */
.L_x_299:
        /* <DEDUP_REMOVED lines=15> */
.L_x_300:
        /* <DEDUP_REMOVED lines=10> */
[----:B------:R-:W-:Y:S01]  /*ea70*/  SHF.L.U32 R5, R5, 0x1f, RZ ;  /* 0x0000001f05057819 */ /* 0x000fe200000006ff */
[----:B------:R-:W-:Y:S01]  /*ea80*/  IMAD R2, R4, 0x8, R6 ;  /* 0x0000000804027824 */ /* 0x000fe200078e0206 */
[----:B------:R-:W-:Y:S03]  /*ea90*/  BSSY B2, `(.L_x_301) ;  /* 0x0000003000027945 */ /* 0x000fe60003800000 */
[----:B------:R-:W0:Y:S02]  /*eaa0*/  SYNCS.PHASECHK.TRANS64.TRYWAIT P0, [R2+URZ+0x60], R5 ;  /* 0x00006005020075a7 */ /* 0x000e24000800017f */
[----:B0-----:R-:W-:Y:S05]  /*eab0*/  @!P0 BRA `(.L_x_302) ;  /* 0x0000002800e08947 */ /* 0x001fea0003800000 */
.L_x_373:
[----:B------:R-:W-:Y:S05]  /*eac0*/  BSYNC B2 ;  /* 0x0000000000027941 */ /* 0x000fea0003800000 */
.L_x_301:
[----:B------:R-:W-:Y:S01]  /*ead0*/  BSSY B2, `(.L_x_303) ;  /* 0x000000b000027945 */ /* 0x000fe20003800000 */
[----:B------:R-:W-:Y:S02]  /*eae0*/  IMAD.MOV.U32 R10, RZ, RZ, 0x0 ;  /* 0x00000000ff0a7424 */ /* 0x000fe400078e00ff */
[----:B------:R-:W-:Y:S01]  /*eaf0*/  IMAD.MOV.U32 R11, RZ, RZ, 0x14f00000 ;  /* 0x14f00000ff0b7424 */ /* 0x000fe200078e00ff */
[----:B------:R-:W-:Y:S06]  /*eb00*/  @P1 BRA `(.L_x_304) ;  /* 0x00000000001c1947 */ /* 0x000fec0003800000 */
[----:B------:R-:W1:Y:S02]  /*eb10*/  S2R R3, SR_TID.X ;  /* 0x0000000000037919 */ /* 0x000e640000002100 */
[----:B-1----:R-:W-:Y:S01]  /*eb20*/  LOP3.LUT R14, R3, 0x1f, RZ, 0xc0, !PT ;  /* 0x0000001f030e7812 */ /* 0x002fe200078ec0ff */
[----:B------:R-:W-:-:S03]  /*eb30*/  IMAD.MOV.U32 R3, RZ, RZ, 0x8000 ;  /* 0x00008000ff037424 */ /* 0x000fc600078e00ff */
[----:B------:R-:W-:Y:S01]  /*eb40*/  ISETP.NE.AND P0, PT, R14, RZ, PT ;  /* 0x000000ff0e00720c */ /* 0x000fe20003f05270 */
[----:B------:R1:W-:-:S12]  /*eb50*/  SYNCS.ARRIVE.TRANS64 RZ, [R2+URZ+0x50], R3 ;  /* 0x0000500302ff79a7 */ /* 0x0003d8000800003f */
[----:B-1----:R-:W-:Y:S05]  /*eb60*/  @!P0 BRA `(.L_x_304) ;  /* 0x0000000000048947 */ /* 0x002fea0003800000 */
[----:B------:R-:W-:Y:S01]  /*eb70*/  BPT.TRAP 0x1 ;  /* 0x000000040000795c */ /* 0x000fe20000300000 */
.L_x_304:
[----:B------:R-:W-:Y:S05]  /*eb80*/  BSYNC B2 ;  /* 0x0000000000027941 */ /* 0x000fea0003800000 */
.L_x_303:
[----:B0-----:R-:W2:Y:S04]  /*eb90*/  LDL R5, [R1+0x18] ;  /* 0x0000180001057983 */ /* 0x001ea80000100800 */
[----:B------:R-:W2:Y:S01]  /*eba0*/  LDL.LU R3, [R1+0x8] ;  /* 0x0000080001037983 */ /* 0x000ea20000300800 */
        /* <DEDUP_REMOVED lines=10> */
.L_x_305:
        /* <DEDUP_REMOVED lines=15> */
.L_x_306:
        /* <DEDUP_REMOVED lines=12> */
.L_x_292:
[----:B------:R-:W-:Y:S05]  /*ee00*/  BSYNC B1 ;  /* 0x0000000000017941 */ /* 0x000fea0003800000 */
.L_x_291:
[----:B------:R-:W2:Y:S01]  /*ee10*/  LDL R2, [R1+0x28] ;  /* 0x0000280001027983 */ /* 0x000ea20000100800 */
[----:B------:R-:W-:Y:S01]  /*ee20*/  VIADD R0, R0, 0xfffffffe ;  /* 0xfffffffe00007836 */ /* 0x000fe20000000000 */
[----:B--2---:R-:W-:-:S13]  /*ee30*/  ISETP.GT.AND P0, PT, R7, R2, PT ;  /* 0x000000020700720c */ /* 0x004fda0003f04270 */
[----:B------:R-:W-:Y:S05]  /*ee40*/  @P0 BRA `(.L_x_307) ;  /* 0xffffffe800c00947 */ /* 0x000fea000383ffff */
.L_x_256:
[----:B------:R-:W-:Y:S05]  /*ee50*/  BSYNC B0 ;  /* 0x0000000000007941 */ /* 0x000fea0003800000 */
.L_x_255:
[----:B------:R-:W3:Y:S01]  /*ee60*/  S2R R2, SR_TID.X ;  /* 0x0000000000027919 */ /* 0x000ee20000002100 */
[----:B------:R-:W-:Y:S01]  /*ee70*/  BSSY B0, `(.L_x_308) ;  /* 0x0000011000007945 */ /* 0x000fe20003800000 */
[----:B---3--:R-:W-:-:S04]  /*ee80*/  LOP3.LUT R3, R2, 0x7f, RZ, 0xc0, !PT ;  /* 0x0000007f02037812 */ /* 0x008fc800078ec0ff */
[----:B------:R-:W-:-:S13]  /*ee90*/  ISETP.NE.AND P0, PT, R3, RZ, PT ;  /* 0x000000ff0300720c */ /* 0x000fda0003f05270 */
[----:B------:R-:W-:Y:S05]  /*eea0*/  @P0 BRA `(.L_x_309) ;  /* 0x0000000000340947 */ /* 0x000fea0003800000 */
[----:B------:R-:W3:Y:S01]  /*eeb0*/  S2R R2, SR_LANEID ;  /* 0x0000000000027919 */ /* 0x000ee20000000000 */
[----:B------:R-:W-:Y:S01]  /*eec0*/  VOTEU.ANY UR4, UPT, PT ;  /* 0x0000000000047886 */ /* 0x000fe200038e0100 */
[----:B--2---:R-:W2:Y:S01]  /*eed0*/  LDC.64 R4, c[0x0][0xc60] ;  /* 0x00031800ff047b82 */ /* 0x004ea20000000a00 */
[----:B------:R-:W3:Y:S02]  /*eee0*/  FLO.U32 R0, UR4 ;  /* 0x0000000400007d00 */ /* 0x000ee400080e0000 */
[----:B---3--:R-:W-:-:S06]  /*eef0*/  ISETP.EQ.U32.AND P0, PT, R0, R2, PT ;  /* 0x000000020000720c */ /* 0x008fcc0003f02070 */
[----:B------:R-:W2:Y:S07]  /*ef00*/  POPC R2, UR4 ;  /* 0x0000000400027d09 */ /* 0x000eae0008000000 */
[----:B--2---:R-:W2:Y:S04]  /*ef10*/  @P0 ATOMG.E.ADD.STRONG.GPU PT, R2, desc[UR40][R4.64], R2 ;  /* 0x00000002040209a8 */ /* 0x004ea800081ee1e8 */
[----:B--2---:R2:W3:Y:S02]  /*ef20*/  SHFL.IDX PT, R2, R2, R0, 0x1f ;  /* 0x00001f0002027589 */ /* 0x0044e400000e0000 */
[----:B--2---:R-:W2:Y:S02]  /*ef30*/  S2R R0, SR_LTMASK ;  /* 0x0000000000007919 */ /* 0x004ea40000003900 */
[----:B--2---:R-:W-:-:S06]  /*ef40*/  LOP3.LUT R0, R0, UR4, RZ, 0xc0, !PT ;  /* 0x0000000400007c12 */ /* 0x004fcc000f8ec0ff */
[----:B------:R-:W3:Y:S02]  /*ef50*/  POPC R0, R0 ;  /* 0x0000000000007309 */ /* 0x000ee40000000000 */
[----:B---3--:R-:W-:-:S05]  /*ef60*/  IADD3 R0, R2, UR36, R0 ;  /* 0x0000002402007c10 */ /* 0x008fca000fffe000 */
[----:B------:R3:W-:Y:S02]  /*ef70*/  STL [R1], R0 ;  /* 0x0000000001007387 */ /* 0x0007e40000100800 */
.L_x_309:
[----:B------:R-:W-:Y:S05]  /*ef80*/  BSYNC B0 ;  /* 0x0000000000007941 */ /* 0x000fea0003800000 */
.L_x_308:
[----:B---3--:R-:W3:Y:S01]  /*ef90*/  LDL R0, [R1+0x1c] ;  /* 0x00001c0001007983 */ /* 0x008ee20000100800 */
[----:B------:R-:W-:Y:S01]  /*efa0*/  BSSY B0, `(.L_x_310) ;  /* 0x000003a000007945 */ /* 0x000fe20003800000 */
[----:B---3--:R-:W-:-:S13]  /*efb0*/  LOP3.LUT P0, RZ, R0, 0x1, RZ, 0xc0, !PT ;  /* 0x0000000100ff7812 */ /* 0x008fda000780c0ff */
[----:B------:R-:W-:Y:S05]  /*efc0*/  @!P0 BRA `(.L_x_311) ;  /* 0x0000000000dc8947 */ /* 0x000fea0003800000 */
[----:B------:R-:W3:Y:S01]  /*efd0*/  LDL R2, [R1+0x14] ;  /* 0x0000140001027983 */ /* 0x000ee20000100800 */
[----:B------:R-:W-:Y:S01]  /*efe0*/  IMAD R0, R19, 0x8, R18 ;  /* 0x0000000813007824 */ /* 0x000fe200078e0212 */
[----:B------:R-:W-:Y:S01]  /*eff0*/  BSSY B1, `(.L_x_312) ;  /* 0x0000005000017945 */ /* 0x000fe20003800000 */
[----:B------:R-:W-:Y:S02]  /*f000*/  ISETP.NE.AND P1, PT, R3, RZ, PT ;  /* 0x000000ff0300720c */ /* 0x000fe40003f25270 */
[----:B---3--:R-:W-:-:S04]  /*f010*/  SHF.L.U32 R2, R2, 0x1f, RZ ;  /* 0x0000001f02027819 */ /* 0x008fc800000006ff */
[----:B------:R-:W3:Y:S02]  /*f020*/  SYNCS.PHASECHK.TRANS64.TRYWAIT P0, [R0+URZ+0x34860], R2 ;  /* 0x03486002000075a7 */ /* 0x000ee4000800017f */
[----:B---3--:R-:W-:Y:S05]  /*f030*/  @!P0 BRA `(.L_x_313) ;  /* 0x0000002400948947 */ /* 0x008fea0003800000 */
.L_x_374:
[----:B------:R-:W-:Y:S05]  /*f040*/  BSYNC B1 ;  /* 0x0000000000017941 */ /* 0x000fea0003800000 */
.L_x_312:
[----:B------:R-:W-:Y:S04]  /*f050*/  BSSY B1, `(.L_x_314) ;  /* 0x0000009000017945 */ /* 0x000fe80003800000 */
[----:B------:R-:W-:Y:S05]  /*f060*/  @P1 BRA `(.L_x_315) ;  /* 0x00000000001c1947 */ /* 0x000fea0003800000 */
[----:B------:R-:W4:Y:S01]  /*f070*/  S2R R3, SR_TID.X ;  /* 0x0000000000037919 */ /* 0x000f220000002100 */
[----:B---3--:R-:W-:-:S04]  /*f080*/  IMAD.MOV.U32 R2, RZ, RZ, 0x8000 ;  /* 0x00008000ff027424 */ /* 0x008fc800078e00ff */
[----:B------:R3:W-:Y:S01]  /*f090*/  SYNCS.ARRIVE.TRANS64 RZ, [R0+URZ+0x34850], R2 ;  /* 0x0348500200ff79a7 */ /* 0x0007e2000800003f */
[----:B----4-:R-:W-:-:S04]  /*f0a0*/  LOP3.LUT R3, R3, 0x1f, RZ, 0xc0, !PT ;  /* 0x0000001f03037812 */ /* 0x010fc800078ec0ff */
[----:B------:R-:W-:-:S13]  /*f0b0*/  ISETP.NE.AND P0, PT, R3, RZ, PT ;  /* 0x000000ff0300720c */ /* 0x000fda0003f05270 */
[----:B---3--:R-:W-:Y:S05]  /*f0c0*/  @!P0 BRA `(.L_x_315) ;  /* 0x0000000000048947 */ /* 0x008fea0003800000 */
[----:B------:R-:W-:Y:S01]  /*f0d0*/  BPT.TRAP 0x1 ;  /* 0x000000040000795c */ /* 0x000fe20000300000 */
.L_x_315:
[----:B------:R-:W-:Y:S05]  /*f0e0*/  BSYNC B1 ;  /* 0x0000000000017941 */ /* 0x000fea0003800000 */
.L_x_314:
[----:B------:R-:W4:Y:S04]  /*f0f0*/  LDL.LU R3, [R1+0x18] ;  /* 0x0000180001037983 */ /* 0x000f280000300800 */
[----:B---3--:R-:W4:Y:S01]  /*f100*/  LDL.LU R2, [R1+0x8] ;  /* 0x0000080001027983 */ /* 0x008f220000300800 */
[----:B------:R-:W-:Y:S01]  /*f110*/  UIADD3 UR4, UP0, UR38, 0x470, URZ ;  /* 0x0000047026047890 */ /* 0x000fe2000ff1e03f */
[----:B------:R-:W-:Y:S01]  /*f120*/  PLOP3.LUT P0, PT, PT, PT, PT, 0x80, 0x0 ;  /* 0x000000000000781c */ /* 0x000fe20003f0f070 */
[----:B------:R-:W-:Y:S01]  /*f130*/  VIADD R0, R0, 0x34850 ;  /* 0x0003485000007836 */ /* 0x000fe20000000000 */
[----:B------:R-:W-:Y:S01]  /*f140*/  UMOV UR6, 0x0 ;  /* 0x0000000000067882 */ /* 0x000fe20000000000 */
[----:B------:R-:W-:Y:S01]  /*f150*/  UIADD3.X UR5, URZ, UR39, URZ, UP0, !UPT ;  /* 0x000000273f057290 */ /* 0x000fe200087fe43f */
[----:B------:R-:W-:Y:S01]  /*f160*/  UMOV UR7, 0x14f00000 ;  /* 0x14f0000000077882 */ /* 0x000fe20000000000 */
[----:B------:R-:W-:Y:S01]  /*f170*/  UMOV UR10, URZ ;  /* 0x0000003f000a7c82 */ /* 0x000fe20008000000 */
[----:B----4-:R-:W-:-:S02]  /*f180*/  IMAD R3, R2, 0x80, R3 ;  /* 0x0000008002037824 */ /* 0x010fc400078e0203 */
[----:B------:R-:W-:-:S04]  /*f190*/  IMAD R2, R19, 0x8000, R18 ;  /* 0x0000800013027824 */ /* 0x000fc800078e0212 */
[----:B------:R-:W-:-:S07]  /*f1a0*/  VIADD R4, R2, 0x400 ;  /* 0x0000040002047836 */ /* 0x000fce0000000000 */
.L_x_316:
        /* <DEDUP_REMOVED lines=9> */
[----:B---3--:R-:W-:Y:S05]  /*f240*/  @P0 BRA.U.ANY `(.L_x_316) ;  /* 0xfffffffd00d80947 */ /* 0x008fea000393ffff */
[----:B------:R-:W-:Y:S01]  /*f250*/  PLOP3.LUT P0, PT, PT, PT, PT, 0x80, 0x0 ;  /* 0x000000000000781c */ /* 0x000fe20003f0f070 */
[----:B------:R-:W-:Y:S01]  /*f260*/  VIADD R2, R2, 0x4400 ;  /* 0x0000440002027836 */ /* 0x000fe20000000000 */
[----:B------:R-:W-:Y:S01]  /*f270*/  UMOV UR6, 0x0 ;  /* 0x0000000000067882 */ /* 0x000fe20000000000 */
[----:B------:R-:W-:Y:S01]  /*f280*/  UMOV UR7, 0x14f00000 ;  /* 0x14f0000000077882 */ /* 0x000fe20000000000 */
[----:B------:R-:W-:-:S09]  /*f290*/  UMOV UR10, 0x40 ;  /* 0x00000040000a7882 */ /* 0x000fd20000000000 */
.L_x_317:
        /* <DEDUP_REMOVED lines=10> */
.L_x_311:
[----:B------:R-:W-:Y:S05]  /*f340*/  BSYNC B0 ;  /* 0x0000000000007941 */ /* 0x000fea0003800000 */
.L_x_310:
[----:B------:R-:W3:Y:S01]  /*f350*/  LDL.LU R4, [R1+0x14] ;  /* 0x0000140001047983 */ /* 0x000ee20000300800 */
[----:B------:R-:W-:-:S05]  /*f360*/  VIADD R19, R19, 0x1 ;  /* 0x0000000113137836 */ /* 0x000fca0000000000 */
[----:B------:R-:W-:-:S04]  /*f370*/  ISETP.NE.AND P0, PT, R19, 0x2, PT ;  /* 0x000000021300780c */ /* 0x000fc80003f05270 */
[----:B------:R-:W-:Y:S02]  /*f380*/  SEL R0, RZ, 0x1, P0 ;  /* 0x00000001ff007807 */ /* 0x000fe40000000000 */
[----:B------:R-:W-:Y:S02]  /*f390*/  SEL R19, R19, RZ, P0 ;  /* 0x000000ff13137207 */ /* 0x000fe40000000000 */
[----:B---3--:R-:W-:-:S05]  /*f3a0*/  LOP3.LUT R4, R4, R0, RZ, 0x3c, !PT ;  /* 0x0000000004047212 */ /* 0x008fca00078e3cff */
[----:B------:R3:W-:Y:S02]  /*f3b0*/  STL [R1+0x14], R4 ;  /* 0x0000140401007387 */ /* 0x0007e40000100800 */
.L_x_235:
[----:B------:R-:W-:Y:S05]  /*f3c0*/  BSYNC B7 ;  /* 0x0000000000077941 */ /* 0x000fea0003800000 */
.L_x_233:
[----:B----4-:R-:W4:Y:S02]  /*f3d0*/  LDL R0, [R1+0x1c] ;  /* 0x00001c0001007983 */ /* 0x010f240000100800 */
[----:B----4-:R-:W-:-:S13]  /*f3e0*/  LOP3.LUT P0, RZ, R0, 0x2, RZ, 0xc0, !PT ;  /* 0x0000000200ff7812 */ /* 0x010fda000780c0ff */
[----:B------:R-:W-:Y:S05]  /*f3f0*/  @!P0 BRA `(.L_x_318) ;  /* 0x00000000002c8947 */ /* 0x000fea0003800000 */
[----:B------:R-:W-:Y:S05]  /*f400*/  WARPSYNC.ALL ;  /* 0x0000000000007948 */ /* 0x000fea0003800000 */
[----:B------:R-:W4:Y:S08]  /*f410*/  S2UR UR5, SR_CgaCtaId ;  /* 0x00000000000579c3 */ /* 0x000f300000008800 */
[----:B------:R-:W-:Y:S06]  /*f420*/  BAR.SYNC.DEFER_BLOCKING 0x5, 0x180 ;  /* 0x0146000000007b1d */ /* 0x000fec0000010000 */
[----:B------:R-:W-:-:S02]  /*f430*/  UMOV UR4, 0x400 ;  /* 0x0000040000047882 */ /* 0x000fc40000000000 */
[----:B----4-:R-:W-:-:S06]  /*f440*/  ULEA UR4, UR5, UR4, 0x18 ;  /* 0x0000000405047291 */ /* 0x010fcc000f8ec03f */
[----:B------:R-:W-:-:S05]  /*f450*/  IMAD.U32 R18, RZ, RZ, UR4 ;  /* 0x00000004ff127e24 */ /* 0x000fca000f8e00ff */
[----:B--23--:R-:W2:Y:S04]  /*f460*/  LDS.128 R4, [R18+0x348d0] ;  /* 0x0348d00012047984 */ /* 0x00cea80000000c00 */
[----:B--2---:R2:W-:Y:S04]  /*f470*/  STL.64 [R1], R4 ;  /* 0x0000000401007387 */ /* 0x0045e80000100a00 */
[----:B------:R2:W-:Y:S01]  /*f480*/  STL.64 [R1+0x8], R6 ;  /* 0x0000080601007387 */ /* 0x0005e20000100a00 */
[----:B------:R-:W-:Y:S06]  /*f490*/  BAR.ARV 0x4, 0x180 ;  /* 0x0106000000007b1d */ /* 0x000fec0000002000 */
[----:B------:R-:W-:Y:S05]  /*f4a0*/  BRA `(.L_x_319) ;  /* 0x0000000c001c7947 */ /* 0x000fea0003800000 */
.L_x_318:
[----:B------:R-:W4:Y:S01]  /*f4b0*/  S2R R0, SR_TID.X ;  /* 0x0000000000007919 */ /* 0x000f220000002100 */
[----:B------:R-:W-:Y:S01]  /*f4c0*/  UMOV UR4, 0xffffffff ;  /* 0xffffffff00047882 */ /* 0x000fe20000000000 */
[----:B----4-:R-:W-:-:S04]  /*f4d0*/  LOP3.LUT R16, R0, 0x1f, RZ, 0xc0, !PT ;  /* 0x0000001f00107812 */ /* 0x010fc800078ec0ff */
[----:B------:R-:W-:Y:S01]  /*f4e0*/  ISETP.NE.AND P0, PT, R16, 0x1f, PT ;  /* 0x0000001f1000780c */ /* 0x000fe20003f05270 */
[----:B------:R-:W-:-:S12]  /*f4f0*/  BRA.DIV UR4, `(.L_x_320) ;  /* 0x0000002204787947 */ /* 0x000fd8000b800000 */
[----:B------:R-:W1:Y:S01]  /*f500*/  LDL.LU R3, [R1] ;  /* 0x0000000001037983 */ /* 0x000e620000300800 */
[----:B------:R-:W-:-:S03]  /*f510*/  ULDC UR4, c[0x0][0xc3c] ;  /* 0x00030f0000047ab9 */ /* 0x000fc60000000800 */
[----:B---3--:R-:W3:Y:S01]  /*f520*/  LDL R4, [R1+0xc] ;  /* 0x00000c0001047983 */ /* 0x008ee20000100800 */
[----:B-1----:R-:W-:Y:S02]  /*f530*/  IMAD.MOV.U32 R10, RZ, RZ, R3 ;  /* 0x000000ffff0a7224 */ /* 0x002fe400078e0003 */
[----:B---3--:R-:W-:-:S05]  /*f540*/  IMAD.IADD R0, R4, 0x1, R16 ;  /* 0x0000000104007824 */ /* 0x008fca00078e0210 */
[----:B------:R-:W-:-:S13]  /*f550*/  ISETP.GE.OR P1, PT, R0, UR4, !P0 ;  /* 0x0000000400007c0c */ /* 0x000fda000c726670 */
[----:B------:R-:W1:Y:S08]  /*f560*/  @!P1 LDC.64 R2, c[0x0][0xc80] ;  /* 0x00032000ff029b82 */ /* 0x000e700000000a00 */
[----:B--2---:R-:W2:Y:S01]  /*f570*/  @!P1 LDC.64 R4, c[0x0][0xc78] ;  /* 0x00031e00ff049b82 */ /* 0x004ea20000000a00 */
[----:B-1----:R-:W-:-:S05]  /*f580*/  @!P1 IMAD.WIDE R2, R0, 0x4, R2 ;  /* 0x0000000400029825 */ /* 0x002fca00078e0202 */
[----:B------:R2:W3:Y:S02]  /*f590*/  @!P1 LDG.E R6, desc[UR40][R2.64] ;  /* 0x0000002802069981 */ /* 0x0004e4000c1e1900 */
[----:B--2---:R-:W-:-:S06]  /*f5a0*/  @!P1 IMAD.WIDE R2, R0, 0x4, R4 ;  /* 0x0000000400029825 */ /* 0x004fcc00078e0204 */
[----:B------:R-:W2:Y:S01]  /*f5b0*/  @!P1 LDG.E R2, desc[UR40][R2.64] ;  /* 0x0000002802029981 */ /* 0x000ea2000c1e1900 */
[----:B------:R-:W-:Y:S01]  /*f5c0*/  IMAD.MOV.U32 R5, RZ, RZ, RZ ;  /* 0x000000ffff057224 */ /* 0x000fe200078e00ff */
[C---:B------:R-:W-:Y:S02]  /*f5d0*/  ISETP.GE.U32.AND P2, PT, R16.reuse, 0x2, PT ;  /* 0x000000021000780c */ /* 0x040fe40003f46070 */
[C---:B------:R-:W-:Y:S01]  /*f5e0*/  ISETP.GE.U32.AND P3, PT, R16.reuse, 0x4, PT ;  /* 0x000000041000780c */ /* 0x040fe20003f66070 */
[----:B------:R-:W-:Y:S01]  /*f5f0*/  SHFL.IDX PT, R0, R10, RZ, 0x1f ;  /* 0x00001fff0a007589 */ /* 0x000fe200000e0000 */
[C---:B------:R-:W-:Y:S02]  /*f600*/  ISETP.GE.U32.AND P4, PT, R16.reuse, 0x8, PT ;  /* 0x000000081000780c */ /* 0x040fe40003f86070 */
[----:B------:R-:W-:Y:S01]  /*f610*/  ISETP.GE.U32.AND P5, PT, R16, 0x10, PT ;  /* 0x000000101000780c */ /* 0x000fe20003fa6070 */
[----:B------:R-:W-:Y:S01]  /*f620*/  SHFL.IDX PT, R8, R10, 0x1, 0x1f ;  /* 0x00201f000a087f89 */ /* 0x000fe200000e0000 */
[----:B---3--:R-:W-:Y:S01]  /*f630*/  @!P1 IMAD.MOV.U32 R5, RZ, RZ, R6 ;  /* 0x000000ffff059224 */ /* 0x008fe200078e0006 */
[----:B------:R-:W-:-:S02]  /*f640*/  CS2R R6, SRZ ;  /* 0x0000000000067805 */ /* 0x000fc4000001ff00 */
[----:B--2---:R-:W-:Y:S01]  /*f650*/  @!P1 IMAD.MOV.U32 R7, RZ, RZ, R2 ;  /* 0x000000ffff079224 */ /* 0x004fe200078e0002 */
[----:B------:R-:W-:-:S03]  /*f660*/  ISETP.NE.AND P1, PT, R16, RZ, PT ;  /* 0x000000ff1000720c */ /* 0x000fc60003f25270 */
[----:B------:R-:W-:-:S05]  /*f670*/  IMAD R2, R7, R5, RZ ;  /* 0x0000000507027224 */ /* 0x000fca00078e02ff */
[----:B------:R-:W1:Y:S02]  /*f680*/  SHFL.UP PT, R3, R2, 0x1, RZ ;  /* 0x0420000002037989 */ /* 0x000e6400000e00ff */
[----:B-1----:R-:W-:-:S05]  /*f690*/  SEL R9, R3, RZ, P1 ;  /* 0x000000ff03097207 */ /* 0x002fca0000800000 */
[----:B------:R-:W-:-:S05]  /*f6a0*/  IMAD.IADD R2, R2, 0x1, R9 ;  /* 0x0000000102027824 */ /* 0x000fca00078e0209 */
        /* <DEDUP_REMOVED lines=12> */
[----:B------:R1:W2:Y:S02]  /*f770*/  SHFL.IDX PT, R9, R2, 0x1f, 0x1f ;  /* 0x03e01f0002097f89 */ /* 0x0002a400000e0000 */
.L_x_384:
[----:B------:R-:W-:Y:S02]  /*f780*/  ULDC UR4, c[0x0][0xc38] ;  /* 0x00030e0000047ab9 */ /* 0x000fe40000000800 */
[----:B------:R-:W-:-:S04]  /*f790*/  IMAD.U32 R3, RZ, RZ, UR4 ;  /* 0x00000004ff037e24 */ /* 0x000fc8000f8e00ff */
[----:B--2---:R-:W-:-:S04]  /*f7a0*/  IMAD R9, R9, R3, RZ ;  /* 0x0000000309097224 */ /* 0x004fc800078e02ff */
[----:B------:R-:W-:-:S05]  /*f7b0*/  IMAD.IADD R4, R8, 0x1, R9 ;  /* 0x0000000108047824 */ /* 0x000fca00078e0209 */
[----:B------:R-:W-:-:S13]  /*f7c0*/  ISETP.GT.AND P6, PT, R4, R0, PT ;  /* 0x000000000400720c */ /* 0x000fda0003fc4270 */
[----:B------:R-:W-:Y:S05]  /*f7d0*/  @P6 BRA `(.L_x_321) ;  /* 0x0000000000ac6947 */ /* 0x000fea0003800000 */
.L_x_324:
[----:B------:R-:W2:Y:S01]  /*f7e0*/  LDL.LU R3, [R1+0xc] ;  /* 0x00000c0001037983 */ /* 0x000ea20000300800 */
[----:B-1----:R-:W1:Y:S01]  /*f7f0*/  LDC R2, c[0x0][0xc3c] ;  /* 0x00030f00ff027b82 */ /* 0x002e620000000800 */
[----:B--2---:R-:W-:-:S05]  /*f800*/  VIADD R3, R3, 0x1f ;  /* 0x0000001f03037836 */ /* 0x004fca0000000000 */
[----:B-1----:R-:W-:-:S13]  /*f810*/  ISETP.GE.AND P6, PT, R3, R2, PT ;  /* 0x000000020300720c */ /* 0x002fda0003fc6270 */
[----:B------:R-:W-:Y:S05]  /*f820*/  @P6 BRA `(.L_x_322) ;  /* 0x0000000400d46947 */ /* 0x000fea0003800000 */
[----:B------:R-:W1:Y:S01]  /*f830*/  S2R R5, SR_TID.X ;  /* 0x0000000000057919 */ /* 0x000e620000002100 */
[----:B------:R2:W-:Y:S01]  /*f840*/  STL [R1+0xc], R3 ;  /* 0x00000c0301007387 */ /* 0x0005e20000100800 */
[----:B-1----:R-:W-:-:S05]  /*f850*/  LOP3.LUT R5, R5, 0x1f, RZ, 0xc0, !PT ;  /* 0x0000001f05057812 */ /* 0x002fca00078ec0ff */
[----:B------:R-:W-:Y:S02]  /*f860*/  IMAD.IADD R7, R3, 0x1, R5 ;  /* 0x0000000103077824 */ /* 0x000fe400078e0205 */
[----:B------:R-:W-:-:S03]  /*f870*/  IMAD.MOV.U32 R5, RZ, RZ, RZ ;  /* 0x000000ffff057224 */ /* 0x000fc600078e00ff */
[----:B------:R-:W-:-:S13]  /*f880*/  ISETP.GE.OR P6, PT, R7, R2, !P0 ;  /* 0x000000020700720c */ /* 0x000fda00047c6670 */
[----:B--2---:R-:W1:Y:S02]  /*f890*/  @!P6 LDC.64 R2, c[0x0][0xc80] ;  /* 0x00032000ff02eb82 */ /* 0x004e640000000a00 */
[----:B-1----:R-:W-:-:S05]  /*f8a0*/  @!P6 IMAD.WIDE R2, R7, 0x4, R2 ;  /* 0x000000040702e825 */ /* 0x002fca00078e0202 */
[----:B------:R1:W2:Y:S02]  /*f8b0*/  @!P6 LDG.E R5, desc[UR40][R2.64] ;  /* 0x000000280205e981 */ /* 0x0002a4000c1e1900 */
[----:B-1----:R-:W1:Y:S02]  /*f8c0*/  @!P6 LDC.64 R2, c[0x0][0xc78] ;  /* 0x00031e00ff02eb82 */ /* 0x002e640000000a00 */
[----:B-1----:R-:W-:-:S04]  /*f8d0*/  @!P6 IMAD.WIDE R2, R7, 0x4, R2 ;  /* 0x000000040702e825 */ /* 0x002fc800078e0202 */
[----:B------:R-:W-:-:S06]  /*f8e0*/  IMAD.MOV.U32 R7, RZ, RZ, RZ ;  /* 0x000000ffff077224 */ /* 0x000fcc00078e00ff */
[----:B------:R-:W2:Y:S01]  /*f8f0*/  @!P6 LDG.E R7, desc[UR40][R2.64] ;  /* 0x000000280207e981 */ /* 0x000ea2000c1e1900 */
[----:B------:R-:W-:Y:S01]  /*f900*/  UMOV UR4, 0xffffffff ;  /* 0xffffffff00047882 */ /* 0x000fe20000000000 */
[----:B--2---:R-:W-:Y:S02]  /*f910*/  IMAD R2, R7, R5, RZ ;  /* 0x0000000507027224 */ /* 0x004fe400078e02ff */
[----:B------:R-:W-:Y:S05]  /*f920*/  BRA.DIV UR4, `(.L_x_323) ;  /* 0x0000002204c87947 */ /* 0x000fea000b800000 */
        /* <DEDUP_REMOVED lines=16> */
.L_x_392:
[----:B------:R-:W-:Y:S02]  /*fa30*/  ULDC UR4, c[0x0][0xc38] ;  /* 0x00030e0000047ab9 */ /* 0x000fe40000000800 */
[----:B------:R-:W-:-:S04]  /*fa40*/  IMAD.U32 R3, RZ, RZ, UR4 ;  /* 0x00000004ff037e24 */ /* 0x000fc8000f8e00ff */
[----:B--2---:R-:W-:-:S04]  /*fa50*/  IMAD R9, R9, R3, RZ ;  /* 0x0000000309097224 */ /* 0x004fc800078e02ff */
[----:B------:R-:W-:-:S05]  /*fa60*/  IMAD.IADD R4, R9, 0x1, R4 ;  /* 0x0000000109047824 */ /* 0x000fca00078e0204 */
[----:B------:R-:W-:-:S13]  /*fa70*/  ISETP.GT.AND P6, PT, R4, R0, PT ;  /* 0x000000000400720c */ /* 0x000fda0003fc4270 */
[----:B------:R-:W-:Y:S05]  /*fa80*/  @!P6 BRA `(.L_x_324) ;  /* 0xfffffffc0054e947 */ /* 0x000fea000383ffff */
.L_x_321:
[----:B------:R-:W-:Y:S01]  /*fa90*/  IMAD.IADD R9, R4, 0x1, -R9 ;  /* 0x0000000104097824 */ /* 0x000fe200078e0a09 */
[----:B------:R-:W-:-:S03]  /*faa0*/  UMOV UR4, 0xffffffff ;  /* 0xffffffff00047882 */ /* 0x000fc60000000000 */
[----:B------:R-:W-:-:S05]  /*fab0*/  IMAD R4, R2, R3, R9 ;  /* 0x0000000302047224 */ /* 0x000fca00078e0209 */
[----:B------:R-:W-:Y:S01]  /*fac0*/  ISETP.GT.AND P6, PT, R4, R0, PT ;  /* 0x000000000400720c */ /* 0x000fe20003fc4270 */
[----:B------:R-:W-:-:S12]  /*fad0*/  BRA.DIV UR4, `(.L_x_325) ;  /* 0x0000002604347947 */ /* 0x000fd8000b800000 */
[----:B------:R-:W-:-:S04]  /*fae0*/  VOTE.ANY R8, PT, !P6 ;  /* 0x0000000000087806 */ /* 0x000fc800070e0100 */
[----:B------:R-:W2:Y:S02]  /*faf0*/  POPC R4, R8 ;  /* 0x0000000800047309 */ /* 0x000ea40000000000 */
[----:B--2---:R2:W3:Y:S04]  /*fb00*/  SHFL.IDX PT, R5, R5, R4, 0x1f ;  /* 0x00001f0405057589 */ /* 0x0044e800000e0000 */
[----:B------:R2:W4:Y:S02]  /*fb10*/  SHFL.IDX PT, R7, R7, R4, 0x1f ;  /* 0x00001f0407077589 */ /* 0x00052400000e0000 */
.L_x_397:
[----:B------:R-:W-:-:S13]  /*fb20*/  ISETP.NE.AND P0, PT, R8, RZ, PT ;  /* 0x000000ff0800720c */ /* 0x000fda0003f05270 */
[----:B------:R-:W-:Y:S05]  /*fb30*/  @!P0 BRA `(.L_x_326) ;  /* 0x0000000000148947 */ /* 0x000fea0003800000 */
[----:B------:R-:W-:Y:S01]  /*fb40*/  UMOV UR4, 0xffffffff ;  /* 0xffffffff00047882 */ /* 0x000fe20000000000 */
[----:B0-----:R-:W-:Y:S02]  /*fb50*/  VIADD R12, R4, 0xffffffff ;  /* 0xffffffff040c7836 */ /* 0x001fe40000000000 */
[----:B------:R-:W-:Y:S05]  /*fb60*/  BRA.DIV UR4, `(.L_x_327) ;  /* 0x00000026046c7947 */ /* 0x000fea000b800000 */
[----:B-1----:R0:W1:Y:S02]  /*fb70*/  SHFL.IDX PT, R2, R2, R12, 0x1f ;  /* 0x00001f0c02027589 */ /* 0x00206400000e0000 */
.L_x_400:
[----:B-1----:R-:W-:-:S07]  /*fb80*/  IMAD.MOV.U32 R6, RZ, RZ, R2 ;  /* 0x000000ffff067224 */ /* 0x002fce00078e0002 */
.L_x_326:
[----:B------:R-:W5:Y:S01]  /*fb90*/  LDL.LU R10, [R1+0xc] ;  /* 0x00000c00010a7983 */ /* 0x000f620000300800 */
[----:B------:R-:W-:Y:S01]  /*fba0*/  IMAD R9, R6, R3, R9 ;  /* 0x0000000306097224 */ /* 0x000fe200078e0209 */
[----:B---3--:R-:W-:-:S03]  /*fbb0*/  IABS R6, R5 ;  /* 0x0000000500067213 */ /* 0x008fc60000000000 */
[----:B------:R-:W-:Y:S01]  /*fbc0*/  IMAD.IADD R0, R0, 0x1, -R9 ;  /* 0x0000000100007824 */ /* 0x000fe200078e0a09 */
[----:B-1----:R-:W1:Y:S01]  /*fbd0*/  I2F.RP R2, R6 ;  /* 0x0000000600027306 */ /* 0x002e620000209400 */
[----:B------:R3:W-:Y:S02]  /*fbe0*/  STL [R1], R9 ;  /* 0x0000000901007387 */ /* 0x0007e40000100800 */
[----:B---3--:R-:W-:-:S05]  /*fbf0*/  IABS R9, R5 ;  /* 0x0000000500097213 */ /* 0x008fca0000000000 */
[----:B-1----:R-:W1:Y:S01]  /*fc00*/  MUFU.RCP R2, R2 ;  /* 0x0000000200027308 */ /* 0x002e620000001000 */
[----:B------:R-:W-:Y:S02]  /*fc10*/  IMAD.MOV R9, RZ, RZ, -R9 ;  /* 0x000000ffff097224 */ /* 0x000fe400078e0a09 */
[----:B-1----:R-:W-:-:S05]  /*fc20*/  VIADD R2, R2, 0xffffffe ;  /* 0x0ffffffe02027836 */ /* 0x002fca0000000000 */
[----:B------:R-:W1:Y:S02]  /*fc30*/  F2I.FTZ.U32.TRUNC.NTZ R3, R2 ;  /* 0x0000000200037305 */ /* 0x000e64000021f000 */
[----:B-1----:R-:W-:-:S04]  /*fc40*/  IMAD.MOV R2, RZ, RZ, -R3 ;  /* 0x000000ffff027224 */ /* 0x002fc800078e0a03 */
[----:B------:R-:W-:Y:S02]  /*fc50*/  IMAD R8, R2, R6, RZ ;  /* 0x0000000602087224 */ /* 0x000fe400078e02ff */
[----:B------:R-:W-:-:S04]  /*fc60*/  IMAD.MOV.U32 R2, RZ, RZ, RZ ;  /* 0x000000ffff027224 */ /* 0x000fc800078e00ff */
[----:B------:R-:W-:Y:S01]  /*fc70*/  IMAD.HI.U32 R2, R3, R8, R2 ;  /* 0x0000000803027227 */ /* 0x000fe200078e0002 */
[----:B------:R-:W-:-:S05]  /*fc80*/  IABS R3, R0 ;  /* 0x0000000000037213 */ /* 0x000fca0000000000 */
[----:B------:R-:W-:-:S04]  /*fc90*/  IMAD.HI.U32 R8, R2, R3, RZ ;  /* 0x0000000302087227 */ /* 0x000fc800078e00ff */
[----:B------:R-:W-:-:S05]  /*fca0*/  IMAD R3, R8, R9, R3 ;  /* 0x0000000908037224 */ /* 0x000fca00078e0203 */
[----:B------:R-:W-:-:S13]  /*fcb0*/  ISETP.GT.U32.AND P1, PT, R6, R3, PT ;  /* 0x000000030600720c */ /* 0x000fda0003f24070 */
[----:B------:R-:W-:Y:S02]  /*fcc0*/  @!P1 IMAD.IADD R3, R3, 0x1, -R6 ;  /* 0x0000000103039824 */ /* 0x000fe400078e0a06 */
[----:B------:R-:W-:Y:S01]  /*fcd0*/  @!P1 VIADD R8, R8, 0x1 ;  /* 0x0000000108089836 */ /* 0x000fe20000000000 */
[----:B------:R-:W-:Y:S02]  /*fce0*/  ISETP.NE.AND P1, PT, R5, RZ, PT ;  /* 0x000000ff0500720c */ /* 0x000fe40003f25270 */
[----:B------:R-:W-:Y:S02]  /*fcf0*/  ISETP.GE.U32.AND P0, PT, R3, R6, PT ;  /* 0x000000060300720c */ /* 0x000fe40003f06070 */
[----:B----4-:R-:W-:-:S04]  /*fd00*/  IABS R6, R7 ;  /* 0x0000000700067213 */ /* 0x010fc80000000000 */
[----:B------:R-:W1:Y:S07]  /*fd10*/  I2F.RP R2, R6 ;  /* 0x0000000600027306 */ /* 0x000e6e0000209400 */
[----:B------:R-:W-:Y:S01]  /*fd20*/  @P0 VIADD R8, R8, 0x1 ;  /* 0x0000000108080836 */ /* 0x000fe20000000000 */
[----:B-1----:R-:W1:Y:S02]  /*fd30*/  MUFU.RCP R2, R2 ;  /* 0x0000000200027308 */ /* 0x002e640000001000 */
[----:B-1----:R-:W-:-:S06]  /*fd40*/  VIADD R2, R2, 0xffffffe ;  /* 0x0ffffffe02027836 */ /* 0x002fcc0000000000 */
[----:B------:R-:W1:Y:S02]  /*fd50*/  F2I.FTZ.U32.TRUNC.NTZ R3, R2 ;  /* 0x0000000200037305 */ /* 0x000e64000021f000 */
[----:B-1----:R-:W-:-:S04]  /*fd60*/  IMAD.MOV R2, RZ, RZ, -R3 ;  /* 0x000000ffff027224 */ /* 0x002fc800078e0a03 */
[----:B------:R-:W-:Y:S02]  /*fd70*/  IMAD R9, R2, R6, RZ ;  /* 0x0000000602097224 */ /* 0x000fe400078e02ff */
[----:B------:R-:W-:-:S04]  /*fd80*/  IMAD.MOV.U32 R2, RZ, RZ, RZ ;  /* 0x000000ffff027224 */ /* 0x000fc800078e00ff */
[----:B------:R-:W-:Y:S01]  /*fd90*/  IMAD.HI.U32 R2, R3, R9, R2 ;  /* 0x0000000903027227 */ /* 0x000fe200078e0002 */
[----:B------:R-:W-:Y:S02]  /*fda0*/  LOP3.LUT R3, R0, R5, RZ, 0x3c, !PT ;  /* 0x0000000500037212 */ /* 0x000fe400078e3cff */
[----:B------:R-:W-:Y:S02]  /*fdb0*/  IABS R9, R7 ;  /* 0x0000000700097213 */ /* 0x000fe40000000000 */
[----:B------:R-:W-:-:S03]  /*fdc0*/  ISETP.GE.AND P2, PT, R3, RZ, PT ;  /* 0x000000ff0300720c */ /* 0x000fc60003f46270 */
[----:B------:R-:W-:-:S10]  /*fdd0*/  IMAD.MOV R9, RZ, RZ, -R9 ;  /* 0x000000ffff097224 */ /* 0x000fd400078e0a09 */
[----:B------:R-:W-:Y:S01]  /*fde0*/  @!P2 IMAD.MOV R8, RZ, RZ, -R8 ;  /* 0x000000ffff08a224 */ /* 0x000fe200078e0a08 */
[----:B------:R-:W-:-:S04]  /*fdf0*/  @!P1 LOP3.LUT R8, RZ, R5, RZ, 0x33, !PT ;  /* 0x00000005ff089212 */ /* 0x000fc800078e33ff */
[-C--:B------:R-:W-:Y:S01]  /*fe00*/  IABS R3, R8.reuse ;  /* 0x0000000800037213 */ /* 0x080fe20000000000 */
[----:B------:R-:W-:-:S04]  /*fe10*/  IMAD R5, R5, R8, RZ ;  /* 0x0000000805057224 */ /* 0x000fc800078e02ff */
[----:B------:R-:W-:-:S04]  /*fe20*/  IMAD.HI.U32 R2, R2, R3, RZ ;  /* 0x0000000302027227 */ /* 0x000fc800078e00ff */
[----:B------:R-:W-:-:S05]  /*fe30*/  IMAD R3, R2, R9, R3 ;  /* 0x0000000902037224 */ /* 0x000fca00078e0203 */
[----:B------:R-:W-:-:S13]  /*fe40*/  ISETP.GT.U32.AND P1, PT, R6, R3, PT ;  /* 0x000000030600720c */ /* 0x000fda0003f24070 */
[----:B------:R-:W-:Y:S02]  /*fe50*/  @!P1 IMAD.IADD R3, R3, 0x1, -R6 ;  /* 0x0000000103039824 */ /* 0x000fe400078e0a06 */
        /* <DEDUP_REMOVED lines=11> */
[----:B-----5:R-:W-:Y:S02]  /*ff10*/  IMAD.IADD R10, R4, 0x1, R10 ;  /* 0x00000001040a7824 */ /* 0x020fe400078e020a */
[----:B--2---:R-:W-:Y:S02]  /*ff20*/  IMAD.IADD R4, R0, 0x1, -R5 ;  /* 0x0000000100047824 */ /* 0x004fe400078e0a05 */
[----:B------:R-:W-:-:S05]  /*ff30*/  IMAD R0, R3, 0x10000, R2 ;  /* 0x0001000003007824 */ /* 0x000fca00078e0202 */
[----:B------:R1:W-:Y:S04]  /*ff40*/  STL [R1+0x8], R0 ;  /* 0x0000080001007387 */ /* 0x0003e80000100800 */
[----:B------:R1:W-:Y:S04]  /*ff50*/  STL [R1+0xc], R10 ;  /* 0x00000c0a01007387 */ /* 0x0003e80000100800 */
[----:B------:R1:W-:Y:S01]  /*ff60*/  STL [R1+0x4], R4 ;  /* 0x0000040401007387 */ /* 0x0003e20000100800 */
[----:B------:R-:W-:Y:S05]  /*ff70*/  BRA `(.L_x_328) ;  /* 0x0000000000287947 */ /* 0x000fea0003800000 */
.L_x_322:
[----:B------:R-:W-:Y:S01]  /*ff80*/  UMOV UR4, URZ ;  /* 0x0000003f00047c82 */ /* 0x000fe20008000000 */
[----:B------:R-:W-:Y:S01]  /*ff90*/  ULDC UR6, c[0x0][0xc3c] ;  /* 0x00030f0000067ab9 */ /* 0x000fe20000000800 */
[----:B------:R-:W-:Y:S01]  /*ffa0*/  UMOV UR5, URZ ;  /* 0x0000003f00057c82 */ /* 0x000fe20008000000 */
[----:B------:R1:W-:Y:S01]  /*ffb0*/  STL [R1], R0 ;  /* 0x0000000001007387 */ /* 0x0003e20000100800 */
[----:B------:R-:W-:Y:S02]  /*ffc0*/  IMAD.U32 R3, RZ, RZ, UR4 ;  /* 0x00000004ff037e24 */ /* 0x000fe4000f8e00ff */
[----:B------:R-:W-:-:S03]  /*ffd0*/  IMAD.U32 R2, RZ, RZ, UR5 ;  /* 0x00000005ff027e24 */ /* 0x000fc6000f8e00ff */
[----:B------:R2:W-:Y:S01]  /*ffe0*/  STL [R1+0x4], R3 ;  /* 0x0000040301007387 */ /* 0x0005e20000100800 */
[----:B-1----:R-:W-:-:S05]  /*fff0*/  IMAD.U32 R0, RZ, RZ, UR6 ;  /* 0x00000006ff007e24 */ /* 0x002fca000f8e00ff */
[----:B------:R2:W-:Y:S04]  /*10000*/  STL [R1+0xc], R0 ;  /* 0x00000c0001007387 */ /* 0x0005e80000100800 */
[----:B------:R2:W-:Y:S02]  /*10010*/  STL [R1+0x8], R2 ;  /* 0x0000080201007387 */ /* 0x0005e40000100800 */
.L_x_328:
[----:B--2---:R-:W2:Y:S04]  /*10020*/  LDL R3, [R1+0x8] ;  /* 0x0000080001037983 */ /* 0x004ea80000100800 */
[----:B------:R-:W3:Y:S04]  /*10030*/  LDL R2, [R1+0xc] ;  /* 0x00000c0001027983 */ /* 0x000ee80000100800 */
[----:B-1----:R-:W4:Y:S04]  /*10040*/  LDL R4, [R1] ;  /* 0x0000000001047983 */ /* 0x002f280000100800 */
[----:B------:R-:W4:Y:S01]  /*10050*/  LDL R5, [R1+0x4] ;  /* 0x0000040001057983 */ /* 0x000f220000100800 */
[----:B------:R-:W-:Y:S05]  /*10060*/  WARPSYNC.ALL ;  /* 0x0000000000007948 */ /* 0x000fea0003800000 */
[----:B------:R-:W1:Y:S02]  /*10070*/  S2R R0, SR_TID.X ;  /* 0x0000000000007919 */ /* 0x000e640000002100 */
[----:B-1----:R-:W-:Y:S01]  /*10080*/  LOP3.LUT R0, R0, 0x1f, RZ, 0xc0, !PT ;  /* 0x0000001f00007812 */ /* 0x002fe200078ec0ff */
[----:B------:R-:W-:Y:S03]  /*10090*/  BAR.SYNC.DEFER_BLOCKING 0x4, 0x180 ;  /* 0x0106000000007b1d */ /* 0x000fe60000010000 */
[----:B------:R-:W-:-:S13]  /*100a0*/  ISETP.NE.AND P0, PT, R0, RZ, PT ;  /* 0x000000ff0000720c */ /* 0x000fda0003f05270 */
[----:B------:R-:W-:Y:S01]  /*100b0*/  @!P0 MOV R0, 0x400 ;  /* 0x0000040000008802 */ /* 0x000fe20000000f00 */
[----:B--2---:R-:W-:Y:S02]  /*100c0*/  IMAD.MOV.U32 R6, RZ, RZ, R3 ;  /* 0x000000ffff067224 */ /* 0x004fe400078e0003 */
[----:B------:R-:W1:Y:S01]  /*100d0*/  @!P0 S2R R3, SR_CgaCtaId ;  /* 0x0000000000038919 */ /* 0x000e620000008800 */
[----:B---3--:R-:W-:Y:S01]  /*100e0*/  IMAD.MOV.U32 R7, RZ, RZ, R2 ;  /* 0x000000ffff077224 */ /* 0x008fe200078e0002 */
[----:B-1----:R-:W-:-:S05]  /*100f0*/  @!P0 LEA R18, R3, R0, 0x18 ;  /* 0x0000000003128211 */ /* 0x002fca00078ec0ff */
[----:B----4-:R1:W-:Y:S01]  /*10100*/  @!P0 STS.128 [R18+0x348d0], R4 ;  /* 0x0348d00412008388 */ /* 0x0103e20000000c00 */
[----:B------:R-:W-:Y:S06]  /*10110*/  BAR.ARV 0x5, 0x180 ;  /* 0x0146000000007b1d */ /* 0x000fec0000002000 */
.L_x_319:
[----:B------:R-:W3:Y:S01]  /*10120*/  LDL R0, [R1+0xc] ;  /* 0x00000c0001007983 */ /* 0x000ee20000100800 */
[----:B------:R-:W-:Y:S02]  /*10130*/  ULDC UR4, c[0x0][0xc3c] ;  /* 0x00030f0000047ab9 */ /* 0x000fe40000000800 */
[----:B---3--:R-:W-:-:S13]  /*10140*/  ISETP.GE.AND P0, PT, R0, UR4, PT ;  /* 0x0000000400007c0c */ /* 0x008fda000bf06270 */
[----:B------:R-:W-:Y:S05]  /*10150*/  @!P0 BRA `(.L_x_329) ;  /* 0xffffffa800708947 */ /* 0x000fea000383ffff */
[----:B------:R-:W-:Y:S05]  /*10160*/  BSYNC B8 ;  /* 0x0000000000087941 */ /* 0x000fea0003800000 */
.L_x_227:
[----:B-1----:R-:W3:Y:S01]  /*10170*/  LDL.LU R0, [R1+0x48] ;  /* 0x0000480001007983 */ /* 0x002ee20000300800 */
[----:B------:R-:W-:Y:S01]  /*10180*/  BSSY B0, `(.L_x_330) ;  /* 0x000000b000007945 */ /* 0x000fe20003800000 */
[----:B--2---:R-:W1:Y:S01]  /*10190*/  S2R R5, SR_CgaCtaId ;  /* 0x0000000000057919 */ /* 0x004e620000008800 */
[----:B---3--:R-:W-:-:S05]  /*101a0*/  VIADD R0, R0, 0x1 ;  /* 0x0000000100007836 */ /* 0x008fca0000000000 */
[----:B0-----:R-:W-:-:S04]  /*101b0*/  LEA.HI R2, R0, R0, RZ, 0x1 ;  /* 0x0000000000027211 */ /* 0x001fc800078f08ff */
[----:B------:R-:W-:-:S05]  /*101c0*/  LOP3.LUT R3, R2, 0xfffffffe, RZ, 0xc0, !PT ;  /* 0xfffffffe02037812 */ /* 0x000fca00078ec0ff */
[----:B------:R-:W-:Y:S01]  /*101d0*/  IMAD.IADD R3, R0, 0x1, -R3 ;  /* 0x0000000100037824 */ /* 0x000fe200078e0a03 */
[----:B------:R-:W-:-:S04]  /*101e0*/  MOV R0, 0x400 ;  /* 0x0000040000007802 */ /* 0x000fc80000000f00 */
[----:B-1----:R-:W-:Y:S02]  /*101f0*/  LEA R0, R5, R0, 0x18 ;  /* 0x0000000005007211 */ /* 0x002fe400078ec0ff */
[----:B------:R-:W-:-:S04]  /*10200*/  SHF.L.U32 R3, R3, 0x1f, RZ ;  /* 0x0000001f03037819 */ /* 0x000fc800000006ff */
[----:B------:R-:W0:Y:S02]  /*10210*/  SYNCS.PHASECHK.TRANS64.TRYWAIT P0, [R0+URZ+0x34820], R3 ;  /* 0x03482003000075a7 */ /* 0x000e24000800017f */
[----:B0-----:R-:W-:Y:S05]  /*10220*/  @!P0 BRA `(.L_x_331) ;  /* 0x0000001c00e48947 */ /* 0x001fea0003800000 */
.L_x_401:
[----:B------:R-:W-:Y:S05]  /*10230*/  BSYNC B0 ;  /* 0x0000000000007941 */ /* 0x000fea0003800000 */
.L_x_330:
[----:B------:R-:W-:-:S03]  /*10240*/  UMOV UR4, 0xffffffff ;  /* 0xffffffff00047882 */ /* 0x000fc60000000000 */
[----:B------:R-:W-:Y:S05]  /*10250*/  BRA.DIV UR4, `(.L_x_332) ;  /* 0x0000001e04ec7947 */ /* 0x000fea000b800000 */
[----:B------:R-:W1:Y:S02]  /*10260*/  S2R R2, SR_TID.X ;  /* 0x0000000000027919 */ /* 0x000e640000002100 */
[----:B-1----:R-:W-:-:S04]  /*10270*/  SHF.R.U32.HI R2, RZ, 0x5, R2 ;  /* 0x00000005ff027819 */ /* 0x002fc80000011602 */
[----:B------:R-:W-:-:S05]  /*10280*/  LOP3.LUT R2, R2, 0x3, RZ, 0xc0, !PT ;  /* 0x0000000302027812 */ /* 0x000fca00078ec0ff */
[----:B------:R1:W2:Y:S02]  /*10290*/  SHFL.IDX PT, R14, R2, RZ, 0x1f ;  /* 0x00001fff020e7589 */ /* 0x0002a400000e0000 */
.L_x_404:
[----:B--2---:R-:W-:Y:S01]  /*102a0*/  ISETP.NE.AND P0, PT, R14, RZ, PT ;  /* 0x000000ff0e00720c */ /* 0x004fe20003f05270 */
[----:B------:R-:W-:-:S12]  /*102b0*/  BSSY B0, `(.L_x_333) ;  /* 0x0000025000007945 */ /* 0x000fd80003800000 */
[----:B------:R-:W-:Y:S05]  /*102c0*/  @P0 BRA `(.L_x_334) ;  /* 0x00000000008c0947 */ /* 0x000fea0003800000 */
[----:B------:R-:W-:-:S03]  /*102d0*/  UMOV UR4, 0xffffffff ;  /* 0xffffffff00047882 */ /* 0x000fc60000000000 */
[----:B------:R-:W-:Y:S05]  /*102e0*/  BRA.DIV UR4, `(.L_x_335) ;  /* 0x0000001e04fc7947 */ /* 0x000fea000b800000 */
[----:B------:R-:W-:-:S13]  /*102f0*/  ELECT P6, URZ, PT ;  /* 0x00000000003f782f */ /* 0x000fda00038c0000 */
.L_x_407:
[----:B------:R-:W-:Y:S05]  /*10300*/  @!P6 BRA `(.L_x_334) ;  /* 0x00000000007ce947 */ /* 0x000fea0003800000 */
[----:B-1----:R-:W2:Y:S02]  /*10310*/  LDL.LU R2, [R1+0x5c] ;  /* 0x00005c0001027983 */ /* 0x002ea40000300800 */
[----:B--2---:R-:W-:-:S04]  /*10320*/  LOP3.LUT R2, R2, 0x2, RZ, 0xfc, !PT ;  /* 0x0000000202027812 */ /* 0x004fc800078efcff */
[----:B------:R-:W-:-:S13]  /*10330*/  ISETP.NE.AND P2, PT, R2, 0x3, PT ;  /* 0x000000030200780c */ /* 0x000fda0003f45270 */
[----:B------:R-:W-:Y:S05]  /*10340*/  @!P2 BRA `(.L_x_336) ;  /* 0x000000000004a947 */ /* 0x000fea0003800000 */
[----:B------:R-:W-:Y:S01]  /*10350*/  BPT.TRAP 0x1 ;  /* 0x000000040000795c */ /* 0x000fe20000300000 */
.L_x_336:
[----:B------:R-:W2:Y:S01]  /*10360*/  LDL.LU R7, [R1+0x14] ;  /* 0x0000140001077983 */ /* 0x000ea20000300800 */
[----:B------:R-:W-:Y:S02]  /*10370*/  VIADD R2, R0, 0x34840 ;  /* 0x0003484000027836 */ /* 0x000fe40000000000 */
[C---:B0-----:R-:W-:Y:S02]  /*10380*/  VIADD R3, R19.reuse, 0x1 ;  /* 0x0000000113037836 */ /* 0x041fe40000000000 */
[----:B------:R-:W-:-:S03]  /*10390*/  IMAD R6, R19, 0x8, R2 ;  /* 0x0000000813067824 */ /* 0x000fc600078e0202 */
[----:B------:R-:W-:-:S04]  /*103a0*/  ISETP.NE.AND P1, PT, R3, 0x2, PT ;  /* 0x000000020300780c */ /* 0x000fc80003f25270 */
[----:B------:R-:W-:Y:S02]  /*103b0*/  SEL R4, RZ, 0x1, P1 ;  /* 0x00000001ff047807 */ /* 0x000fe40000800000 */
[----:B------:R-:W-:Y:S02]  /*103c0*/  SEL R3, R3, RZ, P1 ;  /* 0x000000ff03037207 */ /* 0x000fe40000800000 */
[C---:B--2---:R-:W-:Y:S02]  /*103d0*/  SHF.L.U32 R5, R7.reuse, 0x1f, RZ ;  /* 0x0000001f07057819 */ /* 0x044fe400000006ff */
[----:B------:R-:W-:Y:S01]  /*103e0*/  LOP3.LUT R4, R7, R4, RZ, 0x3c, !PT ;  /* 0x0000000407047212 */ /* 0x000fe200078e3cff */
[----:B------:R-:W-:Y:S01]  /*103f0*/  IMAD R7, R3, 0x8, R2 ;  /* 0x0000000803077824 */ /* 0x000fe200078e0202 */
[----:B------:R-:W0:Y:S02]  /*10400*/  SYNCS.PHASECHK.TRANS64.TRYWAIT P0, [R6+URZ], R5 ;  /* 0x00000005060075a7 */ /* 0x000e24000800017f */
[----:B------:R-:W-:Y:S01]  /*10410*/  SHF.L.U32 R2, R4, 0x1f, RZ ;  /* 0x0000001f04027819 */ /* 0x000fe200000006ff */
[----:B0-----:R-:W-:Y:S06]  /*10420*/  @!P0 BRA `(.L_x_337) ;  /* 0x0000001c00cc8947 */ /* 0x001fec0003800000 */
.L_x_408:
[----:B------:R-:W1:Y:S02]  /*10430*/  SYNCS.PHASECHK.TRANS64.TRYWAIT P0, [R7+URZ], R2 ;  /* 0x00000002070075a7 */ /* 0x000e64000800017f */
[----:B-1----:R-:W-:Y:S05]  /*10440*/  @!P0 BRA `(.L_x_338) ;  /* 0x0000001c00d88947 */ /* 0x002fea0003800000 */
.L_x_409:
[----:B------:R-:W-:Y:S05]  /*10450*/  @!P2 BRA `(.L_x_339) ;  /* 0x000000000004a947 */ /* 0x000fea0003800000 */
[----:B------:R-:W-:Y:S01]  /*10460*/  BPT.TRAP 0x1 ;  /* 0x000000040000795c */ /* 0x000fe20000300000 */
.L_x_339:
[----:B------:R-:W-:-:S04]  /*10470*/  VIADD R0, R0, 0x34860 ;  /* 0x0003486000007836 */ /* 0x000fc80000000000 */
[----:B------:R-:W-:-:S04]  /*10480*/  IMAD R4, R19, 0x8, R0 ;  /* 0x0000000813047824 */ /* 0x000fc800078e0200 */
[----:B------:R-:W2:Y:S02]  /*10490*/  SYNCS.PHASECHK.TRANS64.TRYWAIT P0, [R4+URZ], R5 ;  /* 0x00000005040075a7 */ /* 0x000ea4000800017f */
[----:B--2---:R-:W-:Y:S05]  /*104a0*/  @!P0 BRA `(.L_x_340) ;  /* 0x0000001c00d48947 */ /* 0x004fea0003800000 */
.L_x_410:
[----:B------:R-:W-:-:S07]  /*104b0*/  IMAD R3, R3, 0x8, R0 ;  /* 0x0000000803037824 */ /* 0x000fce00078e0200 */
.L_x_341:
[----:B---3--:R3:W4:Y:S02]  /*104c0*/  SYNCS.PHASECHK.TRANS64.TRYWAIT P0, [R3+URZ], R2 ;  /* 0x00000002030075a7 */ /* 0x008724000800017f */
[----:B----4-:R-:W-:Y:S05]  /*104d0*/  @!P0 NANOSLEEP.SYNCS 0x989680 ;  /* 0x009896800000895d */ /* 0x010fea0003900000 */
[----:B------:R-:W4:Y:S02]  /*104e0*/  @!P0 SYNCS.PHASECHK.TRANS64 P0, [R3+URZ], R2 ;  /* 0x00000002030085a7 */ /* 0x000f24000800007f */
[----:B----4-:R-:W-:Y:S05]  /*104f0*/  @!P0 BRA `(.L_x_341) ;  /* 0xfffffffc00f08947 */ /* 0x010fea000383ffff */
.L_x_334:
[----:B------:R-:W-:Y:S05]  /*10500*/  BSYNC B0 ;  /* 0x0000000000007941 */ /* 0x000fea0003800000 */
.L_x_333:
[----:B------:R-:W-:Y:S05]  /*10510*/  EXIT ;  /* 0x000000000000794d */ /* 0x000fea0003800000 */
.L_x_178:
[----:B0-----:R0:W1:Y:S02]  /*10520*/  SYNCS.PHASECHK.TRANS64.TRYWAIT P1, [R0+URZ+0x34800], R3 ;  /* 0x03480003000075a7 */ /* 0x001064000802017f */
[----:B-1----:R-:W-:Y:S05]  /*10530*/  @!P1 NANOSLEEP.SYNCS 0x989680 ;  /* 0x009896800000995d */ /* 0x002fea0003900000 */
[----:B------:R-:W1:Y:S02]  /*10540*/  @!P1 SYNCS.PHASECHK.TRANS64 P1, [R0+URZ+0x34800], R3 ;  /* 0x03480003000095a7 */ /* 0x000e64000802007f */
[----:B-1----:R-:W-:Y:S05]  /*10550*/  @!P1 BRA `(.L_x_178) ;  /* 0xfffffffc00f09947 */ /* 0x002fea000383ffff */
[----:B------:R-:W-:Y:S05]  /*10560*/  BRA `(.L_x_342) ;  /* 0xffffff14001c7947 */ /* 0x000fea000383ffff */
.L_x_182:
[----:B0-----:R0:W2:Y:S02]  /*10570*/  SYNCS.PHASECHK.TRANS64.TRYWAIT P2, [R5+URZ+0x34830], R4 ;  /* 0x03483004050075a7 */ /* 0x0010a4000804017f */
[----:B--2---:R-:W-:Y:S05]  /*10580*/  @!P2 NANOSLEEP.SYNCS 0x989680 ;  /* 0x009896800000a95d */ /* 0x004fea0003900000 */
[----:B------:R-:W2:Y:S02]  /*10590*/  @!P2 SYNCS.PHASECHK.TRANS64 P2, [R5+URZ+0x34830], R4 ;  /* 0x034830040500a5a7 */ /* 0x000ea4000804007f */
[----:B--2---:R-:W-:Y:S05]  /*105a0*/  @!P2 BRA `(.L_x_182) ;  /* 0xfffffffc00f0a947 */ /* 0x004fea000383ffff */
[----:B------:R-:W-:Y:S05]  /*105b0*/  BRA `(.L_x_181) ;  /* 0xffffff1400407947 */ /* 0x000fea000383ffff */
.L_x_187:
[----:B-1----:R1:W2:Y:S02]  /*105c0*/  SYNCS.PHASECHK.TRANS64.TRYWAIT P2, [R14+URZ+0x34830], R3 ;  /* 0x034830030e0075a7 */ /* 0x0022a4000804017f */
[----:B--2---:R-:W-:Y:S05]  /*105d0*/  @!P2 NANOSLEEP.SYNCS 0x989680 ;  /* 0x009896800000a95d */ /* 0x004fea0003900000 */
[----:B------:R-:W2:Y:S02]  /*105e0*/  @!P2 SYNCS.PHASECHK.TRANS64 P2, [R14+URZ+0x34830], R3 ;  /* 0x034830030e00a5a7 */ /* 0x000ea4000804007f */
[----:B--2---:R-:W-:Y:S05]  /*105f0*/  @!P2 BRA `(.L_x_187) ;  /* 0xfffffffc00f0a947 */ /* 0x004fea000383ffff */
[----:B------:R-:W-:Y:S05]  /*10600*/  BRA `(.L_x_186) ;  /* 0xffffff3c00047947 */ /* 0x000fea000383ffff */
.L_x_191:
[----:B-1----:R1:W2:Y:S02]  /*10610*/  SYNCS.PHASECHK.TRANS64.TRYWAIT P2, [R13+URZ+0x34850], R4 ;  /* 0x034850040d0075a7 */ /* 0x0022a4000804017f */
[----:B--2---:R-:W-:Y:S05]  /*10620*/  @!P2 NANOSLEEP.SYNCS 0x989680 ;  /* 0x009896800000a95d */ /* 0x004fea0003900000 */
[----:B------:R-:W2:Y:S02]  /*10630*/  @!P2 SYNCS.PHASECHK.TRANS64 P2, [R13+URZ+0x34850], R4 ;  /* 0x034850040d00a5a7 */ /* 0x000ea4000804007f */
[----:B--2---:R-:W-:Y:S05]  /*10640*/  @!P2 BRA `(.L_x_191) ;  /* 0xfffffffc00f0a947 */ /* 0x004fea000383ffff */
[----:B------:R-:W-:Y:S05]  /*10650*/  BRA `(.L_x_190) ;  /* 0xffffff4400287947 */ /* 0x000fea000383ffff */
.L_x_196:
[----:B-1----:R1:W2:Y:S02]  /*10660*/  SYNCS.PHASECHK.TRANS64.TRYWAIT P0, [R14+URZ+0x34850], R7 ;  /* 0x034850070e0075a7 */ /* 0x0022a4000800017f */
[----:B--2---:R-:W-:Y:S05]  /*10670*/  @!P0 NANOSLEEP.SYNCS 0x989680 ;  /* 0x009896800000895d */ /* 0x004fea0003900000 */
[----:B------:R-:W2:Y:S02]  /*10680*/  @!P0 SYNCS.PHASECHK.TRANS64 P0, [R14+URZ+0x34850], R7 ;  /* 0x034850070e0085a7 */ /* 0x000ea4000800007f */
[----:B--2---:R-:W-:Y:S05]  /*10690*/  @!P0 BRA `(.L_x_196) ;  /* 0xfffffffc00f08947 */ /* 0x004fea000383ffff */
[----:B------:R-:W-:Y:S05]  /*106a0*/  BRA `(.L_x_195) ;  /* 0xffffff5c00f47947 */ /* 0x000fea000383ffff */
.L_x_241:
[----:B------:R-:W2:Y:S01]  /*106b0*/  S2R R4, SR_TID.X ;  /* 0x0000000000047919 */ /* 0x000ea20000002100 */
[----:B------:R-:W-:Y:S01]  /*106c0*/  BSSY B0, `(.L_x_343) ;  /* 0x000000a000007945 */ /* 0x000fe20003800000 */
[----:B------:R-:W-:Y:S02]  /*106d0*/  IMAD.MOV.U32 R12, RZ, RZ, RZ ;  /* 0x000000ffff0c7224 */ /* 0x000fe400078e00ff */
[----:B0-----:R-:W-:Y:S02]  /*106e0*/  IMAD.MOV.U32 R11, RZ, RZ, 0x1f ;  /* 0x0000001fff0b7424 */ /* 0x001fe400078e00ff */
[----:B------:R-:W-:Y:S01]  /*106f0*/  IMAD.MOV.U32 R15, RZ, RZ, -0x1 ;  /* 0xffffffffff0f7424 */ /* 0x000fe200078e00ff */
[----:B--2---:R-:W-:-:S04]  /*10700*/  SHF.R.U32.HI R4, RZ, 0x5, R4 ;  /* 0x00000005ff047819 */ /* 0x004fc80000011604 */
[----:B------:R-:W-:-:S05]  /*10710*/  LOP3.LUT R4, R4, 0x3, RZ, 0xc0, !PT ;  /* 0x0000000304047812 */ /* 0x000fca00078ec0ff */
[----:B------:R-:W-:-:S07]  /*10720*/  IMAD.MOV.U32 R13, RZ, RZ, R4 ;  /* 0x000000ffff0d7224 */ /* 0x000fce00078e0004 */
[----:B-1----:R-:W-:Y:S05]  /*10730*/  WARPSYNC.COLLECTIVE R15, `(.L_x_344) ;  /* 0x000000000f087348 */ /* 0x002fea0003c00000 */
[----:B------:R0:W2:Y:S02]  /*10740*/  SHFL.IDX P6, R14, R13, R12, R11 ;  /* 0x0000000c0d0e7389 */ /* 0x0000a400000c000b */
[----:B012---:R-:W-:Y:S01]  /*10750*/  ENDCOLLECTIVE ;  /* 0x000000000000791b */ /* 0x007fe20003800000 */
.L_x_344:
[----:B------:R-:W-:Y:S05]  /*10760*/  BSYNC B0 ;  /* 0x0000000000007941 */ /* 0x000fea0003800000 */
.L_x_343:
[----:B------:R-:W-:Y:S05]  /*10770*/  BRA `(.L_x_345) ;  /* 0xffffffb000887947 */ /* 0x000fea000383ffff */
.L_x_243:
[----:B------:R-:W-:Y:S01]  /*10780*/  BSSY B0, `(.L_x_346) ;  /* 0x0000006000007945 */ /* 0x000fe20003800000 */
[----:B------:R-:W-:-:S07]  /*10790*/  IMAD.MOV.U32 R15, RZ, RZ, -0x1 ;  /* 0xffffffffff0f7424 */ /* 0x000fce00078e00ff */
[----:B01-3--:R-:W-:Y:S05]  /*107a0*/  WARPSYNC.COLLECTIVE R15, `(.L_x_347) ;  /* 0x000000000f0c7348 */ /* 0x00bfea0003c00000 */
[----:B------:R-:W-:Y:S02]  /*107b0*/  ELECT P6, UR62, PT ;  /* 0x00000000003e782f */ /* 0x000fe400038c0000 */
[----:B------:R-:W-:Y:S01]  /*107c0*/  MOV R14, UR62 ;  /* 0x0000003e000e7c02 */ /* 0x000fe20008000f00 */
[----:B01-3--:R-:W-:Y:S10]  /*107d0*/  ENDCOLLECTIVE ;  /* 0x000000000000791b */ /* 0x00bff40003800000 */
.L_x_347:
[----:B------:R-:W-:Y:S05]  /*107e0*/  BSYNC B0 ;  /* 0x0000000000007941 */ /* 0x000fea0003800000 */
.L_x_346:
[----:B------:R-:W-:Y:S05]  /*107f0*/  BRA `(.L_x_348) ;  /* 0xffffffb000947947 */ /* 0x000fea000383ffff */
.L_x_245:
[----:B--2---:R2:W3:Y:S02]  /*10800*/  SYNCS.PHASECHK.TRANS64.TRYWAIT P0, [R0+URZ+0x34840], R2 ;  /* 0x03484002000075a7 */ /* 0x0044e4000800017f */
[----:B---3--:R-:W-:Y:S05]  /*10810*/  @!P0 NANOSLEEP.SYNCS 0x989680 ;  /* 0x009896800000895d */ /* 0x008fea0003900000 */
[----:B------:R-:W3:Y:S02]  /*10820*/  @!P0 SYNCS.PHASECHK.TRANS64 P0, [R0+URZ+0x34840], R2 ;  /* 0x03484002000085a7 */ /* 0x000ee4000800007f */
[----:B---3--:R-:W-:Y:S05]  /*10830*/  @!P0 BRA `(.L_x_245) ;  /* 0xfffffffc00f08947 */ /* 0x008fea000383ffff */
[----:B------:R-:W-:Y:S05]  /*10840*/  BRA `(.L_x_349) ;  /* 0xffffffb000f47947 */ /* 0x000fea000383ffff */
.L_x_249:
[----:B------:R0:W5:Y:S01]  /*10850*/  LDL.LU R9, [R1+0x40] ;  /* 0x0000400001097983 */ /* 0x0001620000300800 */
[----:B------:R-:W-:Y:S02]  /*10860*/  IMAD.MOV.U32 R13, RZ, RZ, R3 ;  /* 0x000000ffff0d7224 */ /* 0x000fe400078e0003 */
[----:B------:R-:W-:Y:S01]  /*10870*/  IMAD.MOV.U32 R12, RZ, RZ, RZ ;  /* 0x000000ffff0c7224 */ /* 0x000fe200078e00ff */
[----:B------:R-:W1:Y:S01]  /*10880*/  S2R R7, SR_TID.X ;  /* 0x0000000000077919 */ /* 0x000e620000002100 */
[----:B------:R-:W-:Y:S02]  /*10890*/  IMAD.MOV.U32 R11, RZ, RZ, 0x181f ;  /* 0x0000181fff0b7424 */ /* 0x000fe400078e00ff */
[----:B------:R-:W-:-:S07]  /*108a0*/  IMAD.MOV.U32 R15, RZ, RZ, -0x1 ;  /* 0xffffffffff0f7424 */ /* 0x000fce00078e00ff */
[----:B01---5:R-:W-:Y:S05]  /*108b0*/  WARPSYNC.COLLECTIVE R15, `(.L_x_350) ;  /* 0x000000000f087348 */ /* 0x023fea0003c00000 */
[----:B------:R2:W3:Y:S02]  /*108c0*/  SHFL.IDX P6, R14, R13, R12, R11 ;  /* 0x0000000c0d0e7389 */ /* 0x0004e400000c000b */
[----:B0123-5:R-:W-:Y:S01]  /*108d0*/  ENDCOLLECTIVE ;  /* 0x000000000000791b */ /* 0x02ffe20003800000 */
.L_x_350:
[----:B------:R-:W-:Y:S02]  /*108e0*/  IMAD.MOV.U32 R13, RZ, RZ, R4 ;  /* 0x000000ffff0d7224 */ /* 0x000fe400078e0004 */
[----:B------:R-:W-:-:S07]  /*108f0*/  IMAD.MOV.U32 R6, RZ, RZ, R14 ;  /* 0x000000ffff067224 */ /* 0x000fce00078e000e */
[----:B------:R-:W-:Y:S05]  /*10900*/  WARPSYNC.COLLECTIVE R15, `(.L_x_351) ;  /* 0x000000000f087348 */ /* 0x000fea0003c00000 */
[----:B------:R0:W1:Y:S02]  /*10910*/  SHFL.IDX P6, R14, R13, R12, R11 ;  /* 0x0000000c0d0e7389 */ /* 0x00006400000c000b */
[----:B01----:R-:W-:Y:S01]  /*10920*/  ENDCOLLECTIVE ;  /* 0x000000000000791b */ /* 0x003fe20003800000 */
.L_x_351:
[----:B------:R-:W-:Y:S02]  /*10930*/  IMAD.MOV.U32 R13, RZ, RZ, R3 ;  /* 0x000000ffff0d7224 */ /* 0x000fe400078e0003 */
[----:B------:R-:W-:Y:S02]  /*10940*/  IMAD.MOV.U32 R12, RZ, RZ, 0x1 ;  /* 0x00000001ff0c7424 */ /* 0x000fe400078e00ff */
[----:B------:R-:W-:Y:S02]  /*10950*/  IMAD R2, R9, R8, RZ ;  /* 0x0000000809027224 */ /* 0x000fe400078e02ff */
[----:B------:R-:W0:Y:S01]  /*10960*/  S2R R9, SR_TID.X ;  /* 0x0000000000097919 */ /* 0x000e220000002100 */
[----:B------:R-:W-:Y:S02]  /*10970*/  IMAD.SHL.U32 R8, R7, 0x8, RZ ;  /* 0x0000000807087824 */ /* 0x000fe400078e00ff */
[----:B------:R-:W-:-:S07]  /*10980*/  IMAD.MOV.U32 R7, RZ, RZ, R14 ;  /* 0x000000ffff077224 */ /* 0x000fce00078e000e */
[----:B0-----:R-:W-:Y:S05]  /*10990*/  WARPSYNC.COLLECTIVE R15, `(.L_x_352) ;  /* 0x000000000f087348 */ /* 0x001fea0003c00000 */
[----:B------:R1:W2:Y:S02]  /*109a0*/  SHFL.IDX P6, R14, R13, R12, R11 ;  /* 0x0000000c0d0e7389 */ /* 0x0002a400000c000b */
[----:B012---:R-:W-:Y:S01]  /*109b0*/  ENDCOLLECTIVE ;  /* 0x000000000000791b */ /* 0x007fe20003800000 */
.L_x_352:
[----:B------:R-:W-:Y:S01]  /*109c0*/  LOP3.LUT R8, R8, 0x38, RZ, 0xc0, !PT ;  /* 0x0000003808087812 */ /* 0x000fe200078ec0ff */
[----:B------:R-:W-:Y:S01]  /*109d0*/  IMAD.MOV.U32 R13, RZ, RZ, R4 ;  /* 0x000000ffff0d7224 */ /* 0x000fe200078e0004 */
[----:B------:R-:W-:-:S04]  /*109e0*/  LOP3.LUT R9, R9, 0x7f, RZ, 0xc0, !PT ;  /* 0x0000007f09097812 */ /* 0x000fc800078ec0ff */
[----:B------:R-:W-:-:S05]  /*109f0*/  SHF.R.U32.HI R9, RZ, 0x3, R9 ;  /* 0x00000003ff097819 */ /* 0x000fca0000011609 */
[----:B------:R-:W-:Y:S02]  /*10a00*/  IMAD.IADD R0, R9, 0x1, R5 ;  /* 0x0000000109007824 */ /* 0x000fe400078e0205 */
[----:B------:R-:W-:-:S07]  /*10a10*/  IMAD.MOV.U32 R9, RZ, RZ, R14 ;  /* 0x000000ffff097224 */ /* 0x000fce00078e000e */
[----:B------:R-:W-:Y:S05]  /*10a20*/  WARPSYNC.COLLECTIVE R15, `(.L_x_353) ;  /* 0x000000000f087348 */ /* 0x000fea0003c00000 */
[----:B------:R0:W1:Y:S02]  /*10a30*/  SHFL.IDX P6, R14, R13, R12, R11 ;  /* 0x0000000c0d0e7389 */ /* 0x00006400000c000b */
[----:B01----:R-:W-:Y:S01]  /*10a40*/  ENDCOLLECTIVE ;  /* 0x000000000000791b */ /* 0x003fe20003800000 */
.L_x_353:
[C---:B------:R-:W-:Y:S01]  /*10a50*/  ISETP.GE.AND P3, PT, R0.reuse, R2, PT ;  /* 0x000000020000720c */ /* 0x040fe20003f66270 */
[----:B------:R-:W-:-:S12]  /*10a60*/  VIADD R5, R0, 0x10 ;  /* 0x0000001000057836 */ /* 0x000fd80000000000 */
[----:B------:R-:W-:Y:S01]  /*10a70*/  @!P3 LEA R7, P5, R8, R7, 0x1 ;  /* 0x000000070807b211 */ /* 0x000fe200078a08ff */
[----:B------:R-:W-:Y:S02]  /*10a80*/  IMAD.MOV.U32 R13, RZ, RZ, R3 ;  /* 0x000000ffff0d7224 */ /* 0x000fe400078e0003 */
[----:B------:R-:W-:Y:S02]  /*10a90*/  IMAD.MOV.U32 R12, RZ, RZ, 0x2 ;  /* 0x00000002ff0c7424 */ /* 0x000fe400078e00ff */
[----:B------:R-:W-:-:S05]  /*10aa0*/  @!P3 IMAD.X R6, RZ, RZ, R6, P5 ;  /* 0x000000ffff06b224 */ /* 0x000fca00028e0606 */
[----:B------:R-:W-:-:S04]  /*10ab0*/  @!P3 LOP3.LUT R7, R7, R6, RZ, 0x3c, !PT ;  /* 0x000000060707b212 */ /* 0x000fc800078e3cff */
[----:B------:R-:W-:-:S04]  /*10ac0*/  @!P3 LOP3.LUT R6, R7, R6, RZ, 0x3c, !PT ;  /* 0x000000060706b212 */ /* 0x000fc800078e3cff */
[----:B------:R-:W-:-:S05]  /*10ad0*/  @!P3 LOP3.LUT R7, R7, R6, RZ, 0x3c, !PT ;  /* 0x000000060707b212 */ /* 0x000fca00078e3cff */
[----:B------:R-:W-:Y:S01]  /*10ae0*/  @!PT LDS RZ, [RZ] ;  /* 0x00000000fffff984 */ /* 0x000fe20000000800 */
[----:B------:R-:W-:Y:S01]  /*10af0*/  @!PT LDS RZ, [RZ] ;  /* 0x00000000fffff984 */ /* 0x000fe20000000800 */
[----:B------:R-:W-:Y:S01]  /*10b00*/  @!PT LDS RZ, [RZ] ;  /* 0x00000000fffff984 */ /* 0x000fe20000000800 */
[----:B------:R0:W-:Y:S04]  /*10b10*/  @!P3 LDGSTS.E.BYPASS.LTC128B.128 [R10+0x10400], desc[UR40][R6.64], !P2 ;  /* 0x10400000060abfae */ /* 0x0001e8000d101d68 */
[----:B------:R0:W-:Y:S04]  /*10b20*/  @!P3 LDGSTS.E.BYPASS.LTC128B.128 [R10+0x14400], desc[UR40][R6.64+0x80], !P1 ;  /* 0x14400080060abfae */ /* 0x0001e8000c901d68 */
[----:B------:R0:W-:Y:S01]  /*10b30*/  @!P3 LDGSTS.E.BYPASS.LTC128B.128 [R10+0x18400], desc[UR40][R6.64+0x100], !P0 ;  /* 0x18400100060abfae */ /* 0x0001e2000c101d68 */
[----:B------:R-:W-:Y:S01]  /*10b40*/  ISETP.GE.AND P3, PT, R5, R2, PT ;  /* 0x000000020500720c */ /* 0x000fe20003f66270 */
[----:B------:R-:W-:-:S12]  /*10b50*/  IMAD.MOV.U32 R5, RZ, RZ, R14 ;  /* 0x000000ffff057224 */ /* 0x000fd800078e000e */
[----:B0-----:R-:W-:Y:S05]  /*10b60*/  WARPSYNC.COLLECTIVE R15, `(.L_x_354) ;  /* 0x000000000f087348 */ /* 0x001fea0003c00000 */
[----:B------:R1:W2:Y:S02]  /*10b70*/  SHFL.IDX P6, R14, R13, R12, R11 ;  /* 0x0000000c0d0e7389 */ /* 0x0002a400000c000b */
[----:B012---:R-:W-:Y:S01]  /*10b80*/  ENDCOLLECTIVE ;  /* 0x000000000000791b */ /* 0x007fe20003800000 */
.L_x_354:
[----:B------:R-:W-:Y:S01]  /*10b90*/  @!P3 LEA R8, P5, R8, R5, 0x1 ;  /* 0x000000050808b211 */ /* 0x000fe200078a08ff */
[----:B------:R-:W-:-:S04]  /*10ba0*/  IMAD.MOV.U32 R13, RZ, RZ, R4 ;  /* 0x000000ffff0d7224 */ /* 0x000fc800078e0004 */
[----:B------:R-:W-:Y:S02]  /*10bb0*/  @!P3 IMAD.X R5, RZ, RZ, R9, P5 ;  /* 0x000000ffff05b224 */ /* 0x000fe400028e0609 */
[----:B------:R-:W0:Y:S01]  /*10bc0*/  S2R R9, SR_TID.X ;  /* 0x0000000000097919 */ /* 0x000e220000002100 */
[----:B------:R-:W-:Y:S02]  /*10bd0*/  @!P3 IMAD.MOV.U32 R6, RZ, RZ, R8 ;  /* 0x000000ffff06b224 */ /* 0x000fe400078e0008 */
[----:B------:R-:W-:Y:S02]  /*10be0*/  @!P3 IMAD.MOV.U32 R7, RZ, RZ, R5 ;  /* 0x000000ffff07b224 */ /* 0x000fe400078e0005 */
[----:B------:R-:W-:Y:S02]  /*10bf0*/  VIADD R5, R0, 0x20 ;  /* 0x0000002000057836 */ /* 0x000fe40000000000 */
[----:B------:R-:W-:Y:S01]  /*10c00*/  IMAD.MOV.U32 R8, RZ, RZ, R14 ;  /* 0x000000ffff087224 */ /* 0x000fe200078e000e */
[----:B------:R-:W-:Y:S01]  /*10c10*/  @!PT LDS RZ, [RZ] ;  /* 0x00000000fffff984 */ /* 0x000fe20000000800 */
[----:B------:R-:W-:Y:S01]  /*10c20*/  @!PT LDS RZ, [RZ] ;  /* 0x00000000fffff984 */ /* 0x000fe20000000800 */
[----:B------:R-:W-:Y:S01]  /*10c30*/  @!PT LDS RZ, [RZ] ;  /* 0x00000000fffff984 */ /* 0x000fe20000000800 */
[----:B------:R1:W-:Y:S06]  /*10c40*/  @!P3 LDGSTS.E.BYPASS.LTC128B.128 [R10+0x10c00], desc[UR40][R6.64], !P2 ;  /* 0x10c00000060abfae */ /* 0x0003ec000d101d68 */
[----:B01----:R-:W-:Y:S05]  /*10c50*/  WARPSYNC.COLLECTIVE R15, `(.L_x_355) ;  /* 0x000000000f087348 */ /* 0x003fea0003c00000 */
[----:B------:R2:W3:Y:S02]  /*10c60*/  SHFL.IDX P6, R14, R13, R12, R11 ;  /* 0x0000000c0d0e7389 */ /* 0x0004e400000c000b */
[----:B0123--:R-:W-:Y:S01]  /*10c70*/  ENDCOLLECTIVE ;  /* 0x000000000000791b */ /* 0x00ffe20003800000 */
.L_x_355:
[----:B------:R-:W-:Y:S01]  /*10c80*/  @!PT LDS RZ, [RZ] ;  /* 0x00000000fffff984 */ /* 0x000fe20000000800 */
[----:B------:R-:W-:Y:S01]  /*10c90*/  @!PT LDS RZ, [RZ] ;  /* 0x00000000fffff984 */ /* 0x000fe20000000800 */
[----:B------:R-:W-:Y:S01]  /*10ca0*/  @!PT LDS RZ, [RZ] ;  /* 0x00000000fffff984 */ /* 0x000fe20000000800 */
[----:B------:R0:W-:Y:S04]  /*10cb0*/  @!P3 LDGSTS.E.BYPASS.LTC128B.128 [R10+0x14c00], desc[UR40][R6.64+0x80], !P1 ;  /* 0x14c00080060abfae */ /* 0x0001e8000c901d68 */
[----:B------:R0:W-:Y:S01]  /*10cc0*/  @!P3 LDGSTS.E.BYPASS.LTC128B.128 [R10+0x18c00], desc[UR40][R6.64+0x100], !P0 ;  /* 0x18c00100060abfae */ /* 0x0001e2000c101d68 */
[----:B------:R-:W-:Y:S01]  /*10cd0*/  ISETP.GE.AND P3, PT, R5, R2, PT ;  /* 0x000000020500720c */ /* 0x000fe20003f66270 */
[----:B------:R-:W-:Y:S02]  /*10ce0*/  IMAD.MOV.U32 R13, RZ, RZ, R3 ;  /* 0x000000ffff0d7224 */ /* 0x000fe400078e0003 */
[----:B------:R-:W-:Y:S02]  /*10cf0*/  IMAD.MOV.U32 R12, RZ, RZ, 0x3 ;  /* 0x00000003ff0c7424 */ /* 0x000fe400078e00ff */
[----:B------:R-:W-:-:S02]  /*10d00*/  IMAD.SHL.U32 R9, R9, 0x8, RZ ;  /* 0x0000000809097824 */ /* 0x000fc400078e00ff */
[----:B------:R-:W-:-:S03]  /*10d10*/  IMAD.MOV.U32 R5, RZ, RZ, R14 ;  /* 0x000000ffff057224 */ /* 0x000fc600078e000e */
[----:B------:R-:W-:-:S07]  /*10d20*/  LOP3.LUT R9, R9, 0x38, RZ, 0xc0, !PT ;  /* 0x0000003809097812 */ /* 0x000fce00078ec0ff */
[----:B0-----:R-:W-:Y:S05]  /*10d30*/  WARPSYNC.COLLECTIVE R15, `(.L_x_356) ;  /* 0x000000000f087348 */ /* 0x001fea0003c00000 */
[----:B------:R1:W2:Y:S02]  /*10d40*/  SHFL.IDX P6, R14, R13, R12, R11 ;  /* 0x0000000c0d0e7389 */ /* 0x0002a400000c000b */
[----:B012---:R-:W-:Y:S01]  /*10d50*/  ENDCOLLECTIVE ;  /* 0x000000000000791b */ /* 0x007fe20003800000 */
.L_x_356:
[----:B------:R-:W-:-:S05]  /*10d60*/  @!P3 LEA R5, P4, R9, R5, 0x1 ;  /* 0x000000050905b211 */ /* 0x000fca00078808ff */
[----:B------:R-:W-:-:S04]  /*10d70*/  @!P3 IMAD.X R6, RZ, RZ, R8, P4 ;  /* 0x000000ffff06b224 */ /* 0x000fc800020e0608 */
[----:B------:R-:W-:Y:S02]  /*10d80*/  @!P3 IMAD.MOV.U32 R7, RZ, RZ, R6 ;  /* 0x000000ffff07b224 */ /* 0x000fe400078e0006 */
[----:B------:R-:W-:Y:S02]  /*10d90*/  @!P3 IMAD.MOV.U32 R6, RZ, RZ, R5 ;  /* 0x000000ffff06b224 */ /* 0x000fe400078e0005 */
[----:B------:R-:W-:Y:S02]  /*10da0*/  IMAD.MOV.U32 R13, RZ, RZ, R4 ;  /* 0x000000ffff0d7224 */ /* 0x000fe400078e0004 */
[----:B------:R-:W-:Y:S01]  /*10db0*/  VIADD R5, R0, 0x30 ;  /* 0x0000003000057836 */ /* 0x000fe20000000000 */
[----:B------:R-:W-:Y:S01]  /*10dc0*/  @!PT LDS RZ, [RZ] ;  /* 0x00000000fffff984 */ /* 0x000fe20000000800 */
[----:B------:R-:W-:Y:S01]  /*10dd0*/  @!PT LDS RZ, [RZ] ;  /* 0x00000000fffff984 */ /* 0x000fe20000000800 */
[----:B------:R-:W-:Y:S01]  /*10de0*/  @!PT LDS RZ, [RZ] ;  /* 0x00000000fffff984 */ /* 0x000fe20000000800 */
[----:B------:R-:W-:Y:S04]  /*10df0*/  @!P3 LDGSTS.E.BYPASS.LTC128B.128 [R10+0x11400], desc[UR40][R6.64], !P2 ;  /* 0x11400000060abfae */ /* 0x000fe8000d101d68 */
[----:B------:R-:W-:Y:S04]  /*10e00*/  @!P3 LDGSTS.E.BYPASS.LTC128B.128 [R10+0x15400], desc[UR40][R6.64+0x80], !P1 ;  /* 0x15400080060abfae */ /* 0x000fe8000c901d68 */
[----:B------:R0:W-:Y:S01]  /*10e10*/  @!P3 LDGSTS.E.BYPASS.LTC128B.128 [R10+0x19400], desc[UR40][R6.64+0x100], !P0 ;  /* 0x19400100060abfae */ /* 0x0001e2000c101d68 */
[----:B------:R-:W-:Y:S01]  /*10e20*/  ISETP.GE.AND P3, PT, R5, R2, PT ;  /* 0x000000020500720c */ /* 0x000fe20003f66270 */
[----:B0-----:R-:W-:-:S12]  /*10e30*/  IMAD.MOV.U32 R6, RZ, RZ, R14 ;  /* 0x000000ffff067224 */ /* 0x001fd800078e000e */
[----:B------:R-:W-:Y:S05]  /*10e40*/  WARPSYNC.COLLECTIVE R15, `(.L_x_357) ;  /* 0x000000000f087348 */ /* 0x000fea0003c00000 */
[----:B------:R0:W1:Y:S02]  /*10e50*/  SHFL.IDX P6, R14, R13, R12, R11 ;  /* 0x0000000c0d0e7389 */ /* 0x00006400000c000b */
[----:B01----:R-:W-:Y:S01]  /*10e60*/  ENDCOLLECTIVE ;  /* 0x000000000000791b */ /* 0x003fe20003800000 */
.L_x_357:
[----:B------:R-:W-:Y:S02]  /*10e70*/  IMAD.MOV.U32 R13, RZ, RZ, R3 ;  /* 0x000000ffff0d7224 */ /* 0x000fe400078e0003 */
[----:B------:R-:W-:Y:S02]  /*10e80*/  IMAD.MOV.U32 R12, RZ, RZ, 0x4 ;  /* 0x00000004ff0c7424 */ /* 0x000fe400078e00ff */
[----:B------:R-:W-:-:S07]  /*10e90*/  IMAD.MOV.U32 R5, RZ, RZ, R14 ;  /* 0x000000ffff057224 */ /* 0x000fce00078e000e */
[----:B------:R-:W-:Y:S05]  /*10ea0*/  WARPSYNC.COLLECTIVE R15, `(.L_x_358) ;  /* 0x000000000f087348 */ /* 0x000fea0003c00000 */
[----:B------:R0:W1:Y:S02]  /*10eb0*/  SHFL.IDX P6, R14, R13, R12, R11 ;  /* 0x0000000c0d0e7389 */ /* 0x00006400000c000b */
[----:B01----:R-:W-:Y:S01]  /*10ec0*/  ENDCOLLECTIVE ;  /* 0x000000000000791b */ /* 0x003fe20003800000 */
.L_x_358:
        /* <DEDUP_REMOVED lines=17> */
.L_x_359:
[----:B------:R-:W-:Y:S02]  /*10fe0*/  IMAD.MOV.U32 R13, RZ, RZ, R3 ;  /* 0x000000ffff0d7224 */ /* 0x000fe400078e0003 */
[----:B------:R-:W-:Y:S02]  /*10ff0*/  IMAD.MOV.U32 R12, RZ, RZ, 0x5 ;  /* 0x00000005ff0c7424 */ /* 0x000fe400078e00ff */
[----:B------:R-:W-:-:S07]  /*11000*/  IMAD.MOV.U32 R5, RZ, RZ, R14 ;  /* 0x000000ffff057224 */ /* 0x000fce00078e000e */
[----:B------:R-:W-:Y:S05]  /*11010*/  WARPSYNC.COLLECTIVE R15, `(.L_x_360) ;  /* 0x000000000f087348 */ /* 0x000fea0003c00000 */
[----:B------:R0:W1:Y:S02]  /*11020*/  SHFL.IDX P6, R14, R13, R12, R11 ;  /* 0x0000000c0d0e7389 */ /* 0x00006400000c000b */
[----:B01----:R-:W-:Y:S01]  /*11030*/  ENDCOLLECTIVE ;  /* 0x000000000000791b */ /* 0x003fe20003800000 */
.L_x_360:
        /* <DEDUP_REMOVED lines=17> */
.L_x_361:
[----:B------:R-:W-:Y:S02]  /*11150*/  IMAD.MOV.U32 R13, RZ, RZ, R3 ;  /* 0x000000ffff0d7224 */ /* 0x000fe400078e0003 */
[----:B------:R-:W-:Y:S02]  /*11160*/  IMAD.MOV.U32 R12, RZ, RZ, 0x6 ;  /* 0x00000006ff0c7424 */ /* 0x000fe400078e00ff */
[----:B------:R-:W-:-:S07]  /*11170*/  IMAD.MOV.U32 R5, RZ, RZ, R14 ;  /* 0x000000ffff057224 */ /* 0x000fce00078e000e */
[----:B------:R-:W-:Y:S05]  /*11180*/  WARPSYNC.COLLECTIVE R15, `(.L_x_362) ;  /* 0x000000000f087348 */ /* 0x000fea0003c00000 */
[----:B------:R0:W1:Y:S02]  /*11190*/  SHFL.IDX P6, R14, R13, R12, R11 ;  /* 0x0000000c0d0e7389 */ /* 0x00006400000c000b */
[----:B01----:R-:W-:Y:S01]  /*111a0*/  ENDCOLLECTIVE ;  /* 0x000000000000791b */ /* 0x003fe20003800000 */
.L_x_362:
[----:B------:R-:W-:-:S05]  /*111b0*/  @!P3 LEA R5, P4, R9, R5, 0x1 ;  /* 0x000000050905b211 */ /* 0x000fca00078808ff */
[----:B------:R-:W-:-:S04]  /*111c0*/  @!P3 IMAD.X R6, RZ, RZ, R6, P4 ;  /* 0x000000ffff06b224 */ /* 0x000fc800020e0606 */
[----:B------:R-:W-:Y:S02]  /*111d0*/  @!P3 IMAD.MOV.U32 R7, RZ, RZ, R6 ;  /* 0x000000ffff07b224 */ /* 0x000fe400078e0006 */
[----:B------:R-:W-:Y:S02]  /*111e0*/  @!P3 IMAD.MOV.U32 R6, RZ, RZ, R5 ;  /* 0x000000ffff06b224 */ /* 0x000fe400078e0005 */
[----:B------:R-:W-:-:S03]  /*111f0*/  IMAD.MOV.U32 R13, RZ, RZ, R4 ;  /* 0x000000ffff0d7224 */ /* 0x000fc600078e0004 */
[----:B------:R-:W-:Y:S01]  /*11200*/  @!PT LDS RZ, [RZ] ;  /* 0x00000000fffff984 */ /* 0x000fe20000000800 */
[----:B------:R-:W-:Y:S01]  /*11210*/  @!PT LDS RZ, [RZ] ;  /* 0x00000000fffff984 */ /* 0x000fe20000000800 */
[----:B------:R-:W-:Y:S01]  /*11220*/  @!PT LDS RZ, [RZ] ;  /* 0x00000000fffff984 */ /* 0x000fe20000000800 */
[----:B------:R-:W-:Y:S04]  /*11230*/  @!P3 LDGSTS.E.BYPASS.LTC128B.128 [R10+0x12c00], desc[UR40][R6.64], !P2 ;  /* 0x12c00000060abfae */ /* 0x000fe8000d101d68 */
[----:B------:R-:W-:Y:S04]  /*11240*/  @!P3 LDGSTS.E.BYPASS.LTC128B.128 [R10+0x16c00], desc[UR40][R6.64+0x80], !P1 ;  /* 0x16c00080060abfae */ /* 0x000fe8000c901d68 */
[----:B------:R0:W-:Y:S02]  /*11250*/  @!P3 LDGSTS.E.BYPASS.LTC128B.128 [R10+0x1ac00], desc[UR40][R6.64+0x100], !P0 ;  /* 0x1ac00100060abfae */ /* 0x0001e4000c101d68 */
[----:B0-----:R-:W-:-:S07]  /*11260*/  IMAD.MOV.U32 R6, RZ, RZ, R14 ;  /* 0x000000ffff067224 */ /* 0x001fce00078e000e */
[----:B------:R-:W-:Y:S05]  /*11270*/  WARPSYNC.COLLECTIVE R15, `(.L_x_363) ;  /* 0x000000000f087348 */ /* 0x000fea0003c00000 */
[----:B------:R0:W1:Y:S02]  /*11280*/  SHFL.IDX P6, R14, R13, R12, R11 ;  /* 0x0000000c0d0e7389 */ /* 0x00006400000c000b */
[----:B01----:R-:W-:Y:S01]  /*11290*/  ENDCOLLECTIVE ;  /* 0x000000000000791b */ /* 0x003fe20003800000 */
.L_x_363:
[----:B------:R-:W-:-:S05]  /*112a0*/  VIADD R7, R0, 0x60 ;  /* 0x0000006000077836 */ /* 0x000fca0000000000 */
[----:B------:R-:W-:Y:S01]  /*112b0*/  ISETP.GE.AND P4, PT, R7, R2, PT ;  /* 0x000000020700720c */ /* 0x000fe20003f86270 */
[----:B------:R-:W-:Y:S02]  /*112c0*/  IMAD.MOV.U32 R13, RZ, RZ, R3 ;  /* 0x000000ffff0d7224 */ /* 0x000fe400078e0003 */
[----:B------:R-:W-:Y:S02]  /*112d0*/  IMAD.MOV.U32 R12, RZ, RZ, 0x7 ;  /* 0x00000007ff0c7424 */ /* 0x000fe400078e00ff */
[----:B------:R-:W-:-:S08]  /*112e0*/  IMAD.MOV.U32 R5, RZ, RZ, R14 ;  /* 0x000000ffff057224 */ /* 0x000fd000078e000e */
[----:B------:R-:W-:Y:S05]  /*112f0*/  WARPSYNC.COLLECTIVE R15, `(.L_x_364) ;  /* 0x000000000f087348 */ /* 0x000fea0003c00000 */
[----:B------:R0:W1:Y:S02]  /*11300*/  SHFL.IDX P6, R14, R13, R12, R11 ;  /* 0x0000000c0d0e7389 */ /* 0x00006400000c000b */
[----:B01----:R-:W-:Y:S01]  /*11310*/  ENDCOLLECTIVE ;  /* 0x000000000000791b */ /* 0x003fe20003800000 */
.L_x_364:
[----:B------:R-:W-:-:S05]  /*11320*/  @!P4 LEA R5, P3, R9, R5, 0x1 ;  /* 0x000000050905c211 */ /* 0x000fca00078608ff */
[----:B------:R-:W-:-:S04]  /*11330*/  @!P4 IMAD.X R6, RZ, RZ, R6, P3 ;  /* 0x000000ffff06c224 */ /* 0x000fc800018e0606 */
[----:B------:R-:W-:Y:S02]  /*11340*/  @!P4 IMAD.MOV.U32 R7, RZ, RZ, R6 ;  /* 0x000000ffff07c224 */ /* 0x000fe400078e0006 */
[----:B------:R-:W-:Y:S02]  /*11350*/  IMAD.MOV.U32 R13, RZ, RZ, R4 ;  /* 0x000000ffff0d7224 */ /* 0x000fe400078e0004 */
[----:B------:R-:W-:-:S05]  /*11360*/  @!P4 IMAD.MOV.U32 R6, RZ, RZ, R5 ;  /* 0x000000ffff06c224 */ /* 0x000fca00078e0005 */
[----:B------:R-:W-:Y:S01]  /*11370*/  @!PT LDS RZ, [RZ] ;  /* 0x00000000fffff984 */ /* 0x000fe20000000800 */
[----:B------:R-:W-:Y:S01]  /*11380*/  @!PT LDS RZ, [RZ] ;  /* 0x00000000fffff984 */ /* 0x000fe20000000800 */
[----:B------:R-:W-:Y:S01]  /*11390*/  @!PT LDS RZ, [RZ] ;  /* 0x00000000fffff984 */ /* 0x000fe20000000800 */
[----:B------:R0:W-:Y:S01]  /*113a0*/  @!P4 LDGSTS.E.BYPASS.LTC128B.128 [R10+0x13400], desc[UR40][R6.64], !P2 ;  /* 0x13400000060acfae */ /* 0x0001e2000d101d68 */
[----:B------:R-:W-:-:S03]  /*113b0*/  IMAD.MOV.U32 R5, RZ, RZ, R14 ;  /* 0x000000ffff057224 */ /* 0x000fc600078e000e */
[----:B------:R0:W-:Y:S04]  /*113c0*/  @!P4 LDGSTS.E.BYPASS.LTC128B.128 [R10+0x17400], desc[UR40][R6.64+0x80], !P1 ;  /* 0x17400080060acfae */ /* 0x0001e8000c901d68 */
[----:B0-----:R-:W-:Y:S05]  /*113d0*/  WARPSYNC.COLLECTIVE R15, `(.L_x_365) ;  /* 0x000000000f087348 */ /* 0x001fea0003c00000 */
[----:B------:R1:W2:Y:S02]  /*113e0*/  SHFL.IDX P6, R14, R13, R12, R11 ;  /* 0x0000000c0d0e7389 */ /* 0x0002a400000c000b */
[----:B012---:R-:W-:Y:S01]  /*113f0*/  ENDCOLLECTIVE ;  /* 0x000000000000791b */ /* 0x007fe20003800000 */
.L_x_365:
[----:B------:R-:W-:Y:S01]  /*11400*/  @!PT LDS RZ, [RZ] ;  /* 0x00000000fffff984 */ /* 0x000fe20000000800 */
[----:B------:R-:W-:Y:S01]  /*11410*/  @!PT LDS RZ, [RZ] ;  /* 0x00000000fffff984 */ /* 0x000fe20000000800 */
[----:B------:R-:W-:Y:S01]  /*11420*/  @!PT LDS RZ, [RZ] ;  /* 0x00000000fffff984 */ /* 0x000fe20000000800 */
[----:B------:R0:W-:Y:S01]  /*11430*/  @!P4 LDGSTS.E.BYPASS.LTC128B.128 [R10+0x1b400], desc[UR40][R6.64+0x100], !P0 ;  /* 0x1b400100060acfae */ /* 0x0001e2000c101d68 */
[----:B------:R-:W-:Y:S01]  /*11440*/  IMAD.MOV.U32 R3, RZ, RZ, R14 ;  /* 0x000000ffff037224 */ /* 0x000fe200078e000e */
[----:B------:R-:W-:Y:S06]  /*11450*/  BRA `(.L_x_366) ;  /* 0xffffffb400907947 */ /* 0x000fec000383ffff */
.L_x_254:
[----:B0-----:R0:W1:Y:S02]  /*11460*/  SYNCS.PHASECHK.TRANS64.TRYWAIT P0, [R18+URZ+0x34820], R0 ;  /* 0x03482000120075a7 */ /* 0x001064000800017f */
[----:B-1----:R-:W-:Y:S05]  /*11470*/  @!P0 NANOSLEEP.SYNCS 0x989680 ;  /* 0x009896800000895d */ /* 0x002fea0003900000 */
[----:B------:R-:W1:Y:S02]  /*11480*/  @!P0 SYNCS.PHASECHK.TRANS64 P0, [R18+URZ+0x34820], R0 ;  /* 0x03482000120085a7 */ /* 0x000e64000800007f */
[----:B-1----:R-:W-:Y:S05]  /*11490*/  @!P0 BRA `(.L_x_254) ;  /* 0xfffffffc00f08947 */ /* 0x002fea000383ffff */
[----:B------:R-:W-:Y:S05]  /*114a0*/  BRA `(.L_x_367) ;  /* 0xffffffb800107947 */ /* 0x000fea000383ffff */
.L_x_263:
[----:B-1----:R1:W2:Y:S02]  /*114b0*/  SYNCS.PHASECHK.TRANS64.TRYWAIT P0, [R3+URZ+0x34840], R2 ;  /* 0x03484002030075a7 */ /* 0x0022a4000800017f */
[----:B--2---:R-:W-:Y:S05]  /*114c0*/  @!P0 NANOSLEEP.SYNCS 0x989680 ;  /* 0x009896800000895d */ /* 0x004fea0003900000 */
[----:B------:R-:W2:Y:S02]  /*114d0*/  @!P0 SYNCS.PHASECHK.TRANS64 P0, [R3+URZ+0x34840], R2 ;  /* 0x03484002030085a7 */ /* 0x000ea4000800007f */
[----:B--2---:R-:W-:Y:S05]  /*114e0*/  @!P0 BRA `(.L_x_263) ;  /* 0xfffffffc00f08947 */ /* 0x004fea000383ffff */
[----:B------:R-:W-:Y:S05]  /*114f0*/  BRA `(.L_x_368) ;  /* 0xffffffb800ec7947 */ /* 0x000fea000383ffff */
.L_x_270:
[----:B-1----:R1:W2:Y:S02]  /*11500*/  SYNCS.PHASECHK.TRANS64.TRYWAIT P0, [R3+URZ+0x60], R2 ;  /* 0x00006002030075a7 */ /* 0x0022a4000800017f */
[----:B--2---:R-:W-:Y:S05]  /*11510*/  @!P0 NANOSLEEP.SYNCS 0x989680 ;  /* 0x009896800000895d */ /* 0x004fea0003900000 */
[----:B------:R-:W2:Y:S02]  /*11520*/  @!P0 SYNCS.PHASECHK.TRANS64 P0, [R3+URZ+0x60], R2 ;  /* 0x00006002030085a7 */ /* 0x000ea4000800007f */
[----:B--2---:R-:W-:Y:S05]  /*11530*/  @!P0 BRA `(.L_x_270) ;  /* 0xfffffffc00f08947 */ /* 0x004fea000383ffff */
[----:B------:R-:W-:Y:S05]  /*11540*/  BRA `(.L_x_369) ;  /* 0xffffffbc00fc7947 */ /* 0x000fea000383ffff */
.L_x_279:
[----:B-1----:R1:W2:Y:S02]  /*11550*/  SYNCS.PHASECHK.TRANS64.TRYWAIT P0, [R3+URZ+0x34840], R2 ;  /* 0x03484002030075a7 */ /* 0x0022a4000800017f */
[----:B--2---:R-:W-:Y:S05]  /*11560*/  @!P0 NANOSLEEP.SYNCS 0x989680 ;  /* 0x009896800000895d */ /* 0x004fea0003900000 */
[----:B------:R-:W2:Y:S02]  /*11570*/  @!P0 SYNCS.PHASECHK.TRANS64 P0, [R3+URZ+0x34840], R2 ;  /* 0x03484002030085a7 */ /* 0x000ea4000800007f */
[----:B--2---:R-:W-:Y:S05]  /*11580*/  @!P0 BRA `(.L_x_279) ;  /* 0xfffffffc00f08947 */ /* 0x004fea000383ffff */
[----:B------:R-:W-:Y:S05]  /*11590*/  BRA `(.L_x_370) ;  /* 0xffffffc4008c7947 */ /* 0x000fea000383ffff */
.L_x_286:
[----:B0-----:R0:W1:Y:S02]  /*115a0*/  SYNCS.PHASECHK.TRANS64.TRYWAIT P0, [R2+URZ+0x60], R3 ;  /* 0x00006003020075a7 */ /* 0x001064000800017f */
[----:B-1----:R-:W-:Y:S05]  /*115b0*/  @!P0 NANOSLEEP.SYNCS 0x989680 ;  /* 0x009896800000895d */ /* 0x002fea0003900000 */
[----:B------:R-:W1:Y:S02]  /*115c0*/  @!P0 SYNCS.PHASECHK.TRANS64 P0, [R2+URZ+0x60], R3 ;  /* 0x00006003020085a7 */ /* 0x000e64000800007f */
[----:B-1----:R-:W-:Y:S05]  /*115d0*/  @!P0 BRA `(.L_x_286) ;  /* 0xfffffffc00f08947 */ /* 0x002fea000383ffff */
[----:B------:R-:W-:Y:S05]  /*115e0*/  BRA `(.L_x_371) ;  /* 0xffffffc8009c7947 */ /* 0x000fea000383ffff */
.L_x_295:
[----:B--2---:R2:W3:Y:S02]  /*115f0*/  SYNCS.PHASECHK.TRANS64.TRYWAIT P0, [R2+URZ+0x34840], R3 ;  /* 0x03484003020075a7 */ /* 0x0044e4000800017f */
[----:B---3--:R-:W-:Y:S05]  /*11600*/  @!P0 NANOSLEEP.SYNCS 0x989680 ;  /* 0x009896800000895d */ /* 0x008fea0003900000 */
[----:B------:R-:W3:Y:S02]  /*11610*/  @!P0 SYNCS.PHASECHK.TRANS64 P0, [R2+URZ+0x34840], R3 ;  /* 0x03484003020085a7 */ /* 0x000ee4000800007f */
[----:B---3--:R-:W-:Y:S05]  /*11620*/  @!P0 BRA `(.L_x_295) ;  /* 0xfffffffc00f08947 */ /* 0x008fea000383ffff */
[----:B------:R-:W-:Y:S05]  /*11630*/  BRA `(.L_x_372) ;  /* 0xffffffcc00fc7947 */ /* 0x000fea000383ffff */
.L_x_302:
[----:B0-----:R0:W1:Y:S02]  /*11640*/  SYNCS.PHASECHK.TRANS64.TRYWAIT P0, [R2+URZ+0x60], R5 ;  /* 0x00006005020075a7 */ /* 0x001064000800017f */
[----:B-1----:R-:W-:Y:S05]  /*11650*/  @!P0 NANOSLEEP.SYNCS 0x989680 ;  /* 0x009896800000895d */ /* 0x002fea0003900000 */
[----:B------:R-:W1:Y:S02]  /*11660*/  @!P0 SYNCS.PHASECHK.TRANS64 P0, [R2+URZ+0x60], R5 ;  /* 0x00006005020085a7 */ /* 0x000e64000800007f */
[----:B-1----:R-:W-:Y:S05]  /*11670*/  @!P0 BRA `(.L_x_302) ;  /* 0xfffffffc00f08947 */ /* 0x002fea000383ffff */
[----:B------:R-:W-:Y:S05]  /*11680*/  BRA `(.L_x_373) ;  /* 0xffffffd4000c7947 */ /* 0x000fea000383ffff */
.L_x_313:
[----:B---3--:R3:W4:Y:S02]  /*11690*/  SYNCS.PHASECHK.TRANS64.TRYWAIT P0, [R0+URZ+0x34860], R2 ;  /* 0x03486002000075a7 */ /* 0x008724000800017f */
[----:B----4-:R-:W-:Y:S05]  /*116a0*/  @!P0 NANOSLEEP.SYNCS 0x989680 ;  /* 0x009896800000895d */ /* 0x010fea0003900000 */
[----:B------:R-:W4:Y:S02]  /*116b0*/  @!P0 SYNCS.PHASECHK.TRANS64 P0, [R0+URZ+0x34860], R2 ;  /* 0x03486002000085a7 */ /* 0x000f24000800007f */
[----:B----4-:R-:W-:Y:S05]  /*116c0*/  @!P0 BRA `(.L_x_313) ;  /* 0xfffffffc00f08947 */ /* 0x010fea000383ffff */
[----:B------:R-:W-:Y:S05]  /*116d0*/  BRA `(.L_x_374) ;  /* 0xffffffd800587947 */ /* 0x000fea000383ffff */
.L_x_320:
[----:B------:R-:W4:Y:S01]  /*116e0*/  LDL R3, [R1] ;  /* 0x0000000001037983 */ /* 0x000f220000100800 */
[----:B------:R-:W-:Y:S01]  /*116f0*/  BSSY B0, `(.L_x_375) ;  /* 0x0000008000007945 */ /* 0x000fe20003800000 */
[----:B0-----:R-:W-:Y:S02]  /*11700*/  IMAD.MOV.U32 R12, RZ, RZ, RZ ;  /* 0x000000ffff0c7224 */ /* 0x001fe400078e00ff */
[----:B------:R-:W-:Y:S02]  /*11710*/  IMAD.MOV.U32 R11, RZ, RZ, 0x1f ;  /* 0x0000001fff0b7424 */ /* 0x000fe400078e00ff */
[----:B------:R-:W-:Y:S02]  /*11720*/  IMAD.MOV.U32 R15, RZ, RZ, -0x1 ;  /* 0xffffffffff0f7424 */ /* 0x000fe400078e00ff */
[----:B----4-:R-:W-:-:S07]  /*11730*/  IMAD.MOV.U32 R13, RZ, RZ, R3 ;  /* 0x000000ffff0d7224 */ /* 0x010fce00078e0003 */
[----:B-123--:R-:W-:Y:S05]  /*11740*/  WARPSYNC.COLLECTIVE R15, `(.L_x_376) ;  /* 0x000000000f087348 */ /* 0x00efea0003c00000 */
[----:B------:R0:W4:Y:S02]  /*11750*/  SHFL.IDX P6, R14, R13, R12, R11 ;  /* 0x0000000c0d0e7389 */ /* 0x00012400000c000b */
[----:B01234-:R-:W-:Y:S01]  /*11760*/  ENDCOLLECTIVE ;  /* 0x000000000000791b */ /* 0x01ffe20003800000 */
.L_x_376:
[----:B------:R-:W-:Y:S05]  /*11770*/  BSYNC B0 ;  /* 0x0000000000007941 */ /* 0x000fea0003800000 */
.L_x_375:
[----:B------:R0:W5:Y:S01]  /*11780*/  LDL R2, [R1+0xc] ;  /* 0x00000c0001027983 */ /* 0x0001620000100800 */
[----:B------:R-:W-:Y:S02]  /*11790*/  IMAD.MOV.U32 R13, RZ, RZ, R3 ;  /* 0x000000ffff0d7224 */ /* 0x000fe400078e0003 */
[----:B------:R-:W-:Y:S02]  /*117a0*/  IMAD.MOV.U32 R12, RZ, RZ, 0x1 ;  /* 0x00000001ff0c7424 */ /* 0x000fe400078e00ff */
[----:B------:R-:W-:Y:S02]  /*117b0*/  IMAD.MOV.U32 R11, RZ, RZ, 0x1f ;  /* 0x0000001fff0b7424 */ /* 0x000fe400078e00ff */
[----:B------:R-:W-:Y:S02]  /*117c0*/  IMAD.MOV.U32 R15, RZ, RZ, -0x1 ;  /* 0xffffffffff0f7424 */ /* 0x000fe400078e00ff */
[----:B0-----:R-:W-:-:S07]  /*117d0*/  IMAD.MOV.U32 R0, RZ, RZ, R14 ;  /* 0x000000ffff007224 */ /* 0x001fce00078e000e */
[----:B-----5:R-:W-:Y:S05]  /*117e0*/  WARPSYNC.COLLECTIVE R15, `(.L_x_377) ;  /* 0x000000000f087348 */ /* 0x020fea0003c00000 */
[----:B------:R0:W1:Y:S02]  /*117f0*/  SHFL.IDX P6, R14, R13, R12, R11 ;  /* 0x0000000c0d0e7389 */ /* 0x00006400000c000b */
[----:B01---5:R-:W-:Y:S01]  /*11800*/  ENDCOLLECTIVE ;  /* 0x000000000000791b */ /* 0x023fe20003800000 */
.L_x_377:
[----:B------:R-:W-:Y:S01]  /*11810*/  ULDC UR4, c[0x0][0xc3c] ;  /* 0x00030f0000047ab9 */ /* 0x000fe20000000800 */
[----:B------:R-:W-:Y:S02]  /*11820*/  IMAD.IADD R7, R2, 0x1, R16 ;  /* 0x0000000102077824 */ /* 0x000fe400078e0210 */
[----:B------:R-:W-:Y:S02]  /*11830*/  IMAD.MOV.U32 R11, RZ, RZ, RZ ;  /* 0x000000ffff0b7224 */ /* 0x000fe400078e00ff */
[----:B------:R-:W-:Y:S01]  /*11840*/  IMAD.MOV.U32 R8, RZ, RZ, R14 ;  /* 0x000000ffff087224 */ /* 0x000fe200078e000e */
[----:B------:R-:W-:-:S13]  /*11850*/  ISETP.GE.OR P1, PT, R7, UR4, !P0 ;  /* 0x0000000407007c0c */ /* 0x000fda000c726670 */
[----:B------:R-:W0:Y:S08]  /*11860*/  @!P1 LDC.64 R2, c[0x0][0xc80] ;  /* 0x00032000ff029b82 */ /* 0x000e300000000a00 */
[----:B------:R-:W1:Y:S01]  /*11870*/  @!P1 LDC.64 R4, c[0x0][0xc78] ;  /* 0x00031e00ff049b82 */ /* 0x000e620000000a00 */
[----:B0-----:R-:W-:-:S05]  /*11880*/  @!P1 IMAD.WIDE R2, R7, 0x4, R2 ;  /* 0x0000000407029825 */ /* 0x001fca00078e0202 */
[----:B------:R1:W2:Y:S02]  /*11890*/  @!P1 LDG.E R6, desc[UR40][R2.64] ;  /* 0x0000002802069981 */ /* 0x0002a4000c1e1900 */
[----:B-1----:R-:W-:-:S06]  /*118a0*/  @!P1 IMAD.WIDE R2, R7, 0x4, R4 ;  /* 0x0000000407029825 */ /* 0x002fcc00078e0204 */
[----:B------:R-:W3:Y:S01]  /*118b0*/  @!P1 LDG.E R2, desc[UR40][R2.64] ;  /* 0x0000002802029981 */ /* 0x000ee2000c1e1900 */
[----:B------:R-:W-:Y:S01]  /*118c0*/  IMAD.MOV.U32 R5, RZ, RZ, RZ ;  /* 0x000000ffff057224 */ /* 0x000fe200078e00ff */
[C---:B------:R-:W-:Y:S02]  /*118d0*/  ISETP.GE.U32.AND P2, PT, R16.reuse, 0x2, PT ;  /* 0x000000021000780c */ /* 0x040fe40003f46070 */
[C---:B------:R-:W-:Y:S02]  /*118e0*/  ISETP.GE.U32.AND P3, PT, R16.reuse, 0x4, PT ;  /* 0x000000041000780c */ /* 0x040fe40003f66070 */
[C---:B------:R-:W-:Y:S02]  /*118f0*/  ISETP.GE.U32.AND P4, PT, R16.reuse, 0x8, PT ;  /* 0x000000081000780c */ /* 0x040fe40003f86070 */
[----:B------:R-:W-:Y:S01]  /*11900*/  ISETP.GE.U32.AND P5, PT, R16, 0x10, PT ;  /* 0x000000101000780c */ /* 0x000fe20003fa6070 */
[----:B--2---:R-:W-:Y:S01]  /*11910*/  @!P1 IMAD.MOV.U32 R5, RZ, RZ, R6 ;  /* 0x000000ffff059224 */ /* 0x004fe200078e0006 */
[----:B------:R-:W-:-:S02]  /*11920*/  CS2R R6, SRZ ;  /* 0x0000000000067805 */ /* 0x000fc4000001ff00 */
[----:B---3--:R-:W-:Y:S01]  /*11930*/  @!P1 IMAD.MOV.U32 R7, RZ, RZ, R2 ;  /* 0x000000ffff079224 */ /* 0x008fe200078e0002 */
[----:B------:R-:W-:-:S03]  /*11940*/  ISETP.NE.AND P1, PT, R16, RZ, PT ;  /* 0x000000ff1000720c */ /* 0x000fc60003f25270 */
[----:B------:R-:W-:-:S04]  /*11950*/  IMAD R2, R7, R5, RZ ;  /* 0x0000000507027224 */ /* 0x000fc800078e02ff */
[----:B------:R-:W-:-:S07]  /*11960*/  IMAD.MOV.U32 R13, RZ, RZ, R2 ;  /* 0x000000ffff0d7224 */ /* 0x000fce00078e0002 */
[----:B------:R-:W-:Y:S05]  /*11970*/  WARPSYNC.COLLECTIVE R15, `(.L_x_378) ;  /* 0x000000000f087348 */ /* 0x000fea0003c00000 */
[----:B------:R0:W1:Y:S02]  /*11980*/  SHFL.UP P6, R14, R13, R12, R11 ;  /* 0x0400000c0d0e7389 */ /* 0x00006400000c000b */
[----:B01----:R-:W-:Y:S01]  /*11990*/  ENDCOLLECTIVE ;  /* 0x000000000000791b */ /* 0x003fe20003800000 */
.L_x_378:
[----:B------:R-:W-:Y:S02]  /*119a0*/  IMAD.MOV.U32 R12, RZ, RZ, 0x2 ;  /* 0x00000002ff0c7424 */ /* 0x000fe400078e00ff */
[----:B------:R-:W-:-:S05]  /*119b0*/  IMAD.MOV.U32 R3, RZ, RZ, R14 ;  /* 0x000000ffff037224 */ /* 0x000fca00078e000e */
[----:B------:R-:W-:-:S05]  /*119c0*/  SEL R3, R3, RZ, P1 ;  /* 0x000000ff03037207 */ /* 0x000fca0000800000 */
[----:B------:R-:W-:-:S04]  /*119d0*/  IMAD.IADD R2, R2, 0x1, R3 ;  /* 0x0000000102027824 */ /* 0x000fc800078e0203 */
[----:B------:R-:W-:-:S07]  /*119e0*/  IMAD.MOV.U32 R13, RZ, RZ, R2 ;  /* 0x000000ffff0d7224 */ /* 0x000fce00078e0002 */
[----:B------:R-:W-:Y:S05]  /*119f0*/  WARPSYNC.COLLECTIVE R15, `(.L_x_379) ;  /* 0x000000000f087348 */ /* 0x000fea0003c00000 */
[----:B------:R0:W1:Y:S02]  /*11a00*/  SHFL.UP P6, R14, R13, R12, R11 ;  /* 0x0400000c0d0e7389 */ /* 0x00006400000c000b */
[----:B01----:R-:W-:Y:S01]  /*11a10*/  ENDCOLLECTIVE ;  /* 0x000000000000791b */ /* 0x003fe20003800000 */
.L_x_379:
        /* <DEDUP_REMOVED lines=8> */
.L_x_380:
        /* <DEDUP_REMOVED lines=8> */
.L_x_381:
        /* <DEDUP_REMOVED lines=8> */
.L_x_382:
[----:B------:R-:W-:Y:S02]  /*11ba0*/  IMAD.MOV.U32 R12, RZ, RZ, 0x1f ;  /* 0x0000001fff0c7424 */ /* 0x000fe400078e00ff */
[----:B------:R-:W-:Y:S02]  /*11bb0*/  IMAD.MOV.U32 R11, RZ, RZ, 0x1f ;  /* 0x0000001fff0b7424 */ /* 0x000fe400078e00ff */
[----:B------:R-:W-:-:S05]  /*11bc0*/  IMAD.MOV.U32 R3, RZ, RZ, R14 ;  /* 0x000000ffff037224 */ /* 0x000fca00078e000e */
[----:B------:R-:W-:-:S05]  /*11bd0*/  SEL R3, R3, RZ, P5 ;  /* 0x000000ff03037207 */ /* 0x000fca0002800000 */
[----:B------:R-:W-:-:S04]  /*11be0*/  IMAD.IADD R2, R2, 0x1, R3 ;  /* 0x0000000102027824 */ /* 0x000fc800078e0203 */
[----:B------:R-:W-:-:S07]  /*11bf0*/  IMAD.MOV.U32 R13, RZ, RZ, R2 ;  /* 0x000000ffff0d7224 */ /* 0x000fce00078e0002 */
[----:B------:R-:W-:Y:S05]  /*11c00*/  WARPSYNC.COLLECTIVE R15, `(.L_x_383) ;  /* 0x000000000f087348 */ /* 0x000fea0003c00000 */
[----:B------:R0:W1:Y:S02]  /*11c10*/  SHFL.IDX P6, R14, R13, R12, R11 ;  /* 0x0000000c0d0e7389 */ /* 0x00006400000c000b */
[----:B01----:R-:W-:Y:S01]  /*11c20*/  ENDCOLLECTIVE ;  /* 0x000000000000791b */ /* 0x003fe20003800000 */
.L_x_383:
[----:B------:R-:W-:Y:S01]  /*11c30*/  IMAD.MOV.U32 R9, RZ, RZ, R14 ;  /* 0x000000ffff097224 */ /* 0x000fe200078e000e */
[----:B------:R-:W-:Y:S06]  /*11c40*/  BRA `(.L_x_384) ;  /* 0xffffffd800cc7947 */ /* 0x000fec000383ffff */
.L_x_323:
[----:B------:R-:W-:Y:S01]  /*11c50*/  BSSY B0, `(.L_x_385) ;  /* 0x0000008000007945 */ /* 0x000fe20003800000 */
[----:B------:R-:W-:Y:S02]  /*11c60*/  IMAD.MOV.U32 R13, RZ, RZ, R2 ;  /* 0x000000ffff0d7224 */ /* 0x000fe400078e0002 */
[----:B0-----:R-:W-:Y:S02]  /*11c70*/  IMAD.MOV.U32 R12, RZ, RZ, 0x1 ;  /* 0x00000001ff0c7424 */ /* 0x001fe400078e00ff */
[----:B------:R-:W-:Y:S02]  /*11c80*/  IMAD.MOV.U32 R11, RZ, RZ, RZ ;  /* 0x000000ffff0b7224 */ /* 0x000fe400078e00ff */
[----:B------:R-:W-:-:S07]  /*11c90*/  IMAD.MOV.U32 R15, RZ, RZ, -0x1 ;  /* 0xffffffffff0f7424 */ /* 0x000fce00078e00ff */
[----:B------:R-:W-:Y:S05]  /*11ca0*/  WARPSYNC.COLLECTIVE R15, `(.L_x_386) ;  /* 0x000000000f087348 */ /* 0x000fea0003c00000 */
[----:B------:R0:W1:Y:S02]  /*11cb0*/  SHFL.UP P6, R14, R13, R12, R11 ;  /* 0x0400000c0d0e7389 */ /* 0x00006400000c000b */
[----:B01----:R-:W-:Y:S01]  /*11cc0*/  ENDCOLLECTIVE ;  /* 0x000000000000791b */ /* 0x003fe20003800000 */
.L_x_386:
[----:B------:R-:W-:Y:S05]  /*11cd0*/  BSYNC B0 ;  /* 0x0000000000007941 */ /* 0x000fea0003800000 */
.L_x_385:
[----:B------:R-:W-:Y:S02]  /*11ce0*/  IMAD.MOV.U32 R3, RZ, RZ, R14 ;  /* 0x000000ffff037224 */ /* 0x000fe400078e000e */
[----:B------:R-:W-:Y:S02]  /*11cf0*/  IMAD.MOV.U32 R12, RZ, RZ, 0x2 ;  /* 0x00000002ff0c7424 */ /* 0x000fe400078e00ff */
[----:B------:R-:W-:Y:S01]  /*11d00*/  IMAD.MOV.U32 R11, RZ, RZ, RZ ;  /* 0x000000ffff0b7224 */ /* 0x000fe200078e00ff */
[----:B------:R-:W-:Y:S01]  /*11d10*/  SEL R3, R3, RZ, P1 ;  /* 0x000000ff03037207 */ /* 0x000fe20000800000 */
[----:B------:R-:W-:-:S04]  /*11d20*/  IMAD.MOV.U32 R15, RZ, RZ, -0x1 ;  /* 0xffffffffff0f7424 */ /* 0x000fc800078e00ff */
[----:B------:R-:W-:-:S04]  /*11d30*/  IMAD.IADD R2, R2, 0x1, R3 ;  /* 0x0000000102027824 */ /* 0x000fc800078e0203 */
[----:B------:R-:W-:-:S07]  /*11d40*/  IMAD.MOV.U32 R13, RZ, RZ, R2 ;  /* 0x000000ffff0d7224 */ /* 0x000fce00078e0002 */
[----:B------:R-:W-:Y:S05]  /*11d50*/  WARPSYNC.COLLECTIVE R15, `(.L_x_387) ;  /* 0x000000000f087348 */ /* 0x000fea0003c00000 */
[----:B------:R0:W1:Y:S02]  /*11d60*/  SHFL.UP P6, R14, R13, R12, R11 ;  /* 0x0400000c0d0e7389 */ /* 0x00006400000c000b */
[----:B01----:R-:W-:Y:S01]  /*11d70*/  ENDCOLLECTIVE ;  /* 0x000000000000791b */ /* 0x003fe20003800000 */
.L_x_387:
        /* <DEDUP_REMOVED lines=8> */
.L_x_388:
        /* <DEDUP_REMOVED lines=8> */
.L_x_389:
        /* <DEDUP_REMOVED lines=8> */
.L_x_390:
        /* <DEDUP_REMOVED lines=9> */
.L_x_391:
[----:B------:R-:W-:Y:S01]  /*11f90*/  IMAD.MOV.U32 R9, RZ, RZ, R14 ;  /* 0x000000ffff097224 */ /* 0x000fe200078e000e */
[----:B------:R-:W-:Y:S06]  /*11fa0*/  BRA `(.L_x_392) ;  /* 0xffffffd800a07947 */ /* 0x000fec000383ffff */
.L_x_325:
[----:B------:R-:W-:Y:S01]  /*11fb0*/  BSSY B0, `(.L_x_393) ;  /* 0x0000006000007945 */ /* 0x000fe20003800000 */
[----:B------:R-:W-:Y:S01]  /*11fc0*/  PLOP3.LUT P6, PT, P6, PT, PT, 0x8, 0x0 ;  /* 0x000000000000781c */ /* 0x000fe200037ce170 */
[----:B------:R-:W-:-:S12]  /*11fd0*/  IMAD.MOV.U32 R15, RZ, RZ, -0x1 ;  /* 0xffffffffff0f7424 */ /* 0x000fd800078e00ff */
[----:B01----:R-:W-:Y:S05]  /*11fe0*/  WARPSYNC.COLLECTIVE R15, `(.L_x_394) ;  /* 0x000000000f087348 */ /* 0x003fea0003c00000 */
[----:B------:R-:W-:Y:S01]  /*11ff0*/  VOTE.ANY R14, PT, P6 ;  /* 0x00000000000e7806 */ /* 0x000fe200030e0100 */
[----:B01----:R-:W-:Y:S06]  /*12000*/  ENDCOLLECTIVE ;  /* 0x000000000000791b */ /* 0x003fec0003800000 */
.L_x_394:
[----:B------:R-:W-:Y:S05]  /*12010*/  BSYNC B0 ;  /* 0x0000000000007941 */ /* 0x000fea0003800000 */
.L_x_393:
[----:B------:R-:W-:Y:S02]  /*12020*/  IMAD.MOV.U32 R8, RZ, RZ, R14 ;  /* 0x000000ffff087224 */ /* 0x000fe400078e000e */
[----:B------:R-:W-:Y:S02]  /*12030*/  IMAD.MOV.U32 R13, RZ, RZ, R5 ;  /* 0x000000ffff0d7224 */ /* 0x000fe400078e0005 */
[----:B------:R-:W0:Y:S01]  /*12040*/  POPC R4, R8 ;  /* 0x0000000800047309 */ /* 0x000e220000000000 */
[----:B------:R-:W-:Y:S02]  /*12050*/  IMAD.MOV.U32 R11, RZ, RZ, 0x1f ;  /* 0x0000001fff0b7424 */ /* 0x000fe400078e00ff */
[----:B------:R-:W-:Y:S02]  /*12060*/  IMAD.MOV.U32 R15, RZ, RZ, -0x1 ;  /* 0xffffffffff0f7424 */ /* 0x000fe400078e00ff */
[----:B0-----:R-:W-:-:S07]  /*12070*/  IMAD.MOV.U32 R12, RZ, RZ, R4 ;  /* 0x000000ffff0c7224 */ /* 0x001fce00078e0004 */
[----:B------:R-:W-:Y:S05]  /*12080*/  WARPSYNC.COLLECTIVE R15, `(.L_x_395) ;  /* 0x000000000f087348 */ /* 0x000fea0003c00000 */
[----:B------:R0:W1:Y:S02]  /*12090*/  SHFL.IDX P6, R14, R13, R12, R11 ;  /* 0x0000000c0d0e7389 */ /* 0x00006400000c000b */
[----:B01----:R-:W-:Y:S01]  /*120a0*/  ENDCOLLECTIVE ;  /* 0x000000000000791b */ /* 0x003fe20003800000 */
.L_x_395:
[----:B------:R-:W-:Y:S02]  /*120b0*/  IMAD.MOV.U32 R13, RZ, RZ, R7 ;  /* 0x000000ffff0d7224 */ /* 0x000fe400078e0007 */
[----:B------:R-:W-:-:S07]  /*120c0*/  IMAD.MOV.U32 R5, RZ, RZ, R14 ;  /* 0x000000ffff057224 */ /* 0x000fce00078e000e */
[----:B------:R-:W-:Y:S05]  /*120d0*/  WARPSYNC.COLLECTIVE R15, `(.L_x_396) ;  /* 0x000000000f087348 */ /* 0x000fea0003c00000 */
[----:B------:R0:W1:Y:S02]  /*120e0*/  SHFL.IDX P6, R14, R13, R12, R11 ;  /* 0x0000000c0d0e7389 */ /* 0x00006400000c000b */
[----:B01----:R-:W-:Y:S01]  /*120f0*/  ENDCOLLECTIVE ;  /* 0x000000000000791b */ /* 0x003fe20003800000 */
.L_x_396:
[----:B------:R-:W-:Y:S01]  /*12100*/  IMAD.MOV.U32 R7, RZ, RZ, R14 ;  /* 0x000000ffff077224 */ /* 0x000fe200078e000e */
[----:B------:R-:W-:Y:S06]  /*12110*/  BRA `(.L_x_397) ;  /* 0xffffffd800807947 */ /* 0x000fec000383ffff */
.L_x_327:
[----:B------:R-:W-:Y:S01]  /*12120*/  BSSY B0, `(.L_x_398) ;  /* 0x0000007000007945 */ /* 0x000fe20003800000 */
[----:B------:R-:W-:Y:S02]  /*12130*/  IMAD.MOV.U32 R13, RZ, RZ, R2 ;  /* 0x000000ffff0d7224 */ /* 0x000fe400078e0002 */
[----:B------:R-:W-:Y:S02]  /*12140*/  IMAD.MOV.U32 R11, RZ, RZ, 0x1f ;  /* 0x0000001fff0b7424 */ /* 0x000fe400078e00ff */
[----:B------:R-:W-:-:S07]  /*12150*/  IMAD.MOV.U32 R15, RZ, RZ, -0x1 ;  /* 0xffffffffff0f7424 */ /* 0x000fce00078e00ff */
[----:B-1234-:R-:W-:Y:S05]  /*12160*/  WARPSYNC.COLLECTIVE R15, `(.L_x_399) ;  /* 0x000000000f087348 */ /* 0x01efea0003c00000 */
[----:B------:R0:W0:Y:S02]  /*12170*/  SHFL.IDX P6, R14, R13, R12, R11 ;  /* 0x0000000c0d0e7389 */ /* 0x00002400000c000b */
[----:B01234-:R-:W-:Y:S01]  /*12180*/  ENDCOLLECTIVE ;  /* 0x000000000000791b */ /* 0x01ffe20003800000 */
.L_x_399:
[----:B------:R-:W-:Y:S05]  /*12190*/  BSYNC B0 ;  /* 0x0000000000007941 */ /* 0x000fea0003800000 */
.L_x_398:
[----:B------:R-:W-:Y:S01]  /*121a0*/  IMAD.MOV.U32 R2, RZ, RZ, R14 ;  /* 0x000000ffff027224 */ /* 0x000fe200078e000e */
[----:B------:R-:W-:Y:S06]  /*121b0*/  BRA `(.L_x_400) ;  /* 0xffffffd800707947 */ /* 0x000fec000383ffff */
.L_x_331:
[----:B0-----:R0:W1:Y:S02]  /*121c0*/  SYNCS.PHASECHK.TRANS64.TRYWAIT P0, [R0+URZ+0x34820], R3 ;  /* 0x03482003000075a7 */ /* 0x001064000800017f */
[----:B-1----:R-:W-:Y:S05]  /*121d0*/  @!P0 NANOSLEEP.SYNCS 0x989680 ;  /* 0x009896800000895d */ /* 0x002fea0003900000 */
[----:B------:R-:W1:Y:S02]  /*121e0*/  @!P0 SYNCS.PHASECHK.TRANS64 P0, [R0+URZ+0x34820], R3 ;  /* 0x03482003000085a7 */ /* 0x000e64000800007f */
[----:B-1----:R-:W-:Y:S05]  /*121f0*/  @!P0 BRA `(.L_x_331) ;  /* 0xfffffffc00f08947 */ /* 0x002fea000383ffff */
[----:B------:R-:W-:Y:S05]  /*12200*/  BRA `(.L_x_401) ;  /* 0xffffffe000087947 */ /* 0x000fea000383ffff */
.L_x_332:
[----:B------:R-:W1:Y:S01]  /*12210*/  S2R R2, SR_TID.X ;  /* 0x0000000000027919 */ /* 0x000e620000002100 */
[----:B------:R-:W-:Y:S01]  /*12220*/  BSSY B0, `(.L_x_402) ;  /* 0x000000a000007945 */ /* 0x000fe20003800000 */
[----:B------:R-:W-:Y:S02]  /*12230*/  IMAD.MOV.U32 R12, RZ, RZ, RZ ;  /* 0x000000ffff0c7224 */ /* 0x000fe400078e00ff */
[----:B------:R-:W-:Y:S02]  /*12240*/  IMAD.MOV.U32 R11, RZ, RZ, 0x1f ;  /* 0x0000001fff0b7424 */ /* 0x000fe400078e00ff */
[----:B------:R-:W-:Y:S01]  /*12250*/  IMAD.MOV.U32 R15, RZ, RZ, -0x1 ;  /* 0xffffffffff0f7424 */ /* 0x000fe200078e00ff */
[----:B-1----:R-:W-:-:S04]  /*12260*/  SHF.R.U32.HI R2, RZ, 0x5, R2 ;  /* 0x00000005ff027819 */ /* 0x002fc80000011602 */
[----:B------:R-:W-:-:S05]  /*12270*/  LOP3.LUT R2, R2, 0x3, RZ, 0xc0, !PT ;  /* 0x0000000302027812 */ /* 0x000fca00078ec0ff */
[----:B------:R-:W-:-:S07]  /*12280*/  IMAD.MOV.U32 R13, RZ, RZ, R2 ;  /* 0x000000ffff0d7224 */ /* 0x000fce00078e0002 */
[----:B0-----:R-:W-:Y:S05]  /*12290*/  WARPSYNC.COLLECTIVE R15, `(.L_x_403) ;  /* 0x000000000f087348 */ /* 0x001fea0003c00000 */
[----:B------:R1:W2:Y:S02]  /*122a0*/  SHFL.IDX P6, R14, R13, R12, R11 ;  /* 0x0000000c0d0e7389 */ /* 0x0002a400000c000b */
[----:B012---:R-:W-:Y:S01]  /*122b0*/  ENDCOLLECTIVE ;  /* 0x000000000000791b */ /* 0x007fe20003800000 */
.L_x_403:
[----:B------:R-:W-:Y:S05]  /*122c0*/  BSYNC B0 ;  /* 0x0000000000007941 */ /* 0x000fea0003800000 */
.L_x_402:
[----:B------:R-:W-:Y:S05]  /*122d0*/  BRA `(.L_x_404) ;  /* 0xffffffdc00f07947 */ /* 0x000fea000383ffff */
.L_x_335:
[----:B------:R-:W-:Y:S01]  /*122e0*/  BSSY B1, `(.L_x_405) ;  /* 0x0000006000017945 */ /* 0x000fe20003800000 */
[----:B------:R-:W-:-:S07]  /*122f0*/  IMAD.MOV.U32 R15, RZ, RZ, -0x1 ;  /* 0xffffffffff0f7424 */ /* 0x000fce00078e00ff */
[----:B01----:R-:W-:Y:S05]  /*12300*/  WARPSYNC.COLLECTIVE R15, `(.L_x_406) ;  /* 0x000000000f0c7348 */ /* 0x003fea0003c00000 */
[----:B------:R-:W-:Y:S02]  /*12310*/  ELECT P6, UR62, PT ;  /* 0x00000000003e782f */ /* 0x000fe400038c0000 */
[----:B------:R-:W-:Y:S01]  /*12320*/  MOV R14, UR62 ;  /* 0x0000003e000e7c02 */ /* 0x000fe20008000f00 */
[----:B01----:R-:W-:Y:S10]  /*12330*/  ENDCOLLECTIVE ;  /* 0x000000000000791b */ /* 0x003ff40003800000 */
.L_x_406:
[----:B------:R-:W-:Y:S05]  /*12340*/  BSYNC B1 ;  /* 0x0000000000017941 */ /* 0x000fea0003800000 */
.L_x_405:
[----:B------:R-:W-:Y:S05]  /*12350*/  BRA `(.L_x_407) ;  /* 0xffffffdc00e87947 */ /* 0x000fea000383ffff */
.L_x_337:
[----:B0-----:R0:W1:Y:S02]  /*12360*/  SYNCS.PHASECHK.TRANS64.TRYWAIT P0, [R6+URZ], R5 ;  /* 0x00000005060075a7 */ /* 0x001064000800017f */
[----:B-1----:R-:W-:Y:S05]  /*12370*/  @!P0 NANOSLEEP.SYNCS 0x989680 ;  /* 0x009896800000895d */ /* 0x002fea0003900000 */
[----:B------:R-:W1:Y:S02]  /*12380*/  @!P0 SYNCS.PHASECHK.TRANS64 P0, [R6+URZ], R5 ;  /* 0x00000005060085a7 */ /* 0x000e64000800007f */
[----:B-1----:R-:W-:Y:S05]  /*12390*/  @!P0 BRA `(.L_x_337) ;  /* 0xfffffffc00f08947 */ /* 0x002fea000383ffff */
[----:B------:R-:W-:Y:S05]  /*123a0*/  BRA `(.L_x_408) ;  /* 0xffffffe000207947 */ /* 0x000fea000383ffff */
.L_x_338:
[----:B-1----:R1:W2:Y:S02]  /*123b0*/  SYNCS.PHASECHK.TRANS64.TRYWAIT P0, [R7+URZ], R2 ;  /* 0x00000002070075a7 */ /* 0x0022a4000800017f */
[----:B--2---:R-:W-:Y:S05]  /*123c0*/  @!P0 NANOSLEEP.SYNCS 0x989680 ;  /* 0x009896800000895d */ /* 0x004fea0003900000 */
[----:B------:R-:W2:Y:S02]  /*123d0*/  @!P0 SYNCS.PHASECHK.TRANS64 P0, [R7+URZ], R2 ;  /* 0x00000002070085a7 */ /* 0x000ea4000800007f */
[----:B--2---:R-:W-:Y:S05]  /*123e0*/  @!P0 BRA `(.L_x_338) ;  /* 0xfffffffc00f08947 */ /* 0x004fea000383ffff */
[----:B------:R-:W-:Y:S05]  /*123f0*/  BRA `(.L_x_409) ;  /* 0xffffffe000147947 */ /* 0x000fea000383ffff */
.L_x_340:
[----:B--2---:R2:W3:Y:S02]  /*12400*/  SYNCS.PHASECHK.TRANS64.TRYWAIT P0, [R4+URZ], R5 ;  /* 0x00000005040075a7 */ /* 0x0044e4000800017f */
[----:B---3--:R-:W-:Y:S05]  /*12410*/  @!P0 NANOSLEEP.SYNCS 0x989680 ;  /* 0x009896800000895d */ /* 0x008fea0003900000 */
[----:B------:R-:W3:Y:S02]  /*12420*/  @!P0 SYNCS.PHASECHK.TRANS64 P0, [R4+URZ], R5 ;  /* 0x00000005040085a7 */ /* 0x000ee4000800007f */
[----:B---3--:R-:W-:Y:S05]  /*12430*/  @!P0 BRA `(.L_x_340) ;  /* 0xfffffffc00f08947 */ /* 0x008fea000383ffff */
[----:B------:R-:W-:Y:S05]  /*12440*/  BRA `(.L_x_410) ;  /* 0xffffffe000187947 */ /* 0x000fea000383ffff */
.L_x_411:
        /* <DEDUP_REMOVED lines=11> */
.L_x_14988:


//--------------------- .text._ZN7cutlass13device_kernelIN5flash11enable_sm90INS1_16FlashAttnFwdSm90INS1_25CollectiveMainloopFwdSm90ILi2EN4cute5tupleIJNS5_1CILi1EEES8_S8_EEENS6_IJNS7_ILi128EEESA_NS7_ILi192EEEEEELi128ENS_6half_tEfNS_4arch4Sm90ELb0ELb0ELb0ELb1ELb0ELb1ELb0ELb1ELb1ELb1ELb1ELb0EEENS1_21CollectiveEpilogueFwdINS6_IJSA_SA_SA_EEES9_SD_SF_Li256ELb1ELb1ELb1ELb0EEENS1_36VarlenDynamicPersistentTileSchedulerILi128ELi128ELi256ELi128ELb1ELb1ELb1ELb0ELb1ELb1EEEEEEEEEvNT_6ParamsE --------------------------
	.section	.text._ZN7cutlass13device_kernelIN5flash11enable_sm90INS1_16FlashAttnFwdSm90INS1_25CollectiveMainloopFwdSm90ILi2EN4cute5tupleIJNS5_1CILi1EEES8_S8_EEENS6_IJNS7_ILi128EEESA_NS7_ILi192EEEEEELi128ENS_6half_tEfNS_4arch4Sm90ELb0ELb0ELb0ELb1ELb0ELb1ELb0ELb1ELb1ELb1ELb1ELb0EEENS1_21CollectiveEpilogueFwdINS6_IJSA_SA_SA_EEES9_SD_SF_Li256ELb1ELb1ELb1ELb0EEENS1_36VarlenDynamicPersistentTileSchedulerILi128ELi128ELi256ELi128ELb1ELb1ELb1ELb0ELb1ELb1EEEEEEEEEvNT_6ParamsE,"ax",@progbits
	.align	128
.text._ZN7cutlass13device_kernelIN5flash11enable_sm90INS1_16FlashAttnFwdSm90INS1_25CollectiveMainloopFwdSm90ILi2EN4cute5tupleIJNS5_1CILi1EEES8_S8_EEENS6_IJNS7_ILi128EEESA_NS7_ILi192EEEEEELi128ENS_6half_tEfNS_4arch4Sm90ELb0ELb0ELb0ELb1ELb0ELb1ELb0ELb1ELb1ELb1ELb1ELb0EEENS1_21CollectiveEpilogueFwdINS6_IJSA_SA_SA_EEES9_SD_SF_Li256ELb1ELb1ELb1ELb0EEENS1_36VarlenDynamicPersistentTileSchedulerILi128ELi128ELi256ELi128ELb1ELb1ELb1ELb0ELb1ELb1EEEEEEEEEvNT_6ParamsE:
        .type           _ZN7cutlass13device_kernelIN5flash11enable_sm90INS1_16FlashAttnFwdSm90INS1_25CollectiveMainloopFwdSm90ILi2EN4cute5tupleIJNS5_1CILi1EEES8_S8_EEENS6_IJNS7_ILi128EEESA_NS7_ILi192EEEEEELi128ENS_6half_tEfNS_4arch4Sm90ELb0ELb0ELb0ELb1ELb0ELb1ELb0ELb1ELb1ELb1ELb1ELb0EEENS1_21CollectiveEpilogueFwdINS6_IJSA_SA_SA_EEES9_SD_SF_Li256ELb1ELb1ELb1ELb0EEENS1_36VarlenDynamicPersistentTileSchedulerILi128ELi128ELi256ELi128ELb1ELb1ELb1ELb0ELb1ELb1EEEEEEEEEvNT_6ParamsE,@function
        .size           _ZN7cutlass13device_kernelIN5flash11enable_sm90INS1_16FlashAttnFwdSm90INS1_25CollectiveMainloopFwdSm90ILi2EN4cute5tupleIJNS5_1CILi1EEES8_S8_EEENS6_IJNS7_ILi128EEESA_NS7_ILi192EEEEEELi128ENS_6half_tEfNS_4arch4Sm90ELb0ELb0ELb0ELb1ELb0ELb1ELb0ELb1ELb1ELb1ELb1ELb0EEENS1_21CollectiveEpilogueFwdINS6_IJSA_SA_SA_EEES9_SD_SF_Li256ELb1ELb1ELb1ELb0EEENS1_36VarlenDynamicPersistentTileSchedulerILi128ELi128ELi256ELi128ELb1ELb1ELb1ELb0ELb1ELb1EEEEEEEEEvNT_6ParamsE,(.L_x_14989 - _ZN7cutlass13device_kernelIN5flash11enable_sm90INS1_16FlashAttnFwdSm90INS1_25CollectiveMainloopFwdSm90ILi2EN4cute5tupleIJNS5_1CILi1EEES8_S8_EEENS6_IJNS7_ILi128EEESA_NS7_ILi192EEEEEELi128ENS_6half_tEfNS_4arch4Sm90ELb0ELb0ELb0ELb1ELb0ELb1ELb0ELb1ELb1ELb1ELb1ELb0EEENS1_21CollectiveEpilogueFwdINS6_IJSA_SA_SA_EEES9_SD_SF_Li256ELb1ELb1ELb1ELb0EEENS1_36VarlenDynamicPersistentTileSchedulerILi128ELi128ELi256ELi128ELb1ELb1ELb1ELb0ELb1ELb1EEEEEEEEEvNT_6ParamsE)
        .other          _ZN7cutlass13device_kernelIN5flash11enable_sm90INS1_16FlashAttnFwdSm90INS1_25CollectiveMainloopFwdSm90ILi2EN4cute5tupleIJNS5_1CILi1EEES8_S8_EEENS6_IJNS7_ILi128EEESA_NS7_ILi192EEEEEELi128ENS_6half_tEfNS_4arch4Sm90ELb0ELb0ELb0ELb1ELb0ELb1ELb0ELb1ELb1ELb1ELb1ELb0EEENS1_21CollectiveEpilogueFwdINS6_IJSA_SA_SA_EEES9_SD_SF_Li256ELb1ELb1ELb1ELb0EEENS1_36VarlenDynamicPersistentTileSchedulerILi128ELi128ELi256ELi128ELb1ELb1ELb1ELb0ELb1ELb1EEEEEEEEEvNT_6ParamsE,@"STO_CUDA_ENTRY STV_DEFAULT"
_ZN7cutlass13device_kernelIN5flash11enable_sm90INS1_16FlashAttnFwdSm90INS1_25CollectiveMainloopFwdSm90ILi2EN4cute5tupleIJNS5_1CILi1EEES8_S8_EEENS6_IJNS7_ILi128EEESA_NS7_ILi192EEEEEELi128ENS_6half_tEfNS_4arch4Sm90ELb0ELb0ELb0ELb1ELb0ELb1ELb0ELb1ELb1ELb1ELb1ELb0EEENS1_21CollectiveEpilogueFwdINS6_IJSA_SA_SA_EEES9_SD_SF_Li256ELb1ELb1ELb1ELb0EEENS1_36VarlenDynamicPersistentTileSchedulerILi128ELi128ELi256ELi128ELb1ELb1ELb1ELb0ELb1ELb1EEEEEEEEEvNT_6ParamsE:
[----:B------:R-:W0:Y:S02]  /*0000*/  LDC R1, c[0x0][0x28] ;  /* 0x00000a00ff017b82 */ /* 0x000e240000000800 */
[----:B0-----:R-:W-:Y:S01]  /*0010*/  VIADD R1, R1, 0xffffff50 ;  /* 0xffffff5001017836 */ /* 0x001fe20000000000 */
[----:B------:R-:W0:Y:S01]  /*0020*/  S2R R6, SR_TID.X ;  /* 0x0000000000067919 */ /* 0x000e220000002100 */
[----:B------:R-:W-:Y:S01]  /*0030*/  ELECT P0, URZ, PT ;  /* 0x00000000003f782f */ /* 0x000fe20003800000 */
[----:B------:R-:W-:Y:S01]  /*0040*/  BSSY B0, `(.L_x_412) ;  /* 0x0000014000007945 */ /* 0x000fe20003800000 */
[----:B0-----:R-:W-:-:S05]  /*0050*/  SHF.R.U32.HI R0, RZ, 0x5, R6 ;  /* 0x00000005ff007819 */ /* 0x001fca0000011606 */
[----:B------:R-:W0:Y:S02]  /*0060*/  SHFL.IDX PT, R2, R0, RZ, 0x1f ;  /* 0x00001fff00027589 */ /* 0x000e2400000e0000 */
[----:B0-----:R-:W-:Y:S02]  /*0070*/  ISETP.EQ.AND P0, PT, R2, RZ, P0 ;  /* 0x000000ff0200720c */ /* 0x001fe40000702270 */
[----:B------:R-:W-:-:S11]  /*0080*/  SHF.R.U32.HI R2, RZ, 0x7, R6 ;  /* 0x00000007ff027819 */ /* 0x000fd60000011606 */
[----:B------:R-:W-:Y:S05]  /*0090*/  @!P0 BRA `(.L_x_413) ;  /* 0x0000000000388947 */ /* 0x000fea0003800000 */
[----:B------:R-:W-:Y:S02]  /*00a0*/  ULDC.64 UR4, c[0x0][0x198] ;  /* 0x0000660000047ab9 */ /* 0x000fe40000000a00 */
[----:B------:R-:W-:Y:S02]  /*00b0*/  UIADD3 UR6, UP0, UR4, 0x370, URZ ;  /* 0x0000037004067890 */ /* 0x000fe4000ff1e03f */
[----:B------:R-:W-:Y:S02]  /*00c0*/  UIADD3 UR8, UP1, UR4, 0x470, URZ ;  /* 0x0000047004087890 */ /* 0x000fe4000ff3e03f */
[----:B------:R-:W-:Y:S02]  /*00d0*/  UIADD3 UR10, UP2, UR4, 0x570, URZ ;  /* 0x00000570040a7890 */ /* 0x000fe4000ff5e03f */
[----:B------:R-:W-:Y:S02]  /*00e0*/  UIADD3 UR4, UP3, UR4, 0x670, URZ ;  /* 0x0000067004047890 */ /* 0x000fe4000ff7e03f */
[----:B------:R-:W-:-:S02]  /*00f0*/  UIADD3.X UR7, URZ, UR5, URZ, UP0, !UPT ;  /* 0x000000053f077290 */ /* 0x000fc400087fe43f */
[----:B------:R-:W-:Y:S02]  /*0100*/  UIADD3.X UR9, URZ, UR5, URZ, UP1, !UPT ;  /* 0x000000053f097290 */ /* 0x000fe40008ffe43f */
[----:B------:R-:W-:Y:S02]  /*0110*/  UIADD3.X UR11, URZ, UR5, URZ, UP2, !UPT ;  /* 0x000000053f0b7290 */ /* 0x000fe400097fe43f */
[----:B------:R-:W-:-:S03]  /*0120*/  UIADD3.X UR5, URZ, UR5, URZ, UP3, !UPT ;  /* 0x000000053f057290 */ /* 0x000fc60009ffe43f */
[----:B------:R0:W-:Y:S02]  /*0130*/  UTMACCTL.PF [UR6] ;  /* 0x00000000060079b9 */ /* 0x0001e40008040000 */
[----:B------:R0:W-:Y:S02]  /*0140*/  UTMACCTL.PF [UR8] ;  /* 0x00000000080079b9 */ /* 0x0001e40008040000 */
[----:B------:R0:W-:Y:S02]  /*0150*/  UTMACCTL.PF [UR10] ;  /* 0x000000000a0079b9 */ /* 0x0001e40008040000 */
[----:B------:R0:W-:Y:S02]  /*0160*/  UTMACCTL.PF [UR4] ;  /* 0x00000000040079b9 */ /* 0x0001e40008040000 */
[----:B0-----:R-:W-:Y:S01]  /*0170*/  NOP ;  /* 0x0000000000007918 */ /* 0x001fe20000000000 */
.L_x_413:
[----:B------:R-:W-:Y:S05]  /*0180*/  BSYNC B0 ;  /* 0x0000000000007941 */ /* 0x000fea0003800000 */
.L_x_412:
[----:B------:R-:W-:Y:S01]  /*0190*/  VOTEU.ANY UP0, P0 ;  /* 0x00000000003f7886 */ /* 0x000fe20000000100 */
[----:B------:R-:W0:Y:S01]  /*01a0*/  SHFL.IDX PT, R2, R2, RZ, 0x1f ;  /* 0x00001fff02027589 */ /* 0x000e2200000e0000 */
[----:B------:R-:W-:Y:S01]  /*01b0*/  UMOV UR4, 0x80 ;  /* 0x0000008000047882 */ /* 0x000fe20000000000 */
[----:B------:R-:W-:Y:S01]  /*01c0*/  UMOV UR7, 0x100 ;  /* 0x0000010000077882 */ /* 0x000fe20000000000 */
[----:B------:R-:W-:Y:S01]  /*01d0*/  VOTEU.ANY UP1, P0 ;  /* 0x00000000003f7886 */ /* 0x000fe20000020100 */
[----:B------:R-:W1:Y:S01]  /*01e0*/  @UP0 S2UR UR8, SR_CgaCtaId ;  /* 0x00000000000809c3 */ /* 0x000e620000008800 */
[----:B------:R-:W2:Y:S01]  /*01f0*/  SHFL.IDX PT, R3, R0, RZ, 0x1f ;  /* 0x00001fff00037589 */ /* 0x000ea200000e0000 */
[----:B------:R-:W-:Y:S01]  /*0200*/  @UP0 UMOV UR6, 0x400 ;  /* 0x0000040000060882 */ /* 0x000fe20000000000 */
[----:B------:R-:W-:-:S04]  /*0210*/  @UP0 UIADD3 UR4, -UR4, 0x100000, URZ ;  /* 0x0010000004040890 */ /* 0x000fc8000fffe13f */
[----:B------:R-:W-:Y:S02]  /*0220*/  @UP0 USHF.L.U32 UR5, UR4, 0xb, URZ ;  /* 0x0000000b04050899 */ /* 0x000fe4000800063f */
[----:B------:R-:W-:Y:S01]  /*0230*/  @UP0 USHF.L.U32 UR4, UR4, 0x1, URZ ;  /* 0x0000000104040899 */ /* 0x000fe2000800063f */
[----:B------:R-:W-:Y:S01]  /*0240*/  VOTEU.ANY UP2, P0 ;  /* 0x00000000003f7886 */ /* 0x000fe20000040100 */
[----:B0-----:R-:W-:Y:S01]  /*0250*/  R2UR UR9, R2 ;  /* 0x00000000020972ca */ /* 0x001fe200000e0000 */
[----:B-1----:R-:W-:Y:S01]  /*0260*/  @UP0 ULEA UR8, UR8, UR6, 0x18 ;  /* 0x0000000608080291 */ /* 0x002fe2000f8ec03f */
[----:B--2---:R-:W-:Y:S01]  /*0270*/  ISETP.NE.AND P1, PT, R3, RZ, PT ;  /* 0x000000ff0300720c */ /* 0x004fe20003f25270 */
[----:B------:R-:W-:-:S04]  /*0280*/  @UP0 UIADD3 UR6, -UR7, 0x100000, URZ ;  /* 0x0010000007060890 */ /* 0x000fc8000fffe13f */
[----:B------:R-:W-:Y:S02]  /*0290*/  @UP0 USHF.L.U32 UR7, UR6, 0xb, URZ ;  /* 0x0000000b06070899 */ /* 0x000fe4000800063f */
[----:B------:R-:W-:-:S04]  /*02a0*/  @UP0 USHF.L.U32 UR6, UR6, 0x1, URZ ;  /* 0x0000000106060899 */ /* 0x000fc8000800063f */
[----:B------:R-:W-:Y:S01]  /*02b0*/  UISETP.NE.AND UP0, UPT, UR9, URZ, UPT ;  /* 0x0000003f0900728c */ /* 0x000fe2000bf05270 */
[----:B------:R-:W0:Y:S02]  /*02c0*/  FENCE.VIEW.ASYNC.S ;  /* 0x00000000000073c6 */ /* 0x000e240000000000 */
[----:B0-----:R0:W1:Y:S05]  /*02d0*/  @UP1 SYNCS.EXCH.64 URZ, [UR8+0x34800], UR4 ;  /* 0x03480004083f15b2 */ /* 0x00106a0008000100 */
[----:B------:R0:W2:Y:S01]  /*02e0*/  @UP2 SYNCS.EXCH.64 URZ, [UR8+0x34820], UR6 ;  /* 0x03482006083f25b2 */ /* 0x0000a20008000100 */
[----:B------:R-:W-:Y:S05]  /*02f0*/  @P1 BRA `(.L_x_414) ;  /* 0x0000000000481947 */ /* 0x000fea0003800000 */
[----:B0-----:R-:W0:Y:S01]  /*0300*/  S2UR UR5, SR_CgaCtaId ;  /* 0x00000000000579c3 */ /* 0x001e220000008800 */
[----:B------:R-:W-:Y:S01]  /*0310*/  UMOV UR4, 0x400 ;  /* 0x0000040000047882 */ /* 0x000fe20000000000 */
[----:B------:R-:W-:Y:S01]  /*0320*/  UMOV UR6, 0x1 ;  /* 0x0000000100067882 */ /* 0x000fe20000000000 */
[----:B------:R-:W-:Y:S01]  /*0330*/  UMOV UR7, 0x2 ;  /* 0x0000000200077882 */ /* 0x000fe20000000000 */
[----:B------:R-:W-:Y:S01]  /*0340*/  ELECT P0, URZ, PT ;  /* 0x00000000003f782f */ /* 0x000fe20003800000 */
[----:B0-----:R-:W-:Y:S02]  /*0350*/  ULEA UR8, UR5, UR4, 0x18 ;  /* 0x0000000405087291 */ /* 0x001fe4000f8ec03f */
[----:B------:R-:W-:-:S04]  /*0360*/  UIADD3 UR4, -UR6, 0x100000, URZ ;  /* 0x0010000006047890 */ /* 0x000fc8000fffe13f */
[----:B------:R-:W-:Y:S02]  /*0370*/  USHF.L.U32 UR5, UR4, 0xb, URZ ;  /* 0x0000000b04057899 */ /* 0x000fe4000800063f */
[----:B------:R-:W-:Y:S02]  /*0380*/  USHF.L.U32 UR4, UR4, 0x1, URZ ;  /* 0x0000000104047899 */ /* 0x000fe4000800063f */
[----:B------:R-:W-:-:S04]  /*0390*/  UIADD3 UR6, -UR7, 0x100000, URZ ;  /* 0x0010000007067890 */ /* 0x000fc8000fffe13f */
[----:B------:R-:W-:Y:S02]  /*03a0*/  USHF.L.U32 UR7, UR6, 0xb, URZ ;  /* 0x0000000b06077899 */ /* 0x000fe4000800063f */
[----:B------:R-:W-:Y:S01]  /*03b0*/  USHF.L.U32 UR6, UR6, 0x1, URZ ;  /* 0x0000000106067899 */ /* 0x000fe2000800063f */
[----:B------:R-:W0:Y:S03]  /*03c0*/  FENCE.VIEW.ASYNC.S ;  /* 0x00000000000073c6 */ /* 0x000e260000000000 */
[----:B0-----:R3:W4:Y:S08]  /*03d0*/  SYNCS.EXCH.64 URZ, [UR8+0x34830], UR4 ;  /* 0x03483004083f75b2 */ /* 0x0017300008000100 */
[----:B------:R3:W0:Y:S01]  /*03e0*/  SYNCS.EXCH.64 URZ, [UR8+0x34840], UR6 ;  /* 0x03484006083f75b2 */ /* 0x0006220008000100 */
[----:B------:R3:W0:Y:S01]  /*03f0*/  SYNCS.EXCH.64 URZ, [UR8+0x34838], UR4 ;  /* 0x03483804083f75b2 */ /* 0x0006220008000100 */
[----:B------:R3:W0:Y:S02]  /*0400*/  SYNCS.EXCH.64 URZ, [UR8+0x34848], UR6 ;  /* 0x03484806083f75b2 */ /* 0x0006240008000100 */
[----:B---3--:R-:W-:Y:S01]  /*0410*/  NOP ;  /* 0x0000000000007918 */ /* 0x008fe20000000000 */
.L_x_414:
[----:B------:R-:W3:Y:S01]  /*0420*/  SHFL.IDX PT, R2, R0, RZ, 0x1f ;  /* 0x00001fff00027589 */ /* 0x000ee200000e0000 */
[----:B------:R-:W-:Y:S01]  /*0430*/  NOP ;  /* 0x0000000000007918 */ /* 0x000fe20000000000 */
[----:B---3--:R-:W-:-:S13]  /*0440*/  ISETP.NE.AND P0, PT, R2, RZ, PT ;  /* 0x000000ff0200720c */ /* 0x008fda0003f05270 */
        /* <DEDUP_REMOVED lines=14> */
[----:B0-----:R3:W0:Y:S08]  /*0530*/  SYNCS.EXCH.64 URZ, [UR8+0x34850], UR4 ;  /* 0x03485004083f75b2 */ /* 0x0016300008000100 */
[----:B------:R3:W0:Y:S01]  /*0540*/  SYNCS.EXCH.64 URZ, [UR8+0x34860], UR6 ;  /* 0x03486006083f75b2 */ /* 0x0006220008000100 */
[----:B------:R3:W0:Y:S01]  /*0550*/  SYNCS.EXCH.64 URZ, [UR8+0x34858], UR4 ;  /* 0x03485804083f75b2 */ /* 0x0006220008000100 */
[----:B------:R3:W0:Y:S02]  /*0560*/  SYNCS.EXCH.64 URZ, [UR8+0x34868], UR6 ;  /* 0x03486806083f75b2 */ /* 0x0006240008000100 */
[----:B---3--:R-:W-:Y:S01]  /*0570*/  NOP ;  /* 0x0000000000007918 */ /* 0x008fe20000000000 */
.L_x_415:
[----:B------:R-:W3:Y:S01]  /*0580*/  SHFL.IDX PT, R2, R0, RZ, 0x1f ;  /* 0x00001fff00027589 */ /* 0x000ee200000e0000 */
[----:B------:R-:W-:Y:S01]  /*0590*/  NOP ;  /* 0x0000000000007918 */ /* 0x000fe20000000000 */
[----:B---3--:R-:W-:-:S13]  /*05a0*/  ISETP.NE.AND P0, PT, R2, RZ, PT ;  /* 0x000000ff0200720c */ /* 0x008fda0003f05270 */
[----:B------:R-:W-:Y:S05]  /*05b0*/  @P0 BRA `(.L_x_416) ;  /* 0x0000000000380947 */ /* 0x000fea0003800000 */
[----:B0-----:R-:W0:Y:S01]  /*05c0*/  S2UR UR5, SR_CgaCtaId ;  /* 0x00000000000579c3 */ /* 0x001e220000008800 */
[----:B------:R-:W-:Y:S01]  /*05d0*/  UMOV UR4, 0x400 ;  /* 0x0000040000047882 */ /* 0x000fe20000000000 */
[----:B------:R-:W-:Y:S01]  /*05e0*/  UMOV UR7, 0x1 ;  /* 0x0000000100077882 */ /* 0x000fe20000000000 */
[----:B------:R-:W-:Y:S01]  /*05f0*/  ELECT P0, URZ, PT ;  /* 0x00000000003f782f */ /* 0x000fe20003800000 */
[----:B0-----:R-:W-:Y:S02]  /*0600*/  ULEA UR6, UR5, UR4, 0x18 ;  /* 0x0000000405067291 */ /* 0x001fe4000f8ec03f */
[----:B------:R-:W-:-:S04]  /*0610*/  UIADD3 UR4, -UR7, 0x100000, URZ ;  /* 0x0010000007047890 */ /* 0x000fc8000fffe13f */
[----:B------:R-:W-:Y:S02]  /*0620*/  USHF.L.U32 UR5, UR4, 0xb, URZ ;  /* 0x0000000b04057899 */ /* 0x000fe4000800063f */
[----:B------:R-:W-:Y:S01]  /*0630*/  USHF.L.U32 UR4, UR4, 0x1, URZ ;  /* 0x0000000104047899 */ /* 0x000fe2000800063f */
[----:B------:R-:W0:Y:S11]  /*0640*/  FENCE.VIEW.ASYNC.S ;  /* 0x00000000000073c6 */ /* 0x000e360000000000 */
[----:B0-----:R3:W0:Y:S01]  /*0650*/  SYNCS.EXCH.64 URZ, [UR6+0x34870], UR4 ;  /* 0x03487004063f75b2 */ /* 0x0016220008000100 */
[----:B------:R3:W0:Y:S01]  /*0660*/  SYNCS.EXCH.64 URZ, [UR6+0x34880], UR4 ;  /* 0x03488004063f75b2 */ /* 0x0006220008000100 */
[----:B------:R3:W0:Y:S01]  /*0670*/  SYNCS.EXCH.64 URZ, [UR6+0x34878], UR4 ;  /* 0x03487804063f75b2 */ /* 0x0006220008000100 */
[----:B------:R3:W0:Y:S02]  /*0680*/  SYNCS.EXCH.64 URZ, [UR6+0x34888], UR4 ;  /* 0x03488804063f75b2 */ /* 0x0006240008000100 */
[----:B---3--:R-:W-:Y:S01]  /*0690*/  NOP ;  /* 0x0000000000007918 */ /* 0x008fe20000000000 */
.L_x_416:
        /* <DEDUP_REMOVED lines=22> */
.L_x_417:
        /* <DEDUP_REMOVED lines=22> */
.L_x_418:
[----:B0-----:R-:W-:Y:S01]  /*0960*/  UMOV UR4, 0x1 ;  /* 0x0000000100047882 */ /* 0x001fe20000000000 */
[----:B------:R-:W-:Y:S01]  /*0970*/  PLOP3.LUT P0, PT, PT, PT, UP0, 0x80, 0x0 ;  /* 0x000000000000781c */ /* 0x000fe20003f0f008 */
[----:B------:R-:W-:Y:S01]  /*0980*/  USEL UR4, UR4, 0x2, !UP0 ;  /* 0x0000000204047887 */ /* 0x000fe2000c000000 */
[----:B------:R-:W-:Y:S01]  /*0990*/  NOP ;  /* 0x0000000000007918 */ /* 0x000fe20000000000 */
[----:B------:R-:W-:Y:S01]  /*09a0*/  ULDC.64 UR56, c[0x0][0x208] ;  /* 0x0000820000387ab9 */ /* 0x000fe20000000a00 */
[----:B------:R-:W-:Y:S03]  /*09b0*/  BSSY B9, `(.L_x_419) ;  /* 0x00020e2000097945 */ /* 0x000fe60003800000 */
[----:B------:R-:W-:-:S05]  /*09c0*/  IMAD.U32 R2, RZ, RZ, UR4 ;  /* 0x00000004ff027e24 */ /* 0x000fca000f8e00ff */
[----:B------:R0:W-:Y:S01]  /*09d0*/  STL [R1+0x88], R2 ;  /* 0x0000880201007387 */ /* 0x0001e20000100800 */
[----:B-12-4-:R-:W-:Y:S06]  /*09e0*/  BAR.SYNC.DEFER_BLOCKING 0x0 ;  /* 0x0000000000007b1d */ /* 0x016fec0000010000 */
[----:B------:R-:W-:Y:S05]  /*09f0*/  @!P0 BRA `(.L_x_420) ;  /* 0x0000018c00348947 */ /* 0x000fea0003800000 */
.L_x_421:
        /* <DEDUP_REMOVED lines=8> */
[----:B-1----:R-:W-:-:S06]  /*0a80*/  ULEA UR4, UR5, UR4, 0x18 ;  /* 0x0000000405047291 */ /* 0x002fcc000f8ec03f */
[----:B0-----:R-:W-:Y:S01]  /*0a90*/  IMAD.U32 R2, RZ, RZ, UR4 ;  /* 0x00000004ff027e24 */ /* 0x001fe2000f8e00ff */
[----:B------:R-:W-:-:S04]  /*0aa0*/  ULDC UR4, c[0x0][0xc3c] ;  /* 0x00030f0000047ab9 */ /* 0x000fc80000000800 */
[----:B------:R-:W0:Y:S01]  /*0ab0*/  LDS.128 R144, [R2+0x348d0] ;  /* 0x0348d00002907984 */ /* 0x000e220000000c00 */
[----:B------:R-:W-:Y:S06]  /*0ac0*/  BAR.ARV 0x4, 0x180 ;  /* 0x0106000000007b1d */ /* 0x000fec0000002000 */
[----:B0-----:R-:W-:-:S13]  /*0ad0*/  ISETP.GE.AND P0, PT, R147, UR4, PT ;  /* 0x0000000493007c0c */ /* 0x001fda000bf06270 */
[----:B------:R-:W-:Y:S05]  /*0ae0*/  @P0 BRA `(.L_x_422) ;  /* 0x0000020c00380947 */ /* 0x000fea0003800000 */
[----:B------:R-:W2:Y:S01]  /*0af0*/  LDL R0, [R1+0x88] ;  /* 0x0000880001007983 */ /* 0x000ea20000100800 */
[----:B------:R-:W-:Y:S01]  /*0b00*/  IADD3 R18, R6, -0x80, RZ ;  /* 0xffffff8006127810 */ /* 0x000fe20007ffe0ff */
[----:B------:R-:W-:Y:S01]  /*0b10*/  IMAD.MOV.U32 R206, RZ, RZ, RZ ;  /* 0x000000ffffce7224 */ /* 0x000fe200078e00ff */
[----:B------:R-:W-:Y:S01]  /*0b20*/  R2UR UR61, R2 ;  /* 0x00000000023d72ca */ /* 0x000fe200000e0000 */
[----:B------:R-:W-:Y:S01]  /*0b30*/  IMAD.MOV.U32 R184, RZ, RZ, RZ ;  /* 0x000000ffffb87224 */ /* 0x000fe200078e00ff */
[----:B------:R-:W-:Y:S01]  /*0b40*/  MOV R16, RZ ;  /* 0x000000ff00107202 */ /* 0x000fe20000000f00 */
[----:B------:R-:W-:Y:S02]  /*0b50*/  IMAD.MOV.U32 R196, RZ, RZ, RZ ;  /* 0x000000ffffc47224 */ /* 0x000fe400078e00ff */
[----:B------:R-:W-:-:S08]  /*0b60*/  IMAD.MOV.U32 R194, RZ, RZ, RZ ;  /* 0x000000ffffc27224 */ /* 0x000fd000078e00ff */
[----:B------:R-:W-:Y:S01]  /*0b70*/  UIADD3 UR61, UR61, 0x10400, URZ ;  /* 0x000104003d3d7890 */ /* 0x000fe2000fffe03f */
[----:B--2---:R-:W-:Y:S02]  /*0b80*/  R2UR UR4, R0 ;  /* 0x00000000000472ca */ /* 0x004fe400000e0000 */
[----:B------:R-:W-:-:S04]  /*0b90*/  SHF.R.S32.HI R0, RZ, 0x1f, R18 ;  /* 0x0000001fff007819 */ /* 0x000fc80000011412 */
[CC--:B------:R-:W-:Y:S02]  /*0ba0*/  LEA.HI R4, R0.reuse, R18.reuse, RZ, 0x4 ;  /* 0x0000001200047211 */ /* 0x0c0fe400078f20ff */
[CC--:B------:R-:W-:Y:S02]  /*0bb0*/  LEA.HI R3, R0.reuse, R18.reuse, RZ, 0x7 ;  /* 0x0000001200037211 */ /* 0x0c0fe400078f38ff */
[----:B------:R-:W-:Y:S02]  /*0bc0*/  SHF.R.S32.HI R7, RZ, 0x4, R4 ;  /* 0x00000004ff077819 */ /* 0x000fe40000011404 */
[----:B------:R-:W-:Y:S01]  /*0bd0*/  LEA.HI R6, R0, R18, RZ, 0x2 ;  /* 0x0000001200067211 */ /* 0x000fe200078f10ff */
[----:B------:R-:W-:Y:S01]  /*0be0*/  ULOP3.LUT UR58, UR4, 0x1, URZ, 0xfc, !UPT ;  /* 0x00000001043a7892 */ /* 0x000fe2000f8efc3f */
[C---:B------:R-:W-:Y:S02]  /*0bf0*/  LOP3.LUT R5, R4.reuse, 0x3fffff0, RZ, 0xc0, !PT ;  /* 0x03fffff004057812 */ /* 0x040fe400078ec0ff */
[----:B------:R-:W-:-:S02]  /*0c00*/  LEA.HI R4, R4, R7, RZ, 0x1 ;  /* 0x0000000704047211 */ /* 0x000fc400078f08ff */
[----:B------:R-:W-:Y:S02]  /*0c10*/  LOP3.LUT R232, R3, 0xffffff80, RZ, 0xc0, !PT ;  /* 0xffffff8003e87812 */ /* 0x000fe400078ec0ff */
[----:B------:R-:W-:Y:S02]  /*0c20*/  LOP3.LUT R228, R6, 0xfffffffc, RZ, 0xc0, !PT ;  /* 0xfffffffc06e47812 */ /* 0x000fe400078ec0ff */
[----:B------:R-:W-:Y:S01]  /*0c30*/  LEA.HI R192, R0, R18, RZ, 0x5 ;  /* 0x0000001200c07211 */ /* 0x000fe200078f28ff */
[----:B------:R-:W-:Y:S01]  /*0c40*/  IMAD.IADD R232, R18, 0x1, -R232 ;  /* 0x0000000112e87824 */ /* 0x000fe200078e0ae8 */
[----:B------:R-:W-:Y:S01]  /*0c50*/  LOP3.LUT R4, R4, 0x1ffffffe, RZ, 0xc0, !PT ;  /* 0x1ffffffe04047812 */ /* 0x000fe200078ec0ff */
[C---:B------:R-:W-:Y:S01]  /*0c60*/  IMAD.IADD R228, R18.reuse, 0x1, -R228 ;  /* 0x0000000112e47824 */ /* 0x040fe200078e0ae4 */
[----:B------:R-:W-:Y:S02]  /*0c70*/  SHF.R.S32.HI R192, RZ, 0x5, R192 ;  /* 0x00000005ffc07819 */ /* 0x000fe400000114c0 */
[----:B------:R-:W-:Y:S01]  /*0c80*/  IADD3 R5, R18, -R5, RZ ;  /* 0x8000000512057210 */ /* 0x000fe20007ffe0ff */
[----:B------:R-:W-:Y:S01]  /*0c90*/  IMAD.IADD R4, R7, 0x1, -R4 ;  /* 0x0000000107047824 */ /* 0x000fe200078e0a04 */
[----:B------:R-:W-:Y:S01]  /*0ca0*/  SHF.R.S32.HI R7, RZ, 0x1f, R232 ;  /* 0x0000001fff077819 */ /* 0x000fe200000114e8 */
[----:B------:R-:W-:Y:S01]  /*0cb0*/  IMAD.SHL.U32 R22, R228, 0x4, RZ ;  /* 0x00000004e4167824 */ /* 0x000fe200078e00ff */
[--C-:B------:R-:W-:Y:S01]  /*0cc0*/  SHF.R.S32.HI R17, RZ, 0x2, R6.reuse ;  /* 0x00000002ff117819 */ /* 0x100fe20000011406 */
[----:B------:R-:W-:Y:S01]  /*0cd0*/  IMAD R9, R192, 0x10, R5 ;  /* 0x00000010c0097824 */ /* 0x000fe200078e0205 */
[----:B------:R-:W-:Y:S01]  /*0ce0*/  LEA.HI R5, R7, R232, RZ, 0x2 ;  /* 0x000000e807057211 */ /* 0x000fe200078f10ff */
[C---:B------:R-:W-:Y:S01]  /*0cf0*/  VIADD R186, R22.reuse, 0x20 ;  /* 0x0000002016ba7836 */ /* 0x040fe20000000000 */
[----:B------:R-:W-:Y:S01]  /*0d00*/  SHF.R.S32.HI R6, RZ, 0x1f, R6 ;  /* 0x0000001fff067819 */ /* 0x000fe20000011406 */
[----:B------:R-:W-:Y:S01]  /*0d10*/  IMAD R14, R9, 0x8, R4 ;  /* 0x00000008090e7824 */ /* 0x000fe200078e0204 */
[--C-:B------:R-:W-:Y:S01]  /*0d20*/  SHF.R.S32.HI R4, RZ, 0x2, R5.reuse ;  /* 0x00000002ff047819 */ /* 0x100fe20000011405 */
[----:B------:R-:W-:Y:S01]  /*0d30*/  VIADD R207, R17, 0x40 ;  /* 0x0000004011cf7836 */ /* 0x000fe20000000000 */
[----:B------:R-:W-:Y:S01]  /*0d40*/  SHF.R.S32.HI R9, RZ, 0x1f, R5 ;  /* 0x0000001fff097819 */ /* 0x000fe20000011405 */
[C---:B------:R-:W-:Y:S01]  /*0d50*/  VIADD R188, R22.reuse, 0x40 ;  /* 0x0000004016bc7836 */ /* 0x040fe20000000000 */
[C---:B------:R-:W-:Y:S01]  /*0d60*/  IADD3 R8, R22.reuse, R186, RZ ;  /* 0x000000ba16087210 */ /* 0x040fe20007ffe0ff */
[C---:B------:R-:W-:Y:S01]  /*0d70*/  VIADD R187, R22.reuse, 0x10 ;  /* 0x0000001016bb7836 */ /* 0x040fe20000000000 */
[----:B------:R-:W-:Y:S01]  /*0d80*/  LEA.HI R9, R9, R4, RZ, 0x3 ;  /* 0x0000000409097211 */ /* 0x000fe200078f18ff */
[C---:B------:R-:W-:Y:S01]  /*0d90*/  IMAD.IADD R10, R22.reuse, 0x1, R188 ;  /* 0x00000001160a7824 */ /* 0x040fe200078e02bc */
[----:B------:R-:W-:Y:S01]  /*0da0*/  SHF.R.S32.HI R15, RZ, 0x7, R3 ;  /* 0x00000007ff0f7819 */ /* 0x000fe20000011403 */
[----:B------:R-:W-:Y:S01]  /*0db0*/  VIADD R190, R22, 0x50 ;  /* 0x0000005016be7836 */ /* 0x000fe20000000000 */
[----:B------:R-:W-:Y:S01]  /*0dc0*/  LEA.HI R6, R6, R17, RZ, 0x3 ;  /* 0x0000001106067211 */ /* 0x000fe200078f18ff */
[----:B------:R-:W-:Y:S01]  /*0dd0*/  IMAD.SHL.U32 R236, R186, 0x2, RZ ;  /* 0x00000002baec7824 */ /* 0x000fe200078e00ff */
[----:B------:R-:W-:-:S02]  /*0de0*/  SHF.R.S32.HI R11, RZ, 0x1f, R8 ;  /* 0x0000001fff0b7819 */ /* 0x000fc40000011408 */
[----:B------:R-:W-:Y:S02]  /*0df0*/  LOP3.LUT R9, R9, 0xfffffff8, RZ, 0xc0, !PT ;  /* 0xfffffff809097812 */ /* 0x000fe400078ec0ff */
[----:B------:R-:W-:Y:S02]  /*0e00*/  LEA.HI R7, R7, R232, RZ, 0x5 ;  /* 0x000000e807077211 */ /* 0x000fe400078f28ff */
[----:B------:R-:W-:Y:S02]  /*0e10*/  LEA.HI R3, R3, R15, RZ, 0x1 ;  /* 0x0000000f03037211 */ /* 0x000fe400078f08ff */
[----:B------:R-:W-:Y:S02]  /*0e20*/  LOP3.LUT R6, R6, 0xfffffff8, RZ, 0xc0, !PT ;  /* 0xfffffff806067812 */ /* 0x000fe400078ec0ff */
[CC--:B------:R-:W-:Y:S02]  /*0e30*/  LEA.HI R12, R11.reuse, R8.reuse, RZ, 0x3 ;  /* 0x000000080b0c7211 */ /* 0x0c0fe400078f18ff */
[----:B------:R-:W-:Y:S01]  /*0e40*/  LEA.HI R13, R11, R8, RZ, 0x6 ;  /* 0x000000080b0d7211 */ /* 0x000fe200078f30ff */
[----:B------:R-:W-:Y:S01]  /*0e50*/  IMAD.IADD R231, R17, 0x1, -R6 ;  /* 0x0000000111e77824 */ /* 0x000fe200078e0a06 */
[----:B------:R-:W-:-:S02]  /*0e60*/  IADD3 R4, R4, -R9, RZ ;  /* 0x8000000904047210 */ /* 0x000fc40007ffe0ff */
[----:B------:R-:W-:Y:S01]  /*0e70*/  SHF.R.S32.HI R7, RZ, 0x5, R7 ;  /* 0x00000005ff077819 */ /* 0x000fe20000011407 */
[----:B------:R-:W-:Y:S01]  /*0e80*/  IMAD.SHL.U32 R191, R231, 0x40, RZ ;  /* 0x00000040e7bf7824 */ /* 0x000fe200078e00ff */
[----:B------:R-:W-:Y:S01]  /*0e90*/  SHF.R.S32.HI R8, RZ, 0x1f, R207 ;  /* 0x0000001fff087819 */ /* 0x000fe200000114cf */
[----:B------:R-:W-:Y:S01]  /*0ea0*/  IMAD.SHL.U32 R13, R13, 0x80, RZ ;  /* 0x000000800d0d7824 */ /* 0x000fe200078e00ff */
[----:B------:R-:W-:Y:S01]  /*0eb0*/  LOP3.LUT R3, R3, 0x3fffffe, RZ, 0xc0, !PT ;  /* 0x03fffffe03037812 */ /* 0x000fe200078ec0ff */
[----:B------:R-:W-:Y:S01]  /*0ec0*/  IMAD R4, R7, 0x10, R4 ;  /* 0x0000001007047824 */ /* 0x000fe200078e0204 */
[----:B------:R-:W-:Y:S02]  /*0ed0*/  SHF.L.U32 R185, R207, 0x6, RZ ;  /* 0x00000006cfb97819 */ /* 0x000fe400000006ff */
[----:B------:R-:W-:Y:S01]  /*0ee0*/  LEA.HI R0, R0, R18, RZ, 0x3 ;  /* 0x0000001200007211 */ /* 0x000fe200078f18ff */
[----:B------:R-:W-:Y:S01]  /*0ef0*/  IMAD.IADD R3, R15, 0x1, -R3 ;  /* 0x000000010f037824 */ /* 0x000fe200078e0a03 */
[----:B------:R-:W-:-:S02]  /*0f00*/  LEA.HI R8, R8, R207, RZ, 0x3 ;  /* 0x000000cf08087211 */ /* 0x000fc400078f18ff */
[----:B------:R-:W-:Y:S02]  /*0f10*/  LOP3.LUT R185, R185, 0x1c0, RZ, 0xc0, !PT ;  /* 0x000001c0b9b97812 */ /* 0x000fe400078ec0ff */
[----:B------:R-:W-:Y:S01]  /*0f20*/  LOP3.LUT R201, R0, 0xfffffff8, RZ, 0xc0, !PT ;  /* 0xfffffff800c97812 */ /* 0x000fe200078ec0ff */
[----:B------:R-:W-:Y:S01]  /*0f30*/  IMAD.SHL.U32 R8, R8, 0x40, RZ ;  /* 0x0000004008087824 */ /* 0x000fe200078e00ff */
[----:B------:R-:W-:Y:S02]  /*0f40*/  SHF.R.S32.HI R11, RZ, 0x1f, R10 ;  /* 0x0000001fff0b7819 */ /* 0x000fe4000001140a */
[----:B------:R-:W-:Y:S02]  /*0f50*/  LEA R15, R3, R4, 0x6 ;  /* 0x00000004030f7211 */ /* 0x000fe400078e30ff */
[----:B------:R-:W-:Y:S02]  /*0f60*/  LOP3.LUT R191, R191, 0x1c0, RZ, 0xc0, !PT ;  /* 0x000001c0bfbf7812 */ /* 0x000fe400078ec0ff */
[----:B------:R-:W-:Y:S01]  /*0f70*/  SHF.R.U32.HI R21, RZ, 0x3, R185 ;  /* 0x00000003ff157819 */ /* 0x000fe200000116b9 */
[----:B------:R-:W-:Y:S01]  /*0f80*/  STL [R1+0x7c], R15 ;  /* 0x00007c0f01007387 */ /* 0x000fe20000100800 */
[----:B------:R-:W-:-:S02]  /*0f90*/  LOP3.LUT R3, R185, 0x38, R12, 0xf8, !PT ;  /* 0x00000038b9037812 */ /* 0x000fc400078ef80c */
[----:B------:R-:W-:Y:S01]  /*0fa0*/  IADD3 R201, R18, -R201, RZ ;  /* 0x800000c912c97210 */ /* 0x000fe20007ffe0ff */
[----:B------:R-:W-:Y:S01]  /*0fb0*/  IMAD.SHL.U32 R18, R228, 0x8, RZ ;  /* 0x00000008e4127824 */ /* 0x000fe200078e00ff */
[CC--:B------:R-:W-:Y:S02]  /*0fc0*/  LEA.HI R230, R11.reuse, R10.reuse, RZ, 0x3 ;  /* 0x0000000a0be67211 */ /* 0x0c0fe400078f18ff */
[----:B------:R-:W-:Y:S01]  /*0fd0*/  LEA.HI R10, R11, R10, RZ, 0x6 ;  /* 0x0000000a0b0a7211 */ /* 0x000fe200078f30ff */
[----:B------:R-:W-:Y:S01]  /*0fe0*/  IMAD.SHL.U32 R198, R201, 0x8, RZ ;  /* 0x00000008c9c67824 */ /* 0x000fe200078e00ff */
[----:B------:R-:W-:Y:S02]  /*0ff0*/  LOP3.LUT R195, R8, 0xfffffe00, RZ, 0xc0, !PT ;  /* 0xfffffe0008c37812 */ /* 0x000fe400078ec0ff */
[----:B------:R-:W-:Y:S01]  /*1000*/  SHF.R.U32.HI R193, RZ, 0x3, R191 ;  /* 0x00000003ffc17819 */ /* 0x000fe200000116bf */
[----:B------:R-:W-:Y:S01]  /*1010*/  IMAD.SHL.U32 R10, R10, 0x80, RZ ;  /* 0x000000800a0a7824 */ /* 0x000fe200078e00ff */
[----:B------:R-:W-:Y:S01]  /*1020*/  LOP3.LUT R4, R191, 0x38, R12, 0xf8, !PT ;  /* 0x00000038bf047812 */ /* 0x000fe200078ef80c */
[----:B------:R-:W-:Y:S01]  /*1030*/  VIADD R200, R198, 0x40 ;  /* 0x00000040c6c87836 */ /* 0x000fe20000000000 */
[----:B------:R-:W-:-:S02]  /*1040*/  LOP3.LUT R13, R13, 0xffffe000, RZ, 0xc0, !PT ;  /* 0xffffe0000d0d7812 */ /* 0x000fc400078ec0ff */
[----:B------:R-:W-:Y:S02]  /*1050*/  LOP3.LUT R8, R3, R21, RZ, 0x3c, !PT ;  /* 0x0000001503087212 */ /* 0x000fe400078e3cff */
[----:B------:R-:W-:Y:S02]  /*1060*/  LOP3.LUT R7, R185, 0x38, R230, 0xf8, !PT ;  /* 0x00000038b9077812 */ /* 0x000fe400078ef8e6 */
[----:B------:R-:W-:Y:S02]  /*1070*/  LOP3.LUT R4, R4, R193, RZ, 0x3c, !PT ;  /* 0x000000c104047212 */ /* 0x000fe400078e3cff */
[----:B------:R-:W-:Y:S01]  /*1080*/  IADD3 R8, R8, R13, R195 ;  /* 0x0000000d08087210 */ /* 0x000fe20007ffe0c3 */
[----:B------:R-:W-:Y:S01]  /*1090*/  IMAD R13, R192, 0x200, R13 ;  /* 0x00000200c00d7824 */ /* 0x000fe200078e020d */
[----:B------:R-:W-:Y:S02]  /*10a0*/  IADD3 R189, R22, 0x30, RZ ;  /* 0x0000003016bd7810 */ /* 0x000fe40007ffe0ff */
[----:B------:R-:W-:Y:S01]  /*10b0*/  LOP3.LUT R10, R10, 0xffffe000, RZ, 0xc0, !PT ;  /* 0xffffe0000a0a7812 */ /* 0x000fe200078ec0ff */
[----:B------:R-:W-:Y:S01]  /*10c0*/  IMAD.IADD R4, R13, 0x1, R4 ;  /* 0x000000010d047824 */ /* 0x000fe200078e0204 */
[----:B------:R-:W-:Y:S01]  /*10d0*/  LOP3.LUT R7, R7, R21, RZ, 0x3c, !PT ;  /* 0x0000001507077212 */ /* 0x000fe200078e3cff */
[----:B------:R-:W-:Y:S01]  /*10e0*/  IMAD.SHL.U32 R25, R189, 0x2, RZ ;  /* 0x00000002bd197824 */ /* 0x000fe200078e00ff */
[----:B------:R-:W-:-:S02]  /*10f0*/  LOP3.LUT R5, R5, 0x7ffffffc, RZ, 0xc0, !PT ;  /* 0x7ffffffc05057812 */ /* 0x000fc400078ec0ff */
[----:B------:R-:W-:Y:S02]  /*1100*/  SHF.R.S32.HI R227, RZ, 0x3, R0 ;  /* 0x00000003ffe37819 */ /* 0x000fe40000011400 */
[----:B------:R-:W-:Y:S01]  /*1110*/  SHF.R.S32.HI R13, RZ, 0x1f, R200 ;  /* 0x0000001fff0d7819 */ /* 0x000fe200000114c8 */
[----:B------:R-:W-:Y:S01]  /*1120*/  IMAD.SHL.U32 R13, R188, 0x2, RZ ;  /* 0x00000002bc0d7824 */ /* 0x000fe200078e00ff */
[----:B------:R-:W-:Y:S01]  /*1130*/  SHF.R.S32.HI R0, RZ, 0x1f, R198 ;  /* 0x0000001fff007819 */ /* 0x000fe200000114c6 */
[----:B------:R-:W-:Y:S01]  /*1140*/  IMAD.IADD R5, R232, 0x1, -R5 ;  /* 0x00000001e8057824 */ /* 0x000fe200078e0a05 */
[-C--:B------:R-:W-:Y:S01]  /*1150*/  LEA R3, R192, R10.reuse, 0x9 ;  /* 0x0000000ac0037211 */ /* 0x080fe200078e48ff */
[----:B------:R-:W-:Y:S01]  /*1160*/  STL [R1+0x14], R25 ;  /* 0x0000141901007387 */ /* 0x000fe20000100800 */
[----:B------:R-:W-:Y:S01]  /*1170*/  IADD3 R7, R7, R10, R195 ;  /* 0x0000000a07077210 */ /* 0x000fe20007ffe0c3 */
[----:B------:R-:W-:Y:S01]  /*1180*/  IMAD.SHL.U32 R225, R5, 0x2, RZ ;  /* 0x0000000205e17824 */ /* 0x000fe200078e00ff */
[----:B------:R-:W-:Y:S01]  /*1190*/  LOP3.LUT R0, R185, 0x38, R18, 0xf8, !PT ;  /* 0x00000038b9007812 */ /* 0x000fe200078ef812 */
[----:B------:R0:W-:Y:S01]  /*11a0*/  STL [R1+0x4c], R13 ;  /* 0x00004c0d01007387 */ /* 0x0001e20000100800 */
[----:B------:R-:W-:Y:S01]  /*11b0*/  LOP3.LUT R6, R191, 0x38, R230, 0xf8, !PT ;  /* 0x00000038bf067812 */ /* 0x000fe200078ef8e6 */
[C---:B------:R-:W-:Y:S01]  /*11c0*/  VIADD R224, R225.reuse, 0x10 ;  /* 0x00000010e1e07836 */ /* 0x040fe20000000000 */
[----:B------:R-:W-:Y:S01]  /*11d0*/  SHF.R.S32.HI R10, RZ, 0x1f, R187 ;  /* 0x0000001fff0a7819 */ /* 0x000fe200000114bb */
[C---:B------:R-:W-:Y:S01]  /*11e0*/  VIADD R218, R225.reuse, 0x40 ;  /* 0x00000040e1da7836 */ /* 0x040fe20000000000 */
[----:B------:R-:W-:Y:S01]  /*11f0*/  SHF.R.S32.HI R9, RZ, 0x1f, R188 ;  /* 0x0000001fff097819 */ /* 0x000fe200000114bc */
[C---:B------:R-:W-:Y:S01]  /*1200*/  VIADD R215, R225.reuse, 0x58 ;  /* 0x00000058e1d77836 */ /* 0x040fe20000000000 */
[----:B------:R-:W-:Y:S01]  /*1210*/  SHF.R.S32.HI R11, RZ, 0x1f, R190 ;  /* 0x0000001fff0b7819 */ /* 0x000fe200000114be */
[----:B------:R-:W-:Y:S01]  /*1220*/  VIADD R212, R225, 0x70 ;  /* 0x00000070e1d47836 */ /* 0x000fe20000000000 */
[----:B------:R-:W-:Y:S01]  /*1230*/  SHF.L.U32 R24, R190, 0x1, RZ ;  /* 0x00000001be187819 */ /* 0x000fe200000006ff */
[----:B0-----:R-:W-:Y:S01]  /*1240*/  IMAD.SHL.U32 R13, R14, 0x8, RZ ;  /* 0x000000080e0d7824 */ /* 0x001fe200078e00ff */
[----:B------:R-:W-:Y:S01]  /*1250*/  LOP3.LUT R0, R195, R0, R21, 0xf6, !PT ;  /* 0x00000000c3007212 */ /* 0x000fe200078ef615 */
[----:B------:R-:W-:Y:S01]  /*1260*/  VIADD R223, R225, 0x18 ;  /* 0x00000018e1df7836 */ /* 0x000fe20000000000 */
[----:B------:R-:W-:Y:S01]  /*1270*/  LOP3.LUT R6, R6, R193, RZ, 0x3c, !PT ;  /* 0x000000c106067212 */ /* 0x000fe200078e3cff */
[----:B------:R-:W-:Y:S01]  /*1280*/  STL [R1+0x54], R24 ;  /* 0x0000541801007387 */ /* 0x000fe20000100800 */
[----:B------:R-:W-:Y:S01]  /*1290*/  SHF.L.U64.HI R233, R187, 0x1, R10 ;  /* 0x00000001bbe97819 */ /* 0x000fe2000001020a */
[----:B------:R-:W-:Y:S01]  /*12a0*/  VIADD R220, R225, 0x30 ;  /* 0x00000030e1dc7836 */ /* 0x000fe20000000000 */
[----:B------:R-:W-:Y:S01]  /*12b0*/  SHF.L.U64.HI R10, R188, 0x1, R9 ;  /* 0x00000001bc0a7819 */ /* 0x000fe20000010209 */
[----:B------:R-:W-:Y:S01]  /*12c0*/  IMAD.IADD R6, R3, 0x1, R6 ;  /* 0x0000000103067824 */ /* 0x000fe200078e0206 */
[----:B------:R-:W-:Y:S01]  /*12d0*/  SHF.L.U64.HI R9, R190, 0x1, R11 ;  /* 0x00000001be097819 */ /* 0x000fe2000001020b */
[----:B------:R-:W-:Y:S01]  /*12e0*/  STL [R1+0x84], R13 ;  /* 0x0000840d01007387 */ /* 0x000fe20000100800 */
[----:B------:R-:W-:Y:S01]  /*12f0*/  LEA R0, R0, UR61, 0x1 ;  /* 0x0000003d00007c11 */ /* 0x000fe2000f8e08ff */
[C---:B------:R-:W-:Y:S01]  /*1300*/  VIADD R214, R225.reuse, 0x60 ;  /* 0x00000060e1d67836 */ /* 0x040fe20000000000 */
[----:B------:R-:W-:Y:S01]  /*1310*/  LEA.HI R3, R228, R228, RZ, 0x1 ;  /* 0x000000e4e4037211 */ /* 0x000fe200078f08ff */
[----:B------:R-:W-:Y:S01]  /*1320*/  STL [R1+0x48], R10 ;  /* 0x0000480a01007387 */ /* 0x000fe20000100800 */
[C---:B------:R-:W-:Y:S01]  /*1330*/  IADD3 R221, R225.reuse, 0x28, RZ ;  /* 0x00000028e1dd7810 */ /* 0x040fe20007ffe0ff */
[----:B------:R-:W-:Y:S01]  /*1340*/  VIADD R211, R225, 0x78 ;  /* 0x00000078e1d37836 */ /* 0x000fe20000000000 */
[----:B------:R-:W-:Y:S01]  /*1350*/  LOP3.LUT R3, R3, 0x1ffffffe, RZ, 0xc0, !PT ;  /* 0x1ffffffe03037812 */ /* 0x000fe200078ec0ff */
[----:B------:R-:W-:Y:S01]  /*1360*/  STL [R1+0x50], R9 ;  /* 0x0000500901007387 */ /* 0x000fe20000100800 */
[C---:B------:R-:W-:Y:S01]  /*1370*/  IADD3 R217, R225.reuse, 0x48, RZ ;  /* 0x00000048e1d97810 */ /* 0x040fe20007ffe0ff */
[C---:B------:R-:W-:Y:S01]  /*1380*/  VIADD R222, R225.reuse, 0x20 ;  /* 0x00000020e1de7836 */ /* 0x040fe20000000000 */
[----:B------:R-:W-:Y:S01]  /*1390*/  LEA R8, R8, UR61, 0x1 ;  /* 0x0000003d08087c11 */ /* 0x000fe2000f8e08ff */
[----:B------:R0:W-:Y:S01]  /*13a0*/  STL [R1+0x74], R0 ;  /* 0x0000740001007387 */ /* 0x0001e20000100800 */
[----:B------:R-:W-:Y:S01]  /*13b0*/  SHF.R.S32.HI R5, RZ, 0x1f, R223 ;  /* 0x0000001fff057819 */ /* 0x000fe200000114df */
[----:B------:R-:W-:Y:S01]  /*13c0*/  IMAD.IADD R3, R228, 0x1, -R3 ;  /* 0x00000001e4037824 */ /* 0x000fe200078e0a03 */
[----:B------:R-:W-:Y:S01]  /*13d0*/  SHF.R.S32.HI R5, RZ, 0x1f, R220 ;  /* 0x0000001fff057819 */ /* 0x000fe200000114dc */
[----:B------:R-:W-:Y:S01]  /*13e0*/  STL [R1+0x6c], R8 ;  /* 0x00006c0801007387 */ /* 0x000fe20000100800 */
[----:B------:R-:W-:Y:S01]  /*13f0*/  SHF.R.S32.HI R5, RZ, 0x1f, R217 ;  /* 0x0000001fff057819 */ /* 0x000fe200000114d9 */
[C---:B------:R-:W-:Y:S01]  /*1400*/  VIADD R219, R225.reuse, 0x38 ;  /* 0x00000038e1db7836 */ /* 0x040fe20000000000 */
[----:B------:R-:W-:Y:S01]  /*1410*/  SHF.R.S32.HI R5, RZ, 0x1f, R214 ;  /* 0x0000001fff057819 */ /* 0x000fe200000114d6 */
[----:B------:R-:W-:Y:S01]  /*1420*/  VIADD R216, R225, 0x50 ;  /* 0x00000050e1d87836 */ /* 0x000fe20000000000 */
[----:B------:R-:W-:Y:S01]  /*1430*/  SHF.R.S32.HI R5, RZ, 0x1f, R211 ;  /* 0x0000001fff057819 */ /* 0x000fe200000114d3 */
[----:B------:R-:W-:Y:S01]  /*1440*/  IMAD R5, R3, 0x8, R15 ;  /* 0x0000000803057824 */ /* 0x000fe200078e020f */
[----:B0-----:R-:W-:-:S02]  /*1450*/  SHF.R.S32.HI R0, RZ, 0x1f, R224 ;  /* 0x0000001fff007819 */ /* 0x001fc400000114e0 */
[----:B------:R-:W-:Y:S02]  /*1460*/  SHF.R.S32.HI R0, RZ, 0x1f, R221 ;  /* 0x0000001fff007819 */ /* 0x000fe400000114dd */
[----:B------:R-:W-:Y:S02]  /*1470*/  SHF.R.S32.HI R0, RZ, 0x1f, R218 ;  /* 0x0000001fff007819 */ /* 0x000fe400000114da */
[----:B------:R-:W-:Y:S02]  /*1480*/  SHF.R.S32.HI R0, RZ, 0x1f, R215 ;  /* 0x0000001fff007819 */ /* 0x000fe400000114d7 */
[----:B------:R-:W-:Y:S02]  /*1490*/  SHF.R.S32.HI R0, RZ, 0x1f, R212 ;  /* 0x0000001fff007819 */ /* 0x000fe400000114d4 */
[----:B------:R-:W-:Y:S02]  /*14a0*/  LEA R0, R7, UR61, 0x1 ;  /* 0x0000003d07007c11 */ /* 0x000fe4000f8e08ff */
[----:B------:R-:W-:-:S02]  /*14b0*/  LEA R3, R4, UR61, 0x1 ;  /* 0x0000003d04037c11 */ /* 0x000fc4000f8e08ff */
[----:B------:R-:W-:Y:S01]  /*14c0*/  SHF.R.S32.HI R235, RZ, 0x1f, R186 ;  /* 0x0000001fffeb7819 */ /* 0x000fe200000114ba */
[----:B------:R0:W-:Y:S01]  /*14d0*/  STL [R1+0x68], R0 ;  /* 0x0000680001007387 */ /* 0x0001e20000100800 */
[----:B------:R-:W-:Y:S02]  /*14e0*/  SHF.R.S32.HI R20, RZ, 0x1f, R189 ;  /* 0x0000001fff147819 */ /* 0x000fe400000114bd */
[----:B------:R-:W-:Y:S01]  /*14f0*/  IADD3 R213, R225, 0x68, RZ ;  /* 0x00000068e1d57810 */ /* 0x000fe20007ffe0ff */
[----:B------:R1:W-:Y:S01]  /*1500*/  STL [R1+0x80], R5 ;  /* 0x0000800501007387 */ /* 0x0003e20000100800 */
[----:B------:R-:W-:Y:S02]  /*1510*/  SHF.R.S32.HI R9, RZ, 0x1f, R222 ;  /* 0x0000001fff097819 */ /* 0x000fe400000114de */
[----:B------:R-:W-:Y:S02]  /*1520*/  SHF.R.S32.HI R9, RZ, 0x1f, R219 ;  /* 0x0000001fff097819 */ /* 0x000fe400000114db */
[----:B------:R-:W-:-:S02]  /*1530*/  SHF.R.S32.HI R9, RZ, 0x1f, R216 ;  /* 0x0000001fff097819 */ /* 0x000fc400000114d8 */
[----:B0-----:R-:W-:Y:S02]  /*1540*/  LEA R0, R6, UR61, 0x1 ;  /* 0x0000003d06007c11 */ /* 0x001fe4000f8e08ff */
[----:B------:R-:W-:Y:S02]  /*1550*/  SHF.L.U32 R234, R187, 0x1, RZ ;  /* 0x00000001bbea7819 */ /* 0x000fe400000006ff */
[----:B------:R-:W-:Y:S01]  /*1560*/  SHF.L.U64.HI R235, R186, 0x1, R235 ;  /* 0x00000001baeb7819 */ /* 0x000fe200000102eb */
[----:B------:R1:W-:Y:S01]  /*1570*/  STL [R1+0x70], R0 ;  /* 0x0000700001007387 */ /* 0x0003e20000100800 */
[----:B------:R-:W-:Y:S02]  /*1580*/  SHF.L.U64.HI R237, R189, 0x1, R20 ;  /* 0x00000001bded7819 */ /* 0x000fe40000010214 */
[----:B------:R-:W-:Y:S01]  /*1590*/  SHF.R.S32.HI R229, RZ, 0x3, R12 ;  /* 0x00000003ffe57819 */ /* 0x000fe2000001140c */
[----:B------:R1:W-:Y:S01]  /*15a0*/  STL [R1+0x78], R3 ;  /* 0x0000780301007387 */ /* 0x0003e20000100800 */
[----:B------:R-:W-:-:S02]  /*15b0*/  SHF.R.S32.HI R230, RZ, 0x3, R230 ;  /* 0x00000003ffe67819 */ /* 0x000fc400000114e6 */
[----:B------:R-:W-:Y:S02]  /*15c0*/  IADD3 R210, R225, 0x8, RZ ;  /* 0x00000008e1d27810 */ /* 0x000fe40007ffe0ff */
[----:B------:R-:W-:-:S07]  /*15d0*/  SHF.R.S32.HI R9, RZ, 0x1f, R213 ;  /* 0x0000001fff097819 */ /* 0x000fce00000114d5 */
.L_x_634:
[----:B01-34-:R-:W0:Y:S01]  /*15e0*/  LDC.64 R4, c[0x0][0xc88] ;  /* 0x00032200ff047b82 */ /* 0x01be220000000a00 */
[----:B------:R-:W-:Y:S01]  /*15f0*/  ULDC.64 UR4, c[0x0][0xa28] ;  /* 0x00028a0000047ab9 */ /* 0x000fe20000000a00 */
[----:B------:R-:W-:Y:S01]  /*1600*/  ULDC.64 UR8, c[0x0][0xa18] ;  /* 0x0002860000087ab9 */ /* 0x000fe20000000a00 */
[----:B------:R-:W-:Y:S01]  /*1610*/  ULDC.64 UR6, c[0x0][0xa08] ;  /* 0x0002820000067ab9 */ /* 0x000fe20000000a00 */
[----:B0-----:R-:W-:-:S05]  /*1620*/  IMAD.WIDE R4, R147, 0x4, R4 ;  /* 0x0000000493047825 */ /* 0x001fca00078e0204 */
[----:B------:R-:W2:Y:S01]  /*1630*/  LDG.E R203, desc[UR56][R4.64] ;  /* 0x0000003804cb7981 */ /* 0x000ea2000c1e1900 */
[----:B------:R-:W-:Y:S01]  /*1640*/  ISETP.NE.U32.AND P2, PT, RZ, UR4, PT ;  /* 0x00000004ff007c0c */ /* 0x000fe2000bf45070 */
[----:B------:R-:W-:Y:S01]  /*1650*/  IMAD.MOV.U32 R11, RZ, RZ, RZ ;  /* 0x000000ffff0b7224 */ /* 0x000fe200078e00ff */
[----:B------:R-:W-:Y:S01]  /*1660*/  ISETP.NE.U32.AND P1, PT, RZ, UR8, PT ;  /* 0x00000008ff007c0c */ /* 0x000fe2000bf25070 */
[----:B------:R-:W-:Y:S01]  /*1670*/  IMAD.MOV.U32 R27, RZ, RZ, RZ ;  /* 0x000000ffff1b7224 */ /* 0x000fe200078e00ff */
[----:B------:R-:W-:Y:S02]  /*1680*/  ISETP.NE.AND.EX P2, PT, RZ, UR5, PT, P2 ;  /* 0x00000005ff007c0c */ /* 0x000fe4000bf45320 */
[----:B------:R-:W-:Y:S02]  /*1690*/  ISETP.NE.AND.EX P1, PT, RZ, UR9, PT, P1 ;  /* 0x00000009ff007c0c */ /* 0x000fe4000bf25310 */
[----:B------:R-:W-:-:S04]  /*16a0*/  ISETP.NE.U32.AND P0, PT, RZ, UR6, PT ;  /* 0x00000006ff007c0c */ /* 0x000fc8000bf05070 */
[----:B------:R-:W-:Y:S02]  /*16b0*/  ISETP.NE.AND.EX P0, PT, RZ, UR7, PT, P0 ;  /* 0x00000007ff007c0c */ /* 0x000fe4000bf05300 */
[----:B--2---:R-:W-:-:S03]  /*16c0*/  SHF.R.S32.HI R226, RZ, 0x1f, R203 ;  /* 0x0000001fffe27819 */ /* 0x004fc600000114cb */
[C---:B------:R-:W-:Y:S02]  /*16d0*/  @P2 LEA R4, P3, R203.reuse, UR4, 0x2 ;  /* 0x00000004cb042c11 */ /* 0x040fe4000f8610ff */
[C---:B------:R-:W-:Y:S02]  /*16e0*/  SHF.L.U32 R204, R203.reuse, 0x2, RZ ;  /* 0x00000002cbcc7819 */ /* 0x040fe400000006ff */
[C-C-:B------:R-:W-:Y:S01]  /*16f0*/  @P2 LEA.HI.X R5, R203.reuse, UR5, R226.reuse, 0x2, P3 ;  /* 0x00000005cb052c11 */ /* 0x140fe200098f14e2 */
[----:B------:R-:W-:Y:S01]  /*1700*/  ULDC UR4, c[0x0][0x288] ;  /* 0x0000a20000047ab9 */ /* 0x000fe20000000800 */
[----:B------:R-:W-:Y:S02]  /*1710*/  SHF.L.U64.HI R205, R203, 0x2, R226 ;  /* 0x00000002cbcd7819 */ /* 0x000fe400000102e2 */
[C---:B------:R-:W-:Y:S01]  /*1720*/  IADD3 R8, P4, R204.reuse, UR6, RZ ;  /* 0x00000006cc087c10 */ /* 0x040fe2000ff9e0ff */
[----:B------:R0:W5:Y:S01]  /*1730*/  @P2 LDG.E R11, desc[UR56][R4.64] ;  /* 0x00000038040b2981 */ /* 0x000162000c1e1900 */
[----:B------:R-:W-:Y:S01]  /*1740*/  @P1 IADD3 R6, P2, R204, UR8, RZ ;  /* 0x00000008cc061c10 */ /* 0x000fe2000ff5e0ff */
[----:B------:R-:W-:Y:S01]  /*1750*/  IMAD.U32 R150, RZ, RZ, UR4 ;  /* 0x00000004ff967e24 */ /* 0x000fe2000f8e00ff */
[C---:B------:R-:W-:Y:S01]  /*1760*/  IADD3.X R9, R205.reuse, UR7, RZ, P4, !PT ;  /* 0x00000007cd097c10 */ /* 0x040fe2000a7fe4ff */
[----:B------:R-:W-:Y:S01]  /*1770*/  ULDC.64 UR4, c[0x0][0x418] ;  /* 0x0001060000047ab9 */ /* 0x000fe20000000a00 */
[----:B------:R-:W-:-:S03]  /*1780*/  @P1 IADD3.X R7, R205, UR9, RZ, P2, !PT ;  /* 0x00000009cd071c10 */ /* 0x000fc600097fe4ff */
[----:B------:R0:W5:Y:S01]  /*1790*/  @P0 LDG.E R27, desc[UR56][R8.64] ;  /* 0x00000038081b0981 */ /* 0x000162000c1e1900 */
[----:B------:R-:W-:Y:S01]  /*17a0*/  UISETP.NE.U32.AND UP0, UPT, UR4, URZ, UPT ;  /* 0x0000003f0400728c */ /* 0x000fe2000bf05070 */
[C---:B------:R-:W-:Y:S01]  /*17b0*/  LOP3.LUT R3, R146.reuse, 0xff000000, RZ, 0xc0, !PT ;  /* 0xff00000092037812 */ /* 0x040fe200078ec0ff */
[----:B------:R-:W-:Y:S01]  /*17c0*/  ULDC.64 UR8, c[0x0][0xa20] ;  /* 0x0002880000087ab9 */ /* 0x000fe20000000a00 */
[----:B------:R0:W5:Y:S01]  /*17d0*/  @P1 LDG.E R150, desc[UR56][R6.64] ;  /* 0x0000003806961981 */ /* 0x000162000c1e1900 */
[----:B------:R-:W-:Y:S01]  /*17e0*/  UISETP.NE.AND.EX UP0, UPT, UR5, URZ, UPT, UP0 ;  /* 0x0000003f0500728c */ /* 0x000fe2000bf05300 */
[----:B------:R-:W-:Y:S01]  /*17f0*/  ULDC UR4, c[0x0][0x424] ;  /* 0x0001090000047ab9 */ /* 0x000fe20000000800 */
[----:B------:R-:W-:Y:S02]  /*1800*/  ISETP.NE.U32.AND P2, PT, RZ, UR8, PT ;  /* 0x00000008ff007c0c */ /* 0x000fe4000bf45070 */
[----:B------:R-:W-:Y:S01]  /*1810*/  USEL UR4, UR4, 0x1, UP0 ;  /* 0x0000000104047887 */ /* 0x000fe20008000000 */
[----:B------:R-:W-:Y:S01]  /*1820*/  ULDC UR5, c[0x0][0x2f0] ;  /* 0x0000bc0000057ab9 */ /* 0x000fe20000000800 */
[----:B------:R-:W-:-:S02]  /*1830*/  LOP3.LUT R0, R146, 0xff0000, RZ, 0xc0, !PT ;  /* 0x00ff000092007812 */ /* 0x000fc400078ec0ff */
[----:B------:R-:W-:Y:S01]  /*1840*/  UIMAD UR4, UR4, UR5, URZ ;  /* 0x00000005040472a4 */ /* 0x000fe2000f8e023f */
[----:B------:R-:W-:Y:S02]  /*1850*/  SHF.R.U32.HI R3, RZ, 0x8, R3 ;  /* 0x00000008ff037819 */ /* 0x000fe40000011603 */
[----:B------:R-:W-:Y:S01]  /*1860*/  ISETP.NE.AND.EX P2, PT, RZ, UR9, PT, P2 ;  /* 0x00000009ff007c0c */ /* 0x000fe2000bf45320 */
[----:B------:R-:W-:Y:S01]  /*1870*/  ULDC UR5, c[0x0][0x348] ;  /* 0x0000d20000057ab9 */ /* 0x000fe20000000800 */
[----:B------:R-:W-:Y:S02]  /*1880*/  LEA.HI R202, R0, R3, RZ, 0x10 ;  /* 0x0000000300ca7211 */ /* 0x000fe400078f80ff */
[----:B------:R-:W-:Y:S02]  /*1890*/  LOP3.LUT R199, R146, 0xffff, RZ, 0xc0, !PT ;  /* 0x0000ffff92c77812 */ /* 0x000fe400078ec0ff */
[----:B------:R-:W-:Y:S01]  /*18a0*/  MOV R208, R145 ;  /* 0x0000009100d07202 */ /* 0x000fe20000000f00 */
[----:B0-----:R-:W-:Y:S06]  /*18b0*/  @P1 BRA `(.L_x_423) ;  /* 0x0000000000241947 */ /* 0x001fec0003800000 */
[----:B------:R-:W-:Y:S02]  /*18c0*/  ULDC.64 UR6, c[0x0][0xa00] ;  /* 0x0002800000067ab9 */ /* 0x000fe40000000a00 */
[----:B------:R-:W-:-:S04]  /*18d0*/  ISETP.NE.U32.AND P1, PT, RZ, UR6, PT ;  /* 0x00000006ff007c0c */ /* 0x000fc8000bf25070 */
[----:B------:R-:W-:-:S13]  /*18e0*/  ISETP.NE.AND.EX P1, PT, RZ, UR7, PT, P1 ;  /* 0x00000007ff007c0c */ /* 0x000fda000bf25310 */
[----:B------:R-:W-:Y:S05]  /*18f0*/  @!P1 BRA `(.L_x_423) ;  /* 0x0000000000149947 */ /* 0x000fea0003800000 */
[----:B------:R-:W0:Y:S02]  /*1900*/  LDC.64 R4, c[0x0][0xa00] ;  /* 0x00028000ff047b82 */ /* 0x000e240000000a00 */
[----:B0-----:R-:W-:-:S05]  /*1910*/  IMAD.WIDE R4, R203, 0x4, R4 ;  /* 0x00000004cb047825 */ /* 0x001fca00078e0204 */
[----:B-----5:R-:W2:Y:S04]  /*1920*/  LDG.E R150, desc[UR56][R4.64] ;  /* 0x0000003804967981 */ /* 0x020ea8000c1e1900 */
[----:B------:R-:W2:Y:S02]  /*1930*/  LDG.E R3, desc[UR56][R4.64+0x4] ;  /* 0x0000043804037981 */ /* 0x000ea4000c1e1900 */
[----:B--2---:R-:W-:-:S07]  /*1940*/  IMAD.IADD R150, R3, 0x1, -R150 ;  /* 0x0000000103967824 */ /* 0x004fce00078e0a96 */
.L_x_423:
[----:B------:R-:W-:Y:S02]  /*1950*/  IMAD.U32 R24, RZ, RZ, UR5 ;  /* 0x00000005ff187e24 */ /* 0x000fe4000f8e00ff */
[----:B------:R-:W-:Y:S01]  /*1960*/  IMAD.U32 R26, RZ, RZ, UR4 ;  /* 0x00000004ff1a7e24 */ /* 0x000fe2000f8e00ff */
[----:B------:R-:W-:Y:S06]  /*1970*/  @!P2 BRA `(.L_x_424) ;  /* 0x000000000010a947 */ /* 0x000fec0003800000 */
[----:B------:R-:W-:-:S04]  /*1980*/  IADD3 R4, P0, R204, UR8, RZ ;  /* 0x00000008cc047c10 */ /* 0x000fc8000ff1e0ff */
[----:B------:R-:W-:-:S05]  /*1990*/  IADD3.X R5, R205, UR9, RZ, P0, !PT ;  /* 0x00000009cd057c10 */ /* 0x000fca00087fe4ff */
[----:B------:R0:W5:Y:S01]  /*19a0*/  LDG.E R26, desc[UR56][R4.64] ;  /* 0x00000038041a7981 */ /* 0x000162000c1e1900 */
[----:B------:R-:W-:Y:S05]  /*19b0*/  BRA `(.L_x_425) ;  /* 0x0000000000107947 */ /* 0x000fea0003800000 */
.L_x_424:
[----:B------:R-:W-:Y:S05]  /*19c0*/  @!P0 BRA `(.L_x_425) ;  /* 0x00000000000c8947 */ /* 0x000fea0003800000 */
[----:B------:R-:W2:Y:S04]  /*19d0*/  LDG.E R3, desc[UR56][R8.64] ;  /* 0x0000003808037981 */ /* 0x000ea8000c1e1900 */
[----:B------:R-:W2:Y:S02]  /*19e0*/  LDG.E R26, desc[UR56][R8.64+0x4] ;  /* 0x00000438081a7981 */ /* 0x000ea4000c1e1900 */
[----:B--2---:R-:W-:-:S07]  /*19f0*/  IADD3 R26, -R3, R26, RZ ;  /* 0x0000001a031a7210 */ /* 0x004fce0007ffe1ff */
.L_x_425:
[----:B------:R-:W-:Y:S01]  /*1a00*/  ULDC.64 UR4, c[0x0][0xa10] ;  /* 0x0002840000047ab9 */ /* 0x000fe20000000a00 */
[----:B------:R-:W2:Y:S01]  /*1a10*/  LDL.LU R28, [R1+0x10] ;  /* 0x00001000011c7983 */ /* 0x000ea20000300800 */
[----:B------:R-:W-:-:S04]  /*1a20*/  ISETP.NE.U32.AND P0, PT, RZ, UR4, PT ;  /* 0x00000004ff007c0c */ /* 0x000fc8000bf05070 */
[----:B------:R-:W-:Y:S01]  /*1a30*/  ISETP.NE.AND.EX P0, PT, RZ, UR5, PT, P0 ;  /* 0x00000005ff007c0c */ /* 0x000fe2000bf05300 */
[----:B------:R-:W-:Y:S02]  /*1a40*/  ULDC.64 UR4, c[0x0][0xa30] ;  /* 0x00028c0000047ab9 */ /* 0x000fe40000000a00 */
[----:B------:R-:W-:-:S10]  /*1a50*/  ISETP.NE.U32.AND P1, PT, RZ, UR4, PT ;  /* 0x00000004ff007c0c */ /* 0x000fd4000bf25070 */
[----:B0-----:R-:W0:Y:S02]  /*1a60*/  @P0 LDC.64 R4, c[0x0][0xa10] ;  /* 0x00028400ff040b82 */ /* 0x001e240000000a00 */
[----:B0-----:R-:W-:-:S05]  /*1a70*/  @P0 IMAD.WIDE R4, R203, 0x4, R4 ;  /* 0x00000004cb040825 */ /* 0x001fca00078e0204 */
[----:B------:R-:W3:Y:S04]  /*1a80*/  @P0 LDG.E R0, desc[UR56][R4.64] ;  /* 0x0000003804000981 */ /* 0x000ee8000c1e1900 */
[----:B------:R-:W3:Y:S01]  /*1a90*/  @P0 LDG.E R3, desc[UR56][R4.64+0x4] ;  /* 0x0000043804030981 */ /* 0x000ee2000c1e1900 */
[----:B------:R-:W-:Y:S01]  /*1aa0*/  ISETP.NE.AND.EX P1, PT, RZ, UR5, PT, P1 ;  /* 0x00000005ff007c0c */ /* 0x000fe2000bf25310 */
[----:B-----5:R-:W-:-:S12]  /*1ab0*/  IMAD.MOV.U32 R143, RZ, RZ, R26 ;  /* 0x000000ffff8f7224 */ /* 0x020fd800078e001a */
[----:B------:R-:W-:-:S04]  /*1ac0*/  @P1 IADD3 R6, P2, R204, UR4, RZ ;  /* 0x00000004cc061c10 */ /* 0x000fc8000ff5e0ff */
[----:B------:R-:W-:-:S05]  /*1ad0*/  @P1 IADD3.X R7, R205, UR5, RZ, P2, !PT ;  /* 0x00000005cd071c10 */ /* 0x000fca00097fe4ff */
[----:B------:R0:W5:Y:S01]  /*1ae0*/  @P1 LDG.E R143, desc[UR56][R6.64] ;  /* 0x00000038068f1981 */ /* 0x000162000c1e1900 */
[----:B------:R-:W-:Y:S01]  /*1af0*/  IMAD.IADD R11, R26, 0x1, -R11 ;  /* 0x000000011a0b7824 */ /* 0x000fe200078e0a0b */
[----:B------:R-:W-:Y:S01]  /*1b00*/  BSSY B0, `(.L_x_426) ;  /* 0x000002c000007945 */ /* 0x000fe20003800000 */
[----:B------:R-:W-:Y:S02]  /*1b10*/  LOP3.LUT R209, R202, 0xff, RZ, 0xc0, !PT ;  /* 0x000000ffcad17812 */ /* 0x000fe400078ec0ff */
[----:B------:R-:W-:Y:S02]  /*1b20*/  SHF.R.U32.HI R202, RZ, 0x10, R202 ;  /* 0x00000010ffca7819 */ /* 0x000fe400000116ca */
[----:B--2---:R-:W-:Y:S01]  /*1b30*/  LOP3.LUT R28, R28, 0xfffffffb, RZ, 0xc0, !PT ;  /* 0xfffffffb1c1c7812 */ /* 0x004fe200078ec0ff */
[----:B---3--:R-:W-:-:S05]  /*1b40*/  @P0 IMAD.IADD R24, R3, 0x1, -R0 ;  /* 0x0000000103180824 */ /* 0x008fca00078e0a00 */
[----:B------:R-:W-:-:S04]  /*1b50*/  IADD3 R152, R11, R24, RZ ;  /* 0x000000180b987210 */ /* 0x000fc80007ffe0ff */
[C---:B------:R-:W-:Y:S01]  /*1b60*/  ISETP.GE.AND P3, PT, R152.reuse, 0x1, PT ;  /* 0x000000019800780c */ /* 0x040fe20003f66270 */
[----:B------:R-:W-:-:S05]  /*1b70*/  VIADD R0, R152, 0x7f ;  /* 0x0000007f98007836 */ /* 0x000fca0000000000 */
[----:B------:R-:W-:-:S04]  /*1b80*/  SHF.R.S32.HI R3, RZ, 0x1f, R0 ;  /* 0x0000001fff037819 */ /* 0x000fc80000011400 */
[----:B------:R-:W-:Y:S01]  /*1b90*/  LEA.HI R3, R3, R0, RZ, 0x7 ;  /* 0x0000000003037211 */ /* 0x000fe200078f38ff */
[----:B------:R-:W-:Y:S02]  /*1ba0*/  IMAD.MOV.U32 R0, RZ, RZ, RZ ;  /* 0x000000ffff007224 */ /* 0x000fe400078e00ff */
[----:B------:R-:W-:Y:S02]  /*1bb0*/  @P3 LOP3.LUT R28, R28, 0x4, RZ, 0xfc, !PT ;  /* 0x000000041c1c3812 */ /* 0x000fe400078efcff */
[----:B------:R-:W-:-:S03]  /*1bc0*/  SHF.R.S32.HI R149, RZ, 0x7, R3 ;  /* 0x00000007ff957819 */ /* 0x000fc60000011403 */
[----:B------:R0:W-:Y:S01]  /*1bd0*/  STL [R1+0x10], R28 ;  /* 0x0000101c01007387 */ /* 0x0001e20000100800 */
[----:B------:R-:W-:Y:S05]  /*1be0*/  @!P3 BRA `(.L_x_427) ;  /* 0x000000000074b947 */ /* 0x000fea0003800000 */
[----:B------:R-:W-:Y:S01]  /*1bf0*/  ISETP.NE.AND P0, PT, R202, RZ, PT ;  /* 0x000000ffca00720c */ /* 0x000fe20003f05270 */
[----:B------:R-:W-:-:S03]  /*1c00*/  ULDC UR4, c[0x0][0x9f0] ;  /* 0x00027c0000047ab9 */ /* 0x000fc60000000800 */
[----:B------:R-:W-:-:S04]  /*1c10*/  SEL R9, R202, UR4, P0 ;  /* 0x00000004ca097c07 */ /* 0x000fc80008000000 */
[-C--:B0-----:R-:W-:Y:S02]  /*1c20*/  IABS R6, R9.reuse ;  /* 0x0000000900067213 */ /* 0x081fe40000000000 */
[----:B------:R-:W-:Y:S02]  /*1c30*/  IADD3 R0, R149, -0x1, R9 ;  /* 0xffffffff95007810 */ /* 0x000fe40007ffe009 */
[----:B------:R-:W0:Y:S01]  /*1c40*/  I2F.RP R3, R6 ;  /* 0x0000000600037306 */ /* 0x000e220000209400 */
[-C--:B------:R-:W-:Y:S02]  /*1c50*/  IABS R10, R9.reuse ;  /* 0x00000009000a7213 */ /* 0x080fe40000000000 */
[----:B------:R-:W-:Y:S02]  /*1c60*/  IABS R8, R0 ;  /* 0x0000000000087213 */ /* 0x000fe40000000000 */
[----:B------:R-:W-:-:S04]  /*1c70*/  LOP3.LUT R0, R0, R9, RZ, 0x3c, !PT ;  /* 0x0000000900007212 */ /* 0x000fc800078e3cff */
[----:B------:R-:W-:Y:S01]  /*1c80*/  ISETP.GE.AND P2, PT, R0, RZ, PT ;  /* 0x000000ff0000720c */ /* 0x000fe20003f46270 */
[----:B0-----:R-:W0:Y:S02]  /*1c90*/  MUFU.RCP R3, R3 ;  /* 0x0000000300037308 */ /* 0x001e240000001000 */
[----:B0-----:R-:W-:Y:S02]  /*1ca0*/  VIADD R4, R3, 0xffffffe ;  /* 0x0ffffffe03047836 */ /* 0x001fe40000000000 */
[----:B------:R-:W-:-:S04]  /*1cb0*/  IMAD.MOV R3, RZ, RZ, -R10 ;  /* 0x000000ffff037224 */ /* 0x000fc800078e0a0a */
[----:B------:R0:W1:Y:S02]  /*1cc0*/  F2I.FTZ.U32.TRUNC.NTZ R5, R4 ;  /* 0x0000000400057305 */ /* 0x000064000021f000 */
[----:B0-----:R-:W-:Y:S01]  /*1cd0*/  IMAD.MOV.U32 R4, RZ, RZ, RZ ;  /* 0x000000ffff047224 */ /* 0x001fe200078e00ff */
[----:B-1----:R-:W-:-:S05]  /*1ce0*/  IADD3 R7, RZ, -R5, RZ ;  /* 0x80000005ff077210 */ /* 0x002fca0007ffe0ff */
[----:B------:R-:W-:-:S04]  /*1cf0*/  IMAD R7, R7, R6, RZ ;  /* 0x0000000607077224 */ /* 0x000fc800078e02ff */
[----:B------:R-:W-:-:S06]  /*1d00*/  IMAD.HI.U32 R5, R5, R7, R4 ;  /* 0x0000000705057227 */ /* 0x000fcc00078e0004 */
[----:B------:R-:W-:-:S04]  /*1d10*/  IMAD.HI.U32 R5, R5, R8, RZ ;  /* 0x0000000805057227 */ /* 0x000fc800078e00ff */
[----:B------:R-:W-:-:S05]  /*1d20*/  IMAD R3, R5, R3, R8 ;  /* 0x0000000305037224 */ /* 0x000fca00078e0208 */
[----:B------:R-:W-:-:S13]  /*1d30*/  ISETP.GT.U32.AND P1, PT, R6, R3, PT ;  /* 0x000000030600720c */ /* 0x000fda0003f24070 */
[----:B------:R-:W-:Y:S01]  /*1d40*/  @!P1 IMAD.IADD R3, R3, 0x1, -R6 ;  /* 0x0000000103039824 */ /* 0x000fe200078e0a06 */
[----:B------:R-:W-:Y:S02]  /*1d50*/  @!P1 IADD3 R5, R5, 0x1, RZ ;  /* 0x0000000105059810 */ /* 0x000fe40007ffe0ff */
[----:B------:R-:W-:Y:S02]  /*1d60*/  ISETP.NE.AND P1, PT, R9, RZ, PT ;  /* 0x000000ff0900720c */ /* 0x000fe40003f25270 */
[----:B------:R-:W-:-:S13]  /*1d70*/  ISETP.GE.U32.AND P0, PT, R3, R6, PT ;  /* 0x000000060300720c */ /* 0x000fda0003f06070 */
[----:B------:R-:W-:-:S04]  /*1d80*/  @P0 VIADD R5, R5, 0x1 ;  /* 0x0000000105050836 */ /* 0x000fc80000000000 */
[----:B------:R-:W-:-:S04]  /*1d90*/  IMAD.MOV.U32 R0, RZ, RZ, R5 ;  /* 0x000000ffff007224 */ /* 0x000fc800078e0005 */
[----:B------:R-:W-:Y:S01]  /*1da0*/  @!P2 IMAD.MOV R0, RZ, RZ, -R0 ;  /* 0x000000ffff00a224 */ /* 0x000fe200078e0a00 */
[----:B------:R-:W-:-:S07]  /*1db0*/  @!P1 LOP3.LUT R0, RZ, R9, RZ, 0x33, !PT ;  /* 0x00000009ff009212 */ /* 0x000fce00078e33ff */
.L_x_427:
[----:B------:R-:W-:Y:S05]  /*1dc0*/  BSYNC B0 ;  /* 0x0000000000007941 */ /* 0x000fea0003800000 */
.L_x_426:
[----:B------:R-:W-:Y:S01]  /*1dd0*/  IMAD R3, R209, R0, RZ ;  /* 0x00000000d1037224 */ /* 0x000fe200078e02ff */
[----:B------:R-:W-:-:S04]  /*1de0*/  PLOP3.LUT P2, PT, PT, PT, PT, 0x80, 0x0 ;  /* 0x000000000000781c */ /* 0x000fc80003f4f070 */
[C---:B------:R-:W-:Y:S02]  /*1df0*/  VIADDMNMX R0, R3.reuse, R0, R149, PT ;  /* 0x0000000003007246 */ /* 0x040fe40003800195 */
[----:B------:R-:W-:-:S03]  /*1e00*/  LEA R3, R3, -R11, 0x7 ;  /* 0x8000000b03037211 */ /* 0x000fc600078e38ff */
[----:B------:R-:W-:Y:S01]  /*1e10*/  IMAD R5, R0, 0x80, -R11 ;  /* 0x0000008000057824 */ /* 0x000fe200078e0a0b */
[----:B------:R-:W-:-:S04]  /*1e20*/  VIMNMX R3, RZ, R3, !PT ;  /* 0x00000003ff037248 */ /* 0x000fc80007fe0100 */
[----:B------:R-:W-:Y:S02]  /*1e30*/  VIMNMX R0, R5, R24, PT ;  /* 0x0000001805007248 */ /* 0x000fe40003fe0100 */
[----:B------:R-:W-:Y:S02]  /*1e40*/  SHF.R.U32.HI R123, RZ, 0x7, R3 ;  /* 0x00000007ff7b7819 */ /* 0x000fe40000011603 */
[----:B------:R-:W-:-:S03]  /*1e50*/  ISETP.GT.AND P0, PT, R0, R3, PT ;  /* 0x000000030000720c */ /* 0x000fc60003f04270 */
[----:B------:R-:W-:-:S10]  /*1e60*/  IMAD.MOV.U32 R25, RZ, RZ, R123 ;  /* 0x000000ffff197224 */ /* 0x000fd400078e007b */
[----:B------:R-:W-:-:S05]  /*1e70*/  @P0 VIADD R0, R0, 0x7f ;  /* 0x0000007f00000836 */ /* 0x000fca0000000000 */
[----:B------:R-:W-:-:S04]  /*1e80*/  @P0 SHF.R.S32.HI R3, RZ, 0x1f, R0 ;  /* 0x0000001fff030819 */ /* 0x000fc80000011400 */
[----:B------:R-:W-:-:S04]  /*1e90*/  @P0 LEA.HI R3, R3, R0, RZ, 0x7 ;  /* 0x0000000003030211 */ /* 0x000fc800078f38ff */
[----:B------:R-:W-:-:S04]  /*1ea0*/  @P0 SHF.R.S32.HI R25, RZ, 0x7, R3 ;  /* 0x00000007ff190819 */ /* 0x000fc80000011403 */
[----:B------:R-:W-:-:S13]  /*1eb0*/  ISETP.GT.AND P0, PT, R25, R123, PT ;  /* 0x0000007b1900720c */ /* 0x000fda0003f04270 */
[----:B------:R-:W-:Y:S05]  /*1ec0*/  @!P0 BRA `(.L_x_428) ;  /* 0x0000008800a88947 */ /* 0x000fea0003800000 */
[----:B------:R-:W-:Y:S01]  /*1ed0*/  IADD3 R116, R2, 0x1c400, RZ ;  /* 0x0001c40002747810 */ /* 0x000fe20007ffe0ff */
[----:B------:R-:W-:Y:S03]  /*1ee0*/  BSSY B6, `(.L_x_429) ;  /* 0x0000013000067945 */ /* 0x000fe60003800000 */
[----:B------:R-:W-:-:S13]  /*1ef0*/  LOP3.LUT P0, RZ, R116, 0x3ff, RZ, 0xc0, !PT ;  /* 0x000003ff74ff7812 */ /* 0x000fda000780c0ff */
[----:B------:R-:W-:Y:S05]  /*1f00*/  @!P0 BRA `(.L_x_430) ;  /* 0x0000000000408947 */ /* 0x000fea0003800000 */
[----:B------:R-:W-:Y:S01]  /*1f10*/  MOV R14, 0x0 ;  /* 0x00000000000e7802 */ /* 0x000fe20000000f00 */
[----:B------:R-:W-:Y:S01]  /*1f20*/  ULDC.64 UR4, c[0x4][0x118] ;  /* 0x0100460000047ab9 */ /* 0x000fe20000000a00 */
[----:B------:R-:W-:Y:S01]  /*1f30*/  ULDC.64 UR6, c[0x4][0x90] ;  /* 0x0100240000067ab9 */ /* 0x000fe20000000a00 */
[----:B------:R-:W-:Y:S01]  /*1f40*/  IMAD.U32 R4, RZ, RZ, UR4 ;  /* 0x00000004ff047e24 */ /* 0x000fe2000f8e00ff */
[----:B------:R-:W-:Y:S01]  /*1f50*/  MOV R12, 0x1 ;  /* 0x00000001000c7802 */ /* 0x000fe20000000f00 */
[----:B------:R-:W-:Y:S01]  /*1f60*/  IMAD.U32 R5, RZ, RZ, UR5 ;  /* 0x00000005ff057e24 */ /* 0x000fe2000f8e00ff */
[----:B------:R-:W1:Y:S01]  /*1f70*/  LDC.64 R14, c[0x4][R14] ;  /* 0x010000000e0e7b82 */ /* 0x000e620000000a00 */
[----:B------:R-:W-:Y:S01]  /*1f80*/  ULDC.64 UR4, c[0x4][0x120] ;  /* 0x0100480000047ab9 */ /* 0x000fe20000000a00 */
[----:B------:R-:W-:Y:S01]  /*1f90*/  IMAD.U32 R10, RZ, RZ, UR6 ;  /* 0x00000006ff0a7e24 */ /* 0x000fe2000f8e00ff */
[----:B0-----:R-:W-:Y:S01]  /*1fa0*/  MOV R7, UR5 ;  /* 0x0000000500077c02 */ /* 0x001fe20008000f00 */
[----:B------:R-:W-:-:S02]  /*1fb0*/  IMAD.U32 R6, RZ, RZ, UR4 ;  /* 0x00000004ff067e24 */ /* 0x000fc4000f8e00ff */
[----:B------:R-:W-:Y:S02]  /*1fc0*/  IMAD.U32 R11, RZ, RZ, UR7 ;  /* 0x00000007ff0b7e24 */ /* 0x000fe4000f8e00ff */
[----:B------:R-:W-:Y:S02]  /*1fd0*/  IMAD.MOV.U32 R8, RZ, RZ, 0x70 ;  /* 0x00000070ff087424 */ /* 0x000fe400078e00ff */
[----:B------:R-:W-:-:S07]  /*1fe0*/  IMAD.MOV.U32 R13, RZ, RZ, RZ ;  /* 0x000000ffff0d7224 */ /* 0x000fce00078e00ff */
[----:B------:R-:W-:-:S07]  /*1ff0*/  LEPC R20, `(.L_x_430) ;  /* 0x000000001014794e */ /* 0x000fce0000000000 */
[----:B-1---5:R-:W-:Y:S05]  /*2000*/  CALL.ABS.NOINC R14 ;  /* 0x000000000e007343 */ /* 0x022fea0003c00000 */
.L_x_430:
[----:B------:R-:W-:Y:S05]  /*2010*/  BSYNC B6 ;  /* 0x0000000000067941 */ /* 0x000fea0003800000 */
.L_x_429:
[----:B------:R-:W-:Y:S01]  /*2020*/  VIADD R103, R2, 0x400 ;  /* 0x0000040002677836 */ /* 0x000fe20000000000 */
[----:B------:R-:W-:Y:S04]  /*2030*/  BSSY B6, `(.L_x_431) ;  /* 0x0000013000067945 */ /* 0x000fe80003800000 */
[----:B------:R-:W-:-:S13]  /*2040*/  LOP3.LUT P0, RZ, R103, 0x3ff, RZ, 0xc0, !PT ;  /* 0x000003ff67ff7812 */ /* 0x000fda000780c0ff */
[----:B------:R-:W-:Y:S05]  /*2050*/  @!P0 BRA `(.L_x_432) ;  /* 0x0000000000408947 */ /* 0x000fea0003800000 */
[----:B------:R-:W-:Y:S01]  /*2060*/  MOV R14, 0x0 ;  /* 0x00000000000e7802 */ /* 0x000fe20000000f00 */
[----:B------:R-:W-:Y:S01]  /*2070*/  ULDC.64 UR4, c[0x4][0x118] ;  /* 0x0100460000047ab9 */ /* 0x000fe20000000a00 */
[----:B------:R-:W-:Y:S01]  /*2080*/  ULDC.64 UR6, c[0x4][0x120] ;  /* 0x0100480000067ab9 */ /* 0x000fe20000000a00 */
[----:B------:R-:W-:Y:S01]  /*2090*/  IMAD.U32 R4, RZ, RZ, UR4 ;  /* 0x00000004ff047e24 */ /* 0x000fe2000f8e00ff */
[----:B------:R-:W-:Y:S01]  /*20a0*/  MOV R5, UR5 ;  /* 0x0000000500057c02 */ /* 0x000fe20008000f00 */
[----:B------:R-:W-:Y:S01]  /*20b0*/  ULDC.64 UR4, c[0x4][0x80] ;  /* 0x0100200000047ab9 */ /* 0x000fe20000000a00 */
[----:B------:R-:W1:Y:S01]  /*20c0*/  LDC.64 R14, c[0x4][R14] ;  /* 0x010000000e0e7b82 */ /* 0x000e620000000a00 */
[----:B0-----:R-:W-:Y:S01]  /*20d0*/  IMAD.U32 R6, RZ, RZ, UR6 ;  /* 0x00000006ff067e24 */ /* 0x001fe2000f8e00ff */
[----:B------:R-:W-:Y:S01]  /*20e0*/  MOV R11, UR5 ;  /* 0x00000005000b7c02 */ /* 0x000fe20008000f00 */
[----:B------:R-:W-:Y:S02]  /*20f0*/  IMAD.U32 R7, RZ, RZ, UR7 ;  /* 0x00000007ff077e24 */ /* 0x000fe4000f8e00ff */
[----:B------:R-:W-:-:S02]  /*2100*/  IMAD.U32 R10, RZ, RZ, UR4 ;  /* 0x00000004ff0a7e24 */ /* 0x000fc4000f8e00ff */
[----:B------:R-:W-:Y:S02]  /*2110*/  IMAD.MOV.U32 R8, RZ, RZ, 0x70 ;  /* 0x00000070ff087424 */ /* 0x000fe400078e00ff */
[----:B------:R-:W-:Y:S02]  /*2120*/  IMAD.MOV.U32 R12, RZ, RZ, 0x1 ;  /* 0x00000001ff0c7424 */ /* 0x000fe400078e00ff */
[----:B------:R-:W-:-:S07]  /*2130*/  IMAD.MOV.U32 R13, RZ, RZ, RZ ;  /* 0x000000ffff0d7224 */ /* 0x000fce00078e00ff */
[----:B------:R-:W-:-:S07]  /*2140*/  LEPC R20, `(.L_x_432) ;  /* 0x000000001014794e */ /* 0x000fce0000000000 */
[----:B-1---5:R-:W-:Y:S05]  /*2150*/  CALL.ABS.NOINC R14 ;  /* 0x000000000e007343 */ /* 0x022fea0003c00000 */
.L_x_432:
[----:B------:R-:W-:Y:S05]  /*2160*/  BSYNC B6 ;  /* 0x0000000000067941 */ /* 0x000fea0003800000 */
.L_x_431:
[----:B------:R-:W-:Y:S01]  /*2170*/  ULDC.64 UR4, c[0x0][0x9f8] ;  /* 0x00027e0000047ab9 */ /* 0x000fe20000000a00 */
[----:B------:R-:W-:Y:S01]  /*2180*/  MOV R8, R203 ;  /* 0x000000cb00087202 */ /* 0x000fe20000000f00 */
[----:B------:R-:W1:Y:S01]  /*2190*/  LDC.64 R10, c[0x0][0x300] ;  /* 0x0000c000ff0a7b82 */ /* 0x000e620000000a00 */
[----:B------:R-:W-:Y:S01]  /*21a0*/  ISETP.NE.U32.AND P0, PT, RZ, UR4, PT ;  /* 0x00000004ff007c0c */ /* 0x000fe2000bf05070 */
[C---:B------:R-:W-:Y:S02]  /*21b0*/  VIADD R0, R18.reuse, 0x20 ;  /* 0x0000002012007836 */ /* 0x040fe40000000000 */
[C---:B------:R-:W-:Y:S01]  /*21c0*/  VIADD R3, R18.reuse, 0x80 ;  /* 0x0000008012037836 */ /* 0x040fe20000000000 */
[----:B------:R-:W-:Y:S01]  /*21d0*/  ISETP.NE.AND.EX P0, PT, RZ, UR5, PT, P0 ;  /* 0x00000005ff007c0c */ /* 0x000fe2000bf05300 */
[----:B------:R-:W-:Y:S01]  /*21e0*/  IMAD.IADD R118, R27, 0x1, R26 ;  /* 0x000000011b767824 */ /* 0x000fe200078e021a */
[----:B------:R-:W-:Y:S01]  /*21f0*/  SHF.R.S32.HI R19, RZ, 0x1f, R18 ;  /* 0x0000001fff137819 */ /* 0x000fe20000011412 */
[----:B------:R-:W-:Y:S01]  /*2200*/  ULDC.64 UR6, c[0x0][0x330] ;  /* 0x0000cc0000067ab9 */ /* 0x000fe20000000a00 */
[----:B------:R-:W-:Y:S01]  /*2210*/  VIADD R20, R18, 0xa0 ;  /* 0x000000a012147836 */ /* 0x000fe20000000000 */
[----:B------:R-:W2:Y:S08]  /*2220*/  LDC.64 R12, c[0x0][0x3f8] ;  /* 0x0000fe00ff0c7b82 */ /* 0x000eb00000000a00 */
[----:B------:R-:W-:Y:S01]  /*2230*/  @P0 IADD3 R4, P1, R204, UR4, RZ ;  /* 0x00000004cc040c10 */ /* 0x000fe2000ff3e0ff */
[----:B------:R-:W-:Y:S01]  /*2240*/  ULDC UR4, c[0x0][0x2f4] ;  /* 0x0000bd0000047ab9 */ /* 0x000fe20000000800 */
[----:B------:R-:W3:Y:S02]  /*2250*/  LDC R27, c[0x0][0x3f4] ;  /* 0x0000fd00ff1b7b82 */ /* 0x000ee40000000800 */
[----:B------:R-:W-:-:S05]  /*2260*/  @P0 IADD3.X R5, R205, UR5, RZ, P1, !PT ;  /* 0x00000005cd050c10 */ /* 0x000fca0008ffe4ff */
[----:B------:R4:W3:Y:S01]  /*2270*/  @P0 LDG.E R8, desc[UR56][R4.64] ;  /* 0x0000003804080981 */ /* 0x0008e2000c1e1900 */
[----:B------:R-:W-:Y:S01]  /*2280*/  ISETP.GE.AND P2, PT, R0, UR4, PT ;  /* 0x0000000400007c0c */ /* 0x000fe2000bf46270 */
[C---:B------:R-:W-:Y:S01]  /*2290*/  IMAD.WIDE.U32 R112, R199.reuse, UR6, R18 ;  /* 0x00000006c7707c25 */ /* 0x040fe2000f8e0012 */
[C---:B------:R-:W-:Y:S01]  /*22a0*/  ISETP.GE.AND P0, PT, R18.reuse, UR4, PT ;  /* 0x0000000412007c0c */ /* 0x040fe2000bf06270 */
[----:B------:R-:W3:Y:S01]  /*22b0*/  S2R R151, SR_TID.X ;  /* 0x0000000000977919 */ /* 0x000ee20000002100 */
[----:B0-----:R-:W-:Y:S01]  /*22c0*/  SEL R6, RZ, 0xffffffff, P2 ;  /* 0xffffffffff067807 */ /* 0x001fe20001000000 */
[----:B------:R-:W-:Y:S01]  /*22d0*/  IMAD R113, R199, UR7, R113 ;  /* 0x00000007c7717c24 */ /* 0x000fe2000f8e0271 */
[----:B------:R-:W-:Y:S01]  /*22e0*/  ISETP.GE.AND P1, PT, R3, UR4, PT ;  /* 0x0000000403007c0c */ /* 0x000fe2000bf26270 */
[----:B------:R-:W-:Y:S01]  /*22f0*/  ULDC.64 UR6, c[0x0][0xa08] ;  /* 0x0002820000067ab9 */ /* 0x000fe20000000a00 */
[----:B------:R-:W-:Y:S01]  /*2300*/  SEL R3, RZ, 0x1, P0 ;  /* 0x00000001ff037807 */ /* 0x000fe20000000000 */
[----:B----4-:R-:W-:Y:S01]  /*2310*/  VIADD R4, R18, 0x60 ;  /* 0x0000006012047836 */ /* 0x010fe20000000000 */
[----:B------:R-:W-:Y:S01]  /*2320*/  SHF.L.U32 R6, R6, 0x1, RZ ;  /* 0x0000000106067819 */ /* 0x000fe200000006ff */
[----:B--2---:R-:W-:Y:S01]  /*2330*/  IMAD.WIDE.U32 R108, R17, R12, R18 ;  /* 0x0000000c116c7225 */ /* 0x004fe200078e0012 */
[----:B------:R-:W-:-:S02]  /*2340*/  SHF.R.S32.HI R21, RZ, 0x1f, R118 ;  /* 0x0000001fff157819 */ /* 0x000fc40000011476 */
[----:B------:R-:W-:Y:S01]  /*2350*/  LOP3.LUT R5, R6, 0x2, R3, 0xe2, !PT ;  /* 0x0000000206057812 */ /* 0x000fe200078ee203 */
[----:B------:R-:W-:Y:S01]  /*2360*/  VIADD R3, R18, 0x40 ;  /* 0x0000004012037836 */ /* 0x000fe20000000000 */
[----:B------:R-:W-:Y:S01]  /*2370*/  ISETP.GE.AND P2, PT, R4, UR4, PT ;  /* 0x0000000404007c0c */ /* 0x000fe2000bf46270 */
[-C--:B-1----:R-:W-:Y:S01]  /*2380*/  IMAD R9, R21, R10.reuse, RZ ;  /* 0x0000000a15097224 */ /* 0x082fe200078e02ff */
[----:B------:R-:W-:Y:S01]  /*2390*/  SHF.R.S32.HI R144, RZ, 0x1f, R17 ;  /* 0x0000001fff907819 */ /* 0x000fe20000011411 */
[C---:B------:R-:W-:Y:S01]  /*23a0*/  IMAD.WIDE.U32 R6, R118.reuse, R10, RZ ;  /* 0x0000000a76067225 */ /* 0x040fe200078e00ff */
[----:B------:R-:W-:Y:S02]  /*23b0*/  ISETP.GE.AND P0, PT, R3, UR4, PT ;  /* 0x0000000403007c0c */ /* 0x000fe4000bf06270 */
[----:B------:R-:W-:Y:S01]  /*23c0*/  SEL R34, RZ, 0x10, P1 ;  /* 0x00000010ff227807 */ /* 0x000fe20000800000 */
[----:B------:R-:W-:Y:S01]  /*23d0*/  IMAD R15, R118, R11, R9 ;  /* 0x0000000b760f7224 */ /* 0x000fe200078e0209 */
[----:B------:R-:W-:Y:S01]  /*23e0*/  SEL R14, RZ, 0x4, P0 ;  /* 0x00000004ff0e7807 */ /* 0x000fe20000000000 */
[----:B------:R-:W-:Y:S01]  /*23f0*/  IMAD.SHL.U32 R135, R10, 0x40, RZ ;  /* 0x000000400a877824 */ /* 0x000fe200078e00ff */
[----:B------:R-:W-:Y:S01]  /*2400*/  SEL R9, RZ, 0x8, P2 ;  /* 0x00000008ff097807 */ /* 0x000fe20001000000 */
[----:B---3--:R-:W-:Y:S01]  /*2410*/  IMAD.SHL.U32 R122, R27, 0x2, RZ ;  /* 0x000000021b7a7824 */ /* 0x008fe200078e00ff */
[----:B------:R-:W-:-:S02]  /*2420*/  ISETP.NE.U32.AND P0, PT, RZ, UR6, PT ;  /* 0x00000006ff007c0c */ /* 0x000fc4000bf05070 */
[----:B------:R-:W-:Y:S02]  /*2430*/  IADD3 R7, R7, R15, RZ ;  /* 0x0000000f07077210 */ /* 0x000fe40007ffe0ff */
[----:B------:R-:W-:Y:S01]  /*2440*/  ISETP.GE.AND P2, PT, R20, UR4, PT ;  /* 0x0000000414007c0c */ /* 0x000fe2000bf46270 */
[----:B------:R-:W-:Y:S01]  /*2450*/  ULDC.64 UR4, c[0x0][0x308] ;  /* 0x0000c20000047ab9 */ /* 0x000fe20000000a00 */
[----:B------:R-:W-:Y:S01]  /*2460*/  LOP3.LUT R5, R9, R5, R14, 0xfe, !PT ;  /* 0x0000000509057212 */ /* 0x000fe200078efe0e */
[----:B------:R-:W-:Y:S01]  /*2470*/  IMAD.WIDE.U32 R6, R199, UR4, R6 ;  /* 0x00000004c7067c25 */ /* 0x000fe2000f8e0006 */
[----:B------:R-:W-:Y:S01]  /*2480*/  ISETP.NE.AND.EX P0, PT, RZ, UR7, PT, P0 ;  /* 0x00000007ff007c0c */ /* 0x000fe2000bf05300 */
[----:B------:R-:W0:Y:S01]  /*2490*/  LDC.64 R14, c[0x0][0x408] ;  /* 0x00010200ff0e7b82 */ /* 0x000e220000000a00 */
[----:B------:R-:W-:Y:S01]  /*24a0*/  LOP3.LUT R34, R5, R34, RZ, 0xfc, !PT ;  /* 0x0000002205227212 */ /* 0x000fe200078efcff */
[----:B------:R-:W-:Y:S01]  /*24b0*/  IMAD R7, R199, UR5, R7 ;  /* 0x00000005c7077c24 */ /* 0x000fe2000f8e0207 */
[----:B------:R-:W-:Y:S01]  /*24c0*/  ULDC.64 UR4, c[0x0][0x310] ;  /* 0x0000c40000047ab9 */ /* 0x000fe20000000a00 */
[----:B------:R-:W-:-:S02]  /*24d0*/  SHF.R.S32.HI R23, RZ, 0x1f, R22 ;  /* 0x0000001fff177819 */ /* 0x000fc40000011416 */
[-C--:B------:R-:W-:Y:S02]  /*24e0*/  ISETP.GE.AND P1, PT, R0, R27.reuse, PT ;  /* 0x0000001b0000720c */ /* 0x080fe40003f26270 */
[----:B------:R-:W-:Y:S01]  /*24f0*/  ISETP.GE.AND P3, PT, R3, R27, PT ;  /* 0x0000001b0300720c */ /* 0x000fe20003f66270 */
[----:B------:R-:W-:Y:S01]  /*2500*/  IMAD.WIDE.U32 R110, R17, R12, R22 ;  /* 0x0000000c116e7225 */ /* 0x000fe200078e0016 */
[----:B------:R-:W-:Y:S02]  /*2510*/  LOP3.LUT R28, R28, 0xfffffffe, RZ, 0xc0, !PT ;  /* 0xfffffffe1c1c7812 */ /* 0x000fe400078ec0ff */
[----:B------:R-:W-:Y:S02]  /*2520*/  SHF.R.U32.HI R37, RZ, 0x3, R185 ;  /* 0x00000003ff257819 */ /* 0x000fe400000116b9 */
[C-C-:B------:R-:W-:Y:S02]  /*2530*/  SHF.L.U64.HI R131, R10.reuse, 0x7, R11.reuse ;  /* 0x000000070a837819 */ /* 0x140fe4000001020b */
[----:B------:R-:W-:-:S02]  /*2540*/  SHF.L.U64.HI R134, R10, 0x6, R11 ;  /* 0x000000060a867819 */ /* 0x000fc4000001020b */
[----:B------:R-:W-:Y:S02]  /*2550*/  SHF.L.U64.HI R132, R12, 0x7, R13 ;  /* 0x000000070c847819 */ /* 0x000fe4000001020d */
[C---:B------:R-:W-:Y:S02]  /*2560*/  IADD3 R118, P4, R17.reuse, R118, RZ ;  /* 0x0000007611767210 */ /* 0x040fe40007f9e0ff */
[----:B------:R-:W-:Y:S01]  /*2570*/  @P3 LOP3.LUT R28, R28, 0x1, RZ, 0xfc, !PT ;  /* 0x000000011c1c3812 */ /* 0x000fe200078efcff */
[----:B0-----:R-:W-:Y:S01]  /*2580*/  IMAD.WIDE.U32 R106, R17, R14, R22 ;  /* 0x0000000e116a7225 */ /* 0x001fe200078e0016 */
[----:B------:R-:W-:-:S03]  /*2590*/  SHF.L.U64.HI R133, R14, 0x7, R15 ;  /* 0x000000070e857819 */ /* 0x000fc6000001020f */
[----:B------:R0:W-:Y:S01]  /*25a0*/  STL [R1+0x10], R28 ;  /* 0x0000101c01007387 */ /* 0x0001e20000100800 */
[----:B------:R-:W-:Y:S01]  /*25b0*/  IMAD.WIDE.U32 R104, R17, R14, R18 ;  /* 0x0000000e11687225 */ /* 0x000fe200078e0012 */
[----:B------:R-:W-:Y:S02]  /*25c0*/  MOV R130, 0x20 ;  /* 0x0000002000827802 */ /* 0x000fe40000000f00 */
[----:B------:R-:W-:Y:S01]  /*25d0*/  SHF.R.S32.HI R147, RZ, 0x1f, R207 ;  /* 0x0000001fff937819 */ /* 0x000fe200000114cf */
[----:B------:R-:W-:Y:S01]  /*25e0*/  IMAD.X R119, R21, 0x1, R144, P4 ;  /* 0x0000000115777824 */ /* 0x000fe200020e0690 */
[----:B------:R-:W-:Y:S02]  /*25f0*/  LEA.HI R151, R151, 0x8, RZ, 0x19 ;  /* 0x0000000897977811 */ /* 0x000fe400078fc8ff */
[----:B------:R-:W-:Y:S02]  /*2600*/  SHF.R.S32.HI R9, RZ, 0x1f, R8 ;  /* 0x0000001fff097819 */ /* 0x000fe40000011408 */
[----:B------:R-:W-:Y:S01]  /*2610*/  SEL R99, R8, RZ, !P0 ;  /* 0x000000ff08637207 */ /* 0x000fe20004000000 */
[----:B------:R-:W-:Y:S01]  /*2620*/  IMAD R8, R144, R12, RZ ;  /* 0x0000000c90087224 */ /* 0x000fe200078e02ff */
[----:B------:R-:W-:-:S03]  /*2630*/  SEL R9, R9, RZ, !P0 ;  /* 0x000000ff09097207 */ /* 0x000fc60004000000 */
[----:B------:R-:W-:-:S04]  /*2640*/  IMAD.WIDE.U32 R114, R99, UR4, R6 ;  /* 0x0000000463727c25 */ /* 0x000fc8000f8e0006 */
[----:B------:R-:W-:Y:S02]  /*2650*/  IMAD R20, R9, UR4, RZ ;  /* 0x0000000409147c24 */ /* 0x000fe4000f8e02ff */
[----:B------:R-:W-:-:S04]  /*2660*/  IMAD.WIDE.U32 R6, R17, R10, R18 ;  /* 0x0000000a11067225 */ /* 0x000fc800078e0012 */
[----:B------:R-:W-:Y:S01]  /*2670*/  IMAD R31, R99, UR5, R20 ;  /* 0x00000005631f7c24 */ /* 0x000fe2000f8e0214 */
[----:B------:R-:W-:Y:S01]  /*2680*/  IADD3 R5, P0, R114, R6, RZ ;  /* 0x0000000672057210 */ /* 0x000fe20007f1e0ff */
[----:B------:R-:W-:Y:S01]  /*2690*/  IMAD R20, R144, R10, RZ ;  /* 0x0000000a90147224 */ /* 0x000fe200078e02ff */
[----:B------:R-:W-:Y:S01]  /*26a0*/  ULDC.64 UR4, c[0x0][0x338] ;  /* 0x0000ce0000047ab9 */ /* 0x000fe20000000a00 */
[----:B------:R-:W-:Y:S02]  /*26b0*/  IMAD.IADD R6, R115, 0x1, R31 ;  /* 0x0000000173067824 */ /* 0x000fe400078e021f */
[C---:B------:R-:W-:Y:S02]  /*26c0*/  IMAD R33, R17.reuse, R11, R20 ;  /* 0x0000000b11217224 */ /* 0x040fe400078e0214 */
[----:B------:R-:W-:Y:S02]  /*26d0*/  IMAD R29, R17, R13, R8 ;  /* 0x0000000d111d7224 */ /* 0x000fe400078e0208 */
[----:B------:R-:W-:Y:S01]  /*26e0*/  IMAD R8, R9, UR4, RZ ;  /* 0x0000000409087c24 */ /* 0x000fe2000f8e02ff */
[----:B------:R-:W-:Y:S01]  /*26f0*/  IADD3.X R7, R6, R7, R33, P0, !PT ;  /* 0x0000000706077210 */ /* 0x000fe200007fe421 */
[----:B------:R-:W-:Y:S01]  /*2700*/  IMAD.WIDE.U32 R112, R99, UR4, R112 ;  /* 0x0000000463707c25 */ /* 0x000fe2000f8e0070 */
[----:B------:R-:W-:-:S03]  /*2710*/  ISETP.GE.AND P0, PT, R18, R27, PT ;  /* 0x0000001b1200720c */ /* 0x000fc60003f06270 */
[----:B------:R-:W-:Y:S01]  /*2720*/  IMAD R99, R99, UR5, R8 ;  /* 0x0000000563637c24 */ /* 0x000fe2000f8e0208 */
[----:B------:R-:W-:Y:S01]  /*2730*/  SEL R9, R27, RZ, P0 ;  /* 0x000000ff1b097207 */ /* 0x000fe20000000000 */
[----:B------:R-:W-:Y:S02]  /*2740*/  IMAD R8, R144, R14, RZ ;  /* 0x0000000e90087224 */ /* 0x000fe400078e02ff */
[----:B------:R-:W-:Y:S02]  /*2750*/  IMAD.IADD R111, R111, 0x1, R29 ;  /* 0x000000016f6f7824 */ /* 0x000fe400078e021d */
[----:B------:R-:W-:Y:S01]  /*2760*/  IMAD.IADD R109, R29, 0x1, R109 ;  /* 0x000000011d6d7824 */ /* 0x000fe200078e026d */
[----:B------:R-:W-:Y:S01]  /*2770*/  SEL R29, R27, RZ, P1 ;  /* 0x000000ff1b1d7207 */ /* 0x000fe20000800000 */
[----:B------:R-:W-:Y:S01]  /*2780*/  IMAD R31, R17, R15, R8 ;  /* 0x0000000f111f7224 */ /* 0x000fe200078e0208 */
[----:B------:R-:W-:Y:S01]  /*2790*/  SEL R8, R27, RZ, P3 ;  /* 0x000000ff1b087207 */ /* 0x000fe20001800000 */
[----:B------:R-:W-:Y:S01]  /*27a0*/  IMAD.IADD R9, R18, 0x1, R9 ;  /* 0x0000000112097824 */ /* 0x000fe200078e0209 */
[----:B------:R-:W-:Y:S01]  /*27b0*/  LOP3.LUT P3, RZ, R231, 0x4, RZ, 0xc0, !PT ;  /* 0x00000004e7ff7812 */ /* 0x000fe2000786c0ff */
[----:B------:R-:W-:Y:S01]  /*27c0*/  IMAD.IADD R29, R0, 0x1, R29 ;  /* 0x00000001001d7824 */ /* 0x000fe200078e021d */
[----:B------:R-:W-:Y:S01]  /*27d0*/  IADD3 R26, R3, R8, RZ ;  /* 0x00000008031a7210 */ /* 0x000fe20007ffe0ff */
[----:B------:R-:W-:Y:S01]  /*27e0*/  IMAD.IADD R105, R31, 0x1, R105 ;  /* 0x000000011f697824 */ /* 0x000fe200078e0269 */
[----:B------:R-:W-:Y:S01]  /*27f0*/  SHF.R.S32.HI R8, RZ, 0x1f, R9 ;  /* 0x0000001fff087819 */ /* 0x000fe20000011409 */
[----:B-----5:R-:W-:Y:S01]  /*2800*/  IMAD.WIDE.U32 R110, R143, R12, R110 ;  /* 0x0000000c8f6e7225 */ /* 0x020fe200078e006e */
[----:B------:R-:W-:-:S02]  /*2810*/  SHF.R.S32.HI R20, RZ, 0x1f, R29 ;  /* 0x0000001fff147819 */ /* 0x000fc4000001141d */
[CC--:B------:R-:W-:Y:S01]  /*2820*/  LEA.HI R30, R8.reuse, R9.reuse, RZ, 0x3 ;  /* 0x00000009081e7211 */ /* 0x0c0fe200078f18ff */
[----:B------:R-:W-:Y:S01]  /*2830*/  IMAD.WIDE.U32 R108, R143, R12, R108 ;  /* 0x0000000c8f6c7225 */ /* 0x000fe200078e006c */
[----:B------:R-:W-:Y:S02]  /*2840*/  LEA.HI R8, R8, R9, RZ, 0x6 ;  /* 0x0000000908087211 */ /* 0x000fe400078f30ff */
[----:B------:R-:W-:Y:S01]  /*2850*/  IADD3 R107, R107, R31, RZ ;  /* 0x0000001f6b6b7210 */ /* 0x000fe20007ffe0ff */
[----:B------:R-:W-:Y:S01]  /*2860*/  IMAD.SHL.U32 R11, R12, 0x40, RZ ;  /* 0x000000400c0b7824 */ /* 0x000fe200078e00ff */
[----:B------:R-:W-:Y:S01]  /*2870*/  SHF.R.S32.HI R31, RZ, 0x1f, R26 ;  /* 0x0000001fff1f7819 */ /* 0x000fe2000001141a */
[----:B------:R-:W-:Y:S01]  /*2880*/  IMAD.SHL.U32 R9, R8, 0x80, RZ ;  /* 0x0000008008097824 */ /* 0x000fe200078e00ff */
[CC--:B------:R-:W-:Y:S01]  /*2890*/  LEA.HI R32, R20.reuse, R29.reuse, RZ, 0x3 ;  /* 0x0000001d14207211 */ /* 0x0c0fe200078f18ff */
[----:B------:R-:W-:Y:S01]  /*28a0*/  IMAD.WIDE.U32 R104, R143, R14, R104 ;  /* 0x0000000e8f687225 */ /* 0x000fe200078e0068 */
[----:B------:R-:W-:-:S02]  /*28b0*/  LEA.HI R20, R20, R29, RZ, 0x6 ;  /* 0x0000001d14147211 */ /* 0x000fc400078f30ff */
[----:B------:R-:W-:Y:S01]  /*28c0*/  LEA.HI R36, R31, R26, RZ, 0x3 ;  /* 0x0000001a1f247211 */ /* 0x000fe200078f18ff */
[----:B------:R-:W-:Y:S01]  /*28d0*/  IMAD.WIDE.U32 R106, R143, R14, R106 ;  /* 0x0000000e8f6a7225 */ /* 0x000fe200078e006a */
[----:B------:R-:W-:Y:S02]  /*28e0*/  LEA.HI R31, R31, R26, RZ, 0x6 ;  /* 0x0000001a1f1f7211 */ /* 0x000fe400078f30ff */
[----:B------:R-:W-:Y:S01]  /*28f0*/  LOP3.LUT R8, R191, 0x38, R30, 0xf8, !PT ;  /* 0x00000038bf087812 */ /* 0x000fe200078ef81e */
[----:B------:R-:W-:Y:S01]  /*2900*/  IMAD.SHL.U32 R26, R20, 0x80, RZ ;  /* 0x00000080141a7824 */ /* 0x000fe200078e00ff */
[----:B------:R-:W-:Y:S01]  /*2910*/  LOP3.LUT R9, R9, 0xffffe000, RZ, 0xc0, !PT ;  /* 0xffffe00009097812 */ /* 0x000fe200078ec0ff */
[----:B------:R-:W-:Y:S01]  /*2920*/  IMAD.SHL.U32 R31, R31, 0x80, RZ ;  /* 0x000000801f1f7824 */ /* 0x000fe200078e00ff */
[----:B------:R-:W-:Y:S01]  /*2930*/  LOP3.LUT R29, R8, R193, RZ, 0x3c, !PT ;  /* 0x000000c1081d7212 */ /* 0x000fe200078e3cff */
[----:B------:R-:W-:Y:S01]  /*2940*/  IMAD.IADD R99, R113, 0x1, R99 ;  /* 0x0000000171637824 */ /* 0x000fe200078e0263 */
[----:B------:R-:W-:-:S02]  /*2950*/  LOP3.LUT R26, R26, 0xffffe000, RZ, 0xc0, !PT ;  /* 0xffffe0001a1a7812 */ /* 0x000fc400078ec0ff */
[C---:B------:R-:W-:Y:S02]  /*2960*/  LEA R142, R192.reuse, R9, 0x9 ;  /* 0x00000009c08e7211 */ /* 0x040fe400078e48ff */
[----:B------:R-:W-:Y:S01]  /*2970*/  LOP3.LUT R20, R191, 0x38, R32, 0xf8, !PT ;  /* 0x00000038bf147812 */ /* 0x000fe200078ef820 */
[----:B------:R-:W-:Y:S01]  /*2980*/  IMAD R141, R192, 0x200, R26 ;  /* 0x00000200c08d7824 */ /* 0x000fe200078e021a */
[----:B------:R-:W-:Y:S01]  /*2990*/  LOP3.LUT R35, R185, 0x38, R36, 0xf8, !PT ;  /* 0x00000038b9237812 */ /* 0x000fe200078ef824 */
[----:B------:R-:W-:Y:S01]  /*29a0*/  IMAD.IADD R142, R142, 0x1, R29 ;  /* 0x000000018e8e7824 */ /* 0x000fe200078e021d */
[----:B------:R-:W-:Y:S02]  /*29b0*/  LOP3.LUT R20, R20, R193, RZ, 0x3c, !PT ;  /* 0x000000c114147212 */ /* 0x000fe400078e3cff */
[----:B------:R-:W-:Y:S02]  /*29c0*/  SHF.R.S32.HI R29, RZ, 0x1f, R143 ;  /* 0x0000001fff1d7819 */ /* 0x000fe4000001148f */
[----:B------:R-:W-:-:S02]  /*29d0*/  LOP3.LUT R31, R31, 0xffffe000, RZ, 0xc0, !PT ;  /* 0xffffe0001f1f7812 */ /* 0x000fc400078ec0ff */
[----:B------:R-:W-:Y:S02]  /*29e0*/  LOP3.LUT R8, R35, R37, RZ, 0x3c, !PT ;  /* 0x0000002523087212 */ /* 0x000fe400078e3cff */
[----:B------:R-:W-:Y:S01]  /*29f0*/  IADD3 R141, R141, R20, RZ ;  /* 0x000000148d8d7210 */ /* 0x000fe20007ffe0ff */
[----:B------:R-:W-:Y:S01]  /*2a00*/  IMAD R20, R29, R12, RZ ;  /* 0x0000000c1d147224 */ /* 0x000fe200078e02ff */
[----:B0-----:R-:W-:Y:S01]  /*2a10*/  LOP3.LUT R28, R185, 0x38, R30, 0xf8, !PT ;  /* 0x00000038b91c7812 */ /* 0x001fe200078ef81e */
[----:B------:R-:W-:Y:S01]  /*2a20*/  IMAD R139, R192, 0x200, R31 ;  /* 0x00000200c08b7824 */ /* 0x000fe200078e021f */
[--C-:B------:R-:W-:Y:S01]  /*2a30*/  IADD3 R137, R8, R31, R195.reuse ;  /* 0x0000001f08897210 */ /* 0x100fe20007ffe0c3 */
[----:B------:R-:W-:Y:S01]  /*2a40*/  IMAD R31, R143, R13, R20 ;  /* 0x0000000d8f1f7224 */ /* 0x000fe200078e0214 */
[----:B------:R-:W-:Y:S01]  /*2a50*/  LOP3.LUT R28, R28, R37, RZ, 0x3c, !PT ;  /* 0x000000251c1c7212 */ /* 0x000fe200078e3cff */
[----:B------:R-:W-:Y:S01]  /*2a60*/  IMAD R20, R29, R14, RZ ;  /* 0x0000000e1d147224 */ /* 0x000fe200078e02ff */
[----:B------:R-:W-:Y:S01]  /*2a70*/  LOP3.LUT R33, R185, 0x38, R32, 0xf8, !PT ;  /* 0x00000038b9217812 */ /* 0x000fe200078ef820 */
[----:B------:R-:W-:Y:S01]  /*2a80*/  IMAD.SHL.U32 R8, R10, 0x80, RZ ;  /* 0x000000800a087824 */ /* 0x000fe200078e00ff */
[----:B------:R-:W-:Y:S01]  /*2a90*/  IADD3 R140, R28, R9, R195 ;  /* 0x000000091c8c7210 */ /* 0x000fe20007ffe0c3 */
[----:B------:R-:W-:Y:S01]  /*2aa0*/  IMAD R29, R143, R15, R20 ;  /* 0x0000000f8f1d7224 */ /* 0x000fe200078e0214 */
[----:B------:R-:W-:Y:S01]  /*2ab0*/  LOP3.LUT R20, R191, 0x18, R18, 0xf8, !PT ;  /* 0x00000018bf147812 */ /* 0x000fe200078ef812 */
[----:B------:R-:W-:Y:S01]  /*2ac0*/  IMAD.IADD R21, R31, 0x1, R109 ;  /* 0x000000011f157824 */ /* 0x000fe200078e026d */
[----:B------:R-:W-:Y:S01]  /*2ad0*/  SHF.L.U64.HI R9, R12, 0x6, R13 ;  /* 0x000000060c097819 */ /* 0x000fe2000001020d */
[----:B------:R-:W-:Y:S01]  /*2ae0*/  IMAD.SHL.U32 R13, R14, 0x80, RZ ;  /* 0x000000800e0d7824 */ /* 0x000fe200078e00ff */
[----:B------:R-:W-:-:S02]  /*2af0*/  SHF.L.U32 R10, R12, 0x7, RZ ;  /* 0x000000070c0a7819 */ /* 0x000fc400000006ff */
[----:B------:R-:W-:Y:S02]  /*2b00*/  LOP3.LUT R38, R191, 0x38, R36, 0xf8, !PT ;  /* 0x00000038bf267812 */ /* 0x000fe400078ef824 */
[C---:B------:R-:W-:Y:S01]  /*2b10*/  SHF.L.U64.HI R12, R14.reuse, 0x6, R15 ;  /* 0x000000060e0c7819 */ /* 0x040fe2000001020f */
[----:B------:R-:W-:Y:S01]  /*2b20*/  IMAD.SHL.U32 R14, R14, 0x40, RZ ;  /* 0x000000400e0e7824 */ /* 0x000fe200078e00ff */
[----:B------:R-:W-:Y:S02]  /*2b30*/  LOP3.LUT R33, R33, R37, RZ, 0x3c, !PT ;  /* 0x0000002521217212 */ /* 0x000fe400078e3cff */
[-C--:B------:R-:W-:Y:S01]  /*2b40*/  LOP3.LUT R15, R20, R193.reuse, RZ, 0x3c, !PT ;  /* 0x000000c1140f7212 */ /* 0x080fe200078e3cff */
[----:B------:R-:W-:Y:S01]  /*2b50*/  IMAD.IADD R20, R111, 0x1, R31 ;  /* 0x000000016f147824 */ /* 0x000fe200078e021f */
[----:B------:R-:W-:Y:S02]  /*2b60*/  SEL R35, RZ, 0x20, P2 ;  /* 0x00000020ff237807 */ /* 0x000fe40001000000 */
[----:B------:R-:W-:Y:S01]  /*2b70*/  LOP3.LUT R38, R38, R193, RZ, 0x3c, !PT ;  /* 0x000000c126267212 */ /* 0x000fe200078e3cff */
[----:B------:R-:W-:Y:S01]  /*2b80*/  IMAD R15, R192, 0x200, R15 ;  /* 0x00000200c00f7824 */ /* 0x000fe200078e020f */
[----:B------:R-:W-:Y:S01]  /*2b90*/  IADD3 R138, R33, R26, R195 ;  /* 0x0000001a218a7210 */ /* 0x000fe20007ffe0c3 */
[----:B------:R-:W-:Y:S01]  /*2ba0*/  IMAD.IADD R26, R107, 0x1, R29 ;  /* 0x000000016b1a7824 */ /* 0x000fe200078e021d */
[----:B------:R-:W-:Y:S01]  /*2bb0*/  IADD3 R27, R29, R105, RZ ;  /* 0x000000691d1b7210 */ /* 0x000fe20007ffe0ff */
[----:B------:R-:W-:Y:S01]  /*2bc0*/  IMAD.IADD R139, R139, 0x1, R38 ;  /* 0x000000018b8b7824 */ /* 0x000fe200078e0226 */
[----:B------:R-:W-:-:S02]  /*2bd0*/  LOP3.LUT R98, R34, R35, RZ, 0xfc, !PT ;  /* 0x0000002322627212 */ /* 0x000fc400078efcff */
[----:B------:R-:W-:Y:S02]  /*2be0*/  SEL R130, R130, 0xffffffe0, !P3 ;  /* 0xffffffe082827807 */ /* 0x000fe40005800000 */
[----:B------:R-:W-:Y:S02]  /*2bf0*/  LOP3.LUT R29, R30, 0xfffffff8, RZ, 0xc0, !PT ;  /* 0xfffffff81e1d7812 */ /* 0x000fe400078ec0ff */
[----:B------:R-:W-:Y:S02]  /*2c00*/  LOP3.LUT R31, R32, 0xfffffff8, RZ, 0xc0, !PT ;  /* 0xfffffff8201f7812 */ /* 0x000fe400078ec0ff */
[----:B------:R-:W-:Y:S02]  /*2c10*/  LOP3.LUT R33, R36, 0xfffffff8, RZ, 0xc0, !PT ;  /* 0xfffffff824217812 */ /* 0x000fe400078ec0ff */
[----:B------:R-:W-:Y:S02]  /*2c20*/  SHF.R.S32.HI R28, RZ, 0x3, R30 ;  /* 0x00000003ff1c7819 */ /* 0x000fe4000001141e */
[----:B------:R-:W-:-:S02]  /*2c30*/  SHF.R.S32.HI R30, RZ, 0x3, R32 ;  /* 0x00000003ff1e7819 */ /* 0x000fc40000011420 */
[----:B------:R-:W-:Y:S02]  /*2c40*/  SHF.R.S32.HI R32, RZ, 0x3, R36 ;  /* 0x00000003ff207819 */ /* 0x000fe40000011424 */
[C---:B------:R-:W-:Y:S02]  /*2c50*/  LOP3.LUT R38, R98.reuse, 0x2, RZ, 0xc0, !PT ;  /* 0x0000000262267812 */ /* 0x040fe400078ec0ff */
[C---:B------:R-:W-:Y:S02]  /*2c60*/  LOP3.LUT R39, R98.reuse, 0x4, RZ, 0xc0, !PT ;  /* 0x0000000462277812 */ /* 0x040fe400078ec0ff */
[C---:B------:R-:W-:Y:S02]  /*2c70*/  LOP3.LUT R96, R98.reuse, 0x8, RZ, 0xc0, !PT ;  /* 0x0000000862607812 */ /* 0x040fe400078ec0ff */
[----:B------:R-:W-:Y:S02]  /*2c80*/  LOP3.LUT R97, R98, 0x10, RZ, 0xc0, !PT ;  /* 0x0000001062617812 */ /* 0x000fe400078ec0ff */
[----:B------:R-:W-:-:S02]  /*2c90*/  IADD3 R136, R130, R15, RZ ;  /* 0x0000000f82887210 */ /* 0x000fc40007ffe0ff */
[----:B------:R-:W-:Y:S02]  /*2ca0*/  LOP3.LUT R34, R34, 0x1, RZ, 0xc0, !PT ;  /* 0x0000000122227812 */ /* 0x000fe400078ec0ff */
[----:B------:R-:W-:Y:S02]  /*2cb0*/  SHF.R.S32.HI R35, RZ, 0x1f, R29 ;  /* 0x0000001fff237819 */ /* 0x000fe4000001141d */
[----:B------:R-:W-:Y:S02]  /*2cc0*/  SHF.R.S32.HI R36, RZ, 0x1f, R31 ;  /* 0x0000001fff247819 */ /* 0x000fe4000001141f */
[----:B------:R-:W-:Y:S02]  /*2cd0*/  SHF.R.S32.HI R37, RZ, 0x1f, R33 ;  /* 0x0000001fff257819 */ /* 0x000fe40000011421 */
[----:B------:R-:W-:-:S07]  /*2ce0*/  LOP3.LUT R98, R98, 0x20, RZ, 0xc0, !PT ;  /* 0x0000002062627812 */ /* 0x000fce00078ec0ff */
.L_x_532:
[----:B------:R-:W2:Y:S01]  /*2cf0*/  LDL.LU R46, [R1+0x10] ;  /* 0x00001000012e7983 */ /* 0x000ea20000300800 */
[----:B------:R-:W0:Y:S01]  /*2d00*/  LDC.64 R120, c[0x0][0x2e8] ;  /* 0x0000ba00ff787b82 */ /* 0x000e220000000a00 */
[----:B------:R-:W-:Y:S01]  /*2d10*/  VIADD R50, R25, 0xffffffff ;  /* 0xffffffff19327836 */ /* 0x000fe20000000000 */
[----:B------:R-:W-:Y:S05]  /*2d20*/  YIELD ;  /* 0x0000000000007946 */ /* 0x000fea0003800000 */
[----:B------:R-:W-:Y:S01]  /*2d30*/  SHF.R.S32.HI R43, RZ, 0x1f, R50 ;  /* 0x0000001fff2b7819 */ /* 0x000fe20000011432 */
[----:B------:R-:W1:Y:S01]  /*2d40*/  LDC R117, c[0x0][0x3f4] ;  /* 0x0000fd00ff757b82 */ /* 0x000e620000000800 */
[-C--:B------:R-:W-:Y:S01]  /*2d50*/  IMAD R25, R131, R50.reuse, RZ ;  /* 0x0000003283197224 */ /* 0x080fe200078e02ff */
[----:B------:R-:W-:Y:S01]  /*2d60*/  BSSY B0, `(.L_x_433) ;  /* 0x000075d000007945 */ /* 0x000fe20003800000 */
[----:B------:R-:W-:-:S04]  /*2d70*/  IMAD.WIDE.U32 R124, R8, R50, RZ ;  /* 0x00000032087c7225 */ /* 0x000fc800078e00ff */
[----:B------:R-:W-:Y:S01]  /*2d80*/  IMAD R25, R43, R8, R25 ;  /* 0x000000082b197224 */ /* 0x000fe200078e0219 */
[-C--:B------:R-:W-:Y:S01]  /*2d90*/  IADD3 R41, P4, R5, R124.reuse, RZ ;  /* 0x0000007c05297210 */ /* 0x080fe20007f9e0ff */
[----:B------:R-:W-:Y:S02]  /*2da0*/  IMAD R47, R16, 0x6000, R15 ;  /* 0x00006000102f7824 */ /* 0x000fe400078e020f */
[----:B------:R-:W-:Y:S01]  /*2db0*/  IMAD.IADD R92, R125, 0x1, R25 ;  /* 0x000000017d5c7824 */ /* 0x000fe200078e0219 */
[----:B------:R-:W-:Y:S01]  /*2dc0*/  IADD3 R25, P2, P3, R5, R124, R135 ;  /* 0x0000007c05197210 */ /* 0x000fe20007b5e087 */
[----:B------:R-:W-:-:S03]  /*2dd0*/  IMAD R47, R47, 0x2, R116 ;  /* 0x000000022f2f7824 */ /* 0x000fc600078e0274 */
[----:B------:R-:W-:Y:S02]  /*2de0*/  IADD3.X R40, R7, R92, R134, P2, P3 ;  /* 0x0000005c07287210 */ /* 0x000fe400017e6486 */
[C---:B0-----:R-:W-:Y:S02]  /*2df0*/  LEA R44, P2, R25.reuse, R120, 0x1 ;  /* 0x00000078192c7211 */ /* 0x041fe400078408ff */
[----:B------:R-:W-:Y:S02]  /*2e00*/  ISETP.GT.AND P3, PT, R50, R123, PT ;  /* 0x0000007b3200720c */ /* 0x000fe40003f64270 */
[----:B------:R-:W-:Y:S01]  /*2e10*/  LEA.HI.X R45, R25, R121, R40, 0x1, P2 ;  /* 0x00000079192d7211 */ /* 0x000fe200010f0c28 */
[----:B------:R-:W-:Y:S01]  /*2e20*/  IMAD R25, R16, 0x6000, R136 ;  /* 0x0000600010197824 */ /* 0x000fe200078e0288 */
[----:B-1----:R-:W-:Y:S02]  /*2e30*/  ISETP.GE.AND P2, PT, R117, 0x1, PT ;  /* 0x000000017500780c */ /* 0x002fe40003f46270 */
[----:B------:R-:W-:-:S02]  /*2e40*/  IADD3.X R42, R92, R7, RZ, P4, !PT ;  /* 0x000000075c2a7210 */ /* 0x000fc400027fe4ff */
[----:B------:R-:W-:-:S04]  /*2e50*/  LEA R48, P4, R41, R120, 0x1 ;  /* 0x0000007829307211 */ /* 0x000fc800078808ff */
[----:B------:R-:W-:Y:S02]  /*2e60*/  LEA.HI.X R49, R41, R121, R42, 0x1, P4 ;  /* 0x0000007929317211 */ /* 0x000fe400020f0c2a */
[----:B--2---:R-:W-:-:S04]  /*2e70*/  LOP3.LUT R46, R46, 0xfffffffd, RZ, 0xc0, !PT ;  /* 0xfffffffd2e2e7812 */ /* 0x004fc800078ec0ff */
[----:B------:R-:W-:-:S05]  /*2e80*/  @P3 LOP3.LUT R46, R46, 0x2, RZ, 0xfc, !PT ;  /* 0x000000022e2e3812 */ /* 0x000fca00078efcff */
[----:B------:R0:W-:Y:S02]  /*2e90*/  STL [R1+0x10], R46 ;  /* 0x0000102e01007387 */ /* 0x0001e40000100800 */
[----:B0-----:R-:W-:Y:S02]  /*2ea0*/  IMAD R46, R25, 0x2, R116 ;  /* 0x00000002192e7824 */ /* 0x001fe400078e0274 */
[----:B------:R-:W-:Y:S01]  /*2eb0*/  IMAD.MOV.U32 R25, RZ, RZ, R50 ;  /* 0x000000ffff197224 */ /* 0x000fe200078e0032 */
[----:B------:R-:W-:Y:S06]  /*2ec0*/  @!P2 BRA `(.L_x_434) ;  /* 0x000000700040a947 */ /* 0x000fec0003800000 */
[----:B------:R-:W-:Y:S01]  /*2ed0*/  ULDC.U8 UR4, c[0x0][0x410] ;  /* 0x0001040000047ab9 */ /* 0x000fe20000000000 */
[-C--:B------:R-:W-:Y:S01]  /*2ee0*/  IMAD R41, R132, R50.reuse, RZ ;  /* 0x0000003284297224 */ /* 0x080fe200078e02ff */
[----:B------:R-:W-:Y:S01]  /*2ef0*/  ISETP.NE.AND P2, PT, RZ, UR4, PT ;  /* 0x00000004ff007c0c */ /* 0x000fe2000bf45270 */
[----:B------:R-:W-:Y:S02]  /*2f00*/  IMAD R40, R133, R50, RZ ;  /* 0x0000003285287224 */ /* 0x000fe400078e02ff */
[----:B------:R-:W-:Y:S02]  /*2f10*/  IMAD R41, R43, R10, R41 ;  /* 0x0000000a2b297224 */ /* 0x000fe400078e0229 */
[----:B------:R-:W-:Y:S02]  /*2f20*/  IMAD R100, R25, -0x80, R24 ;  /* 0xffffff8019647824 */ /* 0x000fe400078e0218 */
[----:B------:R-:W-:-:S03]  /*2f30*/  IMAD.WIDE.U32 R90, R10, R50, RZ ;  /* 0x000000320a5a7225 */ /* 0x000fc600078e00ff */
[----:B------:R-:W-:Y:S01]  /*2f40*/  VIMNMX R100, R100, 0x80, PT ;  /* 0x0000008064647848 */ /* 0x000fe20003fe0100 */
[----:B------:R-:W-:Y:S01]  /*2f50*/  IMAD R43, R43, R13, R40 ;  /* 0x0000000d2b2b7224 */ /* 0x000fe200078e0228 */
[----:B------:R-:W-:Y:S01]  /*2f60*/  IADD3 R101, R91, R41, RZ ;  /* 0x000000295b657210 */ /* 0x000fe20007ffe0ff */
[----:B------:R-:W-:-:S04]  /*2f70*/  IMAD.WIDE.U32 R88, R13, R50, RZ ;  /* 0x000000320d587225 */ /* 0x000fc800078e00ff */
[----:B------:R-:W-:Y:S01]  /*2f80*/  IMAD.IADD R102, R89, 0x1, R43 ;  /* 0x0000000159667824 */ /* 0x000fe200078e022b */
[----:B------:R-:W-:Y:S06]  /*2f90*/  @!P2 BRA `(.L_x_435) ;  /* 0x000000340004a947 */ /* 0x000fec0003800000 */
[----:B------:R-:W-:Y:S01]  /*2fa0*/  ISETP.GE.AND P3, PT, R17, R100, PT ;  /* 0x000000641100720c */ /* 0x000fe20003f66270 */
[----:B------:R-:W-:Y:S01]  /*2fb0*/  BSSY B1, `(.L_x_436) ;  /* 0x0000037000017945 */ /* 0x000fe20003800000 */
        /* <DEDUP_REMOVED lines=13> */
[----:B------:R-:W-:Y:S06]  /*3090*/  @P3 BRA `(.L_x_437) ;  /* 0x0000000000a03947 */ /* 0x000fec0003800000 */
[----:B------:R-:W-:Y:S01]  /*30a0*/  IADD3 R41, P2, R110, R90, RZ ;  /* 0x0000005a6e297210 */ /* 0x000fe20007f5e0ff */
[----:B------:R-:W-:Y:S01]  /*30b0*/  ULDC.64 UR4, c[0x0][0x3e8] ;  /* 0x0000fa0000047ab9 */ /* 0x000fe20000000a00 */
[----:B------:R-:W-:Y:S02]  /*30c0*/  CS2R R124, SRZ ;  /* 0x00000000007c7805 */ /* 0x000fe4000001ff00 */
[----:B------:R-:W-:Y:S01]  /*30d0*/  CS2R R126, SRZ ;  /* 0x00000000007e7805 */ /* 0x000fe2000001ff00 */
[----:B------:R-:W-:Y:S01]  /*30e0*/  IMAD.X R42, R101, 0x1, R20, P2 ;  /* 0x00000001652a7824 */ /* 0x000fe200010e0614 */
[----:B------:R-:W-:-:S04]  /*30f0*/  LEA R40, P2, R41, UR4, 0x1 ;  /* 0x0000000429287c11 */ /* 0x000fc8000f8408ff */
[----:B------:R-:W-:Y:S01]  /*3100*/  LEA.HI.X R41, R41, UR5, R42, 0x1, P2 ;  /* 0x0000000529297c11 */ /* 0x000fe200090f0c2a */
[----:B------:R-:W-:Y:S01]  /*3110*/  ULDC.64 UR4, c[0x0][0x400] ;  /* 0x0001000000047ab9 */ /* 0x000fe20000000a00 */
[----:B------:R-:W-:-:S05]  /*3120*/  IADD3 R43, P2, R106, R88, RZ ;  /* 0x000000586a2b7210 */ /* 0x000fca0007f5e0ff */
[----:B------:R-:W-:Y:S01]  /*3130*/  IMAD.X R52, R102, 0x1, R26, P2 ;  /* 0x0000000166347824 */ /* 0x000fe200010e061a */
[----:B------:R-:W-:-:S04]  /*3140*/  LEA R42, P2, R43, UR4, 0x1 ;  /* 0x000000042b2a7c11 */ /* 0x000fc8000f8408ff */
[----:B------:R-:W-:Y:S02]  /*3150*/  LEA.HI.X R43, R43, UR5, R52, 0x1, P2 ;  /* 0x000000052b2b7c11 */ /* 0x000fe400090f0c34 */
[----:B------:R-:W-:Y:S02]  /*3160*/  ISETP.GE.AND P2, PT, R22, R117, PT ;  /* 0x000000751600720c */ /* 0x000fe40003f46270 */
[----:B------:R-:W-:Y:S02]  /*3170*/  CS2R R94, SRZ ;  /* 0x00000000005e7805 */ /* 0x000fe4000001ff00 */
[----:B------:R-:W-:-:S09]  /*3180*/  CS2R R120, SRZ ;  /* 0x0000000000787805 */ /* 0x000fd2000001ff00 */
[----:B------:R0:W5:Y:S04]  /*3190*/  @!P2 LDG.E.64 R124, desc[UR56][R40.64] ;  /* 0x00000038287ca981 */ /* 0x000168000c1e1b00 */
[----:B------:R0:W5:Y:S01]  /*31a0*/  @!P2 LDG.E.64 R126, desc[UR56][R42.64] ;  /* 0x000000382a7ea981 */ /* 0x000162000c1e1b00 */
        /* <DEDUP_REMOVED lines=20> */
[----:B------:R-:W-:-:S13]  /*32f0*/  ISETP.GE.AND P2, PT, R190, R117, PT ;  /* 0x00000075be00720c */ /* 0x000fda0003f46270 */
[----:B------:R0:W5:Y:S04]  /*3300*/  @!P2 LDG.E.64 R74, desc[UR56][R40.64+0xa0] ;  /* 0x0000a038284aa981 */ /* 0x000168000c1e1b00 */
[----:B------:R0:W5:Y:S02]  /*3310*/  @!P2 LDG.E.64 R76, desc[UR56][R42.64+0xa0] ;  /* 0x0000a0382a4ca981 */ /* 0x000164000c1e1b00 */
.L_x_437:
[----:B------:R-:W-:Y:S05]  /*3320*/  BSYNC B1 ;  /* 0x0000000000017941 */ /* 0x000fea0003800000 */
.L_x_436:
        /* <DEDUP_REMOVED lines=13> */
[----:B------:R-:W-:Y:S06]  /*3400*/  @P4 BRA `(.L_x_439) ;  /* 0x0000000000a04947 */ /* 0x000fec0003800000 */
[----:B------:R-:W-:Y:S01]  /*3410*/  IADD3 R90, P2, P5, R110, R90, R11 ;  /* 0x0000005a6e5a7210 */ /* 0x000fe20007d5e00b */
[----:B------:R-:W-:Y:S01]  /*3420*/  ULDC.64 UR4, c[0x0][0x3e8] ;  /* 0x0000fa0000047ab9 */ /* 0x000fe20000000a00 */
[----:B------:R-:W-:Y:S02]  /*3430*/  CS2R R70, SRZ ;  /* 0x0000000000467805 */ /* 0x000fe4000001ff00 */
[----:B------:R-:W-:Y:S02]  /*3440*/  CS2R R72, SRZ ;  /* 0x0000000000487805 */ /* 0x000fe4000001ff00 */
[----:B------:R-:W-:Y:S02]  /*3450*/  IADD3.X R101, R20, R101, R9, P2, P5 ;  /* 0x0000006514657210 */ /* 0x000fe400017ea409 */
[----:B------:R-:W-:-:S04]  /*3460*/  IADD3 R88, P2, P5, R106, R88, R14 ;  /* 0x000000586a587210 */ /* 0x000fc80007d5e00e */
[----:B0-----:R-:W-:Y:S02]  /*3470*/  IADD3.X R41, R26, R102, R12, P2, P5 ;  /* 0x000000661a297210 */ /* 0x001fe400017ea40c */
[----:B------:R-:W-:-:S04]  /*3480*/  LEA R42, P2, R90, UR4, 0x1 ;  /* 0x000000045a2a7c11 */ /* 0x000fc8000f8408ff */
[----:B------:R-:W-:Y:S01]  /*3490*/  LEA.HI.X R43, R90, UR5, R101, 0x1, P2 ;  /* 0x000000055a2b7c11 */ /* 0x000fe200090f0c65 */
[----:B------:R-:W-:Y:S02]  /*34a0*/  ULDC.64 UR4, c[0x0][0x400] ;  /* 0x0001000000047ab9 */ /* 0x000fe40000000a00 */
        /* <DEDUP_REMOVED lines=30> */
.L_x_439:
[----:B------:R-:W-:Y:S05]  /*3690*/  BSYNC B1 ;  /* 0x0000000000017941 */ /* 0x000fea0003800000 */
.L_x_438:
[----:B01---5:R-:W-:Y:S01]  /*36a0*/  IMAD.MOV.U32 R40, RZ, RZ, R75 ;  /* 0x000000ffff287224 */ /* 0x023fe200078e004b */
[----:B------:R-:W-:Y:S01]  /*36b0*/  MOV R41, R74 ;  /* 0x0000004a00297202 */ /* 0x000fe20000000f00 */
[----:B------:R-:W-:Y:S01]  /*36c0*/  UISETP.NE.AND UP0, UPT, UR58, 0x3, UPT ;  /* 0x000000033a00788c */ /* 0x000fe2000bf05270 */
[----:B------:R-:W-:Y:S02]  /*36d0*/  IMAD.MOV.U32 R43, RZ, RZ, R78 ;  /* 0x000000ffff2b7224 */ /* 0x000fe400078e004e */
[----:B------:R-:W-:Y:S01]  /*36e0*/  PRMT R159, R40, 0x7610, R159 ;  /* 0x00007610289f7816 */ /* 0x000fe2000000009f */
[----:B------:R-:W-:Y:S01]  /*36f0*/  IMAD.MOV.U32 R40, RZ, RZ, R83 ;  /* 0x000000ffff287224 */ /* 0x000fe200078e0053 */
[----:B------:R-:W-:Y:S01]  /*3700*/  PRMT R158, R158, 0x5410, R41 ;  /* 0x000054109e9e7816 */ /* 0x000fe20000000029 */
[----:B------:R-:W-:Y:S01]  /*3710*/  IMAD.MOV.U32 R42, RZ, RZ, R79 ;  /* 0x000000ffff2a7224 */ /* 0x000fe200078e004f */
[----:B------:R-:W-:Y:S02]  /*3720*/  MOV R41, R82 ;  /* 0x0000005200297202 */ /* 0x000fe40000000f00 */
[----:B------:R-:W-:-:S02]  /*3730*/  PLOP3.LUT P2, PT, PT, PT, UP0, 0x80, 0x0 ;  /* 0x000000000000781c */ /* 0x000fc40003f4f008 */
[----:B------:R-:W-:Y:S01]  /*3740*/  PRMT R164, R40, 0x5410, R41 ;  /* 0x0000541028a47816 */ /* 0x000fe20000000029 */
[----:B------:R-:W-:Y:S01]  /*3750*/  IMAD.MOV.U32 R40, RZ, RZ, R86 ;  /* 0x000000ffff287224 */ /* 0x000fe200078e0056 */
[----:B------:R-:W-:Y:S01]  /*3760*/  PRMT R161, R42, 0x5410, R43 ;  /* 0x000054102aa17816 */ /* 0x000fe2000000002b */
[----:B------:R-:W-:Y:S01]  /*3770*/  IMAD.MOV.U32 R41, RZ, RZ, R87 ;  /* 0x000000ffff297224 */ /* 0x000fe200078e0057 */
[----:B------:R-:W-:Y:S01]  /*3780*/  MOV R42, R94 ;  /* 0x0000005e002a7202 */ /* 0x000fe20000000f00 */
[----:B------:R-:W-:-:S03]  /*3790*/  IMAD.MOV.U32 R43, RZ, RZ, R95 ;  /* 0x000000ffff2b7224 */ /* 0x000fc600078e005f */
[----:B------:R-:W-:Y:S01]  /*37a0*/  PRMT R166, R40, 0x5410, R41 ;  /* 0x0000541028a67816 */ /* 0x000fe20000000029 */
[----:B------:R-:W-:Y:S01]  /*37b0*/  IMAD.MOV.U32 R40, RZ, RZ, R124 ;  /* 0x000000ffff287224 */ /* 0x000fe200078e007c */
[----:B------:R-:W-:Y:S01]  /*37c0*/  PRMT R167, R42, 0x5410, R43 ;  /* 0x000054102aa77816 */ /* 0x000fe2000000002b */
[----:B------:R-:W-:-:S05]  /*37d0*/  IMAD.MOV.U32 R41, RZ, RZ, R125 ;  /* 0x000000ffff297224 */ /* 0x000fca00078e007d */
[----:B------:R-:W-:Y:S01]  /*37e0*/  PRMT R154, R40, 0x5410, R41 ;  /* 0x00005410289a7816 */ /* 0x000fe20000000029 */
[----:B------:R-:W-:Y:S01]  /*37f0*/  IMAD.MOV.U32 R40, RZ, RZ, R77 ;  /* 0x000000ffff287224 */ /* 0x000fe200078e004d */
[----:B------:R-:W-:-:S04]  /*3800*/  MOV R41, R76 ;  /* 0x0000004c00297202 */ /* 0x000fc80000000f00 */
        /* <DEDUP_REMOVED lines=8> */
[----:B------:R-:W-:Y:S02]  /*3890*/  IMAD.MOV.U32 R40, RZ, RZ, R92 ;  /* 0x000000ffff287224 */ /* 0x000fe400078e005c */
        /* <DEDUP_REMOVED lines=18> */
[----:B------:R-:W-:-:S03]  /*39c0*/  IMAD.MOV.U32 R41, RZ, RZ, R62 ;  /* 0x000000ffff297224 */ /* 0x000fc600078e003e */
[----:B------:R-:W-:Y:S01]  /*39d0*/  PRMT R148, R40, 0x7610, R148 ;  /* 0x0000761028947816 */ /* 0x000fe20000000094 */
[----:B------:R-:W-:Y:S01]  /*39e0*/  IMAD.MOV.U32 R40, RZ, RZ, R67 ;  /* 0x000000ffff287224 */ /* 0x000fe200078e0043 */
[----:B------:R-:W-:Y:S02]  /*39f0*/  PRMT R146, R146, 0x5410, R41 ;  /* 0x0000541092927816 */ /* 0x000fe40000000029 */
        /* <DEDUP_REMOVED lines=14> */
[----:B------:R-:W-:Y:S01]  /*3ae0*/  IMAD.MOV.U32 R40, RZ, RZ, R64 ;  /* 0x000000ffff287224 */ /* 0x000fe200078e0040 */
[----:B------:R-:W-:-:S04]  /*3af0*/  PRMT R146, R41, 0x7610, R146 ;  /* 0x0000761029927816 */ /* 0x000fc80000000092 */
[----:B------:R-:W-:Y:S01]  /*3b00*/  PRMT R156, R40, 0x7610, R156 ;  /* 0x00007610289c7816 */ /* 0x000fe2000000009c */
[----:B------:R-:W-:-:S05]  /*3b10*/  IMAD.MOV.U32 R40, RZ, RZ, R65 ;  /* 0x000000ffff287224 */ /* 0x000fca00078e0041 */
[----:B------:R-:W-:Y:S02]  /*3b20*/  PRMT R156, R156, 0x5410, R40 ;  /* 0x000054109c9c7816 */ /* 0x000fe40000000028 */
[----:B------:R-:W-:-:S04]  /*3b30*/  MOV R40, R68 ;  /* 0x0000004400287202 */ /* 0x000fc80000000f00 */
[----:B------:R-:W-:Y:S01]  /*3b40*/  PRMT R158, R40, 0x7610, R158 ;  /* 0x00007610289e7816 */ /* 0x000fe2000000009e */
[----:B------:R-:W-:-:S05]  /*3b50*/  IMAD.MOV.U32 R40, RZ, RZ, R69 ;  /* 0x000000ffff287224 */ /* 0x000fca00078e0045 */
[----:B------:R-:W-:Y:S01]  /*3b60*/  PRMT R160, R160, 0x5410, R40 ;  /* 0x00005410a0a07816 */ /* 0x000fe20000000028 */
[----:B------:R-:W-:-:S05]  /*3b70*/  IMAD.MOV.U32 R40, RZ, RZ, R72 ;  /* 0x000000ffff287224 */ /* 0x000fca00078e0048 */
[----:B------:R-:W-:Y:S01]  /*3b80*/  PRMT R163, R40, 0x7610, R163 ;  /* 0x0000761028a37816 */ /* 0x000fe200000000a3 */
[----:B------:R-:W-:-:S05]  /*3b90*/  IMAD.MOV.U32 R40, RZ, RZ, R73 ;  /* 0x000000ffff287224 */ /* 0x000fca00078e0049 */
[----:B------:R-:W-:Y:S01]  /*3ba0*/  PRMT R163, R163, 0x5410, R40 ;  /* 0x00005410a3a37816 */ /* 0x000fe20000000028 */
[----:B------:R-:W-:Y:S06]  /*3bb0*/  @!P2 BRA `(.L_x_440) ;  /* 0x000000000004a947 */ /* 0x000fec0003800000 */
[----:B------:R-:W-:Y:S01]  /*3bc0*/  BPT.TRAP 0x1 ;  /* 0x000000040000795c */ /* 0x000fe20000300000 */
.L_x_440:
[----:B------:R-:W-:Y:S01]  /*3bd0*/  LEA R101, R16, R2, 0x3 ;  /* 0x0000000210657211 */ /* 0x000fe200078e18ff */
[----:B------:R-:W-:Y:S01]  /*3be0*/  BSSY B1, `(.L_x_441) ;  /* 0x0000004000017945 */ /* 0x000fe20003800000 */
[----:B------:R-:W-:-:S04]  /*3bf0*/  SHF.L.U32 R102, R184, 0x1f, RZ ;  /* 0x0000001fb8667819 */ /* 0x000fc800000006ff */
[----:B------:R-:W0:Y:S02]  /*3c00*/  SYNCS.PHASECHK.TRANS64.TRYWAIT P5, [R101+URZ+0x34890], R102 ;  /* 0x03489066650075a7 */ /* 0x000e2400080a017f */
[----:B0-----:R-:W-:Y:S05]  /*3c10*/  @!P5 BRA `(.L_x_442) ;  /* 0x000001d800f4d947 */ /* 0x001fea0003800000 */
.L_x_799:
[----:B------:R-:W-:Y:S05]  /*3c20*/  BSYNC B1 ;  /* 0x0000000000017941 */ /* 0x000fea0003800000 */
.L_x_441:
[----:B------:R-:W-:Y:S04]  /*3c30*/  BSSY B1, `(.L_x_443) ;  /* 0x0000141000017945 */ /* 0x000fe80003800000 */
[----:B------:R-:W-:Y:S05]  /*3c40*/  @P3 BRA `(.L_x_444) ;  /* 0x0000001000fc3947 */ /* 0x000fea0003800000 */
[----:B------:R-:W-:Y:S01]  /*3c50*/  ISETP.NE.AND P3, PT, R34, RZ, PT ;  /* 0x000000ff2200720c */ /* 0x000fe20003f65270 */
[----:B------:R-:W-:-:S12]  /*3c60*/  BSSY B2, `(.L_x_445) ;  /* 0x0000032000027945 */ /* 0x000fd80003800000 */
[----:B------:R-:W-:Y:S05]  /*3c70*/  @!P3 BRA `(.L_x_446) ;  /* 0x0000000000c0b947 */ /* 0x000fea0003800000 */
[----:B------:R1:W2:Y:S01]  /*3c80*/  LDS.128 R40, [R47] ;  /* 0x000000002f287984 */ /* 0x0002a20000000c00 */
[----:B------:R-:W-:Y:S01]  /*3c90*/  ISETP.GE.AND P3, PT, R22, R117, PT ;  /* 0x000000751600720c */ /* 0x000fe20003f66270 */
[----:B------:R-:W-:-:S12]  /*3ca0*/  BSSY B3, `(.L_x_447) ;  /* 0x000002c000037945 */ /* 0x000fd80003800000 */
[----:B-1----:R-:W-:Y:S05]  /*3cb0*/  @P3 BRA `(.L_x_448) ;  /* 0x0000000000a83947 */ /* 0x002fea0003800000 */
[--C-:B------:R-:W-:Y:S01]  /*3cc0*/  SHF.R.U64 R90, R124, 0x10, R125.reuse ;  /* 0x000000107c5a7819 */ /* 0x100fe2000000127d */
[--C-:B--2---:R-:W-:Y:S01]  /*3cd0*/  HADD2.F32 R153, -RZ, R41.reuse.H0_H0 ;  /* 0x20000029ff997230 */ /* 0x104fe20000004100 */
[----:B------:R-:W-:Y:S02]  /*3ce0*/  SHF.R.U32.HI R124, RZ, 0x10, R125 ;  /* 0x00000010ff7c7819 */ /* 0x000fe4000001167d */
[--C-:B------:R-:W-:Y:S01]  /*3cf0*/  SHF.R.U64 R125, R126, 0x10, R127.reuse ;  /* 0x000000107e7d7819 */ /* 0x100fe2000000127f */
[----:B------:R-:W-:Y:S01]  /*3d00*/  HADD2.F32 R90, -RZ, R90.H0_H0 ;  /* 0x2000005aff5a7230 */ /* 0x000fe20000004100 */
[----:B------:R-:W-:Y:S01]  /*3d10*/  SHF.R.U32.HI R126, RZ, 0x10, R127 ;  /* 0x00000010ff7e7819 */ /* 0x000fe2000001167f */
[----:B------:R-:W-:Y:S02]  /*3d20*/  HADD2.F32 R127, -RZ, R41.H1_H1 ;  /* 0x30000029ff7f7230 */ /* 0x000fe40000004100 */
[----:B------:R-:W-:Y:S02]  /*3d30*/  HADD2.F32 R125, -RZ, R125.H0_H0 ;  /* 0x2000007dff7d7230 */ /* 0x000fe40000004100 */
[----:B------:R-:W-:-:S03]  /*3d40*/  HADD2.F32 R126, -RZ, R126.H0_H0 ;  /* 0x2000007eff7e7230 */ /* 0x000fc60000004100 */
[-C--:B------:R-:W-:Y:S01]  /*3d50*/  FMUL.FTZ R41, R127, R125.reuse ;  /* 0x0000007d7f297220 */ /* 0x080fe20000410000 */
[----:B------:R-:W-:-:S03]  /*3d60*/  FMUL.FTZ R125, R153, R125 ;  /* 0x0000007d997d7220 */ /* 0x000fc60000410000 */
[-C--:B------:R-:W-:Y:S01]  /*3d70*/  FFMA.FTZ R41, R153, R90.reuse, -R41 ;  /* 0x0000005a99297223 */ /* 0x080fe20000010829 */
[----:B------:R-:W-:Y:S01]  /*3d80*/  FFMA.FTZ R90, R127, R90, R125 ;  /* 0x0000005a7f5a7223 */ /* 0x000fe2000001007d */
[----:B------:R-:W-:Y:S02]  /*3d90*/  IMAD.MOV.U32 R125, RZ, RZ, R43 ;  /* 0x000000ffff7d7224 */ /* 0x000fe400078e002b */
[----:B------:R-:W-:Y:S02]  /*3da0*/  HADD2.F32 R127, -RZ, R124.H0_H0 ;  /* 0x2000007cff7f7230 */ /* 0x000fe40000004100 */
[----:B------:R-:W-:Y:S01]  /*3db0*/  IMAD.MOV.U32 R153, RZ, RZ, R40 ;  /* 0x000000ffff997224 */ /* 0x000fe200078e0028 */
[----:B------:R-:W-:Y:S01]  /*3dc0*/  F2FP.F16.F32.PACK_AB R41, R90, R41 ;  /* 0x000000295a29723e */ /* 0x000fe200000000ff */
[--C-:B------:R-:W-:Y:S02]  /*3dd0*/  HADD2.F32 R43, -RZ, R125.reuse.H1_H1 ;  /* 0x3000007dff2b7230 */ /* 0x100fe40000004100 */
[----:B------:R-:W-:-:S02]  /*3de0*/  HADD2.F32 R125, -RZ, R125.H0_H0 ;  /* 0x2000007dff7d7230 */ /* 0x000fc40000004100 */
[--C-:B------:R-:W-:Y:S02]  /*3df0*/  HADD2.F32 R40, -RZ, R153.reuse.H1_H1 ;  /* 0x30000099ff287230 */ /* 0x100fe40000004100 */
[----:B------:R-:W-:Y:S01]  /*3e00*/  FMUL.FTZ R124, R43, R126 ;  /* 0x0000007e2b7c7220 */ /* 0x000fe20000410000 */
[----:B------:R-:W-:-:S03]  /*3e10*/  HADD2.F32 R153, -RZ, R153.H0_H0 ;  /* 0x20000099ff997230 */ /* 0x000fc60000004100 */
[C---:B------:R-:W-:Y:S01]  /*3e20*/  FFMA.FTZ R124, R125.reuse, R127, -R124 ;  /* 0x0000007f7d7c7223 */ /* 0x040fe2000001087c */
[----:B------:R-:W-:-:S04]  /*3e30*/  FMUL.FTZ R125, R125, R126 ;  /* 0x0000007e7d7d7220 */ /* 0x000fc80000410000 */
[----:B------:R-:W-:Y:S01]  /*3e40*/  FFMA.FTZ R43, R43, R127, R125 ;  /* 0x0000007f2b2b7223 */ /* 0x000fe2000001007d */
[----:B------:R-:W-:Y:S02]  /*3e50*/  HADD2.F32 R127, -RZ, R170.H0_H0 ;  /* 0x200000aaff7f7230 */ /* 0x000fe40000004100 */
[----:B------:R-:W-:Y:S02]  /*3e60*/  HADD2.F32 R125, -RZ, R154.H0_H0 ;  /* 0x2000009aff7d7230 */ /* 0x000fe40000004100 */
[----:B------:R-:W-:Y:S01]  /*3e70*/  F2FP.F16.F32.PACK_AB R43, R43, R124 ;  /* 0x0000007c2b2b723e */ /* 0x000fe200000000ff */
[-C--:B------:R-:W-:Y:S01]  /*3e80*/  FMUL.FTZ R126, R40, R127.reuse ;  /* 0x0000007f287e7220 */ /* 0x080fe20000410000 */
[----:B------:R-:W-:-:S03]  /*3e90*/  FMUL.FTZ R127, R153, R127 ;  /* 0x0000007f997f7220 */ /* 0x000fc60000410000 */
[-C--:B------:R-:W-:Y:S01]  /*3ea0*/  FFMA.FTZ R126, R153, R125.reuse, -R126 ;  /* 0x0000007d997e7223 */ /* 0x080fe2000001087e */
[----:B------:R-:W-:Y:S01]  /*3eb0*/  FFMA.FTZ R40, R40, R125, R127 ;  /* 0x0000007d28287223 */ /* 0x000fe2000001007f */
[----:B------:R-:W-:Y:S02]  /*3ec0*/  HADD2.F32 R125, -RZ, R170.H1_H1 ;  /* 0x300000aaff7d7230 */ /* 0x000fe40000004100 */
[----:B------:R-:W-:Y:S02]  /*3ed0*/  HADD2.F32 R127, -RZ, R42.H1_H1 ;  /* 0x3000002aff7f7230 */ /* 0x000fe40000004100 */
[----:B------:R-:W-:Y:S01]  /*3ee0*/  HADD2.F32 R153, -RZ, R154.H1_H1 ;  /* 0x3000009aff997230 */ /* 0x000fe20000004100 */
[----:B------:R-:W-:Y:S01]  /*3ef0*/  F2FP.F16.F32.PACK_AB R40, R40, R126 ;  /* 0x0000007e2828723e */ /* 0x000fe200000000ff */
[----:B------:R-:W-:Y:S02]  /*3f00*/  HADD2.F32 R42, -RZ, R42.H0_H0 ;  /* 0x2000002aff2a7230 */ /* 0x000fe40000004100 */
[----:B------:R-:W-:-:S04]  /*3f10*/  FMUL.FTZ R154, R127, R125 ;  /* 0x0000007d7f9a7220 */ /* 0x000fc80000410000 */
[C---:B------:R-:W-:Y:S01]  /*3f20*/  FFMA.FTZ R154, R42.reuse, R153, -R154 ;  /* 0x000000992a9a7223 */ /* 0x040fe2000001089a */
[----:B------:R-:W-:-:S04]  /*3f30*/  FMUL.FTZ R42, R42, R125 ;  /* 0x0000007d2a2a7220 */ /* 0x000fc80000410000 */
[----:B------:R-:W-:-:S05]  /*3f40*/  FFMA.FTZ R42, R127, R153, R42 ;  /* 0x000000997f2a7223 */ /* 0x000fca000001002a */
[----:B------:R-:W-:-:S07]  /*3f50*/  F2FP.F16.F32.PACK_AB R42, R42, R154 ;  /* 0x0000009a2a2a723e */ /* 0x000fce00000000ff */
.L_x_448:
[----:B------:R-:W-:Y:S05]  /*3f60*/  BSYNC B3 ;  /* 0x0000000000037941 */ /* 0x000fea0003800000 */
.L_x_447:
[----:B--2---:R1:W-:Y:S02]  /*3f70*/  STG.E.128 desc[UR56][R48.64], R40 ;  /* 0x0000002830007986 */ /* 0x0043e4000c101d38 */
.L_x_446:
[----:B------:R-:W-:Y:S05]  /*3f80*/  BSYNC B2 ;  /* 0x0000000000027941 */ /* 0x000fea0003800000 */
.L_x_445:
[----:B------:R-:W-:Y:S01]  /*3f90*/  ISETP.NE.AND P3, PT, R38, RZ, PT ;  /* 0x000000ff2600720c */ /* 0x000fe20003f65270 */
[----:B------:R-:W-:-:S12]  /*3fa0*/  BSSY B2, `(.L_x_449) ;  /* 0x0000033000027945 */ /* 0x000fd80003800000 */
[----:B------:R-:W-:Y:S05]  /*3fb0*/  @!P3 BRA `(.L_x_450) ;  /* 0x0000000000c4b947 */ /* 0x000fea0003800000 */
[----:B-1----:R1:W2:Y:S01]  /*3fc0*/  LDS.128 R40, [R46] ;  /* 0x000000002e287984 */ /* 0x0022a20000000c00 */
[----:B------:R-:W-:Y:S01]  /*3fd0*/  ISETP.GE.AND P3, PT, R187, R117, PT ;  /* 0x00000075bb00720c */ /* 0x000fe20003f66270 */
[----:B------:R-:W-:-:S12]  /*3fe0*/  BSSY B3, `(.L_x_451) ;  /* 0x000002d000037945 */ /* 0x000fd80003800000 */
[----:B-1----:R-:W-:Y:S05]  /*3ff0*/  @P3 BRA `(.L_x_452) ;  /* 0x0000000000ac3947 */ /* 0x002fea0003800000 */
[----:B------:R-:W-:Y:S01]  /*4000*/  SHF.R.U64 R90, R94, 0x10, R95 ;  /* 0x000000105e5a7819 */ /* 0x000fe2000000125f */
[----:B--2---:R-:W-:Y:S01]  /*4010*/  IMAD.MOV.U32 R124, RZ, RZ, R41 ;  /* 0x000000ffff7c7224 */ /* 0x004fe200078e0029 */
[----:B------:R-:W-:Y:S02]  /*4020*/  SHF.R.U32.HI R94, RZ, 0x10, R95 ;  /* 0x00000010ff5e7819 */ /* 0x000fe4000001165f */
[--C-:B------:R-:W-:Y:S02]  /*4030*/  SHF.R.U64 R95, R120, 0x10, R121.reuse ;  /* 0x00000010785f7819 */ /* 0x100fe40000001279 */
[----:B------:R-:W-:Y:S01]  /*4040*/  SHF.R.U32.HI R120, RZ, 0x10, R121 ;  /* 0x00000010ff787819 */ /* 0x000fe20000011679 */
[----:B------:R-:W-:Y:S02]  /*4050*/  HADD2.F32 R121, -RZ, R90.H0_H0 ;  /* 0x2000005aff797230 */ /* 0x000fe40000004100 */
[----:B------:R-:W-:Y:S02]  /*4060*/  HADD2.F32 R41, -RZ, R95.H0_H0 ;  /* 0x2000005fff297230 */ /* 0x000fe40000004100 */
[----:B------:R-:W-:-:S02]  /*4070*/  HADD2.F32 R95, -RZ, R124.H1_H1 ;  /* 0x3000007cff5f7230 */ /* 0x000fc40000004100 */
[----:B------:R-:W-:Y:S02]  /*4080*/  HADD2.F32 R124, -RZ, R124.H0_H0 ;  /* 0x2000007cff7c7230 */ /* 0x000fe40000004100 */
[----:B------:R-:W-:Y:S02]  /*4090*/  HADD2.F32 R120, -RZ, R120.H0_H0 ;  /* 0x20000078ff787230 */ /* 0x000fe40000004100 */
[-C--:B------:R-:W-:Y:S01]  /*40a0*/  FMUL.FTZ R90, R95, R41.reuse ;  /* 0x000000295f5a7220 */ /* 0x080fe20000410000 */
[----:B------:R-:W-:-:S03]  /*40b0*/  FMUL.FTZ R41, R124, R41 ;  /* 0x000000297c297220 */ /* 0x000fc60000410000 */
[-C--:B------:R-:W-:Y:S01]  /*40c0*/  FFMA.FTZ R90, R124, R121.reuse, -R90 ;  /* 0x000000797c5a7223 */ /* 0x080fe2000001085a */
[----:B------:R-:W-:Y:S02]  /*40d0*/  IMAD.MOV.U32 R124, RZ, RZ, R40 ;  /* 0x000000ffff7c7224 */ /* 0x000fe400078e0028 */
[----:B------:R-:W-:Y:S01]  /*40e0*/  FFMA.FTZ R41, R95, R121, R41 ;  /* 0x000000795f297223 */ /* 0x000fe20000010029 */
[----:B------:R-:W-:Y:S01]  /*40f0*/  MOV R95, R43 ;  /* 0x0000002b005f7202 */ /* 0x000fe20000000f00 */
[----:B------:R-:W-:Y:S02]  /*4100*/  HADD2.F32 R121, -RZ, R94.H0_H0 ;  /* 0x2000005eff797230 */ /* 0x000fe40000004100 */
[----:B------:R-:W-:Y:S01]  /*4110*/  HADD2.F32 R40, -RZ, R124.H1_H1 ;  /* 0x3000007cff287230 */ /* 0x000fe20000004100 */
[----:B------:R-:W-:Y:S01]  /*4120*/  F2FP.F16.F32.PACK_AB R41, R41, R90 ;  /* 0x0000005a2929723e */ /* 0x000fe200000000ff */
[--C-:B------:R-:W-:Y:S02]  /*4130*/  HADD2.F32 R43, -RZ, R95.reuse.H1_H1 ;  /* 0x3000005fff2b7230 */ /* 0x100fe40000004100 */
[----:B------:R-:W-:-:S02]  /*4140*/  HADD2.F32 R95, -RZ, R95.H0_H0 ;  /* 0x2000005fff5f7230 */ /* 0x000fc40000004100 */
[----:B------:R-:W-:Y:S02]  /*4150*/  HADD2.F32 R124, -RZ, R124.H0_H0 ;  /* 0x2000007cff7c7230 */ /* 0x000fe40000004100 */
[----:B------:R-:W-:-:S04]  /*4160*/  FMUL.FTZ R94, R43, R120 ;  /* 0x000000782b5e7220 */ /* 0x000fc80000410000 */
        /* <DEDUP_REMOVED lines=11> */
[--C-:B------:R-:W-:Y:S02]  /*4220*/  HADD2.F32 R121, -RZ, R42.reuse.H1_H1 ;  /* 0x3000002aff797230 */ /* 0x100fe40000004100 */
        /* <DEDUP_REMOVED lines=8> */
.L_x_452:
[----:B------:R-:W-:Y:S05]  /*42b0*/  BSYNC B3 ;  /* 0x0000000000037941 */ /* 0x000fea0003800000 */
.L_x_451:
[----:B--2---:R2:W-:Y:S02]  /*42c0*/  STG.E.128 desc[UR56][R48.64+0x40], R40 ;  /* 0x0000402830007986 */ /* 0x0045e4000c101d38 */
.L_x_450:
[----:B------:R-:W-:Y:S05]  /*42d0*/  BSYNC B2 ;  /* 0x0000000000027941 */ /* 0x000fea0003800000 */
.L_x_449:
[----:B------:R-:W-:Y:S01]  /*42e0*/  ISETP.NE.AND P3, PT, R39, RZ, PT ;  /* 0x000000ff2700720c */ /* 0x000fe20003f65270 */
[----:B------:R-:W-:-:S12]  /*42f0*/  BSSY B2, `(.L_x_453) ;  /* 0x0000033000027945 */ /* 0x000fd80003800000 */
[----:B------:R-:W-:Y:S05]  /*4300*/  @!P3 BRA `(.L_x_454) ;  /* 0x0000000000c4b947 */ /* 0x000fea0003800000 */
[----:B-12---:R1:W2:Y:S01]  /*4310*/  LDS.128 R40, [R47+0x4000] ;  /* 0x004000002f287984 */ /* 0x0062a20000000c00 */
[----:B------:R-:W-:Y:S01]  /*4320*/  ISETP.GE.AND P3, PT, R186, R117, PT ;  /* 0x00000075ba00720c */ /* 0x000fe20003f66270 */
[----:B------:R-:W-:-:S12]  /*4330*/  BSSY B3, `(.L_x_455) ;  /* 0x000002d000037945 */ /* 0x000fd80003800000 */
[----:B-1----:R-:W-:Y:S05]  /*4340*/  @P3 BRA `(.L_x_456) ;  /* 0x0000000000ac3947 */ /* 0x002fea0003800000 */
[--C-:B------:R-:W-:Y:S02]  /*4350*/  SHF.R.U64 R90, R86, 0x10, R87.reuse ;  /* 0x00000010565a7819 */ /* 0x100fe40000001257 */
[----:B------:R-:W-:Y:S01]  /*4360*/  SHF.R.U32.HI R86, RZ, 0x10, R87 ;  /* 0x00000010ff567819 */ /* 0x000fe20000011657 */
[----:B--2---:R-:W-:Y:S01]  /*4370*/  IMAD.MOV.U32 R87, RZ, RZ, R41 ;  /* 0x000000ffff577224 */ /* 0x004fe200078e0029 */
[--C-:B------:R-:W-:Y:S01]  /*4380*/  SHF.R.U64 R94, R92, 0x10, R93.reuse ;  /* 0x000000105c5e7819 */ /* 0x100fe2000000125d */
[----:B------:R-:W-:Y:S01]  /*4390*/  HADD2.F32 R90, -RZ, R90.H0_H0 ;  /* 0x2000005aff5a7230 */ /* 0x000fe20000004100 */
[----:B------:R-:W-:Y:S02]  /*43a0*/  SHF.R.U32.HI R92, RZ, 0x10, R93 ;  /* 0x00000010ff5c7819 */ /* 0x000fe4000001165d */
[----:B------:R-:W-:Y:S02]  /*43b0*/  HADD2.F32 R93, -RZ, R87.H1_H1 ;  /* 0x30000057ff5d7230 */ /* 0x000fe40000004100 */
[----:B------:R-:W-:-:S02]  /*43c0*/  HADD2.F32 R41, -RZ, R94.H0_H0 ;  /* 0x2000005eff297230 */ /* 0x000fc40000004100 */
[----:B------:R-:W-:Y:S02]  /*43d0*/  HADD2.F32 R94, -RZ, R87.H0_H0 ;  /* 0x20000057ff5e7230 */ /* 0x000fe40000004100 */
[----:B------:R-:W-:Y:S02]  /*43e0*/  HADD2.F32 R92, -RZ, R92.H0_H0 ;  /* 0x2000005cff5c7230 */ /* 0x000fe40000004100 */
[-C--:B------:R-:W-:Y:S01]  /*43f0*/  FMUL.FTZ R87, R93, R41.reuse ;  /* 0x000000295d577220 */ /* 0x080fe20000410000 */
[----:B------:R-:W-:-:S03]  /*4400*/  FMUL.FTZ R41, R94, R41 ;  /* 0x000000295e297220 */ /* 0x000fc60000410000 */
[----:B------:R-:W-:Y:S01]  /*4410*/  FFMA.FTZ R87, R94, R90, -R87 ;  /* 0x0000005a5e577223 */ /* 0x000fe20000010857 */
[----:B------:R-:W-:Y:S01]  /*4420*/  MOV R94, R40 ;  /* 0x00000028005e7202 */ /* 0x000fe20000000f00 */
[----:B------:R-:W-:Y:S01]  /*4430*/  FFMA.FTZ R41, R93, R90, R41 ;  /* 0x0000005a5d297223 */ /* 0x000fe20000010029 */
[----:B------:R-:W-:Y:S02]  /*4440*/  IMAD.MOV.U32 R90, RZ, RZ, R43 ;  /* 0x000000ffff5a7224 */ /* 0x000fe400078e002b */
        /* <DEDUP_REMOVED lines=27> */
.L_x_456:
[----:B------:R-:W-:Y:S05]  /*4600*/  BSYNC B3 ;  /* 0x0000000000037941 */ /* 0x000fea0003800000 */
.L_x_455:
[----:B--2---:R3:W-:Y:S02]  /*4610*/  STG.E.128 desc[UR56][R48.64+0x80], R40 ;  /* 0x0000802830007986 */ /* 0x0047e4000c101d38 */
.L_x_454:
[----:B------:R-:W-:Y:S05]  /*4620*/  BSYNC B2 ;  /* 0x0000000000027941 */ /* 0x000fea0003800000 */
.L_x_453:
[----:B------:R-:W-:Y:S01]  /*4630*/  ISETP.NE.AND P3, PT, R96, RZ, PT ;  /* 0x000000ff6000720c */ /* 0x000fe20003f65270 */
[----:B------:R-:W-:-:S12]  /*4640*/  BSSY B2, `(.L_x_457) ;  /* 0x0000033000027945 */ /* 0x000fd80003800000 */
[----:B------:R-:W-:Y:S05]  /*4650*/  @!P3 BRA `(.L_x_458) ;  /* 0x0000000000c4b947 */ /* 0x000fea0003800000 */
[----:B-123--:R1:W2:Y:S01]  /*4660*/  LDS.128 R40, [R46+0x4000] ;  /* 0x004000002e287984 */ /* 0x00e2a20000000c00 */
        /* <DEDUP_REMOVED lines=15> */
[-C--:B------:R-:W-:Y:S01]  /*4760*/  FFMA.FTZ R83, R87, R86.reuse, -R83 ;  /* 0x0000005657537223 */ /* 0x080fe20000010853 */
[----:B------:R-:W-:Y:S02]  /*4770*/  IMAD.MOV.U32 R87, RZ, RZ, R40 ;  /* 0x000000ffff577224 */ /* 0x000fe400078e0028 */
[----:B------:R-:W-:Y:S01]  /*4780*/  FFMA.FTZ R41, R85, R86, R41 ;  /* 0x0000005655297223 */ /* 0x000fe20000010029 */
[----:B------:R-:W-:Y:S02]  /*4790*/  IMAD.MOV.U32 R85, RZ, RZ, R43 ;  /* 0x000000ffff557224 */ /* 0x000fe400078e002b */
[----:B------:R-:W-:Y:S02]  /*47a0*/  HADD2.F32 R86, -RZ, R82.H0_H0 ;  /* 0x20000052ff567230 */ /* 0x000fe40000004100 */
[----:B------:R-:W-:Y:S01]  /*47b0*/  HADD2.F32 R40, -RZ, R87.H1_H1 ;  /* 0x30000057ff287230 */ /* 0x000fe20000004100 */
[----:B------:R-:W-:Y:S01]  /*47c0*/  F2FP.F16.F32.PACK_AB R41, R41, R83 ;  /* 0x000000532929723e */ /* 0x000fe200000000ff */
[----:B------:R-:W-:-:S02]  /*47d0*/  HADD2.F32 R43, -RZ, R85.H1_H1 ;  /* 0x30000055ff2b7230 */ /* 0x000fc40000004100 */
[----:B------:R-:W-:Y:S02]  /*47e0*/  HADD2.F32 R85, -RZ, R85.H0_H0 ;  /* 0x20000055ff557230 */ /* 0x000fe40000004100 */
[----:B------:R-:W-:Y:S02]  /*47f0*/  HADD2.F32 R87, -RZ, R87.H0_H0 ;  /* 0x20000057ff577230 */ /* 0x000fe40000004100 */
[-C--:B------:R-:W-:Y:S01]  /*4800*/  FMUL.FTZ R82, R43, R84.reuse ;  /* 0x000000542b527220 */ /* 0x080fe20000410000 */
[----:B------:R-:W-:-:S03]  /*4810*/  FMUL.FTZ R84, R85, R84 ;  /* 0x0000005455547220 */ /* 0x000fc60000410000 */
[-C--:B------:R-:W-:Y:S01]  /*4820*/  FFMA.FTZ R82, R85, R86.reuse, -R82 ;  /* 0x0000005655527223 */ /* 0x080fe20000010852 */
[----:B------:R-:W-:Y:S01]  /*4830*/  FFMA.FTZ R43, R43, R86, R84 ;  /* 0x000000562b2b7223 */ /* 0x000fe20000010054 */
[----:B------:R-:W-:Y:S02]  /*4840*/  HADD2.F32 R86, -RZ, R165.H1_H1 ;  /* 0x300000a5ff567230 */ /* 0x000fe40000004100 */
[----:B------:R-:W-:Y:S02]  /*4850*/  HADD2.F32 R84, -RZ, R164.H1_H1 ;  /* 0x300000a4ff547230 */ /* 0x000fe40000004100 */
[----:B------:R-:W-:Y:S01]  /*4860*/  F2FP.F16.F32.PACK_AB R43, R43, R82 ;  /* 0x000000522b2b723e */ /* 0x000fe200000000ff */
[-C--:B------:R-:W-:Y:S01]  /*4870*/  FMUL.FTZ R85, R40, R86.reuse ;  /* 0x0000005628557220 */ /* 0x080fe20000410000 */
[----:B------:R-:W-:-:S03]  /*4880*/  FMUL.FTZ R86, R87, R86 ;  /* 0x0000005657567220 */ /* 0x000fc60000410000 */
[-C--:B------:R-:W-:Y:S01]  /*4890*/  FFMA.FTZ R85, R87, R84.reuse, -R85 ;  /* 0x0000005457557223 */ /* 0x080fe20000010855 */
[----:B------:R-:W-:Y:S01]  /*48a0*/  FFMA.FTZ R40, R40, R84, R86 ;  /* 0x0000005428287223 */ /* 0x000fe20000010056 */
[----:B------:R-:W-:Y:S02]  /*48b0*/  HADD2.F32 R84, -RZ, R165.H0_H0 ;  /* 0x200000a5ff547230 */ /* 0x000fe40000004100 */
[----:B------:R-:W-:Y:S02]  /*48c0*/  HADD2.F32 R86, -RZ, R42.H1_H1 ;  /* 0x3000002aff567230 */ /* 0x000fe40000004100 */
[----:B------:R-:W-:Y:S01]  /*48d0*/  HADD2.F32 R87, -RZ, R164.H0_H0 ;  /* 0x200000a4ff577230 */ /* 0x000fe20000004100 */
[----:B------:R-:W-:Y:S01]  /*48e0*/  F2FP.F16.F32.PACK_AB R40, R40, R85 ;  /* 0x000000552828723e */ /* 0x000fe200000000ff */
[----:B------:R-:W-:Y:S02]  /*48f0*/  HADD2.F32 R42, -RZ, R42.H0_H0 ;  /* 0x2000002aff2a7230 */ /* 0x000fe40000004100 */
[----:B------:R-:W-:-:S04]  /*4900*/  FMUL.FTZ R90, R86, R84 ;  /* 0x00000054565a7220 */ /* 0x000fc80000410000 */
[C---:B------:R-:W-:Y:S01]  /*4910*/  FFMA.FTZ R90, R42.reuse, R87, -R90 ;  /* 0x000000572a5a7223 */ /* 0x040fe2000001085a */
[----:B------:R-:W-:-:S04]  /*4920*/  FMUL.FTZ R42, R42, R84 ;  /* 0x000000542a2a7220 */ /* 0x000fc80000410000 */
[----:B------:R-:W-:-:S05]  /*4930*/  FFMA.FTZ R42, R86, R87, R42 ;  /* 0x00000057562a7223 */ /* 0x000fca000001002a */
[----:B------:R-:W-:-:S07]  /*4940*/  F2FP.F16.F32.PACK_AB R42, R42, R90 ;  /* 0x0000005a2a2a723e */ /* 0x000fce00000000ff */
.L_x_460:
[----:B------:R-:W-:Y:S05]  /*4950*/  BSYNC B3 ;  /* 0x0000000000037941 */ /* 0x000fea0003800000 */
.L_x_459:
[----:B--2---:R4:W-:Y:S02]  /*4960*/  STG.E.128 desc[UR56][R48.64+0xc0], R40 ;  /* 0x0000c02830007986 */ /* 0x0049e4000c101d38 */
.L_x_458:
[----:B------:R-:W-:Y:S05]  /*4970*/  BSYNC B2 ;  /* 0x0000000000027941 */ /* 0x000fea0003800000 */
.L_x_457:
[----:B------:R-:W-:Y:S01]  /*4980*/  ISETP.NE.AND P3, PT, R97, RZ, PT ;  /* 0x000000ff6100720c */ /* 0x000fe20003f65270 */
[----:B------:R-:W-:-:S12]  /*4990*/  BSSY B2, `(.L_x_461) ;  /* 0x0000035000027945 */ /* 0x000fd80003800000 */
[----:B------:R-:W-:Y:S05]  /*49a0*/  @!P3 BRA `(.L_x_462) ;  /* 0x0000000000ccb947 */ /* 0x000fea0003800000 */
[----:B-1234-:R1:W2:Y:S01]  /*49b0*/  LDS.128 R40, [R47+0x8000] ;  /* 0x008000002f287984 */ /* 0x01e2a20000000c00 */
[----:B------:R-:W-:Y:S01]  /*49c0*/  ISETP.GE.AND P3, PT, R188, R117, PT ;  /* 0x00000075bc00720c */ /* 0x000fe20003f66270 */
[----:B------:R-:W-:-:S12]  /*49d0*/  BSSY B3, `(.L_x_463) ;  /* 0x000002f000037945 */ /* 0x000fd80003800000 */
[----:B-1----:R-:W-:Y:S05]  /*49e0*/  @P3 BRA `(.L_x_464) ;  /* 0x0000000000b43947 */ /* 0x002fea0003800000 */
[----:B------:R-:W-:Y:S02]  /*49f0*/  SHF.R.U64 R83, R80, 0x10, R81 ;  /* 0x0000001050537819 */ /* 0x000fe40000001251 */
[----:B--2---:R-:W-:Y:S02]  /*4a00*/  MOV R80, R41 ;  /* 0x0000002900507202 */ /* 0x004fe40000000f00 */
[----:B------:R-:W-:Y:S01]  /*4a10*/  SHF.R.U64 R78, R78, 0x10, R79 ;  /* 0x000000104e4e7819 */ /* 0x000fe2000000124f */
[----:B------:R-:W-:Y:S02]  /*4a20*/  HADD2.F32 R83, -RZ, R83.H0_H0 ;  /* 0x20000053ff537230 */ /* 0x000fe40000004100 */
[--C-:B------:R-:W-:Y:S02]  /*4a30*/  HADD2.F32 R41, -RZ, R80.reuse.H1_H1 ;  /* 0x30000050ff297230 */ /* 0x100fe40000004100 */
[----:B------:R-:W-:Y:S02]  /*4a40*/  HADD2.F32 R80, -RZ, R80.H0_H0 ;  /* 0x20000050ff507230 */ /* 0x000fe40000004100 */
[----:B------:R-:W-:-:S02]  /*4a50*/  HADD2.F32 R78, -RZ, R78.H0_H0 ;  /* 0x2000004eff4e7230 */ /* 0x000fc40000004100 */
[-C--:B------:R-:W-:Y:S01]  /*4a60*/  FMUL.FTZ R82, R41, R83.reuse ;  /* 0x0000005329527220 */ /* 0x080fe20000410000 */
[----:B------:R-:W-:-:S03]  /*4a70*/  FMUL.FTZ R83, R80, R83 ;  /* 0x0000005350537220 */ /* 0x000fc60000410000 */
[-C--:B------:R-:W-:Y:S01]  /*4a80*/  FFMA.FTZ R82, R80, R78.reuse, -R82 ;  /* 0x0000004e50527223 */ /* 0x080fe20000010852 */
[----:B------:R-:W-:Y:S01]  /*4a90*/  FFMA.FTZ R83, R41, R78, R83 ;  /* 0x0000004e29537223 */ /* 0x000fe20000010053 */
[----:B------:R-:W-:Y:S01]  /*4aa0*/  SHF.R.U32.HI R78, RZ, 0x10, R79 ;  /* 0x00000010ff4e7819 */ /* 0x000fe2000001164f */
[--C-:B------:R-:W-:Y:S01]  /*4ab0*/  HADD2.F32 R41, -RZ, R43.reuse.H1_H1 ;  /* 0x3000002bff297230 */ /* 0x100fe20000004100 */
[----:B------:R-:W-:Y:S01]  /*4ac0*/  SHF.R.U32.HI R79, RZ, 0x10, R81 ;  /* 0x00000010ff4f7819 */ /* 0x000fe20000011651 */
[----:B------:R-:W-:Y:S01]  /*4ad0*/  HADD2.F32 R43, -RZ, R43.H0_H0 ;  /* 0x2000002bff2b7230 */ /* 0x000fe20000004100 */
[----:B------:R-:W-:Y:S01]  /*4ae0*/  F2FP.F16.F32.PACK_AB R82, R83, R82 ;  /* 0x000000525352723e */ /* 0x000fe200000000ff */
[----:B------:R-:W-:Y:S02]  /*4af0*/  HADD2.F32 R78, -RZ, R78.H0_H0 ;  /* 0x2000004eff4e7230 */ /* 0x000fe40000004100 */
[----:B------:R-:W-:-:S05]  /*4b00*/  HADD2.F32 R79, -RZ, R79.H0_H0 ;  /* 0x2000004fff4f7230 */ /* 0x000fca0000004100 */
[-C--:B------:R-:W-:Y:S01]  /*4b10*/  FMUL.FTZ R80, R41, R79.reuse ;  /* 0x0000004f29507220 */ /* 0x080fe20000410000 */
[----:B------:R-:W-:-:S03]  /*4b20*/  FMUL.FTZ R79, R43, R79 ;  /* 0x0000004f2b4f7220 */ /* 0x000fc60000410000 */
[-C--:B------:R-:W-:Y:S01]  /*4b30*/  FFMA.FTZ R80, R43, R78.reuse, -R80 ;  /* 0x0000004e2b507223 */ /* 0x080fe20000010850 */
[----:B------:R-:W-:Y:S01]  /*4b40*/  FFMA.FTZ R79, R41, R78, R79 ;  /* 0x0000004e294f7223 */ /* 0x000fe2000001004f */
[--C-:B------:R-:W-:Y:S02]  /*4b50*/  HADD2.F32 R41, -RZ, R40.reuse.H0_H0 ;  /* 0x20000028ff297230 */ /* 0x100fe40000004100 */
[----:B------:R-:W-:Y:S02]  /*4b60*/  HADD2.F32 R40, -RZ, R40.H1_H1 ;  /* 0x30000028ff287230 */ /* 0x000fe40000004100 */
[--C-:B------:R-:W-:Y:S01]  /*4b70*/  HADD2.F32 R43, -RZ, R162.reuse.H1_H1 ;  /* 0x300000a2ff2b7230 */ /* 0x100fe20000004100 */
[----:B------:R-:W-:Y:S01]  /*4b80*/  F2FP.F16.F32.PACK_AB R79, R79, R80 ;  /* 0x000000504f4f723e */ /* 0x000fe200000000ff */
[----:B------:R-:W-:Y:S02]  /*4b90*/  HADD2.F32 R78, -RZ, R161.H1_H1 ;  /* 0x300000a1ff4e7230 */ /* 0x000fe40000004100 */
[----:B------:R-:W-:-:S02]  /*4ba0*/  HADD2.F32 R162, -RZ, R162.H0_H0 ;  /* 0x200000a2ffa27230 */ /* 0x000fc40000004100 */
[CC--:B------:R-:W-:Y:S01]  /*4bb0*/  FMUL.FTZ R81, R40.reuse, R43.reuse ;  /* 0x0000002b28517220 */ /* 0x0c0fe20000410000 */
[C---:B------:R-:W-:Y:S01]  /*4bc0*/  FMUL.FTZ R43, R41.reuse, R43 ;  /* 0x0000002b292b7220 */ /* 0x040fe20000410000 */
[----:B------:R-:W-:Y:S02]  /*4bd0*/  HADD2.F32 R161, -RZ, R161.H0_H0 ;  /* 0x200000a1ffa17230 */ /* 0x000fe40000004100 */
[-C--:B------:R-:W-:Y:S01]  /*4be0*/  FFMA.FTZ R81, R41, R78.reuse, -R81 ;  /* 0x0000004e29517223 */ /* 0x080fe20000010851 */
[----:B------:R-:W-:Y:S01]  /*4bf0*/  FFMA.FTZ R43, R40, R78, R43 ;  /* 0x0000004e282b7223 */ /* 0x000fe2000001002b */
[--C-:B------:R-:W-:Y:S02]  /*4c00*/  HADD2.F32 R40, -RZ, R42.reuse.H0_H0 ;  /* 0x2000002aff287230 */ /* 0x100fe40000004100 */
[----:B------:R-:W-:Y:S02]  /*4c10*/  HADD2.F32 R42, -RZ, R42.H1_H1 ;  /* 0x3000002aff2a7230 */ /* 0x000fe40000004100 */
[----:B------:R-:W-:-:S03]  /*4c20*/  F2FP.F16.F32.PACK_AB R43, R43, R81 ;  /* 0x000000512b2b723e */ /* 0x000fc600000000ff */
[-C--:B------:R-:W-:Y:S01]  /*4c30*/  FMUL.FTZ R41, R42, R162.reuse ;  /* 0x000000a22a297220 */ /* 0x080fe20000410000 */
[----:B------:R-:W-:-:S03]  /*4c40*/  FMUL.FTZ R162, R40, R162 ;  /* 0x000000a228a27220 */ /* 0x000fc60000410000 */
[-C--:B------:R-:W-:Y:S01]  /*4c50*/  FFMA.FTZ R41, R40, R161.reuse, -R41 ;  /* 0x000000a128297223 */ /* 0x080fe20000010829 */
[----:B------:R-:W-:Y:S01]  /*4c60*/  FFMA.FTZ R162, R42, R161, R162 ;  /* 0x000000a12aa27223 */ /* 0x000fe200000100a2 */
[----:B------:R-:W-:Y:S01]  /*4c70*/  IMAD.MOV.U32 R40, RZ, RZ, R43 ;  /* 0x000000ffff287224 */ /* 0x000fe200078e002b */
[----:B------:R-:W-:-:S03]  /*4c80*/  MOV R43, R79 ;  /* 0x0000004f002b7202 */ /* 0x000fc60000000f00 */
[----:B------:R-:W-:Y:S01]  /*4c90*/  F2FP.F16.F32.PACK_AB R162, R162, R41 ;  /* 0x00000029a2a2723e */ /* 0x000fe200000000ff */
[----:B------:R-:W-:-:S04]  /*4ca0*/  IMAD.MOV.U32 R41, RZ, RZ, R82 ;  /* 0x000000ffff297224 */ /* 0x000fc800078e0052 */
[----:B------:R-:W-:-:S07]  /*4cb0*/  IMAD.MOV.U32 R42, RZ, RZ, R162 ;  /* 0x000000ffff2a7224 */ /* 0x000fce00078e00a2 */
.L_x_464:
[----:B------:R-:W-:Y:S05]  /*4cc0*/  BSYNC B3 ;  /* 0x0000000000037941 */ /* 0x000fea0003800000 */
.L_x_463:
[----:B--2---:R1:W-:Y:S02]  /*4cd0*/  STG.E.128 desc[UR56][R48.64+0x100], R40 ;  /* 0x0001002830007986 */ /* 0x0043e4000c101d38 */
.L_x_462:
[----:B------:R-:W-:Y:S05]  /*4ce0*/  BSYNC B2 ;  /* 0x0000000000027941 */ /* 0x000fea0003800000 */
.L_x_461:
[----:B------:R-:W-:-:S13]  /*4cf0*/  ISETP.NE.AND P3, PT, R98, RZ, PT ;  /* 0x000000ff6200720c */ /* 0x000fda0003f65270 */
[----:B------:R-:W-:Y:S05]  /*4d00*/  @!P3 BRA `(.L_x_444) ;  /* 0x0000000000ccb947 */ /* 0x000fea0003800000 */
[----:B-1234-:R1:W2:Y:S01]  /*4d10*/  LDS.128 R40, [R46+0x8000] ;  /* 0x008000002e287984 */ /* 0x01e2a20000000c00 */
[----:B------:R-:W-:Y:S01]  /*4d20*/  ISETP.GE.AND P3, PT, R190, R117, PT ;  /* 0x00000075be00720c */ /* 0x000fe20003f66270 */
[----:B------:R-:W-:-:S12]  /*4d30*/  BSSY B2, `(.L_x_465) ;  /* 0x000002f000027945 */ /* 0x000fd80003800000 */
[----:B-1----:R-:W-:Y:S05]  /*4d40*/  @P3 BRA `(.L_x_466) ;  /* 0x0000000000b43947 */ /* 0x002fea0003800000 */
[----:B------:R-:W-:Y:S01]  /*4d50*/  SHF.R.U64 R79, R76, 0x10, R77 ;  /* 0x000000104c4f7819 */ /* 0x000fe2000000124d */
[----:B--2---:R-:W-:Y:S01]  /*4d60*/  IMAD.MOV.U32 R76, RZ, RZ, R41 ;  /* 0x000000ffff4c7224 */ /* 0x004fe200078e0029 */
[----:B------:R-:W-:-:S03]  /*4d70*/  SHF.R.U64 R74, R74, 0x10, R75 ;  /* 0x000000104a4a7819 */ /* 0x000fc6000000124b */
[----:B------:R-:W-:Y:S02]  /*4d80*/  HADD2.F32 R79, -RZ, R79.H0_H0 ;  /* 0x2000004fff4f7230 */ /* 0x000fe40000004100 */
[--C-:B------:R-:W-:Y:S02]  /*4d90*/  HADD2.F32 R41, -RZ, R76.reuse.H1_H1 ;  /* 0x3000004cff297230 */ /* 0x100fe40000004100 */
[----:B------:R-:W-:Y:S02]  /*4da0*/  HADD2.F32 R76, -RZ, R76.H0_H0 ;  /* 0x2000004cff4c7230 */ /* 0x000fe40000004100 */
[----:B------:R-:W-:Y:S02]  /*4db0*/  HADD2.F32 R74, -RZ, R74.H0_H0 ;  /* 0x2000004aff4a7230 */ /* 0x000fe40000004100 */
        /* <DEDUP_REMOVED lines=21> */
[-C--:B------:R-:W-:Y:S01]  /*4f10*/  FMUL.FTZ R77, R40, R43.reuse ;  /* 0x0000002b284d7220 */ /* 0x080fe20000410000 */
[----:B------:R-:W-:-:S03]  /*4f20*/  FMUL.FTZ R43, R41, R43 ;  /* 0x0000002b292b7220 */ /* 0x000fc60000410000 */
[-C--:B------:R-:W-:Y:S01]  /*4f30*/  FFMA.FTZ R77, R41, R74.reuse, -R77 ;  /* 0x0000004a294d7223 */ /* 0x080fe2000001084d */
[----:B------:R-:W-:Y:S01]  /*4f40*/  FFMA.FTZ R43, R40, R74, R43 ;  /* 0x0000004a282b7223 */ /* 0x000fe2000001002b */
[--C-:B------:R-:W-:Y:S02]  /*4f50*/  HADD2.F32 R40, -RZ, R42.reuse.H0_H0 ;  /* 0x2000002aff287230 */ /* 0x100fe40000004100 */
[----:B------:R-:W-:Y:S02]  /*4f60*/  HADD2.F32 R42, -RZ, R42.H1_H1 ;  /* 0x3000002aff2a7230 */ /* 0x000fe40000004100 */
[----:B------:R-:W-:Y:S01]  /*4f70*/  HADD2.F32 R41, -RZ, R160.H0_H0 ;  /* 0x200000a0ff297230 */ /* 0x000fe20000004100 */
[----:B------:R-:W-:-:S04]  /*4f80*/  F2FP.F16.F32.PACK_AB R43, R43, R77 ;  /* 0x0000004d2b2b723e */ /* 0x000fc800000000ff */
[-C--:B------:R-:W-:Y:S01]  /*4f90*/  FMUL.FTZ R74, R42, R41.reuse ;  /* 0x000000292a4a7220 */ /* 0x080fe20000410000 */
[----:B------:R-:W-:-:S03]  /*4fa0*/  FMUL.FTZ R41, R40, R41 ;  /* 0x0000002928297220 */ /* 0x000fc60000410000 */
[-C--:B------:R-:W-:Y:S01]  /*4fb0*/  FFMA.FTZ R74, R40, R159.reuse, -R74 ;  /* 0x0000009f284a7223 */ /* 0x080fe2000001084a */
[----:B------:R-:W-:Y:S01]  /*4fc0*/  FFMA.FTZ R41, R42, R159, R41 ;  /* 0x0000009f2a297223 */ /* 0x000fe20000010029 */
[----:B------:R-:W-:Y:S02]  /*4fd0*/  IMAD.MOV.U32 R40, RZ, RZ, R43 ;  /* 0x000000ffff287224 */ /* 0x000fe400078e002b */
[----:B------:R-:W-:Y:S02]  /*4fe0*/  IMAD.MOV.U32 R43, RZ, RZ, R75 ;  /* 0x000000ffff2b7224 */ /* 0x000fe400078e004b */
[----:B------:R-:W-:Y:S01]  /*4ff0*/  F2FP.F16.F32.PACK_AB R74, R41, R74 ;  /* 0x0000004a294a723e */ /* 0x000fe200000000ff */
[----:B------:R-:W-:-:S03]  /*5000*/  IMAD.MOV.U32 R41, RZ, RZ, R78 ;  /* 0x000000ffff297224 */ /* 0x000fc600078e004e */
[----:B------:R-:W-:-:S07]  /*5010*/  MOV R42, R74 ;  /* 0x0000004a002a7202 */ /* 0x000fce0000000f00 */
.L_x_466:
[----:B------:R-:W-:Y:S05]  /*5020*/  BSYNC B2 ;  /* 0x0000000000027941 */ /* 0x000fea0003800000 */
.L_x_465:
[----:B--2---:R1:W-:Y:S02]  /*5030*/  STG.E.128 desc[UR56][R48.64+0x140], R40 ;  /* 0x0001402830007986 */ /* 0x0043e4000c101d38 */
.L_x_444:
[----:B------:R-:W-:Y:S05]  /*5040*/  BSYNC B1 ;  /* 0x0000000000017941 */ /* 0x000fea0003800000 */
.L_x_443:
[----:B------:R-:W-:Y:S05]  /*5050*/  @P4 BRA `(.L_x_467) ;  /* 0x0000005000b44947 */ /* 0x000fea0003800000 */
[----:B------:R-:W-:Y:S01]  /*5060*/  ISETP.NE.AND P3, PT, R34, RZ, PT ;  /* 0x000000ff2200720c */ /* 0x000fe20003f65270 */
[----:B------:R-:W-:-:S12]  /*5070*/  BSSY B1, `(.L_x_468) ;  /* 0x0000034000017945 */ /* 0x000fd80003800000 */
[----:B------:R-:W-:Y:S05]  /*5080*/  @!P3 BRA `(.L_x_469) ;  /* 0x0000000000c8b947 */ /* 0x000fea0003800000 */
[----:B-1234-:R1:W2:Y:S01]  /*5090*/  LDS.128 R40, [R47+0x2000] ;  /* 0x002000002f287984 */ /* 0x01e2a20000000c00 */
[----:B------:R-:W-:Y:S01]  /*50a0*/  ISETP.GE.AND P3, PT, R22, R117, PT ;  /* 0x000000751600720c */ /* 0x000fe20003f66270 */
[----:B------:R-:W-:-:S12]  /*50b0*/  BSSY B2, `(.L_x_470) ;  /* 0x000002e000027945 */ /* 0x000fd80003800000 */
[----:B-1----:R-:W-:Y:S05]  /*50c0*/  @P3 BRA `(.L_x_471) ;  /* 0x0000000000b03947 */ /* 0x002fea0003800000 */
[--C-:B------:R-:W-:Y:S02]  /*50d0*/  SHF.R.U64 R49, R72, 0x10, R73.reuse ;  /* 0x0000001048317819 */ /* 0x100fe40000001249 */
[----:B------:R-:W-:Y:S01]  /*50e0*/  SHF.R.U32.HI R72, RZ, 0x10, R73 ;  /* 0x00000010ff487819 */ /* 0x000fe20000011649 */
[----:B--2---:R-:W-:Y:S01]  /*50f0*/  HADD2.F32 R73, -RZ, R43.H1_H1 ;  /* 0x3000002bff497230 */ /* 0x004fe20000004100 */
[--C-:B------:R-:W-:Y:S01]  /*5100*/  SHF.R.U64 R48, R70, 0x10, R71.reuse ;  /* 0x0000001046307819 */ /* 0x100fe20000001247 */
[----:B------:R-:W-:Y:S01]  /*5110*/  HADD2.F32 R49, -RZ, R49.H0_H0 ;  /* 0x20000031ff317230 */ /* 0x000fe20000004100 */
[----:B------:R-:W-:Y:S01]  /*5120*/  SHF.R.U32.HI R70, RZ, 0x10, R71 ;  /* 0x00000010ff467819 */ /* 0x000fe20000011647 */
[--C-:B------:R-:W-:Y:S02]  /*5130*/  HADD2.F32 R71, -RZ, R41.reuse.H1_H1 ;  /* 0x30000029ff477230 */ /* 0x100fe40000004100 */
[----:B------:R-:W-:Y:S02]  /*5140*/  HADD2.F32 R41, -RZ, R41.H0_H0 ;  /* 0x20000029ff297230 */ /* 0x000fe40000004100 */
[----:B------:R-:W-:-:S02]  /*5150*/  HADD2.F32 R72, -RZ, R72.H0_H0 ;  /* 0x20000048ff487230 */ /* 0x000fc40000004100 */
[----:B------:R-:W-:Y:S02]  /*5160*/  HADD2.F32 R48, -RZ, R48.H0_H0 ;  /* 0x20000030ff307230 */ /* 0x000fe40000004100 */
[-C--:B------:R-:W-:Y:S01]  /*5170*/  FMUL.FTZ R75, R41, R49.reuse ;  /* 0x00000031294b7220 */ /* 0x080fe20000410000 */
[----:B------:R-:W-:Y:S02]  /*5180*/  HADD2.F32 R74, -RZ, R70.H0_H0 ;  /* 0x20000046ff4a7230 */ /* 0x000fe40000004100 */
[----:B------:R-:W-:Y:S01]  /*5190*/  FMUL.FTZ R70, R71, R49 ;  /* 0x0000003147467220 */ /* 0x000fe20000410000 */
[----:B------:R-:W-:Y:S02]  /*51a0*/  HADD2.F32 R43, -RZ, R43.H0_H0 ;  /* 0x2000002bff2b7230 */ /* 0x000fe40000004100 */
[----:B------:R-:W-:Y:S01]  /*51b0*/  FMUL.FTZ R49, R73, R72 ;  /* 0x0000004849317220 */ /* 0x000fe20000410000 */
[-C--:B------:R-:W-:Y:S01]  /*51c0*/  FFMA.FTZ R75, R71, R48.reuse, R75 ;  /* 0x00000030474b7223 */ /* 0x080fe2000001004b */
[----:B------:R-:W-:Y:S01]  /*51d0*/  FFMA.FTZ R70, R41, R48, -R70 ;  /* 0x0000003029467223 */ /* 0x000fe20000010846 */
[----:B------:R-:W-:-:S02]  /*51e0*/  HADD2.F32 R48, -RZ, R40.H1_H1 ;  /* 0x30000028ff307230 */ /* 0x000fc40000004100 */
[C---:B------:R-:W-:Y:S01]  /*51f0*/  FMUL.FTZ R72, R43.reuse, R72 ;  /* 0x000000482b487220 */ /* 0x040fe20000410000 */
[----:B------:R-:W-:Y:S01]  /*5200*/  FFMA.FTZ R49, R43, R74, -R49 ;  /* 0x0000004a2b317223 */ /* 0x000fe20000010831 */
[--C-:B------:R-:W-:Y:S01]  /*5210*/  HADD2.F32 R43, -RZ, R163.reuse.H0_H0 ;  /* 0x200000a3ff2b7230 */ /* 0x100fe20000004100 */
[----:B------:R-:W-:Y:S01]  /*5220*/  F2FP.F16.F32.PACK_AB R70, R75, R70 ;  /* 0x000000464b46723e */ /* 0x000fe200000000ff */
[----:B------:R-:W-:Y:S02]  /*5230*/  HADD2.F32 R40, -RZ, R40.H0_H0 ;  /* 0x20000028ff287230 */ /* 0x000fe40000004100 */
[----:B------:R-:W-:Y:S01]  /*5240*/  FFMA.FTZ R72, R73, R74, R72 ;  /* 0x0000004a49487223 */ /* 0x000fe20000010048 */
[----:B------:R-:W-:Y:S02]  /*5250*/  HADD2.F32 R163, -RZ, R163.H1_H1 ;  /* 0x300000a3ffa37230 */ /* 0x000fe40000004100 */
[----:B------:R-:W-:Y:S01]  /*5260*/  FMUL.FTZ R73, R48, R43 ;  /* 0x0000002b30497220 */ /* 0x000fe20000410000 */
[----:B------:R-:W-:-:S02]  /*5270*/  HADD2.F32 R71, -RZ, R42.H1_H1 ;  /* 0x3000002aff477230 */ /* 0x000fc40000004100 */
[----:B------:R-:W-:Y:S01]  /*5280*/  FMUL.FTZ R74, R40, R43 ;  /* 0x0000002b284a7220 */ /* 0x000fe20000410000 */
[----:B------:R-:W-:Y:S01]  /*5290*/  HADD2.F32 R42, -RZ, R42.H0_H0 ;  /* 0x2000002aff2a7230 */ /* 0x000fe20000004100 */
[----:B------:R-:W-:Y:S01]  /*52a0*/  F2FP.F16.F32.PACK_AB R49, R72, R49 ;  /* 0x000000314831723e */ /* 0x000fe200000000ff */
[--C-:B------:R-:W-:Y:S02]  /*52b0*/  HADD2.F32 R41, -RZ, R157.reuse.H0_H0 ;  /* 0x2000009dff297230 */ /* 0x100fe40000004100 */
[CC--:B------:R-:W-:Y:S01]  /*52c0*/  FMUL.FTZ R43, R71.reuse, R163.reuse ;  /* 0x000000a3472b7220 */ /* 0x0c0fe20000410000 */
[----:B------:R-:W-:Y:S02]  /*52d0*/  HADD2.F32 R157, -RZ, R157.H1_H1 ;  /* 0x3000009dff9d7230 */ /* 0x000fe40000004100 */
[----:B------:R-:W-:Y:S01]  /*52e0*/  FMUL.FTZ R163, R42, R163 ;  /* 0x000000a32aa37220 */ /* 0x000fe20000410000 */
[-C--:B------:R-:W-:Y:S01]  /*52f0*/  FFMA.FTZ R73, R40, R41.reuse, -R73 ;  /* 0x0000002928497223 */ /* 0x080fe20000010849 */
[----:B------:R-:W-:Y:S01]  /*5300*/  FFMA.FTZ R74, R48, R41, R74 ;  /* 0x00000029304a7223 */ /* 0x000fe2000001004a */
[-C--:B------:R-:W-:Y:S01]  /*5310*/  FFMA.FTZ R43, R42, R157.reuse, -R43 ;  /* 0x0000009d2a2b7223 */ /* 0x080fe2000001082b */
[----:B------:R-:W-:Y:S01]  /*5320*/  FFMA.FTZ R163, R71, R157, R163 ;  /* 0x0000009d47a37223 */ /* 0x000fe200000100a3 */
[----:B------:R-:W-:-:S02]  /*5330*/  IMAD.MOV.U32 R41, RZ, RZ, R70 ;  /* 0x000000ffff297224 */ /* 0x000fc400078e0046 */
[----:B------:R-:W-:Y:S02]  /*5340*/  F2FP.F16.F32.PACK_AB R73, R74, R73 ;  /* 0x000000494a49723e */ /* 0x000fe400000000ff */
[----:B------:R-:W-:-:S03]  /*5350*/  F2FP.F16.F32.PACK_AB R43, R163, R43 ;  /* 0x0000002ba32b723e */ /* 0x000fc600000000ff */
[----:B------:R-:W-:Y:S01]  /*5360*/  IMAD.MOV.U32 R40, RZ, RZ, R73 ;  /* 0x000000ffff287224 */ /* 0x000fe200078e0049 */
[----:B------:R-:W-:Y:S01]  /*5370*/  MOV R42, R43 ;  /* 0x0000002b002a7202 */ /* 0x000fe20000000f00 */
[----:B------:R-:W-:-:S07]  /*5380*/  IMAD.MOV.U32 R43, RZ, RZ, R49 ;  /* 0x000000ffff2b7224 */ /* 0x000fce00078e0031 */
.L_x_471:
[----:B------:R-:W-:Y:S05]  /*5390*/  BSYNC B2 ;  /* 0x0000000000027941 */ /* 0x000fea0003800000 */
.L_x_470:
[----:B--2---:R1:W-:Y:S02]  /*53a0*/  STG.E.128 desc[UR56][R44.64], R40 ;  /* 0x000000282c007986 */ /* 0x0043e4000c101d38 */
.L_x_469:
[----:B------:R-:W-:Y:S05]  /*53b0*/  BSYNC B1 ;  /* 0x0000000000017941 */ /* 0x000fea0003800000 */
.L_x_468:
[----:B------:R-:W-:Y:S01]  /*53c0*/  ISETP.NE.AND P3, PT, R38, RZ, PT ;  /* 0x000000ff2600720c */ /* 0x000fe20003f65270 */
[----:B------:R-:W-:-:S12]  /*53d0*/  BSSY B1, `(.L_x_472) ;  /* 0x0000030000017945 */ /* 0x000fd80003800000 */
[----:B------:R-:W-:Y:S05]  /*53e0*/  @!P3 BRA `(.L_x_473) ;  /* 0x0000000000b8b947 */ /* 0x000fea0003800000 */
[----:B-1234-:R1:W2:Y:S01]  /*53f0*/  LDS.128 R40, [R46+0x2000] ;  /* 0x002000002e287984 */ /* 0x01e2a20000000c00 */
[----:B------:R-:W-:Y:S01]  /*5400*/  ISETP.GE.AND P3, PT, R187, R117, PT ;  /* 0x00000075bb00720c */ /* 0x000fe20003f66270 */
[----:B------:R-:W-:-:S12]  /*5410*/  BSSY B2, `(.L_x_474) ;  /* 0x000002a000027945 */ /* 0x000fd80003800000 */
[----:B-1----:R-:W-:Y:S05]  /*5420*/  @P3 BRA `(.L_x_475) ;  /* 0x0000000000a03947 */ /* 0x002fea0003800000 */
[--C-:B------:R-:W-:Y:S01]  /*5430*/  SHF.R.U64 R49, R68, 0x10, R69.reuse ;  /* 0x0000001044317819 */ /* 0x100fe20000001245 */
[----:B------:R-:W-:Y:S01]  /*5440*/  HADD2.F32 R158, -RZ, R158.H0_H0 ;  /* 0x2000009eff9e7230 */ /* 0x000fe20000004100 */
        /* <DEDUP_REMOVED lines=14> */
[----:B------:R-:W-:Y:S02]  /*5530*/  HADD2.F32 R160, -RZ, R160.H1_H1 ;  /* 0x300000a0ffa07230 */ /* 0x000fe40000004100 */
[-C--:B------:R-:W-:Y:S01]  /*5540*/  FFMA.FTZ R66, R41, R48.reuse, -R66 ;  /* 0x0000003029427223 */ /* 0x080fe20000010842 */
[----:B------:R-:W-:Y:S01]  /*5550*/  FFMA.FTZ R71, R67, R48, R71 ;  /* 0x0000003043477223 */ /* 0x000fe20000010047 */
[C---:B------:R-:W-:Y:S01]  /*5560*/  FMUL.FTZ R68, R43.reuse, R68 ;  /* 0x000000442b447220 */ /* 0x040fe20000410000 */
[----:B------:R-:W-:Y:S01]  /*5570*/  FFMA.FTZ R49, R43, R70, -R49 ;  /* 0x000000462b317223 */ /* 0x000fe20000010831 */
[----:B------:R-:W-:-:S02]  /*5580*/  HADD2.F32 R43, -RZ, R40.H1_H1 ;  /* 0x30000028ff2b7230 */ /* 0x000fc40000004100 */
[----:B------:R-:W-:Y:S02]  /*5590*/  HADD2.F32 R48, -RZ, R42.H1_H1 ;  /* 0x3000002aff307230 */ /* 0x000fe40000004100 */
[----:B------:R-:W-:Y:S01]  /*55a0*/  FFMA.FTZ R68, R69, R70, R68 ;  /* 0x0000004645447223 */ /* 0x000fe20000010044 */
[----:B------:R-:W-:Y:S02]  /*55b0*/  HADD2.F32 R40, -RZ, R40.H0_H0 ;  /* 0x20000028ff287230 */ /* 0x000fe40000004100 */
[----:B------:R-:W-:Y:S01]  /*55c0*/  FMUL.FTZ R67, R43, R158 ;  /* 0x0000009e2b437220 */ /* 0x000fe20000410000 */
[----:B------:R-:W-:Y:S02]  /*55d0*/  HADD2.F32 R42, -RZ, R42.H0_H0 ;  /* 0x2000002aff2a7230 */ /* 0x000fe40000004100 */
[----:B------:R-:W-:Y:S01]  /*55e0*/  FMUL.FTZ R69, R48, R160 ;  /* 0x000000a030457220 */ /* 0x000fe20000410000 */
[--C-:B------:R-:W-:Y:S02]  /*55f0*/  HADD2.F32 R41, -RZ, R155.reuse.H0_H0 ;  /* 0x2000009bff297230 */ /* 0x100fe40000004100 */
[----:B------:R-:W-:Y:S01]  /*5600*/  FMUL.FTZ R158, R40, R158 ;  /* 0x0000009e289e7220 */ /* 0x000fe20000410000 */
[----:B------:R-:W-:-:S02]  /*5610*/  HADD2.F32 R155, -RZ, R155.H1_H1 ;  /* 0x3000009bff9b7230 */ /* 0x000fc40000004100 */
[----:B------:R-:W-:Y:S01]  /*5620*/  FMUL.FTZ R160, R42, R160 ;  /* 0x000000a02aa07220 */ /* 0x000fe20000410000 */
[-C--:B------:R-:W-:Y:S01]  /*5630*/  FFMA.FTZ R67, R40, R41.reuse, -R67 ;  /* 0x0000002928437223 */ /* 0x080fe20000010843 */
[----:B------:R-:W-:Y:S01]  /*5640*/  FFMA.FTZ R158, R43, R41, R158 ;  /* 0x000000292b9e7223 */ /* 0x000fe2000001009e */
[-C--:B------:R-:W-:Y:S01]  /*5650*/  FFMA.FTZ R69, R42, R155.reuse, -R69 ;  /* 0x0000009b2a457223 */ /* 0x080fe20000010845 */
[----:B------:R-:W-:Y:S01]  /*5660*/  FFMA.FTZ R160, R48, R155, R160 ;  /* 0x0000009b30a07223 */ /* 0x000fe200000100a0 */
[----:B------:R-:W-:Y:S02]  /*5670*/  F2FP.F16.F32.PACK_AB R41, R71, R66 ;  /* 0x000000424729723e */ /* 0x000fe400000000ff */
[----:B------:R-:W-:Y:S02]  /*5680*/  F2FP.F16.F32.PACK_AB R43, R68, R49 ;  /* 0x00000031442b723e */ /* 0x000fe400000000ff */
[----:B------:R-:W-:Y:S02]  /*5690*/  F2FP.F16.F32.PACK_AB R40, R158, R67 ;  /* 0x000000439e28723e */ /* 0x000fe400000000ff */
[----:B------:R-:W-:-:S07]  /*56a0*/  F2FP.F16.F32.PACK_AB R42, R160, R69 ;  /* 0x00000045a02a723e */ /* 0x000fce00000000ff */
.L_x_475:
[----:B------:R-:W-:Y:S05]  /*56b0*/  BSYNC B2 ;  /* 0x0000000000027941 */ /* 0x000fea0003800000 */
.L_x_474:
[----:B--2---:R1:W-:Y:S02]  /*56c0*/  STG.E.128 desc[UR56][R44.64+0x40], R40 ;  /* 0x000040282c007986 */ /* 0x0043e4000c101d38 */
.L_x_473:
[----:B------:R-:W-:Y:S05]  /*56d0*/  BSYNC B1 ;  /* 0x0000000000017941 */ /* 0x000fea0003800000 */
.L_x_472:
[----:B------:R-:W-:Y:S01]  /*56e0*/  ISETP.NE.AND P3, PT, R39, RZ, PT ;  /* 0x000000ff2700720c */ /* 0x000fe20003f65270 */
[----:B------:R-:W-:-:S12]  /*56f0*/  BSSY B1, `(.L_x_476) ;  /* 0x0000032000017945 */ /* 0x000fd80003800000 */
[----:B------:R-:W-:Y:S05]  /*5700*/  @!P3 BRA `(.L_x_477) ;  /* 0x0000000000c0b947 */ /* 0x000fea0003800000 */
[----:B-1234-:R1:W2:Y:S01]  /*5710*/  LDS.128 R40, [R47+0x6000] ;  /* 0x006000002f287984 */ /* 0x01e2a20000000c00 */
[----:B------:R-:W-:Y:S01]  /*5720*/  ISETP.GE.AND P3, PT, R186, R117, PT ;  /* 0x00000075ba00720c */ /* 0x000fe20003f66270 */
[----:B------:R-:W-:-:S12]  /*5730*/  BSSY B2, `(.L_x_478) ;  /* 0x000002c000027945 */ /* 0x000fd80003800000 */
[----:B-1----:R-:W-:Y:S05]  /*5740*/  @P3 BRA `(.L_x_479) ;  /* 0x0000000000a83947 */ /* 0x002fea0003800000 */
[----:B------:R-:W-:Y:S01]  /*5750*/  SHF.R.U64 R48, R62, 0x10, R63 ;  /* 0x000000103e307819 */ /* 0x000fe2000000123f */
[----:B--2---:R-:W-:Y:S01]  /*5760*/  HADD2.F32 R66, -RZ, R41.H0_H0 ;  /* 0x20000029ff427230 */ /* 0x004fe20000004100 */
[----:B------:R-:W-:Y:S01]  /*5770*/  SHF.R.U64 R49, R64, 0x10, R65 ;  /* 0x0000001040317819 */ /* 0x000fe20000001241 */
[----:B------:R-:W-:Y:S01]  /*5780*/  HADD2.F32 R67, -RZ, R156.H1_H1 ;  /* 0x3000009cff437230 */ /* 0x000fe20000004100 */
[----:B------:R-:W-:Y:S01]  /*5790*/  SHF.R.U32.HI R62, RZ, 0x10, R63 ;  /* 0x00000010ff3e7819 */ /* 0x000fe2000001163f */
[----:B------:R-:W-:Y:S01]  /*57a0*/  IMAD.MOV.U32 R63, RZ, RZ, R43 ;  /* 0x000000ffff3f7224 */ /* 0x000fe200078e002b */
[----:B------:R-:W-:Y:S01]  /*57b0*/  SHF.R.U32.HI R64, RZ, 0x10, R65 ;  /* 0x00000010ff407819 */ /* 0x000fe20000011641 */
[----:B------:R-:W-:Y:S02]  /*57c0*/  HADD2.F32 R43, -RZ, R48.H0_H0 ;  /* 0x20000030ff2b7230 */ /* 0x000fe40000004100 */
[----:B------:R-:W-:Y:S02]  /*57d0*/  HADD2.F32 R65, -RZ, R49.H0_H0 ;  /* 0x20000031ff417230 */ /* 0x000fe40000004100 */
[----:B------:R-:W-:-:S02]  /*57e0*/  HADD2.F32 R48, -RZ, R41.H1_H1 ;  /* 0x30000029ff307230 */ /* 0x000fc40000004100 */
[----:B------:R-:W-:Y:S02]  /*57f0*/  HADD2.F32 R64, -RZ, R64.H0_H0 ;  /* 0x20000040ff407230 */ /* 0x000fe40000004100 */
[--C-:B------:R-:W-:Y:S02]  /*5800*/  HADD2.F32 R49, -RZ, R63.reuse.H1_H1 ;  /* 0x3000003fff317230 */ /* 0x100fe40000004100 */
[-C--:B------:R-:W-:Y:S01]  /*5810*/  FMUL.FTZ R41, R48, R65.reuse ;  /* 0x0000004130297220 */ /* 0x080fe20000410000 */
[----:B------:R-:W-:Y:S02]  /*5820*/  HADD2.F32 R63, -RZ, R63.H0_H0 ;  /* 0x2000003fff3f7230 */ /* 0x000fe40000004100 */
[C---:B------:R-:W-:Y:S01]  /*5830*/  FMUL.FTZ R65, R66.reuse, R65 ;  /* 0x0000004142417220 */ /* 0x040fe20000410000 */
[----:B------:R-:W-:Y:S02]  /*5840*/  HADD2.F32 R62, -RZ, R62.H0_H0 ;  /* 0x2000003eff3e7230 */ /* 0x000fe40000004100 */
[-C--:B------:R-:W-:Y:S01]  /*5850*/  FMUL.FTZ R68, R49, R64.reuse ;  /* 0x0000004031447220 */ /* 0x080fe20000410000 */
[-C--:B------:R-:W-:Y:S01]  /*5860*/  FFMA.FTZ R41, R66, R43.reuse, -R41 ;  /* 0x0000002b42297223 */ /* 0x080fe20000010829 */
[C---:B------:R-:W-:Y:S01]  /*5870*/  FMUL.FTZ R64, R63.reuse, R64 ;  /* 0x000000403f407220 */ /* 0x040fe20000410000 */
[----:B------:R-:W-:Y:S01]  /*5880*/  FFMA.FTZ R48, R48, R43, R65 ;  /* 0x0000002b30307223 */ /* 0x000fe20000010041 */
[----:B------:R-:W-:Y:S01]  /*5890*/  FFMA.FTZ R43, R63, R62, -R68 ;  /* 0x0000003e3f2b7223 */ /* 0x000fe20000010844 */
[----:B------:R-:W-:-:S02]  /*58a0*/  HADD2.F32 R65, -RZ, R156.H0_H0 ;  /* 0x2000009cff417230 */ /* 0x000fc40000004100 */
[----:B------:R-:W-:Y:S01]  /*58b0*/  FFMA.FTZ R62, R49, R62, R64 ;  /* 0x0000003e313e7223 */ /* 0x000fe20000010040 */
[--C-:B------:R-:W-:Y:S01]  /*58c0*/  HADD2.F32 R64, -RZ, R40.reuse.H1_H1 ;  /* 0x30000028ff407230 */ /* 0x100fe20000004100 */
[----:B------:R-:W-:Y:S01]  /*58d0*/  F2FP.F16.F32.PACK_AB R41, R48, R41 ;  /* 0x000000293029723e */ /* 0x000fe200000000ff */
[----:B------:R-:W-:Y:S02]  /*58e0*/  HADD2.F32 R66, -RZ, R40.H0_H0 ;  /* 0x20000028ff427230 */ /* 0x000fe40000004100 */
[----:B------:R-:W-:Y:S02]  /*58f0*/  HADD2.F32 R40, -RZ, R42.H1_H1 ;  /* 0x3000002aff287230 */ /* 0x000fe40000004100 */
[-C--:B------:R-:W-:Y:S01]  /*5900*/  FMUL.FTZ R69, R64, R65.reuse ;  /* 0x0000004140457220 */ /* 0x080fe20000410000 */
[----:B------:R-:W-:Y:S02]  /*5910*/  HADD2.F32 R49, -RZ, R146.H1_H1 ;  /* 0x30000092ff317230 */ /* 0x000fe40000004100 */
[----:B------:R-:W-:Y:S01]  /*5920*/  FMUL.FTZ R65, R66, R65 ;  /* 0x0000004142417220 */ /* 0x000fe20000410000 */
[----:B------:R-:W-:-:S02]  /*5930*/  HADD2.F32 R42, -RZ, R42.H0_H0 ;  /* 0x2000002aff2a7230 */ /* 0x000fc40000004100 */
[----:B------:R-:W-:Y:S01]  /*5940*/  FMUL.FTZ R71, R40, R67 ;  /* 0x0000004328477220 */ /* 0x000fe20000410000 */
[----:B------:R-:W-:Y:S02]  /*5950*/  HADD2.F32 R63, -RZ, R148.H0_H0 ;  /* 0x20000094ff3f7230 */ /* 0x000fe40000004100 */
[-C--:B------:R-:W-:Y:S01]  /*5960*/  FFMA.FTZ R69, R66, R49.reuse, -R69 ;  /* 0x0000003142457223 */ /* 0x080fe20000010845 */
[----:B------:R-:W-:Y:S01]  /*5970*/  FFMA.FTZ R64, R64, R49, R65 ;  /* 0x0000003140407223 */ /* 0x000fe20000010041 */
[----:B------:R-:W-:Y:S01]  /*5980*/  FMUL.FTZ R67, R42, R67 ;  /* 0x000000432a437220 */ /* 0x000fe20000410000 */
[----:B------:R-:W-:Y:S01]  /*5990*/  F2FP.F16.F32.PACK_AB R43, R62, R43 ;  /* 0x0000002b3e2b723e */ /* 0x000fe200000000ff */
[-C--:B------:R-:W-:Y:S02]  /*59a0*/  FFMA.FTZ R71, R42, R63.reuse, -R71 ;  /* 0x0000003f2a477223 */ /* 0x080fe40000010847 */
[----:B------:R-:W-:Y:S01]  /*59b0*/  FFMA.FTZ R40, R40, R63, R67 ;  /* 0x0000003f28287223 */ /* 0x000fe20000010043 */
[----:B------:R-:W-:-:S04]  /*59c0*/  F2FP.F16.F32.PACK_AB R64, R64, R69 ;  /* 0x000000454040723e */ /* 0x000fc800000000ff */
[----:B------:R-:W-:Y:S01]  /*59d0*/  F2FP.F16.F32.PACK_AB R42, R40, R71 ;  /* 0x00000047282a723e */ /* 0x000fe200000000ff */
[----:B------:R-:W-:-:S07]  /*59e0*/  IMAD.MOV.U32 R40, RZ, RZ, R64 ;  /* 0x000000ffff287224 */ /* 0x000fce00078e0040 */
.L_x_479:
[----:B------:R-:W-:Y:S05]  /*59f0*/  BSYNC B2 ;  /* 0x0000000000027941 */ /* 0x000fea0003800000 */
.L_x_478:
[----:B--2---:R1:W-:Y:S02]  /*5a00*/  STG.E.128 desc[UR56][R44.64+0x80], R40 ;  /* 0x000080282c007986 */ /* 0x0043e4000c101d38 */
.L_x_477:
[----:B------:R-:W-:Y:S05]  /*5a10*/  BSYNC B1 ;  /* 0x0000000000017941 */ /* 0x000fea0003800000 */
.L_x_476:
        /* <DEDUP_REMOVED lines=8> */
[----:B--2---:R-:W-:Y:S01]  /*5aa0*/  IMAD.MOV.U32 R49, RZ, RZ, R43 ;  /* 0x000000ffff317224 */ /* 0x004fe200078e002b */
[--C-:B------:R-:W-:Y:S01]  /*5ab0*/  SHF.R.U64 R58, R60, 0x10, R61.reuse ;  /* 0x000000103c3a7819 */ /* 0x100fe2000000123d */
[--C-:B------:R-:W-:Y:S01]  /*5ac0*/  HADD2.F32 R43, -RZ, R41.reuse.H1_H1 ;  /* 0x30000029ff2b7230 */ /* 0x100fe20000004100 */
[----:B------:R-:W-:Y:S01]  /*5ad0*/  SHF.R.U32.HI R62, RZ, 0x10, R61 ;  /* 0x00000010ff3e7819 */ /* 0x000fe2000001163d */
[----:B------:R-:W-:Y:S01]  /*5ae0*/  HADD2.F32 R146, -RZ, R146.H0_H0 ;  /* 0x20000092ff927230 */ /* 0x000fe20000004100 */
[----:B------:R-:W-:Y:S01]  /*5af0*/  MOV R48, R40 ;  /* 0x0000002800307202 */ /* 0x000fe20000000f00 */
[----:B------:R-:W-:Y:S01]  /*5b00*/  HADD2.F32 R61, -RZ, R58.H0_H0 ;  /* 0x2000003aff3d7230 */ /* 0x000fe20000004100 */
[----:B------:R-:W-:Y:S01]  /*5b10*/  SHF.R.U32.HI R63, RZ, 0x10, R59 ;  /* 0x00000010ff3f7819 */ /* 0x000fe2000001163b */
[----:B------:R-:W-:Y:S02]  /*5b20*/  HADD2.F32 R40, -RZ, R41.H0_H0 ;  /* 0x20000029ff287230 */ /* 0x000fe40000004100 */
[----:B------:R-:W-:-:S02]  /*5b30*/  HADD2.F32 R62, -RZ, R62.H0_H0 ;  /* 0x2000003eff3e7230 */ /* 0x000fc40000004100 */
[-C--:B------:R-:W-:Y:S01]  /*5b40*/  FMUL.FTZ R41, R43, R61.reuse ;  /* 0x0000003d2b297220 */ /* 0x080fe20000410000 */
[--C-:B------:R-:W-:Y:S02]  /*5b50*/  HADD2.F32 R58, -RZ, R49.reuse.H1_H1 ;  /* 0x30000031ff3a7230 */ /* 0x100fe40000004100 */
[----:B------:R-:W-:Y:S02]  /*5b60*/  HADD2.F32 R49, -RZ, R49.H0_H0 ;  /* 0x20000031ff317230 */ /* 0x000fe40000004100 */
[----:B------:R-:W-:Y:S02]  /*5b70*/  HADD2.F32 R59, -RZ, R64.H0_H0 ;  /* 0x20000040ff3b7230 */ /* 0x000fe40000004100 */
[----:B------:R-:W-:Y:S01]  /*5b80*/  FMUL.FTZ R64, R40, R61 ;  /* 0x0000003d28407220 */ /* 0x000fe20000410000 */
[----:B------:R-:W-:Y:S02]  /*5b90*/  HADD2.F32 R60, -RZ, R63.H0_H0 ;  /* 0x2000003fff3c7230 */ /* 0x000fe40000004100 */
[-C--:B------:R-:W-:Y:S01]  /*5ba0*/  FMUL.FTZ R66, R58, R62.reuse ;  /* 0x0000003e3a427220 */ /* 0x080fe20000410000 */
[----:B------:R-:W-:Y:S01]  /*5bb0*/  FMUL.FTZ R61, R49, R62 ;  /* 0x0000003e313d7220 */ /* 0x000fe20000410000 */
[-C--:B------:R-:W-:Y:S01]  /*5bc0*/  FFMA.FTZ R40, R40, R59.reuse, -R41 ;  /* 0x0000003b28287223 */ /* 0x080fe20000010829 */
[----:B------:R-:W-:Y:S01]  /*5bd0*/  FFMA.FTZ R41, R43, R59, R64 ;  /* 0x0000003b2b297223 */ /* 0x000fe20000010040 */
[-C--:B------:R-:W-:Y:S01]  /*5be0*/  FFMA.FTZ R43, R49, R60.reuse, -R66 ;  /* 0x0000003c312b7223 */ /* 0x080fe20000010842 */
[----:B------:R-:W-:Y:S01]  /*5bf0*/  FFMA.FTZ R60, R58, R60, R61 ;  /* 0x0000003c3a3c7223 */ /* 0x000fe2000001003d */
[----:B------:R-:W-:-:S02]  /*5c00*/  HADD2.F32 R61, -RZ, R148.H1_H1 ;  /* 0x30000094ff3d7230 */ /* 0x000fc40000004100 */
[----:B------:R-:W-:Y:S01]  /*5c10*/  HADD2.F32 R49, -RZ, R48.H1_H1 ;  /* 0x30000030ff317230 */ /* 0x000fe20000004100 */
[----:B------:R-:W-:Y:S01]  /*5c20*/  F2FP.F16.F32.PACK_AB R41, R41, R40 ;  /* 0x000000282929723e */ /* 0x000fe200000000ff */
[----:B------:R-:W-:Y:S01]  /*5c30*/  HADD2.F32 R58, -RZ, R42.H1_H1 ;  /* 0x3000002aff3a7230 */ /* 0x000fe20000004100 */
[----:B------:R-:W-:Y:S01]  /*5c40*/  F2FP.F16.F32.PACK_AB R43, R60, R43 ;  /* 0x0000002b3c2b723e */ /* 0x000fe200000000ff */
[----:B------:R-:W-:Y:S02]  /*5c50*/  HADD2.F32 R48, -RZ, R48.H0_H0 ;  /* 0x20000030ff307230 */ /* 0x000fe40000004100 */
[----:B------:R-:W-:Y:S01]  /*5c60*/  FMUL.FTZ R63, R49, R146 ;  /* 0x00000092313f7220 */ /* 0x000fe20000410000 */
[----:B------:R-:W-:Y:S02]  /*5c70*/  HADD2.F32 R42, -RZ, R42.H0_H0 ;  /* 0x2000002aff2a7230 */ /* 0x000fe40000004100 */
[----:B------:R-:W-:Y:S01]  /*5c80*/  FMUL.FTZ R65, R58, R61 ;  /* 0x0000003d3a417220 */ /* 0x000fe20000410000 */
[----:B------:R-:W-:-:S02]  /*5c90*/  HADD2.F32 R59, -RZ, R129.H0_H0 ;  /* 0x20000081ff3b7230 */ /* 0x000fc40000004100 */
[----:B------:R-:W-:Y:S01]  /*5ca0*/  FMUL.FTZ R146, R48, R146 ;  /* 0x0000009230927220 */ /* 0x000fe20000410000 */
[----:B------:R-:W-:Y:S02]  /*5cb0*/  HADD2.F32 R129, -RZ, R129.H1_H1 ;  /* 0x30000081ff817230 */ /* 0x000fe40000004100 */
[----:B------:R-:W-:Y:S01]  /*5cc0*/  FMUL.FTZ R61, R42, R61 ;  /* 0x0000003d2a3d7220 */ /* 0x000fe20000410000 */
[-C--:B------:R-:W-:Y:S01]  /*5cd0*/  FFMA.FTZ R63, R48, R59.reuse, -R63 ;  /* 0x0000003b303f7223 */ /* 0x080fe2000001083f */
[----:B------:R-:W-:Y:S01]  /*5ce0*/  FFMA.FTZ R146, R49, R59, R146 ;  /* 0x0000003b31927223 */ /* 0x000fe20000010092 */
[-C--:B------:R-:W-:Y:S01]  /*5cf0*/  FFMA.FTZ R65, R42, R129.reuse, -R65 ;  /* 0x000000812a417223 */ /* 0x080fe20000010841 */
[----:B------:R-:W-:-:S03]  /*5d00*/  FFMA.FTZ R58, R58, R129, R61 ;  /* 0x000000813a3a7223 */ /* 0x000fc6000001003d */
[----:B------:R-:W-:Y:S02]  /*5d10*/  F2FP.F16.F32.PACK_AB R40, R146, R63 ;  /* 0x0000003f9228723e */ /* 0x000fe400000000ff */
[----:B------:R-:W-:-:S07]  /*5d20*/  F2FP.F16.F32.PACK_AB R42, R58, R65 ;  /* 0x000000413a2a723e */ /* 0x000fce00000000ff */
.L_x_483:
[----:B------:R-:W-:Y:S05]  /*5d30*/  BSYNC B2 ;  /* 0x0000000000027941 */ /* 0x000fea0003800000 */
.L_x_482:
[----:B--2---:R1:W-:Y:S02]  /*5d40*/  STG.E.128 desc[UR56][R44.64+0xc0], R40 ;  /* 0x0000c0282c007986 */ /* 0x0043e4000c101d38 */
.L_x_481:
[----:B------:R-:W-:Y:S05]  /*5d50*/  BSYNC B1 ;  /* 0x0000000000017941 */ /* 0x000fea0003800000 */
.L_x_480:
        /* <DEDUP_REMOVED lines=8> */
[----:B--2---:R-:W-:Y:S01]  /*5de0*/  IMAD.MOV.U32 R47, RZ, RZ, R42 ;  /* 0x000000ffff2f7224 */ /* 0x004fe200078e002a */
[----:B------:R-:W-:Y:S01]  /*5df0*/  SHF.R.U32.HI R54, RZ, 0x10, R55 ;  /* 0x00000010ff367819 */ /* 0x000fe20000011637 */
[----:B------:R-:W-:Y:S01]  /*5e00*/  HADD2.F32 R42, -RZ, R41.H1_H1 ;  /* 0x30000029ff2a7230 */ /* 0x000fe20000004100 */
[--C-:B------:R-:W-:Y:S01]  /*5e10*/  SHF.R.U64 R55, R56, 0x10, R57.reuse ;  /* 0x0000001038377819 */ /* 0x100fe20000001239 */
[----:B------:R-:W-:Y:S01]  /*5e20*/  HADD2.F32 R48, -RZ, R43.H1_H1 ;  /* 0x3000002bff307230 */ /* 0x000fe20000004100 */
[----:B------:R-:W-:Y:S01]  /*5e30*/  SHF.R.U32.HI R56, RZ, 0x10, R57 ;  /* 0x00000010ff387819 */ /* 0x000fe20000011639 */
[----:B------:R-:W-:Y:S02]  /*5e40*/  HADD2.F32 R41, -RZ, R41.H0_H0 ;  /* 0x20000029ff297230 */ /* 0x000fe40000004100 */
[----:B------:R-:W-:Y:S02]  /*5e50*/  HADD2.F32 R55, -RZ, R55.H0_H0 ;  /* 0x20000037ff377230 */ /* 0x000fe40000004100 */
[----:B------:R-:W-:-:S02]  /*5e60*/  HADD2.F32 R56, -RZ, R56.H0_H0 ;  /* 0x20000038ff387230 */ /* 0x000fc40000004100 */
[----:B------:R-:W-:Y:S02]  /*5e70*/  HADD2.F32 R43, -RZ, R43.H0_H0 ;  /* 0x2000002bff2b7230 */ /* 0x000fe40000004100 */
[-C--:B------:R-:W-:Y:S01]  /*5e80*/  FMUL.FTZ R58, R42, R55.reuse ;  /* 0x000000372a3a7220 */ /* 0x080fe20000410000 */
[----:B------:R-:W-:Y:S02]  /*5e90*/  HADD2.F32 R49, -RZ, R49.H0_H0 ;  /* 0x20000031ff317230 */ /* 0x000fe40000004100 */
[----:B------:R-:W-:Y:S01]  /*5ea0*/  FMUL.FTZ R55, R41, R55 ;  /* 0x0000003729377220 */ /* 0x000fe20000410000 */
[----:B------:R-:W-:Y:S02]  /*5eb0*/  HADD2.F32 R54, -RZ, R54.H0_H0 ;  /* 0x20000036ff367230 */ /* 0x000fe40000004100 */
[-C--:B------:R-:W-:Y:S01]  /*5ec0*/  FMUL.FTZ R57, R43, R56.reuse ;  /* 0x000000382b397220 */ /* 0x080fe20000410000 */
[----:B------:R-:W-:Y:S01]  /*5ed0*/  FMUL.FTZ R60, R48, R56 ;  /* 0x00000038303c7220 */ /* 0x000fe20000410000 */
[-C--:B------:R-:W-:Y:S01]  /*5ee0*/  FFMA.FTZ R58, R41, R49.reuse, -R58 ;  /* 0x00000031293a7223 */ /* 0x080fe2000001083a */
[----:B------:R-:W-:Y:S01]  /*5ef0*/  FFMA.FTZ R55, R42, R49, R55 ;  /* 0x000000312a377223 */ /* 0x000fe20000010037 */
[----:B------:R-:W-:Y:S01]  /*5f00*/  FFMA.FTZ R59, R48, R54, R57 ;  /* 0x00000036303b7223 */ /* 0x000fe20000010039 */
[----:B------:R-:W-:-:S02]  /*5f10*/  HADD2.F32 R48, -RZ, R128.H0_H0 ;  /* 0x20000080ff307230 */ /* 0x000fc40000004100 */
[----:B------:R-:W-:Y:S01]  /*5f20*/  FFMA.FTZ R60, R43, R54, -R60 ;  /* 0x000000362b3c7223 */ /* 0x000fe2000001083c */
[----:B------:R-:W-:Y:S02]  /*5f30*/  HADD2.F32 R41, -RZ, R40.H1_H1 ;  /* 0x30000028ff297230 */ /* 0x000fe40000004100 */
[--C-:B------:R-:W-:Y:S02]  /*5f40*/  HADD2.F32 R42, -RZ, R47.reuse.H1_H1 ;  /* 0x3000002fff2a7230 */ /* 0x100fe40000004100 */
[----:B------:R-:W-:Y:S02]  /*5f50*/  HADD2.F32 R128, -RZ, R128.H1_H1 ;  /* 0x30000080ff807230 */ /* 0x000fe40000004100 */
[----:B------:R-:W-:Y:S01]  /*5f60*/  FMUL.FTZ R49, R41, R48 ;  /* 0x0000003029317220 */ /* 0x000fe20000410000 */
[----:B------:R-:W-:Y:S02]  /*5f70*/  HADD2.F32 R40, -RZ, R40.H0_H0 ;  /* 0x20000028ff287230 */ /* 0x000fe40000004100 */
[----:B------:R-:W-:-:S02]  /*5f80*/  HADD2.F32 R47, -RZ, R47.H0_H0 ;  /* 0x2000002fff2f7230 */ /* 0x000fc40000004100 */
[----:B------:R-:W-:Y:S01]  /*5f90*/  FMUL.FTZ R54, R42, R128 ;  /* 0x000000802a367220 */ /* 0x000fe20000410000 */
[--C-:B------:R-:W-:Y:S02]  /*5fa0*/  HADD2.F32 R43, -RZ, R91.reuse.H1_H1 ;  /* 0x3000005bff2b7230 */ /* 0x100fe40000004100 */
[C---:B------:R-:W-:Y:S01]  /*5fb0*/  FMUL.FTZ R48, R40.reuse, R48 ;  /* 0x0000003028307220 */ /* 0x040fe20000410000 */
[----:B------:R-:W-:Y:S02]  /*5fc0*/  HADD2.F32 R91, -RZ, R91.H0_H0 ;  /* 0x2000005bff5b7230 */ /* 0x000fe40000004100 */
[----:B------:R-:W-:Y:S01]  /*5fd0*/  FMUL.FTZ R57, R47, R128 ;  /* 0x000000802f397220 */ /* 0x000fe20000410000 */
[-C--:B------:R-:W-:Y:S01]  /*5fe0*/  FFMA.FTZ R49, R40, R43.reuse, -R49 ;  /* 0x0000002b28317223 */ /* 0x080fe20000010831 */
[----:B------:R-:W-:Y:S01]  /*5ff0*/  FFMA.FTZ R48, R41, R43, R48 ;  /* 0x0000002b29307223 */ /* 0x000fe20000010030 */
[-C--:B------:R-:W-:Y:S01]  /*6000*/  FFMA.FTZ R54, R47, R91.reuse, -R54 ;  /* 0x0000005b2f367223 */ /* 0x080fe20000010836 */
[----:B------:R-:W-:Y:S01]  /*6010*/  FFMA.FTZ R57, R42, R91, R57 ;  /* 0x0000005b2a397223 */ /* 0x000fe20000010039 */
[----:B------:R-:W-:-:S02]  /*6020*/  F2FP.F16.F32.PACK_AB R41, R55, R58 ;  /* 0x0000003a3729723e */ /* 0x000fc400000000ff */
[----:B------:R-:W-:Y:S02]  /*6030*/  F2FP.F16.F32.PACK_AB R43, R59, R60 ;  /* 0x0000003c3b2b723e */ /* 0x000fe400000000ff */
[----:B------:R-:W-:Y:S02]  /*6040*/  F2FP.F16.F32.PACK_AB R40, R48, R49 ;  /* 0x000000313028723e */ /* 0x000fe400000000ff */
[----:B------:R-:W-:-:S07]  /*6050*/  F2FP.F16.F32.PACK_AB R42, R57, R54 ;  /* 0x00000036392a723e */ /* 0x000fce00000000ff */
.L_x_487:
[----:B------:R-:W-:Y:S05]  /*6060*/  BSYNC B2 ;  /* 0x0000000000027941 */ /* 0x000fea0003800000 */
.L_x_486:
[----:B--2---:R1:W-:Y:S02]  /*6070*/  STG.E.128 desc[UR56][R44.64+0x100], R40 ;  /* 0x000100282c007986 */ /* 0x0043e4000c101d38 */
.L_x_485:
[----:B------:R-:W-:Y:S05]  /*6080*/  BSYNC B1 ;  /* 0x0000000000017941 */ /* 0x000fea0003800000 */
.L_x_484:
        /* <DEDUP_REMOVED lines=8> */
[----:B------:R-:W-:Y:S01]  /*6110*/  SHF.R.U64 R48, R50, 0x10, R51 ;  /* 0x0000001032307819 */ /* 0x000fe20000001233 */
[----:B------:R-:W-:Y:S01]  /*6120*/  HADD2.F32 R42, -RZ, R41.H1_H1 ;  /* 0x30000029ff2a7230 */ /* 0x000fe20000004100 */
[----:B------:R-:W-:Y:S01]  /*6130*/  SHF.R.U32.HI R52, RZ, 0x10, R53 ;  /* 0x00000010ff347819 */ /* 0x000fe20000011635 */
[----:B------:R-:W-:Y:S01]  /*6140*/  HADD2.F32 R49, -RZ, R49.H0_H0 ;  /* 0x20000031ff317230 */ /* 0x000fe20000004100 */
[----:B------:R-:W-:Y:S01]  /*6150*/  SHF.R.U32.HI R50, RZ, 0x10, R51 ;  /* 0x00000010ff327819 */ /* 0x000fe20000011633 */
[----:B------:R-:W-:Y:S02]  /*6160*/  HADD2.F32 R41, -RZ, R41.H0_H0 ;  /* 0x20000029ff297230 */ /* 0x000fe40000004100 */
[----:B------:R-:W-:Y:S02]  /*6170*/  HADD2.F32 R48, -RZ, R48.H0_H0 ;  /* 0x20000030ff307230 */ /* 0x000fe40000004100 */
[----:B------:R-:W-:Y:S01]  /*6180*/  FMUL.FTZ R54, R42, R49 ;  /* 0x000000312a367220 */ /* 0x000fe20000410000 */
[----:B------:R-:W-:-:S02]  /*6190*/  HADD2.F32 R52, -RZ, R52.H0_H0 ;  /* 0x20000034ff347230 */ /* 0x000fc40000004100 */
[C---:B------:R-:W-:Y:S01]  /*61a0*/  FMUL.FTZ R49, R41.reuse, R49 ;  /* 0x0000003129317220 */ /* 0x040fe20000410000 */
[--C-:B------:R-:W-:Y:S02]  /*61b0*/  HADD2.F32 R47, -RZ, R43.reuse.H1_H1 ;  /* 0x3000002bff2f7230 */ /* 0x100fe40000004100 */
[-C--:B------:R-:W-:Y:S01]  /*61c0*/  FFMA.FTZ R54, R41, R48.reuse, -R54 ;  /* 0x0000003029367223 */ /* 0x080fe20000010836 */
[----:B------:R-:W-:Y:S02]  /*61d0*/  HADD2.F32 R43, -RZ, R43.H0_H0 ;  /* 0x2000002bff2b7230 */ /* 0x000fe40000004100 */
[----:B------:R-:W-:Y:S01]  /*61e0*/  FFMA.FTZ R51, R42, R48, R49 ;  /* 0x000000302a337223 */ /* 0x000fe20000010031 */
[----:B------:R-:W-:Y:S02]  /*61f0*/  HADD2.F32 R50, -RZ, R50.H0_H0 ;  /* 0x20000032ff327230 */ /* 0x000fe40000004100 */
[----:B------:R-:W-:Y:S01]  /*6200*/  FMUL.FTZ R56, R47, R52 ;  /* 0x000000342f387220 */ /* 0x000fe20000410000 */
[----:B------:R-:W-:-:S02]  /*6210*/  HADD2.F32 R48, -RZ, R89.H0_H0 ;  /* 0x20000059ff307230 */ /* 0x000fc40000004100 */
[C---:B------:R-:W-:Y:S01]  /*6220*/  FMUL.FTZ R52, R43.reuse, R52 ;  /* 0x000000342b347220 */ /* 0x040fe20000410000 */
[----:B------:R-:W-:Y:S02]  /*6230*/  HADD2.F32 R89, -RZ, R89.H1_H1 ;  /* 0x30000059ff597230 */ /* 0x000fe40000004100 */
[-C--:B------:R-:W-:Y:S01]  /*6240*/  FFMA.FTZ R56, R43, R50.reuse, -R56 ;  /* 0x000000322b387223 */ /* 0x080fe20000010838 */
[----:B------:R-:W-:Y:S02]  /*6250*/  HADD2.F32 R41, -RZ, R40.H1_H1 ;  /* 0x30000028ff297230 */ /* 0x000fe40000004100 */
[----:B------:R-:W-:Y:S01]  /*6260*/  FFMA.FTZ R55, R47, R50, R52 ;  /* 0x000000322f377223 */ /* 0x000fe20000010034 */
[----:B------:R-:W-:Y:S02]  /*6270*/  HADD2.F32 R42, -RZ, R46.H1_H1 ;  /* 0x3000002eff2a7230 */ /* 0x000fe40000004100 */
[----:B------:R-:W-:Y:S02]  /*6280*/  HADD2.F32 R40, -RZ, R40.H0_H0 ;  /* 0x20000028ff287230 */ /* 0x000fe40000004100 */
[----:B------:R-:W-:Y:S01]  /*6290*/  FMUL.FTZ R49, R41, R48 ;  /* 0x0000003029317220 */ /* 0x000fe20000410000 */
[----:B------:R-:W-:-:S02]  /*62a0*/  HADD2.F32 R46, -RZ, R46.H0_H0 ;  /* 0x2000002eff2e7230 */ /* 0x000fc40000004100 */
[-C--:B------:R-:W-:Y:S01]  /*62b0*/  FMUL.FTZ R53, R42, R89.reuse ;  /* 0x000000592a357220 */ /* 0x080fe20000410000 */
[--C-:B------:R-:W-:Y:S02]  /*62c0*/  HADD2.F32 R43, -RZ, R88.reuse.H0_H0 ;  /* 0x20000058ff2b7230 */ /* 0x100fe40000004100 */
[----:B------:R-:W-:Y:S01]  /*62d0*/  FMUL.FTZ R48, R40, R48 ;  /* 0x0000003028307220 */ /* 0x000fe20000410000 */
[----:B------:R-:W-:Y:S02]  /*62e0*/  HADD2.F32 R47, -RZ, R88.H1_H1 ;  /* 0x30000058ff2f7230 */ /* 0x000fe40000004100 */
        /* <DEDUP_REMOVED lines=9> */
.L_x_489:
[----:B------:R-:W-:Y:S05]  /*6380*/  BSYNC B1 ;  /* 0x0000000000017941 */ /* 0x000fea0003800000 */
.L_x_488:
[----:B--2---:R1:W-:Y:S01]  /*6390*/  STG.E.128 desc[UR56][R44.64+0x140], R40 ;  /* 0x000140282c007986 */ /* 0x0043e2000c101d38 */
[----:B------:R-:W-:Y:S05]  /*63a0*/  BRA `(.L_x_467) ;  /* 0x0000003c00e07947 */ /* 0x000fea0003800000 */
.L_x_435:
        /* <DEDUP_REMOVED lines=19> */
[----:B------:R-:W-:Y:S02]  /*64e0*/  CS2R R48, SRZ ;  /* 0x0000000000307805 */ /* 0x000fe4000001ff00 */
[----:B------:R-:W-:Y:S02]  /*64f0*/  IADD3.X R41, R101, R21, RZ, P2, !PT ;  /* 0x0000001565297210 */ /* 0x000fe400017fe4ff */
[----:B------:R-:W-:Y:S02]  /*6500*/  CS2R R62, SRZ ;  /* 0x00000000003e7805 */ /* 0x000fe4000001ff00 */
[----:B------:R-:W-:-:S02]  /*6510*/  LEA R64, P2, R40, UR4, 0x1 ;  /* 0x0000000428407c11 */ /* 0x000fc4000f8408ff */
[----:B------:R-:W-:Y:S02]  /*6520*/  CS2R R60, SRZ ;  /* 0x00000000003c7805 */ /* 0x000fe4000001ff00 */
        /* <DEDUP_REMOVED lines=8> */
[----:B------:R-:W-:Y:S02]  /*65b0*/  CS2R R44, SRZ ;  /* 0x00000000002c7805 */ /* 0x000fe4000001ff00 */
[----:B------:R-:W-:Y:S02]  /*65c0*/  CS2R R58, SRZ ;  /* 0x00000000003a7805 */ /* 0x000fe4000001ff00 */
[----:B------:R-:W-:-:S05]  /*65d0*/  CS2R R56, SRZ ;  /* 0x0000000000387805 */ /* 0x000fca000001ff00 */
[----:B------:R0:W5:Y:S04]  /*65e0*/  @!P2 LDG.E.128 R48, desc[UR56][R64.64] ;  /* 0x000000384030a981 */ /* 0x000168000c1e1d00 */
[----:B------:R0:W5:Y:S01]  /*65f0*/  @!P2 LDG.E.128 R60, desc[UR56][R68.64] ;  /* 0x00000038443ca981 */ /* 0x000162000c1e1d00 */
[----:B------:R-:W-:Y:S02]  /*6600*/  ISETP.GE.AND P2, PT, R0, R117, PT ;  /* 0x000000750000720c */ /* 0x000fe40003f46270 */
[----:B------:R-:W-:Y:S02]  /*6610*/  CS2R R42, SRZ ;  /* 0x00000000002a7805 */ /* 0x000fe4000001ff00 */
[----:B------:R-:W-:Y:S02]  /*6620*/  CS2R R40, SRZ ;  /* 0x0000000000287805 */ /* 0x000fe4000001ff00 */
[----:B------:R-:W-:-:S02]  /*6630*/  CS2R R54, SRZ ;  /* 0x0000000000367805 */ /* 0x000fc4000001ff00 */
[----:B------:R-:W-:-:S05]  /*6640*/  CS2R R52, SRZ ;  /* 0x0000000000347805 */ /* 0x000fca000001ff00 */
[----:B------:R0:W5:Y:S04]  /*6650*/  @!P2 LDG.E.128 R44, desc[UR56][R64.64+0x40] ;  /* 0x00004038402ca981 */ /* 0x000168000c1e1d00 */
[----:B------:R0:W5:Y:S01]  /*6660*/  @!P2 LDG.E.128 R56, desc[UR56][R68.64+0x40] ;  /* 0x000040384438a981 */ /* 0x000162000c1e1d00 */
[----:B------:R-:W-:-:S13]  /*6670*/  ISETP.GE.AND P2, PT, R3, R117, PT ;  /* 0x000000750300720c */ /* 0x000fda0003f46270 */
[----:B------:R0:W5:Y:S04]  /*6680*/  @!P2 LDG.E.128 R40, desc[UR56][R64.64+0x80] ;  /* 0x000080384028a981 */ /* 0x000168000c1e1d00 */
[----:B------:R0:W5:Y:S02]  /*6690*/  @!P2 LDG.E.128 R52, desc[UR56][R68.64+0x80] ;  /* 0x000080384434a981 */ /* 0x000164000c1e1d00 */
.L_x_491:
[----:B------:R-:W-:Y:S05]  /*66a0*/  BSYNC B1 ;  /* 0x0000000000017941 */ /* 0x000fea0003800000 */
.L_x_490:
[----:B------:R-:W-:Y:S01]  /*66b0*/  ISETP.GE.AND P3, PT, R207, R100, PT ;  /* 0x00000064cf00720c */ /* 0x000fe20003f66270 */
[----:B------:R-:W-:Y:S01]  /*66c0*/  BSSY B1, `(.L_x_492) ;  /* 0x000002c000017945 */ /* 0x000fe20003800000 */
[----:B0-----:R-:W-:Y:S02]  /*66d0*/  CS2R R64, SRZ ;  /* 0x0000000000407805 */ /* 0x001fe4000001ff00 */
        /* <DEDUP_REMOVED lines=16> */
[----:B------:R-:W-:Y:S02]  /*67e0*/  CS2R R86, SRZ ;  /* 0x0000000000567805 */ /* 0x000fe4000001ff00 */
[----:B------:R-:W-:-:S02]  /*67f0*/  IADD3 R89, P2, P5, R104, R88, R14 ;  /* 0x0000005868597210 */ /* 0x000fc40007d5e00e */
[----:B------:R-:W-:Y:S02]  /*6800*/  CS2R R84, SRZ ;  /* 0x0000000000547805 */ /* 0x000fe4000001ff00 */
[----:B------:R-:W-:Y:S02]  /*6810*/  IADD3.X R102, R27, R102, R12, P2, P5 ;  /* 0x000000661b667210 */ /* 0x000fe400017ea40c */
[----:B------:R-:W-:-:S04]  /*6820*/  LEA R76, P2, R90, UR4, 0x1 ;  /* 0x000000045a4c7c11 */ /* 0x000fc8000f8408ff */
[----:B------:R-:W-:Y:S01]  /*6830*/  LEA.HI.X R77, R90, UR5, R101, 0x1, P2 ;  /* 0x000000055a4d7c11 */ /* 0x000fe200090f0c65 */
[----:B------:R-:W-:Y:S02]  /*6840*/  ULDC.64 UR4, c[0x0][0x400] ;  /* 0x0001000000047ab9 */ /* 0x000fe40000000a00 */
[----:B------:R-:W-:-:S04]  /*6850*/  LEA R88, P2, R89, UR4, 0x1 ;  /* 0x0000000459587c11 */ /* 0x000fc8000f8408ff */
[----:B------:R-:W-:Y:S02]  /*6860*/  LEA.HI.X R89, R89, UR5, R102, 0x1, P2 ;  /* 0x0000000559597c11 */ /* 0x000fe400090f0c66 */
[----:B------:R-:W-:Y:S02]  /*6870*/  ISETP.GE.AND P2, PT, R18, R117, PT ;  /* 0x000000751200720c */ /* 0x000fe40003f46270 */
[----:B------:R-:W-:Y:S02]  /*6880*/  CS2R R70, SRZ ;  /* 0x0000000000467805 */ /* 0x000fe4000001ff00 */
[----:B------:R-:W-:Y:S02]  /*6890*/  CS2R R68, SRZ ;  /* 0x0000000000447805 */ /* 0x000fe4000001ff00 */
[----:B------:R-:W-:Y:S02]  /*68a0*/  CS2R R82, SRZ ;  /* 0x0000000000527805 */ /* 0x000fe4000001ff00 */
[----:B------:R-:W-:-:S05]  /*68b0*/  CS2R R80, SRZ ;  /* 0x0000000000507805 */ /* 0x000fca000001ff00 */
[----:B------:R-:W5:Y:S04]  /*68c0*/  @!P2 LDG.E.128 R72, desc[UR56][R76.64] ;  /* 0x000000384c48a981 */ /* 0x000f68000c1e1d00 */
[----:B------:R-:W5:Y:S01]  /*68d0*/  @!P2 LDG.E.128 R84, desc[UR56][R88.64] ;  /* 0x000000385854a981 */ /* 0x000f62000c1e1d00 */
[----:B------:R-:W-:Y:S02]  /*68e0*/  ISETP.GE.AND P2, PT, R0, R117, PT ;  /* 0x000000750000720c */ /* 0x000fe40003f46270 */
[----:B------:R-:W-:Y:S02]  /*68f0*/  CS2R R66, SRZ ;  /* 0x0000000000427805 */ /* 0x000fe4000001ff00 */
[----:B------:R-:W-:-:S09]  /*6900*/  CS2R R64, SRZ ;  /* 0x0000000000407805 */ /* 0x000fd2000001ff00 */
[----:B------:R-:W5:Y:S04]  /*6910*/  @!P2 LDG.E.128 R68, desc[UR56][R76.64+0x40] ;  /* 0x000040384c44a981 */ /* 0x000f68000c1e1d00 */
[----:B------:R-:W5:Y:S01]  /*6920*/  @!P2 LDG.E.128 R80, desc[UR56][R88.64+0x40] ;  /* 0x000040385850a981 */ /* 0x000f62000c1e1d00 */
[----:B------:R-:W-:Y:S02]  /*6930*/  ISETP.GE.AND P2, PT, R3, R117, PT ;  /* 0x000000750300720c */ /* 0x000fe40003f46270 */
[----:B------:R-:W-:-:S11]  /*6940*/  CS2R R78, SRZ ;  /* 0x00000000004e7805 */ /* 0x000fd6000001ff00 */
[----:B------:R0:W5:Y:S02]  /*6950*/  @!P2 LDG.E.128 R64, desc[UR56][R76.64+0x80] ;  /* 0x000080384c40a981 */ /* 0x000164000c1e1d00 */
[----:B0-----:R-:W-:-:S06]  /*6960*/  CS2R R76, SRZ ;  /* 0x00000000004c7805 */ /* 0x001fcc000001ff00 */
[----:B------:R0:W5:Y:S02]  /*6970*/  @!P2 LDG.E.128 R76, desc[UR56][R88.64+0x80] ;  /* 0x00008038584ca981 */ /* 0x000164000c1e1d00 */
.L_x_493:
[----:B------:R-:W-:Y:S05]  /*6980*/  BSYNC B1 ;  /* 0x0000000000017941 */ /* 0x000fea0003800000 */
.L_x_492:
[----:B0----5:R-:W-:Y:S01]  /*6990*/  IMAD.MOV.U32 R89, RZ, RZ, R42 ;  /* 0x000000ffff597224 */ /* 0x021fe200078e002a */
[----:B------:R-:W-:Y:S01]  /*69a0*/  MOV R91, R40 ;  /* 0x00000028005b7202 */ /* 0x000fe20000000f00 */
[----:B------:R-:W-:Y:S01]  /*69b0*/  IMAD.MOV.U32 R88, RZ, RZ, R43 ;  /* 0x000000ffff587224 */ /* 0x000fe200078e002b */
[----:B------:R-:W-:Y:S01]  /*69c0*/  UISETP.NE.AND UP0, UPT, UR58, 0x3, UPT ;  /* 0x000000033a00788c */ /* 0x000fe2000bf05270 */
[----:B------:R-:W-:-:S03]  /*69d0*/  IMAD.MOV.U32 R90, RZ, RZ, R41 ;  /* 0x000000ffff5a7224 */ /* 0x000fc600078e0029 */
[----:B------:R-:W-:Y:S01]  /*69e0*/  PRMT R172, R89, 0x5410, R88 ;  /* 0x0000541059ac7816 */ /* 0x000fe20000000058 */
[----:B------:R-:W-:Y:S01]  /*69f0*/  IMAD.MOV.U32 R89, RZ, RZ, R46 ;  /* 0x000000ffff597224 */ /* 0x000fe200078e002e */
[----:B------:R-:W-:Y:S01]  /*6a00*/  PRMT R173, R91, 0x5410, R90 ;  /* 0x000054105bad7816 */ /* 0x000fe2000000005a */
[----:B------:R-:W-:Y:S01]  /*6a10*/  IMAD.MOV.U32 R88, RZ, RZ, R47 ;  /* 0x000000ffff587224 */ /* 0x000fe200078e002f */
[----:B------:R-:W-:Y:S01]  /*6a20*/  MOV R91, R44 ;  /* 0x0000002c005b7202 */ /* 0x000fe20000000f00 */
[----:B------:R-:W-:Y:S01]  /*6a30*/  IMAD.MOV.U32 R90, RZ, RZ, R51 ;  /* 0x000000ffff5a7224 */ /* 0x000fe200078e0033 */
[----:B------:R-:W-:Y:S01]  /*6a40*/  PRMT R176, R89, 0x7610, R176 ;  /* 0x0000761059b07816 */ /* 0x000fe200000000b0 */
[----:B------:R-:W-:Y:S01]  /*6a50*/  IMAD.MOV.U32 R89, RZ, RZ, R50 ;  /* 0x000000ffff597224 */ /* 0x000fe200078e0032 */
[----:B------:R-:W-:Y:S01]  /*6a60*/  PRMT R178, R88, 0x7610, R178 ;  /* 0x0000761058b27816 */ /* 0x000fe200000000b2 */
[----:B------:R-:W-:Y:S01]  /*6a70*/  IMAD.MOV.U32 R88, RZ, RZ, R45 ;  /* 0x000000ffff587224 */ /* 0x000fe200078e002d */
[----:B------:R-:W-:-:S02]  /*6a80*/  PRMT R177, R91, 0x7610, R177 ;  /* 0x000076105bb17816 */ /* 0x000fc400000000b1 */
[----:B------:R-:W-:Y:S01]  /*6a90*/  PRMT R180, R89, 0x5410, R90 ;  /* 0x0000541059b47816 */ /* 0x000fe2000000005a */
[----:B------:R-:W-:Y:S01]  /*6aa0*/  IMAD.MOV.U32 R89, RZ, RZ, R49 ;  /* 0x000000ffff597224 */ /* 0x000fe200078e0031 */
[----:B------:R-:W-:Y:S02]  /*6ab0*/  PRMT R179, R88, 0x7610, R179 ;  /* 0x0000761058b37816 */ /* 0x000fe400000000b3 */
[----:B------:R-:W-:Y:S02]  /*6ac0*/  MOV R88, R48 ;  /* 0x0000003000587202 */ /* 0x000fe40000000f00 */
[----:B------:R-:W-:Y:S01]  /*6ad0*/  PRMT R164, R89, 0x7610, R164 ;  /* 0x0000761059a47816 */ /* 0x000fe200000000a4 */
[----:B------:R-:W-:Y:S01]  /*6ae0*/  IMAD.MOV.U32 R89, RZ, RZ, R54 ;  /* 0x000000ffff597224 */ /* 0x000fe200078e0036 */
[----:B------:R-:W-:Y:S01]  /*6af0*/  PRMT R181, R88, 0x7610, R181 ;  /* 0x0000761058b57816 */ /* 0x000fe200000000b5 */
[----:B------:R-:W-:Y:S01]  /*6b00*/  IMAD.MOV.U32 R88, RZ, RZ, R55 ;  /* 0x000000ffff587224 */ /* 0x000fe200078e0037 */
[----:B------:R-:W-:-:S04]  /*6b10*/  PLOP3.LUT P2, PT, PT, PT, UP0, 0x80, 0x0 ;  /* 0x000000000000781c */ /* 0x000fc80003f4f008 */
        /* <DEDUP_REMOVED lines=9> */
[----:B------:R-:W-:Y:S02]  /*6bb0*/  MOV R89, R56 ;  /* 0x0000003800597202 */ /* 0x000fe40000000f00 */
[----:B------:R-:W-:Y:S01]  /*6bc0*/  PRMT R179, R179, 0x5410, R88 ;  /* 0x00005410b3b37816 */ /* 0x000fe20000000058 */
[----:B------:R-:W-:Y:S01]  /*6bd0*/  IMAD.MOV.U32 R88, RZ, RZ, R62 ;  /* 0x000000ffff587224 */ /* 0x000fe200078e003e */
[----:B------:R-:W-:Y:S01]  /*6be0*/  PRMT R177, R177, 0x5410, R89 ;  /* 0x00005410b1b17816 */ /* 0x000fe20000000059 */
[----:B------:R-:W-:-:S03]  /*6bf0*/  IMAD.MOV.U32 R89, RZ, RZ, R63 ;  /* 0x000000ffff597224 */ /* 0x000fc600078e003f */
[----:B------:R-:W-:Y:S02]  /*6c00*/  PRMT R181, R181, 0x5410, R88 ;  /* 0x00005410b5b57816 */ /* 0x000fe40000000058 */
[----:B------:R-:W-:Y:S01]  /*6c10*/  PRMT R182, R89, 0x7610, R182 ;  /* 0x0000761059b67816 */ /* 0x000fe200000000b6 */
[----:B------:R-:W-:Y:S01]  /*6c20*/  IMAD.MOV.U32 R89, RZ, RZ, R61 ;  /* 0x000000ffff597224 */ /* 0x000fe200078e003d */
[----:B------:R-:W-:-:S04]  /*6c30*/  MOV R88, R60 ;  /* 0x0000003c00587202 */ /* 0x000fc80000000f00 */
[----:B------:R-:W-:Y:S01]  /*6c40*/  PRMT R182, R182, 0x5410, R88 ;  /* 0x00005410b6b67816 */ /* 0x000fe20000000058 */
[----:B------:R-:W-:Y:S01]  /*6c50*/  IMAD.MOV.U32 R88, RZ, RZ, R67 ;  /* 0x000000ffff587224 */ /* 0x000fe200078e0043 */
[----:B------:R-:W-:Y:S01]  /*6c60*/  PRMT R161, R89, 0x7610, R161 ;  /* 0x0000761059a17816 */ /* 0x000fe200000000a1 */
        /* <DEDUP_REMOVED lines=36> */
[----:B------:R-:W-:Y:S02]  /*6eb0*/  PRMT R170, R170, 0x5410, R88 ;  /* 0x00005410aaaa7816 */ /* 0x000fe40000000058 */
[----:B------:R-:W-:-:S04]  /*6ec0*/  MOV R88, R84 ;  /* 0x0000005400587202 */ /* 0x000fc80000000f00 */
[----:B------:R-:W-:Y:S01]  /*6ed0*/  PRMT R171, R88, 0x7610, R171 ;  /* 0x0000761058ab7816 */ /* 0x000fe200000000ab */
[----:B------:R-:W-:-:S05]  /*6ee0*/  IMAD.MOV.U32 R88, RZ, RZ, R85 ;  /* 0x000000ffff587224 */ /* 0x000fca00078e0055 */
[----:B------:R-:W-:Y:S01]  /*6ef0*/  PRMT R171, R171, 0x5410, R88 ;  /* 0x00005410abab7816 */ /* 0x000fe20000000058 */
[----:B------:R-:W-:Y:S06]  /*6f00*/  @!P2 BRA `(.L_x_494) ;  /* 0x000000000004a947 */ /* 0x000fec0003800000 */
[----:B------:R-:W-:Y:S01]  /*6f10*/  BPT.TRAP 0x1 ;  /* 0x000000040000795c */ /* 0x000fe20000300000 */
.L_x_494:
[----:B------:R-:W-:Y:S01]  /*6f20*/  IMAD R101, R16, 0x8, R2 ;  /* 0x0000000810657824 */ /* 0x000fe200078e0202 */
[----:B------:R-:W-:Y:S01]  /*6f30*/  SHF.L.U32 R102, R184, 0x1f, RZ ;  /* 0x0000001fb8667819 */ /* 0x000fe200000006ff */
[----:B------:R-:W0:Y:S01]  /*6f40*/  LDC R146, c[0x0][0x2f4] ;  /* 0x0000bd00ff927b82 */ /* 0x000e220000000800 */
[----:B------:R-:W-:Y:S01]  /*6f50*/  BSSY B1, `(.L_x_495) ;  /* 0x0000004000017945 */ /* 0x000fe20003800000 */
[----:B------:R-:W-:Y:S01]  /*6f60*/  IMAD.MOV.U32 R125, RZ, RZ, R92 ;  /* 0x000000ffff7d7224 */ /* 0x000fe200078e005c */
[----:B------:R-:W1:Y:S02]  /*6f70*/  SYNCS.PHASECHK.TRANS64.TRYWAIT P5, [R101+URZ+0x34890], R102 ;  /* 0x03489066650075a7 */ /* 0x000e6400080a017f */
[----:B-1----:R-:W-:Y:S05]  /*6f80*/  @!P5 BRA `(.L_x_496) ;  /* 0x000001a8002cd947 */ /* 0x002fea0003800000 */
.L_x_800:
[----:B------:R-:W-:Y:S05]  /*6f90*/  BSYNC B1 ;  /* 0x0000000000017941 */ /* 0x000fea0003800000 */
.L_x_495:
[----:B------:R-:W2:Y:S01]  /*6fa0*/  LDC.64 R126, c[0x0][0x300] ;  /* 0x0000c000ff7e7b82 */ /* 0x000ea20000000a00 */
[----:B------:R-:W-:Y:S01]  /*6fb0*/  BSSY B1, `(.L_x_497) ;  /* 0x0000187000017945 */ /* 0x000fe20003800000 */
[----:B0-----:R-:W-:-:S03]  /*6fc0*/  IADD3 R148, -R122, R146, RZ ;  /* 0x000000927a947210 */ /* 0x001fc60007ffe1ff */
[----:B------:R-:W-:Y:S05]  /*6fd0*/  @P4 BRA `(.L_x_498) ;  /* 0x0000001800104947 */ /* 0x000fea0003800000 */
[----:B------:R-:W-:Y:S01]  /*6fe0*/  ISETP.NE.AND P4, PT, R34, RZ, PT ;  /* 0x000000ff2200720c */ /* 0x000fe20003f85270 */
[-C--:B--2---:R-:W-:Y:S01]  /*6ff0*/  IMAD R153, R144, R126.reuse, RZ ;  /* 0x0000007e90997224 */ /* 0x084fe200078e02ff */
[----:B------:R-:W-:Y:S01]  /*7000*/  BSSY B2, `(.L_x_499) ;  /* 0x0000082000027945 */ /* 0x000fe20003800000 */
[----:B------:R-:W-:-:S04]  /*7010*/  IMAD.WIDE.U32 R128, R17, R126, R124 ;  /* 0x0000007e11807225 */ /* 0x000fc800078e007c */
[----:B------:R-:W-:-:S04]  /*7020*/  IMAD R153, R17, R127, R153 ;  /* 0x0000007f11997224 */ /* 0x000fc800078e0299 */
[----:B------:R-:W-:Y:S02]  /*7030*/  IMAD.IADD R153, R153, 0x1, R129 ;  /* 0x0000000199997824 */ /* 0x000fe400078e0281 */
[----:B------:R-:W-:Y:S05]  /*7040*/  @!P4 BRA `(.L_x_500) ;  /* 0x0000000400f4c947 */ /* 0x000fea0003800000 */
[----:B------:R-:W-:Y:S01]  /*7050*/  SEL R88, R122, R148, !P0 ;  /* 0x000000947a587207 */ /* 0x000fe20004000000 */
[----:B------:R-:W-:Y:S01]  /*7060*/  BSSY B3, `(.L_x_501) ;  /* 0x000006f000037945 */ /* 0x000fe20003800000 */
[----:B------:R-:W-:Y:S02]  /*7070*/  ISETP.GE.AND P4, PT, R18, R117, PT ;  /* 0x000000751200720c */ /* 0x000fe40003f86270 */
[----:B------:R-:W-:-:S04]  /*7080*/  SHF.R.S32.HI R89, RZ, 0x1f, R88 ;  /* 0x0000001fff597819 */ /* 0x000fc80000011458 */
[----:B------:R-:W-:-:S04]  /*7090*/  LEA.HI R89, R89, R88, RZ, 0x4 ;  /* 0x0000005859597211 */ /* 0x000fc800078f20ff */
[----:B------:R-:W-:-:S04]  /*70a0*/  LEA.HI.SX32 R160, R89, R28, 0x1c ;  /* 0x0000001c59a07211 */ /* 0x000fc800078fe2ff */
[----:B------:R-:W-:-:S04]  /*70b0*/  SHF.R.S32.HI R88, RZ, 0x1f, R160 ;  /* 0x0000001fff587819 */ /* 0x000fc800000114a0 */
[----:B------:R-:W-:Y:S01]  /*70c0*/  LEA.HI R88, R88, R160, RZ, 0x3 ;  /* 0x000000a058587211 */ /* 0x000fe200078f18ff */
[----:B------:R-:W-:-:S04]  /*70d0*/  IMAD.SHL.U32 R160, R160, 0x8, RZ ;  /* 0x00000008a0a07824 */ /* 0x000fc800078e00ff */
[----:B------:R-:W-:Y:S01]  /*70e0*/  IMAD.SHL.U32 R88, R88, 0x400, RZ ;  /* 0x0000040058587824 */ /* 0x000fe200078e00ff */
[----:B------:R-:W-:-:S04]  /*70f0*/  LOP3.LUT R89, R191, 0x38, R160, 0xf8, !PT ;  /* 0x00000038bf597812 */ /* 0x000fc800078ef8a0 */
[----:B------:R-:W-:Y:S02]  /*7100*/  LOP3.LUT R88, R88, 0x7fffe000, RZ, 0xc0, !PT ;  /* 0x7fffe00058587812 */ /* 0x000fe400078ec0ff */
[----:B------:R-:W-:Y:S02]  /*7110*/  LOP3.LUT R89, R89, R193, RZ, 0x3c, !PT ;  /* 0x000000c159597212 */ /* 0x000fe400078e3cff */
[----:B------:R-:W-:-:S05]  /*7120*/  LEA R88, R192, R88, 0x9 ;  /* 0x00000058c0587211 */ /* 0x000fca00078e48ff */
[----:B------:R-:W-:-:S04]  /*7130*/  IMAD.IADD R88, R88, 0x1, R89 ;  /* 0x0000000158587824 */ /* 0x000fc800078e0259 */
[C---:B------:R-:W-:Y:S02]  /*7140*/  IMAD R92, R16.reuse, 0x6000, R88 ;  /* 0x00006000105c7824 */ /* 0x040fe400078e0258 */
[----:B------:R-:W-:Y:S02]  /*7150*/  IMAD R88, R16, 0x6000, R142 ;  /* 0x0000600010587824 */ /* 0x000fe400078e028e */
[--C-:B------:R-:W-:Y:S02]  /*7160*/  IMAD R92, R92, 0x2, R2.reuse ;  /* 0x000000025c5c7824 */ /* 0x100fe400078e0202 */
[----:B------:R-:W-:-:S04]  /*7170*/  IMAD R88, R88, 0x2, R2 ;  /* 0x0000000258587824 */ /* 0x000fc800078e0202 */
[----:B------:R-:W0:Y:S04]  /*7180*/  LDS.128 R92, [R92+0x1c400] ;  /* 0x01c400005c5c7984 */ /* 0x000e280000000c00 */
[----:B------:R-:W2:Y:S01]  /*7190*/  LDS.128 R88, [R88+0x1c400] ;  /* 0x01c4000058587984 */ /* 0x000ea20000000c00 */
[----:B------:R-:W-:Y:S05]  /*71a0*/  @P4 BRA `(.L_x_502) ;  /* 0x0000000400684947 */ /* 0x000fea0003800000 */
[----:B0-----:R-:W-:Y:S01]  /*71b0*/  MOV R163, R93 ;  /* 0x0000005d00a37202 */ /* 0x001fe20000000f00 */
[----:B--2---:R-:W-:Y:S01]  /*71c0*/  IMAD.MOV.U32 R162, RZ, RZ, R89 ;  /* 0x000000ffffa27224 */ /* 0x004fe200078e0059 */
[--C-:B------:R-:W-:Y:S01]  /*71d0*/  SHF.R.U64 R48, R48, 0x10, R49.reuse ;  /* 0x0000001030307819 */ /* 0x100fe20000001231 */
[----:B------:R-:W-:Y:S01]  /*71e0*/  HADD2.F32 R161, -RZ, R161.H0_H0 ;  /* 0x200000a1ffa17230 */ /* 0x000fe20000004100 */
[----:B------:R-:W-:Y:S01]  /*71f0*/  SHF.R.U32.HI R49, RZ, 0x10, R49 ;  /* 0x00000010ff317819 */ /* 0x000fe20000011631 */
[----:B------:R-:W-:Y:S01]  /*7200*/  HADD2.F32 R89, -RZ, R163.H0_H0 ;  /* 0x200000a3ff597230 */ /* 0x000fe20000004100 */
[----:B------:R-:W-:Y:S01]  /*7210*/  SHF.R.U64 R50, R50, 0x10, R51 ;  /* 0x0000001032327819 */ /* 0x000fe20000001233 */
[----:B------:R-:W-:Y:S02]  /*7220*/  HADD2.F32 R165, -RZ, R162.H0_H0 ;  /* 0x200000a2ffa57230 */ /* 0x000fe40000004100 */
[----:B------:R-:W-:Y:S02]  /*7230*/  HADD2.F32 R164, -RZ, R164.H0_H0 ;  /* 0x200000a4ffa47230 */ /* 0x000fe40000004100 */
[----:B------:R-:W-:Y:S01]  /*7240*/  FMUL.FTZ R93, R89, R161 ;  /* 0x000000a1595d7220 */ /* 0x000fe20000410000 */
[----:B------:R-:W-:-:S02]  /*7250*/  HADD2.F32 R49, -RZ, R49.H0_H0 ;  /* 0x20000031ff317230 */ /* 0x000fc40000004100 */
[C---:B------:R-:W-:Y:S01]  /*7260*/  FMUL.FTZ R161, R165.reuse, R161 ;  /* 0x000000a1a5a17220 */ /* 0x040fe20000410000 */
[----:B------:R-:W-:Y:S02]  /*7270*/  HADD2.F32 R50, -RZ, R50.H0_H0 ;  /* 0x20000032ff327230 */ /* 0x000fe40000004100 */
[-C--:B------:R-:W-:Y:S01]  /*7280*/  FFMA.FTZ R93, R165, R164.reuse, -R93 ;  /* 0x000000a4a55d7223 */ /* 0x080fe2000001085d */
[----:B------:R-:W-:Y:S01]  /*7290*/  FFMA.FTZ R89, R89, R164, R161 ;  /* 0x000000a459597223 */ /* 0x000fe200000100a1 */
[--C-:B------:R-:W-:Y:S02]  /*72a0*/  SHF.R.U32.HI R164, RZ, 0x10, R61.reuse ;  /* 0x00000010ffa47819 */ /* 0x100fe4000001163d */
[----:B------:R-:W-:Y:S01]  /*72b0*/  SHF.R.U64 R161, R60, 0x10, R61 ;  /* 0x000000103ca17819 */ /* 0x000fe2000000123d */
[----:B------:R-:W-:Y:S02]  /*72c0*/  HADD2.F32 R60, -RZ, R163.H1_H1 ;  /* 0x300000a3ff3c7230 */ /* 0x000fe40000004100 */
[----:B------:R-:W-:-:S02]  /*72d0*/  HADD2.F32 R164, -RZ, R164.H0_H0 ;  /* 0x200000a4ffa47230 */ /* 0x000fc40000004100 */
[----:B------:R-:W-:Y:S02]  /*72e0*/  HADD2.F32 R61, -RZ, R162.H1_H1 ;  /* 0x300000a2ff3d7230 */ /* 0x000fe40000004100 */
[----:B------:R-:W-:Y:S02]  /*72f0*/  HADD2.F32 R161, -RZ, R161.H0_H0 ;  /* 0x200000a1ffa17230 */ /* 0x000fe40000004100 */
[-C--:B------:R-:W-:Y:S01]  /*7300*/  FMUL.FTZ R162, R60, R164.reuse ;  /* 0x000000a43ca27220 */ /* 0x080fe20000410000 */
[----:B------:R-:W-:-:S03]  /*7310*/  FMUL.FTZ R164, R61, R164 ;  /* 0x000000a43da47220 */ /* 0x000fc60000410000 */
[-C--:B------:R-:W-:Y:S01]  /*7320*/  FFMA.FTZ R61, R61, R49.reuse, -R162 ;  /* 0x000000313d3d7223 */ /* 0x080fe200000108a2 */
[----:B------:R-:W-:Y:S02]  /*7330*/  HADD2.F32 R162, -RZ, R180.H1_H1 ;  /* 0x300000b4ffa27230 */ /* 0x000fe40000004100 */
[----:B------:R-:W-:Y:S01]  /*7340*/  FFMA.FTZ R49, R60, R49, R164 ;  /* 0x000000313c317223 */ /* 0x000fe200000100a4 */
[----:B------:R-:W-:Y:S02]  /*7350*/  IMAD.MOV.U32 R60, RZ, RZ, R91 ;  /* 0x000000ffff3c7224 */ /* 0x000fe400078e005b */
[----:B------:R-:W-:Y:S01]  /*7360*/  HADD2.F32 R164, -RZ, R182.H0_H0 ;  /* 0x200000b6ffa47230 */ /* 0x000fe20000004100 */
[----:B------:R-:W-:Y:S01]  /*7370*/  F2FP.F16.F32.PACK_AB R61, R61, R93 ;  /* 0x0000005d3d3d723e */ /* 0x000fe200000000ff */
[----:B------:R-:W-:Y:S01]  /*7380*/  HADD2.F32 R91, -RZ, R95.H0_H0 ;  /* 0x2000005fff5b7230 */ /* 0x000fe20000004100 */
[----:B------:R-:W-:Y:S01]  /*7390*/  F2FP.F16.F32.PACK_AB R49, R49, R89 ;  /* 0x000000593131723e */ /* 0x000fe200000000ff */
[--C-:B------:R-:W-:Y:S01]  /*73a0*/  HADD2.F32 R163, -RZ, R60.reuse.H0_H0 ;  /* 0x2000003cffa37230 */ /* 0x100fe20000004100 */
[----:B------:R-:W-:Y:S01]  /*73b0*/  MOV R89, R61 ;  /* 0x0000003d00597202 */ /* 0x000fe20000000f00 */
[----:B------:R-:W-:-:S02]  /*73c0*/  HADD2.F32 R60, -RZ, R60.H1_H1 ;  /* 0x3000003cff3c7230 */ /* 0x000fc40000004100 */
[----:B------:R-:W-:Y:S01]  /*73d0*/  FMUL.FTZ R165, R91, R164 ;  /* 0x000000a45ba57220 */ /* 0x000fe20000410000 */
[----:B------:R-:W-:-:S03]  /*73e0*/  IMAD.MOV.U32 R93, RZ, RZ, R49 ;  /* 0x000000ffff5d7224 */ /* 0x000fc600078e0031 */
[C---:B------:R-:W-:Y:S01]  /*73f0*/  FFMA.FTZ R165, R163.reuse, R162, -R165 ;  /* 0x000000a2a3a57223 */ /* 0x040fe200000108a5 */
[----:B------:R-:W-:Y:S01]  /*7400*/  FMUL.FTZ R163, R163, R164 ;  /* 0x000000a4a3a37220 */ /* 0x000fe20000410000 */
[----:B------:R-:W-:-:S03]  /*7410*/  HADD2.F32 R164, -RZ, R182.H1_H1 ;  /* 0x300000b6ffa47230 */ /* 0x000fc60000004100 */
[----:B------:R-:W-:Y:S01]  /*7420*/  FFMA.FTZ R163, R91, R162, R163 ;  /* 0x000000a25ba37223 */ /* 0x000fe200000100a3 */
[----:B------:R-:W-:Y:S02]  /*7430*/  SHF.R.U32.HI R91, RZ, 0x10, R51 ;  /* 0x00000010ff5b7819 */ /* 0x000fe40000011633 */
[--C-:B------:R-:W-:Y:S01]  /*7440*/  SHF.R.U64 R51, R62, 0x10, R63.reuse ;  /* 0x000000103e337819 */ /* 0x100fe2000000123f */
[----:B------:R-:W-:Y:S01]  /*7450*/  HADD2.F32 R62, -RZ, R95.H1_H1 ;  /* 0x3000005fff3e7230 */ /* 0x000fe20000004100 */
[----:B------:R-:W-:Y:S01]  /*7460*/  SHF.R.U32.HI R63, RZ, 0x10, R63 ;  /* 0x00000010ff3f7819 */ /* 0x000fe2000001163f */
[----:B------:R-:W-:Y:S02]  /*7470*/  HADD2.F32 R95, -RZ, R91.H0_H0 ;  /* 0x2000005bff5f7230 */ /* 0x000fe40000004100 */
[----:B------:R-:W-:Y:S02]  /*7480*/  HADD2.F32 R51, -RZ, R51.H0_H0 ;  /* 0x20000033ff337230 */ /* 0x000fe40000004100 */
[----:B------:R-:W-:-:S05]  /*7490*/  HADD2.F32 R63, -RZ, R63.H0_H0 ;  /* 0x2000003fff3f7230 */ /* 0x000fca0000004100 */
[----:B------:R-:W-:-:S04]  /*74a0*/  FMUL.FTZ R91, R62, R63 ;  /* 0x0000003f3e5b7220 */ /* 0x000fc80000410000 */
[C---:B------:R-:W-:Y:S01]  /*74b0*/  FFMA.FTZ R91, R60.reuse, R95, -R91 ;  /* 0x0000005f3c5b7223 */ /* 0x040fe2000001085b */
[----:B------:R-:W-:Y:S01]  /*74c0*/  FMUL.FTZ R60, R60, R63 ;  /* 0x0000003f3c3c7220 */ /* 0x000fe20000410000 */
[----:B------:R-:W-:-:S03]  /*74d0*/  HADD2.F32 R63, -RZ, R181.H0_H0 ;  /* 0x200000b5ff3f7230 */ /* 0x000fc60000004100 */
[----:B------:R-:W-:Y:S01]  /*74e0*/  FFMA.FTZ R60, R62, R95, R60 ;  /* 0x0000005f3e3c7223 */ /* 0x000fe2000001003c */
[----:B------:R-:W-:Y:S01]  /*74f0*/  HADD2.F32 R62, -RZ, R92.H0_H0 ;  /* 0x2000005cff3e7230 */ /* 0x000fe20000004100 */
[----:B------:R-:W-:Y:S01]  /*7500*/  F2FP.F16.F32.PACK_AB R91, R91, R165 ;  /* 0x000000a55b5b723e */ /* 0x000fe200000000ff */
[--C-:B------:R-:W-:Y:S02]  /*7510*/  HADD2.F32 R95, -RZ, R88.reuse.H0_H0 ;  /* 0x20000058ff5f7230 */ /* 0x100fe40000004100 */
[----:B------:R-:W-:Y:S02]  /*7520*/  HADD2.F32 R88, -RZ, R88.H1_H1 ;  /* 0x30000058ff587230 */ /* 0x000fe40000004100 */
[-C--:B------:R-:W-:Y:S01]  /*7530*/  FMUL.FTZ R162, R62, R164.reuse ;  /* 0x000000a43ea27220 */ /* 0x080fe20000410000 */
[----:B------:R-:W-:Y:S01]  /*7540*/  F2FP.F16.F32.PACK_AB R60, R60, R163 ;  /* 0x000000a33c3c723e */ /* 0x000fe200000000ff */
[C---:B------:R-:W-:Y:S02]  /*7550*/  FMUL.FTZ R164, R95.reuse, R164 ;  /* 0x000000a45fa47220 */ /* 0x040fe40000410000 */
[----:B------:R-:W-:-:S02]  /*7560*/  FFMA.FTZ R162, R95, R63, -R162 ;  /* 0x0000003f5fa27223 */ /* 0x000fc400000108a2 */
[----:B------:R-:W-:Y:S01]  /*7570*/  FFMA.FTZ R164, R62, R63, R164 ;  /* 0x0000003f3ea47223 */ /* 0x000fe200000100a4 */
[----:B------:R-:W-:Y:S02]  /*7580*/  HADD2.F32 R62, -RZ, R92.H1_H1 ;  /* 0x3000005cff3e7230 */ /* 0x000fe40000004100 */
[----:B------:R-:W-:Y:S02]  /*7590*/  HADD2.F32 R63, -RZ, R48.H0_H0 ;  /* 0x20000030ff3f7230 */ /* 0x000fe40000004100 */
[--C-:B------:R-:W-:Y:S02]  /*75a0*/  HADD2.F32 R92, -RZ, R90.reuse.H0_H0 ;  /* 0x2000005aff5c7230 */ /* 0x100fe40000004100 */
[-C--:B------:R-:W-:Y:S01]  /*75b0*/  FMUL.FTZ R48, R62, R161.reuse ;  /* 0x000000a13e307220 */ /* 0x080fe20000410000 */
[C---:B------:R-:W-:Y:S01]  /*75c0*/  FMUL.FTZ R161, R88.reuse, R161 ;  /* 0x000000a158a17220 */ /* 0x040fe20000410000 */
[----:B------:R-:W-:Y:S02]  /*75d0*/  HADD2.F32 R90, -RZ, R90.H1_H1 ;  /* 0x3000005aff5a7230 */ /* 0x000fe40000004100 */
[-C--:B------:R-:W-:Y:S01]  /*75e0*/  FFMA.FTZ R48, R88, R63.reuse, -R48 ;  /* 0x0000003f58307223 */ /* 0x080fe20000010830 */
[----:B------:R-:W-:Y:S01]  /*75f0*/  FFMA.FTZ R62, R62, R63, R161 ;  /* 0x0000003f3e3e7223 */ /* 0x000fe200000100a1 */
[----:B------:R-:W-:-:S02]  /*7600*/  HADD2.F32 R161, -RZ, R181.H1_H1 ;  /* 0x300000b5ffa17230 */ /* 0x000fc40000004100 */
[----:B------:R-:W-:Y:S01]  /*7610*/  HADD2.F32 R63, -RZ, R94.H0_H0 ;  /* 0x2000005eff3f7230 */ /* 0x000fe20000004100 */
[----:B------:R-:W-:Y:S01]  /*7620*/  F2FP.F16.F32.PACK_AB R48, R48, R162 ;  /* 0x000000a23030723e */ /* 0x000fe200000000ff */
[----:B------:R-:W-:Y:S01]  /*7630*/  HADD2.F32 R88, -RZ, R180.H0_H0 ;  /* 0x200000b4ff587230 */ /* 0x000fe20000004100 */
[----:B------:R-:W-:Y:S01]  /*7640*/  F2FP.F16.F32.PACK_AB R62, R62, R164 ;  /* 0x000000a43e3e723e */ /* 0x000fe200000000ff */
[----:B------:R-:W-:Y:S02]  /*7650*/  HADD2.F32 R94, -RZ, R94.H1_H1 ;  /* 0x3000005eff5e7230 */ /* 0x000fe40000004100 */
[-C--:B------:R-:W-:Y:S01]  /*7660*/  FMUL.FTZ R95, R63, R161.reuse ;  /* 0x000000a13f5f7220 */ /* 0x080fe20000410000 */
[----:B------:R-:W-:-:S03]  /*7670*/  FMUL.FTZ R161, R92, R161 ;  /* 0x000000a15ca17220 */ /* 0x000fc60000410000 */
[-C--:B------:R-:W-:Y:S01]  /*7680*/  FFMA.FTZ R95, R92, R88.reuse, -R95 ;  /* 0x000000585c5f7223 */ /* 0x080fe2000001085f */
[----:B------:R-:W-:Y:S01]  /*7690*/  FFMA.FTZ R161, R63, R88, R161 ;  /* 0x000000583fa17223 */ /* 0x000fe200000100a1 */
[-C--:B------:R-:W-:Y:S01]  /*76a0*/  FMUL.FTZ R63, R94, R51.reuse ;  /* 0x000000335e3f7220 */ /* 0x080fe20000410000 */
[C---:B------:R-:W-:Y:S01]  /*76b0*/  FMUL.FTZ R51, R90.reuse, R51 ;  /* 0x000000335a337220 */ /* 0x040fe20000410000 */
[----:B------:R-:W-:Y:S02]  /*76c0*/  IMAD.MOV.U32 R88, RZ, RZ, R48 ;  /* 0x000000ffff587224 */ /* 0x000fe400078e0030 */
[-C--:B------:R-:W-:Y:S01]  /*76d0*/  FFMA.FTZ R63, R90, R50.reuse, -R63 ;  /* 0x000000325a3f7223 */ /* 0x080fe2000001083f */
[----:B------:R-:W-:Y:S01]  /*76e0*/  FFMA.FTZ R51, R94, R50, R51 ;  /* 0x000000325e337223 */ /* 0x000fe20000010033 */
[----:B------:R-:W-:-:S03]  /*76f0*/  IMAD.MOV.U32 R92, RZ, RZ, R62 ;  /* 0x000000ffff5c7224 */ /* 0x000fc600078e003e */
[----:B------:R-:W-:Y:S01]  /*7700*/  F2FP.F16.F32.PACK_AB R63, R63, R95 ;  /* 0x0000005f3f3f723e */ /* 0x000fe200000000ff */
[----:B------:R-:W-:Y:S01]  /*7710*/  IMAD.MOV.U32 R95, RZ, RZ, R60 ;  /* 0x000000ffff5f7224 */ /* 0x000fe200078e003c */
[----:B------:R-:W-:-:S03]  /*7720*/  F2FP.F16.F32.PACK_AB R51, R51, R161 ;  /* 0x000000a13333723e */ /* 0x000fc600000000ff */
[----:B------:R-:W-:Y:S01]  /*7730*/  IMAD.MOV.U32 R90, RZ, RZ, R63 ;  /* 0x000000ffff5a7224 */ /* 0x000fe200078e003f */
[----:B------:R-:W-:-:S07]  /*7740*/  MOV R94, R51 ;  /* 0x00000033005e7202 */ /* 0x000fce0000000f00 */
.L_x_502:
[----:B------:R-:W-:Y:S05]  /*7750*/  BSYNC B3 ;  /* 0x0000000000037941 */ /* 0x000fea0003800000 */
.L_x_501:
[----:B------:R-:W-:-:S13]  /*7760*/  ISETP.GE.AND P4, PT, R160, R146, PT ;  /* 0x00000092a000720c */ /* 0x000fda0003f86270 */
[--C-:B------:R-:W-:Y:S02]  /*7770*/  @!P4 SHF.R.S32.HI R51, RZ, 0x1f, R160.reuse ;  /* 0x0000001fff33c819 */ /* 0x100fe400000114a0 */
[----:B------:R-:W-:-:S04]  /*7780*/  @!P4 IADD3 R160, P5, P6, R114, R128, R160 ;  /* 0x0000008072a0c210 */ /* 0x000fc80007ebe0a0 */
[----:B------:R-:W-:Y:S02]  /*7790*/  @!P4 IADD3.X R51, R6, R153, R51, P5, P6 ;  /* 0x000000990633c210 */ /* 0x000fe40002fec433 */
[----:B------:R-:W-:-:S04]  /*77a0*/  IADD3 R49, P5, P6, R114, R128, R29 ;  /* 0x0000008072317210 */ /* 0x000fc80007ebe01d */
[----:B------:R-:W-:Y:S02]  /*77b0*/  IADD3.X R50, R6, R153, R35, P5, P6 ;  /* 0x0000009906327210 */ /* 0x000fe40002fec423 */
[----:B------:R-:W-:-:S04]  /*77c0*/  LEA R48, P5, R49, R120, 0x1 ;  /* 0x0000007831307211 */ /* 0x000fc800078a08ff */
[----:B------:R-:W-:Y:S02]  /*77d0*/  LEA.HI.X R49, R49, R121, R50, 0x1, P5 ;  /* 0x0000007931317211 */ /* 0x000fe400028f0c32 */
[----:B------:R-:W-:-:S03]  /*77e0*/  @!P4 LEA R50, P5, R160, R120, 0x1 ;  /* 0x00000078a032c211 */ /* 0x000fc600078a08ff */
[----:B--2---:R2:W-:Y:S01]  /*77f0*/  STG.E.128 desc[UR56][R48.64], R88 ;  /* 0x0000005830007986 */ /* 0x0045e2000c101d38 */
[----:B------:R-:W-:-:S05]  /*7800*/  @!P4 LEA.HI.X R51, R160, R121, R51, 0x1, P5 ;  /* 0x00000079a033c211 */ /* 0x000fca00028f0c33 */
[----:B0-----:R2:W-:Y:S04]  /*7810*/  @!P4 STG.E.128 desc[UR56][R50.64], R92 ;  /* 0x0000005c3200c986 */ /* 0x0015e8000c101d38 */
.L_x_500:
[----:B------:R-:W-:Y:S05]  /*7820*/  BSYNC B2 ;  /* 0x0000000000027941 */ /* 0x000fea0003800000 */
.L_x_499:
[----:B------:R-:W-:Y:S01]  /*7830*/  ISETP.NE.AND P4, PT, R38, RZ, PT ;  /* 0x000000ff2600720c */ /* 0x000fe20003f85270 */
[----:B------:R-:W-:-:S12]  /*7840*/  BSSY B2, `(.L_x_503) ;  /* 0x000007f000027945 */ /* 0x000fd80003800000 */
[----:B------:R-:W-:Y:S05]  /*7850*/  @!P4 BRA `(.L_x_504) ;  /* 0x0000000400f4c947 */ /* 0x000fea0003800000 */
[----:B--2---:R-:W-:Y:S01]  /*7860*/  SEL R48, R122, R148, !P1 ;  /* 0x000000947a307207 */ /* 0x004fe20004800000 */
        /* <DEDUP_REMOVED lines=24> */
[----:B------:R-:W-:Y:S01]  /*79f0*/  HADD2.F32 R91, -RZ, R179.H1_H1 ;  /* 0x300000b3ff5b7230 */ /* 0x000fe20000004100 */
[----:B------:R-:W-:Y:S01]  /*7a00*/  SHF.R.U32.HI R45, RZ, 0x10, R45 ;  /* 0x00000010ff2d7819 */ /* 0x000fe2000001162d */
[--C-:B------:R-:W-:Y:S01]  /*7a10*/  HADD2.F32 R49, -RZ, R90.reuse.H0_H0 ;  /* 0x2000005aff317230 */ /* 0x100fe20000004100 */
[----:B------:R-:W-:Y:S01]  /*7a20*/  SHF.R.U64 R46, R46, 0x10, R47 ;  /* 0x000000102e2e7819 */ /* 0x000fe2000000122f */
[----:B------:R-:W-:Y:S02]  /*7a30*/  HADD2.F32 R93, -RZ, R89.H0_H0 ;  /* 0x20000059ff5d7230 */ /* 0x000fe40000004100 */
[----:B------:R-:W-:Y:S02]  /*7a40*/  HADD2.F32 R92, -RZ, R179.H0_H0 ;  /* 0x200000b3ff5c7230 */ /* 0x000fe40000004100 */
[----:B------:R-:W-:Y:S01]  /*7a50*/  FMUL.FTZ R61, R49, R91 ;  /* 0x0000005b313d7220 */ /* 0x000fe20000410000 */
[----:B------:R-:W-:-:S02]  /*7a60*/  HADD2.F32 R90, -RZ, R90.H1_H1 ;  /* 0x3000005aff5a7230 */ /* 0x000fc40000004100 */
[C---:B------:R-:W-:Y:S01]  /*7a70*/  FMUL.FTZ R91, R93.reuse, R91 ;  /* 0x0000005b5d5b7220 */ /* 0x040fe20000410000 */
[----:B------:R-:W-:Y:S02]  /*7a80*/  HADD2.F32 R45, -RZ, R45.H0_H0 ;  /* 0x2000002dff2d7230 */ /* 0x000fe40000004100 */
[-C--:B------:R-:W-:Y:S01]  /*7a90*/  FFMA.FTZ R61, R93, R92.reuse, -R61 ;  /* 0x0000005c5d3d7223 */ /* 0x080fe2000001083d */
[----:B------:R-:W-:Y:S02]  /*7aa0*/  HADD2.F32 R46, -RZ, R46.H0_H0 ;  /* 0x2000002eff2e7230 */ /* 0x000fe40000004100 */
[----:B------:R-:W-:Y:S01]  /*7ab0*/  FFMA.FTZ R49, R49, R92, R91 ;  /* 0x0000005c31317223 */ /* 0x000fe2000001005b */
[--C-:B------:R-:W-:Y:S01]  /*7ac0*/  SHF.R.U32.HI R91, RZ, 0x10, R57.reuse ;  /* 0x00000010ff5b7819 */ /* 0x100fe20000011639 */
[----:B------:R-:W-:Y:S01]  /*7ad0*/  HADD2.F32 R92, -RZ, R178.H1_H1 ;  /* 0x300000b2ff5c7230 */ /* 0x000fe20000004100 */
[----:B------:R-:W-:Y:S01]  /*7ae0*/  SHF.R.U64 R57, R56, 0x10, R57 ;  /* 0x0000001038397819 */ /* 0x000fe20000001239 */
[----:B------:R-:W-:-:S02]  /*7af0*/  HADD2.F32 R56, -RZ, R89.H1_H1 ;  /* 0x30000059ff387230 */ /* 0x000fc40000004100 */
[----:B------:R-:W-:Y:S02]  /*7b00*/  HADD2.F32 R91, -RZ, R91.H0_H0 ;  /* 0x2000005bff5b7230 */ /* 0x000fe40000004100 */
[----:B------:R-:W-:-:S03]  /*7b10*/  HADD2.F32 R57, -RZ, R57.H0_H0 ;  /* 0x20000039ff397230 */ /* 0x000fc60000004100 */
[-C--:B------:R-:W-:Y:S01]  /*7b20*/  FMUL.FTZ R89, R90, R91.reuse ;  /* 0x0000005b5a597220 */ /* 0x080fe20000410000 */
[----:B------:R-:W-:-:S03]  /*7b30*/  FMUL.FTZ R91, R56, R91 ;  /* 0x0000005b385b7220 */ /* 0x000fc60000410000 */
[-C--:B------:R-:W-:Y:S01]  /*7b40*/  FFMA.FTZ R56, R56, R45.reuse, -R89 ;  /* 0x0000002d38387223 */ /* 0x080fe20000010859 */
[----:B------:R-:W-:Y:S02]  /*7b50*/  HADD2.F32 R89, -RZ, R63.H0_H0 ;  /* 0x2000003fff597230 */ /* 0x000fe40000004100 */
[----:B------:R-:W-:Y:S01]  /*7b60*/  FFMA.FTZ R45, R90, R45, R91 ;  /* 0x0000002d5a2d7223 */ /* 0x000fe2000001005b */
[----:B------:R-:W-:Y:S02]  /*7b70*/  HADD2.F32 R90, -RZ, R178.H0_H0 ;  /* 0x200000b2ff5a7230 */ /* 0x000fe40000004100 */
[--C-:B------:R-:W-:Y:S02]  /*7b80*/  HADD2.F32 R91, -RZ, R51.reuse.H0_H0 ;  /* 0x20000033ff5b7230 */ /* 0x100fe40000004100 */
[----:B------:R-:W-:Y:S01]  /*7b90*/  FMUL.FTZ R93, R89, R92 ;  /* 0x0000005c595d7220 */ /* 0x000fe20000410000 */
[----:B------:R-:W-:Y:S01]  /*7ba0*/  HADD2.F32 R51, -RZ, R51.H1_H1 ;  /* 0x30000033ff337230 */ /* 0x000fe20000004100 */
[----:B------:R-:W-:-:S02]  /*7bb0*/  F2FP.F16.F32.PACK_AB R56, R56, R61 ;  /* 0x0000003d3838723e */ /* 0x000fc400000000ff */
[C---:B------:R-:W-:Y:S01]  /*7bc0*/  FFMA.FTZ R93, R91.reuse, R90, -R93 ;  /* 0x0000005a5b5d7223 */ /* 0x040fe2000001085d */
[----:B------:R-:W-:Y:S01]  /*7bd0*/  FMUL.FTZ R91, R91, R92 ;  /* 0x0000005c5b5b7220 */ /* 0x000fe20000410000 */
[----:B------:R-:W-:Y:S01]  /*7be0*/  HADD2.F32 R92, -RZ, R177.H1_H1 ;  /* 0x300000b1ff5c7230 */ /* 0x000fe20000004100 */
[----:B------:R-:W-:Y:S01]  /*7bf0*/  F2FP.F16.F32.PACK_AB R45, R45, R49 ;  /* 0x000000312d2d723e */ /* 0x000fe200000000ff */
[----:B------:R-:W-:Y:S02]  /*7c00*/  IMAD.MOV.U32 R49, RZ, RZ, R56 ;  /* 0x000000ffff317224 */ /* 0x000fe400078e0038 */
[----:B------:R-:W-:Y:S01]  /*7c10*/  FFMA.FTZ R91, R89, R90, R91 ;  /* 0x0000005a595b7223 */ /* 0x000fe2000001005b */
[----:B------:R-:W-:Y:S02]  /*7c20*/  SHF.R.U32.HI R89, RZ, 0x10, R47 ;  /* 0x00000010ff597819 */ /* 0x000fe4000001162f */
[--C-:B------:R-:W-:Y:S01]  /*7c30*/  SHF.R.U64 R47, R58, 0x10, R59.reuse ;  /* 0x000000103a2f7819 */ /* 0x100fe2000000123b */
[----:B------:R-:W-:Y:S01]  /*7c40*/  HADD2.F32 R58, -RZ, R63.H1_H1 ;  /* 0x3000003fff3a7230 */ /* 0x000fe20000004100 */
[----:B------:R-:W-:Y:S01]  /*7c50*/  SHF.R.U32.HI R59, RZ, 0x10, R59 ;  /* 0x00000010ff3b7819 */ /* 0x000fe2000001163b */
[----:B------:R-:W-:-:S02]  /*7c60*/  HADD2.F32 R89, -RZ, R89.H0_H0 ;  /* 0x20000059ff597230 */ /* 0x000fc40000004100 */
[----:B------:R-:W-:Y:S02]  /*7c70*/  HADD2.F32 R47, -RZ, R47.H0_H0 ;  /* 0x2000002fff2f7230 */ /* 0x000fe40000004100 */
[----:B------:R-:W-:Y:S02]  /*7c80*/  HADD2.F32 R59, -RZ, R59.H0_H0 ;  /* 0x2000003bff3b7230 */ /* 0x000fe40000004100 */
[----:B------:R-:W-:-:S03]  /*7c90*/  IMAD.MOV.U32 R61, RZ, RZ, R45 ;  /* 0x000000ffff3d7224 */ /* 0x000fc600078e002d */
[----:B------:R-:W-:-:S04]  /*7ca0*/  FMUL.FTZ R63, R58, R59 ;  /* 0x0000003b3a3f7220 */ /* 0x000fc80000410000 */
[C---:B------:R-:W-:Y:S01]  /*7cb0*/  FFMA.FTZ R63, R51.reuse, R89, -R63 ;  /* 0x00000059333f7223 */ /* 0x040fe2000001083f */
[----:B------:R-:W-:Y:S01]  /*7cc0*/  FMUL.FTZ R51, R51, R59 ;  /* 0x0000003b33337220 */ /* 0x000fe20000410000 */
[----:B------:R-:W-:-:S03]  /*7cd0*/  HADD2.F32 R59, -RZ, R177.H0_H0 ;  /* 0x200000b1ff3b7230 */ /* 0x000fc60000004100 */
[----:B------:R-:W-:Y:S01]  /*7ce0*/  FFMA.FTZ R51, R58, R89, R51 ;  /* 0x000000593a337223 */ /* 0x000fe20000010033 */
[----:B------:R-:W-:Y:S01]  /*7cf0*/  HADD2.F32 R58, -RZ, R60.H0_H0 ;  /* 0x2000003cff3a7230 */ /* 0x000fe20000004100 */
[----:B------:R-:W-:Y:S01]  /*7d00*/  F2FP.F16.F32.PACK_AB R63, R63, R93 ;  /* 0x0000005d3f3f723e */ /* 0x000fe200000000ff */
[----:B------:R-:W-:Y:S02]  /*7d10*/  HADD2.F32 R89, -RZ, R48.H0_H0 ;  /* 0x20000030ff597230 */ /* 0x000fe40000004100 */
[----:B------:R-:W-:Y:S02]  /*7d20*/  HADD2.F32 R60, -RZ, R60.H1_H1 ;  /* 0x3000003cff3c7230 */ /* 0x000fe40000004100 */
[-C--:B------:R-:W-:Y:S01]  /*7d30*/  FMUL.FTZ R90, R58, R92.reuse ;  /* 0x0000005c3a5a7220 */ /* 0x080fe20000410000 */
[----:B------:R-:W-:Y:S01]  /*7d40*/  F2FP.F16.F32.PACK_AB R91, R51, R91 ;  /* 0x0000005b335b723e */ /* 0x000fe200000000ff */
[----:B------:R-:W-:Y:S01]  /*7d50*/  FMUL.FTZ R92, R89, R92 ;  /* 0x0000005c595c7220 */ /* 0x000fe20000410000 */
[----:B------:R-:W-:-:S02]  /*7d60*/  IMAD.MOV.U32 R51, RZ, RZ, R63 ;  /* 0x000000ffff337224 */ /* 0x000fc400078e003f */
[-C--:B------:R-:W-:Y:S01]  /*7d70*/  FFMA.FTZ R90, R89, R59.reuse, -R90 ;  /* 0x0000003b595a7223 */ /* 0x080fe2000001085a */
[----:B------:R-:W-:Y:S02]  /*7d80*/  HADD2.F32 R89, -RZ, R176.H1_H1 ;  /* 0x300000b0ff597230 */ /* 0x000fe40000004100 */
[----:B------:R-:W-:Y:S01]  /*7d90*/  FFMA.FTZ R92, R58, R59, R92 ;  /* 0x0000003b3a5c7223 */ /* 0x000fe2000001005c */
[----:B------:R-:W-:Y:S02]  /*7da0*/  HADD2.F32 R58, -RZ, R48.H1_H1 ;  /* 0x30000030ff3a7230 */ /* 0x000fe40000004100 */
[----:B------:R-:W-:Y:S02]  /*7db0*/  HADD2.F32 R48, -RZ, R44.H0_H0 ;  /* 0x2000002cff307230 */ /* 0x000fe40000004100 */
[-C--:B------:R-:W-:Y:S01]  /*7dc0*/  FMUL.FTZ R44, R60, R57.reuse ;  /* 0x000000393c2c7220 */ /* 0x080fe20000410000 */
[--C-:B------:R-:W-:Y:S02]  /*7dd0*/  HADD2.F32 R59, -RZ, R50.reuse.H0_H0 ;  /* 0x20000032ff3b7230 */ /* 0x100fe40000004100 */
[----:B------:R-:W-:Y:S01]  /*7de0*/  FMUL.FTZ R57, R58, R57 ;  /* 0x000000393a397220 */ /* 0x000fe20000410000 */
[----:B------:R-:W-:-:S02]  /*7df0*/  HADD2.F32 R50, -RZ, R50.H1_H1 ;  /* 0x30000032ff327230 */ /* 0x000fc40000004100 */
[-C--:B------:R-:W-:Y:S01]  /*7e00*/  FFMA.FTZ R44, R58, R48.reuse, -R44 ;  /* 0x000000303a2c7223 */ /* 0x080fe2000001082c */
[----:B------:R-:W-:Y:S02]  /*7e10*/  HADD2.F32 R58, -RZ, R176.H0_H0 ;  /* 0x200000b0ff3a7230 */ /* 0x000fe40000004100 */
[----:B------:R-:W-:Y:S01]  /*7e20*/  FFMA.FTZ R48, R60, R48, R57 ;  /* 0x000000303c307223 */ /* 0x000fe20000010039 */
[--C-:B------:R-:W-:Y:S02]  /*7e30*/  HADD2.F32 R57, -RZ, R62.reuse.H0_H0 ;  /* 0x2000003eff397230 */ /* 0x100fe40000004100 */
[----:B------:R-:W-:Y:S01]  /*7e40*/  HADD2.F32 R62, -RZ, R62.H1_H1 ;  /* 0x3000003eff3e7230 */ /* 0x000fe20000004100 */
[----:B------:R-:W-:Y:S01]  /*7e50*/  F2FP.F16.F32.PACK_AB R44, R44, R90 ;  /* 0x0000005a2c2c723e */ /* 0x000fe200000000ff */
[----:B------:R-:W-:Y:S02]  /*7e60*/  IMAD.MOV.U32 R63, RZ, RZ, R91 ;  /* 0x000000ffff3f7224 */ /* 0x000fe400078e005b */
[-C--:B------:R-:W-:Y:S01]  /*7e70*/  FMUL.FTZ R60, R57, R89.reuse ;  /* 0x00000059393c7220 */ /* 0x080fe20000410000 */
[----:B------:R-:W-:Y:S01]  /*7e80*/  FMUL.FTZ R89, R59, R89 ;  /* 0x000000593b597220 */ /* 0x000fe20000410000 */
[----:B------:R-:W-:Y:S01]  /*7e90*/  F2FP.F16.F32.PACK_AB R92, R48, R92 ;  /* 0x0000005c305c723e */ /* 0x000fe200000000ff */
[----:B------:R-:W-:-:S02]  /*7ea0*/  IMAD.MOV.U32 R48, RZ, RZ, R44 ;  /* 0x000000ffff307224 */ /* 0x000fc400078e002c */
[-C--:B------:R-:W-:Y:S01]  /*7eb0*/  FFMA.FTZ R60, R59, R58.reuse, -R60 ;  /* 0x0000003a3b3c7223 */ /* 0x080fe2000001083c */
[----:B------:R-:W-:Y:S01]  /*7ec0*/  FFMA.FTZ R89, R57, R58, R89 ;  /* 0x0000003a39597223 */ /* 0x000fe20000010059 */
[-C--:B------:R-:W-:Y:S01]  /*7ed0*/  FMUL.FTZ R57, R62, R47.reuse ;  /* 0x0000002f3e397220 */ /* 0x080fe20000410000 */
[----:B------:R-:W-:-:S03]  /*7ee0*/  FMUL.FTZ R47, R50, R47 ;  /* 0x0000002f322f7220 */ /* 0x000fc60000410000 */
[-C--:B------:R-:W-:Y:S01]  /*7ef0*/  FFMA.FTZ R57, R50, R46.reuse, -R57 ;  /* 0x0000002e32397223 */ /* 0x080fe20000010839 */
[----:B------:R-:W-:-:S04]  /*7f00*/  FFMA.FTZ R47, R62, R46, R47 ;  /* 0x0000002e3e2f7223 */ /* 0x000fc8000001002f */
[----:B------:R-:W-:Y:S02]  /*7f10*/  F2FP.F16.F32.PACK_AB R57, R57, R60 ;  /* 0x0000003c3939723e */ /* 0x000fe400000000ff */
[----:B------:R-:W-:Y:S02]  /*7f20*/  F2FP.F16.F32.PACK_AB R47, R47, R89 ;  /* 0x000000592f2f723e */ /* 0x000fe400000000ff */
[----:B------:R-:W-:Y:S01]  /*7f30*/  MOV R60, R92 ;  /* 0x0000005c003c7202 */ /* 0x000fe20000000f00 */
[----:B------:R-:W-:Y:S01]  /*7f40*/  IMAD.MOV.U32 R50, RZ, RZ, R57 ;  /* 0x000000ffff327224 */ /* 0x000fe200078e0039 */
[----:B------:R-:W-:-:S07]  /*7f50*/  MOV R62, R47 ;  /* 0x0000002f003e7202 */ /* 0x000fce0000000f00 */
.L_x_506:
[----:B------:R-:W-:Y:S05]  /*7f60*/  BSYNC B3 ;  /* 0x0000000000037941 */ /* 0x000fea0003800000 */
.L_x_505:
        /* <DEDUP_REMOVED lines=12> */
.L_x_504:
[----:B------:R-:W-:Y:S05]  /*8030*/  BSYNC B2 ;  /* 0x0000000000027941 */ /* 0x000fea0003800000 */
.L_x_503:
[----:B------:R-:W-:-:S13]  /*8040*/  ISETP.NE.AND P4, PT, R39, RZ, PT ;  /* 0x000000ff2700720c */ /* 0x000fda0003f85270 */
[----:B------:R-:W-:Y:S05]  /*8050*/  @!P4 BRA `(.L_x_498) ;  /* 0x0000000400f0c947 */ /* 0x000fea0003800000 */
[----:B---3--:R-:W3:Y:S01]  /*8060*/  LDL R44, [R1+0x10] ;  /* 0x00001000012c7983 */ /* 0x008ee20000100800 */
[----:B------:R-:W-:Y:S01]  /*8070*/  ISETP.GE.AND P4, PT, R3, R117, PT ;  /* 0x000000750300720c */ /* 0x000fe20003f86270 */
[----:B------:R-:W-:Y:S01]  /*8080*/  BSSY B2, `(.L_x_507) ;  /* 0x000006d000027945 */ /* 0x000fe20003800000 */
[----:B---3--:R-:W-:-:S04]  /*8090*/  LOP3.LUT P5, RZ, R44, 0x1, RZ, 0xc0, !PT ;  /* 0x000000012cff7812 */ /* 0x008fc800078ac0ff */
[----:B------:R-:W-:-:S04]  /*80a0*/  SEL R44, R122, R148, !P5 ;  /* 0x000000947a2c7207 */ /* 0x000fc80006800000 */
        /* <DEDUP_REMOVED lines=12> */
[C---:B--2---:R-:W-:Y:S02]  /*8170*/  IMAD R48, R16.reuse, 0x6000, R44 ;  /* 0x0000600010307824 */ /* 0x044fe400078e022c */
[----:B------:R-:W-:Y:S02]  /*8180*/  IMAD R44, R16, 0x6000, R139 ;  /* 0x00006000102c7824 */ /* 0x000fe400078e028b */
[--C-:B------:R-:W-:Y:S02]  /*8190*/  IMAD R48, R48, 0x2, R2.reuse ;  /* 0x0000000230307824 */ /* 0x100fe400078e0202 */
[----:B------:R-:W-:-:S04]  /*81a0*/  IMAD R44, R44, 0x2, R2 ;  /* 0x000000022c2c7824 */ /* 0x000fc800078e0202 */
[----:B------:R-:W0:Y:S04]  /*81b0*/  LDS.128 R48, [R48+0x1c400] ;  /* 0x01c4000030307984 */ /* 0x000e280000000c00 */
[----:B------:R-:W2:Y:S01]  /*81c0*/  LDS.128 R44, [R44+0x1c400] ;  /* 0x01c400002c2c7984 */ /* 0x000ea20000000c00 */
[----:B------:R-:W-:Y:S05]  /*81d0*/  @P4 BRA `(.L_x_508) ;  /* 0x00000004005c4947 */ /* 0x000fea0003800000 */
[----:B------:R-:W-:Y:S01]  /*81e0*/  HADD2.F32 R58, -RZ, R175.H1_H1 ;  /* 0x300000afff3a7230 */ /* 0x000fe20000004100 */
[--C-:B------:R-:W-:Y:S01]  /*81f0*/  SHF.R.U64 R40, R40, 0x10, R41.reuse ;  /* 0x0000001028287819 */ /* 0x100fe20000001229 */
[----:B0-----:R-:W-:Y:S01]  /*8200*/  HADD2.F32 R57, -RZ, R49.H0_H0 ;  /* 0x20000031ff397230 */ /* 0x001fe20000004100 */
[----:B------:R-:W-:Y:S01]  /*8210*/  SHF.R.U32.HI R41, RZ, 0x10, R41 ;  /* 0x00000010ff297819 */ /* 0x000fe20000011629 */
[----:B--2---:R-:W-:Y:S01]  /*8220*/  HADD2.F32 R60, -RZ, R45.H0_H0 ;  /* 0x2000002dff3c7230 */ /* 0x004fe20000004100 */
[----:B------:R-:W-:Y:S01]  /*8230*/  SHF.R.U64 R52, R52, 0x10, R53 ;  /* 0x0000001034347819 */ /* 0x000fe20000001235 */
[----:B------:R-:W-:Y:S02]  /*8240*/  HADD2.F32 R59, -RZ, R173.H1_H1 ;  /* 0x300000adff3b7230 */ /* 0x000fe40000004100 */
[-C--:B------:R-:W-:Y:S01]  /*8250*/  FMUL.FTZ R61, R57, R58.reuse ;  /* 0x0000003a393d7220 */ /* 0x080fe20000410000 */
[----:B------:R-:W-:Y:S02]  /*8260*/  HADD2.F32 R49, -RZ, R49.H1_H1 ;  /* 0x30000031ff317230 */ /* 0x000fe40000004100 */
[----:B------:R-:W-:Y:S01]  /*8270*/  FMUL.FTZ R58, R60, R58 ;  /* 0x0000003a3c3a7220 */ /* 0x000fe20000410000 */
[----:B------:R-:W-:-:S02]  /*8280*/  HADD2.F32 R45, -RZ, R45.H1_H1 ;  /* 0x3000002dff2d7230 */ /* 0x000fc40000004100 */
[-C--:B------:R-:W-:Y:S01]  /*8290*/  FFMA.FTZ R61, R60, R59.reuse, -R61 ;  /* 0x0000003b3c3d7223 */ /* 0x080fe2000001083d */
[----:B------:R-:W-:Y:S02]  /*82a0*/  HADD2.F32 R41, -RZ, R41.H0_H0 ;  /* 0x20000029ff297230 */ /* 0x000fe40000004100 */
[----:B------:R-:W-:Y:S01]  /*82b0*/  FFMA.FTZ R57, R57, R59, R58 ;  /* 0x0000003b39397223 */ /* 0x000fe2000001003a */
[----:B------:R-:W-:Y:S01]  /*82c0*/  SHF.R.U32.HI R58, RZ, 0x10, R53 ;  /* 0x00000010ff3a7819 */ /* 0x000fe20000011635 */
[--C-:B------:R-:W-:Y:S01]  /*82d0*/  HADD2.F32 R59, -RZ, R47.reuse.H0_H0 ;  /* 0x2000002fff3b7230 */ /* 0x100fe20000004100 */
[----:B------:R-:W-:Y:S01]  /*82e0*/  SHF.R.U64 R42, R42, 0x10, R43 ;  /* 0x000000102a2a7819 */ /* 0x000fe2000000122b */
[----:B------:R-:W-:Y:S02]  /*82f0*/  HADD2.F32 R47, -RZ, R47.H1_H1 ;  /* 0x3000002fff2f7230 */ /* 0x000fe40000004100 */
[----:B------:R-:W-:Y:S02]  /*8300*/  HADD2.F32 R58, -RZ, R58.H0_H0 ;  /* 0x2000003aff3a7230 */ /* 0x000fe40000004100 */
[----:B------:R-:W-:-:S02]  /*8310*/  HADD2.F32 R175, -RZ, R175.H0_H0 ;  /* 0x200000afffaf7230 */ /* 0x000fc40000004100 */
[----:B------:R-:W-:Y:S02]  /*8320*/  HADD2.F32 R173, -RZ, R173.H0_H0 ;  /* 0x200000adffad7230 */ /* 0x000fe40000004100 */
[-C--:B------:R-:W-:Y:S01]  /*8330*/  FMUL.FTZ R53, R49, R58.reuse ;  /* 0x0000003a31357220 */ /* 0x080fe20000410000 */
[C---:B------:R-:W-:Y:S01]  /*8340*/  FMUL.FTZ R58, R45.reuse, R58 ;  /* 0x0000003a2d3a7220 */ /* 0x040fe20000410000 */
[----:B------:R-:W-:Y:S02]  /*8350*/  HADD2.F32 R52, -RZ, R52.H0_H0 ;  /* 0x20000034ff347230 */ /* 0x000fe40000004100 */
[-C--:B------:R-:W-:Y:S01]  /*8360*/  FFMA.FTZ R45, R45, R41.reuse, -R53 ;  /* 0x000000292d2d7223 */ /* 0x080fe20000010835 */
[----:B------:R-:W-:Y:S01]  /*8370*/  FFMA.FTZ R41, R49, R41, R58 ;  /* 0x0000002931297223 */ /* 0x000fe2000001003a */
[----:B------:R-:W-:Y:S01]  /*8380*/  MOV R49, R51 ;  /* 0x0000003300317202 */ /* 0x000fe20000000f00 */
[----:B------:R-:W-:Y:S02]  /*8390*/  HADD2.F32 R51, -RZ, R174.H1_H1 ;  /* 0x300000aeff337230 */ /* 0x000fe40000004100 */
[----:B------:R-:W-:Y:S01]  /*83a0*/  HADD2.F32 R58, -RZ, R172.H1_H1 ;  /* 0x300000acff3a7230 */ /* 0x000fe20000004100 */
[----:B------:R-:W-:Y:S01]  /*83b0*/  F2FP.F16.F32.PACK_AB R41, R41, R57 ;  /* 0x000000392929723e */ /* 0x000fe200000000ff */
[--C-:B------:R-:W-:Y:S01]  /*83c0*/  HADD2.F32 R53, -RZ, R49.reuse.H0_H0 ;  /* 0x20000031ff357230 */ /* 0x100fe20000004100 */
[----:B------:R-:W-:Y:S01]  /*83d0*/  F2FP.F16.F32.PACK_AB R45, R45, R61 ;  /* 0x0000003d2d2d723e */ /* 0x000fe200000000ff */
[----:B------:R-:W-:-:S02]  /*83e0*/  HADD2.F32 R49, -RZ, R49.H1_H1 ;  /* 0x30000031ff317230 */ /* 0x000fc40000004100 */
[----:B------:R-:W-:Y:S02]  /*83f0*/  HADD2.F32 R40, -RZ, R40.H0_H0 ;  /* 0x20000028ff287230 */ /* 0x000fe40000004100 */
[-C--:B------:R-:W-:Y:S01]  /*8400*/  FMUL.FTZ R60, R53, R51.reuse ;  /* 0x00000033353c7220 */ /* 0x080fe20000410000 */
[----:B------:R-:W-:Y:S01]  /*8410*/  FMUL.FTZ R51, R59, R51 ;  /* 0x000000333b337220 */ /* 0x000fe20000410000 */
[----:B------:R-:W-:Y:S02]  /*8420*/  HADD2.F32 R174, -RZ, R174.H0_H0 ;  /* 0x200000aeffae7230 */ /* 0x000fe40000004100 */
[----:B------:R-:W-:Y:S02]  /*8430*/  HADD2.F32 R172, -RZ, R172.H0_H0 ;  /* 0x200000acffac7230 */ /* 0x000fe40000004100 */
[-C--:B------:R-:W-:Y:S01]  /*8440*/  FFMA.FTZ R51, R53, R58.reuse, R51 ;  /* 0x0000003a35337223 */ /* 0x080fe20000010033 */
[----:B------:R-:W-:Y:S01]  /*8450*/  SHF.R.U32.HI R53, RZ, 0x10, R43 ;  /* 0x00000010ff357819 */ /* 0x000fe2000001162b */
[----:B------:R-:W-:Y:S01]  /*8460*/  HADD2.F32 R42, -RZ, R42.H0_H0 ;  /* 0x2000002aff2a7230 */ /* 0x000fe20000004100 */
[--C-:B------:R-:W-:Y:S01]  /*8470*/  SHF.R.U64 R43, R54, 0x10, R55.reuse ;  /* 0x00000010362b7819 */ /* 0x100fe20000001237 */
[----:B------:R-:W-:Y:S01]  /*8480*/  FFMA.FTZ R60, R59, R58, -R60 ;  /* 0x0000003a3b3c7223 */ /* 0x000fe2000001083c */
[----:B------:R-:W-:Y:S01]  /*8490*/  SHF.R.U32.HI R54, RZ, 0x10, R55 ;  /* 0x00000010ff367819 */ /* 0x000fe20000011637 */
[----:B------:R-:W-:-:S02]  /*84a0*/  HADD2.F32 R53, -RZ, R53.H0_H0 ;  /* 0x20000035ff357230 */ /* 0x000fc40000004100 */
[----:B------:R-:W-:Y:S02]  /*84b0*/  HADD2.F32 R43, -RZ, R43.H0_H0 ;  /* 0x2000002bff2b7230 */ /* 0x000fe40000004100 */
[----:B------:R-:W-:-:S05]  /*84c0*/  HADD2.F32 R54, -RZ, R54.H0_H0 ;  /* 0x20000036ff367230 */ /* 0x000fca0000004100 */
[----:B------:R-:W-:-:S04]  /*84d0*/  FMUL.FTZ R55, R49, R54 ;  /* 0x0000003631377220 */ /* 0x000fc80000410000 */
[C---:B------:R-:W-:Y:S01]  /*84e0*/  FFMA.FTZ R55, R47.reuse, R53, -R55 ;  /* 0x000000352f377223 */ /* 0x040fe20000010837 */
[----:B------:R-:W-:-:S04]  /*84f0*/  FMUL.FTZ R47, R47, R54 ;  /* 0x000000362f2f7220 */ /* 0x000fc80000410000 */
[----:B------:R-:W-:Y:S01]  /*8500*/  FFMA.FTZ R47, R49, R53, R47 ;  /* 0x00000035312f7223 */ /* 0x000fe2000001002f */
[----:B------:R-:W-:Y:S01]  /*8510*/  HADD2.F32 R49, -RZ, R48.H0_H0 ;  /* 0x20000030ff317230 */ /* 0x000fe20000004100 */
[----:B------:R-:W-:Y:S01]  /*8520*/  F2FP.F16.F32.PACK_AB R55, R55, R60 ;  /* 0x0000003c3737723e */ /* 0x000fe200000000ff */
[----:B------:R-:W-:Y:S02]  /*8530*/  HADD2.F32 R53, -RZ, R44.H0_H0 ;  /* 0x2000002cff357230 */ /* 0x000fe40000004100 */
[----:B------:R-:W-:Y:S02]  /*8540*/  HADD2.F32 R48, -RZ, R48.H1_H1 ;  /* 0x30000030ff307230 */ /* 0x000fe40000004100 */
[-C--:B------:R-:W-:Y:S01]  /*8550*/  FMUL.FTZ R54, R49, R175.reuse ;  /* 0x000000af31367220 */ /* 0x080fe20000410000 */
[----:B------:R-:W-:Y:S02]  /*8560*/  HADD2.F32 R44, -RZ, R44.H1_H1 ;  /* 0x3000002cff2c7230 */ /* 0x000fe40000004100 */
[----:B------:R-:W-:Y:S01]  /*8570*/  FMUL.FTZ R175, R53, R175 ;  /* 0x000000af35af7220 */ /* 0x000fe20000410000 */
[----:B------:R-:W-:Y:S01]  /*8580*/  F2FP.F16.F32.PACK_AB R51, R47, R51 ;  /* 0x000000332f33723e */ /* 0x000fe200000000ff */
[----:B------:R-:W-:Y:S01]  /*8590*/  FFMA.FTZ R54, R53, R173, -R54 ;  /* 0x000000ad35367223 */ /* 0x000fe20000010836 */
[----:B------:R-:W-:-:S02]  /*85a0*/  IMAD.MOV.U32 R47, RZ, RZ, R55 ;  /* 0x000000ffff2f7224 */ /* 0x000fc400078e0037 */
[----:B------:R-:W-:Y:S01]  /*85b0*/  FFMA.FTZ R175, R49, R173, R175 ;  /* 0x000000ad31af7223 */ /* 0x000fe200000100af */
[-C--:B------:R-:W-:Y:S01]  /*85c0*/  FMUL.FTZ R49, R48, R52.reuse ;  /* 0x0000003430317220 */ /* 0x080fe20000410000 */
[----:B------:R-:W-:-:S03]  /*85d0*/  FMUL.FTZ R52, R44, R52 ;  /* 0x000000342c347220 */ /* 0x000fc60000410000 */
[-C--:B------:R-:W-:Y:S01]  /*85e0*/  FFMA.FTZ R49, R44, R40.reuse, -R49 ;  /* 0x000000282c317223 */ /* 0x080fe20000010831 */
[----:B------:R-:W-:Y:S01]  /*85f0*/  FFMA.FTZ R52, R48, R40, R52 ;  /* 0x0000002830347223 */ /* 0x000fe20000010034 */
[----:B------:R-:W-:Y:S02]  /*8600*/  HADD2.F32 R40, -RZ, R50.H0_H0 ;  /* 0x20000032ff287230 */ /* 0x000fe40000004100 */
[----:B------:R-:W-:Y:S01]  /*8610*/  HADD2.F32 R44, -RZ, R46.H0_H0 ;  /* 0x2000002eff2c7230 */ /* 0x000fe20000004100 */
[----:B------:R-:W-:Y:S01]  /*8620*/  F2FP.F16.F32.PACK_AB R49, R49, R54 ;  /* 0x000000363131723e */ /* 0x000fe200000000ff */
        /* <DEDUP_REMOVED lines=9> */
[C---:B------:R-:W-:Y:S01]  /*86c0*/  FMUL.FTZ R43, R46.reuse, R43 ;  /* 0x0000002b2e2b7220 */ /* 0x040fe20000410000 */
[----:B------:R-:W-:Y:S02]  /*86d0*/  IMAD.MOV.U32 R49, RZ, RZ, R41 ;  /* 0x000000ffff317224 */ /* 0x000fe400078e0029 */
[-C--:B------:R-:W-:Y:S01]  /*86e0*/  FFMA.FTZ R40, R46, R42.reuse, -R40 ;  /* 0x0000002a2e287223 */ /* 0x080fe20000010828 */
[----:B------:R-:W-:-:S04]  /*86f0*/  FFMA.FTZ R43, R50, R42, R43 ;  /* 0x0000002a322b7223 */ /* 0x000fc8000001002b */
[----:B------:R-:W-:Y:S01]  /*8700*/  F2FP.F16.F32.PACK_AB R40, R40, R48 ;  /* 0x000000302828723e */ /* 0x000fe200000000ff */
[----:B------:R-:W-:Y:S01]  /*8710*/  IMAD.MOV.U32 R48, RZ, RZ, R52 ;  /* 0x000000ffff307224 */ /* 0x000fe200078e0034 */
[----:B------:R-:W-:Y:S02]  /*8720*/  F2FP.F16.F32.PACK_AB R43, R43, R174 ;  /* 0x000000ae2b2b723e */ /* 0x000fe400000000ff */
[----:B------:R-:W-:-:S03]  /*8730*/  MOV R46, R40 ;  /* 0x00000028002e7202 */ /* 0x000fc60000000f00 */
[----:B------:R-:W-:-:S07]  /*8740*/  IMAD.MOV.U32 R50, RZ, RZ, R43 ;  /* 0x000000ffff327224 */ /* 0x000fce00078e002b */
.L_x_508:
[----:B------:R-:W-:Y:S05]  /*8750*/  BSYNC B2 ;  /* 0x0000000000027941 */ /* 0x000fea0003800000 */
.L_x_507:
        /* <DEDUP_REMOVED lines=12> */
.L_x_498:
[----:B------:R-:W-:Y:S05]  /*8820*/  BSYNC B1 ;  /* 0x0000000000017941 */ /* 0x000fea0003800000 */
.L_x_497:
[-C--:B--2-4-:R-:W-:Y:S02]  /*8830*/  IMAD R40, R147, R126.reuse, RZ ;  /* 0x0000007e93287224 */ /* 0x094fe400078e02ff */
[----:B------:R-:W-:-:S04]  /*8840*/  IMAD.WIDE.U32 R124, R207, R126, R124 ;  /* 0x0000007ecf7c7225 */ /* 0x000fc800078e007c */
[----:B------:R-:W-:Y:S01]  /*8850*/  IMAD R40, R207, R127, R40 ;  /* 0x0000007fcf287224 */ /* 0x000fe200078e0228 */
[----:B------:R-:W-:Y:S06]  /*8860*/  @P3 BRA `(.L_x_467) ;  /* 0x0000001800b03947 */ /* 0x000fec0003800000 */
[----:B------:R-:W-:Y:S01]  /*8870*/  ISETP.NE.AND P3, PT, R34, RZ, PT ;  /* 0x000000ff2200720c */ /* 0x000fe20003f65270 */
[----:B------:R-:W-:Y:S01]  /*8880*/  BSSY B1, `(.L_x_509) ;  /* 0x000007e000017945 */ /* 0x000fe20003800000 */
[----:B------:R-:W-:-:S11]  /*8890*/  IMAD.IADD R52, R125, 0x1, R40 ;  /* 0x000000017d347824 */ /* 0x000fd600078e0228 */
[----:B------:R-:W-:Y:S05]  /*88a0*/  @!P3 BRA `(.L_x_510) ;  /* 0x0000000400ecb947 */ /* 0x000fea0003800000 */
[----:B------:R-:W-:Y:S01]  /*88b0*/  SEL R40, R122, R148, !P0 ;  /* 0x000000947a287207 */ /* 0x000fe20004000000 */
[----:B------:R-:W-:Y:S01]  /*88c0*/  BSSY B2, `(.L_x_511) ;  /* 0x0000077000027945 */ /* 0x000fe20003800000 */
[----:B---3--:R-:W-:Y:S02]  /*88d0*/  IADD3 R44, P3, P4, R114, R124, R29 ;  /* 0x0000007c722c7210 */ /* 0x008fe40007c7e01d */
[----:B------:R-:W-:Y:S02]  /*88e0*/  SHF.R.S32.HI R41, RZ, 0x1f, R40 ;  /* 0x0000001fff297819 */ /* 0x000fe40000011428 */
[----:B------:R-:W-:Y:S02]  /*88f0*/  IADD3.X R45, R6, R52, R35, P3, P4 ;  /* 0x00000034062d7210 */ /* 0x000fe40001fe8423 */
[----:B------:R-:W-:Y:S02]  /*8900*/  LEA.HI R40, R41, R40, RZ, 0x4 ;  /* 0x0000002829287211 */ /* 0x000fe400078f20ff */
[----:B------:R-:W-:-:S02]  /*8910*/  SHF.R.U32.HI R46, RZ, 0x3, R185 ;  /* 0x00000003ff2e7819 */ /* 0x000fc400000116b9 */
[----:B------:R-:W-:-:S04]  /*8920*/  LEA.HI.SX32 R40, R40, R28, 0x1c ;  /* 0x0000001c28287211 */ /* 0x000fc800078fe2ff */
[----:B------:R-:W-:-:S04]  /*8930*/  SHF.L.U32 R41, R40, 0x3, RZ ;  /* 0x0000000328297819 */ /* 0x000fc800000006ff */
[----:B------:R-:W-:-:S13]  /*8940*/  ISETP.GE.AND P3, PT, R41, R146, PT ;  /* 0x000000922900720c */ /* 0x000fda0003f66270 */
[--C-:B------:R-:W-:Y:S02]  /*8950*/  @!P3 SHF.R.S32.HI R43, RZ, 0x1f, R41.reuse ;  /* 0x0000001fff2bb819 */ /* 0x100fe40000011429 */
[--C-:B------:R-:W-:Y:S02]  /*8960*/  @!P3 IADD3 R42, P4, P5, R114, R124, R41.reuse ;  /* 0x0000007c722ab210 */ /* 0x100fe40007d9e029 */
[----:B------:R-:W-:Y:S02]  /*8970*/  LOP3.LUT R41, R185, 0x38, R41, 0xf8, !PT ;  /* 0x00000038b9297812 */ /* 0x000fe400078ef829 */
[----:B------:R-:W-:Y:S02]  /*8980*/  @!P3 IADD3.X R43, R6, R52, R43, P4, P5 ;  /* 0x00000034062bb210 */ /* 0x000fe400027ea42b */
[----:B------:R-:W-:Y:S02]  /*8990*/  LEA R48, P4, R44, R120, 0x1 ;  /* 0x000000782c307211 */ /* 0x000fe400078808ff */
[----:B------:R-:W-:-:S02]  /*89a0*/  LOP3.LUT R41, R41, R46, RZ, 0x3c, !PT ;  /* 0x0000002e29297212 */ /* 0x000fc400078e3cff */
[----:B------:R-:W-:Y:S02]  /*89b0*/  LEA.HI.X R49, R44, R121, R45, 0x1, P4 ;  /* 0x000000792c317211 */ /* 0x000fe400020f0c2d */
[----:B------:R-:W-:-:S04]  /*89c0*/  @!P3 LEA R50, P4, R42, R120, 0x1 ;  /* 0x000000782a32b211 */ /* 0x000fc800078808ff */
[----:B------:R-:W-:Y:S02]  /*89d0*/  @!P3 LEA.HI.X R51, R42, R121, R43, 0x1, P4 ;  /* 0x000000792a33b211 */ /* 0x000fe400020f0c2b */
[----:B------:R-:W-:Y:S02]  /*89e0*/  SHF.R.S32.HI R42, RZ, 0x1f, R40 ;  /* 0x0000001fff2a7819 */ /* 0x000fe40000011428 */
[----:B------:R-:W-:Y:S02]  /*89f0*/  ISETP.GE.AND P4, PT, R18, R117, PT ;  /* 0x000000751200720c */ /* 0x000fe40003f86270 */
[----:B------:R-:W-:Y:S01]  /*8a00*/  LEA.HI R42, R42, R40, RZ, 0x3 ;  /* 0x000000282a2a7211 */ /* 0x000fe200078f18ff */
[----:B------:R-:W-:-:S04]  /*8a10*/  IMAD R40, R16, 0x6000, R140 ;  /* 0x0000600010287824 */ /* 0x000fc800078e028c */
[----:B------:R-:W-:Y:S02]  /*8a20*/  IMAD.SHL.U32 R42, R42, 0x400, RZ ;  /* 0x000004002a2a7824 */ /* 0x000fe400078e00ff */
[----:B------:R-:W-:-:S03]  /*8a30*/  IMAD R40, R40, 0x2, R2 ;  /* 0x0000000228287824 */ /* 0x000fc600078e0202 */
[----:B------:R-:W-:-:S04]  /*8a40*/  LOP3.LUT R42, R42, 0x7fffe000, RZ, 0xc0, !PT ;  /* 0x7fffe0002a2a7812 */ /* 0x000fc800078ec0ff */
[----:B------:R-:W-:-:S05]  /*8a50*/  IADD3 R41, R41, R42, R195 ;  /* 0x0000002a29297210 */ /* 0x000fca0007ffe0c3 */
[----:B------:R-:W-:Y:S02]  /*8a60*/  IMAD R44, R16, 0x6000, R41 ;  /* 0x00006000102c7824 */ /* 0x000fe400078e0229 */
[----:B------:R-:W0:Y:S02]  /*8a70*/  LDS.128 R40, [R40+0x1c400] ;  /* 0x01c4000028287984 */ /* 0x000e240000000c00 */
[----:B------:R-:W-:-:S06]  /*8a80*/  IMAD R44, R44, 0x2, R2 ;  /* 0x000000022c2c7824 */ /* 0x000fcc00078e0202 */
[----:B------:R-:W2:Y:S01]  /*8a90*/  LDS.128 R44, [R44+0x1c400] ;  /* 0x01c400002c2c7984 */ /* 0x000ea20000000c00 */
[----:B------:R-:W-:Y:S05]  /*8aa0*/  @P4 BRA `(.L_x_512) ;  /* 0x0000000400604947 */ /* 0x000fea0003800000 */
[----:B------:R-:W-:Y:S01]  /*8ab0*/  HADD2.F32 R56, -RZ, R171.H1_H1 ;  /* 0x300000abff387230 */ /* 0x000fe20000004100 */
[----:B------:R-:W-:Y:S01]  /*8ac0*/  SHF.R.U64 R84, R84, 0x10, R85 ;  /* 0x0000001054547819 */ /* 0x000fe20000001255 */
[----:B--2---:R-:W-:Y:S01]  /*8ad0*/  HADD2.F32 R53, -RZ, R45.H0_H0 ;  /* 0x2000002dff357230 */ /* 0x004fe20000004100 */
[----:B------:R-:W-:Y:S01]  /*8ae0*/  SHF.R.U64 R72, R72, 0x10, R73 ;  /* 0x0000001048487819 */ /* 0x000fe20000001249 */
[----:B0-----:R-:W-:Y:S01]  /*8af0*/  HADD2.F32 R54, -RZ, R41.H0_H0 ;  /* 0x20000029ff367230 */ /* 0x001fe20000004100 */
[----:B------:R-:W-:Y:S01]  /*8b00*/  SHF.R.U64 R86, R86, 0x10, R87 ;  /* 0x0000001056567819 */ /* 0x000fe20000001257 */
[----:B------:R-:W-:Y:S02]  /*8b10*/  HADD2.F32 R55, -RZ, R169.H1_H1 ;  /* 0x300000a9ff377230 */ /* 0x000fe40000004100 */
[-C--:B------:R-:W-:Y:S01]  /*8b20*/  FMUL.FTZ R57, R53, R56.reuse ;  /* 0x0000003835397220 */ /* 0x080fe20000410000 */
[----:B------:R-:W-:Y:S02]  /*8b30*/  HADD2.F32 R171, -RZ, R171.H0_H0 ;  /* 0x200000abffab7230 */ /* 0x000fe40000004100 */
[----:B------:R-:W-:Y:S01]  /*8b40*/  FMUL.FTZ R56, R54, R56 ;  /* 0x0000003836387220 */ /* 0x000fe20000410000 */
[----:B------:R-:W-:-:S02]  /*8b50*/  HADD2.F32 R169, -RZ, R169.H0_H0 ;  /* 0x200000a9ffa97230 */ /* 0x000fc40000004100 */
[-C--:B------:R-:W-:Y:S01]  /*8b60*/  FFMA.FTZ R54, R54, R55.reuse, -R57 ;  /* 0x0000003736367223 */ /* 0x080fe20000010839 */
[----:B------:R-:W-:Y:S01]  /*8b70*/  SHF.R.U32.HI R57, RZ, 0x10, R73 ;  /* 0x00000010ff397819 */ /* 0x000fe20000011649 */
[----:B------:R-:W-:Y:S01]  /*8b80*/  FFMA.FTZ R53, R53, R55, R56 ;  /* 0x0000003735357223 */ /* 0x000fe20000010038 */
[----:B------:R-:W-:Y:S01]  /*8b90*/  SHF.R.U32.HI R56, RZ, 0x10, R85 ;  /* 0x00000010ff387819 */ /* 0x000fe20000011655 */
[----:B------:R-:W-:Y:S01]  /*8ba0*/  HADD2.F32 R55, -RZ, R45.H1_H1 ;  /* 0x3000002dff377230 */ /* 0x000fe20000004100 */
[----:B------:R-:W-:Y:S01]  /*8bb0*/  SHF.R.U64 R74, R74, 0x10, R75 ;  /* 0x000000104a4a7819 */ /* 0x000fe2000000124b */
[----:B------:R-:W-:Y:S02]  /*8bc0*/  HADD2.F32 R84, -RZ, R84.H0_H0 ;  /* 0x20000054ff547230 */ /* 0x000fe40000004100 */
[----:B------:R-:W-:Y:S02]  /*8bd0*/  HADD2.F32 R45, -RZ, R56.H0_H0 ;  /* 0x20000038ff2d7230 */ /* 0x000fe40000004100 */
[----:B------:R-:W-:-:S02]  /*8be0*/  HADD2.F32 R56, -RZ, R41.H1_H1 ;  /* 0x30000029ff387230 */ /* 0x000fc40000004100 */
[----:B------:R-:W-:Y:S02]  /*8bf0*/  HADD2.F32 R41, -RZ, R57.H0_H0 ;  /* 0x20000039ff297230 */ /* 0x000fe40000004100 */
[CC--:B------:R-:W-:Y:S01]  /*8c00*/  FMUL.FTZ R57, R55.reuse, R45.reuse ;  /* 0x0000002d37397220 */ /* 0x0c0fe20000410000 */
[----:B------:R-:W-:Y:S02]  /*8c10*/  HADD2.F32 R72, -RZ, R72.H0_H0 ;  /* 0x20000048ff487230 */ /* 0x000fe40000004100 */
[C---:B------:R-:W-:Y:S01]  /*8c20*/  FMUL.FTZ R58, R56.reuse, R45 ;  /* 0x0000002d383a7220 */ /* 0x040fe20000410000 */
[----:B------:R-:W-:Y:S02]  /*8c30*/  HADD2.F32 R86, -RZ, R86.H0_H0 ;  /* 0x20000056ff567230 */ /* 0x000fe40000004100 */
[-C--:B------:R-:W-:Y:S01]  /*8c40*/  FFMA.FTZ R45, R56, R41.reuse, -R57 ;  /* 0x00000029382d7223 */ /* 0x080fe20000010839 */
[----:B------:R-:W-:Y:S02]  /*8c50*/  HADD2.F32 R57, -RZ, R170.H1_H1 ;  /* 0x300000aaff397230 */ /* 0x000fe40000004100 */
[----:B------:R-:W-:Y:S01]  /*8c60*/  FFMA.FTZ R41, R55, R41, R58 ;  /* 0x0000002937297223 */ /* 0x000fe2000001003a */
[----:B------:R-:W-:-:S02]  /*8c70*/  HADD2.F32 R55, -RZ, R47.H0_H0 ;  /* 0x2000002fff377230 */ /* 0x000fc40000004100 */
[----:B------:R-:W-:Y:S01]  /*8c80*/  HADD2.F32 R56, -RZ, R43.H0_H0 ;  /* 0x2000002bff387230 */ /* 0x000fe20000004100 */
[----:B------:R-:W-:Y:S01]  /*8c90*/  F2FP.F16.F32.PACK_AB R45, R45, R54 ;  /* 0x000000362d2d723e */ /* 0x000fe200000000ff */
[----:B------:R-:W-:Y:S02]  /*8ca0*/  HADD2.F32 R58, -RZ, R168.H1_H1 ;  /* 0x300000a8ff3a7230 */ /* 0x000fe40000004100 */
[CC--:B------:R-:W-:Y:S01]  /*8cb0*/  FMUL.FTZ R59, R55.reuse, R57.reuse ;  /* 0x00000039373b7220 */ /* 0x0c0fe20000410000 */
[----:B------:R-:W-:Y:S02]  /*8cc0*/  HADD2.F32 R47, -RZ, R47.H1_H1 ;  /* 0x3000002fff2f7230 */ /* 0x000fe40000004100 */
[C---:B------:R-:W-:Y:S01]  /*8cd0*/  FMUL.FTZ R57, R56.reuse, R57 ;  /* 0x0000003938397220 */ /* 0x040fe20000410000 */
[----:B------:R-:W-:Y:S02]  /*8ce0*/  HADD2.F32 R43, -RZ, R43.H1_H1 ;  /* 0x3000002bff2b7230 */ /* 0x000fe40000004100 */
[-C--:B------:R-:W-:Y:S01]  /*8cf0*/  FFMA.FTZ R59, R56, R58.reuse, -R59 ;  /* 0x0000003a383b7223 */ /* 0x080fe2000001083b */
[----:B------:R-:W-:Y:S01]  /*8d00*/  SHF.R.U32.HI R56, RZ, 0x10, R75 ;  /* 0x00000010ff387819 */ /* 0x000fe2000001164b */
[----:B------:R-:W-:Y:S01]  /*8d10*/  FFMA.FTZ R57, R55, R58, R57 ;  /* 0x0000003a37397223 */ /* 0x000fe20000010039 */
[----:B------:R-:W-:Y:S01]  /*8d20*/  SHF.R.U32.HI R55, RZ, 0x10, R87 ;  /* 0x00000010ff377819 */ /* 0x000fe20000011657 */
[----:B------:R-:W-:Y:S01]  /*8d30*/  HADD2.F32 R170, -RZ, R170.H0_H0 ;  /* 0x200000aaffaa7230 */ /* 0x000fe20000004100 */
[----:B------:R-:W-:Y:S01]  /*8d40*/  F2FP.F16.F32.PACK_AB R53, R41, R53 ;  /* 0x000000352935723e */ /* 0x000fe200000000ff */
[----:B------:R-:W-:-:S02]  /*8d50*/  HADD2.F32 R56, -RZ, R56.H0_H0 ;  /* 0x20000038ff387230 */ /* 0x000fc40000004100 */
[----:B------:R-:W-:Y:S02]  /*8d60*/  HADD2.F32 R55, -RZ, R55.H0_H0 ;  /* 0x20000037ff377230 */ /* 0x000fe40000004100 */
[----:B------:R-:W-:Y:S02]  /*8d70*/  HADD2.F32 R168, -RZ, R168.H0_H0 ;  /* 0x200000a8ffa87230 */ /* 0x000fe40000004100 */
[----:B------:R-:W-:Y:S02]  /*8d80*/  HADD2.F32 R74, -RZ, R74.H0_H0 ;  /* 0x2000004aff4a7230 */ /* 0x000fe40000004100 */
[-C--:B------:R-:W-:Y:S01]  /*8d90*/  FMUL.FTZ R58, R47, R55.reuse ;  /* 0x000000372f3a7220 */ /* 0x080fe20000410000 */
[C---:B------:R-:W-:Y:S01]  /*8da0*/  FMUL.FTZ R55, R43.reuse, R55 ;  /* 0x000000372b377220 */ /* 0x040fe20000410000 */
[----:B------:R-:W-:Y:S02]  /*8db0*/  IMAD.MOV.U32 R41, RZ, RZ, R45 ;  /* 0x000000ffff297224 */ /* 0x000fe400078e002d */
[-C--:B------:R-:W-:Y:S01]  /*8dc0*/  FFMA.FTZ R58, R43, R56.reuse, -R58 ;  /* 0x000000382b3a7223 */ /* 0x080fe2000001083a */
[----:B------:R-:W-:Y:S01]  /*8dd0*/  FFMA.FTZ R55, R47, R56, R55 ;  /* 0x000000382f377223 */ /* 0x000fe20000010037 */
[----:B------:R-:W-:-:S02]  /*8de0*/  HADD2.F32 R43, -RZ, R44.H0_H0 ;  /* 0x2000002cff2b7230 */ /* 0x000fc40000004100 */
        /* <DEDUP_REMOVED lines=22> */
[----:B------:R-:W-:-:S02]  /*8f50*/  FFMA.FTZ R47, R44, R168, -R47 ;  /* 0x000000a82c2f7223 */ /* 0x000fc4000001082f */
[----:B------:R-:W-:Y:S01]  /*8f60*/  FFMA.FTZ R170, R40, R168, R170 ;  /* 0x000000a828aa7223 */ /* 0x000fe200000100aa */
[-C--:B------:R-:W-:Y:S01]  /*8f70*/  FMUL.FTZ R40, R46, R86.reuse ;  /* 0x000000562e287220 */ /* 0x080fe20000410000 */
[C---:B------:R-:W-:Y:S01]  /*8f80*/  FMUL.FTZ R86, R42.reuse, R86 ;  /* 0x000000562a567220 */ /* 0x040fe20000410000 */
[----:B------:R-:W-:Y:S02]  /*8f90*/  IMAD.MOV.U32 R44, RZ, RZ, R84 ;  /* 0x000000ffff2c7224 */ /* 0x000fe400078e0054 */
[-C--:B------:R-:W-:Y:S01]  /*8fa0*/  FFMA.FTZ R40, R42, R74.reuse, -R40 ;  /* 0x0000004a2a287223 */ /* 0x080fe20000010828 */
[----:B------:R-:W-:-:S04]  /*8fb0*/  FFMA.FTZ R86, R46, R74, R86 ;  /* 0x0000004a2e567223 */ /* 0x000fc80000010056 */
[----:B------:R-:W-:Y:S02]  /*8fc0*/  F2FP.F16.F32.PACK_AB R47, R40, R47 ;  /* 0x0000002f282f723e */ /* 0x000fe400000000ff */
[----:B------:R-:W-:Y:S02]  /*8fd0*/  F2FP.F16.F32.PACK_AB R86, R86, R170 ;  /* 0x000000aa5656723e */ /* 0x000fe400000000ff */
[----:B------:R-:W-:Y:S01]  /*8fe0*/  MOV R40, R43 ;  /* 0x0000002b00287202 */ /* 0x000fe20000000f00 */
[----:B------:R-:W-:Y:S01]  /*8ff0*/  IMAD.MOV.U32 R43, RZ, RZ, R58 ;  /* 0x000000ffff2b7224 */ /* 0x000fe200078e003a */
[----:B------:R-:W-:Y:S01]  /*9000*/  MOV R42, R47 ;  /* 0x0000002f002a7202 */ /* 0x000fe20000000f00 */
[----:B------:R-:W-:Y:S02]  /*9010*/  IMAD.MOV.U32 R46, RZ, RZ, R86 ;  /* 0x000000ffff2e7224 */ /* 0x000fe400078e0056 */
[----:B------:R-:W-:-:S07]  /*9020*/  IMAD.MOV.U32 R47, RZ, RZ, R55 ;  /* 0x000000ffff2f7224 */ /* 0x000fce00078e0037 */
.L_x_512:
[----:B------:R-:W-:Y:S05]  /*9030*/  BSYNC B2 ;  /* 0x0000000000027941 */ /* 0x000fea0003800000 */
.L_x_511:
[----:B0-----:R0:W-:Y:S04]  /*9040*/  STG.E.128 desc[UR56][R48.64], R40 ;  /* 0x0000002830007986 */ /* 0x0011e8000c101d38 */
[----:B--2---:R0:W-:Y:S02]  /*9050*/  @!P3 STG.E.128 desc[UR56][R50.64], R44 ;  /* 0x0000002c3200b986 */ /* 0x0041e4000c101d38 */
.L_x_510:
[----:B------:R-:W-:Y:S05]  /*9060*/  BSYNC B1 ;  /* 0x0000000000017941 */ /* 0x000fea0003800000 */
.L_x_509:
[----:B------:R-:W-:Y:S01]  /*9070*/  ISETP.NE.AND P3, PT, R38, RZ, PT ;  /* 0x000000ff2600720c */ /* 0x000fe20003f65270 */
[----:B------:R-:W-:-:S12]  /*9080*/  BSSY B1, `(.L_x_513) ;  /* 0x0000078000017945 */ /* 0x000fd80003800000 */
[----:B------:R-:W-:Y:S05]  /*9090*/  @!P3 BRA `(.L_x_514) ;  /* 0x0000000400d8b947 */ /* 0x000fea0003800000 */
[----:B0-----:R-:W-:Y:S01]  /*90a0*/  SEL R40, R122, R148, !P1 ;  /* 0x000000947a287207 */ /* 0x001fe20004800000 */
        /* <DEDUP_REMOVED lines=13> */
[----:B------:R-:W-:-:S04]  /*9180*/  LEA R48, P4, R45, R120, 0x1 ;  /* 0x000000782d307211 */ /* 0x000fc800078808ff */
[----:B------:R-:W-:Y:S02]  /*9190*/  LEA.HI.X R49, R45, R121, R44, 0x1, P4 ;  /* 0x000000792d317211 */ /* 0x000fe400020f0c2c */
[----:B------:R-:W-:-:S04]  /*91a0*/  @!P3 LEA R50, P4, R42, R120, 0x1 ;  /* 0x000000782a32b211 */ /* 0x000fc800078808ff */
[----:B------:R-:W-:Y:S02]  /*91b0*/  @!P3 LEA.HI.X R51, R42, R121, R43, 0x1, P4 ;  /* 0x000000792a33b211 */ /* 0x000fe400020f0c2b */
[----:B------:R-:W-:Y:S02]  /*91c0*/  SHF.R.S32.HI R43, RZ, 0x1f, R40 ;  /* 0x0000001fff2b7819 */ /* 0x000fe40000011428 */
[----:B------:R-:W-:Y:S02]  /*91d0*/  ISETP.GE.AND P4, PT, R0, R117, PT ;  /* 0x000000750000720c */ /* 0x000fe40003f86270 */
[----:B------:R-:W-:Y:S02]  /*91e0*/  LEA.HI R43, R43, R40, RZ, 0x3 ;  /* 0x000000282b2b7211 */ /* 0x000fe400078f18ff */
[----:B------:R-:W-:Y:S01]  /*91f0*/  LOP3.LUT R40, R41, R46, RZ, 0x3c, !PT ;  /* 0x0000002e29287212 */ /* 0x000fe200078e3cff */
[----:B------:R-:W-:Y:S02]  /*9200*/  IMAD R41, R16, 0x6000, R138 ;  /* 0x0000600010297824 */ /* 0x000fe400078e028a */
[----:B------:R-:W-:-:S02]  /*9210*/  IMAD.SHL.U32 R43, R43, 0x400, RZ ;  /* 0x000004002b2b7824 */ /* 0x000fc400078e00ff */
[----:B------:R-:W-:-:S03]  /*9220*/  IMAD R41, R41, 0x2, R2 ;  /* 0x0000000229297824 */ /* 0x000fc600078e0202 */
[----:B------:R-:W-:-:S04]  /*9230*/  LOP3.LUT R43, R43, 0x7fffe000, RZ, 0xc0, !PT ;  /* 0x7fffe0002b2b7812 */ /* 0x000fc800078ec0ff */
[----:B------:R-:W-:-:S05]  /*9240*/  IADD3 R43, R40, R43, R195 ;  /* 0x0000002b282b7210 */ /* 0x000fca0007ffe0c3 */
[----:B------:R-:W-:-:S04]  /*9250*/  IMAD R43, R16, 0x6000, R43 ;  /* 0x00006000102b7824 */ /* 0x000fc800078e022b */
[----:B------:R-:W-:Y:S02]  /*9260*/  IMAD R44, R43, 0x2, R2 ;  /* 0x000000022b2c7824 */ /* 0x000fe400078e0202 */
[----:B------:R-:W0:Y:S04]  /*9270*/  LDS.128 R40, [R41+0x1c400] ;  /* 0x01c4000029287984 */ /* 0x000e280000000c00 */
[----:B------:R-:W2:Y:S01]  /*9280*/  LDS.128 R44, [R44+0x1c400] ;  /* 0x01c400002c2c7984 */ /* 0x000ea20000000c00 */
[----:B------:R-:W-:Y:S05]  /*9290*/  @P4 BRA `(.L_x_516) ;  /* 0x00000004004c4947 */ /* 0x000fea0003800000 */
[--C-:B------:R-:W-:Y:S01]  /*92a0*/  SHF.R.U64 R54, R80, 0x10, R81.reuse ;  /* 0x0000001050367819 */ /* 0x100fe20000001251 */
[--C-:B--2---:R-:W-:Y:S01]  /*92b0*/  HADD2.F32 R59, -RZ, R45.reuse.H0_H0 ;  /* 0x2000002dff3b7230 */ /* 0x104fe20000004100 */
[----:B------:R-:W-:Y:S01]  /*92c0*/  SHF.R.U32.HI R80, RZ, 0x10, R81 ;  /* 0x00000010ff507819 */ /* 0x000fe20000011651 */
[----:B------:R-:W-:Y:S01]  /*92d0*/  HADD2.F32 R60, -RZ, R45.H1_H1 ;  /* 0x3000002dff3c7230 */ /* 0x000fe20000004100 */
[--C-:B------:R-:W-:Y:S01]  /*92e0*/  SHF.R.U64 R53, R68, 0x10, R69.reuse ;  /* 0x0000001044357819 */ /* 0x100fe20000001245 */
[----:B------:R-:W-:Y:S01]  /*92f0*/  HADD2.F32 R58, -RZ, R167.H1_H1 ;  /* 0x300000a7ff3a7230 */ /* 0x000fe20000004100 */
[----:B------:R-:W-:Y:S01]  /*9300*/  SHF.R.U32.HI R68, RZ, 0x10, R69 ;  /* 0x00000010ff447819 */ /* 0x000fe20000011645 */
[----:B0-----:R-:W-:Y:S01]  /*9310*/  HADD2.F32 R45, -RZ, R41.H0_H0 ;  /* 0x20000029ff2d7230 */ /* 0x001fe20000004100 */
[----:B------:R-:W-:Y:S01]  /*9320*/  SHF.R.U64 R56, R82, 0x10, R83 ;  /* 0x0000001052387819 */ /* 0x000fe20000001253 */
[----:B------:R-:W-:Y:S02]  /*9330*/  HADD2.F32 R57, -RZ, R159.H1_H1 ;  /* 0x3000009fff397230 */ /* 0x000fe40000004100 */
[----:B------:R-:W-:Y:S01]  /*9340*/  FMUL.FTZ R61, R59, R58 ;  /* 0x0000003a3b3d7220 */ /* 0x000fe20000410000 */
[----:B------:R-:W-:-:S02]  /*9350*/  HADD2.F32 R80, -RZ, R80.H0_H0 ;  /* 0x20000050ff507230 */ /* 0x000fc40000004100 */
[C---:B------:R-:W-:Y:S01]  /*9360*/  FMUL.FTZ R62, R45.reuse, R58 ;  /* 0x0000003a2d3e7220 */ /* 0x040fe20000410000 */
[----:B------:R-:W-:Y:S01]  /*9370*/  HADD2.F32 R41, -RZ, R41.H1_H1 ;  /* 0x30000029ff297230 */ /* 0x000fe20000004100 */
[----:B------:R-:W-:Y:S01]  /*9380*/  SHF.R.U32.HI R82, RZ, 0x10, R83 ;  /* 0x00000010ff527819 */ /* 0x000fe20000011653 */
[-C--:B------:R-:W-:Y:S01]  /*9390*/  FFMA.FTZ R61, R45, R57.reuse, -R61 ;  /* 0x000000392d3d7223 */ /* 0x080fe2000001083d */
[----:B------:R-:W-:Y:S01]  /*93a0*/  FFMA.FTZ R62, R59, R57, R62 ;  /* 0x000000393b3e7223 */ /* 0x000fe2000001003e */
[--C-:B------:R-:W-:Y:S01]  /*93b0*/  SHF.R.U64 R55, R70, 0x10, R71.reuse ;  /* 0x0000001046377819 */ /* 0x100fe20000001247 */
[----:B------:R-:W-:Y:S02]  /*93c0*/  HADD2.F32 R68, -RZ, R68.H0_H0 ;  /* 0x20000044ff447230 */ /* 0x000fe40000004100 */
[----:B------:R-:W-:Y:S01]  /*93d0*/  FMUL.FTZ R58, R60, R80 ;  /* 0x000000503c3a7220 */ /* 0x000fe20000410000 */
[--C-:B------:R-:W-:Y:S01]  /*93e0*/  HADD2.F32 R57, -RZ, R47.reuse.H0_H0 ;  /* 0x2000002fff397230 */ /* 0x100fe20000004100 */
[----:B------:R-:W-:Y:S01]  /*93f0*/  SHF.R.U32.HI R70, RZ, 0x10, R71 ;  /* 0x00000010ff467819 */ /* 0x000fe20000011647 */
[----:B------:R-:W-:-:S02]  /*9400*/  HADD2.F32 R59, -RZ, R47.H1_H1 ;  /* 0x3000002fff3b7230 */ /* 0x000fc40000004100 */
[C---:B------:R-:W-:Y:S01]  /*9410*/  FMUL.FTZ R80, R41.reuse, R80 ;  /* 0x0000005029507220 */ /* 0x040fe20000410000 */
[----:B------:R-:W-:Y:S02]  /*9420*/  HADD2.F32 R45, -RZ, R166.H1_H1 ;  /* 0x300000a6ff2d7230 */ /* 0x000fe40000004100 */
[-C--:B------:R-:W-:Y:S01]  /*9430*/  FFMA.FTZ R58, R41, R68.reuse, -R58 ;  /* 0x00000044293a7223 */ /* 0x080fe2000001083a */
[--C-:B------:R-:W-:Y:S02]  /*9440*/  HADD2.F32 R47, -RZ, R43.reuse.H0_H0 ;  /* 0x2000002bff2f7230 */ /* 0x100fe40000004100 */
[----:B------:R-:W-:Y:S01]  /*9450*/  FFMA.FTZ R80, R60, R68, R80 ;  /* 0x000000443c507223 */ /* 0x000fe20000010050 */
[----:B------:R-:W-:Y:S02]  /*9460*/  HADD2.F32 R82, -RZ, R82.H0_H0 ;  /* 0x20000052ff527230 */ /* 0x000fe40000004100 */
[----:B------:R-:W-:Y:S01]  /*9470*/  FMUL.FTZ R60, R57, R45 ;  /* 0x0000002d393c7220 */ /* 0x000fe20000410000 */
[----:B------:R-:W-:-:S02]  /*9480*/  HADD2.F32 R43, -RZ, R43.H1_H1 ;  /* 0x3000002bff2b7230 */ /* 0x000fc40000004100 */
[----:B------:R-:W-:Y:S01]  /*9490*/  FMUL.FTZ R63, R47, R45 ;  /* 0x0000002d2f3f7220 */ /* 0x000fe20000410000 */
[----:B------:R-:W-:Y:S02]  /*94a0*/  HADD2.F32 R70, -RZ, R70.H0_H0 ;  /* 0x20000046ff467230 */ /* 0x000fe40000004100 */
[-C--:B------:R-:W-:Y:S01]  /*94b0*/  FMUL.FTZ R45, R59, R82.reuse ;  /* 0x000000523b2d7220 */ /* 0x080fe20000410000 */
[----:B------:R-:W-:Y:S02]  /*94c0*/  HADD2.F32 R41, -RZ, R158.H1_H1 ;  /* 0x3000009eff297230 */ /* 0x000fe40000004100 */
[C---:B------:R-:W-:Y:S01]  /*94d0*/  FMUL.FTZ R82, R43.reuse, R82 ;  /* 0x000000522b527220 */ /* 0x040fe20000410000 */
[----:B------:R-:W-:Y:S02]  /*94e0*/  HADD2.F32 R167, -RZ, R167.H0_H0 ;  /* 0x200000a7ffa77230 */ /* 0x000fe40000004100 */
[----:B------:R-:W-:Y:S01]  /*94f0*/  FFMA.FTZ R45, R43, R70, -R45 ;  /* 0x000000462b2d7223 */ /* 0x000fe2000001082d */
[----:B------:R-:W-:-:S02]  /*9500*/  HADD2.F32 R43, -RZ, R44.H0_H0 ;  /* 0x2000002cff2b7230 */ /* 0x000fc40000004100 */
[-C--:B------:R-:W-:Y:S01]  /*9510*/  FFMA.FTZ R60, R47, R41.reuse, -R60 ;  /* 0x000000292f3c7223 */ /* 0x080fe2000001083c */
[----:B------:R-:W-:Y:S02]  /*9520*/  HADD2.F32 R54, -RZ, R54.H0_H0 ;  /* 0x20000036ff367230 */ /* 0x000fe40000004100 */
[----:B------:R-:W-:Y:S01]  /*9530*/  FFMA.FTZ R63, R57, R41, R63 ;  /* 0x00000029393f7223 */ /* 0x000fe2000001003f */
[----:B------:R-:W-:Y:S02]  /*9540*/  HADD2.F32 R44, -RZ, R44.H1_H1 ;  /* 0x3000002cff2c7230 */ /* 0x000fe40000004100 */
[----:B------:R-:W-:Y:S01]  /*9550*/  FMUL.FTZ R47, R43, R167 ;  /* 0x000000a72b2f7220 */ /* 0x000fe20000410000 */
[----:B------:R-:W-:Y:S02]  /*9560*/  HADD2.F32 R159, -RZ, R159.H0_H0 ;  /* 0x2000009fff9f7230 */ /* 0x000fe40000004100 */
[----:B------:R-:W-:Y:S01]  /*9570*/  FFMA.FTZ R82, R59, R70, R82 ;  /* 0x000000463b527223 */ /* 0x000fe20000010052 */
[----:B------:R-:W-:-:S02]  /*9580*/  HADD2.F32 R41, -RZ, R40.H0_H0 ;  /* 0x20000028ff297230 */ /* 0x000fc40000004100 */
[----:B------:R-:W-:Y:S01]  /*9590*/  FMUL.FTZ R57, R44, R54 ;  /* 0x000000362c397220 */ /* 0x000fe20000410000 */
[----:B------:R-:W-:Y:S01]  /*95a0*/  HADD2.F32 R40, -RZ, R40.H1_H1 ;  /* 0x30000028ff287230 */ /* 0x000fe20000004100 */
[----:B------:R-:W-:Y:S01]  /*95b0*/  F2FP.F16.F32.PACK_AB R60, R45, R60 ;  /* 0x0000003c2d3c723e */ /* 0x000fe200000000ff */
[----:B------:R-:W-:Y:S02]  /*95c0*/  HADD2.F32 R53, -RZ, R53.H0_H0 ;  /* 0x20000035ff357230 */ /* 0x000fe40000004100 */
[C---:B------:R-:W-:Y:S01]  /*95d0*/  FMUL.FTZ R167, R41.reuse, R167 ;  /* 0x000000a729a77220 */ /* 0x040fe20000410000 */
[----:B------:R-:W-:Y:S01]  /*95e0*/  FFMA.FTZ R47, R41, R159, -R47 ;  /* 0x0000009f292f7223 */ /* 0x000fe2000001082f */
[C---:B------:R-:W-:Y:S01]  /*95f0*/  FMUL.FTZ R54, R40.reuse, R54 ;  /* 0x0000003628367220 */ /* 0x040fe20000410000 */
[----:B------:R-:W-:Y:S02]  /*9600*/  HADD2.F32 R41, -RZ, R46.H0_H0 ;  /* 0x2000002eff297230 */ /* 0x000fe40000004100 */
[----:B------:R-:W-:Y:S01]  /*9610*/  FFMA.FTZ R57, R40, R53, -R57 ;  /* 0x0000003528397223 */ /* 0x000fe20000010839 */
[----:B------:R-:W-:-:S02]  /*9620*/  HADD2.F32 R166, -RZ, R166.H0_H0 ;  /* 0x200000a6ffa67230 */ /* 0x000fc40000004100 */
[----:B------:R-:W-:Y:S01]  /*9630*/  FFMA.FTZ R167, R43, R159, R167 ;  /* 0x0000009f2ba77223 */ /* 0x000fe200000100a7 */
[----:B------:R-:W-:Y:S02]  /*9640*/  HADD2.F32 R56, -RZ, R56.H0_H0 ;  /* 0x20000038ff387230 */ /* 0x000fe40000004100 */
[----:B------:R-:W-:Y:S01]  /*9650*/  FFMA.FTZ R54, R44, R53, R54 ;  /* 0x000000352c367223 */ /* 0x000fe20000010036 */
[----:B------:R-:W-:Y:S02]  /*9660*/  HADD2.F32 R40, -RZ, R42.H0_H0 ;  /* 0x2000002aff287230 */ /* 0x000fe40000004100 */
[-C--:B------:R-:W-:Y:S01]  /*9670*/  FMUL.FTZ R43, R41, R166.reuse ;  /* 0x000000a6292b7220 */ /* 0x080fe20000410000 */
[----:B------:R-:W-:Y:S01]  /*9680*/  HADD2.F32 R46, -RZ, R46.H1_H1 ;  /* 0x3000002eff2e7230 */ /* 0x000fe20000004100 */
[----:B------:R-:W-:Y:S01]  /*9690*/  F2FP.F16.F32.PACK_AB R63, R82, R63 ;  /* 0x0000003f523f723e */ /* 0x000fe200000000ff */
[----:B------:R-:W-:Y:S02]  /*96a0*/  HADD2.F32 R42, -RZ, R42.H1_H1 ;  /* 0x3000002aff2a7230 */ /* 0x000fe40000004100 */
[----:B------:R-:W-:Y:S01]  /*96b0*/  FMUL.FTZ R166, R40, R166 ;  /* 0x000000a628a67220 */ /* 0x000fe20000410000 */
[----:B------:R-:W-:-:S02]  /*96c0*/  HADD2.F32 R158, -RZ, R158.H0_H0 ;  /* 0x2000009eff9e7230 */ /* 0x000fc40000004100 */
[-C--:B------:R-:W-:Y:S01]  /*96d0*/  FMUL.FTZ R44, R46, R56.reuse ;  /* 0x000000382e2c7220 */ /* 0x080fe20000410000 */
[----:B------:R-:W-:Y:S02]  /*96e0*/  HADD2.F32 R55, -RZ, R55.H0_H0 ;  /* 0x20000037ff377230 */ /* 0x000fe40000004100 */
[----:B------:R-:W-:Y:S01]  /*96f0*/  FMUL.FTZ R56, R42, R56 ;  /* 0x000000382a387220 */ /* 0x000fe20000410000 */
[----:B------:R-:W-:Y:S01]  /*9700*/  F2FP.F16.F32.PACK_AB R54, R54, R167 ;  /* 0x000000a73636723e */ /* 0x000fe200000000ff */
[-C--:B------:R-:W-:Y:S01]  /*9710*/  FFMA.FTZ R43, R40, R158.reuse, -R43 ;  /* 0x0000009e282b7223 */ /* 0x080fe2000001082b */
[----:B------:R-:W-:Y:S01]  /*9720*/  FFMA.FTZ R166, R41, R158, R166 ;  /* 0x0000009e29a67223 */ /* 0x000fe200000100a6 */
[-C--:B------:R-:W-:Y:S01]  /*9730*/  FFMA.FTZ R44, R42, R55.reuse, -R44 ;  /* 0x000000372a2c7223 */ /* 0x080fe2000001082c */
[----:B------:R-:W-:Y:S01]  /*9740*/  FFMA.FTZ R55, R46, R55, R56 ;  /* 0x000000372e377223 */ /* 0x000fe20000010038 */
[----:B------:R-:W-:Y:S01]  /*9750*/  F2FP.F16.F32.PACK_AB R40, R57, R47 ;  /* 0x0000002f3928723e */ /* 0x000fe200000000ff */
[----:B------:R-:W-:Y:S01]  /*9760*/  IMAD.MOV.U32 R47, RZ, RZ, R63 ;  /* 0x000000ffff2f7224 */ /* 0x000fe200078e003f */
[----:B------:R-:W-:-:S02]  /*9770*/  F2FP.F16.F32.PACK_AB R41, R58, R61 ;  /* 0x0000003d3a29723e */ /* 0x000fc400000000ff */
[----:B------:R-:W-:Y:S01]  /*9780*/  F2FP.F16.F32.PACK_AB R42, R44, R43 ;  /* 0x0000002b2c2a723e */ /* 0x000fe200000000ff */
[----:B------:R-:W-:Y:S01]  /*9790*/  IMAD.MOV.U32 R43, RZ, RZ, R60 ;  /* 0x000000ffff2b7224 */ /* 0x000fe200078e003c */
[----:B------:R-:W-:Y:S02]  /*97a0*/  F2FP.F16.F32.PACK_AB R45, R80, R62 ;  /* 0x0000003e502d723e */ /* 0x000fe400000000ff */
[----:B------:R-:W-:Y:S02]  /*97b0*/  F2FP.F16.F32.PACK_AB R46, R55, R166 ;  /* 0x000000a6372e723e */ /* 0x000fe400000000ff */
[----:B------:R-:W-:-:S07]  /*97c0*/  MOV R44, R54 ;  /* 0x00000036002c7202 */ /* 0x000fce0000000f00 */
.L_x_516:
[----:B------:R-:W-:Y:S05]  /*97d0*/  BSYNC B2 ;  /* 0x0000000000027941 */ /* 0x000fea0003800000 */
.L_x_515:
[----:B0-----:R4:W-:Y:S04]  /*97e0*/  STG.E.128 desc[UR56][R48.64], R40 ;  /* 0x0000002830007986 */ /* 0x0019e8000c101d38 */
[----:B--2---:R4:W-:Y:S02]  /*97f0*/  @!P3 STG.E.128 desc[UR56][R50.64], R44 ;  /* 0x0000002c3200b986 */ /* 0x0049e4000c101d38 */
.L_x_514:
[----:B------:R-:W-:Y:S05]  /*9800*/  BSYNC B1 ;  /* 0x0000000000017941 */ /* 0x000fea0003800000 */
.L_x_513:
[----:B------:R-:W-:-:S13]  /*9810*/  ISETP.NE.AND P3, PT, R39, RZ, PT ;  /* 0x000000ff2700720c */ /* 0x000fda0003f65270 */
[----:B------:R-:W-:Y:S05]  /*9820*/  @!P3 BRA `(.L_x_467) ;  /* 0x0000000800c0b947 */ /* 0x000fea0003800000 */
[----:B0---4-:R-:W2:Y:S01]  /*9830*/  LDL R40, [R1+0x10] ;  /* 0x0000100001287983 */ /* 0x011ea20000100800 */
[----:B------:R-:W-:Y:S01]  /*9840*/  SHF.R.U32.HI R43, RZ, 0x3, R185 ;  /* 0x00000003ff2b7819 */ /* 0x000fe200000116b9 */
[----:B------:R-:W-:Y:S01]  /*9850*/  BSSY B1, `(.L_x_517) ;  /* 0x000006d000017945 */ /* 0x000fe20003800000 */
[----:B------:R-:W-:-:S04]  /*9860*/  IADD3 R42, P3, P4, R114, R124, R33 ;  /* 0x0000007c722a7210 */ /* 0x000fc80007c7e021 */
[----:B---3--:R-:W-:Y:S02]  /*9870*/  IADD3.X R45, R6, R52, R37, P3, P4 ;  /* 0x00000034062d7210 */ /* 0x008fe40001fe8425 */
[----:B------:R-:W-:-:S04]  /*9880*/  LEA R48, P3, R42, R120, 0x1 ;  /* 0x000000782a307211 */ /* 0x000fc800078608ff */
[----:B------:R-:W-:Y:S02]  /*9890*/  LEA.HI.X R49, R42, R121, R45, 0x1, P3 ;  /* 0x000000792a317211 */ /* 0x000fe400018f0c2d */
[----:B------:R-:W-:Y:S02]  /*98a0*/  ISETP.GE.AND P3, PT, R3, R117, PT ;  /* 0x000000750300720c */ /* 0x000fe40003f66270 */
[----:B--2---:R-:W-:-:S04]  /*98b0*/  LOP3.LUT P5, RZ, R40, 0x1, RZ, 0xc0, !PT ;  /* 0x0000000128ff7812 */ /* 0x004fc800078ac0ff */
[----:B------:R-:W-:-:S04]  /*98c0*/  SEL R148, R122, R148, !P5 ;  /* 0x000000947a947207 */ /* 0x000fc80006800000 */
[----:B------:R-:W-:-:S04]  /*98d0*/  SHF.R.S32.HI R41, RZ, 0x1f, R148 ;  /* 0x0000001fff297819 */ /* 0x000fc80000011494 */
[----:B------:R-:W-:-:S04]  /*98e0*/  LEA.HI R41, R41, R148, RZ, 0x4 ;  /* 0x0000009429297211 */ /* 0x000fc800078f20ff */
[----:B------:R-:W-:-:S04]  /*98f0*/  LEA.HI.SX32 R41, R41, R32, 0x1c ;  /* 0x0000002029297211 */ /* 0x000fc800078fe2ff */
[----:B------:R-:W-:Y:S01]  /*9900*/  SHF.R.S32.HI R40, RZ, 0x1f, R41 ;  /* 0x0000001fff287819 */ /* 0x000fe20000011429 */
[----:B------:R-:W-:-:S03]  /*9910*/  IMAD.SHL.U32 R51, R41, 0x8, RZ ;  /* 0x0000000829337824 */ /* 0x000fc600078e00ff */
[----:B------:R-:W-:Y:S02]  /*9920*/  LEA.HI R41, R40, R41, RZ, 0x3 ;  /* 0x0000002928297211 */ /* 0x000fe400078f18ff */
[----:B------:R-:W-:Y:S02]  /*9930*/  LOP3.LUT R40, R185, 0x38, R51, 0xf8, !PT ;  /* 0x00000038b9287812 */ /* 0x000fe400078ef833 */
[----:B------:R-:W-:Y:S02]  /*9940*/  SHF.L.U32 R41, R41, 0xa, RZ ;  /* 0x0000000a29297819 */ /* 0x000fe400000006ff */
[----:B------:R-:W-:Y:S02]  /*9950*/  LOP3.LUT R40, R40, R43, RZ, 0x3c, !PT ;  /* 0x0000002b28287212 */ /* 0x000fe400078e3cff */
[----:B------:R-:W-:-:S04]  /*9960*/  LOP3.LUT R41, R41, 0x7fffe000, RZ, 0xc0, !PT ;  /* 0x7fffe00029297812 */ /* 0x000fc800078ec0ff */
[----:B------:R-:W-:Y:S01]  /*9970*/  IADD3 R43, R40, R41, R195 ;  /* 0x00000029282b7210 */ /* 0x000fe20007ffe0c3 */
[----:B------:R-:W-:-:S04]  /*9980*/  IMAD R41, R16, 0x6000, R137 ;  /* 0x0000600010297824 */ /* 0x000fc800078e0289 */
[----:B------:R-:W-:Y:S02]  /*9990*/  IMAD R43, R16, 0x6000, R43 ;  /* 0x00006000102b7824 */ /* 0x000fe400078e022b */
[--C-:B------:R-:W-:Y:S02]  /*99a0*/  IMAD R41, R41, 0x2, R2.reuse ;  /* 0x0000000229297824 */ /* 0x100fe400078e0202 */
[----:B------:R-:W-:-:S04]  /*99b0*/  IMAD R44, R43, 0x2, R2 ;  /* 0x000000022b2c7824 */ /* 0x000fc800078e0202 */
[----:B------:R-:W0:Y:S04]  /*99c0*/  LDS.128 R40, [R41+0x1c400] ;  /* 0x01c4000029287984 */ /* 0x000e280000000c00 */
[----:B------:R-:W2:Y:S01]  /*99d0*/  LDS.128 R44, [R44+0x1c400] ;  /* 0x01c400002c2c7984 */ /* 0x000ea20000000c00 */
[----:B------:R-:W-:Y:S05]  /*99e0*/  @P3 BRA `(.L_x_518) ;  /* 0x00000004004c3947 */ /* 0x000fea0003800000 */
[----:B------:R-:W-:Y:S01]  /*99f0*/  SHF.R.U64 R53, R76, 0x10, R77 ;  /* 0x000000104c357819 */ /* 0x000fe2000000124d */
[----:B--2---:R-:W-:Y:S01]  /*9a00*/  IMAD.MOV.U32 R56, RZ, RZ, R45 ;  /* 0x000000ffff387224 */ /* 0x004fe200078e002d */
[----:B------:R-:W-:Y:S01]  /*9a10*/  SHF.R.U32.HI R76, RZ, 0x10, R77 ;  /* 0x00000010ff4c7819 */ /* 0x000fe2000001164d */
[----:B------:R-:W-:Y:S01]  /*9a20*/  HADD2.F32 R62, -RZ, R157.H1_H1 ;  /* 0x3000009dff3e7230 */ /* 0x000fe20000004100 */
[--C-:B------:R-:W-:Y:S01]  /*9a30*/  SHF.R.U64 R50, R64, 0x10, R65.reuse ;  /* 0x0000001040327819 */ /* 0x100fe20000001241 */
[----:B------:R-:W-:Y:S01]  /*9a40*/  HADD2.F32 R60, -RZ, R154.H1_H1 ;  /* 0x3000009aff3c7230 */ /* 0x000fe20000004100 */
[----:B------:R-:W-:Y:S01]  /*9a50*/  SHF.R.U32.HI R64, RZ, 0x10, R65 ;  /* 0x00000010ff407819 */ /* 0x000fe20000011641 */
[--C-:B------:R-:W-:Y:S01]  /*9a60*/  HADD2.F32 R57, -RZ, R56.reuse.H0_H0 ;  /* 0x20000038ff397230 */ /* 0x100fe20000004100 */
[----:B0-----:R-:W-:Y:S01]  /*9a70*/  MOV R45, R43 ;  /* 0x0000002b002d7202 */ /* 0x001fe20000000f00 */
[----:B------:R-:W-:Y:S01]  /*9a80*/  HADD2.F32 R58, -RZ, R56.H1_H1 ;  /* 0x30000038ff3a7230 */ /* 0x000fe20000004100 */
[--C-:B------:R-:W-:Y:S01]  /*9a90*/  SHF.R.U64 R55, R78, 0x10, R79.reuse ;  /* 0x000000104e377819 */ /* 0x100fe2000000124f */
[--C-:B------:R-:W-:Y:S01]  /*9aa0*/  HADD2.F32 R43, -RZ, R41.reuse.H0_H0 ;  /* 0x20000029ff2b7230 */ /* 0x100fe20000004100 */
[----:B------:R-:W-:Y:S01]  /*9ab0*/  SHF.R.U32.HI R78, RZ, 0x10, R79 ;  /* 0x00000010ff4e7819 */ /* 0x000fe2000001164f */
[----:B------:R-:W-:Y:S01]  /*9ac0*/  HADD2.F32 R61, -RZ, R76.H0_H0 ;  /* 0x2000004cff3d7230 */ /* 0x000fe20000004100 */
[--C-:B------:R-:W-:Y:S01]  /*9ad0*/  SHF.R.U64 R54, R66, 0x10, R67.reuse ;  /* 0x0000001042367819 */ /* 0x100fe20000001243 */
[----:B------:R-:W-:Y:S01]  /*9ae0*/  HADD2.F32 R56, -RZ, R41.H1_H1 ;  /* 0x30000029ff387230 */ /* 0x000fe20000004100 */
[----:B------:R-:W-:Y:S01]  /*9af0*/  SHF.R.U32.HI R66, RZ, 0x10, R67 ;  /* 0x00000010ff427819 */ /* 0x000fe20000011643 */
[----:B------:R-:W-:-:S02]  /*9b00*/  HADD2.F32 R59, -RZ, R64.H0_H0 ;  /* 0x20000040ff3b7230 */ /* 0x000fc40000004100 */
[-C--:B------:R-:W-:Y:S01]  /*9b10*/  FMUL.FTZ R64, R57, R62.reuse ;  /* 0x0000003e39407220 */ /* 0x080fe20000410000 */
[C---:B------:R-:W-:Y:S01]  /*9b20*/  FMUL.FTZ R62, R43.reuse, R62 ;  /* 0x0000003e2b3e7220 */ /* 0x040fe20000410000 */
[-C--:B------:R-:W-:Y:S01]  /*9b30*/  FMUL.FTZ R63, R58, R61.reuse ;  /* 0x0000003d3a3f7220 */ /* 0x080fe20000410000 */
[----:B------:R-:W-:Y:S01]  /*9b40*/  FMUL.FTZ R61, R56, R61 ;  /* 0x0000003d383d7220 */ /* 0x000fe20000410000 */
[-C--:B------:R-:W-:Y:S01]  /*9b50*/  FFMA.FTZ R41, R43, R60.reuse, -R64 ;  /* 0x0000003c2b297223 */ /* 0x080fe20000010840 */
[----:B------:R-:W-:Y:S01]  /*9b60*/  FFMA.FTZ R43, R57, R60, R62 ;  /* 0x0000003c392b7223 */ /* 0x000fe2000001003e */
[----:B------:R-:W-:Y:S02]  /*9b70*/  HADD2.F32 R68, -RZ, R156.H1_H1 ;  /* 0x3000009cff447230 */ /* 0x000fe40000004100 */
[-C--:B------:R-:W-:Y:S01]  /*9b80*/  FFMA.FTZ R58, R58, R59.reuse, R61 ;  /* 0x0000003b3a3a7223 */ /* 0x080fe2000001003d */
[--C-:B------:R-:W-:Y:S02]  /*9b90*/  HADD2.F32 R57, -RZ, R47.reuse.H0_H0 ;  /* 0x2000002fff397230 */ /* 0x100fe40000004100 */
[----:B------:R-:W-:Y:S01]  /*9ba0*/  FFMA.FTZ R56, R56, R59, -R63 ;  /* 0x0000003b38387223 */ /* 0x000fe2000001083f */
[----:B------:R-:W-:-:S02]  /*9bb0*/  HADD2.F32 R62, -RZ, R47.H1_H1 ;  /* 0x3000002fff3e7230 */ /* 0x000fc40000004100 */
[--C-:B------:R-:W-:Y:S02]  /*9bc0*/  HADD2.F32 R47, -RZ, R45.reuse.H0_H0 ;  /* 0x2000002dff2f7230 */ /* 0x100fe40000004100 */
[----:B------:R-:W-:Y:S01]  /*9bd0*/  HADD2.F32 R61, -RZ, R78.H0_H0 ;  /* 0x2000004eff3d7230 */ /* 0x000fe20000004100 */
[----:B------:R-:W-:Y:S01]  /*9be0*/  F2FP.F16.F32.PACK_AB R41, R56, R41 ;  /* 0x000000293829723e */ /* 0x000fe200000000ff */
[----:B------:R-:W-:Y:S02]  /*9bf0*/  HADD2.F32 R60, -RZ, R45.H1_H1 ;  /* 0x3000002dff3c7230 */ /* 0x000fe40000004100 */
[----:B------:R-:W-:Y:S02]  /*9c00*/  HADD2.F32 R64, -RZ, R155.H1_H1 ;  /* 0x3000009bff407230 */ /* 0x000fe40000004100 */
[-C--:B------:R-:W-:Y:S01]  /*9c10*/  FMUL.FTZ R63, R62, R61.reuse ;  /* 0x0000003d3e3f7220 */ /* 0x080fe20000410000 */
[----:B------:R-:W-:Y:S02]  /*9c20*/  HADD2.F32 R59, -RZ, R66.H0_H0 ;  /* 0x20000042ff3b7230 */ /* 0x000fe40000004100 */
[-C--:B------:R-:W-:Y:S01]  /*9c30*/  FMUL.FTZ R66, R57, R68.reuse ;  /* 0x0000004439427220 */ /* 0x080fe20000410000 */
[----:B------:R-:W-:Y:S01]  /*9c40*/  FMUL.FTZ R68, R47, R68 ;  /* 0x000000442f447220 */ /* 0x000fe20000410000 */
[----:B------:R-:W-:Y:S01]  /*9c50*/  FMUL.FTZ R61, R60, R61 ;  /* 0x0000003d3c3d7220 */ /* 0x000fe20000410000 */
[----:B------:R-:W-:-:S02]  /*9c60*/  HADD2.F32 R50, -RZ, R50.H0_H0 ;  /* 0x20000032ff327230 */ /* 0x000fc40000004100 */
[-C--:B------:R-:W-:Y:S01]  /*9c70*/  FFMA.FTZ R45, R47, R64.reuse, -R66 ;  /* 0x000000402f2d7223 */ /* 0x080fe20000010842 */
[----:B------:R-:W-:Y:S01]  /*9c80*/  FFMA.FTZ R47, R57, R64, R68 ;  /* 0x00000040392f7223 */ /* 0x000fe20000010044 */
[-C--:B------:R-:W-:Y:S01]  /*9c90*/  FFMA.FTZ R60, R60, R59.reuse, -R63 ;  /* 0x0000003b3c3c7223 */ /* 0x080fe2000001083f */
[----:B------:R-:W-:Y:S01]  /*9ca0*/  FFMA.FTZ R62, R62, R59, R61 ;  /* 0x0000003b3e3e7223 */ /* 0x000fe2000001003d */
[----:B------:R-:W-:Y:S02]  /*9cb0*/  HADD2.F32 R68, -RZ, R53.H0_H0 ;  /* 0x20000035ff447230 */ /* 0x000fe40000004100 */
[----:B------:R-:W-:Y:S01]  /*9cc0*/  HADD2.F32 R66, -RZ, R157.H0_H0 ;  /* 0x2000009dff427230 */ /* 0x000fe20000004100 */
[----:B------:R-:W-:Y:S01]  /*9cd0*/  F2FP.F16.F32.PACK_AB R60, R60, R45 ;  /* 0x0000002d3c3c723e */ /* 0x000fe200000000ff */
[----:B------:R-:W-:Y:S01]  /*9ce0*/  HADD2.F32 R59, -RZ, R44.H0_H0 ;  /* 0x2000002cff3b7230 */ /* 0x000fe20000004100 */
[----:B------:R-:W-:Y:S01]  /*9cf0*/  F2FP.F16.F32.PACK_AB R45, R58, R43 ;  /* 0x0000002b3a2d723e */ /* 0x000fe200000000ff */
[----:B------:R-:W-:Y:S01]  /*9d00*/  HADD2.F32 R53, -RZ, R40.H0_H0 ;  /* 0x20000028ff357230 */ /* 0x000fe20000004100 */
[----:B------:R-:W-:Y:S01]  /*9d10*/  F2FP.F16.F32.PACK_AB R47, R62, R47 ;  /* 0x0000002f3e2f723e */ /* 0x000fe200000000ff */
[----:B------:R-:W-:-:S02]  /*9d20*/  HADD2.F32 R61, -RZ, R44.H1_H1 ;  /* 0x3000002cff3d7230 */ /* 0x000fc40000004100 */
[----:B------:R-:W-:Y:S02]  /*9d30*/  HADD2.F32 R57, -RZ, R40.H1_H1 ;  /* 0x30000028ff397230 */ /* 0x000fe40000004100 */
[-C--:B------:R-:W-:Y:S01]  /*9d40*/  FMUL.FTZ R40, R59, R66.reuse ;  /* 0x000000423b287220 */ /* 0x080fe20000410000 */
[----:B------:R-:W-:Y:S02]  /*9d50*/  HADD2.F32 R64, -RZ, R155.H0_H0 ;  /* 0x2000009bff407230 */ /* 0x000fe40000004100 */
[----:B------:R-:W-:Y:S01]  /*9d60*/  FMUL.FTZ R44, R53, R66 ;  /* 0x00000042352c7220 */ /* 0x000fe20000410000 */
[-C--:B------:R-:W-:Y:S01]  /*9d70*/  FMUL.FTZ R66, R61, R68.reuse ;  /* 0x000000443d427220 */ /* 0x080fe20000410000 */
[----:B------:R-:W-:Y:S01]  /*9d80*/  FMUL.FTZ R68, R57, R68 ;  /* 0x0000004439447220 */ /* 0x000fe20000410000 */
[----:B------:R-:W-:Y:S02]  /*9d90*/  HADD2.F32 R154, -RZ, R154.H0_H0 ;  /* 0x2000009aff9a7230 */ /* 0x000fe40000004100 */
[-C--:B------:R-:W-:Y:S01]  /*9da0*/  FFMA.FTZ R44, R59, R64.reuse, R44 ;  /* 0x000000403b2c7223 */ /* 0x080fe2000001002c */
[----:B------:R-:W-:Y:S01]  /*9db0*/  FFMA.FTZ R40, R53, R64, -R40 ;  /* 0x0000004035287223 */ /* 0x000fe20000010828 */
[----:B------:R-:W-:-:S02]  /*9dc0*/  HADD2.F32 R59, -RZ, R55.H0_H0 ;  /* 0x20000037ff3b7230 */ /* 0x000fc40000004100 */
        /* <DEDUP_REMOVED lines=18> */
[----:B------:R-:W-:-:S03]  /*9ef0*/  IMAD.MOV.U32 R43, RZ, RZ, R60 ;  /* 0x000000ffff2b7224 */ /* 0x000fc600078e003c */
[----:B------:R-:W-:Y:S02]  /*9f00*/  F2FP.F16.F32.PACK_AB R42, R42, R63 ;  /* 0x0000003f2a2a723e */ /* 0x000fe400000000ff */
[----:B------:R-:W-:-:S07]  /*9f10*/  F2FP.F16.F32.PACK_AB R46, R59, R154 ;  /* 0x0000009a3b2e723e */ /* 0x000fce00000000ff */
.L_x_518:
[----:B------:R-:W-:Y:S05]  /*9f20*/  BSYNC B1 ;  /* 0x0000000000017941 */ /* 0x000fea0003800000 */
.L_x_517:
[----:B0-----:R0:W-:Y:S01]  /*9f30*/  STG.E.128 desc[UR56][R48.64], R40 ;  /* 0x0000002830007986 */ /* 0x0011e2000c101d38 */
[----:B------:R-:W-:-:S13]  /*9f40*/  ISETP.GE.AND P3, PT, R51, R146, PT ;  /* 0x000000923300720c */ /* 0x000fda0003f66270 */
[----:B------:R-:W-:Y:S05]  /*9f50*/  @P3 BRA `(.L_x_467) ;  /* 0x0000000000f43947 */ /* 0x000fea0003800000 */
[--C-:B0-----:R-:W-:Y:S02]  /*9f60*/  SHF.R.S32.HI R41, RZ, 0x1f, R51.reuse ;  /* 0x0000001fff297819 */ /* 0x101fe40000011433 */
[----:B------:R-:W-:-:S04]  /*9f70*/  IADD3 R51, P3, P4, R114, R124, R51 ;  /* 0x0000007c72337210 */ /* 0x000fc80007c7e033 */
[----:B------:R-:W-:Y:S02]  /*9f80*/  IADD3.X R52, R6, R52, R41, P3, P4 ;  /* 0x0000003406347210 */ /* 0x000fe40001fe8429 */
[----:B------:R-:W-:-:S04]  /*9f90*/  LEA R120, P3, R51, R120, 0x1 ;  /* 0x0000007833787211 */ /* 0x000fc800078608ff */
[----:B------:R-:W-:-:S05]  /*9fa0*/  LEA.HI.X R121, R51, R121, R52, 0x1, P3 ;  /* 0x0000007933797211 */ /* 0x000fca00018f0c34 */
[----:B--2---:R0:W-:Y:S01]  /*9fb0*/  STG.E.128 desc[UR56][R120.64], R44 ;  /* 0x0000002c78007986 */ /* 0x0041e2000c101d38 */
[----:B------:R-:W-:Y:S05]  /*9fc0*/  BRA `(.L_x_467) ;  /* 0x0000000000d87947 */ /* 0x000fea0003800000 */
.L_x_434:
[----:B------:R-:W-:-:S06]  /*9fd0*/  UISETP.NE.AND UP0, UPT, UR58, 0x3, UPT ;  /* 0x000000033a00788c */ /* 0x000fcc000bf05270 */
[----:B------:R-:W-:-:S13]  /*9fe0*/  PLOP3.LUT P2, PT, PT, PT, UP0, 0x80, 0x0 ;  /* 0x000000000000781c */ /* 0x000fda0003f4f008 */
[----:B------:R-:W-:Y:S05]  /*9ff0*/  @!P2 BRA `(.L_x_519) ;  /* 0x000000000004a947 */ /* 0x000fea0003800000 */
[----:B------:R-:W-:Y:S01]  /*a000*/  BPT.TRAP 0x1 ;  /* 0x000000040000795c */ /* 0x000fe20000300000 */
.L_x_519:
[----:B------:R-:W-:Y:S01]  /*a010*/  IMAD R101, R16, 0x8, R2 ;  /* 0x0000000810657824 */ /* 0x000fe200078e0202 */
[----:B------:R-:W-:Y:S01]  /*a020*/  SHF.L.U32 R102, R184, 0x1f, RZ ;  /* 0x0000001fb8667819 */ /* 0x000fe200000006ff */
[----:B------:R-:W-:Y:S01]  /*a030*/  IMAD R100, R25, -0x80, R24 ;  /* 0xffffff8019647824 */ /* 0x000fe200078e0218 */
[----:B------:R-:W-:Y:S02]  /*a040*/  BSSY B1, `(.L_x_520) ;  /* 0x0000004000017945 */ /* 0x000fe40003800000 */
[----:B------:R-:W0:Y:S02]  /*a050*/  SYNCS.PHASECHK.TRANS64.TRYWAIT P3, [R101+URZ+0x34890], R102 ;  /* 0x03489066650075a7 */ /* 0x000e24000806017f */
[----:B------:R-:W-:Y:S01]  /*a060*/  VIMNMX R100, R100, 0x80, PT ;  /* 0x0000008064647848 */ /* 0x000fe20003fe0100 */
[----:B0-----:R-:W-:Y:S06]  /*a070*/  @!P3 BRA `(.L_x_521) ;  /* 0x000001780004b947 */ /* 0x001fec0003800000 */
.L_x_801:
[----:B------:R-:W-:Y:S05]  /*a080*/  BSYNC B1 ;  /* 0x0000000000017941 */ /* 0x000fea0003800000 */
.L_x_520:
[----:B------:R-:W-:Y:S01]  /*a090*/  ISETP.GE.AND P3, PT, R17, R100, PT ;  /* 0x000000641100720c */ /* 0x000fe20003f66270 */
[----:B------:R-:W-:-:S12]  /*a0a0*/  BSSY B1, `(.L_x_522) ;  /* 0x0000014000017945 */ /* 0x000fd80003800000 */
[----:B------:R-:W-:Y:S05]  /*a0b0*/  @P3 BRA `(.L_x_523) ;  /* 0x0000000000483947 */ /* 0x000fea0003800000 */
[----:B------:R-:W-:-:S13]  /*a0c0*/  ISETP.NE.AND P3, PT, R34, RZ, PT ;  /* 0x000000ff2200720c */ /* 0x000fda0003f65270 */
[----:B------:R-:W1:Y:S04]  /*a0d0*/  @P3 LDS.128 R40, [R47] ;  /* 0x000000002f283984 */ /* 0x000e680000000c00 */
[----:B-1----:R-:W-:Y:S01]  /*a0e0*/  @P3 STG.E.128 desc[UR56][R48.64], R40 ;  /* 0x0000002830003986 */ /* 0x002fe2000c101d38 */
[----:B------:R-:W-:-:S13]  /*a0f0*/  ISETP.NE.AND P3, PT, R38, RZ, PT ;  /* 0x000000ff2600720c */ /* 0x000fda0003f65270 */
[----:B------:R-:W1:Y:S04]  /*a100*/  @P3 LDS.128 R40, [R46] ;  /* 0x000000002e283984 */ /* 0x000e680000000c00 */
[----:B-1----:R-:W-:Y:S01]  /*a110*/  @P3 STG.E.128 desc[UR56][R48.64+0x40], R40 ;  /* 0x0000402830003986 */ /* 0x002fe2000c101d38 */
[----:B------:R-:W-:-:S13]  /*a120*/  ISETP.NE.AND P3, PT, R39, RZ, PT ;  /* 0x000000ff2700720c */ /* 0x000fda0003f65270 */
[----:B------:R-:W1:Y:S04]  /*a130*/  @P3 LDS.128 R40, [R47+0x4000] ;  /* 0x004000002f283984 */ /* 0x000e680000000c00 */
        /* <DEDUP_REMOVED lines=9> */
[----:B-1----:R1:W-:Y:S02]  /*a1d0*/  @P3 STG.E.128 desc[UR56][R48.64+0x140], R40 ;  /* 0x0001402830003986 */ /* 0x0023e4000c101d38 */
.L_x_523:
[----:B------:R-:W-:Y:S05]  /*a1e0*/  BSYNC B1 ;  /* 0x0000000000017941 */ /* 0x000fea0003800000 */
.L_x_522:
[----:B------:R-:W-:-:S13]  /*a1f0*/  ISETP.GE.AND P3, PT, R207, R100, PT ;  /* 0x00000064cf00720c */ /* 0x000fda0003f66270 */
[----:B------:R-:W-:Y:S05]  /*a200*/  @P3 BRA `(.L_x_467) ;  /* 0x0000000000483947 */ /* 0x000fea0003800000 */
[----:B------:R-:W-:-:S13]  /*a210*/  ISETP.NE.AND P3, PT, R34, RZ, PT ;  /* 0x000000ff2200720c */ /* 0x000fda0003f65270 */
[----:B-1----:R-:W1:Y:S04]  /*a220*/  @P3 LDS.128 R40, [R47+0x2000] ;  /* 0x002000002f283984 */ /* 0x002e680000000c00 */
        /* <DEDUP_REMOVED lines=16> */
.L_x_467:
[----:B------:R-:W-:Y:S05]  /*a330*/  BSYNC B0 ;  /* 0x0000000000007941 */ /* 0x000fea0003800000 */
.L_x_433:
[----:B01234-:R-:W0:Y:S01]  /*a340*/  S2R R40, SR_TID.X ;  /* 0x0000000000287919 */ /* 0x01fe220000002100 */
[----:B------:R-:W-:Y:S01]  /*a350*/  @!PT LDS RZ, [RZ] ;  /* 0x00000000fffff984 */ /* 0x000fe20000000800 */
[----:B------:R-:W-:Y:S01]  /*a360*/  @!PT LDS RZ, [RZ] ;  /* 0x00000000fffff984 */ /* 0x000fe20000000800 */
[----:B------:R-:W-:Y:S01]  /*a370*/  @!PT LDS RZ, [RZ] ;  /* 0x00000000fffff984 */ /* 0x000fe20000000800 */
[----:B------:R-:W-:Y:S01]  /*a380*/  @!PT LDS RZ, [RZ] ;  /* 0x00000000fffff984 */ /* 0x000fe20000000800 */
[----:B------:R1:W-:Y:S06]  /*a390*/  MEMBAR.ALL.CTA ;  /* 0x0000000000007992 */ /* 0x0003ec0000008000 */
[----:B-1----:R-:W1:Y:S01]  /*a3a0*/  FENCE.VIEW.ASYNC.S ;  /* 0x00000000000073c6 */ /* 0x002e620000000000 */
[----:B------:R-:W-:Y:S05]  /*a3b0*/  WARPSYNC.ALL ;  /* 0x0000000000007948 */ /* 0x000fea0003800000 */
[----:B------:R-:W-:Y:S01]  /*a3c0*/  BSSY B0, `(.L_x_524) ;  /* 0x0000009000007945 */ /* 0x000fe20003800000 */
[----:B0-----:R-:W-:Y:S01]  /*a3d0*/  LOP3.LUT R40, R40, 0x7f, RZ, 0xc0, !PT ;  /* 0x0000007f28287812 */ /* 0x001fe200078ec0ff */
[----:B-1----:R0:W-:Y:S03]  /*a3e0*/  BAR.SYNC.DEFER_BLOCKING R151, 0x80 ;  /* 0x000200970000751d */ /* 0x0021e60000010000 */
[----:B------:R-:W-:-:S13]  /*a3f0*/  ISETP.NE.AND P3, PT, R40, RZ, PT ;  /* 0x000000ff2800720c */ /* 0x000fda0003f65270 */
[----:B------:R-:W-:-:S05]  /*a400*/  @!P3 VIADD R40, R101, 0x348a0 ;  /* 0x000348a06528b836 */ /* 0x000fca0000000000 */
[----:B------:R-:W-:-:S04]  /*a410*/  @!P3 PRMT R40, RZ, 0x654, R40 ;  /* 0x00000654ff28b816 */ /* 0x000fc80000000028 */
[----:B------:R0:W-:Y:S01]  /*a420*/  @!P3 SYNCS.ARRIVE.TRANS64.RED.A1T0 RZ, [R40+URZ], RZ ;  /* 0x000000ff28ffb9a7 */ /* 0x0001e2000810043f */
[----:B------:R-:W-:Y:S05]  /*a430*/  @!P2 BRA `(.L_x_525) ;  /* 0x000000000004a947 */ /* 0x000fea0003800000 */
[----:B------:R-:W-:Y:S01]  /*a440*/  BPT.TRAP 0x1 ;  /* 0x000000040000795c */ /* 0x000fe20000300000 */
.L_x_525:
[----:B------:R-:W-:Y:S05]  /*a450*/  BSYNC B0 ;  /* 0x0000000000007941 */ /* 0x000fea0003800000 */
.L_x_524:
[----:B------:R-:W1:Y:S01]  /*a460*/  SYNCS.PHASECHK.TRANS64.TRYWAIT P2, [R101+URZ+0x348b0], R102 ;  /* 0x0348b066650075a7 */ /* 0x000e62000804017f */
[----:B------:R-:W-:Y:S01]  /*a470*/  ULDC UR59, c[0x0][0x320] ;  /* 0x0000c800003b7ab9 */ /* 0x000fe20000000800 */
[----:B------:R-:W-:Y:S01]  /*a480*/  ULDC.64 UR38, c[0x0][0x328] ;  /* 0x0000ca0000267ab9 */ /* 0x000fe20000000a00 */
[----:B------:R-:W-:Y:S01]  /*a490*/  ULDC.64 UR36, c[0x0][0x318] ;  /* 0x0000c60000247ab9 */ /* 0x000fe20000000a00 */
[----:B------:R-:W-:Y:S04]  /*a4a0*/  BSSY B0, `(.L_x_526) ;  /* 0x0000002000007945 */ /* 0x000fe80003800000 */
[----:B-1----:R-:W-:Y:S05]  /*a4b0*/  @!P2 BRA `(.L_x_527) ;  /* 0x000001740008a947 */ /* 0x002fea0003800000 */
.L_x_802:
[----:B------:R-:W-:Y:S05]  /*a4c0*/  BSYNC B0 ;  /* 0x0000000000007941 */ /* 0x000fea0003800000 */
.L_x_526:
[----:B------:R-:W-:Y:S01]  /*a4d0*/  ISETP.GE.AND P2, PT, R17, R100, PT ;  /* 0x000000641100720c */ /* 0x000fe20003f46270 */
[----:B------:R-:W-:Y:S01]  /*a4e0*/  BSSY B0, `(.L_x_528) ;  /* 0x000001b000007945 */ /* 0x000fe20003800000 */
[----:B0-----:R-:W-:Y:S01]  /*a4f0*/  LEA R40, R16, R15, 0xe ;  /* 0x0000000f10287211 */ /* 0x001fe200078e70ff */
[----:B------:R-:W-:-:S04]  /*a500*/  IMAD.WIDE R44, R25, 0x80, R118 ;  /* 0x00000080192c7825 */ /* 0x000fc800078e0276 */
[----:B------:R-:W-:Y:S02]  /*a510*/  IMAD.IADD R48, R130, 0x1, R40 ;  /* 0x0000000182307824 */ /* 0x000fe400078e0228 */
[--C-:B------:R-:W-:Y:S02]  /*a520*/  IMAD R49, R40, 0x2, R103.reuse ;  /* 0x0000000228317824 */ /* 0x100fe400078e0267 */
[----:B------:R-:W-:Y:S02]  /*a530*/  IMAD R48, R48, 0x2, R103 ;  /* 0x0000000230307824 */ /* 0x000fe400078e0267 */
[----:B------:R-:W-:Y:S05]  /*a540*/  @P2 BRA `(.L_x_529) ;  /* 0x0000000000502947 */ /* 0x000fea0003800000 */
[----:B------:R-:W-:Y:S01]  /*a550*/  MOV R40, R112 ;  /* 0x0000007000287202 */ /* 0x000fe20000000f00 */
[----:B------:R-:W-:Y:S02]  /*a560*/  IMAD R43, R45, UR38, RZ ;  /* 0x000000262d2b7c24 */ /* 0x000fe4000f8e02ff */
[----:B------:R-:W-:Y:S02]  /*a570*/  IMAD.MOV.U32 R41, RZ, RZ, R99 ;  /* 0x000000ffff297224 */ /* 0x000fe400078e0063 */
[C---:B------:R-:W-:Y:S02]  /*a580*/  IMAD R43, R44.reuse, UR39, R43 ;  /* 0x000000272c2b7c24 */ /* 0x040fe4000f8e022b */
[----:B------:R-:W-:-:S04]  /*a590*/  IMAD.WIDE.U32 R40, R44, UR38, R40 ;  /* 0x000000262c287c25 */ /* 0x000fc8000f8e0028 */
[----:B------:R-:W-:Y:S01]  /*a5a0*/  IMAD.IADD R41, R41, 0x1, R43 ;  /* 0x0000000129297824 */ /* 0x000fe200078e022b */
[----:B------:R-:W-:-:S04]  /*a5b0*/  LEA R46, P2, R40, UR36, 0x1 ;  /* 0x00000024282e7c11 */ /* 0x000fc8000f8408ff */
[----:B------:R-:W-:Y:S02]  /*a5c0*/  LEA.HI.X R47, R40, UR37, R41, 0x1, P2 ;  /* 0x00000025282f7c11 */ /* 0x000fe400090f0c29 */
[----:B------:R-:W-:-:S13]  /*a5d0*/  ISETP.GE.AND P2, PT, R18, UR59, PT ;  /* 0x0000003b12007c0c */ /* 0x000fda000bf46270 */
[----:B------:R-:W0:Y:S04]  /*a5e0*/  @!P2 LDS.128 R40, [R49] ;  /* 0x000000003128a984 */ /* 0x000e280000000c00 */
[----:B0-----:R-:W-:Y:S01]  /*a5f0*/  @!P2 STG.E.128 desc[UR56][R46.64], R40 ;  /* 0x000000282e00a986 */ /* 0x001fe2000c101d38 */
[----:B------:R-:W-:-:S13]  /*a600*/  ISETP.GE.AND P2, PT, R0, UR59, PT ;  /* 0x0000003b00007c0c */ /* 0x000fda000bf46270 */
[----:B------:R-:W0:Y:S04]  /*a610*/  @!P2 LDS.128 R40, [R48] ;  /* 0x000000003028a984 */ /* 0x000e280000000c00 */
[----:B0-----:R-:W-:Y:S01]  /*a620*/  @!P2 STG.E.128 desc[UR56][R46.64+0x40], R40 ;  /* 0x000040282e00a986 */ /* 0x001fe2000c101d38 */
[----:B------:R-:W-:-:S13]  /*a630*/  ISETP.GE.AND P2, PT, R3, UR59, PT ;  /* 0x0000003b03007c0c */ /* 0x000fda000bf46270 */
[----:B------:R-:W0:Y:S04]  /*a640*/  @!P2 LDS.128 R40, [R49+0x4000] ;  /* 0x004000003128a984 */ /* 0x000e280000000c00 */
[----:B0-----:R-:W-:Y:S01]  /*a650*/  @!P2 STG.E.128 desc[UR56][R46.64+0x80], R40 ;  /* 0x000080282e00a986 */ /* 0x001fe2000c101d38 */
[----:B------:R-:W-:-:S13]  /*a660*/  ISETP.GE.AND P2, PT, R4, UR59, PT ;  /* 0x0000003b04007c0c */ /* 0x000fda000bf46270 */
[----:B------:R-:W0:Y:S04]  /*a670*/  @!P2 LDS.128 R40, [R48+0x4000] ;  /* 0x004000003028a984 */ /* 0x000e280000000c00 */
[----:B0-----:R0:W-:Y:S02]  /*a680*/  @!P2 STG.E.128 desc[UR56][R46.64+0xc0], R40 ;  /* 0x0000c0282e00a986 */ /* 0x0011e4000c101d38 */
.L_x_529:
[----:B------:R-:W-:Y:S05]  /*a690*/  BSYNC B0 ;  /* 0x0000000000007941 */ /* 0x000fea0003800000 */
.L_x_528:
[----:B------:R-:W-:Y:S01]  /*a6a0*/  ISETP.GE.AND P2, PT, R207, R100, PT ;  /* 0x00000064cf00720c */ /* 0x000fe20003f46270 */
[----:B------:R-:W-:-:S12]  /*a6b0*/  BSSY B0, `(.L_x_530) ;  /* 0x0000018000007945 */ /* 0x000fd80003800000 */
[----:B------:R-:W-:Y:S05]  /*a6c0*/  @P2 BRA `(.L_x_531) ;  /* 0x0000000000582947 */ /* 0x000fea0003800000 */
[----:B0-----:R-:W-:Y:S01]  /*a6d0*/  IADD3 R43, P2, R44, 0x40, RZ ;  /* 0x000000402c2b7810 */ /* 0x001fe20007f5e0ff */
[----:B------:R-:W-:Y:S01]  /*a6e0*/  IMAD.MOV.U32 R41, RZ, RZ, R99 ;  /* 0x000000ffff297224 */ /* 0x000fe200078e0063 */
[----:B------:R-:W-:-:S03]  /*a6f0*/  MOV R40, R112 ;  /* 0x0000007000287202 */ /* 0x000fc60000000f00 */
[----:B------:R-:W-:Y:S02]  /*a700*/  IMAD.X R44, RZ, RZ, R45, P2 ;  /* 0x000000ffff2c7224 */ /* 0x000fe400010e062d */
[----:B------:R-:W-:-:S04]  /*a710*/  IMAD.WIDE.U32 R40, R43, UR38, R40 ;  /* 0x000000262b287c25 */ /* 0x000fc8000f8e0028 */
[----:B------:R-:W-:-:S04]  /*a720*/  IMAD R44, R44, UR38, RZ ;  /* 0x000000262c2c7c24 */ /* 0x000fc8000f8e02ff */
[----:B------:R-:W-:Y:S01]  /*a730*/  IMAD R43, R43, UR39, R44 ;  /* 0x000000272b2b7c24 */ /* 0x000fe2000f8e022c */
[----:B------:R-:W-:-:S03]  /*a740*/  LEA R44, P2, R40, UR36, 0x1 ;  /* 0x00000024282c7c11 */ /* 0x000fc6000f8408ff */
[----:B------:R-:W-:-:S05]  /*a750*/  IMAD.IADD R41, R41, 0x1, R43 ;  /* 0x0000000129297824 */ /* 0x000fca00078e022b */
[----:B------:R-:W-:Y:S02]  /*a760*/  LEA.HI.X R45, R40, UR37, R41, 0x1, P2 ;  /* 0x00000025282d7c11 */ /* 0x000fe400090f0c29 */
[----:B------:R-:W-:-:S13]  /*a770*/  ISETP.GE.AND P2, PT, R18, UR59, PT ;  /* 0x0000003b12007c0c */ /* 0x000fda000bf46270 */
[----:B------:R-:W0:Y:S04]  /*a780*/  @!P2 LDS.128 R40, [R49+0x2000] ;  /* 0x002000003128a984 */ /* 0x000e280000000c00 */
[----:B0-----:R-:W-:Y:S01]  /*a790*/  @!P2 STG.E.128 desc[UR56][R44.64], R40 ;  /* 0x000000282c00a986 */ /* 0x001fe2000c101d38 */
        /* <DEDUP_REMOVED lines=8> */
[----:B0-----:R2:W-:Y:S02]  /*a820*/  @!P2 STG.E.128 desc[UR56][R44.64+0xc0], R40 ;  /* 0x0000c0282c00a986 */ /* 0x0015e4000c101d38 */
.L_x_531:
[----:B------:R-:W-:Y:S05]  /*a830*/  BSYNC B0 ;  /* 0x0000000000007941 */ /* 0x000fea0003800000 */
.L_x_530:
[----:B0-2---:R-:W2:Y:S01]  /*a840*/  LDL R40, [R1+0x10] ;  /* 0x0000100001287983 */ /* 0x005ea20000100800 */
[----:B-1----:R-:W-:Y:S01]  /*a850*/  @!P3 VIADD R101, R101, 0x348c0 ;  /* 0x000348c06565b836 */ /* 0x002fe20000000000 */
[----:B------:R-:W-:Y:S01]  /*a860*/  IADD3 R16, R16, 0x1, RZ ;  /* 0x0000000110107810 */ /* 0x000fe20007ffe0ff */
[----:B------:R-:W-:Y:S01]  /*a870*/  @!PT LDS RZ, [RZ] ;  /* 0x00000000fffff984 */ /* 0x000fe20000000800 */
[----:B------:R-:W-:Y:S01]  /*a880*/  @!PT LDS RZ, [RZ] ;  /* 0x00000000fffff984 */ /* 0x000fe20000000800 */
[----:B------:R-:W-:Y:S01]  /*a890*/  @!PT LDS RZ, [RZ] ;  /* 0x00000000fffff984 */ /* 0x000fe20000000800 */
[----:B------:R-:W-:Y:S01]  /*a8a0*/  @!PT LDS RZ, [RZ] ;  /* 0x00000000fffff984 */ /* 0x000fe20000000800 */
[----:B------:R0:W-:Y:S06]  /*a8b0*/  MEMBAR.ALL.CTA ;  /* 0x0000000000007992 */ /* 0x0001ec0000008000 */
[----:B0-----:R-:W0:Y:S02]  /*a8c0*/  FENCE.VIEW.ASYNC.S ;  /* 0x00000000000073c6 */ /* 0x001e240000000000 */
[----:B0-----:R1:W-:Y:S01]  /*a8d0*/  BAR.SYNC.DEFER_BLOCKING R151, 0x80 ;  /* 0x000200970000751d */ /* 0x0013e20000010000 */
[----:B------:R-:W-:-:S02]  /*a8e0*/  @!P3 PRMT R101, RZ, 0x654, R101 ;  /* 0x00000654ff65b816 */ /* 0x000fc40000000065 */
[----:B------:R-:W-:-:S03]  /*a8f0*/  PLOP3.LUT P2, PT, PT, PT, PT, 0x8, 0x0 ;  /* 0x000000000000781c */ /* 0x000fc60003f4e170 */
[----:B------:R1:W-:Y:S01]  /*a900*/  @!P3 SYNCS.ARRIVE.TRANS64.RED.A1T0 RZ, [R101+URZ], RZ ;  /* 0x000000ff65ffb9a7 */ /* 0x0003e2000810043f */
[----:B------:R-:W-:-:S04]  /*a910*/  ISETP.NE.AND P3, PT, R16, 0x2, PT ;  /* 0x000000021000780c */ /* 0x000fc80003f65270 */
[----:B------:R-:W-:Y:S02]  /*a920*/  SEL R41, RZ, 0x1, P3 ;  /* 0x00000001ff297807 */ /* 0x000fe40001800000 */
[----:B------:R-:W-:Y:S02]  /*a930*/  SEL R16, R16, RZ, P3 ;  /* 0x000000ff10107207 */ /* 0x000fe40001800000 */
[----:B------:R-:W-:Y:S02]  /*a940*/  LOP3.LUT R184, R184, R41, RZ, 0x3c, !PT ;  /* 0x00000029b8b87212 */ /* 0x000fe400078e3cff */
[----:B--2---:R-:W-:-:S13]  /*a950*/  LOP3.LUT P4, RZ, R40, 0x2, RZ, 0xc0, !PT ;  /* 0x0000000228ff7812 */ /* 0x004fda000788c0ff */
[----:B-1----:R-:W-:Y:S05]  /*a960*/  @P4 BRA `(.L_x_532) ;  /* 0xffffff8000e04947 */ /* 0x002fea000383ffff */
.L_x_428:
[----:B------:R-:W-:Y:S01]  /*a970*/  BSSY B0, `(.L_x_533) ;  /* 0x0000005000007945 */ /* 0x000fe20003800000 */
[----:B------:R-:W-:-:S03]  /*a980*/  IMAD.MOV.U32 R0, RZ, RZ, RZ ;  /* 0x000000ffff007224 */ /* 0x000fc600078e00ff */
[----:B------:R-:W-:Y:S05]  /*a990*/  @P2 BRA `(.L_x_534) ;  /* 0x0000000000082947 */ /* 0x000fea0003800000 */
[----:B------:R-:W1:Y:S02]  /*a9a0*/  FENCE.VIEW.ASYNC.G ;  /* 0x00000000000073c6 */ /* 0x000e640000000100 */
[----:B-1----:R-:W-:Y:S06]  /*a9b0*/  BAR.ARV 0xc, 0x180 ;  /* 0x0306000000007b1d */ /* 0x002fec0000002000 */
.L_x_534:
[----:B------:R-:W-:Y:S05]  /*a9c0*/  BSYNC B0 ;  /* 0x0000000000007941 */ /* 0x000fea0003800000 */
.L_x_533:
[----:B------:R-:W2:Y:S01]  /*a9d0*/  LDL R3, [R1+0x10] ;  /* 0x0000100001037983 */ /* 0x000ea20000100800 */
[----:B------:R-:W-:Y:S01]  /*a9e0*/  BSSY B0, `(.L_x_535) ;  /* 0x0000020000007945 */ /* 0x000fe20003800000 */
[----:B--2---:R-:W-:-:S13]  /*a9f0*/  LOP3.LUT P0, RZ, R3, 0x4, RZ, 0xc0, !PT ;  /* 0x0000000403ff7812 */ /* 0x004fda000780c0ff */
        /* <DEDUP_REMOVED lines=12> */
[----:B0-----:R-:W-:Y:S01]  /*aac0*/  VIADD R4, R3, 0xffffffe ;  /* 0x0ffffffe03047836 */ /* 0x001fe20000000000 */
[----:B------:R-:W-:-:S05]  /*aad0*/  IADD3 R3, RZ, -R10, RZ ;  /* 0x8000000aff037210 */ /* 0x000fca0007ffe0ff */
        /* <DEDUP_REMOVED lines=13> */
[----:B------:R-:W-:-:S04]  /*abb0*/  IMAD.MOV.U32 R0, RZ, RZ, R5 ;  /* 0x000000ffff007224 */ /* 0x000fc800078e0005 */
[----:B------:R-:W-:Y:S01]  /*abc0*/  @!P2 IMAD.MOV R0, RZ, RZ, -R0 ;  /* 0x000000ffff00a224 */ /* 0x000fe200078e0a00 */
[----:B------:R-:W-:-:S07]  /*abd0*/  @!P1 LOP3.LUT R0, RZ, R9, RZ, 0x33, !PT ;  /* 0x00000009ff009212 */ /* 0x000fce00078e33ff */
.L_x_536:
[----:B------:R-:W-:Y:S05]  /*abe0*/  BSYNC B0 ;  /* 0x0000000000007941 */ /* 0x000fea0003800000 */
.L_x_535:
[-C--:B------:R-:W-:Y:S01]  /*abf0*/  IMAD R197, R209, R0.reuse, RZ ;  /* 0x00000000d1c57224 */ /* 0x080fe200078e02ff */
[----:B------:R-:W-:Y:S02]  /*ac00*/  PLOP3.LUT P0, PT, PT, PT, PT, 0x80, 0x0 ;  /* 0x000000000000781c */ /* 0x000fe40003f0f070 */
[----:B------:R-:W-:Y:S02]  /*ac10*/  CS2R R20, SRZ ;  /* 0x0000000000147805 */ /* 0x000fe4000001ff00 */
[----:B------:R-:W-:Y:S02]  /*ac20*/  CS2R R86, SRZ ;  /* 0x0000000000567805 */ /* 0x000fe4000001ff00 */
[----:B------:R-:W-:Y:S02]  /*ac30*/  CS2R R84, SRZ ;  /* 0x0000000000547805 */ /* 0x000fe4000001ff00 */
[----:B------:R-:W-:Y:S02]  /*ac40*/  VIADDMNMX R149, R197, R0, R149, PT ;  /* 0x00000000c5957246 */ /* 0x000fe40003800195 */
[----:B------:R-:W-:-:S02]  /*ac50*/  CS2R R82, SRZ ;  /* 0x0000000000527805 */ /* 0x000fc4000001ff00 */
[----:B------:R-:W-:Y:S02]  /*ac60*/  CS2R R80, SRZ ;  /* 0x0000000000507805 */ /* 0x000fe4000001ff00 */
[----:B------:R-:W-:Y:S02]  /*ac70*/  CS2R R78, SRZ ;  /* 0x00000000004e7805 */ /* 0x000fe4000001ff00 */
[----:B------:R-:W-:Y:S02]  /*ac80*/  ISETP.GT.AND P1, PT, R149, R197, PT ;  /* 0x000000c59500720c */ /* 0x000fe40003f24270 */
        /* <DEDUP_REMOVED lines=28> */
[----:B------:R-:W1:Y:S02]  /*ae50*/  S2R R4, SR_TID.X ;  /* 0x0000000000047919 */ /* 0x000e640000002100 */
[----:B-1----:R-:W-:-:S05]  /*ae60*/  VIADD R4, R4, 0xffffff80 ;  /* 0xffffff8004047836 */ /* 0x002fca0000000000 */
[----:B------:R-:W-:-:S04]  /*ae70*/  SHF.R.S32.HI R3, RZ, 0x1f, R4 ;  /* 0x0000001fff037819 */ /* 0x000fc80000011404 */
[----:B------:R-:W-:-:S04]  /*ae80*/  LEA.HI R3, R3, R4, RZ, 0x7 ;  /* 0x0000000403037211 */ /* 0x000fc800078f38ff */
[----:B------:R-:W-:-:S05]  /*ae90*/  SHF.R.S32.HI R3, RZ, 0x7, R3 ;  /* 0x00000007ff037819 */ /* 0x000fca0000011403 */
[----:B------:R-:W1:Y:S02]  /*aea0*/  SHFL.IDX PT, R0, R3, RZ, 0x1f ;  /* 0x00001fff03007589 */ /* 0x000e6400000e0000 */
[----:B-1----:R-:W-:-:S04]  /*aeb0*/  LEA.HI R3, R0, R0, RZ, 0x1 ;  /* 0x0000000000037211 */ /* 0x002fc800078f08ff */
[----:B------:R-:W-:-:S04]  /*aec0*/  LOP3.LUT R3, R3, 0x1e, RZ, 0xc0, !PT ;  /* 0x0000001e03037812 */ /* 0x000fc800078ec0ff */
[----:B------:R-:W-:Y:S01]  /*aed0*/  IADD3 R3, R0, -R3, RZ ;  /* 0x8000000300037210 */ /* 0x000fe20007ffe0ff */
[----:B------:R-:W-:-:S03]  /*aee0*/  IMAD.U32 R0, RZ, RZ, UR61 ;  /* 0x0000003dff007e24 */ /* 0x000fc6000f8e00ff */
[----:B------:R-:W-:Y:S02]  /*aef0*/  LEA R3, R3, UR61, 0xd ;  /* 0x0000003d03037c11 */ /* 0x000fe4000f8e68ff */
[----:B------:R-:W-:Y:S02]  /*af00*/  LOP3.LUT P0, RZ, R0, 0x3ff, RZ, 0xc0, !PT ;  /* 0x000003ff00ff7812 */ /* 0x000fe4000780c0ff */
[----:B------:R-:W-:Y:S02]  /*af10*/  SHF.R.U32.HI R3, RZ, 0x4, R3 ;  /* 0x00000004ff037819 */ /* 0x000fe40000011603 */
[----:B------:R-:W-:Y:S02]  /*af20*/  P2R R24, PR, RZ, 0x1 ;  /* 0x00000001ff187803 */ /* 0x000fe40000000000 */
[----:B------:R-:W-:-:S07]  /*af30*/  LOP3.LUT R36, R3, 0x3fff, RZ, 0xc0, !PT ;  /* 0x00003fff03247812 */ /* 0x000fce00078ec0ff */
[----:B------:R-:W-:Y:S05]  /*af40*/  @!P0 BRA `(.L_x_538) ;  /* 0x0000000000408947 */ /* 0x000fea0003800000 */
[----:B------:R-:W-:Y:S01]  /*af50*/  MOV R14, 0x0 ;  /* 0x00000000000e7802 */ /* 0x000fe20000000f00 */
[----:B------:R-:W-:Y:S01]  /*af60*/  ULDC.64 UR4, c[0x4][0x118] ;  /* 0x0100460000047ab9 */ /* 0x000fe20000000a00 */
[----:B------:R-:W-:Y:S01]  /*af70*/  ULDC.64 UR6, c[0x4][0x120] ;  /* 0x0100480000067ab9 */ /* 0x000fe20000000a00 */
[----:B------:R-:W-:Y:S01]  /*af80*/  IMAD.U32 R4, RZ, RZ, UR4 ;  /* 0x00000004ff047e24 */ /* 0x000fe2000f8e00ff */
[----:B0-----:R-:W-:Y:S01]  /*af90*/  MOV R6, UR6 ;  /* 0x0000000600067c02 */ /* 0x001fe20008000f00 */
[----:B------:R-:W-:Y:S01]  /*afa0*/  IMAD.U32 R5, RZ, RZ, UR5 ;  /* 0x00000005ff057e24 */ /* 0x000fe2000f8e00ff */
[----:B------:R-:W0:Y:S01]  /*afb0*/  LDC.64 R14, c[0x4][R14] ;  /* 0x010000000e0e7b82 */ /* 0x000e220000000a00 */
[----:B------:R-:W-:Y:S01]  /*afc0*/  ULDC.64 UR4, c[0x4][0x98] ;  /* 0x0100260000047ab9 */ /* 0x000fe20000000a00 */
[----:B------:R-:W-:Y:S01]  /*afd0*/  IMAD.U32 R7, RZ, RZ, UR7 ;  /* 0x00000007ff077e24 */ /* 0x000fe2000f8e00ff */
[----:B------:R-:W-:Y:S01]  /*afe0*/  MOV R8, 0x70 ;  /* 0x0000007000087802 */ /* 0x000fe20000000f00 */
[----:B------:R-:W-:-:S02]  /*aff0*/  IMAD.U32 R10, RZ, RZ, UR4 ;  /* 0x00000004ff0a7e24 */ /* 0x000fc4000f8e00ff */
[----:B------:R-:W-:Y:S02]  /*b000*/  IMAD.U32 R11, RZ, RZ, UR5 ;  /* 0x00000005ff0b7e24 */ /* 0x000fe4000f8e00ff */
[----:B------:R-:W-:Y:S02]  /*b010*/  IMAD.MOV.U32 R12, RZ, RZ, 0x1 ;  /* 0x00000001ff0c7424 */ /* 0x000fe400078e00ff */
[----:B------:R-:W-:-:S07]  /*b020*/  IMAD.MOV.U32 R13, RZ, RZ, RZ ;  /* 0x000000ffff0d7224 */ /* 0x000fce00078e00ff */
[----:B------:R-:W-:-:S07]  /*b030*/  LEPC R20, `(.L_x_538) ;  /* 0x000000001014794e */ /* 0x000fce0000000000 */
[----:B0----5:R-:W-:Y:S05]  /*b040*/  CALL.ABS.NOINC R14 ;  /* 0x000000000e007343 */ /* 0x021fea0003c00000 */
.L_x_538:
[----:B------:R-:W-:Y:S02]  /*b050*/  ULDC UR4, c[0x0][0x3f4] ;  /* 0x0000fd0000047ab9 */ /* 0x000fe40000000800 */
[----:B------:R-:W-:-:S13]  /*b060*/  ISETP.LT.AND P0, PT, RZ, UR4, PT ;  /* 0x00000004ff007c0c */ /* 0x000fda000bf01270 */
[----:B------:R-:W-:Y:S05]  /*b070*/  @P0 BRA `(.L_x_539) ;  /* 0x00000000003c0947 */ /* 0x000fea0003800000 */
[----:B------:R-:W-:-:S04]  /*b080*/  LEA.HI R0, R206, R206, RZ, 0x1 ;  /* 0x000000cece007211 */ /* 0x000fc800078f08ff */
[----:B------:R-:W-:-:S05]  /*b090*/  LOP3.LUT R3, R0, 0xfffffffe, RZ, 0xc0, !PT ;  /* 0xfffffffe00037812 */ /* 0x000fca00078ec0ff */
[----:B------:R-:W-:-:S05]  /*b0a0*/  IMAD.IADD R3, R206, 0x1, -R3 ;  /* 0x00000001ce037824 */ /* 0x000fca00078e0a03 */
[----:B------:R-:W-:-:S04]  /*b0b0*/  SHF.L.U32 R3, R3, 0x1f, RZ ;  /* 0x0000001f03037819 */ /* 0x000fc800000006ff */
[----:B------:R1:W2:Y:S03]  /*b0c0*/  SYNCS.PHASECHK.TRANS64.TRYWAIT P0, [R2+URZ+0x34800], R3 ;  /* 0x03480003020075a7 */ /* 0x0002a6000800017f */
[----:B--2---:R-:W-:Y:S05]  /*b0d0*/  @!P0 NANOSLEEP.SYNCS 0x989680 ;  /* 0x009896800000895d */ /* 0x004fea0003900000 */
[----:B------:R-:W2:Y:S01]  /*b0e0*/  @!P0 SYNCS.PHASECHK.TRANS64 P0, [R2+URZ+0x34800], R3 ;  /* 0x03480003020085a7 */ /* 0x000ea2000800007f */
[----:B------:R-:W-:Y:S04]  /*b0f0*/  BSSY B0, `(.L_x_540) ;  /* 0x0000006000007945 */ /* 0x000fe80003800000 */
[----:B--2---:R-:W-:Y:S05]  /*b100*/  @P0 BRA `(.L_x_541) ;  /* 0x0000000000100947 */ /* 0x004fea0003800000 */
.L_x_542:
[----:B--2---:R2:W3:Y:S02]  /*b110*/  SYNCS.PHASECHK.TRANS64.TRYWAIT P0, [R2+URZ+0x34800], R3 ;  /* 0x03480003020075a7 */ /* 0x0044e4000800017f */
[----:B---3--:R-:W-:Y:S05]  /*b120*/  @!P0 NANOSLEEP.SYNCS 0x989680 ;  /* 0x009896800000895d */ /* 0x008fea0003900000 */
[----:B------:R-:W3:Y:S02]  /*b130*/  @!P0 SYNCS.PHASECHK.TRANS64 P0, [R2+URZ+0x34800], R3 ;  /* 0x03480003020085a7 */ /* 0x000ee4000800007f */
[----:B---3--:R-:W-:Y:S05]  /*b140*/  @!P0 BRA `(.L_x_542) ;  /* 0xfffffffc00f08947 */ /* 0x008fea000383ffff */
.L_x_541:
[----:B------:R-:W-:Y:S05]  /*b150*/  BSYNC B0 ;  /* 0x0000000000007941 */ /* 0x000fea0003800000 */
.L_x_540:
[----:B------:R-:W-:Y:S05]  /*b160*/  BRA `(.L_x_543) ;  /* 0x0000005800647947 */ /* 0x000fea0003800000 */
.L_x_539:
[----:B-----5:R-:W-:Y:S01]  /*b170*/  SHF.R.S32.HI R0, RZ, 0x1f, R143 ;  /* 0x0000001fff007819 */ /* 0x020fe2000001148f */
[----:B------:R-:W-:Y:S01]  /*b180*/  ULDC.64 UR4, c[0x0][0x3f8] ;  /* 0x0000fe0000047ab9 */ /* 0x000fe20000000a00 */
[----:B------:R-:W-:Y:S01]  /*b190*/  ULDC.64 UR6, c[0x0][0x408] ;  /* 0x0001020000067ab9 */ /* 0x000fe20000000a00 */
[----:B------:R-:W-:Y:S01]  /*b1a0*/  ISETP.NE.AND P2, PT, R24, RZ, PT ;  /* 0x000000ff1800720c */ /* 0x000fe20003f45270 */
[----:B------:R-:W-:-:S04]  /*b1b0*/  IMAD.WIDE.U32 R4, R143, UR4, RZ ;  /* 0x000000048f047c25 */ /* 0x000fc8000f8e00ff */
[C---:B0-----:R-:W-:Y:S02]  /*b1c0*/  IMAD R6, R0.reuse, UR4, RZ ;  /* 0x0000000400067c24 */ /* 0x041fe4000f8e02ff */
[----:B------:R-:W-:Y:S02]  /*b1d0*/  IMAD R0, R0, UR6, RZ ;  /* 0x0000000600007c24 */ /* 0x000fe4000f8e02ff */
[C---:B------:R-:W-:Y:S01]  /*b1e0*/  IMAD R41, R143.reuse, UR5, R6 ;  /* 0x000000058f297c24 */ /* 0x040fe2000f8e0206 */
[----:B------:R-:W-:Y:S01]  /*b1f0*/  ULDC.64 UR4, c[0x0][0x3e8] ;  /* 0x0000fa0000047ab9 */ /* 0x000fe20000000a00 */
[----:B------:R-:W-:Y:S01]  /*b200*/  IMAD.WIDE.U32 R44, R143, UR6, RZ ;  /* 0x000000068f2c7c25 */ /* 0x000fe2000f8e00ff */
[----:B------:R-:W-:Y:S02]  /*b210*/  LEA R39, P0, R4, UR4, 0x1 ;  /* 0x0000000404277c11 */ /* 0x000fe4000f8008ff */
[----:B------:R-:W-:Y:S01]  /*b220*/  IADD3 R41, R41, R5, RZ ;  /* 0x0000000529297210 */ /* 0x000fe20007ffe0ff */
[----:B------:R-:W-:Y:S01]  /*b230*/  IMAD R3, R143, UR7, R0 ;  /* 0x000000078f037c24 */ /* 0x000fe2000f8e0200 */
[----:B------:R-:W-:-:S02]  /*b240*/  ULDC.64 UR6, c[0x0][0x400] ;  /* 0x0001000000067ab9 */ /* 0x000fc40000000a00 */
[----:B------:R-:W-:Y:S01]  /*b250*/  LEA R37, P1, R44, UR6, 0x1 ;  /* 0x000000062c257c11 */ /* 0x000fe2000f8208ff */
[----:B------:R-:W-:Y:S01]  /*b260*/  IMAD.IADD R3, R3, 0x1, R45 ;  /* 0x0000000103037824 */ /* 0x000fe200078e022d */
[----:B------:R-:W-:-:S04]  /*b270*/  LEA.HI.X R41, R4, UR5, R41, 0x1, P0 ;  /* 0x0000000504297c11 */ /* 0x000fc800080f0c29 */
[----:B------:R-:W-:Y:S01]  /*b280*/  LEA.HI.X R44, R44, UR7, R3, 0x1, P1 ;  /* 0x000000072c2c7c11 */ /* 0x000fe200088f0c03 */
[----:B------:R-:W-:Y:S06]  /*b290*/  @!P2 BRA `(.L_x_544) ;  /* 0x000000000040a947 */ /* 0x000fec0003800000 */
[----:B------:R-:W-:Y:S01]  /*b2a0*/  MOV R14, 0x0 ;  /* 0x00000000000e7802 */ /* 0x000fe20000000f00 */
[----:B------:R-:W-:Y:S01]  /*b2b0*/  ULDC.64 UR4, c[0x4][0x118] ;  /* 0x0100460000047ab9 */ /* 0x000fe20000000a00 */
[----:B------:R-:W-:Y:S01]  /*b2c0*/  ULDC.64 UR6, c[0x4][0x120] ;  /* 0x0100480000067ab9 */ /* 0x000fe20000000a00 */
[----:B------:R-:W-:Y:S01]  /*b2d0*/  IMAD.U32 R4, RZ, RZ, UR4 ;  /* 0x00000004ff047e24 */ /* 0x000fe2000f8e00ff */
[----:B------:R-:W-:Y:S01]  /*b2e0*/  MOV R6, UR6 ;  /* 0x0000000600067c02 */ /* 0x000fe20008000f00 */
        /* <DEDUP_REMOVED lines=10> */
[----:B0-----:R-:W-:Y:S05]  /*b390*/  CALL.ABS.NOINC R14 ;  /* 0x000000000e007343 */ /* 0x001fea0003c00000 */
.L_x_544:
[----:B------:R-:W-:Y:S01]  /*b3a0*/  ULDC.U8 UR4, c[0x0][0x410] ;  /* 0x0001040000047ab9 */ /* 0x000fe20000000000 */
[----:B------:R-:W-:Y:S01]  /*b3b0*/  BSSY B0, `(.L_x_545) ;  /* 0x000056c000007945 */ /* 0x000fe20003800000 */
[----:B------:R-:W-:Y:S01]  /*b3c0*/  ISETP.NE.AND P0, PT, RZ, UR4, PT ;  /* 0x00000004ff007c0c */ /* 0x000fe2000bf05270 */
[----:B------:R-:W-:-:S12]  /*b3d0*/  IMAD R0, R145, 0x80, R17 ;  /* 0x0000008091007824 */ /* 0x000fd800078e0211 */
[----:B------:R-:W-:Y:S05]  /*b3e0*/  @!P0 BRA `(.L_x_546) ;  /* 0x0000002800b48947 */ /* 0x000fea0003800000 */
[----:B------:R-:W-:-:S03]  /*b3f0*/  UMOV UR4, 0xffffffff ;  /* 0xffffffff00047882 */ /* 0x000fc60000000000 */
[----:B------:R-:W-:Y:S05]  /*b400*/  BRA.DIV UR4, `(.L_x_547) ;  /* 0x0000016604487947 */ /* 0x000fea000b800000 */
[----:B------:R0:W1:Y:S04]  /*b410*/  SHFL.IDX PT, R42, R41, RZ, 0x1c1f ;  /* 0x001c1fff292a7589 */ /* 0x00006800000e0000 */
[----:B------:R-:W2:Y:S04]  /*b420*/  SHFL.IDX PT, R39, R39, RZ, 0x1c1f ;  /* 0x001c1fff27277589 */ /* 0x000ea800000e0000 */
[----:B------:R-:W3:Y:S04]  /*b430*/  SHFL.IDX PT, R44, R44, RZ, 0x1c1f ;  /* 0x001c1fff2c2c7589 */ /* 0x000ee800000e0000 */
[----:B0-----:R-:W4:Y:S02]  /*b440*/  SHFL.IDX PT, R37, R37, RZ, 0x1c1f ;  /* 0x001c1fff25257589 */ /* 0x001f2400000e0000 */
.L_x_808:
[----:B------:R-:W-:Y:S01]  /*b450*/  ULDC UR4, c[0x0][0x448] ;  /* 0x0001120000047ab9 */ /* 0x000fe20000000800 */
[----:B------:R-:W-:Y:S01]  /*b460*/  LOP3.LUT R8, R191, 0x18, R18, 0xf8, !PT ;  /* 0x00000018bf087812 */ /* 0x000fe200078ef812 */
[----:B------:R-:W-:Y:S01]  /*b470*/  IMAD R43, R150, UR4, RZ ;  /* 0x00000004962b7c24 */ /* 0x000fe2000f8e02ff */
[----:B------:R-:W-:Y:S01]  /*b480*/  BSSY B1, `(.L_x_548) ;  /* 0x0000054000017945 */ /* 0x000fe20003800000 */
[----:B------:R-:W-:Y:S02]  /*b490*/  LOP3.LUT P0, RZ, R231, 0x4, RZ, 0xc0, !PT ;  /* 0x00000004e7ff7812 */ /* 0x000fe4000780c0ff */
[----:B------:R-:W-:Y:S02]  /*b4a0*/  CS2R R4, SRZ ;  /* 0x0000000000047805 */ /* 0x000fe4000001ff00 */
[----:B------:R-:W-:Y:S02]  /*b4b0*/  LOP3.LUT R3, R8, R193, RZ, 0x3c, !PT ;  /* 0x000000c108037212 */ /* 0x000fe400078e3cff */
[----:B------:R-:W-:-:S02]  /*b4c0*/  CS2R R6, SRZ ;  /* 0x0000000000067805 */ /* 0x000fc4000001ff00 */
[----:B------:R-:W-:Y:S01]  /*b4d0*/  ISETP.GE.AND P1, PT, R0, R43, PT ;  /* 0x0000002b0000720c */ /* 0x000fe20003f26270 */
[----:B------:R-:W-:Y:S01]  /*b4e0*/  IMAD R43, R145, -0x80, R43 ;  /* 0xffffff80912b7824 */ /* 0x000fe200078e022b */
[----:B------:R-:W-:Y:S02]  /*b4f0*/  LEA R3, R192, R3, 0x9 ;  /* 0x00000003c0037211 */ /* 0x000fe400078e48ff */
[----:B------:R-:W-:Y:S02]  /*b500*/  CS2R R8, SRZ ;  /* 0x0000000000087805 */ /* 0x000fe4000001ff00 */
[----:B------:R-:W-:Y:S02]  /*b510*/  CS2R R10, SRZ ;  /* 0x00000000000a7805 */ /* 0x000fe4000001ff00 */
[----:B------:R-:W-:Y:S02]  /*b520*/  CS2R R12, SRZ ;  /* 0x00000000000c7805 */ /* 0x000fe4000001ff00 */
[----:B------:R-:W-:Y:S01]  /*b530*/  CS2R R14, SRZ ;  /* 0x00000000000e7805 */ /* 0x000fe2000001ff00 */
[----:B------:R-:W-:Y:S01]  /*b540*/  IMAD R3, R3, 0x2, R2 ;  /* 0x0000000203037824 */ /* 0x000fe200078e0202 */
[----:B------:R-:W-:-:S02]  /*b550*/  CS2R R20, SRZ ;  /* 0x0000000000147805 */ /* 0x000fc4000001ff00 */
[----:B------:R-:W-:Y:S02]  /*b560*/  CS2R R24, SRZ ;  /* 0x0000000000187805 */ /* 0x000fe4000001ff00 */
[----:B------:R-:W-:Y:S02]  /*b570*/  CS2R R26, SRZ ;  /* 0x00000000001a7805 */ /* 0x000fe4000001ff00 */
[----:B------:R-:W-:Y:S02]  /*b580*/  CS2R R28, SRZ ;  /* 0x00000000001c7805 */ /* 0x000fe4000001ff00 */
[----:B------:R-:W-:Y:S01]  /*b590*/  CS2R R30, SRZ ;  /* 0x00000000001e7805 */ /* 0x000fe2000001ff00 */
[C---:B------:R-:W-:Y:S01]  /*b5a0*/  VIADD R45, R3.reuse, 0x10400 ;  /* 0x00010400032d7836 */ /* 0x040fe20000000000 */
[----:B------:R-:W-:Y:S01]  /*b5b0*/  CS2R R32, SRZ ;  /* 0x0000000000207805 */ /* 0x000fe2000001ff00 */
[----:B------:R-:W-:Y:S01]  /*b5c0*/  VIADD R0, R3, 0x10440 ;  /* 0x0001044003007836 */ /* 0x000fe20000000000 */
[----:B------:R-:W-:Y:S06]  /*b5d0*/  @P1 BRA `(.L_x_549) ;  /* 0x0000000000f81947 */ /* 0x000fec0003800000 */
[----:B------:R-:W3:Y:S01]  /*b5e0*/  LDL R49, [R1+0x14] ;  /* 0x0000140001317983 */ /* 0x000ee20000100800 */
[----:B------:R-:W-:-:S03]  /*b5f0*/  ULDC UR4, c[0x0][0x3f4] ;  /* 0x0000fd0000047ab9 */ /* 0x000fc60000000800 */
[----:B------:R-:W3:Y:S04]  /*b600*/  LDL R38, [R1+0x4c] ;  /* 0x00004c0001267983 */ /* 0x000ee80000100800 */
[----:B------:R-:W3:Y:S04]  /*b610*/  LDL R47, [R1+0x48] ;  /* 0x00004800012f7983 */ /* 0x000ee80000100800 */
[----:B------:R-:W3:Y:S04]  /*b620*/  LDL R48, [R1+0x54] ;  /* 0x0000540001307983 */ /* 0x000ee80000100800 */
[----:B------:R-:W3:Y:S01]  /*b630*/  LDL R46, [R1+0x50] ;  /* 0x00005000012e7983 */ /* 0x000ee20000100800 */
[----:B------:R-:W-:-:S02]  /*b640*/  ISETP.GE.AND P2, PT, R22, UR4, PT ;  /* 0x0000000416007c0c */ /* 0x000fc4000bf46270 */
[----:B------:R-:W-:Y:S02]  /*b650*/  ISETP.GE.AND P3, PT, R187, UR4, PT ;  /* 0x00000004bb007c0c */ /* 0x000fe4000bf66270 */
[----:B------:R-:W-:Y:S02]  /*b660*/  ISETP.GE.AND P4, PT, R186, UR4, PT ;  /* 0x00000004ba007c0c */ /* 0x000fe4000bf86270 */
[----:B------:R-:W-:Y:S02]  /*b670*/  CS2R R20, SRZ ;  /* 0x0000000000147805 */ /* 0x000fe4000001ff00 */
[----:B------:R-:W-:-:S05]  /*b680*/  CS2R R4, SRZ ;  /* 0x0000000000047805 */ /* 0x000fca000001ff00 */
[----:B--2---:R-:W-:Y:S01]  /*b690*/  @!P2 MOV R8, R39 ;  /* 0x000000270008a202 */ /* 0x004fe20000000f00 */
[----:B-1----:R-:W-:Y:S02]  /*b6a0*/  @!P2 IMAD.MOV.U32 R9, RZ, RZ, R42 ;  /* 0x000000ffff09a224 */ /* 0x002fe400078e002a */
[----:B----4-:R-:W-:Y:S02]  /*b6b0*/  @!P2 IMAD.MOV.U32 R6, RZ, RZ, R37 ;  /* 0x000000ffff06a224 */ /* 0x010fe400078e0025 */
[----:B---3--:R-:W-:Y:S01]  /*b6c0*/  @!P2 IMAD.MOV.U32 R7, RZ, RZ, R44 ;  /* 0x000000ffff07a224 */ /* 0x008fe200078e002c */
[----:B------:R-:W-:Y:S01]  /*b6d0*/  @!P3 IADD3 R10, P1, R39, R234, RZ ;  /* 0x000000ea270ab210 */ /* 0x000fe20007f3e0ff */
[----:B------:R-:W-:-:S04]  /*b6e0*/  @!P2 IMAD.WIDE R8, R22, 0x2, R8 ;  /* 0x000000021608a825 */ /* 0x000fc800078e0208 */
[----:B------:R-:W-:Y:S01]  /*b6f0*/  @!P2 IMAD.WIDE R12, R22, 0x2, R6 ;  /* 0x00000002160ca825 */ /* 0x000fe200078e0206 */
[----:B------:R-:W-:Y:S01]  /*b700*/  @!P3 IADD3.X R11, R42, R233, RZ, P1, !PT ;  /* 0x000000e92a0bb210 */ /* 0x000fe20000ffe4ff */
[----:B------:R0:W5:Y:S01]  /*b710*/  @!P2 LD.E.64 R20, desc[UR56][R8.64] ;  /* 0x000000380814a980 */ /* 0x000162000c101b00 */
[----:B------:R-:W-:-:S03]  /*b720*/  @!P3 IADD3 R30, P1, R37, R234, RZ ;  /* 0x000000ea251eb210 */ /* 0x000fc60007f3e0ff */
[----:B------:R-:W5:Y:S01]  /*b730*/  @!P2 LD.E.64 R4, desc[UR56][R12.64] ;  /* 0x000000380c04a980 */ /* 0x000f62000c101b00 */
[----:B------:R-:W-:Y:S01]  /*b740*/  ISETP.GE.AND P2, PT, R189, UR4, PT ;  /* 0x00000004bd007c0c */ /* 0x000fe2000bf46270 */
[----:B------:R-:W-:Y:S01]  /*b750*/  @!P3 IMAD.X R31, R44, 0x1, R233, P1 ;  /* 0x000000012c1fb824 */ /* 0x000fe200008e06e9 */
[-C--:B------:R-:W-:Y:S02]  /*b760*/  @!P4 IADD3 R34, P5, R39, R236.reuse, RZ ;  /* 0x000000ec2722c210 */ /* 0x080fe40007fbe0ff */
[----:B------:R-:W-:Y:S02]  /*b770*/  CS2R R24, SRZ ;  /* 0x0000000000187805 */ /* 0x000fe4000001ff00 */
[----:B------:R-:W-:Y:S02]  /*b780*/  @!P4 IADD3 R40, P6, R37, R236, RZ ;  /* 0x000000ec2528c210 */ /* 0x000fe40007fde0ff */
[----:B------:R-:W-:Y:S02]  /*b790*/  CS2R R6, SRZ ;  /* 0x0000000000067805 */ /* 0x000fe4000001ff00 */
[----:B------:R-:W-:-:S02]  /*b7a0*/  ISETP.GE.AND P1, PT, R188, UR4, PT ;  /* 0x00000004bc007c0c */ /* 0x000fc4000bf26270 */
[----:B------:R-:W-:Y:S02]  /*b7b0*/  CS2R R26, SRZ ;  /* 0x00000000001a7805 */ /* 0x000fe4000001ff00 */
[----:B0-----:R-:W-:Y:S01]  /*b7c0*/  CS2R R8, SRZ ;  /* 0x0000000000087805 */ /* 0x001fe2000001ff00 */
[--C-:B------:R-:W-:Y:S01]  /*b7d0*/  @!P4 IMAD.X R35, R42, 0x1, R235.reuse, P5 ;  /* 0x000000012a23c824 */ /* 0x100fe200028e06eb */
[----:B------:R0:W5:Y:S01]  /*b7e0*/  @!P3 LD.E.64 R24, desc[UR56][R10.64] ;  /* 0x000000380a18b980 */ /* 0x000162000c101b00 */
[----:B------:R-:W-:-:S03]  /*b7f0*/  @!P4 IMAD.X R41, R44, 0x1, R235, P6 ;  /* 0x000000012c29c824 */ /* 0x000fc600030e06eb */
[----:B------:R1:W5:Y:S01]  /*b800*/  @!P3 LD.E.64 R6, desc[UR56][R30.64] ;  /* 0x000000381e06b980 */ /* 0x000362000c101b00 */
[----:B------:R-:W-:-:S03]  /*b810*/  ISETP.GE.AND P3, PT, R190, UR4, PT ;  /* 0x00000004be007c0c */ /* 0x000fc6000bf66270 */
[----:B------:R-:W5:Y:S04]  /*b820*/  @!P4 LD.E.64 R26, desc[UR56][R34.64] ;  /* 0x00000038221ac980 */ /* 0x000f68000c101b00 */
[----:B------:R2:W5:Y:S01]  /*b830*/  @!P4 LD.E.64 R8, desc[UR56][R40.64] ;  /* 0x000000382808c980 */ /* 0x000562000c101b00 */
[----:B------:R-:W-:Y:S02]  /*b840*/  CS2R R28, SRZ ;  /* 0x00000000001c7805 */ /* 0x000fe4000001ff00 */
[----:B0-----:R-:W-:Y:S02]  /*b850*/  CS2R R10, SRZ ;  /* 0x00000000000a7805 */ /* 0x001fe4000001ff00 */
[----:B-1----:R-:W-:Y:S02]  /*b860*/  CS2R R30, SRZ ;  /* 0x00000000001e7805 */ /* 0x002fe4000001ff00 */
[----:B------:R-:W-:-:S02]  /*b870*/  @!P2 IADD3 R14, P5, R37, R49, RZ ;  /* 0x00000031250ea210 */ /* 0x000fc40007fbe0ff */
[C---:B------:R-:W-:Y:S02]  /*b880*/  @!P2 IADD3 R12, P4, R39.reuse, R49, RZ ;  /* 0x00000031270ca210 */ /* 0x040fe40007f9e0ff */
[----:B------:R-:W-:Y:S01]  /*b890*/  @!P1 IADD3 R32, P6, R39, R38, RZ ;  /* 0x0000002627209210 */ /* 0x000fe20007fde0ff */
[----:B------:R-:W-:Y:S01]  /*b8a0*/  @!P2 IMAD.X R15, R44, 0x1, R237, P5 ;  /* 0x000000012c0fa824 */ /* 0x000fe200028e06ed */
[----:B------:R-:W-:-:S03]  /*b8b0*/  @!P2 IADD3.X R13, R42, R237, RZ, P4, !PT ;  /* 0x000000ed2a0da210 */ /* 0x000fc600027fe4ff */
[----:B------:R-:W-:Y:S01]  /*b8c0*/  @!P1 IMAD.X R33, R42, 0x1, R47, P6 ;  /* 0x000000012a219824 */ /* 0x000fe200030e062f */
[----:B------:R0:W5:Y:S01]  /*b8d0*/  @!P2 LD.E.64 R10, desc[UR56][R14.64] ;  /* 0x000000380e0aa980 */ /* 0x000162000c101b00 */
[----:B--2---:R-:W-:-:S03]  /*b8e0*/  @!P3 IADD3 R40, P5, R37, R48, RZ ;  /* 0x000000302528b210 */ /* 0x004fc60007fbe0ff */
[----:B------:R1:W5:Y:S01]  /*b8f0*/  @!P2 LD.E.64 R28, desc[UR56][R12.64] ;  /* 0x000000380c1ca980 */ /* 0x000362000c101b00 */
[----:B------:R-:W-:Y:S02]  /*b900*/  @!P1 IADD3 R34, P2, R37, R38, RZ ;  /* 0x0000002625229210 */ /* 0x000fe40007f5e0ff */
[----:B------:R-:W-:Y:S01]  /*b910*/  @!P3 IADD3 R38, P4, R39, R48, RZ ;  /* 0x000000302726b210 */ /* 0x000fe20007f9e0ff */
[----:B------:R2:W5:Y:S01]  /*b920*/  @!P1 LD.E.64 R30, desc[UR56][R32.64] ;  /* 0x00000038201e9980 */ /* 0x000562000c101b00 */
[C---:B------:R-:W-:Y:S01]  /*b930*/  @!P3 IMAD.X R41, R44.reuse, 0x1, R46, P5 ;  /* 0x000000012c29b824 */ /* 0x040fe200028e062e */
[----:B0-----:R-:W-:Y:S01]  /*b940*/  CS2R R14, SRZ ;  /* 0x00000000000e7805 */ /* 0x001fe2000001ff00 */
[----:B------:R-:W-:Y:S01]  /*b950*/  @!P1 IMAD.X R35, R44, 0x1, R47, P2 ;  /* 0x000000012c239824 */ /* 0x000fe200010e062f */
[----:B------:R-:W-:Y:S02]  /*b960*/  @!P3 IADD3.X R39, R42, R46, RZ, P4, !PT ;  /* 0x0000002e2a27b210 */ /* 0x000fe400027fe4ff */
[----:B-1----:R-:W-:-:S02]  /*b970*/  CS2R R12, SRZ ;  /* 0x00000000000c7805 */ /* 0x002fc4000001ff00 */
[----:B------:R0:W5:Y:S01]  /*b980*/  @!P3 LD.E.64 R14, desc[UR56][R40.64] ;  /* 0x00000038280eb980 */ /* 0x000162000c101b00 */
[----:B--2---:R-:W-:-:S03]  /*b990*/  CS2R R32, SRZ ;  /* 0x0000000000207805 */ /* 0x004fc6000001ff00 */
[----:B------:R0:W5:Y:S04]  /*b9a0*/  @!P1 LD.E.64 R12, desc[UR56][R34.64] ;  /* 0x00000038220c9980 */ /* 0x000168000c101b00 */
[----:B------:R0:W5:Y:S02]  /*b9b0*/  @!P3 LD.E.64 R32, desc[UR56][R38.64] ;  /* 0x000000382620b980 */ /* 0x000164000c101b00 */
.L_x_549:
[----:B------:R-:W-:Y:S05]  /*b9c0*/  BSYNC B1 ;  /* 0x0000000000017941 */ /* 0x000fea0003800000 */
.L_x_548:
[----:B0----5:R-:W-:Y:S01]  /*b9d0*/  IMAD.MOV.U32 R38, RZ, RZ, R4 ;  /* 0x000000ffff267224 */ /* 0x021fe200078e0004 */
[----:B------:R-:W-:Y:S01]  /*b9e0*/  SHF.R.U64 R60, R4, 0x10, R5 ;  /* 0x00000010043c7819 */ /* 0x000fe20000001205 */
[----:B------:R-:W-:Y:S01]  /*b9f0*/  IMAD.MOV.U32 R35, RZ, RZ, R20 ;  /* 0x000000ffff237224 */ /* 0x000fe200078e0014 */
[----:B------:R-:W-:Y:S01]  /*ba00*/  LEA.HI R4, R206, R206, RZ, 0x1 ;  /* 0x000000cece047211 */ /* 0x000fe200078f08ff */
[----:B------:R-:W-:Y:S01]  /*ba10*/  @P0 VIADD R0, R45, 0xffffffc0 ;  /* 0xffffffc02d000836 */ /* 0x000fe20000000000 */
[----:B----4-:R-:W-:Y:S01]  /*ba20*/  SHF.R.U64 R37, R20, 0x10, R21 ;  /* 0x0000001014257819 */ /* 0x010fe20000001215 */
[----:B------:R-:W-:Y:S01]  /*ba30*/  IMAD.MOV.U32 R46, RZ, RZ, R30 ;  /* 0x000000ffff2e7224 */ /* 0x000fe200078e001e */
[----:B------:R-:W-:Y:S01]  /*ba40*/  MOV R20, R5 ;  /* 0x0000000500147202 */ /* 0x000fe20000000f00 */
[----:B------:R-:W-:Y:S01]  /*ba50*/  IMAD.MOV.U32 R45, RZ, RZ, R29 ;  /* 0x000000ffff2d7224 */ /* 0x000fe200078e001d */
[----:B------:R-:W-:Y:S01]  /*ba60*/  SHF.R.U32.HI R61, RZ, 0x10, R5 ;  /* 0x00000010ff3d7819 */ /* 0x000fe20000011605 */
[----:B------:R-:W-:Y:S01]  /*ba70*/  IMAD.MOV.U32 R48, RZ, RZ, R33 ;  /* 0x000000ffff307224 */ /* 0x000fe200078e0021 */
[----:B------:R-:W-:Y:S01]  /*ba80*/  LOP3.LUT R5, R4, 0xfffffffe, RZ, 0xc0, !PT ;  /* 0xfffffffe04057812 */ /* 0x000fe200078ec0ff */
[----:B--2---:R-:W-:Y:S01]  /*ba90*/  IMAD.MOV.U32 R39, RZ, RZ, R25 ;  /* 0x000000ffff277224 */ /* 0x004fe200078e0019 */
[----:B------:R-:W-:Y:S01]  /*baa0*/  SHF.R.U64 R56, R30, 0x10, R31 ;  /* 0x000000101e387819 */ /* 0x000fe2000000121f */
[----:B------:R-:W-:Y:S01]  /*bab0*/  IMAD.MOV.U32 R30, RZ, RZ, R32 ;  /* 0x000000ffff1e7224 */ /* 0x000fe200078e0020 */
[----:B------:R-:W-:Y:S01]  /*bac0*/  SHF.R.U64 R54, R28, 0x10, R29 ;  /* 0x000000101c367819 */ /* 0x000fe2000000121d */
[----:B------:R-:W-:Y:S01]  /*bad0*/  IMAD.IADD R5, R206, 0x1, -R5 ;  /* 0x00000001ce057824 */ /* 0x000fe200078e0a05 */
[----:B------:R-:W-:Y:S01]  /*bae0*/  SHF.R.U32.HI R55, RZ, 0x10, R29 ;  /* 0x00000010ff377819 */ /* 0x000fe2000001161d */
[----:B------:R-:W-:Y:S01]  /*baf0*/  IMAD.MOV.U32 R29, RZ, RZ, R8 ;  /* 0x000000ffff1d7224 */ /* 0x000fe200078e0008 */
[----:B------:R-:W-:Y:S01]  /*bb00*/  MOV R34, R21 ;  /* 0x0000001500227202 */ /* 0x000fe20000000f00 */
[----:B---3--:R-:W-:Y:S01]  /*bb10*/  IMAD.MOV.U32 R44, RZ, RZ, R28 ;  /* 0x000000ffff2c7224 */ /* 0x008fe200078e001c */
[----:B------:R-:W-:Y:S01]  /*bb20*/  SHF.L.U32 R5, R5, 0x1f, RZ ;  /* 0x0000001f05057819 */ /* 0x000fe200000006ff */
[----:B------:R-:W-:Y:S01]  /*bb30*/  IMAD.MOV.U32 R41, RZ, RZ, R15 ;  /* 0x000000ffff297224 */ /* 0x000fe200078e000f */
[----:B------:R-:W-:Y:S01]  /*bb40*/  SHF.R.U32.HI R49, RZ, 0x10, R21 ;  /* 0x00000010ff317819 */ /* 0x000fe20000011615 */
[----:B------:R-:W-:Y:S01]  /*bb50*/  IMAD.MOV.U32 R21, RZ, RZ, R24 ;  /* 0x000000ffff157224 */ /* 0x000fe200078e0018 */
[----:B------:R-:W0:Y:S01]  /*bb60*/  SYNCS.PHASECHK.TRANS64.TRYWAIT P0, [R2+URZ+0x34800], R5 ;  /* 0x03480005020075a7 */ /* 0x000e22000800017f */
[----:B------:R-:W-:Y:S01]  /*bb70*/  SHF.R.U64 R50, R24, 0x10, R25 ;  /* 0x0000001018327819 */ /* 0x000fe20000001219 */
[----:B------:R-:W-:Y:S01]  /*bb80*/  IMAD.MOV.U32 R24, RZ, RZ, R26 ;  /* 0x000000ffff187224 */ /* 0x000fe200078e001a */
[--C-:B------:R-:W-:Y:S01]  /*bb90*/  SHF.R.U64 R58, R32, 0x10, R33.reuse ;  /* 0x00000010203a7819 */ /* 0x100fe20000001221 */
[----:B------:R-:W-:Y:S01]  /*bba0*/  BSSY B1, `(.L_x_550) ;  /* 0x0000034000017945 */ /* 0x000fe20003800000 */
[----:B------:R-:W-:Y:S01]  /*bbb0*/  SHF.R.U32.HI R59, RZ, 0x10, R33 ;  /* 0x00000010ff3b7819 */ /* 0x000fe20000011621 */
[----:B------:R-:W-:Y:S01]  /*bbc0*/  IMAD.MOV.U32 R33, RZ, RZ, R6 ;  /* 0x000000ffff217224 */ /* 0x000fe200078e0006 */
[----:B------:R-:W-:-:S02]  /*bbd0*/  SHF.R.U64 R8, R8, 0x10, R9 ;  /* 0x0000001008087819 */ /* 0x000fc40000001209 */
[----:B------:R-:W-:Y:S02]  /*bbe0*/  SHF.R.U32.HI R64, RZ, 0x10, R9 ;  /* 0x00000010ff407819 */ /* 0x000fe40000011609 */
[----:B------:R-:W-:Y:S01]  /*bbf0*/  SHF.R.U32.HI R51, RZ, 0x10, R25 ;  /* 0x00000010ff337819 */ /* 0x000fe20000011619 */
[----:B------:R-:W-:Y:S01]  /*bc00*/  IMAD.MOV.U32 R25, RZ, RZ, R7 ;  /* 0x000000ffff197224 */ /* 0x000fe200078e0007 */
[----:B------:R-:W-:Y:S01]  /*bc10*/  SHF.R.U64 R52, R26, 0x10, R27 ;  /* 0x000000101a347819 */ /* 0x000fe2000000121b */
[----:B------:R-:W-:Y:S01]  /*bc20*/  IMAD.MOV.U32 R26, RZ, RZ, R11 ;  /* 0x000000ffff1a7224 */ /* 0x000fe200078e000b */
[--C-:B------:R-:W-:Y:S02]  /*bc30*/  SHF.R.U64 R62, R6, 0x10, R7.reuse ;  /* 0x00000010063e7819 */ /* 0x100fe40000001207 */
[----:B------:R-:W-:Y:S01]  /*bc40*/  SHF.R.U32.HI R63, RZ, 0x10, R7 ;  /* 0x00000010ff3f7819 */ /* 0x000fe20000011607 */
[----:B------:R-:W-:Y:S01]  /*bc50*/  IMAD.MOV.U32 R7, RZ, RZ, R10 ;  /* 0x000000ffff077224 */ /* 0x000fe200078e000a */
[----:B------:R-:W-:-:S02]  /*bc60*/  MOV R6, R9 ;  /* 0x0000000900067202 */ /* 0x000fc40000000f00 */
[--C-:B------:R-:W-:Y:S02]  /*bc70*/  SHF.R.U64 R65, R10, 0x10, R11.reuse ;  /* 0x000000100a417819 */ /* 0x100fe4000000120b */
[----:B------:R-:W-:Y:S01]  /*bc80*/  SHF.R.U32.HI R66, RZ, 0x10, R11 ;  /* 0x00000010ff427819 */ /* 0x000fe2000001160b */
[----:B------:R-:W-:Y:S01]  /*bc90*/  IMAD.MOV.U32 R11, RZ, RZ, R12 ;  /* 0x000000ffff0b7224 */ /* 0x000fe200078e000c */
[----:B------:R-:W-:Y:S01]  /*bca0*/  SHF.R.U64 R67, R12, 0x10, R13 ;  /* 0x000000100c437819 */ /* 0x000fe2000000120d */
[----:B------:R-:W-:Y:S01]  /*bcb0*/  IMAD.MOV.U32 R12, RZ, RZ, R14 ;  /* 0x000000ffff0c7224 */ /* 0x000fe200078e000e */
[----:B------:R-:W-:Y:S02]  /*bcc0*/  PRMT R9, R30, 0x5410, R48 ;  /* 0x000054101e097816 */ /* 0x000fe40000000030 */
[----:B-1----:R-:W-:Y:S02]  /*bcd0*/  MOV R42, R27 ;  /* 0x0000001b002a7202 */ /* 0x002fe40000000f00 */
[----:B------:R-:W-:-:S02]  /*bce0*/  MOV R40, R13 ;  /* 0x0000000d00287202 */ /* 0x000fc40000000f00 */
[----:B------:R-:W-:Y:S02]  /*bcf0*/  PRMT R30, R8, 0x5410, R64 ;  /* 0x00005410081e7816 */ /* 0x000fe40000000040 */
[----:B------:R-:W-:Y:S02]  /*bd00*/  SHF.R.U32.HI R53, RZ, 0x10, R27 ;  /* 0x00000010ff357819 */ /* 0x000fe4000001161b */
[----:B------:R-:W-:Y:S02]  /*bd10*/  MOV R47, R31 ;  /* 0x0000001f002f7202 */ /* 0x000fe40000000f00 */
[----:B------:R-:W-:Y:S02]  /*bd20*/  SHF.R.U32.HI R57, RZ, 0x10, R31 ;  /* 0x00000010ff397819 */ /* 0x000fe4000001161f */
[----:B------:R-:W-:Y:S02]  /*bd30*/  SHF.R.U32.HI R68, RZ, 0x10, R13 ;  /* 0x00000010ff447819 */ /* 0x000fe4000001160d */
[----:B------:R-:W-:-:S02]  /*bd40*/  VIMNMX R8, R43, 0x80, PT ;  /* 0x000000802b087848 */ /* 0x000fc40003fe0100 */
[--C-:B------:R-:W-:Y:S02]  /*bd50*/  SHF.R.U64 R69, R14, 0x10, R15.reuse ;  /* 0x000000100e457819 */ /* 0x100fe4000000120f */
[----:B------:R-:W-:Y:S02]  /*bd60*/  SHF.R.U32.HI R70, RZ, 0x10, R15 ;  /* 0x00000010ff467819 */ /* 0x000fe4000001160f */
[----:B------:R-:W-:Y:S02]  /*bd70*/  PRMT R33, R33, 0x5410, R25 ;  /* 0x0000541021217816 */ /* 0x000fe40000000019 */
[----:B------:R-:W-:Y:S02]  /*bd80*/  PRMT R35, R35, 0x5410, R34 ;  /* 0x0000541023237816 */ /* 0x000fe40000000022 */
[----:B------:R-:W-:Y:S02]  /*bd90*/  PRMT R31, R21, 0x5410, R39 ;  /* 0x00005410151f7816 */ /* 0x000fe40000000027 */
[----:B------:R-:W-:-:S02]  /*bda0*/  PRMT R27, R24, 0x5410, R42 ;  /* 0x00005410181b7816 */ /* 0x000fc4000000002a */
[----:B------:R-:W-:Y:S02]  /*bdb0*/  PRMT R38, R38, 0x5410, R20 ;  /* 0x0000541026267816 */ /* 0x000fe40000000014 */
[----:B------:R-:W-:Y:S02]  /*bdc0*/  PRMT R25, R7, 0x5410, R26 ;  /* 0x0000541007197816 */ /* 0x000fe4000000001a */
        /* <DEDUP_REMOVED lines=13> */
[----:B------:R-:W-:Y:S02]  /*bea0*/  ISETP.GE.AND P1, PT, R17, R8, PT ;  /* 0x000000081100720c */ /* 0x000fe40003f26270 */
[----:B------:R-:W-:Y:S02]  /*beb0*/  PRMT R20, R67, 0x5410, R68 ;  /* 0x0000541043147816 */ /* 0x000fe40000000044 */
[----:B------:R-:W-:Y:S01]  /*bec0*/  PRMT R11, R12, 0x5410, R41 ;  /* 0x000054100c0b7816 */ /* 0x000fe20000000029 */
[----:B0-----:R-:W-:Y:S08]  /*bed0*/  @!P0 BRA `(.L_x_551) ;  /* 0x0000015c00088947 */ /* 0x001ff00003800000 */
.L_x_809:
[----:B------:R-:W-:Y:S05]  /*bee0*/  BSYNC B1 ;  /* 0x0000000000017941 */ /* 0x000fea0003800000 */
.L_x_550:
[----:B------:R-:W-:Y:S01]  /*bef0*/  BSSY B1, `(.L_x_552) ;  /* 0x00000fe000017945 */ /* 0x000fe20003800000 */
[----:B------:R-:W-:-:S03]  /*bf00*/  PRMT R12, R69, 0x5410, R70 ;  /* 0x00005410450c7816 */ /* 0x000fc60000000046 */
[----:B------:R-:W-:Y:S05]  /*bf10*/  @P1 BRA `(.L_x_553) ;  /* 0x0000000c00ec1947 */ /* 0x000fea0003800000 */
[----:B0-----:R-:W0:Y:S01]  /*bf20*/  LDC R5, c[0x0][0x3f4] ;  /* 0x0000fd00ff057b82 */ /* 0x001e220000000800 */
[----:B------:R-:W-:Y:S01]  /*bf30*/  BSSY B2, `(.L_x_554) ;  /* 0x000002e000027945 */ /* 0x000fe20003800000 */
[-C--:B0-----:R-:W-:Y:S02]  /*bf40*/  ISETP.GE.AND P0, PT, R22, R5.reuse, PT ;  /* 0x000000051600720c */ /* 0x081fe40003f06270 */
[-C--:B------:R-:W-:Y:S02]  /*bf50*/  ISETP.GE.AND P1, PT, R187, R5.reuse, PT ;  /* 0x00000005bb00720c */ /* 0x080fe40003f26270 */
[-C--:B------:R-:W-:Y:S02]  /*bf60*/  ISETP.GE.AND P2, PT, R186, R5.reuse, PT ;  /* 0x00000005ba00720c */ /* 0x080fe40003f46270 */
[-C--:B------:R-:W-:Y:S02]  /*bf70*/  ISETP.GE.AND P3, PT, R189, R5.reuse, PT ;  /* 0x00000005bd00720c */ /* 0x080fe40003f66270 */
[----:B------:R-:W-:-:S02]  /*bf80*/  ISETP.GE.AND P4, PT, R188, R5, PT ;  /* 0x00000005bc00720c */ /* 0x000fc40003f86270 */
[----:B------:R-:W-:-:S03]  /*bf90*/  ISETP.GE.AND P5, PT, R190, R5, PT ;  /* 0x00000005be00720c */ /* 0x000fc60003fa6270 */
[----:B------:R-:W-:Y:S10]  /*bfa0*/  @P0 BRA `(.L_x_555) ;  /* 0x0000000000980947 */ /* 0x000ff40003800000 */
[----:B------:R-:W0:Y:S01]  /*bfb0*/  LDS.128 R4, [R3+0x10400] ;  /* 0x0104000003047984 */ /* 0x000e220000000c00 */
[----:B------:R-:W-:Y:S02]  /*bfc0*/  HADD2.F32 R47, -RZ, R38.H0_H0 ;  /* 0x20000026ff2f7230 */ /* 0x000fe40000004100 */
[----:B------:R-:W-:Y:S02]  /*bfd0*/  HADD2.F32 R45, -RZ, R35.H0_H0 ;  /* 0x20000023ff2d7230 */ /* 0x000fe40000004100 */
[----:B------:R-:W-:Y:S02]  /*bfe0*/  HADD2.F32 R44, -RZ, R37.H0_H0 ;  /* 0x20000025ff2c7230 */ /* 0x000fe40000004100 */
[----:B------:R-:W-:Y:S02]  /*bff0*/  HADD2.F32 R46, -RZ, R39.H0_H0 ;  /* 0x20000027ff2e7230 */ /* 0x000fe40000004100 */
[--C-:B0-----:R-:W-:Y:S02]  /*c000*/  HADD2.F32 R40, -RZ, R4.reuse.H0_H0 ;  /* 0x20000004ff287230 */ /* 0x101fe40000004100 */
[----:B------:R-:W-:-:S02]  /*c010*/  HADD2.F32 R4, -RZ, R4.H1_H1 ;  /* 0x30000004ff047230 */ /* 0x000fc40000004100 */
[--C-:B------:R-:W-:Y:S02]  /*c020*/  HADD2.F32 R41, -RZ, R5.reuse.H0_H0 ;  /* 0x20000005ff297230 */ /* 0x100fe40000004100 */
[----:B------:R-:W-:Y:S02]  /*c030*/  HADD2.F32 R5, -RZ, R5.H1_H1 ;  /* 0x30000005ff057230 */ /* 0x000fe40000004100 */
[C---:B------:R-:W-:Y:S01]  /*c040*/  FMUL.FTZ R49, R4.reuse, R47 ;  /* 0x0000002f04317220 */ /* 0x040fe20000410000 */
[-C--:B------:R-:W-:Y:S01]  /*c050*/  FMUL.FTZ R4, R4, R45.reuse ;  /* 0x0000002d04047220 */ /* 0x080fe20000410000 */
[--C-:B------:R-:W-:Y:S02]  /*c060*/  HADD2.F32 R42, -RZ, R6.reuse.H0_H0 ;  /* 0x20000006ff2a7230 */ /* 0x100fe40000004100 */
[----:B------:R-:W-:Y:S02]  /*c070*/  HADD2.F32 R43, -RZ, R7.H0_H0 ;  /* 0x20000007ff2b7230 */ /* 0x000fe40000004100 */
[C---:B------:R-:W-:Y:S01]  /*c080*/  FMUL.FTZ R50, R5.reuse, R46 ;  /* 0x0000002e05327220 */ /* 0x040fe20000410000 */
[C---:B------:R-:W-:Y:S01]  /*c090*/  FFMA.FTZ R49, R40.reuse, R45, -R49 ;  /* 0x0000002d28317223 */ /* 0x040fe20000010831 */
[----:B------:R-:W-:Y:S01]  /*c0a0*/  FFMA.FTZ R48, R40, R47, R4 ;  /* 0x0000002f28307223 */ /* 0x000fe20000010004 */
[----:B------:R-:W-:Y:S01]  /*c0b0*/  FMUL.FTZ R52, R5, R44 ;  /* 0x0000002c05347220 */ /* 0x000fe20000410000 */
[----:B------:R-:W-:-:S02]  /*c0c0*/  HADD2.F32 R6, -RZ, R6.H1_H1 ;  /* 0x30000006ff067230 */ /* 0x000fc40000004100 */
[C---:B------:R-:W-:Y:S01]  /*c0d0*/  FFMA.FTZ R50, R41.reuse, R44, -R50 ;  /* 0x0000002c29327223 */ /* 0x040fe20000010832 */
[----:B------:R-:W-:Y:S02]  /*c0e0*/  HADD2.F32 R7, -RZ, R7.H1_H1 ;  /* 0x30000007ff077230 */ /* 0x000fe40000004100 */
[----:B------:R-:W-:Y:S01]  /*c0f0*/  FFMA.FTZ R41, R41, R46, R52 ;  /* 0x0000002e29297223 */ /* 0x000fe20000010034 */
[----:B------:R-:W-:Y:S02]  /*c100*/  HADD2.F32 R45, -RZ, R38.H1_H1 ;  /* 0x30000026ff2d7230 */ /* 0x000fe40000004100 */
[----:B------:R-:W-:Y:S02]  /*c110*/  HADD2.F32 R5, -RZ, R35.H1_H1 ;  /* 0x30000023ff057230 */ /* 0x000fe40000004100 */
[----:B------:R-:W-:Y:S02]  /*c120*/  HADD2.F32 R40, -RZ, R39.H1_H1 ;  /* 0x30000027ff287230 */ /* 0x000fe40000004100 */
[----:B------:R-:W-:Y:S01]  /*c130*/  FMUL.FTZ R47, R6, R45 ;  /* 0x0000002d062f7220 */ /* 0x000fe20000410000 */
[----:B------:R-:W-:-:S02]  /*c140*/  HADD2.F32 R4, -RZ, R37.H1_H1 ;  /* 0x30000025ff047230 */ /* 0x000fc40000004100 */
[-C--:B------:R-:W-:Y:S01]  /*c150*/  FMUL.FTZ R44, R6, R5.reuse ;  /* 0x00000005062c7220 */ /* 0x080fe20000410000 */
[C---:B------:R-:W-:Y:S01]  /*c160*/  FMUL.FTZ R46, R7.reuse, R40 ;  /* 0x00000028072e7220 */ /* 0x040fe20000410000 */
[C---:B------:R-:W-:Y:S01]  /*c170*/  FFMA.FTZ R6, R42.reuse, R5, -R47 ;  /* 0x000000052a067223 */ /* 0x040fe2000001082f */
[-C--:B------:R-:W-:Y:S01]  /*c180*/  FMUL.FTZ R51, R7, R4.reuse ;  /* 0x0000000407337220 */ /* 0x080fe20000410000 */
[----:B------:R-:W-:Y:S01]  /*c190*/  FFMA.FTZ R45, R42, R45, R44 ;  /* 0x0000002d2a2d7223 */ /* 0x000fe2000001002c */
[C---:B------:R-:W-:Y:S01]  /*c1a0*/  FFMA.FTZ R7, R43.reuse, R4, -R46 ;  /* 0x000000042b077223 */ /* 0x040fe2000001082e */
[----:B------:R-:W-:Y:S01]  /*c1b0*/  F2FP.F16.F32.PACK_AB R4, R48, R49 ;  /* 0x000000313004723e */ /* 0x000fe200000000ff */
[----:B------:R-:W-:Y:S01]  /*c1c0*/  FFMA.FTZ R40, R43, R40, R51 ;  /* 0x000000282b287223 */ /* 0x000fe20000010033 */
[----:B------:R-:W-:Y:S02]  /*c1d0*/  F2FP.F16.F32.PACK_AB R5, R41, R50 ;  /* 0x000000322905723e */ /* 0x000fe400000000ff */
[----:B------:R-:W-:-:S02]  /*c1e0*/  F2FP.F16.F32.PACK_AB R6, R45, R6 ;  /* 0x000000062d06723e */ /* 0x000fc400000000ff */
[----:B------:R-:W-:-:S05]  /*c1f0*/  F2FP.F16.F32.PACK_AB R7, R40, R7 ;  /* 0x000000072807723e */ /* 0x000fca00000000ff */
[----:B------:R0:W-:Y:S02]  /*c200*/  STS.128 [R3+0x10400], R4 ;  /* 0x0104000403007388 */ /* 0x0001e40000000c00 */
.L_x_555:
[----:B------:R-:W-:Y:S05]  /*c210*/  BSYNC B2 ;  /* 0x0000000000027941 */ /* 0x000fea0003800000 */
.L_x_554:
[----:B------:R-:W-:Y:S04]  /*c220*/  BSSY B2, `(.L_x_556) ;  /* 0x0000028000027945 */ /* 0x000fe80003800000 */
[----:B------:R-:W-:Y:S05]  /*c230*/  @P1 BRA `(.L_x_557) ;  /* 0x0000000000981947 */ /* 0x000fea0003800000 */
[----:B0-----:R-:W0:Y:S01]  /*c240*/  LDS.128 R4, [R0] ;  /* 0x0000000000047984 */ /* 0x001e220000000c00 */
        /* <DEDUP_REMOVED lines=36> */
[----:B------:R1:W-:Y:S02]  /*c490*/  STS.128 [R0], R4 ;  /* 0x0000000400007388 */ /* 0x0003e40000000c00 */
.L_x_557:
[----:B------:R-:W-:Y:S05]  /*c4a0*/  BSYNC B2 ;  /* 0x0000000000027941 */ /* 0x000fea0003800000 */
.L_x_556:
[----:B------:R-:W-:Y:S04]  /*c4b0*/  BSSY B2, `(.L_x_558) ;  /* 0x0000028000027945 */ /* 0x000fe80003800000 */
[----:B------:R-:W-:Y:S05]  /*c4c0*/  @P2 BRA `(.L_x_559) ;  /* 0x0000000000982947 */ /* 0x000fea0003800000 */
[----:B01----:R-:W0:Y:S01]  /*c4d0*/  LDS.128 R4, [R3+0x14400] ;  /* 0x0144000003047984 */ /* 0x003e220000000c00 */
        /* <DEDUP_REMOVED lines=37> */
.L_x_559:
[----:B------:R-:W-:Y:S05]  /*c730*/  BSYNC B2 ;  /* 0x0000000000027941 */ /* 0x000fea0003800000 */
.L_x_558:
[----:B------:R-:W-:Y:S04]  /*c740*/  BSSY B2, `(.L_x_560) ;  /* 0x0000028000027945 */ /* 0x000fe80003800000 */
[----:B------:R-:W-:Y:S05]  /*c750*/  @P3 BRA `(.L_x_561) ;  /* 0x0000000000983947 */ /* 0x000fea0003800000 */
[----:B012---:R-:W0:Y:S01]  /*c760*/  LDS.128 R4, [R0+0x4000] ;  /* 0x0040000000047984 */ /* 0x007e220000000c00 */
        /* <DEDUP_REMOVED lines=37> */
.L_x_561:
[----:B------:R-:W-:Y:S05]  /*c9c0*/  BSYNC B2 ;  /* 0x0000000000027941 */ /* 0x000fea0003800000 */
.L_x_560:
[----:B------:R-:W-:Y:S04]  /*c9d0*/  BSSY B2, `(.L_x_562) ;  /* 0x0000028000027945 */ /* 0x000fe80003800000 */
[----:B------:R-:W-:Y:S05]  /*c9e0*/  @P4 BRA `(.L_x_563) ;  /* 0x0000000000984947 */ /* 0x000fea0003800000 */
[----:B0123--:R-:W0:Y:S01]  /*c9f0*/  LDS.128 R4, [R3+0x18400] ;  /* 0x0184000003047984 */ /* 0x00fe220000000c00 */
        /* <DEDUP_REMOVED lines=37> */
.L_x_563:
[----:B------:R-:W-:Y:S05]  /*cc50*/  BSYNC B2 ;  /* 0x0000000000027941 */ /* 0x000fea0003800000 */
.L_x_562:
[----:B------:R-:W-:Y:S05]  /*cc60*/  @P5 BRA `(.L_x_553) ;  /* 0x0000000000985947 */ /* 0x000fea0003800000 */
[----:B01234-:R-:W0:Y:S01]  /*cc70*/  LDS.128 R4, [R0+0x8000] ;  /* 0x0080000000047984 */ /* 0x01fe220000000c00 */
        /* <DEDUP_REMOVED lines=37> */
.L_x_553:
[----:B------:R-:W-:Y:S05]  /*ced0*/  BSYNC B1 ;  /* 0x0000000000017941 */ /* 0x000fea0003800000 */
.L_x_552:
[----:B------:R-:W-:-:S13]  /*cee0*/  ISETP.GE.AND P0, PT, R207, R8, PT ;  /* 0x00000008cf00720c */ /* 0x000fda0003f06270 */
[----:B------:R-:W-:Y:S05]  /*cef0*/  @P0 BRA `(.L_x_564) ;  /* 0x0000003800dc0947 */ /* 0x000fea0003800000 */
[----:B01234-:R-:W0:Y:S01]  /*cf00*/  LDC R5, c[0x0][0x3f4] ;  /* 0x0000fd00ff057b82 */ /* 0x01fe220000000800 */
        /* <DEDUP_REMOVED lines=9> */
[--C-:B------:R-:W-:Y:S02]  /*cfa0*/  HADD2.F32 R48, -RZ, R38.reuse.H0_H0 ;  /* 0x20000026ff307230 */ /* 0x100fe40000004100 */
[----:B------:R-:W-:Y:S02]  /*cfb0*/  HADD2.F32 R50, -RZ, R39.H0_H0 ;  /* 0x20000027ff327230 */ /* 0x000fe40000004100 */
[----:B------:R-:W-:Y:S02]  /*cfc0*/  HADD2.F32 R44, -RZ, R35.H0_H0 ;  /* 0x20000023ff2c7230 */ /* 0x000fe40000004100 */
[----:B------:R-:W-:Y:S02]  /*cfd0*/  HADD2.F32 R46, -RZ, R37.H0_H0 ;  /* 0x20000025ff2e7230 */ /* 0x000fe40000004100 */
[----:B------:R-:W-:Y:S02]  /*cfe0*/  HADD2.F32 R49, -RZ, R38.H1_H1 ;  /* 0x30000026ff317230 */ /* 0x000fe40000004100 */
[----:B0-----:R-:W-:-:S02]  /*cff0*/  HADD2.F32 R8, -RZ, R4.H0_H0 ;  /* 0x20000004ff087230 */ /* 0x001fc40000004100 */
[----:B------:R-:W-:Y:S02]  /*d000*/  HADD2.F32 R4, -RZ, R4.H1_H1 ;  /* 0x30000004ff047230 */ /* 0x000fe40000004100 */
[--C-:B------:R-:W-:Y:S02]  /*d010*/  HADD2.F32 R40, -RZ, R5.reuse.H0_H0 ;  /* 0x20000005ff287230 */ /* 0x100fe40000004100 */
[----:B------:R-:W-:Y:S02]  /*d020*/  HADD2.F32 R5, -RZ, R5.H1_H1 ;  /* 0x30000005ff057230 */ /* 0x000fe40000004100 */
[-C--:B------:R-:W-:Y:S01]  /*d030*/  FMUL.FTZ R43, R48, R4.reuse ;  /* 0x00000004302b7220 */ /* 0x080fe20000410000 */
[----:B------:R-:W-:Y:S01]  /*d040*/  FMUL.FTZ R45, R44, R4 ;  /* 0x000000042c2d7220 */ /* 0x000fe20000410000 */
[----:B------:R-:W-:Y:S02]  /*d050*/  HADD2.F32 R41, -RZ, R6.H0_H0 ;  /* 0x20000006ff297230 */ /* 0x000fe40000004100 */
[-C--:B------:R-:W-:Y:S01]  /*d060*/  FMUL.FTZ R47, R50, R5.reuse ;  /* 0x00000005322f7220 */ /* 0x080fe20000410000 */
[----:B------:R-:W-:Y:S01]  /*d070*/  FFMA.FTZ R4, R44, R8, -R43 ;  /* 0x000000082c047223 */ /* 0x000fe2000001082b */
[----:B------:R-:W-:Y:S01]  /*d080*/  FMUL.FTZ R43, R46, R5 ;  /* 0x000000052e2b7220 */ /* 0x000fe20000410000 */
[----:B------:R-:W-:-:S02]  /*d090*/  HADD2.F32 R42, -RZ, R7.H0_H0 ;  /* 0x20000007ff2a7230 */ /* 0x000fc40000004100 */
[----:B------:R-:W-:Y:S01]  /*d0a0*/  FFMA.FTZ R5, R46, R40, -R47 ;  /* 0x000000282e057223 */ /* 0x000fe2000001082f */
[----:B------:R-:W-:Y:S02]  /*d0b0*/  HADD2.F32 R6, -RZ, R6.H1_H1 ;  /* 0x30000006ff067230 */ /* 0x000fe40000004100 */
[----:B------:R-:W-:Y:S01]  /*d0c0*/  FFMA.FTZ R45, R48, R8, R45 ;  /* 0x00000008302d7223 */ /* 0x000fe2000001002d */
[----:B------:R-:W-:Y:S02]  /*d0d0*/  HADD2.F32 R7, -RZ, R7.H1_H1 ;  /* 0x30000007ff077230 */ /* 0x000fe40000004100 */
[----:B------:R-:W-:Y:S01]  /*d0e0*/  FFMA.FTZ R40, R50, R40, R43 ;  /* 0x0000002832287223 */ /* 0x000fe2000001002b */
[----:B------:R-:W-:Y:S02]  /*d0f0*/  HADD2.F32 R46, -RZ, R39.H1_H1 ;  /* 0x30000027ff2e7230 */ /* 0x000fe40000004100 */
[----:B------:R-:W-:Y:S01]  /*d100*/  FMUL.FTZ R8, R49, R6 ;  /* 0x0000000631087220 */ /* 0x000fe20000410000 */
[----:B------:R-:W-:Y:S01]  /*d110*/  HADD2.F32 R47, -RZ, R35.H1_H1 ;  /* 0x30000023ff2f7230 */ /* 0x000fe20000004100 */
[----:B------:R-:W-:Y:S01]  /*d120*/  F2FP.F16.F32.PACK_AB R4, R45, R4 ;  /* 0x000000042d04723e */ /* 0x000fe200000000ff */
[----:B------:R-:W-:-:S02]  /*d130*/  HADD2.F32 R44, -RZ, R37.H1_H1 ;  /* 0x30000025ff2c7230 */ /* 0x000fc40000004100 */
[----:B------:R-:W-:Y:S01]  /*d140*/  FMUL.FTZ R35, R46, R7 ;  /* 0x000000072e237220 */ /* 0x000fe20000410000 */
[----:B------:R-:W-:Y:S01]  /*d150*/  F2FP.F16.F32.PACK_AB R5, R40, R5 ;  /* 0x000000052805723e */ /* 0x000fe200000000ff */
[C---:B------:R-:W-:Y:S01]  /*d160*/  FMUL.FTZ R38, R47.reuse, R6 ;  /* 0x000000062f267220 */ /* 0x040fe20000410000 */
[----:B------:R-:W-:Y:S01]  /*d170*/  FFMA.FTZ R6, R47, R41, -R8 ;  /* 0x000000292f067223 */ /* 0x000fe20000010808 */
[C---:B------:R-:W-:Y:S01]  /*d180*/  FMUL.FTZ R37, R44.reuse, R7 ;  /* 0x000000072c257220 */ /* 0x040fe20000410000 */
[-C--:B------:R-:W-:Y:S01]  /*d190*/  FFMA.FTZ R7, R44, R42.reuse, -R35 ;  /* 0x0000002a2c077223 */ /* 0x080fe20000010823 */
[----:B------:R-:W-:Y:S02]  /*d1a0*/  FFMA.FTZ R41, R49, R41, R38 ;  /* 0x0000002931297223 */ /* 0x000fe40000010026 */
[----:B------:R-:W-:-:S03]  /*d1b0*/  FFMA.FTZ R42, R46, R42, R37 ;  /* 0x0000002a2e2a7223 */ /* 0x000fc60000010025 */
[----:B------:R-:W-:Y:S02]  /*d1c0*/  F2FP.F16.F32.PACK_AB R6, R41, R6 ;  /* 0x000000062906723e */ /* 0x000fe400000000ff */
[----:B------:R-:W-:-:S05]  /*d1d0*/  F2FP.F16.F32.PACK_AB R7, R42, R7 ;  /* 0x000000072a07723e */ /* 0x000fca00000000ff */
[----:B------:R0:W-:Y:S02]  /*d1e0*/  STS.128 [R3+0x12400], R4 ;  /* 0x0124000403007388 */ /* 0x0001e40000000c00 */
.L_x_566:
[----:B------:R-:W-:Y:S05]  /*d1f0*/  BSYNC B1 ;  /* 0x0000000000017941 */ /* 0x000fea0003800000 */
.L_x_565:
[----:B------:R-:W-:Y:S04]  /*d200*/  BSSY B1, `(.L_x_567) ;  /* 0x0000028000017945 */ /* 0x000fe80003800000 */
[----:B------:R-:W-:Y:S05]  /*d210*/  @P1 BRA `(.L_x_568) ;  /* 0x0000000000981947 */ /* 0x000fea0003800000 */
[----:B0-----:R-:W0:Y:S01]  /*d220*/  LDS.128 R4, [R0+0x2000] ;  /* 0x0020000000047984 */ /* 0x001e220000000c00 */
        /* <DEDUP_REMOVED lines=8> */
[-C--:B------:R-:W-:Y:S01]  /*d2b0*/  FMUL.FTZ R39, R44, R4.reuse ;  /* 0x000000042c277220 */ /* 0x080fe20000410000 */
[C---:B------:R-:W-:Y:S01]  /*d2c0*/  FMUL.FTZ R41, R42.reuse, R4 ;  /* 0x000000042a297220 */ /* 0x040fe20000410000 */
[----:B------:R-:W-:Y:S02]  /*d2d0*/  HADD2.F32 R37, -RZ, R6.H0_H0 ;  /* 0x20000006ff257230 */ /* 0x000fe40000004100 */
[-C--:B------:R-:W-:Y:S01]  /*d2e0*/  FMUL.FTZ R40, R45, R5.reuse ;  /* 0x000000052d287220 */ /* 0x080fe20000410000 */
[-C--:B------:R-:W-:Y:S01]  /*d2f0*/  FFMA.FTZ R4, R42, R8.reuse, -R39 ;  /* 0x000000082a047223 */ /* 0x080fe20000010827 */
[----:B------:R-:W-:Y:S01]  /*d300*/  FFMA.FTZ R41, R44, R8, R41 ;  /* 0x000000082c297223 */ /* 0x000fe20000010029 */
[----:B------:R-:W-:Y:S01]  /*d310*/  FMUL.FTZ R8, R43, R5 ;  /* 0x000000052b087220 */ /* 0x000fe20000410000 */
[----:B------:R-:W-:-:S02]  /*d320*/  HADD2.F32 R38, -RZ, R7.H0_H0 ;  /* 0x20000007ff267230 */ /* 0x000fc40000004100 */
[-C--:B------:R-:W-:Y:S01]  /*d330*/  FFMA.FTZ R5, R43, R35.reuse, -R40 ;  /* 0x000000232b057223 */ /* 0x080fe20000010828 */
[----:B------:R-:W-:Y:S02]  /*d340*/  HADD2.F32 R6, -RZ, R6.H1_H1 ;  /* 0x30000006ff067230 */ /* 0x000fe40000004100 */
[----:B------:R-:W-:Y:S01]  /*d350*/  FFMA.FTZ R8, R45, R35, R8 ;  /* 0x000000232d087223 */ /* 0x000fe20000010008 */
[----:B------:R-:W-:Y:S01]  /*d360*/  HADD2.F32 R7, -RZ, R7.H1_H1 ;  /* 0x30000007ff077230 */ /* 0x000fe20000004100 */
[----:B------:R-:W-:Y:S01]  /*d370*/  F2FP.F16.F32.PACK_AB R4, R41, R4 ;  /* 0x000000042904723e */ /* 0x000fe200000000ff */
[----:B------:R-:W-:Y:S02]  /*d380*/  HADD2.F32 R43, -RZ, R33.H1_H1 ;  /* 0x30000021ff2b7230 */ /* 0x000fe40000004100 */
[----:B------:R-:W-:Y:S01]  /*d390*/  HADD2.F32 R42, -RZ, R34.H1_H1 ;  /* 0x30000022ff2a7230 */ /* 0x000fe20000004100 */
[----:B------:R-:W-:Y:S01]  /*d3a0*/  F2FP.F16.F32.PACK_AB R5, R8, R5 ;  /* 0x000000050805723e */ /* 0x000fe200000000ff */
[----:B------:R-:W-:-:S02]  /*d3b0*/  HADD2.F32 R39, -RZ, R31.H1_H1 ;  /* 0x3000001fff277230 */ /* 0x000fc40000004100 */
[----:B------:R-:W-:Y:S02]  /*d3c0*/  HADD2.F32 R40, -RZ, R32.H1_H1 ;  /* 0x30000020ff287230 */ /* 0x000fe40000004100 */
[-C--:B------:R-:W-:Y:S01]  /*d3d0*/  FMUL.FTZ R32, R43, R6.reuse ;  /* 0x000000062b207220 */ /* 0x080fe20000410000 */
[-C--:B------:R-:W-:Y:S01]  /*d3e0*/  FMUL.FTZ R31, R42, R7.reuse ;  /* 0x000000072a1f7220 */ /* 0x080fe20000410000 */
[C---:B------:R-:W-:Y:S01]  /*d3f0*/  FMUL.FTZ R34, R39.reuse, R6 ;  /* 0x0000000627227220 */ /* 0x040fe20000410000 */
[C---:B------:R-:W-:Y:S01]  /*d400*/  FMUL.FTZ R33, R40.reuse, R7 ;  /* 0x0000000728217220 */ /* 0x040fe20000410000 */
[-C--:B------:R-:W-:Y:S01]  /*d410*/  FFMA.FTZ R6, R39, R37.reuse, -R32 ;  /* 0x0000002527067223 */ /* 0x080fe20000010820 */
[-C--:B------:R-:W-:Y:S01]  /*d420*/  FFMA.FTZ R7, R40, R38.reuse, -R31 ;  /* 0x0000002628077223 */ /* 0x080fe2000001081f */
[----:B------:R-:W-:Y:S01]  /*d430*/  FFMA.FTZ R37, R43, R37, R34 ;  /* 0x000000252b257223 */ /* 0x000fe20000010022 */
[----:B------:R-:W-:-:S04]  /*d440*/  FFMA.FTZ R38, R42, R38, R33 ;  /* 0x000000262a267223 */ /* 0x000fc80000010021 */
[----:B------:R-:W-:Y:S02]  /*d450*/  F2FP.F16.F32.PACK_AB R6, R37, R6 ;  /* 0x000000062506723e */ /* 0x000fe400000000ff */
[----:B------:R-:W-:-:S05]  /*d460*/  F2FP.F16.F32.PACK_AB R7, R38, R7 ;  /* 0x000000072607723e */ /* 0x000fca00000000ff */
[----:B------:R1:W-:Y:S02]  /*d470*/  STS.128 [R0+0x2000], R4 ;  /* 0x0020000400007388 */ /* 0x0003e40000000c00 */
.L_x_568:
[----:B------:R-:W-:Y:S05]  /*d480*/  BSYNC B1 ;  /* 0x0000000000017941 */ /* 0x000fea0003800000 */
.L_x_567:
        /* <DEDUP_REMOVED lines=28> */
[-C--:B------:R-:W-:Y:S01]  /*d650*/  FMUL.FTZ R27, R38, R6.reuse ;  /* 0x00000006261b7220 */ /* 0x080fe20000410000 */
[----:B------:R-:W-:Y:S02]  /*d660*/  HADD2.F32 R35, -RZ, R28.H1_H1 ;  /* 0x3000001cff237230 */ /* 0x000fe40000004100 */
[C---:B------:R-:W-:Y:S01]  /*d670*/  FMUL.FTZ R29, R34.reuse, R6 ;  /* 0x00000006221d7220 */ /* 0x040fe20000410000 */
[-C--:B------:R-:W-:Y:S01]  /*d680*/  FMUL.FTZ R28, R39, R7.reuse ;  /* 0x00000007271c7220 */ /* 0x080fe20000410000 */
[-C--:B------:R-:W-:Y:S01]  /*d690*/  FFMA.FTZ R6, R34, R32.reuse, -R27 ;  /* 0x0000002022067223 */ /* 0x080fe2000001081b */
[C---:B------:R-:W-:Y:S01]  /*d6a0*/  FMUL.FTZ R30, R35.reuse, R7 ;  /* 0x00000007231e7220 */ /* 0x040fe20000410000 */
[----:B------:R-:W-:Y:S01]  /*d6b0*/  FFMA.FTZ R29, R38, R32, R29 ;  /* 0x00000020261d7223 */ /* 0x000fe2000001001d */
[-C--:B------:R-:W-:Y:S02]  /*d6c0*/  FFMA.FTZ R7, R35, R33.reuse, -R28 ;  /* 0x0000002123077223 */ /* 0x080fe4000001081c */
[----:B------:R-:W-:-:S02]  /*d6d0*/  FFMA.FTZ R30, R39, R33, R30 ;  /* 0x00000021271e7223 */ /* 0x000fc4000001001e */
[----:B------:R-:W-:-:S03]  /*d6e0*/  F2FP.F16.F32.PACK_AB R6, R29, R6 ;  /* 0x000000061d06723e */ /* 0x000fc600000000ff */
[----:B------:R-:W-:-:S05]  /*d6f0*/  F2FP.F16.F32.PACK_AB R7, R30, R7 ;  /* 0x000000071e07723e */ /* 0x000fca00000000ff */
[----:B------:R2:W-:Y:S02]  /*d700*/  STS.128 [R3+0x16400], R4 ;  /* 0x0164000403007388 */ /* 0x0005e40000000c00 */
.L_x_570:
[----:B------:R-:W-:Y:S05]  /*d710*/  BSYNC B1 ;  /* 0x0000000000017941 */ /* 0x000fea0003800000 */
.L_x_569:
        /* <DEDUP_REMOVED lines=40> */
.L_x_572:
[----:B------:R-:W-:Y:S05]  /*d9a0*/  BSYNC B1 ;  /* 0x0000000000017941 */ /* 0x000fea0003800000 */
.L_x_571:
        /* <DEDUP_REMOVED lines=40> */
.L_x_574:
[----:B------:R-:W-:Y:S05]  /*dc30*/  BSYNC B1 ;  /* 0x0000000000017941 */ /* 0x000fea0003800000 */
.L_x_573:
        /* <DEDUP_REMOVED lines=13> */
[----:B------:R-:W-:Y:S01]  /*dd10*/  FMUL.FTZ R15, R28, R5 ;  /* 0x000000051c0f7220 */ /* 0x000fe20000410000 */
[----:B------:R-:W-:Y:S01]  /*dd20*/  FFMA.FTZ R4, R21, R3, -R20 ;  /* 0x0000000315047223 */ /* 0x000fe20000010814 */
[----:B------:R-:W-:-:S02]  /*dd30*/  HADD2.F32 R14, -RZ, R7.H0_H0 ;  /* 0x20000007ff0e7230 */ /* 0x000fc40000004100 */
[----:B------:R-:W-:Y:S01]  /*dd40*/  FFMA.FTZ R3, R25, R3, R24 ;  /* 0x0000000319037223 */ /* 0x000fe20000010018 */
[C---:B------:R-:W-:Y:S01]  /*dd50*/  FMUL.FTZ R21, R26.reuse, R5 ;  /* 0x000000051a157220 */ /* 0x040fe20000410000 */
[----:B------:R-:W-:Y:S02]  /*dd60*/  HADD2.F32 R6, -RZ, R6.H1_H1 ;  /* 0x30000006ff067230 */ /* 0x000fe40000004100 */
[-C--:B------:R-:W-:Y:S01]  /*dd70*/  FFMA.FTZ R5, R26, R8.reuse, -R15 ;  /* 0x000000081a057223 */ /* 0x080fe2000001080f */
[----:B------:R-:W-:Y:S02]  /*dd80*/  HADD2.F32 R7, -RZ, R7.H1_H1 ;  /* 0x30000007ff077230 */ /* 0x000fe40000004100 */
[----:B------:R-:W-:Y:S01]  /*dd90*/  FFMA.FTZ R8, R28, R8, R21 ;  /* 0x000000081c087223 */ /* 0x000fe20000010015 */
[----:B------:R-:W-:Y:S01]  /*dda0*/  HADD2.F32 R25, -RZ, R11.H1_H1 ;  /* 0x3000000bff197230 */ /* 0x000fe20000004100 */
[----:B------:R-:W-:Y:S01]  /*ddb0*/  F2FP.F16.F32.PACK_AB R4, R3, R4 ;  /* 0x000000040304723e */ /* 0x000fe200000000ff */
[----:B------:R-:W-:-:S02]  /*ddc0*/  HADD2.F32 R24, -RZ, R12.H1_H1 ;  /* 0x3000000cff187230 */ /* 0x000fc40000004100 */
[----:B------:R-:W-:Y:S01]  /*ddd0*/  HADD2.F32 R15, -RZ, R9.H1_H1 ;  /* 0x30000009ff0f7230 */ /* 0x000fe20000004100 */
[----:B------:R-:W-:Y:S01]  /*dde0*/  F2FP.F16.F32.PACK_AB R5, R8, R5 ;  /* 0x000000050805723e */ /* 0x000fe200000000ff */
        /* <DEDUP_REMOVED lines=11> */
[----:B------:R0:W-:Y:S01]  /*dea0*/  STS.128 [R0+0xa000], R4 ;  /* 0x00a0000400007388 */ /* 0x0001e20000000c00 */
[----:B------:R-:W-:Y:S05]  /*deb0*/  BRA `(.L_x_564) ;  /* 0x0000002800ec7947 */ /* 0x000fea0003800000 */
.L_x_546:
[----:B------:R-:W-:-:S03]  /*dec0*/  UMOV UR4, 0xffffffff ;  /* 0xffffffff00047882 */ /* 0x000fc60000000000 */
[----:B------:R-:W-:Y:S05]  /*ded0*/  BRA.DIV UR4, `(.L_x_575) ;  /* 0x0000013e041c7947 */ /* 0x000fea000b800000 */
[----:B------:R-:W0:Y:S04]  /*dee0*/  SHFL.IDX PT, R41, R41, RZ, 0x1c1f ;  /* 0x001c1fff29297589 */ /* 0x000e2800000e0000 */
[----:B------:R1:W2:Y:S04]  /*def0*/  SHFL.IDX PT, R40, R39, RZ, 0x1c1f ;  /* 0x001c1fff27287589 */ /* 0x0002a800000e0000 */
[----:B------:R1:W3:Y:S04]  /*df00*/  SHFL.IDX PT, R21, R44, RZ, 0x1c1f ;  /* 0x001c1fff2c157589 */ /* 0x0002e800000e0000 */
[----:B------:R1:W4:Y:S02]  /*df10*/  SHFL.IDX PT, R20, R37, RZ, 0x1c1f ;  /* 0x001c1fff25147589 */ /* 0x00032400000e0000 */
.L_x_815:
[----:B------:R-:W-:Y:S01]  /*df20*/  ULDC UR4, c[0x0][0x448] ;  /* 0x0001120000047ab9 */ /* 0x000fe20000000800 */
[----:B------:R-:W-:Y:S01]  /*df30*/  BSSY B1, `(.L_x_576) ;  /* 0x0000031000017945 */ /* 0x000fe20003800000 */
[----:B------:R-:W-:Y:S01]  /*df40*/  IMAD R150, R150, UR4, RZ ;  /* 0x0000000496967c24 */ /* 0x000fe2000f8e02ff */
[----:B------:R-:W-:Y:S02]  /*df50*/  CS2R R4, SRZ ;  /* 0x0000000000047805 */ /* 0x000fe4000001ff00 */
[----:B------:R-:W-:Y:S02]  /*df60*/  CS2R R6, SRZ ;  /* 0x0000000000067805 */ /* 0x000fe4000001ff00 */
[----:B------:R-:W-:Y:S02]  /*df70*/  CS2R R8, SRZ ;  /* 0x0000000000087805 */ /* 0x000fe4000001ff00 */
[----:B------:R-:W-:Y:S02]  /*df80*/  CS2R R10, SRZ ;  /* 0x00000000000a7805 */ /* 0x000fe4000001ff00 */
[----:B------:R-:W-:Y:S01]  /*df90*/  ISETP.GE.AND P0, PT, R0, R150, PT ;  /* 0x000000960000720c */ /* 0x000fe20003f06270 */
[----:B------:R-:W-:Y:S01]  /*dfa0*/  IMAD R0, R145, -0x80, R150 ;  /* 0xffffff8091007824 */ /* 0x000fe200078e0296 */
[----:B------:R-:W-:-:S02]  /*dfb0*/  CS2R R12, SRZ ;  /* 0x00000000000c7805 */ /* 0x000fc4000001ff00 */
[----:B------:R-:W-:Y:S02]  /*dfc0*/  CS2R R14, SRZ ;  /* 0x00000000000e7805 */ /* 0x000fe4000001ff00 */
[----:B------:R-:W-:Y:S02]  /*dfd0*/  CS2R R24, SRZ ;  /* 0x0000000000187805 */ /* 0x000fe4000001ff00 */
[----:B------:R-:W-:Y:S02]  /*dfe0*/  CS2R R26, SRZ ;  /* 0x00000000001a7805 */ /* 0x000fe4000001ff00 */
[----:B------:R-:W-:Y:S02]  /*dff0*/  CS2R R28, SRZ ;  /* 0x00000000001c7805 */ /* 0x000fe4000001ff00 */
[----:B------:R-:W-:Y:S02]  /*e000*/  CS2R R30, SRZ ;  /* 0x00000000001e7805 */ /* 0x000fe4000001ff00 */
[----:B------:R-:W-:-:S02]  /*e010*/  CS2R R32, SRZ ;  /* 0x0000000000207805 */ /* 0x000fc4000001ff00 */
[----:B------:R-:W-:Y:S01]  /*e020*/  CS2R R34, SRZ ;  /* 0x0000000000227805 */ /* 0x000fe2000001ff00 */
[----:B------:R-:W-:Y:S06]  /*e030*/  @P0 BRA `(.L_x_577) ;  /* 0x0000000000800947 */ /* 0x000fec0003800000 */
[C---:B------:R-:W-:Y:S01]  /*e040*/  IADD3 R3, R18.reuse, 0x20, RZ ;  /* 0x0000002012037810 */ /* 0x040fe20007ffe0ff */
[C---:B------:R-:W-:Y:S01]  /*e050*/  VIADD R4, R18.reuse, 0x40 ;  /* 0x0000004012047836 */ /* 0x040fe20000000000 */
[----:B------:R-:W-:Y:S01]  /*e060*/  ULDC UR4, c[0x0][0x3f4] ;  /* 0x0000fd0000047ab9 */ /* 0x000fe20000000800 */
[----:B------:R-:W-:Y:S02]  /*e070*/  CS2R R24, SRZ ;  /* 0x0000000000187805 */ /* 0x000fe4000001ff00 */
[----:B------:R-:W-:Y:S02]  /*e080*/  ISETP.GE.AND P0, PT, R18, UR4, PT ;  /* 0x0000000412007c0c */ /* 0x000fe4000bf06270 */
[----:B------:R-:W-:Y:S02]  /*e090*/  CS2R R26, SRZ ;  /* 0x00000000001a7805 */ /* 0x000fe4000001ff00 */
[----:B------:R-:W-:Y:S02]  /*e0a0*/  ISETP.GE.AND P1, PT, R3, UR4, PT ;  /* 0x0000000403007c0c */ /* 0x000fe4000bf26270 */
[----:B------:R-:W-:-:S02]  /*e0b0*/  ISETP.GE.AND P2, PT, R4, UR4, PT ;  /* 0x0000000404007c0c */ /* 0x000fc4000bf46270 */
[----:B------:R-:W-:Y:S02]  /*e0c0*/  CS2R R4, SRZ ;  /* 0x0000000000047805 */ /* 0x000fe4000001ff00 */
[----:B------:R-:W-:Y:S02]  /*e0d0*/  CS2R R6, SRZ ;  /* 0x0000000000067805 */ /* 0x000fe4000001ff00 */
[----:B------:R-:W-:Y:S01]  /*e0e0*/  CS2R R28, SRZ ;  /* 0x00000000001c7805 */ /* 0x000fe2000001ff00 */
[----:B0-2---:R-:W-:-:S04]  /*e0f0*/  @!P0 IMAD.WIDE R12, R18, 0x2, R40 ;  /* 0x00000002120c8825 */ /* 0x005fc800078e0228 */
[----:B------:R-:W-:Y:S01]  /*e100*/  @!P1 IMAD.SHL.U32 R43, R229, 0x8, RZ ;  /* 0x00000008e52b9824 */ /* 0x000fe200078e00ff */
[----:B------:R0:W5:Y:S01]  /*e110*/  @!P0 LD.E.128 R24, desc[UR56][R12.64] ;  /* 0x000000380c188980 */ /* 0x000162000c101d00 */
[----:B------:R-:W-:Y:S01]  /*e120*/  @!P2 IMAD.SHL.U32 R45, R230, 0x8, RZ ;  /* 0x00000008e62da824 */ /* 0x000fe200078e00ff */
[----:B------:R-:W-:Y:S01]  /*e130*/  CS2R R30, SRZ ;  /* 0x00000000001e7805 */ /* 0x000fe2000001ff00 */
[--C-:B-1----:R-:W-:Y:S01]  /*e140*/  @!P1 IMAD.WIDE R38, R43, 0x2, R40.reuse ;  /* 0x000000022b269825 */ /* 0x102fe200078e0228 */
[----:B------:R-:W-:Y:S02]  /*e150*/  CS2R R8, SRZ ;  /* 0x0000000000087805 */ /* 0x000fe4000001ff00 */
[----:B------:R-:W-:Y:S02]  /*e160*/  CS2R R10, SRZ ;  /* 0x00000000000a7805 */ /* 0x000fe4000001ff00 */
[----:B------:R-:W-:Y:S01]  /*e170*/  CS2R R32, SRZ ;  /* 0x0000000000207805 */ /* 0x000fe2000001ff00 */
[----:B------:R-:W-:Y:S01]  /*e180*/  @!P2 IMAD.WIDE R40, R45, 0x2, R40 ;  /* 0x000000022d28a825 */ /* 0x000fe200078e0228 */
[----:B------:R-:W-:-:S02]  /*e190*/  CS2R R34, SRZ ;  /* 0x0000000000227805 */ /* 0x000fc4000001ff00 */
[----:B------:R-:W-:Y:S02]  /*e1a0*/  CS2R R14, SRZ ;  /* 0x00000000000e7805 */ /* 0x000fe4000001ff00 */
[----:B0-----:R-:W-:Y:S01]  /*e1b0*/  CS2R R12, SRZ ;  /* 0x00000000000c7805 */ /* 0x001fe2000001ff00 */
[--C-:B---34-:R-:W-:Y:S01]  /*e1c0*/  @!P1 IMAD.WIDE R42, R43, 0x2, R20.reuse ;  /* 0x000000022b2a9825 */ /* 0x118fe200078e0214 */
[----:B------:R0:W5:Y:S03]  /*e1d0*/  @!P1 LD.E.128 R28, desc[UR56][R38.64] ;  /* 0x00000038261c9980 */ /* 0x000166000c101d00 */
[--C-:B------:R-:W-:Y:S01]  /*e1e0*/  @!P2 IMAD.WIDE R44, R45, 0x2, R20.reuse ;  /* 0x000000022d2ca825 */ /* 0x100fe200078e0214 */
[----:B------:R0:W5:Y:S03]  /*e1f0*/  @!P1 LD.E.128 R8, desc[UR56][R42.64] ;  /* 0x000000382a089980 */ /* 0x000166000c101d00 */
[----:B------:R-:W-:Y:S01]  /*e200*/  @!P0 IMAD.WIDE R20, R18, 0x2, R20 ;  /* 0x0000000212148825 */ /* 0x000fe200078e0214 */
[----:B------:R0:W5:Y:S04]  /*e210*/  @!P2 LD.E.128 R32, desc[UR56][R40.64] ;  /* 0x000000382820a980 */ /* 0x000168000c101d00 */
[----:B------:R0:W5:Y:S04]  /*e220*/  @!P0 LD.E.128 R4, desc[UR56][R20.64] ;  /* 0x0000003814048980 */ /* 0x000168000c101d00 */
[----:B------:R0:W5:Y:S02]  /*e230*/  @!P2 LD.E.128 R12, desc[UR56][R44.64] ;  /* 0x000000382c0ca980 */ /* 0x000164000c101d00 */
.L_x_577:
[----:B------:R-:W-:Y:S05]  /*e240*/  BSYNC B1 ;  /* 0x0000000000017941 */ /* 0x000fea0003800000 */
.L_x_576:
[----:B-1---5:R-:W-:Y:S01]  /*e250*/  IMAD.MOV.U32 R37, RZ, RZ, R25 ;  /* 0x000000ffff257224 */ /* 0x022fe200078e0019 */
[----:B------:R-:W-:Y:S01]  /*e260*/  MOV R3, R24 ;  /* 0x0000001800037202 */ /* 0x000fe20000000f00 */
[--C-:B0-2---:R-:W-:Y:S01]  /*e270*/  IMAD.MOV.U32 R40, RZ, RZ, R33.reuse ;  /* 0x000000ffff287224 */ /* 0x105fe200078e0021 */
[----:B------:R-:W-:Y:S01]  /*e280*/  SHF.R.U64 R50, R32, 0x10, R33 ;  /* 0x0000001020327819 */ /* 0x000fe20000001221 */
[----:B----4-:R-:W-:Y:S01]  /*e290*/  IMAD.MOV.U32 R20, RZ, RZ, R5 ;  /* 0x000000ffff147224 */ /* 0x010fe200078e0005 */
[----:B------:R-:W-:Y:S01]  /*e2a0*/  SHF.R.U32.HI R51, RZ, 0x10, R33 ;  /* 0x00000010ff337819 */ /* 0x000fe20000011621 */
[----:B------:R-:W-:Y:S01]  /*e2b0*/  IMAD.MOV.U32 R33, RZ, RZ, R34 ;  /* 0x000000ffff217224 */ /* 0x000fe200078e0022 */
[----:B------:R-:W-:Y:S01]  /*e2c0*/  SHF.R.U64 R52, R34, 0x10, R35 ;  /* 0x0000001022347819 */ /* 0x000fe20000001223 */
[----:B------:R-:W-:Y:S01]  /*e2d0*/  IMAD.MOV.U32 R41, RZ, RZ, R6 ;  /* 0x000000ffff297224 */ /* 0x000fe200078e0006 */
[----:B------:R-:W-:Y:S01]  /*e2e0*/  PRMT R34, R3, 0x5410, R37 ;  /* 0x0000541003227816 */ /* 0x000fe20000000025 */
[----:B------:R-:W-:Y:S01]  /*e2f0*/  IMAD.MOV.U32 R42, RZ, RZ, R35 ;  /* 0x000000ffff2a7224 */ /* 0x000fe200078e0023 */
[----:B------:R-:W-:Y:S01]  /*e300*/  LEA.HI R3, R206, R206, RZ, 0x1 ;  /* 0x000000cece037211 */ /* 0x000fe200078f08ff */
[----:B---3--:R-:W-:Y:S01]  /*e310*/  IMAD.MOV.U32 R21, RZ, RZ, R14 ;  /* 0x000000ffff157224 */ /* 0x008fe200078e000e */
[----:B------:R-:W-:Y:S01]  /*e320*/  SHF.R.U64 R54, R4, 0x10, R5 ;  /* 0x0000001004367819 */ /* 0x000fe20000001205 */
[----:B------:R-:W-:Y:S01]  /*e330*/  BSSY B1, `(.L_x_578) ;  /* 0x0000042000017945 */ /* 0x000fe20003800000 */
[----:B------:R-:W-:-:S02]  /*e340*/  LOP3.LUT R3, R3, 0xfffffffe, RZ, 0xc0, !PT ;  /* 0xfffffffe03037812 */ /* 0x000fc400078ec0ff */
[----:B------:R-:W-:Y:S02]  /*e350*/  SHF.R.U32.HI R55, RZ, 0x10, R5 ;  /* 0x00000010ff377819 */ /* 0x000fe40000011605 */
[----:B------:R-:W-:Y:S02]  /*e360*/  IADD3 R3, R206, -R3, RZ ;  /* 0x80000003ce037210 */ /* 0x000fe40007ffe0ff */
[--C-:B------:R-:W-:Y:S01]  /*e370*/  SHF.R.U64 R38, R24, 0x10, R25.reuse ;  /* 0x0000001018267819 */ /* 0x100fe20000001219 */
[----:B------:R-:W-:Y:S01]  /*e380*/  IMAD.MOV.U32 R24, RZ, RZ, R26 ;  /* 0x000000ffff187224 */ /* 0x000fe200078e001a */
[----:B------:R-:W-:Y:S02]  /*e390*/  SHF.L.U32 R5, R3, 0x1f, RZ ;  /* 0x0000001f03057819 */ /* 0x000fe400000006ff */
[----:B------:R-:W-:Y:S01]  /*e3a0*/  SHF.R.U32.HI R43, RZ, 0x10, R25 ;  /* 0x00000010ff2b7819 */ /* 0x000fe20000011619 */
[--C-:B------:R-:W-:Y:S01]  /*e3b0*/  IMAD.MOV.U32 R25, RZ, RZ, R27.reuse ;  /* 0x000000ffff197224 */ /* 0x100fe200078e001b */
[----:B------:R-:W0:Y:S01]  /*e3c0*/  SYNCS.PHASECHK.TRANS64.TRYWAIT P0, [R2+URZ+0x34800], R5 ;  /* 0x03480005020075a7 */ /* 0x000e22000800017f */
[----:B------:R-:W-:-:S02]  /*e3d0*/  SHF.R.U64 R44, R26, 0x10, R27 ;  /* 0x000000101a2c7819 */ /* 0x000fc4000000121b */
[----:B------:R-:W-:Y:S01]  /*e3e0*/  SHF.R.U32.HI R45, RZ, 0x10, R27 ;  /* 0x00000010ff2d7819 */ /* 0x000fe2000001161b */
[--C-:B------:R-:W-:Y:S01]  /*e3f0*/  IMAD.MOV.U32 R27, RZ, RZ, R29.reuse ;  /* 0x000000ffff1b7224 */ /* 0x100fe200078e001d */
[--C-:B------:R-:W-:Y:S02]  /*e400*/  SHF.R.U64 R46, R28, 0x10, R29.reuse ;  /* 0x000000101c2e7819 */ /* 0x100fe4000000121d */
[----:B------:R-:W-:Y:S01]  /*e410*/  SHF.R.U32.HI R47, RZ, 0x10, R29 ;  /* 0x00000010ff2f7819 */ /* 0x000fe2000001161d */
[--C-:B------:R-:W-:Y:S01]  /*e420*/  IMAD.MOV.U32 R29, RZ, RZ, R31.reuse ;  /* 0x000000ffff1d7224 */ /* 0x100fe200078e001f */
[--C-:B------:R-:W-:Y:S02]  /*e430*/  SHF.R.U64 R48, R30, 0x10, R31.reuse ;  /* 0x000000101e307819 */ /* 0x100fe4000000121f */
[----:B------:R-:W-:Y:S02]  /*e440*/  SHF.R.U32.HI R49, RZ, 0x10, R31 ;  /* 0x00000010ff317819 */ /* 0x000fe4000001161f */
[----:B------:R-:W-:Y:S01]  /*e450*/  MOV R26, R28 ;  /* 0x0000001c001a7202 */ /* 0x000fe20000000f00 */
[----:B------:R-:W-:Y:S01]  /*e460*/  IMAD.MOV.U32 R28, RZ, RZ, R30 ;  /* 0x000000ffff1c7224 */ /* 0x000fe200078e001e */
[----:B------:R-:W-:Y:S01]  /*e470*/  MOV R31, R32 ;  /* 0x00000020001f7202 */ /* 0x000fe20000000f00 */
[----:B------:R-:W-:Y:S01]  /*e480*/  IMAD.MOV.U32 R32, RZ, RZ, R10 ;  /* 0x000000ffff207224 */ /* 0x000fe200078e000a */
[----:B------:R-:W-:Y:S01]  /*e490*/  MOV R39, R4 ;  /* 0x0000000400277202 */ /* 0x000fe20000000f00 */
[--C-:B------:R-:W-:Y:S01]  /*e4a0*/  IMAD.MOV.U32 R4, RZ, RZ, R7.reuse ;  /* 0x000000ffff047224 */ /* 0x100fe200078e0007 */
[----:B------:R-:W-:Y:S01]  /*e4b0*/  SHF.R.U64 R56, R6, 0x10, R7 ;  /* 0x0000001006387819 */ /* 0x000fe20000001207 */
[----:B------:R-:W-:Y:S01]  /*e4c0*/  IMAD.MOV.U32 R6, RZ, RZ, R9 ;  /* 0x000000ffff067224 */ /* 0x000fe200078e0009 */
[----:B------:R-:W-:Y:S01]  /*e4d0*/  SHF.R.U32.HI R57, RZ, 0x10, R7 ;  /* 0x00000010ff397819 */ /* 0x000fe20000011607 */
[----:B------:R-:W-:Y:S01]  /*e4e0*/  IMAD.MOV.U32 R7, RZ, RZ, R11 ;  /* 0x000000ffff077224 */ /* 0x000fe200078e000b */
[----:B------:R-:W-:-:S02]  /*e4f0*/  SHF.R.U64 R58, R8, 0x10, R9 ;  /* 0x00000010083a7819 */ /* 0x000fc40000001209 */
[----:B------:R-:W-:Y:S01]  /*e500*/  SHF.R.U32.HI R59, RZ, 0x10, R9 ;  /* 0x00000010ff3b7819 */ /* 0x000fe20000011609 */
[----:B------:R-:W-:Y:S01]  /*e510*/  IMAD.MOV.U32 R9, RZ, RZ, R13 ;  /* 0x000000ffff097224 */ /* 0x000fe200078e000d */
[----:B------:R-:W-:Y:S01]  /*e520*/  SHF.R.U64 R60, R10, 0x10, R11 ;  /* 0x000000100a3c7819 */ /* 0x000fe2000000120b */
[----:B------:R-:W-:Y:S01]  /*e530*/  IMAD.MOV.U32 R10, RZ, RZ, R15 ;  /* 0x000000ffff0a7224 */ /* 0x000fe200078e000f */
[----:B------:R-:W-:Y:S02]  /*e540*/  MOV R30, R8 ;  /* 0x00000008001e7202 */ /* 0x000fe40000000f00 */
[----:B------:R-:W-:Y:S02]  /*e550*/  SHF.R.U32.HI R53, RZ, 0x10, R35 ;  /* 0x00000010ff357819 */ /* 0x000fe40000011623 */
[----:B------:R-:W-:Y:S02]  /*e560*/  SHF.R.U32.HI R11, RZ, 0x10, R11 ;  /* 0x00000010ff0b7819 */ /* 0x000fe4000001160b */
[----:B------:R-:W-:-:S02]  /*e570*/  MOV R8, R12 ;  /* 0x0000000c00087202 */ /* 0x000fc40000000f00 */
[--C-:B------:R-:W-:Y:S02]  /*e580*/  SHF.R.U64 R61, R12, 0x10, R13.reuse ;  /* 0x000000100c3d7819 */ /* 0x100fe4000000120d */
[----:B------:R-:W-:Y:S02]  /*e590*/  SHF.R.U32.HI R62, RZ, 0x10, R13 ;  /* 0x00000010ff3e7819 */ /* 0x000fe4000001160d */
[----:B------:R-:W-:Y:S02]  /*e5a0*/  VIMNMX R0, R0, 0x80, PT ;  /* 0x0000008000007848 */ /* 0x000fe40003fe0100 */
[--C-:B------:R-:W-:Y:S02]  /*e5b0*/  SHF.R.U64 R63, R14, 0x10, R15.reuse ;  /* 0x000000100e3f7819 */ /* 0x100fe4000000120f */
[----:B------:R-:W-:Y:S02]  /*e5c0*/  SHF.R.U32.HI R64, RZ, 0x10, R15 ;  /* 0x00000010ff407819 */ /* 0x000fe4000001160f */
        /* <DEDUP_REMOVED lines=19> */
[----:B------:R-:W-:Y:S02]  /*e700*/  ISETP.GE.AND P1, PT, R17, R0, PT ;  /* 0x000000001100720c */ /* 0x000fe40003f26270 */
[----:B------:R-:W-:Y:S02]  /*e710*/  PRMT R15, R8, 0x5410, R9 ;  /* 0x00005410080f7816 */ /* 0x000fe40000000009 */
[----:B------:R-:W-:Y:S02]  /*e720*/  PRMT R20, R61, 0x5410, R62 ;  /* 0x000054103d147816 */ /* 0x000fe4000000003e */
[----:B------:R-:W-:Y:S01]  /*e730*/  PRMT R21, R21, 0x5410, R10 ;  /* 0x0000541015157816 */ /* 0x000fe2000000000a */
[----:B0-----:R-:W-:Y:S06]  /*e740*/  @!P0 BRA `(.L_x_579) ;  /* 0x0000013400748947 */ /* 0x001fec0003800000 */
.L_x_816:
[----:B------:R-:W-:Y:S05]  /*e750*/  BSYNC B1 ;  /* 0x0000000000017941 */ /* 0x000fea0003800000 */
.L_x_578:
[----:B------:R-:W-:Y:S01]  /*e760*/  BSSY B1, `(.L_x_580) ;  /* 0x000011b000017945 */ /* 0x000fe20003800000 */
[----:B------:R-:W-:-:S03]  /*e770*/  PRMT R24, R63, 0x5410, R64 ;  /* 0x000054103f187816 */ /* 0x000fc60000000040 */
[----:B------:R-:W-:Y:S05]  /*e780*/  @P1 BRA `(.L_x_581) ;  /* 0x0000001000601947 */ /* 0x000fea0003800000 */
[----:B------:R-:W1:Y:S01]  /*e790*/  LDC R25, c[0x0][0x3f4] ;  /* 0x0000fd00ff197b82 */ /* 0x000e620000000800 */
[C---:B------:R-:W-:Y:S01]  /*e7a0*/  VIADD R4, R18.reuse, 0x20 ;  /* 0x0000002012047836 */ /* 0x040fe20000000000 */
[----:B------:R-:W-:Y:S01]  /*e7b0*/  BSSY B2, `(.L_x_582) ;  /* 0x0000061000027945 */ /* 0x000fe20003800000 */
[C---:B------:R-:W-:Y:S01]  /*e7c0*/  VIADD R6, R18.reuse, 0x40 ;  /* 0x0000004012067836 */ /* 0x040fe20000000000 */
[-C--:B-1----:R-:W-:Y:S02]  /*e7d0*/  ISETP.GE.AND P0, PT, R18, R25.reuse, PT ;  /* 0x000000191200720c */ /* 0x082fe40003f06270 */
[-C--:B------:R-:W-:Y:S02]  /*e7e0*/  ISETP.GE.AND P1, PT, R4, R25.reuse, PT ;  /* 0x000000190400720c */ /* 0x080fe40003f26270 */
[----:B------:R-:W-:-:S09]  /*e7f0*/  ISETP.GE.AND P2, PT, R6, R25, PT ;  /* 0x000000190600720c */ /* 0x000fd20003f46270 */
[----:B------:R-:W-:Y:S05]  /*e800*/  @P0 BRA `(.L_x_583) ;  /* 0x00000004006c0947 */ /* 0x000fea0003800000 */
[----:B------:R-:W-:Y:S01]  /*e810*/  LEA.HI R6, R25, R228, RZ, 0x1d ;  /* 0x000000e419067211 */ /* 0x000fe200078fe8ff */
[----:B------:R-:W-:Y:S01]  /*e820*/  HADD2.F32 R54, -RZ, R34.H0_H0 ;  /* 0x20000022ff367230 */ /* 0x000fe20000004100 */
[----:B------:R-:W-:Y:S01]  /*e830*/  LOP3.LUT R4, R191, 0x38, R18, 0xf8, !PT ;  /* 0x00000038bf047812 */ /* 0x000fe200078ef812 */
[--C-:B------:R-:W-:Y:S01]  /*e840*/  HADD2.F32 R56, -RZ, R39.reuse.H0_H0 ;  /* 0x20000027ff387230 */ /* 0x100fe20000004100 */
[----:B0-----:R-:W-:Y:S01]  /*e850*/  SHF.R.S32.HI R5, RZ, 0x1f, R6 ;  /* 0x0000001fff057819 */ /* 0x001fe20000011406 */
[----:B------:R-:W-:Y:S02]  /*e860*/  HADD2.F32 R53, -RZ, R40.H0_H0 ;  /* 0x20000028ff357230 */ /* 0x000fe40000004100 */
[----:B------:R-:W-:Y:S01]  /*e870*/  HADD2.F32 R55, -RZ, R39.H1_H1 ;  /* 0x30000027ff377230 */ /* 0x000fe20000004100 */
[----:B------:R-:W-:Y:S01]  /*e880*/  LEA.HI R7, R5, R6, RZ, 0x3 ;  /* 0x0000000605077211 */ /* 0x000fe200078f18ff */
[----:B------:R-:W-:Y:S01]  /*e890*/  IMAD.SHL.U32 R6, R6, 0x8, RZ ;  /* 0x0000000806067824 */ /* 0x000fe200078e00ff */
[----:B------:R-:W-:-:S02]  /*e8a0*/  LOP3.LUT R5, R4, R193, RZ, 0x3c, !PT ;  /* 0x000000c104057212 */ /* 0x000fc400078e3cff */
[----:B------:R-:W-:Y:S02]  /*e8b0*/  SHF.L.U32 R7, R7, 0xa, RZ ;  /* 0x0000000a07077819 */ /* 0x000fe400000006ff */
[----:B------:R-:W-:Y:S01]  /*e8c0*/  LOP3.LUT R6, R191, 0x38, R6, 0xf8, !PT ;  /* 0x00000038bf067812 */ /* 0x000fe200078ef806 */
[----:B------:R-:W-:Y:S01]  /*e8d0*/  IMAD R5, R192, 0x200, R5 ;  /* 0x00000200c0057824 */ /* 0x000fe200078e0205 */
[----:B------:R-:W-:Y:S02]  /*e8e0*/  LOP3.LUT R7, R7, 0x7fffe000, RZ, 0xc0, !PT ;  /* 0x7fffe00007077812 */ /* 0x000fe400078ec0ff */
[----:B------:R-:W-:Y:S01]  /*e8f0*/  LOP3.LUT R9, R6, R193, RZ, 0x3c, !PT ;  /* 0x000000c106097212 */ /* 0x000fe200078e3cff */
[----:B------:R-:W-:Y:S02]  /*e900*/  IMAD R43, R5, 0x2, R2 ;  /* 0x00000002052b7824 */ /* 0x000fe400078e0202 */
[----:B------:R-:W-:-:S03]  /*e910*/  IMAD R8, R192, 0x200, R7 ;  /* 0x00000200c0087824 */ /* 0x000fc600078e0207 */
[----:B------:R-:W0:Y:S02]  /*e920*/  LDS.128 R4, [R43+0x10400] ;  /* 0x010400002b047984 */ /* 0x000e240000000c00 */
[----:B------:R-:W-:-:S05]  /*e930*/  IADD3 R9, R8, R9, RZ ;  /* 0x0000000908097210 */ /* 0x000fca0007ffe0ff */
[----:B------:R-:W-:-:S05]  /*e940*/  IMAD R44, R9, 0x2, R2 ;  /* 0x00000002092c7824 */ /* 0x000fca00078e0202 */
[----:B------:R-:W1:Y:S01]  /*e950*/  LDS.128 R8, [R44+0x10400] ;  /* 0x010400002c087984 */ /* 0x000e620000000c00 */
[--C-:B0-----:R-:W-:Y:S02]  /*e960*/  HADD2.F32 R45, -RZ, R4.reuse.H0_H0 ;  /* 0x20000004ff2d7230 */ /* 0x101fe40000004100 */
[----:B------:R-:W-:Y:S02]  /*e970*/  HADD2.F32 R4, -RZ, R4.H1_H1 ;  /* 0x30000004ff047230 */ /* 0x000fe40000004100 */
[--C-:B------:R-:W-:Y:S02]  /*e980*/  HADD2.F32 R46, -RZ, R5.reuse.H0_H0 ;  /* 0x20000005ff2e7230 */ /* 0x100fe40000004100 */
[----:B------:R-:W-:Y:S02]  /*e990*/  HADD2.F32 R5, -RZ, R5.H1_H1 ;  /* 0x30000005ff057230 */ /* 0x000fe40000004100 */
[--C-:B------:R-:W-:Y:S02]  /*e9a0*/  HADD2.F32 R47, -RZ, R6.reuse.H0_H0 ;  /* 0x20000006ff2f7230 */ /* 0x100fe40000004100 */
[----:B------:R-:W-:-:S02]  /*e9b0*/  HADD2.F32 R6, -RZ, R6.H1_H1 ;  /* 0x30000006ff067230 */ /* 0x000fc40000004100 */
[--C-:B-1----:R-:W-:Y:S02]  /*e9c0*/  HADD2.F32 R49, -RZ, R8.reuse.H0_H0 ;  /* 0x20000008ff317230 */ /* 0x102fe40000004100 */
[----:B------:R-:W-:Y:S02]  /*e9d0*/  HADD2.F32 R8, -RZ, R8.H1_H1 ;  /* 0x30000008ff087230 */ /* 0x000fe40000004100 */
[----:B------:R-:W-:Y:S02]  /*e9e0*/  HADD2.F32 R50, -RZ, R9.H0_H0 ;  /* 0x20000009ff327230 */ /* 0x000fe40000004100 */
[C---:B------:R-:W-:Y:S01]  /*e9f0*/  FMUL.FTZ R58, R49.reuse, R56 ;  /* 0x00000038313a7220 */ /* 0x040fe20000410000 */
[-C--:B------:R-:W-:Y:S01]  /*ea00*/  FMUL.FTZ R60, R49, R54.reuse ;  /* 0x00000036313c7220 */ /* 0x080fe20000410000 */
[----:B------:R-:W-:Y:S02]  /*ea10*/  HADD2.F32 R49, -RZ, R35.H0_H0 ;  /* 0x20000023ff317230 */ /* 0x000fe40000004100 */
[----:B------:R-:W-:Y:S01]  /*ea20*/  FMUL.FTZ R57, R8, R53 ;  /* 0x0000003508397220 */ /* 0x000fe20000410000 */
[C---:B------:R-:W-:Y:S01]  /*ea30*/  FFMA.FTZ R58, R45.reuse, R54, -R58 ;  /* 0x000000362d3a7223 */ /* 0x040fe2000001083a */
[----:B------:R-:W-:Y:S01]  /*ea40*/  FFMA.FTZ R60, R45, R56, R60 ;  /* 0x000000382d3c7223 */ /* 0x000fe2000001003c */
[----:B------:R-:W-:-:S02]  /*ea50*/  HADD2.F32 R45, -RZ, R34.H1_H1 ;  /* 0x30000022ff2d7230 */ /* 0x000fc40000004100 */
[-C--:B------:R-:W-:Y:S01]  /*ea60*/  FMUL.FTZ R59, R8, R49.reuse ;  /* 0x00000031083b7220 */ /* 0x080fe20000410000 */
[----:B------:R-:W-:Y:S01]  /*ea70*/  FFMA.FTZ R57, R4, R49, -R57 ;  /* 0x0000003104397223 */ /* 0x000fe20000010839 */
[C---:B------:R-:W-:Y:S01]  /*ea80*/  FMUL.FTZ R49, R50.reuse, R55 ;  /* 0x0000003732317220 */ /* 0x040fe20000410000 */
[----:B------:R-:W-:Y:S02]  /*ea90*/  HADD2.F32 R9, -RZ, R9.H1_H1 ;  /* 0x30000009ff097230 */ /* 0x000fe40000004100 */
[----:B------:R-:W-:Y:S01]  /*eaa0*/  FMUL.FTZ R50, R50, R45 ;  /* 0x0000002d32327220 */ /* 0x000fe20000410000 */
[----:B------:R-:W-:Y:S02]  /*eab0*/  HADD2.F32 R54, -RZ, R40.H1_H1 ;  /* 0x30000028ff367230 */ /* 0x000fe40000004100 */
[----:B------:R-:W-:Y:S01]  /*eac0*/  FFMA.FTZ R59, R4, R53, R59 ;  /* 0x00000035043b7223 */ /* 0x000fe2000001003b */
[----:B------:R-:W-:Y:S02]  /*ead0*/  HADD2.F32 R4, -RZ, R35.H1_H1 ;  /* 0x30000023ff047230 */ /* 0x000fe40000004100 */
[C---:B------:R-:W-:Y:S01]  /*eae0*/  FFMA.FTZ R49, R46.reuse, R45, -R49 ;  /* 0x0000002d2e317223 */ /* 0x040fe20000010831 */
[----:B------:R-:W-:Y:S01]  /*eaf0*/  FFMA.FTZ R50, R46, R55, R50 ;  /* 0x000000372e327223 */ /* 0x000fe20000010032 */
[----:B------:R-:W-:-:S02]  /*eb00*/  HADD2.F32 R51, -RZ, R10.H0_H0 ;  /* 0x2000000aff337230 */ /* 0x000fc40000004100 */
[C---:B------:R-:W-:Y:S01]  /*eb10*/  FMUL.FTZ R56, R9.reuse, R54 ;  /* 0x0000003609387220 */ /* 0x040fe20000410000 */
[----:B------:R-:W-:Y:S02]  /*eb20*/  HADD2.F32 R8, -RZ, R37.H0_H0 ;  /* 0x20000025ff087230 */ /* 0x000fe40000004100 */
[-C--:B------:R-:W-:Y:S01]  /*eb30*/  FMUL.FTZ R62, R9, R4.reuse ;  /* 0x00000004093e7220 */ /* 0x080fe20000410000 */
[----:B------:R-:W-:Y:S02]  /*eb40*/  HADD2.F32 R46, -RZ, R41.H0_H0 ;  /* 0x20000029ff2e7230 */ /* 0x000fe40000004100 */
[----:B------:R-:W-:Y:S01]  /*eb50*/  FFMA.FTZ R56, R5, R4, -R56 ;  /* 0x0000000405387223 */ /* 0x000fe20000010838 */
[----:B------:R-:W-:Y:S02]  /*eb60*/  HADD2.F32 R10, -RZ, R10.H1_H1 ;  /* 0x3000000aff0a7230 */ /* 0x000fe40000004100 */
[----:B------:R-:W-:Y:S01]  /*eb70*/  FMUL.FTZ R55, R51, R8 ;  /* 0x0000000833377220 */ /* 0x000fe20000410000 */
[----:B------:R-:W-:-:S02]  /*eb80*/  HADD2.F32 R45, -RZ, R42.H0_H0 ;  /* 0x2000002aff2d7230 */ /* 0x000fc40000004100 */
[----:B------:R-:W-:Y:S01]  /*eb90*/  FMUL.FTZ R4, R51, R46 ;  /* 0x0000002e33047220 */ /* 0x000fe20000410000 */
[----:B------:R-:W-:Y:S02]  /*eba0*/  HADD2.F32 R9, -RZ, R38.H0_H0 ;  /* 0x20000026ff097230 */ /* 0x000fe40000004100 */
[----:B------:R-:W-:Y:S01]  /*ebb0*/  FFMA.FTZ R51, R5, R54, R62 ;  /* 0x0000003605337223 */ /* 0x000fe2000001003e */
[C---:B------:R-:W-:Y:S01]  /*ebc0*/  FFMA.FTZ R55, R47.reuse, R46, R55 ;  /* 0x0000002e2f377223 */ /* 0x040fe20000010037 */
[C---:B------:R-:W-:Y:S01]  /*ebd0*/  FMUL.FTZ R5, R10.reuse, R45 ;  /* 0x0000002d0a057220 */ /* 0x040fe20000410000 */
[----:B------:R-:W-:Y:S01]  /*ebe0*/  FFMA.FTZ R53, R47, R8, -R4 ;  /* 0x000000082f357223 */ /* 0x000fe20000010804 */
[-C--:B------:R-:W-:Y:S01]  /*ebf0*/  FMUL.FTZ R47, R10, R9.reuse ;  /* 0x000000090a2f7220 */ /* 0x080fe20000410000 */
[----:B------:R-:W-:Y:S02]  /*ec00*/  HADD2.F32 R52, -RZ, R11.H0_H0 ;  /* 0x2000000bff347230 */ /* 0x000fe40000004100 */
[----:B------:R-:W-:Y:S01]  /*ec10*/  FFMA.FTZ R10, R6, R9, -R5 ;  /* 0x00000009060a7223 */ /* 0x000fe20000010805 */
[----:B------:R-:W-:-:S02]  /*ec20*/  HADD2.F32 R9, -RZ, R41.H1_H1 ;  /* 0x30000029ff097230 */ /* 0x000fc40000004100 */
[----:B------:R-:W-:Y:S01]  /*ec30*/  FFMA.FTZ R46, R6, R45, R47 ;  /* 0x0000002d062e7223 */ /* 0x000fe2000001002f */
[----:B------:R-:W-:Y:S02]  /*ec40*/  HADD2.F32 R5, -RZ, R37.H1_H1 ;  /* 0x30000025ff057230 */ /* 0x000fe40000004100 */
[----:B------:R-:W-:Y:S02]  /*ec50*/  HADD2.F32 R11, -RZ, R11.H1_H1 ;  /* 0x3000000bff0b7230 */ /* 0x000fe40000004100 */
[C---:B------:R-:W-:Y:S01]  /*ec60*/  FMUL.FTZ R45, R52.reuse, R9 ;  /* 0x00000009342d7220 */ /* 0x040fe20000410000 */
[----:B------:R-:W-:Y:S02]  /*ec70*/  HADD2.F32 R8, -RZ, R42.H1_H1 ;  /* 0x3000002aff087230 */ /* 0x000fe40000004100 */
[----:B------:R-:W-:Y:S01]  /*ec80*/  FMUL.FTZ R52, R52, R5 ;  /* 0x0000000534347220 */ /* 0x000fe20000410000 */
[----:B------:R-:W-:Y:S02]  /*ec90*/  HADD2.F32 R4, -RZ, R38.H1_H1 ;  /* 0x30000026ff047230 */ /* 0x000fe40000004100 */
[----:B------:R-:W-:-:S02]  /*eca0*/  HADD2.F32 R48, -RZ, R7.H0_H0 ;  /* 0x20000007ff307230 */ /* 0x000fc40000004100 */
[C---:B------:R-:W-:Y:S01]  /*ecb0*/  FMUL.FTZ R6, R11.reuse, R8 ;  /* 0x000000080b067220 */ /* 0x040fe20000410000 */
[----:B------:R-:W-:Y:S02]  /*ecc0*/  HADD2.F32 R7, -RZ, R7.H1_H1 ;  /* 0x30000007ff077230 */ /* 0x000fe40000004100 */
[-C--:B------:R-:W-:Y:S01]  /*ecd0*/  FMUL.FTZ R47, R11, R4.reuse ;  /* 0x000000040b2f7220 */ /* 0x080fe20000410000 */
[C---:B------:R-:W-:Y:S01]  /*ece0*/  FFMA.FTZ R45, R48.reuse, R5, -R45 ;  /* 0x00000005302d7223 */ /* 0x040fe2000001082d */
[----:B------:R-:W-:Y:S01]  /*ecf0*/  FFMA.FTZ R11, R48, R9, R52 ;  /* 0x00000009300b7223 */ /* 0x000fe20000010034 */
[C---:B------:R-:W-:Y:S01]  /*ed00*/  FFMA.FTZ R48, R7.reuse, R4, -R6 ;  /* 0x0000000407307223 */ /* 0x040fe20000010806 */
[----:B------:R-:W-:Y:S01]  /*ed10*/  FFMA.FTZ R52, R7, R8, R47 ;  /* 0x0000000807347223 */ /* 0x000fe2000001002f */
[----:B------:R-:W-:Y:S02]  /*ed20*/  F2FP.F16.F32.PACK_AB R4, R57, R58 ;  /* 0x0000003a3904723e */ /* 0x000fe400000000ff */
[----:B------:R-:W-:-:S02]  /*ed30*/  F2FP.F16.F32.PACK_AB R5, R56, R49 ;  /* 0x000000313805723e */ /* 0x000fc400000000ff */
[----:B------:R-:W-:Y:S02]  /*ed40*/  F2FP.F16.F32.PACK_AB R6, R10, R53 ;  /* 0x000000350a06723e */ /* 0x000fe400000000ff */
[----:B------:R-:W-:Y:S02]  /*ed50*/  F2FP.F16.F32.PACK_AB R7, R48, R45 ;  /* 0x0000002d3007723e */ /* 0x000fe400000000ff */
[----:B------:R-:W-:Y:S02]  /*ed60*/  F2FP.F16.F32.PACK_AB R8, R59, R60 ;  /* 0x0000003c3b08723e */ /* 0x000fe400000000ff */
[----:B------:R-:W-:Y:S01]  /*ed70*/  F2FP.F16.F32.PACK_AB R9, R51, R50 ;  /* 0x000000323309723e */ /* 0x000fe200000000ff */
[----:B------:R1:W-:Y:S01]  /*ed80*/  STS.128 [R43+0x10400], R4 ;  /* 0x010400042b007388 */ /* 0x0003e20000000c00 */
[----:B------:R-:W-:Y:S02]  /*ed90*/  F2FP.F16.F32.PACK_AB R10, R46, R55 ;  /* 0x000000372e0a723e */ /* 0x000fe400000000ff */
[----:B------:R-:W-:-:S05]  /*eda0*/  F2FP.F16.F32.PACK_AB R11, R52, R11 ;  /* 0x0000000b340b723e */ /* 0x000fca00000000ff */
[----:B------:R1:W-:Y:S02]  /*edb0*/  STS.128 [R44+0x10400], R8 ;  /* 0x010400082c007388 */ /* 0x0003e40000000c00 */
.L_x_583:
[----:B------:R-:W-:Y:S05]  /*edc0*/  BSYNC B2 ;  /* 0x0000000000027941 */ /* 0x000fea0003800000 */
.L_x_582:
[----:B------:R-:W-:Y:S04]  /*edd0*/  BSSY B2, `(.L_x_584) ;  /* 0x000005a000027945 */ /* 0x000fe80003800000 */
[----:B------:R-:W-:Y:S05]  /*ede0*/  @P1 BRA `(.L_x_585) ;  /* 0x0000000400601947 */ /* 0x000fea0003800000 */
[----:B------:R-:W2:Y:S01]  /*edf0*/  LDL R60, [R1+0x78] ;  /* 0x00007800013c7983 */ /* 0x000ea20000100800 */
[----:B-1----:R-:W-:Y:S01]  /*ee00*/  LEA.HI R4, R25, R229, RZ, 0x1d ;  /* 0x000000e519047211 */ /* 0x002fe200078fe8ff */
[----:B------:R-:W-:Y:S02]  /*ee10*/  HADD2.F32 R55, -RZ, R30.H0_H0 ;  /* 0x2000001eff377230 */ /* 0x000fe40000004100 */
[----:B------:R-:W-:Y:S01]  /*ee20*/  HADD2.F32 R53, -RZ, R26.H0_H0 ;  /* 0x2000001aff357230 */ /* 0x000fe20000004100 */
[----:B0-----:R-:W-:Y:S01]  /*ee30*/  SHF.R.S32.HI R5, RZ, 0x1f, R4 ;  /* 0x0000001fff057819 */ /* 0x001fe20000011404 */
[----:B------:R-:W-:-:S03]  /*ee40*/  HADD2.F32 R57, -RZ, R31.H0_H0 ;  /* 0x2000001fff397230 */ /* 0x000fc60000004100 */
        /* <DEDUP_REMOVED lines=8> */
[----:B------:R-:W-:-:S05]  /*eed0*/  IMAD R43, R9, 0x2, R2 ;  /* 0x00000002092b7824 */ /* 0x000fca00078e0202 */
[----:B------:R-:W0:Y:S02]  /*eee0*/  LDS.128 R8, [R43+0x10400] ;  /* 0x010400002b087984 */ /* 0x000e240000000c00 */
[--C-:B0-----:R-:W-:Y:S02]  /*eef0*/  HADD2.F32 R48, -RZ, R8.reuse.H0_H0 ;  /* 0x20000008ff307230 */ /* 0x101fe40000004100 */
[----:B------:R-:W-:Y:S02]  /*ef00*/  HADD2.F32 R8, -RZ, R8.H1_H1 ;  /* 0x30000008ff087230 */ /* 0x000fe40000004100 */
[----:B------:R-:W-:Y:S02]  /*ef10*/  HADD2.F32 R49, -RZ, R9.H0_H0 ;  /* 0x20000009ff317230 */ /* 0x000fe40000004100 */
[C---:B------:R-:W-:Y:S01]  /*ef20*/  FMUL.FTZ R59, R48.reuse, R55 ;  /* 0x00000037303b7220 */ /* 0x040fe20000410000 */
[----:B------:R-:W-:Y:S01]  /*ef30*/  FMUL.FTZ R61, R48, R53 ;  /* 0x00000035303d7220 */ /* 0x000fe20000410000 */
[----:B------:R-:W-:-:S02]  /*ef40*/  HADD2.F32 R48, -RZ, R30.H1_H1 ;  /* 0x3000001eff307230 */ /* 0x000fc40000004100 */
[----:B------:R-:W-:Y:S01]  /*ef50*/  FMUL.FTZ R63, R8, R57 ;  /* 0x00000039083f7220 */ /* 0x000fe20000410000 */
[----:B------:R-:W-:Y:S02]  /*ef60*/  HADD2.F32 R9, -RZ, R9.H1_H1 ;  /* 0x30000009ff097230 */ /* 0x000fe40000004100 */
[--C-:B------:R-:W-:Y:S02]  /*ef70*/  HADD2.F32 R50, -RZ, R10.reuse.H0_H0 ;  /* 0x2000000aff327230 */ /* 0x100fe40000004100 */
[----:B------:R-:W-:Y:S01]  /*ef80*/  FMUL.FTZ R56, R49, R48 ;  /* 0x0000003031387220 */ /* 0x000fe20000410000 */
[----:B------:R-:W-:Y:S02]  /*ef90*/  HADD2.F32 R10, -RZ, R10.H1_H1 ;  /* 0x3000000aff0a7230 */ /* 0x000fe40000004100 */
[--C-:B------:R-:W-:Y:S02]  /*efa0*/  HADD2.F32 R51, -RZ, R11.reuse.H0_H0 ;  /* 0x2000000bff337230 */ /* 0x100fe40000004100 */
[----:B------:R-:W-:Y:S01]  /*efb0*/  HADD2.F32 R11, -RZ, R11.H1_H1 ;  /* 0x3000000bff0b7230 */ /* 0x000fe20000004100 */
[----:B--2---:R-:W0:Y:S02]  /*efc0*/  LDS.128 R4, [R60] ;  /* 0x000000003c047984 */ /* 0x004e240000000c00 */
[----:B0-----:R-:W-:-:S02]  /*efd0*/  HADD2.F32 R44, -RZ, R4.H0_H0 ;  /* 0x20000004ff2c7230 */ /* 0x001fc40000004100 */
[----:B------:R-:W-:Y:S02]  /*efe0*/  HADD2.F32 R4, -RZ, R4.H1_H1 ;  /* 0x30000004ff047230 */ /* 0x000fe40000004100 */
[----:B------:R-:W-:Y:S02]  /*eff0*/  HADD2.F32 R45, -RZ, R5.H0_H0 ;  /* 0x20000005ff2d7230 */ /* 0x000fe40000004100 */
[C---:B------:R-:W-:Y:S01]  /*f000*/  FFMA.FTZ R59, R44.reuse, R53, -R59 ;  /* 0x000000352c3b7223 */ /* 0x040fe2000001083b */
[----:B------:R-:W-:Y:S02]  /*f010*/  HADD2.F32 R53, -RZ, R27.H0_H0 ;  /* 0x2000001bff357230 */ /* 0x000fe40000004100 */
[----:B------:R-:W-:Y:S01]  /*f020*/  FFMA.FTZ R61, R44, R55, R61 ;  /* 0x000000372c3d7223 */ /* 0x000fe2000001003d */
[----:B------:R-:W-:Y:S02]  /*f030*/  HADD2.F32 R44, -RZ, R26.H1_H1 ;  /* 0x3000001aff2c7230 */ /* 0x000fe40000004100 */
[----:B------:R-:W-:-:S02]  /*f040*/  HADD2.F32 R5, -RZ, R5.H1_H1 ;  /* 0x30000005ff057230 */ /* 0x000fc40000004100 */
[-C--:B------:R-:W-:Y:S01]  /*f050*/  FMUL.FTZ R55, R8, R53.reuse ;  /* 0x0000003508377220 */ /* 0x080fe20000410000 */
[C---:B------:R-:W-:Y:S01]  /*f060*/  FFMA.FTZ R52, R4.reuse, R53, -R63 ;  /* 0x0000003504347223 */ /* 0x040fe2000001083f */
[----:B------:R-:W-:Y:S01]  /*f070*/  FMUL.FTZ R49, R49, R44 ;  /* 0x0000002c31317220 */ /* 0x000fe20000410000 */
[----:B------:R-:W-:Y:S02]  /*f080*/  HADD2.F32 R8, -RZ, R31.H1_H1 ;  /* 0x3000001fff087230 */ /* 0x000fe40000004100 */
[----:B------:R-:W-:Y:S01]  /*f090*/  FFMA.FTZ R54, R4, R57, R55 ;  /* 0x0000003904367223 */ /* 0x000fe20000010037 */
[----:B------:R-:W-:Y:S02]  /*f0a0*/  HADD2.F32 R4, -RZ, R27.H1_H1 ;  /* 0x3000001bff047230 */ /* 0x000fe40000004100 */
[C---:B------:R-:W-:Y:S01]  /*f0b0*/  FFMA.FTZ R48, R45.reuse, R48, R49 ;  /* 0x000000302d307223 */ /* 0x040fe20000010031 */
[----:B------:R-:W-:Y:S02]  /*f0c0*/  HADD2.F32 R49, -RZ, R32.H0_H0 ;  /* 0x20000020ff317230 */ /* 0x000fe40000004100 */
[----:B------:R-:W-:Y:S01]  /*f0d0*/  FFMA.FTZ R56, R45, R44, -R56 ;  /* 0x0000002c2d387223 */ /* 0x000fe20000010838 */
[----:B------:R-:W-:-:S02]  /*f0e0*/  HADD2.F32 R46, -RZ, R6.H0_H0 ;  /* 0x20000006ff2e7230 */ /* 0x000fc40000004100 */
[C---:B------:R-:W-:Y:S01]  /*f0f0*/  FMUL.FTZ R44, R9.reuse, R8 ;  /* 0x00000008092c7220 */ /* 0x040fe20000410000 */
[----:B------:R-:W-:Y:S02]  /*f100*/  HADD2.F32 R45, -RZ, R28.H0_H0 ;  /* 0x2000001cff2d7230 */ /* 0x000fe40000004100 */
[-C--:B------:R-:W-:Y:S01]  /*f110*/  FMUL.FTZ R58, R9, R4.reuse ;  /* 0x00000004093a7220 */ /* 0x080fe20000410000 */
[----:B------:R-:W-:Y:S02]  /*f120*/  HADD2.F32 R53, -RZ, R33.H0_H0 ;  /* 0x20000021ff357230 */ /* 0x000fe40000004100 */
[C---:B------:R-:W-:Y:S01]  /*f130*/  FMUL.FTZ R63, R50.reuse, R49 ;  /* 0x00000031323f7220 */ /* 0x040fe20000410000 */
[----:B------:R-:W-:Y:S02]  /*f140*/  HADD2.F32 R9, -RZ, R29.H0_H0 ;  /* 0x2000001dff097230 */ /* 0x000fe40000004100 */
[C---:B------:R-:W-:Y:S01]  /*f150*/  FFMA.FTZ R55, R5.reuse, R4, -R44 ;  /* 0x0000000405377223 */ /* 0x040fe2000001082c */
[-C--:B------:R-:W-:Y:S01]  /*f160*/  FMUL.FTZ R50, R50, R45.reuse ;  /* 0x0000002d32327220 */ /* 0x080fe20000410000 */
[----:B------:R-:W-:Y:S01]  /*f170*/  FFMA.FTZ R57, R5, R8, R58 ;  /* 0x0000000805397223 */ /* 0x000fe2000001003a */
[----:B------:R-:W-:Y:S01]  /*f180*/  FFMA.FTZ R63, R46, R45, -R63 ;  /* 0x0000002d2e3f7223 */ /* 0x000fe2000001083f */
[----:B------:R-:W-:-:S02]  /*f190*/  HADD2.F32 R6, -RZ, R6.H1_H1 ;  /* 0x30000006ff067230 */ /* 0x000fc40000004100 */
[C---:B------:R-:W-:Y:S01]  /*f1a0*/  FMUL.FTZ R5, R10.reuse, R53 ;  /* 0x000000350a057220 */ /* 0x040fe20000410000 */
[----:B------:R-:W-:Y:S01]  /*f1b0*/  FMUL.FTZ R45, R10, R9 ;  /* 0x000000090a2d7220 */ /* 0x000fe20000410000 */
[----:B------:R-:W-:Y:S02]  /*f1c0*/  HADD2.F32 R10, -RZ, R32.H1_H1 ;  /* 0x30000020ff0a7230 */ /* 0x000fe40000004100 */
[----:B------:R-:W-:Y:S01]  /*f1d0*/  FFMA.FTZ R50, R46, R49, R50 ;  /* 0x000000312e327223 */ /* 0x000fe20000010032 */
[----:B------:R-:W-:Y:S02]  /*f1e0*/  HADD2.F32 R44, -RZ, R33.H1_H1 ;  /* 0x30000021ff2c7230 */ /* 0x000fe40000004100 */
[C---:B------:R-:W-:Y:S01]  /*f1f0*/  FFMA.FTZ R46, R6.reuse, R9, -R5 ;  /* 0x00000009062e7223 */ /* 0x040fe20000010805 */
[----:B------:R-:W-:Y:S02]  /*f200*/  HADD2.F32 R4, -RZ, R28.H1_H1 ;  /* 0x3000001cff047230 */ /* 0x000fe40000004100 */
[----:B------:R-:W-:Y:S01]  /*f210*/  FFMA.FTZ R45, R6, R53, R45 ;  /* 0x00000035062d7223 */ /* 0x000fe2000001002d */
[----:B------:R-:W-:-:S02]  /*f220*/  HADD2.F32 R8, -RZ, R29.H1_H1 ;  /* 0x3000001dff087230 */ /* 0x000fc40000004100 */
[----:B------:R-:W-:Y:S01]  /*f230*/  FMUL.FTZ R6, R51, R10 ;  /* 0x0000000a33067220 */ /* 0x000fe20000410000 */
[--C-:B------:R-:W-:Y:S02]  /*f240*/  HADD2.F32 R47, -RZ, R7.reuse.H0_H0 ;  /* 0x20000007ff2f7230 */ /* 0x100fe40000004100 */
[----:B------:R-:W-:Y:S01]  /*f250*/  FMUL.FTZ R58, R11, R44 ;  /* 0x0000002c0b3a7220 */ /* 0x000fe20000410000 */
[----:B------:R-:W-:Y:S02]  /*f260*/  HADD2.F32 R7, -RZ, R7.H1_H1 ;  /* 0x30000007ff077230 */ /* 0x000fe40000004100 */
[----:B------:R-:W-:Y:S01]  /*f270*/  FMUL.FTZ R51, R51, R4 ;  /* 0x0000000433337220 */ /* 0x000fe20000410000 */
[----:B------:R-:W-:Y:S01]  /*f280*/  FMUL.FTZ R5, R11, R8 ;  /* 0x000000080b057220 */ /* 0x000fe20000410000 */
[----:B------:R-:W-:Y:S01]  /*f290*/  FFMA.FTZ R11, R47, R4, -R6 ;  /* 0x000000042f0b7223 */ /* 0x000fe20000010806 */
[----:B------:R-:W-:Y:S01]  /*f2a0*/  F2FP.F16.F32.PACK_AB R4, R52, R59 ;  /* 0x0000003b3404723e */ /* 0x000fe200000000ff */
[----:B------:R-:W-:Y:S01]  /*f2b0*/  FFMA.FTZ R58, R7, R8, -R58 ;  /* 0x00000008073a7223 */ /* 0x000fe2000001083a */
[----:B------:R-:W-:Y:S01]  /*f2c0*/  FFMA.FTZ R51, R47, R10, R51 ;  /* 0x0000000a2f337223 */ /* 0x000fe20000010033 */
[----:B------:R-:W-:Y:S01]  /*f2d0*/  FFMA.FTZ R44, R7, R44, R5 ;  /* 0x0000002c072c7223 */ /* 0x000fe20000010005 */
[----:B------:R-:W-:-:S02]  /*f2e0*/  F2FP.F16.F32.PACK_AB R5, R55, R56 ;  /* 0x000000383705723e */ /* 0x000fc400000000ff */
[----:B------:R-:W-:Y:S02]  /*f2f0*/  F2FP.F16.F32.PACK_AB R6, R46, R63 ;  /* 0x0000003f2e06723e */ /* 0x000fe400000000ff */
[----:B------:R-:W-:Y:S02]  /*f300*/  F2FP.F16.F32.PACK_AB R7, R58, R11 ;  /* 0x0000000b3a07723e */ /* 0x000fe400000000ff */
[----:B------:R-:W-:Y:S02]  /*f310*/  F2FP.F16.F32.PACK_AB R8, R54, R61 ;  /* 0x0000003d3608723e */ /* 0x000fe400000000ff */
[----:B------:R-:W-:Y:S01]  /*f320*/  F2FP.F16.F32.PACK_AB R9, R57, R48 ;  /* 0x000000303909723e */ /* 0x000fe200000000ff */
[----:B------:R2:W-:Y:S01]  /*f330*/  STS.128 [R60], R4 ;  /* 0x000000043c007388 */ /* 0x0005e20000000c00 */
[----:B------:R-:W-:Y:S02]  /*f340*/  F2FP.F16.F32.PACK_AB R10, R45, R50 ;  /* 0x000000322d0a723e */ /* 0x000fe400000000ff */
[----:B------:R-:W-:-:S05]  /*f350*/  F2FP.F16.F32.PACK_AB R11, R44, R51 ;  /* 0x000000332c0b723e */ /* 0x000fca00000000ff */
[----:B------:R2:W-:Y:S02]  /*f360*/  STS.128 [R43+0x10400], R8 ;  /* 0x010400082b007388 */ /* 0x0005e40000000c00 */
.L_x_585:
[----:B------:R-:W-:Y:S05]  /*f370*/  BSYNC B2 ;  /* 0x0000000000027941 */ /* 0x000fea0003800000 */
.L_x_584:
[----:B------:R-:W-:Y:S05]  /*f380*/  @P2 BRA `(.L_x_581) ;  /* 0x0000000400602947 */ /* 0x000fea0003800000 */
[----:B------:R-:W3:Y:S01]  /*f390*/  LDL R59, [R1+0x70] ;  /* 0x00007000013b7983 */ /* 0x000ee20000100800 */
[----:B------:R-:W-:Y:S01]  /*f3a0*/  LEA.HI R25, R25, R230, RZ, 0x1d ;  /* 0x000000e619197211 */ /* 0x000fe200078fe8ff */
[----:B------:R-:W-:Y:S02]  /*f3b0*/  HADD2.F32 R52, -RZ, R3.H0_H0 ;  /* 0x20000003ff347230 */ /* 0x000fe40000004100 */
[--C-:B------:R-:W-:Y:S01]  /*f3c0*/  HADD2.F32 R54, -RZ, R15.reuse.H0_H0 ;  /* 0x2000000fff367230 */ /* 0x100fe20000004100 */
[----:B-12---:R-:W-:Y:S01]  /*f3d0*/  SHF.R.S32.HI R4, RZ, 0x1f, R25 ;  /* 0x0000001fff047819 */ /* 0x006fe20000011419 */
[----:B------:R-:W-:Y:S02]  /*f3e0*/  HADD2.F32 R51, -RZ, R20.H0_H0 ;  /* 0x20000014ff337230 */ /* 0x000fe40000004100 */
[----:B------:R-:W-:Y:S01]  /*f3f0*/  HADD2.F32 R53, -RZ, R15.H1_H1 ;  /* 0x3000000fff357230 */ /* 0x000fe20000004100 */
[----:B0-----:R-:W-:Y:S01]  /*f400*/  LEA.HI R5, R4, R25, RZ, 0x3 ;  /* 0x0000001904057211 */ /* 0x001fe200078f18ff */
[----:B------:R-:W-:-:S03]  /*f410*/  IMAD.SHL.U32 R4, R25, 0x8, RZ ;  /* 0x0000000819047824 */ /* 0x000fc600078e00ff */
[----:B------:R-:W-:Y:S02]  /*f420*/  SHF.L.U32 R5, R5, 0xa, RZ ;  /* 0x0000000a05057819 */ /* 0x000fe400000006ff */
[----:B------:R-:W-:Y:S02]  /*f430*/  LOP3.LUT R4, R191, 0x38, R4, 0xf8, !PT ;  /* 0x00000038bf047812 */ /* 0x000fe400078ef804 */
[----:B------:R-:W-:Y:S02]  /*f440*/  LOP3.LUT R5, R5, 0x7fffe000, RZ, 0xc0, !PT ;  /* 0x7fffe00005057812 */ /* 0x000fe400078ec0ff */
[----:B------:R-:W-:-:S03]  /*f450*/  LOP3.LUT R9, R4, R193, RZ, 0x3c, !PT ;  /* 0x000000c104097212 */ /* 0x000fc600078e3cff */
[----:B------:R-:W-:-:S04]  /*f460*/  IMAD R8, R192, 0x200, R5 ;  /* 0x00000200c0087824 */ /* 0x000fc800078e0205 */
        /* <DEDUP_REMOVED lines=8> */
[----:B------:R-:W-:-:S02]  /*f4f0*/  HADD2.F32 R47, -RZ, R12.H0_H0 ;  /* 0x2000000cff2f7230 */ /* 0x000fc40000004100 */
[C---:B------:R-:W-:Y:S01]  /*f500*/  FMUL.FTZ R55, R8.reuse, R51 ;  /* 0x0000003308377220 */ /* 0x040fe20000410000 */
[----:B------:R-:W-:Y:S02]  /*f510*/  HADD2.F32 R9, -RZ, R9.H1_H1 ;  /* 0x30000009ff097230 */ /* 0x000fe40000004100 */
[--C-:B------:R-:W-:Y:S02]  /*f520*/  HADD2.F32 R49, -RZ, R10.reuse.H0_H0 ;  /* 0x2000000aff317230 */ /* 0x100fe40000004100 */
[----:B------:R-:W-:Y:S01]  /*f530*/  FMUL.FTZ R57, R8, R47 ;  /* 0x0000002f08397220 */ /* 0x000fe20000410000 */
[----:B------:R-:W-:Y:S02]  /*f540*/  HADD2.F32 R8, -RZ, R13.H0_H0 ;  /* 0x2000000dff087230 */ /* 0x000fe40000004100 */
[----:B------:R-:W-:Y:S02]  /*f550*/  HADD2.F32 R10, -RZ, R10.H1_H1 ;  /* 0x3000000aff0a7230 */ /* 0x000fe40000004100 */
[----:B------:R-:W-:-:S02]  /*f560*/  HADD2.F32 R50, -RZ, R11.H0_H0 ;  /* 0x2000000bff327230 */ /* 0x000fc40000004100 */
[----:B------:R-:W-:Y:S01]  /*f570*/  HADD2.F32 R11, -RZ, R11.H1_H1 ;  /* 0x3000000bff0b7230 */ /* 0x000fe20000004100 */
[----:B---3--:R-:W0:Y:S02]  /*f580*/  LDS.128 R4, [R59] ;  /* 0x000000003b047984 */ /* 0x008e240000000c00 */
[--C-:B0-----:R-:W-:Y:S02]  /*f590*/  HADD2.F32 R43, -RZ, R4.reuse.H0_H0 ;  /* 0x20000004ff2b7230 */ /* 0x101fe40000004100 */
[----:B------:R-:W-:Y:S02]  /*f5a0*/  HADD2.F32 R4, -RZ, R4.H1_H1 ;  /* 0x30000004ff047230 */ /* 0x000fe40000004100 */
[----:B------:R-:W-:Y:S02]  /*f5b0*/  HADD2.F32 R44, -RZ, R5.H0_H0 ;  /* 0x20000005ff2c7230 */ /* 0x000fe40000004100 */
[C---:B------:R-:W-:Y:S01]  /*f5c0*/  FFMA.FTZ R56, R43.reuse, R52, -R56 ;  /* 0x000000342b387223 */ /* 0x040fe20000010838 */
[----:B------:R-:W-:Y:S01]  /*f5d0*/  FFMA.FTZ R58, R43, R54, R58 ;  /* 0x000000362b3a7223 */ /* 0x000fe2000001003a */
[----:B------:R-:W-:-:S02]  /*f5e0*/  HADD2.F32 R43, -RZ, R3.H1_H1 ;  /* 0x30000003ff2b7230 */ /* 0x000fc40000004100 */
[----:B------:R-:W-:Y:S01]  /*f5f0*/  FFMA.FTZ R55, R4, R47, -R55 ;  /* 0x0000002f04377223 */ /* 0x000fe20000010837 */
[----:B------:R-:W-:Y:S01]  /*f600*/  FMUL.FTZ R47, R48, R53 ;  /* 0x00000035302f7220 */ /* 0x000fe20000410000 */
[----:B------:R-:W-:Y:S02]  /*f610*/  HADD2.F32 R52, -RZ, R20.H1_H1 ;  /* 0x30000014ff347230 */ /* 0x000fe40000004100 */
[----:B------:R-:W-:Y:S01]  /*f620*/  FFMA.FTZ R57, R4, R51, R57 ;  /* 0x0000003304397223 */ /* 0x000fe20000010039 */
[-C--:B------:R-:W-:Y:S01]  /*f630*/  FMUL.FTZ R48, R48, R43.reuse ;  /* 0x0000002b30307220 */ /* 0x080fe20000410000 */
[----:B------:R-:W-:Y:S02]  /*f640*/  HADD2.F32 R4, -RZ, R12.H1_H1 ;  /* 0x3000000cff047230 */ /* 0x000fe40000004100 */
[C---:B------:R-:W-:Y:S01]  /*f650*/  FFMA.FTZ R47, R44.reuse, R43, -R47 ;  /* 0x0000002b2c2f7223 */ /* 0x040fe2000001082f */
[----:B------:R-:W-:Y:S02]  /*f660*/  HADD2.F32 R5, -RZ, R5.H1_H1 ;  /* 0x30000005ff057230 */ /* 0x000fe40000004100 */
[----:B------:R-:W-:Y:S01]  /*f670*/  FFMA.FTZ R48, R44, R53, R48 ;  /* 0x000000352c307223 */ /* 0x000fe20000010030 */
[----:B------:R-:W-:Y:S01]  /*f680*/  FMUL.FTZ R54, R9, R52 ;  /* 0x0000003409367220 */ /* 0x000fe20000410000 */
[----:B------:R-:W-:-:S02]  /*f690*/  HADD2.F32 R44, -RZ, R21.H0_H0 ;  /* 0x20000015ff2c7230 */ /* 0x000fc40000004100 */
[-C--:B------:R-:W-:Y:S01]  /*f6a0*/  FMUL.FTZ R60, R9, R4.reuse ;  /* 0x00000004093c7220 */ /* 0x080fe20000410000 */
[----:B------:R-:W-:Y:S02]  /*f6b0*/  HADD2.F32 R43, -RZ, R24.H0_H0 ;  /* 0x20000018ff2b7230 */ /* 0x000fe40000004100 */
[----:B------:R-:W-:Y:S01]  /*f6c0*/  FFMA.FTZ R54, R5, R4, -R54 ;  /* 0x0000000405367223 */ /* 0x000fe20000010836 */
[----:B------:R-:W-:Y:S02]  /*f6d0*/  HADD2.F32 R45, -RZ, R6.H0_H0 ;  /* 0x20000006ff2d7230 */ /* 0x000fe40000004100 */
[C---:B------:R-:W-:Y:S01]  /*f6e0*/  FMUL.FTZ R4, R49.reuse, R44 ;  /* 0x0000002c31047220 */ /* 0x040fe20000410000 */
[----:B------:R-:W-:Y:S02]  /*f6f0*/  HADD2.F32 R9, -RZ, R14.H0_H0 ;  /* 0x2000000eff097230 */ /* 0x000fe40000004100 */
[----:B------:R-:W-:Y:S01]  /*f700*/  FMUL.FTZ R53, R49, R8 ;  /* 0x0000000831357220 */ /* 0x000fe20000410000 */
[----:B------:R-:W-:-:S02]  /*f710*/  HADD2.F32 R6, -RZ, R6.H1_H1 ;  /* 0x30000006ff067230 */ /* 0x000fc40000004100 */
[----:B------:R-:W-:Y:S01]  /*f720*/  FFMA.FTZ R49, R5, R52, R60 ;  /* 0x0000003405317223 */ /* 0x000fe2000001003c */
[C---:B------:R-:W-:Y:S01]  /*f730*/  FMUL.FTZ R5, R10.reuse, R43 ;  /* 0x0000002b0a057220 */ /* 0x040fe20000410000 */
[C---:B------:R-:W-:Y:S01]  /*f740*/  FFMA.FTZ R51, R45.reuse, R8, -R4 ;  /* 0x000000082d337223 */ /* 0x040fe20000010804 */
[----:B------:R-:W-:Y:S01]  /*f750*/  FFMA.FTZ R53, R45, R44, R53 ;  /* 0x0000002c2d357223 */ /* 0x000fe20000010035 */
[-C--:B------:R-:W-:Y:S01]  /*f760*/  FMUL.FTZ R45, R10, R9.reuse ;  /* 0x000000090a2d7220 */ /* 0x080fe20000410000 */
[C---:B------:R-:W-:Y:S01]  /*f770*/  FFMA.FTZ R10, R6.reuse, R9, -R5 ;  /* 0x00000009060a7223 */ /* 0x040fe20000010805 */
[----:B------:R-:W-:Y:S02]  /*f780*/  HADD2.F32 R9, -RZ, R21.H1_H1 ;  /* 0x30000015ff097230 */ /* 0x000fe40000004100 */
[----:B------:R-:W-:Y:S02]  /*f790*/  HADD2.F32 R5, -RZ, R13.H1_H1 ;  /* 0x3000000dff057230 */ /* 0x000fe40000004100 */
[----:B------:R-:W-:Y:S01]  /*f7a0*/  FFMA.FTZ R44, R6, R43, R45 ;  /* 0x0000002b062c7223 */ /* 0x000fe2000001002d */
[----:B------:R-:W-:-:S02]  /*f7b0*/  HADD2.F32 R8, -RZ, R24.H1_H1 ;  /* 0x30000018ff087230 */ /* 0x000fc40000004100 */
[C---:B------:R-:W-:Y:S01]  /*f7c0*/  FMUL.FTZ R43, R50.reuse, R9 ;  /* 0x00000009322b7220 */ /* 0x040fe20000410000 */
[----:B------:R-:W-:Y:S02]  /*f7d0*/  HADD2.F32 R4, -RZ, R14.H1_H1 ;  /* 0x3000000eff047230 */ /* 0x000fe40000004100 */
[-C--:B------:R-:W-:Y:S01]  /*f7e0*/  FMUL.FTZ R50, R50, R5.reuse ;  /* 0x0000000532327220 */ /* 0x080fe20000410000 */
[--C-:B------:R-:W-:Y:S02]  /*f7f0*/  HADD2.F32 R46, -RZ, R7.reuse.H0_H0 ;  /* 0x20000007ff2e7230 */ /* 0x100fe40000004100 */
[C---:B------:R-:W-:Y:S01]  /*f800*/  FMUL.FTZ R6, R11.reuse, R8 ;  /* 0x000000080b067220 */ /* 0x040fe20000410000 */
[----:B------:R-:W-:Y:S02]  /*f810*/  HADD2.F32 R7, -RZ, R7.H1_H1 ;  /* 0x30000007ff077230 */ /* 0x000fe40000004100 */
[-C--:B------:R-:W-:Y:S01]  /*f820*/  FMUL.FTZ R45, R11, R4.reuse ;  /* 0x000000040b2d7220 */ /* 0x080fe20000410000 */
[C---:B------:R-:W-:Y:S01]  /*f830*/  FFMA.FTZ R43, R46.reuse, R5, -R43 ;  /* 0x000000052e2b7223 */ /* 0x040fe2000001082b */
[----:B------:R-:W-:Y:S01]  /*f840*/  FFMA.FTZ R11, R46, R9, R50 ;  /* 0x000000092e0b7223 */ /* 0x000fe20000010032 */
[C---:B------:R-:W-:Y:S01]  /*f850*/  FFMA.FTZ R46, R7.reuse, R4, -R6 ;  /* 0x00000004072e7223 */ /* 0x040fe20000010806 */
[----:B------:R-:W-:Y:S01]  /*f860*/  FFMA.FTZ R50, R7, R8, R45 ;  /* 0x0000000807327223 */ /* 0x000fe2000001002d */
[----:B------:R-:W-:-:S02]  /*f870*/  F2FP.F16.F32.PACK_AB R4, R55, R56 ;  /* 0x000000383704723e */ /* 0x000fc400000000ff */
[----:B------:R-:W-:Y:S02]  /*f880*/  F2FP.F16.F32.PACK_AB R5, R54, R47 ;  /* 0x0000002f3605723e */ /* 0x000fe400000000ff */
[----:B------:R-:W-:Y:S02]  /*f890*/  F2FP.F16.F32.PACK_AB R6, R10, R51 ;  /* 0x000000330a06723e */ /* 0x000fe400000000ff */
[----:B------:R-:W-:Y:S02]  /*f8a0*/  F2FP.F16.F32.PACK_AB R7, R46, R43 ;  /* 0x0000002b2e07723e */ /* 0x000fe400000000ff */
[----:B------:R-:W-:Y:S02]  /*f8b0*/  F2FP.F16.F32.PACK_AB R8, R57, R58 ;  /* 0x0000003a3908723e */ /* 0x000fe400000000ff */
[----:B------:R-:W-:Y:S01]  /*f8c0*/  F2FP.F16.F32.PACK_AB R9, R49, R48 ;  /* 0x000000303109723e */ /* 0x000fe200000000ff */
[----:B------:R3:W-:Y:S01]  /*f8d0*/  STS.128 [R59], R4 ;  /* 0x000000043b007388 */ /* 0x0007e20000000c00 */
[----:B------:R-:W-:-:S02]  /*f8e0*/  F2FP.F16.F32.PACK_AB R10, R44, R53 ;  /* 0x000000352c0a723e */ /* 0x000fc400000000ff */
[----:B------:R-:W-:-:S05]  /*f8f0*/  F2FP.F16.F32.PACK_AB R11, R50, R11 ;  /* 0x0000000b320b723e */ /* 0x000fca00000000ff */
[----:B------:R3:W-:Y:S02]  /*f900*/  STS.128 [R25+0x10400], R8 ;  /* 0x0104000819007388 */ /* 0x0007e40000000c00 */
.L_x_581:
[----:B------:R-:W-:Y:S05]  /*f910*/  BSYNC B1 ;  /* 0x0000000000017941 */ /* 0x000fea0003800000 */
.L_x_580:
[----:B------:R-:W-:-:S13]  /*f920*/  ISETP.GE.AND P0, PT, R207, R0, PT ;  /* 0x00000000cf00720c */ /* 0x000fda0003f06270 */
[----:B------:R-:W-:Y:S05]  /*f930*/  @P0 BRA `(.L_x_564) ;  /* 0x00000010004c0947 */ /* 0x000fea0003800000 */
[----:B---3--:R-:W3:Y:S01]  /*f940*/  LDC R25, c[0x0][0x3f4] ;  /* 0x0000fd00ff197b82 */ /* 0x008ee20000000800 */
[C---:B-12---:R-:W-:Y:S01]  /*f950*/  VIADD R4, R18.reuse, 0x40 ;  /* 0x0000004012047836 */ /* 0x046fe20000000000 */
[C---:B------:R-:W-:Y:S01]  /*f960*/  IADD3 R0, R18.reuse, 0x20, RZ ;  /* 0x0000002012007810 */ /* 0x040fe20007ffe0ff */
[----:B------:R-:W-:Y:S01]  /*f970*/  BSSY B1, `(.L_x_586) ;  /* 0x000005d000017945 */ /* 0x000fe20003800000 */
[----:B------:R-:W-:Y:S02]  /*f980*/  SHF.R.U32.HI R59, RZ, 0x3, R185 ;  /* 0x00000003ff3b7819 */ /* 0x000fe400000116b9 */
[-C--:B---3--:R-:W-:Y:S02]  /*f990*/  ISETP.GE.AND P0, PT, R18, R25.reuse, PT ;  /* 0x000000191200720c */ /* 0x088fe40003f06270 */
[-C--:B------:R-:W-:Y:S02]  /*f9a0*/  ISETP.GE.AND P1, PT, R0, R25.reuse, PT ;  /* 0x000000190000720c */ /* 0x080fe40003f26270 */
[----:B------:R-:W-:-:S09]  /*f9b0*/  ISETP.GE.AND P2, PT, R4, R25, PT ;  /* 0x000000190400720c */ /* 0x000fd20003f46270 */
[----:B------:R-:W-:Y:S05]  /*f9c0*/  @P0 BRA `(.L_x_587) ;  /* 0x00000004005c0947 */ /* 0x000fea0003800000 */
[----:B------:R-:W2:Y:S01]  /*f9d0*/  LDL R61, [R1+0x74] ;  /* 0x00007400013d7983 */ /* 0x000ea20000100800 */
[----:B------:R-:W-:Y:S01]  /*f9e0*/  LEA.HI R0, R25, R228, RZ, 0x1d ;  /* 0x000000e419007211 */ /* 0x000fe200078fe8ff */
[----:B------:R-:W-:Y:S02]  /*f9f0*/  HADD2.F32 R51, -RZ, R34.H0_H0 ;  /* 0x20000022ff337230 */ /* 0x000fe40000004100 */
[----:B------:R-:W-:Y:S01]  /*fa00*/  HADD2.F32 R53, -RZ, R39.H0_H0 ;  /* 0x20000027ff357230 */ /* 0x000fe20000004100 */
[----:B0-----:R-:W-:Y:S01]  /*fa10*/  SHF.R.S32.HI R5, RZ, 0x1f, R0 ;  /* 0x0000001fff057819 */ /* 0x001fe20000011400 */
[----:B------:R-:W-:Y:S02]  /*fa20*/  IMAD.SHL.U32 R4, R0, 0x8, RZ ;  /* 0x0000000800047824 */ /* 0x000fe400078e00ff */
[----:B------:R-:W-:Y:S01]  /*fa30*/  HADD2.F32 R58, -RZ, R40.H0_H0 ;  /* 0x20000028ff3a7230 */ /* 0x000fe20000004100 */
[----:B------:R-:W-:Y:S01]  /*fa40*/  LEA.HI R5, R5, R0, RZ, 0x3 ;  /* 0x0000000005057211 */ /* 0x000fe200078f18ff */
[----:B------:R-:W-:Y:S01]  /*fa50*/  HADD2.F32 R56, -RZ, R35.H0_H0 ;  /* 0x20000023ff387230 */ /* 0x000fe20000004100 */
[----:B------:R-:W-:Y:S01]  /*fa60*/  LOP3.LUT R0, R185, 0x38, R4, 0xf8, !PT ;  /* 0x00000038b9007812 */ /* 0x000fe200078ef804 */
[----:B------:R-:W-:-:S02]  /*fa70*/  HADD2.F32 R60, -RZ, R39.H1_H1 ;  /* 0x30000027ff3c7230 */ /* 0x000fc40000004100 */
[----:B------:R-:W-:Y:S01]  /*fa80*/  IMAD.SHL.U32 R5, R5, 0x400, RZ ;  /* 0x0000040005057824 */ /* 0x000fe200078e00ff */
[----:B------:R-:W-:Y:S01]  /*fa90*/  LOP3.LUT R0, R0, R59, RZ, 0x3c, !PT ;  /* 0x0000003b00007212 */ /* 0x000fe200078e3cff */
[----:B------:R-:W-:Y:S02]  /*faa0*/  HADD2.F32 R34, -RZ, R34.H1_H1 ;  /* 0x30000022ff227230 */ /* 0x000fe40000004100 */
[----:B------:R-:W-:Y:S01]  /*fab0*/  HADD2.F32 R55, -RZ, R40.H1_H1 ;  /* 0x30000028ff377230 */ /* 0x000fe20000004100 */
[----:B------:R-:W-:Y:S01]  /*fac0*/  LOP3.LUT R9, R5, 0x7fffe000, RZ, 0xc0, !PT ;  /* 0x7fffe00005097812 */ /* 0x000fe200078ec0ff */
[----:B------:R-:W-:Y:S02]  /*fad0*/  HADD2.F32 R35, -RZ, R35.H1_H1 ;  /* 0x30000023ff237230 */ /* 0x000fe40000004100 */
[----:B------:R-:W-:Y:S01]  /*fae0*/  HADD2.F32 R57, -RZ, R41.H0_H0 ;  /* 0x20000029ff397230 */ /* 0x000fe20000004100 */
[----:B------:R-:W-:-:S04]  /*faf0*/  IADD3 R9, R0, R9, R195 ;  /* 0x0000000900097210 */ /* 0x000fc80007ffe0c3 */
[----:B------:R-:W-:-:S05]  /*fb00*/  LEA R0, R9, R2, 0x1 ;  /* 0x0000000209007211 */ /* 0x000fca00078e08ff */
[----:B------:R-:W0:Y:S02]  /*fb10*/  LDS.128 R8, [R0+0x10400] ;  /* 0x0104000000087984 */ /* 0x000e240000000c00 */
[--C-:B0-----:R-:W-:Y:S02]  /*fb20*/  HADD2.F32 R47, -RZ, R8.reuse.H0_H0 ;  /* 0x20000008ff2f7230 */ /* 0x101fe40000004100 */
[----:B------:R-:W-:Y:S02]  /*fb30*/  HADD2.F32 R8, -RZ, R8.H1_H1 ;  /* 0x30000008ff087230 */ /* 0x000fe40000004100 */
[--C-:B------:R-:W-:Y:S02]  /*fb40*/  HADD2.F32 R48, -RZ, R9.reuse.H0_H0 ;  /* 0x20000009ff307230 */ /* 0x100fe40000004100 */
[-C--:B------:R-:W-:Y:S01]  /*fb50*/  FMUL.FTZ R52, R53, R47.reuse ;  /* 0x0000002f35347220 */ /* 0x080fe20000410000 */
[----:B------:R-:W-:Y:S01]  /*fb60*/  FMUL.FTZ R54, R51, R47 ;  /* 0x0000002f33367220 */ /* 0x000fe20000410000 */
[----:B------:R-:W-:-:S02]  /*fb70*/  HADD2.F32 R9, -RZ, R9.H1_H1 ;  /* 0x30000009ff097230 */ /* 0x000fc40000004100 */
[----:B------:R-:W-:Y:S01]  /*fb80*/  FMUL.FTZ R39, R58, R8 ;  /* 0x000000083a277220 */ /* 0x000fe20000410000 */
        /* <DEDUP_REMOVED lines=8> */
[--C-:B------:R-:W-:Y:S02]  /*fc10*/  HADD2.F32 R44, -RZ, R5.reuse.H0_H0 ;  /* 0x20000005ff2c7230 */ /* 0x100fe40000004100 */
[-C--:B------:R-:W-:Y:S01]  /*fc20*/  FFMA.FTZ R52, R51, R43.reuse, -R52 ;  /* 0x0000002b33347223 */ /* 0x080fe20000010834 */
[----:B------:R-:W-:Y:S01]  /*fc30*/  FFMA.FTZ R54, R53, R43, R54 ;  /* 0x0000002b35367223 */ /* 0x000fe20000010036 */
[C---:B------:R-:W-:Y:S01]  /*fc40*/  FMUL.FTZ R43, R56.reuse, R8 ;  /* 0x00000008382b7220 */ /* 0x040fe20000410000 */
[----:B------:R-:W-:Y:S02]  /*fc50*/  HADD2.F32 R5, -RZ, R5.H1_H1 ;  /* 0x30000005ff057230 */ /* 0x000fe40000004100 */
[----:B------:R-:W-:Y:S01]  /*fc60*/  FFMA.FTZ R39, R56, R4, -R39 ;  /* 0x0000000438277223 */ /* 0x000fe20000010827 */
[----:B------:R-:W-:Y:S01]  /*fc70*/  FMUL.FTZ R51, R34, R48 ;  /* 0x0000003022337220 */ /* 0x000fe20000410000 */
[----:B------:R-:W-:Y:S01]  /*fc80*/  FFMA.FTZ R43, R58, R4, R43 ;  /* 0x000000043a2b7223 */ /* 0x000fe2000001002b */
[----:B------:R-:W-:Y:S01]  /*fc90*/  FMUL.FTZ R4, R55, R9 ;  /* 0x0000000937047220 */ /* 0x000fe20000410000 */
[----:B------:R-:W-:-:S02]  /*fca0*/  HADD2.F32 R53, -RZ, R37.H0_H0 ;  /* 0x20000025ff357230 */ /* 0x000fc40000004100 */
[C---:B------:R-:W-:Y:S01]  /*fcb0*/  FMUL.FTZ R8, R35.reuse, R9 ;  /* 0x0000000923087220 */ /* 0x040fe20000410000 */
[----:B------:R-:W-:Y:S02]  /*fcc0*/  HADD2.F32 R56, -RZ, R42.H0_H0 ;  /* 0x2000002aff387230 */ /* 0x000fe40000004100 */
[-C--:B------:R-:W-:Y:S01]  /*fcd0*/  FFMA.FTZ R47, R34, R44.reuse, -R47 ;  /* 0x0000002c222f7223 */ /* 0x080fe2000001082f */
[----:B------:R-:W-:Y:S02]  /*fce0*/  HADD2.F32 R45, -RZ, R6.H0_H0 ;  /* 0x20000006ff2d7230 */ /* 0x000fe40000004100 */
[----:B------:R-:W-:Y:S01]  /*fcf0*/  FFMA.FTZ R51, R60, R44, R51 ;  /* 0x0000002c3c337223 */ /* 0x000fe20000010033 */
[----:B------:R-:W-:Y:S02]  /*fd00*/  HADD2.F32 R48, -RZ, R38.H0_H0 ;  /* 0x20000026ff307230 */ /* 0x000fe40000004100 */
[----:B------:R-:W-:Y:S01]  /*fd10*/  FFMA.FTZ R34, R35, R5, -R4 ;  /* 0x0000000523227223 */ /* 0x000fe20000010804 */
[----:B------:R-:W-:-:S02]  /*fd20*/  HADD2.F32 R6, -RZ, R6.H1_H1 ;  /* 0x30000006ff067230 */ /* 0x000fc40000004100 */
[----:B------:R-:W-:Y:S01]  /*fd30*/  FFMA.FTZ R40, R55, R5, R8 ;  /* 0x0000000537287223 */ /* 0x000fe20000010008 */
[-C--:B------:R-:W-:Y:S01]  /*fd40*/  FMUL.FTZ R4, R57, R49.reuse ;  /* 0x0000003139047220 */ /* 0x080fe20000410000 */
[C---:B------:R-:W-:Y:S01]  /*fd50*/  FMUL.FTZ R44, R53.reuse, R49 ;  /* 0x00000031352c7220 */ /* 0x040fe20000410000 */
[-C--:B------:R-:W-:Y:S01]  /*fd60*/  FMUL.FTZ R5, R56, R10.reuse ;  /* 0x0000000a38057220 */ /* 0x080fe20000410000 */
[C---:B------:R-:W-:Y:S01]  /*fd70*/  FMUL.FTZ R9, R48.reuse, R10 ;  /* 0x0000000a30097220 */ /* 0x040fe20000410000 */
[-C--:B------:R-:W-:Y:S01]  /*fd80*/  FFMA.FTZ R35, R53, R45.reuse, -R4 ;  /* 0x0000002d35237223 */ /* 0x080fe20000010804 */
[----:B------:R-:W-:Y:S01]  /*fd90*/  FFMA.FTZ R44, R57, R45, R44 ;  /* 0x0000002d392c7223 */ /* 0x000fe2000001002c */
[----:B------:R-:W-:Y:S01]  /*fda0*/  FFMA.FTZ R10, R48, R6, -R5 ;  /* 0x00000006300a7223 */ /* 0x000fe20000010805 */
[----:B------:R-:W-:Y:S02]  /*fdb0*/  HADD2.F32 R48, -RZ, R41.H1_H1 ;  /* 0x30000029ff307230 */ /* 0x000fe40000004100 */
[----:B------:R-:W-:-:S02]  /*fdc0*/  HADD2.F32 R45, -RZ, R42.H1_H1 ;  /* 0x3000002aff2d7230 */ /* 0x000fc40000004100 */
[----:B------:R-:W-:Y:S02]  /*fdd0*/  HADD2.F32 R8, -RZ, R37.H1_H1 ;  /* 0x30000025ff087230 */ /* 0x000fe40000004100 */
[----:B------:R-:W-:Y:S01]  /*fde0*/  FFMA.FTZ R37, R56, R6, R9 ;  /* 0x0000000638257223 */ /* 0x000fe20000010009 */
[----:B------:R-:W-:Y:S02]  /*fdf0*/  HADD2.F32 R41, -RZ, R38.H1_H1 ;  /* 0x30000026ff297230 */ /* 0x000fe40000004100 */
[-C--:B------:R-:W-:Y:S01]  /*fe00*/  FMUL.FTZ R5, R48, R50.reuse ;  /* 0x0000003230057220 */ /* 0x080fe20000410000 */
[--C-:B------:R-:W-:Y:S02]  /*fe10*/  HADD2.F32 R46, -RZ, R7.reuse.H0_H0 ;  /* 0x20000007ff2e7230 */ /* 0x100fe40000004100 */
[-C--:B------:R-:W-:Y:S01]  /*fe20*/  FMUL.FTZ R4, R45, R11.reuse ;  /* 0x0000000b2d047220 */ /* 0x080fe20000410000 */
[----:B------:R-:W-:Y:S02]  /*fe30*/  HADD2.F32 R7, -RZ, R7.H1_H1 ;  /* 0x30000007ff077230 */ /* 0x000fe40000004100 */
[C---:B------:R-:W-:Y:S01]  /*fe40*/  FMUL.FTZ R9, R8.reuse, R50 ;  /* 0x0000003208097220 */ /* 0x040fe20000410000 */
[C---:B------:R-:W-:Y:S01]  /*fe50*/  FMUL.FTZ R6, R41.reuse, R11 ;  /* 0x0000000b29067220 */ /* 0x040fe20000410000 */
[-C--:B------:R-:W-:Y:S01]  /*fe60*/  FFMA.FTZ R11, R8, R46.reuse, -R5 ;  /* 0x0000002e080b7223 */ /* 0x080fe20000010805 */
[----:B------:R-:W-:Y:S01]  /*fe70*/  F2FP.F16.F32.PACK_AB R5, R34, R47 ;  /* 0x0000002f2205723e */ /* 0x000fe200000000ff */
[-C--:B------:R-:W-:Y:S01]  /*fe80*/  FFMA.FTZ R38, R41, R7.reuse, -R4 ;  /* 0x0000000729267223 */ /* 0x080fe20000010804 */
        /* <DEDUP_REMOVED lines=11> */
.L_x_587:
[----:B------:R-:W-:Y:S05]  /*ff40*/  BSYNC B1 ;  /* 0x0000000000017941 */ /* 0x000fea0003800000 */
.L_x_586:
[----:B------:R-:W-:Y:S04]  /*ff50*/  BSSY B1, `(.L_x_588) ;  /* 0x0000059000017945 */ /* 0x000fe80003800000 */
[----:B------:R-:W-:Y:S05]  /*ff60*/  @P1 BRA `(.L_x_589) ;  /* 0x00000004005c1947 */ /* 0x000fea0003800000 */
[----:B------:R-:W2:Y:S01]  /*ff70*/  LDL R50, [R1+0x6c] ;  /* 0x00006c0001327983 */ /* 0x000ea20000100800 */
[----:B-1----:R-:W-:Y:S01]  /*ff80*/  LEA.HI R0, R25, R229, RZ, 0x1d ;  /* 0x000000e519007211 */ /* 0x002fe200078fe8ff */
[----:B------:R-:W-:Y:S02]  /*ff90*/  HADD2.F32 R46, -RZ, R30.H0_H0 ;  /* 0x2000001eff2e7230 */ /* 0x000fe40000004100 */
[----:B------:R-:W-:Y:S01]  /*ffa0*/  HADD2.F32 R44, -RZ, R26.H0_H0 ;  /* 0x2000001aff2c7230 */ /* 0x000fe20000004100 */
[----:B0-----:R-:W-:Y:S01]  /*ffb0*/  SHF.R.S32.HI R5, RZ, 0x1f, R0 ;  /* 0x0000001fff057819 */ /* 0x001fe20000011400 */
[----:B------:R-:W-:Y:S02]  /*ffc0*/  IMAD.SHL.U32 R4, R0, 0x8, RZ ;  /* 0x0000000800047824 */ /* 0x000fe400078e00ff */
[----:B------:R-:W-:Y:S01]  /*ffd0*/  HADD2.F32 R48, -RZ, R31.H0_H0 ;  /* 0x2000001fff307230 */ /* 0x000fe20000004100 */
[----:B------:R-:W-:Y:S01]  /*ffe0*/  LEA.HI R5, R5, R0, RZ, 0x3 ;  /* 0x0000000005057211 */ /* 0x000fe200078f18ff */
[----:B------:R-:W-:Y:S01]  /*fff0*/  HADD2.F32 R51, -RZ, R30.H1_H1 ;  /* 0x3000001eff337230 */ /* 0x000fe20000004100 */
[----:B------:R-:W-:Y:S01]  /*10000*/  LOP3.LUT R0, R185, 0x38, R4, 0xf8, !PT ;  /* 0x00000038b9007812 */ /* 0x000fe200078ef804 */
[----:B------:R-:W-:-:S02]  /*10010*/  HADD2.F32 R49, -RZ, R26.H1_H1 ;  /* 0x3000001aff317230 */ /* 0x000fc40000004100 */
[----:B------:R-:W-:Y:S01]  /*10020*/  IMAD.SHL.U32 R5, R5, 0x400, RZ ;  /* 0x0000040005057824 */ /* 0x000fe200078e00ff */
[----:B------:R-:W-:-:S04]  /*10030*/  LOP3.LUT R0, R0, R59, RZ, 0x3c, !PT ;  /* 0x0000003b00007212 */ /* 0x000fc800078e3cff */
[----:B------:R-:W-:-:S04]  /*10040*/  LOP3.LUT R9, R5, 0x7fffe000, RZ, 0xc0, !PT ;  /* 0x7fffe00005097812 */ /* 0x000fc800078ec0ff */
[----:B------:R-:W-:-:S05]  /*10050*/  IADD3 R9, R0, R9, R195 ;  /* 0x0000000900097210 */ /* 0x000fca0007ffe0c3 */
[----:B------:R-:W-:-:S05]  /*10060*/  IMAD R0, R9, 0x2, R2 ;  /* 0x0000000209007824 */ /* 0x000fca00078e0202 */
[----:B------:R-:W0:Y:S02]  /*10070*/  LDS.128 R8, [R0+0x10400] ;  /* 0x0104000000087984 */ /* 0x000e240000000c00 */
[--C-:B0-----:R-:W-:Y:S02]  /*10080*/  HADD2.F32 R39, -RZ, R8.reuse.H0_H0 ;  /* 0x20000008ff277230 */ /* 0x101fe40000004100 */
[----:B------:R-:W-:Y:S02]  /*10090*/  HADD2.F32 R8, -RZ, R8.H1_H1 ;  /* 0x30000008ff087230 */ /* 0x000fe40000004100 */
[--C-:B------:R-:W-:Y:S02]  /*100a0*/  HADD2.F32 R40, -RZ, R9.reuse.H0_H0 ;  /* 0x20000009ff287230 */ /* 0x100fe40000004100 */
[-C--:B------:R-:W-:Y:S01]  /*100b0*/  FMUL.FTZ R43, R46, R39.reuse ;  /* 0x000000272e2b7220 */ /* 0x080fe20000410000 */
[----:B------:R-:W-:Y:S01]  /*100c0*/  FMUL.FTZ R39, R44, R39 ;  /* 0x000000272c277220 */ /* 0x000fe20000410000 */
[----:B------:R-:W-:Y:S01]  /*100d0*/  FMUL.FTZ R45, R48, R8 ;  /* 0x00000008302d7220 */ /* 0x000fe20000410000 */
[----:B------:R-:W-:-:S02]  /*100e0*/  HADD2.F32 R9, -RZ, R9.H1_H1 ;  /* 0x30000009ff097230 */ /* 0x000fc40000004100 */
[-C--:B------:R-:W-:Y:S01]  /*100f0*/  FMUL.FTZ R30, R51, R40.reuse ;  /* 0x00000028331e7220 */ /* 0x080fe20000410000 */
[----:B------:R-:W-:Y:S01]  /*10100*/  FMUL.FTZ R40, R49, R40 ;  /* 0x0000002831287220 */ /* 0x000fe20000410000 */
[--C-:B------:R-:W-:Y:S02]  /*10110*/  HADD2.F32 R41, -RZ, R10.reuse.H0_H0 ;  /* 0x2000000aff297230 */ /* 0x100fe40000004100 */
[----:B------:R-:W-:Y:S02]  /*10120*/  HADD2.F32 R10, -RZ, R10.H1_H1 ;  /* 0x3000000aff0a7230 */ /* 0x000fe40000004100 */
[--C-:B------:R-:W-:Y:S02]  /*10130*/  HADD2.F32 R42, -RZ, R11.reuse.H0_H0 ;  /* 0x2000000bff2a7230 */ /* 0x100fe40000004100 */
[----:B------:R-:W-:Y:S01]  /*10140*/  HADD2.F32 R11, -RZ, R11.H1_H1 ;  /* 0x3000000bff0b7230 */ /* 0x000fe20000004100 */
[----:B--2---:R-:W0:Y:S02]  /*10150*/  LDS.128 R4, [R50] ;  /* 0x0000000032047984 */ /* 0x004e240000000c00 */
[----:B0-----:R-:W-:-:S02]  /*10160*/  HADD2.F32 R34, -RZ, R4.H0_H0 ;  /* 0x20000004ff227230 */ /* 0x001fc40000004100 */
[----:B------:R-:W-:Y:S02]  /*10170*/  HADD2.F32 R4, -RZ, R4.H1_H1 ;  /* 0x30000004ff047230 */ /* 0x000fe40000004100 */
[----:B------:R-:W-:Y:S02]  /*10180*/  HADD2.F32 R35, -RZ, R5.H0_H0 ;  /* 0x20000005ff237230 */ /* 0x000fe40000004100 */
[-C--:B------:R-:W-:Y:S01]  /*10190*/  FFMA.FTZ R43, R44, R34.reuse, -R43 ;  /* 0x000000222c2b7223 */ /* 0x080fe2000001082b */
[--C-:B------:R-:W-:Y:S02]  /*101a0*/  HADD2.F32 R44, -RZ, R27.reuse.H0_H0 ;  /* 0x2000001bff2c7230 */ /* 0x100fe40000004100 */
[----:B------:R-:W-:Y:S01]  /*101b0*/  FFMA.FTZ R39, R46, R34, R39 ;  /* 0x000000222e277223 */ /* 0x000fe20000010027 */
[----:B------:R-:W-:Y:S02]  /*101c0*/  HADD2.F32 R27, -RZ, R27.H1_H1 ;  /* 0x3000001bff1b7230 */ /* 0x000fe40000004100 */
[----:B------:R-:W-:Y:S01]  /*101d0*/  FFMA.FTZ R30, R49, R35, -R30 ;  /* 0x00000023311e7223 */ /* 0x000fe2000001081e */
[----:B------:R-:W-:-:S02]  /*101e0*/  HADD2.F32 R5, -RZ, R5.H1_H1 ;  /* 0x30000005ff057230 */ /* 0x000fc40000004100 */
[C---:B------:R-:W-:Y:S01]  /*101f0*/  FMUL.FTZ R47, R44.reuse, R8 ;  /* 0x000000082c2f7220 */ /* 0x040fe20000410000 */
[-C--:B------:R-:W-:Y:S01]  /*10200*/  FFMA.FTZ R8, R44, R4.reuse, -R45 ;  /* 0x000000042c087223 */ /* 0x080fe2000001082d */
[----:B------:R-:W-:Y:S02]  /*10210*/  HADD2.F32 R45, -RZ, R31.H1_H1 ;  /* 0x3000001fff2d7230 */ /* 0x000fe40000004100 */
[----:B------:R-:W-:Y:S01]  /*10220*/  FFMA.FTZ R40, R51, R35, R40 ;  /* 0x0000002333287223 */ /* 0x000fe20000010028 */
[----:B------:R-:W-:Y:S01]  /*10230*/  FFMA.FTZ R26, R48, R4, R47 ;  /* 0x00000004301a7223 */ /* 0x000fe2000001002f */
[----:B------:R-:W-:Y:S02]  /*10240*/  HADD2.F32 R31, -RZ, R28.H0_H0 ;  /* 0x2000001cff1f7230 */ /* 0x000fe40000004100 */
[-C--:B------:R-:W-:Y:S01]  /*10250*/  FMUL.FTZ R34, R27, R9.reuse ;  /* 0x000000091b227220 */ /* 0x080fe20000410000 */
[----:B------:R-:W-:Y:S01]  /*10260*/  FMUL.FTZ R4, R45, R9 ;  /* 0x000000092d047220 */ /* 0x000fe20000410000 */
[----:B------:R-:W-:-:S02]  /*10270*/  HADD2.F32 R35, -RZ, R32.H0_H0 ;  /* 0x20000020ff237230 */ /* 0x000fc40000004100 */
[--C-:B------:R-:W-:Y:S02]  /*10280*/  HADD2.F32 R37, -RZ, R6.reuse.H0_H0 ;  /* 0x20000006ff257230 */ /* 0x100fe40000004100 */
[----:B------:R-:W-:Y:S01]  /*10290*/  FFMA.FTZ R9, R27, R5, -R4 ;  /* 0x000000051b097223 */ /* 0x000fe20000010804 */
[----:B------:R-:W-:Y:S02]  /*102a0*/  HADD2.F32 R48, -RZ, R33.H0_H0 ;  /* 0x20000021ff307230 */ /* 0x000fe40000004100 */
[-C--:B------:R-:W-:Y:S01]  /*102b0*/  FMUL.FTZ R4, R35, R41.reuse ;  /* 0x0000002923047220 */ /* 0x080fe20000410000 */
[----:B------:R-:W-:Y:S01]  /*102c0*/  FMUL.FTZ R44, R31, R41 ;  /* 0x000000291f2c7220 */ /* 0x000fe20000410000 */
[----:B------:R-:W-:Y:S02]  /*102d0*/  HADD2.F32 R46, -RZ, R29.H0_H0 ;  /* 0x2000001dff2e7230 */ /* 0x000fe40000004100 */
[----:B------:R-:W-:Y:S01]  /*102e0*/  FFMA.FTZ R27, R45, R5, R34 ;  /* 0x000000052d1b7223 */ /* 0x000fe20000010022 */
[----:B------:R-:W-:-:S02]  /*102f0*/  HADD2.F32 R6, -RZ, R6.H1_H1 ;  /* 0x30000006ff067230 */ /* 0x000fc40000004100 */
[-C--:B------:R-:W-:Y:S01]  /*10300*/  FMUL.FTZ R5, R48, R10.reuse ;  /* 0x0000000a30057220 */ /* 0x080fe20000410000 */
[-C--:B------:R-:W-:Y:S01]  /*10310*/  FFMA.FTZ R31, R31, R37.reuse, -R4 ;  /* 0x000000251f1f7223 */ /* 0x080fe20000010804 */
[----:B------:R-:W-:Y:S01]  /*10320*/  FFMA.FTZ R44, R35, R37, R44 ;  /* 0x00000025232c7223 */ /* 0x000fe2000001002c */
[----:B------:R-:W-:Y:S02]  /*10330*/  HADD2.F32 R32, -RZ, R32.H1_H1 ;  /* 0x30000020ff207230 */ /* 0x000fe40000004100 */
[C---:B------:R-:W-:Y:S01]  /*10340*/  FMUL.FTZ R35, R46.reuse, R10 ;  /* 0x0000000a2e237220 */ /* 0x040fe20000410000 */
[----:B------:R-:W-:Y:S02]  /*10350*/  HADD2.F32 R28, -RZ, R28.H1_H1 ;  /* 0x3000001cff1c7230 */ /* 0x000fe40000004100 */
[----:B------:R-:W-:Y:S01]  /*10360*/  FFMA.FTZ R10, R46, R6, -R5 ;  /* 0x000000062e0a7223 */ /* 0x000fe20000010805 */
[----:B------:R-:W-:Y:S02]  /*10370*/  HADD2.F32 R37, -RZ, R33.H1_H1 ;  /* 0x30000021ff257230 */ /* 0x000fe40000004100 */
[----:B------:R-:W-:Y:S01]  /*10380*/  FMUL.FTZ R5, R32, R42 ;  /* 0x0000002a20057220 */ /* 0x000fe20000410000 */
[----:B------:R-:W-:-:S02]  /*10390*/  HADD2.F32 R33, -RZ, R29.H1_H1 ;  /* 0x3000001dff217230 */ /* 0x000fc40000004100 */
[----:B------:R-:W-:Y:S01]  /*103a0*/  FFMA.FTZ R35, R48, R6, R35 ;  /* 0x0000000630237223 */ /* 0x000fe20000010023 */
[--C-:B------:R-:W-:Y:S02]  /*103b0*/  HADD2.F32 R38, -RZ, R7.reuse.H0_H0 ;  /* 0x20000007ff267230 */ /* 0x100fe40000004100 */
[C---:B------:R-:W-:Y:S01]  /*103c0*/  FMUL.FTZ R29, R28.reuse, R42 ;  /* 0x0000002a1c1d7220 */ /* 0x040fe20000410000 */
[----:B------:R-:W-:Y:S02]  /*103d0*/  HADD2.F32 R7, -RZ, R7.H1_H1 ;  /* 0x30000007ff077230 */ /* 0x000fe40000004100 */
[-C--:B------:R-:W-:Y:S01]  /*103e0*/  FMUL.FTZ R4, R37, R11.reuse ;  /* 0x0000000b25047220 */ /* 0x080fe20000410000 */
[C---:B------:R-:W-:Y:S01]  /*103f0*/  FMUL.FTZ R6, R33.reuse, R11 ;  /* 0x0000000b21067220 */ /* 0x040fe20000410000 */
[-C--:B------:R-:W-:Y:S01]  /*10400*/  FFMA.FTZ R11, R28, R38.reuse, -R5 ;  /* 0x000000261c0b7223 */ /* 0x080fe20000010805 */
[----:B------:R-:W-:Y:S01]  /*10410*/  FFMA.FTZ R29, R32, R38, R29 ;  /* 0x00000026201d7223 */ /* 0x000fe2000001001d */
[-C--:B------:R-:W-:Y:S01]  /*10420*/  FFMA.FTZ R28, R33, R7.reuse, -R4 ;  /* 0x00000007211c7223 */ /* 0x080fe20000010804 */
        /* <DEDUP_REMOVED lines=11> */
.L_x_589:
[----:B------:R-:W-:Y:S05]  /*104e0*/  BSYNC B1 ;  /* 0x0000000000017941 */ /* 0x000fea0003800000 */
.L_x_588:
[----:B------:R-:W-:Y:S05]  /*104f0*/  @P2 BRA `(.L_x_564) ;  /* 0x00000004005c2947 */ /* 0x000fea0003800000 */
[----:B------:R-:W0:Y:S01]  /*10500*/  LDL R41, [R1+0x68] ;  /* 0x0000680001297983 */ /* 0x000e220000100800 */
[----:B------:R-:W-:Y:S01]  /*10510*/  LEA.HI R25, R25, R230, RZ, 0x1d ;  /* 0x000000e619197211 */ /* 0x000fe200078fe8ff */
[----:B------:R-:W-:Y:S02]  /*10520*/  HADD2.F32 R33, -RZ, R3.H0_H0 ;  /* 0x20000003ff217230 */ /* 0x000fe40000004100 */
[--C-:B------:R-:W-:Y:S01]  /*10530*/  HADD2.F32 R35, -RZ, R15.reuse.H0_H0 ;  /* 0x2000000fff237230 */ /* 0x100fe20000004100 */
[----:B-12---:R-:W-:Y:S01]  /*10540*/  SHF.R.S32.HI R4, RZ, 0x1f, R25 ;  /* 0x0000001fff047819 */ /* 0x006fe20000011419 */
[----:B------:R-:W-:Y:S01]  /*10550*/  HADD2.F32 R44, -RZ, R20.H0_H0 ;  /* 0x20000014ff2c7230 */ /* 0x000fe20000004100 */
[----:B------:R-:W-:Y:S01]  /*10560*/  SHF.L.U32 R0, R25, 0x3, RZ ;  /* 0x0000000319007819 */ /* 0x000fe200000006ff */
[----:B------:R-:W-:Y:S01]  /*10570*/  HADD2.F32 R40, -RZ, R12.H0_H0 ;  /* 0x2000000cff287230 */ /* 0x000fe20000004100 */
[----:B------:R-:W-:Y:S01]  /*10580*/  LEA.HI R4, R4, R25, RZ, 0x3 ;  /* 0x0000001904047211 */ /* 0x000fe200078f18ff */
[----:B------:R-:W-:Y:S01]  /*10590*/  HADD2.F32 R46, -RZ, R15.H1_H1 ;  /* 0x3000000fff2e7230 */ /* 0x000fe20000004100 */
[----:B------:R-:W-:Y:S01]  /*105a0*/  LOP3.LUT R0, R185, 0x38, R0, 0xf8, !PT ;  /* 0x00000038b9007812 */ /* 0x000fe200078ef800 */
[----:B------:R-:W-:-:S02]  /*105b0*/  HADD2.F32 R42, -RZ, R3.H1_H1 ;  /* 0x30000003ff2a7230 */ /* 0x000fc40000004100 */
[----:B------:R-:W-:Y:S01]  /*105c0*/  IMAD.SHL.U32 R4, R4, 0x400, RZ ;  /* 0x0000040004047824 */ /* 0x000fe200078e00ff */
[----:B------:R-:W-:Y:S01]  /*105d0*/  LOP3.LUT R0, R0, R59, RZ, 0x3c, !PT ;  /* 0x0000003b00007212 */ /* 0x000fe200078e3cff */
[----:B------:R-:W-:Y:S02]  /*105e0*/  HADD2.F32 R37, -RZ, R20.H1_H1 ;  /* 0x30000014ff257230 */ /* 0x000fe40000004100 */
[----:B------:R-:W-:Y:S01]  /*105f0*/  HADD2.F32 R39, -RZ, R21.H0_H0 ;  /* 0x20000015ff277230 */ /* 0x000fe20000004100 */
[----:B------:R-:W-:-:S04]  /*10600*/  LOP3.LUT R9, R4, 0x7fffe000, RZ, 0xc0, !PT ;  /* 0x7fffe00004097812 */ /* 0x000fc800078ec0ff */
[----:B------:R-:W-:-:S05]  /*10610*/  IADD3 R9, R0, R9, R195 ;  /* 0x0000000900097210 */ /* 0x000fca0007ffe0c3 */
[----:B------:R-:W-:-:S05]  /*10620*/  IMAD R0, R9, 0x2, R2 ;  /* 0x0000000209007824 */ /* 0x000fca00078e0202 */
[----:B------:R-:W1:Y:S02]  /*10630*/  LDS.128 R8, [R0+0x10400] ;  /* 0x0104000000087984 */ /* 0x000e640000000c00 */
[--C-:B-1----:R-:W-:Y:S02]  /*10640*/  HADD2.F32 R29, -RZ, R8.reuse.H0_H0 ;  /* 0x20000008ff1d7230 */ /* 0x102fe40000004100 */
[----:B------:R-:W-:Y:S02]  /*10650*/  HADD2.F32 R8, -RZ, R8.H1_H1 ;  /* 0x30000008ff087230 */ /* 0x000fe40000004100 */
[--C-:B------:R-:W-:Y:S02]  /*10660*/  HADD2.F32 R30, -RZ, R9.reuse.H0_H0 ;  /* 0x20000009ff1e7230 */ /* 0x100fe40000004100 */
[-C--:B------:R-:W-:Y:S01]  /*10670*/  FMUL.FTZ R34, R35, R29.reuse ;  /* 0x0000001d23227220 */ /* 0x080fe20000410000 */
[----:B------:R-:W-:Y:S01]  /*10680*/  FMUL.FTZ R38, R33, R29 ;  /* 0x0000001d21267220 */ /* 0x000fe20000410000 */
[----:B------:R-:W-:-:S02]  /*10690*/  HADD2.F32 R9, -RZ, R9.H1_H1 ;  /* 0x30000009ff097230 */ /* 0x000fc40000004100 */
[-C--:B------:R-:W-:Y:S01]  /*106a0*/  FMUL.FTZ R15, R44, R8.reuse ;  /* 0x000000082c0f7220 */ /* 0x080fe20000410000 */
[----:B------:R-:W-:Y:S01]  /*106b0*/  FMUL.FTZ R3, R40, R8 ;  /* 0x0000000828037220 */ /* 0x000fe20000410000 */
[--C-:B------:R-:W-:Y:S02]  /*106c0*/  HADD2.F32 R31, -RZ, R10.reuse.H0_H0 ;  /* 0x2000000aff1f7230 */ /* 0x100fe40000004100 */
[----:B------:R-:W-:Y:S01]  /*106d0*/  FMUL.FTZ R29, R42, R30 ;  /* 0x0000001e2a1d7220 */ /* 0x000fe20000410000 */
[----:B------:R-:W-:Y:S02]  /*106e0*/  HADD2.F32 R10, -RZ, R10.H1_H1 ;  /* 0x3000000aff0a7230 */ /* 0x000fe40000004100 */
[--C-:B------:R-:W-:Y:S02]  /*106f0*/  HADD2.F32 R32, -RZ, R11.reuse.H0_H0 ;  /* 0x2000000bff207230 */ /* 0x100fe40000004100 */
[----:B------:R-:W-:Y:S01]  /*10700*/  HADD2.F32 R11, -RZ, R11.H1_H1 ;  /* 0x3000000bff0b7230 */ /* 0x000fe20000004100 */
[----:B0-----:R-:W0:Y:S02]  /*10710*/  LDS.128 R4, [R41] ;  /* 0x0000000029047984 */ /* 0x001e240000000c00 */
[----:B0-----:R-:W-:-:S02]  /*10720*/  HADD2.F32 R25, -RZ, R4.H0_H0 ;  /* 0x20000004ff197230 */ /* 0x001fc40000004100 */
[----:B------:R-:W-:Y:S02]  /*10730*/  HADD2.F32 R4, -RZ, R4.H1_H1 ;  /* 0x30000004ff047230 */ /* 0x000fe40000004100 */
[--C-:B------:R-:W-:Y:S02]  /*10740*/  HADD2.F32 R26, -RZ, R5.reuse.H0_H0 ;  /* 0x20000005ff1a7230 */ /* 0x100fe40000004100 */
[-C--:B------:R-:W-:Y:S01]  /*10750*/  FFMA.FTZ R34, R33, R25.reuse, -R34 ;  /* 0x0000001921227223 */ /* 0x080fe20000010822 */
[----:B------:R-:W-:Y:S01]  /*10760*/  FFMA.FTZ R38, R35, R25, R38 ;  /* 0x0000001923267223 */ /* 0x000fe20000010026 */
[----:B------:R-:W-:Y:S01]  /*10770*/  FMUL.FTZ R25, R46, R30 ;  /* 0x0000001e2e197220 */ /* 0x000fe20000410000 */
[----:B------:R-:W-:Y:S02]  /*10780*/  HADD2.F32 R33, -RZ, R12.H1_H1 ;  /* 0x3000000cff217230 */ /* 0x000fe40000004100 */
[----:B------:R-:W-:Y:S01]  /*10790*/  FFMA.FTZ R15, R40, R4, -R15 ;  /* 0x00000004280f7223 */ /* 0x000fe2000001080f */
[----:B------:R-:W-:-:S02]  /*107a0*/  HADD2.F32 R5, -RZ, R5.H1_H1 ;  /* 0x30000005ff057230 */ /* 0x000fc40000004100 */
[----:B------:R-:W-:Y:S01]  /*107b0*/  FFMA.FTZ R3, R44, R4, R3 ;  /* 0x000000042c037223 */ /* 0x000fe20000010003 */
[----:B------:R-:W-:Y:S01]  /*107c0*/  FFMA.FTZ R25, R42, R26, -R25 ;  /* 0x0000001a2a197223 */ /* 0x000fe20000010819 */
[-C--:B------:R-:W-:Y:S01]  /*107d0*/  FMUL.FTZ R4, R37, R9.reuse ;  /* 0x0000000925047220 */ /* 0x080fe20000410000 */
[----:B------:R-:W-:Y:S02]  /*107e0*/  HADD2.F32 R35, -RZ, R13.H0_H0 ;  /* 0x2000000dff237230 */ /* 0x000fe40000004100 */
[C---:B------:R-:W-:Y:S01]  /*107f0*/  FMUL.FTZ R8, R33.reuse, R9 ;  /* 0x0000000921087220 */ /* 0x040fe20000410000 */
[----:B------:R-:W-:Y:S02]  /*10800*/  HADD2.F32 R42, -RZ, R24.H0_H0 ;  /* 0x20000018ff2a7230 */ /* 0x000fe40000004100 */
[-C--:B------:R-:W-:Y:S01]  /*10810*/  FFMA.FTZ R12, R33, R5.reuse, -R4 ;  /* 0x00000005210c7223 */ /* 0x080fe20000010804 */
[----:B------:R-:W-:Y:S02]  /*10820*/  HADD2.F32 R40, -RZ, R14.H0_H0 ;  /* 0x2000000eff287230 */ /* 0x000fe40000004100 */
[----:B------:R-:W-:Y:S01]  /*10830*/  FFMA.FTZ R20, R37, R5, R8 ;  /* 0x0000000525147223 */ /* 0x000fe20000010008 */
[----:B------:R-:W-:-:S02]  /*10840*/  HADD2.F32 R27, -RZ, R6.H0_H0 ;  /* 0x20000006ff1b7230 */ /* 0x000fc40000004100 */
[-C--:B------:R-:W-:Y:S01]  /*10850*/  FMUL.FTZ R4, R39, R31.reuse ;  /* 0x0000001f27047220 */ /* 0x080fe20000410000 */
[----:B------:R-:W-:Y:S02]  /*10860*/  HADD2.F32 R6, -RZ, R6.H1_H1 ;  /* 0x30000006ff067230 */ /* 0x000fe40000004100 */
[C---:B------:R-:W-:Y:S01]  /*10870*/  FMUL.FTZ R30, R35.reuse, R31 ;  /* 0x0000001f231e7220 */ /* 0x040fe20000410000 */
[-C--:B------:R-:W-:Y:S01]  /*10880*/  FMUL.FTZ R5, R42, R10.reuse ;  /* 0x0000000a2a057220 */ /* 0x080fe20000410000 */
[----:B------:R-:W-:Y:S01]  /*10890*/  FMUL.FTZ R9, R40, R10 ;  /* 0x0000000a28097220 */ /* 0x000fe20000410000 */
[----:B------:R-:W-:Y:S02]  /*108a0*/  HADD2.F32 R10, -RZ, R21.H1_H1 ;  /* 0x30000015ff0a7230 */ /* 0x000fe40000004100 */
[----:B------:R-:W-:Y:S01]  /*108b0*/  FFMA.FTZ R29, R46, R26, R29 ;  /* 0x0000001a2e1d7223 */ /* 0x000fe2000001001d */
[----:B------:R-:W-:Y:S02]  /*108c0*/  HADD2.F32 R31, -RZ, R24.H1_H1 ;  /* 0x30000018ff1f7230 */ /* 0x000fe40000004100 */
[----:B------:R-:W-:Y:S01]  /*108d0*/  FFMA.FTZ R26, R35, R27, -R4 ;  /* 0x0000001b231a7223 */ /* 0x000fe20000010804 */
[----:B------:R-:W-:-:S02]  /*108e0*/  HADD2.F32 R8, -RZ, R13.H1_H1 ;  /* 0x3000000dff087230 */ /* 0x000fc40000004100 */
[----:B------:R-:W-:Y:S01]  /*108f0*/  FFMA.FTZ R30, R39, R27, R30 ;  /* 0x0000001b271e7223 */ /* 0x000fe2000001001e */
[----:B------:R-:W-:Y:S02]  /*10900*/  HADD2.F32 R21, -RZ, R14.H1_H1 ;  /* 0x3000000eff157230 */ /* 0x000fe40000004100 */
[-C--:B------:R-:W-:Y:S01]  /*10910*/  FFMA.FTZ R27, R40, R6.reuse, -R5 ;  /* 0x00000006281b7223 */ /* 0x080fe20000010805 */
[--C-:B------:R-:W-:Y:S02]  /*10920*/  HADD2.F32 R28, -RZ, R7.reuse.H0_H0 ;  /* 0x20000007ff1c7230 */ /* 0x100fe40000004100 */
[----:B------:R-:W-:Y:S01]  /*10930*/  FFMA.FTZ R13, R42, R6, R9 ;  /* 0x000000062a0d7223 */ /* 0x000fe20000010009 */
        /* <DEDUP_REMOVED lines=19> */
.L_x_564:
[----:B------:R-:W-:Y:S05]  /*10a70*/  BSYNC B0 ;  /* 0x0000000000007941 */ /* 0x000fea0003800000 */
.L_x_545:
[----:B------:R-:W-:Y:S01]  /*10a80*/  @!PT LDS RZ, [RZ] ;  /* 0x00000000fffff984 */ /* 0x000fe20000000800 */
[----:B------:R-:W-:Y:S01]  /*10a90*/  @!PT LDS RZ, [RZ] ;  /* 0x00000000fffff984 */ /* 0x000fe20000000800 */
[----:B------:R-:W-:Y:S01]  /*10aa0*/  @!PT LDS RZ, [RZ] ;  /* 0x00000000fffff984 */ /* 0x000fe20000000800 */
[----:B------:R-:W-:Y:S01]  /*10ab0*/  @!PT LDS RZ, [RZ] ;  /* 0x00000000fffff984 */ /* 0x000fe20000000800 */
[----:B------:R5:W-:Y:S06]  /*10ac0*/  MEMBAR.ALL.CTA ;  /* 0x0000000000007992 */ /* 0x000bec0000008000 */
[----:B-----5:R-:W5:Y:S01]  /*10ad0*/  FENCE.VIEW.ASYNC.S ;  /* 0x00000000000073c6 */ /* 0x020f620000000000 */
[----:B------:R-:W-:Y:S05]  /*10ae0*/  WARPSYNC.ALL ;  /* 0x0000000000007948 */ /* 0x000fea0003800000 */
[----:B-----5:R-:W-:Y:S06]  /*10af0*/  BAR.SYNC.DEFER_BLOCKING 0xd, 0x100 ;  /* 0x0344000000007b1d */ /* 0x020fec0000010000 */
.L_x_543:
[----:B0123--:R-:W-:-:S05]  /*10b00*/  IMAD.U32 R0, RZ, RZ, UR58 ;  /* 0x0000003aff007e24 */ /* 0x00ffca000f8e00ff */
[----:B------:R-:W-:-:S13]  /*10b10*/  ISETP.NE.AND P0, PT, R0, 0x3, PT ;  /* 0x000000030000780c */ /* 0x000fda0003f05270 */
[----:B------:R-:W-:Y:S05]  /*10b20*/  @!P0 BRA `(.L_x_590) ;  /* 0x0000000000048947 */ /* 0x000fea0003800000 */
[----:B------:R-:W-:Y:S01]  /*10b30*/  BPT.TRAP 0x1 ;  /* 0x000000040000795c */ /* 0x000fe20000300000 */
.L_x_590:
[----:B------:R-:W-:Y:S02]  /*10b40*/  LEA R10, R194, R2, 0x3 ;  /* 0x00000002c20a7211 */ /* 0x000fe400078e18ff */
[----:B----4-:R-:W-:-:S04]  /*10b50*/  SHF.L.U32 R3, R196, 0x1f, RZ ;  /* 0x0000001fc4037819 */ /* 0x010fc800000006ff */
[----:B------:R0:W1:Y:S01]  /*10b60*/  SYNCS.PHASECHK.TRANS64.TRYWAIT P2, [R10+URZ+0x34830], R3 ;  /* 0x034830030a0075a7 */ /* 0x000062000804017f */
[----:B------:R-:W-:Y:S05]  /*10b70*/  @!P0 BRA `(.L_x_591) ;  /* 0x0000000000048947 */ /* 0x000fea0003800000 */
[----:B------:R-:W-:Y:S01]  /*10b80*/  BPT.TRAP 0x1 ;  /* 0x000000040000795c */ /* 0x000fe20000300000 */
.L_x_591:
[----:B------:R-:W2:Y:S01]  /*10b90*/  S2R R0, SR_TID.X ;  /* 0x0000000000007919 */ /* 0x000ea20000002100 */
[----:B------:R-:W-:Y:S01]  /*10ba0*/  IMAD.MOV.U32 R151, RZ, RZ, RZ ;  /* 0x000000ffff977224 */ /* 0x000fe200078e00ff */
[----:B--2---:R-:W-:-:S04]  /*10bb0*/  LOP3.LUT R0, R0, 0x7f, RZ, 0xc0, !PT ;  /* 0x0000007f00007812 */ /* 0x004fc800078ec0ff */
[----:B------:R-:W-:Y:S01]  /*10bc0*/  ISETP.NE.AND P1, PT, R0, RZ, PT ;  /* 0x000000ff0000720c */ /* 0x000fe20003f25270 */
[----:B-1----:R-:W-:-:S12]  /*10bd0*/  @P2 BRA `(.L_x_592) ;  /* 0x0000000000082947 */ /* 0x002fd80003800000 */
[----:B------:R-:W1:Y:S02]  /*10be0*/  SYNCS.PHASECHK.TRANS64.TRYWAIT P2, [R10+URZ+0x34830], R3 ;  /* 0x034830030a0075a7 */ /* 0x000e64000804017f */
[----:B-1----:R-:W-:Y:S05]  /*10bf0*/  @!P2 BRA `(.L_x_593) ;  /* 0x00000110005ca947 */ /* 0x002fea0003800000 */
.L_x_592:
[----:B------:R-:W-:Y:S05]  /*10c00*/  WARPSYNC.ALL ;  /* 0x0000000000007948 */ /* 0x000fea0003800000 */
[----:B------:R-:W-:Y:S01]  /*10c10*/  VIADD R0, R2, 0x1c400 ;  /* 0x0001c40002007836 */ /* 0x000fe20000000000 */
[----:B------:R-:W-:Y:S01]  /*10c20*/  R2UR UR4, R36 ;  /* 0x00000000240472ca */ /* 0x000fe200000e0000 */
[----:B------:R-:W-:Y:S01]  /*10c30*/  IMAD.MOV.U32 R5, RZ, RZ, 0x40000040 ;  /* 0x40000040ff057424 */ /* 0x000fe200078e00ff */
[----:B------:R-:W-:Y:S01]  /*10c40*/  WARPGROUP.ARRIVE ;  /* 0x00000000000079c5 */ /* 0x000fe20000000000 */
[----:B------:R-:W-:Y:S01]  /*10c50*/  UMOV UR9, 0x40000040 ;  /* 0x4000004000097882 */ /* 0x000fe20000000000 */
[----:B------:R-:W-:Y:S01]  /*10c60*/  SHF.R.U32.HI R0, RZ, 0x4, R0 ;  /* 0x00000004ff007819 */ /* 0x000fe20000011600 */
[----:B------:R-:W-:Y:S01]  /*10c70*/  IMAD.MOV.U32 R9, RZ, RZ, 0x40000040 ;  /* 0x40000040ff097424 */ /* 0x000fe200078e00ff */
[----:B------:R-:W-:Y:S01]  /*10c80*/  R2UR UR11, R5 ;  /* 0x00000000050b72ca */ /* 0x000fe200000e0000 */
[----:B------:R-:W-:Y:S01]  /*10c90*/  IMAD.U32 R21, RZ, RZ, UR9 ;  /* 0x00000009ff157e24 */ /* 0x000fe2000f8e00ff */
[----:B------:R-:W-:Y:S01]  /*10ca0*/  LOP3.LUT R0, R0, 0x3fff, RZ, 0xc0, !PT ;  /* 0x00003fff00007812 */ /* 0x000fe200078ec0ff */
[----:B------:R-:W-:Y:S01]  /*10cb0*/  UMOV UR41, 0x40000040 ;  /* 0x4000004000297882 */ /* 0x000fe20000000000 */
[----:B------:R-:W-:Y:S01]  /*10cc0*/  UMOV UR45, 0x40000040 ;  /* 0x40000040002d7882 */ /* 0x000fe20000000000 */
[----:B------:R-:W-:Y:S01]  /*10cd0*/  UMOV UR49, 0x40000040 ;  /* 0x4000004000317882 */ /* 0x000fe20000000000 */
[----:B------:R-:W-:Y:S01]  /*10ce0*/  LOP3.LUT R6, R0, 0x10000, RZ, 0xfc, !PT ;  /* 0x0001000000067812 */ /* 0x000fe200078efcff */
[----:B------:R-:W-:Y:S01]  /*10cf0*/  ULOP3.LUT UR4, UR4, 0x10000, URZ, 0xfc, !UPT ;  /* 0x0001000004047892 */ /* 0x000fe2000f8efc3f */
[----:B------:R-:W-:Y:S01]  /*10d00*/  IMAD.MOV.U32 R5, RZ, RZ, 0x40000040 ;  /* 0x40000040ff057424 */ /* 0x000fe200078e00ff */
[----:B------:R-:W-:Y:S01]  /*10d10*/  UMOV UR53, 0x40000040 ;  /* 0x4000004000357882 */ /* 0x000fe20000000000 */
[----:B------:R-:W-:Y:S01]  /*10d20*/  P2R R12, PR, RZ, 0x2 ;  /* 0x00000002ff0c7803 */ /* 0x000fe20000000000 */
[----:B------:R-:W-:Y:S01]  /*10d30*/  IMAD R4, R194, 0xc00, R6 ;  /* 0x00000c00c2047824 */ /* 0x000fe200078e0206 */
[----:B------:R-:W-:Y:S01]  /*10d40*/  UIADD3 UR5, UR4, 0x2, URZ ;  /* 0x0000000204057890 */ /* 0x000fe2000fffe03f */
[----:B------:R-:W-:Y:S01]  /*10d50*/  R2UR UR55, R5 ;  /* 0x00000000053772ca */ /* 0x000fe200000e0000 */
[----:B------:R-:W-:Y:S01]  /*10d60*/  UMOV UR8, UR4 ;  /* 0x0000000400087c82 */ /* 0x000fe20008000000 */
[C---:B------:R-:W-:Y:S01]  /*10d70*/  VIADD R8, R4.reuse, 0x2 ;  /* 0x0000000204087836 */ /* 0x040fe20000000000 */
[----:B------:R-:W-:Y:S01]  /*10d80*/  R2UR UR10, R4 ;  /* 0x00000000040a72ca */ /* 0x000fe200000e0000 */
[----:B------:R-:W-:Y:S01]  /*10d90*/  UIADD3 UR40, UR4, 0x800, URZ ;  /* 0x0000080004287890 */ /* 0x000fe2000fffe03f */
[----:B------:R-:W-:Y:S01]  /*10da0*/  MOV R20, UR8 ;  /* 0x0000000800147c02 */ /* 0x000fe20008000f00 */
[----:B------:R-:W-:Y:S01]  /*10db0*/  UIADD3 UR44, UR4, 0x802, URZ ;  /* 0x00000802042c7890 */ /* 0x000fe2000fffe03f */
[----:B------:R-:W-:Y:S01]  /*10dc0*/  P2R R14, PR, RZ, 0x1 ;  /* 0x00000001ff0e7803 */ /* 0x000fe20000000000 */
[----:B------:R-:W-:Y:S01]  /*10dd0*/  UIADD3 UR48, UR4, 0x804, URZ ;  /* 0x0000080404307890 */ /* 0x000fe2000fffe03f */
[----:B------:R-:W-:Y:S01]  /*10de0*/  BSSY B0, `(.L_x_594) ;  /* 0x00004c0000007945 */ /* 0x000fe20003800000 */
[----:B------:R2:W-:Y:S01]  /*10df0*/  STL.64 [R1+0x40], R20 ;  /* 0x0000401401007387 */ /* 0x0005e20000100a00 */
[----:B------:R-:W-:Y:S01]  /*10e00*/  UIADD3 UR52, UR4, 0x806, URZ ;  /* 0x0000080604347890 */ /* 0x000fe2000fffe03f */
[--C-:B------:R-:W-:Y:S01]  /*10e10*/  IMAD.MOV.U32 R150, RZ, RZ, R151.reuse ;  /* 0x000000ffff967224 */ /* 0x100fe200078e0097 */
[----:B------:R-:W-:Y:S01]  /*10e20*/  ULDC UR60, c[0x0][0x988] ;  /* 0x00026200003c7ab9 */ /* 0x000fe20000000800 */
[--C-:B------:R-:W-:Y:S01]  /*10e30*/  IMAD.MOV.U32 R148, RZ, RZ, R151.reuse ;  /* 0x000000ffff947224 */ /* 0x100fe200078e0097 */
[-C--:B------:R-:W-:Y:S01]  /*10e40*/  MOV R145, R151.reuse ;  /* 0x0000009700917202 */ /* 0x080fe20000000f00 */
[----:B------:R-:W-:Y:S01]  /*10e50*/  HGMMA.64x128x16.F32 R24, gdesc[UR8], RZ, !UPT, gsb0 ;  /* 0x01e00000081879f0 */ /* 0x000fe2000c0008ff */
[----:B------:R-:W-:Y:S01]  /*10e60*/  R2UR UR10, R8 ;  /* 0x00000000080a72ca */ /* 0x000fe200000e0000 */
[----:B------:R-:W-:Y:S01]  /*10e70*/  UMOV UR8, UR5 ;  /* 0x0000000500087c82 */ /* 0x000fe20008000000 */
[----:B------:R-:W-:Y:S01]  /*10e80*/  R2UR UR11, R9 ;  /* 0x00000000090b72ca */ /* 0x000fe200000e0000 */
[----:B------:R-:W-:Y:S01]  /*10e90*/  UMOV UR9, 0x40000040 ;  /* 0x4000004000097882 */ /* 0x000fe20000000000 */
[----:B------:R-:W-:Y:S01]  /*10ea0*/  VIADD R8, R4, 0x4 ;  /* 0x0000000404087836 */ /* 0x000fe20000000000 */
[----:B------:R-:W-:Y:S01]  /*10eb0*/  UIADD3 UR5, UR4, 0x4, URZ ;  /* 0x0000000404057890 */ /* 0x000fe2000fffe03f */
[----:B------:R-:W-:Y:S01]  /*10ec0*/  IMAD.MOV.U32 R9, RZ, RZ, 0x40000040 ;  /* 0x40000040ff097424 */ /* 0x000fe200078e00ff */
[----:B--2---:R-:W-:Y:S01]  /*10ed0*/  MOV R20, UR8 ;  /* 0x0000000800147c02 */ /* 0x004fe20008000f00 */
[----:B------:R-:W-:Y:S01]  /*10ee0*/  IMAD.U32 R21, RZ, RZ, UR9 ;  /* 0x00000009ff157e24 */ /* 0x000fe2000f8e00ff */
[-C--:B------:R-:W-:Y:S01]  /*10ef0*/  MOV R141, R151.reuse ;  /* 0x00000097008d7202 */ /* 0x080fe20000000f00 */
[--C-:B------:R-:W-:Y:S01]  /*10f00*/  IMAD.MOV.U32 R147, RZ, RZ, R151.reuse ;  /* 0x000000ffff937224 */ /* 0x100fe200078e0097 */
[----:B------:R-:W-:Y:S01]  /*10f10*/  MOV R137, R151 ;  /* 0x0000009700897202 */ /* 0x000fe20000000f00 */
[--C-:B------:R-:W-:Y:S01]  /*10f20*/  IMAD.MOV.U32 R146, RZ, RZ, R151.reuse ;  /* 0x000000ffff927224 */ /* 0x100fe200078e0097 */
[----:B------:R2:W-:Y:S01]  /*10f30*/  STL.64 [R1+0x38], R20 ;  /* 0x0000381401007387 */ /* 0x0005e20000100a00 */
[----:B------:R-:W-:-:S02]  /*10f40*/  IMAD.MOV.U32 R144, RZ, RZ, R151 ;  /* 0x000000ffff907224 */ /* 0x000fc400078e0097 */
[--C-:B-----5:R-:W-:Y:S02]  /*10f50*/  IMAD.MOV.U32 R143, RZ, RZ, R151.reuse ;  /* 0x000000ffff8f7224 */ /* 0x120fe400078e0097 */
        /* <DEDUP_REMOVED lines=29> */
[----:B------:R-:W-:Y:S01]  /*11130*/  IMAD.MOV.U32 R88, RZ, RZ, R151 ;  /* 0x000000ffff587224 */ /* 0x000fe200078e0097 */
[----:B------:R-:W-:Y:S02]  /*11140*/  WARPGROUP.DEPBAR.LE gsb0, 0x0 ;  /* 0x00008000000079c5 */ /* 0x000fe40000010000 */
[----:B------:R-:W-:-:S06]  /*11150*/  WARPGROUP.ARRIVE ;  /* 0x00000000000079c5 */ /* 0x000fcc0000000000 */
[----:B------:R-:W-:Y:S01]  /*11160*/  HGMMA.64x128x16.F32 R24, gdesc[UR8], R24, gsb0 ;  /* 0x01e00000081879f0 */ /* 0x000fe20008000818 */
        /* <DEDUP_REMOVED lines=8> */
[----:B------:R-:W-:-:S05]  /*111f0*/  IMAD.U32 R21, RZ, RZ, UR9 ;  /* 0x00000009ff157e24 */ /* 0x000fca000f8e00ff */
[----:B------:R2:W-:Y:S01]  /*11200*/  STL.64 [R1+0x30], R20 ;  /* 0x0000301401007387 */ /* 0x0005e20000100a00 */
        /* <DEDUP_REMOVED lines=51> */
[----:B------:R-:W-:-:S04]  /*11540*/  ULDC UR4, c[0x0][0x988] ;  /* 0x0002620000047ab9 */ /* 0x000fc80000000800 */
        /* <DEDUP_REMOVED lines=9> */
[----:B--2---:R-:W-:Y:S01]  /*115e0*/  MOV R20, UR8 ;  /* 0x0000000800147c02 */ /* 0x004fe20008000f00 */
[----:B------:R-:W-:Y:S02]  /*115f0*/  IMAD.MOV.U32 R9, RZ, RZ, 0x40000040 ;  /* 0x40000040ff097424 */ /* 0x000fe400078e00ff */
[----:B------:R-:W-:Y:S01]  /*11600*/  IMAD.U32 R21, RZ, RZ, UR9 ;  /* 0x00000009ff157e24 */ /* 0x000fe2000f8e00ff */
[----:B------:R-:W-:-:S02]  /*11610*/  R2UR UR42, R8 ;  /* 0x00000000082a72ca */ /* 0x000fc400000e0000 */
[----:B------:R-:W-:Y:S01]  /*11620*/  R2UR UR43, R9 ;  /* 0x00000000092b72ca */ /* 0x000fe200000e0000 */
[----:B------:R-:W-:Y:S01]  /*11630*/  IMAD.MOV.U32 R9, RZ, RZ, 0x40000040 ;  /* 0x40000040ff097424 */ /* 0x000fe200078e00ff */
[----:B------:R-:W-:Y:S01]  /*11640*/  IADD3 R8, R4, 0x802, RZ ;  /* 0x0000080204087810 */ /* 0x000fe20007ffe0ff */
[----:B------:R2:W-:Y:S03]  /*11650*/  STL.64 [R1], R20 ;  /* 0x0000001401007387 */ /* 0x0005e60000100a00 */
[----:B------:R-:W-:Y:S01]  /*11660*/  R2UR UR46, R8 ;  /* 0x00000000082e72ca */ /* 0x000fe200000e0000 */
[C---:B------:R-:W-:Y:S01]  /*11670*/  VIADD R8, R4.reuse, 0x804 ;  /* 0x0000080404087836 */ /* 0x040fe20000000000 */
[----:B------:R-:W-:Y:S01]  /*11680*/  R2UR UR47, R9 ;  /* 0x00000000092f72ca */ /* 0x000fe200000e0000 */
[----:B------:R-:W-:Y:S01]  /*11690*/  IMAD.MOV.U32 R9, RZ, RZ, 0x40000040 ;  /* 0x40000040ff097424 */ /* 0x000fe200078e00ff */
[----:B------:R-:W-:-:S02]  /*116a0*/  IADD3 R4, R4, 0x806, RZ ;  /* 0x0000080604047810 */ /* 0x000fc40007ffe0ff */
[----:B------:R-:W-:Y:S02]  /*116b0*/  R2UR UR50, R8 ;  /* 0x00000000083272ca */ /* 0x000fe400000e0000 */
[----:B------:R-:W-:Y:S02]  /*116c0*/  R2UR UR51, R9 ;  /* 0x00000000093372ca */ /* 0x000fe400000e0000 */
[----:B------:R-:W-:Y:S02]  /*116d0*/  R2UR UR54, R4 ;  /* 0x00000000043672ca */ /* 0x000fe400000e0000 */
[----:B------:R-:W-:-:S05]  /*116e0*/  IADD3 R4, R152, 0x80, -R225 ;  /* 0x0000008098047810 */ /* 0x000fca0007ffe8e1 */
[----:B------:R-:W-:-:S05]  /*116f0*/  IMAD R4, R149, -0x80, R4 ;  /* 0xffffff8095047824 */ /* 0x000fca00078e0204 */
[C---:B------:R-:W-:Y:S02]  /*11700*/  ISETP.GT.AND P4, PT, R4.reuse, RZ, PT ;  /* 0x000000ff0400720c */ /* 0x040fe40003f84270 */
[C---:B------:R-:W-:Y:S02]  /*11710*/  ISETP.GT.AND P3, PT, R4.reuse, 0x1, PT ;  /* 0x000000010400780c */ /* 0x040fe40003f64270 */
[C---:B------:R-:W-:Y:S02]  /*11720*/  ISETP.GT.AND P2, PT, R4.reuse, 0x8, PT ;  /* 0x000000080400780c */ /* 0x040fe40003f44270 */
[C---:B------:R-:W-:Y:S02]  /*11730*/  ISETP.GT.AND P6, PT, R4.reuse, 0x9, PT ;  /* 0x000000090400780c */ /* 0x040fe40003fc4270 */
[C---:B------:R-:W-:Y:S02]  /*11740*/  ISETP.GT.AND P5, PT, R4.reuse, 0x10, PT ;  /* 0x000000100400780c */ /* 0x040fe40003fa4270 */
[----:B------:R-:W-:-:S02]  /*11750*/  ISETP.GT.AND P1, PT, R4, 0x59, PT ;  /* 0x000000590400780c */ /* 0x000fc40003f24270 */
[----:B------:R-:W-:Y:S01]  /*11760*/  ISETP.GT.AND P0, PT, R4, 0x60, PT ;  /* 0x000000600400780c */ /* 0x000fe20003f04270 */
        /* <DEDUP_REMOVED lines=54> */
[----:B--2---:R-:W-:Y:S02]  /*11ad0*/  FSEL R21, R42, -INF , P6 ;  /* 0xff8000002a157808 */ /* 0x004fe40003000000 */
        /* <DEDUP_REMOVED lines=76> */
[----:B01----:R-:W0:Y:S01]  /*11fa0*/  SHFL.BFLY PT, R3, R8, 0x2, 0x1f ;  /* 0x0c401f0008037f89 */ /* 0x003e2200000e0000 */
        /* <DEDUP_REMOVED lines=8> */
[----:B------:R-:W-:Y:S02]  /*12030*/  ISETP.NE.AND P1, PT, R12, RZ, PT ;  /* 0x000000ff0c00720c */ /* 0x000fe40003f25270 */
[----:B------:R-:W-:Y:S02]  /*12040*/  ISETP.NE.AND P0, PT, R14, RZ, PT ;  /* 0x000000ff0e00720c */ /* 0x000fe40003f05270 */
[----:B0-----:R-:W-:-:S02]  /*12050*/  FMNMX.FTZ R20, R8, R3, !PT ;  /* 0x0000000308147209 */ /* 0x001fc40007810000 */
[----:B------:R-:W-:-:S03]  /*12060*/  FMNMX.FTZ R8, R5, R27, !PT ;  /* 0x0000001b05087209 */ /* 0x000fc60007810000 */
        /* <DEDUP_REMOVED lines=39> */
[--C-:B------:R-:W-:Y:S01]  /*122e0*/  FFMA.FTZ R29, R29, R0, -R4.reuse ;  /* 0x000000001d1d7223 */ /* 0x100fe20000010804 */
[----:B------:R-:W-:Y:S01]  /*122f0*/  MUFU.EX2 R182, R182 ;  /* 0x000000b600b67308 */ /* 0x000fe20000000800 */
[----:B------:R-:W-:Y:S01]  /*12300*/  FMNMX.FTZ R8, R61, R8, !PT ;  /* 0x000000083d087209 */ /* 0x000fe20007810000 */
[-CC-:B------:R-:W-:Y:S01]  /*12310*/  FFMA.FTZ R168, R97, R0.reuse, -R4.reuse ;  /* 0x0000000061a87223 */ /* 0x180fe20000010804 */
[-CC-:B------:R-:W-:Y:S01]  /*12320*/  FFMA.FTZ R81, R103, R0.reuse, -R4.reuse ;  /* 0x0000000067517223 */ /* 0x180fe20000010804 */
        /* <DEDUP_REMOVED lines=12> */
[----:B------:R-:W0:Y:S01]  /*123f0*/  MUFU.EX2 R25, R25 ;  /* 0x0000001900197308 */ /* 0x000e220000000800 */
[----:B------:R-:W-:Y:S01]  /*12400*/  FMNMX.FTZ R8, R69, R8, !PT ;  /* 0x0000000845087209 */ /* 0x000fe20007810000 */
[-CC-:B------:R-:W-:Y:S01]  /*12410*/  FFMA.FTZ R101, R119, R0.reuse, -R4.reuse ;  /* 0x0000000077657223 */ /* 0x180fe20000010804 */
[-CC-:B------:R-:W-:Y:S01]  /*12420*/  FFMA.FTZ R160, R121, R0.reuse, -R4.reuse ;  /* 0x0000000079a07223 */ /* 0x180fe20000010804 */
[--C-:B------:R-:W-:Y:S01]  /*12430*/  FFMA.FTZ R103, R123, R0, -R4.reuse ;  /* 0x000000007b677223 */ /* 0x100fe20000010804 */
[----:B------:R-:W-:Y:S01]  /*12440*/  FMNMX.FTZ R8, R71, R8, !PT ;  /* 0x0000000847087209 */ /* 0x000fe20007810000 */
[-CC-:B------:R-:W-:Y:S01]  /*12450*/  FFMA.FTZ R162, R129, R0.reuse, -R4.reuse ;  /* 0x0000000081a27223 */ /* 0x180fe20000010804 */
[--C-:B------:R-:W-:Y:S01]  /*12460*/  FFMA.FTZ R105, R133, R0, -R4.reuse ;  /* 0x0000000085697223 */ /* 0x100fe20000010804 */
[----:B------:R-:W1:Y:S01]  /*12470*/  MUFU.EX2 R29, R29 ;  /* 0x0000001d001d7308 */ /* 0x000e620000000800 */
[----:B------:R-:W-:Y:S01]  /*12480*/  FMNMX.FTZ R8, R73, R8, !PT ;  /* 0x0000000849087209 */ /* 0x000fe20007810000 */
[-CC-:B------:R-:W-:Y:S01]  /*12490*/  FFMA.FTZ R164, R127, R0.reuse, -R4.reuse ;  /* 0x000000007fa47223 */ /* 0x180fe20000010804 */
[-CC-:B------:R-:W-:Y:S01]  /*124a0*/  FFMA.FTZ R107, R131, R0.reuse, -R4.reuse ;  /* 0x00000000836b7223 */ /* 0x180fe20000010804 */
[--C-:B------:R-:W-:Y:S01]  /*124b0*/  FFMA.FTZ R166, R125, R0, -R4.reuse ;  /* 0x000000007da67223 */ /* 0x100fe20000010804 */
[----:B------:R-:W-:Y:S01]  /*124c0*/  FMNMX.FTZ R8, R75, R8, !PT ;  /* 0x000000084b087209 */ /* 0x000fe20007810000 */
[----:B------:R-:W-:Y:S01]  /*124d0*/  FFMA.FTZ R85, R85, R0, -R4 ;  /* 0x0000000055557223 */ /* 0x000fe20000010804 */
[-C--:B------:R-:W-:Y:S01]  /*124e0*/  MOV R133, R151.reuse ;  /* 0x0000009700857202 */ /* 0x080fe20000000f00 */
[----:B------:R-:W2:Y:S01]  /*124f0*/  MUFU.EX2 R176, R176 ;  /* 0x000000b000b07308 */ /* 0x000ea20000000800 */
[----:B------:R-:W-:Y:S01]  /*12500*/  FMNMX.FTZ R8, R77, R8, !PT ;  /* 0x000000084d087209 */ /* 0x000fe20007810000 */
[--C-:B------:R-:W-:Y:S01]  /*12510*/  IMAD.MOV.U32 R131, RZ, RZ, R151.reuse ;  /* 0x000000ffff837224 */ /* 0x100fe200078e0097 */
[-C--:B------:R-:W-:Y:S01]  /*12520*/  MOV R129, R151.reuse ;  /* 0x0000009700817202 */ /* 0x080fe20000000f00 */
[--C-:B------:R-:W-:Y:S01]  /*12530*/  IMAD.MOV.U32 R127, RZ, RZ, R151.reuse ;  /* 0x000000ffff7f7224 */ /* 0x100fe200078e0097 */
[----:B------:R-:W-:Y:S01]  /*12540*/  FMNMX.FTZ R8, R89, R8, !PT ;  /* 0x0000000859087209 */ /* 0x000fe20007810000 */
[--C-:B------:R-:W-:Y:S01]  /*12550*/  IMAD.MOV.U32 R123, RZ, RZ, R151.reuse ;  /* 0x000000ffff7b7224 */ /* 0x100fe200078e0097 */
[-C--:B------:R-:W-:Y:S01]  /*12560*/  MOV R125, R151.reuse ;  /* 0x00000097007d7202 */ /* 0x080fe20000000f00 */
[----:B------:R-:W3:Y:S01]  /*12570*/  MUFU.EX2 R15, R15 ;  /* 0x0000000f000f7308 */ /* 0x000ee20000000800 */
[----:B------:R-:W-:Y:S01]  /*12580*/  FMNMX.FTZ R8, R91, R8, !PT ;  /* 0x000000085b087209 */ /* 0x000fe20007810000 */
[--C-:B------:R-:W-:Y:S01]  /*12590*/  IMAD.MOV.U32 R119, RZ, RZ, R151.reuse ;  /* 0x000000ffff777224 */ /* 0x100fe200078e0097 */
[----:B------:R-:W-:Y:S01]  /*125a0*/  MOV R121, R151 ;  /* 0x0000009700797202 */ /* 0x000fe20000000f00 */
[----:B------:R-:W-:Y:S01]  /*125b0*/  IMAD.MOV.U32 R115, RZ, RZ, R151 ;  /* 0x000000ffff737224 */ /* 0x000fe200078e0097 */
[----:B------:R-:W-:-:S02]  /*125c0*/  FMNMX.FTZ R8, R93, R8, !PT ;  /* 0x000000085d087209 */ /* 0x000fc40007810000 */
[-C--:B------:R-:W-:Y:S01]  /*125d0*/  MOV R117, R151.reuse ;  /* 0x0000009700757202 */ /* 0x080fe20000000f00 */
[----:B------:R-:W4:Y:S01]  /*125e0*/  MUFU.EX2 R178, R178 ;  /* 0x000000b200b27308 */ /* 0x000f220000000800 */
[----:B------:R-:W-:Y:S02]  /*125f0*/  FMNMX.FTZ R8, R95, R8, !PT ;  /* 0x000000085f087209 */ /* 0x000fe40007810000 */
[-C--:B------:R-:W-:Y:S02]  /*12600*/  MOV R113, R151.reuse ;  /* 0x0000009700717202 */ /* 0x080fe40000000f00 */
[----:B------:R-:W-:Y:S02]  /*12610*/  FMNMX.FTZ R8, R99, R8, !PT ;  /* 0x0000000863087209 */ /* 0x000fe40007810000 */
[----:B------:R-:W-:Y:S01]  /*12620*/  MOV R109, R151 ;  /* 0x00000097006d7202 */ /* 0x000fe20000000f00 */
[----:B------:R-:W4:Y:S02]  /*12630*/  MUFU.EX2 R33, R33 ;  /* 0x0000002100217308 */ /* 0x000f240000000800 */
[----:B------:R-:W0:Y:S06]  /*12640*/  SHFL.BFLY PT, R7, R8, 0x2, 0x1f ;  /* 0x0c401f0008077f89 */ /* 0x000e2c00000e0000 */
[----:B------:R-:W-:Y:S08]  /*12650*/  MUFU.EX2 R172, R172 ;  /* 0x000000ac00ac7308 */ /* 0x000ff00000000800 */
[----:B------:R-:W-:Y:S08]  /*12660*/  MUFU.EX2 R37, R37 ;  /* 0x0000002500257308 */ /* 0x000ff00000000800 */
[----:B------:R-:W-:Y:S01]  /*12670*/  MUFU.EX2 R174, R174 ;  /* 0x000000ae00ae7308 */ /* 0x000fe20000000800 */
[----:B0-----:R-:W-:-:S05]  /*12680*/  FMNMX.FTZ R12, R8, R7, !PT ;  /* 0x00000007080c7209 */ /* 0x001fca0007810000 */
[----:B------:R-:W0:Y:S02]  /*12690*/  SHFL.BFLY PT, R7, R12, 0x1, 0x1f ;  /* 0x0c201f000c077f89 */ /* 0x000e2400000e0000 */
[----:B------:R-:W-:Y:S08]  /*126a0*/  MUFU.EX2 R41, R41 ;  /* 0x0000002900297308 */ /* 0x000ff00000000800 */
[----:B------:R-:W-:Y:S08]  /*126b0*/  MUFU.EX2 R168, R168 ;  /* 0x000000a800a87308 */ /* 0x000ff00000000800 */
[----:B------:R-:W-:Y:S01]  /*126c0*/  MUFU.EX2 R81, R81 ;  /* 0x0000005100517308 */ /* 0x000fe20000000800 */
[----:B0-----:R-:W-:-:S07]  /*126d0*/  FMNMX.FTZ R7, R12, R7, !PT ;  /* 0x000000070c077209 */ /* 0x001fce0007810000 */
[----:B------:R-:W-:Y:S01]  /*126e0*/  MUFU.EX2 R170, R170 ;  /* 0x000000aa00aa7308 */ /* 0x000fe20000000800 */
[C---:B------:R-:W-:Y:S01]  /*126f0*/  FSETP.NEU.FTZ.AND P2, PT, R7.reuse, -INF , PT ;  /* 0xff8000000700780b */ /* 0x040fe20003f5d000 */
[----:B------:R-:W-:-:S06]  /*12700*/  FMUL.FTZ R24, R7, R0 ;  /* 0x0000000007187220 */ /* 0x000fcc0000410000 */
[----:B------:R-:W-:Y:S01]  /*12710*/  MUFU.EX2 R79, R111 ;  /* 0x0000006f004f7308 */ /* 0x000fe20000000800 */
[----:B------:R-:W-:-:S05]  /*12720*/  FSEL R24, R24, RZ, P2 ;  /* 0x000000ff18187208 */ /* 0x000fca0001000000 */
[-CC-:B------:R-:W-:Y:S01]  /*12730*/  FFMA.FTZ R181, R5, R0.reuse, -R24.reuse ;  /* 0x0000000005b57223 */ /* 0x180fe20000010818 */
[-CC-:B------:R-:W-:Y:S01]  /*12740*/  FFMA.FTZ R4, R27, R0.reuse, -R24.reuse ;  /* 0x000000001b047223 */ /* 0x180fe20000010818 */
[-CC-:B------:R-:W-:Y:S01]  /*12750*/  FFMA.FTZ R183, R9, R0.reuse, -R24.reuse ;  /* 0x0000000009b77223 */ /* 0x180fe20000010818 */
[----:B------:R-:W-:Y:S01]  /*12760*/  FADD.FTZ R5, R180, R25 ;  /* 0x00000019b4057221 */ /* 0x000fe20000010000 */
[-CC-:B------:R-:W-:Y:S01]  /*12770*/  FFMA.FTZ R8, R31, R0.reuse, -R24.reuse ;  /* 0x000000001f087223 */ /* 0x180fe20000010818 */
[-CC-:B------:R-:W-:Y:S01]  /*12780*/  FFMA.FTZ R177, R11, R0.reuse, -R24.reuse ;  /* 0x000000000bb17223 */ /* 0x180fe20000010818 */
[----:B------:R-:W-:Y:S01]  /*12790*/  MUFU.EX2 R181, R181 ;  /* 0x000000b500b57308 */ /* 0x000fe20000000800 */
[----:B------:R-:W-:Y:S01]  /*127a0*/  FADD.FTZ R32, R182, R5 ;  /* 0x00000005b6207221 */ /* 0x000fe20000010000 */
[-CC-:B------:R-:W-:Y:S01]  /*127b0*/  FFMA.FTZ R12, R35, R0.reuse, -R24.reuse ;  /* 0x00000000230c7223 */ /* 0x180fe20000010818 */
[-CC-:B------:R-:W-:Y:S01]  /*127c0*/  FFMA.FTZ R179, R13, R0.reuse, -R24.reuse ;  /* 0x000000000db37223 */ /* 0x180fe20000010818 */
[-C--:B------:R-:W-:Y:S01]  /*127d0*/  FFMA.FTZ R14, R39, R0.reuse, -R24 ;  /* 0x00000000270e7223 */ /* 0x080fe20000010818 */
[----:B-1----:R-:W-:Y:S01]  /*127e0*/  FADD.FTZ R5, R29, R32 ;  /* 0x000000201d057221 */ /* 0x002fe20000010000 */
[-CC-:B------:R-:W-:Y:S01]  /*127f0*/  FFMA.FTZ R173, R21, R0.reuse, -R24.reuse ;  /* 0x0000000015ad7223 */ /* 0x180fe20000010818 */
[-CC-:B------:R-:W-:Y:S01]  /*12800*/  FFMA.FTZ R20, R43, R0.reuse, -R24.reuse ;  /* 0x000000002b147223 */ /* 0x180fe20000010818 */
[----:B------:R-:W0:Y:S01]  /*12810*/  MUFU.EX2 R4, R4 ;  /* 0x0000000400047308 */ /* 0x000e220000000800 */
[----:B--2---:R-:W-:Y:S01]  /*12820*/  FADD.FTZ R34, R176, R5 ;  /* 0x00000005b0227221 */ /* 0x004fe20000010000 */
[-CC-:B------:R-:W-:Y:S01]  /*12830*/  FFMA.FTZ R175, R45, R0.reuse, -R24.reuse ;  /* 0x000000002daf7223 */ /* 0x180fe20000010818 */
[-CC-:B------:R-:W-:Y:S01]  /*12840*/  FFMA.FTZ R26, R47, R0.reuse, -R24.reuse ;  /* 0x000000002f1a7223 */ /* 0x180fe20000010818 */
[-C--:B------:R-:W-:Y:S01]  /*12850*/  FFMA.FTZ R169, R49, R0.reuse, -R24 ;  /* 0x0000000031a97223 */ /* 0x080fe20000010818 */
[----:B---3--:R-:W-:Y:S01]  /*12860*/  FADD.FTZ R5, R15, R34 ;  /* 0x000000220f057221 */ /* 0x008fe20000010000 */
[-CC-:B------:R-:W-:Y:S01]  /*12870*/  FFMA.FTZ R28, R51, R0.reuse, -R24.reuse ;  /* 0x00000000331c7223 */ /* 0x180fe20000010818 */
[-CC-:B------:R-:W-:Y:S01]  /*12880*/  FFMA.FTZ R171, R53, R0.reuse, -R24.reuse ;  /* 0x0000000035ab7223 */ /* 0x180fe20000010818 */
[----:B------:R-:W1:Y:S01]  /*12890*/  MUFU.EX2 R183, R183 ;  /* 0x000000b700b77308 */ /* 0x000e620000000800 */
[----:B----4-:R-:W-:Y:S01]  /*128a0*/  FADD.FTZ R34, R178, R5 ;  /* 0x00000005b2227221 */ /* 0x010fe20000010000 */
        /* <DEDUP_REMOVED lines=19> */
[-CC-:B------:R-:W-:Y:S01]  /*129e0*/  FFMA.FTZ R89, R89, R0.reuse, -R24.reuse ;  /* 0x0000000059597223 */ /* 0x180fe20000010818 */
[-CC-:B------:R-:W-:Y:S01]  /*129f0*/  FFMA.FTZ R91, R91, R0.reuse, -R24.reuse ;  /* 0x000000005b5b7223 */ /* 0x180fe20000010818 */
[-CC-:B------:R-:W-:Y:S01]  /*12a00*/  FFMA.FTZ R93, R93, R0.reuse, -R24.reuse ;  /* 0x000000005d5d7223 */ /* 0x180fe20000010818 */
[----:B------:R-:W1:Y:S01]  /*12a10*/  MUFU.EX2 R12, R12 ;  /* 0x0000000c000c7308 */ /* 0x000e620000000800 */
[C---:B--2---:R-:W-:Y:S01]  /*12a20*/  FADD.FTZ R36, R8.reuse, R5 ;  /* 0x0000000508247221 */ /* 0x044fe20000010000 */
[-CC-:B------:R-:W-:Y:S01]  /*12a30*/  FFMA.FTZ R95, R95, R0.reuse, -R24.reuse ;  /* 0x000000005f5f7223 */ /* 0x180fe20000010818 */
[----:B------:R-:W-:Y:S01]  /*12a40*/  FFMA.FTZ R99, R99, R0, -R24 ;  /* 0x0000000063637223 */ /* 0x000fe20000010818 */
[----:B------:R-:W-:Y:S01]  /*12a50*/  F2FP.F16.F32.PACK_AB R183, R8, R183 ;  /* 0x000000b708b7723e */ /* 0x000fe200000000ff */
[----:B------:R-:W-:Y:S01]  /*12a60*/  IMAD.MOV.U32 R111, RZ, RZ, R151 ;  /* 0x000000ffff6f7224 */ /* 0x000fe200078e0097 */
[----:B------:R-:W-:-:S02]  /*12a70*/  F2FP.F16.F32.PACK_AB R181, R4, R181 ;  /* 0x000000b504b5723e */ /* 0x000fc400000000ff */
[----:B------:R-:W2:Y:S01]  /*12a80*/  MUFU.EX2 R179, R179 ;  /* 0x000000b300b37308 */ /* 0x000ea20000000800 */
[----:B0-----:R-:W-:Y:S01]  /*12a90*/  FADD.FTZ R5, R177, R36 ;  /* 0x00000024b1057221 */ /* 0x001fe20000010000 */
[----:B------:R-:W-:Y:S02]  /*12aa0*/  F2FP.F16.F32.PACK_AB R180, R25, R180 ;  /* 0x000000b419b4723e */ /* 0x000fe400000000ff */
[----:B------:R-:W-:Y:S02]  /*12ab0*/  F2FP.F16.F32.PACK_AB R182, R29, R182 ;  /* 0x000000b61db6723e */ /* 0x000fe400000000ff */
[----:B------:R-:W-:Y:S02]  /*12ac0*/  F2FP.F16.F32.PACK_AB R176, R15, R176 ;  /* 0x000000b00fb0723e */ /* 0x000fe400000000ff */
[----:B------:R-:W0:Y:S01]  /*12ad0*/  MUFU.EX2 R14, R14 ;  /* 0x0000000e000e7308 */ /* 0x000e220000000800 */
[C---:B-1----:R-:W-:Y:S01]  /*12ae0*/  FADD.FTZ R36, R12.reuse, R5 ;  /* 0x000000050c247221 */ /* 0x042fe20000010000 */
[----:B------:R-:W-:Y:S01]  /*12af0*/  FADD.FTZ R5, R41, R38 ;  /* 0x0000002629057221 */ /* 0x000fe20000010000 */
[----:B------:R-:W-:-:S02]  /*12b00*/  F2FP.F16.F32.PACK_AB R177, R12, R177 ;  /* 0x000000b10cb1723e */ /* 0x000fc400000000ff */
[----:B------:R-:W-:Y:S01]  /*12b10*/  IADD3 R12, R149, -0x2, RZ ;  /* 0xfffffffe950c7810 */ /* 0x000fe20007ffe0ff */
[----:B------:R-:W-:Y:S01]  /*12b20*/  FADD.FTZ R38, R168, R5 ;  /* 0x00000005a8267221 */ /* 0x000fe20000010000 */
[----:B------:R-:W-:Y:S01]  /*12b30*/  @!P1 VIADD R5, R10, 0x34840 ;  /* 0x000348400a059836 */ /* 0x000fe20000000000 */
[----:B------:R-:W1:Y:S01]  /*12b40*/  MUFU.EX2 R173, R173 ;  /* 0x000000ad00ad7308 */ /* 0x000e620000000800 */
[----:B--2---:R-:W-:Y:S01]  /*12b50*/  FADD.FTZ R9, R179, R36 ;  /* 0x00000024b3097221 */ /* 0x004fe20000010000 */
[----:B------:R-:W-:Y:S01]  /*12b60*/  FADD.FTZ R11, R81, R38 ;  /* 0x00000026510b7221 */ /* 0x000fe20000010000 */
[----:B------:R-:W-:Y:S02]  /*12b70*/  ISETP.GE.AND P2, PT, R12, R197, PT ;  /* 0x000000c50c00720c */ /* 0x000fe40003f46270 */
[----:B------:R-:W-:Y:S02]  /*12b80*/  @!P1 PRMT R5, RZ, 0x654, R5 ;  /* 0x00000654ff059816 */ /* 0x000fe40000000005 */
[----:B------:R-:W-:Y:S01]  /*12b90*/  F2FP.F16.F32.PACK_AB R178, R33, R178 ;  /* 0x000000b221b2723e */ /* 0x000fe200000000ff */
[----:B------:R-:W2:Y:S01]  /*12ba0*/  MUFU.EX2 R20, R20 ;  /* 0x0000001400147308 */ /* 0x000ea20000000800 */
[----:B0-----:R-:W-:Y:S01]  /*12bb0*/  FADD.FTZ R36, R14, R9 ;  /* 0x000000090e247221 */ /* 0x001fe20000010000 */
[----:B------:R0:W-:Y:S01]  /*12bc0*/  @!P1 SYNCS.ARRIVE.TRANS64.RED.A1T0 RZ, [R5+URZ], RZ ;  /* 0x000000ff05ff99a7 */ /* 0x0001e2000810043f */
[----:B------:R-:W-:-:S02]  /*12bd0*/  F2FP.F16.F32.PACK_AB R172, R37, R172 ;  /* 0x000000ac25ac723e */ /* 0x000fc400000000ff */
[----:B------:R-:W-:Y:S02]  /*12be0*/  F2FP.F16.F32.PACK_AB R174, R41, R174 ;  /* 0x000000ae29ae723e */ /* 0x000fe400000000ff */
[----:B------:R-:W-:Y:S01]  /*12bf0*/  F2FP.F16.F32.PACK_AB R168, R81, R168 ;  /* 0x000000a851a8723e */ /* 0x000fe200000000ff */
[----:B------:R-:W0:Y:S01]  /*12c00*/  MUFU.EX2 R175, R175 ;  /* 0x000000af00af7308 */ /* 0x000e220000000800 */
[----:B-1----:R-:W-:Y:S01]  /*12c10*/  FADD.FTZ R9, R173, R36 ;  /* 0x00000024ad097221 */ /* 0x002fe20000010000 */
[----:B------:R-:W-:Y:S01]  /*12c20*/  FADD.FTZ R36, R170, R11 ;  /* 0x0000000baa247221 */ /* 0x000fe20000010000 */
[C---:B------:R-:W-:Y:S02]  /*12c30*/  F2FP.F16.F32.PACK_AB R170, R79.reuse, R170 ;  /* 0x000000aa4faa723e */ /* 0x040fe400000000ff */
[----:B------:R-:W-:Y:S02]  /*12c40*/  F2FP.F16.F32.PACK_AB R179, R14, R179 ;  /* 0x000000b30eb3723e */ /* 0x000fe400000000ff */
[----:B------:R-:W-:Y:S01]  /*12c50*/  MOV R149, R151 ;  /* 0x0000009700957202 */ /* 0x000fe20000000f00 */
[----:B------:R-:W1:Y:S01]  /*12c60*/  MUFU.EX2 R26, R26 ;  /* 0x0000001a001a7308 */ /* 0x000e620000000800 */
[C---:B--2---:R-:W-:Y:S01]  /*12c70*/  FADD.FTZ R38, R20.reuse, R9 ;  /* 0x0000000914267221 */ /* 0x044fe20000010000 */
[----:B------:R-:W-:Y:S01]  /*12c80*/  FADD.FTZ R9, R79, R36 ;  /* 0x000000244f097221 */ /* 0x000fe20000010000 */
[----:B------:R-:W-:Y:S01]  /*12c90*/  FFMA.FTZ R36, R71, R0, -R24 ;  /* 0x0000000047247223 */ /* 0x000fe20000010818 */
[----:B------:R-:W-:-:S04]  /*12ca0*/  F2FP.F16.F32.PACK_AB R173, R20, R173 ;  /* 0x000000ad14ad723e */ /* 0x000fc800000000ff */
        /* <DEDUP_REMOVED lines=31> */
[----:B------:R-:W-:Y:S02]  /*12ea0*/  F2FP.F16.F32.PACK_AB R156, R97, R156 ;  /* 0x0000009c619c723e */ /* 0x000fe400000000ff */
[----:B------:R-:W-:-:S04]  /*12eb0*/  MOV R97, R151 ;  /* 0x0000009700617202 */ /* 0x000fc80000000f00 */
        /* <DEDUP_REMOVED lines=9> */
[----:B------:R-:W-:Y:S02]  /*12f50*/  F2FP.F16.F32.PACK_AB R158, R101, R158 ;  /* 0x0000009e659e723e */ /* 0x000fe400000000ff */
[----:B------:R-:W-:-:S04]  /*12f60*/  MOV R101, R151 ;  /* 0x0000009700657202 */ /* 0x000fc80000000f00 */
        /* <DEDUP_REMOVED lines=33> */
[----:B------:R-:W1:Y:S01]  /*13180*/  MUFU.EX2 R77, R77 ;  /* 0x0000004d004d7308 */ /* 0x000e620000000800 */
[C---:B--2---:R-:W-:Y:S01]  /*13190*/  FADD.FTZ R42, R24.reuse, R5 ;  /* 0x00000005182a7221 */ /* 0x044fe20000010000 */
[----:B------:R-:W-:-:S06]  /*131a0*/  F2FP.F16.F32.PACK_AB R161, R24, R161 ;  /* 0x000000a118a1723e */ /* 0x000fcc00000000ff */
[----:B------:R2:W3:Y:S01]  /*131b0*/  MUFU.EX2 R38, R89 ;  /* 0x0000005900267308 */ /* 0x0004e20000000800 */
[----:B0-----:R-:W-:-:S07]  /*131c0*/  FADD.FTZ R44, R166, R9 ;  /* 0x00000009a62c7221 */ /* 0x001fce0000010000 */
[----:B------:R-:W0:Y:S01]  /*131d0*/  MUFU.EX2 R91, R91 ;  /* 0x0000005b005b7308 */ /* 0x000e220000000800 */
[----:B-1----:R-:W-:Y:S01]  /*131e0*/  FADD.FTZ R9, R77, R42 ;  /* 0x0000002a4d097221 */ /* 0x002fe20000010000 */
[----:B--2---:R-:W-:-:S06]  /*131f0*/  MOV R89, R151 ;  /* 0x0000009700597202 */ /* 0x004fcc0000000f00 */
[----:B------:R1:W2:Y:S01]  /*13200*/  MUFU.EX2 R40, R93 ;  /* 0x0000005d00287308 */ /* 0x0002a20000000800 */
[C---:B---3--:R-:W-:Y:S01]  /*13210*/  FADD.FTZ R4, R38.reuse, R9 ;  /* 0x0000000926047221 */ /* 0x048fe20000010000 */
[----:B------:R-:W-:-:S06]  /*13220*/  F2FP.F16.F32.PACK_AB R163, R38, R77 ;  /* 0x0000004d26a3723e */ /* 0x000fcc00000000ff */
[----:B------:R-:W3:Y:S01]  /*13230*/  MUFU.EX2 R95, R95 ;  /* 0x0000005f005f7308 */ /* 0x000ee20000000800 */
[----:B0-----:R-:W-:Y:S01]  /*13240*/  FADD.FTZ R9, R91, R4 ;  /* 0x000000045b097221 */ /* 0x001fe20000010000 */
[----:B-1----:R-:W-:-:S06]  /*13250*/  MOV R93, R151 ;  /* 0x00000097005d7202 */ /* 0x002fcc0000000f00 */
[----:B------:R0:W1:Y:S01]  /*13260*/  MUFU.EX2 R8, R99 ;  /* 0x0000006300087308 */ /* 0x0000620000000800 */
[C---:B--2---:R-:W-:Y:S01]  /*13270*/  FADD.FTZ R4, R40.reuse, R9 ;  /* 0x0000000928047221 */ /* 0x044fe20000010000 */
[----:B------:R-:W-:Y:S01]  /*13280*/  F2FP.F16.F32.PACK_AB R165, R40, R91 ;  /* 0x0000005b28a5723e */ /* 0x000fe200000000ff */
[----:B------:R-:W-:-:S05]  /*13290*/  IMAD.MOV.U32 R91, RZ, RZ, R151 ;  /* 0x000000ffff5b7224 */ /* 0x000fca00078e0097 */
[----:B------:R-:W2:Y:S01]  /*132a0*/  MUFU.EX2 R85, R85 ;  /* 0x0000005500557308 */ /* 0x000ea20000000800 */
[----:B---3--:R-:W-:Y:S01]  /*132b0*/  FADD.FTZ R9, R95, R4 ;  /* 0x000000045f097221 */ /* 0x008fe20000010000 */
[----:B0-----:R-:W-:-:S03]  /*132c0*/  IMAD.MOV.U32 R99, RZ, RZ, R151 ;  /* 0x000000ffff637224 */ /* 0x001fc600078e0097 */
[C---:B-1----:R-:W-:Y:S01]  /*132d0*/  FADD.FTZ R4, R8.reuse, R9 ;  /* 0x0000000908047221 */ /* 0x042fe20000010000 */
[----:B------:R-:W-:Y:S01]  /*132e0*/  F2FP.F16.F32.PACK_AB R167, R8, R95 ;  /* 0x0000005f08a7723e */ /* 0x000fe200000000ff */
[----:B------:R-:W-:Y:S02]  /*132f0*/  IMAD.MOV.U32 R8, RZ, RZ, 0x3f800000 ;  /* 0x3f800000ff087424 */ /* 0x000fe400078e00ff */
[----:B------:R-:W-:Y:S02]  /*13300*/  IMAD.MOV.U32 R9, RZ, RZ, 0x3f800000 ;  /* 0x3f800000ff097424 */ /* 0x000fe400078e00ff */
[----:B------:R-:W-:Y:S02]  /*13310*/  IMAD.MOV.U32 R95, RZ, RZ, R151 ;  /* 0x000000ffff5f7224 */ /* 0x000fe400078e0097 */
[C---:B--2---:R-:W-:Y:S01]  /*13320*/  FADD.FTZ R5, R85.reuse, R44 ;  /* 0x0000002c55057221 */ /* 0x044fe20000010000 */
[----:B------:R-:W-:Y:S01]  /*13330*/  F2FP.F16.F32.PACK_AB R166, R85, R166 ;  /* 0x000000a655a6723e */ /* 0x000fe200000000ff */
[----:B------:R-:W-:Y:S06]  /*13340*/  @!P2 BRA `(.L_x_595) ;  /* 0x0000002400a4a947 */ /* 0x000fec0003800000 */
[----:B------:R-:W-:Y:S01]  /*13350*/  IMAD.MOV.U32 R13, RZ, RZ, R7 ;  /* 0x000000ffff0d7224 */ /* 0x000fe200078e0007 */
[----:B------:R-:W-:Y:S01]  /*13360*/  MOV R11, R196 ;  /* 0x000000c4000b7202 */ /* 0x000fe20000000f00 */
[----:B------:R-:W-:Y:S01]  /*13370*/  IMAD.MOV.U32 R14, RZ, RZ, R3 ;  /* 0x000000ffff0e7224 */ /* 0x000fe200078e0003 */
[----:B------:R-:W-:Y:S01]  /*13380*/  CS2R R150, SRZ ;  /* 0x0000000000967805 */ /* 0x000fe2000001ff00 */
[----:B------:R-:W-:Y:S01]  /*13390*/  IMAD.MOV.U32 R10, RZ, RZ, R194 ;  /* 0x000000ffff0a7224 */ /* 0x000fe200078e00c2 */
        /* <DEDUP_REMOVED lines=32> */
.L_x_606:
[----:B------:R-:W-:-:S05]  /*135a0*/  VIADD R0, R10, 0x1 ;  /* 0x000000010a007836 */ /* 0x000fca0000000000 */
[----:B------:R-:W-:-:S04]  /*135b0*/  ISETP.NE.AND P2, PT, R0, 0x2, PT ;  /* 0x000000020000780c */ /* 0x000fc80003f45270 */
[----:B------:R-:W-:Y:S02]  /*135c0*/  SEL R196, RZ, 0x1, P2 ;  /* 0x00000001ffc47807 */ /* 0x000fe40001000000 */
[----:B------:R-:W-:Y:S02]  /*135d0*/  SEL R194, R0, RZ, P2 ;  /* 0x000000ff00c27207 */ /* 0x000fe40001000000 */
[----:B------:R-:W-:Y:S01]  /*135e0*/  LOP3.LUT R196, R11, R196, RZ, 0x3c, !PT ;  /* 0x000000c40bc47212 */ /* 0x000fe200078e3cff */
[----:B------:R-:W-:Y:S06]  /*135f0*/  @!P0 BRA `(.L_x_596) ;  /* 0x0000000000048947 */ /* 0x000fec0003800000 */
[----:B------:R-:W-:Y:S01]  /*13600*/  BPT.TRAP 0x1 ;  /* 0x000000040000795c */ /* 0x000fe20000300000 */
.L_x_596:
[----:B------:R-:W-:Y:S02]  /*13610*/  LEA R15, R194, R2, 0x3 ;  /* 0x00000002c20f7211 */ /* 0x000fe400078e18ff */
[----:B------:R-:W-:-:S04]  /*13620*/  SHF.L.U32 R20, R196, 0x1f, RZ ;  /* 0x0000001fc4147819 */ /* 0x000fc800000006ff */
[----:B------:R0:W1:Y:S01]  /*13630*/  SYNCS.PHASECHK.TRANS64.TRYWAIT P2, [R15+URZ+0x34830], R20 ;  /* 0x034830140f0075a7 */ /* 0x000062000804017f */
[----:B------:R-:W-:Y:S05]  /*13640*/  @!P0 BRA `(.L_x_597) ;  /* 0x0000000000048947 */ /* 0x000fea0003800000 */
[----:B------:R-:W-:Y:S01]  /*13650*/  BPT.TRAP 0x1 ;  /* 0x000000040000795c */ /* 0x000fe20000300000 */
.L_x_597:
[----:B------:R-:W-:Y:S01]  /*13660*/  IMAD R0, R194, 0xc00, R6 ;  /* 0x00000c00c2007824 */ /* 0x000fe200078e0206 */
[----:B------:R-:W-:Y:S03]  /*13670*/  BSSY B1, `(.L_x_598) ;  /* 0x0000006000017945 */ /* 0x000fe60003800000 */
[C---:B------:R-:W-:Y:S02]  /*13680*/  VIADD R24, R0.reuse, 0x2 ;  /* 0x0000000200187836 */ /* 0x040fe40000000000 */
[----:B------:R-:W-:Y:S01]  /*13690*/  VIADD R3, R0, 0x4 ;  /* 0x0000000400037836 */ /* 0x000fe20000000000 */
[----:B-1----:R-:W-:Y:S06]  /*136a0*/  @P2 BRA `(.L_x_599) ;  /* 0x0000000000082947 */ /* 0x002fec0003800000 */
[----:B------:R-:W1:Y:S02]  /*136b0*/  SYNCS.PHASECHK.TRANS64.TRYWAIT P2, [R15+URZ+0x34830], R20 ;  /* 0x034830140f0075a7 */ /* 0x000e64000804017f */
[----:B-1----:R-:W-:Y:S05]  /*136c0*/  @!P2 BRA `(.L_x_600) ;  /* 0x000000e400bca947 */ /* 0x002fea0003800000 */
.L_x_599:
[----:B------:R-:W-:Y:S05]  /*136d0*/  BSYNC B1 ;  /* 0x0000000000017941 */ /* 0x000fea0003800000 */
.L_x_598:
[----:B------:R-:W2:Y:S04]  /*136e0*/  LDL.64 R28, [R1+0x40] ;  /* 0x00004000011c7983 */ /* 0x000ea80000100a00 */
[----:B------:R3:W-:Y:S01]  /*136f0*/  STL.64 [R1+0xa8], R12 ;  /* 0x0000a80c01007387 */ /* 0x0007e20000100a00 */
[-C--:B------:R-:W-:Y:S01]  /*13700*/  FMUL.FTZ R88, R88, R9.reuse ;  /* 0x0000000958587220 */ /* 0x080fe20000410000 */
[-C--:B------:R-:W-:Y:S01]  /*13710*/  FMUL.FTZ R89, R89, R9.reuse ;  /* 0x0000000959597220 */ /* 0x080fe20000410000 */
[-C--:B------:R-:W-:Y:S01]  /*13720*/  FMUL.FTZ R92, R92, R9.reuse ;  /* 0x000000095c5c7220 */ /* 0x080fe20000410000 */
[-C--:B------:R-:W-:Y:S01]  /*13730*/  FMUL.FTZ R93, R93, R9.reuse ;  /* 0x000000095d5d7220 */ /* 0x080fe20000410000 */
[-C--:B------:R-:W-:Y:S01]  /*13740*/  FMUL.FTZ R96, R96, R9.reuse ;  /* 0x0000000960607220 */ /* 0x080fe20000410000 */
[-C--:B------:R-:W-:Y:S01]  /*13750*/  FMUL.FTZ R97, R97, R9.reuse ;  /* 0x0000000961617220 */ /* 0x080fe20000410000 */
[-C--:B------:R-:W-:Y:S01]  /*13760*/  FMUL.FTZ R100, R100, R9.reuse ;  /* 0x0000000964647220 */ /* 0x080fe20000410000 */
[----:B---3--:R-:W3:Y:S04]  /*13770*/  LDL.64 R12, [R1+0x30] ;  /* 0x00003000010c7983 */ /* 0x008ee80000100a00 */
        /* <DEDUP_REMOVED lines=10> */
[----:B----4-:R-:W4:Y:S01]  /*13820*/  LDL.64 R10, [R1+0x28] ;  /* 0x00002800010a7983 */ /* 0x010f220000100a00 */
[-C--:B------:R-:W-:Y:S01]  /*13830*/  FMUL.FTZ R120, R120, R9.reuse ;  /* 0x0000000978787220 */ /* 0x080fe20000410000 */
[----:B------:R-:W-:-:S02]  /*13840*/  FMUL.FTZ R121, R121, R9 ;  /* 0x0000000979797220 */ /* 0x000fc40000410000 */
[----:B------:R0:W-:Y:S01]  /*13850*/  STL [R1+0x98], R6 ;  /* 0x0000980601007387 */ /* 0x0001e20000100800 */
        /* <DEDUP_REMOVED lines=9> */
[----:B0-----:R-:W4:Y:S01]  /*138f0*/  LDL.64 R6, [R1+0x20] ;  /* 0x0000200001067983 */ /* 0x001f220000100a00 */
[-C--:B------:R-:W-:Y:S01]  /*13900*/  FMUL.FTZ R141, R141, R9.reuse ;  /* 0x000000098d8d7220 */ /* 0x080fe20000410000 */
[-C--:B------:R-:W-:Y:S01]  /*13910*/  FMUL.FTZ R144, R144, R9.reuse ;  /* 0x0000000990907220 */ /* 0x080fe20000410000 */
[-C--:B------:R-:W-:Y:S01]  /*13920*/  FMUL.FTZ R145, R145, R9.reuse ;  /* 0x0000000991917220 */ /* 0x080fe20000410000 */
[----:B------:R0:W-:Y:S01]  /*13930*/  STL.64 [R1+0x90], R4 ;  /* 0x0000900401007387 */ /* 0x0001e20000100a00 */
        /* <DEDUP_REMOVED lines=34> */
[----:B------:R-:W-:Y:S01]  /*13b60*/  R2UR UR10, R24 ;  /* 0x00000000180a72ca */ /* 0x000fe200000e0000 */
[----:B------:R-:W3:Y:S01]  /*13b70*/  LDL.64 R8, [R1+0x38] ;  /* 0x0000380001087983 */ /* 0x000ee20000100a00 */
[----:B------:R-:W-:Y:S01]  /*13b80*/  IMAD.MOV.U32 R24, RZ, RZ, R3 ;  /* 0x000000ffff187224 */ /* 0x000fe200078e0003 */
[----:B------:R-:W-:Y:S01]  /*13b90*/  MOV R21, 0x40000040 ;  /* 0x4000004000157802 */ /* 0x000fe20000000f00 */
[----:B-1----:R-:W-:Y:S01]  /*13ba0*/  IMAD.MOV.U32 R20, RZ, RZ, R0 ;  /* 0x000000ffff147224 */ /* 0x002fe200078e0000 */
[----:B0-----:R-:W4:Y:S01]  /*13bb0*/  LDL.64 R4, [R1+0x18] ;  /* 0x0000180001047983 */ /* 0x001f220000100a00 */
[----:B------:R-:W-:Y:S01]  /*13bc0*/  VIADD R26, R0, 0x402 ;  /* 0x00000402001a7836 */ /* 0x000fe20000000000 */
[----:B------:R-:W-:Y:S01]  /*13bd0*/  R2UR UR14, R24 ;  /* 0x00000000180e72ca */ /* 0x000fe200000e0000 */
[----:B------:R-:W-:Y:S01]  /*13be0*/  IMAD.MOV.U32 R25, RZ, RZ, 0x40000040 ;  /* 0x40000040ff197424 */ /* 0x000fe200078e00ff */
[----:B------:R-:W-:Y:S01]  /*13bf0*/  IADD3 R24, R0, 0x400, RZ ;  /* 0x0000040000187810 */ /* 0x000fe20007ffe0ff */
[----:B------:R-:W-:Y:S01]  /*13c00*/  IMAD.MOV.U32 R27, RZ, RZ, 0x40000040 ;  /* 0x40000040ff1b7424 */ /* 0x000fe200078e00ff */
[----:B------:R-:W-:Y:S01]  /*13c10*/  R2UR UR6, R20 ;  /* 0x00000000140672ca */ /* 0x000fe200000e0000 */
[----:B------:R-:W-:Y:S01]  /*13c20*/  VIADD R20, R0, 0x6 ;  /* 0x0000000600147836 */ /* 0x000fe20000000000 */
[----:B------:R-:W-:-:S02]  /*13c30*/  R2UR UR22, R24 ;  /* 0x00000000181672ca */ /* 0x000fc400000e0000 */
[----:B------:R-:W-:Y:S02]  /*13c40*/  IADD3 R24, R0, 0x406, RZ ;  /* 0x0000040600187810 */ /* 0x000fe40007ffe0ff */
[----:B------:R-:W-:Y:S02]  /*13c50*/  R2UR UR7, R21 ;  /* 0x00000000150772ca */ /* 0x000fe400000e0000 */
[----:B------:R-:W-:Y:S01]  /*13c60*/  R2UR UR26, R26 ;  /* 0x000000001a1a72ca */ /* 0x000fe200000e0000 */
[----:B------:R-:W-:Y:S01]  /*13c70*/  VIADD R26, R0, 0x800 ;  /* 0x00000800001a7836 */ /* 0x000fe20000000000 */
[----:B------:R-:W-:Y:S01]  /*13c80*/  R2UR UR34, R24 ;  /* 0x00000000182272ca */ /* 0x000fe200000e0000 */
[----:B------:R-:W-:Y:S01]  /*13c90*/  VIADD R24, R0, 0x804 ;  /* 0x0000080400187836 */ /* 0x000fe20000000000 */
[C---:B------:R-:W-:Y:S02]  /*13ca0*/  R2UR UR11, R25.reuse ;  /* 0x00000000190b72ca */ /* 0x040fe400000e0000 */
[----:B------:R-:W-:-:S02]  /*13cb0*/  R2UR UR15, R25 ;  /* 0x00000000190f72ca */ /* 0x000fc400000e0000 */
[----:B------:R-:W-:Y:S02]  /*13cc0*/  R2UR UR23, R25 ;  /* 0x00000000191772ca */ /* 0x000fe400000e0000 */
[----:B------:R-:W-:Y:S02]  /*13cd0*/  R2UR UR27, R27 ;  /* 0x000000001b1b72ca */ /* 0x000fe400000e0000 */
[----:B------:R-:W-:Y:S02]  /*13ce0*/  R2UR UR35, R25 ;  /* 0x00000000192372ca */ /* 0x000fe400000e0000 */
[----:B------:R-:W-:Y:S02]  /*13cf0*/  R2UR UR42, R26 ;  /* 0x000000001a2a72ca */ /* 0x000fe400000e0000 */
[----:B------:R-:W-:Y:S02]  /*13d00*/  R2UR UR43, R27 ;  /* 0x000000001b2b72ca */ /* 0x000fe400000e0000 */
[----:B------:R-:W-:-:S02]  /*13d10*/  R2UR UR50, R24 ;  /* 0x00000000183272ca */ /* 0x000fc400000e0000 */
[----:B------:R-:W-:Y:S02]  /*13d20*/  R2UR UR51, R25 ;  /* 0x00000000193372ca */ /* 0x000fe400000e0000 */
[----:B------:R-:W-:Y:S01]  /*13d30*/  R2UR UR18, R20 ;  /* 0x00000000141272ca */ /* 0x000fe200000e0000 */
[----:B------:R-:W-:Y:S01]  /*13d40*/  VIADD R20, R0, 0x404 ;  /* 0x0000040400147836 */ /* 0x000fe20000000000 */
[C---:B------:R-:W-:Y:S02]  /*13d50*/  R2UR UR19, R21.reuse ;  /* 0x00000000151372ca */ /* 0x040fe400000e0000 */
[C---:B------:R-:W-:Y:S02]  /*13d60*/  R2UR UR31, R21.reuse ;  /* 0x00000000151f72ca */ /* 0x040fe400000e0000 */
[----:B------:R-:W-:Y:S01]  /*13d70*/  R2UR UR30, R20 ;  /* 0x00000000141e72ca */ /* 0x000fe200000e0000 */
[----:B------:R-:W-:Y:S01]  /*13d80*/  VIADD R20, R0, 0x802 ;  /* 0x0000080200147836 */ /* 0x000fe20000000000 */
[----:B------:R-:W-:-:S04]  /*13d90*/  R2UR UR47, R21 ;  /* 0x00000000152f72ca */ /* 0x000fc800000e0000 */
[----:B------:R-:W-:Y:S02]  /*13da0*/  R2UR UR46, R20 ;  /* 0x00000000142e72ca */ /* 0x000fe400000e0000 */
[----:B------:R-:W-:Y:S02]  /*13db0*/  IADD3 R20, R0, 0x806, RZ ;  /* 0x0000080600147810 */ /* 0x000fe40007ffe0ff */
[----:B--2---:R-:W-:Y:S02]  /*13dc0*/  R2UR UR4, R28 ;  /* 0x000000001c0472ca */ /* 0x004fe400000e0000 */
[----:B------:R-:W-:Y:S02]  /*13dd0*/  R2UR UR5, R29 ;  /* 0x000000001d0572ca */ /* 0x000fe400000e0000 */
[----:B------:R-:W-:-:S11]  /*13de0*/  WARPGROUP.ARRIVE ;  /* 0x00000000000079c5 */ /* 0x000fd60000000000 */
[----:B------:R-:W-:Y:S01]  /*13df0*/  HGMMA.64x128x16.F32 R24, gdesc[UR4], RZ, !UPT, gsb0 ;  /* 0x01e00000041879f0 */ /* 0x000fe2000c0008ff */
[----:B---3--:R-:W-:Y:S02]  /*13e00*/  R2UR UR8, R8 ;  /* 0x00000000080872ca */ /* 0x008fe400000e0000 */
[----:B------:R-:W-:Y:S02]  /*13e10*/  R2UR UR9, R9 ;  /* 0x00000000090972ca */ /* 0x000fe400000e0000 */
[----:B------:R-:W-:Y:S01]  /*13e20*/  R2UR UR12, R12 ;  /* 0x000000000c0c72ca */ /* 0x000fe200000e0000 */
[----:B------:R-:W2:Y:S01]  /*13e30*/  LDL.64 R8, [R1] ;  /* 0x0000000001087983 */ /* 0x000ea20000100a00 */
[----:B------:R-:W-:Y:S02]  /*13e40*/  WARPGROUP.DEPBAR.LE gsb0, 0x0 ;  /* 0x00008000000079c5 */ /* 0x000fe40000010000 */
[----:B------:R-:W-:-:S07]  /*13e50*/  WARPGROUP.ARRIVE ;  /* 0x00000000000079c5 */ /* 0x000fce0000000000 */
[----:B------:R-:W-:Y:S01]  /*13e60*/  HGMMA.64x128x16.F32 R24, gdesc[UR8], R24, gsb0 ;  /* 0x01e00000081879f0 */ /* 0x000fe20008000818 */
[----:B------:R-:W-:Y:S02]  /*13e70*/  R2UR UR13, R13 ;  /* 0x000000000d0d72ca */ /* 0x000fe400000e0000 */
[----:B----4-:R-:W-:Y:S02]  /*13e80*/  R2UR UR16, R10 ;  /* 0x000000000a1072ca */ /* 0x010fe400000e0000 */
[----:B------:R-:W-:Y:S01]  /*13e90*/  R2UR UR17, R11 ;  /* 0x000000000b1172ca */ /* 0x000fe200000e0000 */
[----:B------:R-:W-:Y:S02]  /*13ea0*/  WARPGROUP.DEPBAR.LE gsb0, 0x0 ;  /* 0x00008000000079c5 */ /* 0x000fe40000010000 */
[----:B------:R-:W-:-:S06]  /*13eb0*/  WARPGROUP.ARRIVE ;  /* 0x00000000000079c5 */ /* 0x000fcc0000000000 */
[----:B------:R-:W-:Y:S01]  /*13ec0*/  HGMMA.64x128x16.F32 R24, gdesc[UR12], R24, gsb0 ;  /* 0x01e000000c1879f0 */ /* 0x000fe20008000818 */
[----:B------:R-:W-:Y:S02]  /*13ed0*/  R2UR UR54, R20 ;  /* 0x00000000143672ca */ /* 0x000fe400000e0000 */
[----:B------:R-:W-:Y:S02]  /*13ee0*/  R2UR UR55, R21 ;  /* 0x00000000153772ca */ /* 0x000fe400000e0000 */
[----:B------:R-:W3:Y:S01]  /*13ef0*/  LDL.64 R20, [R1+0x8] ;  /* 0x0000080001147983 */ /* 0x000ee20000100a00 */
[----:B------:R-:W-:Y:S02]  /*13f00*/  R2UR UR20, R6 ;  /* 0x00000000061472ca */ /* 0x000fe400000e0000 */
[----:B------:R-:W-:Y:S01]  /*13f10*/  R2UR UR21, R7 ;  /* 0x00000000071572ca */ /* 0x000fe200000e0000 */
[----:B------:R0:W5:Y:S01]  /*13f20*/  LDL.LU.64 R12, [R1+0xa8] ;  /* 0x0000a800010c7983 */ /* 0x0001620000300a00 */
[----:B------:R-:W-:-:S02]  /*13f30*/  R2UR UR24, R4 ;  /* 0x00000000041872ca */ /* 0x000fc400000e0000 */
[----:B------:R-:W-:Y:S01]  /*13f40*/  R2UR UR25, R5 ;  /* 0x00000000051972ca */ /* 0x000fe200000e0000 */
[----:B------:R0:W5:Y:S04]  /*13f50*/  LDL.LU.64 R10, [R1+0xa0] ;  /* 0x0000a000010a7983 */ /* 0x0001680000300a00 */
[----:B------:R0:W5:Y:S04]  /*13f60*/  LDL.LU R6, [R1+0x98] ;  /* 0x0000980001067983 */ /* 0x0001680000300800 */
[----:B------:R0:W5:Y:S01]  /*13f70*/  LDL.LU.64 R4, [R1+0x90] ;  /* 0x0000900001047983 */ /* 0x0001620000300a00 */
[----:B------:R-:W-:-:S02]  /*13f80*/  WARPGROUP.DEPBAR.LE gsb0, 0x0 ;  /* 0x00008000000079c5 */ /* 0x000fc40000010000 */
[----:B------:R-:W-:-:S06]  /*13f90*/  WARPGROUP.ARRIVE ;  /* 0x00000000000079c5 */ /* 0x000fcc0000000000 */
[----:B------:R-:W-:Y:S03]  /*13fa0*/  HGMMA.64x128x16.F32 R24, gdesc[UR16], R24, gsb0 ;  /* 0x01e00000101879f0 */ /* 0x000fe60008000818 */
[----:B------:R-:W-:Y:S02]  /*13fb0*/  WARPGROUP.DEPBAR.LE gsb0, 0x0 ;  /* 0x00008000000079c5 */ /* 0x000fe40000010000 */
[----:B------:R-:W-:-:S07]  /*13fc0*/  WARPGROUP.ARRIVE ;  /* 0x00000000000079c5 */ /* 0x000fce0000000000 */
[----:B------:R-:W-:Y:S01]  /*13fd0*/  HGMMA.64x128x16.F32 R24, gdesc[UR20], R24, gsb0 ;  /* 0x01e00000141879f0 */ /* 0x000fe20008000818 */
[----:B---3--:R-:W-:Y:S02]  /*13fe0*/  R2UR UR28, R20 ;  /* 0x00000000141c72ca */ /* 0x008fe400000e0000 */
[----:B------:R-:W-:Y:S01]  /*13ff0*/  R2UR UR29, R21 ;  /* 0x00000000151d72ca */ /* 0x000fe200000e0000 */
[----:B------:R-:W-:Y:S02]  /*14000*/  WARPGROUP.DEPBAR.LE gsb0, 0x0 ;  /* 0x00008000000079c5 */ /* 0x000fe40000010000 */
[----:B------:R-:W-:-:S06]  /*14010*/  WARPGROUP.ARRIVE ;  /* 0x00000000000079c5 */ /* 0x000fcc0000000000 */
[----:B------:R-:W-:Y:S01]  /*14020*/  HGMMA.64x128x16.F32 R24, gdesc[UR24], R24, gsb0 ;  /* 0x01e00000181879f0 */ /* 0x000fe20008000818 */
[----:B--2---:R-:W-:Y:S02]  /*14030*/  R2UR UR32, R8 ;  /* 0x00000000082072ca */ /* 0x004fe400000e0000 */
[----:B------:R-:W-:Y:S01]  /*14040*/  R2UR UR33, R9 ;  /* 0x00000000092172ca */ /* 0x000fe200000e0000 */
        /* <DEDUP_REMOVED lines=19> */
[----:B0-----:R-:W-:Y:S05]  /*14180*/  @!P0 BRA `(.L_x_601) ;  /* 0x0000000000048947 */ /* 0x001fea0003800000 */
[----:B------:R-:W-:Y:S01]  /*14190*/  BPT.TRAP 0x1 ;  /* 0x000000040000795c */ /* 0x000fe20000300000 */
.L_x_601:
[----:B-----5:R-:W-:Y:S01]  /*141a0*/  SHF.L.U32 R0, R11, 0x1f, RZ ;  /* 0x0000001f0b007819 */ /* 0x020fe200000006ff */
[----:B------:R-:W-:-:S04]  /*141b0*/  IMAD R20, R10, 0x8, R2 ;  /* 0x000000080a147824 */ /* 0x000fc800078e0202 */
[----:B------:R0:W1:Y:S01]  /*141c0*/  SYNCS.PHASECHK.TRANS64.TRYWAIT P2, [R20+URZ+0x34850], R0 ;  /* 0x03485000140075a7 */ /* 0x000062000804017f */
[----:B------:R-:W-:Y:S05]  /*141d0*/  @!P0 BRA `(.L_x_602) ;  /* 0x0000000000048947 */ /* 0x000fea0003800000 */
[----:B------:R-:W-:Y:S01]  /*141e0*/  BPT.TRAP 0x1 ;  /* 0x000000040000795c */ /* 0x000fe20000300000 */
.L_x_602:
[----:B------:R-:W-:Y:S04]  /*141f0*/  BSSY B1, `(.L_x_603) ;  /* 0x0000004000017945 */ /* 0x000fe80003800000 */
[----:B-1----:R-:W-:Y:S05]  /*14200*/  @P2 BRA `(.L_x_604) ;  /* 0x0000000000082947 */ /* 0x002fea0003800000 */
[----:B------:R-:W1:Y:S02]  /*14210*/  SYNCS.PHASECHK.TRANS64.TRYWAIT P2, [R20+URZ+0x34850], R0 ;  /* 0x03485000140075a7 */ /* 0x000e64000804017f */
[----:B-1----:R-:W-:Y:S05]  /*14220*/  @!P2 BRA `(.L_x_605) ;  /* 0x000000d800f8a947 */ /* 0x002fea0003800000 */
.L_x_604:
[----:B------:R-:W-:Y:S05]  /*14230*/  BSYNC B1 ;  /* 0x0000000000017941 */ /* 0x000fea0003800000 */
.L_x_603:
[----:B01----:R-:W-:Y:S01]  /*14240*/  VIADD R0, R2, 0x400 ;  /* 0x0000040002007836 */ /* 0x003fe20000000000 */
[----:B------:R-:W-:Y:S01]  /*14250*/  MOV R11, 0x40000040 ;  /* 0x40000040000b7802 */ /* 0x000fe20000000f00 */
[----:B------:R-:W-:Y:S01]  /*14260*/  WARPGROUP.ARRIVE ;  /* 0x00000000000079c5 */ /* 0x000fe20000000000 */
[----:B------:R-:W-:Y:S01]  /*14270*/  IMAD.MOV.U32 R9, RZ, RZ, 0x40000040 ;  /* 0x40000040ff097424 */ /* 0x000fe200078e00ff */
[----:B------:R-:W-:Y:S01]  /*14280*/  @!P1 IADD3 R15, R15, 0x34840, RZ ;  /* 0x000348400f0f9810 */ /* 0x000fe20007ffe0ff */
[----:B------:R-:W-:Y:S01]  /*14290*/  @!P1 VIADD R20, R20, 0x34860 ;  /* 0x0003486014149836 */ /* 0x000fe20000000000 */
[----:B------:R-:W-:Y:S02]  /*142a0*/  SHF.R.U32.HI R0, RZ, 0x4, R0 ;  /* 0x00000004ff007819 */ /* 0x000fe40000011600 */
[----:B------:R-:W-:Y:S02]  /*142b0*/  R2UR UR7, R11 ;  /* 0x000000000b0772ca */ /* 0x000fe400000e0000 */
[----:B------:R-:W-:-:S02]  /*142c0*/  LOP3.LUT R0, R0, 0x3fff, RZ, 0xc0, !PT ;  /* 0x00003fff00007812 */ /* 0x000fc400078ec0ff */
[----:B------:R-:W-:Y:S02]  /*142d0*/  @!P1 PRMT R15, RZ, 0x654, R15 ;  /* 0x00000654ff0f9816 */ /* 0x000fe4000000000f */
[----:B------:R-:W-:Y:S02]  /*142e0*/  LOP3.LUT R0, R0, 0x4000000, RZ, 0xfc, !PT ;  /* 0x0400000000007812 */ /* 0x000fe400078efcff */
[----:B------:R-:W-:Y:S02]  /*142f0*/  @!P1 PRMT R20, RZ, 0x654, R20 ;  /* 0x00000654ff149816 */ /* 0x000fe40000000014 */
[----:B------:R-:W-:Y:S01]  /*14300*/  ISETP.GT.AND P2, PT, R12, R197, PT ;  /* 0x000000c50c00720c */ /* 0x000fe20003f44270 */
[----:B------:R-:W-:Y:S01]  /*14310*/  IMAD R10, R10, 0x800, R0 ;  /* 0x000008000a0a7824 */ /* 0x000fe200078e0200 */
[----:B------:R-:W-:Y:S01]  /*14320*/  FMNMX.FTZ R0, R24, R14, !PT ;  /* 0x0000000e18007209 */ /* 0x000fe20007810000 */
[----:B------:R-:W-:Y:S02]  /*14330*/  VIADD R12, R12, 0xffffffff ;  /* 0xffffffff0c0c7836 */ /* 0x000fe40000000000 */
[C---:B------:R-:W-:Y:S01]  /*14340*/  VIADD R8, R10.reuse, 0x80 ;  /* 0x000000800a087836 */ /* 0x040fe20000000000 */
[----:B------:R-:W-:-:S02]  /*14350*/  R2UR UR6, R10 ;  /* 0x000000000a0672ca */ /* 0x000fc400000e0000 */
[----:B------:R-:W-:-:S04]  /*14360*/  FMNMX.FTZ R0, R25, R0, !PT ;  /* 0x0000000019007209 */ /* 0x000fc80007810000 */
[----:B------:R-:W-:-:S04]  /*14370*/  FMNMX.FTZ R0, R28, R0, !PT ;  /* 0x000000001c007209 */ /* 0x000fc80007810000 */
[----:B------:R-:W-:-:S03]  /*14380*/  FMNMX.FTZ R0, R29, R0, !PT ;  /* 0x000000001d007209 */ /* 0x000fc60007810000 */
[----:B------:R-:W-:Y:S01]  /*14390*/  HGMMA.64x128x16.F32 R88, R180, gdesc[UR4].tnspB, R88, gsb0 ;  /* 0x41e00004b4587df0 */ /* 0x000fe20008000858 */
[----:B------:R-:W-:Y:S01]  /*143a0*/  R2UR UR6, R8 ;  /* 0x00000000080672ca */ /* 0x000fe200000e0000 */
[----:B------:R-:W-:Y:S01]  /*143b0*/  VIADD R8, R10, 0x100 ;  /* 0x000001000a087836 */ /* 0x000fe20000000000 */
[----:B------:R-:W-:Y:S02]  /*143c0*/  R2UR UR7, R9 ;  /* 0x00000000090772ca */ /* 0x000fe400000e0000 */
[----:B------:R-:W-:Y:S02]  /*143d0*/  MOV R9, 0x40000040 ;  /* 0x4000004000097802 */ /* 0x000fe40000000f00 */
        /* <DEDUP_REMOVED lines=28> */
[----:B------:R-:W0:Y:S01]  /*145a0*/  SHFL.BFLY PT, R0, R3, 0x2, 0x1f ;  /* 0x0c401f0003007f89 */ /* 0x000e2200000e0000 */
[----:B------:R-:W-:Y:S02]  /*145b0*/  WARPGROUP.DEPBAR.LE gsb0, 0x0 ;  /* 0x00008000000079c5 */ /* 0x000fe40000010000 */
[----:B------:R-:W-:Y:S01]  /*145c0*/  WARPGROUP.ARRIVE ;  /* 0x00000000000079c5 */ /* 0x000fe20000000000 */
[----:B0-----:R-:W-:-:S05]  /*145d0*/  FMNMX.FTZ R3, R3, R0, !PT ;  /* 0x0000000003037209 */ /* 0x001fca0007810000 */
[----:B------:R-:W-:Y:S01]  /*145e0*/  HGMMA.64x128x16.F32 R88, R176, gdesc[UR4].tnspB, R88, gsb0 ;  /* 0x41e00004b0587df0 */ /* 0x000fe20008000858 */
[----:B------:R-:W-:Y:S01]  /*145f0*/  R2UR UR6, R8 ;  /* 0x00000000080672ca */ /* 0x000fe200000e0000 */
[----:B------:R-:W-:Y:S01]  /*14600*/  VIADD R8, R10, 0x180 ;  /* 0x000001800a087836 */ /* 0x000fe20000000000 */
[----:B------:R-:W-:Y:S01]  /*14610*/  R2UR UR7, R9 ;  /* 0x00000000090772ca */ /* 0x000fe200000e0000 */
[----:B------:R-:W-:Y:S01]  /*14620*/  IMAD.MOV.U32 R9, RZ, RZ, 0x40000040 ;  /* 0x40000040ff097424 */ /* 0x000fe200078e00ff */
[----:B------:R-:W0:Y:S02]  /*14630*/  SHFL.BFLY PT, R0, R3, 0x1, 0x1f ;  /* 0x0c201f0003007f89 */ /* 0x000e2400000e0000 */
[----:B0-----:R-:W-:Y:S01]  /*14640*/  FMNMX.FTZ R3, R3, R0, !PT ;  /* 0x0000000003037209 */ /* 0x001fe20007810000 */
[----:B------:R-:W-:-:S04]  /*14650*/  IMAD.U32 R0, RZ, RZ, UR60 ;  /* 0x0000003cff007e24 */ /* 0x000fc8000f8e00ff */
[C---:B------:R-:W-:Y:S01]  /*14660*/  FADD.FTZ R7, -R3.reuse, R14 ;  /* 0x0000000e03077221 */ /* 0x040fe20000010100 */
[----:B------:R-:W-:-:S03]  /*14670*/  FMUL.FTZ R11, R3, R0 ;  /* 0x00000000030b7220 */ /* 0x000fc60000410000 */
[-C--:B------:R-:W-:Y:S01]  /*14680*/  FMUL.FTZ R7, R7, R0.reuse ;  /* 0x0000000007077220 */ /* 0x080fe20000410000 */
[-CC-:B------:R-:W-:Y:S01]  /*14690*/  FFMA.FTZ R14, R25, R0.reuse, -R11.reuse ;  /* 0x00000000190e7223 */ /* 0x180fe2000001080b */
[-CC-:B------:R-:W-:Y:S01]  /*146a0*/  FFMA.FTZ R180, R24, R0.reuse, -R11.reuse ;  /* 0x0000000018b47223 */ /* 0x180fe2000001080b */
[----:B------:R-:W-:Y:S01]  /*146b0*/  IMAD.MOV.U32 R25, RZ, RZ, 0x40000040 ;  /* 0x40000040ff197424 */ /* 0x000fe200078e00ff */
[----:B------:R-:W-:Y:S01]  /*146c0*/  IADD3 R24, R10, 0x300, RZ ;  /* 0x000003000a187810 */ /* 0x000fe20007ffe0ff */
        /* <DEDUP_REMOVED lines=15> */
[-CC-:B------:R-:W-:Y:S01]  /*147c0*/  FFMA.FTZ R36, R45, R0.reuse, -R11.reuse ;  /* 0x000000002d247223 */ /* 0x180fe2000001080b */
[-CC-:B------:R-:W-:Y:S01]  /*147d0*/  FFMA.FTZ R176, R32, R0.reuse, -R11.reuse ;  /* 0x0000000020b07223 */ /* 0x180fe2000001080b */
[-CC-:B------:R-:W-:Y:S01]  /*147e0*/  FFMA.FTZ R45, R49, R0.reuse, -R11.reuse ;  /* 0x00000000312d7223 */ /* 0x180fe2000001080b */
[-CC-:B------:R-:W-:Y:S01]  /*147f0*/  FFMA.FTZ R32, R65, R0.reuse, -R11.reuse ;  /* 0x0000000041207223 */ /* 0x180fe2000001080b */
[----:B------:R-:W-:Y:S01]  /*14800*/  HGMMA.64x128x16.F32 R88, R172, gdesc[UR4].tnspB, R88, gsb0 ;  /* 0x41e00004ac587df0 */ /* 0x000fe20008000858 */
[----:B------:R-:W-:Y:S01]  /*14810*/  R2UR UR6, R8 ;  /* 0x00000000080672ca */ /* 0x000fe200000e0000 */
[----:B------:R-:W-:Y:S01]  /*14820*/  VIADD R8, R10, 0x200 ;  /* 0x000002000a087836 */ /* 0x000fe20000000000 */
[----:B------:R-:W-:Y:S01]  /*14830*/  R2UR UR7, R9 ;  /* 0x00000000090772ca */ /* 0x000fe200000e0000 */
[----:B------:R-:W-:Y:S01]  /*14840*/  FFMA.FTZ R49, R77, R0, -R11 ;  /* 0x000000004d317223 */ /* 0x000fe2000001080b */
[----:B------:R-:W-:Y:S01]  /*14850*/  MOV R9, 0x40000040 ;  /* 0x4000004000097802 */ /* 0x000fe20000000f00 */
        /* <DEDUP_REMOVED lines=11> */
[----:B------:R-:W-:Y:S02]  /*14910*/  FFMA.FTZ R40, R69, R0, -R11 ;  /* 0x0000000045287223 */ /* 0x000fe4000001080b */
[----:B------:R-:W-:Y:S01]  /*14920*/  HGMMA.64x128x16.F32 R88, R168, gdesc[UR4].tnspB, R88, gsb0 ;  /* 0x41e00004a8587df0 */ /* 0x000fe20008000858 */
[----:B------:R-:W-:Y:S01]  /*14930*/  R2UR UR6, R8 ;  /* 0x00000000080672ca */ /* 0x000fe200000e0000 */
[C---:B------:R-:W-:Y:S01]  /*14940*/  VIADD R8, R10.reuse, 0x280 ;  /* 0x000002800a087836 */ /* 0x040fe20000000000 */
[----:B------:R-:W-:Y:S01]  /*14950*/  R2UR UR7, R9 ;  /* 0x00000000090772ca */ /* 0x000fe200000e0000 */
[----:B------:R-:W-:Y:S01]  /*14960*/  IMAD.MOV.U32 R9, RZ, RZ, 0x40000040 ;  /* 0x40000040ff097424 */ /* 0x000fe200078e00ff */
[----:B------:R-:W-:Y:S01]  /*14970*/  MUFU.EX2 R172, R172 ;  /* 0x000000ac00ac7308 */ /* 0x000fe20000000800 */
[----:B------:R-:W-:-:S07]  /*14980*/  VIADD R10, R10, 0x380 ;  /* 0x000003800a0a7836 */ /* 0x000fce0000000000 */
        /* <DEDUP_REMOVED lines=11> */
[----:B------:R-:W-:Y:S01]  /*14a40*/  MUFU.EX2 R168, R168 ;  /* 0x000000a800a87308 */ /* 0x000fe20000000800 */
[----:B------:R-:W-:-:S07]  /*14a50*/  R2UR UR7, R9 ;  /* 0x00000000090772ca */ /* 0x000fce00000e0000 */
[----:B------:R0:W1:Y:S08]  /*14a60*/  MUFU.EX2 R9, R7 ;  /* 0x0000000700097308 */ /* 0x0000700000000800 */
[----:B------:R-:W-:Y:S01]  /*14a70*/  MUFU.EX2 R170, R170 ;  /* 0x000000aa00aa7308 */ /* 0x000fe20000000800 */
[----:B0-----:R-:W-:-:S04]  /*14a80*/  FMNMX.FTZ R7, R26, R13, !PT ;  /* 0x0000000d1a077209 */ /* 0x001fc80007810000 */
[----:B------:R-:W-:-:S03]  /*14a90*/  FMNMX.FTZ R7, R27, R7, !PT ;  /* 0x000000071b077209 */ /* 0x000fc60007810000 */
[----:B------:R-:W-:Y:S01]  /*14aa0*/  MUFU.EX2 R48, R48 ;  /* 0x0000003000307308 */ /* 0x000fe20000000800 */
[----:B------:R-:W-:Y:S01]  /*14ab0*/  FMNMX.FTZ R7, R30, R7, !PT ;  /* 0x000000071e077209 */ /* 0x000fe20007810000 */
[----:B-1----:R-:W-:Y:S01]  /*14ac0*/  FFMA.FTZ R5, R9, R5, R180 ;  /* 0x0000000509057223 */ /* 0x002fe200000100b4 */
[C---:B------:R-:W-:Y:S02]  /*14ad0*/  F2FP.F16.F32.PACK_AB R180, R14.reuse, R180 ;  /* 0x000000b40eb4723e */ /* 0x040fe400000000ff */
[----:B------:R-:W-:Y:S01]  /*14ae0*/  FMNMX.FTZ R7, R31, R7, !PT ;  /* 0x000000071f077209 */ /* 0x000fe20007810000 */
[----:B------:R-:W-:Y:S02]  /*14af0*/  FADD.FTZ R5, R14, R5 ;  /* 0x000000050e057221 */ /* 0x000fe40000010000 */
[----:B------:R-:W-:Y:S01]  /*14b00*/  MUFU.EX2 R52, R52 ;  /* 0x0000003400347308 */ /* 0x000fe20000000800 */
[----:B------:R-:W-:Y:S01]  /*14b10*/  FMNMX.FTZ R7, R34, R7, !PT ;  /* 0x0000000722077209 */ /* 0x000fe20007810000 */
[----:B------:R-:W-:-:S03]  /*14b20*/  FADD.FTZ R5, R182, R5 ;  /* 0x00000005b6057221 */ /* 0x000fc60000010000 */
        /* <DEDUP_REMOVED lines=25> */
[----:B------:R-:W-:Y:S01]  /*14cc0*/  FMNMX.FTZ R7, R86, R7, !PT ;  /* 0x0000000756077209 */ /* 0x000fe20007810000 */
[----:B------:R-:W-:Y:S02]  /*14cd0*/  WARPGROUP.DEPBAR.LE gsb0, 0x0 ;  /* 0x00008000000079c5 */ /* 0x000fe40000010000 */
[----:B------:R-:W-:Y:S01]  /*14ce0*/  WARPGROUP.ARRIVE ;  /* 0x00000000000079c5 */ /* 0x000fe20000000000 */
[----:B------:R-:W-:Y:S01]  /*14cf0*/  FMNMX.FTZ R7, R87, R7, !PT ;  /* 0x0000000757077209 */ /* 0x000fe20007810000 */
[-CC-:B------:R-:W-:Y:S01]  /*14d00*/  FFMA.FTZ R155, R29, R0.reuse, -R11.reuse ;  /* 0x000000001d9b7223 */ /* 0x180fe2000001080b */
[-CC-:B------:R-:W-:Y:S01]  /*14d10*/  FFMA.FTZ R153, R37, R0.reuse, -R11.reuse ;  /* 0x0000000025997223 */ /* 0x180fe2000001080b */
[-CC-:B------:R-:W-:Y:S01]  /*14d20*/  FFMA.FTZ R29, R53, R0.reuse, -R11.reuse ;  /* 0x00000000351d7223 */ /* 0x180fe2000001080b */
[-CC-:B------:R-:W-:Y:S01]  /*14d30*/  FFMA.FTZ R152, R56, R0.reuse, -R11.reuse ;  /* 0x0000000038987223 */ /* 0x180fe2000001080b */
[----:B------:R-:W-:Y:S01]  /*14d40*/  HGMMA.64x128x16.F32 R88, R156, gdesc[UR4].tnspB, R88, gsb0 ;  /* 0x41e000049c587df0 */ /* 0x000fe20008000858 */
[----:B------:R-:W-:Y:S01]  /*14d50*/  R2UR UR6, R24 ;  /* 0x00000000180672ca */ /* 0x000fe200000e0000 */
[----:B------:R-:W0:Y:S01]  /*14d60*/  SHFL.BFLY PT, R8, R7, 0x2, 0x1f ;  /* 0x0c401f0007087f89 */ /* 0x000e2200000e0000 */
[----:B------:R-:W-:Y:S01]  /*14d70*/  R2UR UR7, R25 ;  /* 0x00000000190772ca */ /* 0x000fe200000e0000 */
[-CC-:B------:R-:W-:Y:S01]  /*14d80*/  FFMA.FTZ R37, R57, R0.reuse, -R11.reuse ;  /* 0x0000000039257223 */ /* 0x180fe2000001080b */
[-CC-:B------:R-:W-:Y:S01]  /*14d90*/  FFMA.FTZ R154, R60, R0.reuse, -R11.reuse ;  /* 0x000000003c9a7223 */ /* 0x180fe2000001080b */
[-CC-:B------:R-:W-:Y:S01]  /*14da0*/  FFMA.FTZ R53, R81, R0.reuse, -R11.reuse ;  /* 0x0000000051357223 */ /* 0x180fe2000001080b */
[----:B------:R-:W-:Y:S01]  /*14db0*/  FFMA.FTZ R56, R84, R0, -R11 ;  /* 0x0000000054387223 */ /* 0x000fe2000001080b */
[----:B------:R-:W1:Y:S08]  /*14dc0*/  MUFU.EX2 R155, R155 ;  /* 0x0000009b009b7308 */ /* 0x000e700000000800 */
[----:B------:R-:W2:Y:S08]  /*14dd0*/  MUFU.EX2 R153, R153 ;  /* 0x0000009900997308 */ /* 0x000eb00000000800 */
[----:B------:R-:W3:Y:S01]  /*14de0*/  MUFU.EX2 R29, R29 ;  /* 0x0000001d001d7308 */ /* 0x000ee20000000800 */
[----:B-1----:R-:W-:-:S02]  /*14df0*/  F2FP.F16.F32.PACK_AB R182, R155, R182 ;  /* 0x000000b69bb6723e */ /* 0x002fc400000000ff */
[----:B0-----:R-:W-:-:S05]  /*14e00*/  FMNMX.FTZ R7, R7, R8, !PT ;  /* 0x0000000807077209 */ /* 0x001fca0007810000 */
[----:B------:R-:W0:Y:S01]  /*14e10*/  SHFL.BFLY PT, R8, R7, 0x1, 0x1f ;  /* 0x0c201f0007087f89 */ /* 0x000e2200000e0000 */
[----:B------:R-:W1:Y:S08]  /*14e20*/  MUFU.EX2 R152, R152 ;  /* 0x0000009800987308 */ /* 0x000e700000000800 */
[----:B------:R-:W4:Y:S08]  /*14e30*/  MUFU.EX2 R37, R37 ;  /* 0x0000002500257308 */ /* 0x000f300000000800 */
[----:B------:R-:W5:Y:S01]  /*14e40*/  MUFU.EX2 R154, R154 ;  /* 0x0000009a009a7308 */ /* 0x000f620000000800 */
[----:B0-----:R-:W-:-:S07]  /*14e50*/  FMNMX.FTZ R7, R7, R8, !PT ;  /* 0x0000000807077209 */ /* 0x001fce0007810000 */
[----:B------:R-:W-:Y:S01]  /*14e60*/  MUFU.EX2 R53, R53 ;  /* 0x0000003500357308 */ /* 0x000fe20000000800 */
[C---:B------:R-:W-:Y:S01]  /*14e70*/  FADD.FTZ R8, -R7.reuse, R13 ;  /* 0x0000000d07087221 */ /* 0x040fe20000010100 */
[----:B------:R-:W-:-:S03]  /*14e80*/  FMUL.FTZ R25, R7, R0 ;  /* 0x0000000007197220 */ /* 0x000fc60000410000 */
[-C--:B------:R-:W-:Y:S01]  /*14e90*/  FMUL.FTZ R8, R8, R0.reuse ;  /* 0x0000000008087220 */ /* 0x080fe20000410000 */
[-CC-:B------:R-:W-:Y:S01]  /*14ea0*/  FFMA.FTZ R181, R26, R0.reuse, -R25.reuse ;  /* 0x000000001ab57223 */ /* 0x180fe20000010819 */
[-CC-:B------:R-:W-:Y:S01]  /*14eb0*/  FFMA.FTZ R24, R27, R0.reuse, -R25.reuse ;  /* 0x000000001b187223 */ /* 0x180fe20000010819 */
[-CC-:B------:R-:W-:Y:S01]  /*14ec0*/  FFMA.FTZ R183, R30, R0.reuse, -R25.reuse ;  /* 0x000000001eb77223 */ /* 0x180fe20000010819 */
[-CC-:B------:R-:W-:Y:S01]  /*14ed0*/  FFMA.FTZ R26, R31, R0.reuse, -R25.reuse ;  /* 0x000000001f1a7223 */ /* 0x180fe20000010819 */
[-CC-:B------:R-:W-:Y:S01]  /*14ee0*/  FFMA.FTZ R177, R34, R0.reuse, -R25.reuse ;  /* 0x0000000022b17223 */ /* 0x180fe20000010819 */
[----:B------:R-:W-:Y:S01]  /*14ef0*/  MUFU.EX2 R8, R8 ;  /* 0x0000000800087308 */ /* 0x000fe20000000800 */
[-CC-:B------:R-:W-:Y:S01]  /*14f00*/  FFMA.FTZ R27, R35, R0.reuse, -R25.reuse ;  /* 0x00000000231b7223 */ /* 0x180fe20000010819 */
[-CC-:B------:R-:W-:Y:S01]  /*14f10*/  FFMA.FTZ R179, R38, R0.reuse, -R25.reuse ;  /* 0x0000000026b37223 */ /* 0x180fe20000010819 */
[-CC-:B------:R-:W-:Y:S01]  /*14f20*/  FFMA.FTZ R30, R39, R0.reuse, -R25.reuse ;  /* 0x00000000271e7223 */ /* 0x180fe20000010819 */
[-C--:B------:R-:W-:Y:S01]  /*14f30*/  FFMA.FTZ R173, R42, R0.reuse, -R25 ;  /* 0x000000002aad7223 */ /* 0x080fe20000010819 */
[----:B------:R-:W-:Y:S01]  /*14f40*/  FADD.FTZ R39, R155, R5 ;  /* 0x000000059b277221 */ /* 0x000fe20000010000 */
[-CC-:B------:R-:W-:Y:S01]  /*14f50*/  FFMA.FTZ R31, R43, R0.reuse, -R25.reuse ;  /* 0x000000002b1f7223 */ /* 0x180fe20000010819 */
[-C--:B------:R-:W-:Y:S01]  /*14f60*/  FFMA.FTZ R175, R46, R0.reuse, -R25 ;  /* 0x000000002eaf7223 */ /* 0x080fe20000010819 */
[----:B------:R-:W-:Y:S01]  /*14f70*/  MUFU.EX2 R181, R181 ;  /* 0x000000b500b57308 */ /* 0x000fe20000000800 */
[----:B------:R-:W-:Y:S01]  /*14f80*/  FADD.FTZ R39, R176, R39 ;  /* 0x00000027b0277221 */ /* 0x000fe20000010000 */
        /* <DEDUP_REMOVED lines=11> */
[----:B--2---:R-:W-:Y:S01]  /*15040*/  FADD.FTZ R39, R153, R39 ;  /* 0x0000002799277221 */ /* 0x004fe20000010000 */
[-CC-:B------:R-:W-:Y:S01]  /*15050*/  FFMA.FTZ R78, R78, R0.reuse, -R25.reuse ;  /* 0x000000004e4e7223 */ /* 0x180fe20000010819 */
[-C--:B------:R-:W-:Y:S01]  /*15060*/  FFMA.FTZ R79, R79, R0.reuse, -R25 ;  /* 0x000000004f4f7223 */ /* 0x080fe20000010819 */
[----:B------:R-:W-:Y:S01]  /*15070*/  MUFU.EX2 R183, R183 ;  /* 0x000000b700b77308 */ /* 0x000fe20000000800 */
[----:B------:R-:W-:Y:S01]  /*15080*/  FADD.FTZ R39, R172, R39 ;  /* 0x00000027ac277221 */ /* 0x000fe20000010000 */
[--C-:B------:R-:W-:Y:S01]  /*15090*/  FFMA.FTZ R82, R82, R0, -R25.reuse ;  /* 0x0000000052527223 */ /* 0x100fe20000010819 */
[----:B------:R-:W-:Y:S01]  /*150a0*/  F2FP.F16.F32.PACK_AB R178, R153, R178 ;  /* 0x000000b299b2723e */ /* 0x000fe200000000ff */
[-C--:B------:R-:W-:Y:S01]  /*150b0*/  FFMA.FTZ R83, R83, R0.reuse, -R25 ;  /* 0x0000000053537223 */ /* 0x080fe20000010819 */
[----:B------:R-:W-:Y:S01]  /*150c0*/  FADD.FTZ R39, R28, R39 ;  /* 0x000000271c277221 */ /* 0x000fe20000010000 */
[----:B------:R-:W-:Y:S01]  /*150d0*/  FFMA.FTZ R86, R86, R0, -R25 ;  /* 0x0000000056567223 */ /* 0x000fe20000010819 */
[----:B------:R-:W-:Y:S01]  /*150e0*/  F2FP.F16.F32.PACK_AB R176, R33, R176 ;  /* 0x000000b021b0723e */ /* 0x000fe200000000ff */
[----:B------:R-:W-:Y:S01]  /*150f0*/  MUFU.EX2 R26, R26 ;  /* 0x0000001a001a7308 */ /* 0x000fe20000000800 */
[----:B------:R-:W-:Y:S01]  /*15100*/  FADD.FTZ R39, R174, R39 ;  /* 0x00000027ae277221 */ /* 0x000fe20000010000 */
[----:B------:R-:W-:-:S02]  /*15110*/  F2FP.F16.F32.PACK_AB R172, R28, R172 ;  /* 0x000000ac1cac723e */ /* 0x000fc400000000ff */
[C---:B------:R-:W-:Y:S01]  /*15120*/  F2FP.F16.F32.PACK_AB R174, R36.reuse, R174 ;  /* 0x000000ae24ae723e */ /* 0x040fe200000000ff */
[----:B------:R-:W-:-:S03]  /*15130*/  FADD.FTZ R39, R36, R39 ;  /* 0x0000002724277221 */ /* 0x000fc60000010000 */
[----:B------:R-:W-:Y:S01]  /*15140*/  MUFU.EX2 R177, R177 ;  /* 0x000000b100b17308 */ /* 0x000fe20000000800 */
[----:B------:R-:W-:Y:S01]  /*15150*/  FADD.FTZ R39, R168, R39 ;  /* 0x00000027a8277221 */ /* 0x000fe20000010000 */
[----:B------:R-:W-:-:S03]  /*15160*/  F2FP.F16.F32.PACK_AB R168, R45, R168 ;  /* 0x000000a82da8723e */ /* 0x000fc600000000ff */
[----:B------:R-:W-:-:S03]  /*15170*/  FADD.FTZ R39, R45, R39 ;  /* 0x000000272d277221 */ /* 0x000fc60000010000 */
[----:B------:R-:W-:Y:S01]  /*15180*/  MUFU.EX2 R27, R27 ;  /* 0x0000001b001b7308 */ /* 0x000fe20000000800 */
[----:B------:R-:W-:Y:S01]  /*15190*/  FADD.FTZ R39, R170, R39 ;  /* 0x00000027aa277221 */ /* 0x000fe20000010000 */
[----:B---3--:R-:W-:-:S03]  /*151a0*/  F2FP.F16.F32.PACK_AB R170, R29, R170 ;  /* 0x000000aa1daa723e */ /* 0x008fc600000000ff */
[----:B------:R-:W-:-:S03]  /*151b0*/  FADD.FTZ R39, R29, R39 ;  /* 0x000000271d277221 */ /* 0x000fc60000010000 */
[----:B------:R-:W-:Y:S01]  /*151c0*/  MUFU.EX2 R179, R179 ;  /* 0x000000b300b37308 */ /* 0x000fe20000000800 */
[----:B-1----:R-:W-:Y:S01]  /*151d0*/  FADD.FTZ R39, R152, R39 ;  /* 0x0000002798277221 */ /* 0x002fe20000010000 */
[----:B----4-:R-:W-:-:S03]  /*151e0*/  F2FP.F16.F32.PACK_AB R152, R37, R152 ;  /* 0x000000982598723e */ /* 0x010fc600000000ff */
[----:B------:R-:W-:-:S03]  /*151f0*/  FADD.FTZ R39, R37, R39 ;  /* 0x0000002725277221 */ /* 0x000fc60000010000 */
[----:B------:R-:W-:Y:S01]  /*15200*/  MUFU.EX2 R30, R30 ;  /* 0x0000001e001e7308 */ /* 0x000fe20000000800 */
[----:B-----5:R-:W-:Y:S01]  /*15210*/  FADD.FTZ R39, R154, R39 ;  /* 0x000000279a277221 */ /* 0x020fe20000010000 */
[----:B------:R-:W-:-:S03]  /*15220*/  F2FP.F16.F32.PACK_AB R154, R44, R154 ;  /* 0x0000009a2c9a723e */ /* 0x000fc600000000ff */
[----:B------:R-:W-:Y:S01]  /*15230*/  FADD.FTZ R39, R44, R39 ;  /* 0x000000272c277221 */ /* 0x000fe20000010000 */
[----:B------:R-:W-:Y:S02]  /*15240*/  WARPGROUP.DEPBAR.LE gsb0, 0x0 ;  /* 0x00008000000079c5 */ /* 0x000fe40000010000 */
[----:B------:R-:W-:Y:S01]  /*15250*/  WARPGROUP.ARRIVE ;  /* 0x00000000000079c5 */ /* 0x000fe20000000000 */
[-CC-:B------:R-:W-:Y:S01]  /*15260*/  FFMA.FTZ R156, R64, R0.reuse, -R11.reuse ;  /* 0x00000000409c7223 */ /* 0x180fe2000001080b */
[-CC-:B------:R-:W-:Y:S01]  /*15270*/  FFMA.FTZ R158, R68, R0.reuse, -R11.reuse ;  /* 0x00000000449e7223 */ /* 0x180fe2000001080b */
[-C--:B------:R-:W-:Y:S01]  /*15280*/  FFMA.FTZ R11, R85, R0.reuse, -R11 ;  /* 0x00000000550b7223 */ /* 0x080fe2000001080b */
[----:B------:R-:W-:Y:S01]  /*15290*/  MUFU.EX2 R173, R173 ;  /* 0x000000ad00ad7308 */ /* 0x000fe20000000800 */
[-CC-:B------:R-:W-:Y:S01]  /*152a0*/  FFMA.FTZ R157, R66, R0.reuse, -R25.reuse ;  /* 0x00000000429d7223 */ /* 0x180fe20000010819 */
[----:B------:R-:W-:Y:S01]  /*152b0*/  HGMMA.64x128x16.F32 R88, R160, gdesc[UR4].tnspB, R88, gsb0 ;  /* 0x41e00004a0587df0 */ /* 0x000fe20008000858 */
[----:B------:R-:W-:Y:S01]  /*152c0*/  R2UR UR6, R10 ;  /* 0x000000000a0672ca */ /* 0x000fe200000e0000 */
[-CC-:B------:R-:W-:Y:S01]  /*152d0*/  FFMA.FTZ R10, R58, R0.reuse, -R25.reuse ;  /* 0x000000003a0a7223 */ /* 0x180fe20000010819 */
[----:B------:R-:W-:-:S03]  /*152e0*/  FFMA.FTZ R159, R70, R0, -R25 ;  /* 0x00000000469f7223 */ /* 0x000fc60000010819 */
[----:B------:R0:W-:Y:S08]  /*152f0*/  MUFU.EX2 R13, R11 ;  /* 0x0000000b000d7308 */ /* 0x0001f00000000800 */
[----:B------:R-:W-:Y:S01]  /*15300*/  MUFU.EX2 R31, R31 ;  /* 0x0000001f001f7308 */ /* 0x000fe20000000800 */
[----:B0-----:R-:W-:-:S05]  /*15310*/  IMAD.MOV.U32 R11, RZ, RZ, 0x40000040 ;  /* 0x40000040ff0b7424 */ /* 0x001fca00078e00ff */
[----:B------:R-:W-:Y:S01]  /*15320*/  R2UR UR7, R11 ;  /* 0x000000000b0772ca */ /* 0x000fe200000e0000 */
        /* <DEDUP_REMOVED lines=8> */
[----:B------:R-:W0:Y:S08]  /*153b0*/  MUFU.EX2 R11, R11 ;  /* 0x0000000b000b7308 */ /* 0x000e300000000800 */
[----:B------:R-:W-:Y:S08]  /*153c0*/  MUFU.EX2 R5, R63 ;  /* 0x0000003f00057308 */ /* 0x000ff00000000800 */
[----:B------:R-:W1:Y:S01]  /*153d0*/  MUFU.EX2 R156, R156 ;  /* 0x0000009c009c7308 */ /* 0x000e620000000800 */
[----:B0-----:R-:W-:-:S07]  /*153e0*/  F2FP.F16.F32.PACK_AB R153, R11, R10 ;  /* 0x0000000a0b99723e */ /* 0x001fce00000000ff */
[----:B------:R-:W-:Y:S08]  /*153f0*/  MUFU.EX2 R157, R157 ;  /* 0x0000009d009d7308 */ /* 0x000ff00000000800 */
[----:B------:R-:W0:Y:S01]  /*15400*/  MUFU.EX2 R158, R158 ;  /* 0x0000009e009e7308 */ /* 0x000e220000000800 */
[----:B-1----:R-:W-:Y:S01]  /*15410*/  FADD.FTZ R39, R156, R39 ;  /* 0x000000279c277221 */ /* 0x002fe20000010000 */
[----:B------:R-:W-:-:S03]  /*15420*/  F2FP.F16.F32.PACK_AB R156, R32, R156 ;  /* 0x0000009c209c723e */ /* 0x000fc600000000ff */
[----:B------:R-:W-:-:S03]  /*15430*/  FADD.FTZ R39, R32, R39 ;  /* 0x0000002720277221 */ /* 0x000fc60000010000 */
[----:B------:R-:W-:Y:S08]  /*15440*/  MUFU.EX2 R159, R159 ;  /* 0x0000009f009f7308 */ /* 0x000ff00000000800 */
[----:B------:R-:W-:Y:S01]  /*15450*/  MUFU.EX2 R75, R75 ;  /* 0x0000004b004b7308 */ /* 0x000fe20000000800 */
[----:B0-----:R-:W-:Y:S01]  /*15460*/  FADD.FTZ R39, R158, R39 ;  /* 0x000000279e277221 */ /* 0x001fe20000010000 */
[----:B------:R-:W-:-:S03]  /*15470*/  F2FP.F16.F32.PACK_AB R158, R40, R158 ;  /* 0x0000009e289e723e */ /* 0x000fc600000000ff */
[----:B------:R-:W-:-:S03]  /*15480*/  FADD.FTZ R14, R40, R39 ;  /* 0x00000027280e7221 */ /* 0x000fc60000010000 */
[----:B------:R-:W-:Y:S01]  /*15490*/  MUFU.EX2 R78, R78 ;  /* 0x0000004e004e7308 */ /* 0x000fe20000000800 */
[----:B------:R-:W-:Y:S01]  /*154a0*/  FADD.FTZ R14, R21, R14 ;  /* 0x0000000e150e7221 */ /* 0x000fe20000010000 */
[----:B------:R-:W-:Y:S02]  /*154b0*/  WARPGROUP.DEPBAR.LE gsb0, 0x0 ;  /* 0x00008000000079c5 */ /* 0x000fe40000010000 */
[----:B------:R-:W-:Y:S01]  /*154c0*/  WARPGROUP.ARRIVE ;  /* 0x00000000000079c5 */ /* 0x000fe20000000000 */
[----:B------:R-:W-:-:S03]  /*154d0*/  FFMA.FTZ R161, R74, R0, -R25 ;  /* 0x000000004aa17223 */ /* 0x000fc60000010819 */
[----:B------:R-:W0:Y:S01]  /*154e0*/  MUFU.EX2 R79, R79 ;  /* 0x0000004f004f7308 */ /* 0x000e220000000800 */
[----:B------:R-:W-:Y:S02]  /*154f0*/  F2FP.F16.F32.PACK_AB R160, R41, R21 ;  /* 0x0000001529a0723e */ /* 0x000fe400000000ff */
[----:B------:R-:W-:Y:S01]  /*15500*/  F2FP.F16.F32.PACK_AB R162, R49, R48 ;  /* 0x0000003031a2723e */ /* 0x000fe200000000ff */
[----:B------:R-:W-:Y:S04]  /*15510*/  HGMMA.64x128x16.F32 R88, R164, gdesc[UR4].tnspB, R88, gsb0 ;  /* 0x41e00004a4587df0 */ /* 0x000fe80008000858 */
[----:B------:R-:W-:Y:S08]  /*15520*/  MUFU.EX2 R161, R161 ;  /* 0x000000a100a17308 */ /* 0x000ff00000000800 */
[----:B------:R-:W-:Y:S01]  /*15530*/  MUFU.EX2 R82, R82 ;  /* 0x0000005200527308 */ /* 0x000fe20000000800 */
[----:B0-----:R-:W-:-:S07]  /*15540*/  F2FP.F16.F32.PACK_AB R163, R79, R78 ;  /* 0x0000004e4fa3723e */ /* 0x001fce00000000ff */
[----:B------:R-:W-:Y:S08]  /*15550*/  MUFU.EX2 R83, R83 ;  /* 0x0000005300537308 */ /* 0x000ff00000000800 */
[----:B------:R-:W0:Y:S08]  /*15560*/  MUFU.EX2 R56, R56 ;  /* 0x0000003800387308 */ /* 0x000e300000000800 */
[----:B------:R-:W-:Y:S01]  /*15570*/  MUFU.EX2 R86, R86 ;  /* 0x0000005600567308 */ /* 0x000fe20000000800 */
[----:B------:R-:W-:-:S02]  /*15580*/  WARPGROUP.DEPBAR.LE gsb0, 0x0 ;  /* 0x00008000000079c5 */ /* 0x000fc40000010000 */
[----:B------:R1:W-:Y:S01]  /*15590*/  @!P1 SYNCS.ARRIVE.TRANS64.RED.A1T0 RZ, [R15+URZ], RZ ;  /* 0x000000ff0fff99a7 */ /* 0x0003e2000810043f */
[----:B0-----:R-:W-:Y:S02]  /*155a0*/  F2FP.F16.F32.PACK_AB R166, R13, R56 ;  /* 0x000000380da6723e */ /* 0x001fe400000000ff */
[----:B------:R-:W-:Y:S02]  /*155b0*/  F2FP.F16.F32.PACK_AB R164, R53, R52 ;  /* 0x0000003435a4723e */ /* 0x000fe400000000ff */
[----:B------:R-:W-:Y:S01]  /*155c0*/  F2FP.F16.F32.PACK_AB R165, R83, R82 ;  /* 0x0000005253a5723e */ /* 0x000fe200000000ff */
[----:B-1----:R-:W-:Y:S01]  /*155d0*/  FFMA.FTZ R15, R8, R4, R181 ;  /* 0x00000004080f7223 */ /* 0x002fe200000100b5 */
[----:B------:R0:W-:Y:S01]  /*155e0*/  @!P1 SYNCS.ARRIVE.TRANS64.RED.A1T0 RZ, [R20+URZ], RZ ;  /* 0x000000ff14ff99a7 */ /* 0x0001e2000810043f */
[----:B------:R-:W1:Y:S01]  /*155f0*/  MUFU.EX2 R4, R62 ;  /* 0x0000003e00047308 */ /* 0x000e620000000800 */
[C---:B------:R-:W-:Y:S01]  /*15600*/  F2FP.F16.F32.PACK_AB R181, R24.reuse, R181 ;  /* 0x000000b518b5723e */ /* 0x040fe200000000ff */
[----:B------:R-:W-:-:S04]  /*15610*/  FADD.FTZ R15, R24, R15 ;  /* 0x0000000f180f7221 */ /* 0x000fc80000010000 */
[----:B------:R-:W-:Y:S01]  /*15620*/  FADD.FTZ R15, R183, R15 ;  /* 0x0000000fb70f7221 */ /* 0x000fe20000010000 */
[----:B------:R-:W-:-:S03]  /*15630*/  F2FP.F16.F32.PACK_AB R183, R26, R183 ;  /* 0x000000b71ab7723e */ /* 0x000fc600000000ff */
[----:B0-----:R-:W-:Y:S01]  /*15640*/  FADD.FTZ R20, R26, R15 ;  /* 0x0000000f1a147221 */ /* 0x001fe20000010000 */
[----:B------:R-:W-:-:S03]  /*15650*/  FFMA.FTZ R15, R67, R0, -R25 ;  /* 0x00000000430f7223 */ /* 0x000fc60000010819 */
[----:B------:R-:W-:Y:S01]  /*15660*/  FADD.FTZ R20, R177, R20 ;  /* 0x00000014b1147221 */ /* 0x000fe20000010000 */
[C---:B------:R-:W-:Y:S02]  /*15670*/  F2FP.F16.F32.PACK_AB R177, R27.reuse, R177 ;  /* 0x000000b11bb1723e */ /* 0x040fe400000000ff */
[----:B------:R-:W-:Y:S01]  /*15680*/  MUFU.EX2 R15, R15 ;  /* 0x0000000f000f7308 */ /* 0x000fe20000000800 */
[----:B------:R-:W-:Y:S01]  /*15690*/  FADD.FTZ R42, R27, R20 ;  /* 0x000000141b2a7221 */ /* 0x000fe20000010000 */
[--C-:B------:R-:W-:Y:S01]  /*156a0*/  FFMA.FTZ R20, R71, R0, -R25.reuse ;  /* 0x0000000047147223 */ /* 0x100fe20000010819 */
[----:B-1----:R-:W-:Y:S01]  /*156b0*/  F2FP.F16.F32.PACK_AB R155, R5, R4 ;  /* 0x00000004059b723e */ /* 0x002fe200000000ff */
[----:B------:R-:W-:Y:S01]  /*156c0*/  FFMA.FTZ R25, R87, R0, -R25 ;  /* 0x0000000057197223 */ /* 0x000fe20000010819 */
[----:B------:R-:W-:Y:S01]  /*156d0*/  FADD.FTZ R42, R179, R42 ;  /* 0x0000002ab32a7221 */ /* 0x000fe20000010000 */
[C---:B------:R-:W-:Y:S02]  /*156e0*/  F2FP.F16.F32.PACK_AB R179, R30.reuse, R179 ;  /* 0x000000b31eb3723e */ /* 0x040fe400000000ff */
[----:B------:R-:W-:Y:S01]  /*156f0*/  MUFU.EX2 R20, R20 ;  /* 0x0000001400147308 */ /* 0x000fe20000000800 */
[----:B------:R-:W-:-:S04]  /*15700*/  FADD.FTZ R42, R30, R42 ;  /* 0x0000002a1e2a7221 */ /* 0x000fc80000010000 */
[----:B------:R-:W-:Y:S01]  /*15710*/  FADD.FTZ R42, R173, R42 ;  /* 0x0000002aad2a7221 */ /* 0x000fe20000010000 */
[C---:B------:R-:W-:Y:S02]  /*15720*/  F2FP.F16.F32.PACK_AB R173, R31.reuse, R173 ;  /* 0x000000ad1fad723e */ /* 0x040fe400000000ff */
[----:B------:R-:W0:Y:S01]  /*15730*/  MUFU.EX2 R25, R25 ;  /* 0x0000001900197308 */ /* 0x000e220000000800 */
[----:B------:R-:W-:-:S04]  /*15740*/  FADD.FTZ R42, R31, R42 ;  /* 0x0000002a1f2a7221 */ /* 0x000fc80000010000 */
[----:B------:R-:W-:Y:S01]  /*15750*/  FADD.FTZ R42, R175, R42 ;  /* 0x0000002aaf2a7221 */ /* 0x000fe20000010000 */
[----:B------:R-:W-:-:S03]  /*15760*/  F2FP.F16.F32.PACK_AB R175, R34, R175 ;  /* 0x000000af22af723e */ /* 0x000fc600000000ff */
[----:B------:R-:W-:-:S04]  /*15770*/  FADD.FTZ R42, R34, R42 ;  /* 0x0000002a222a7221 */ /* 0x000fc80000010000 */
[----:B------:R-:W-:Y:S01]  /*15780*/  FADD.FTZ R42, R169, R42 ;  /* 0x0000002aa92a7221 */ /* 0x000fe20000010000 */
[----:B------:R-:W-:-:S03]  /*15790*/  F2FP.F16.F32.PACK_AB R169, R35, R169 ;  /* 0x000000a923a9723e */ /* 0x000fc600000000ff */
[----:B------:R-:W-:Y:S01]  /*157a0*/  FADD.FTZ R42, R35, R42 ;  /* 0x0000002a232a7221 */ /* 0x000fe20000010000 */
[----:B0-----:R-:W-:-:S03]  /*157b0*/  F2FP.F16.F32.PACK_AB R167, R25, R86 ;  /* 0x0000005619a7723e */ /* 0x001fc600000000ff */
[----:B------:R-:W-:Y:S01]  /*157c0*/  FADD.FTZ R42, R171, R42 ;  /* 0x0000002aab2a7221 */ /* 0x000fe20000010000 */
[----:B------:R-:W-:-:S03]  /*157d0*/  F2FP.F16.F32.PACK_AB R171, R38, R171 ;  /* 0x000000ab26ab723e */ /* 0x000fc600000000ff */
[----:B------:R-:W-:-:S04]  /*157e0*/  FADD.FTZ R42, R38, R42 ;  /* 0x0000002a262a7221 */ /* 0x000fc80000010000 */
[----:B------:R-:W-:-:S04]  /*157f0*/  FADD.FTZ R42, R10, R42 ;  /* 0x0000002a0a2a7221 */ /* 0x000fc80000010000 */
[----:B------:R-:W-:-:S04]  /*15800*/  FADD.FTZ R42, R11, R42 ;  /* 0x0000002a0b2a7221 */ /* 0x000fc80000010000 */
[----:B------:R-:W-:-:S04]  /*15810*/  FADD.FTZ R42, R4, R42 ;  /* 0x0000002a042a7221 */ /* 0x000fc80000010000 */
[----:B------:R-:W-:Y:S01]  /*15820*/  FADD.FTZ R42, R5, R42 ;  /* 0x0000002a052a7221 */ /* 0x000fe20000010000 */
[----:B------:R-:W-:Y:S01]  /*15830*/  FADD.FTZ R5, R41, R14 ;  /* 0x0000000e29057221 */ /* 0x000fe20000010000 */
[----:B------:R-:W-:Y:S02]  /*15840*/  IMAD.MOV.U32 R14, RZ, RZ, R3 ;  /* 0x000000ffff0e7224 */ /* 0x000fe400078e0003 */
        /* <DEDUP_REMOVED lines=15> */
[----:B------:R-:W-:Y:S02]  /*15940*/  IMAD.MOV.U32 R13, RZ, RZ, R7 ;  /* 0x000000ffff0d7224 */ /* 0x000fe400078e0007 */
[----:B------:R-:W-:-:S04]  /*15950*/  FADD.FTZ R10, R78, R11 ;  /* 0x0000000b4e0a7221 */ /* 0x000fc80000010000 */
[----:B------:R-:W-:-:S04]  /*15960*/  FADD.FTZ R11, R79, R10 ;  /* 0x0000000a4f0b7221 */ /* 0x000fc80000010000 */
[----:B------:R-:W-:-:S04]  /*15970*/  FADD.FTZ R10, R82, R11 ;  /* 0x0000000b520a7221 */ /* 0x000fc80000010000 */
[----:B------:R-:W-:-:S04]  /*15980*/  FADD.FTZ R11, R83, R10 ;  /* 0x0000000a530b7221 */ /* 0x000fc80000010000 */
[----:B------:R-:W-:Y:S01]  /*15990*/  FADD.FTZ R10, R86, R11 ;  /* 0x0000000b560a7221 */ /* 0x000fe20000010000 */
[----:B------:R-:W-:-:S03]  /*159a0*/  IMAD.MOV.U32 R11, RZ, RZ, R196 ;  /* 0x000000ffff0b7224 */ /* 0x000fc600078e00c4 */
[----:B------:R-:W-:Y:S01]  /*159b0*/  FADD.FTZ R4, R25, R10 ;  /* 0x0000000a19047221 */ /* 0x000fe20000010000 */
[----:B------:R-:W-:Y:S01]  /*159c0*/  MOV R10, R194 ;  /* 0x000000c2000a7202 */ /* 0x000fe20000000f00 */
[----:B------:R-:W-:Y:S06]  /*159d0*/  @P2 BRA `(.L_x_606) ;  /* 0xffffffd800f02947 */ /* 0x000fec000383ffff */
.L_x_595:
[----:B------:R-:W-:Y:S05]  /*159e0*/  BSYNC B0 ;  /* 0x0000000000007941 */ /* 0x000fea0003800000 */
.L_x_594:
        /* <DEDUP_REMOVED lines=67> */
.L_x_607:
[----:B------:R-:W-:Y:S01]  /*15e20*/  IMAD R6, R194, 0x8, R2 ;  /* 0x00000008c2067824 */ /* 0x000fe200078e0202 */
[----:B------:R-:W-:-:S04]  /*15e30*/  SHF.L.U32 R9, R196, 0x1f, RZ ;  /* 0x0000001fc4097819 */ /* 0x000fc800000006ff */
[----:B------:R0:W1:Y:S01]  /*15e40*/  SYNCS.PHASECHK.TRANS64.TRYWAIT P2, [R6+URZ+0x34850], R9 ;  /* 0x03485009060075a7 */ /* 0x000062000804017f */
[----:B------:R-:W-:Y:S05]  /*15e50*/  @!P0 BRA `(.L_x_608) ;  /* 0x0000000000048947 */ /* 0x000fea0003800000 */
[----:B------:R-:W-:Y:S01]  /*15e60*/  BPT.TRAP 0x1 ;  /* 0x000000040000795c */ /* 0x000fe20000300000 */
.L_x_608:
[----:B------:R-:W-:Y:S01]  /*15e70*/  IADD3 R2, R2, 0x400, RZ ;  /* 0x0000040002027810 */ /* 0x000fe20007ffe0ff */
[----:B------:R-:W-:Y:S03]  /*15e80*/  BSSY B0, `(.L_x_609) ;  /* 0x0000008000007945 */ /* 0x000fe60003800000 */
[----:B------:R-:W-:-:S04]  /*15e90*/  SHF.R.U32.HI R2, RZ, 0x4, R2 ;  /* 0x00000004ff027819 */ /* 0x000fc80000011602 */
[----:B------:R-:W-:-:S04]  /*15ea0*/  LOP3.LUT R2, R2, 0x3fff, RZ, 0xc0, !PT ;  /* 0x00003fff02027812 */ /* 0x000fc800078ec0ff */
[----:B------:R-:W-:-:S05]  /*15eb0*/  LOP3.LUT R11, R2, 0x4000000, RZ, 0xfc, !PT ;  /* 0x04000000020b7812 */ /* 0x000fca00078efcff */
[----:B------:R-:W-:Y:S01]  /*15ec0*/  IMAD R2, R194, 0x800, R11 ;  /* 0x00000800c2027824 */ /* 0x000fe200078e020b */
[----:B-1----:R-:W-:Y:S06]  /*15ed0*/  @P2 BRA `(.L_x_610) ;  /* 0x0000000000082947 */ /* 0x002fec0003800000 */
[----:B------:R-:W1:Y:S02]  /*15ee0*/  SYNCS.PHASECHK.TRANS64.TRYWAIT P0, [R6+URZ+0x34850], R9 ;  /* 0x03485009060075a7 */ /* 0x000e64000800017f */
[----:B-1----:R-:W-:Y:S05]  /*15ef0*/  @!P0 BRA `(.L_x_611) ;  /* 0x000000bc00d88947 */ /* 0x002fea0003800000 */
.L_x_610:
[----:B------:R-:W-:Y:S05]  /*15f00*/  BSYNC B0 ;  /* 0x0000000000007941 */ /* 0x000fea0003800000 */
.L_x_609:
[----:B------:R-:W-:Y:S01]  /*15f10*/  IMAD.MOV.U32 R8, RZ, RZ, R2 ;  /* 0x000000ffff087224 */ /* 0x000fe200078e0002 */
[----:B------:R-:W-:Y:S01]  /*15f20*/  WARPGROUP.ARRIVE ;  /* 0x00000000000079c5 */ /* 0x000fe20000000000 */
[----:B01----:R-:W-:Y:S01]  /*15f30*/  IMAD.MOV.U32 R9, RZ, RZ, 0x40000040 ;  /* 0x40000040ff097424 */ /* 0x003fe200078e00ff */
[----:B------:R-:W-:Y:S01]  /*15f40*/  IADD3 R206, R206, 0x1, RZ ;  /* 0x00000001cece7810 */ /* 0x000fe20007ffe0ff */
[----:B------:R-:W-:Y:S01]  /*15f50*/  VIADD R194, R194, 0x1 ;  /* 0x00000001c2c27836 */ /* 0x000fe20000000000 */
[----:B------:R-:W-:Y:S01]  /*15f60*/  R2UR UR6, R8 ;  /* 0x00000000080672ca */ /* 0x000fe200000e0000 */
[----:B------:R-:W-:Y:S01]  /*15f70*/  IMAD.MOV.U32 R21, RZ, RZ, -0x800000 ;  /* 0xff800000ff157424 */ /* 0x000fe200078e00ff */
[----:B------:R-:W-:Y:S01]  /*15f80*/  R2UR UR7, R9 ;  /* 0x00000000090772ca */ /* 0x000fe200000e0000 */
[----:B------:R-:W-:Y:S01]  /*15f90*/  IMAD.MOV.U32 R9, RZ, RZ, 0x40000040 ;  /* 0x40000040ff097424 */ /* 0x000fe200078e00ff */
[----:B------:R-:W-:Y:S01]  /*15fa0*/  IADD3 R8, R2, 0x80, RZ ;  /* 0x0000008002087810 */ /* 0x000fe20007ffe0ff */
[----:B------:R-:W-:Y:S01]  /*15fb0*/  IMAD.MOV.U32 R20, RZ, RZ, -0x800000 ;  /* 0xff800000ff147424 */ /* 0x000fe200078e00ff */
[----:B------:R-:W-:-:S04]  /*15fc0*/  ISETP.NE.AND P2, PT, R194, 0x2, PT ;  /* 0x00000002c200780c */ /* 0x000fc80003f45270 */
[----:B------:R-:W-:-:S05]  /*15fd0*/  SEL R194, R194, RZ, P2 ;  /* 0x000000ffc2c27207 */ /* 0x000fca0001000000 */
        /* <DEDUP_REMOVED lines=8> */
[----:B------:R-:W-:Y:S02]  /*16060*/  R2UR UR6, R8 ;  /* 0x00000000080672ca */ /* 0x000fe400000e0000 */
[----:B------:R-:W-:Y:S01]  /*16070*/  R2UR UR7, R9 ;  /* 0x00000000090772ca */ /* 0x000fe200000e0000 */
[----:B------:R-:W-:Y:S01]  /*16080*/  IMAD.MOV.U32 R9, RZ, RZ, 0x40000040 ;  /* 0x40000040ff097424 */ /* 0x000fe200078e00ff */
[----:B------:R-:W-:Y:S01]  /*16090*/  IADD3 R8, R2, 0x180, RZ ;  /* 0x0000018002087810 */ /* 0x000fe20007ffe0ff */
[----:B------:R-:W-:Y:S02]  /*160a0*/  WARPGROUP.DEPBAR.LE gsb0, 0x0 ;  /* 0x00008000000079c5 */ /* 0x000fe40000010000 */
[----:B------:R-:W-:-:S08]  /*160b0*/  WARPGROUP.ARRIVE ;  /* 0x00000000000079c5 */ /* 0x000fd00000000000 */
        /* <DEDUP_REMOVED lines=25> */
[----:B------:R-:W-:Y:S02]  /*16250*/  IADD3 R8, R2, 0x380, RZ ;  /* 0x0000038002087810 */ /* 0x000fe40007ffe0ff */
[----:B------:R-:W0:Y:S02]  /*16260*/  SHFL.BFLY PT, R2, R5, 0x2, 0x1f ;  /* 0x0c401f0005027f89 */ /* 0x000e2400000e0000 */
[----:B0-----:R-:W-:Y:S01]  /*16270*/  FADD.FTZ R2, R2, R5 ;  /* 0x0000000502027221 */ /* 0x001fe20000010000 */
[----:B------:R-:W-:-:S02]  /*16280*/  WARPGROUP.DEPBAR.LE gsb0, 0x0 ;  /* 0x00008000000079c5 */ /* 0x000fc40000010000 */
[----:B------:R-:W-:-:S06]  /*16290*/  WARPGROUP.ARRIVE ;  /* 0x00000000000079c5 */ /* 0x000fcc0000000000 */
[----:B------:R-:W-:Y:S01]  /*162a0*/  HGMMA.64x128x16.F32 R24, R160, gdesc[UR4].tnspB, R24, gsb0 ;  /* 0x41e00004a0187df0 */ /* 0x000fe20008000818 */
[----:B------:R-:W-:Y:S02]  /*162b0*/  R2UR UR6, R8 ;  /* 0x00000000080672ca */ /* 0x000fe400000e0000 */
[----:B------:R-:W-:Y:S02]  /*162c0*/  R2UR UR7, R9 ;  /* 0x00000000090772ca */ /* 0x000fe400000e0000 */
[----:B------:R-:W0:Y:S02]  /*162d0*/  SHFL.BFLY PT, R9, R4, 0x2, 0x1f ;  /* 0x0c401f0004097f89 */ /* 0x000e2400000e0000 */
[----:B0-----:R-:W-:Y:S01]  /*162e0*/  FADD.FTZ R8, R9, R4 ;  /* 0x0000000409087221 */ /* 0x001fe20000010000 */
[----:B------:R-:W-:Y:S01]  /*162f0*/  IMAD.MOV.U32 R4, RZ, RZ, RZ ;  /* 0x000000ffff047224 */ /* 0x000fe200078e00ff */
[----:B------:R-:W0:Y:S04]  /*16300*/  SHFL.BFLY PT, R9, R2, 0x1, 0x1f ;  /* 0x0c201f0002097f89 */ /* 0x000e2800000e0000 */
[----:B------:R-:W1:Y:S01]  /*16310*/  SHFL.BFLY PT, R11, R8, 0x1, 0x1f ;  /* 0x0c201f00080b7f89 */ /* 0x000e6200000e0000 */
[----:B0-----:R-:W-:Y:S01]  /*16320*/  FADD.FTZ R10, R2, R9 ;  /* 0x00000009020a7221 */ /* 0x001fe20000010000 */
[----:B------:R-:W-:-:S02]  /*16330*/  IMAD.MOV.U32 R2, RZ, RZ, RZ ;  /* 0x000000ffff027224 */ /* 0x000fc400078e00ff */
[----:B-1----:R-:W-:Y:S02]  /*16340*/  FADD.FTZ R12, R8, R11 ;  /* 0x0000000b080c7221 */ /* 0x002fe40000010000 */
[----:B------:R-:W-:Y:S02]  /*16350*/  FSETP.NE.FTZ.AND P0, PT, R10, RZ, PT ;  /* 0x000000ff0a00720b */ /* 0x000fe40003f15000 */
[----:B------:R-:W-:Y:S02]  /*16360*/  @!P1 IADD3 R8, R6, 0x34860, RZ ;  /* 0x0003486006089810 */ /* 0x000fe40007ffe0ff */
[----:B------:R-:W-:Y:S02]  /*16370*/  FSETP.NE.FTZ.AND P3, PT, R12, RZ, PT ;  /* 0x000000ff0c00720b */ /* 0x000fe40003f75000 */
[----:B------:R-:W-:Y:S02]  /*16380*/  @!P1 PRMT R8, RZ, 0x654, R8 ;  /* 0x00000654ff089816 */ /* 0x000fe40000000008 */
[----:B------:R-:W-:-:S04]  /*16390*/  SEL R11, RZ, 0x1, P2 ;  /* 0x00000001ff0b7807 */ /* 0x000fc80001000000 */
[----:B------:R-:W-:Y:S01]  /*163a0*/  LOP3.LUT R196, R196, R11, RZ, 0x3c, !PT ;  /* 0x0000000bc4c47212 */ /* 0x000fe200078e3cff */
[----:B------:R-:W0:Y:S01]  /*163b0*/  @P0 MUFU.LG2 R5, R10 ;  /* 0x0000000a00050308 */ /* 0x000e220000000c00 */
[----:B------:R-:W-:-:S03]  /*163c0*/  @P0 FMUL.FTZ R6, R0, 0.69314718246459960938 ;  /* 0x3f31721800060820 */ /* 0x000fc60000410000 */
[----:B------:R-:W-:-:S04]  /*163d0*/  @P3 FMUL.FTZ R11, R0, 0.69314718246459960938 ;  /* 0x3f317218000b3820 */ /* 0x000fc80000410000 */
        /* <DEDUP_REMOVED lines=77> */
.L_x_537:
[----:B------:R-:W1:Y:S08]  /*168b0*/  S2UR UR5, SR_CgaCtaId ;  /* 0x00000000000579c3 */ /* 0x000e700000008800 */
[----:B------:R-:W-:Y:S06]  /*168c0*/  BAR.SYNC.DEFER_BLOCKING 0x5, 0x180 ;  /* 0x0146000000007b1d */ /* 0x000fec0000010000 */
[----:B------:R-:W-:Y:S01]  /*168d0*/  UMOV UR4, 0x400 ;  /* 0x0000040000047882 */ /* 0x000fe20000000000 */
[----:B------:R-:W-:Y:S01]  /*168e0*/  BSSY B0, `(.L_x_612) ;  /* 0x00002da000007945 */ /* 0x000fe20003800000 */
[----:B-1----:R-:W-:-:S06]  /*168f0*/  ULEA UR4, UR5, UR4, 0x18 ;  /* 0x0000000405047291 */ /* 0x002fcc000f8ec03f */
[----:B------:R-:W-:-:S05]  /*16900*/  IMAD.U32 R2, RZ, RZ, UR4 ;  /* 0x00000004ff027e24 */ /* 0x000fca000f8e00ff */
[----:B------:R1:W2:Y:S01]  /*16910*/  LDS.128 R144, [R2+0x348d0] ;  /* 0x0348d00002907984 */ /* 0x0002a20000000c00 */
[----:B------:R-:W-:Y:S06]  /*16920*/  BAR.ARV 0x4, 0x180 ;  /* 0x0106000000007b1d */ /* 0x000fec0000002000 */
[----:B------:R-:W-:Y:S05]  /*16930*/  @P0 BRA `(.L_x_613) ;  /* 0x0000002000640947 */ /* 0x000fea0003800000 */
[----:B------:R-:W3:Y:S01]  /*16940*/  LDL R0, [R1+0x84] ;  /* 0x0000840001007983 */ /* 0x000ee20000100800 */
[----:B------:R-:W4:Y:S01]  /*16950*/  S2R R3, SR_SWINHI ;  /* 0x0000000000037919 */ /* 0x000f220000002f00 */
[----:B------:R-:W-:Y:S01]  /*16960*/  F2FP.F16.F32.PACK_AB R32, R73, R72 ;  /* 0x000000484920723e */ /* 0x000fe200000000ff */
[----:B------:R-:W-:Y:S01]  /*16970*/  ULDC.64 UR6, c[0x0][0xc00] ;  /* 0x0003000000067ab9 */ /* 0x000fe20000000a00 */
[----:B------:R-:W-:Y:S01]  /*16980*/  ULDC.64 UR4, c[0x0][0xc08] ;  /* 0x0003020000047ab9 */ /* 0x000fe20000000a00 */
[----:B------:R-:W2:Y:S01]  /*16990*/  LDL R104, [R1+0x80] ;  /* 0x0000800001687983 */ /* 0x000ea20000100800 */
[----:B------:R-:W-:Y:S02]  /*169a0*/  MOV R100, R2 ;  /* 0x0000000200647202 */ /* 0x000fe40000000f00 */
[----:B----4-:R-:W-:Y:S01]  /*169b0*/  MOV R101, R3 ;  /* 0x0000000300657202 */ /* 0x010fe20000000f00 */
[----:B------:R-:W-:Y:S02]  /*169c0*/  BAR.SYNC.DEFER_BLOCKING 0x1, 0x100 ;  /* 0x0044000000007b1d */ /* 0x000fe40000010000 */
[----:B---3--:R-:W-:-:S03]  /*169d0*/  IMAD.WIDE R8, R0, 0x2, R100 ;  /* 0x0000000200087825 */ /* 0x008fc600078e0264 */
[C---:B------:R-:W-:Y:S02]  /*169e0*/  LOP3.LUT R3, R8.reuse, 0x380, RZ, 0xc0, !PT ;  /* 0x0000038008037812 */ /* 0x040fe400078ec0ff */
[C---:B------:R-:W-:Y:S02]  /*169f0*/  IADD3 R11, P6, R8.reuse, 0x20, RZ ;  /* 0x00000020080b7810 */ /* 0x040fe40007fde0ff */
[----:B------:R-:W-:Y:S02]  /*16a00*/  SHF.R.U64 R3, R3, 0x3, RZ ;  /* 0x0000000303037819 */ /* 0x000fe400000012ff */
[C---:B0-----:R-:W-:Y:S02]  /*16a10*/  IADD3 R6, P5, R8.reuse, 0x40, RZ ;  /* 0x0000004008067810 */ /* 0x041fe40007fbe0ff */
[C---:B------:R-:W-:Y:S02]  /*16a20*/  IADD3 R31, P4, R8.reuse, 0x60, RZ ;  /* 0x00000060081f7810 */ /* 0x040fe40007f9e0ff */
[----:B------:R-:W-:-:S02]  /*16a30*/  IADD3 R33, P3, R8, 0x4000, RZ ;  /* 0x0000400008217810 */ /* 0x000fc40007f7e0ff */
[C---:B------:R-:W-:Y:S02]  /*16a40*/  IADD3 R35, P2, R8.reuse, 0x4020, RZ ;  /* 0x0000402008237810 */ /* 0x040fe40007f5e0ff */
[C---:B------:R-:W-:Y:S02]  /*16a50*/  IADD3 R26, P1, R8.reuse, 0x4040, RZ ;  /* 0x00004040081a7810 */ /* 0x040fe40007f3e0ff */
[----:B------:R-:W-:Y:S02]  /*16a60*/  IADD3 R103, P0, R8, 0x4060, RZ ;  /* 0x0000406008677810 */ /* 0x000fe40007f1e0ff */
[----:B------:R-:W-:Y:S02]  /*16a70*/  LOP3.LUT R8, R3, R8, RZ, 0x3c, !PT ;  /* 0x0000000803087212 */ /* 0x000fe400078e3cff */
[----:B------:R-:W-:Y:S02]  /*16a80*/  LOP3.LUT R0, R11, 0x380, RZ, 0xc0, !PT ;  /* 0x000003800b007812 */ /* 0x000fe400078ec0ff */
[----:B------:R-:W-:-:S02]  /*16a90*/  LOP3.LUT R3, R6, 0x380, RZ, 0xc0, !PT ;  /* 0x0000038006037812 */ /* 0x000fc400078ec0ff */
[----:B------:R-:W-:Y:S02]  /*16aa0*/  LOP3.LUT R10, R31, 0x380, RZ, 0xc0, !PT ;  /* 0x000003801f0a7812 */ /* 0x000fe400078ec0ff */
[----:B------:R-:W-:Y:S02]  /*16ab0*/  SHF.R.U64 R0, R0, 0x3, RZ ;  /* 0x0000000300007819 */ /* 0x000fe400000012ff */
[----:B------:R-:W-:Y:S02]  /*16ac0*/  SHF.R.U64 R3, R3, 0x3, RZ ;  /* 0x0000000303037819 */ /* 0x000fe400000012ff */
[----:B------:R-:W-:Y:S02]  /*16ad0*/  LOP3.LUT R14, R33, 0x380, RZ, 0xc0, !PT ;  /* 0x00000380210e7812 */ /* 0x000fe400078ec0ff */
[----:B------:R-:W-:Y:S02]  /*16ae0*/  SHF.R.U64 R10, R10, 0x3, RZ ;  /* 0x000000030a0a7819 */ /* 0x000fe400000012ff */
[----:B------:R-:W-:-:S02]  /*16af0*/  LOP3.LUT R4, R0, R11, RZ, 0x3c, !PT ;  /* 0x0000000b00047212 */ /* 0x000fc400078e3cff */
[----:B------:R-:W-:Y:S02]  /*16b00*/  LOP3.LUT R6, R3, R6, RZ, 0x3c, !PT ;  /* 0x0000000603067212 */ /* 0x000fe400078e3cff */
[----:B------:R-:W-:Y:S01]  /*16b10*/  LOP3.LUT R0, R35, 0x380, RZ, 0xc0, !PT ;  /* 0x0000038023007812 */ /* 0x000fe200078ec0ff */
[--C-:B------:R-:W-:Y:S01]  /*16b20*/  IMAD.X R5, RZ, RZ, R9.reuse, P6 ;  /* 0x000000ffff057224 */ /* 0x100fe200030e0609 */
[----:B------:R-:W-:Y:S01]  /*16b30*/  SHF.R.U64 R14, R14, 0x3, RZ ;  /* 0x000000030e0e7819 */ /* 0x000fe200000012ff */
[--C-:B------:R-:W-:Y:S01]  /*16b40*/  IMAD.X R7, RZ, RZ, R9.reuse, P5 ;  /* 0x000000ffff077224 */ /* 0x100fe200028e0609 */
[----:B------:R-:W-:Y:S01]  /*16b50*/  LOP3.LUT R3, R26, 0x380, RZ, 0xc0, !PT ;  /* 0x000003801a037812 */ /* 0x000fe200078ec0ff */
[--C-:B------:R-:W-:Y:S01]  /*16b60*/  IMAD.X R15, RZ, RZ, R9.reuse, P3 ;  /* 0x000000ffff0f7224 */ /* 0x100fe200018e0609 */
[-C--:B------:R-:W-:Y:S01]  /*16b70*/  IADD3.X R13, RZ, R9.reuse, RZ, P4, !PT ;  /* 0x00000009ff0d7210 */ /* 0x080fe200027fe4ff */
[--C-:B------:R-:W-:Y:S01]  /*16b80*/  IMAD.X R25, RZ, RZ, R9.reuse, P2 ;  /* 0x000000ffff197224 */ /* 0x100fe200010e0609 */
[----:B------:R-:W-:Y:S01]  /*16b90*/  IADD3.X R29, RZ, R9, RZ, P0, !PT ;  /* 0x00000009ff1d7210 */ /* 0x000fe200007fe4ff */
[----:B------:R-:W-:Y:S01]  /*16ba0*/  IMAD.X R27, RZ, RZ, R9, P1 ;  /* 0x000000ffff1b7224 */ /* 0x000fe200008e0609 */
[----:B------:R-:W-:-:S02]  /*16bb0*/  LOP3.LUT R12, R10, R31, RZ, 0x3c, !PT ;  /* 0x0000001f0a0c7212 */ /* 0x000fc400078e3cff */
[----:B------:R-:W-:Y:S02]  /*16bc0*/  MOV R30, R8 ;  /* 0x00000008001e7202 */ /* 0x000fe40000000f00 */
[----:B------:R-:W-:Y:S02]  /*16bd0*/  LOP3.LUT R28, R103, 0x380, RZ, 0xc0, !PT ;  /* 0x00000380671c7812 */ /* 0x000fe400078ec0ff */
[----:B------:R-:W-:Y:S02]  /*16be0*/  F2FP.F16.F32.PACK_AB R8, R89, R88 ;  /* 0x000000585908723e */ /* 0x000fe400000000ff */
[----:B------:R-:W-:Y:S02]  /*16bf0*/  F2FP.F16.F32.PACK_AB R9, R95, R94 ;  /* 0x0000005e5f09723e */ /* 0x000fe400000000ff */
[----:B------:R-:W-:Y:S02]  /*16c00*/  F2FP.F16.F32.PACK_AB R10, R91, R90 ;  /* 0x0000005a5b0a723e */ /* 0x000fe400000000ff */
[----:B------:R-:W-:-:S02]  /*16c10*/  F2FP.F16.F32.PACK_AB R11, R97, R96 ;  /* 0x00000060610b723e */ /* 0x000fc400000000ff */
[----:B------:R-:W-:Y:S02]  /*16c20*/  SHF.R.U64 R0, R0, 0x3, RZ ;  /* 0x0000000300007819 */ /* 0x000fe400000012ff */
[----:B------:R-:W-:Y:S02]  /*16c30*/  LOP3.LUT R14, R14, R33, RZ, 0x3c, !PT ;  /* 0x000000210e0e7212 */ /* 0x000fe400078e3cff */
[----:B------:R-:W-:Y:S02]  /*16c40*/  SHF.R.U64 R3, R3, 0x3, RZ ;  /* 0x0000000303037819 */ /* 0x000fe400000012ff */
[----:B------:R-:W-:Y:S01]  /*16c50*/  SHF.R.U64 R28, R28, 0x3, RZ ;  /* 0x000000031c1c7819 */ /* 0x000fe200000012ff */
[----:B------:R0:W-:Y:S01]  /*16c60*/  STSM.16.M88.4 [R30], R8 ;  /* 0x000000081e007844 */ /* 0x0001e20000000200 */
[----:B------:R-:W-:Y:S02]  /*16c70*/  MOV R33, R4 ;  /* 0x0000000400217202 */ /* 0x000fe40000000f00 */
[----:B------:R-:W-:-:S02]  /*16c80*/  MOV R34, R6 ;  /* 0x0000000600227202 */ /* 0x000fc40000000f00 */
[----:B------:R-:W-:Y:S02]  /*16c90*/  LOP3.LUT R24, R0, R35, RZ, 0x3c, !PT ;  /* 0x0000002300187212 */ /* 0x000fe400078e3cff */
[----:B------:R-:W-:Y:S02]  /*16ca0*/  F2FP.F16.F32.PACK_AB R4, R93, R92 ;  /* 0x0000005c5d04723e */ /* 0x000fe400000000ff */
[----:B------:R-:W-:Y:S02]  /*16cb0*/  F2FP.F16.F32.PACK_AB R5, R99, R98 ;  /* 0x000000626305723e */ /* 0x000fe400000000ff */
[----:B------:R-:W-:Y:S02]  /*16cc0*/  F2FP.F16.F32.PACK_AB R6, R37, R36 ;  /* 0x000000242506723e */ /* 0x000fe400000000ff */
[----:B------:R-:W-:Y:S02]  /*16cd0*/  F2FP.F16.F32.PACK_AB R7, R39, R38 ;  /* 0x000000262707723e */ /* 0x000fe400000000ff */
[----:B------:R-:W-:-:S02]  /*16ce0*/  LOP3.LUT R26, R3, R26, RZ, 0x3c, !PT ;  /* 0x0000001a031a7212 */ /* 0x000fc400078e3cff */
[----:B------:R-:W-:Y:S02]  /*16cf0*/  MOV R35, R12 ;  /* 0x0000000c00237202 */ /* 0x000fe40000000f00 */
[----:B------:R-:W-:Y:S02]  /*16d00*/  MOV R0, R14 ;  /* 0x0000000e00007202 */ /* 0x000fe40000000f00 */
[----:B0-----:R-:W-:Y:S02]  /*16d10*/  F2FP.F16.F32.PACK_AB R8, R41, R40 ;  /* 0x000000282908723e */ /* 0x001fe400000000ff */
[----:B------:R-:W-:Y:S02]  /*16d20*/  F2FP.F16.F32.PACK_AB R9, R43, R42 ;  /* 0x0000002a2b09723e */ /* 0x000fe400000000ff */
[----:B------:R-:W-:Y:S02]  /*16d30*/  F2FP.F16.F32.PACK_AB R10, R45, R44 ;  /* 0x0000002c2d0a723e */ /* 0x000fe400000000ff */
[----:B------:R-:W-:-:S02]  /*16d40*/  F2FP.F16.F32.PACK_AB R11, R47, R46 ;  /* 0x0000002e2f0b723e */ /* 0x000fc400000000ff */
[----:B------:R-:W-:Y:S02]  /*16d50*/  LOP3.LUT R28, R28, R103, RZ, 0x3c, !PT ;  /* 0x000000671c1c7212 */ /* 0x000fe400078e3cff */
[----:B------:R-:W-:Y:S02]  /*16d60*/  F2FP.F16.F32.PACK_AB R12, R49, R48 ;  /* 0x00000030310c723e */ /* 0x000fe400000000ff */
[----:B------:R-:W-:Y:S02]  /*16d70*/  F2FP.F16.F32.PACK_AB R13, R51, R50 ;  /* 0x00000032330d723e */ /* 0x000fe400000000ff */
[----:B------:R-:W-:Y:S02]  /*16d80*/  F2FP.F16.F32.PACK_AB R14, R53, R52 ;  /* 0x00000034350e723e */ /* 0x000fe400000000ff */
[----:B------:R-:W-:Y:S01]  /*16d90*/  F2FP.F16.F32.PACK_AB R15, R55, R54 ;  /* 0x00000036370f723e */ /* 0x000fe200000000ff */
[----:B------:R0:W-:Y:S01]  /*16da0*/  STSM.16.M88.4 [R33], R4 ;  /* 0x0000000421007844 */ /* 0x0001e20000000200 */
[----:B------:R-:W-:-:S02]  /*16db0*/  MOV R3, R24 ;  /* 0x0000001800037202 */ /* 0x000fc40000000f00 */
[----:B------:R-:W-:Y:S01]  /*16dc0*/  MOV R103, R26 ;  /* 0x0000001a00677202 */ /* 0x000fe20000000f00 */
[----:B------:R-:W-:Y:S01]  /*16dd0*/  STSM.16.M88.4 [R34], R8 ;  /* 0x0000000822007844 */ /* 0x000fe20000000200 */
[----:B------:R-:W-:Y:S02]  /*16de0*/  F2FP.F16.F32.PACK_AB R24, R57, R56 ;  /* 0x000000383918723e */ /* 0x000fe400000000ff */
[----:B------:R-:W-:Y:S01]  /*16df0*/  F2FP.F16.F32.PACK_AB R25, R59, R58 ;  /* 0x0000003a3b19723e */ /* 0x000fe200000000ff */
[----:B------:R3:W-:Y:S01]  /*16e00*/  STSM.16.M88.4 [R35], R12 ;  /* 0x0000000c23007844 */ /* 0x0007e20000000200 */
[----:B------:R-:W-:Y:S02]  /*16e10*/  F2FP.F16.F32.PACK_AB R26, R61, R60 ;  /* 0x0000003c3d1a723e */ /* 0x000fe400000000ff */
[----:B------:R-:W-:Y:S02]  /*16e20*/  F2FP.F16.F32.PACK_AB R27, R63, R62 ;  /* 0x0000003e3f1b723e */ /* 0x000fe400000000ff */
[----:B------:R-:W-:-:S02]  /*16e30*/  MOV R102, R28 ;  /* 0x0000001c00667202 */ /* 0x000fc40000000f00 */
[----:B------:R-:W-:Y:S02]  /*16e40*/  F2FP.F16.F32.PACK_AB R28, R65, R64 ;  /* 0x00000040411c723e */ /* 0x000fe400000000ff */
[----:B------:R-:W-:Y:S02]  /*16e50*/  F2FP.F16.F32.PACK_AB R29, R67, R66 ;  /* 0x00000042431d723e */ /* 0x000fe400000000ff */
[----:B------:R-:W-:Y:S02]  /*16e60*/  F2FP.F16.F32.PACK_AB R30, R69, R68 ;  /* 0x00000044451e723e */ /* 0x000fe400000000ff */
[----:B------:R-:W-:Y:S02]  /*16e70*/  F2FP.F16.F32.PACK_AB R31, R71, R70 ;  /* 0x00000046471f723e */ /* 0x000fe400000000ff */
[----:B0-----:R-:W-:Y:S01]  /*16e80*/  F2FP.F16.F32.PACK_AB R33, R75, R74 ;  /* 0x0000004a4b21723e */ /* 0x001fe200000000ff */
[----:B---3--:R-:W0:Y:S01]  /*16e90*/  LDC.64 R14, c[0x0][0xba8] ;  /* 0x0002ea00ff0e7b82 */ /* 0x008e220000000a00 */
[----:B------:R-:W-:-:S02]  /*16ea0*/  F2FP.F16.F32.PACK_AB R34, R77, R76 ;  /* 0x0000004c4d22723e */ /* 0x000fc400000000ff */
[----:B------:R-:W-:Y:S02]  /*16eb0*/  F2FP.F16.F32.PACK_AB R35, R79, R78 ;  /* 0x0000004e4f23723e */ /* 0x000fe400000000ff */
[----:B------:R-:W-:Y:S02]  /*16ec0*/  F2FP.F16.F32.PACK_AB R4, R81, R80 ;  /* 0x000000505104723e */ /* 0x000fe400000000ff */
[----:B------:R-:W-:Y:S02]  /*16ed0*/  F2FP.F16.F32.PACK_AB R5, R83, R82 ;  /* 0x000000525305723e */ /* 0x000fe400000000ff */
[----:B------:R-:W-:Y:S02]  /*16ee0*/  F2FP.F16.F32.PACK_AB R6, R85, R84 ;  /* 0x000000545506723e */ /* 0x000fe400000000ff */
[----:B------:R-:W-:Y:S01]  /*16ef0*/  F2FP.F16.F32.PACK_AB R7, R87, R86 ;  /* 0x000000565707723e */ /* 0x000fe200000000ff */
[----:B------:R3:W-:Y:S04]  /*16f00*/  STSM.16.M88.4 [R0], R24 ;  /* 0x0000001800007844 */ /* 0x0007e80000000200 */
[----:B------:R-:W-:Y:S04]  /*16f10*/  STSM.16.M88.4 [R3], R28 ;  /* 0x0000001c03007844 */ /* 0x000fe80000000200 */
[----:B------:R-:W-:Y:S04]  /*16f20*/  STSM.16.M88.4 [R103], R32 ;  /* 0x0000002067007844 */ /* 0x000fe80000000200 */
[----:B------:R4:W-:Y:S01]  /*16f30*/  STSM.16.M88.4 [R102], R4 ;  /* 0x0000000466007844 */ /* 0x0009e20000000200 */
[----:B------:R-:W-:Y:S01]  /*16f40*/  BAR.SYNC.DEFER_BLOCKING 0x1, 0x100 ;  /* 0x0044000000007b1d */ /* 0x000fe20000010000 */
[----:B------:R-:W-:-:S04]  /*16f50*/  ISETP.NE.U32.AND P0, PT, RZ, UR6, PT ;  /* 0x00000006ff007c0c */ /* 0x000fc8000bf05070 */
[----:B------:R-:W-:Y:S02]  /*16f60*/  ISETP.NE.AND.EX P0, PT, RZ, UR7, PT, P0 ;  /* 0x00000007ff007c0c */ /* 0x000fe4000bf05300 */
[----:B------:R-:W-:Y:S01]  /*16f70*/  IADD3 R8, P1, R204, UR6, RZ ;  /* 0x00000006cc087c10 */ /* 0x000fe2000ff3e0ff */
[----:B---3--:R-:W-:-:S03]  /*16f80*/  IMAD.MOV.U32 R0, RZ, RZ, RZ ;  /* 0x000000ffff007224 */ /* 0x008fc600078e00ff */
[----:B------:R-:W-:Y:S01]  /*16f90*/  IADD3.X R9, R205, UR7, RZ, P1, !PT ;  /* 0x00000007cd097c10 */ /* 0x000fe20008ffe4ff */
[----:B------:R-:W-:Y:S01]  /*16fa0*/  IMAD.MOV.U32 R24, RZ, RZ, 0x9b8 ;  /* 0x000009b8ff187424 */ /* 0x000fe200078e00ff */
[----:B----4-:R-:W3:Y:S05]  /*16fb0*/  LDC R102, c[0x0][0xbe8] ;  /* 0x0002fa00ff667b82 */ /* 0x010eea0000000800 */
[----:B------:R-:W4:Y:S01]  /*16fc0*/  @P0 LDG.E R0, desc[UR56][R8.64] ;  /* 0x0000003808000981 */ /* 0x000f22000c1e1900 */
[----:B------:R-:W-:-:S04]  /*16fd0*/  ISETP.NE.U32.AND P1, PT, RZ, UR4, PT ;  /* 0x00000004ff007c0c */ /* 0x000fc8000bf25070 */
[----:B------:R-:W-:-:S13]  /*16fe0*/  ISETP.NE.AND.EX P1, PT, RZ, UR5, PT, P1 ;  /* 0x00000005ff007c0c */ /* 0x000fda000bf25310 */
[----:B------:R-:W-:Y:S01]  /*16ff0*/  @P1 IADD3 R204, P2, R204, UR4, RZ ;  /* 0x00000004cccc1c10 */ /* 0x000fe2000ff5e0ff */
[----:B------:R-:W-:Y:S02]  /*17000*/  ULDC UR4, c[0x0][0xa88] ;  /* 0x0002a20000047ab9 */ /* 0x000fe40000000800 */
[----:B------:R-:W-:Y:S01]  /*17010*/  IMAD.U32 R3, RZ, RZ, UR4 ;  /* 0x00000004ff037e24 */ /* 0x000fe2000f8e00ff */
[----:B------:R-:W-:Y:S01]  /*17020*/  @P1 IADD3.X R205, R205, UR5, RZ, P2, !PT ;  /* 0x00000005cdcd1c10 */ /* 0x000fe200097fe4ff */
[----:B------:R-:W-:-:S04]  /*17030*/  ULDC UR4, c[0x0][0xad4] ;  /* 0x0002b50000047ab9 */ /* 0x000fc80000000800 */
[----:B------:R0:W5:Y:S01]  /*17040*/  @P1 LDG.E R3, desc[UR56][R204.64] ;  /* 0x00000038cc031981 */ /* 0x000162000c1e1900 */
[----:B------:R-:W-:-:S04]  /*17050*/  ISETP.NE.AND P2, PT, R202, RZ, PT ;  /* 0x000000ffca00720c */ /* 0x000fc80003f45270 */
[----:B------:R-:W-:-:S04]  /*17060*/  SEL R202, R202, UR4, P2 ;  /* 0x00000004caca7c07 */ /* 0x000fc80009000000 */
[----:B------:R-:W-:-:S04]  /*17070*/  ISETP.GT.AND P3, PT, R202, 0x1, PT ;  /* 0x00000001ca00780c */ /* 0x000fc80003f64270 */
[----:B------:R-:W-:-:S04]  /*17080*/  SEL R24, R24, 0x978, P3 ;  /* 0x0000097818187807 */ /* 0x000fc80001800000 */
[----:B------:R-:W1:Y:S08]  /*17090*/  LDC.64 R6, c[0x0][R24+0x220] ;  /* 0x0000880018067b82 */ /* 0x000e700000000a00 */
[----:B------:R-:W2:Y:S01]  /*170a0*/  LDC.64 R10, c[0x0][R24+0x218] ;  /* 0x00008600180a7b82 */ /* 0x000ea20000000a00 */
[----:B---3--:R-:W-:-:S07]  /*170b0*/  ISETP.NE.AND P4, PT, R102, 0x1, PT ;  /* 0x000000016600780c */ /* 0x008fce0003f85270 */
[----:B------:R-:W3:Y:S01]  /*170c0*/  LDC.64 R12, c[0x0][R24+0x228] ;  /* 0x00008a00180c7b82 */ /* 0x000ee20000000a00 */
[----:B------:R-:W-:-:S07]  /*170d0*/  ISETP.NE.U32.AND P2, PT, RZ, UR6, PT ;  /* 0x00000006ff007c0c */ /* 0x000fce000bf45070 */
[----:B------:R4:W4:Y:S01]  /*170e0*/  LDC.64 R4, c[0x0][R24+0x210] ;  /* 0x0000840018047b82 */ /* 0x0009220000000a00 */
[----:B------:R-:W-:-:S07]  /*170f0*/  ISETP.NE.AND.EX P2, PT, RZ, UR7, PT, P2 ;  /* 0x00000007ff007c0c */ /* 0x000fce000bf45320 */
[----:B------:R-:W4:Y:S01]  /*17100*/  @P4 LDC R26, c[0x0][0xbec] ;  /* 0x0002fb00ff1a4b82 */ /* 0x000f220000000800 */
[----:B------:R-:W-:-:S07]  /*17110*/  SEL R203, R203, RZ, !P2 ;  /* 0x000000ffcbcb7207 */ /* 0x000fce0005000000 */
[----:B------:R-:W4:Y:S01]  /*17120*/  @P4 LDC R33, c[0x0][0xbf0] ;  /* 0x0002fc00ff214b82 */ /* 0x000f220000000800 */
[----:B------:R-:W-:Y:S01]  /*17130*/  SEL R25, R226, RZ, !P2 ;  /* 0x000000ffe2197207 */ /* 0x000fe20005000000 */
[----:B-1----:R-:W-:-:S06]  /*17140*/  IMAD R7, R7, R203, RZ ;  /* 0x000000cb07077224 */ /* 0x002fcc00078e02ff */
[----:B0-----:R-:W0:Y:S01]  /*17150*/  @!P3 LDC R14, c[0x0][0xb50] ;  /* 0x0002d400ff0ebb82 */ /* 0x001e220000000800 */
[----:B------:R-:W-:Y:S01]  /*17160*/  IMAD R31, R6, R25, R7 ;  /* 0x00000019061f7224 */ /* 0x000fe200078e0207 */
[----:B--2---:R-:W-:Y:S01]  /*17170*/  LEA R25, R208, R104, 0x7 ;  /* 0x00000068d0197211 */ /* 0x004fe200078e38ff */
[----:B------:R-:W-:-:S05]  /*17180*/  IMAD.WIDE.U32 R6, R6, R203, RZ ;  /* 0x000000cb06067225 */ /* 0x000fca00078e00ff */
[----:B------:R-:W1:Y:S01]  /*17190*/  @!P3 LDC R15, c[0x0][0xb54] ;  /* 0x0002d500ff0fbb82 */ /* 0x000e620000000800 */
[-C--:B------:R-:W-:Y:S02]  /*171a0*/  IMAD R29, R11, R199.reuse, RZ ;  /* 0x000000c70b1d7224 */ /* 0x080fe400078e02ff */
[----:B------:R-:W-:Y:S01]  /*171b0*/  IMAD.WIDE.U32 R10, R10, R199, RZ ;  /* 0x000000c70a0a7225 */ /* 0x000fe200078e00ff */
[----:B------:R-:W-:-:S03]  /*171c0*/  SEL R27, R209, RZ, P3 ;  /* 0x000000ffd11b7207 */ /* 0x000fc60001800000 */
[----:B------:R-:W-:Y:S02]  /*171d0*/  IMAD.IADD R28, R11, 0x1, R29 ;  /* 0x000000010b1c7824 */ /* 0x000fe400078e021d */
[----:B------:R-:W-:Y:S02]  /*171e0*/  IMAD.IADD R11, R7, 0x1, R31 ;  /* 0x00000001070b7824 */ /* 0x000fe400078e021f */
[----:B------:R-:W-:Y:S02]  /*171f0*/  IMAD.MOV.U32 R7, RZ, RZ, R25 ;  /* 0x000000ffff077224 */ /* 0x000fe400078e0019 */
[-C--:B---3--:R-:W-:Y:S02]  /*17200*/  IMAD R29, R13, R27.reuse, RZ ;  /* 0x0000001b0d1d7224 */ /* 0x088fe400078e02ff */
[----:B------:R-:W-:-:S04]  /*17210*/  IMAD.WIDE.U32 R12, R12, R27, RZ ;  /* 0x0000001b0c0c7225 */ /* 0x000fc800078e00ff */
[----:B------:R-:W-:Y:S01]  /*17220*/  IMAD.IADD R29, R13, 0x1, R29 ;  /* 0x000000010d1d7824 */ /* 0x000fe200078e021d */
[--C-:B----4-:R-:W-:Y:S01]  /*17230*/  IADD3 R10, P2, P5, R6, R10, R0.reuse ;  /* 0x0000000a060a7210 */ /* 0x110fe20007d5e000 */
[----:B------:R-:W-:Y:S01]  /*17240*/  @P4 IMAD.HI.U32 R6, R25, R26, RZ ;  /* 0x0000001a19064227 */ /* 0x000fe200078e00ff */
[----:B------:R-:W-:-:S04]  /*17250*/  SHF.R.S32.HI R103, RZ, 0x1f, R0 ;  /* 0x0000001fff677819 */ /* 0x000fc80000011400 */
[----:B------:R-:W-:-:S04]  /*17260*/  @P4 SHF.R.U32.HI R7, RZ, R33, R6 ;  /* 0x00000021ff074219 */ /* 0x000fc80000011606 */
[----:B------:R-:W-:Y:S02]  /*17270*/  IADD3 R24, -R7, RZ, RZ ;  /* 0x000000ff07187210 */ /* 0x000fe40007ffe1ff */
[----:B------:R-:W-:Y:S02]  /*17280*/  IADD3.X R11, R11, R28, R103, P2, P5 ;  /* 0x0000001c0b0b7210 */ /* 0x000fe400017ea467 */
[----:B------:R-:W-:Y:S02]  /*17290*/  IADD3 R12, P2, P5, R7, R10, R12 ;  /* 0x0000000a070c7210 */ /* 0x000fe40007d5e00c */
[----:B------:R-:W-:Y:S01]  /*172a0*/  SHF.R.S32.HI R6, RZ, 0x1f, R7 ;  /* 0x0000001fff067819 */ /* 0x000fe20000011407 */
[----:B------:R-:W-:-:S03]  /*172b0*/  IMAD R7, R102, R24, R25 ;  /* 0x0000001866077224 */ /* 0x000fc600078e0219 */
[----:B------:R-:W-:Y:S01]  /*172c0*/  IADD3.X R13, R6, R11, R29, P2, P5 ;  /* 0x0000000b060d7210 */ /* 0x000fe200017ea41d */
[-C--:B------:R-:W-:Y:S01]  /*172d0*/  IMAD R5, R5, R7.reuse, RZ ;  /* 0x0000000705057224 */ /* 0x080fe200078e02ff */
[----:B------:R-:W-:Y:S01]  /*172e0*/  SHF.R.S32.HI R11, RZ, 0x1f, R7 ;  /* 0x0000001fff0b7819 */ /* 0x000fe20000011407 */
[----:B------:R-:W-:-:S04]  /*172f0*/  IMAD.WIDE.U32 R12, R4, R7, R12 ;  /* 0x00000007040c7225 */ /* 0x000fc800078e000c */
[----:B------:R-:W-:Y:S01]  /*17300*/  IMAD R5, R4, R11, R5 ;  /* 0x0000000b04057224 */ /* 0x000fe200078e0205 */
[----:B0-----:R-:W-:-:S03]  /*17310*/  LEA R14, P2, R12, R14, 0x2 ;  /* 0x0000000e0c0e7211 */ /* 0x001fc600078410ff */
[----:B------:R-:W-:-:S05]  /*17320*/  IMAD.IADD R4, R13, 0x1, R5 ;  /* 0x000000010d047824 */ /* 0x000fca00078e0205 */
[----:B-1----:R-:W-:Y:S01]  /*17330*/  LEA.HI.X R15, R12, R15, R4, 0x2, P2 ;  /* 0x0000000f0c0f7211 */ /* 0x002fe200010f1404 */
[----:B------:R-:W-:Y:S06]  /*17340*/  @P1 BRA `(.L_x_614) ;  /* 0x0000000000101947 */ /* 0x000fec0003800000 */
[----:B------:R-:W-:Y:S05]  /*17350*/  @!P0 BRA `(.L_x_614) ;  /* 0x00000000000c8947 */ /* 0x000fea0003800000 */
[----:B------:R-:W2:Y:S04]  /*17360*/  LDG.E R4, desc[UR56][R8.64] ;  /* 0x0000003808047981 */ /* 0x000ea8000c1e1900 */
[----:B-----5:R-:W2:Y:S02]  /*17370*/  LDG.E R3, desc[UR56][R8.64+0x4] ;  /* 0x0000043808037981 */ /* 0x020ea4000c1e1900 */
[----:B--2---:R-:W-:-:S07]  /*17380*/  IMAD.IADD R3, R3, 0x1, -R4 ;  /* 0x0000000103037824 */ /* 0x004fce00078e0a04 */
.L_x_614:
[----:B------:R-:W2:Y:S01]  /*17390*/  LDL R8, [R1+0x7c] ;  /* 0x00007c0001087983 */ /* 0x000ea20000100800 */
[----:B-----5:R-:W-:Y:S01]  /*173a0*/  IMAD R3, R3, R102, RZ ;  /* 0x0000006603037224 */ /* 0x020fe200078e02ff */
[----:B------:R-:W-:Y:S02]  /*173b0*/  LOP3.LUT P0, RZ, R232, 0x3, RZ, 0xc0, !PT ;  /* 0x00000003e8ff7812 */ /* 0x000fe4000780c0ff */
[----:B------:R-:W-:Y:S04]  /*173c0*/  SHFL.IDX PT, R4, R14, RZ, 0x1c1f ;  /* 0x001c1fff0e047589 */ /* 0x000fe800000e0000 */
[----:B------:R-:W0:Y:S04]  /*173d0*/  SHFL.IDX PT, R5, R15, RZ, 0x1c1f ;  /* 0x001c1fff0f057589 */ /* 0x000e2800000e0000 */
[----:B------:R-:W-:Y:S04]  /*173e0*/  SHFL.IDX PT, R6, R14, 0x1, 0x1c1f ;  /* 0x003c1f000e067f89 */ /* 0x000fe800000e0000 */
[----:B------:R-:W1:Y:S01]  /*173f0*/  SHFL.IDX PT, R7, R15, 0x1, 0x1c1f ;  /* 0x003c1f000f077f89 */ /* 0x000e6200000e0000 */
[----:B--2---:R-:W-:-:S04]  /*17400*/  LEA R8, R208, R8, 0x7 ;  /* 0x00000008d0087211 */ /* 0x004fc800078e38ff */
[C---:B------:R-:W-:Y:S01]  /*17410*/  ISETP.GE.OR P1, PT, R8.reuse, R3, P0 ;  /* 0x000000030800720c */ /* 0x040fe20000726670 */
[----:B------:R-:W-:-:S05]  /*17420*/  VIADD R12, R8, 0x8 ;  /* 0x00000008080c7836 */ /* 0x000fca0000000000 */
[----:B------:R-:W-:-:S07]  /*17430*/  ISETP.GE.OR P0, PT, R12, R3, P0 ;  /* 0x000000030c00720c */ /* 0x000fce0000706670 */
[----:B0-----:R0:W-:Y:S06]  /*17440*/  @!P1 ST.E desc[UR56][R4.64], R21 ;  /* 0x0000001504009985 */ /* 0x0011ec000c101938 */
[----:B-1----:R0:W-:Y:S01]  /*17450*/  @!P0 ST.E desc[UR56][R6.64], R20 ;  /* 0x0000001406008985 */ /* 0x0021e2000c101938 */
[----:B------:R-:W-:Y:S05]  /*17460*/  @P3 BRA `(.L_x_615) ;  /* 0x0000000800843947 */ /* 0x000fea0003800000 */
[----:B0-----:R-:W-:Y:S01]  /*17470*/  IMAD R5, R227, 0x40, R198 ;  /* 0x00000040e3057824 */ /* 0x001fe200078e02c6 */
[----:B------:R-:W0:Y:S01]  /*17480*/  @P4 LDC R47, c[0x0][0xbec] ;  /* 0x0002fb00ff2f4b82 */ /* 0x000e220000000800 */
[----:B------:R-:W-:Y:S02]  /*17490*/  ULDC.64 UR4, c[0x0][0xaa0] ;  /* 0x0002a80000047ab9 */ /* 0x000fe40000000a00 */
[----:B------:R-:W-:-:S05]  /*174a0*/  IMAD.WIDE R100, R5, 0x2, R100 ;  /* 0x0000000205647825 */ /* 0x000fca00078e0264 */
[----:B------:R-:W1:Y:S01]  /*174b0*/  @P4 LDC R49, c[0x0][0xbf0] ;  /* 0x0002fc00ff314b82 */ /* 0x000e620000000800 */
[C---:B------:R-:W-:Y:S01]  /*174c0*/  IADD3 R9, P6, R100.reuse, 0x1000, RZ ;  /* 0x0000100064097810 */ /* 0x040fe20007fde0ff */
[----:B------:R-:W-:Y:S01]  /*174d0*/  IMAD R103, R103, UR4, RZ ;  /* 0x0000000467677c24 */ /* 0x000fe2000f8e02ff */
[----:B------:R-:W-:Y:S01]  /*174e0*/  IADD3 R13, P5, R100, 0x2000, RZ ;  /* 0x00002000640d7810 */ /* 0x000fe20007fbe0ff */
[----:B------:R-:W-:Y:S01]  /*174f0*/  IMAD.WIDE.U32 R20, R0, UR4, RZ ;  /* 0x0000000400147c25 */ /* 0x000fe2000f8e00ff */
[----:B------:R-:W-:Y:S02]  /*17500*/  LOP3.LUT R8, R9, 0x380, RZ, 0xc0, !PT ;  /* 0x0000038009087812 */ /* 0x000fe400078ec0ff */
[----:B------:R-:W-:Y:S01]  /*17510*/  IADD3 R25, P3, R100, 0x3000, RZ ;  /* 0x0000300064197810 */ /* 0x000fe20007f7e0ff */
[----:B------:R-:W-:Y:S01]  /*17520*/  IMAD R103, R0, UR5, R103 ;  /* 0x0000000500677c24 */ /* 0x000fe2000f8e0267 */
[----:B------:R-:W-:Y:S01]  /*17530*/  SHF.R.U64 R8, R8, 0x3, RZ ;  /* 0x0000000308087819 */ /* 0x000fe200000012ff */
[----:B------:R-:W-:Y:S01]  /*17540*/  IMAD R45, R201, 0x20, R227 ;  /* 0x00000020c92d7824 */ /* 0x000fe200078e02e3 */
[----:B------:R-:W-:Y:S01]  /*17550*/  ULDC.64 UR4, c[0x0][0xae8] ;  /* 0x0002ba0000047ab9 */ /* 0x000fe20000000a00 */
[----:B------:R-:W-:Y:S01]  /*17560*/  IMAD.IADD R21, R21, 0x1, R103 ;  /* 0x0000000115157824 */ /* 0x000fe200078e0267 */
[----:B------:R-:W-:Y:S01]  /*17570*/  LOP3.LUT R8, R8, R9, RZ, 0x3c, !PT ;  /* 0x0000000908087212 */ /* 0x000fe200078e3cff */
[----:B------:R-:W-:Y:S01]  /*17580*/  IMAD.X R9, RZ, RZ, R101, P6 ;  /* 0x000000ffff097224 */ /* 0x000fe200030e0665 */
[----:B------:R-:W-:Y:S01]  /*17590*/  LEA R46, R208, R45, 0x7 ;  /* 0x0000002dd02e7211 */ /* 0x000fe200078e38ff */
[----:B------:R-:W-:Y:S01]  /*175a0*/  IMAD.WIDE.U32 R20, R199, UR4, R20 ;  /* 0x00000004c7147c25 */ /* 0x000fe2000f8e0014 */
[----:B------:R-:W-:-:S02]  /*175b0*/  IADD3 R29, P2, R100, 0x4000, RZ ;  /* 0x00004000641d7810 */ /* 0x000fc40007f5e0ff */
[C---:B------:R-:W-:Y:S02]  /*175c0*/  IADD3 R33, P1, R100.reuse, 0x5000, RZ ;  /* 0x0000500064217810 */ /* 0x040fe40007f3e0ff */
[----:B------:R-:W-:Y:S01]  /*175d0*/  IADD3 R37, P0, R100, 0x6000, RZ ;  /* 0x0000600064257810 */ /* 0x000fe20007f1e0ff */
[----:B0-----:R-:W-:Y:S01]  /*175e0*/  @P4 IMAD.HI.U32 R0, R46, R47, RZ ;  /* 0x0000002f2e004227 */ /* 0x001fe200078e00ff */
[----:B------:R-:W-:Y:S01]  /*175f0*/  IADD3 R5, P6, R100, 0x7000, RZ ;  /* 0x0000700064057810 */ /* 0x000fe20007fde0ff */
[----:B------:R-:W5:Y:S01]  /*17600*/  LD.E.128 R8, desc[UR56][R8.64] ;  /* 0x0000003808087980 */ /* 0x000f62000c101d00 */
[----:B------:R-:W-:Y:S01]  /*17610*/  SHF.R.S32.HI R44, RZ, 0x1f, R203 ;  /* 0x0000001fff2c7819 */ /* 0x000fe200000114cb */
[----:B------:R-:W-:Y:S01]  /*17620*/  IMAD R21, R199, UR5, R21 ;  /* 0x00000005c7157c24 */ /* 0x000fe2000f8e0215 */
[----:B------:R-:W-:Y:S01]  /*17630*/  LOP3.LUT R12, R13, 0x380, RZ, 0xc0, !PT ;  /* 0x000003800d0c7812 */ /* 0x000fe200078ec0ff */
[----:B------:R-:W-:Y:S01]  /*17640*/  ULDC.64 UR4, c[0x0][0xaf0] ;  /* 0x0002bc0000047ab9 */ /* 0x000fe20000000a00 */
[----:B------:R-:W-:Y:S01]  /*17650*/  LOP3.LUT R24, R25, 0x380, RZ, 0xc0, !PT ;  /* 0x0000038019187812 */ /* 0x000fe200078ec0ff */
[----:B------:R-:W-:Y:S01]  /*17660*/  IMAD.MOV.U32 R45, RZ, RZ, R46 ;  /* 0x000000ffff2d7224 */ /* 0x000fe200078e002e */
[----:B------:R-:W-:Y:S01]  /*17670*/  LOP3.LUT R28, R29, 0x380, RZ, 0xc0, !PT ;  /* 0x000003801d1c7812 */ /* 0x000fe200078ec0ff */
[----:B------:R-:W-:Y:S01]  /*17680*/  IMAD.X R41, RZ, RZ, R101, P6 ;  /* 0x000000ffff297224 */ /* 0x000fe200030e0665 */
[----:B------:R-:W-:-:S02]  /*17690*/  LOP3.LUT R32, R33, 0x380, RZ, 0xc0, !PT ;  /* 0x0000038021207812 */ /* 0x000fc400078ec0ff */
[----:B------:R-:W-:Y:S02]  /*176a0*/  LOP3.LUT R36, R37, 0x380, RZ, 0xc0, !PT ;  /* 0x0000038025247812 */ /* 0x000fe400078ec0ff */
[----:B------:R-:W-:Y:S01]  /*176b0*/  LOP3.LUT R4, R5, 0x380, RZ, 0xc0, !PT ;  /* 0x0000038005047812 */ /* 0x000fe200078ec0ff */
[----:B------:R-:W-:Y:S01]  /*176c0*/  IMAD R44, R44, UR4, RZ ;  /* 0x000000042c2c7c24 */ /* 0x000fe2000f8e02ff */
[----:B------:R-:W-:Y:S02]  /*176d0*/  LOP3.LUT R7, R100, 0x380, RZ, 0xc0, !PT ;  /* 0x0000038064077812 */ /* 0x000fe400078ec0ff */
[----:B-1----:R-:W-:Y:S02]  /*176e0*/  @P4 SHF.R.U32.HI R45, RZ, R49, R0 ;  /* 0x00000031ff2d4219 */ /* 0x002fe40000011600 */
[----:B------:R-:W-:Y:S02]  /*176f0*/  SHF.R.U64 R12, R12, 0x3, RZ ;  /* 0x000000030c0c7819 */ /* 0x000fe400000012ff */
[----:B------:R-:W-:-:S02]  /*17700*/  SHF.R.U64 R24, R24, 0x3, RZ ;  /* 0x0000000318187819 */ /* 0x000fc400000012ff */
[----:B------:R-:W-:Y:S02]  /*17710*/  SHF.R.U64 R28, R28, 0x3, RZ ;  /* 0x000000031c1c7819 */ /* 0x000fe400000012ff */
[----:B------:R-:W-:Y:S02]  /*17720*/  SHF.R.U64 R32, R32, 0x3, RZ ;  /* 0x0000000320207819 */ /* 0x000fe400000012ff */
[----:B------:R-:W-:Y:S02]  /*17730*/  SHF.R.U64 R36, R36, 0x3, RZ ;  /* 0x0000000324247819 */ /* 0x000fe400000012ff */
[----:B------:R-:W-:Y:S01]  /*17740*/  SHF.R.U64 R4, R4, 0x3, RZ ;  /* 0x0000000304047819 */ /* 0x000fe200000012ff */
[----:B------:R-:W-:Y:S01]  /*17750*/  IMAD R47, R203, UR5, R44 ;  /* 0x00000005cb2f7c24 */ /* 0x000fe2000f8e022c */
[----:B------:R-:W-:Y:S01]  /*17760*/  SHF.R.U64 R7, R7, 0x3, RZ ;  /* 0x0000000307077819 */ /* 0x000fe200000012ff */
[----:B------:R-:W-:Y:S01]  /*17770*/  IMAD.WIDE.U32 R20, R203, UR4, R20 ;  /* 0x00000004cb147c25 */ /* 0x000fe2000f8e0014 */
[--C-:B------:R-:W-:Y:S01]  /*17780*/  SHF.R.S32.HI R0, RZ, 0x1f, R45.reuse ;  /* 0x0000001fff007819 */ /* 0x100fe2000001142d */
[----:B------:R-:W-:Y:S01]  /*17790*/  ULDC.64 UR4, c[0x0][0xae0] ;  /* 0x0002b80000047ab9 */ /* 0x000fe20000000a00 */
[----:B------:R-:W-:Y:S01]  /*177a0*/  LOP3.LUT R12, R12, R13, RZ, 0x3c, !PT ;  /* 0x0000000d0c0c7212 */ /* 0x000fe200078e3cff */
[----:B------:R-:W-:Y:S01]  /*177b0*/  IMAD.MOV R49, RZ, RZ, -R45 ;  /* 0x000000ffff317224 */ /* 0x000fe200078e0a2d */
[----:B------:R-:W-:Y:S01]  /*177c0*/  LOP3.LUT R24, R24, R25, RZ, 0x3c, !PT ;  /* 0x0000001918187212 */ /* 0x000fe200078e3cff */
[--C-:B------:R-:W-:Y:S01]  /*177d0*/  IMAD.X R25, RZ, RZ, R101.reuse, P3 ;  /* 0x000000ffff197224 */ /* 0x100fe200018e0665 */
[----:B------:R-:W-:Y:S01]  /*177e0*/  LOP3.LUT R28, R28, R29, RZ, 0x3c, !PT ;  /* 0x0000001d1c1c7212 */ /* 0x000fe200078e3cff */
[--C-:B------:R-:W-:Y:S01]  /*177f0*/  IMAD.X R29, RZ, RZ, R101.reuse, P2 ;  /* 0x000000ffff1d7224 */ /* 0x100fe200010e0665 */
[----:B------:R-:W-:Y:S01]  /*17800*/  LOP3.LUT R32, R32, R33, RZ, 0x3c, !PT ;  /* 0x0000002120207212 */ /* 0x000fe200078e3cff */
[----:B------:R-:W-:Y:S01]  /*17810*/  IMAD.X R33, RZ, RZ, R101, P1 ;  /* 0x000000ffff217224 */ /* 0x000fe200008e0665 */
[----:B------:R-:W-:-:S02]  /*17820*/  LOP3.LUT R36, R36, R37, RZ, 0x3c, !PT ;  /* 0x0000002524247212 */ /* 0x000fc400078e3cff */
[----:B------:R-:W-:Y:S01]  /*17830*/  LOP3.LUT R40, R4, R5, RZ, 0x3c, !PT ;  /* 0x0000000504287212 */ /* 0x000fe200078e3cff */
[----:B------:R-:W-:Y:S01]  /*17840*/  IMAD.IADD R21, R21, 0x1, R47 ;  /* 0x0000000115157824 */ /* 0x000fe200078e022f */
[-C--:B------:R-:W-:Y:S02]  /*17850*/  IADD3.X R13, RZ, R101.reuse, RZ, P5, !PT ;  /* 0x00000065ff0d7210 */ /* 0x080fe40002ffe4ff */
[----:B------:R-:W-:Y:S01]  /*17860*/  LOP3.LUT R100, R7, R100, RZ, 0x3c, !PT ;  /* 0x0000006407647212 */ /* 0x000fe200078e3cff */
[----:B------:R-:W-:Y:S01]  /*17870*/  IMAD R0, R0, UR4, RZ ;  /* 0x0000000400007c24 */ /* 0x000fe2000f8e02ff */
[----:B------:R-:W-:Y:S01]  /*17880*/  IADD3.X R37, RZ, R101, RZ, P0, !PT ;  /* 0x00000065ff257210 */ /* 0x000fe200007fe4ff */
[----:B------:R-:W-:Y:S01]  /*17890*/  IMAD R47, R102, R49, R46 ;  /* 0x00000031662f7224 */ /* 0x000fe200078e022e */
[----:B------:R-:W5:Y:S01]  /*178a0*/  LD.E.128 R12, desc[UR56][R12.64] ;  /* 0x000000380c0c7980 */ /* 0x000f62000c101d00 */
[----:B------:R-:W-:-:S03]  /*178b0*/  IMAD R49, R45, UR5, R0 ;  /* 0x000000052d317c24 */ /* 0x000fc6000f8e0200 */
[----:B------:R0:W5:Y:S01]  /*178c0*/  LD.E.128 R4, desc[UR56][R100.64] ;  /* 0x0000003864047980 */ /* 0x000162000c101d00 */
[----:B------:R-:W-:-:S03]  /*178d0*/  SHF.R.S32.HI R0, RZ, 0x1f, R47 ;  /* 0x0000001fff007819 */ /* 0x000fc6000001142f */
[----:B------:R-:W5:Y:S01]  /*178e0*/  LD.E.128 R24, desc[UR56][R24.64] ;  /* 0x0000003818187980 */ /* 0x000f62000c101d00 */
[----:B------:R-:W-:Y:S01]  /*178f0*/  IMAD.WIDE.U32 R20, R45, UR4, R20 ;  /* 0x000000042d147c25 */ /* 0x000fe2000f8e0014 */
[----:B------:R-:W-:Y:S01]  /*17900*/  LEA R48, R208, R227, 0x7 ;  /* 0x000000e3d0307211 */ /* 0x000fe200078e38ff */
[----:B------:R-:W-:Y:S01]  /*17910*/  ULDC.64 UR4, c[0x0][0xad8] ;  /* 0x0002b60000047ab9 */ /* 0x000fe20000000a00 */
[----:B------:R-:W5:Y:S04]  /*17920*/  LD.E.128 R28, desc[UR56][R28.64] ;  /* 0x000000381c1c7980 */ /* 0x000f68000c101d00 */
[----:B------:R-:W5:Y:S04]  /*17930*/  LD.E.128 R32, desc[UR56][R32.64] ;  /* 0x0000003820207980 */ /* 0x000f68000c101d00 */
[----:B------:R-:W5:Y:S04]  /*17940*/  LD.E.128 R36, desc[UR56][R36.64] ;  /* 0x0000003824247980 */ /* 0x000f68000c101d00 */
[----:B------:R-:W5:Y:S01]  /*17950*/  LD.E.128 R40, desc[UR56][R40.64] ;  /* 0x0000003828287980 */ /* 0x000f62000c101d00 */
        /* <DEDUP_REMOVED lines=8> */
[C---:B------:R-:W-:Y:S02]  /*179e0*/  VIADD R0, R48.reuse, 0x20 ;  /* 0x0000002030007836 */ /* 0x040fe40000000000 */
[C---:B------:R-:W-:Y:S02]  /*179f0*/  IMAD R45, R47.reuse, UR5, R44 ;  /* 0x000000052f2d7c24 */ /* 0x040fe4000f8e022c */
[----:B------:R-:W-:Y:S01]  /*17a00*/  IMAD.WIDE.U32 R20, R47, UR4, R20 ;  /* 0x000000042f147c25 */ /* 0x000fe2000f8e0014 */
[-C--:B------:R-:W-:Y:S01]  /*17a10*/  ISETP.GE.AND P2, PT, R48, R3.reuse, PT ;  /* 0x000000033000720c */ /* 0x080fe20003f46270 */
[----:B------:R-:W-:Y:S01]  /*17a20*/  ULDC.64 UR4, c[0x0][0xa80] ;  /* 0x0002a00000047ab9 */ /* 0x000fe20000000a00 */
[----:B------:R-:W-:Y:S01]  /*17a30*/  ISETP.GE.AND P0, PT, R0, R3, PT ;  /* 0x000000030000720c */ /* 0x000fe20003f06270 */
[----:B------:R-:W-:Y:S01]  /*17a40*/  IMAD.IADD R21, R21, 0x1, R45 ;  /* 0x0000000115157824 */ /* 0x000fe200078e022d */
[----:B------:R-:W-:Y:S01]  /*17a50*/  LEA R46, P3, R20, UR4, 0x1 ;  /* 0x00000004142e7c11 */ /* 0x000fe2000f8608ff */
[----:B------:R-:W-:-:S03]  /*17a60*/  VIADD R0, R2, 0x34820 ;  /* 0x0003482002007836 */ /* 0x000fc60000000000 */
[----:B------:R-:W-:Y:S02]  /*17a70*/  LEA.HI.X R47, R20, UR5, R21, 0x1, P3 ;  /* 0x00000005142f7c11 */ /* 0x000fe400098f0c15 */
[----:B------:R-:W-:Y:S01]  /*17a80*/  PRMT R0, RZ, 0x654, R0 ;  /* 0x00000654ff007816 */ /* 0x000fe20000000000 */
[----:B-1----:R0:W1:Y:S01]  /*17a90*/  SHFL.IDX PT, R21, R46, RZ, 0x181f ;  /* 0x00181fff2e157589 */ /* 0x00206200000e0000 */
[----:B------:R-:W-:Y:S01]  /*17aa0*/  IADD3 R44, R48, 0x40, RZ ;  /* 0x00000040302c7810 */ /* 0x000fe20007ffe0ff */
[----:B------:R-:W-:Y:S01]  /*17ab0*/  BSSY B1, `(.L_x_616) ;  /* 0x0000010000017945 */ /* 0x000fe20003800000 */
[----:B------:R0:W-:Y:S01]  /*17ac0*/  SYNCS.ARRIVE.TRANS64.RED.A1T0 RZ, [R0+URZ], RZ ;  /* 0x000000ff00ff79a7 */ /* 0x0001e2000810043f */
[----:B------:R0:W2:Y:S01]  /*17ad0*/  SHFL.IDX PT, R45, R47, RZ, 0x181f ;  /* 0x00181fff2f2d7589 */ /* 0x0000a200000e0000 */
[----:B------:R-:W-:Y:S02]  /*17ae0*/  ISETP.GE.AND P1, PT, R44, R3, PT ;  /* 0x000000032c00720c */ /* 0x000fe40003f26270 */
[----:B------:R-:W-:-:S02]  /*17af0*/  SHF.R.S32.HI R104, RZ, 0x1f, R200 ;  /* 0x0000001fff687819 */ /* 0x000fc400000114c8 */
[----:B------:R-:W-:Y:S01]  /*17b00*/  SHF.R.S32.HI R105, RZ, 0x1f, R198 ;  /* 0x0000001fff697819 */ /* 0x000fe200000114c6 */
[----:B------:R-:W-:Y:S08]  /*17b10*/  @P2 BRA `(.L_x_617) ;  /* 0x0000000000242947 */ /* 0x000ff00003800000 */
[----:B------:R-:W-:Y:S02]  /*17b20*/  ULDC UR4, c[0x0][0xac8] ;  /* 0x0002b20000047ab9 */ /* 0x000fe40000000800 */
[----:B------:R-:W-:Y:S02]  /*17b30*/  ISETP.GE.AND P2, PT, R198, UR4, PT ;  /* 0x00000004c6007c0c */ /* 0x000fe4000bf46270 */
[----:B------:R-:W-:-:S11]  /*17b40*/  ISETP.GE.AND P3, PT, R200, UR4, PT ;  /* 0x00000004c8007c0c */ /* 0x000fd6000bf66270 */
[-C--:B-1----:R-:W-:Y:S02]  /*17b50*/  @!P2 LEA R20, P4, R198, R21.reuse, 0x1 ;  /* 0x00000015c614a211 */ /* 0x082fe400078808ff */
[----:B------:R-:W-:Y:S02]  /*17b60*/  @!P3 LEA R44, P5, R200, R21, 0x1 ;  /* 0x00000015c82cb211 */ /* 0x000fe400078a08ff */
[-C--:B--2---:R-:W-:Y:S02]  /*17b70*/  @!P2 LEA.HI.X R21, R198, R45.reuse, R105, 0x1, P4 ;  /* 0x0000002dc615a211 */ /* 0x084fe400020f0c69 */
[----:B------:R-:W-:-:S03]  /*17b80*/  @!P3 LEA.HI.X R45, R200, R45, R104, 0x1, P5 ;  /* 0x0000002dc82db211 */ /* 0x000fc600028f0c68 */
[----:B-----5:R3:W-:Y:S04]  /*17b90*/  @!P2 ST.E.128 desc[UR56][R20.64], R4 ;  /* 0x000000041400a985 */ /* 0x0207e8000c101d38 */
[----:B------:R3:W-:Y:S02]  /*17ba0*/  @!P3 ST.E.128 desc[UR56][R44.64], R28 ;  /* 0x0000001c2c00b985 */ /* 0x0007e4000c101d38 */
.L_x_617:
[----:B------:R-:W-:Y:S05]  /*17bb0*/  BSYNC B1 ;  /* 0x0000000000017941 */ /* 0x000fea0003800000 */
.L_x_616:
[----:B---3-5:R3:W4:Y:S01]  /*17bc0*/  SHFL.IDX PT, R7, R47, 0x1, 0x181f ;  /* 0x00381f002f077f89 */ /* 0x02872200000e0000 */
[----:B------:R-:W-:Y:S03]  /*17bd0*/  BSSY B1, `(.L_x_618) ;  /* 0x000000c000017945 */ /* 0x000fe60003800000 */
[----:B------:R3:W0:Y:S01]  /*17be0*/  SHFL.IDX PT, R5, R46, 0x1, 0x181f ;  /* 0x00381f002e057f89 */ /* 0x00062200000e0000 */
[----:B------:R-:W-:Y:S05]  /*17bf0*/  @P0 BRA `(.L_x_619) ;  /* 0x0000000000240947 */ /* 0x000fea0003800000 */
[----:B------:R-:W-:Y:S02]  /*17c00*/  ULDC UR4, c[0x0][0xac8] ;  /* 0x0002b20000047ab9 */ /* 0x000fe40000000800 */
[----:B------:R-:W-:Y:S02]  /*17c10*/  ISETP.GE.AND P3, PT, R198, UR4, PT ;  /* 0x00000004c6007c0c */ /* 0x000fe4000bf66270 */
[----:B------:R-:W-:-:S11]  /*17c20*/  ISETP.GE.AND P4, PT, R200, UR4, PT ;  /* 0x00000004c8007c0c */ /* 0x000fd6000bf86270 */
[-C--:B0-----:R-:W-:Y:S02]  /*17c30*/  @!P3 LEA R4, P0, R198, R5.reuse, 0x1 ;  /* 0x00000005c604b211 */ /* 0x081fe400078008ff */
[----:B------:R-:W-:Y:S02]  /*17c40*/  @!P4 LEA R6, P2, R200, R5, 0x1 ;  /* 0x00000005c806c211 */ /* 0x000fe400078408ff */
[-C--:B----4-:R-:W-:Y:S02]  /*17c50*/  @!P3 LEA.HI.X R5, R198, R7.reuse, R105, 0x1, P0 ;  /* 0x00000007c605b211 */ /* 0x090fe400000f0c69 */
[----:B------:R-:W-:-:S03]  /*17c60*/  @!P4 LEA.HI.X R7, R200, R7, R104, 0x1, P2 ;  /* 0x00000007c807c211 */ /* 0x000fc600010f0c68 */
[----:B------:R0:W-:Y:S04]  /*17c70*/  @!P3 ST.E.128 desc[UR56][R4.64], R8 ;  /* 0x000000080400b985 */ /* 0x0001e8000c101d38 */
[----:B------:R0:W-:Y:S02]  /*17c80*/  @!P4 ST.E.128 desc[UR56][R6.64], R32 ;  /* 0x000000200600c985 */ /* 0x0001e4000c101d38 */
.L_x_619:
[----:B------:R-:W-:Y:S05]  /*17c90*/  BSYNC B1 ;  /* 0x0000000000017941 */ /* 0x000fea0003800000 */
.L_x_618:
[----:B0---4-:R0:W4:Y:S01]  /*17ca0*/  SHFL.IDX PT, R7, R47, 0x2, 0x181f ;  /* 0x00581f002f077f89 */ /* 0x01112200000e0000 */
        /* <DEDUP_REMOVED lines=12> */
.L_x_621:
[----:B------:R-:W-:Y:S05]  /*17d70*/  BSYNC B1 ;  /* 0x0000000000017941 */ /* 0x000fea0003800000 */
.L_x_620:
[----:B------:R-:W-:Y:S01]  /*17d80*/  VIADD R0, R48, 0x60 ;  /* 0x0000006030007836 */ /* 0x000fe20000000000 */
[----:B0--3--:R-:W0:Y:S04]  /*17d90*/  SHFL.IDX PT, R47, R47, 0x3, 0x181f ;  /* 0x00781f002f2f7f89 */ /* 0x009e2800000e0000 */
[----:B------:R-:W-:Y:S01]  /*17da0*/  ISETP.GE.AND P0, PT, R0, R3, PT ;  /* 0x000000030000720c */ /* 0x000fe20003f06270 */
[----:B----4-:R3:W4:-:S12]  /*17db0*/  SHFL.IDX PT, R7, R46, 0x3, 0x181f ;  /* 0x00781f002e077f89 */ /* 0x01071800000e0000 */
[----:B---3--:R-:W-:Y:S05]  /*17dc0*/  @P0 BRA `(.L_x_622) ;  /* 0x00000018002c0947 */ /* 0x008fea0003800000 */
[----:B------:R-:W-:Y:S02]  /*17dd0*/  ULDC UR4, c[0x0][0xac8] ;  /* 0x0002b20000047ab9 */ /* 0x000fe40000000800 */
[----:B------:R-:W-:-:S13]  /*17de0*/  ISETP.GE.AND P1, PT, R198, UR4, PT ;  /* 0x00000004c6007c0c */ /* 0x000fda000bf26270 */
[----:B----4-:R-:W-:-:S04]  /*17df0*/  @!P1 LEA R4, P0, R198, R7, 0x1 ;  /* 0x00000007c6049211 */ /* 0x010fc800078008ff */
        /* <DEDUP_REMOVED lines=8> */
.L_x_615:
[----:B0-----:R-:W0:Y:S01]  /*17e80*/  @P4 LDC R6, c[0x0][0xbec] ;  /* 0x0002fb00ff064b82 */ /* 0x001e220000000800 */
[----:B------:R-:W-:Y:S01]  /*17e90*/  ULDC.64 UR4, c[0x0][0xb08] ;  /* 0x0002c20000047ab9 */ /* 0x000fe20000000a00 */
[----:B------:R-:W-:Y:S01]  /*17ea0*/  MOV R7, R25 ;  /* 0x0000001900077202 */ /* 0x000fe20000000f00 */
[----:B------:R-:W-:Y:S01]  /*17eb0*/  IMAD R103, R103, UR4, RZ ;  /* 0x0000000467677c24 */ /* 0x000fe2000f8e02ff */
[----:B------:R-:W-:Y:S01]  /*17ec0*/  ULDC.64 UR6, c[0x0][0xb30] ;  /* 0x0002cc0000067ab9 */ /* 0x000fe20000000a00 */
[----:B------:R-:W-:Y:S01]  /*17ed0*/  IMAD.WIDE.U32 R4, R0, UR4, RZ ;  /* 0x0000000400047c25 */ /* 0x000fe2000f8e00ff */
[----:B------:R-:W-:Y:S01]  /*17ee0*/  ISETP.GE.AND P0, PT, R8, R3, PT ;  /* 0x000000030800720c */ /* 0x000fe20003f06270 */
[----:B------:R-:W-:Y:S01]  /*17ef0*/  BSSY B1, `(.L_x_623) ;  /* 0x0000077000017945 */ /* 0x000fe20003800000 */
[----:B------:R-:W1:Y:S01]  /*17f00*/  @P4 LDC R11, c[0x0][0xbf0] ;  /* 0x0002fc00ff0b4b82 */ /* 0x000e620000000800 */
[----:B------:R-:W-:Y:S01]  /*17f10*/  IMAD R103, R0, UR5, R103 ;  /* 0x0000000500677c24 */ /* 0x000fe2000f8e0267 */
[----:B------:R-:W-:Y:S01]  /*17f20*/  ULDC.64 UR4, c[0x0][0xb38] ;  /* 0x0002ce0000047ab9 */ /* 0x000fe20000000a00 */
[----:B------:R-:W-:-:S02]  /*17f30*/  SHF.R.S32.HI R0, RZ, 0x1f, R203 ;  /* 0x0000001fff007819 */ /* 0x000fc400000114cb */
[----:B------:R-:W-:Y:S01]  /*17f40*/  IMAD.IADD R5, R5, 0x1, R103 ;  /* 0x0000000105057824 */ /* 0x000fe200078e0267 */
[----:B------:R-:W-:Y:S02]  /*17f50*/  SHF.R.S32.HI R15, RZ, 0x1f, R210 ;  /* 0x0000001fff0f7819 */ /* 0x000fe400000114d2 */
[----:B------:R-:W-:Y:S01]  /*17f60*/  SHF.R.S32.HI R24, RZ, 0x1f, R211 ;  /* 0x0000001fff187819 */ /* 0x000fe200000114d3 */
[C---:B------:R-:W-:Y:S01]  /*17f70*/  IMAD.WIDE.U32 R4, R199.reuse, UR4, R4 ;  /* 0x00000004c7047c25 */ /* 0x040fe2000f8e0004 */
[----:B------:R-:W-:Y:S02]  /*17f80*/  SHF.R.S32.HI R26, RZ, 0x1f, R212 ;  /* 0x0000001fff1a7819 */ /* 0x000fe400000114d4 */
[----:B------:R-:W-:Y:S01]  /*17f90*/  SHF.R.S32.HI R27, RZ, 0x1f, R213 ;  /* 0x0000001fff1b7819 */ /* 0x000fe200000114d5 */
[----:B------:R-:W-:Y:S01]  /*17fa0*/  IMAD R5, R199, UR5, R5 ;  /* 0x00000005c7057c24 */ /* 0x000fe2000f8e0205 */
[----:B------:R-:W-:Y:S01]  /*17fb0*/  ULDC.64 UR4, c[0x0][0xb40] ;  /* 0x0002d00000047ab9 */ /* 0x000fe20000000a00 */
[----:B------:R-:W-:Y:S01]  /*17fc0*/  SHF.R.S32.HI R28, RZ, 0x1f, R214 ;  /* 0x0000001fff1c7819 */ /* 0x000fe200000114d6 */
[----:B------:R-:W-:Y:S01]  /*17fd0*/  IMAD R0, R0, UR4, RZ ;  /* 0x0000000400007c24 */ /* 0x000fe2000f8e02ff */
[----:B------:R-:W-:Y:S01]  /*17fe0*/  SHF.R.S32.HI R29, RZ, 0x1f, R215 ;  /* 0x0000001fff1d7819 */ /* 0x000fe200000114d7 */
[----:B0-----:R-:W-:Y:S01]  /*17ff0*/  @P4 IMAD.HI.U32 R6, R25, R6, RZ ;  /* 0x0000000619064227 */ /* 0x001fe200078e00ff */
[----:B------:R-:W-:-:S02]  /*18000*/  SHF.R.S32.HI R30, RZ, 0x1f, R216 ;  /* 0x0000001fff1e7819 */ /* 0x000fc400000114d8 */
[----:B------:R-:W-:Y:S01]  /*18010*/  SHF.R.S32.HI R31, RZ, 0x1f, R217 ;  /* 0x0000001fff1f7819 */ /* 0x000fe200000114d9 */
[C---:B------:R-:W-:Y:S01]  /*18020*/  IMAD R9, R203.reuse, UR5, R0 ;  /* 0x00000005cb097c24 */ /* 0x040fe2000f8e0200 */
[----:B------:R-:W-:Y:S01]  /*18030*/  SHF.R.S32.HI R32, RZ, 0x1f, R218 ;  /* 0x0000001fff207819 */ /* 0x000fe200000114da */
[----:B------:R-:W-:Y:S01]  /*18040*/  IMAD.WIDE.U32 R4, R203, UR4, R4 ;  /* 0x00000004cb047c25 */ /* 0x000fe2000f8e0004 */
[----:B-1----:R-:W-:Y:S01]  /*18050*/  @P4 SHF.R.U32.HI R7, RZ, R11, R6 ;  /* 0x0000000bff074219 */ /* 0x002fe20000011606 */
[----:B------:R-:W-:Y:S01]  /*18060*/  ULDC.64 UR4, c[0x0][0xb48] ;  /* 0x0002d20000047ab9 */ /* 0x000fe20000000a00 */
[----:B------:R-:W-:Y:S01]  /*18070*/  IADD3 R6, R2, 0x34820, RZ ;  /* 0x0003482002067810 */ /* 0x000fe20007ffe0ff */
[----:B------:R-:W-:Y:S01]  /*18080*/  IMAD.IADD R5, R5, 0x1, R9 ;  /* 0x0000000105057824 */ /* 0x000fe200078e0209 */
[--C-:B------:R-:W-:Y:S01]  /*18090*/  SHF.R.S32.HI R0, RZ, 0x1f, R7.reuse ;  /* 0x0000001fff007819 */ /* 0x100fe20000011407 */
[----:B------:R-:W-:Y:S01]  /*180a0*/  IMAD.MOV R9, RZ, RZ, -R7 ;  /* 0x000000ffff097224 */ /* 0x000fe200078e0a07 */
[----:B------:R-:W-:Y:S01]  /*180b0*/  PRMT R6, RZ, 0x654, R6 ;  /* 0x00000654ff067816 */ /* 0x000fe20000000006 */
[----:B------:R-:W-:Y:S01]  /*180c0*/  IMAD.WIDE.U32 R4, R209, UR4, R4 ;  /* 0x00000004d1047c25 */ /* 0x000fe2000f8e0004 */
[----:B------:R-:W-:-:S02]  /*180d0*/  SHF.R.S32.HI R33, RZ, 0x1f, R219 ;  /* 0x0000001fff217819 */ /* 0x000fc400000114db */
[----:B------:R0:W-:Y:S01]  /*180e0*/  SYNCS.ARRIVE.TRANS64.RED.A1T0 RZ, [R6+URZ], RZ ;  /* 0x000000ff06ff79a7 */ /* 0x0001e2000810043f */
[----:B------:R-:W-:Y:S01]  /*180f0*/  IMAD R9, R102, R9, R25 ;  /* 0x0000000966097224 */ /* 0x000fe200078e0219 */
[----:B------:R-:W-:Y:S01]  /*18100*/  SHF.R.S32.HI R34, RZ, 0x1f, R220 ;  /* 0x0000001fff227819 */ /* 0x000fe200000114dc */
[----:B------:R-:W-:Y:S01]  /*18110*/  IMAD R0, R0, UR6, RZ ;  /* 0x0000000600007c24 */ /* 0x000fe2000f8e02ff */
[----:B------:R-:W-:Y:S01]  /*18120*/  SHF.R.S32.HI R35, RZ, 0x1f, R221 ;  /* 0x0000001fff237819 */ /* 0x000fe200000114dd */
[----:B------:R-:W-:Y:S01]  /*18130*/  IMAD R5, R209, UR5, R5 ;  /* 0x00000005d1057c24 */ /* 0x000fe2000f8e0205 */
[----:B------:R-:W-:Y:S01]  /*18140*/  ULDC.64 UR4, c[0x0][0xb28] ;  /* 0x0002ca0000047ab9 */ /* 0x000fe20000000a00 */
[C---:B------:R-:W-:Y:S01]  /*18150*/  IMAD R11, R7.reuse, UR7, R0 ;  /* 0x00000007070b7c24 */ /* 0x040fe2000f8e0200 */
[----:B------:R-:W-:Y:S01]  /*18160*/  SHF.R.S32.HI R0, RZ, 0x1f, R9 ;  /* 0x0000001fff007819 */ /* 0x000fe20000011409 */
[----:B------:R-:W-:Y:S01]  /*18170*/  IMAD.WIDE.U32 R4, R7, UR6, R4 ;  /* 0x0000000607047c25 */ /* 0x000fe2000f8e0004 */
[----:B------:R-:W-:-:S02]  /*18180*/  SHF.R.S32.HI R100, RZ, 0x1f, R222 ;  /* 0x0000001fff647819 */ /* 0x000fc400000114de */
[----:B------:R-:W-:Y:S01]  /*18190*/  SHF.R.S32.HI R20, RZ, 0x1f, R223 ;  /* 0x0000001fff147819 */ /* 0x000fe200000114df */
[----:B------:R-:W-:Y:S01]  /*181a0*/  IMAD R0, R0, UR4, RZ ;  /* 0x0000000400007c24 */ /* 0x000fe2000f8e02ff */
[----:B------:R-:W-:Y:S01]  /*181b0*/  SHF.R.S32.HI R14, RZ, 0x1f, R224 ;  /* 0x0000001fff0e7819 */ /* 0x000fe200000114e0 */
[----:B------:R-:W-:Y:S02]  /*181c0*/  IMAD.IADD R5, R5, 0x1, R11 ;  /* 0x0000000105057824 */ /* 0x000fe400078e020b */
[C---:B------:R-:W-:Y:S02]  /*181d0*/  IMAD R7, R9.reuse, UR5, R0 ;  /* 0x0000000509077c24 */ /* 0x040fe4000f8e0200 */
[----:B------:R-:W-:Y:S01]  /*181e0*/  IMAD.WIDE.U32 R4, R9, UR4, R4 ;  /* 0x0000000409047c25 */ /* 0x000fe2000f8e0004 */
[----:B------:R-:W-:-:S03]  /*181f0*/  ULDC.64 UR4, c[0x0][0xb00] ;  /* 0x0002c00000047ab9 */ /* 0x000fc60000000a00 */
[----:B------:R-:W-:Y:S01]  /*18200*/  IMAD.IADD R5, R5, 0x1, R7 ;  /* 0x0000000105057824 */ /* 0x000fe200078e0207 */
[----:B------:R-:W-:-:S04]  /*18210*/  LEA R0, P1, R4, UR4, 0x2 ;  /* 0x0000000404007c11 */ /* 0x000fc8000f8210ff */
[----:B------:R-:W-:Y:S02]  /*18220*/  LEA.HI.X R13, R4, UR5, R5, 0x2, P1 ;  /* 0x00000005040d7c11 */ /* 0x000fe400088f1405 */
[----:B------:R0:W1:Y:S04]  /*18230*/  SHFL.IDX PT, R4, R0, RZ, 0x1c1f ;  /* 0x001c1fff00047589 */ /* 0x00006800000e0000 */
[----:B------:R0:W2:Y:S01]  /*18240*/  SHFL.IDX PT, R5, R13, RZ, 0x1c1f ;  /* 0x001c1fff0d057589 */ /* 0x0000a200000e0000 */
[----:B------:R-:W-:Y:S05]  /*18250*/  @P0 BRA `(.L_x_624) ;  /* 0x0000000400000947 */ /* 0x000fea0003800000 */
[----:B------:R-:W-:Y:S02]  /*18260*/  ULDC UR4, c[0x0][0xac8] ;  /* 0x0002b20000047ab9 */ /* 0x000fe40000000800 */
[----:B------:R-:W-:Y:S02]  /*18270*/  ISETP.GE.AND P3, PT, R225, UR4, PT ;  /* 0x00000004e1007c0c */ /* 0x000fe4000bf66270 */
[----:B------:R-:W-:Y:S02]  /*18280*/  ISETP.GE.AND P2, PT, R210, UR4, PT ;  /* 0x00000004d2007c0c */ /* 0x000fe4000bf46270 */
[----:B------:R-:W-:Y:S02]  /*18290*/  ISETP.GE.AND P1, PT, R224, UR4, PT ;  /* 0x00000004e0007c0c */ /* 0x000fe4000bf26270 */
[----:B------:R-:W-:Y:S02]  /*182a0*/  ISETP.GE.AND P0, PT, R223, UR4, PT ;  /* 0x00000004df007c0c */ /* 0x000fe4000bf06270 */
[----:B------:R-:W-:-:S05]  /*182b0*/  ISETP.GE.AND P4, PT, R221, UR4, PT ;  /* 0x00000004dd007c0c */ /* 0x000fca000bf86270 */
[----:B012---:R-:W-:-:S04]  /*182c0*/  @!P3 IMAD.WIDE R6, R225, 0x4, R4 ;  /* 0x00000004e106b825 */ /* 0x007fc800078e0204 */
[-C--:B------:R-:W-:Y:S01]  /*182d0*/  @!P1 LEA R8, P5, R224, R4.reuse, 0x2 ;  /* 0x00000004e0089211 */ /* 0x080fe200078a10ff */
[----:B------:R0:W-:Y:S01]  /*182e0*/  @!P3 ST.E.64 desc[UR56][R6.64], R88 ;  /* 0x000000580600b985 */ /* 0x0001e2000c101b38 */
[----:B------:R-:W-:Y:S02]  /*182f0*/  ISETP.GE.AND P3, PT, R222, UR4, PT ;  /* 0x00000004de007c0c */ /* 0x000fe4000bf66270 */
[----:B------:R-:W-:Y:S02]  /*18300*/  @!P1 LEA.HI.X R9, R224, R5, R14, 0x2, P5 ;  /* 0x00000005e0099211 */ /* 0x000fe400028f140e */
[----:B------:R-:W-:Y:S02]  /*18310*/  ISETP.GE.AND P5, PT, R220, UR4, PT ;  /* 0x00000004dc007c0c */ /* 0x000fe4000bfa6270 */
[----:B0-----:R-:W-:-:S04]  /*18320*/  @!P2 LEA R6, P6, R210, R4, 0x2 ;  /* 0x00000004d206a211 */ /* 0x001fc800078c10ff */
[----:B------:R-:W-:Y:S02]  /*18330*/  @!P2 LEA.HI.X R7, R210, R5, R15, 0x2, P6 ;  /* 0x00000005d207a211 */ /* 0x000fe400030f140f */
[----:B------:R-:W-:-:S03]  /*18340*/  @!P0 LEA R10, P6, R223, R4, 0x2 ;  /* 0x00000004df0a8211 */ /* 0x000fc600078c10ff */
[----:B------:R0:W-:Y:S01]  /*18350*/  @!P2 ST.E.64 desc[UR56][R6.64], R90 ;  /* 0x0000005a0600a985 */ /* 0x0001e2000c101b38 */
[----:B------:R-:W-:Y:S02]  /*18360*/  @!P0 LEA.HI.X R11, R223, R5, R20, 0x2, P6 ;  /* 0x00000005df0b8211 */ /* 0x000fe400030f1414 */
[----:B------:R-:W-:Y:S01]  /*18370*/  ISETP.GE.AND P2, PT, R219, UR4, PT ;  /* 0x00000004db007c0c */ /* 0x000fe2000bf46270 */
[----:B------:R1:W-:Y:S01]  /*18380*/  @!P1 ST.E.64 desc[UR56][R8.64], R92 ;  /* 0x0000005c08009985 */ /* 0x0003e2000c101b38 */
[----:B------:R-:W-:-:S03]  /*18390*/  ISETP.GE.AND P1, PT, R218, UR4, PT ;  /* 0x00000004da007c0c */ /* 0x000fc6000bf26270 */
[----:B------:R2:W-:Y:S01]  /*183a0*/  @!P0 ST.E.64 desc[UR56][R10.64], R36 ;  /* 0x000000240a008985 */ /* 0x0005e2000c101b38 */
[CC--:B0-----:R-:W-:Y:S02]  /*183b0*/  @!P3 LEA R6, P6, R222.reuse, R4.reuse, 0x2 ;  /* 0x00000004de06b211 */ /* 0x0c1fe400078c10ff */
[CC--:B-1----:R-:W-:Y:S02]  /*183c0*/  @!P4 LEA R8, P0, R221.reuse, R4.reuse, 0x2 ;  /* 0x00000004dd08c211 */ /* 0x0c2fe400078010ff */
[-C--:B------:R-:W-:Y:S02]  /*183d0*/  @!P3 LEA.HI.X R7, R222, R5.reuse, R100, 0x2, P6 ;  /* 0x00000005de07b211 */ /* 0x080fe400030f1464 */
[----:B------:R-:W-:Y:S02]  /*183e0*/  @!P4 LEA.HI.X R9, R221, R5, R35, 0x2, P0 ;  /* 0x00000005dd09c211 */ /* 0x000fe400000f1423 */
[----:B------:R-:W-:Y:S01]  /*183f0*/  ISETP.GE.AND P0, PT, R217, UR4, PT ;  /* 0x00000004d9007c0c */ /* 0x000fe2000bf06270 */
[----:B------:R0:W-:Y:S01]  /*18400*/  @!P3 ST.E.64 desc[UR56][R6.64], R40 ;  /* 0x000000280600b985 */ /* 0x0001e2000c101b38 */
[----:B--2---:R-:W-:-:S02]  /*18410*/  @!P5 LEA R10, P6, R220, R4, 0x2 ;  /* 0x00000004dc0ad211 */ /* 0x004fc400078c10ff */
[----:B------:R-:W-:Y:S01]  /*18420*/  ISETP.GE.AND P3, PT, R216, UR4, PT ;  /* 0x00000004d8007c0c */ /* 0x000fe2000bf66270 */
[----:B------:R1:W-:Y:S01]  /*18430*/  @!P4 ST.E.64 desc[UR56][R8.64], R44 ;  /* 0x0000002c0800c985 */ /* 0x0003e2000c101b38 */
[----:B------:R-:W-:-:S05]  /*18440*/  @!P5 LEA.HI.X R11, R220, R5, R34, 0x2, P6 ;  /* 0x00000005dc0bd211 */ /* 0x000fca00030f1422 */
[----:B------:R2:W-:Y:S01]  /*18450*/  @!P5 ST.E.64 desc[UR56][R10.64], R48 ;  /* 0x000000300a00d985 */ /* 0x0005e2000c101b38 */
[CC--:B0-----:R-:W-:Y:S02]  /*18460*/  @!P2 LEA R6, P4, R219.reuse, R4.reuse, 0x2 ;  /* 0x00000004db06a211 */ /* 0x0c1fe400078810ff */
[CC--:B-1----:R-:W-:Y:S02]  /*18470*/  @!P1 LEA R8, P5, R218.reuse, R4.reuse, 0x2 ;  /* 0x00000004da089211 */ /* 0x0c2fe400078a10ff */
[-C--:B------:R-:W-:Y:S02]  /*18480*/  @!P2 LEA.HI.X R7, R219, R5.reuse, R33, 0x2, P4 ;  /* 0x00000005db07a211 */ /* 0x080fe400020f1421 */
[----:B------:R-:W-:Y:S02]  /*18490*/  ISETP.GE.AND P4, PT, R215, UR4, PT ;  /* 0x00000004d7007c0c */ /* 0x000fe4000bf86270 */
[----:B--2---:R-:W-:Y:S01]  /*184a0*/  @!P0 LEA R10, P6, R217, R4, 0x2 ;  /* 0x00000004d90a8211 */ /* 0x004fe200078c10ff */
[----:B------:R0:W-:Y:S01]  /*184b0*/  @!P2 ST.E.64 desc[UR56][R6.64], R52 ;  /* 0x000000340600a985 */ /* 0x0001e2000c101b38 */
[----:B------:R-:W-:-:S02]  /*184c0*/  @!P1 LEA.HI.X R9, R218, R5, R32, 0x2, P5 ;  /* 0x00000005da099211 */ /* 0x000fc400028f1420 */
[----:B------:R-:W-:Y:S02]  /*184d0*/  @!P0 LEA.HI.X R11, R217, R5, R31, 0x2, P6 ;  /* 0x00000005d90b8211 */ /* 0x000fe400030f141f */
[----:B------:R-:W-:Y:S01]  /*184e0*/  ISETP.GE.AND P2, PT, R214, UR4, PT ;  /* 0x00000004d6007c0c */ /* 0x000fe2000bf46270 */
[----:B------:R1:W-:Y:S01]  /*184f0*/  @!P1 ST.E.64 desc[UR56][R8.64], R56 ;  /* 0x0000003808009985 */ /* 0x0003e2000c101b38 */
[----:B------:R-:W-:-:S03]  /*18500*/  ISETP.GE.AND P1, PT, R213, UR4, PT ;  /* 0x00000004d5007c0c */ /* 0x000fc6000bf26270 */
[----:B------:R2:W-:Y:S01]  /*18510*/  @!P0 ST.E.64 desc[UR56][R10.64], R60 ;  /* 0x0000003c0a008985 */ /* 0x0005e2000c101b38 */
[----:B------:R-:W-:Y:S02]  /*18520*/  ISETP.GE.AND P0, PT, R212, UR4, PT ;  /* 0x00000004d4007c0c */ /* 0x000fe4000bf06270 */
[----:B0-----:R-:W-:-:S04]  /*18530*/  @!P3 LEA R6, P5, R216, R4, 0x2 ;  /* 0x00000004d806b211 */ /* 0x001fc800078a10ff */
[-C--:B------:R-:W-:Y:S02]  /*18540*/  @!P3 LEA.HI.X R7, R216, R5.reuse, R30, 0x2, P5 ;  /* 0x00000005d807b211 */ /* 0x080fe400028f141e */
[----:B------:R-:W-:Y:S02]  /*18550*/  ISETP.GE.AND P5, PT, R211, UR4, PT ;  /* 0x00000004d3007c0c */ /* 0x000fe4000bfa6270 */
[CC--:B-1----:R-:W-:Y:S01]  /*18560*/  @!P4 LEA R8, P6, R215.reuse, R4.reuse, 0x2 ;  /* 0x00000004d708c211 */ /* 0x0c2fe200078c10ff */
[----:B------:R0:W-:Y:S03]  /*18570*/  @!P3 ST.E.64 desc[UR56][R6.64], R64 ;  /* 0x000000400600b985 */ /* 0x0001e6000c101b38 */
[----:B------:R-:W-:Y:S02]  /*18580*/  @!P4 LEA.HI.X R9, R215, R5, R29, 0x2, P6 ;  /* 0x00000005d709c211 */ /* 0x000fe400030f141d */
[----:B--2---:R-:W-:-:S03]  /*18590*/  @!P1 LEA R10, P6, R213, R4, 0x2 ;  /* 0x00000004d50a9211 */ /* 0x004fc600078c10ff */
[----:B------:R1:W-:Y:S01]  /*185a0*/  @!P4 ST.E.64 desc[UR56][R8.64], R68 ;  /* 0x000000440800c985 */ /* 0x0003e2000c101b38 */
[----:B------:R-:W-:Y:S02]  /*185b0*/  @!P1 LEA.HI.X R11, R213, R5, R27, 0x2, P6 ;  /* 0x00000005d50b9211 */ /* 0x000fe400030f141b */
[----:B0-----:R-:W-:-:S04]  /*185c0*/  @!P2 LEA R6, P3, R214, R4, 0x2 ;  /* 0x00000004d606a211 */ /* 0x001fc800078610ff */
[----:B------:R-:W-:Y:S02]  /*185d0*/  @!P2 LEA.HI.X R7, R214, R5, R28, 0x2, P3 ;  /* 0x00000005d607a211 */ /* 0x000fe400018f141c */
[----:B-1----:R-:W-:-:S03]  /*185e0*/  @!P0 LEA R8, P4, R212, R4, 0x2 ;  /* 0x00000004d4088211 */ /* 0x002fc600078810ff */
[----:B------:R3:W-:Y:S01]  /*185f0*/  @!P2 ST.E.64 desc[UR56][R6.64], R72 ;  /* 0x000000480600a985 */ /* 0x0007e2000c101b38 */
[C---:B------:R-:W-:Y:S02]  /*18600*/  @!P5 LEA R4, P3, R211.reuse, R4, 0x2 ;  /* 0x00000004d304d211 */ /* 0x040fe400078610ff */
[-C--:B------:R-:W-:Y:S01]  /*18610*/  @!P0 LEA.HI.X R9, R212, R5.reuse, R26, 0x2, P4 ;  /* 0x00000005d4098211 */ /* 0x080fe200020f141a */
[----:B------:R3:W-:Y:S01]  /*18620*/  @!P1 ST.E.64 desc[UR56][R10.64], R76 ;  /* 0x0000004c0a009985 */ /* 0x0007e2000c101b38 */
[----:B------:R-:W-:-:S03]  /*18630*/  @!P5 LEA.HI.X R5, R211, R5, R24, 0x2, P3 ;  /* 0x00000005d305d211 */ /* 0x000fc600018f1418 */
[----:B------:R3:W-:Y:S04]  /*18640*/  @!P0 ST.E.64 desc[UR56][R8.64], R80 ;  /* 0x0000005008008985 */ /* 0x0007e8000c101b38 */
[----:B------:R3:W-:Y:S02]  /*18650*/  @!P5 ST.E.64 desc[UR56][R4.64], R84 ;  /* 0x000000540400d985 */ /* 0x0007e4000c101b38 */
.L_x_624:
[----:B------:R-:W-:Y:S05]  /*18660*/  BSYNC B1 ;  /* 0x0000000000017941 */ /* 0x000fea0003800000 */
.L_x_623:
[----:B------:R-:W-:Y:S01]  /*18670*/  ISETP.GE.AND P0, PT, R12, R3, PT ;  /* 0x000000030c00720c */ /* 0x000fe20003f06270 */
[----:B--23--:R2:W3:Y:S04]  /*18680*/  SHFL.IDX PT, R5, R13, 0x1, 0x1c1f ;  /* 0x003c1f000d057f89 */ /* 0x00c4e800000e0000 */
[----:B-1----:R2:W1:Y:S08]  /*18690*/  SHFL.IDX PT, R4, R0, 0x1, 0x1c1f ;  /* 0x003c1f0000047f89 */ /* 0x00247000000e0000 */
[----:B--2---:R-:W-:Y:S05]  /*186a0*/  @P0 BRA `(.L_x_622) ;  /* 0x0000000c00f40947 */ /* 0x004fea0003800000 */
[----:B------:R-:W-:Y:S02]  /*186b0*/  ULDC UR4, c[0x0][0xac8] ;  /* 0x0002b20000047ab9 */ /* 0x000fe40000000800 */
[----:B------:R-:W-:Y:S02]  /*186c0*/  ISETP.GE.AND P1, PT, R210, UR4, PT ;  /* 0x00000004d2007c0c */ /* 0x000fe4000bf26270 */
[----:B------:R-:W-:Y:S02]  /*186d0*/  ISETP.GE.AND P0, PT, R224, UR4, PT ;  /* 0x00000004e0007c0c */ /* 0x000fe4000bf06270 */
[----:B------:R-:W-:Y:S02]  /*186e0*/  ISETP.GE.AND P2, PT, R225, UR4, PT ;  /* 0x00000004e1007c0c */ /* 0x000fe4000bf46270 */
[----:B------:R-:W-:Y:S02]  /*186f0*/  ISETP.GE.AND P4, PT, R222, UR4, PT ;  /* 0x00000004de007c0c */ /* 0x000fe4000bf86270 */
[----:B------:R-:W-:-:S05]  /*18700*/  ISETP.GE.AND P3, PT, R223, UR4, PT ;  /* 0x00000004df007c0c */ /* 0x000fca000bf66270 */
[-C--:B-1----:R-:W-:Y:S02]  /*18710*/  @!P1 LEA R8, P5, R210, R4.reuse, 0x2 ;  /* 0x00000004d2089211 */ /* 0x082fe400078a10ff */
[-C--:B------:R-:W-:Y:S02]  /*18720*/  @!P0 LEA R10, P6, R224, R4.reuse, 0x2 ;  /* 0x00000004e00a8211 */ /* 0x080fe400078c10ff */
[-C--:B---3--:R-:W-:Y:S01]  /*18730*/  @!P1 LEA.HI.X R9, R210, R5.reuse, R15, 0x2, P5 ;  /* 0x00000005d2099211 */ /* 0x088fe200028f140f */
[----:B0-----:R-:W-:Y:S01]  /*18740*/  @!P2 IMAD.WIDE R6, R225, 0x4, R4 ;  /* 0x00000004e106a825 */ /* 0x001fe200078e0204 */
        /* <DEDUP_REMOVED lines=18> */
[-C--:B-1----:R-:W-:Y:S01]  /*18870*/  @!P2 LEA R10, P6, R218, R4.reuse, 0x2 ;  /* 0x00000004da0aa211 */ /* 0x082fe200078c10ff */
[----:B------:R-:W-:Y:S01]  /*18880*/  @!P5 ST.E.64 desc[UR56][R20.64], R46 ;  /* 0x0000002e1400d985 */ /* 0x000fe2000c101b38 */
[----:B------:R-:W-:Y:S02]  /*18890*/  @!P1 LEA R8, P5, R219, R4, 0x2 ;  /* 0x00000004db089211 */ /* 0x000fe400078a10ff */
[----:B------:R-:W-:-:S02]  /*188a0*/  @!P0 LEA.HI.X R7, R220, R5, R34, 0x2, P4 ;  /* 0x00000005dc078211 */ /* 0x000fc400020f1422 */
[-C--:B------:R-:W-:Y:S02]  /*188b0*/  @!P1 LEA.HI.X R9, R219, R5.reuse, R33, 0x2, P5 ;  /* 0x00000005db099211 */ /* 0x080fe400028f1421 */
[----:B------:R-:W-:Y:S01]  /*188c0*/  ISETP.GE.AND P4, PT, R216, UR4, PT ;  /* 0x00000004d8007c0c */ /* 0x000fe2000bf86270 */
[----:B------:R-:W-:Y:S01]  /*188d0*/  @!P0 ST.E.64 desc[UR56][R6.64], R50 ;  /* 0x0000003206008985 */ /* 0x000fe2000c101b38 */
[----:B------:R-:W-:Y:S02]  /*188e0*/  @!P2 LEA.HI.X R11, R218, R5, R32, 0x2, P6 ;  /* 0x00000005da0ba211 */ /* 0x000fe400030f1420 */
[----:B--2---:R-:W-:Y:S01]  /*188f0*/  @!P3 LEA R12, P5, R217, R4, 0x2 ;  /* 0x00000004d90cb211 */ /* 0x004fe200078a10ff */
[----:B------:R0:W-:Y:S01]  /*18900*/  @!P1 ST.E.64 desc[UR56][R8.64], R54 ;  /* 0x0000003608009985 */ /* 0x0001e2000c101b38 */
[----:B------:R-:W-:Y:S02]  /*18910*/  ISETP.GE.AND P1, PT, R214, UR4, PT ;  /* 0x00000004d6007c0c */ /* 0x000fe4000bf26270 */
[----:B------:R-:W-:Y:S01]  /*18920*/  ISETP.GE.AND P0, PT, R213, UR4, PT ;  /* 0x00000004d5007c0c */ /* 0x000fe2000bf06270 */
[----:B------:R1:W-:Y:S01]  /*18930*/  @!P2 ST.E.64 desc[UR56][R10.64], R58 ;  /* 0x0000003a0a00a985 */ /* 0x0003e2000c101b38 */
[----:B------:R-:W-:-:S02]  /*18940*/  ISETP.GE.AND P2, PT, R215, UR4, PT ;  /* 0x00000004d7007c0c */ /* 0x000fc4000bf46270 */
[-C--:B------:R-:W-:Y:S02]  /*18950*/  @!P3 LEA.HI.X R13, R217, R5.reuse, R31, 0x2, P5 ;  /* 0x00000005d90db211 */ /* 0x080fe400028f141f */
[----:B------:R-:W-:Y:S02]  /*18960*/  ISETP.GE.AND P5, PT, R212, UR4, PT ;  /* 0x00000004d4007c0c */ /* 0x000fe4000bfa6270 */
[CC--:B---3--:R-:W-:Y:S01]  /*18970*/  @!P4 LEA R14, P6, R216.reuse, R4.reuse, 0x2 ;  /* 0x00000004d80ec211 */ /* 0x0c8fe200078c10ff */
[----:B------:R2:W-:Y:S03]  /*18980*/  @!P3 ST.E.64 desc[UR56][R12.64], R62 ;  /* 0x0000003e0c00b985 */ /* 0x0005e6000c101b38 */
[----:B------:R-:W-:Y:S02]  /*18990*/  @!P4 LEA.HI.X R15, R216, R5, R30, 0x2, P6 ;  /* 0x00000005d80fc211 */ /* 0x000fe400030f141e */
[----:B0-----:R-:W-:-:S02]  /*189a0*/  @!P1 LEA R8, P6, R214, R4, 0x2 ;  /* 0x00000004d6089211 */ /* 0x001fc400078c10ff */
[-C--:B------:R-:W-:Y:S01]  /*189b0*/  @!P2 LEA R6, P3, R215, R4.reuse, 0x2 ;  /* 0x00000004d706a211 */ /* 0x080fe200078610ff */
[----:B------:R2:W-:Y:S01]  /*189c0*/  @!P4 ST.E.64 desc[UR56][R14.64], R66 ;  /* 0x000000420e00c985 */ /* 0x0005e2000c101b38 */
[-C--:B-1----:R-:W-:Y:S02]  /*189d0*/  @!P0 LEA R10, P4, R213, R4.reuse, 0x2 ;  /* 0x00000004d50a8211 */ /* 0x082fe400078810ff */
        /* <DEDUP_REMOVED lines=11> */
[----:B------:R-:W-:-:S04]  /*18a90*/  LEA R4, P0, R211, R4, 0x2 ;  /* 0x00000004d3047211 */ /* 0x000fc800078010ff */
[----:B------:R-:W-:-:S05]  /*18aa0*/  LEA.HI.X R5, R211, R5, R24, 0x2, P0 ;  /* 0x00000005d3057211 */ /* 0x000fca00000f1418 */
[----:B------:R4:W-:Y:S01]  /*18ab0*/  ST.E.64 desc[UR56][R4.64], R86 ;  /* 0x0000005604007985 */ /* 0x0009e2000c101b38 */
[----:B------:R-:W-:Y:S05]  /*18ac0*/  BRA `(.L_x_622) ;  /* 0x0000000800ec7947 */ /* 0x000fea0003800000 */
.L_x_613:
[----:B------:R-:W-:Y:S01]  /*18ad0*/  ULDC.64 UR6, c[0x0][0xc08] ;  /* 0x0003020000067ab9 */ /* 0x000fe20000000a00 */
[----:B------:R-:W-:Y:S01]  /*18ae0*/  ULDC.64 UR4, c[0x0][0xc00] ;  /* 0x0003000000047ab9 */ /* 0x000fe20000000a00 */
[----:B------:R-:W-:Y:S01]  /*18af0*/  ISETP.NE.U32.AND P1, PT, RZ, UR6, PT ;  /* 0x00000006ff007c0c */ /* 0x000fe2000bf25070 */
[----:B------:R-:W-:Y:S01]  /*18b00*/  IMAD.MOV.U32 R3, RZ, RZ, RZ ;  /* 0x000000ffff037224 */ /* 0x000fe200078e00ff */
[----:B------:R-:W-:Y:S02]  /*18b10*/  ISETP.NE.U32.AND P0, PT, RZ, UR4, PT ;  /* 0x00000004ff007c0c */ /* 0x000fe4000bf05070 */
[----:B------:R-:W-:Y:S02]  /*18b20*/  ISETP.NE.AND.EX P1, PT, RZ, UR7, PT, P1 ;  /* 0x00000007ff007c0c */ /* 0x000fe4000bf25310 */
[----:B------:R-:W-:Y:S02]  /*18b30*/  IADD3 R4, P2, R204, UR4, RZ ;  /* 0x00000004cc047c10 */ /* 0x000fe4000ff5e0ff */
[----:B------:R-:W-:-:S02]  /*18b40*/  ISETP.NE.AND.EX P0, PT, RZ, UR5, PT, P0 ;  /* 0x00000005ff007c0c */ /* 0x000fc4000bf05300 */
[----:B------:R-:W-:Y:S01]  /*18b50*/  IADD3.X R5, R205, UR5, RZ, P2, !PT ;  /* 0x00000005cd057c10 */ /* 0x000fe200097fe4ff */
[----:B------:R-:W-:Y:S02]  /*18b60*/  ULDC UR4, c[0x0][0xa88] ;  /* 0x0002a20000047ab9 */ /* 0x000fe40000000800 */
[----:B------:R-:W-:-:S04]  /*18b70*/  IMAD.U32 R0, RZ, RZ, UR4 ;  /* 0x00000004ff007e24 */ /* 0x000fc8000f8e00ff */
[----:B------:R-:W-:-:S04]  /*18b80*/  @P1 IADD3 R204, P2, R204, UR6, RZ ;  /* 0x00000006cccc1c10 */ /* 0x000fc8000ff5e0ff */
[----:B------:R-:W-:Y:S01]  /*18b90*/  @P1 IADD3.X R205, R205, UR7, RZ, P2, !PT ;  /* 0x00000007cdcd1c10 */ /* 0x000fe200097fe4ff */
[----:B------:R3:W5:Y:S04]  /*18ba0*/  @P0 LDG.E R3, desc[UR56][R4.64] ;  /* 0x0000003804030981 */ /* 0x000768000c1e1900 */
[----:B------:R3:W5:Y:S01]  /*18bb0*/  @P1 LDG.E R0, desc[UR56][R204.64] ;  /* 0x00000038cc001981 */ /* 0x000762000c1e1900 */
[----:B------:R-:W-:Y:S01]  /*18bc0*/  ISETP.NE.AND P2, PT, R202, RZ, PT ;  /* 0x000000ffca00720c */ /* 0x000fe20003f45270 */
[----:B0-----:R-:W0:-:S12]  /*18bd0*/  S2R R6, SR_TID.X ;  /* 0x0000000000067919 */ /* 0x001e180000002100 */
[----:B------:R-:W4:Y:S01]  /*18be0*/  @!P2 LDC R202, c[0x0][0xad4] ;  /* 0x0002b500ffcaab82 */ /* 0x000f220000000800 */
[----:B0-----:R-:W-:Y:S02]  /*18bf0*/  IADD3 R6, R6, -0x80, RZ ;  /* 0xffffff8006067810 */ /* 0x001fe40007ffe0ff */
[----:B----4-:R-:W-:Y:S02]  /*18c00*/  ISETP.GT.AND P2, PT, R202, 0x1, PT ;  /* 0x00000001ca00780c */ /* 0x010fe40003f44270 */
[----:B------:R-:W-:Y:S01]  /*18c10*/  ISETP.GT.AND P3, PT, R6, 0x7f, PT ;  /* 0x0000007f0600780c */ /* 0x000fe20003f64270 */
[----:B---3--:R-:W-:-:S12]  /*18c20*/  @P1 BRA `(.L_x_625) ;  /* 0x0000000000101947 */ /* 0x008fd80003800000 */
[----:B------:R-:W-:Y:S05]  /*18c30*/  @!P0 BRA `(.L_x_625) ;  /* 0x00000000000c8947 */ /* 0x000fea0003800000 */
[----:B------:R-:W3:Y:S04]  /*18c40*/  LDG.E R7, desc[UR56][R4.64] ;  /* 0x0000003804077981 */ /* 0x000ee8000c1e1900 */
[----:B-----5:R-:W3:Y:S02]  /*18c50*/  LDG.E R0, desc[UR56][R4.64+0x4] ;  /* 0x0000043804007981 */ /* 0x020ee4000c1e1900 */
[----:B---3--:R-:W-:-:S07]  /*18c60*/  IMAD.IADD R0, R0, 0x1, -R7 ;  /* 0x0000000100007824 */ /* 0x008fce00078e0a07 */
.L_x_625:
[----:B------:R-:W-:Y:S01]  /*18c70*/  BSSY B1, `(.L_x_626) ;  /* 0x0000037000017945 */ /* 0x000fe20003800000 */
[----:B------:R-:W-:Y:S02]  /*18c80*/  SEL R203, R203, RZ, !P0 ;  /* 0x000000ffcbcb7207 */ /* 0x000fe40004000000 */
[----:B------:R-:W-:Y:S02]  /*18c90*/  SEL R226, R226, RZ, !P0 ;  /* 0x000000ffe2e27207 */ /* 0x000fe40004000000 */
[----:B-----5:R-:W-:Y:S01]  /*18ca0*/  SHF.R.S32.HI R26, RZ, 0x1f, R3 ;  /* 0x0000001fff1a7819 */ /* 0x020fe20000011403 */
[----:B------:R-:W-:Y:S06]  /*18cb0*/  @P3 BRA `(.L_x_627) ;  /* 0x0000000000c83947 */ /* 0x000fec0003800000 */
[----:B------:R-:W0:Y:S01]  /*18cc0*/  S2R R5, SR_TID.X ;  /* 0x0000000000057919 */ /* 0x000e220000002100 */
[----:B------:R-:W3:Y:S01]  /*18cd0*/  LDC R29, c[0x0][0xbe8] ;  /* 0x0002fa00ff1d7b82 */ /* 0x000ee20000000800 */
[----:B0-----:R-:W-:Y:S02]  /*18ce0*/  IMAD R4, R208, 0x80, R5 ;  /* 0x00000080d0047824 */ /* 0x001fe400078e0205 */
[----:B---3--:R-:W-:Y:S02]  /*18cf0*/  IMAD R5, R0, R29, RZ ;  /* 0x0000001d00057224 */ /* 0x008fe400078e02ff */
[----:B------:R-:W-:-:S05]  /*18d00*/  VIADD R27, R4, 0xffffff80 ;  /* 0xffffff80041b7836 */ /* 0x000fca0000000000 */
[----:B------:R-:W-:-:S13]  /*18d10*/  ISETP.GE.AND P0, PT, R27, R5, PT ;  /* 0x000000051b00720c */ /* 0x000fda0003f06270 */
[----:B------:R-:W-:Y:S05]  /*18d20*/  @P0 BRA `(.L_x_627) ;  /* 0x0000000000ac0947 */ /* 0x000fea0003800000 */
[----:B------:R-:W-:Y:S01]  /*18d30*/  ISETP.GT.AND P0, PT, R202, 0x1, PT ;  /* 0x00000001ca00780c */ /* 0x000fe20003f04270 */
[----:B------:R-:W0:Y:S01]  /*18d40*/  LDC.64 R4, c[0x0][0xba8] ;  /* 0x0002ea00ff047b82 */ /* 0x000e220000000a00 */
[----:B------:R-:W-:Y:S01]  /*18d50*/  MOV R24, 0x9b8 ;  /* 0x000009b800187802 */ /* 0x000fe20000000f00 */
[----:B------:R-:W-:Y:S01]  /*18d60*/  IMAD.MOV.U32 R21, RZ, RZ, R27 ;  /* 0x000000ffff157224 */ /* 0x000fe200078e001b */
[----:B------:R-:W-:Y:S02]  /*18d70*/  ISETP.NE.AND P1, PT, R29, 0x1, PT ;  /* 0x000000011d00780c */ /* 0x000fe40003f25270 */
[----:B------:R-:W-:Y:S02]  /*18d80*/  SEL R24, R24, 0x978, P0 ;  /* 0x0000097818187807 */ /* 0x000fe40000000000 */
[----:B------:R-:W-:Y:S02]  /*18d90*/  SEL R209, R209, RZ, P0 ;  /* 0x000000ffd1d17207 */ /* 0x000fe40000000000 */
[----:B------:R-:W3:Y:S08]  /*18da0*/  LDC.64 R12, c[0x0][R24+0x220] ;  /* 0x00008800180c7b82 */ /* 0x000ef00000000a00 */
[----:B------:R-:W4:Y:S08]  /*18db0*/  LDC.64 R14, c[0x0][R24+0x218] ;  /* 0x00008600180e7b82 */ /* 0x000f300000000a00 */
[----:B------:R-:W5:Y:S08]  /*18dc0*/  LDC.64 R8, c[0x0][R24+0x228] ;  /* 0x00008a0018087b82 */ /* 0x000f700000000a00 */
[----:B------:R-:W1:Y:S08]  /*18dd0*/  LDC.64 R6, c[0x0][R24+0x210] ;  /* 0x0000840018067b82 */ /* 0x000e700000000a00 */
[----:B------:R-:W2:Y:S08]  /*18de0*/  @P1 LDC R20, c[0x0][0xbec] ;  /* 0x0002fb00ff141b82 */ /* 0x000eb00000000800 */
[----:B------:R-:W5:Y:S01]  /*18df0*/  @P1 LDC R31, c[0x0][0xbf0] ;  /* 0x0002fc00ff1f1b82 */ /* 0x000f620000000800 */
[----:B---3--:R-:W-:-:S07]  /*18e00*/  IMAD R13, R13, R203, RZ ;  /* 0x000000cb0d0d7224 */ /* 0x008fce00078e02ff */
[----:B0-----:R-:W0:Y:S01]  /*18e10*/  @!P0 LDC R4, c[0x0][0xb50] ;  /* 0x0002d400ff048b82 */ /* 0x001e220000000800 */
[----:B------:R-:W-:-:S04]  /*18e20*/  IMAD.WIDE.U32 R10, R12, R203, RZ ;  /* 0x000000cb0c0a7225 */ /* 0x000fc800078e00ff */
[----:B------:R-:W-:Y:S02]  /*18e30*/  IMAD R13, R12, R226, R13 ;  /* 0x000000e20c0d7224 */ /* 0x000fe400078e020d */
[----:B--2---:R-:W-:Y:S01]  /*18e40*/  @P1 IMAD.HI.U32 R20, R27, R20, RZ ;  /* 0x000000141b141227 */ /* 0x004fe200078e00ff */
[----:B------:R-:W2:Y:S02]  /*18e50*/  @!P0 LDC R5, c[0x0][0xb54] ;  /* 0x0002d500ff058b82 */ /* 0x000ea40000000800 */
[----:B------:R-:W-:Y:S01]  /*18e60*/  IADD3 R12, R11, R13, RZ ;  /* 0x0000000d0b0c7210 */ /* 0x000fe20007ffe0ff */
[-C--:B----4-:R-:W-:Y:S02]  /*18e70*/  IMAD R25, R15, R199.reuse, RZ ;  /* 0x000000c70f197224 */ /* 0x090fe400078e02ff */
[----:B------:R-:W-:Y:S01]  /*18e80*/  IMAD.WIDE.U32 R14, R14, R199, RZ ;  /* 0x000000c70e0e7225 */ /* 0x000fe200078e00ff */
[----:B-----5:R-:W-:-:S03]  /*18e90*/  @P1 SHF.R.U32.HI R21, RZ, R31, R20 ;  /* 0x0000001fff151219 */ /* 0x020fc60000011614 */
[----:B------:R-:W-:Y:S01]  /*18ea0*/  IMAD.IADD R25, R15, 0x1, R25 ;  /* 0x000000010f197824 */ /* 0x000fe200078e0219 */
[----:B------:R-:W-:Y:S01]  /*18eb0*/  IADD3 R14, P1, P3, R10, R14, R3 ;  /* 0x0000000e0a0e7210 */ /* 0x000fe20007b3e003 */
[-C--:B------:R-:W-:Y:S02]  /*18ec0*/  IMAD R13, R9, R209.reuse, RZ ;  /* 0x000000d1090d7224 */ /* 0x080fe400078e02ff */
[----:B------:R-:W-:Y:S02]  /*18ed0*/  IMAD.MOV R10, RZ, RZ, -R21 ;  /* 0x000000ffff0a7224 */ /* 0x000fe400078e0a15 */
[----:B------:R-:W-:-:S04]  /*18ee0*/  IMAD.WIDE.U32 R8, R8, R209, RZ ;  /* 0x000000d108087225 */ /* 0x000fc800078e00ff */
[----:B------:R-:W-:Y:S01]  /*18ef0*/  IMAD R11, R29, R10, R27 ;  /* 0x0000000a1d0b7224 */ /* 0x000fe200078e021b */
[----:B------:R-:W-:Y:S01]  /*18f00*/  IADD3.X R10, R12, R25, R26, P1, P3 ;  /* 0x000000190c0a7210 */ /* 0x000fe20000fe641a */
[----:B------:R-:W-:Y:S01]  /*18f10*/  IMAD.IADD R13, R9, 0x1, R13 ;  /* 0x00000001090d7824 */ /* 0x000fe200078e020d */
[----:B------:R-:W-:Y:S01]  /*18f20*/  IADD3 R8, P0, P1, R21, R14, R8 ;  /* 0x0000000e15087210 */ /* 0x000fe2000791e008 */
[----:B-1----:R-:W-:Y:S01]  /*18f30*/  IMAD R7, R7, R11, RZ ;  /* 0x0000000b07077224 */ /* 0x002fe200078e02ff */
[----:B------:R-:W-:-:S04]  /*18f40*/  SHF.R.S32.HI R21, RZ, 0x1f, R21 ;  /* 0x0000001fff157819 */ /* 0x000fc80000011415 */
[----:B------:R-:W-:Y:S02]  /*18f50*/  IADD3.X R9, R21, R10, R13, P0, P1 ;  /* 0x0000000a15097210 */ /* 0x000fe400007e240d */
[----:B------:R-:W-:-:S05]  /*18f60*/  SHF.R.S32.HI R13, RZ, 0x1f, R11 ;  /* 0x0000001fff0d7819 */ /* 0x000fca000001140b */
[C---:B------:R-:W-:Y:S02]  /*18f70*/  IMAD R13, R6.reuse, R13, R7 ;  /* 0x0000000d060d7224 */ /* 0x040fe400078e0207 */
[----:B------:R-:W-:-:S04]  /*18f80*/  IMAD.WIDE.U32 R6, R6, R11, R8 ;  /* 0x0000000b06067225 */ /* 0x000fc800078e0008 */
[----:B------:R-:W-:Y:S01]  /*18f90*/  IMAD.IADD R7, R7, 0x1, R13 ;  /* 0x0000000107077824 */ /* 0x000fe200078e020d */
[----:B0-----:R-:W-:-:S04]  /*18fa0*/  LEA R4, P0, R6, R4, 0x2 ;  /* 0x0000000406047211 */ /* 0x001fc800078010ff */
[----:B--2---:R-:W-:Y:S01]  /*18fb0*/  LEA.HI.X R5, R6, R5, R7, 0x2, P0 ;  /* 0x0000000506057211 */ /* 0x004fe200000f1407 */
[----:B------:R-:W-:-:S05]  /*18fc0*/  IMAD.MOV.U32 R7, RZ, RZ, -0x800000 ;  /* 0xff800000ff077424 */ /* 0x000fca00078e00ff */
[----:B------:R0:W-:Y:S03]  /*18fd0*/  STG.E desc[UR56][R4.64], R7 ;  /* 0x0000000704007986 */ /* 0x0001e6000c101938 */
.L_x_627:
[----:B------:R-:W-:Y:S05]  /*18fe0*/  BSYNC B1 ;  /* 0x0000000000017941 */ /* 0x000fea0003800000 */
.L_x_626:
[----:B------:R-:W-:Y:S05]  /*18ff0*/  @P2 BRA `(.L_x_622) ;  /* 0x0000000400a02947 */ /* 0x000fea0003800000 */
[----:B------:R-:W3:Y:S01]  /*19000*/  LDC R11, c[0x0][0xbe8] ;  /* 0x0002fa00ff0b7b82 */ /* 0x000ee20000000800 */
[----:B------:R-:W-:Y:S01]  /*19010*/  ULDC.64 UR4, c[0x0][0xaa0] ;  /* 0x0002a80000047ab9 */ /* 0x000fe20000000a00 */
[----:B------:R-:W-:Y:S01]  /*19020*/  ULDC.64 UR6, c[0x0][0xaf0] ;  /* 0x0002bc0000067ab9 */ /* 0x000fe20000000a00 */
[----:B0-----:R-:W-:Y:S01]  /*19030*/  IMAD R4, R26, UR4, RZ ;  /* 0x000000041a047c24 */ /* 0x001fe2000f8e02ff */
[----:B------:R-:W-:Y:S01]  /*19040*/  BSSY B1, `(.L_x_628) ;  /* 0x0000039000017945 */ /* 0x000fe20003800000 */
[----:B------:R-:W-:Y:S02]  /*19050*/  SHF.R.S32.HI R10, RZ, 0x1f, R200 ;  /* 0x0000001fff0a7819 */ /* 0x000fe400000114c8 */
[C---:B------:R-:W-:Y:S01]  /*19060*/  IMAD R7, R3.reuse, UR5, R4 ;  /* 0x0000000503077c24 */ /* 0x040fe2000f8e0204 */
[----:B------:R-:W-:Y:S01]  /*19070*/  SHF.R.S32.HI R14, RZ, 0x1f, R198 ;  /* 0x0000001fff0e7819 */ /* 0x000fe200000114c6 */
[----:B------:R-:W-:Y:S01]  /*19080*/  IMAD.WIDE.U32 R4, R3, UR4, RZ ;  /* 0x0000000403047c25 */ /* 0x000fe2000f8e00ff */
[----:B------:R-:W-:Y:S01]  /*19090*/  LEA R3, R201, R227, 0x5 ;  /* 0x000000e3c9037211 */ /* 0x000fe200078e28ff */
[----:B------:R-:W-:-:S02]  /*190a0*/  ULDC.64 UR4, c[0x0][0xae8] ;  /* 0x0002ba0000047ab9 */ /* 0x000fc40000000a00 */
[----:B------:R-:W-:Y:S02]  /*190b0*/  IMAD.IADD R5, R5, 0x1, R7 ;  /* 0x0000000105057824 */ /* 0x000fe400078e0207 */
[----:B------:R-:W-:Y:S02]  /*190c0*/  IMAD R9, R208, 0x80, R3 ;  /* 0x00000080d0097824 */ /* 0x000fe400078e0203 */
[----:B------:R-:W-:-:S04]  /*190d0*/  IMAD.WIDE.U32 R4, R199, UR4, R4 ;  /* 0x00000004c7047c25 */ /* 0x000fc8000f8e0004 */
[----:B------:R-:W-:Y:S02]  /*190e0*/  IMAD.MOV.U32 R3, RZ, RZ, R9 ;  /* 0x000000ffff037224 */ /* 0x000fe400078e0009 */
[----:B------:R-:W-:Y:S01]  /*190f0*/  IMAD R7, R226, UR6, RZ ;  /* 0x00000006e2077c24 */ /* 0x000fe2000f8e02ff */
[----:B---3--:R-:W-:Y:S01]  /*19100*/  ISETP.NE.AND P0, PT, R11, 0x1, PT ;  /* 0x000000010b00780c */ /* 0x008fe20003f05270 */
[----:B------:R-:W-:Y:S01]  /*19110*/  IMAD R5, R199, UR5, R5 ;  /* 0x00000005c7057c24 */ /* 0x000fe2000f8e0205 */
[----:B------:R-:W-:Y:S01]  /*19120*/  ULDC.64 UR4, c[0x0][0xae0] ;  /* 0x0002b80000047ab9 */ /* 0x000fe20000000a00 */
[C---:B------:R-:W-:Y:S02]  /*19130*/  IMAD R7, R203.reuse, UR7, R7 ;  /* 0x00000007cb077c24 */ /* 0x040fe4000f8e0207 */
[----:B------:R-:W-:-:S04]  /*19140*/  IMAD.WIDE.U32 R4, R203, UR6, R4 ;  /* 0x00000006cb047c25 */ /* 0x000fc8000f8e0004 */
[----:B------:R-:W-:-:S04]  /*19150*/  IMAD.IADD R5, R5, 0x1, R7 ;  /* 0x0000000105057824 */ /* 0x000fc800078e0207 */
[----:B------:R-:W0:Y:S08]  /*19160*/  @P0 LDC R6, c[0x0][0xbec] ;  /* 0x0002fb00ff060b82 */ /* 0x000e300000000800 */
[----:B------:R-:W3:Y:S01]  /*19170*/  @P0 LDC R13, c[0x0][0xbf0] ;  /* 0x0002fc00ff0d0b82 */ /* 0x000ee20000000800 */
[----:B0-----:R-:W-:-:S05]  /*19180*/  @P0 IMAD.HI.U32 R6, R9, R6, RZ ;  /* 0x0000000609060227 */ /* 0x001fca00078e00ff */
[----:B---3--:R-:W-:-:S04]  /*19190*/  @P0 SHF.R.U32.HI R3, RZ, R13, R6 ;  /* 0x0000000dff030219 */ /* 0x008fc80000011606 */
[----:B------:R-:W-:Y:S01]  /*191a0*/  SHF.R.S32.HI R6, RZ, 0x1f, R3 ;  /* 0x0000001fff067819 */ /* 0x000fe20000011403 */
[C---:B------:R-:W-:Y:S01]  /*191b0*/  IMAD.WIDE.U32 R4, R3.reuse, UR4, R4 ;  /* 0x0000000403047c25 */ /* 0x040fe2000f8e0004 */
[----:B------:R-:W-:-:S03]  /*191c0*/  IADD3 R8, -R3, RZ, RZ ;  /* 0x000000ff03087210 */ /* 0x000fc60007ffe1ff */
[----:B------:R-:W-:Y:S02]  /*191d0*/  IMAD R6, R6, UR4, RZ ;  /* 0x0000000406067c24 */ /* 0x000fe4000f8e02ff */
[----:B------:R-:W-:Y:S02]  /*191e0*/  IMAD R7, R11, R8, R9 ;  /* 0x000000080b077224 */ /* 0x000fe400078e0209 */
[----:B------:R-:W-:Y:S01]  /*191f0*/  IMAD R9, R3, UR5, R6 ;  /* 0x0000000503097c24 */ /* 0x000fe2000f8e0206 */
[----:B------:R-:W-:Y:S01]  /*19200*/  ULDC.64 UR4, c[0x0][0xad8] ;  /* 0x0002b60000047ab9 */ /* 0x000fe20000000a00 */
[----:B------:R-:W-:Y:S01]  /*19210*/  IMAD R8, R208, 0x80, R227 ;  /* 0x00000080d0087824 */ /* 0x000fe200078e02e3 */
[----:B------:R-:W-:Y:S01]  /*19220*/  SHF.R.S32.HI R3, RZ, 0x1f, R7 ;  /* 0x0000001fff037819 */ /* 0x000fe20000011407 */
[----:B------:R-:W-:Y:S02]  /*19230*/  IMAD.IADD R5, R5, 0x1, R9 ;  /* 0x0000000105057824 */ /* 0x000fe400078e0209 */
[----:B------:R-:W-:Y:S01]  /*19240*/  IMAD R11, R0, R11, RZ ;  /* 0x0000000b000b7224 */ /* 0x000fe200078e02ff */
[----:B------:R-:W-:Y:S01]  /*19250*/  IADD3 R0, R8, 0x20, RZ ;  /* 0x0000002008007810 */ /* 0x000fe20007ffe0ff */
[----:B------:R-:W-:-:S02]  /*19260*/  IMAD R6, R3, UR4, RZ ;  /* 0x0000000403067c24 */ /* 0x000fc4000f8e02ff */
[C---:B------:R-:W-:Y:S01]  /*19270*/  IMAD.WIDE.U32 R4, R7.reuse, UR4, R4 ;  /* 0x0000000407047c25 */ /* 0x040fe2000f8e0004 */
[-C--:B------:R-:W-:Y:S02]  /*19280*/  ISETP.GE.AND P2, PT, R8, R11.reuse, PT ;  /* 0x0000000b0800720c */ /* 0x080fe40003f46270 */
[----:B------:R-:W-:Y:S01]  /*19290*/  ISETP.GE.AND P1, PT, R0, R11, PT ;  /* 0x0000000b0000720c */ /* 0x000fe20003f26270 */
[----:B------:R-:W-:Y:S01]  /*192a0*/  IMAD R3, R7, UR5, R6 ;  /* 0x0000000507037c24 */ /* 0x000fe2000f8e0206 */
[----:B------:R-:W-:Y:S01]  /*192b0*/  ULDC.64 UR4, c[0x0][0xa80] ;  /* 0x0002a00000047ab9 */ /* 0x000fe20000000a00 */
[----:B------:R-:W-:Y:S01]  /*192c0*/  VIADD R0, R8, 0x40 ;  /* 0x0000004008007836 */ /* 0x000fe20000000000 */
[----:B------:R-:W-:Y:S01]  /*192d0*/  LEA R6, P3, R4, UR4, 0x1 ;  /* 0x0000000404067c11 */ /* 0x000fe2000f8608ff */
[----:B------:R-:W-:-:S03]  /*192e0*/  IMAD.IADD R3, R5, 0x1, R3 ;  /* 0x0000000105037824 */ /* 0x000fc600078e0203 */
[----:B------:R-:W-:Y:S01]  /*192f0*/  ISETP.GE.AND P0, PT, R0, R11, PT ;  /* 0x0000000b0000720c */ /* 0x000fe20003f06270 */
[----:B------:R0:W3:Y:S01]  /*19300*/  SHFL.IDX PT, R7, R6, RZ, 0x181f ;  /* 0x00181fff06077589 */ /* 0x0000e200000e0000 */
[----:B------:R-:W-:-:S05]  /*19310*/  LEA.HI.X R3, R4, UR5, R3, 0x1, P3 ;  /* 0x0000000504037c11 */ /* 0x000fca00098f0c03 */
[----:B------:R0:W4:Y:S01]  /*19320*/  SHFL.IDX PT, R5, R3, RZ, 0x181f ;  /* 0x00181fff03057589 */ /* 0x00012200000e0000 */
        /* <DEDUP_REMOVED lines=8> */
[----:B------:R3:W-:Y:S04]  /*193b0*/  @!P4 ST.E.128 desc[UR56][R12.64], RZ ;  /* 0x000000ff0c00c985 */ /* 0x0007e8000c101d38 */
[----:B------:R3:W-:Y:S02]  /*193c0*/  @!P5 ST.E.128 desc[UR56][R4.64], RZ ;  /* 0x000000ff0400d985 */ /* 0x0007e4000c101d38 */
.L_x_629:
[----:B------:R-:W-:Y:S05]  /*193d0*/  BSYNC B1 ;  /* 0x0000000000017941 */ /* 0x000fea0003800000 */
.L_x_628:
[----:B---34-:R3:W4:Y:S01]  /*193e0*/  SHFL.IDX PT, R5, R3, 0x1, 0x181f ;  /* 0x00381f0003057f89 */ /* 0x01872200000e0000 */
        /* <DEDUP_REMOVED lines=10> */
[----:B------:R0:W-:Y:S04]  /*19490*/  @!P3 ST.E.128 desc[UR56][R12.64], RZ ;  /* 0x000000ff0c00b985 */ /* 0x0001e8000c101d38 */
[----:B------:R0:W-:Y:S02]  /*194a0*/  @!P4 ST.E.128 desc[UR56][R4.64], RZ ;  /* 0x000000ff0400c985 */ /* 0x0001e4000c101d38 */
.L_x_631:
[----:B------:R-:W-:Y:S05]  /*194b0*/  BSYNC B1 ;  /* 0x0000000000017941 */ /* 0x000fea0003800000 */
.L_x_630:
        /* <DEDUP_REMOVED lines=13> */
.L_x_633:
[----:B------:R-:W-:Y:S05]  /*19590*/  BSYNC B1 ;  /* 0x0000000000017941 */ /* 0x000fea0003800000 */
.L_x_632:
[----:B------:R-:W-:Y:S01]  /*195a0*/  VIADD R0, R8, 0x60 ;  /* 0x0000006008007836 */ /* 0x000fe20000000000 */
[----:B0--3--:R-:W0:Y:S04]  /*195b0*/  SHFL.IDX PT, R3, R3, 0x3, 0x181f ;  /* 0x00781f0003037f89 */ /* 0x009e2800000e0000 */
[----:B------:R-:W-:Y:S01]  /*195c0*/  ISETP.GE.AND P0, PT, R0, R11, PT ;  /* 0x0000000b0000720c */ /* 0x000fe20003f06270 */
[----:B----4-:R3:W4:-:S12]  /*195d0*/  SHFL.IDX PT, R5, R6, 0x3, 0x181f ;  /* 0x00781f0006057f89 */ /* 0x01071800000e0000 */
[----:B---3--:R-:W-:Y:S05]  /*195e0*/  @P0 BRA `(.L_x_622) ;  /* 0x0000000000240947 */ /* 0x008fea0003800000 */
[----:B------:R-:W-:Y:S02]  /*195f0*/  ULDC UR4, c[0x0][0xac8] ;  /* 0x0002b20000047ab9 */ /* 0x000fe40000000800 */
[----:B------:R-:W-:Y:S02]  /*19600*/  ISETP.GE.AND P2, PT, R198, UR4, PT ;  /* 0x00000004c6007c0c */ /* 0x000fe4000bf46270 */
[----:B------:R-:W-:-:S11]  /*19610*/  ISETP.GE.AND P3, PT, R200, UR4, PT ;  /* 0x00000004c8007c0c */ /* 0x000fd6000bf66270 */
[-C--:B----4-:R-:W-:Y:S02]  /*19620*/  @!P2 LEA R6, P0, R198, R5.reuse, 0x1 ;  /* 0x00000005c606a211 */ /* 0x090fe400078008ff */
[----:B------:R-:W-:Y:S02]  /*19630*/  @!P3 LEA R4, P1, R200, R5, 0x1 ;  /* 0x00000005c804b211 */ /* 0x000fe400078208ff */
[-C--:B0-----:R-:W-:Y:S02]  /*19640*/  @!P2 LEA.HI.X R7, R198, R3.reuse, R14, 0x1, P0 ;  /* 0x00000003c607a211 */ /* 0x081fe400000f0c0e */
[----:B------:R-:W-:-:S03]  /*19650*/  @!P3 LEA.HI.X R5, R200, R3, R10, 0x1, P1 ;  /* 0x00000003c805b211 */ /* 0x000fc600008f0c0a */
[----:B------:R0:W-:Y:S04]  /*19660*/  @!P2 ST.E.128 desc[UR56][R6.64], RZ ;  /* 0x000000ff0600a985 */ /* 0x0001e8000c101d38 */
[----:B------:R0:W-:Y:S02]  /*19670*/  @!P3 ST.E.128 desc[UR56][R4.64], RZ ;  /* 0x000000ff0400b985 */ /* 0x0001e4000c101d38 */
.L_x_622:
[----:B------:R-:W-:Y:S05]  /*19680*/  BSYNC B0 ;  /* 0x0000000000007941 */ /* 0x000fea0003800000 */
.L_x_612:
[----:B------:R-:W-:Y:S02]  /*19690*/  ULDC UR4, c[0x0][0xc3c] ;  /* 0x00030f0000047ab9 */ /* 0x000fe40000000800 */
[----:B--2---:R-:W-:-:S13]  /*196a0*/  ISETP.GE.AND P0, PT, R147, UR4, PT ;  /* 0x0000000493007c0c */ /* 0x004fda000bf06270 */
[----:B------:R-:W-:Y:S05]  /*196b0*/  @!P0 BRA `(.L_x_634) ;  /* 0xfffffe7c00c88947 */ /* 0x000fea000383ffff */
[----:B------:R-:W-:Y:S05]  /*196c0*/  BRA `(.L_x_422) ;  /* 0x0000008000407947 */ /* 0x000fea0003800000 */
.L_x_420:
[----:B------:R-:W-:-:S08]  /*196d0*/  NOP ;  /* 0x0000000000007918 */ /* 0x000fd00000000000 */
[----:B0-----:R-:W0:-:S00]  /*196e0*/  USETMAXREG.DEALLOC.CTAPOOL 0x18 ;  /* 0x00000018000079c8 */ /* 0x001e0000080e0500 */
[----:B0-----:R-:W2:Y:S01]  /*196f0*/  LDL.LU R2, [R1+0x10] ;  /* 0x0000100001027983 */ /* 0x001ea20000300800 */
[----:B------:R-:W-:Y:S02]  /*19700*/  LOP3.LUT R0, R0, 0x3, RZ, 0xc0, !PT ;  /* 0x0000000300007812 */ /* 0x000fe400078ec0ff */
[----:B------:R-:W-:-:S04]  /*19710*/  MOV R7, RZ ;  /* 0x000000ff00077202 */ /* 0x000fc80000000f00 */
        /* <DEDUP_REMOVED lines=15> */
.L_x_635:
[----:B------:R-:W-:Y:S01]  /*19810*/  LOP3.LUT R0, R6, 0x1f, RZ, 0xc0, !PT ;  /* 0x0000001f06007812 */ /* 0x000fe200078ec0ff */
[----:B------:R-:W-:Y:S01]  /*19820*/  ULDC UR4, c[0x0][0xc3c] ;  /* 0x00030f0000047ab9 */ /* 0x000fe20000000800 */
[----:B------:R-:W-:Y:S01]  /*19830*/  IMAD.MOV.U32 R10, RZ, RZ, RZ ;  /* 0x000000ffff0a7224 */ /* 0x000fe200078e00ff */
[----:B------:R-:W1:Y:S01]  /*19840*/  S2UR UR6, SR_CTAID.X ;  /* 0x00000000000679c3 */ /* 0x000e620000002500 */
[----:B------:R-:W-:Y:S01]  /*19850*/  ISETP.NE.AND P0, PT, R0, 0x1f, PT ;  /* 0x0000001f0000780c */ /* 0x000fe20003f05270 */
[----:B------:R-:W-:-:S03]  /*19860*/  ULDC UR5, c[0x0][0xc38] ;  /* 0x00030e0000057ab9 */ /* 0x000fc60000000800 */
[----:B------:R-:W-:-:S13]  /*19870*/  ISETP.GE.OR P1, PT, R0, UR4, !P0 ;  /* 0x0000000400007c0c */ /* 0x000fda000c726670 */
[----:B0-----:R-:W0:Y:S08]  /*19880*/  @!P1 LDC.64 R2, c[0x0][0xc80] ;  /* 0x00032000ff029b82 */ /* 0x001e300000000a00 */
[----:B------:R-:W2:Y:S01]  /*19890*/  @!P1 LDC.64 R4, c[0x0][0xc78] ;  /* 0x00031e00ff049b82 */ /* 0x000ea20000000a00 */
[----:B0-----:R-:W-:-:S05]  /*198a0*/  @!P1 IMAD.WIDE.U32 R2, R0, 0x4, R2 ;  /* 0x0000000400029825 */ /* 0x001fca00078e0002 */
[----:B------:R2:W3:Y:S02]  /*198b0*/  @!P1 LDG.E R7, desc[UR56][R2.64] ;  /* 0x0000003802079981 */ /* 0x0004e4000c1e1900 */
[----:B--2---:R-:W-:-:S05]  /*198c0*/  @!P1 IMAD.WIDE.U32 R2, R0, 0x4, R4 ;  /* 0x0000000400029825 */ /* 0x004fca00078e0004 */
        /* <DEDUP_REMOVED lines=15> */
[----:B0-----:R-:W-:-:S04]  /*199c0*/  SEL R9, R9, RZ, P3 ;  /* 0x000000ff09097207 */ /* 0x001fc80001800000 */
[----:B------:R-:W-:-:S05]  /*199d0*/  IADD3 R9, R8, R9, RZ ;  /* 0x0000000908097210 */ /* 0x000fca0007ffe0ff */
        /* <DEDUP_REMOVED lines=9> */
[----:B-1----:R-:W-:-:S13]  /*19a70*/  ISETP.GT.AND P6, PT, R8, UR6, PT ;  /* 0x0000000608007c0c */ /* 0x002fda000bfc4270 */
[----:B------:R-:W-:Y:S05]  /*19a80*/  @P6 BRA `(.L_x_637) ;  /* 0x0000000000a46947 */ /* 0x000fea0003800000 */
[----:B------:R-:W-:Y:S01]  /*19a90*/  MOV R8, R11 ;  /* 0x0000000b00087202 */ /* 0x000fe20000000f00 */
[----:B------:R-:W-:Y:S01]  /*19aa0*/  UMOV UR4, URZ ;  /* 0x0000003f00047c82 */ /* 0x000fe20008000000 */
[----:B------:R-:W-:-:S05]  /*19ab0*/  ULDC UR5, c[0x0][0xc38] ;  /* 0x00030e0000057ab9 */ /* 0x000fca0000000800 */
.L_x_639:
        /* <DEDUP_REMOVED lines=12> */
[----:B------:R-:W-:Y:S01]  /*19b80*/  MOV R10, RZ ;  /* 0x000000ff000a7202 */ /* 0x000fe20000000f00 */
[----:B0-----:R-:W-:-:S05]  /*19b90*/  @!P6 IMAD.WIDE R2, R9, 0x4, R2 ;  /* 0x000000040902e825 */ /* 0x001fca00078e0202 */
[----:B------:R1:W2:Y:S02]  /*19ba0*/  @!P6 LDG.E R7, desc[UR56][R2.64] ;  /* 0x000000380207e981 */ /* 0x0002a4000c1e1900 */
[----:B-1----:R-:W-:-:S05]  /*19bb0*/  @!P6 IMAD.WIDE R2, R9, 0x4, R4 ;  /* 0x000000040902e825 */ /* 0x002fca00078e0204 */
        /* <DEDUP_REMOVED lines=22> */
.L_x_637:
        /* <DEDUP_REMOVED lines=14> */
[----:B0-----:R-:W-:-:S06]  /*19e00*/  IADD3 R3, R13, 0xffffffe, RZ ;  /* 0x0ffffffe0d037810 */ /* 0x001fcc0007ffe0ff */
[----:B------:R-:W0:Y:S02]  /*19e10*/  F2I.FTZ.U32.TRUNC.NTZ R3, R3 ;  /* 0x0000000300037305 */ /* 0x000e24000021f000 */
[----:B0-----:R-:W-:Y:S01]  /*19e20*/  IMAD.MOV R16, RZ, RZ, -R3 ;  /* 0x000000ffff107224 */ /* 0x001fe200078e0a03 */
[----:B------:R-:W-:Y:S06]  /*19e30*/  @!P0 BRA `(.L_x_640) ;  /* 0x0000000000088947 */ /* 0x000fec0003800000 */
[----:B------:R-:W-:-:S05]  /*19e40*/  VIADD R13, R4, 0xffffffff ;  /* 0xffffffff040d7836 */ /* 0x000fca0000000000 */
[----:B------:R0:W1:Y:S02]  /*19e50*/  SHFL.IDX PT, R14, R2, R13, 0x1f ;  /* 0x00001f0d020e7589 */ /* 0x00006400000e0000 */
.L_x_640:
[----:B-1----:R-:W-:Y:S01]  /*19e60*/  IMAD R10, R14, UR5, R11 ;  /* 0x000000050e0a7c24 */ /* 0x002fe2000f8e020b */
[----:B0-----:R-:W-:Y:S01]  /*19e70*/  MOV R2, RZ ;  /* 0x000000ff00027202 */ /* 0x001fe20000000f00 */
[----:B------:R-:W-:Y:S01]  /*19e80*/  IMAD R11, R16, R5, RZ ;  /* 0x00000005100b7224 */ /* 0x000fe200078e02ff */
[----:B------:R-:W0:Y:S02]  /*19e90*/  MUFU.RCP R12, R12 ;  /* 0x0000000c000c7308 */ /* 0x000e240000001000 */
[----:B------:R1:W-:Y:S01]  /*19ea0*/  STL [R1], R10 ;  /* 0x0000000a01007387 */ /* 0x0003e20000100800 */
[----:B------:R-:W-:Y:S01]  /*19eb0*/  IMAD.HI.U32 R2, R3, R11, R2 ;  /* 0x0000000b03027227 */ /* 0x000fe200078e0002 */
[----:B------:R-:W-:-:S05]  /*19ec0*/  IABS R11, R7 ;  /* 0x00000007000b7213 */ /* 0x000fca0000000000 */
[----:B------:R-:W-:Y:S01]  /*19ed0*/  IMAD.MOV R14, RZ, RZ, -R11 ;  /* 0x000000ffff0e7224 */ /* 0x000fe200078e0a0b */
[----:B-1----:R-:W-:-:S04]  /*19ee0*/  IADD3 R10, -R10, UR6, RZ ;  /* 0x000000060a0a7c10 */ /* 0x002fc8000fffe1ff */
[----:B------:R-:W-:-:S05]  /*19ef0*/  IABS R3, R10 ;  /* 0x0000000a00037213 */ /* 0x000fca0000000000 */
[----:B------:R-:W-:-:S04]  /*19f00*/  IMAD.HI.U32 R11, R2, R3, RZ ;  /* 0x00000003020b7227 */ /* 0x000fc800078e00ff */
[----:B------:R-:W-:Y:S02]  /*19f10*/  IMAD R2, R11, R14, R3 ;  /* 0x0000000e0b027224 */ /* 0x000fe400078e0203 */
[----:B0-----:R-:W-:-:S03]  /*19f20*/  VIADD R3, R12, 0xffffffe ;  /* 0x0ffffffe0c037836 */ /* 0x001fc60000000000 */
[----:B------:R-:W-:-:S03]  /*19f30*/  ISETP.GT.U32.AND P1, PT, R5, R2, PT ;  /* 0x000000020500720c */ /* 0x000fc60003f24070 */
[----:B------:R-:W0:Y:S10]  /*19f40*/  F2I.FTZ.U32.TRUNC.NTZ R3, R3 ;  /* 0x0000000300037305 */ /* 0x000e34000021f000 */
[----:B------:R-:W-:-:S02]  /*19f50*/  @!P1 IMAD.IADD R2, R2, 0x1, -R5 ;  /* 0x0000000102029824 */ /* 0x000fc400078e0a05 */
[----:B------:R-:W-:Y:S01]  /*19f60*/  @!P1 VIADD R11, R11, 0x1 ;  /* 0x000000010b0b9836 */ /* 0x000fe20000000000 */
[----:B------:R-:W-:Y:S02]  /*19f70*/  ISETP.NE.AND P1, PT, R7, RZ, PT ;  /* 0x000000ff0700720c */ /* 0x000fe40003f25270 */
[----:B------:R-:W-:Y:S01]  /*19f80*/  ISETP.GE.U32.AND P0, PT, R2, R5, PT ;  /* 0x000000050200720c */ /* 0x000fe20003f06070 */
[----:B------:R-:W-:Y:S01]  /*19f90*/  IMAD.MOV.U32 R2, RZ, RZ, RZ ;  /* 0x000000ffff027224 */ /* 0x000fe200078e00ff */
[----:B0-----:R-:W-:-:S05]  /*19fa0*/  IADD3 R5, RZ, -R3, RZ ;  /* 0x80000003ff057210 */ /* 0x001fca0007ffe0ff */
[----:B------:R-:W-:-:S04]  /*19fb0*/  IMAD R5, R5, R8, RZ ;  /* 0x0000000805057224 */ /* 0x000fc800078e02ff */
[----:B------:R-:W-:Y:S01]  /*19fc0*/  IMAD.HI.U32 R5, R3, R5, R2 ;  /* 0x0000000503057227 */ /* 0x000fe200078e0002 */
[----:B------:R-:W-:Y:S02]  /*19fd0*/  LOP3.LUT R2, R10, R7, RZ, 0x3c, !PT ;  /* 0x000000070a027212 */ /* 0x000fe400078e3cff */
[----:B------:R-:W-:Y:S01]  /*19fe0*/  IABS R3, R9 ;  /* 0x0000000900037213 */ /* 0x000fe20000000000 */
[----:B------:R-:W-:Y:S01]  /*19ff0*/  @P0 VIADD R11, R11, 0x1 ;  /* 0x000000010b0b0836 */ /* 0x000fe20000000000 */
[----:B------:R-:W-:-:S03]  /*1a000*/  ISETP.GE.AND P2, PT, R2, RZ, PT ;  /* 0x000000ff0200720c */ /* 0x000fc60003f46270 */
[----:B------:R-:W-:-:S10]  /*1a010*/  IMAD.MOV R3, RZ, RZ, -R3 ;  /* 0x000000ffff037224 */ /* 0x000fd400078e0a03 */
[----:B------:R-:W-:Y:S02]  /*1a020*/  @!P2 IADD3 R11, -R11, RZ, RZ ;  /* 0x000000ff0b0ba210 */ /* 0x000fe40007ffe1ff */
[----:B------:R-:W-:-:S04]  /*1a030*/  @!P1 LOP3.LUT R11, RZ, R7, RZ, 0x33, !PT ;  /* 0x00000007ff0b9212 */ /* 0x000fc800078e33ff */
[-C--:B------:R-:W-:Y:S01]  /*1a040*/  IABS R2, R11.reuse ;  /* 0x0000000b00027213 */ /* 0x080fe20000000000 */
[----:B------:R-:W-:-:S04]  /*1a050*/  IMAD R7, R7, R11, RZ ;  /* 0x0000000b07077224 */ /* 0x000fc800078e02ff */
[----:B------:R-:W-:-:S04]  /*1a060*/  IMAD.HI.U32 R5, R5, R2, RZ ;  /* 0x0000000205057227 */ /* 0x000fc800078e00ff */
[----:B------:R-:W-:Y:S01]  /*1a070*/  IMAD R3, R5, R3, R2 ;  /* 0x0000000305037224 */ /* 0x000fe200078e0202 */
[----:B------:R-:W-:-:S04]  /*1a080*/  LOP3.LUT R2, R11, R9, RZ, 0x3c, !PT ;  /* 0x000000090b027212 */ /* 0x000fc800078e3cff */
[----:B------:R-:W-:Y:S02]  /*1a090*/  ISETP.GT.U32.AND P1, PT, R8, R3, PT ;  /* 0x000000030800720c */ /* 0x000fe40003f24070 */
[----:B------:R-:W-:-:S11]  /*1a0a0*/  ISETP.GE.AND P2, PT, R2, RZ, PT ;  /* 0x000000ff0200720c */ /* 0x000fd60003f46270 */
[----:B------:R-:W-:Y:S02]  /*1a0b0*/  @!P1 IMAD.IADD R3, R3, 0x1, -R8 ;  /* 0x0000000103039824 */ /* 0x000fe400078e0a08 */
[----:B------:R-:W-:Y:S01]  /*1a0c0*/  @!P1 VIADD R5, R5, 0x1 ;  /* 0x0000000105059836 */ /* 0x000fe20000000000 */
[----:B------:R-:W-:Y:S02]  /*1a0d0*/  ISETP.NE.AND P1, PT, R9, RZ, PT ;  /* 0x000000ff0900720c */ /* 0x000fe40003f25270 */
[----:B------:R-:W-:-:S13]  /*1a0e0*/  ISETP.GE.U32.AND P0, PT, R3, R8, PT ;  /* 0x000000080300720c */ /* 0x000fda0003f06070 */
[----:B------:R-:W-:-:S05]  /*1a0f0*/  @P0 IADD3 R5, R5, 0x1, RZ ;  /* 0x0000000105050810 */ /* 0x000fca0007ffe0ff */
[----:B------:R-:W-:Y:S01]  /*1a100*/  @!P2 IMAD.MOV R5, RZ, RZ, -R5 ;  /* 0x000000ffff05a224 */ /* 0x000fe200078e0a05 */
[----:B------:R-:W-:-:S05]  /*1a110*/  @!P1 LOP3.LUT R5, RZ, R9, RZ, 0x33, !PT ;  /* 0x00000009ff059212 */ /* 0x000fca00078e33ff */
[----:B------:R-:W-:-:S04]  /*1a120*/  IMAD.MOV R2, RZ, RZ, -R5 ;  /* 0x000000ffff027224 */ /* 0x000fc800078e0a05 */
[C---:B------:R-:W-:Y:S02]  /*1a130*/  IMAD R11, R9.reuse, R2, R11 ;  /* 0x00000002090b7224 */ /* 0x040fe400078e020b */
[----:B------:R-:W-:Y:S01]  /*1a140*/  IMAD R2, R9, 0x1000000, R5 ;  /* 0x0100000009027824 */ /* 0x000fe200078e0205 */
[----:B------:R-:W-:-:S03]  /*1a150*/  IADD3 R5, R10, -R7, RZ ;  /* 0x800000070a057210 */ /* 0x000fc60007ffe0ff */
[----:B------:R-:W-:Y:S02]  /*1a160*/  IMAD R3, R11, 0x10000, R2 ;  /* 0x000100000b037824 */ /* 0x000fe400078e0202 */
[----:B------:R-:W-:Y:S01]  /*1a170*/  VIADD R2, R4, UR4 ;  /* 0x0000000404027c36 */ /* 0x000fe20008000000 */
[----:B------:R1:W-:Y:S04]  /*1a180*/  STL [R1+0x4], R5 ;  /* 0x0000040501007387 */ /* 0x0003e80000100800 */
[----:B------:R1:W-:Y:S04]  /*1a190*/  STL [R1+0xc], R2 ;  /* 0x00000c0201007387 */ /* 0x0003e80000100800 */
[----:B------:R1:W-:Y:S01]  /*1a1a0*/  STL [R1+0x8], R3 ;  /* 0x0000080301007387 */ /* 0x0003e20000100800 */
[----:B------:R-:W-:Y:S05]  /*1a1b0*/  BRA `(.L_x_641) ;  /* 0x0000000000107947 */ /* 0x000fea0003800000 */
.L_x_638:
[----:B------:R-:W-:Y:S01]  /*1a1c0*/  IMAD.U32 R2, RZ, RZ, UR6 ;  /* 0x00000006ff027e24 */ /* 0x000fe2000f8e00ff */
[----:B------:R0:W-:Y:S04]  /*1a1d0*/  STL [R1+0x4], RZ ;  /* 0x000004ff01007387 */ /* 0x0001e80000100800 */
[----:B------:R0:W-:Y:S04]  /*1a1e0*/  STL [R1+0x8], RZ ;  /* 0x000008ff01007387 */ /* 0x0001e80000100800 */
[----:B------:R0:W-:Y:S02]  /*1a1f0*/  STL [R1], R2 ;  /* 0x0000000201007387 */ /* 0x0001e40000100800 */
.L_x_641:
[----:B------:R-:W2:Y:S04]  /*1a200*/  LDL R8, [R1] ;  /* 0x0000000001087983 */ /* 0x000ea80000100800 */
[----:B------:R-:W2:Y:S04]  /*1a210*/  LDL R9, [R1+0x4] ;  /* 0x0000040001097983 */ /* 0x000ea80000100800 */
[----:B------:R-:W2:Y:S04]  /*1a220*/  LDL R10, [R1+0x8] ;  /* 0x00000800010a7983 */ /* 0x000ea80000100800 */
[----:B------:R-:W2:Y:S01]  /*1a230*/  LDL R11, [R1+0xc] ;  /* 0x00000c00010b7983 */ /* 0x000ea20000100800 */
[----:B------:R-:W-:-:S13]  /*1a240*/  ISETP.NE.AND P0, PT, R0, RZ, PT ;  /* 0x000000ff0000720c */ /* 0x000fda0003f05270 */
[----:B-1----:R-:W1:Y:S01]  /*1a250*/  @!P0 S2R R3, SR_CgaCtaId ;  /* 0x0000000000038919 */ /* 0x002e620000008800 */
[----:B------:R-:W-:-:S04]  /*1a260*/  @!P0 MOV R0, 0x400 ;  /* 0x0000040000008802 */ /* 0x000fc80000000f00 */
[----:B-1----:R-:W-:-:S05]  /*1a270*/  @!P0 LEA R0, R3, R0, 0x18 ;  /* 0x0000000003008211 */ /* 0x002fca00078ec0ff */
[----:B--2---:R2:W-:Y:S01]  /*1a280*/  @!P0 STS.128 [R0+0x348d0], R8 ;  /* 0x0348d00800008388 */ /* 0x0045e20000000c00 */
[----:B------:R-:W-:Y:S06]  /*1a290*/  BAR.ARV 0x5, 0x180 ;  /* 0x0146000000007b1d */ /* 0x000fec0000002000 */
.L_x_636:
[----:B--2---:R-:W2:Y:S01]  /*1a2a0*/  LDL R0, [R1+0xc] ;  /* 0x00000c0001007983 */ /* 0x004ea20000100800 */
[----:B------:R-:W-:Y:S01]  /*1a2b0*/  ULDC UR4, c[0x0][0xc3c] ;  /* 0x00030f0000047ab9 */ /* 0x000fe20000000800 */
[----:B------:R-:W-:Y:S01]  /*1a2c0*/  IMAD.MOV.U32 R19, RZ, RZ, RZ ;  /* 0x000000ffff137224 */ /* 0x000fe200078e00ff */
[----:B--2---:R-:W-:Y:S02]  /*1a2d0*/  ISETP.GE.AND P0, PT, R0, UR4, PT ;  /* 0x0000000400007c0c */ /* 0x004fe4000bf06270 */
[----:B------:R-:W-:-:S05]  /*1a2e0*/  MOV R0, 0x1 ;  /* 0x0000000100007802 */ /* 0x000fca0000000f00 */
[----:B------:R2:W-:Y:S04]  /*1a2f0*/  STL [R1+0x1c], R0 ;  /* 0x00001c0001007387 */ /* 0x0005e80000100800 */
[----:B------:R2:W-:Y:S02]  /*1a300*/  STL [R1+0x64], RZ ;  /* 0x000064ff01007387 */ /* 0x0005e40000100800 */
[----:B------:R-:W-:Y:S05]  /*1a310*/  @P0 BRA `(.L_x_642) ;  /* 0x0000007000440947 */ /* 0x000fea0003800000 */
[----:B--2---:R-:W2:Y:S04]  /*1a320*/  LDL R0, [R1+0x88] ;  /* 0x0000880001007983 */ /* 0x004ea80000100800 */
[----:B------:R-:W3:Y:S01]  /*1a330*/  LDL.LU R4, [R1+0x10] ;  /* 0x0000100001047983 */ /* 0x000ee20000300800 */
[----:B------:R-:W4:Y:S01]  /*1a340*/  S2UR UR5, SR_CgaCtaId ;  /* 0x00000000000579c3 */ /* 0x000f220000008800 */
[----:B------:R-:W-:Y:S01]  /*1a350*/  LOP3.LUT R5, R6, 0x7f, RZ, 0xc0, !PT ;  /* 0x0000007f06057812 */ /* 0x000fe200078ec0ff */
[----:B------:R-:W-:Y:S01]  /*1a360*/  UMOV UR4, 0x400 ;  /* 0x0000040000047882 */ /* 0x000fe20000000000 */
[----:B------:R-:W-:Y:S01]  /*1a370*/  BSSY B8, `(.L_x_642) ;  /* 0x000070b000087945 */ /* 0x000fe20003800000 */
[----:B------:R-:W-:Y:S01]  /*1a380*/  MOV R19, RZ ;  /* 0x000000ff00137202 */ /* 0x000fe20000000f00 */
[----:B------:R-:W-:Y:S01]  /*1a390*/  ULDC.64 UR36, c[0x0][0x198] ;  /* 0x0000660000247ab9 */ /* 0x000fe20000000a00 */
[C---:B------:R-:W-:Y:S01]  /*1a3a0*/  ISETP.NE.AND P1, PT, R5.reuse, RZ, PT ;  /* 0x000000ff0500720c */ /* 0x040fe20003f25270 */
[----:B0-----:R-:W-:Y:S01]  /*1a3b0*/  IMAD.SHL.U32 R2, R5, 0x8, RZ ;  /* 0x0000000805027824 */ /* 0x001fe200078e00ff */
[----:B------:R-:W-:Y:S01]  /*1a3c0*/  ULDC UR39, c[0x0][0xc] ;  /* 0x0000030000277ab9 */ /* 0x000fe20000000800 */
[----:B----4-:R-:W-:-:S06]  /*1a3d0*/  ULEA UR4, UR5, UR4, 0x18 ;  /* 0x0000000405047291 */ /* 0x010fcc000f8ec03f */
[----:B------:R-:W-:Y:S01]  /*1a3e0*/  IMAD.U32 R18, RZ, RZ, UR4 ;  /* 0x00000004ff127e24 */ /* 0x000fe2000f8e00ff */
[----:B--2---:R-:W-:Y:S01]  /*1a3f0*/  R2UR UR6, R0 ;  /* 0x00000000000672ca */ /* 0x004fe200000e0000 */
[----:B------:R-:W-:Y:S01]  /*1a400*/  IMAD.SHL.U32 R0, R6, 0x8, RZ ;  /* 0x0000000806007824 */ /* 0x000fe200078e00ff */
[----:B---3--:R-:W-:-:S04]  /*1a410*/  LOP3.LUT R4, R4, 0xfffffffd, RZ, 0xc0, !PT ;  /* 0xfffffffd04047812 */ /* 0x008fc800078ec0ff */
[----:B------:R-:W-:Y:S02]  /*1a420*/  LOP3.LUT R3, R0, 0x1f8, RZ, 0xc0, !PT ;  /* 0x000001f800037812 */ /* 0x000fe400078ec0ff */
[----:B------:R-:W-:Y:S02]  /*1a430*/  @P1 LOP3.LUT R4, R4, 0x2, RZ, 0xfc, !PT ;  /* 0x0000000204041812 */ /* 0x000fe400078efcff */
[----:B------:R-:W-:Y:S02]  /*1a440*/  LOP3.LUT R3, R3, 0x38, R6, 0x78, !PT ;  /* 0x0000003803037812 */ /* 0x000fe400078e7806 */
[----:B------:R-:W-:Y:S01]  /*1a450*/  LOP3.LUT R4, R4, 0xfffffffe, RZ, 0xc0, !PT ;  /* 0xfffffffe04047812 */ /* 0x000fe200078ec0ff */
[----:B------:R-:W-:Y:S01]  /*1a460*/  ULOP3.LUT UR38, UR6, 0x2, URZ, 0xfc, !UPT ;  /* 0x0000000206267892 */ /* 0x000fe2000f8efc3f */
[----:B------:R-:W-:Y:S02]  /*1a470*/  LOP3.LUT R3, R3, 0x200, R2, 0xf8, !PT ;  /* 0x0000020003037812 */ /* 0x000fe400078ef802 */
[----:B------:R-:W-:-:S02]  /*1a480*/  LOP3.LUT P0, R2, R6, 0x1f, RZ, 0xc0, !PT ;  /* 0x0000001f06027812 */ /* 0x000fc4000780c0ff */
[----:B------:R-:W-:Y:S02]  /*1a490*/  SHF.L.U32 R6, R6, 0x4, RZ ;  /* 0x0000000406067819 */ /* 0x000fe400000006ff */
[----:B------:R-:W-:Y:S01]  /*1a4a0*/  LOP3.LUT R0, R0, 0x38, RZ, 0xc0, !PT ;  /* 0x0000003800007812 */ /* 0x000fe200078ec0ff */
[----:B------:R0:W-:Y:S08]  /*1a4b0*/  STL [R1+0x2c], R2 ;  /* 0x00002c0201007387 */ /* 0x0001f00000100800 */
[----:B------:R-:W-:-:S02]  /*1a4c0*/  @P0 LOP3.LUT R4, R4, 0x1, RZ, 0xfc, !PT ;  /* 0x0000000104040812 */ /* 0x000fc400078efcff */
[----:B------:R-:W-:Y:S02]  /*1a4d0*/  ISETP.NE.OR P0, PT, R5, RZ, !P0 ;  /* 0x000000ff0500720c */ /* 0x000fe40004705670 */
[----:B0-----:R-:W-:Y:S02]  /*1a4e0*/  SHF.R.U32.HI R2, RZ, 0x3, R5 ;  /* 0x00000003ff027819 */ /* 0x001fe40000011605 */
[----:B------:R-:W-:Y:S02]  /*1a4f0*/  LOP3.LUT R4, R4, 0xfffffff7, RZ, 0xc0, !PT ;  /* 0xfffffff704047812 */ /* 0x000fe400078ec0ff */
[----:B------:R-:W-:Y:S01]  /*1a500*/  LOP3.LUT R5, R2, 0x70, R6, 0xf8, !PT ;  /* 0x0000007002057812 */ /* 0x000fe200078ef806 */
[----:B------:R-:W-:Y:S02]  /*1a510*/  IMAD R2, R3, 0x2, R18 ;  /* 0x0000000203027824 */ /* 0x000fe400078e0212 */
[----:B------:R-:W-:-:S03]  /*1a520*/  IMAD.MOV.U32 R3, RZ, RZ, 0x1 ;  /* 0x00000001ff037424 */ /* 0x000fc600078e00ff */
[----:B------:R0:W-:Y:S01]  /*1a530*/  STL [R1+0x30], R2 ;  /* 0x0000300201007387 */ /* 0x0001e20000100800 */
[----:B------:R-:W-:-:S03]  /*1a540*/  @P0 LOP3.LUT R4, R4, 0x8, RZ, 0xfc, !PT ;  /* 0x0000000804040812 */ /* 0x000fc600078efcff */
[----:B------:R-:W-:Y:S04]  /*1a550*/  STL [R1+0x64], RZ ;  /* 0x000064ff01007387 */ /* 0x000fe80000100800 */
[----:B------:R-:W-:Y:S01]  /*1a560*/  STL [R1+0x10], R4 ;  /* 0x0000100401007387 */ /* 0x000fe20000100800 */
[----:B0-----:R-:W-:-:S05]  /*1a570*/  IMAD.MOV.U32 R2, RZ, RZ, 0x1 ;  /* 0x00000001ff027424 */ /* 0x001fca00078e00ff */
[----:B------:R0:W-:Y:S04]  /*1a580*/  STL [R1+0x24], R2 ;  /* 0x0000240201007387 */ /* 0x0001e80000100800 */
[----:B------:R2:W-:Y:S04]  /*1a590*/  STL [R1+0x14], RZ ;  /* 0x000014ff01007387 */ /* 0x0005e80000100800 */
[----:B------:R2:W-:Y:S01]  /*1a5a0*/  STL [R1+0x1c], R3 ;  /* 0x00001c0301007387 */ /* 0x0005e20000100800 */
[C---:B0-----:R-:W-:Y:S02]  /*1a5b0*/  LOP3.LUT R2, R0.reuse, 0x40, RZ, 0xfc, !PT ;  /* 0x0000004000027812 */ /* 0x041fe400078efcff */
[----:B------:R-:W-:-:S07]  /*1a5c0*/  LOP3.LUT R0, R0, 0x80, RZ, 0xfc, !PT ;  /* 0x0000008000007812 */ /* 0x000fce00078efcff */
.L_x_788:
[----:B------:R-:W3:Y:S01]  /*1a5d0*/  LDL R0, [R1+0xc] ;  /* 0x00000c0001007983 */ /* 0x000ee20000100800 */
[----:B--2---:R-:W3:Y:S01]  /*1a5e0*/  LDC.64 R2, c[0x0][0xc88] ;  /* 0x00032200ff027b82 */ /* 0x004ee20000000a00 */
[----:B------:R-:W-:Y:S05]  /*1a5f0*/  YIELD ;  /* 0x0000000000007946 */ /* 0x000fea0003800000 */
[----:B------:R-:W-:Y:S01]  /*1a600*/  ULDC.64 UR4, c[0x0][0xa28] ;  /* 0x00028a0000047ab9 */ /* 0x000fe20000000a00 */
[----:B------:R-:W-:Y:S01]  /*1a610*/  ULDC.64 UR10, c[0x0][0xa18] ;  /* 0x00028600000a7ab9 */ /* 0x000fe20000000a00 */
[----:B------:R-:W-:Y:S01]  /*1a620*/  ISETP.NE.U32.AND P0, PT, RZ, UR4, PT ;  /* 0x00000004ff007c0c */ /* 0x000fe2000bf05070 */
[----:B------:R-:W-:Y:S01]  /*1a630*/  ULDC.64 UR6, c[0x0][0xa08] ;  /* 0x0002820000067ab9 */ /* 0x000fe20000000a00 */
[----:B---3--:R-:W-:Y:S01]  /*1a640*/  IMAD.WIDE R2, R0, 0x4, R2 ;  /* 0x0000000400027825 */ /* 0x008fe200078e0202 */
[----:B------:R-:W-:Y:S01]  /*1a650*/  MOV R12, RZ ;  /* 0x000000ff000c7202 */ /* 0x000fe20000000f00 */
[----:B------:R-:W-:-:S03]  /*1a660*/  ULDC.64 UR8, c[0x0][0xa10] ;  /* 0x0002840000087ab9 */ /* 0x000fc60000000a00 */
[----:B------:R-:W2:Y:S01]  /*1a670*/  LDG.E R15, desc[UR56][R2.64] ;  /* 0x00000038020f7981 */ /* 0x000ea2000c1e1900 */
[----:B------:R-:W-:Y:S01]  /*1a680*/  ISETP.NE.AND.EX P0, PT, RZ, UR5, PT, P0 ;  /* 0x00000005ff007c0c */ /* 0x000fe2000bf05300 */
[----:B------:R-:W-:Y:S01]  /*1a690*/  IMAD.MOV.U32 R0, RZ, RZ, RZ ;  /* 0x000000ffff007224 */ /* 0x000fe200078e00ff */
[----:B------:R-:W-:-:S04]  /*1a6a0*/  ISETP.NE.U32.AND P3, PT, RZ, UR10, PT ;  /* 0x0000000aff007c0c */ /* 0x000fc8000bf65070 */
[----:B------:R-:W-:Y:S02]  /*1a6b0*/  ISETP.NE.AND.EX P3, PT, RZ, UR11, PT, P3 ;  /* 0x0000000bff007c0c */ /* 0x000fe4000bf65330 */
[----:B012---:R-:W-:Y:S01]  /*1a6c0*/  SHF.R.S32.HI R4, RZ, 0x1f, R15 ;  /* 0x0000001fff047819 */ /* 0x007fe2000001140f */
[----:B------:R-:W-:-:S04]  /*1a6d0*/  IMAD.SHL.U32 R14, R15, 0x4, RZ ;  /* 0x000000040f0e7824 */ /* 0x000fc800078e00ff */
[C---:B------:R-:W-:Y:S01]  /*1a6e0*/  @P0 LEA R2, P1, R15.reuse, UR4, 0x2 ;  /* 0x000000040f020c11 */ /* 0x040fe2000f8210ff */
[----:B------:R-:W-:Y:S01]  /*1a6f0*/  STL [R1+0x38], R15 ;  /* 0x0000380f01007387 */ /* 0x000fe20000100800 */
[C-C-:B------:R-:W-:Y:S02]  /*1a700*/  SHF.L.U64.HI R13, R15.reuse, 0x2, R4.reuse ;  /* 0x000000020f0d7819 */ /* 0x140fe40000010204 */
[----:B------:R-:W-:Y:S01]  /*1a710*/  @P0 LEA.HI.X R3, R15, UR5, R4, 0x2, P1 ;  /* 0x000000050f030c11 */ /* 0x000fe200088f1404 */
[----:B------:R-:W-:Y:S01]  /*1a720*/  ULDC.64 UR4, c[0x0][0xa00] ;  /* 0x0002800000047ab9 */ /* 0x000fe20000000a00 */
[C---:B-1----:R-:W-:Y:S01]  /*1a730*/  @P3 IADD3 R8, P1, R14.reuse, UR10, RZ ;  /* 0x0000000a0e083c10 */ /* 0x042fe2000ff3e0ff */
[----:B------:R0:W-:Y:S03]  /*1a740*/  STL [R1+0x58], R4 ;  /* 0x0000580401007387 */ /* 0x0001e60000100800 */
[----:B------:R-:W-:Y:S01]  /*1a750*/  @P3 IADD3.X R9, R13, UR11, RZ, P1, !PT ;  /* 0x0000000b0d093c10 */ /* 0x000fe20008ffe4ff */
[----:B------:R1:W5:Y:S01]  /*1a760*/  @P0 LDG.E R0, desc[UR56][R2.64] ;  /* 0x0000003802000981 */ /* 0x000362000c1e1900 */
[----:B------:R-:W-:-:S02]  /*1a770*/  IADD3 R6, P1, R14, UR6, RZ ;  /* 0x000000060e067c10 */ /* 0x000fc4000ff3e0ff */
[----:B------:R-:W-:Y:S02]  /*1a780*/  CS2R R10, SRZ ;  /* 0x00000000000a7805 */ /* 0x000fe4000001ff00 */
[----:B------:R-:W-:Y:S01]  /*1a790*/  ISETP.NE.U32.AND P2, PT, RZ, UR6, PT ;  /* 0x00000006ff007c0c */ /* 0x000fe2000bf45070 */
[----:B------:R-:W-:Y:S01]  /*1a7a0*/  STL [R1+0x28], R14 ;  /* 0x0000280e01007387 */ /* 0x000fe20000100800 */
[----:B------:R-:W-:Y:S02]  /*1a7b0*/  IADD3.X R7, R13, UR7, RZ, P1, !PT ;  /* 0x000000070d077c10 */ /* 0x000fe40008ffe4ff */
[----:B------:R-:W-:Y:S01]  /*1a7c0*/  ISETP.NE.U32.AND P1, PT, RZ, UR4, PT ;  /* 0x00000004ff007c0c */ /* 0x000fe2000bf25070 */
[----:B------:R-:W-:Y:S01]  /*1a7d0*/  STL [R1+0x3c], R13 ;  /* 0x00003c0d01007387 */ /* 0x000fe20000100800 */
[----:B------:R-:W-:Y:S02]  /*1a7e0*/  ISETP.NE.AND.EX P2, PT, RZ, UR7, PT, P2 ;  /* 0x00000007ff007c0c */ /* 0x000fe4000bf45320 */
[----:B------:R-:W-:-:S02]  /*1a7f0*/  ISETP.NE.AND.EX P1, PT, RZ, UR5, PT, P1 ;  /* 0x00000005ff007c0c */ /* 0x000fc4000bf25310 */
[----:B-1----:R-:W-:-:S04]  /*1a800*/  IADD3 R2, P0, R14, UR4, RZ ;  /* 0x000000040e027c10 */ /* 0x002fc8000ff1e0ff */
[----:B------:R-:W-:Y:S01]  /*1a810*/  IADD3.X R3, R13, UR5, RZ, P0, !PT ;  /* 0x000000050d037c10 */ /* 0x000fe200087fe4ff */
[----:B------:R-:W-:Y:S01]  /*1a820*/  ULDC UR4, c[0x0][0x288] ;  /* 0x0000a20000047ab9 */ /* 0x000fe20000000800 */
[----:B0-----:R-:W-:-:S03]  /*1a830*/  IADD3 R4, P0, R14, UR8, RZ ;  /* 0x000000080e047c10 */ /* 0x001fc6000ff1e0ff */
[----:B------:R-:W5:Y:S01]  /*1a840*/  @P2 LDG.E R11, desc[UR56][R6.64] ;  /* 0x00000038060b2981 */ /* 0x000f62000c1e1900 */
[----:B------:R-:W-:Y:S02]  /*1a850*/  IADD3.X R5, R13, UR9, RZ, P0, !PT ;  /* 0x000000090d057c10 */ /* 0x000fe400087fe4ff */
[----:B------:R-:W-:Y:S01]  /*1a860*/  ISETP.NE.U32.AND P0, PT, RZ, UR8, PT ;  /* 0x00000008ff007c0c */ /* 0x000fe2000bf05070 */
[----:B------:R-:W2:Y:S03]  /*1a870*/  @P1 LDG.E R12, desc[UR56][R2.64] ;  /* 0x00000038020c1981 */ /* 0x000ea6000c1e1900 */
[----:B------:R-:W-:-:S13]  /*1a880*/  ISETP.NE.AND.EX P0, PT, RZ, UR9, PT, P0 ;  /* 0x00000009ff007c0c */ /* 0x000fda000bf05300 */
[----:B------:R-:W5:Y:S04]  /*1a890*/  @P0 LDG.E R10, desc[UR56][R4.64] ;  /* 0x00000038040a0981 */ /* 0x000f68000c1e1900 */
[----:B--2---:R0:W-:Y:S02]  /*1a8a0*/  STL [R1+0x4c], R12 ;  /* 0x00004c0c01007387 */ /* 0x0041e40000100800 */
[----:B0-----:R-:W-:Y:S01]  /*1a8b0*/  IMAD.U32 R12, RZ, RZ, UR4 ;  /* 0x00000004ff0c7e24 */ /* 0x001fe2000f8e00ff */
[----:B------:R-:W-:-:S05]  /*1a8c0*/  ULDC.64 UR4, c[0x0][0x418] ;  /* 0x0001060000047ab9 */ /* 0x000fca0000000a00 */
[----:B------:R0:W2:Y:S01]  /*1a8d0*/  @P3 LDG.E R12, desc[UR56][R8.64] ;  /* 0x00000038080c3981 */ /* 0x0000a2000c1e1900 */
[----:B------:R-:W-:-:S03]  /*1a8e0*/  UISETP.NE.U32.AND UP0, UPT, UR4, URZ, UPT ;  /* 0x0000003f0400728c */ /* 0x000fc6000bf05070 */
[----:B------:R-:W-:Y:S01]  /*1a8f0*/  ULDC UR4, c[0x0][0x424] ;  /* 0x0001090000047ab9 */ /* 0x000fe20000000800 */
[----:B------:R-:W-:-:S03]  /*1a900*/  UISETP.NE.AND.EX UP0, UPT, UR5, URZ, UPT, UP0 ;  /* 0x0000003f0500728c */ /* 0x000fc6000bf05300 */
[----:B------:R-:W-:Y:S01]  /*1a910*/  ULDC UR5, c[0x0][0x2f0] ;  /* 0x0000bc0000057ab9 */ /* 0x000fe20000000800 */
[----:B------:R-:W-:-:S04]  /*1a920*/  USEL UR4, UR4, 0x1, UP0 ;  /* 0x0000000104047887 */ /* 0x000fc80008000000 */
[----:B------:R-:W-:-:S03]  /*1a930*/  UIMAD UR4, UR4, UR5, URZ ;  /* 0x00000005040472a4 */ /* 0x000fc6000f8e023f */
[----:B------:R-:W-:Y:S02]  /*1a940*/  ULDC UR5, c[0x0][0x348] ;  /* 0x0000d20000057ab9 */ /* 0x000fe40000000800 */
[----:B0-----:R-:W-:Y:S02]  /*1a950*/  IMAD.U32 R9, RZ, RZ, UR5 ;  /* 0x00000005ff097e24 */ /* 0x001fe4000f8e00ff */
[----:B------:R-:W-:Y:S01]  /*1a960*/  IMAD.U32 R8, RZ, RZ, UR4 ;  /* 0x00000004ff087e24 */ /* 0x000fe2000f8e00ff */
[----:B--2---:R0:W-:Y:S01]  /*1a970*/  STL [R1+0x5c], R12 ;  /* 0x00005c0c01007387 */ /* 0x0041e20000100800 */
[----:B------:R-:W-:Y:S05]  /*1a980*/  @P3 BRA `(.L_x_643) ;  /* 0x0000000000143947 */ /* 0x000fea0003800000 */
[----:B------:R-:W-:Y:S05]  /*1a990*/  @!P1 BRA `(.L_x_643) ;  /* 0x0000000000109947 */ /* 0x000fea0003800000 */
[----:B0-----:R-:W2:Y:S04]  /*1a9a0*/  LDG.E R12, desc[UR56][R2.64] ;  /* 0x00000038020c7981 */ /* 0x001ea8000c1e1900 */
[----:B------:R-:W2:Y:S02]  /*1a9b0*/  LDG.E R2, desc[UR56][R2.64+0x4] ;  /* 0x0000043802027981 */ /* 0x000ea4000c1e1900 */
[----:B--2---:R-:W-:-:S05]  /*1a9c0*/  IADD3 R2, -R12, R2, RZ ;  /* 0x000000020c027210 */ /* 0x004fca0007ffe1ff */
[----:B------:R1:W-:Y:S02]  /*1a9d0*/  STL [R1+0x5c], R2 ;  /* 0x00005c0201007387 */ /* 0x0003e40000100800 */
.L_x_643:
[----:B------:R-:W2:Y:S01]  /*1a9e0*/  LDL.LU R3, [R1+0x8] ;  /* 0x0000080001037983 */ /* 0x000ea20000300800 */
[----:B0-----:R-:W-:Y:S01]  /*1a9f0*/  IMAD.MOV.U32 R12, RZ, RZ, R15 ;  /* 0x000000ffff0c7224 */ /* 0x001fe200078e000f */
[----:B------:R-:W-:Y:S02]  /*1aa00*/  ULDC.64 UR4, c[0x0][0xa20] ;  /* 0x0002880000047ab9 */ /* 0x000fe40000000a00 */
[----:B------:R-:W-:Y:S02]  /*1aa10*/  ISETP.NE.U32.AND P1, PT, RZ, UR4, PT ;  /* 0x00000004ff007c0c */ /* 0x000fe4000bf25070 */
[----:B------:R0:W-:Y:S02]  /*1aa20*/  STL [R1+0x18], R12 ;  /* 0x0000180c01007387 */ /* 0x0001e40000100800 */
[----:B------:R-:W-:Y:S02]  /*1aa30*/  ISETP.NE.AND.EX P1, PT, RZ, UR5, PT, P1 ;  /* 0x00000005ff007c0c */ /* 0x000fe4000bf25310 */
[----:B--2---:R-:W-:-:S02]  /*1aa40*/  LOP3.LUT R17, R3, 0xff000000, RZ, 0xc0, !PT ;  /* 0xff00000003117812 */ /* 0x004fc400078ec0ff */
[C---:B-1----:R-:W-:Y:S02]  /*1aa50*/  LOP3.LUT R2, R3.reuse, 0xff0000, RZ, 0xc0, !PT ;  /* 0x00ff000003027812 */ /* 0x042fe400078ec0ff */
[----:B------:R-:W-:Y:S02]  /*1aa60*/  SHF.R.U32.HI R17, RZ, 0x8, R17 ;  /* 0x00000008ff117819 */ /* 0x000fe40000011611 */
[----:B------:R-:W-:Y:S02]  /*1aa70*/  LOP3.LUT R16, R3, 0xffff, RZ, 0xc0, !PT ;  /* 0x0000ffff03107812 */ /* 0x000fe400078ec0ff */
[----:B------:R-:W-:Y:S01]  /*1aa80*/  LEA.HI R17, R2, R17, RZ, 0x10 ;  /* 0x0000001102117211 */ /* 0x000fe200078f80ff */
[----:B-----5:R-:W-:-:S05]  /*1aa90*/  IMAD.IADD R2, R11, 0x1, R0 ;  /* 0x000000010b027824 */ /* 0x020fca00078e0200 */
[----:B------:R0:W-:Y:S01]  /*1aaa0*/  STL [R1+0x20], R2 ;  /* 0x0000200201007387 */ /* 0x0001e20000100800 */
[----:B------:R-:W-:Y:S05]  /*1aab0*/  @!P1 BRA `(.L_x_644) ;  /* 0x0000000000109947 */ /* 0x000fea0003800000 */
[----:B0-----:R-:W-:-:S04]  /*1aac0*/  IADD3 R2, P1, R14, UR4, RZ ;  /* 0x000000040e027c10 */ /* 0x001fc8000ff3e0ff */
[----:B------:R-:W-:-:S05]  /*1aad0*/  IADD3.X R3, R13, UR5, RZ, P1, !PT ;  /* 0x000000050d037c10 */ /* 0x000fca0008ffe4ff */
[----:B------:R0:W5:Y:S01]  /*1aae0*/  LDG.E R8, desc[UR56][R2.64] ;  /* 0x0000003802087981 */ /* 0x000162000c1e1900 */
[----:B------:R-:W-:Y:S05]  /*1aaf0*/  BRA `(.L_x_645) ;  /* 0x0000000000107947 */ /* 0x000fea0003800000 */
.L_x_644:
[----:B------:R-:W-:Y:S05]  /*1ab00*/  @!P2 BRA `(.L_x_645) ;  /* 0x00000000000ca947 */ /* 0x000fea0003800000 */
[----:B------:R-:W2:Y:S04]  /*1ab10*/  LDG.E R8, desc[UR56][R6.64] ;  /* 0x0000003806087981 */ /* 0x000ea8000c1e1900 */
[----:B------:R-:W2:Y:S02]  /*1ab20*/  LDG.E R6, desc[UR56][R6.64+0x4] ;  /* 0x0000043806067981 */ /* 0x000ea4000c1e1900 */
[----:B--2---:R-:W-:-:S07]  /*1ab30*/  IMAD.IADD R8, R6, 0x1, -R8 ;  /* 0x0000000106087824 */ /* 0x004fce00078e0a08 */
.L_x_645:
[----:B-----5:R-:W-:Y:S01]  /*1ab40*/  IADD3 R6, -R0, R8, RZ ;  /* 0x0000000800067210 */ /* 0x020fe20007ffe1ff */
[----:B0-----:R-:W2:Y:S04]  /*1ab50*/  LDL.LU R3, [R1+0x10] ;  /* 0x0000100001037983 */ /* 0x001ea80000300800 */
[----:B------:R-:W3:Y:S04]  /*1ab60*/  @P0 LDG.E R0, desc[UR56][R4.64] ;  /* 0x0000003804000981 */ /* 0x000ee8000c1e1900 */
[----:B------:R-:W3:Y:S01]  /*1ab70*/  @P0 LDG.E R4, desc[UR56][R4.64+0x4] ;  /* 0x0000043804040981 */ /* 0x000ee2000c1e1900 */
[----:B------:R-:W-:Y:S01]  /*1ab80*/  LOP3.LUT R13, R17, 0xff, RZ, 0xc0, !PT ;  /* 0x000000ff110d7812 */ /* 0x000fe200078ec0ff */
[----:B------:R-:W-:Y:S01]  /*1ab90*/  BSSY B0, `(.L_x_646) ;  /* 0x000002d000007945 */ /* 0x000fe20003800000 */
[----:B------:R-:W-:-:S03]  /*1aba0*/  SHF.R.U32.HI R17, RZ, 0x10, R17 ;  /* 0x00000010ff117819 */ /* 0x000fc60000011611 */
[----:B------:R0:W-:Y:S01]  /*1abb0*/  STL [R1+0x60], R13 ;  /* 0x0000600d01007387 */ /* 0x0001e20000100800 */
[----:B--2---:R-:W-:Y:S01]  /*1abc0*/  LOP3.LUT R3, R3, 0xfffffffb, RZ, 0xc0, !PT ;  /* 0xfffffffb03037812 */ /* 0x004fe200078ec0ff */
[----:B---3--:R-:W-:-:S04]  /*1abd0*/  @P0 IMAD.IADD R9, R4, 0x1, -R0 ;  /* 0x0000000104090824 */ /* 0x008fc800078e0a00 */
[----:B------:R-:W-:-:S04]  /*1abe0*/  IMAD.IADD R2, R6, 0x1, R9 ;  /* 0x0000000106027824 */ /* 0x000fc800078e0209 */
[C---:B------:R-:W-:Y:S01]  /*1abf0*/  VIADD R0, R2.reuse, 0x7f ;  /* 0x0000007f02007836 */ /* 0x040fe20000000000 */
[----:B------:R-:W-:-:S04]  /*1ac00*/  ISETP.GE.AND P1, PT, R2, 0x1, PT ;  /* 0x000000010200780c */ /* 0x000fc80003f26270 */
[----:B------:R-:W-:-:S04]  /*1ac10*/  SHF.R.S32.HI R2, RZ, 0x1f, R0 ;  /* 0x0000001fff027819 */ /* 0x000fc80000011400 */
[----:B------:R-:W-:Y:S02]  /*1ac20*/  LEA.HI R2, R2, R0, RZ, 0x7 ;  /* 0x0000000002027211 */ /* 0x000fe400078f38ff */
[----:B------:R-:W-:Y:S02]  /*1ac30*/  MOV R0, RZ ;  /* 0x000000ff00007202 */ /* 0x000fe40000000f00 */
[----:B------:R-:W-:Y:S02]  /*1ac40*/  SHF.R.S32.HI R11, RZ, 0x7, R2 ;  /* 0x00000007ff0b7819 */ /* 0x000fe40000011402 */
[----:B------:R-:W-:-:S05]  /*1ac50*/  @P1 LOP3.LUT R3, R3, 0x4, RZ, 0xfc, !PT ;  /* 0x0000000403031812 */ /* 0x000fca00078efcff */
[----:B------:R0:W-:Y:S04]  /*1ac60*/  STL [R1+0x10], R3 ;  /* 0x0000100301007387 */ /* 0x0001e80000100800 */
[----:B------:R0:W-:Y:S01]  /*1ac70*/  STL [R1+0x40], R11 ;  /* 0x0000400b01007387 */ /* 0x0001e20000100800 */
[----:B------:R-:W-:Y:S05]  /*1ac80*/  @!P1 BRA `(.L_x_647) ;  /* 0x0000000000749947 */ /* 0x000fea0003800000 */
[----:B------:R-:W-:Y:S01]  /*1ac90*/  ISETP.NE.AND P1, PT, R17, RZ, PT ;  /* 0x000000ff1100720c */ /* 0x000fe20003f25270 */
[----:B------:R-:W-:-:S03]  /*1aca0*/  ULDC UR4, c[0x0][0x9f0] ;  /* 0x00027c0000047ab9 */ /* 0x000fc60000000800 */
[----:B------:R-:W-:-:S04]  /*1acb0*/  SEL R2, R17, UR4, P1 ;  /* 0x0000000411027c07 */ /* 0x000fc80008800000 */
[----:B0-----:R-:W-:-:S04]  /*1acc0*/  IABS R3, R2 ;  /* 0x0000000200037213 */ /* 0x001fc80000000000 */
[----:B------:R-:W0:Y:S08]  /*1acd0*/  I2F.RP R4, R3 ;  /* 0x0000000300047306 */ /* 0x000e300000209400 */
[----:B0-----:R-:W0:Y:S02]  /*1ace0*/  MUFU.RCP R4, R4 ;  /* 0x0000000400047308 */ /* 0x001e240000001000 */
[----:B0-----:R-:W-:-:S06]  /*1acf0*/  VIADD R4, R4, 0xffffffe ;  /* 0x0ffffffe04047836 */ /* 0x001fcc0000000000 */
[----:B------:R0:W1:Y:S02]  /*1ad00*/  F2I.FTZ.U32.TRUNC.NTZ R5, R4 ;  /* 0x0000000400057305 */ /* 0x000064000021f000 */
[----:B0-----:R-:W-:Y:S02]  /*1ad10*/  IMAD.MOV.U32 R4, RZ, RZ, RZ ;  /* 0x000000ffff047224 */ /* 0x001fe400078e00ff */
[----:B-1----:R-:W-:-:S04]  /*1ad20*/  IMAD.MOV R0, RZ, RZ, -R5 ;  /* 0x000000ffff007224 */ /* 0x002fc800078e0a05 */
[----:B------:R-:W-:-:S04]  /*1ad30*/  IMAD R0, R0, R3, RZ ;  /* 0x0000000300007224 */ /* 0x000fc800078e02ff */
[----:B------:R-:W-:Y:S01]  /*1ad40*/  IMAD.HI.U32 R8, R5, R0, R4 ;  /* 0x0000000005087227 */ /* 0x000fe200078e0004 */
[----:B------:R-:W-:Y:S02]  /*1ad50*/  IABS R0, R2 ;  /* 0x0000000200007213 */ /* 0x000fe40000000000 */
[----:B------:R-:W-:Y:S02]  /*1ad60*/  IADD3 R5, R2, -0x1, R11 ;  /* 0xffffffff02057810 */ /* 0x000fe40007ffe00b */
[----:B------:R-:W-:Y:S02]  /*1ad70*/  IADD3 R0, RZ, -R0, RZ ;  /* 0x80000000ff007210 */ /* 0x000fe40007ffe0ff */
[----:B------:R-:W-:Y:S02]  /*1ad80*/  IABS R4, R5 ;  /* 0x0000000500047213 */ /* 0x000fe40000000000 */
[----:B------:R-:W-:Y:S01]  /*1ad90*/  LOP3.LUT R5, R5, R2, RZ, 0x3c, !PT ;  /* 0x0000000205057212 */ /* 0x000fe200078e3cff */
[----:B------:R-:W-:-:S02]  /*1ada0*/  IMAD.MOV.U32 R7, RZ, RZ, R0 ;  /* 0x000000ffff077224 */ /* 0x000fc400078e0000 */
[----:B------:R-:W-:-:S04]  /*1adb0*/  IMAD.HI.U32 R0, R8, R4, RZ ;  /* 0x0000000408007227 */ /* 0x000fc800078e00ff */
[----:B------:R-:W-:-:S05]  /*1adc0*/  IMAD R4, R0, R7, R4 ;  /* 0x0000000700047224 */ /* 0x000fca00078e0204 */
[----:B------:R-:W-:-:S13]  /*1add0*/  ISETP.GT.U32.AND P1, PT, R3, R4, PT ;  /* 0x000000040300720c */ /* 0x000fda0003f24070 */
[----:B------:R-:W-:Y:S02]  /*1ade0*/  @!P1 IMAD.IADD R4, R4, 0x1, -R3 ;  /* 0x0000000104049824 */ /* 0x000fe400078e0a03 */
[----:B------:R-:W-:-:S03]  /*1adf0*/  @!P1 VIADD R0, R0, 0x1 ;  /* 0x0000000100009836 */ /* 0x000fc60000000000 */
[----:B------:R-:W-:-:S13]  /*1ae00*/  ISETP.GE.U32.AND P1, PT, R4, R3, PT ;  /* 0x000000030400720c */ /* 0x000fda0003f26070 */
[----:B------:R-:W-:Y:S02]  /*1ae10*/  @P1 IADD3 R0, R0, 0x1, RZ ;  /* 0x0000000100001810 */ /* 0x000fe40007ffe0ff */
[----:B------:R-:W-:-:S13]  /*1ae20*/  ISETP.GE.AND P1, PT, R5, RZ, PT ;  /* 0x000000ff0500720c */ /* 0x000fda0003f26270 */
[----:B------:R-:W-:Y:S01]  /*1ae30*/  @!P1 IMAD.MOV R0, RZ, RZ, -R0 ;  /* 0x000000ffff009224 */ /* 0x000fe200078e0a00 */
[----:B------:R-:W-:-:S13]  /*1ae40*/  ISETP.NE.AND P1, PT, R2, RZ, PT ;  /* 0x000000ff0200720c */ /* 0x000fda0003f25270 */
[----:B------:R-:W-:-:S07]  /*1ae50*/  @!P1 LOP3.LUT R0, RZ, R2, RZ, 0x33, !PT ;  /* 0x00000002ff009212 */ /* 0x000fce00078e33ff */
.L_x_647:
[----:B------:R-:W-:Y:S05]  /*1ae60*/  BSYNC B0 ;  /* 0x0000000000007941 */ /* 0x000fea0003800000 */
.L_x_646:
[----:B------:R-:W-:Y:S01]  /*1ae70*/  IMAD R2, R13, R0, RZ ;  /* 0x000000000d027224 */ /* 0x000fe200078e02ff */
[----:B------:R-:W-:Y:S01]  /*1ae80*/  BSSY B0, `(.L_x_648) ;  /* 0x0000142000007945 */ /* 0x000fe20003800000 */
[----:B------:R-:W-:-:S03]  /*1ae90*/  PLOP3.LUT P5, PT, PT, PT, PT, 0x80, 0x0 ;  /* 0x000000000000781c */ /* 0x000fc60003faf070 */
[C---:B------:R-:W-:Y:S01]  /*1aea0*/  VIADDMNMX R0, R2.reuse, R0, R11, PT ;  /* 0x0000000002007246 */ /* 0x040fe2000380010b */
[----:B------:R-:W-:-:S04]  /*1aeb0*/  IMAD R2, R2, 0x80, -R6 ;  /* 0x0000008002027824 */ /* 0x000fc800078e0a06 */
[----:B------:R-:W-:Y:S01]  /*1aec0*/  IMAD R6, R0, 0x80, -R6 ;  /* 0x0000008000067824 */ /* 0x000fe200078e0a06 */
[----:B------:R-:W-:-:S04]  /*1aed0*/  VIMNMX R2, RZ, R2, !PT ;  /* 0x00000002ff027248 */ /* 0x000fc80007fe0100 */
[----:B------:R-:W-:-:S04]  /*1aee0*/  VIMNMX R9, R6, R9, PT ;  /* 0x0000000906097248 */ /* 0x000fc80003fe0100 */
[----:B------:R-:W-:-:S13]  /*1aef0*/  ISETP.GT.AND P1, PT, R9, R2, PT ;  /* 0x000000020900720c */ /* 0x000fda0003f24270 */
[----:B------:R-:W-:Y:S02]  /*1af00*/  @P1 IADD3 R0, R9, 0x7f, RZ ;  /* 0x0000007f09001810 */ /* 0x000fe40007ffe0ff */
[----:B------:R-:W-:Y:S02]  /*1af10*/  SHF.R.U32.HI R9, RZ, 0x7, R2 ;  /* 0x00000007ff097819 */ /* 0x000fe40000011602 */
[----:B------:R-:W-:-:S03]  /*1af20*/  @P1 SHF.R.S32.HI R2, RZ, 0x1f, R0 ;  /* 0x0000001fff021819 */ /* 0x000fc60000011400 */
[----:B------:R-:W-:Y:S01]  /*1af30*/  IMAD.MOV.U32 R6, RZ, RZ, R9 ;  /* 0x000000ffff067224 */ /* 0x000fe200078e0009 */
[----:B------:R-:W-:-:S04]  /*1af40*/  @P1 LEA.HI R0, R2, R0, RZ, 0x7 ;  /* 0x0000000002001211 */ /* 0x000fc800078f38ff */
[----:B------:R-:W-:-:S04]  /*1af50*/  @P1 SHF.R.S32.HI R6, RZ, 0x7, R0 ;  /* 0x00000007ff061819 */ /* 0x000fc80000011400 */
[----:B------:R-:W-:-:S13]  /*1af60*/  ISETP.GT.AND P1, PT, R6, R9, PT ;  /* 0x000000090600720c */ /* 0x000fda0003f24270 */
[----:B------:R-:W-:Y:S05]  /*1af70*/  @!P1 BRA `(.L_x_649) ;  /* 0x0000001000c89947 */ /* 0x000fea0003800000 */
[----:B------:R-:W-:Y:S01]  /*1af80*/  UMOV UR4, 0xffffffff ;  /* 0xffffffff00047882 */ /* 0x000fe20000000000 */
[----:B------:R-:W-:Y:S02]  /*1af90*/  SEL R0, R12, RZ, !P0 ;  /* 0x000000ff0c007207 */ /* 0x000fe40004000000 */
[----:B------:R-:W-:Y:S05]  /*1afa0*/  BRA.DIV UR4, `(.L_x_650) ;  /* 0x0000006e04c07947 */ /* 0x000fea000b800000 */
[----:B------:R-:W1:Y:S02]  /*1afb0*/  S2R R2, SR_TID.X ;  /* 0x0000000000027919 */ /* 0x000e640000002100 */
[----:B-1----:R-:W-:-:S04]  /*1afc0*/  SHF.R.U32.HI R2, RZ, 0x5, R2 ;  /* 0x00000005ff027819 */ /* 0x002fc80000011602 */
[----:B------:R-:W-:-:S05]  /*1afd0*/  LOP3.LUT R2, R2, 0x3, RZ, 0xc0, !PT ;  /* 0x0000000302027812 */ /* 0x000fca00078ec0ff */
[----:B------:R1:W2:Y:S02]  /*1afe0*/  SHFL.IDX PT, R14, R2, RZ, 0x1f ;  /* 0x00001fff020e7589 */ /* 0x0002a400000e0000 */
.L_x_819:
[----:B--2---:R-:W-:Y:S02]  /*1aff0*/  ISETP.NE.AND P0, PT, R14, RZ, PT ;  /* 0x000000ff0e00720c */ /* 0x004fe40003f05270 */
[----:B------:R-:W-:-:S11]  /*1b000*/  PLOP3.LUT P2, PT, PT, PT, PT, 0x8, 0x0 ;  /* 0x000000000000781c */ /* 0x000fd60003f4e170 */
[----:B------:R-:W-:Y:S05]  /*1b010*/  @P0 BRA `(.L_x_651) ;  /* 0x00000000000c0947 */ /* 0x000fea0003800000 */
[----:B------:R-:W-:-:S03]  /*1b020*/  UMOV UR4, 0xffffffff ;  /* 0xffffffff00047882 */ /* 0x000fc60000000000 */
[----:B------:R-:W-:Y:S05]  /*1b030*/  BRA.DIV UR4, `(.L_x_652) ;  /* 0x0000006e04d07947 */ /* 0x000fea000b800000 */
[----:B------:R-:W-:-:S13]  /*1b040*/  ELECT P2, URZ, PT ;  /* 0x00000000003f782f */ /* 0x000fda0003840000 */
.L_x_651:
[----:B-1----:R-:W2:Y:S01]  /*1b050*/  LDL R2, [R1+0x64] ;  /* 0x0000640001027983 */ /* 0x002ea20000100800 */
[----:B------:R-:W-:Y:S01]  /*1b060*/  BSSY B1, `(.L_x_653) ;  /* 0x0000008000017945 */ /* 0x000fe20003800000 */
[----:B--2---:R-:W-:-:S05]  /*1b070*/  VIADD R2, R2, 0x1 ;  /* 0x0000000102027836 */ /* 0x004fca0000000000 */
[----:B0-----:R-:W-:-:S04]  /*1b080*/  LEA.HI R3, R2, R2, RZ, 0x1 ;  /* 0x0000000202037211 */ /* 0x001fc800078f08ff */
[----:B------:R-:W-:-:S04]  /*1b090*/  LOP3.LUT R3, R3, 0xfffffffe, RZ, 0xc0, !PT ;  /* 0xfffffffe03037812 */ /* 0x000fc800078ec0ff */
[----:B------:R-:W-:-:S04]  /*1b0a0*/  IADD3 R2, R2, -R3, RZ ;  /* 0x8000000302027210 */ /* 0x000fc80007ffe0ff */
[----:B------:R-:W-:-:S04]  /*1b0b0*/  SHF.L.U32 R2, R2, 0x1f, RZ ;  /* 0x0000001f02027819 */ /* 0x000fc800000006ff */
[----:B------:R-:W0:Y:S02]  /*1b0c0*/  SYNCS.PHASECHK.TRANS64.TRYWAIT P0, [R18+URZ+0x34820], R2 ;  /* 0x03482002120075a7 */ /* 0x000e24000800017f */
[----:B0-----:R-:W-:Y:S05]  /*1b0d0*/  @!P0 BRA `(.L_x_654) ;  /* 0x0000006c00cc8947 */ /* 0x001fea0003800000 */
.L_x_822:
[----:B------:R-:W-:Y:S05]  /*1b0e0*/  BSYNC B1 ;  /* 0x0000000000017941 */ /* 0x000fea0003800000 */
.L_x_653:
[----:B------:R-:W-:Y:S04]  /*1b0f0*/  BSSY B1, `(.L_x_655) ;  /* 0x0000082000017945 */ /* 0x000fe80003800000 */
[----:B------:R-:W-:Y:S05]  /*1b100*/  @!P2 BRA `(.L_x_656) ;  /* 0x000000080000a947 */ /* 0x000fea0003800000 */
[----:B------:R-:W2:Y:S04]  /*1b110*/  LDL R5, [R1+0x14] ;  /* 0x0000140001057983 */ /* 0x000ea80000100800 */
[----:B------:R-:W3:Y:S01]  /*1b120*/  LDL R4, [R1+0x24] ;  /* 0x0000240001047983 */ /* 0x000ee20000100800 */
[----:B------:R-:W-:Y:S01]  /*1b130*/  BSSY B2, `(.L_x_657) ;  /* 0x0000008000027945 */ /* 0x000fe20003800000 */
[----:B------:R-:W1:Y:S02]  /*1b140*/  S2R R3, SR_TID.X ;  /* 0x0000000000037919 */ /* 0x000e640000002100 */
[----:B-1----:R-:W-:-:S04]  /*1b150*/  LOP3.LUT R3, R3, 0x7f, RZ, 0xc0, !PT ;  /* 0x0000007f03037812 */ /* 0x002fc800078ec0ff */
[----:B------:R-:W-:Y:S01]  /*1b160*/  ISETP.NE.AND P4, PT, R3, RZ, PT ;  /* 0x000000ff0300720c */ /* 0x000fe20003f85270 */
[----:B--2---:R-:W-:Y:S01]  /*1b170*/  IMAD R5, R5, 0x8, R18 ;  /* 0x0000000805057824 */ /* 0x004fe200078e0212 */
[----:B---3--:R-:W-:-:S04]  /*1b180*/  SHF.L.U32 R8, R4, 0x1f, RZ ;  /* 0x0000001f04087819 */ /* 0x008fc800000006ff */
[----:B------:R-:W1:Y:S02]  /*1b190*/  SYNCS.PHASECHK.TRANS64.TRYWAIT P0, [R5+URZ+0x348a0], R8 ;  /* 0x0348a008050075a7 */ /* 0x000e64000800017f */
[----:B-1----:R-:W-:Y:S05]  /*1b1a0*/  @!P0 BRA `(.L_x_658) ;  /* 0x0000006c00ac8947 */ /* 0x002fea0003800000 */
.L_x_823:
[----:B------:R-:W-:Y:S05]  /*1b1b0*/  BSYNC B2 ;  /* 0x0000000000027941 */ /* 0x000fea0003800000 */
.L_x_657:
[----:B------:R-:W-:Y:S04]  /*1b1c0*/  BSSY B2, `(.L_x_659) ;  /* 0x0000008000027945 */ /* 0x000fe80003800000 */
[----:B------:R-:W-:Y:S05]  /*1b1d0*/  @P4 BRA `(.L_x_660) ;  /* 0x0000000000184947 */ /* 0x000fea0003800000 */
[----:B0-----:R-:W2:Y:S02]  /*1b1e0*/  LDL R2, [R1+0x10] ;  /* 0x0000100001027983 */ /* 0x001ea40000100800 */
[----:B--2---:R-:W-:Y:S01]  /*1b1f0*/  LOP3.LUT P0, RZ, R2, 0x1, RZ, 0xc0, !PT ;  /* 0x0000000102ff7812 */ /* 0x004fe2000780c0ff */
[----:B------:R-:W-:-:S04]  /*1b200*/  IMAD.MOV.U32 R2, RZ, RZ, 0xc000 ;  /* 0x0000c000ff027424 */ /* 0x000fc800078e00ff */
[----:B------:R2:W-:Y:S08]  /*1b210*/  SYNCS.ARRIVE.TRANS64 RZ, [R5+URZ+0x34890], R2 ;  /* 0x0348900205ff79a7 */ /* 0x0005f0000800003f */
[----:B------:R-:W-:Y:S05]  /*1b220*/  @!P0 BRA `(.L_x_660) ;  /* 0x0000000000048947 */ /* 0x000fea0003800000 */
[----:B------:R-:W-:Y:S01]  /*1b230*/  BPT.TRAP 0x1 ;  /* 0x000000040000795c */ /* 0x000fe20000300000 */
.L_x_660:
[----:B------:R-:W-:Y:S05]  /*1b240*/  BSYNC B2 ;  /* 0x0000000000027941 */ /* 0x000fea0003800000 */
.L_x_659:
[----:B0-2---:R-:W2:Y:S01]  /*1b250*/  LDL R2, [R1+0x14] ;  /* 0x0000140001027983 */ /* 0x005ea20000100800 */
[----:B------:R-:W-:Y:S01]  /*1b260*/  IMAD.MOV.U32 R11, RZ, RZ, RZ ;  /* 0x000000ffff0b7224 */ /* 0x000fe200078e00ff */
[----:B------:R-:W-:Y:S01]  /*1b270*/  LEA R3, R6, R10, 0x7 ;  /* 0x0000000a06037211 */ /* 0x000fe200078e38ff */
[----:B------:R-:W-:Y:S01]  /*1b280*/  UIADD3 UR4, UP0, UR36, 0x570, URZ ;  /* 0x0000057024047890 */ /* 0x000fe2000ff1e03f */
[----:B------:R-:W-:Y:S01]  /*1b290*/  PLOP3.LUT P0, PT, PT, PT, PT, 0x80, 0x0 ;  /* 0x000000000000781c */ /* 0x000fe20003f0f070 */
[----:B------:R-:W-:Y:S01]  /*1b2a0*/  UMOV UR6, 0x0 ;  /* 0x0000000000067882 */ /* 0x000fe20000000000 */
[----:B------:R-:W-:Y:S01]  /*1b2b0*/  R2UR UR10, R11 ;  /* 0x000000000b0a72ca */ /* 0x000fe200000e0000 */
[----:B------:R-:W-:Y:S01]  /*1b2c0*/  VIADD R3, R3, 0xffffff80 ;  /* 0xffffff8003037836 */ /* 0x000fe20000000000 */
[----:B------:R-:W-:Y:S01]  /*1b2d0*/  UMOV UR7, 0x12f00000 ;  /* 0x12f0000000077882 */ /* 0x000fe20000000000 */
[----:B------:R-:W-:Y:S01]  /*1b2e0*/  UIADD3.X UR5, URZ, UR37, URZ, UP0, !UPT ;  /* 0x000000253f057290 */ /* 0x000fe200087fe43f */
[----:B--2---:R-:W-:Y:S01]  /*1b2f0*/  IMAD R7, R2, 0xc000, R18 ;  /* 0x0000c00002077824 */ /* 0x004fe200078e0212 */
[----:B------:R-:W-:-:S03]  /*1b300*/  IADD3 R2, R5, 0x34890, RZ ;  /* 0x0003489005027810 */ /* 0x000fc60007ffe0ff */
[----:B------:R-:W-:-:S07]  /*1b310*/  VIADD R4, R7, 0x1c400 ;  /* 0x0001c40007047836 */ /* 0x000fce0000000000 */
.L_x_661:
        /* <DEDUP_REMOVED lines=11> */
[----:B------:R-:W-:Y:S01]  /*1b3d0*/  IADD3 R4, R7, 0x20400, RZ ;  /* 0x0002040007047810 */ /* 0x000fe20007ffe0ff */
[----:B------:R-:W-:Y:S01]  /*1b3e0*/  UMOV UR6, 0x0 ;  /* 0x0000000000067882 */ /* 0x000fe20000000000 */
[----:B------:R-:W-:Y:S01]  /*1b3f0*/  PLOP3.LUT P0, PT, PT, PT, PT, 0x80, 0x0 ;  /* 0x000000000000781c */ /* 0x000fe20003f0f070 */
[----:B------:R-:W-:Y:S01]  /*1b400*/  UMOV UR7, 0x12f00000 ;  /* 0x12f0000000077882 */ /* 0x000fe20000000000 */
[----:B------:R-:W-:-:S15]  /*1b410*/  R2UR UR10, R14 ;  /* 0x000000000e0a72ca */ /* 0x000fde00000e0000 */
.L_x_662:
        /* <DEDUP_REMOVED lines=10> */
[----:B------:R-:W-:Y:S01]  /*1b4c0*/  VIADD R4, R7, 0x24400 ;  /* 0x0002440007047836 */ /* 0x000fe20000000000 */
[----:B------:R-:W-:Y:S01]  /*1b4d0*/  PLOP3.LUT P0, PT, PT, PT, PT, 0x80, 0x0 ;  /* 0x000000000000781c */ /* 0x000fe20003f0f070 */
[----:B------:R-:W-:Y:S01]  /*1b4e0*/  UMOV UR6, 0x0 ;  /* 0x0000000000067882 */ /* 0x000fe20000000000 */
[----:B------:R-:W-:Y:S01]  /*1b4f0*/  UMOV UR7, 0x12f00000 ;  /* 0x12f0000000077882 */ /* 0x000fe20000000000 */
[----:B------:R-:W-:-:S10]  /*1b500*/  UMOV UR10, 0x80 ;  /* 0x00000080000a7882 */ /* 0x000fd40000000000 */
.L_x_663:
        /* <DEDUP_REMOVED lines=10> */
[----:B------:R-:W0:Y:S01]  /*1b5b0*/  SYNCS.PHASECHK.TRANS64.TRYWAIT P0, [R5+URZ+0x348c0], R8 ;  /* 0x0348c008050075a7 */ /* 0x000e22000800017f */
[----:B------:R-:W-:Y:S04]  /*1b5c0*/  BSSY B2, `(.L_x_664) ;  /* 0x0000002000027945 */ /* 0x000fe80003800000 */
[----:B0-----:R-:W-:Y:S05]  /*1b5d0*/  @!P0 BRA `(.L_x_665) ;  /* 0x0000006800b48947 */ /* 0x001fea0003800000 */
.L_x_824:
[----:B------:R-:W-:Y:S05]  /*1b5e0*/  BSYNC B2 ;  /* 0x0000000000027941 */ /* 0x000fea0003800000 */
.L_x_664:
[----:B------:R-:W-:Y:S01]  /*1b5f0*/  BSSY B2, `(.L_x_666) ;  /* 0x000000a000027945 */ /* 0x000fe20003800000 */
[----:B------:R-:W-:Y:S01]  /*1b600*/  IMAD.MOV.U32 R12, RZ, RZ, 0x0 ;  /* 0x00000000ff0c7424 */ /* 0x000fe200078e00ff */
[----:B------:R-:W-:Y:S02]  /*1b610*/  MOV R13, 0x12f00000 ;  /* 0x12f00000000d7802 */ /* 0x000fe40000000f00 */
[----:B------:R-:W-:Y:S05]  /*1b620*/  @P4 BRA `(.L_x_667) ;  /* 0x0000000000184947 */ /* 0x000fea0003800000 */
[----:B------:R-:W2:Y:S02]  /*1b630*/  LDL R2, [R1+0x10] ;  /* 0x0000100001027983 */ /* 0x000ea40000100800 */
[----:B--2---:R-:W-:Y:S01]  /*1b640*/  LOP3.LUT P0, RZ, R2, 0x1, RZ, 0xc0, !PT ;  /* 0x0000000102ff7812 */ /* 0x004fe2000780c0ff */
[----:B------:R-:W-:-:S04]  /*1b650*/  IMAD.MOV.U32 R2, RZ, RZ, 0x8000 ;  /* 0x00008000ff027424 */ /* 0x000fc800078e00ff */
[----:B------:R2:W-:Y:S08]  /*1b660*/  SYNCS.ARRIVE.TRANS64 RZ, [R5+URZ+0x348b0], R2 ;  /* 0x0348b00205ff79a7 */ /* 0x0005f0000800003f */
[----:B------:R-:W-:Y:S05]  /*1b670*/  @!P0 BRA `(.L_x_667) ;  /* 0x0000000000048947 */ /* 0x000fea0003800000 */
[----:B------:R-:W-:Y:S01]  /*1b680*/  BPT.TRAP 0x1 ;  /* 0x000000040000795c */ /* 0x000fe20000300000 */
.L_x_667:
[----:B------:R-:W-:Y:S05]  /*1b690*/  BSYNC B2 ;  /* 0x0000000000027941 */ /* 0x000fea0003800000 */
.L_x_666:
[----:B--2---:R-:W2:Y:S01]  /*1b6a0*/  LDL R2, [R1+0x14] ;  /* 0x0000140001027983 */ /* 0x004ea20000100800 */
[----:B------:R-:W-:Y:S01]  /*1b6b0*/  R2UR UR10, R11 ;  /* 0x000000000b0a72ca */ /* 0x000fe200000e0000 */
[----:B------:R-:W-:Y:S01]  /*1b6c0*/  VIADD R4, R18, 0x400 ;  /* 0x0000040012047836 */ /* 0x000fe20000000000 */
[----:B------:R-:W-:Y:S01]  /*1b6d0*/  R2UR UR6, R12 ;  /* 0x000000000c0672ca */ /* 0x000fe200000e0000 */
[----:B------:R-:W-:Y:S01]  /*1b6e0*/  UIADD3 UR4, UP0, UR36, 0x670, URZ ;  /* 0x0000067024047890 */ /* 0x000fe2000ff1e03f */
[----:B------:R-:W-:Y:S02]  /*1b6f0*/  R2UR UR7, R13 ;  /* 0x000000000d0772ca */ /* 0x000fe400000e0000 */
[----:B------:R-:W-:Y:S01]  /*1b700*/  PLOP3.LUT P0, PT, PT, PT, PT, 0x80, 0x0 ;  /* 0x000000000000781c */ /* 0x000fe20003f0f070 */
[----:B------:R-:W-:Y:S01]  /*1b710*/  UIADD3.X UR5, URZ, UR37, URZ, UP0, !UPT ;  /* 0x000000253f057290 */ /* 0x000fe200087fe43f */
[----:B01----:R-:W-:Y:S01]  /*1b720*/  IADD3 R5, R5, 0x348b0, RZ ;  /* 0x000348b005057810 */ /* 0x003fe20007ffe0ff */
[----:B--2---:R-:W-:-:S10]  /*1b730*/  IMAD R2, R2, 0x8000, R4 ;  /* 0x0000800002027824 */ /* 0x004fd400078e0204 */
.L_x_668:
        /* <DEDUP_REMOVED lines=10> */
[----:B------:R-:W2:Y:S01]  /*1b7e0*/  LDL R7, [R1+0x14] ;  /* 0x0000140001077983 */ /* 0x000ea20000100800 */
[----:B------:R-:W-:Y:S01]  /*1b7f0*/  IMAD.MOV.U32 R2, RZ, RZ, 0x6000 ;  /* 0x00006000ff027424 */ /* 0x000fe200078e00ff */
[----:B------:R-:W-:Y:S02]  /*1b800*/  R2UR UR10, R14 ;  /* 0x000000000e0a72ca */ /* 0x000fe400000e0000 */
[----:B------:R-:W-:Y:S02]  /*1b810*/  R2UR UR6, R12 ;  /* 0x000000000c0672ca */ /* 0x000fe400000e0000 */
[----:B------:R-:W-:Y:S02]  /*1b820*/  R2UR UR7, R13 ;  /* 0x000000000d0772ca */ /* 0x000fe400000e0000 */
[----:B------:R-:W-:Y:S01]  /*1b830*/  PLOP3.LUT P0, PT, PT, PT, PT, 0x80, 0x0 ;  /* 0x000000000000781c */ /* 0x000fe20003f0f070 */
[----:B--2---:R-:W-:-:S04]  /*1b840*/  IMAD R2, R7, R2, 0x2000 ;  /* 0x0000200007027424 */ /* 0x004fc800078e0202 */
[----:B------:R-:W-:-:S05]  /*1b850*/  IMAD R2, R7, -0x2000, R2 ;  /* 0xffffe00007027824 */ /* 0x000fca00078e0202 */
[----:B------:R-:W-:-:S07]  /*1b860*/  LEA R2, R2, R4, 0x1 ;  /* 0x0000000402027211 */ /* 0x000fce00078e08ff */
.L_x_669:
        /* <DEDUP_REMOVED lines=10> */
.L_x_656:
[----:B------:R-:W-:Y:S05]  /*1b910*/  BSYNC B1 ;  /* 0x0000000000017941 */ /* 0x000fea0003800000 */
.L_x_655:
[----:B------:R-:W0:Y:S04]  /*1b920*/  LDL.LU R7, [R1+0x14] ;  /* 0x0000140001077983 */ /* 0x000e280000300800 */
[----:B------:R-:W2:Y:S01]  /*1b930*/  LDL.LU R4, [R1+0x24] ;  /* 0x0000240001047983 */ /* 0x000ea20000300800 */
[----:B------:R-:W-:Y:S01]  /*1b940*/  PLOP3.LUT P5, PT, PT, PT, PT, 0x8, 0x0 ;  /* 0x000000000000781c */ /* 0x000fe20003fae170 */
[----:B0-----:R-:W-:Y:S02]  /*1b950*/  VIADD R2, R7, 0x1 ;  /* 0x0000000107027836 */ /* 0x001fe40000000000 */
[----:B------:R-:W-:-:S03]  /*1b960*/  VIADD R7, R6, 0xfffffffe ;  /* 0xfffffffe06077836 */ /* 0x000fc60000000000 */
[----:B------:R-:W-:-:S04]  /*1b970*/  ISETP.NE.AND P0, PT, R2, 0x2, PT ;  /* 0x000000020200780c */ /* 0x000fc80003f05270 */
[----:B------:R-:W-:Y:S02]  /*1b980*/  SEL R3, RZ, 0x1, P0 ;  /* 0x00000001ff037807 */ /* 0x000fe40000000000 */
[----:B------:R-:W-:Y:S02]  /*1b990*/  SEL R2, R2, RZ, P0 ;  /* 0x000000ff02027207 */ /* 0x000fe40000000000 */
[----:B--2---:R-:W-:Y:S02]  /*1b9a0*/  LOP3.LUT R4, R4, R3, RZ, 0x3c, !PT ;  /* 0x0000000304047212 */ /* 0x004fe400078e3cff */
[----:B------:R-:W-:-:S03]  /*1b9b0*/  ISETP.GE.AND P0, PT, R7, R9, PT ;  /* 0x000000090700720c */ /* 0x000fc60003f06270 */
[----:B------:R1:W-:Y:S04]  /*1b9c0*/  STL [R1+0x24], R4 ;  /* 0x0000240401007387 */ /* 0x0003e80000100800 */
[----:B------:R1:W-:Y:S06]  /*1b9d0*/  STL [R1+0x14], R2 ;  /* 0x0000140201007387 */ /* 0x0003ec0000100800 */
[----:B------:R-:W-:Y:S05]  /*1b9e0*/  @!P0 BRA `(.L_x_649) ;  /* 0x00000008002c8947 */ /* 0x000fea0003800000 */
.L_x_685:
[----:B------:R-:W-:Y:S05]  /*1b9f0*/  YIELD ;  /* 0x0000000000007946 */ /* 0x000fea0003800000 */
[----:B------:R-:W-:Y:S04]  /*1ba00*/  BSSY B1, `(.L_x_670) ;  /* 0x000007d000017945 */ /* 0x000fe80003800000 */
[----:B--2---:R-:W-:Y:S05]  /*1ba10*/  @!P2 BRA `(.L_x_671) ;  /* 0x0000000400eca947 */ /* 0x004fea0003800000 */
[----:B------:R-:W2:Y:S04]  /*1ba20*/  LDL R3, [R1+0x14] ;  /* 0x0000140001037983 */ /* 0x000ea80000100800 */
[----:B-1----:R-:W3:Y:S01]  /*1ba30*/  LDL R2, [R1+0x24] ;  /* 0x0000240001027983 */ /* 0x002ee20000100800 */
[----:B------:R-:W-:Y:S01]  /*1ba40*/  BSSY B2, `(.L_x_672) ;  /* 0x0000005000027945 */ /* 0x000fe20003800000 */
[----:B--2---:R-:W-:Y:S02]  /*1ba50*/  LEA R6, R3, R18, 0x3 ;  /* 0x0000001203067211 */ /* 0x004fe400078e18ff */
[----:B---3--:R-:W-:-:S04]  /*1ba60*/  SHF.L.U32 R5, R2, 0x1f, RZ ;  /* 0x0000001f02057819 */ /* 0x008fc800000006ff */
[----:B------:R-:W0:Y:S02]  /*1ba70*/  SYNCS.PHASECHK.TRANS64.TRYWAIT P0, [R6+URZ+0x348a0], R5 ;  /* 0x0348a005060075a7 */ /* 0x000e24000800017f */
[----:B0-----:R-:W-:Y:S05]  /*1ba80*/  @!P0 BRA `(.L_x_673) ;  /* 0x00000064009c8947 */ /* 0x001fea0003800000 */
.L_x_825:
[----:B------:R-:W-:Y:S05]  /*1ba90*/  BSYNC B2 ;  /* 0x0000000000027941 */ /* 0x000fea0003800000 */
.L_x_672:
[----:B------:R-:W1:Y:S01]  /*1baa0*/  S2R R2, SR_TID.X ;  /* 0x0000000000027919 */ /* 0x000e620000002100 */
[----:B------:R-:W-:Y:S01]  /*1bab0*/  BSSY B2, `(.L_x_674) ;  /* 0x000000a000027945 */ /* 0x000fe20003800000 */
[----:B-1----:R-:W-:-:S04]  /*1bac0*/  LOP3.LUT R2, R2, 0x7f, RZ, 0xc0, !PT ;  /* 0x0000007f02027812 */ /* 0x002fc800078ec0ff */
[----:B------:R-:W-:-:S13]  /*1bad0*/  ISETP.NE.AND P1, PT, R2, RZ, PT ;  /* 0x000000ff0200720c */ /* 0x000fda0003f25270 */
[----:B------:R-:W-:Y:S05]  /*1bae0*/  @P1 BRA `(.L_x_675) ;  /* 0x0000000000181947 */ /* 0x000fea0003800000 */
[----:B------:R-:W2:Y:S02]  /*1baf0*/  LDL R2, [R1+0x10] ;  /* 0x0000100001027983 */ /* 0x000ea40000100800 */
[----:B--2---:R-:W-:Y:S01]  /*1bb00*/  LOP3.LUT P0, RZ, R2, 0x1, RZ, 0xc0, !PT ;  /* 0x0000000102ff7812 */ /* 0x004fe2000780c0ff */
[----:B------:R-:W-:-:S04]  /*1bb10*/  IMAD.MOV.U32 R2, RZ, RZ, 0xc000 ;  /* 0x0000c000ff027424 */ /* 0x000fc800078e00ff */
[----:B------:R1:W-:Y:S08]  /*1bb20*/  SYNCS.ARRIVE.TRANS64 RZ, [R6+URZ+0x34890], R2 ;  /* 0x0348900206ff79a7 */ /* 0x0003f0000800003f */
[----:B------:R-:W-:Y:S05]  /*1bb30*/  @!P0 BRA `(.L_x_675) ;  /* 0x0000000000048947 */ /* 0x000fea0003800000 */
[----:B------:R-:W-:Y:S01]  /*1bb40*/  BPT.TRAP 0x1 ;  /* 0x000000040000795c */ /* 0x000fe20000300000 */
.L_x_675:
[----:B------:R-:W-:Y:S05]  /*1bb50*/  BSYNC B2 ;  /* 0x0000000000027941 */ /* 0x000fea0003800000 */
.L_x_674:
[----:B-1----:R-:W2:Y:S01]  /*1bb60*/  LDL R2, [R1+0x14] ;  /* 0x0000140001027983 */ /* 0x002ea20000100800 */
[----:B------:R-:W-:Y:S01]  /*1bb70*/  IMAD.MOV.U32 R11, RZ, RZ, RZ ;  /* 0x000000ffff0b7224 */ /* 0x000fe200078e00ff */
[----:B------:R-:W-:Y:S01]  /*1bb80*/  UIADD3 UR4, UP0, UR36, 0x570, URZ ;  /* 0x0000057024047890 */ /* 0x000fe2000ff1e03f */
[----:B------:R-:W-:Y:S01]  /*1bb90*/  LEA R3, R7, R10, 0x7 ;  /* 0x0000000a07037211 */ /* 0x000fe200078e38ff */
[----:B------:R-:W-:Y:S01]  /*1bba0*/  UMOV UR6, 0x0 ;  /* 0x0000000000067882 */ /* 0x000fe20000000000 */
[----:B------:R-:W-:Y:S01]  /*1bbb0*/  PLOP3.LUT P0, PT, PT, PT, PT, 0x80, 0x0 ;  /* 0x000000000000781c */ /* 0x000fe20003f0f070 */
[----:B------:R-:W-:Y:S01]  /*1bbc0*/  UIADD3.X UR5, URZ, UR37, URZ, UP0, !UPT ;  /* 0x000000253f057290 */ /* 0x000fe200087fe43f */
[----:B------:R-:W-:Y:S01]  /*1bbd0*/  R2UR UR10, R11 ;  /* 0x000000000b0a72ca */ /* 0x000fe200000e0000 */
[----:B------:R-:W-:Y:S01]  /*1bbe0*/  UMOV UR7, 0x12f00000 ;  /* 0x12f0000000077882 */ /* 0x000fe20000000000 */
[----:B--2---:R-:W-:Y:S02]  /*1bbf0*/  IMAD R4, R2, 0xc000, R18 ;  /* 0x0000c00002047824 */ /* 0x004fe400078e0212 */
[----:B------:R-:W-:-:S02]  /*1bc00*/  VIADD R2, R6, 0x34890 ;  /* 0x0003489006027836 */ /* 0x000fc40000000000 */
[----:B------:R-:W-:-:S09]  /*1bc10*/  VIADD R8, R4, 0x1c400 ;  /* 0x0001c40004087836 */ /* 0x000fd20000000000 */
.L_x_676:
        /* <DEDUP_REMOVED lines=10> */
[----:B------:R-:W-:Y:S01]  /*1bcc0*/  MOV R12, 0x40 ;  /* 0x00000040000c7802 */ /* 0x000fe20000000f00 */
[----:B------:R-:W-:Y:S01]  /*1bcd0*/  VIADD R8, R4, 0x20400 ;  /* 0x0002040004087836 */ /* 0x000fe20000000000 */
[----:B------:R-:W-:Y:S01]  /*1bce0*/  PLOP3.LUT P0, PT, PT, PT, PT, 0x80, 0x0 ;  /* 0x000000000000781c */ /* 0x000fe20003f0f070 */
[----:B------:R-:W-:Y:S01]  /*1bcf0*/  UMOV UR6, 0x0 ;  /* 0x0000000000067882 */ /* 0x000fe20000000000 */
[----:B------:R-:W-:Y:S01]  /*1bd00*/  R2UR UR10, R12 ;  /* 0x000000000c0a72ca */ /* 0x000fe200000e0000 */
[----:B------:R-:W-:-:S14]  /*1bd10*/  UMOV UR7, 0x12f00000 ;  /* 0x12f0000000077882 */ /* 0x000fdc0000000000 */
.L_x_677:
        /* <DEDUP_REMOVED lines=10> */
[----:B------:R-:W-:Y:S01]  /*1bdc0*/  VIADD R4, R4, 0x24400 ;  /* 0x0002440004047836 */ /* 0x000fe20000000000 */
[----:B------:R-:W-:Y:S01]  /*1bdd0*/  PLOP3.LUT P0, PT, PT, PT, PT, 0x80, 0x0 ;  /* 0x000000000000781c */ /* 0x000fe20003f0f070 */
[----:B------:R-:W-:Y:S01]  /*1bde0*/  UMOV UR6, 0x0 ;  /* 0x0000000000067882 */ /* 0x000fe20000000000 */
[----:B------:R-:W-:Y:S01]  /*1bdf0*/  UMOV UR7, 0x12f00000 ;  /* 0x12f0000000077882 */ /* 0x000fe20000000000 */
[----:B------:R-:W-:-:S10]  /*1be00*/  UMOV UR10, 0x80 ;  /* 0x00000080000a7882 */ /* 0x000fd40000000000 */
.L_x_678:
        /* <DEDUP_REMOVED lines=10> */
[----:B------:R-:W1:Y:S01]  /*1beb0*/  SYNCS.PHASECHK.TRANS64.TRYWAIT P0, [R6+URZ+0x348c0], R5 ;  /* 0x0348c005060075a7 */ /* 0x000e62000800017f */
[----:B------:R-:W-:Y:S04]  /*1bec0*/  BSSY B2, `(.L_x_679) ;  /* 0x0000002000027945 */ /* 0x000fe80003800000 */
[----:B-1----:R-:W-:Y:S05]  /*1bed0*/  @!P0 BRA `(.L_x_680) ;  /* 0x00000060009c8947 */ /* 0x002fea0003800000 */
.L_x_826:
[----:B------:R-:W-:Y:S05]  /*1bee0*/  BSYNC B2 ;  /* 0x0000000000027941 */ /* 0x000fea0003800000 */
.L_x_679:
[----:B------:R-:W-:Y:S01]  /*1bef0*/  BSSY B2, `(.L_x_681) ;  /* 0x000000a000027945 */ /* 0x000fe20003800000 */
[----:B------:R-:W-:Y:S01]  /*1bf00*/  MOV R4, 0x0 ;  /* 0x0000000000047802 */ /* 0x000fe20000000f00 */
[----:B01----:R-:W-:Y:S02]  /*1bf10*/  IMAD.MOV.U32 R5, RZ, RZ, 0x12f00000 ;  /* 0x12f00000ff057424 */ /* 0x003fe400078e00ff */
[----:B------:R-:W-:Y:S05]  /*1bf20*/  @P1 BRA `(.L_x_682) ;  /* 0x0000000000181947 */ /* 0x000fea0003800000 */
[----:B------:R-:W2:Y:S02]  /*1bf30*/  LDL R2, [R1+0x10] ;  /* 0x0000100001027983 */ /* 0x000ea40000100800 */
[----:B--2---:R-:W-:Y:S01]  /*1bf40*/  LOP3.LUT P0, RZ, R2, 0x1, RZ, 0xc0, !PT ;  /* 0x0000000102ff7812 */ /* 0x004fe2000780c0ff */
[----:B------:R-:W-:-:S04]  /*1bf50*/  IMAD.MOV.U32 R2, RZ, RZ, 0x8000 ;  /* 0x00008000ff027424 */ /* 0x000fc800078e00ff */
[----:B------:R0:W-:Y:S08]  /*1bf60*/  SYNCS.ARRIVE.TRANS64 RZ, [R6+URZ+0x348b0], R2 ;  /* 0x0348b00206ff79a7 */ /* 0x0001f0000800003f */
[----:B------:R-:W-:Y:S05]  /*1bf70*/  @!P0 BRA `(.L_x_682) ;  /* 0x0000000000048947 */ /* 0x000fea0003800000 */
[----:B------:R-:W-:Y:S01]  /*1bf80*/  BPT.TRAP 0x1 ;  /* 0x000000040000795c */ /* 0x000fe20000300000 */
.L_x_682:
[----:B------:R-:W-:Y:S05]  /*1bf90*/  BSYNC B2 ;  /* 0x0000000000027941 */ /* 0x000fea0003800000 */
.L_x_681:
[----:B------:R-:W2:Y:S01]  /*1bfa0*/  LDL R8, [R1+0x14] ;  /* 0x0000140001087983 */ /* 0x000ea20000100800 */
[----:B------:R-:W-:Y:S01]  /*1bfb0*/  R2UR UR10, R11 ;  /* 0x000000000b0a72ca */ /* 0x000fe200000e0000 */
[----:B------:R-:W-:Y:S01]  /*1bfc0*/  UIADD3 UR4, UP0, UR36, 0x670, URZ ;  /* 0x0000067024047890 */ /* 0x000fe2000ff1e03f */
[----:B------:R-:W-:Y:S01]  /*1bfd0*/  R2UR UR6, R4 ;  /* 0x00000000040672ca */ /* 0x000fe200000e0000 */
[----:B0-----:R-:W-:Y:S01]  /*1bfe0*/  VIADD R6, R6, 0x348b0 ;  /* 0x000348b006067836 */ /* 0x001fe20000000000 */
[----:B------:R-:W-:Y:S01]  /*1bff0*/  R2UR UR7, R5 ;  /* 0x00000000050772ca */ /* 0x000fe200000e0000 */
[----:B------:R-:W-:Y:S01]  /*1c000*/  UIADD3.X UR5, URZ, UR37, URZ, UP0, !UPT ;  /* 0x000000253f057290 */ /* 0x000fe200087fe43f */
[----:B------:R-:W-:Y:S02]  /*1c010*/  IADD3 R2, R18, 0x400, RZ ;  /* 0x0000040012027810 */ /* 0x000fe40007ffe0ff */
[----:B------:R-:W-:-:S03]  /*1c020*/  PLOP3.LUT P0, PT, PT, PT, PT, 0x80, 0x0 ;  /* 0x000000000000781c */ /* 0x000fc60003f0f070 */
[----:B--2---:R-:W-:-:S10]  /*1c030*/  IMAD R2, R8, 0x8000, R2 ;  /* 0x0000800008027824 */ /* 0x004fd400078e0202 */
.L_x_683:
        /* <DEDUP_REMOVED lines=10> */
[----:B------:R-:W-:Y:S02]  /*1c0e0*/  R2UR UR10, R12 ;  /* 0x000000000c0a72ca */ /* 0x000fe400000e0000 */
[----:B------:R-:W-:Y:S02]  /*1c0f0*/  R2UR UR6, R4 ;  /* 0x00000000040672ca */ /* 0x000fe400000e0000 */
[----:B------:R-:W-:Y:S02]  /*1c100*/  R2UR UR7, R5 ;  /* 0x00000000050772ca */ /* 0x000fe400000e0000 */
[----:B------:R-:W-:Y:S02]  /*1c110*/  IADD3 R2, R2, 0x4000, RZ ;  /* 0x0000400002027810 */ /* 0x000fe40007ffe0ff */
[----:B------:R-:W-:-:S13]  /*1c120*/  PLOP3.LUT P0, PT, PT, PT, PT, 0x80, 0x0 ;  /* 0x000000000000781c */ /* 0x000fda0003f0f070 */
.L_x_684:
        /* <DEDUP_REMOVED lines=10> */
.L_x_671:
[----:B------:R-:W-:Y:S05]  /*1c1d0*/  BSYNC B1 ;  /* 0x0000000000017941 */ /* 0x000fea0003800000 */
.L_x_670:
[----:B------:R-:W2:Y:S04]  /*1c1e0*/  LDL.LU R5, [R1+0x14] ;  /* 0x0000140001057983 */ /* 0x000ea80000300800 */
[----:B-1----:R-:W3:Y:S01]  /*1c1f0*/  LDL.LU R4, [R1+0x24] ;  /* 0x0000240001047983 */ /* 0x002ee20000300800 */
[----:B--2---:R-:W-:-:S05]  /*1c200*/  VIADD R2, R5, 0x1 ;  /* 0x0000000105027836 */ /* 0x004fca0000000000 */
[----:B------:R-:W-:-:S04]  /*1c210*/  ISETP.NE.AND P0, PT, R2, 0x2, PT ;  /* 0x000000020200780c */ /* 0x000fc80003f05270 */
[----:B------:R-:W-:Y:S02]  /*1c220*/  SEL R3, RZ, 0x1, P0 ;  /* 0x00000001ff037807 */ /* 0x000fe40000000000 */
[----:B------:R-:W-:Y:S02]  /*1c230*/  SEL R2, R2, RZ, P0 ;  /* 0x000000ff02027207 */ /* 0x000fe40000000000 */
[----:B---3--:R-:W-:Y:S02]  /*1c240*/  LOP3.LUT R4, R4, R3, RZ, 0x3c, !PT ;  /* 0x0000000304047212 */ /* 0x008fe400078e3cff */
[C---:B------:R-:W-:Y:S01]  /*1c250*/  ISETP.GT.AND P0, PT, R7.reuse, R9, PT ;  /* 0x000000090700720c */ /* 0x040fe20003f04270 */
[----:B------:R-:W-:Y:S02]  /*1c260*/  VIADD R7, R7, 0xffffffff ;  /* 0xffffffff07077836 */ /* 0x000fe40000000000 */
[----:B------:R2:W-:Y:S04]  /*1c270*/  STL [R1+0x24], R4 ;  /* 0x0000240401007387 */ /* 0x0005e80000100800 */
[----:B------:R2:W-:Y:S06]  /*1c280*/  STL [R1+0x14], R2 ;  /* 0x0000140201007387 */ /* 0x0005ec0000100800 */
[----:B------:R-:W-:Y:S05]  /*1c290*/  @P0 BRA `(.L_x_685) ;  /* 0xfffffff400d40947 */ /* 0x000fea000383ffff */
.L_x_649:
[----:B------:R-:W-:Y:S05]  /*1c2a0*/  BSYNC B0 ;  /* 0x0000000000007941 */ /* 0x000fea0003800000 */
.L_x_648:
[----:B-12---:R-:W2:Y:S04]  /*1c2b0*/  LDL R2, [R1+0x10] ;  /* 0x0000100001027983 */ /* 0x006ea80000100800 */
[----:B------:R1:W5:Y:S01]  /*1c2c0*/  LDL R8, [R1+0x40] ;  /* 0x0000400001087983 */ /* 0x0003620000100800 */
[----:B------:R-:W-:Y:S05]  /*1c2d0*/  @!P5 WARPSYNC.ALL ;  /* 0x000000000000d948 */ /* 0x000fea0003800000 */
[----:B------:R1:W-:Y:S01]  /*1c2e0*/  STL [R1+0x44], RZ ;  /* 0x000044ff01007387 */ /* 0x0003e20000100800 */
[----:B------:R-:W-:Y:S01]  /*1c2f0*/  BSSY B0, `(.L_x_686) ;  /* 0x0000021000007945 */ /* 0x000fe20003800000 */
[----:B------:R-:W-:Y:S01]  /*1c300*/  @!P5 BAR.SYNC.DEFER_BLOCKING 0xc, 0x180 ;  /* 0x030600000000db1d */ /* 0x000fe20000010000 */
[----:B--2---:R-:W-:-:S13]  /*1c310*/  LOP3.LUT P0, RZ, R2, 0x4, RZ, 0xc0, !PT ;  /* 0x0000000402ff7812 */ /* 0x004fda000780c0ff */
[----:B-1----:R-:W-:Y:S05]  /*1c320*/  @!P0 BRA `(.L_x_687) ;  /* 0x0000000000748947 */ /* 0x002fea0003800000 */
[----:B------:R-:W-:-:S13]  /*1c330*/  ISETP.NE.AND P0, PT, R17, RZ, PT ;  /* 0x000000ff1100720c */ /* 0x000fda0003f05270 */
[----:B------:R-:W1:Y:S02]  /*1c340*/  @!P0 LDC R17, c[0x0][0x9f0] ;  /* 0x00027c00ff118b82 */ /* 0x000e640000000800 */
[----:B-1----:R-:W-:-:S04]  /*1c350*/  IABS R0, R17 ;  /* 0x0000001100007213 */ /* 0x002fc80000000000 */
[----:B------:R-:W1:Y:S08]  /*1c360*/  I2F.RP R2, R0 ;  /* 0x0000000000027306 */ /* 0x000e700000209400 */
[----:B-1----:R-:W1:Y:S02]  /*1c370*/  MUFU.RCP R2, R2 ;  /* 0x0000000200027308 */ /* 0x002e640000001000 */
[----:B-1----:R-:W-:-:S06]  /*1c380*/  IADD3 R2, R2, 0xffffffe, RZ ;  /* 0x0ffffffe02027810 */ /* 0x002fcc0007ffe0ff */
[----:B0-----:R-:W0:Y:S02]  /*1c390*/  F2I.FTZ.U32.TRUNC.NTZ R3, R2 ;  /* 0x0000000200037305 */ /* 0x001e24000021f000 */
[----:B0-----:R-:W-:-:S04]  /*1c3a0*/  IMAD.MOV R2, RZ, RZ, -R3 ;  /* 0x000000ffff027224 */ /* 0x001fc800078e0a03 */
[----:B------:R-:W-:Y:S02]  /*1c3b0*/  IMAD R4, R2, R0, RZ ;  /* 0x0000000002047224 */ /* 0x000fe400078e02ff */
[----:B------:R-:W-:-:S04]  /*1c3c0*/  IMAD.MOV.U32 R2, RZ, RZ, RZ ;  /* 0x000000ffff027224 */ /* 0x000fc800078e00ff */
[----:B------:R-:W-:Y:S01]  /*1c3d0*/  IMAD.HI.U32 R6, R3, R4, R2 ;  /* 0x0000000403067227 */ /* 0x000fe200078e0002 */
[-C--:B------:R-:W-:Y:S02]  /*1c3e0*/  IABS R2, R17.reuse ;  /* 0x0000001100027213 */ /* 0x080fe40000000000 */
[----:B-----5:R-:W-:Y:S02]  /*1c3f0*/  IADD3 R4, R8, -0x1, R17 ;  /* 0xffffffff08047810 */ /* 0x020fe40007ffe011 */
[----:B------:R-:W-:Y:S02]  /*1c400*/  IADD3 R2, RZ, -R2, RZ ;  /* 0x80000002ff027210 */ /* 0x000fe40007ffe0ff */
[----:B------:R-:W-:Y:S02]  /*1c410*/  IABS R3, R4 ;  /* 0x0000000400037213 */ /* 0x000fe40000000000 */
[----:B------:R-:W-:Y:S01]  /*1c420*/  LOP3.LUT R4, R4, R17, RZ, 0x3c, !PT ;  /* 0x0000001104047212 */ /* 0x000fe200078e3cff */
[----:B------:R-:W-:-:S02]  /*1c430*/  IMAD.MOV.U32 R5, RZ, RZ, R2 ;  /* 0x000000ffff057224 */ /* 0x000fc400078e0002 */
[----:B------:R-:W-:Y:S01]  /*1c440*/  IMAD.HI.U32 R2, R6, R3, RZ ;  /* 0x0000000306027227 */ /* 0x000fe200078e00ff */
[----:B------:R-:W-:-:S03]  /*1c450*/  ISETP.GE.AND P1, PT, R4, RZ, PT ;  /* 0x000000ff0400720c */ /* 0x000fc60003f26270 */
[----:B------:R-:W-:-:S05]  /*1c460*/  IMAD R3, R2, R5, R3 ;  /* 0x0000000502037224 */ /* 0x000fca00078e0203 */
[----:B------:R-:W-:-:S13]  /*1c470*/  ISETP.GT.U32.AND P2, PT, R0, R3, PT ;  /* 0x000000030000720c */ /* 0x000fda0003f44070 */
[----:B------:R-:W-:Y:S01]  /*1c480*/  @!P2 IMAD.IADD R3, R3, 0x1, -R0 ;  /* 0x000000010303a824 */ /* 0x000fe200078e0a00 */
[----:B------:R-:W-:Y:S02]  /*1c490*/  @!P2 IADD3 R2, R2, 0x1, RZ ;  /* 0x000000010202a810 */ /* 0x000fe40007ffe0ff */
[----:B------:R-:W-:Y:S02]  /*1c4a0*/  ISETP.NE.AND P2, PT, R17, RZ, PT ;  /* 0x000000ff1100720c */ /* 0x000fe40003f45270 */
[----:B------:R-:W-:-:S13]  /*1c4b0*/  ISETP.GE.U32.AND P0, PT, R3, R0, PT ;  /* 0x000000000300720c */ /* 0x000fda0003f06070 */
[----:B------:R-:W-:-:S04]  /*1c4c0*/  @P0 VIADD R2, R2, 0x1 ;  /* 0x0000000102020836 */ /* 0x000fc80000000000 */
[----:B------:R-:W-:Y:S01]  /*1c4d0*/  @!P1 IMAD.MOV R2, RZ, RZ, -R2 ;  /* 0x000000ffff029224 */ /* 0x000fe200078e0a02 */
[----:B------:R-:W-:-:S05]  /*1c4e0*/  @!P2 LOP3.LUT R2, RZ, R17, RZ, 0x33, !PT ;  /* 0x00000011ff02a212 */ /* 0x000fca00078e33ff */
[----:B------:R1:W-:Y:S02]  /*1c4f0*/  STL [R1+0x44], R2 ;  /* 0x0000440201007387 */ /* 0x0003e40000100800 */
.L_x_687:
[----:B------:R-:W-:Y:S05]  /*1c500*/  BSYNC B0 ;  /* 0x0000000000007941 */ /* 0x000fea0003800000 */
.L_x_686:
[----:B------:R-:W2:Y:S04]  /*1c510*/  LDL R0, [R1+0x44] ;  /* 0x0000440001007983 */ /* 0x000ea80000100800 */
[----:B-1----:R-:W2:Y:S01]  /*1c520*/  LDL R2, [R1+0x60] ;  /* 0x0000600001027983 */ /* 0x002ea20000100800 */
[----:B------:R-:W-:Y:S01]  /*1c530*/  BSSY B7, `(.L_x_688) ;  /* 0x0000415000077945 */ /* 0x000fe20003800000 */
[----:B--2---:R-:W-:-:S05]  /*1c540*/  IMAD R2, R2, R0, RZ ;  /* 0x0000000002027224 */ /* 0x004fca00078e02ff */
[----:B-----5:R-:W-:Y:S01]  /*1c550*/  VIADDMNMX R0, R2, R0, R8, PT ;  /* 0x0000000002007246 */ /* 0x020fe20003800108 */
[----:B------:R1:W-:Y:S03]  /*1c560*/  STL [R1+0x34], R2 ;  /* 0x0000340201007387 */ /* 0x0003e60000100800 */
[----:B------:R-:W-:Y:S01]  /*1c570*/  ISETP.GT.AND P0, PT, R0, R2, PT ;  /* 0x000000020000720c */ /* 0x000fe20003f04270 */
[----:B------:R1:W-:-:S12]  /*1c580*/  STL [R1+0x48], R0 ;  /* 0x0000480001007387 */ /* 0x0003d80000100800 */
[----:B-1----:R-:W-:Y:S05]  /*1c590*/  @P0 BRA `(.L_x_689) ;  /* 0x0000000000480947 */ /* 0x002fea0003800000 */
[----:B------:R-:W1:Y:S02]  /*1c5a0*/  S2R R0, SR_TID.X ;  /* 0x0000000000007919 */ /* 0x000e640000002100 */
[----:B-1----:R-:W-:-:S04]  /*1c5b0*/  LOP3.LUT R0, R0, 0x7f, RZ, 0xc0, !PT ;  /* 0x0000007f00007812 */ /* 0x002fc800078ec0ff */
[----:B------:R-:W-:-:S13]  /*1c5c0*/  ISETP.NE.AND P1, PT, R0, RZ, PT ;  /* 0x000000ff0000720c */ /* 0x000fda0003f25270 */
[----:B------:R-:W-:Y:S05]  /*1c5d0*/  @P1 BRA `(.L_x_690) ;  /* 0x0000004000281947 */ /* 0x000fea0003800000 */
[----:B0-----:R-:W0:Y:S01]  /*1c5e0*/  S2R R3, SR_LANEID ;  /* 0x0000000000037919 */ /* 0x001e220000000000 */
[----:B------:R-:W-:Y:S02]  /*1c5f0*/  VOTEU.ANY UR4, UPT, PT ;  /* 0x0000000000047886 */ /* 0x000fe400038e0100 */
[----:B------:R-:W0:Y:S08]  /*1c600*/  FLO.U32 R0, UR4 ;  /* 0x0000000400007d00 */ /* 0x000e3000080e0000 */
[----:B------:R-:W1:Y:S01]  /*1c610*/  POPC R4, UR4 ;  /* 0x0000000400047d09 */ /* 0x000e620008000000 */
[----:B0-----:R-:W-:-:S02]  /*1c620*/  ISETP.EQ.U32.AND P0, PT, R0, R3, PT ;  /* 0x000000030000720c */ /* 0x001fc40003f02070 */
[----:B------:R-:W1:Y:S11]  /*1c630*/  LDC.64 R2, c[0x0][0xc60] ;  /* 0x00031800ff027b82 */ /* 0x000e760000000a00 */
[----:B-1----:R-:W2:Y:S01]  /*1c640*/  @P0 ATOMG.E.ADD.STRONG.GPU PT, R3, desc[UR56][R2.64], R4 ;  /* 0x00000004020309a8 */ /* 0x002ea200081ee1f8 */
[----:B------:R-:W0:Y:S02]  /*1c650*/  S2R R5, SR_LTMASK ;  /* 0x0000000000057919 */ /* 0x000e240000003900 */
[----:B0-----:R-:W-:-:S06]  /*1c660*/  LOP3.LUT R5, R5, UR4, RZ, 0xc0, !PT ;  /* 0x0000000405057c12 */ /* 0x001fcc000f8ec0ff */
[----:B------:R-:W0:Y:S01]  /*1c670*/  POPC R5, R5 ;  /* 0x0000000500057309 */ /* 0x000e220000000000 */
[----:B--2---:R-:W0:Y:S02]  /*1c680*/  SHFL.IDX PT, R0, R3, R0, 0x1f ;  /* 0x00001f0003007589 */ /* 0x004e2400000e0000 */
[----:B0-----:R-:W-:-:S05]  /*1c690*/  IADD3 R0, R0, UR39, R5 ;  /* 0x0000002700007c10 */ /* 0x001fca000fffe005 */
[----:B------:R1:W-:Y:S01]  /*1c6a0*/  STL [R1], R0 ;  /* 0x0000000001007387 */ /* 0x0003e20000100800 */
[----:B------:R-:W-:Y:S05]  /*1c6b0*/  BRA `(.L_x_690) ;  /* 0x0000003c00f07947 */ /* 0x000fea0003800000 */
.L_x_689:
[----:B------:R-:W-:Y:S01]  /*1c6c0*/  IADD3 R0, R18, 0x1c400, RZ ;  /* 0x0001c40012007810 */ /* 0x000fe20007ffe0ff */
[----:B------:R-:W-:Y:S03]  /*1c6d0*/  BSSY B6, `(.L_x_691) ;  /* 0x0000013000067945 */ /* 0x000fe60003800000 */
[----:B------:R-:W-:-:S13]  /*1c6e0*/  LOP3.LUT P0, RZ, R0, 0x3ff, RZ, 0xc0, !PT ;  /* 0x000003ff00ff7812 */ /* 0x000fda000780c0ff */
        /* <DEDUP_REMOVED lines=8> */
[----:B------:R-:W-:Y:S01]  /*1c770*/  IMAD.U32 R5, RZ, RZ, UR7 ;  /* 0x00000007ff057e24 */ /* 0x000fe2000f8e00ff */
[----:B------:R-:W-:Y:S01]  /*1c780*/  MOV R11, UR5 ;  /* 0x00000005000b7c02 */ /* 0x000fe20008000f00 */
[----:B------:R-:W-:Y:S01]  /*1c790*/  IMAD.U32 R7, RZ, RZ, UR9 ;  /* 0x00000009ff077e24 */ /* 0x000fe2000f8e00ff */
[----:B------:R-:W-:Y:S01]  /*1c7a0*/  MOV R13, RZ ;  /* 0x000000ff000d7202 */ /* 0x000fe20000000f00 */
[----:B------:R-:W-:-:S02]  /*1c7b0*/  IMAD.U32 R10, RZ, RZ, UR4 ;  /* 0x00000004ff0a7e24 */ /* 0x000fc4000f8e00ff */
[----:B------:R-:W-:Y:S02]  /*1c7c0*/  IMAD.MOV.U32 R8, RZ, RZ, 0x70 ;  /* 0x00000070ff087424 */ /* 0x000fe400078e00ff */
[----:B------:R-:W-:-:S07]  /*1c7d0*/  IMAD.MOV.U32 R12, RZ, RZ, 0x1 ;  /* 0x00000001ff0c7424 */ /* 0x000fce00078e00ff */
[----:B------:R-:W-:-:S07]  /*1c7e0*/  LEPC R20, `(.L_x_692) ;  /* 0x000000001014794e */ /* 0x000fce0000000000 */
[----:B0-----:R-:W-:Y:S05]  /*1c7f0*/  CALL.ABS.NOINC R2 ;  /* 0x0000000002007343 */ /* 0x001fea0003c00000 */
.L_x_692:
[----:B------:R-:W-:Y:S05]  /*1c800*/  BSYNC B6 ;  /* 0x0000000000067941 */ /* 0x000fea0003800000 */
.L_x_691:
        /* <DEDUP_REMOVED lines=8> */
[----:B0-----:R0:W1:Y:S01]  /*1c890*/  LDC.64 R2, c[0x4][R17] ;  /* 0x0100000011027b82 */ /* 0x0010620000000a00 */
[----:B------:R-:W-:Y:S01]  /*1c8a0*/  IMAD.U32 R4, RZ, RZ, UR6 ;  /* 0x00000006ff047e24 */ /* 0x000fe2000f8e00ff */
[----:B------:R-:W-:Y:S01]  /*1c8b0*/  MOV R5, UR7 ;  /* 0x0000000700057c02 */ /* 0x000fe20008000f00 */
[----:B------:R-:W-:Y:S01]  /*1c8c0*/  IMAD.U32 R6, RZ, RZ, UR8 ;  /* 0x00000008ff067e24 */ /* 0x000fe2000f8e00ff */
[----:B------:R-:W-:Y:S01]  /*1c8d0*/  MOV R10, UR4 ;  /* 0x00000004000a7c02 */ /* 0x000fe20008000f00 */
[----:B------:R-:W-:Y:S01]  /*1c8e0*/  IMAD.U32 R7, RZ, RZ, UR9 ;  /* 0x00000009ff077e24 */ /* 0x000fe2000f8e00ff */
[----:B------:R-:W-:Y:S01]  /*1c8f0*/  MOV R12, 0x1 ;  /* 0x00000001000c7802 */ /* 0x000fe20000000f00 */
[----:B------:R-:W-:-:S02]  /*1c900*/  IMAD.U32 R11, RZ, RZ, UR5 ;  /* 0x00000005ff0b7e24 */ /* 0x000fc4000f8e00ff */
[----:B------:R-:W-:Y:S02]  /*1c910*/  IMAD.MOV.U32 R8, RZ, RZ, 0x70 ;  /* 0x00000070ff087424 */ /* 0x000fe400078e00ff */
[----:B0-----:R-:W-:-:S07]  /*1c920*/  IMAD.MOV.U32 R13, RZ, RZ, RZ ;  /* 0x000000ffff0d7224 */ /* 0x001fce00078e00ff */
[----:B------:R-:W-:-:S07]  /*1c930*/  LEPC R20, `(.L_x_695) ;  /* 0x000000001014794e */ /* 0x000fce0000000000 */
[----:B-1----:R-:W-:Y:S05]  /*1c940*/  CALL.ABS.NOINC R2 ;  /* 0x0000000002007343 */ /* 0x002fea0003c00000 */
.L_x_695:
[----:B------:R0:W1:Y:S01]  /*1c950*/  LDC.64 R2, c[0x4][R17] ;  /* 0x0100000011027b82 */ /* 0x0000620000000a00 */
[----:B------:R-:W-:Y:S01]  /*1c960*/  ULDC.64 UR4, c[0x4][0x118] ;  /* 0x0100460000047ab9 */ /* 0x000fe20000000a00 */
[----:B------:R-:W-:Y:S01]  /*1c970*/  ULDC.64 UR6, c[0x4][0x120] ;  /* 0x0100480000067ab9 */ /* 0x000fe20000000a00 */
[----:B------:R-:W-:Y:S01]  /*1c980*/  ULDC.64 UR8, c[0x4][0x80] ;  /* 0x0100200000087ab9 */ /* 0x000fe20000000a00 */
        /* <DEDUP_REMOVED lines=11> */
.L_x_694:
[----:B------:R-:W-:Y:S05]  /*1ca40*/  BSYNC B6 ;  /* 0x0000000000067941 */ /* 0x000fea0003800000 */
.L_x_693:
[----:B------:R-:W2:Y:S01]  /*1ca50*/  LDL.LU R2, [R1+0x28] ;  /* 0x0000280001027983 */ /* 0x000ea20000300800 */
[----:B------:R-:W-:-:S03]  /*1ca60*/  ULDC.64 UR4, c[0x0][0x9f8] ;  /* 0x00027e0000047ab9 */ /* 0x000fc60000000a00 */
[----:B------:R-:W0:Y:S04]  /*1ca70*/  LDL.LU R0, [R1+0x3c] ;  /* 0x00003c0001007983 */ /* 0x000e280000300800 */
[----:B------:R-:W3:Y:S01]  /*1ca80*/  LDL R7, [R1+0x18] ;  /* 0x0000180001077983 */ /* 0x000ee20000100800 */
[----:B------:R-:W-:-:S03]  /*1ca90*/  ISETP.NE.U32.AND P0, PT, RZ, UR4, PT ;  /* 0x00000004ff007c0c */ /* 0x000fc6000bf05070 */
[----:B------:R-:W4:Y:S01]  /*1caa0*/  LDL R17, [R1+0x48] ;  /* 0x0000480001117983 */ /* 0x000f220000100800 */
[----:B------:R-:W-:-:S13]  /*1cab0*/  ISETP.NE.AND.EX P0, PT, RZ, UR5, PT, P0 ;  /* 0x00000005ff007c0c */ /* 0x000fda000bf05300 */
[----:B--2---:R-:W-:-:S04]  /*1cac0*/  @P0 IADD3 R2, P1, R2, UR4, RZ ;  /* 0x0000000402020c10 */ /* 0x004fc8000ff3e0ff */
[----:B0-----:R-:W-:Y:S01]  /*1cad0*/  @P0 IADD3.X R3, R0, UR5, RZ, P1, !PT ;  /* 0x0000000500030c10 */ /* 0x001fe20008ffe4ff */
[----:B------:R-:W-:-:S04]  /*1cae0*/  ULDC.64 UR4, c[0x0][0xa08] ;  /* 0x0002820000047ab9 */ /* 0x000fc80000000a00 */
[----:B---3--:R0:W2:Y:S02]  /*1caf0*/  @P0 LDG.E R7, desc[UR56][R2.64] ;  /* 0x0000003802070981 */ /* 0x0080a4000c1e1900 */
[----:B0-----:R-:W0:Y:S01]  /*1cb00*/  LDC.64 R2, c[0x0][0x418] ;  /* 0x00010600ff027b82 */ /* 0x001e220000000a00 */
[----:B----4-:R-:W-:Y:S01]  /*1cb10*/  VIADD R0, R17, 0xffffffff ;  /* 0xffffffff11007836 */ /* 0x010fe20000000000 */
[----:B--2---:R-:W-:Y:S01]  /*1cb20*/  SHF.R.S32.HI R8, RZ, 0x1f, R7 ;  /* 0x0000001fff087819 */ /* 0x004fe20000011407 */
[----:B------:R1:W-:Y:S04]  /*1cb30*/  @P0 STL [R1+0x18], R7 ;  /* 0x0000180701000387 */ /* 0x0003e80000100800 */
[----:B------:R1:W-:Y:S01]  /*1cb40*/  STL [R1+0x28], R8 ;  /* 0x0000280801007387 */ /* 0x0003e20000100800 */
[----:B0-----:R-:W-:Y:S01]  /*1cb50*/  LOP3.LUT P0, RZ, R2, UR4, RZ, 0xfc, !PT ;  /* 0x0000000402ff7c12 */ /* 0x001fe2000f80fcff */
[----:B------:R-:W-:-:S03]  /*1cb60*/  UMOV UR4, 0xffffffff ;  /* 0xffffffff00047882 */ /* 0x000fc60000000000 */
[----:B------:R-:W-:-:S04]  /*1cb70*/  LOP3.LUT P0, RZ, R3, UR5, RZ, 0xfc, P0 ;  /* 0x0000000503ff7c12 */ /* 0x000fc8000800fcff */
[----:B------:R-:W-:Y:S01]  /*1cb80*/  SEL R17, R7, RZ, !P0 ;  /* 0x000000ff07117207 */ /* 0x000fe20004000000 */
[----:B-1----:R-:W-:Y:S08]  /*1cb90*/  BRA.DIV UR4, `(.L_x_696) ;  /* 0x0000005604807947 */ /* 0x002ff0000b800000 */
[----:B------:R-:W0:Y:S02]  /*1cba0*/  S2R R4, SR_TID.X ;  /* 0x0000000000047919 */ /* 0x000e240000002100 */
[----:B0-----:R-:W-:-:S04]  /*1cbb0*/  SHF.R.U32.HI R4, RZ, 0x5, R4 ;  /* 0x00000005ff047819 */ /* 0x001fc80000011604 */
[----:B------:R-:W-:-:S05]  /*1cbc0*/  LOP3.LUT R4, R4, 0x3, RZ, 0xc0, !PT ;  /* 0x0000000304047812 */ /* 0x000fca00078ec0ff */
[----:B------:R0:W1:Y:S02]  /*1cbd0*/  SHFL.IDX PT, R14, R4, RZ, 0x1f ;  /* 0x00001fff040e7589 */ /* 0x00006400000e0000 */
.L_x_829:
[----:B0-----:R-:W2:Y:S01]  /*1cbe0*/  LDL.LU R4, [R1+0x10] ;  /* 0x0000100001047983 */ /* 0x001ea20000300800 */
[----:B------:R-:W-:Y:S02]  /*1cbf0*/  PLOP3.LUT P1, PT, PT, PT, PT, 0x8, 0x0 ;  /* 0x000000000000781c */ /* 0x000fe40003f2e170 */
[----:B-1----:R-:W-:Y:S01]  /*1cc00*/  ISETP.NE.AND P0, PT, R14, RZ, PT ;  /* 0x000000ff0e00720c */ /* 0x002fe20003f05270 */
        /* <DEDUP_REMOVED lines=8> */
.L_x_832:
[----:B------:R-:W-:Y:S05]  /*1cc90*/  @!P6 BRA `(.L_x_697) ;  /* 0x000000040020e947 */ /* 0x000fea0003800000 */
[----:B------:R-:W-:-:S04]  /*1cca0*/  ISETP.NE.U32.AND P0, PT, R2, RZ, PT ;  /* 0x000000ff0200720c */ /* 0x000fc80003f05070 */
[----:B------:R-:W-:-:S13]  /*1ccb0*/  ISETP.NE.AND.EX P0, PT, R3, RZ, PT, P0 ;  /* 0x000000ff0300720c */ /* 0x000fda0003f05300 */
[----:B------:R-:W-:Y:S05]  /*1ccc0*/  @!P0 BRA `(.L_x_699) ;  /* 0x0000000000508947 */ /* 0x000fea0003800000 */
[----:B------:R-:W1:Y:S01]  /*1ccd0*/  LDC R6, c[0x0][0x43c] ;  /* 0x00010f00ff067b82 */ /* 0x000e620000000800 */
[----:B------:R-:W-:Y:S01]  /*1cce0*/  MOV R9, R0 ;  /* 0x0000000000097202 */ /* 0x000fe20000000f00 */
[----:B------:R-:W-:-:S04]  /*1ccf0*/  ULDC.64 UR4, c[0x0][0x428] ;  /* 0x00010a0000047ab9 */ /* 0x000fc80000000a00 */
[----:B0-----:R-:W-:Y:S01]  /*1cd00*/  IMAD.MOV.U32 R0, RZ, RZ, R9 ;  /* 0x000000ffff007224 */ /* 0x001fe200078e0009 */
[----:B-1----:R-:W-:-:S13]  /*1cd10*/  ISETP.NE.AND P0, PT, R6, 0x1, PT ;  /* 0x000000010600780c */ /* 0x002fda0003f05270 */
[----:B------:R-:W0:Y:S02]  /*1cd20*/  @P0 LDC.64 R4, c[0x0][0x440] ;  /* 0x00011000ff040b82 */ /* 0x000e240000000a00 */
[----:B0-----:R-:W-:-:S05]  /*1cd30*/  @P0 IMAD.HI.U32 R4, R9, R4, RZ ;  /* 0x0000000409040227 */ /* 0x001fca00078e00ff */
[----:B------:R-:W-:-:S04]  /*1cd40*/  @P0 SHF.R.U32.HI R0, RZ, R5, R4 ;  /* 0x00000005ff000219 */ /* 0x000fc80000011604 */
[--C-:B------:R-:W-:Y:S01]  /*1cd50*/  SHF.R.S32.HI R5, RZ, 0x1f, R0.reuse ;  /* 0x0000001fff057819 */ /* 0x100fe20000011400 */
[----:B------:R-:W-:-:S04]  /*1cd60*/  IMAD.MOV R4, RZ, RZ, -R0 ;  /* 0x000000ffff047224 */ /* 0x000fc800078e0a00 */
[----:B------:R-:W-:Y:S01]  /*1cd70*/  IMAD R9, R6, R4, R9 ;  /* 0x0000000406097224 */ /* 0x000fe200078e0209 */
[----:B------:R-:W-:Y:S01]  /*1cd80*/  MOV R4, R0 ;  /* 0x0000000000047202 */ /* 0x000fe20000000f00 */
[----:B------:R-:W-:-:S03]  /*1cd90*/  IMAD R6, R8, UR4, RZ ;  /* 0x0000000408067c24 */ /* 0x000fc6000f8e02ff */
[----:B------:R1:W-:Y:S01]  /*1cda0*/  STL [R1+0x8], R9 ;  /* 0x0000080901007387 */ /* 0x0003e20000100800 */
[----:B------:R-:W-:-:S04]  /*1cdb0*/  IMAD.WIDE.U32 R4, R7, UR4, R4 ;  /* 0x0000000407047c25 */ /* 0x000fc8000f8e0004 */
[----:B------:R-:W-:Y:S01]  /*1cdc0*/  IMAD R0, R7, UR5, R6 ;  /* 0x0000000507007c24 */ /* 0x000fe2000f8e0206 */
[----:B------:R-:W-:-:S03]  /*1cdd0*/  LEA R2, P0, R4, R2, 0x2 ;  /* 0x0000000204027211 */ /* 0x000fc600078010ff */
[----:B------:R-:W-:-:S05]  /*1cde0*/  IMAD.IADD R0, R5, 0x1, R0 ;  /* 0x0000000105007824 */ /* 0x000fca00078e0200 */
[----:B------:R-:W-:-:S05]  /*1cdf0*/  LEA.HI.X R3, R4, R3, R0, 0x2, P0 ;  /* 0x0000000304037211 */ /* 0x000fca00000f1400 */
[----:B------:R1:W5:Y:S02]  /*1ce00*/  LDG.E R17, desc[UR56][R2.64] ;  /* 0x0000003802117981 */ /* 0x000364000c1e1900 */
.L_x_699:
[----:B-1----:R-:W2:Y:S01]  /*1ce10*/  LDL R2, [R1+0x1c] ;  /* 0x00001c0001027983 */ /* 0x002ea20000100800 */
[----:B0-----:R-:W-:Y:S01]  /*1ce20*/  IMAD R0, R19, 0x8, R18 ;  /* 0x0000000813007824 */ /* 0x001fe200078e0212 */
[----:B--2---:R-:W-:-:S04]  /*1ce30*/  SHF.L.U32 R2, R2, 0x1f, RZ ;  /* 0x0000001f02027819 */ /* 0x004fc800000006ff */
[----:B------:R-:W0:Y:S02]  /*1ce40*/  SYNCS.PHASECHK.TRANS64.TRYWAIT P0, [R0+URZ+0x34840], R2 ;  /* 0x03484002000075a7 */ /* 0x000e24000800017f */
[----:B0-----:R-:W-:Y:S05]  /*1ce50*/  @!P0 BRA `(.L_x_700) ;  /* 0x0000005400248947 */ /* 0x001fea0003800000 */
.L_x_833:
[----:B------:R1:W5:Y:S01]  /*1ce60*/  LDL R3, [R1+0x10] ;  /* 0x0000100001037983 */ /* 0x0003620000100800 */
[----:B------:R-:W2:Y:S02]  /*1ce70*/  S2R R4, SR_TID.X ;  /* 0x0000000000047919 */ /* 0x000ea40000002100 */
[----:B--2---:R-:W-:-:S04]  /*1ce80*/  LOP3.LUT R4, R4, 0x7f, RZ, 0xc0, !PT ;  /* 0x0000007f04047812 */ /* 0x004fc800078ec0ff */
[----:B------:R-:W-:-:S13]  /*1ce90*/  ISETP.NE.AND P0, PT, R4, RZ, PT ;  /* 0x000000ff0400720c */ /* 0x000fda0003f05270 */
[----:B-1----:R-:W-:Y:S05]  /*1cea0*/  @P0 BRA `(.L_x_701) ;  /* 0x0000000000140947 */ /* 0x002fea0003800000 */
[----:B-----5:R-:W-:Y:S02]  /*1ceb0*/  LOP3.LUT P1, RZ, R3, 0x1, RZ, 0xc0, !PT ;  /* 0x0000000103ff7812 */ /* 0x020fe4000782c0ff */
[----:B0-----:R-:W-:-:S04]  /*1cec0*/  MOV R2, 0xc000 ;  /* 0x0000c00000027802 */ /* 0x001fc80000000f00 */
[----:B------:R1:W-:Y:S07]  /*1ced0*/  SYNCS.ARRIVE.TRANS64 RZ, [R0+URZ+0x34830], R2 ;  /* 0x0348300200ff79a7 */ /* 0x0003ee000800003f */
[----:B------:R-:W-:Y:S05]  /*1cee0*/  @!P1 BRA `(.L_x_701) ;  /* 0x0000000000049947 */ /* 0x000fea0003800000 */
[----:B------:R-:W-:Y:S01]  /*1cef0*/  BPT.TRAP 0x1 ;  /* 0x000000040000795c */ /* 0x000fe20000300000 */
.L_x_701:
[----:B------:R-:W2:Y:S04]  /*1cf00*/  LDL R4, [R1+0x8] ;  /* 0x0000080001047983 */ /* 0x000ea80000100800 */
[----:B01----:R-:W3:Y:S01]  /*1cf10*/  LDL R2, [R1+0x20] ;  /* 0x0000200001027983 */ /* 0x003ee20000100800 */
        /* <DEDUP_REMOVED lines=10> */
[----:B------:R-:W-:Y:S01]  /*1cfc0*/  UMOV UR17, 0x40 ;  /* 0x0000004000117882 */ /* 0x000fe20000000000 */
[----:B------:R-:W-:-:S02]  /*1cfd0*/  LOP3.LUT R3, R3, 0xfffffffb, RZ, 0xc0, !PT ;  /* 0xfffffffb03037812 */ /* 0x000fc400078ec0ff */
[----:B------:R-:W-:-:S07]  /*1cfe0*/  UIADD3 UR9, UR9, 0x34830, URZ ;  /* 0x0003483009097890 */ /* 0x000fce000fffe03f */
[----:B------:R-:W-:Y:S02]  /*1cff0*/  UIADD3 UR14, UR8, 0x1c400, URZ ;  /* 0x0001c400080e7890 */ /* 0x000fe4000fffe03f */
[----:B------:R-:W-:Y:S01]  /*1d000*/  UIADD3 UR15, UR8, 0x20400, URZ ;  /* 0x00020400080f7890 */ /* 0x000fe2000fffe03f */
[----:B------:R-:W-:Y:S01]  /*1d010*/  @P0 LOP3.LUT R3, R3, 0x4, RZ, 0xfc, !PT ;  /* 0x0000000403030812 */ /* 0x000fe200078efcff */
[----:B------:R-:W-:-:S03]  /*1d020*/  UIADD3 UR16, UR8, 0x24400, URZ ;  /* 0x0002440008107890 */ /* 0x000fc6000fffe03f */
[----:B------:R-:W-:Y:S01]  /*1d030*/  UMOV UR8, UR14 ;  /* 0x0000000e00087c82 */ /* 0x000fe20008000000 */
[----:B------:R-:W-:Y:S01]  /*1d040*/  UMOV UR14, 0x80 ;  /* 0x00000080000e7882 */ /* 0x000fe20000000000 */
[----:B------:R1:W-:Y:S01]  /*1d050*/  STL [R1+0x10], R3 ;  /* 0x0000100301007387 */ /* 0x0003e20000100800 */
[----:B--2---:R-:W-:Y:S02]  /*1d060*/  R2UR UR11, R4 ;  /* 0x00000000040b72ca */ /* 0x004fe400000e0000 */
[----:B---3--:R-:W-:-:S13]  /*1d070*/  R2UR UR5, R2 ;  /* 0x00000000020572ca */ /* 0x008fda00000e0000 */
[----:B------:R-:W-:Y:S02]  /*1d080*/  ULEA UR11, UR11, UR5, 0x7 ;  /* 0x000000050b0b7291 */ /* 0x000fe4000f8e383f */
[----:B------:R-:W-:-:S09]  /*1d090*/  UIADD3.X UR5, URZ, UR37, URZ, UP0, !UPT ;  /* 0x000000253f057290 */ /* 0x000fd200087fe43f */
[----:B------:R0:W-:Y:S02]  /*1d0a0*/  UTMALDG.4D [UR8], [UR4], desc[UR6] ;  /* 0x00000608040075b4 */ /* 0x0001e40008019000 */
[----:B0-----:R-:W-:Y:S01]  /*1d0b0*/  UMOV UR8, UR15 ;  /* 0x0000000f00087c82 */ /* 0x001fe20008000000 */
[----:B------:R-:W-:Y:S02]  /*1d0c0*/  UMOV UR10, UR17 ;  /* 0x00000011000a7c82 */ /* 0x000fe40008000000 */
[----:B------:R0:W-:Y:S02]  /*1d0d0*/  UTMALDG.4D [UR8], [UR4], desc[UR6] ;  /* 0x00000608040075b4 */ /* 0x0001e40008019000 */
[----:B0-----:R-:W-:Y:S01]  /*1d0e0*/  UMOV UR8, UR16 ;  /* 0x0000001000087c82 */ /* 0x001fe20008000000 */
[----:B------:R-:W-:Y:S02]  /*1d0f0*/  UMOV UR10, UR14 ;  /* 0x0000000e000a7c82 */ /* 0x000fe40008000000 */
[----:B------:R1:W-:Y:S02]  /*1d100*/  UTMALDG.4D [UR8], [UR4], desc[UR6] ;  /* 0x00000608040075b4 */ /* 0x0003e40008019000 */
[----:B-1----:R-:W-:Y:S01]  /*1d110*/  NOP ;  /* 0x0000000000007918 */ /* 0x002fe20000000000 */
.L_x_697:
[----:B------:R-:W2:Y:S04]  /*1d120*/  LDL.LU R3, [R1+0x4c] ;  /* 0x00004c0001037983 */ /* 0x000ea80000300800 */
[----:B------:R-:W3:Y:S04]  /*1d130*/  LDL.LU R5, [R1+0x38] ;  /* 0x0000380001057983 */ /* 0x000ee80000300800 */
[----:B0-----:R-:W4:Y:S01]  /*1d140*/  LDL.LU R4, [R1+0x58] ;  /* 0x0000580001047983 */ /* 0x001f220000300800 */
        /* <DEDUP_REMOVED lines=10> */
[----:B---3--:R-:W-:-:S03]  /*1d1f0*/  SEL R5, R5, RZ, !P0 ;  /* 0x000000ff05057207 */ /* 0x008fc60004000000 */
[----:B------:R-:W-:Y:S01]  /*1d200*/  IMAD R0, R0, UR4, RZ ;  /* 0x0000000400007c24 */ /* 0x000fe2000f8e02ff */
[----:B----4-:R-:W-:-:S03]  /*1d210*/  SEL R4, R4, RZ, !P0 ;  /* 0x000000ff04047207 */ /* 0x010fc60004000000 */
        /* <DEDUP_REMOVED lines=8> */
[----:B0-----:R-:W-:Y:S01]  /*1d2a0*/  MOV R2, 0x0 ;  /* 0x0000000000027802 */ /* 0x001fe20000000f00 */
[----:B------:R-:W-:Y:S01]  /*1d2b0*/  ULDC.64 UR4, c[0x4][0x118] ;  /* 0x0100460000047ab9 */ /* 0x000fe20000000a00 */
[----:B------:R-:W-:Y:S01]  /*1d2c0*/  ULDC.64 UR6, c[0x4][0x120] ;  /* 0x0100480000067ab9 */ /* 0x000fe20000000a00 */
[----:B------:R-:W-:Y:S01]  /*1d2d0*/  ULDC.64 UR8, c[0x4][0x88] ;  /* 0x0100220000087ab9 */ /* 0x000fe20000000a00 */
[----:B------:R-:W-:Y:S01]  /*1d2e0*/  MOV R4, UR4 ;  /* 0x0000000400047c02 */ /* 0x000fe20008000f00 */
[----:B------:R-:W-:Y:S01]  /*1d2f0*/  IMAD.U32 R5, RZ, RZ, UR5 ;  /* 0x00000005ff057e24 */ /* 0x000fe2000f8e00ff */
[----:B------:R-:W0:Y:S01]  /*1d300*/  LDC.64 R2, c[0x4][R2] ;  /* 0x0100000002027b82 */ /* 0x000e220000000a00 */
[----:B------:R-:W-:Y:S01]  /*1d310*/  IMAD.U32 R6, RZ, RZ, UR6 ;  /* 0x00000006ff067e24 */ /* 0x000fe2000f8e00ff */
[----:B------:R-:W-:Y:S01]  /*1d320*/  MOV R7, UR7 ;  /* 0x0000000700077c02 */ /* 0x000fe20008000f00 */
[----:B------:R-:W-:Y:S01]  /*1d330*/  IMAD.U32 R10, RZ, RZ, UR8 ;  /* 0x00000008ff0a7e24 */ /* 0x000fe2000f8e00ff */
[----:B------:R-:W-:Y:S01]  /*1d340*/  MOV R8, 0x70 ;  /* 0x0000007000087802 */ /* 0x000fe20000000f00 */
[----:B------:R-:W-:-:S02]  /*1d350*/  IMAD.U32 R11, RZ, RZ, UR9 ;  /* 0x00000009ff0b7e24 */ /* 0x000fc4000f8e00ff */
[----:B------:R-:W-:Y:S02]  /*1d360*/  IMAD.MOV.U32 R12, RZ, RZ, 0x1 ;  /* 0x00000001ff0c7424 */ /* 0x000fe400078e00ff */
[----:B------:R-:W-:-:S07]  /*1d370*/  IMAD.MOV.U32 R13, RZ, RZ, RZ ;  /* 0x000000ffff0d7224 */ /* 0x000fce00078e00ff */
[----:B------:R-:W-:-:S07]  /*1d380*/  LEPC R20, `(.L_x_703) ;  /* 0x000000001014794e */ /* 0x000fce0000000000 */
[----:B0-----:R-:W-:Y:S05]  /*1d390*/  CALL.ABS.NOINC R2 ;  /* 0x0000000002007343 */ /* 0x001fea0003c00000 */
.L_x_703:
[----:B------:R-:W-:Y:S05]  /*1d3a0*/  BSYNC B6 ;  /* 0x0000000000067941 */ /* 0x000fea0003800000 */
.L_x_702:
[----:B0-----:R-:W2:Y:S01]  /*1d3b0*/  LDL.LU R0, [R1+0x4c] ;  /* 0x00004c0001007983 */ /* 0x001ea20000300800 */
[----:B------:R-:W-:Y:S01]  /*1d3c0*/  ULDC.64 UR4, c[0x0][0x2d8] ;  /* 0x0000b60000047ab9 */ /* 0x000fe20000000a00 */
[----:B------:R-:W0:Y:S02]  /*1d3d0*/  LDC R8, c[0x0][0x448] ;  /* 0x00011200ff087b82 */ /* 0x000e240000000800 */
[----:B------:R-:W3:Y:S04]  /*1d3e0*/  LDL.LU R5, [R1+0x3c] ;  /* 0x00003c0001057983 */ /* 0x000ee80000300800 */
[----:B------:R-:W3:Y:S04]  /*1d3f0*/  LDL.LU.64 R2, [R1+0x50] ;  /* 0x0000500001027983 */ /* 0x000ee80000300a00 */
[----:B------:R-:W4:Y:S01]  /*1d400*/  LDL.LU R4, [R1+0x38] ;  /* 0x0000380001047983 */ /* 0x000f220000300800 */
[----:B0-----:R-:W-:-:S13]  /*1d410*/  ISETP.NE.AND P0, PT, R8, 0x1, PT ;  /* 0x000000010800780c */ /* 0x001fda0003f05270 */
[----:B------:R-:W0:Y:S01]  /*1d420*/  @P0 LDC R7, c[0x0][0x450] ;  /* 0x00011400ff070b82 */ /* 0x000e220000000800 */
[----:B---3--:R-:W-:Y:S02]  /*1d430*/  MOV R3, R5 ;  /* 0x0000000500037202 */ /* 0x008fe40000000f00 */
[----:B------:R-:W3:Y:S01]  /*1d440*/  LDL.LU R5, [R1+0x4] ;  /* 0x0000040001057983 */ /* 0x000ee20000300800 */
[C---:B------:R-:W-:Y:S01]  /*1d450*/  IMAD.WIDE.U32 R2, R16.reuse, UR4, R2 ;  /* 0x0000000410027c25 */ /* 0x040fe2000f8e0002 */
[----:B------:R-:W1:Y:S03]  /*1d460*/  S2R R10, SR_TID.X ;  /* 0x00000000000a7919 */ /* 0x000e660000002100 */
[----:B------:R-:W-:Y:S01]  /*1d470*/  IMAD R3, R16, UR5, R3 ;  /* 0x0000000510037c24 */ /* 0x000fe2000f8e0203 */
[----:B------:R-:W-:Y:S01]  /*1d480*/  ULDC.64 UR4, c[0x0][0x2e0] ;  /* 0x0000b80000047ab9 */ /* 0x000fe20000000a00 */
[----:B------:R-:W5:Y:S01]  /*1d490*/  S2R R9, SR_TID.X ;  /* 0x0000000000097919 */ /* 0x000f620000002100 */
[----:B--2---:R-:W-:-:S02]  /*1d4a0*/  IMAD R0, R0, UR4, RZ ;  /* 0x0000000400007c24 */ /* 0x004fc4000f8e02ff */
[----:B----4-:R-:W-:-:S04]  /*1d4b0*/  IMAD.WIDE.U32 R2, R4, UR4, R2 ;  /* 0x0000000404027c25 */ /* 0x010fc8000f8e0002 */
[----:B------:R-:W-:Y:S01]  /*1d4c0*/  IMAD R0, R4, UR5, R0 ;  /* 0x0000000504007c24 */ /* 0x000fe2000f8e0200 */
[----:B------:R-:W-:Y:S01]  /*1d4d0*/  ULDC.64 UR4, c[0x0][0x2d0] ;  /* 0x0000b40000047ab9 */ /* 0x000fe20000000a00 */
[----:B------:R-:W2:Y:S02]  /*1d4e0*/  S2R R4, SR_TID.X ;  /* 0x0000000000047919 */ /* 0x000ea40000002100 */
[----:B------:R-:W-:Y:S01]  /*1d4f0*/  IMAD.IADD R3, R3, 0x1, R0 ;  /* 0x0000000103037824 */ /* 0x000fe200078e0200 */
[----:B-1----:R-:W-:-:S04]  /*1d500*/  SHF.L.U32 R10, R10, 0x3, RZ ;  /* 0x000000030a0a7819 */ /* 0x002fc800000006ff */
[----:B------:R-:W-:Y:S01]  /*1d510*/  LOP3.LUT R10, R10, 0x38, RZ, 0xc0, !PT ;  /* 0x000000380a0a7812 */ /* 0x000fe200078ec0ff */
[----:B-----5:R-:W-:-:S03]  /*1d520*/  IMAD.SHL.U32 R9, R9, 0x8, RZ ;  /* 0x0000000809097824 */ /* 0x020fc600078e00ff */
[C---:B------:R-:W-:Y:S02]  /*1d530*/  LOP3.LUT R11, R10.reuse, 0x40, RZ, 0xfc, !PT ;  /* 0x000000400a0b7812 */ /* 0x040fe400078efcff */
[----:B------:R-:W-:Y:S02]  /*1d540*/  LOP3.LUT R9, R9, 0x38, RZ, 0xc0, !PT ;  /* 0x0000003809097812 */ /* 0x000fe400078ec0ff */
[----:B------:R-:W-:Y:S02]  /*1d550*/  LOP3.LUT R10, R10, 0x80, RZ, 0xfc, !PT ;  /* 0x000000800a0a7812 */ /* 0x000fe400078efcff */
[----:B--2---:R-:W-:-:S04]  /*1d560*/  LOP3.LUT R4, R4, 0x7f, RZ, 0xc0, !PT ;  /* 0x0000007f04047812 */ /* 0x004fc800078ec0ff */
[----:B------:R-:W-:Y:S02]  /*1d570*/  SHF.R.U32.HI R6, RZ, 0x3, R4 ;  /* 0x00000003ff067819 */ /* 0x000fe40000011604 */
[----:B------:R-:W1:Y:S02]  /*1d580*/  S2R R4, SR_TID.X ;  /* 0x0000000000047919 */ /* 0x000e640000002100 */
[----:B-1----:R-:W-:-:S05]  /*1d590*/  IMAD.SHL.U32 R4, R4, 0x10, RZ ;  /* 0x0000001004047824 */ /* 0x002fca00078e00ff */
[----:B------:R-:W-:Y:S02]  /*1d5a0*/  LOP3.LUT R4, R6, 0x70, R4, 0xf8, !PT ;  /* 0x0000007006047812 */ /* 0x000fe400078ef804 */
[----:B------:R-:W1:Y:S01]  /*1d5b0*/  @P0 LDC R6, c[0x0][0x44c] ;  /* 0x00011300ff060b82 */ /* 0x000e620000000800 */
[----:B---3--:R-:W-:-:S04]  /*1d5c0*/  SHF.L.U32 R5, R5, 0x7, RZ ;  /* 0x0000000705057819 */ /* 0x008fc800000006ff */
[----:B------:R-:W-:-:S05]  /*1d5d0*/  LOP3.LUT R4, R4, R5, RZ, 0xfc, !PT ;  /* 0x0000000504047212 */ /* 0x000fca00078efcff */
        /* <DEDUP_REMOVED lines=9> */
[----:B------:R-:W-:-:S04]  /*1d670*/  ULDC.64 UR4, c[0x0][0x2c8] ;  /* 0x0000b20000047ab9 */ /* 0x000fc80000000a00 */
[----:B------:R-:W-:Y:S02]  /*1d680*/  IADD3 R3, R3, R0, RZ ;  /* 0x0000000003037210 */ /* 0x000fe40007ffe0ff */
[----:B------:R-:W-:Y:S01]  /*1d690*/  SHF.R.S32.HI R0, RZ, 0x1f, R4 ;  /* 0x0000001fff007819 */ /* 0x000fe20000011404 */
[----:B------:R-:W-:-:S04]  /*1d6a0*/  IMAD.WIDE.U32 R2, R4, UR4, R2 ;  /* 0x0000000404027c25 */ /* 0x000fc8000f8e0002 */
[----:B------:R-:W-:-:S04]  /*1d6b0*/  IMAD R0, R0, UR4, RZ ;  /* 0x0000000400007c24 */ /* 0x000fc8000f8e02ff */
[----:B------:R-:W-:Y:S01]  /*1d6c0*/  IMAD R4, R4, UR5, R0 ;  /* 0x0000000504047c24 */ /* 0x000fe2000f8e0200 */
[----:B------:R-:W-:-:S03]  /*1d6d0*/  ULDC.64 UR4, c[0x0][0x280] ;  /* 0x0000a00000047ab9 */ /* 0x000fc60000000a00 */
[----:B------:R-:W-:Y:S01]  /*1d6e0*/  IMAD.IADD R3, R3, 0x1, R4 ;  /* 0x0000000103037824 */ /* 0x000fe200078e0204 */
[C---:B------:R-:W-:Y:S01]  /*1d6f0*/  LEA R4, P0, R2.reuse, UR4, 0x1 ;  /* 0x0000000402047c11 */ /* 0x040fe2000f8008ff */
[----:B------:R-:W-:Y:S02]  /*1d700*/  ULDC UR4, c[0x0][0x2b8] ;  /* 0x0000ae0000047ab9 */ /* 0x000fe40000000800 */
[----:B------:R-:W-:Y:S02]  /*1d710*/  ISETP.GE.AND P3, PT, R9, UR4, PT ;  /* 0x0000000409007c0c */ /* 0x000fe4000bf66270 */
[----:B------:R-:W-:Y:S01]  /*1d720*/  LEA.HI.X R3, R2, UR5, R3, 0x1, P0 ;  /* 0x0000000502037c11 */ /* 0x000fe200080f0c03 */
[----:B------:R-:W-:Y:S01]  /*1d730*/  UMOV UR5, 0xffffffff ;  /* 0xffffffff00057882 */ /* 0x000fe20000000000 */
[----:B------:R-:W-:Y:S02]  /*1d740*/  ISETP.GE.AND P0, PT, R11, UR4, PT ;  /* 0x000000040b007c0c */ /* 0x000fe4000bf06270 */
[----:B------:R-:W-:Y:S01]  /*1d750*/  ISETP.GE.AND P1, PT, R10, UR4, PT ;  /* 0x000000040a007c0c */ /* 0x000fe2000bf26270 */
[----:B------:R-:W-:-:S12]  /*1d760*/  BRA.DIV UR5, `(.L_x_704) ;  /* 0x0000004a05f47947 */ /* 0x000fd8000b800000 */
[----:B------:R-:W2:Y:S04]  /*1d770*/  LDL.LU R6, [R1+0x5c] ;  /* 0x00005c0001067983 */ /* 0x000ea80000300800 */
[----:B------:R-:W3:Y:S01]  /*1d780*/  LDL R10, [R1+0x30] ;  /* 0x00003000010a7983 */ /* 0x000ee20000100800 */
[----:B------:R-:W0:Y:S02]  /*1d790*/  S2R R7, SR_TID.X ;  /* 0x0000000000077919 */ /* 0x000e240000002100 */
[----:B0-----:R-:W-:-:S04]  /*1d7a0*/  LOP3.LUT R7, R7, 0x7f, RZ, 0xc0, !PT ;  /* 0x0000007f07077812 */ /* 0x001fc800078ec0ff */
[----:B------:R-:W-:Y:S02]  /*1d7b0*/  SHF.R.U32.HI R11, RZ, 0x3, R7 ;  /* 0x00000003ff0b7819 */ /* 0x000fe40000011607 */
[----:B------:R-:W0:Y:S03]  /*1d7c0*/  SHFL.IDX PT, R7, R4, RZ, 0x181f ;  /* 0x00181fff04077589 */ /* 0x000e2600000e0000 */
[----:B------:R-:W-:-:S05]  /*1d7d0*/  IMAD.IADD R0, R11, 0x1, R5 ;  /* 0x000000010b007824 */ /* 0x000fca00078e0205 */
[----:B------:R-:W-:Y:S01]  /*1d7e0*/  IADD3 R5, R0, 0x10, RZ ;  /* 0x0000001000057810 */ /* 0x000fe20007ffe0ff */
[----:B--2---:R-:W-:Y:S02]  /*1d7f0*/  IMAD R2, R6, R8, RZ ;  /* 0x0000000806027224 */ /* 0x004fe400078e02ff */
[----:B------:R-:W1:Y:S03]  /*1d800*/  SHFL.IDX PT, R6, R3, RZ, 0x181f ;  /* 0x00181fff03067589 */ /* 0x000e6600000e0000 */
[----:B------:R-:W-:-:S13]  /*1d810*/  ISETP.GE.AND P2, PT, R0, R2, PT ;  /* 0x000000020000720c */ /* 0x000fda0003f46270 */
[----:B0-----:R-:W-:-:S05]  /*1d820*/  @!P2 LEA R7, P4, R9, R7, 0x1 ;  /* 0x000000070907a211 */ /* 0x001fca00078808ff */
[----:B-1----:R-:W-:-:S05]  /*1d830*/  @!P2 IMAD.X R6, RZ, RZ, R6, P4 ;  /* 0x000000ffff06a224 */ /* 0x002fca00020e0606 */
[----:B------:R-:W-:-:S04]  /*1d840*/  @!P2 LOP3.LUT R7, R7, R6, RZ, 0x3c, !PT ;  /* 0x000000060707a212 */ /* 0x000fc800078e3cff */
[----:B------:R-:W-:-:S04]  /*1d850*/  @!P2 LOP3.LUT R6, R7, R6, RZ, 0x3c, !PT ;  /* 0x000000060706a212 */ /* 0x000fc800078e3cff */
[----:B------:R-:W-:-:S05]  /*1d860*/  @!P2 LOP3.LUT R7, R7, R6, RZ, 0x3c, !PT ;  /* 0x000000060707a212 */ /* 0x000fca00078e3cff */
[----:B------:R-:W-:Y:S01]  /*1d870*/  @!PT LDS RZ, [RZ] ;  /* 0x00000000fffff984 */ /* 0x000fe20000000800 */
[----:B---3--:R-:W-:Y:S04]  /*1d880*/  @!P2 LDGSTS.E.BYPASS.LTC128B.128 [R10+0x10400], desc[UR56][R6.64], !P3 ;  /* 0x10400000060aafae */ /* 0x008fe8000d901d78 */
[----:B------:R-:W-:Y:S04]  /*1d890*/  @!P2 LDGSTS.E.BYPASS.LTC128B.128 [R10+0x14400], desc[UR56][R6.64+0x80], !P0 ;  /* 0x14400080060aafae */ /* 0x000fe8000c101d78 */
[----:B------:R0:W-:Y:S01]  /*1d8a0*/  @!P2 LDGSTS.E.BYPASS.LTC128B.128 [R10+0x18400], desc[UR56][R6.64+0x100], !P1 ;  /* 0x18400100060aafae */ /* 0x0001e2000c901d78 */
[----:B------:R-:W-:-:S03]  /*1d8b0*/  ISETP.GE.AND P2, PT, R5, R2, PT ;  /* 0x000000020500720c */ /* 0x000fc60003f46270 */
[----:B------:R-:W1:Y:S04]  /*1d8c0*/  SHFL.IDX PT, R5, R4, 0x1, 0x181f ;  /* 0x00381f0004057f89 */ /* 0x000e6800000e0000 */
[----:B0-----:R-:W0:Y:S06]  /*1d8d0*/  SHFL.IDX PT, R6, R3, 0x1, 0x181f ;  /* 0x00381f0003067f89 */ /* 0x001e2c00000e0000 */
[----:B-1----:R-:W-:-:S05]  /*1d8e0*/  @!P2 LEA R5, P4, R9, R5, 0x1 ;  /* 0x000000050905a211 */ /* 0x002fca00078808ff */
[----:B0-----:R-:W-:-:S04]  /*1d8f0*/  @!P2 IMAD.X R6, RZ, RZ, R6, P4 ;  /* 0x000000ffff06a224 */ /* 0x001fc800020e0606 */
[----:B------:R-:W-:Y:S01]  /*1d900*/  @!P2 IMAD.MOV.U32 R7, RZ, RZ, R6 ;  /* 0x000000ffff07a224 */ /* 0x000fe200078e0006 */
[----:B------:R-:W-:Y:S01]  /*1d910*/  @!P2 MOV R6, R5 ;  /* 0x000000050006a202 */ /* 0x000fe20000000f00 */
[----:B------:R-:W-:-:S04]  /*1d920*/  VIADD R5, R0, 0x20 ;  /* 0x0000002000057836 */ /* 0x000fc80000000000 */
[----:B------:R-:W-:Y:S04]  /*1d930*/  @!P2 LDGSTS.E.BYPASS.LTC128B.128 [R10+0x10c00], desc[UR56][R6.64], !P3 ;  /* 0x10c00000060aafae */ /* 0x000fe8000d901d78 */
[----:B------:R-:W-:Y:S04]  /*1d940*/  @!P2 LDGSTS.E.BYPASS.LTC128B.128 [R10+0x14c00], desc[UR56][R6.64+0x80], !P0 ;  /* 0x14c00080060aafae */ /* 0x000fe8000c101d78 */
[----:B------:R0:W-:Y:S01]  /*1d950*/  @!P2 LDGSTS.E.BYPASS.LTC128B.128 [R10+0x18c00], desc[UR56][R6.64+0x100], !P1 ;  /* 0x18c00100060aafae */ /* 0x0001e2000c901d78 */
[----:B------:R-:W-:-:S03]  /*1d960*/  ISETP.GE.AND P2, PT, R5, R2, PT ;  /* 0x000000020500720c */ /* 0x000fc60003f46270 */
[----:B------:R-:W1:Y:S04]  /*1d970*/  SHFL.IDX PT, R5, R4, 0x2, 0x181f ;  /* 0x00581f0004057f89 */ /* 0x000e6800000e0000 */
[----:B0-----:R-:W0:Y:S06]  /*1d980*/  SHFL.IDX PT, R6, R3, 0x2, 0x181f ;  /* 0x00581f0003067f89 */ /* 0x001e2c00000e0000 */
[----:B-1----:R-:W-:-:S05]  /*1d990*/  @!P2 LEA R5, P4, R9, R5, 0x1 ;  /* 0x000000050905a211 */ /* 0x002fca00078808ff */
[----:B0-----:R-:W-:-:S05]  /*1d9a0*/  @!P2 IMAD.X R6, RZ, RZ, R6, P4 ;  /* 0x000000ffff06a224 */ /* 0x001fca00020e0606 */
[----:B------:R-:W-:Y:S01]  /*1d9b0*/  @!P2 MOV R7, R6 ;  /* 0x000000060007a202 */ /* 0x000fe20000000f00 */
        /* <DEDUP_REMOVED lines=8> */
[----:B-1----:R-:W-:-:S04]  /*1da40*/  @!P2 LEA R5, P4, R9, R5, 0x1 ;  /* 0x000000050905a211 */ /* 0x002fc800078808ff */
[----:B0-----:R-:W-:-:S05]  /*1da50*/  @!P2 IADD3.X R6, RZ, R6, RZ, P4, !PT ;  /* 0x00000006ff06a210 */ /* 0x001fca00027fe4ff */
[----:B------:R-:W-:Y:S02]  /*1da60*/  @!P2 IMAD.MOV.U32 R7, RZ, RZ, R6 ;  /* 0x000000ffff07a224 */ /* 0x000fe400078e0006 */
[----:B------:R-:W-:Y:S01]  /*1da70*/  @!P2 IMAD.MOV.U32 R6, RZ, RZ, R5 ;  /* 0x000000ffff06a224 */ /* 0x000fe200078e0005 */
[----:B------:R-:W-:-:S04]  /*1da80*/  IADD3 R5, R0, 0x40, RZ ;  /* 0x0000004000057810 */ /* 0x000fc80007ffe0ff */
        /* <DEDUP_REMOVED lines=31> */
[----:B------:R-:W-:Y:S02]  /*1dc80*/  @!P2 IMAD.MOV.U32 R6, RZ, RZ, R5 ;  /* 0x000000ffff06a224 */ /* 0x000fe400078e0005 */
[----:B------:R1:W2:Y:S04]  /*1dc90*/  SHFL.IDX PT, R5, R3, 0x7, 0x181f ;  /* 0x00f81f0003057f89 */ /* 0x0002a800000e0000 */
[----:B------:R1:W-:Y:S04]  /*1dca0*/  @!P2 LDGSTS.E.BYPASS.LTC128B.128 [R10+0x13400], desc[UR56][R6.64], !P3 ;  /* 0x13400000060aafae */ /* 0x0003e8000d901d78 */
[----:B------:R1:W-:Y:S04]  /*1dcb0*/  @!P2 LDGSTS.E.BYPASS.LTC128B.128 [R10+0x17400], desc[UR56][R6.64+0x80], !P0 ;  /* 0x17400080060aafae */ /* 0x0003e8000c101d78 */
[----:B------:R1:W-:Y:S04]  /*1dcc0*/  @!P2 LDGSTS.E.BYPASS.LTC128B.128 [R10+0x1b400], desc[UR56][R6.64+0x100], !P1 ;  /* 0x1b400100060aafae */ /* 0x0003e8000c901d78 */
[----:B------:R1:W3:Y:S02]  /*1dcd0*/  SHFL.IDX PT, R3, R4, 0x7, 0x181f ;  /* 0x00f81f0004037f89 */ /* 0x0002e400000e0000 */
.L_x_850:
[----:B------:R-:W-:Y:S01]  /*1dce0*/  IADD3 R0, R0, 0x70, RZ ;  /* 0x0000007000007810 */ /* 0x000fe20007ffe0ff */
[----:B------:R-:W-:Y:S03]  /*1dcf0*/  BSSY B0, `(.L_x_705) ;  /* 0x000000c000007945 */ /* 0x000fe60003800000 */
[----:B------:R-:W-:-:S13]  /*1dd00*/  ISETP.GE.AND P2, PT, R0, R2, PT ;  /* 0x000000020000720c */ /* 0x000fda0003f46270 */
[----:B------:R-:W-:Y:S05]  /*1dd10*/  @P2 BRA `(.L_x_706) ;  /* 0x0000000000242947 */ /* 0x000fea0003800000 */
[----:B-1----:R-:W4:Y:S01]  /*1dd20*/  LDL R4, [R1+0x30] ;  /* 0x0000300001047983 */ /* 0x002f220000100800 */
[----:B---3--:R-:W-:-:S05]  /*1dd30*/  LEA R2, P2, R9, R3, 0x1 ;  /* 0x0000000309027211 */ /* 0x008fca00078408ff */
[----:B--2---:R-:W-:-:S05]  /*1dd40*/  IMAD.X R3, RZ, RZ, R5, P2 ;  /* 0x000000ffff037224 */ /* 0x004fca00010e0605 */
[----:B------:R-:W-:Y:S01]  /*1dd50*/  @!PT LDS RZ, [RZ] ;  /* 0x00000000fffff984 */ /* 0x000fe20000000800 */
[----:B------:R-:W-:Y:S01]  /*1dd60*/  @!PT LDS RZ, [RZ] ;  /* 0x00000000fffff984 */ /* 0x000fe20000000800 */
[----:B------:R-:W-:Y:S01]  /*1dd70*/  @!PT LDS RZ, [RZ] ;  /* 0x00000000fffff984 */ /* 0x000fe20000000800 */
[----:B----4-:R4:W-:Y:S04]  /*1dd80*/  LDGSTS.E.BYPASS.LTC128B.128 [R4+0x13c00], desc[UR56][R2.64], !P3 ;  /* 0x13c0000002047fae */ /* 0x0109e8000d901d78 */
[----:B------:R4:W-:Y:S04]  /*1dd90*/  LDGSTS.E.BYPASS.LTC128B.128 [R4+0x17c00], desc[UR56][R2.64+0x80], !P0 ;  /* 0x17c0008002047fae */ /* 0x0009e8000c101d78 */
[----:B------:R4:W-:Y:S02]  /*1dda0*/  LDGSTS.E.BYPASS.LTC128B.128 [R4+0x1bc00], desc[UR56][R2.64+0x100], !P1 ;  /* 0x1bc0010002047fae */ /* 0x0009e4000c901d78 */
.L_x_706:
[----:B------:R-:W-:Y:S05]  /*1ddb0*/  BSYNC B0 ;  /* 0x0000000000007941 */ /* 0x000fea0003800000 */
.L_x_705:
[----:B------:R-:W-:Y:S01]  /*1ddc0*/  NOP ;  /* 0x0000000000007918 */ /* 0x000fe20000000000 */
[----:B------:R-:W-:-:S13]  /*1ddd0*/  PLOP3.LUT P0, PT, PT, PT, PT, 0x80, 0x0 ;  /* 0x000000000000781c */ /* 0x000fda0003f0f070 */
.L_x_707:
        /* <DEDUP_REMOVED lines=10> */
[----:B------:R-:W-:-:S04]  /*1de80*/  LOP3.LUT R0, R0, 0xfffffffe, RZ, 0xc0, !PT ;  /* 0xfffffffe00007812 */ /* 0x000fc800078ec0ff */
[----:B------:R-:W-:-:S04]  /*1de90*/  IADD3 R0, R2, -R0, RZ ;  /* 0x8000000002007210 */ /* 0x000fc80007ffe0ff */
[----:B------:R-:W-:Y:S01]  /*1dea0*/  SHF.L.U32 R0, R0, 0x1f, RZ ;  /* 0x0000001f00007819 */ /* 0x000fe200000006ff */
[----:B------:R-:W-:Y:S01]  /*1deb0*/  NOP ;  /* 0x0000000000007918 */ /* 0x000fe20000000000 */
[----:B------:R4:W-:Y:S01]  /*1dec0*/  SYNCS.ARRIVE.TRANS64.A1T0 RZ, [R18+URZ+0x34800], RZ ;  /* 0x034800ff12ff79a7 */ /* 0x0009e2000810003f */
[----:B------:R-:W-:Y:S01]  /*1ded0*/  BSSY B0, `(.L_x_708) ;  /* 0x0000003000007945 */ /* 0x000fe20003800000 */
[----:B------:R-:W5:Y:S03]  /*1dee0*/  SYNCS.PHASECHK.TRANS64.TRYWAIT P0, [R18+URZ+0x34820], R0 ;  /* 0x03482000120075a7 */ /* 0x000f66000800017f */
[----:B----45:R-:W-:Y:S05]  /*1def0*/  @!P0 BRA `(.L_x_709) ;  /* 0x0000004c00f48947 */ /* 0x030fea0003800000 */
.L_x_851:
[----:B------:R-:W-:Y:S05]  /*1df00*/  BSYNC B0 ;  /* 0x0000000000007941 */ /* 0x000fea0003800000 */
.L_x_708:
[----:B-1-3--:R-:W4:Y:S04]  /*1df10*/  LDL R3, [R1+0x48] ;  /* 0x0000480001037983 */ /* 0x00af280000100800 */
[----:B------:R-:W3:Y:S01]  /*1df20*/  LDL R2, [R1+0x34] ;  /* 0x0000340001027983 */ /* 0x000ee20000100800 */
[----:B------:R-:W-:Y:S01]  /*1df30*/  BSSY B0, `(.L_x_710) ;  /* 0x0000219000007945 */ /* 0x000fe20003800000 */
[----:B----4-:R-:W-:-:S05]  /*1df40*/  VIADD R0, R3, 0xfffffffe ;  /* 0xfffffffe03007836 */ /* 0x010fca0000000000 */
[----:B---3--:R-:W-:-:S13]  /*1df50*/  ISETP.GE.AND P0, PT, R0, R2, PT ;  /* 0x000000020000720c */ /* 0x008fda0003f06270 */
[----:B------:R-:W-:Y:S05]  /*1df60*/  @!P0 BRA `(.L_x_711) ;  /* 0x0000002000548947 */ /* 0x000fea0003800000 */
[----:B--2---:R-:W0:Y:S04]  /*1df70*/  LDL.LU R5, [R1+0x60] ;  /* 0x0000600001057983 */ /* 0x004e280000300800 */
[----:B------:R-:W2:Y:S04]  /*1df80*/  LDL.LU R4, [R1+0x44] ;  /* 0x0000440001047983 */ /* 0x000ea80000300800 */
[----:B------:R-:W3:Y:S01]  /*1df90*/  LDL.LU R3, [R1+0x40] ;  /* 0x0000400001037983 */ /* 0x000ee20000300800 */
[----:B------:R-:W-:Y:S01]  /*1dfa0*/  LOP3.LUT R2, RZ, R2, RZ, 0x33, !PT ;  /* 0x00000002ff027212 */ /* 0x000fe200078e33ff */
[----:B------:R-:W-:Y:S01]  /*1dfb0*/  BSSY B2, `(.L_x_712) ;  /* 0x00000b6000027945 */ /* 0x000fe20003800000 */
[----:B0-----:R-:W-:-:S04]  /*1dfc0*/  VIADD R6, R5, 0x1 ;  /* 0x0000000105067836 */ /* 0x001fc80000000000 */
[----:B--2---:R-:W-:-:S05]  /*1dfd0*/  IMAD R6, R6, R4, RZ ;  /* 0x0000000406067224 */ /* 0x004fca00078e02ff */
[----:B---3--:R-:W-:-:S04]  /*1dfe0*/  VIMNMX R6, R3, R6, PT ;  /* 0x0000000603067248 */ /* 0x008fc80003fe0100 */
[----:B------:R-:W-:-:S04]  /*1dff0*/  IADD3 R9, -R6, RZ, RZ ;  /* 0x000000ff06097210 */ /* 0x000fc80007ffe1ff */
        /* <DEDUP_REMOVED lines=16> */
[----:B------:R-:W-:Y:S02]  /*1e100*/  MOV R4, R17 ;  /* 0x0000001100047202 */ /* 0x000fe40000000f00 */
        /* <DEDUP_REMOVED lines=17> */
[----:B------:R-:W-:-:S05]  /*1e220*/  IMAD.WIDE.U32 R2, R7, UR6, R2 ;  /* 0x0000000607027c25 */ /* 0x000fca000f8e0002 */
[----:B------:R-:W-:Y:S02]  /*1e230*/  IADD3 R3, R4, R3, RZ ;  /* 0x0000000304037210 */ /* 0x000fe40007ffe0ff */
[----:B------:R-:W-:-:S04]  /*1e240*/  LEA R4, P0, R2, UR4, 0x2 ;  /* 0x0000000402047c11 */ /* 0x000fc8000f8010ff */
[----:B------:R-:W-:-:S05]  /*1e250*/  LEA.HI.X R5, R2, UR5, R3, 0x2, P0 ;  /* 0x0000000502057c11 */ /* 0x000fca00080f1403 */
[----:B------:R0:W5:Y:S04]  /*1e260*/  LDG.E R4, desc[UR56][R4.64] ;  /* 0x0000003804047981 */ /* 0x000168000c1e1900 */
.L_x_716:
[----:B------:R-:W-:Y:S01]  /*1e270*/  IMAD R3, R8, 0x8, R18 ;  /* 0x0000000808037824 */ /* 0x000fe200078e0212 */
[----:B------:R-:W-:Y:S01]  /*1e280*/  SHF.L.U32 R2, R10, 0x1f, RZ ;  /* 0x0000001f0a027819 */ /* 0x000fe200000006ff */
[----:B------:R-:W-:Y:S03]  /*1e290*/  BSSY B3, `(.L_x_717) ;  /* 0x0000003000037945 */ /* 0x000fe60003800000 */
[----:B------:R-:W1:Y:S02]  /*1e2a0*/  SYNCS.PHASECHK.TRANS64.TRYWAIT P0, [R3+URZ+0x34840], R2 ;  /* 0x03484002030075a7 */ /* 0x000e64000800017f */
[----:B-1----:R-:W-:Y:S05]  /*1e2b0*/  @!P0 BRA `(.L_x_718) ;  /* 0x0000004c00188947 */ /* 0x002fea0003800000 */
.L_x_852:
[----:B------:R-:W-:Y:S05]  /*1e2c0*/  BSYNC B3 ;  /* 0x0000000000037941 */ /* 0x000fea0003800000 */
.L_x_717:
[----:B0-----:R-:W0:Y:S01]  /*1e2d0*/  S2R R5, SR_TID.X ;  /* 0x0000000000057919 */ /* 0x001e220000002100 */
[----:B------:R-:W-:Y:S01]  /*1e2e0*/  BSSY B3, `(.L_x_719) ;  /* 0x000000a000037945 */ /* 0x000fe20003800000 */
[----:B0-----:R-:W-:-:S04]  /*1e2f0*/  LOP3.LUT R5, R5, 0x7f, RZ, 0xc0, !PT ;  /* 0x0000007f05057812 */ /* 0x001fc800078ec0ff */
[----:B------:R-:W-:-:S13]  /*1e300*/  ISETP.NE.AND P0, PT, R5, RZ, PT ;  /* 0x000000ff0500720c */ /* 0x000fda0003f05270 */
[----:B------:R-:W-:Y:S05]  /*1e310*/  @P0 BRA `(.L_x_720) ;  /* 0x0000000000180947 */ /* 0x000fea0003800000 */
[----:B------:R-:W2:Y:S01]  /*1e320*/  LDL R5, [R1+0x10] ;  /* 0x0000100001057983 */ /* 0x000ea20000100800 */
[----:B-1----:R-:W-:-:S04]  /*1e330*/  IMAD.MOV.U32 R2, RZ, RZ, 0xc000 ;  /* 0x0000c000ff027424 */ /* 0x002fc800078e00ff */
[----:B------:R0:W-:Y:S01]  /*1e340*/  SYNCS.ARRIVE.TRANS64 RZ, [R3+URZ+0x34830], R2 ;  /* 0x0348300203ff79a7 */ /* 0x0001e2000800003f */
[----:B--2---:R-:W-:-:S13]  /*1e350*/  LOP3.LUT P1, RZ, R5, 0x1, RZ, 0xc0, !PT ;  /* 0x0000000105ff7812 */ /* 0x004fda000782c0ff */
[----:B0-----:R-:W-:Y:S05]  /*1e360*/  @!P1 BRA `(.L_x_720) ;  /* 0x0000000000049947 */ /* 0x001fea0003800000 */
[----:B------:R-:W-:Y:S01]  /*1e370*/  BPT.TRAP 0x1 ;  /* 0x000000040000795c */ /* 0x000fe20000300000 */
.L_x_720:
[----:B------:R-:W-:Y:S05]  /*1e380*/  BSYNC B3 ;  /* 0x0000000000037941 */ /* 0x000fea0003800000 */
.L_x_719:
[----:B-1----:R-:W2:Y:S01]  /*1e390*/  LDL R2, [R1+0x20] ;  /* 0x0000200001027983 */ /* 0x002ea20000100800 */
[----:B------:R-:W-:Y:S01]  /*1e3a0*/  MOV R11, RZ ;  /* 0x000000ff000b7202 */ /* 0x000fe20000000f00 */
[----:B------:R-:W-:Y:S01]  /*1e3b0*/  IMAD R7, R8, 0xc000, R18 ;  /* 0x0000c00008077824 */ /* 0x000fe200078e0212 */
[----:B------:R-:W-:Y:S01]  /*1e3c0*/  UIADD3 UR4, UP0, UR36, 0x370, URZ ;  /* 0x0000037024047890 */ /* 0x000fe2000ff1e03f */
[----:B------:R-:W-:Y:S01]  /*1e3d0*/  PLOP3.LUT P0, PT, PT, PT, PT, 0x80, 0x0 ;  /* 0x000000000000781c */ /* 0x000fe20003f0f070 */
[----:B------:R-:W-:Y:S01]  /*1e3e0*/  VIADD R3, R3, 0x34830 ;  /* 0x0003483003037836 */ /* 0x000fe20000000000 */
[----:B------:R-:W-:Y:S01]  /*1e3f0*/  R2UR UR10, R11 ;  /* 0x000000000b0a72ca */ /* 0x000fe200000e0000 */
[----:B------:R-:W-:Y:S01]  /*1e400*/  UIADD3.X UR5, URZ, UR37, URZ, UP0, !UPT ;  /* 0x000000253f057290 */ /* 0x000fe200087fe43f */
[----:B------:R-:W-:Y:S01]  /*1e410*/  IADD3 R5, R7, 0x1c400, RZ ;  /* 0x0001c40007057810 */ /* 0x000fe20007ffe0ff */
[----:B------:R-:W-:Y:S01]  /*1e420*/  UMOV UR6, 0x0 ;  /* 0x0000000000067882 */ /* 0x000fe20000000000 */
[----:B------:R-:W-:Y:S01]  /*1e430*/  UMOV UR7, 0x14f00000 ;  /* 0x14f0000000077882 */ /* 0x000fe20000000000 */
[----:B--2---:R-:W-:-:S10]  /*1e440*/  IMAD R2, R0, 0x80, R2 ;  /* 0x0000008000027824 */ /* 0x004fd400078e0202 */
.L_x_721:
        /* <DEDUP_REMOVED lines=16> */
.L_x_722:
        /* <DEDUP_REMOVED lines=11> */
[----:B------:R-:W-:Y:S01]  /*1e600*/  UMOV UR6, 0x0 ;  /* 0x0000000000067882 */ /* 0x000fe20000000000 */
[----:B------:R-:W-:Y:S01]  /*1e610*/  IADD3 R5, R7, 0x24400, RZ ;  /* 0x0002440007057810 */ /* 0x000fe20007ffe0ff */
[----:B------:R-:W-:Y:S01]  /*1e620*/  UMOV UR7, 0x14f00000 ;  /* 0x14f0000000077882 */ /* 0x000fe20000000000 */
[----:B------:R-:W-:-:S09]  /*1e630*/  UMOV UR10, 0x80 ;  /* 0x00000080000a7882 */ /* 0x000fd20000000000 */
.L_x_723:
        /* <DEDUP_REMOVED lines=16> */
.L_x_853:
[----:B------:R-:W-:Y:S05]  /*1e740*/  BSYNC B3 ;  /* 0x0000000000037941 */ /* 0x000fea0003800000 */
.L_x_724:
[----:B------:R-:W1:Y:S01]  /*1e750*/  S2R R5, SR_TID.X ;  /* 0x0000000000057919 */ /* 0x000e620000002100 */
[----:B------:R-:W-:-:S04]  /*1e760*/  UPRMT UR4, UR38, 0x9910, URZ ;  /* 0x0000991026047896 */ /* 0x000fc8000800003f */
[----:B------:R-:W-:Y:S01]  /*1e770*/  UISETP.NE.AND UP0, UPT, UR4, 0x2, UPT ;  /* 0x000000020400788c */ /* 0x000fe2000bf05270 */
[----:B-1----:R-:W-:-:S04]  /*1e780*/  LOP3.LUT R5, R5, 0x7f, RZ, 0xc0, !PT ;  /* 0x0000007f05057812 */ /* 0x002fc800078ec0ff */
[----:B------:R-:W-:-:S13]  /*1e790*/  ISETP.NE.AND P0, PT, R5, RZ, PT ;  /* 0x000000ff0500720c */ /* 0x000fda0003f05270 */
[----:B0-----:R-:W-:-:S04]  /*1e7a0*/  @!P0 IMAD.MOV.U32 R3, RZ, RZ, 0x8000 ;  /* 0x00008000ff038424 */ /* 0x001fc800078e00ff */
[----:B------:R0:W-:Y:S01]  /*1e7b0*/  @!P0 SYNCS.ARRIVE.TRANS64 RZ, [R2+URZ+0x34850], R3 ;  /* 0x0348500302ff89a7 */ /* 0x0001e2000800003f */
[----:B------:R-:W-:-:S13]  /*1e7c0*/  PLOP3.LUT P0, PT, PT, PT, UP0, 0x80, 0x0 ;  /* 0x000000000000781c */ /* 0x000fda0003f0f008 */
[----:B0-----:R-:W-:Y:S05]  /*1e7d0*/  @P0 BRA `(.L_x_726) ;  /* 0x0000000000040947 */ /* 0x001fea0003800000 */
[----:B------:R-:W-:Y:S01]  /*1e7e0*/  BPT.TRAP 0x1 ;  /* 0x000000040000795c */ /* 0x000fe20000300000 */
.L_x_726:
[----:B------:R-:W2:Y:S01]  /*1e7f0*/  LDL R3, [R1+0x10] ;  /* 0x0000100001037983 */ /* 0x000ea20000100800 */
[----:B------:R-:W-:Y:S01]  /*1e800*/  BSSY B3, `(.L_x_727) ;  /* 0x0000004000037945 */ /* 0x000fe20003800000 */
[----:B--2---:R-:W-:-:S13]  /*1e810*/  LOP3.LUT P0, RZ, R3, 0x8, RZ, 0xc0, !PT ;  /* 0x0000000803ff7812 */ /* 0x004fda000780c0ff */
[----:B------:R-:W-:Y:S05]  /*1e820*/  @P0 BRA `(.L_x_728) ;  /* 0x0000000000040947 */ /* 0x000fea0003800000 */
[----:B------:R-:W-:Y:S01]  /*1e830*/  BPT.TRAP 0x1 ;  /* 0x000000040000795c */ /* 0x000fe20000300000 */
.L_x_728:
[----:B------:R-:W-:Y:S05]  /*1e840*/  BSYNC B3 ;  /* 0x0000000000037941 */ /* 0x000fea0003800000 */
.L_x_727:
[----:B------:R-:W2:Y:S04]  /*1e850*/  LDL R5, [R1+0x20] ;  /* 0x0000200001057983 */ /* 0x000ea80000100800 */
[----:B------:R-:W2:Y:S01]  /*1e860*/  LDL.LU R3, [R1+0x8] ;  /* 0x0000080001037983 */ /* 0x000ea20000300800 */
[----:B------:R-:W-:Y:S01]  /*1e870*/  R2UR UR10, R11 ;  /* 0x000000000b0a72ca */ /* 0x000fe200000e0000 */
[----:B------:R-:W-:Y:S01]  /*1e880*/  UIADD3 UR4, UP0, UR36, 0x470, URZ ;  /* 0x0000047024047890 */ /* 0x000fe2000ff1e03f */
[----:B------:R-:W-:Y:S01]  /*1e890*/  LEA R7, R19, R18, 0xf ;  /* 0x0000001213077211 */ /* 0x000fe200078e78ff */
[----:B------:R-:W-:Y:S01]  /*1e8a0*/  VIADD R2, R2, 0x34850 ;  /* 0x0003485002027836 */ /* 0x000fe20000000000 */
[----:B------:R-:W-:Y:S01]  /*1e8b0*/  PLOP3.LUT P0, PT, PT, PT, PT, 0x80, 0x0 ;  /* 0x000000000000781c */ /* 0x000fe20003f0f070 */
[----:B------:R-:W-:Y:S01]  /*1e8c0*/  UIADD3.X UR5, URZ, UR37, URZ, UP0, !UPT ;  /* 0x000000253f057290 */ /* 0x000fe200087fe43f */
[----:B------:R-:W-:Y:S01]  /*1e8d0*/  UMOV UR6, 0x0 ;  /* 0x0000000000067882 */ /* 0x000fe20000000000 */
[----:B------:R-:W-:Y:S01]  /*1e8e0*/  UMOV UR7, 0x14f00000 ;  /* 0x14f0000000077882 */ /* 0x000fe20000000000 */
[----:B--2---:R-:W-:Y:S01]  /*1e8f0*/  IMAD R3, R3, 0x80, R5 ;  /* 0x0000008003037824 */ /* 0x004fe200078e0205 */
[----:B------:R-:W-:-:S08]  /*1e900*/  IADD3 R5, R7, 0x400, RZ ;  /* 0x0000040007057810 */ /* 0x000fd00007ffe0ff */
.L_x_729:
        /* <DEDUP_REMOVED lines=12> */
[----:B------:R-:W-:Y:S01]  /*1e9d0*/  PLOP3.LUT P0, PT, PT, PT, PT, 0x80, 0x0 ;  /* 0x000000000000781c */ /* 0x000fe20003f0f070 */
[----:B------:R-:W-:Y:S01]  /*1e9e0*/  UMOV UR6, 0x0 ;  /* 0x0000000000067882 */ /* 0x000fe20000000000 */
[----:B------:R-:W-:-:S11]  /*1e9f0*/  UMOV UR7, 0x14f00000 ;  /* 0x14f0000000077882 */ /* 0x000fd60000000000 */
.L_x_730:
        /* <DEDUP_REMOVED lines=12> */
.L_x_715:
[----:B------:R-:W-:Y:S05]  /*1eac0*/  BSYNC B1 ;  /* 0x0000000000017941 */ /* 0x000fea0003800000 */
.L_x_714:
[----:B0-----:R-:W2:Y:S01]  /*1ead0*/  LDL.LU R0, [R1+0x48] ;  /* 0x0000480001007983 */ /* 0x001ea20000300800 */
[----:B------:R-:W-:-:S03]  /*1eae0*/  IMAD.MOV.U32 R19, RZ, RZ, R8 ;  /* 0x000000ffff137224 */ /* 0x000fc600078e0008 */
[----:B------:R0:W-:Y:S02]  /*1eaf0*/  STL [R1+0x1c], R10 ;  /* 0x00001c0a01007387 */ /* 0x0001e40000100800 */
[----:B0-2---:R-:W-:-:S07]  /*1eb00*/  IADD3 R0, R0, -0x3, RZ ;  /* 0xfffffffd00007810 */ /* 0x005fce0007ffe0ff */
.L_x_713:
[----:B------:R-:W-:Y:S05]  /*1eb10*/  BSYNC B2 ;  /* 0x0000000000027941 */ /* 0x000fea0003800000 */
.L_x_712:
[----:B------:R-:W-:Y:S01]  /*1eb20*/  VIADD R9, R9, 0xfffffffe ;  /* 0xfffffffe09097836 */ /* 0x000fe20000000000 */
[----:B------:R-:W-:-:S04]  /*1eb30*/  LOP3.LUT R6, RZ, R6, RZ, 0x33, !PT ;  /* 0x00000006ff067212 */ /* 0x000fc800078e33ff */
[----:B------:R-:W-:-:S13]  /*1eb40*/  ISETP.NE.AND P0, PT, R9, R6, PT ;  /* 0x000000060900720c */ /* 0x000fda0003f05270 */
[----:B------:R-:W-:Y:S05]  /*1eb50*/  @!P0 BRA `(.L_x_711) ;  /* 0x0000001400588947 */ /* 0x000fea0003800000 */
[----:B------:R-:W-:-:S07]  /*1eb60*/  MOV R9, R17 ;  /* 0x0000001100097202 */ /* 0x000fce0000000f00 */
.L_x_765:
        /* <DEDUP_REMOVED lines=22> */
[----:B0-----:R-:W-:Y:S01]  /*1ecd0*/  @P0 IMAD.HI.U32 R6, R0, R2, RZ ;  /* 0x0000000200060227 */ /* 0x001fe200078e00ff */
[----:B------:R-:W-:-:S04]  /*1ece0*/  MOV R2, R0 ;  /* 0x0000000000027202 */ /* 0x000fc80000000f00 */
        /* <DEDUP_REMOVED lines=11> */
.L_x_733:
[----:B------:R-:W-:Y:S01]  /*1eda0*/  LEA R3, R4, R18, 0x3 ;  /* 0x0000001204037211 */ /* 0x000fe200078e18ff */
[----:B------:R-:W-:Y:S01]  /*1edb0*/  BSSY B2, `(.L_x_734) ;  /* 0x0000004000027945 */ /* 0x000fe20003800000 */
[----:B------:R-:W-:-:S04]  /*1edc0*/  SHF.L.U32 R2, R5, 0x1f, RZ ;  /* 0x0000001f05027819 */ /* 0x000fc800000006ff */
[----:B------:R-:W1:Y:S02]  /*1edd0*/  SYNCS.PHASECHK.TRANS64.TRYWAIT P0, [R3+URZ+0x34840], R2 ;  /* 0x03484002030075a7 */ /* 0x000e64000800017f */
[----:B-1----:R-:W-:Y:S05]  /*1ede0*/  @!P0 BRA `(.L_x_735) ;  /* 0x0000004000748947 */ /* 0x002fea0003800000 */
.L_x_854:
[----:B------:R-:W-:Y:S05]  /*1edf0*/  BSYNC B2 ;  /* 0x0000000000027941 */ /* 0x000fea0003800000 */
.L_x_734:
[----:B------:R-:W2:Y:S01]  /*1ee00*/  S2R R7, SR_TID.X ;  /* 0x0000000000077919 */ /* 0x000ea20000002100 */
[----:B------:R-:W-:Y:S01]  /*1ee10*/  BSSY B2, `(.L_x_736) ;  /* 0x000000a000027945 */ /* 0x000fe20003800000 */
[----:B--2---:R-:W-:-:S04]  /*1ee20*/  LOP3.LUT R7, R7, 0x7f, RZ, 0xc0, !PT ;  /* 0x0000007f07077812 */ /* 0x004fc800078ec0ff */
[----:B------:R-:W-:-:S13]  /*1ee30*/  ISETP.NE.AND P0, PT, R7, RZ, PT ;  /* 0x000000ff0700720c */ /* 0x000fda0003f05270 */
[----:B------:R-:W-:Y:S05]  /*1ee40*/  @P0 BRA `(.L_x_737) ;  /* 0x0000000000180947 */ /* 0x000fea0003800000 */
[----:B------:R-:W2:Y:S01]  /*1ee50*/  LDL R7, [R1+0x10] ;  /* 0x0000100001077983 */ /* 0x000ea20000100800 */
[----:B-1----:R-:W-:-:S04]  /*1ee60*/  IMAD.MOV.U32 R2, RZ, RZ, 0xc000 ;  /* 0x0000c000ff027424 */ /* 0x002fc800078e00ff */
[----:B------:R3:W-:Y:S01]  /*1ee70*/  SYNCS.ARRIVE.TRANS64 RZ, [R3+URZ+0x34830], R2 ;  /* 0x0348300203ff79a7 */ /* 0x0007e2000800003f */
[----:B--2---:R-:W-:-:S13]  /*1ee80*/  LOP3.LUT P1, RZ, R7, 0x1, RZ, 0xc0, !PT ;  /* 0x0000000107ff7812 */ /* 0x004fda000782c0ff */
[----:B---3--:R-:W-:Y:S05]  /*1ee90*/  @!P1 BRA `(.L_x_737) ;  /* 0x0000000000049947 */ /* 0x008fea0003800000 */
[----:B------:R-:W-:Y:S01]  /*1eea0*/  BPT.TRAP 0x1 ;  /* 0x000000040000795c */ /* 0x000fe20000300000 */
.L_x_737:
[----:B------:R-:W-:Y:S05]  /*1eeb0*/  BSYNC B2 ;  /* 0x0000000000027941 */ /* 0x000fea0003800000 */
.L_x_736:
[----:B-1----:R-:W2:Y:S01]  /*1eec0*/  LDL R2, [R1+0x20] ;  /* 0x0000200001027983 */ /* 0x002ea20000100800 */
[----:B------:R-:W-:Y:S01]  /*1eed0*/  IMAD.MOV.U32 R10, RZ, RZ, RZ ;  /* 0x000000ffff0a7224 */ /* 0x000fe200078e00ff */
[----:B------:R-:W-:Y:S01]  /*1eee0*/  UIADD3 UR4, UP0, UR36, 0x370, URZ ;  /* 0x0000037024047890 */ /* 0x000fe2000ff1e03f */
[----:B------:R-:W-:Y:S01]  /*1eef0*/  IMAD R7, R4, 0xc000, R18 ;  /* 0x0000c00004077824 */ /* 0x000fe200078e0212 */
[----:B------:R-:W-:Y:S01]  /*1ef00*/  PLOP3.LUT P0, PT, PT, PT, PT, 0x80, 0x0 ;  /* 0x000000000000781c */ /* 0x000fe20003f0f070 */
[----:B------:R-:W-:Y:S01]  /*1ef10*/  UMOV UR6, 0x0 ;  /* 0x0000000000067882 */ /* 0x000fe20000000000 */
[----:B------:R-:W-:Y:S01]  /*1ef20*/  R2UR UR10, R10 ;  /* 0x000000000a0a72ca */ /* 0x000fe200000e0000 */
[----:B0-----:R-:W-:Y:S01]  /*1ef30*/  VIADD R8, R7, 0x1c400 ;  /* 0x0001c40007087836 */ /* 0x001fe20000000000 */
[----:B------:R-:W-:Y:S01]  /*1ef40*/  IADD3 R3, R3, 0x34830, RZ ;  /* 0x0003483003037810 */ /* 0x000fe20007ffe0ff */
[----:B------:R-:W-:Y:S01]  /*1ef50*/  UIADD3.X UR5, URZ, UR37, URZ, UP0, !UPT ;  /* 0x000000253f057290 */ /* 0x000fe200087fe43f */
[----:B------:R-:W-:Y:S01]  /*1ef60*/  UMOV UR7, 0x14f00000 ;  /* 0x14f0000000077882 */ /* 0x000fe20000000000 */
[----:B--2---:R-:W-:-:S10]  /*1ef70*/  IMAD R2, R6, 0x80, R2 ;  /* 0x0000008006027824 */ /* 0x004fd400078e0202 */
.L_x_738:
        /* <DEDUP_REMOVED lines=10> */
[----:B------:R-:W-:Y:S01]  /*1f020*/  MOV R11, 0x40 ;  /* 0x00000040000b7802 */ /* 0x000fe20000000f00 */
[----:B------:R-:W-:Y:S01]  /*1f030*/  VIADD R8, R7, 0x20400 ;  /* 0x0002040007087836 */ /* 0x000fe20000000000 */
[----:B------:R-:W-:Y:S01]  /*1f040*/  PLOP3.LUT P0, PT, PT, PT, PT, 0x80, 0x0 ;  /* 0x000000000000781c */ /* 0x000fe20003f0f070 */
[----:B------:R-:W-:Y:S01]  /*1f050*/  UMOV UR6, 0x0 ;  /* 0x0000000000067882 */ /* 0x000fe20000000000 */
[----:B------:R-:W-:Y:S01]  /*1f060*/  R2UR UR10, R11 ;  /* 0x000000000b0a72ca */ /* 0x000fe200000e0000 */
[----:B------:R-:W-:-:S14]  /*1f070*/  UMOV UR7, 0x14f00000 ;  /* 0x14f0000000077882 */ /* 0x000fdc0000000000 */
.L_x_739:
        /* <DEDUP_REMOVED lines=15> */
.L_x_740:
        /* <DEDUP_REMOVED lines=11> */
[----:B------:R-:W-:Y:S01]  /*1f220*/  LEA R2, R19, R18, 0x3 ;  /* 0x0000001213027211 */ /* 0x000fe200078e18ff */
[----:B------:R-:W-:Y:S01]  /*1f230*/  BSSY B2, `(.L_x_741) ;  /* 0x0000004000027945 */ /* 0x000fe20003800000 */
[----:B--2---:R-:W-:-:S04]  /*1f240*/  SHF.L.U32 R3, R8, 0x1f, RZ ;  /* 0x0000001f08037819 */ /* 0x004fc800000006ff */
[----:B------:R-:W0:Y:S02]  /*1f250*/  SYNCS.PHASECHK.TRANS64.TRYWAIT P0, [R2+URZ+0x34860], R3 ;  /* 0x03486003020075a7 */ /* 0x000e24000800017f */
[----:B0-----:R-:W-:Y:S05]  /*1f260*/  @!P0 BRA `(.L_x_742) ;  /* 0x0000003c00688947 */ /* 0x001fea0003800000 */
.L_x_855:
[----:B------:R-:W-:Y:S05]  /*1f270*/  BSYNC B2 ;  /* 0x0000000000027941 */ /* 0x000fea0003800000 */
.L_x_741:
        /* <DEDUP_REMOVED lines=10> */
.L_x_743:
[----:B------:R-:W2:Y:S01]  /*1f320*/  LDL R3, [R1+0x10] ;  /* 0x0000100001037983 */ /* 0x000ea20000100800 */
[----:B------:R-:W-:Y:S01]  /*1f330*/  BSSY B2, `(.L_x_744) ;  /* 0x0000004000027945 */ /* 0x000fe20003800000 */
[----:B--2---:R-:W-:-:S13]  /*1f340*/  LOP3.LUT P0, RZ, R3, 0x8, RZ, 0xc0, !PT ;  /* 0x0000000803ff7812 */ /* 0x004fda000780c0ff */
[----:B------:R-:W-:Y:S05]  /*1f350*/  @P0 BRA `(.L_x_745) ;  /* 0x0000000000040947 */ /* 0x000fea0003800000 */
[----:B------:R-:W-:Y:S01]  /*1f360*/  BPT.TRAP 0x1 ;  /* 0x000000040000795c */ /* 0x000fe20000300000 */
.L_x_745:
[----:B------:R-:W-:Y:S05]  /*1f370*/  BSYNC B2 ;  /* 0x0000000000027941 */ /* 0x000fea0003800000 */
.L_x_744:
[----:B------:R-:W2:Y:S04]  /*1f380*/  LDL R7, [R1+0x20] ;  /* 0x0000200001077983 */ /* 0x000ea80000100800 */
[----:B------:R-:W2:Y:S01]  /*1f390*/  LDL.LU R3, [R1+0x8] ;  /* 0x0000080001037983 */ /* 0x000ea20000300800 */
[----:B------:R-:W-:Y:S01]  /*1f3a0*/  R2UR UR10, R10 ;  /* 0x000000000a0a72ca */ /* 0x000fe200000e0000 */
[----:B------:R-:W-:Y:S01]  /*1f3b0*/  IMAD R19, R19, 0x8000, R18 ;  /* 0x0000800013137824 */ /* 0x000fe200078e0212 */
[----:B------:R-:W-:Y:S01]  /*1f3c0*/  UIADD3 UR4, UP0, UR36, 0x470, URZ ;  /* 0x0000047024047890 */ /* 0x000fe2000ff1e03f */
[----:B------:R-:W-:Y:S01]  /*1f3d0*/  PLOP3.LUT P0, PT, PT, PT, PT, 0x80, 0x0 ;  /* 0x000000000000781c */ /* 0x000fe20003f0f070 */
[----:B------:R-:W-:Y:S01]  /*1f3e0*/  VIADD R2, R2, 0x34850 ;  /* 0x0003485002027836 */ /* 0x000fe20000000000 */
[----:B------:R-:W-:Y:S01]  /*1f3f0*/  UMOV UR6, 0x0 ;  /* 0x0000000000067882 */ /* 0x000fe20000000000 */
[----:B------:R-:W-:Y:S01]  /*1f400*/  UIADD3.X UR5, URZ, UR37, URZ, UP0, !UPT ;  /* 0x000000253f057290 */ /* 0x000fe200087fe43f */
[----:B------:R-:W-:Y:S01]  /*1f410*/  UMOV UR7, 0x14f00000 ;  /* 0x14f0000000077882 */ /* 0x000fe20000000000 */
[----:B--2---:R-:W-:Y:S01]  /*1f420*/  LEA R3, R3, R7, 0x7 ;  /* 0x0000000703037211 */ /* 0x004fe200078e38ff */
[----:B------:R-:W-:-:S09]  /*1f430*/  VIADD R7, R19, 0x400 ;  /* 0x0000040013077836 */ /* 0x000fd20000000000 */
.L_x_746:
        /* <DEDUP_REMOVED lines=11> */
[----:B------:R-:W-:Y:S01]  /*1f4f0*/  UMOV UR6, 0x0 ;  /* 0x0000000000067882 */ /* 0x000fe20000000000 */
[----:B------:R-:W-:Y:S01]  /*1f500*/  PLOP3.LUT P0, PT, PT, PT, PT, 0x80, 0x0 ;  /* 0x000000000000781c */ /* 0x000fe20003f0f070 */
[----:B------:R-:W-:Y:S01]  /*1f510*/  UMOV UR7, 0x14f00000 ;  /* 0x14f0000000077882 */ /* 0x000fe20000000000 */
[----:B------:R-:W-:-:S11]  /*1f520*/  IADD3 R19, R19, 0x4400, RZ ;  /* 0x0000440013137810 */ /* 0x000fd60007ffe0ff */
.L_x_747:
        /* <DEDUP_REMOVED lines=12> */
.L_x_732:
[----:B------:R-:W-:Y:S05]  /*1f5f0*/  BSYNC B1 ;  /* 0x0000000000017941 */ /* 0x000fea0003800000 */
.L_x_731:
[----:B------:R-:W2:Y:S01]  /*1f600*/  LDL R2, [R1+0x10] ;  /* 0x0000100001027983 */ /* 0x000ea20000100800 */
[----:B------:R-:W-:Y:S01]  /*1f610*/  VIADD R19, R4, 0x1 ;  /* 0x0000000104137836 */ /* 0x000fe20000000000 */
[----:B------:R-:W-:Y:S01]  /*1f620*/  BSSY B1, `(.L_x_748) ;  /* 0x00000a5000017945 */ /* 0x000fe20003800000 */
[----:B0-----:R-:W-:-:S03]  /*1f630*/  IADD3 R6, R0, -0x1, RZ ;  /* 0xffffffff00067810 */ /* 0x001fc60007ffe0ff */
        /* <DEDUP_REMOVED lines=21> */
[----:B------:R-:W-:Y:S02]  /*1f790*/  IADD3 R7, -R2, RZ, RZ ;  /* 0x000000ff02077210 */ /* 0x000fe40007ffe1ff */
[----:B------:R-:W-:-:S03]  /*1f7a0*/  SHF.R.S32.HI R3, RZ, 0x1f, R2 ;  /* 0x0000001fff037819 */ /* 0x000fc60000011402 */
        /* <DEDUP_REMOVED lines=8> */
.L_x_750:
[----:B------:R-:W-:Y:S01]  /*1f830*/  IMAD R3, R19, 0x8, R18 ;  /* 0x0000000813037824 */ /* 0x000fe200078e0212 */
[----:B------:R-:W-:Y:S01]  /*1f840*/  SHF.L.U32 R2, R10, 0x1f, RZ ;  /* 0x0000001f0a027819 */ /* 0x000fe200000006ff */
[----:B------:R-:W-:Y:S03]  /*1f850*/  BSSY B2, `(.L_x_751) ;  /* 0x0000003000027945 */ /* 0x000fe60003800000 */
[----:B------:R-:W2:Y:S02]  /*1f860*/  SYNCS.PHASECHK.TRANS64.TRYWAIT P0, [R3+URZ+0x34840], R2 ;  /* 0x03484002030075a7 */ /* 0x000ea4000800017f */
[----:B--2---:R-:W-:Y:S05]  /*1f870*/  @!P0 BRA `(.L_x_752) ;  /* 0x0000003400f88947 */ /* 0x004fea0003800000 */
.L_x_856:
[----:B------:R-:W-:Y:S05]  /*1f880*/  BSYNC B2 ;  /* 0x0000000000027941 */ /* 0x000fea0003800000 */
.L_x_751:
[----:B-1----:R-:W1:Y:S01]  /*1f890*/  S2R R8, SR_TID.X ;  /* 0x0000000000087919 */ /* 0x002e620000002100 */
[----:B------:R-:W-:Y:S01]  /*1f8a0*/  BSSY B2, `(.L_x_753) ;  /* 0x000000a000027945 */ /* 0x000fe20003800000 */
[----:B-1----:R-:W-:-:S04]  /*1f8b0*/  LOP3.LUT R8, R8, 0x7f, RZ, 0xc0, !PT ;  /* 0x0000007f08087812 */ /* 0x002fc800078ec0ff */
[----:B------:R-:W-:-:S13]  /*1f8c0*/  ISETP.NE.AND P0, PT, R8, RZ, PT ;  /* 0x000000ff0800720c */ /* 0x000fda0003f05270 */
[----:B------:R-:W-:Y:S05]  /*1f8d0*/  @P0 BRA `(.L_x_754) ;  /* 0x0000000000180947 */ /* 0x000fea0003800000 */
[----:B------:R-:W3:Y:S01]  /*1f8e0*/  LDL R8, [R1+0x10] ;  /* 0x0000100001087983 */ /* 0x000ee20000100800 */
[----:B--2---:R-:W-:-:S04]  /*1f8f0*/  MOV R2, 0xc000 ;  /* 0x0000c00000027802 */ /* 0x004fc80000000f00 */
[----:B------:R1:W-:Y:S01]  /*1f900*/  SYNCS.ARRIVE.TRANS64 RZ, [R3+URZ+0x34830], R2 ;  /* 0x0348300203ff79a7 */ /* 0x0003e2000800003f */
[----:B---3--:R-:W-:-:S13]  /*1f910*/  LOP3.LUT P1, RZ, R8, 0x1, RZ, 0xc0, !PT ;  /* 0x0000000108ff7812 */ /* 0x008fda000782c0ff */
[----:B-1----:R-:W-:Y:S05]  /*1f920*/  @!P1 BRA `(.L_x_754) ;  /* 0x0000000000049947 */ /* 0x002fea0003800000 */
[----:B------:R-:W-:Y:S01]  /*1f930*/  BPT.TRAP 0x1 ;  /* 0x000000040000795c */ /* 0x000fe20000300000 */
.L_x_754:
[----:B------:R-:W-:Y:S05]  /*1f940*/  BSYNC B2 ;  /* 0x0000000000027941 */ /* 0x000fea0003800000 */
.L_x_753:
[----:B--2---:R-:W2:Y:S01]  /*1f950*/  LDL R2, [R1+0x20] ;  /* 0x0000200001027983 */ /* 0x004ea20000100800 */
[----:B------:R-:W-:Y:S01]  /*1f960*/  IMAD.MOV.U32 R11, RZ, RZ, RZ ;  /* 0x000000ffff0b7224 */ /* 0x000fe200078e00ff */
[----:B------:R-:W-:Y:S01]  /*1f970*/  UIADD3 UR4, UP0, UR36, 0x370, URZ ;  /* 0x0000037024047890 */ /* 0x000fe2000ff1e03f */
[----:B------:R-:W-:Y:S01]  /*1f980*/  IMAD R8, R19, 0xc000, R18 ;  /* 0x0000c00013087824 */ /* 0x000fe200078e0212 */
[----:B------:R-:W-:Y:S01]  /*1f990*/  PLOP3.LUT P0, PT, PT, PT, PT, 0x80, 0x0 ;  /* 0x000000000000781c */ /* 0x000fe20003f0f070 */
[----:B------:R-:W-:Y:S01]  /*1f9a0*/  VIADD R3, R3, 0x34830 ;  /* 0x0003483003037836 */ /* 0x000fe20000000000 */
[----:B------:R-:W-:Y:S01]  /*1f9b0*/  R2UR UR10, R11 ;  /* 0x000000000b0a72ca */ /* 0x000fe200000e0000 */
[----:B0-----:R-:W-:Y:S01]  /*1f9c0*/  VIADD R10, R8, 0x1c400 ;  /* 0x0001c400080a7836 */ /* 0x001fe20000000000 */
[----:B------:R-:W-:Y:S01]  /*1f9d0*/  UIADD3.X UR5, URZ, UR37, URZ, UP0, !UPT ;  /* 0x000000253f057290 */ /* 0x000fe200087fe43f */
[----:B------:R-:W-:Y:S01]  /*1f9e0*/  UMOV UR6, 0x0 ;  /* 0x0000000000067882 */ /* 0x000fe20000000000 */
[----:B------:R-:W-:Y:S01]  /*1f9f0*/  UMOV UR7, 0x14f00000 ;  /* 0x14f0000000077882 */ /* 0x000fe20000000000 */
[----:B--2---:R-:W-:-:S10]  /*1fa00*/  LEA R2, R7, R2, 0x7 ;  /* 0x0000000207027211 */ /* 0x004fd400078e38ff */
.L_x_755:
        /* <DEDUP_REMOVED lines=12> */
[----:B------:R-:W-:Y:S01]  /*1fad0*/  UMOV UR6, 0x0 ;  /* 0x0000000000067882 */ /* 0x000fe20000000000 */
[----:B------:R-:W-:Y:S01]  /*1fae0*/  IADD3 R10, R8, 0x20400, RZ ;  /* 0x00020400080a7810 */ /* 0x000fe20007ffe0ff */
[----:B------:R-:W-:Y:S01]  /*1faf0*/  UMOV UR7, 0x14f00000 ;  /* 0x14f0000000077882 */ /* 0x000fe20000000000 */
[----:B------:R-:W-:-:S15]  /*1fb00*/  R2UR UR10, R12 ;  /* 0x000000000c0a72ca */ /* 0x000fde00000e0000 */
.L_x_756:
        /* <DEDUP_REMOVED lines=15> */
.L_x_757:
        /* <DEDUP_REMOVED lines=15> */
.L_x_857:
[----:B------:R-:W-:Y:S05]  /*1fcf0*/  BSYNC B2 ;  /* 0x0000000000027941 */ /* 0x000fea0003800000 */
.L_x_758:
[----:B------:R-:W1:Y:S01]  /*1fd00*/  S2R R3, SR_TID.X ;  /* 0x0000000000037919 */ /* 0x000e620000002100 */
[----:B------:R-:W-:-:S04]  /*1fd10*/  UPRMT UR4, UR38, 0x9910, URZ ;  /* 0x0000991026047896 */ /* 0x000fc8000800003f */
[----:B------:R-:W-:Y:S01]  /*1fd20*/  UISETP.NE.AND UP0, UPT, UR4, 0x2, UPT ;  /* 0x000000020400788c */ /* 0x000fe2000bf05270 */
[----:B-1----:R-:W-:-:S04]  /*1fd30*/  LOP3.LUT R3, R3, 0x7f, RZ, 0xc0, !PT ;  /* 0x0000007f03037812 */ /* 0x002fc800078ec0ff */
[----:B------:R-:W-:-:S13]  /*1fd40*/  ISETP.NE.AND P0, PT, R3, RZ, PT ;  /* 0x000000ff0300720c */ /* 0x000fda0003f05270 */
[----:B------:R-:W-:-:S04]  /*1fd50*/  @!P0 MOV R3, 0x8000 ;  /* 0x0000800000038802 */ /* 0x000fc80000000f00 */
[----:B------:R1:W-:Y:S01]  /*1fd60*/  @!P0 SYNCS.ARRIVE.TRANS64 RZ, [R2+URZ+0x34850], R3 ;  /* 0x0348500302ff89a7 */ /* 0x0003e2000800003f */
[----:B------:R-:W-:-:S13]  /*1fd70*/  PLOP3.LUT P0, PT, PT, PT, UP0, 0x80, 0x0 ;  /* 0x000000000000781c */ /* 0x000fda0003f0f008 */
[----:B-1----:R-:W-:Y:S05]  /*1fd80*/  @P0 BRA `(.L_x_760) ;  /* 0x0000000000040947 */ /* 0x002fea0003800000 */
[----:B------:R-:W-:Y:S01]  /*1fd90*/  BPT.TRAP 0x1 ;  /* 0x000000040000795c */ /* 0x000fe20000300000 */
.L_x_760:
[----:B------:R-:W2:Y:S01]  /*1fda0*/  LDL R3, [R1+0x10] ;  /* 0x0000100001037983 */ /* 0x000ea20000100800 */
[----:B------:R-:W-:Y:S01]  /*1fdb0*/  BSSY B2, `(.L_x_761) ;  /* 0x0000004000027945 */ /* 0x000fe20003800000 */
[----:B--2---:R-:W-:-:S13]  /*1fdc0*/  LOP3.LUT P0, RZ, R3, 0x8, RZ, 0xc0, !PT ;  /* 0x0000000803ff7812 */ /* 0x004fda000780c0ff */
[----:B------:R-:W-:Y:S05]  /*1fdd0*/  @P0 BRA `(.L_x_762) ;  /* 0x0000000000040947 */ /* 0x000fea0003800000 */
[----:B------:R-:W-:Y:S01]  /*1fde0*/  BPT.TRAP 0x1 ;  /* 0x000000040000795c */ /* 0x000fe20000300000 */
.L_x_762:
[----:B------:R-:W-:Y:S05]  /*1fdf0*/  BSYNC B2 ;  /* 0x0000000000027941 */ /* 0x000fea0003800000 */
.L_x_761:
[----:B0-----:R-:W2:Y:S04]  /*1fe00*/  LDL R5, [R1+0x20] ;  /* 0x0000200001057983 */ /* 0x001ea80000100800 */
[----:B------:R-:W2:Y:S01]  /*1fe10*/  LDL.LU R3, [R1+0x8] ;  /* 0x0000080001037983 */ /* 0x000ea20000300800 */
[----:B------:R-:W-:Y:S01]  /*1fe20*/  R2UR UR10, R11 ;  /* 0x000000000b0a72ca */ /* 0x000fe200000e0000 */
[----:B------:R-:W-:Y:S01]  /*1fe30*/  IMAD R4, R4, 0x8000, R18 ;  /* 0x0000800004047824 */ /* 0x000fe200078e0212 */
[----:B------:R-:W-:Y:S01]  /*1fe40*/  UIADD3 UR4, UP0, UR36, 0x470, URZ ;  /* 0x0000047024047890 */ /* 0x000fe2000ff1e03f */
[----:B------:R-:W-:Y:S01]  /*1fe50*/  PLOP3.LUT P0, PT, PT, PT, PT, 0x80, 0x0 ;  /* 0x000000000000781c */ /* 0x000fe20003f0f070 */
[----:B------:R-:W-:Y:S01]  /*1fe60*/  UMOV UR6, 0x0 ;  /* 0x0000000000067882 */ /* 0x000fe20000000000 */
[----:B------:R-:W-:Y:S01]  /*1fe70*/  IADD3 R2, R2, 0x34850, RZ ;  /* 0x0003485002027810 */ /* 0x000fe20007ffe0ff */
[----:B------:R-:W-:Y:S01]  /*1fe80*/  UIADD3.X UR5, URZ, UR37, URZ, UP0, !UPT ;  /* 0x000000253f057290 */ /* 0x000fe200087fe43f */
[----:B------:R-:W-:Y:S01]  /*1fe90*/  UMOV UR7, 0x14f00000 ;  /* 0x14f0000000077882 */ /* 0x000fe20000000000 */
[----:B--2---:R-:W-:-:S02]  /*1fea0*/  IMAD R3, R3, 0x80, R5 ;  /* 0x0000008003037824 */ /* 0x004fc400078e0205 */
[----:B------:R-:W-:-:S08]  /*1feb0*/  VIADD R5, R4, 0x400 ;  /* 0x0000040004057836 */ /* 0x000fd00000000000 */
.L_x_763:
        /* <DEDUP_REMOVED lines=15> */
.L_x_764:
        /* <DEDUP_REMOVED lines=11> */
[----:B------:R-:W-:-:S07]  /*20060*/  MOV R17, R9 ;  /* 0x0000000900117202 */ /* 0x000fce0000000f00 */
.L_x_749:
[----:B------:R-:W-:Y:S05]  /*20070*/  BSYNC B1 ;  /* 0x0000000000017941 */ /* 0x000fea0003800000 */
.L_x_748:
[----:B------:R-:W2:Y:S01]  /*20080*/  LDL R2, [R1+0x34] ;  /* 0x0000340001027983 */ /* 0x000ea20000100800 */
[----:B------:R-:W-:Y:S01]  /*20090*/  VIADD R0, R0, 0xfffffffe ;  /* 0xfffffffe00007836 */ /* 0x000fe20000000000 */
[----:B--2---:R-:W-:-:S13]  /*200a0*/  ISETP.GT.AND P0, PT, R6, R2, PT ;  /* 0x000000020600720c */ /* 0x004fda0003f04270 */
[----:B------:R-:W-:Y:S05]  /*200b0*/  @P0 BRA `(.L_x_765) ;  /* 0xffffffe800ac0947 */ /* 0x000fea000383ffff */
.L_x_711:
[----:B------:R-:W-:Y:S05]  /*200c0*/  BSYNC B0 ;  /* 0x0000000000007941 */ /* 0x000fea0003800000 */
.L_x_710:
        /* <DEDUP_REMOVED lines=18> */
.L_x_767:
[----:B------:R-:W-:Y:S05]  /*201f0*/  BSYNC B0 ;  /* 0x0000000000007941 */ /* 0x000fea0003800000 */
.L_x_766:
[----:B---3--:R-:W3:Y:S01]  /*20200*/  LDL R0, [R1+0x10] ;  /* 0x0000100001007983 */ /* 0x008ee20000100800 */
[----:B------:R-:W-:Y:S01]  /*20210*/  BSSY B0, `(.L_x_768) ;  /* 0x000003f000007945 */ /* 0x000fe20003800000 */
[----:B---3--:R-:W-:-:S13]  /*20220*/  LOP3.LUT P0, RZ, R0, 0x4, RZ, 0xc0, !PT ;  /* 0x0000000400ff7812 */ /* 0x008fda000780c0ff */
[----:B------:R-:W-:Y:S05]  /*20230*/  @!P0 BRA `(.L_x_769) ;  /* 0x0000000000f08947 */ /* 0x000fea0003800000 */
[----:B------:R-:W3:Y:S01]  /*20240*/  LDL R2, [R1+0x1c] ;  /* 0x00001c0001027983 */ /* 0x000ee20000100800 */
[----:B------:R-:W-:Y:S01]  /*20250*/  IMAD R0, R19, 0x8, R18 ;  /* 0x0000000813007824 */ /* 0x000fe200078e0212 */
[----:B------:R-:W-:Y:S01]  /*20260*/  BSSY B1, `(.L_x_770) ;  /* 0x0000004000017945 */ /* 0x000fe20003800000 */
[----:B---3--:R-:W-:-:S04]  /*20270*/  SHF.L.U32 R2, R2, 0x1f, RZ ;  /* 0x0000001f02027819 */ /* 0x008fc800000006ff */
[----:B------:R-:W3:Y:S02]  /*20280*/  SYNCS.PHASECHK.TRANS64.TRYWAIT P0, [R0+URZ+0x34860], R2 ;  /* 0x03486002000075a7 */ /* 0x000ee4000800017f */
[----:B---3--:R-:W-:Y:S05]  /*20290*/  @!P0 BRA `(.L_x_771) ;  /* 0x0000002c00988947 */ /* 0x008fea0003800000 */
.L_x_858:
[----:B------:R-:W-:Y:S05]  /*202a0*/  BSYNC B1 ;  /* 0x0000000000017941 */ /* 0x000fea0003800000 */
.L_x_770:
[----:B------:R-:W4:Y:S01]  /*202b0*/  S2R R3, SR_TID.X ;  /* 0x0000000000037919 */ /* 0x000f220000002100 */
[----:B------:R-:W-:-:S04]  /*202c0*/  UPRMT UR4, UR38, 0x9910, URZ ;  /* 0x0000991026047896 */ /* 0x000fc8000800003f */
[----:B------:R-:W-:Y:S01]  /*202d0*/  UISETP.NE.AND UP0, UPT, UR4, 0x2, UPT ;  /* 0x000000020400788c */ /* 0x000fe2000bf05270 */
[----:B----4-:R-:W-:-:S04]  /*202e0*/  LOP3.LUT R3, R3, 0x7f, RZ, 0xc0, !PT ;  /* 0x0000007f03037812 */ /* 0x010fc800078ec0ff */
[----:B------:R-:W-:-:S13]  /*202f0*/  ISETP.NE.AND P0, PT, R3, RZ, PT ;  /* 0x000000ff0300720c */ /* 0x000fda0003f05270 */
[----:B---3--:R-:W-:-:S04]  /*20300*/  @!P0 MOV R2, 0x8000 ;  /* 0x0000800000028802 */ /* 0x008fc80000000f00 */
[----:B------:R3:W-:Y:S01]  /*20310*/  @!P0 SYNCS.ARRIVE.TRANS64 RZ, [R0+URZ+0x34850], R2 ;  /* 0x0348500200ff89a7 */ /* 0x0007e2000800003f */
[----:B------:R-:W-:-:S13]  /*20320*/  PLOP3.LUT P0, PT, PT, PT, UP0, 0x80, 0x0 ;  /* 0x000000000000781c */ /* 0x000fda0003f0f008 */
[----:B---3--:R-:W-:Y:S05]  /*20330*/  @P0 BRA `(.L_x_772) ;  /* 0x0000000000040947 */ /* 0x008fea0003800000 */
[----:B------:R-:W-:Y:S01]  /*20340*/  BPT.TRAP 0x1 ;  /* 0x000000040000795c */ /* 0x000fe20000300000 */
.L_x_772:
[----:B------:R-:W3:Y:S01]  /*20350*/  LDL R2, [R1+0x10] ;  /* 0x0000100001027983 */ /* 0x000ee20000100800 */
[----:B------:R-:W-:Y:S01]  /*20360*/  BSSY B1, `(.L_x_773) ;  /* 0x0000004000017945 */ /* 0x000fe20003800000 */
[----:B---3--:R-:W-:-:S13]  /*20370*/  LOP3.LUT P0, RZ, R2, 0x8, RZ, 0xc0, !PT ;  /* 0x0000000802ff7812 */ /* 0x008fda000780c0ff */
[----:B------:R-:W-:Y:S05]  /*20380*/  @P0 BRA `(.L_x_774) ;  /* 0x0000000000040947 */ /* 0x000fea0003800000 */
[----:B------:R-:W-:Y:S01]  /*20390*/  BPT.TRAP 0x1 ;  /* 0x000000040000795c */ /* 0x000fe20000300000 */
.L_x_774:
[----:B------:R-:W-:Y:S05]  /*203a0*/  BSYNC B1 ;  /* 0x0000000000017941 */ /* 0x000fea0003800000 */
.L_x_773:
[----:B------:R-:W3:Y:S04]  /*203b0*/  LDL.LU R3, [R1+0x20] ;  /* 0x0000200001037983 */ /* 0x000ee80000300800 */
[----:B------:R-:W3:Y:S01]  /*203c0*/  LDL.LU R2, [R1+0x8] ;  /* 0x0000080001027983 */ /* 0x000ee20000300800 */
[----:B------:R-:W-:Y:S01]  /*203d0*/  UIADD3 UR4, UP0, UR36, 0x470, URZ ;  /* 0x0000047024047890 */ /* 0x000fe2000ff1e03f */
[----:B------:R-:W-:Y:S01]  /*203e0*/  PLOP3.LUT P0, PT, PT, PT, PT, 0x80, 0x0 ;  /* 0x000000000000781c */ /* 0x000fe20003f0f070 */
[----:B------:R-:W-:Y:S01]  /*203f0*/  UMOV UR6, 0x0 ;  /* 0x0000000000067882 */ /* 0x000fe20000000000 */
[----:B------:R-:W-:Y:S01]  /*20400*/  IADD3 R0, R0, 0x34850, RZ ;  /* 0x0003485000007810 */ /* 0x000fe20007ffe0ff */
[----:B------:R-:W-:Y:S01]  /*20410*/  UIADD3.X UR5, URZ, UR37, URZ, UP0, !UPT ;  /* 0x000000253f057290 */ /* 0x000fe200087fe43f */
[----:B------:R-:W-:Y:S01]  /*20420*/  UMOV UR7, 0x14f00000 ;  /* 0x14f0000000077882 */ /* 0x000fe20000000000 */
[----:B------:R-:W-:Y:S01]  /*20430*/  UMOV UR10, URZ ;  /* 0x0000003f000a7c82 */ /* 0x000fe20008000000 */
[----:B---3--:R-:W-:-:S02]  /*20440*/  IMAD R3, R2, 0x80, R3 ;  /* 0x0000008002037824 */ /* 0x008fc400078e0203 */
[----:B------:R-:W-:-:S04]  /*20450*/  IMAD R2, R19, 0x8000, R18 ;  /* 0x0000800013027824 */ /* 0x000fc800078e0212 */
[----:B------:R-:W-:-:S07]  /*20460*/  VIADD R4, R2, 0x400 ;  /* 0x0000040002047836 */ /* 0x000fce0000000000 */
.L_x_775:
        /* <DEDUP_REMOVED lines=15> */
.L_x_776:
        /* <DEDUP_REMOVED lines=10> */
.L_x_769:
[----:B------:R-:W-:Y:S05]  /*20600*/  BSYNC B0 ;  /* 0x0000000000007941 */ /* 0x000fea0003800000 */
.L_x_768:
[----:B------:R-:W3:Y:S01]  /*20610*/  LDL.LU R4, [R1+0x1c] ;  /* 0x00001c0001047983 */ /* 0x000ee20000300800 */
[----:B------:R-:W-:-:S04]  /*20620*/  IADD3 R19, R19, 0x1, RZ ;  /* 0x0000000113137810 */ /* 0x000fc80007ffe0ff */
[----:B------:R-:W-:-:S04]  /*20630*/  ISETP.NE.AND P0, PT, R19, 0x2, PT ;  /* 0x000000021300780c */ /* 0x000fc80003f05270 */
[----:B------:R-:W-:Y:S02]  /*20640*/  SEL R0, RZ, 0x1, P0 ;  /* 0x00000001ff007807 */ /* 0x000fe40000000000 */
[----:B------:R-:W-:Y:S02]  /*20650*/  SEL R19, R19, RZ, P0 ;  /* 0x000000ff13137207 */ /* 0x000fe40000000000 */
[----:B---3--:R-:W-:-:S05]  /*20660*/  LOP3.LUT R4, R4, R0, RZ, 0x3c, !PT ;  /* 0x0000000004047212 */ /* 0x008fca00078e3cff */
[----:B------:R3:W-:Y:S02]  /*20670*/  STL [R1+0x1c], R4 ;  /* 0x00001c0401007387 */ /* 0x0007e40000100800 */
.L_x_690:
[----:B------:R-:W-:Y:S05]  /*20680*/  BSYNC B7 ;  /* 0x0000000000077941 */ /* 0x000fea0003800000 */
.L_x_688:
[----:B------:R-:W4:Y:S02]  /*20690*/  LDL R9, [R1+0x10] ;  /* 0x0000100001097983 */ /* 0x000f240000100800 */
        /* <DEDUP_REMOVED lines=8> */
[----:B0123--:R-:W0:Y:S04]  /*20720*/  LDS.128 R4, [R18+0x348d0] ;  /* 0x0348d00012047984 */ /* 0x00fe280000000c00 */
[----:B0-----:R0:W-:Y:S04]  /*20730*/  STL.64 [R1], R4 ;  /* 0x0000000401007387 */ /* 0x0011e80000100a00 */
[----:B------:R0:W-:Y:S01]  /*20740*/  STL.64 [R1+0x8], R6 ;  /* 0x0000080601007387 */ /* 0x0001e20000100a00 */
[----:B------:R-:W-:Y:S06]  /*20750*/  BAR.ARV 0x4, 0x180 ;  /* 0x0106000000007b1d */ /* 0x000fec0000002000 */
[----:B------:R-:W-:Y:S05]  /*20760*/  BRA `(.L_x_778) ;  /* 0x0000000c001c7947 */ /* 0x000fea0003800000 */
.L_x_777:
[----:B------:R-:W4:Y:S01]  /*20770*/  LDL R17, [R1+0x2c] ;  /* 0x00002c0001117983 */ /* 0x000f220000100800 */
[----:B------:R-:W-:Y:S01]  /*20780*/  UMOV UR4, 0xffffffff ;  /* 0xffffffff00047882 */ /* 0x000fe20000000000 */
[----:B----4-:R-:W-:Y:S02]  /*20790*/  ISETP.NE.AND P5, PT, R17, 0x1f, PT ;  /* 0x0000001f1100780c */ /* 0x010fe40003fa5270 */
[----:B------:R-:W-:Y:S11]  /*207a0*/  BRA.DIV UR4, `(.L_x_779) ;  /* 0x0000002a04687947 */ /* 0x000ff6000b800000 */
[----:B0-----:R-:W1:Y:S01]  /*207b0*/  LDL R3, [R1+0xc] ;  /* 0x00000c0001037983 */ /* 0x001e620000100800 */
[----:B------:R-:W-:-:S03]  /*207c0*/  ULDC UR4, c[0x0][0xc3c] ;  /* 0x00030f0000047ab9 */ /* 0x000fc60000000800 */
[----:B------:R-:W4:Y:S01]  /*207d0*/  LDL.LU R2, [R1] ;  /* 0x0000000001027983 */ /* 0x000f220000300800 */
[----:B------:R-:W-:Y:S01]  /*207e0*/  LOP3.LUT P4, RZ, R9, 0x1, RZ, 0xc0, !PT ;  /* 0x0000000109ff7812 */ /* 0x000fe2000788c0ff */
[----:B-1----:R-:W-:Y:S01]  /*207f0*/  IMAD.IADD R0, R3, 0x1, R17 ;  /* 0x0000000103007824 */ /* 0x002fe200078e0211 */
[----:B----4-:R-:W-:-:S04]  /*20800*/  MOV R9, R2 ;  /* 0x0000000200097202 */ /* 0x010fc80000000f00 */
[----:B------:R-:W-:-:S13]  /*20810*/  ISETP.GE.OR P0, PT, R0, UR4, !P5 ;  /* 0x0000000400007c0c */ /* 0x000fda000ef06670 */
[----:B------:R-:W0:Y:S08]  /*20820*/  @!P0 LDC.64 R2, c[0x0][0xc80] ;  /* 0x00032000ff028b82 */ /* 0x000e300000000a00 */
[----:B------:R-:W1:Y:S01]  /*20830*/  @!P0 LDC.64 R6, c[0x0][0xc78] ;  /* 0x00031e00ff068b82 */ /* 0x000e620000000a00 */
[----:B0-----:R-:W-:-:S05]  /*20840*/  @!P0 IMAD.WIDE R2, R0, 0x4, R2 ;  /* 0x0000000400028825 */ /* 0x001fca00078e0202 */
[----:B------:R1:W4:Y:S02]  /*20850*/  @!P0 LDG.E R8, desc[UR56][R2.64] ;  /* 0x0000003802088981 */ /* 0x000324000c1e1900 */
[----:B-1----:R-:W-:-:S06]  /*20860*/  @!P0 IMAD.WIDE R2, R0, 0x4, R6 ;  /* 0x0000000400028825 */ /* 0x002fcc00078e0206 */
[----:B------:R-:W5:Y:S01]  /*20870*/  @!P0 LDG.E R2, desc[UR56][R2.64] ;  /* 0x0000003802028981 */ /* 0x000f62000c1e1900 */
[----:B---3--:R-:W-:Y:S01]  /*20880*/  IMAD.MOV.U32 R4, RZ, RZ, RZ ;  /* 0x000000ffff047224 */ /* 0x008fe200078e00ff */
[----:B------:R-:W-:Y:S01]  /*20890*/  MOV R6, RZ ;  /* 0x000000ff00067202 */ /* 0x000fe20000000f00 */
[----:B------:R-:W-:Y:S01]  /*208a0*/  IMAD.MOV.U32 R10, RZ, RZ, RZ ;  /* 0x000000ffff0a7224 */ /* 0x000fe200078e00ff */
[C---:B------:R-:W-:Y:S01]  /*208b0*/  ISETP.GE.U32.AND P1, PT, R17.reuse, 0x4, PT ;  /* 0x000000041100780c */ /* 0x040fe20003f26070 */
[----:B--2---:R-:W-:Y:S01]  /*208c0*/  SHFL.IDX PT, R5, R9, RZ, 0x1f ;  /* 0x00001fff09057589 */ /* 0x004fe200000e0000 */
[C---:B------:R-:W-:Y:S02]  /*208d0*/  ISETP.GE.U32.AND P2, PT, R17.reuse, 0x8, PT ;  /* 0x000000081100780c */ /* 0x040fe40003f46070 */
[----:B------:R-:W-:Y:S01]  /*208e0*/  ISETP.GE.U32.AND P3, PT, R17, 0x10, PT ;  /* 0x000000101100780c */ /* 0x000fe20003f66070 */
[----:B------:R-:W-:Y:S01]  /*208f0*/  SHFL.IDX PT, R0, R9, 0x1, 0x1f ;  /* 0x00201f0009007f89 */ /* 0x000fe200000e0000 */
[----:B----4-:R-:W-:-:S02]  /*20900*/  @!P0 IMAD.MOV.U32 R4, RZ, RZ, R8 ;  /* 0x000000ffff048224 */ /* 0x010fc400078e0008 */
[----:B-----5:R-:W-:Y:S01]  /*20910*/  @!P0 IMAD.MOV.U32 R6, RZ, RZ, R2 ;  /* 0x000000ffff068224 */ /* 0x020fe200078e0002 */
[----:B------:R-:W-:-:S03]  /*20920*/  ISETP.GE.U32.AND P0, PT, R17, 0x2, PT ;  /* 0x000000021100780c */ /* 0x000fc60003f06070 */
[----:B------:R-:W-:-:S05]  /*20930*/  IMAD R2, R6, R4, RZ ;  /* 0x0000000406027224 */ /* 0x000fca00078e02ff */
        /* <DEDUP_REMOVED lines=15> */
[----:B------:R0:W1:Y:S02]  /*20a30*/  SHFL.IDX PT, R16, R7, 0x1f, 0x1f ;  /* 0x03e01f0007107f89 */ /* 0x00006400000e0000 */
.L_x_868:
[----:B------:R-:W-:Y:S02]  /*20a40*/  ULDC UR4, c[0x0][0xc38] ;  /* 0x00030e0000047ab9 */ /* 0x000fe40000000800 */
[----:B------:R-:W-:-:S04]  /*20a50*/  IMAD.U32 R2, RZ, RZ, UR4 ;  /* 0x00000004ff027e24 */ /* 0x000fc8000f8e00ff */
[----:B-1----:R-:W-:-:S05]  /*20a60*/  IMAD R16, R16, R2, RZ ;  /* 0x0000000210107224 */ /* 0x002fca00078e02ff */
[----:B------:R-:W-:-:S04]  /*20a70*/  IADD3 R0, R0, R16, RZ ;  /* 0x0000001000007210 */ /* 0x000fc80007ffe0ff */
[----:B------:R-:W-:-:S13]  /*20a80*/  ISETP.GT.AND P4, PT, R0, R5, PT ;  /* 0x000000050000720c */ /* 0x000fda0003f84270 */
[----:B------:R-:W-:Y:S05]  /*20a90*/  @P4 BRA `(.L_x_780) ;  /* 0x0000000000b04947 */ /* 0x000fea0003800000 */
.L_x_783:
[----:B------:R-:W2:Y:S01]  /*20aa0*/  LDL.LU R3, [R1+0xc] ;  /* 0x00000c0001037983 */ /* 0x000ea20000300800 */
[----:B------:R-:W1:Y:S01]  /*20ab0*/  LDC R2, c[0x0][0xc3c] ;  /* 0x00030f00ff027b82 */ /* 0x000e620000000800 */
[----:B--2---:R-:W-:-:S05]  /*20ac0*/  VIADD R3, R3, 0x1f ;  /* 0x0000001f03037836 */ /* 0x004fca0000000000 */
[----:B-1----:R-:W-:-:S13]  /*20ad0*/  ISETP.GE.AND P4, PT, R3, R2, PT ;  /* 0x000000020300720c */ /* 0x002fda0003f86270 */
[----:B------:R-:W-:Y:S05]  /*20ae0*/  @P4 BRA `(.L_x_781) ;  /* 0x0000000400d84947 */ /* 0x000fea0003800000 */
[----:B------:R-:W2:Y:S04]  /*20af0*/  LDL R4, [R1+0x2c] ;  /* 0x00002c0001047983 */ /* 0x000ea80000100800 */
[----:B------:R1:W-:Y:S01]  /*20b00*/  STL [R1+0xc], R3 ;  /* 0x00000c0301007387 */ /* 0x0003e20000100800 */
[----:B--2---:R-:W-:Y:S01]  /*20b10*/  IMAD.IADD R6, R3, 0x1, R4 ;  /* 0x0000000103067824 */ /* 0x004fe200078e0204 */
[----:B------:R-:W-:-:S04]  /*20b20*/  MOV R4, RZ ;  /* 0x000000ff00047202 */ /* 0x000fc80000000f00 */
[----:B------:R-:W-:-:S13]  /*20b30*/  ISETP.GE.OR P4, PT, R6, R2, !P5 ;  /* 0x000000020600720c */ /* 0x000fda0006f86670 */
[----:B-1----:R-:W1:Y:S02]  /*20b40*/  @!P4 LDC.64 R2, c[0x0][0xc80] ;  /* 0x00032000ff02cb82 */ /* 0x002e640000000a00 */
        /* <DEDUP_REMOVED lines=9> */
[----:B------:R-:W2:Y:S02]  /*20be0*/  LDL R3, [R1+0x10] ;  /* 0x0000100001037983 */ /* 0x000ea40000100800 */
[----:B--2---:R-:W-:Y:S02]  /*20bf0*/  LOP3.LUT P4, RZ, R3, 0x1, RZ, 0xc0, !PT ;  /* 0x0000000103ff7812 */ /* 0x004fe4000788c0ff */
[----:B------:R-:W1:Y:S02]  /*20c00*/  SHFL.UP PT, R3, R2, 0x1, RZ ;  /* 0x0420000002037989 */ /* 0x000e6400000e00ff */
[----:B-1----:R-:W-:-:S05]  /*20c10*/  SEL R3, R3, RZ, P4 ;  /* 0x000000ff03037207 */ /* 0x002fca0002000000 */
[----:B------:R-:W-:-:S05]  /*20c20*/  IMAD.IADD R2, R2, 0x1, R3 ;  /* 0x0000000102027824 */ /* 0x000fca00078e0203 */
[----:B------:R-:W1:Y:S02]  /*20c30*/  SHFL.UP PT, R3, R2, 0x2, RZ ;  /* 0x0440000002037989 */ /* 0x000e6400000e00ff */
[----:B-1----:R-:W-:-:S04]  /*20c40*/  SEL R3, R3, RZ, P0 ;  /* 0x000000ff03037207 */ /* 0x002fc80000000000 */
[----:B------:R-:W-:-:S05]  /*20c50*/  IADD3 R2, R2, R3, RZ ;  /* 0x0000000302027210 */ /* 0x000fca0007ffe0ff */
[----:B------:R-:W1:Y:S02]  /*20c60*/  SHFL.UP PT, R3, R2, 0x4, RZ ;  /* 0x0480000002037989 */ /* 0x000e6400000e00ff */
[----:B-1----:R-:W-:-:S05]  /*20c70*/  SEL R3, R3, RZ, P1 ;  /* 0x000000ff03037207 */ /* 0x002fca0000800000 */
[----:B------:R-:W-:-:S05]  /*20c80*/  IMAD.IADD R2, R2, 0x1, R3 ;  /* 0x0000000102027824 */ /* 0x000fca00078e0203 */
[----:B------:R-:W1:Y:S02]  /*20c90*/  SHFL.UP PT, R3, R2, 0x8, RZ ;  /* 0x0500000002037989 */ /* 0x000e6400000e00ff */
[----:B-1----:R-:W-:-:S05]  /*20ca0*/  SEL R3, R3, RZ, P2 ;  /* 0x000000ff03037207 */ /* 0x002fca0001000000 */
[----:B------:R-:W-:-:S05]  /*20cb0*/  IMAD.IADD R2, R2, 0x1, R3 ;  /* 0x0000000102027824 */ /* 0x000fca00078e0203 */
[----:B------:R-:W1:Y:S02]  /*20cc0*/  SHFL.UP PT, R3, R2, 0x10, RZ ;  /* 0x0600000002037989 */ /* 0x000e6400000e00ff */
[----:B-1----:R-:W-:-:S04]  /*20cd0*/  SEL R3, R3, RZ, P3 ;  /* 0x000000ff03037207 */ /* 0x002fc80001800000 */
[----:B0-----:R-:W-:-:S05]  /*20ce0*/  IADD3 R7, R2, R3, RZ ;  /* 0x0000000302077210 */ /* 0x001fca0007ffe0ff */
[----:B------:R0:W1:Y:S02]  /*20cf0*/  SHFL.IDX PT, R16, R7, 0x1f, 0x1f ;  /* 0x03e01f0007107f89 */ /* 0x00006400000e0000 */
.L_x_876:
[----:B------:R-:W-:Y:S02]  /*20d00*/  ULDC UR4, c[0x0][0xc38] ;  /* 0x00030e0000047ab9 */ /* 0x000fe40000000800 */
[----:B------:R-:W-:-:S04]  /*20d10*/  IMAD.U32 R2, RZ, RZ, UR4 ;  /* 0x00000004ff027e24 */ /* 0x000fc8000f8e00ff */
[----:B-1----:R-:W-:-:S04]  /*20d20*/  IMAD R16, R16, R2, RZ ;  /* 0x0000000210107224 */ /* 0x002fc800078e02ff */
[----:B------:R-:W-:-:S05]  /*20d30*/  IMAD.IADD R0, R16, 0x1, R0 ;  /* 0x0000000110007824 */ /* 0x000fca00078e0200 */
[----:B------:R-:W-:-:S13]  /*20d40*/  ISETP.GT.AND P4, PT, R0, R5, PT ;  /* 0x000000050000720c */ /* 0x000fda0003f84270 */
[----:B------:R-:W-:Y:S05]  /*20d50*/  @!P4 BRA `(.L_x_783) ;  /* 0xfffffffc0050c947 */ /* 0x000fea000383ffff */
.L_x_780:
[----:B------:R-:W-:Y:S01]  /*20d60*/  IADD3 R16, -R16, R0, RZ ;  /* 0x0000000010107210 */ /* 0x000fe20007ffe1ff */
[----:B------:R-:W-:-:S04]  /*20d70*/  UMOV UR4, 0xffffffff ;  /* 0xffffffff00047882 */ /* 0x000fc80000000000 */
[----:B------:R-:W-:-:S05]  /*20d80*/  IMAD R0, R7, R2, R16 ;  /* 0x0000000207007224 */ /* 0x000fca00078e0210 */
[----:B------:R-:W-:Y:S01]  /*20d90*/  ISETP.GT.AND P6, PT, R0, R5, PT ;  /* 0x000000050000720c */ /* 0x000fe20003fc4270 */
[----:B------:R-:W-:-:S12]  /*20da0*/  BRA.DIV UR4, `(.L_x_784) ;  /* 0x0000002e04247947 */ /* 0x000fd8000b800000 */
[----:B------:R-:W-:-:S04]  /*20db0*/  VOTE.ANY R3, PT, !P6 ;  /* 0x0000000000037806 */ /* 0x000fc800070e0100 */
[----:B------:R-:W1:Y:S02]  /*20dc0*/  POPC R0, R3 ;  /* 0x0000000300007309 */ /* 0x000e640000000000 */
[----:B-1----:R1:W2:Y:S04]  /*20dd0*/  SHFL.IDX PT, R4, R4, R0, 0x1f ;  /* 0x00001f0004047589 */ /* 0x0022a800000e0000 */
[----:B------:R1:W3:Y:S02]  /*20de0*/  SHFL.IDX PT, R6, R6, R0, 0x1f ;  /* 0x00001f0006067589 */ /* 0x0002e400000e0000 */
.L_x_881:
[----:B------:R-:W-:-:S13]  /*20df0*/  ISETP.NE.AND P0, PT, R3, RZ, PT ;  /* 0x000000ff0300720c */ /* 0x000fda0003f05270 */
[----:B------:R-:W-:Y:S05]  /*20e00*/  @!P0 BRA `(.L_x_785) ;  /* 0x0000000000148947 */ /* 0x000fea0003800000 */
[----:B------:R-:W-:Y:S01]  /*20e10*/  UMOV UR4, 0xffffffff ;  /* 0xffffffff00047882 */ /* 0x000fe20000000000 */
[----:B------:R-:W-:Y:S02]  /*20e20*/  VIADD R12, R0, 0xffffffff ;  /* 0xffffffff000c7836 */ /* 0x000fe40000000000 */
[----:B------:R-:W-:Y:S05]  /*20e30*/  BRA.DIV UR4, `(.L_x_786) ;  /* 0x0000002e045c7947 */ /* 0x000fea000b800000 */
[----:B0-----:R0:W4:Y:S02]  /*20e40*/  SHFL.IDX PT, R7, R7, R12, 0x1f ;  /* 0x00001f0c07077589 */ /* 0x00112400000e0000 */
.L_x_884:
[----:B----4-:R-:W-:-:S07]  /*20e50*/  IMAD.MOV.U32 R10, RZ, RZ, R7 ;  /* 0x000000ffff0a7224 */ /* 0x010fce00078e0007 */
.L_x_785:
[----:B------:R-:W4:Y:S01]  /*20e60*/  LDL.LU R11, [R1+0xc] ;  /* 0x00000c00010b7983 */ /* 0x000f220000300800 */
[----:B--2---:R-:W-:Y:S01]  /*20e70*/  IABS R3, R4 ;  /* 0x0000000400037213 */ /* 0x004fe20000000000 */
[----:B------:R-:W-:Y:S02]  /*20e80*/  IMAD R2, R10, R2, R16 ;  /* 0x000000020a027224 */ /* 0x000fe400078e0210 */
[----:B------:R-:W-:Y:S01]  /*20e90*/  IMAD.MOV.U32 R8, RZ, RZ, RZ ;  /* 0x000000ffff087224 */ /* 0x000fe200078e00ff */
[----:B0-----:R-:W0:Y:S02]  /*20ea0*/  I2F.RP R7, R3 ;  /* 0x0000000300077306 */ /* 0x001e240000209400 */
[----:B------:R-:W-:Y:S01]  /*20eb0*/  IADD3 R5, R5, -R2, RZ ;  /* 0x8000000205057210 */ /* 0x000fe20007ffe0ff */
[----:B------:R2:W-:Y:S03]  /*20ec0*/  STL [R1], R2 ;  /* 0x0000000201007387 */ /* 0x0005e60000100800 */
[----:B--2---:R-:W-:-:S02]  /*20ed0*/  IABS R2, R5 ;  /* 0x0000000500027213 */ /* 0x004fc40000000000 */
[----:B0-----:R-:W0:Y:S02]  /*20ee0*/  MUFU.RCP R7, R7 ;  /* 0x0000000700077308 */ /* 0x001e240000001000 */
[----:B0-----:R-:W-:-:S06]  /*20ef0*/  IADD3 R7, R7, 0xffffffe, RZ ;  /* 0x0ffffffe07077810 */ /* 0x001fcc0007ffe0ff */
[----:B------:R-:W0:Y:S02]  /*20f00*/  F2I.FTZ.U32.TRUNC.NTZ R9, R7 ;  /* 0x0000000700097305 */ /* 0x000e24000021f000 */
[----:B0-----:R-:W-:-:S04]  /*20f10*/  IMAD.MOV R7, RZ, RZ, -R9 ;  /* 0x000000ffff077224 */ /* 0x001fc800078e0a09 */
[----:B------:R-:W-:-:S04]  /*20f20*/  IMAD R7, R7, R3, RZ ;  /* 0x0000000307077224 */ /* 0x000fc800078e02ff */
[----:B------:R-:W-:Y:S01]  /*20f30*/  IMAD.HI.U32 R7, R9, R7, R8 ;  /* 0x0000000709077227 */ /* 0x000fe200078e0008 */
[----:B------:R-:W-:-:S05]  /*20f40*/  IABS R8, R4 ;  /* 0x0000000400087213 */ /* 0x000fca0000000000 */
[----:B------:R-:W-:Y:S02]  /*20f50*/  IMAD.MOV R8, RZ, RZ, -R8 ;  /* 0x000000ffff087224 */ /* 0x000fe400078e0a08 */
[----:B------:R-:W-:-:S04]  /*20f60*/  IMAD.HI.U32 R7, R7, R2, RZ ;  /* 0x0000000207077227 */ /* 0x000fc800078e00ff */
[----:B------:R-:W-:Y:S01]  /*20f70*/  IMAD R2, R7, R8, R2 ;  /* 0x0000000807027224 */ /* 0x000fe200078e0202 */
[----:B---3--:R-:W-:-:S04]  /*20f80*/  IABS R8, R6 ;  /* 0x0000000600087213 */ /* 0x008fc80000000000 */
[----:B------:R-:W-:-:S13]  /*20f90*/  ISETP.GT.U32.AND P2, PT, R3, R2, PT ;  /* 0x000000020300720c */ /* 0x000fda0003f44070 */
[----:B------:R-:W-:Y:S01]  /*20fa0*/  @!P2 IMAD.IADD R2, R2, 0x1, -R3 ;  /* 0x000000010202a824 */ /* 0x000fe200078e0a03 */
[----:B------:R-:W-:Y:S02]  /*20fb0*/  @!P2 IADD3 R7, R7, 0x1, RZ ;  /* 0x000000010707a810 */ /* 0x000fe40007ffe0ff */
[----:B------:R-:W-:Y:S02]  /*20fc0*/  ISETP.NE.AND P2, PT, R4, RZ, PT ;  /* 0x000000ff0400720c */ /* 0x000fe40003f45270 */
[----:B------:R-:W-:Y:S02]  /*20fd0*/  ISETP.GE.U32.AND P0, PT, R2, R3, PT ;  /* 0x000000030200720c */ /* 0x000fe40003f06070 */
[----:B------:R-:W0:Y:S11]  /*20fe0*/  I2F.RP R2, R8 ;  /* 0x0000000800027306 */ /* 0x000e360000209400 */
[----:B------:R-:W-:Y:S01]  /*20ff0*/  @P0 VIADD R7, R7, 0x1 ;  /* 0x0000000107070836 */ /* 0x000fe20000000000 */
[----:B0-----:R-:W0:Y:S02]  /*21000*/  MUFU.RCP R2, R2 ;  /* 0x0000000200027308 */ /* 0x001e240000001000 */
[----:B0-----:R-:W-:-:S06]  /*21010*/  IADD3 R2, R2, 0xffffffe, RZ ;  /* 0x0ffffffe02027810 */ /* 0x001fcc0007ffe0ff */
[----:B------:R-:W0:Y:S02]  /*21020*/  F2I.FTZ.U32.TRUNC.NTZ R3, R2 ;  /* 0x0000000200037305 */ /* 0x000e24000021f000 */
[----:B0-----:R-:W-:-:S04]  /*21030*/  IMAD.MOV R2, RZ, RZ, -R3 ;  /* 0x000000ffff027224 */ /* 0x001fc800078e0a03 */
[----:B------:R-:W-:Y:S02]  /*21040*/  IMAD R9, R2, R8, RZ ;  /* 0x0000000802097224 */ /* 0x000fe400078e02ff */
[----:B------:R-:W-:-:S04]  /*21050*/  IMAD.MOV.U32 R2, RZ, RZ, RZ ;  /* 0x000000ffff027224 */ /* 0x000fc800078e00ff */
[----:B------:R-:W-:Y:S01]  /*21060*/  IMAD.HI.U32 R2, R3, R9, R2 ;  /* 0x0000000903027227 */ /* 0x000fe200078e0002 */
[----:B------:R-:W-:Y:S02]  /*21070*/  LOP3.LUT R3, R5, R4, RZ, 0x3c, !PT ;  /* 0x0000000405037212 */ /* 0x000fe400078e3cff */
[----:B------:R-:W-:Y:S02]  /*21080*/  IABS R9, R6 ;  /* 0x0000000600097213 */ /* 0x000fe40000000000 */
[----:B------:R-:W-:Y:S02]  /*21090*/  ISETP.GE.AND P1, PT, R3, RZ, PT ;  /* 0x000000ff0300720c */ /* 0x000fe40003f26270 */
[----:B------:R-:W-:-:S11]  /*210a0*/  IADD3 R9, RZ, -R9, RZ ;  /* 0x80000009ff097210 */ /* 0x000fd60007ffe0ff */
[----:B------:R-:W-:Y:S01]  /*210b0*/  @!P1 IMAD.MOV R7, RZ, RZ, -R7 ;  /* 0x000000ffff079224 */ /* 0x000fe200078e0a07 */
[----:B------:R-:W-:-:S04]  /*210c0*/  @!P2 LOP3.LUT R7, RZ, R4, RZ, 0x33, !PT ;  /* 0x00000004ff07a212 */ /* 0x000fc800078e33ff */
[-C--:B------:R-:W-:Y:S01]  /*210d0*/  IABS R3, R7.reuse ;  /* 0x0000000700037213 */ /* 0x080fe20000000000 */
[----:B------:R-:W-:-:S04]  /*210e0*/  IMAD R4, R4, R7, RZ ;  /* 0x0000000704047224 */ /* 0x000fc800078e02ff */
[----:B------:R-:W-:-:S04]  /*210f0*/  IMAD.HI.U32 R2, R2, R3, RZ ;  /* 0x0000000302027227 */ /* 0x000fc800078e00ff */
[----:B------:R-:W-:Y:S02]  /*21100*/  IMAD R3, R2, R9, R3 ;  /* 0x0000000902037224 */ /* 0x000fe400078e0203 */
[----:B------:R-:W-:-:S03]  /*21110*/  IMAD.IADD R4, R5, 0x1, -R4 ;  /* 0x0000000105047824 */ /* 0x000fc600078e0a04 */
[----:B------:R-:W-:-:S13]  /*21120*/  ISETP.GT.U32.AND P2, PT, R8, R3, PT ;  /* 0x000000030800720c */ /* 0x000fda0003f44070 */
[----:B------:R-:W-:Y:S02]  /*21130*/  @!P2 IMAD.IADD R3, R3, 0x1, -R8 ;  /* 0x000000010303a824 */ /* 0x000fe400078e0a08 */
[----:B------:R-:W-:Y:S01]  /*21140*/  @!P2 VIADD R2, R2, 0x1 ;  /* 0x000000010202a836 */ /* 0x000fe20000000000 */
[----:B------:R-:W-:Y:S02]  /*21150*/  ISETP.NE.AND P2, PT, R6, RZ, PT ;  /* 0x000000ff0600720c */ /* 0x000fe40003f45270 */
[----:B------:R-:W-:Y:S02]  /*21160*/  ISETP.GE.U32.AND P0, PT, R3, R8, PT ;  /* 0x000000080300720c */ /* 0x000fe40003f06070 */
[----:B------:R-:W-:-:S04]  /*21170*/  LOP3.LUT R3, R7, R6, RZ, 0x3c, !PT ;  /* 0x0000000607037212 */ /* 0x000fc800078e3cff */
[----:B------:R-:W-:-:S07]  /*21180*/  ISETP.GE.AND P1, PT, R3, RZ, PT ;  /* 0x000000ff0300720c */ /* 0x000fce0003f26270 */
[----:B------:R-:W-:-:S06]  /*21190*/  @P0 IADD3 R2, R2, 0x1, RZ ;  /* 0x0000000102020810 */ /* 0x000fcc0007ffe0ff */
[----:B------:R-:W-:Y:S01]  /*211a0*/  @!P1 IMAD.MOV R2, RZ, RZ, -R2 ;  /* 0x000000ffff029224 */ /* 0x000fe200078e0a02 */
[----:B------:R-:W-:-:S05]  /*211b0*/  @!P2 LOP3.LUT R2, RZ, R6, RZ, 0x33, !PT ;  /* 0x00000006ff02a212 */ /* 0x000fca00078e33ff */
[----:B------:R-:W-:Y:S01]  /*211c0*/  IMAD.MOV R3, RZ, RZ, -R2 ;  /* 0x000000ffff037224 */ /* 0x000fe200078e0a02 */
[----:B------:R-:W-:-:S03]  /*211d0*/  LEA R2, R6, R2, 0x18 ;  /* 0x0000000206027211 */ /* 0x000fc600078ec0ff */
[----:B------:R-:W-:Y:S02]  /*211e0*/  IMAD R3, R6, R3, R7 ;  /* 0x0000000306037224 */ /* 0x000fe400078e0207 */
[----:B----4-:R-:W-:-:S03]  /*211f0*/  IMAD.IADD R11, R0, 0x1, R11 ;  /* 0x00000001000b7824 */ /* 0x010fc600078e020b */
[----:B-1----:R-:W-:-:S05]  /*21200*/  LEA R0, R3, R2, 0x10 ;  /* 0x0000000203007211 */ /* 0x002fca00078e80ff */
[----:B------:R0:W-:Y:S04]  /*21210*/  STL [R1+0x8], R0 ;  /* 0x0000080001007387 */ /* 0x0001e80000100800 */
[----:B------:R0:W-:Y:S04]  /*21220*/  STL [R1+0xc], R11 ;  /* 0x00000c0b01007387 */ /* 0x0001e80000100800 */
[----:B------:R0:W-:Y:S01]  /*21230*/  STL [R1+0x4], R4 ;  /* 0x0000040401007387 */ /* 0x0001e20000100800 */
[----:B------:R-:W-:Y:S05]  /*21240*/  BRA `(.L_x_787) ;  /* 0x0000000000287947 */ /* 0x000fea0003800000 */
.L_x_781:
[----:B------:R-:W-:Y:S01]  /*21250*/  UMOV UR4, URZ ;  /* 0x0000003f00047c82 */ /* 0x000fe20008000000 */
[----:B------:R-:W-:Y:S01]  /*21260*/  ULDC UR6, c[0x0][0xc3c] ;  /* 0x00030f0000067ab9 */ /* 0x000fe20000000800 */
[----:B------:R-:W-:Y:S01]  /*21270*/  UMOV UR5, URZ ;  /* 0x0000003f00057c82 */ /* 0x000fe20008000000 */
[----:B------:R-:W-:Y:S01]  /*21280*/  IMAD.U32 R3, RZ, RZ, UR4 ;  /* 0x00000004ff037e24 */ /* 0x000fe2000f8e00ff */
[----:B------:R-:W-:Y:S01]  /*21290*/  MOV R0, UR6 ;  /* 0x0000000600007c02 */ /* 0x000fe20008000f00 */
[----:B------:R-:W-:Y:S01]  /*212a0*/  IMAD.U32 R2, RZ, RZ, UR5 ;  /* 0x00000005ff027e24 */ /* 0x000fe2000f8e00ff */
[----:B------:R1:W-:Y:S04]  /*212b0*/  STL [R1], R5 ;  /* 0x0000000501007387 */ /* 0x0003e80000100800 */
[----:B------:R1:W-:Y:S04]  /*212c0*/  STL [R1+0x4], R3 ;  /* 0x0000040301007387 */ /* 0x0003e80000100800 */
[----:B------:R1:W-:Y:S04]  /*212d0*/  STL [R1+0xc], R0 ;  /* 0x00000c0001007387 */ /* 0x0003e80000100800 */
[----:B------:R1:W-:Y:S02]  /*212e0*/  STL [R1+0x8], R2 ;  /* 0x0000080201007387 */ /* 0x0003e40000100800 */
.L_x_787:
[----:B01----:R-:W2:Y:S04]  /*212f0*/  LDL R0, [R1+0x2c] ;  /* 0x00002c0001007983 */ /* 0x003ea80000100800 */
[----:B------:R-:W3:Y:S04]  /*21300*/  LDL R2, [R1+0xc] ;  /* 0x00000c0001027983 */ /* 0x000ee80000100800 */
[----:B------:R-:W4:Y:S04]  /*21310*/  LDL R3, [R1+0x8] ;  /* 0x0000080001037983 */ /* 0x000f280000100800 */
[----:B------:R-:W5:Y:S04]  /*21320*/  LDL R4, [R1] ;  /* 0x0000000001047983 */ /* 0x000f680000100800 */
[----:B------:R-:W5:Y:S01]  /*21330*/  LDL R5, [R1+0x4] ;  /* 0x0000040001057983 */ /* 0x000f620000100800 */
[----:B------:R-:W-:Y:S05]  /*21340*/  WARPSYNC.ALL ;  /* 0x0000000000007948 */ /* 0x000fea0003800000 */
[----:B------:R-:W-:Y:S01]  /*21350*/  BAR.SYNC.DEFER_BLOCKING 0x4, 0x180 ;  /* 0x0106000000007b1d */ /* 0x000fe20000010000 */
[----:B--2---:R-:W-:-:S13]  /*21360*/  ISETP.NE.AND P0, PT, R0, RZ, PT ;  /* 0x000000ff0000720c */ /* 0x004fda0003f05270 */
[----:B------:R-:W0:Y:S01]  /*21370*/  @!P0 S2R R0, SR_CgaCtaId ;  /* 0x0000000000008919 */ /* 0x000e220000008800 */
[----:B---3--:R-:W-:Y:S01]  /*21380*/  IMAD.MOV.U32 R7, RZ, RZ, R2 ;  /* 0x000000ffff077224 */ /* 0x008fe200078e0002 */
[----:B------:R-:W-:Y:S01]  /*21390*/  @!P0 MOV R2, 0x400 ;  /* 0x0000040000028802 */ /* 0x000fe20000000f00 */
[----:B----4-:R-:W-:-:S03]  /*213a0*/  IMAD.MOV.U32 R6, RZ, RZ, R3 ;  /* 0x000000ffff067224 */ /* 0x010fc600078e0003 */
[----:B0-----:R-:W-:-:S05]  /*213b0*/  @!P0 LEA R18, R0, R2, 0x18 ;  /* 0x0000000200128211 */ /* 0x001fca00078ec0ff */
[----:B-----5:R1:W-:Y:S01]  /*213c0*/  @!P0 STS.128 [R18+0x348d0], R4 ;  /* 0x0348d00412008388 */ /* 0x0203e20000000c00 */
[----:B------:R-:W-:Y:S06]  /*213d0*/  BAR.ARV 0x5, 0x180 ;  /* 0x0146000000007b1d */ /* 0x000fec0000002000 */
.L_x_778:
[----:B------:R-:W2:Y:S01]  /*213e0*/  LDL R0, [R1+0xc] ;  /* 0x00000c0001007983 */ /* 0x000ea20000100800 */
[----:B------:R-:W-:Y:S02]  /*213f0*/  ULDC UR4, c[0x0][0xc3c] ;  /* 0x00030f0000047ab9 */ /* 0x000fe40000000800 */
[----:B--2---:R-:W-:-:S13]  /*21400*/  ISETP.GE.AND P0, PT, R0, UR4, PT ;  /* 0x0000000400007c0c */ /* 0x004fda000bf06270 */
[----:B------:R-:W-:Y:S05]  /*21410*/  @!P0 BRA `(.L_x_788) ;  /* 0xffffff90006c8947 */ /* 0x000fea000383ffff */
[----:B------:R-:W-:Y:S05]  /*21420*/  BSYNC B8 ;  /* 0x0000000000087941 */ /* 0x000fea0003800000 */
.L_x_642:
[----:B--2---:R-:W2:Y:S01]  /*21430*/  LDL.LU R0, [R1+0x64] ;  /* 0x0000640001007983 */ /* 0x004ea20000300800 */
[----:B------:R-:W-:Y:S01]  /*21440*/  BSSY B0, `(.L_x_789) ;  /* 0x000000b000007945 */ /* 0x000fe20003800000 */
[----:B01----:R-:W0:Y:S01]  /*21450*/  S2R R5, SR_CgaCtaId ;  /* 0x0000000000057919 */ /* 0x003e220000008800 */
[----:B--2---:R-:W-:-:S04]  /*21460*/  IADD3 R0, R0, 0x1, RZ ;  /* 0x0000000100007810 */ /* 0x004fc80007ffe0ff */
[----:B------:R-:W-:-:S04]  /*21470*/  LEA.HI R2, R0, R0, RZ, 0x1 ;  /* 0x0000000000027211 */ /* 0x000fc800078f08ff */
[----:B------:R-:W-:-:S05]  /*21480*/  LOP3.LUT R3, R2, 0xfffffffe, RZ, 0xc0, !PT ;  /* 0xfffffffe02037812 */ /* 0x000fca00078ec0ff */
[----:B------:R-:W-:Y:S01]  /*21490*/  IMAD.IADD R3, R0, 0x1, -R3 ;  /* 0x0000000100037824 */ /* 0x000fe200078e0a03 */
[----:B------:R-:W-:-:S04]  /*214a0*/  MOV R0, 0x400 ;  /* 0x0000040000007802 */ /* 0x000fc80000000f00 */
[----:B0-----:R-:W-:Y:S02]  /*214b0*/  LEA R0, R5, R0, 0x18 ;  /* 0x0000000005007211 */ /* 0x001fe400078ec0ff */
[----:B------:R-:W-:-:S04]  /*214c0*/  SHF.L.U32 R3, R3, 0x1f, RZ ;  /* 0x0000001f03037819 */ /* 0x000fc800000006ff */
[----:B------:R-:W0:Y:S02]  /*214d0*/  SYNCS.PHASECHK.TRANS64.TRYWAIT P0, [R0+URZ+0x34820], R3 ;  /* 0x03482003000075a7 */ /* 0x000e24000800017f */
[----:B0-----:R-:W-:Y:S05]  /*214e0*/  @!P0 BRA `(.L_x_790) ;  /* 0x0000002400d88947 */ /* 0x001fea0003800000 */
.L_x_885:
[----:B------:R-:W-:Y:S05]  /*214f0*/  BSYNC B0 ;  /* 0x0000000000007941 */ /* 0x000fea0003800000 */
.L_x_789:
[----:B------:R-:W-:-:S03]  /*21500*/  UMOV UR4, 0xffffffff ;  /* 0xffffffff00047882 */ /* 0x000fc60000000000 */
[----:B------:R-:W-:Y:S05]  /*21510*/  BRA.DIV UR4, `(.L_x_791) ;  /* 0x0000002604e07947 */ /* 0x000fea000b800000 */
[----:B------:R-:W1:Y:S02]  /*21520*/  S2R R2, SR_TID.X ;  /* 0x0000000000027919 */ /* 0x000e640000002100 */
[----:B-1----:R-:W-:-:S04]  /*21530*/  SHF.R.U32.HI R2, RZ, 0x5, R2 ;  /* 0x00000005ff027819 */ /* 0x002fc80000011602 */
[----:B------:R-:W-:-:S05]  /*21540*/  LOP3.LUT R2, R2, 0x3, RZ, 0xc0, !PT ;  /* 0x0000000302027812 */ /* 0x000fca00078ec0ff */
[----:B------:R1:W2:Y:S02]  /*21550*/  SHFL.IDX PT, R14, R2, RZ, 0x1f ;  /* 0x00001fff020e7589 */ /* 0x0002a400000e0000 */
.L_x_888:
[----:B--2---:R-:W-:-:S13]  /*21560*/  ISETP.NE.AND P0, PT, R14, RZ, PT ;  /* 0x000000ff0e00720c */ /* 0x004fda0003f05270 */
[----:B------:R-:W-:Y:S05]  /*21570*/  @P0 BRA `(.L_x_422) ;  /* 0x0000000000940947 */ /* 0x000fea0003800000 */
[----:B------:R-:W-:-:S03]  /*21580*/  UMOV UR4, 0xffffffff ;  /* 0xffffffff00047882 */ /* 0x000fc60000000000 */
[----:B------:R-:W-:Y:S05]  /*21590*/  BRA.DIV UR4, `(.L_x_792) ;  /* 0x0000002604f47947 */ /* 0x000fea000b800000 */
[----:B------:R-:W-:-:S13]  /*215a0*/  ELECT P6, URZ, PT ;  /* 0x00000000003f782f */ /* 0x000fda00038c0000 */
.L_x_891:
[----:B------:R-:W-:Y:S05]  /*215b0*/  @!P6 BRA `(.L_x_422) ;  /* 0x000000000084e947 */ /* 0x000fea0003800000 */
[----:B-1----:R-:W2:Y:S02]  /*215c0*/  LDL R2, [R1+0x88] ;  /* 0x0000880001027983 */ /* 0x002ea40000100800 */
[----:B--2---:R-:W-:-:S13]  /*215d0*/  R2UR UR4, R2 ;  /* 0x00000000020472ca */ /* 0x004fda00000e0000 */
[----:B------:R-:W-:-:S06]  /*215e0*/  ULOP3.LUT UR4, UR4, 0x2, URZ, 0xfc, !UPT ;  /* 0x0000000204047892 */ /* 0x000fcc000f8efc3f */
[----:B------:R-:W-:-:S05]  /*215f0*/  IMAD.U32 R2, RZ, RZ, UR4 ;  /* 0x00000004ff027e24 */ /* 0x000fca000f8e00ff */
[----:B------:R-:W-:-:S13]  /*21600*/  ISETP.NE.AND P2, PT, R2, 0x3, PT ;  /* 0x000000030200780c */ /* 0x000fda0003f45270 */
[----:B------:R-:W-:Y:S05]  /*21610*/  @!P2 BRA `(.L_x_793) ;  /* 0x000000000004a947 */ /* 0x000fea0003800000 */
[----:B------:R-:W-:Y:S01]  /*21620*/  BPT.TRAP 0x1 ;  /* 0x000000040000795c */ /* 0x000fe20000300000 */
.L_x_793:
[----:B------:R-:W2:Y:S01]  /*21630*/  LDL.LU R7, [R1+0x1c] ;  /* 0x00001c0001077983 */ /* 0x000ea20000300800 */
[----:B------:R-:W-:Y:S01]  /*21640*/  IADD3 R2, R0, 0x34840, RZ ;  /* 0x0003484000027810 */ /* 0x000fe20007ffe0ff */
[----:B0-----:R-:W-:-:S04]  /*21650*/  VIADD R3, R19, 0x1 ;  /* 0x0000000113037836 */ /* 0x001fc80000000000 */
[----:B------:R-:W-:Y:S01]  /*21660*/  IMAD R6, R19, 0x8, R2 ;  /* 0x0000000813067824 */ /* 0x000fe200078e0202 */
[----:B------:R-:W-:-:S04]  /*21670*/  ISETP.NE.AND P1, PT, R3, 0x2, PT ;  /* 0x000000020300780c */ /* 0x000fc80003f25270 */
[----:B------:R-:W-:Y:S02]  /*21680*/  SEL R4, RZ, 0x1, P1 ;  /* 0x00000001ff047807 */ /* 0x000fe40000800000 */
[----:B------:R-:W-:Y:S02]  /*21690*/  SEL R3, R3, RZ, P1 ;  /* 0x000000ff03037207 */ /* 0x000fe40000800000 */
[C---:B--2---:R-:W-:Y:S02]  /*216a0*/  SHF.L.U32 R5, R7.reuse, 0x1f, RZ ;  /* 0x0000001f07057819 */ /* 0x044fe400000006ff */
[----:B------:R-:W-:Y:S02]  /*216b0*/  LOP3.LUT R4, R7, R4, RZ, 0x3c, !PT ;  /* 0x0000000407047212 */ /* 0x000fe400078e3cff */
[----:B------:R-:W0:Y:S01]  /*216c0*/  SYNCS.PHASECHK.TRANS64.TRYWAIT P0, [R6+URZ], R5 ;  /* 0x00000005060075a7 */ /* 0x000e22000800017f */
[----:B------:R-:W-:Y:S02]  /*216d0*/  LEA R7, R3, R2, 0x3 ;  /* 0x0000000203077211 */ /* 0x000fe400078e18ff */
[----:B------:R-:W-:Y:S01]  /*216e0*/  SHF.L.U32 R2, R4, 0x1f, RZ ;  /* 0x0000001f04027819 */ /* 0x000fe200000006ff */
[----:B0-----:R-:W-:Y:S06]  /*216f0*/  @!P0 BRA `(.L_x_794) ;  /* 0x0000002400bc8947 */ /* 0x001fec0003800000 */
.L_x_892:
[----:B------:R-:W1:Y:S02]  /*21700*/  SYNCS.PHASECHK.TRANS64.TRYWAIT P0, [R7+URZ], R2 ;  /* 0x00000002070075a7 */ /* 0x000e64000800017f */
[----:B-1----:R-:W-:Y:S05]  /*21710*/  @!P0 BRA `(.L_x_795) ;  /* 0x0000002400c88947 */ /* 0x002fea0003800000 */
.L_x_893:
[----:B------:R-:W-:Y:S05]  /*21720*/  @!P2 BRA `(.L_x_796) ;  /* 0x000000000004a947 */ /* 0x000fea0003800000 */
[----:B------:R-:W-:Y:S01]  /*21730*/  BPT.TRAP 0x1 ;  /* 0x000000040000795c */ /* 0x000fe20000300000 */
.L_x_796:
[----:B------:R-:W-:-:S04]  /*21740*/  VIADD R0, R0, 0x34860 ;  /* 0x0003486000007836 */ /* 0x000fc80000000000 */
[----:B------:R-:W-:-:S04]  /*21750*/  IMAD R4, R19, 0x8, R0 ;  /* 0x0000000813047824 */ /* 0x000fc800078e0200 */
[----:B------:R-:W2:Y:S02]  /*21760*/  SYNCS.PHASECHK.TRANS64.TRYWAIT P0, [R4+URZ], R5 ;  /* 0x00000005040075a7 */ /* 0x000ea4000800017f */
[----:B--2---:R-:W-:Y:S05]  /*21770*/  @!P0 BRA `(.L_x_797) ;  /* 0x0000002400c48947 */ /* 0x004fea0003800000 */
.L_x_894:
[----:B------:R-:W-:-:S07]  /*21780*/  LEA R3, R3, R0, 0x3 ;  /* 0x0000000003037211 */ /* 0x000fce00078e18ff */
.L_x_798:
[----:B---3--:R3:W4:Y:S02]  /*21790*/  SYNCS.PHASECHK.TRANS64.TRYWAIT P0, [R3+URZ], R2 ;  /* 0x00000002030075a7 */ /* 0x008724000800017f */
[----:B----4-:R-:W-:Y:S05]  /*217a0*/  @!P0 NANOSLEEP.SYNCS 0x989680 ;  /* 0x009896800000895d */ /* 0x010fea0003900000 */
[----:B------:R-:W4:Y:S02]  /*217b0*/  @!P0 SYNCS.PHASECHK.TRANS64 P0, [R3+URZ], R2 ;  /* 0x00000002030085a7 */ /* 0x000f24000800007f */
[----:B----4-:R-:W-:Y:S05]  /*217c0*/  @!P0 BRA `(.L_x_798) ;  /* 0xfffffffc00f08947 */ /* 0x010fea000383ffff */
.L_x_422:
[----:B------:R-:W-:Y:S05]  /*217d0*/  BSYNC B9 ;  /* 0x0000000000097941 */ /* 0x000fea0003800000 */
.L_x_419:
[----:B------:R-:W-:Y:S05]  /*217e0*/  EXIT ;  /* 0x000000000000794d */ /* 0x000fea0003800000 */
.L_x_442:
[----:B0-----:R0:W1:Y:S02]  /*217f0*/  SYNCS.PHASECHK.TRANS64.TRYWAIT P5, [R101+URZ+0x34890], R102 ;  /* 0x03489066650075a7 */ /* 0x00106400080a017f */
[----:B-1----:R-:W-:Y:S05]  /*21800*/  @!P5 NANOSLEEP.SYNCS 0x989680 ;  /* 0x009896800000d95d */ /* 0x002fea0003900000 */
[----:B------:R-:W1:Y:S02]  /*21810*/  @!P5 SYNCS.PHASECHK.TRANS64 P5, [R101+URZ+0x34890], R102 ;  /* 0x034890666500d5a7 */ /* 0x000e6400080a007f */
[----:B-1----:R-:W-:Y:S05]  /*21820*/  @!P5 BRA `(.L_x_442) ;  /* 0xfffffffc00f0d947 */ /* 0x002fea000383ffff */
[----:B------:R-:W-:Y:S05]  /*21830*/  BRA `(.L_x_799) ;  /* 0xfffffe2000f87947 */ /* 0x000fea000383ffff */
.L_x_496:
[----:B-1----:R1:W2:Y:S02]  /*21840*/  SYNCS.PHASECHK.TRANS64.TRYWAIT P5, [R101+URZ+0x34890], R102 ;  /* 0x03489066650075a7 */ /* 0x0022a400080a017f */
[----:B--2---:R-:W-:Y:S05]  /*21850*/  @!P5 NANOSLEEP.SYNCS 0x989680 ;  /* 0x009896800000d95d */ /* 0x004fea0003900000 */
[----:B------:R-:W2:Y:S02]  /*21860*/  @!P5 SYNCS.PHASECHK.TRANS64 P5, [R101+URZ+0x34890], R102 ;  /* 0x034890666500d5a7 */ /* 0x000ea400080a007f */
[----:B--2---:R-:W-:Y:S05]  /*21870*/  @!P5 BRA `(.L_x_496) ;  /* 0xfffffffc00f0d947 */ /* 0x004fea000383ffff */
[----:B------:R-:W-:Y:S05]  /*21880*/  BRA `(.L_x_800) ;  /* 0xfffffe5400c07947 */ /* 0x000fea000383ffff */
.L_x_521:
[----:B0-----:R0:W1:Y:S02]  /*21890*/  SYNCS.PHASECHK.TRANS64.TRYWAIT P3, [R101+URZ+0x34890], R102 ;  /* 0x03489066650075a7 */ /* 0x001064000806017f */
[----:B-1----:R-:W-:Y:S05]  /*218a0*/  @!P3 NANOSLEEP.SYNCS 0x989680 ;  /* 0x009896800000b95d */ /* 0x002fea0003900000 */
[----:B------:R-:W1:Y:S02]  /*218b0*/  @!P3 SYNCS.PHASECHK.TRANS64 P3, [R101+URZ+0x34890], R102 ;  /* 0x034890666500b5a7 */ /* 0x000e64000806007f */
[----:B-1----:R-:W-:Y:S05]  /*218c0*/  @!P3 BRA `(.L_x_521) ;  /* 0xfffffffc00f0b947 */ /* 0x002fea000383ffff */
[----:B------:R-:W-:Y:S05]  /*218d0*/  BRA `(.L_x_801) ;  /* 0xfffffe8400e87947 */ /* 0x000fea000383ffff */
.L_x_527:
[----:B-1----:R1:W2:Y:S02]  /*218e0*/  SYNCS.PHASECHK.TRANS64.TRYWAIT P2, [R101+URZ+0x348b0], R102 ;  /* 0x0348b066650075a7 */ /* 0x0022a4000804017f */
[----:B--2---:R-:W-:Y:S05]  /*218f0*/  @!P2 NANOSLEEP.SYNCS 0x989680 ;  /* 0x009896800000a95d */ /* 0x004fea0003900000 */
[----:B------:R-:W2:Y:S02]  /*21900*/  @!P2 SYNCS.PHASECHK.TRANS64 P2, [R101+URZ+0x348b0], R102 ;  /* 0x0348b0666500a5a7 */ /* 0x000ea4000804007f */
[----:B--2---:R-:W-:Y:S05]  /*21910*/  @!P2 BRA `(.L_x_527) ;  /* 0xfffffffc00f0a947 */ /* 0x004fea000383ffff */
[----:B------:R-:W-:Y:S05]  /*21920*/  BRA `(.L_x_802) ;  /* 0xfffffe8800e47947 */ /* 0x000fea000383ffff */
.L_x_547:
[----:B------:R-:W-:Y:S01]  /*21930*/  BSSY B1, `(.L_x_803) ;  /* 0x0000008000017945 */ /* 0x000fe20003800000 */
[----:B------:R-:W-:Y:S01]  /*21940*/  IMAD.MOV.U32 R13, RZ, RZ, R41 ;  /* 0x000000ffff0d7224 */ /* 0x000fe200078e0029 */
[----:B------:R-:W-:Y:S01]  /*21950*/  MOV R11, 0x1c1f ;  /* 0x00001c1f000b7802 */ /* 0x000fe20000000f00 */
[----:B------:R-:W-:Y:S02]  /*21960*/  IMAD.MOV.U32 R12, RZ, RZ, RZ ;  /* 0x000000ffff0c7224 */ /* 0x000fe400078e00ff */
[----:B------:R-:W-:-:S07]  /*21970*/  IMAD.MOV.U32 R15, RZ, RZ, -0x1 ;  /* 0xffffffffff0f7424 */ /* 0x000fce00078e00ff */
[----:B------:R-:W-:Y:S05]  /*21980*/  WARPSYNC.COLLECTIVE R15, `(.L_x_804) ;  /* 0x000000000f087348 */ /* 0x000fea0003c00000 */
[----:B------:R0:W1:Y:S02]  /*21990*/  SHFL.IDX P6, R14, R13, R12, R11 ;  /* 0x0000000c0d0e7389 */ /* 0x00006400000c000b */
[----:B01----:R-:W-:Y:S01]  /*219a0*/  ENDCOLLECTIVE ;  /* 0x000000000000791b */ /* 0x003fe20003800000 */
.L_x_804:
[----:B------:R-:W-:Y:S05]  /*219b0*/  BSYNC B1 ;  /* 0x0000000000017941 */ /* 0x000fea0003800000 */
.L_x_803:
[----:B------:R-:W-:Y:S01]  /*219c0*/  MOV R13, R39 ;  /* 0x00000027000d7202 */ /* 0x000fe20000000f00 */
[----:B------:R-:W-:Y:S01]  /*219d0*/  IMAD.MOV.U32 R12, RZ, RZ, RZ ;  /* 0x000000ffff0c7224 */ /* 0x000fe200078e00ff */
[----:B------:R-:W-:Y:S01]  /*219e0*/  MOV R15, 0xffffffff ;  /* 0xffffffff000f7802 */ /* 0x000fe20000000f00 */
[----:B------:R-:W-:Y:S02]  /*219f0*/  IMAD.MOV.U32 R11, RZ, RZ, 0x1c1f ;  /* 0x00001c1fff0b7424 */ /* 0x000fe400078e00ff */
[----:B------:R-:W-:-:S07]  /*21a00*/  IMAD.MOV.U32 R42, RZ, RZ, R14 ;  /* 0x000000ffff2a7224 */ /* 0x000fce00078e000e */
[----:B------:R-:W-:Y:S05]  /*21a10*/  WARPSYNC.COLLECTIVE R15, `(.L_x_805) ;  /* 0x000000000f087348 */ /* 0x000fea0003c00000 */
[----:B------:R0:W1:Y:S02]  /*21a20*/  SHFL.IDX P6, R14, R13, R12, R11 ;  /* 0x0000000c0d0e7389 */ /* 0x00006400000c000b */
[----:B01----:R-:W-:Y:S01]  /*21a30*/  ENDCOLLECTIVE ;  /* 0x000000000000791b */ /* 0x003fe20003800000 */
.L_x_805:
[----:B------:R-:W-:Y:S02]  /*21a40*/  IMAD.MOV.U32 R13, RZ, RZ, R44 ;  /* 0x000000ffff0d7224 */ /* 0x000fe400078e002c */
[----:B------:R-:W-:-:S07]  /*21a50*/  IMAD.MOV.U32 R39, RZ, RZ, R14 ;  /* 0x000000ffff277224 */ /* 0x000fce00078e000e */
[----:B------:R-:W-:Y:S05]  /*21a60*/  WARPSYNC.COLLECTIVE R15, `(.L_x_806) ;  /* 0x000000000f087348 */ /* 0x000fea0003c00000 */
[----:B------:R0:W1:Y:S02]  /*21a70*/  SHFL.IDX P6, R14, R13, R12, R11 ;  /* 0x0000000c0d0e7389 */ /* 0x00006400000c000b */
[----:B01----:R-:W-:Y:S01]  /*21a80*/  ENDCOLLECTIVE ;  /* 0x000000000000791b */ /* 0x003fe20003800000 */
.L_x_806:
[----:B------:R-:W-:Y:S01]  /*21a90*/  IMAD.MOV.U32 R13, RZ, RZ, R37 ;  /* 0x000000ffff0d7224 */ /* 0x000fe200078e0025 */
[----:B------:R-:W-:-:S07]  /*21aa0*/  MOV R44, R14 ;  /* 0x0000000e002c7202 */ /* 0x000fce0000000f00 */
[----:B------:R-:W-:Y:S05]  /*21ab0*/  WARPSYNC.COLLECTIVE R15, `(.L_x_807) ;  /* 0x000000000f087348 */ /* 0x000fea0003c00000 */
[----:B------:R0:W1:Y:S02]  /*21ac0*/  SHFL.IDX P6, R14, R13, R12, R11 ;  /* 0x0000000c0d0e7389 */ /* 0x00006400000c000b */
[----:B01----:R-:W-:Y:S01]  /*21ad0*/  ENDCOLLECTIVE ;  /* 0x000000000000791b */ /* 0x003fe20003800000 */
.L_x_807:
[----:B------:R-:W-:Y:S01]  /*21ae0*/  IMAD.MOV.U32 R37, RZ, RZ, R14 ;  /* 0x000000ffff257224 */ /* 0x000fe200078e000e */
[----:B------:R-:W-:Y:S06]  /*21af0*/  BRA `(.L_x_808) ;  /* 0xfffffe9800547947 */ /* 0x000fec000383ffff */
.L_x_551:
[----:B0-----:R0:W1:Y:S02]  /*21b00*/  SYNCS.PHASECHK.TRANS64.TRYWAIT P0, [R2+URZ+0x34800], R5 ;  /* 0x03480005020075a7 */ /* 0x001064000800017f */
[----:B-1----:R-:W-:Y:S05]  /*21b10*/  @!P0 NANOSLEEP.SYNCS 0x989680 ;  /* 0x009896800000895d */ /* 0x002fea0003900000 */
[----:B------:R-:W1:Y:S02]  /*21b20*/  @!P0 SYNCS.PHASECHK.TRANS64 P0, [R2+URZ+0x34800], R5 ;  /* 0x03480005020085a7 */ /* 0x000e64000800007f */
[----:B-1----:R-:W-:Y:S05]  /*21b30*/  @!P0 BRA `(.L_x_551) ;  /* 0xfffffffc00f08947 */ /* 0x002fea000383ffff */
[----:B------:R-:W-:Y:S05]  /*21b40*/  BRA `(.L_x_809) ;  /* 0xfffffea000e47947 */ /* 0x000fea000383ffff */
.L_x_575:
[----:B------:R-:W-:Y:S01]  /*21b50*/  BSSY B1, `(.L_x_810) ;  /* 0x0000008000017945 */ /* 0x000fe20003800000 */
[----:B------:R-:W-:Y:S01]  /*21b60*/  MOV R13, R41 ;  /* 0x00000029000d7202 */ /* 0x000fe20000000f00 */
[----:B------:R-:W-:Y:S01]  /*21b70*/  IMAD.MOV.U32 R12, RZ, RZ, RZ ;  /* 0x000000ffff0c7224 */ /* 0x000fe200078e00ff */
[----:B------:R-:W-:Y:S01]  /*21b80*/  MOV R15, 0xffffffff ;  /* 0xffffffff000f7802 */ /* 0x000fe20000000f00 */
[----:B------:R-:W-:-:S07]  /*21b90*/  IMAD.MOV.U32 R11, RZ, RZ, 0x1c1f ;  /* 0x00001c1fff0b7424 */ /* 0x000fce00078e00ff */
[----:B------:R-:W-:Y:S05]  /*21ba0*/  WARPSYNC.COLLECTIVE R15, `(.L_x_811) ;  /* 0x000000000f087348 */ /* 0x000fea0003c00000 */
[----:B------:R0:W1:Y:S02]  /*21bb0*/  SHFL.IDX P6, R14, R13, R12, R11 ;  /* 0x0000000c0d0e7389 */ /* 0x00006400000c000b */
[----:B01----:R-:W-:Y:S01]  /*21bc0*/  ENDCOLLECTIVE ;  /* 0x000000000000791b */ /* 0x003fe20003800000 */
.L_x_811:
[----:B------:R-:W-:Y:S05]  /*21bd0*/  BSYNC B1 ;  /* 0x0000000000017941 */ /* 0x000fea0003800000 */
.L_x_810:
[----:B------:R-:W-:Y:S01]  /*21be0*/  IMAD.MOV.U32 R13, RZ, RZ, R39 ;  /* 0x000000ffff0d7224 */ /* 0x000fe200078e0027 */
[----:B------:R-:W-:Y:S01]  /*21bf0*/  MOV R12, RZ ;  /* 0x000000ff000c7202 */ /* 0x000fe20000000f00 */
[----:B------:R-:W-:Y:S02]  /*21c00*/  IMAD.MOV.U32 R11, RZ, RZ, 0x1c1f ;  /* 0x00001c1fff0b7424 */ /* 0x000fe400078e00ff */
[----:B------:R-:W-:Y:S02]  /*21c10*/  IMAD.MOV.U32 R15, RZ, RZ, -0x1 ;  /* 0xffffffffff0f7424 */ /* 0x000fe400078e00ff */
[----:B------:R-:W-:-:S07]  /*21c20*/  IMAD.MOV.U32 R41, RZ, RZ, R14 ;  /* 0x000000ffff297224 */ /* 0x000fce00078e000e */
[----:B------:R-:W-:Y:S05]  /*21c30*/  WARPSYNC.COLLECTIVE R15, `(.L_x_812) ;  /* 0x000000000f087348 */ /* 0x000fea0003c00000 */
[----:B------:R0:W1:Y:S02]  /*21c40*/  SHFL.IDX P6, R14, R13, R12, R11 ;  /* 0x0000000c0d0e7389 */ /* 0x00006400000c000b */
[----:B01----:R-:W-:Y:S01]  /*21c50*/  ENDCOLLECTIVE ;  /* 0x000000000000791b */ /* 0x003fe20003800000 */
.L_x_812:
[----:B------:R-:W-:Y:S01]  /*21c60*/  IMAD.MOV.U32 R13, RZ, RZ, R44 ;  /* 0x000000ffff0d7224 */ /* 0x000fe200078e002c */
[----:B------:R-:W-:-:S07]  /*21c70*/  MOV R40, R14 ;  /* 0x0000000e00287202 */ /* 0x000fce0000000f00 */
[----:B------:R-:W-:Y:S05]  /*21c80*/  WARPSYNC.COLLECTIVE R15, `(.L_x_813) ;  /* 0x000000000f087348 */ /* 0x000fea0003c00000 */
[----:B------:R0:W1:Y:S02]  /*21c90*/  SHFL.IDX P6, R14, R13, R12, R11 ;  /* 0x0000000c0d0e7389 */ /* 0x00006400000c000b */
[----:B01----:R-:W-:Y:S01]  /*21ca0*/  ENDCOLLECTIVE ;  /* 0x000000000000791b */ /* 0x003fe20003800000 */
.L_x_813:
[----:B------:R-:W-:Y:S01]  /*21cb0*/  MOV R13, R37 ;  /* 0x00000025000d7202 */ /* 0x000fe20000000f00 */
[----:B------:R-:W-:-:S07]  /*21cc0*/  IMAD.MOV.U32 R21, RZ, RZ, R14 ;  /* 0x000000ffff157224 */ /* 0x000fce00078e000e */
[----:B------:R-:W-:Y:S05]  /*21cd0*/  WARPSYNC.COLLECTIVE R15, `(.L_x_814) ;  /* 0x000000000f087348 */ /* 0x000fea0003c00000 */
[----:B------:R0:W1:Y:S02]  /*21ce0*/  SHFL.IDX P6, R14, R13, R12, R11 ;  /* 0x0000000c0d0e7389 */ /* 0x00006400000c000b */
[----:B01----:R-:W-:Y:S01]  /*21cf0*/  ENDCOLLECTIVE ;  /* 0x000000000000791b */ /* 0x003fe20003800000 */
.L_x_814:
[----:B------:R-:W-:Y:S01]  /*21d00*/  IMAD.MOV.U32 R20, RZ, RZ, R14 ;  /* 0x000000ffff147224 */ /* 0x000fe200078e000e */
[----:B------:R-:W-:Y:S06]  /*21d10*/  BRA `(.L_x_815) ;  /* 0xfffffec000807947 */ /* 0x000fec000383ffff */
.L_x_579:
[----:B0-----:R0:W1:Y:S02]  /*21d20*/  SYNCS.PHASECHK.TRANS64.TRYWAIT P0, [R2+URZ+0x34800], R5 ;  /* 0x03480005020075a7 */ /* 0x001064000800017f */
[----:B-1----:R-:W-:Y:S05]  /*21d30*/  @!P0 NANOSLEEP.SYNCS 0x989680 ;  /* 0x009896800000895d */ /* 0x002fea0003900000 */
[----:B------:R-:W1:Y:S02]  /*21d40*/  @!P0 SYNCS.PHASECHK.TRANS64 P0, [R2+URZ+0x34800], R5 ;  /* 0x03480005020085a7 */ /* 0x000e64000800007f */
[----:B-1----:R-:W-:Y:S05]  /*21d50*/  @!P0 BRA `(.L_x_579) ;  /* 0xfffffffc00f08947 */ /* 0x002fea000383ffff */
[----:B------:R-:W-:Y:S05]  /*21d60*/  BRA `(.L_x_816) ;  /* 0xfffffec800787947 */ /* 0x000fea000383ffff */
.L_x_593:
[----:B-1----:R1:W2:Y:S02]  /*21d70*/  SYNCS.PHASECHK.TRANS64.TRYWAIT P2, [R10+URZ+0x34830], R3 ;  /* 0x034830030a0075a7 */ /* 0x0022a4000804017f */
[----:B--2---:R-:W-:Y:S05]  /*21d80*/  @!P2 NANOSLEEP.SYNCS 0x989680 ;  /* 0x009896800000a95d */ /* 0x004fea0003900000 */
[----:B------:R-:W2:Y:S02]  /*21d90*/  @!P2 SYNCS.PHASECHK.TRANS64 P2, [R10+URZ+0x34830], R3 ;  /* 0x034830030a00a5a7 */ /* 0x000ea4000804007f */
[----:B--2---:R-:W-:Y:S05]  /*21da0*/  @!P2 BRA `(.L_x_593) ;  /* 0xfffffffc00f0a947 */ /* 0x004fea000383ffff */
[----:B------:R-:W-:Y:S05]  /*21db0*/  BRA `(.L_x_592) ;  /* 0xfffffeec00907947 */ /* 0x000fea000383ffff */
.L_x_600:
[----:B-1----:R1:W2:Y:S02]  /*21dc0*/  SYNCS.PHASECHK.TRANS64.TRYWAIT P2, [R15+URZ+0x34830], R20 ;  /* 0x034830140f0075a7 */ /* 0x0022a4000804017f */
[----:B--2---:R-:W-:Y:S05]  /*21dd0*/  @!P2 NANOSLEEP.SYNCS 0x989680 ;  /* 0x009896800000a95d */ /* 0x004fea0003900000 */
[----:B------:R-:W2:Y:S02]  /*21de0*/  @!P2 SYNCS.PHASECHK.TRANS64 P2, [R15+URZ+0x34830], R20 ;  /* 0x034830140f00a5a7 */ /* 0x000ea4000804007f */
[----:B--2---:R-:W-:Y:S05]  /*21df0*/  @!P2 BRA `(.L_x_600) ;  /* 0xfffffffc00f0a947 */ /* 0x004fea000383ffff */
[----:B------:R-:W-:Y:S05]  /*21e00*/  BRA `(.L_x_599) ;  /* 0xffffff1800307947 */ /* 0x000fea000383ffff */
.L_x_605:
[----:B-1----:R1:W2:Y:S02]  /*21e10*/  SYNCS.PHASECHK.TRANS64.TRYWAIT P2, [R20+URZ+0x34850], R0 ;  /* 0x03485000140075a7 */ /* 0x0022a4000804017f */
[----:B--2---:R-:W-:Y:S05]  /*21e20*/  @!P2 NANOSLEEP.SYNCS 0x989680 ;  /* 0x009896800000a95d */ /* 0x004fea0003900000 */
[----:B------:R-:W2:Y:S02]  /*21e30*/  @!P2 SYNCS.PHASECHK.TRANS64 P2, [R20+URZ+0x34850], R0 ;  /* 0x034850001400a5a7 */ /* 0x000ea4000804007f */
[----:B--2---:R-:W-:Y:S05]  /*21e40*/  @!P2 BRA `(.L_x_605) ;  /* 0xfffffffc00f0a947 */ /* 0x004fea000383ffff */
[----:B------:R-:W-:Y:S05]  /*21e50*/  BRA `(.L_x_604) ;  /* 0xffffff2000f47947 */ /* 0x000fea000383ffff */
.L_x_611:
[----:B-1----:R1:W2:Y:S02]  /*21e60*/  SYNCS.PHASECHK.TRANS64.TRYWAIT P0, [R6+URZ+0x34850], R9 ;  /* 0x03485009060075a7 */ /* 0x0022a4000800017f */
[----:B--2---:R-:W-:Y:S05]  /*21e70*/  @!P0 NANOSLEEP.SYNCS 0x989680 ;  /* 0x009896800000895d */ /* 0x004fea0003900000 */
[----:B------:R-:W2:Y:S02]  /*21e80*/  @!P0 SYNCS.PHASECHK.TRANS64 P0, [R6+URZ+0x34850], R9 ;  /* 0x03485009060085a7 */ /* 0x000ea4000800007f */
[----:B--2---:R-:W-:Y:S05]  /*21e90*/  @!P0 BRA `(.L_x_611) ;  /* 0xfffffffc00f08947 */ /* 0x004fea000383ffff */
[----:B------:R-:W-:Y:S05]  /*21ea0*/  BRA `(.L_x_610) ;  /* 0xffffff4000147947 */ /* 0x000fea000383ffff */
.L_x_650:
[----:B0-----:R-:W0:Y:S01]  /*21eb0*/  S2R R3, SR_TID.X ;  /* 0x0000000000037919 */ /* 0x001e220000002100 */
[----:B------:R-:W-:Y:S01]  /*21ec0*/  BSSY B1, `(.L_x_817) ;  /* 0x000000a000017945 */ /* 0x000fe20003800000 */
[----:B------:R-:W-:Y:S01]  /*21ed0*/  MOV R12, RZ ;  /* 0x000000ff000c7202 */ /* 0x000fe20000000f00 */
[----:B------:R-:W-:Y:S02]  /*21ee0*/  IMAD.MOV.U32 R11, RZ, RZ, 0x1f ;  /* 0x0000001fff0b7424 */ /* 0x000fe400078e00ff */
[----:B------:R-:W-:Y:S01]  /*21ef0*/  IMAD.MOV.U32 R15, RZ, RZ, -0x1 ;  /* 0xffffffffff0f7424 */ /* 0x000fe200078e00ff */
[----:B0-----:R-:W-:-:S04]  /*21f00*/  SHF.R.U32.HI R3, RZ, 0x5, R3 ;  /* 0x00000005ff037819 */ /* 0x001fc80000011603 */
[----:B------:R-:W-:-:S05]  /*21f10*/  LOP3.LUT R3, R3, 0x3, RZ, 0xc0, !PT ;  /* 0x0000000303037812 */ /* 0x000fca00078ec0ff */
[----:B------:R-:W-:-:S07]  /*21f20*/  IMAD.MOV.U32 R13, RZ, RZ, R3 ;  /* 0x000000ffff0d7224 */ /* 0x000fce00078e0003 */
[----:B------:R-:W-:Y:S05]  /*21f30*/  WARPSYNC.COLLECTIVE R15, `(.L_x_818) ;  /* 0x000000000f087348 */ /* 0x000fea0003c00000 */
[----:B------:R0:W1:Y:S02]  /*21f40*/  SHFL.IDX P6, R14, R13, R12, R11 ;  /* 0x0000000c0d0e7389 */ /* 0x00006400000c000b */
[----:B01----:R-:W-:Y:S01]  /*21f50*/  ENDCOLLECTIVE ;  /* 0x000000000000791b */ /* 0x003fe20003800000 */
.L_x_818:
[----:B------:R-:W-:Y:S05]  /*21f60*/  BSYNC B1 ;  /* 0x0000000000017941 */ /* 0x000fea0003800000 */
.L_x_817:
[----:B------:R-:W-:Y:S05]  /*21f70*/  BRA `(.L_x_819) ;  /* 0xffffff90001c7947 */ /* 0x000fea000383ffff */
.L_x_652:
[----:B------:R-:W-:Y:S01]  /*21f80*/  BSSY B1, `(.L_x_820) ;  /* 0x0000006000017945 */ /* 0x000fe20003800000 */
[----:B------:R-:W-:-:S07]  /*21f90*/  MOV R15, 0xffffffff ;  /* 0xffffffff000f7802 */ /* 0x000fce0000000f00 */
[----:B01----:R-:W-:Y:S05]  /*21fa0*/  WARPSYNC.COLLECTIVE R15, `(.L_x_821) ;  /* 0x000000000f0c7348 */ /* 0x003fea0003c00000 */
[----:B------:R-:W-:Y:S02]  /*21fb0*/  ELECT P6, UR62, PT ;  /* 0x00000000003e782f */ /* 0x000fe400038c0000 */
[----:B------:R-:W-:Y:S01]  /*21fc0*/  MOV R14, UR62 ;  /* 0x0000003e000e7c02 */ /* 0x000fe20008000f00 */
[----:B01----:R-:W-:Y:S10]  /*21fd0*/  ENDCOLLECTIVE ;  /* 0x000000000000791b */ /* 0x003ff40003800000 */
.L_x_821:
[----:B------:R-:W-:Y:S05]  /*21fe0*/  BSYNC B1 ;  /* 0x0000000000017941 */ /* 0x000fea0003800000 */
.L_x_820:
[----:B------:R-:W-:Y:S01]  /*21ff0*/  PLOP3.LUT P2, PT, P6, PT, PT, 0x80, 0x0 ;  /* 0x000000000000781c */ /* 0x000fe2000374f070 */
[----:B------:R-:W-:-:S12]  /*22000*/  BRA `(.L_x_651) ;  /* 0xffffff9000107947 */ /* 0x000fd8000383ffff */
.L_x_654:
[----:B0-----:R0:W1:Y:S02]  /*22010*/  SYNCS.PHASECHK.TRANS64.TRYWAIT P0, [R18+URZ+0x34820], R2 ;  /* 0x03482002120075a7 */ /* 0x001064000800017f */
[----:B-1----:R-:W-:Y:S05]  /*22020*/  @!P0 NANOSLEEP.SYNCS 0x989680 ;  /* 0x009896800000895d */ /* 0x002fea0003900000 */
[----:B------:R-:W1:Y:S02]  /*22030*/  @!P0 SYNCS.PHASECHK.TRANS64 P0, [R18+URZ+0x34820], R2 ;  /* 0x03482002120085a7 */ /* 0x000e64000800007f */
[----:B-1----:R-:W-:Y:S05]  /*22040*/  @!P0 BRA `(.L_x_654) ;  /* 0xfffffffc00f08947 */ /* 0x002fea000383ffff */
[----:B------:R-:W-:Y:S05]  /*22050*/  BRA `(.L_x_822) ;  /* 0xffffff9000207947 */ /* 0x000fea000383ffff */
.L_x_658:
[----:B-1----:R1:W2:Y:S02]  /*22060*/  SYNCS.PHASECHK.TRANS64.TRYWAIT P0, [R5+URZ+0x348a0], R8 ;  /* 0x0348a008050075a7 */ /* 0x0022a4000800017f */
[----:B--2---:R-:W-:Y:S05]  /*22070*/  @!P0 NANOSLEEP.SYNCS 0x989680 ;  /* 0x009896800000895d */ /* 0x004fea0003900000 */
[----:B------:R-:W2:Y:S02]  /*22080*/  @!P0 SYNCS.PHASECHK.TRANS64 P0, [R5+URZ+0x348a0], R8 ;  /* 0x0348a008050085a7 */ /* 0x000ea4000800007f */
[----:B--2---:R-:W-:Y:S05]  /*22090*/  @!P0 BRA `(.L_x_658) ;  /* 0xfffffffc00f08947 */ /* 0x004fea000383ffff */
[----:B------:R-:W-:Y:S05]  /*220a0*/  BRA `(.L_x_823) ;  /* 0xffffff9000407947 */ /* 0x000fea000383ffff */
.L_x_665:
[----:B0-----:R0:W2:Y:S02]  /*220b0*/  SYNCS.PHASECHK.TRANS64.TRYWAIT P0, [R5+URZ+0x348c0], R8 ;  /* 0x0348c008050075a7 */ /* 0x0010a4000800017f */
[----:B--2---:R-:W-:Y:S05]  /*220c0*/  @!P0 NANOSLEEP.SYNCS 0x989680 ;  /* 0x009896800000895d */ /* 0x004fea0003900000 */
[----:B------:R-:W2:Y:S02]  /*220d0*/  @!P0 SYNCS.PHASECHK.TRANS64 P0, [R5+URZ+0x348c0], R8 ;  /* 0x0348c008050085a7 */ /* 0x000ea4000800007f */
[----:B--2---:R-:W-:Y:S05]  /*220e0*/  @!P0 BRA `(.L_x_665) ;  /* 0xfffffffc00f08947 */ /* 0x004fea000383ffff */
[----:B------:R-:W-:Y:S05]  /*220f0*/  BRA `(.L_x_824) ;  /* 0xffffff9400387947 */ /* 0x000fea000383ffff */
.L_x_673:
[----:B0-----:R0:W1:Y:S02]  /*22100*/  SYNCS.PHASECHK.TRANS64.TRYWAIT P0, [R6+URZ+0x348a0], R5 ;  /* 0x0348a005060075a7 */ /* 0x001064000800017f */
[----:B-1----:R-:W-:Y:S05]  /*22110*/  @!P0 NANOSLEEP.SYNCS 0x989680 ;  /* 0x009896800000895d */ /* 0x002fea0003900000 */
[----:B------:R-:W1:Y:S02]  /*22120*/  @!P0 SYNCS.PHASECHK.TRANS64 P0, [R6+URZ+0x348a0], R5 ;  /* 0x0348a005060085a7 */ /* 0x000e64000800007f */
[----:B-1----:R-:W-:Y:S05]  /*22130*/  @!P0 BRA `(.L_x_673) ;  /* 0xfffffffc00f08947 */ /* 0x002fea000383ffff */
[----:B------:R-:W-:Y:S05]  /*22140*/  BRA `(.L_x_825) ;  /* 0xffffff9800507947 */ /* 0x000fea000383ffff */
.L_x_680:
[----:B-1----:R1:W2:Y:S02]  /*22150*/  SYNCS.PHASECHK.TRANS64.TRYWAIT P0, [R6+URZ+0x348c0], R5 ;  /* 0x0348c005060075a7 */ /* 0x0022a4000800017f */
[----:B--2---:R-:W-:Y:S05]  /*22160*/  @!P0 NANOSLEEP.SYNCS 0x989680 ;  /* 0x009896800000895d */ /* 0x004fea0003900000 */
[----:B------:R-:W2:Y:S02]  /*22170*/  @!P0 SYNCS.PHASECHK.TRANS64 P0, [R6+URZ+0x348c0], R5 ;  /* 0x0348c005060085a7 */ /* 0x000ea4000800007f */
[----:B--2---:R-:W-:Y:S05]  /*22180*/  @!P0 BRA `(.L_x_680) ;  /* 0xfffffffc00f08947 */ /* 0x004fea000383ffff */
[----:B------:R-:W-:Y:S05]  /*22190*/  BRA `(.L_x_826) ;  /* 0xffffff9c00507947 */ /* 0x000fea000383ffff */
.L_x_696:
[----:B------:R-:W0:Y:S01]  /*221a0*/  S2R R4, SR_TID.X ;  /* 0x0000000000047919 */ /* 0x000e220000002100 */
[----:B------:R-:W-:Y:S01]  /*221b0*/  BSSY B0, `(.L_x_827) ;  /* 0x000000a000007945 */ /* 0x000fe20003800000 */
[----:B------:R-:W-:Y:S01]  /*221c0*/  IMAD.MOV.U32 R12, RZ, RZ, RZ ;  /* 0x000000ffff0c7224 */ /* 0x000fe200078e00ff */
[----:B------:R-:W-:Y:S01]  /*221d0*/  MOV R11, 0x1f ;  /* 0x0000001f000b7802 */ /* 0x000fe20000000f00 */
[----:B------:R-:W-:Y:S01]  /*221e0*/  IMAD.MOV.U32 R15, RZ, RZ, -0x1 ;  /* 0xffffffffff0f7424 */ /* 0x000fe200078e00ff */
[----:B0-----:R-:W-:-:S04]  /*221f0*/  SHF.R.U32.HI R4, RZ, 0x5, R4 ;  /* 0x00000005ff047819 */ /* 0x001fc80000011604 */
[----:B------:R-:W-:-:S05]  /*22200*/  LOP3.LUT R4, R4, 0x3, RZ, 0xc0, !PT ;  /* 0x0000000304047812 */ /* 0x000fca00078ec0ff */
[----:B------:R-:W-:-:S07]  /*22210*/  IMAD.MOV.U32 R13, RZ, RZ, R4 ;  /* 0x000000ffff0d7224 */ /* 0x000fce00078e0004 */
[----:B------:R-:W-:Y:S05]  /*22220*/  WARPSYNC.COLLECTIVE R15, `(.L_x_828) ;  /* 0x000000000f087348 */ /* 0x000fea0003c00000 */
[----:B------:R0:W1:Y:S02]  /*22230*/  SHFL.IDX P6, R14, R13, R12, R11 ;  /* 0x0000000c0d0e7389 */ /* 0x00006400000c000b */
[----:B01----:R-:W-:Y:S01]  /*22240*/  ENDCOLLECTIVE ;  /* 0x000000000000791b */ /* 0x003fe20003800000 */
.L_x_828:
[----:B------:R-:W-:Y:S05]  /*22250*/  BSYNC B0 ;  /* 0x0000000000007941 */ /* 0x000fea0003800000 */
.L_x_827:
[----:B------:R-:W-:Y:S05]  /*22260*/  BRA `(.L_x_829) ;  /* 0xffffffa8005c7947 */ /* 0x000fea000383ffff */
.L_x_698:
[----:B------:R-:W-:Y:S01]  /*22270*/  BSSY B0, `(.L_x_830) ;  /* 0x0000006000007945 */ /* 0x000fe20003800000 */
[----:B------:R-:W-:-:S07]  /*22280*/  IMAD.MOV.U32 R15, RZ, RZ, -0x1 ;  /* 0xffffffffff0f7424 */ /* 0x000fce00078e00ff */
[----:B0-----:R-:W-:Y:S05]  /*22290*/  WARPSYNC.COLLECTIVE R15, `(.L_x_831) ;  /* 0x000000000f0c7348 */ /* 0x001fea0003c00000 */
[----:B------:R-:W-:Y:S02]  /*222a0*/  ELECT P6, UR62, PT ;  /* 0x00000000003e782f */ /* 0x000fe400038c0000 */
[----:B------:R-:W-:Y:S01]  /*222b0*/  MOV R14, UR62 ;  /* 0x0000003e000e7c02 */ /* 0x000fe20008000f00 */
[----:B0-----:R-:W-:Y:S10]  /*222c0*/  ENDCOLLECTIVE ;  /* 0x000000000000791b */ /* 0x001ff40003800000 */
.L_x_831:
[----:B------:R-:W-:Y:S05]  /*222d0*/  BSYNC B0 ;  /* 0x0000000000007941 */ /* 0x000fea0003800000 */
.L_x_830:
[----:B------:R-:W-:Y:S05]  /*222e0*/  BRA `(.L_x_832) ;  /* 0xffffffa800687947 */ /* 0x000fea000383ffff */
.L_x_700:
[----:B0-----:R0:W1:Y:S02]  /*222f0*/  SYNCS.PHASECHK.TRANS64.TRYWAIT P0, [R0+URZ+0x34840], R2 ;  /* 0x03484002000075a7 */ /* 0x001064000800017f */
[----:B-1----:R-:W-:Y:S05]  /*22300*/  @!P0 NANOSLEEP.SYNCS 0x989680 ;  /* 0x009896800000895d */ /* 0x002fea0003900000 */
[----:B------:R-:W1:Y:S02]  /*22310*/  @!P0 SYNCS.PHASECHK.TRANS64 P0, [R0+URZ+0x34840], R2 ;  /* 0x03484002000085a7 */ /* 0x000e64000800007f */
[----:B-1----:R-:W-:Y:S05]  /*22320*/  @!P0 BRA `(.L_x_700) ;  /* 0xfffffffc00f08947 */ /* 0x002fea000383ffff */
[----:B------:R-:W-:Y:S05]  /*22330*/  BRA `(.L_x_833) ;  /* 0xffffffa800c87947 */ /* 0x000fea000383ffff */
.L_x_704:
[----:B------:R0:W5:Y:S01]  /*22340*/  LDL.LU R10, [R1+0x5c] ;  /* 0x00005c00010a7983 */ /* 0x0001620000300800 */
[----:B------:R-:W-:Y:S01]  /*22350*/  MOV R13, R3 ;  /* 0x00000003000d7202 */ /* 0x000fe20000000f00 */
[----:B------:R-:W-:Y:S01]  /*22360*/  IMAD.MOV.U32 R12, RZ, RZ, RZ ;  /* 0x000000ffff0c7224 */ /* 0x000fe200078e00ff */
[----:B------:R-:W-:Y:S01]  /*22370*/  MOV R15, 0xffffffff ;  /* 0xffffffff000f7802 */ /* 0x000fe20000000f00 */
[----:B------:R-:W1:Y:S01]  /*22380*/  S2R R7, SR_TID.X ;  /* 0x0000000000077919 */ /* 0x000e620000002100 */
[----:B------:R-:W-:-:S07]  /*22390*/  IMAD.MOV.U32 R11, RZ, RZ, 0x181f ;  /* 0x0000181fff0b7424 */ /* 0x000fce00078e00ff */
[----:B01---5:R-:W-:Y:S05]  /*223a0*/  WARPSYNC.COLLECTIVE R15, `(.L_x_834) ;  /* 0x000000000f087348 */ /* 0x023fea0003c00000 */
[----:B------:R2:W3:Y:S02]  /*223b0*/  SHFL.IDX P6, R14, R13, R12, R11 ;  /* 0x0000000c0d0e7389 */ /* 0x0004e400000c000b */
[----:B0123-5:R-:W-:Y:S01]  /*223c0*/  ENDCOLLECTIVE ;  /* 0x000000000000791b */ /* 0x02ffe20003800000 */
.L_x_834:
[----:B------:R-:W-:Y:S02]  /*223d0*/  IMAD.MOV.U32 R13, RZ, RZ, R4 ;  /* 0x000000ffff0d7224 */ /* 0x000fe400078e0004 */
[----:B------:R-:W-:-:S07]  /*223e0*/  IMAD.MOV.U32 R6, RZ, RZ, R14 ;  /* 0x000000ffff067224 */ /* 0x000fce00078e000e */
[----:B------:R-:W-:Y:S05]  /*223f0*/  WARPSYNC.COLLECTIVE R15, `(.L_x_835) ;  /* 0x000000000f087348 */ /* 0x000fea0003c00000 */
[----:B------:R0:W1:Y:S02]  /*22400*/  SHFL.IDX P6, R14, R13, R12, R11 ;  /* 0x0000000c0d0e7389 */ /* 0x00006400000c000b */
[----:B01----:R-:W-:Y:S01]  /*22410*/  ENDCOLLECTIVE ;  /* 0x000000000000791b */ /* 0x003fe20003800000 */
.L_x_835:
[----:B------:R-:W-:-:S04]  /*22420*/  LOP3.LUT R7, R7, 0x7f, RZ, 0xc0, !PT ;  /* 0x0000007f07077812 */ /* 0x000fc800078ec0ff */
[----:B------:R-:W-:Y:S01]  /*22430*/  SHF.R.U32.HI R0, RZ, 0x3, R7 ;  /* 0x00000003ff007819 */ /* 0x000fe20000011607 */
[----:B------:R-:W-:Y:S02]  /*22440*/  IMAD R2, R10, R8, RZ ;  /* 0x000000080a027224 */ /* 0x000fe400078e02ff */
[----:B------:R0:W5:Y:S02]  /*22450*/  LDL R10, [R1+0x30] ;  /* 0x00003000010a7983 */ /* 0x0001640000100800 */
[----:B------:R-:W-:Y:S01]  /*22460*/  IMAD.IADD R0, R0, 0x1, R5 ;  /* 0x0000000100007824 */ /* 0x000fe200078e0205 */
[----:B------:R-:W-:Y:S01]  /*22470*/  MOV R7, R14 ;  /* 0x0000000e00077202 */ /* 0x000fe20000000f00 */
[----:B------:R-:W-:Y:S02]  /*22480*/  IMAD.MOV.U32 R13, RZ, RZ, R3 ;  /* 0x000000ffff0d7224 */ /* 0x000fe400078e0003 */
[----:B------:R-:W-:Y:S01]  /*22490*/  IMAD.MOV.U32 R12, RZ, RZ, 0x1 ;  /* 0x00000001ff0c7424 */ /* 0x000fe200078e00ff */
[----:B------:R-:W-:-:S02]  /*224a0*/  ISETP.GE.AND P2, PT, R0, R2, PT ;  /* 0x000000020000720c */ /* 0x000fc40003f46270 */
[----:B0-----:R-:W-:-:S11]  /*224b0*/  IADD3 R5, R0, 0x10, RZ ;  /* 0x0000001000057810 */ /* 0x001fd60007ffe0ff */
[----:B-----5:R-:W-:Y:S05]  /*224c0*/  WARPSYNC.COLLECTIVE R15, `(.L_x_836) ;  /* 0x000000000f087348 */ /* 0x020fea0003c00000 */
[----:B------:R0:W1:Y:S02]  /*224d0*/  SHFL.IDX P6, R14, R13, R12, R11 ;  /* 0x0000000c0d0e7389 */ /* 0x00006400000c000b */
[----:B01---5:R-:W-:Y:S01]  /*224e0*/  ENDCOLLECTIVE ;  /* 0x000000000000791b */ /* 0x023fe20003800000 */
.L_x_836:
[----:B------:R-:W-:-:S05]  /*224f0*/  @!P2 LEA R7, P4, R9, R7, 0x1 ;  /* 0x000000070907a211 */ /* 0x000fca00078808ff */
[----:B------:R-:W-:Y:S02]  /*22500*/  @!P2 IMAD.X R6, RZ, RZ, R6, P4 ;  /* 0x000000ffff06a224 */ /* 0x000fe400020e0606 */
[----:B------:R-:W-:-:S03]  /*22510*/  IMAD.MOV.U32 R13, RZ, RZ, R4 ;  /* 0x000000ffff0d7224 */ /* 0x000fc600078e0004 */
[----:B------:R-:W-:-:S04]  /*22520*/  @!P2 LOP3.LUT R7, R7, R6, RZ, 0x3c, !PT ;  /* 0x000000060707a212 */ /* 0x000fc800078e3cff */
[----:B------:R-:W-:-:S04]  /*22530*/  @!P2 LOP3.LUT R6, R7, R6, RZ, 0x3c, !PT ;  /* 0x000000060706a212 */ /* 0x000fc800078e3cff */
[----:B------:R-:W-:-:S05]  /*22540*/  @!P2 LOP3.LUT R7, R7, R6, RZ, 0x3c, !PT ;  /* 0x000000060707a212 */ /* 0x000fca00078e3cff */
[----:B------:R-:W-:Y:S01]  /*22550*/  @!PT LDS RZ, [RZ] ;  /* 0x00000000fffff984 */ /* 0x000fe20000000800 */
[----:B------:R-:W-:Y:S01]  /*22560*/  @!PT LDS RZ, [RZ] ;  /* 0x00000000fffff984 */ /* 0x000fe20000000800 */
[----:B------:R-:W-:Y:S01]  /*22570*/  @!PT LDS RZ, [RZ] ;  /* 0x00000000fffff984 */ /* 0x000fe20000000800 */
[----:B------:R-:W-:Y:S04]  /*22580*/  @!P2 LDGSTS.E.BYPASS.LTC128B.128 [R10+0x10400], desc[UR56][R6.64], !P3 ;  /* 0x10400000060aafae */ /* 0x000fe8000d901d78 */
[----:B------:R-:W-:Y:S04]  /*22590*/  @!P2 LDGSTS.E.BYPASS.LTC128B.128 [R10+0x14400], desc[UR56][R6.64+0x80], !P0 ;  /* 0x14400080060aafae */ /* 0x000fe8000c101d78 */
[----:B------:R0:W-:Y:S01]  /*225a0*/  @!P2 LDGSTS.E.BYPASS.LTC128B.128 [R10+0x18400], desc[UR56][R6.64+0x100], !P1 ;  /* 0x18400100060aafae */ /* 0x0001e2000c901d78 */
[----:B------:R-:W-:Y:S02]  /*225b0*/  ISETP.GE.AND P2, PT, R5, R2, PT ;  /* 0x000000020500720c */ /* 0x000fe40003f46270 */
[----:B0-----:R-:W-:-:S11]  /*225c0*/  MOV R6, R14 ;  /* 0x0000000e00067202 */ /* 0x001fd60000000f00 */
[----:B------:R-:W-:Y:S05]  /*225d0*/  WARPSYNC.COLLECTIVE R15, `(.L_x_837) ;  /* 0x000000000f087348 */ /* 0x000fea0003c00000 */
[----:B------:R0:W1:Y:S02]  /*225e0*/  SHFL.IDX P6, R14, R13, R12, R11 ;  /* 0x0000000c0d0e7389 */ /* 0x00006400000c000b */
[----:B01----:R-:W-:Y:S01]  /*225f0*/  ENDCOLLECTIVE ;  /* 0x000000000000791b */ /* 0x003fe20003800000 */
.L_x_837:
[----:B------:R-:W-:Y:S02]  /*22600*/  IMAD.MOV.U32 R13, RZ, RZ, R3 ;  /* 0x000000ffff0d7224 */ /* 0x000fe400078e0003 */
[----:B------:R-:W-:Y:S02]  /*22610*/  IMAD.MOV.U32 R12, RZ, RZ, 0x2 ;  /* 0x00000002ff0c7424 */ /* 0x000fe400078e00ff */
[----:B------:R-:W-:-:S07]  /*22620*/  IMAD.MOV.U32 R5, RZ, RZ, R14 ;  /* 0x000000ffff057224 */ /* 0x000fce00078e000e */
[----:B------:R-:W-:Y:S05]  /*22630*/  WARPSYNC.COLLECTIVE R15, `(.L_x_838) ;  /* 0x000000000f087348 */ /* 0x000fea0003c00000 */
[----:B------:R0:W1:Y:S02]  /*22640*/  SHFL.IDX P6, R14, R13, R12, R11 ;  /* 0x0000000c0d0e7389 */ /* 0x00006400000c000b */
[----:B01----:R-:W-:Y:S01]  /*22650*/  ENDCOLLECTIVE ;  /* 0x000000000000791b */ /* 0x003fe20003800000 */
.L_x_838:
[----:B------:R-:W-:-:S04]  /*22660*/  @!P2 LEA R5, P4, R9, R5, 0x1 ;  /* 0x000000050905a211 */ /* 0x000fc800078808ff */
[----:B------:R-:W-:-:S05]  /*22670*/  @!P2 IADD3.X R6, RZ, R6, RZ, P4, !PT ;  /* 0x00000006ff06a210 */ /* 0x000fca00027fe4ff */
[----:B------:R-:W-:Y:S02]  /*22680*/  @!P2 IMAD.MOV.U32 R7, RZ, RZ, R6 ;  /* 0x000000ffff07a224 */ /* 0x000fe400078e0006 */
[----:B------:R-:W-:Y:S01]  /*22690*/  @!P2 IMAD.MOV.U32 R6, RZ, RZ, R5 ;  /* 0x000000ffff06a224 */ /* 0x000fe200078e0005 */
[----:B------:R-:W-:Y:S01]  /*226a0*/  IADD3 R5, R0, 0x20, RZ ;  /* 0x0000002000057810 */ /* 0x000fe20007ffe0ff */
[----:B------:R-:W-:-:S03]  /*226b0*/  IMAD.MOV.U32 R13, RZ, RZ, R4 ;  /* 0x000000ffff0d7224 */ /* 0x000fc600078e0004 */
        /* <DEDUP_REMOVED lines=11> */
.L_x_839:
[----:B------:R-:W-:Y:S02]  /*22770*/  IMAD.MOV.U32 R13, RZ, RZ, R3 ;  /* 0x000000ffff0d7224 */ /* 0x000fe400078e0003 */
[----:B------:R-:W-:Y:S02]  /*22780*/  IMAD.MOV.U32 R12, RZ, RZ, 0x3 ;  /* 0x00000003ff0c7424 */ /* 0x000fe400078e00ff */
[----:B------:R-:W-:-:S07]  /*22790*/  IMAD.MOV.U32 R5, RZ, RZ, R14 ;  /* 0x000000ffff057224 */ /* 0x000fce00078e000e */
[----:B------:R-:W-:Y:S05]  /*227a0*/  WARPSYNC.COLLECTIVE R15, `(.L_x_840) ;  /* 0x000000000f087348 */ /* 0x000fea0003c00000 */
[----:B------:R0:W1:Y:S02]  /*227b0*/  SHFL.IDX P6, R14, R13, R12, R11 ;  /* 0x0000000c0d0e7389 */ /* 0x00006400000c000b */
[----:B01----:R-:W-:Y:S01]  /*227c0*/  ENDCOLLECTIVE ;  /* 0x000000000000791b */ /* 0x003fe20003800000 */
.L_x_840:
        /* <DEDUP_REMOVED lines=17> */
.L_x_841:
[----:B------:R-:W-:Y:S02]  /*228e0*/  IMAD.MOV.U32 R13, RZ, RZ, R3 ;  /* 0x000000ffff0d7224 */ /* 0x000fe400078e0003 */
[----:B------:R-:W-:Y:S02]  /*228f0*/  IMAD.MOV.U32 R12, RZ, RZ, 0x4 ;  /* 0x00000004ff0c7424 */ /* 0x000fe400078e00ff */
[----:B------:R-:W-:-:S07]  /*22900*/  IMAD.MOV.U32 R5, RZ, RZ, R14 ;  /* 0x000000ffff057224 */ /* 0x000fce00078e000e */
[----:B------:R-:W-:Y:S05]  /*22910*/  WARPSYNC.COLLECTIVE R15, `(.L_x_842) ;  /* 0x000000000f087348 */ /* 0x000fea0003c00000 */
[----:B------:R0:W1:Y:S02]  /*22920*/  SHFL.IDX P6, R14, R13, R12, R11 ;  /* 0x0000000c0d0e7389 */ /* 0x00006400000c000b */
[----:B01----:R-:W-:Y:S01]  /*22930*/  ENDCOLLECTIVE ;  /* 0x000000000000791b */ /* 0x003fe20003800000 */
.L_x_842:
        /* <DEDUP_REMOVED lines=17> */
.L_x_843:
[----:B------:R-:W-:Y:S02]  /*22a50*/  IMAD.MOV.U32 R13, RZ, RZ, R3 ;  /* 0x000000ffff0d7224 */ /* 0x000fe400078e0003 */
[----:B------:R-:W-:Y:S02]  /*22a60*/  IMAD.MOV.U32 R12, RZ, RZ, 0x5 ;  /* 0x00000005ff0c7424 */ /* 0x000fe400078e00ff */
[----:B------:R-:W-:-:S07]  /*22a70*/  IMAD.MOV.U32 R5, RZ, RZ, R14 ;  /* 0x000000ffff057224 */ /* 0x000fce00078e000e */
[----:B------:R-:W-:Y:S05]  /*22a80*/  WARPSYNC.COLLECTIVE R15, `(.L_x_844) ;  /* 0x000000000f087348 */ /* 0x000fea0003c00000 */
[----:B------:R0:W1:Y:S02]  /*22a90*/  SHFL.IDX P6, R14, R13, R12, R11 ;  /* 0x0000000c0d0e7389 */ /* 0x00006400000c000b */
[----:B01----:R-:W-:Y:S01]  /*22aa0*/  ENDCOLLECTIVE ;  /* 0x000000000000791b */ /* 0x003fe20003800000 */
.L_x_844:
        /* <DEDUP_REMOVED lines=17> */
.L_x_845:
[----:B------:R-:W-:Y:S02]  /*22bc0*/  IMAD.MOV.U32 R13, RZ, RZ, R3 ;  /* 0x000000ffff0d7224 */ /* 0x000fe400078e0003 */
[----:B------:R-:W-:Y:S02]  /*22bd0*/  IMAD.MOV.U32 R12, RZ, RZ, 0x6 ;  /* 0x00000006ff0c7424 */ /* 0x000fe400078e00ff */
[----:B------:R-:W-:-:S07]  /*22be0*/  IMAD.MOV.U32 R5, RZ, RZ, R14 ;  /* 0x000000ffff057224 */ /* 0x000fce00078e000e */
[----:B------:R-:W-:Y:S05]  /*22bf0*/  WARPSYNC.COLLECTIVE R15, `(.L_x_846) ;  /* 0x000000000f087348 */ /* 0x000fea0003c00000 */
[----:B------:R0:W1:Y:S02]  /*22c00*/  SHFL.IDX P6, R14, R13, R12, R11 ;  /* 0x0000000c0d0e7389 */ /* 0x00006400000c000b */
[----:B01----:R-:W-:Y:S01]  /*22c10*/  ENDCOLLECTIVE ;  /* 0x000000000000791b */ /* 0x003fe20003800000 */
.L_x_846:
        /* <DEDUP_REMOVED lines=17> */
.L_x_847:
[----:B------:R-:W-:Y:S01]  /*22d30*/  MOV R13, R3 ;  /* 0x00000003000d7202 */ /* 0x000fe20000000f00 */
[----:B------:R-:W-:Y:S02]  /*22d40*/  IMAD.MOV.U32 R12, RZ, RZ, 0x7 ;  /* 0x00000007ff0c7424 */ /* 0x000fe400078e00ff */
[----:B------:R-:W-:-:S07]  /*22d50*/  IMAD.MOV.U32 R5, RZ, RZ, R14 ;  /* 0x000000ffff057224 */ /* 0x000fce00078e000e */
[----:B------:R-:W-:Y:S05]  /*22d60*/  WARPSYNC.COLLECTIVE R15, `(.L_x_848) ;  /* 0x000000000f087348 */ /* 0x000fea0003c00000 */
[----:B------:R0:W1:Y:S02]  /*22d70*/  SHFL.IDX P6, R14, R13, R12, R11 ;  /* 0x0000000c0d0e7389 */ /* 0x00006400000c000b */
[----:B01----:R-:W-:Y:S01]  /*22d80*/  ENDCOLLECTIVE ;  /* 0x000000000000791b */ /* 0x003fe20003800000 */
.L_x_848:
[----:B------:R-:W-:-:S04]  /*22d90*/  @!P2 LEA R5, P4, R9, R5, 0x1 ;  /* 0x000000050905a211 */ /* 0x000fc800078808ff */
[----:B------:R-:W-:-:S05]  /*22da0*/  @!P2 IADD3.X R6, RZ, R6, RZ, P4, !PT ;  /* 0x00000006ff06a210 */ /* 0x000fca00027fe4ff */
[----:B------:R-:W-:Y:S01]  /*22db0*/  @!P2 IMAD.MOV.U32 R7, RZ, RZ, R6 ;  /* 0x000000ffff07a224 */ /* 0x000fe200078e0006 */
[----:B------:R-:W-:Y:S01]  /*22dc0*/  MOV R13, R4 ;  /* 0x00000004000d7202 */ /* 0x000fe20000000f00 */
        /* <DEDUP_REMOVED lines=10> */
.L_x_849:
[----:B------:R-:W-:Y:S01]  /*22e70*/  @!PT LDS RZ, [RZ] ;  /* 0x00000000fffff984 */ /* 0x000fe20000000800 */
[----:B------:R-:W-:Y:S01]  /*22e80*/  @!PT LDS RZ, [RZ] ;  /* 0x00000000fffff984 */ /* 0x000fe20000000800 */
[----:B------:R-:W-:Y:S01]  /*22e90*/  @!PT LDS RZ, [RZ] ;  /* 0x00000000fffff984 */ /* 0x000fe20000000800 */
[----:B------:R0:W-:Y:S01]  /*22ea0*/  @!P2 LDGSTS.E.BYPASS.LTC128B.128 [R10+0x1b400], desc[UR56][R6.64+0x100], !P1 ;  /* 0x1b400100060aafae */ /* 0x0001e2000c901d78 */
[----:B------:R-:W-:Y:S01]  /*22eb0*/  IMAD.MOV.U32 R3, RZ, RZ, R14 ;  /* 0x000000ffff037224 */ /* 0x000fe200078e000e */
[----:B------:R-:W-:Y:S06]  /*22ec0*/  BRA `(.L_x_850) ;  /* 0xffffffac00847947 */ /* 0x000fec000383ffff */
.L_x_709:
[----:B----4-:R4:W0:Y:S02]  /*22ed0*/  SYNCS.PHASECHK.TRANS64.TRYWAIT P0, [R18+URZ+0x34820], R0 ;  /* 0x03482000120075a7 */ /* 0x010824000800017f */
[----:B0-----:R-:W-:Y:S05]  /*22ee0*/  @!P0 NANOSLEEP.SYNCS 0x989680 ;  /* 0x009896800000895d */ /* 0x001fea0003900000 */
[----:B------:R-:W0:Y:S02]  /*22ef0*/  @!P0 SYNCS.PHASECHK.TRANS64 P0, [R18+URZ+0x34820], R0 ;  /* 0x03482000120085a7 */ /* 0x000e24000800007f */
[----:B0-----:R-:W-:Y:S05]  /*22f00*/  @!P0 BRA `(.L_x_709) ;  /* 0xfffffffc00f08947 */ /* 0x001fea000383ffff */
[----:B------:R-:W-:Y:S05]  /*22f10*/  BRA `(.L_x_851) ;  /* 0xffffffac00f87947 */ /* 0x000fea000383ffff */
.L_x_718:
[----:B-1----:R1:W2:Y:S02]  /*22f20*/  SYNCS.PHASECHK.TRANS64.TRYWAIT P0, [R3+URZ+0x34840], R2 ;  /* 0x03484002030075a7 */ /* 0x0022a4000800017f */
[----:B--2---:R-:W-:Y:S05]  /*22f30*/  @!P0 NANOSLEEP.SYNCS 0x989680 ;  /* 0x009896800000895d */ /* 0x004fea0003900000 */
[----:B------:R-:W2:Y:S02]  /*22f40*/  @!P0 SYNCS.PHASECHK.TRANS64 P0, [R3+URZ+0x34840], R2 ;  /* 0x03484002030085a7 */ /* 0x000ea4000800007f */
[----:B--2---:R-:W-:Y:S05]  /*22f50*/  @!P0 BRA `(.L_x_718) ;  /* 0xfffffffc00f08947 */ /* 0x004fea000383ffff */
[----:B------:R-:W-:Y:S05]  /*22f60*/  BRA `(.L_x_852) ;  /* 0xffffffb000d47947 */ /* 0x000fea000383ffff */
.L_x_725:
[----:B0-----:R0:W1:Y:S02]  /*22f70*/  SYNCS.PHASECHK.TRANS64.TRYWAIT P0, [R2+URZ+0x34860], R3 ;  /* 0x03486003020075a7 */ /* 0x001064000800017f */
[----:B-1----:R-:W-:Y:S05]  /*22f80*/  @!P0 NANOSLEEP.SYNCS 0x989680 ;  /* 0x009896800000895d */ /* 0x002fea0003900000 */
[----:B------:R-:W1:Y:S02]  /*22f90*/  @!P0 SYNCS.PHASECHK.TRANS64 P0, [R2+URZ+0x34860], R3 ;  /* 0x03486003020085a7 */ /* 0x000e64000800007f */
[----:B-1----:R-:W-:Y:S05]  /*22fa0*/  @!P0 BRA `(.L_x_725) ;  /* 0xfffffffc00f08947 */ /* 0x002fea000383ffff */
[----:B------:R-:W-:Y:S05]  /*22fb0*/  BRA `(.L_x_853) ;  /* 0xffffffb400e07947 */ /* 0x000fea000383ffff */
.L_x_735:
[----:B-1----:R1:W2:Y:S02]  /*22fc0*/  SYNCS.PHASECHK.TRANS64.TRYWAIT P0, [R3+URZ+0x34840], R2 ;  /* 0x03484002030075a7 */ /* 0x0022a4000800017f */
[----:B--2---:R-:W-:Y:S05]  /*22fd0*/  @!P0 NANOSLEEP.SYNCS 0x989680 ;  /* 0x009896800000895d */ /* 0x004fea0003900000 */
[----:B------:R-:W2:Y:S02]  /*22fe0*/  @!P0 SYNCS.PHASECHK.TRANS64 P0, [R3+URZ+0x34840], R2 ;  /* 0x03484002030085a7 */ /* 0x000ea4000800007f */
[----:B--2---:R-:W-:Y:S05]  /*22ff0*/  @!P0 BRA `(.L_x_735) ;  /* 0xfffffffc00f08947 */ /* 0x004fea000383ffff */
[----:B------:R-:W-:Y:S05]  /*23000*/  BRA `(.L_x_854) ;  /* 0xffffffbc00787947 */ /* 0x000fea000383ffff */
.L_x_742:
[----:B0-----:R0:W1:Y:S02]  /*23010*/  SYNCS.PHASECHK.TRANS64.TRYWAIT P0, [R2+URZ+0x34860], R3 ;  /* 0x03486003020075a7 */ /* 0x001064000800017f */
[----:B-1----:R-:W-:Y:S05]  /*23020*/  @!P0 NANOSLEEP.SYNCS 0x989680 ;  /* 0x009896800000895d */ /* 0x002fea0003900000 */
[----:B------:R-:W1:Y:S02]  /*23030*/  @!P0 SYNCS.PHASECHK.TRANS64 P0, [R2+URZ+0x34860], R3 ;  /* 0x03486003020085a7 */ /* 0x000e64000800007f */
[----:B-1----:R-:W-:Y:S05]  /*23040*/  @!P0 BRA `(.L_x_742) ;  /* 0xfffffffc00f08947 */ /* 0x002fea000383ffff */
[----:B------:R-:W-:Y:S05]  /*23050*/  BRA `(.L_x_855) ;  /* 0xffffffc000847947 */ /* 0x000fea000383ffff */
.L_x_752:
[----:B--2---:R2:W3:Y:S02]  /*23060*/  SYNCS.PHASECHK.TRANS64.TRYWAIT P0, [R3+URZ+0x34840], R2 ;  /* 0x03484002030075a7 */ /* 0x0044e4000800017f */
[----:B---3--:R-:W-:Y:S05]  /*23070*/  @!P0 NANOSLEEP.SYNCS 0x989680 ;  /* 0x009896800000895d */ /* 0x008fea0003900000 */
[----:B------:R-:W3:Y:S02]  /*23080*/  @!P0 SYNCS.PHASECHK.TRANS64 P0, [R3+URZ+0x34840], R2 ;  /* 0x03484002030085a7 */ /* 0x000ee4000800007f */
[----:B---3--:R-:W-:Y:S05]  /*23090*/  @!P0 BRA `(.L_x_752) ;  /* 0xfffffffc00f08947 */ /* 0x008fea000383ffff */
[----:B------:R-:W-:Y:S05]  /*230a0*/  BRA `(.L_x_856) ;  /* 0xffffffc400f47947 */ /* 0x000fea000383ffff */
.L_x_759:
[----:B0-----:R0:W1:Y:S02]  /*230b0*/  SYNCS.PHASECHK.TRANS64.TRYWAIT P0, [R2+URZ+0x34860], R5 ;  /* 0x03486005020075a7 */ /* 0x001064000800017f */
[----:B-1----:R-:W-:Y:S05]  /*230c0*/  @!P0 NANOSLEEP.SYNCS 0x989680 ;  /* 0x009896800000895d */ /* 0x002fea0003900000 */
[----:B------:R-:W1:Y:S02]  /*230d0*/  @!P0 SYNCS.PHASECHK.TRANS64 P0, [R2+URZ+0x34860], R5 ;  /* 0x03486005020085a7 */ /* 0x000e64000800007f */
[----:B-1----:R-:W-:Y:S05]  /*230e0*/  @!P0 BRA `(.L_x_759) ;  /* 0xfffffffc00f08947 */ /* 0x002fea000383ffff */
[----:B------:R-:W-:Y:S05]  /*230f0*/  BRA `(.L_x_857) ;  /* 0xffffffc800fc7947 */ /* 0x000fea000383ffff */
.L_x_771:
[----:B---3--:R3:W4:Y:S02]  /*23100*/  SYNCS.PHASECHK.TRANS64.TRYWAIT P0, [R0+URZ+0x34860], R2 ;  /* 0x03486002000075a7 */ /* 0x008724000800017f */
[----:B----4-:R-:W-:Y:S05]  /*23110*/  @!P0 NANOSLEEP.SYNCS 0x989680 ;  /* 0x009896800000895d */ /* 0x010fea0003900000 */
[----:B------:R-:W4:Y:S02]  /*23120*/  @!P0 SYNCS.PHASECHK.TRANS64 P0, [R0+URZ+0x34860], R2 ;  /* 0x03486002000085a7 */ /* 0x000f24000800007f */
[----:B----4-:R-:W-:Y:S05]  /*23130*/  @!P0 BRA `(.L_x_771) ;  /* 0xfffffffc00f08947 */ /* 0x010fea000383ffff */
[----:B------:R-:W-:Y:S05]  /*23140*/  BRA `(.L_x_858) ;  /* 0xffffffd000547947 */ /* 0x000fea000383ffff */
.L_x_779:
[----:B-1----:R-:W4:Y:S01]  /*23150*/  LDL R0, [R1] ;  /* 0x0000000001007983 */ /* 0x002f220000100800 */
[----:B------:R-:W-:Y:S01]  /*23160*/  BSSY B0, `(.L_x_859) ;  /* 0x0000008000007945 */ /* 0x000fe20003800000 */
[----:B------:R-:W-:Y:S01]  /*23170*/  MOV R12, RZ ;  /* 0x000000ff000c7202 */ /* 0x000fe20000000f00 */
[----:B0-----:R-:W-:Y:S02]  /*23180*/  IMAD.MOV.U32 R11, RZ, RZ, 0x1f ;  /* 0x0000001fff0b7424 */ /* 0x001fe400078e00ff */
[----:B------:R-:W-:Y:S02]  /*23190*/  IMAD.MOV.U32 R15, RZ, RZ, -0x1 ;  /* 0xffffffffff0f7424 */ /* 0x000fe400078e00ff */
[----:B----4-:R-:W-:-:S07]  /*231a0*/  IMAD.MOV.U32 R13, RZ, RZ, R0 ;  /* 0x000000ffff0d7224 */ /* 0x010fce00078e0000 */
[----:B--23--:R-:W-:Y:S05]  /*231b0*/  WARPSYNC.COLLECTIVE R15, `(.L_x_860) ;  /* 0x000000000f087348 */ /* 0x00cfea0003c00000 */
[----:B------:R0:W1:Y:S02]  /*231c0*/  SHFL.IDX P6, R14, R13, R12, R11 ;  /* 0x0000000c0d0e7389 */ /* 0x00006400000c000b */
[----:B0123--:R-:W-:Y:S01]  /*231d0*/  ENDCOLLECTIVE ;  /* 0x000000000000791b */ /* 0x00ffe20003800000 */
.L_x_860:
[----:B------:R-:W-:Y:S05]  /*231e0*/  BSYNC B0 ;  /* 0x0000000000007941 */ /* 0x000fea0003800000 */
.L_x_859:
[----:B------:R0:W5:Y:S01]  /*231f0*/  LDL R2, [R1+0xc] ;  /* 0x00000c0001027983 */ /* 0x0001620000100800 */
[----:B------:R-:W-:Y:S01]  /*23200*/  IMAD.MOV.U32 R13, RZ, RZ, R0 ;  /* 0x000000ffff0d7224 */ /* 0x000fe200078e0000 */
[----:B------:R-:W-:Y:S01]  /*23210*/  MOV R11, 0x1f ;  /* 0x0000001f000b7802 */ /* 0x000fe20000000f00 */
[----:B------:R-:W-:Y:S01]  /*23220*/  IMAD.MOV.U32 R12, RZ, RZ, 0x1 ;  /* 0x00000001ff0c7424 */ /* 0x000fe200078e00ff */
[----:B------:R-:W-:Y:S01]  /*23230*/  MOV R5, R14 ;  /* 0x0000000e00057202 */ /* 0x000fe20000000f00 */
[----:B------:R-:W-:Y:S01]  /*23240*/  IMAD.MOV.U32 R15, RZ, RZ, -0x1 ;  /* 0xffffffffff0f7424 */ /* 0x000fe200078e00ff */
[----:B------:R-:W-:-:S13]  /*23250*/  LOP3.LUT P1, RZ, R9, 0x1, RZ, 0xc0, !PT ;  /* 0x0000000109ff7812 */ /* 0x000fda000782c0ff */
[----:B0----5:R-:W-:Y:S05]  /*23260*/  WARPSYNC.COLLECTIVE R15, `(.L_x_861) ;  /* 0x000000000f087348 */ /* 0x021fea0003c00000 */
[----:B------:R1:W2:Y:S02]  /*23270*/  SHFL.IDX P6, R14, R13, R12, R11 ;  /* 0x0000000c0d0e7389 */ /* 0x0002a400000c000b */
[----:B012--5:R-:W-:Y:S01]  /*23280*/  ENDCOLLECTIVE ;  /* 0x000000000000791b */ /* 0x027fe20003800000 */
.L_x_861:
[----:B------:R-:W-:Y:S01]  /*23290*/  ULDC UR4, c[0x0][0xc3c] ;  /* 0x00030f0000047ab9 */ /* 0x000fe20000000800 */
[----:B------:R-:W-:Y:S02]  /*232a0*/  IADD3 R4, R2, R17, RZ ;  /* 0x0000001102047210 */ /* 0x000fe40007ffe0ff */
[----:B------:R-:W-:Y:S01]  /*232b0*/  CS2R R10, SRZ ;  /* 0x00000000000a7805 */ /* 0x000fe2000001ff00 */
        /* <DEDUP_REMOVED lines=9> */
[----:B------:R-:W-:Y:S02]  /*23350*/  MOV R6, RZ ;  /* 0x000000ff00067202 */ /* 0x000fe40000000f00 */
[C---:B------:R-:W-:Y:S02]  /*23360*/  ISETP.GE.U32.AND P2, PT, R17.reuse, 0x8, PT ;  /* 0x000000081100780c */ /* 0x040fe40003f46070 */
[C---:B------:R-:W-:Y:S01]  /*23370*/  ISETP.GE.U32.AND P3, PT, R17.reuse, 0x10, PT ;  /* 0x000000101100780c */ /* 0x040fe20003f66070 */
[----:B--2---:R-:W-:Y:S02]  /*23380*/  @!P0 IMAD.MOV.U32 R4, RZ, RZ, R8 ;  /* 0x000000ffff048224 */ /* 0x004fe400078e0008 */
[----:B---3--:R-:W-:Y:S01]  /*23390*/  @!P0 IMAD.MOV.U32 R6, RZ, RZ, R2 ;  /* 0x000000ffff068224 */ /* 0x008fe200078e0002 */
[----:B------:R-:W-:-:S03]  /*233a0*/  ISETP.GE.U32.AND P0, PT, R17, 0x2, PT ;  /* 0x000000021100780c */ /* 0x000fc60003f06070 */
[----:B------:R-:W-:-:S04]  /*233b0*/  IMAD R2, R6, R4, RZ ;  /* 0x0000000406027224 */ /* 0x000fc800078e02ff */
[----:B------:R-:W-:-:S07]  /*233c0*/  IMAD.MOV.U32 R13, RZ, RZ, R2 ;  /* 0x000000ffff0d7224 */ /* 0x000fce00078e0002 */
[----:B------:R-:W-:Y:S05]  /*233d0*/  WARPSYNC.COLLECTIVE R15, `(.L_x_862) ;  /* 0x000000000f087348 */ /* 0x000fea0003c00000 */
[----:B------:R0:W1:Y:S02]  /*233e0*/  SHFL.UP P6, R14, R13, R12, R11 ;  /* 0x0400000c0d0e7389 */ /* 0x00006400000c000b */
[----:B01----:R-:W-:Y:S01]  /*233f0*/  ENDCOLLECTIVE ;  /* 0x000000000000791b */ /* 0x003fe20003800000 */
.L_x_862:
[----:B------:R-:W-:Y:S02]  /*23400*/  MOV R12, 0x2 ;  /* 0x00000002000c7802 */ /* 0x000fe40000000f00 */
[----:B------:R-:W-:-:S04]  /*23410*/  MOV R3, R14 ;  /* 0x0000000e00037202 */ /* 0x000fc80000000f00 */
[----:B------:R-:W-:Y:S02]  /*23420*/  SEL R3, R3, RZ, P1 ;  /* 0x000000ff03037207 */ /* 0x000fe40000800000 */
[----:B------:R-:W-:-:S03]  /*23430*/  ISETP.GE.U32.AND P1, PT, R17, 0x4, PT ;  /* 0x000000041100780c */ /* 0x000fc60003f26070 */
[----:B------:R-:W-:-:S04]  /*23440*/  IMAD.IADD R2, R2, 0x1, R3 ;  /* 0x0000000102027824 */ /* 0x000fc800078e0203 */
[----:B------:R-:W-:-:S07]  /*23450*/  IMAD.MOV.U32 R13, RZ, RZ, R2 ;  /* 0x000000ffff0d7224 */ /* 0x000fce00078e0002 */
[----:B------:R-:W-:Y:S05]  /*23460*/  WARPSYNC.COLLECTIVE R15, `(.L_x_863) ;  /* 0x000000000f087348 */ /* 0x000fea0003c00000 */
[----:B------:R0:W1:Y:S02]  /*23470*/  SHFL.UP P6, R14, R13, R12, R11 ;  /* 0x0400000c0d0e7389 */ /* 0x00006400000c000b */
[----:B01----:R-:W-:Y:S01]  /*23480*/  ENDCOLLECTIVE ;  /* 0x000000000000791b */ /* 0x003fe20003800000 */
.L_x_863:
[----:B------:R-:W-:Y:S02]  /*23490*/  IMAD.MOV.U32 R12, RZ, RZ, 0x4 ;  /* 0x00000004ff0c7424 */ /* 0x000fe400078e00ff */
[----:B------:R-:W-:-:S05]  /*234a0*/  IMAD.MOV.U32 R3, RZ, RZ, R14 ;  /* 0x000000ffff037224 */ /* 0x000fca00078e000e */
[----:B------:R-:W-:-:S05]  /*234b0*/  SEL R3, R3, RZ, P0 ;  /* 0x000000ff03037207 */ /* 0x000fca0000000000 */
[----:B------:R-:W-:-:S05]  /*234c0*/  IMAD.IADD R2, R2, 0x1, R3 ;  /* 0x0000000102027824 */ /* 0x000fca00078e0203 */
[----:B------:R-:W-:-:S07]  /*234d0*/  MOV R13, R2 ;  /* 0x00000002000d7202 */ /* 0x000fce0000000f00 */
[----:B------:R-:W-:Y:S05]  /*234e0*/  WARPSYNC.COLLECTIVE R15, `(.L_x_864) ;  /* 0x000000000f087348 */ /* 0x000fea0003c00000 */
[----:B------:R0:W1:Y:S02]  /*234f0*/  SHFL.UP P6, R14, R13, R12, R11 ;  /* 0x0400000c0d0e7389 */ /* 0x00006400000c000b */
[----:B01----:R-:W-:Y:S01]  /*23500*/  ENDCOLLECTIVE ;  /* 0x000000000000791b */ /* 0x003fe20003800000 */
.L_x_864:
[----:B------:R-:W-:Y:S02]  /*23510*/  IMAD.MOV.U32 R12, RZ, RZ, 0x8 ;  /* 0x00000008ff0c7424 */ /* 0x000fe400078e00ff */
[----:B------:R-:W-:-:S05]  /*23520*/  IMAD.MOV.U32 R3, RZ, RZ, R14 ;  /* 0x000000ffff037224 */ /* 0x000fca00078e000e */
[----:B------:R-:W-:-:S04]  /*23530*/  SEL R3, R3, RZ, P1 ;  /* 0x000000ff03037207 */ /* 0x000fc80000800000 */
[----:B------:R-:W-:-:S05]  /*23540*/  IADD3 R2, R2, R3, RZ ;  /* 0x0000000302027210 */ /* 0x000fca0007ffe0ff */
[----:B------:R-:W-:-:S07]  /*23550*/  IMAD.MOV.U32 R13, RZ, RZ, R2 ;  /* 0x000000ffff0d7224 */ /* 0x000fce00078e0002 */
[----:B------:R-:W-:Y:S05]  /*23560*/  WARPSYNC.COLLECTIVE R15, `(.L_x_865) ;  /* 0x000000000f087348 */ /* 0x000fea0003c00000 */
[----:B------:R0:W1:Y:S02]  /*23570*/  SHFL.UP P6, R14, R13, R12, R11 ;  /* 0x0400000c0d0e7389 */ /* 0x00006400000c000b */
[----:B01----:R-:W-:Y:S01]  /*23580*/  ENDCOLLECTIVE ;  /* 0x000000000000791b */ /* 0x003fe20003800000 */
.L_x_865:
[----:B------:R-:W-:Y:S02]  /*23590*/  MOV R12, 0x10 ;  /* 0x00000010000c7802 */ /* 0x000fe40000000f00 */
[----:B------:R-:W-:-:S04]  /*235a0*/  MOV R3, R14 ;  /* 0x0000000e00037202 */ /* 0x000fc80000000f00 */
[----:B------:R-:W-:-:S05]  /*235b0*/  SEL R3, R3, RZ, P2 ;  /* 0x000000ff03037207 */ /* 0x000fca0001000000 */
[----:B------:R-:W-:-:S04]  /*235c0*/  IMAD.IADD R2, R2, 0x1, R3 ;  /* 0x0000000102027824 */ /* 0x000fc800078e0203 */
[----:B------:R-:W-:-:S07]  /*235d0*/  IMAD.MOV.U32 R13, RZ, RZ, R2 ;  /* 0x000000ffff0d7224 */ /* 0x000fce00078e0002 */
[----:B------:R-:W-:Y:S05]  /*235e0*/  WARPSYNC.COLLECTIVE R15, `(.L_x_866) ;  /* 0x000000000f087348 */ /* 0x000fea0003c00000 */
[----:B------:R0:W1:Y:S02]  /*235f0*/  SHFL.UP P6, R14, R13, R12, R11 ;  /* 0x0400000c0d0e7389 */ /* 0x00006400000c000b */
[----:B01----:R-:W-:Y:S01]  /*23600*/  ENDCOLLECTIVE ;  /* 0x000000000000791b */ /* 0x003fe20003800000 */
.L_x_866:
[----:B------:R-:W-:Y:S02]  /*23610*/  IMAD.MOV.U32 R12, RZ, RZ, 0x1f ;  /* 0x0000001fff0c7424 */ /* 0x000fe400078e00ff */
[----:B------:R-:W-:Y:S02]  /*23620*/  IMAD.MOV.U32 R11, RZ, RZ, 0x1f ;  /* 0x0000001fff0b7424 */ /* 0x000fe400078e00ff */
[----:B------:R-:W-:-:S05]  /*23630*/  IMAD.MOV.U32 R3, RZ, RZ, R14 ;  /* 0x000000ffff037224 */ /* 0x000fca00078e000e */
[----:B------:R-:W-:-:S05]  /*23640*/  SEL R3, R3, RZ, P3 ;  /* 0x000000ff03037207 */ /* 0x000fca0001800000 */
[----:B------:R-:W-:-:S05]  /*23650*/  IMAD.IADD R7, R2, 0x1, R3 ;  /* 0x0000000102077824 */ /* 0x000fca00078e0203 */
[----:B------:R-:W-:-:S07]  /*23660*/  MOV R13, R7 ;  /* 0x00000007000d7202 */ /* 0x000fce0000000f00 */
[----:B------:R-:W-:Y:S05]  /*23670*/  WARPSYNC.COLLECTIVE R15, `(.L_x_867) ;  /* 0x000000000f087348 */ /* 0x000fea0003c00000 */
[----:B------:R0:W1:Y:S02]  /*23680*/  SHFL.IDX P6, R14, R13, R12, R11 ;  /* 0x0000000c0d0e7389 */ /* 0x00006400000c000b */
[----:B01----:R-:W-:Y:S01]  /*23690*/  ENDCOLLECTIVE ;  /* 0x000000000000791b */ /* 0x003fe20003800000 */
.L_x_867:
[----:B------:R-:W-:Y:S01]  /*236a0*/  MOV R16, R14 ;  /* 0x0000000e00107202 */ /* 0x000fe20000000f00 */
[----:B------:R-:W-:Y:S06]  /*236b0*/  BRA `(.L_x_868) ;  /* 0xffffffd000e07947 */ /* 0x000fec000383ffff */
.L_x_782:
[----:B------:R-:W-:Y:S01]  /*236c0*/  BSSY B0, `(.L_x_869) ;  /* 0x0000008000007945 */ /* 0x000fe20003800000 */
[----:B------:R-:W-:Y:S01]  /*236d0*/  IMAD.MOV.U32 R13, RZ, RZ, R2 ;  /* 0x000000ffff0d7224 */ /* 0x000fe200078e0002 */
[----:B------:R-:W-:Y:S01]  /*236e0*/  MOV R11, RZ ;  /* 0x000000ff000b7202 */ /* 0x000fe20000000f00 */
[----:B------:R-:W-:Y:S02]  /*236f0*/  IMAD.MOV.U32 R12, RZ, RZ, 0x1 ;  /* 0x00000001ff0c7424 */ /* 0x000fe400078e00ff */
[----:B------:R-:W-:-:S07]  /*23700*/  IMAD.MOV.U32 R15, RZ, RZ, -0x1 ;  /* 0xffffffffff0f7424 */ /* 0x000fce00078e00ff */
[----:B0-----:R-:W-:Y:S05]  /*23710*/  WARPSYNC.COLLECTIVE R15, `(.L_x_870) ;  /* 0x000000000f087348 */ /* 0x001fea0003c00000 */
[----:B------:R1:W2:Y:S02]  /*23720*/  SHFL.UP P6, R14, R13, R12, R11 ;  /* 0x0400000c0d0e7389 */ /* 0x0002a400000c000b */
[----:B012---:R-:W-:Y:S01]  /*23730*/  ENDCOLLECTIVE ;  /* 0x000000000000791b */ /* 0x007fe20003800000 */
.L_x_870:
[----:B------:R-:W-:Y:S05]  /*23740*/  BSYNC B0 ;  /* 0x0000000000007941 */ /* 0x000fea0003800000 */
.L_x_869:
[----:B------:R-:W2:Y:S01]  /*23750*/  LDL R7, [R1+0x10] ;  /* 0x0000100001077983 */ /* 0x000ea20000100800 */
[----:B------:R-:W-:Y:S01]  /*23760*/  IMAD.MOV.U32 R3, RZ, RZ, R14 ;  /* 0x000000ffff037224 */ /* 0x000fe200078e000e */
[----:B------:R-:W-:Y:S01]  /*23770*/  MOV R11, RZ ;  /* 0x000000ff000b7202 */ /* 0x000fe20000000f00 */
[----:B------:R-:W-:Y:S02]  /*23780*/  IMAD.MOV.U32 R12, RZ, RZ, 0x2 ;  /* 0x00000002ff0c7424 */ /* 0x000fe400078e00ff */
[----:B------:R-:W-:Y:S01]  /*23790*/  IMAD.MOV.U32 R15, RZ, RZ, -0x1 ;  /* 0xffffffffff0f7424 */ /* 0x000fe200078e00ff */
[----:B--2---:R-:W-:-:S04]  /*237a0*/  LOP3.LUT P4, RZ, R7, 0x1, RZ, 0xc0, !PT ;  /* 0x0000000107ff7812 */ /* 0x004fc8000788c0ff */
[----:B------:R-:W-:-:S04]  /*237b0*/  SEL R3, R3, RZ, P4 ;  /* 0x000000ff03037207 */ /* 0x000fc80002000000 */
[----:B------:R-:W-:-:S05]  /*237c0*/  IADD3 R2, R2, R3, RZ ;  /* 0x0000000302027210 */ /* 0x000fca0007ffe0ff */
[----:B------:R-:W-:-:S07]  /*237d0*/  IMAD.MOV.U32 R13, RZ, RZ, R2 ;  /* 0x000000ffff0d7224 */ /* 0x000fce00078e0002 */
[----:B------:R-:W-:Y:S05]  /*237e0*/  WARPSYNC.COLLECTIVE R15, `(.L_x_871) ;  /* 0x000000000f087348 */ /* 0x000fea0003c00000 */
[----:B------:R0:W1:Y:S02]  /*237f0*/  SHFL.UP P6, R14, R13, R12, R11 ;  /* 0x0400000c0d0e7389 */ /* 0x00006400000c000b */
[----:B01----:R-:W-:Y:S01]  /*23800*/  ENDCOLLECTIVE ;  /* 0x000000000000791b */ /* 0x003fe20003800000 */
.L_x_871:
        /* <DEDUP_REMOVED lines=8> */
.L_x_872:
        /* <DEDUP_REMOVED lines=8> */
.L_x_873:
        /* <DEDUP_REMOVED lines=8> */
.L_x_874:
[----:B------:R-:W-:Y:S01]  /*23990*/  IMAD.MOV.U32 R12, RZ, RZ, 0x1f ;  /* 0x0000001fff0c7424 */ /* 0x000fe200078e00ff */
[----:B------:R-:W-:Y:S01]  /*239a0*/  MOV R11, 0x1f ;  /* 0x0000001f000b7802 */ /* 0x000fe20000000f00 */
[----:B------:R-:W-:-:S05]  /*239b0*/  IMAD.MOV.U32 R3, RZ, RZ, R14 ;  /* 0x000000ffff037224 */ /* 0x000fca00078e000e */
[----:B------:R-:W-:-:S04]  /*239c0*/  SEL R3, R3, RZ, P3 ;  /* 0x000000ff03037207 */ /* 0x000fc80001800000 */
[----:B------:R-:W-:-:S05]  /*239d0*/  IADD3 R7, R2, R3, RZ ;  /* 0x0000000302077210 */ /* 0x000fca0007ffe0ff */
[----:B------:R-:W-:-:S07]  /*239e0*/  IMAD.MOV.U32 R13, RZ, RZ, R7 ;  /* 0x000000ffff0d7224 */ /* 0x000fce00078e0007 */
[----:B------:R-:W-:Y:S05]  /*239f0*/  WARPSYNC.COLLECTIVE R15, `(.L_x_875) ;  /* 0x000000000f087348 */ /* 0x000fea0003c00000 */
[----:B------:R0:W1:Y:S02]  /*23a00*/  SHFL.IDX P6, R14, R13, R12, R11 ;  /* 0x0000000c0d0e7389 */ /* 0x00006400000c000b */
[----:B01----:R-:W-:Y:S01]  /*23a10*/  ENDCOLLECTIVE ;  /* 0x000000000000791b */ /* 0x003fe20003800000 */
.L_x_875:
[----:B------:R-:W-:Y:S01]  /*23a20*/  IMAD.MOV.U32 R16, RZ, RZ, R14 ;  /* 0x000000ffff107224 */ /* 0x000fe200078e000e */
[----:B------:R-:W-:Y:S06]  /*23a30*/  BRA `(.L_x_876) ;  /* 0xffffffd000b07947 */ /* 0x000fec000383ffff */
.L_x_784:
[----:B------:R-:W-:Y:S01]  /*23a40*/  BSSY B0, `(.L_x_877) ;  /* 0x0000006000007945 */ /* 0x000fe20003800000 */
[----:B------:R-:W-:Y:S01]  /*23a50*/  PLOP3.LUT P6, PT, P6, PT, PT, 0x8, 0x0 ;  /* 0x000000000000781c */ /* 0x000fe200037ce170 */
[----:B------:R-:W-:-:S12]  /*23a60*/  IMAD.MOV.U32 R15, RZ, RZ, -0x1 ;  /* 0xffffffffff0f7424 */ /* 0x000fd800078e00ff */
[----:B0-----:R-:W-:Y:S05]  /*23a70*/  WARPSYNC.COLLECTIVE R15, `(.L_x_878) ;  /* 0x000000000f087348 */ /* 0x001fea0003c00000 */
[----:B------:R-:W-:Y:S01]  /*23a80*/  VOTE.ANY R14, PT, P6 ;  /* 0x00000000000e7806 */ /* 0x000fe200030e0100 */
[----:B0-----:R-:W-:Y:S06]  /*23a90*/  ENDCOLLECTIVE ;  /* 0x000000000000791b */ /* 0x001fec0003800000 */
.L_x_878:
[----:B------:R-:W-:Y:S05]  /*23aa0*/  BSYNC B0 ;  /* 0x0000000000007941 */ /* 0x000fea0003800000 */
.L_x_877:
[----:B------:R-:W-:Y:S01]  /*23ab0*/  MOV R3, R14 ;  /* 0x0000000e00037202 */ /* 0x000fe20000000f00 */
[----:B------:R-:W-:Y:S01]  /*23ac0*/  IMAD.MOV.U32 R13, RZ, RZ, R4 ;  /* 0x000000ffff0d7224 */ /* 0x000fe200078e0004 */
[----:B------:R-:W-:Y:S01]  /*23ad0*/  MOV R11, 0x1f ;  /* 0x0000001f000b7802 */ /* 0x000fe20000000f00 */
[----:B------:R-:W-:Y:S01]  /*23ae0*/  IMAD.MOV.U32 R15, RZ, RZ, -0x1 ;  /* 0xffffffffff0f7424 */ /* 0x000fe200078e00ff */
[----:B------:R-:W0:Y:S02]  /*23af0*/  POPC R0, R3 ;  /* 0x0000000300007309 */ /* 0x000e240000000000 */
[----:B0-----:R-:W-:-:S07]  /*23b00*/  IMAD.MOV.U32 R12, RZ, RZ, R0 ;  /* 0x000000ffff0c7224 */ /* 0x001fce00078e0000 */
[----:B------:R-:W-:Y:S05]  /*23b10*/  WARPSYNC.COLLECTIVE R15, `(.L_x_879) ;  /* 0x000000000f087348 */ /* 0x000fea0003c00000 */
[----:B------:R0:W1:Y:S02]  /*23b20*/  SHFL.IDX P6, R14, R13, R12, R11 ;  /* 0x0000000c0d0e7389 */ /* 0x00006400000c000b */
[----:B01----:R-:W-:Y:S01]  /*23b30*/  ENDCOLLECTIVE ;  /* 0x000000000000791b */ /* 0x003fe20003800000 */
.L_x_879:
[----:B------:R-:W-:Y:S01]  /*23b40*/  MOV R13, R6 ;  /* 0x00000006000d7202 */ /* 0x000fe20000000f00 */
[----:B------:R-:W-:-:S07]  /*23b50*/  IMAD.MOV.U32 R4, RZ, RZ, R14 ;  /* 0x000000ffff047224 */ /* 0x000fce00078e000e */
[----:B------:R-:W-:Y:S05]  /*23b60*/  WARPSYNC.COLLECTIVE R15, `(.L_x_880) ;  /* 0x000000000f087348 */ /* 0x000fea0003c00000 */
[----:B------:R0:W1:Y:S02]  /*23b70*/  SHFL.IDX P6, R14, R13, R12, R11 ;  /* 0x0000000c0d0e7389 */ /* 0x00006400000c000b */
[----:B01----:R-:W-:Y:S01]  /*23b80*/  ENDCOLLECTIVE ;  /* 0x000000000000791b */ /* 0x003fe20003800000 */
.L_x_880:
[----:B------:R-:W-:Y:S01]  /*23b90*/  IMAD.MOV.U32 R6, RZ, RZ, R14 ;  /* 0x000000ffff067224 */ /* 0x000fe200078e000e */
[----:B------:R-:W-:Y:S06]  /*23ba0*/  BRA `(.L_x_881) ;  /* 0xffffffd000907947 */ /* 0x000fec000383ffff */
.L_x_786:
[----:B------:R-:W-:Y:S01]  /*23bb0*/  BSSY B0, `(.L_x_882) ;  /* 0x0000007000007945 */ /* 0x000fe20003800000 */
[----:B------:R-:W-:Y:S01]  /*23bc0*/  IMAD.MOV.U32 R13, RZ, RZ, R7 ;  /* 0x000000ffff0d7224 */ /* 0x000fe200078e0007 */
[----:B------:R-:W-:Y:S01]  /*23bd0*/  MOV R11, 0x1f ;  /* 0x0000001f000b7802 */ /* 0x000fe20000000f00 */
[----:B------:R-:W-:-:S07]  /*23be0*/  IMAD.MOV.U32 R15, RZ, RZ, -0x1 ;  /* 0xffffffffff0f7424 */ /* 0x000fce00078e00ff */
[----:B0123--:R-:W-:Y:S05]  /*23bf0*/  WARPSYNC.COLLECTIVE R15, `(.L_x_883) ;  /* 0x000000000f087348 */ /* 0x00ffea0003c00000 */
[----:B------:R4:W0:Y:S02]  /*23c00*/  SHFL.IDX P6, R14, R13, R12, R11 ;  /* 0x0000000c0d0e7389 */ /* 0x00082400000c000b */
[----:B01234-:R-:W-:Y:S01]  /*23c10*/  ENDCOLLECTIVE ;  /* 0x000000000000791b */ /* 0x01ffe20003800000 */
.L_x_883:
[----:B------:R-:W-:Y:S05]  /*23c20*/  BSYNC B0 ;  /* 0x0000000000007941 */ /* 0x000fea0003800000 */
.L_x_882:
[----:B------:R-:W-:Y:S01]  /*23c30*/  IMAD.MOV.U32 R7, RZ, RZ, R14 ;  /* 0x000000ffff077224 */ /* 0x000fe200078e000e */
[----:B------:R-:W-:Y:S06]  /*23c40*/  BRA `(.L_x_884) ;  /* 0xffffffd000807947 */ /* 0x000fec000383ffff */
.L_x_790:
[----:B0-----:R0:W1:Y:S02]  /*23c50*/  SYNCS.PHASECHK.TRANS64.TRYWAIT P0, [R0+URZ+0x34820], R3 ;  /* 0x03482003000075a7 */ /* 0x001064000800017f */
[----:B-1----:R-:W-:Y:S05]  /*23c60*/  @!P0 NANOSLEEP.SYNCS 0x989680 ;  /* 0x009896800000895d */ /* 0x002fea0003900000 */
[----:B------:R-:W1:Y:S02]  /*23c70*/  @!P0 SYNCS.PHASECHK.TRANS64 P0, [R0+URZ+0x34820], R3 ;  /* 0x03482003000085a7 */ /* 0x000e64000800007f */
[----:B-1----:R-:W-:Y:S05]  /*23c80*/  @!P0 BRA `(.L_x_790) ;  /* 0xfffffffc00f08947 */ /* 0x002fea000383ffff */
[----:B------:R-:W-:Y:S05]  /*23c90*/  BRA `(.L_x_885) ;  /* 0xffffffd800147947 */ /* 0x000fea000383ffff */
.L_x_791:
[----:B------:R-:W1:Y:S01]  /*23ca0*/  S2R R2, SR_TID.X ;  /* 0x0000000000027919 */ /* 0x000e620000002100 */
[----:B------:R-:W-:Y:S01]  /*23cb0*/  BSSY B0, `(.L_x_886) ;  /* 0x000000a000007945 */ /* 0x000fe20003800000 */
[----:B------:R-:W-:Y:S01]  /*23cc0*/  IMAD.MOV.U32 R12, RZ, RZ, RZ ;  /* 0x000000ffff0c7224 */ /* 0x000fe200078e00ff */
[----:B------:R-:W-:Y:S01]  /*23cd0*/  MOV R15, 0xffffffff ;  /* 0xffffffff000f7802 */ /* 0x000fe20000000f00 */
[----:B------:R-:W-:Y:S01]  /*23ce0*/  IMAD.MOV.U32 R11, RZ, RZ, 0x1f ;  /* 0x0000001fff0b7424 */ /* 0x000fe200078e00ff */
[----:B-1----:R-:W-:-:S04]  /*23cf0*/  SHF.R.U32.HI R2, RZ, 0x5, R2 ;  /* 0x00000005ff027819 */ /* 0x002fc80000011602 */
[----:B------:R-:W-:-:S04]  /*23d00*/  LOP3.LUT R2, R2, 0x3, RZ, 0xc0, !PT ;  /* 0x0000000302027812 */ /* 0x000fc800078ec0ff */
[----:B------:R-:W-:-:S07]  /*23d10*/  MOV R13, R2 ;  /* 0x00000002000d7202 */ /* 0x000fce0000000f00 */
[----:B0-----:R-:W-:Y:S05]  /*23d20*/  WARPSYNC.COLLECTIVE R15, `(.L_x_887) ;  /* 0x000000000f087348 */ /* 0x001fea0003c00000 */
[----:B------:R1:W2:Y:S02]  /*23d30*/  SHFL.IDX P6, R14, R13, R12, R11 ;  /* 0x0000000c0d0e7389 */ /* 0x0002a400000c000b */
[----:B012---:R-:W-:Y:S01]  /*23d40*/  ENDCOLLECTIVE ;  /* 0x000000000000791b */ /* 0x007fe20003800000 */
.L_x_887:
[----:B------:R-:W-:Y:S05]  /*23d50*/  BSYNC B0 ;  /* 0x0000000000007941 */ /* 0x000fea0003800000 */
.L_x_886:
[----:B------:R-:W-:Y:S05]  /*23d60*/  BRA `(.L_x_888) ;  /* 0xffffffd400fc7947 */ /* 0x000fea000383ffff */
.L_x_792:
[----:B------:R-:W-:Y:S01]  /*23d70*/  BSSY B0, `(.L_x_889) ;  /* 0x0000006000007945 */ /* 0x000fe20003800000 */
[----:B------:R-:W-:-:S07]  /*23d80*/  IMAD.MOV.U32 R15, RZ, RZ, -0x1 ;  /* 0xffffffffff0f7424 */ /* 0x000fce00078e00ff */
[----:B01----:R-:W-:Y:S05]  /*23d90*/  WARPSYNC.COLLECTIVE R15, `(.L_x_890) ;  /* 0x000000000f0c7348 */ /* 0x003fea0003c00000 */
[----:B------:R-:W-:Y:S02]  /*23da0*/  ELECT P6, UR62, PT ;  /* 0x00000000003e782f */ /* 0x000fe400038c0000 */
[----:B------:R-:W-:Y:S01]  /*23db0*/  MOV R14, UR62 ;  /* 0x0000003e000e7c02 */ /* 0x000fe20008000f00 */
[----:B01----:R-:W-:Y:S10]  /*23dc0*/  ENDCOLLECTIVE ;  /* 0x000000000000791b */ /* 0x003ff40003800000 */
.L_x_890:
[----:B------:R-:W-:Y:S05]  /*23dd0*/  BSYNC B0 ;  /* 0x0000000000007941 */ /* 0x000fea0003800000 */
.L_x_889:
[----:B------:R-:W-:Y:S05]  /*23de0*/  BRA `(.L_x_891) ;  /* 0xffffffd400f07947 */ /* 0x000fea000383ffff */
.L_x_794:
[----:B0-----:R0:W1:Y:S02]  /*23df0*/  SYNCS.PHASECHK.TRANS64.TRYWAIT P0, [R6+URZ], R5 ;  /* 0x00000005060075a7 */ /* 0x001064000800017f */
[----:B-1----:R-:W-:Y:S05]  /*23e00*/  @!P0 NANOSLEEP.SYNCS 0x989680 ;  /* 0x009896800000895d */ /* 0x002fea0003900000 */
[----:B------:R-:W1:Y:S02]  /*23e10*/  @!P0 SYNCS.PHASECHK.TRANS64 P0, [R6+URZ], R5 ;  /* 0x00000005060085a7 */ /* 0x000e64000800007f */
[----:B-1----:R-:W-:Y:S05]  /*23e20*/  @!P0 BRA `(.L_x_794) ;  /* 0xfffffffc00f08947 */ /* 0x002fea000383ffff */
[----:B------:R-:W-:Y:S05]  /*23e30*/  BRA `(.L_x_892) ;  /* 0xffffffd800307947 */ /* 0x000fea000383ffff */
.L_x_795:
[----:B-1----:R1:W2:Y:S02]  /*23e40*/  SYNCS.PHASECHK.TRANS64.TRYWAIT P0, [R7+URZ], R2 ;  /* 0x00000002070075a7 */ /* 0x0022a4000800017f */
[----:B--2---:R-:W-:Y:S05]  /*23e50*/  @!P0 NANOSLEEP.SYNCS 0x989680 ;  /* 0x009896800000895d */ /* 0x004fea0003900000 */
[----:B------:R-:W2:Y:S02]  /*23e60*/  @!P0 SYNCS.PHASECHK.TRANS64 P0, [R7+URZ], R2 ;  /* 0x00000002070085a7 */ /* 0x000ea4000800007f */
[----:B--2---:R-:W-:Y:S05]  /*23e70*/  @!P0 BRA `(.L_x_795) ;  /* 0xfffffffc00f08947 */ /* 0x004fea000383ffff */
[----:B------:R-:W-:Y:S05]  /*23e80*/  BRA `(.L_x_893) ;  /* 0xffffffd800247947 */ /* 0x000fea000383ffff */
.L_x_797:
[----:B--2---:R2:W3:Y:S02]  /*23e90*/  SYNCS.PHASECHK.TRANS64.TRYWAIT P0, [R4+URZ], R5 ;  /* 0x00000005040075a7 */ /* 0x0044e4000800017f */
[----:B---3--:R-:W-:Y:S05]  /*23ea0*/  @!P0 NANOSLEEP.SYNCS 0x989680 ;  /* 0x009896800000895d */ /* 0x008fea0003900000 */
[----:B------:R-:W3:Y:S02]  /*23eb0*/  @!P0 SYNCS.PHASECHK.TRANS64 P0, [R4+URZ], R5 ;  /* 0x00000005040085a7 */ /* 0x000ee4000800007f */
[----:B---3--:R-:W-:Y:S05]  /*23ec0*/  @!P0 BRA `(.L_x_797) ;  /* 0xfffffffc00f08947 */ /* 0x008fea000383ffff */
[----:B------:R-:W-:Y:S05]  /*23ed0*/  BRA `(.L_x_894) ;  /* 0xffffffd800287947 */ /* 0x000fea000383ffff */
.L_x_895:
        /* <DEDUP_REMOVED lines=10> */
.L_x_14989:


//--------------------- .text._ZN7cutlass13device_kernelIN5flash11enable_sm90INS1_16FlashAttnFwdSm90INS1_25CollectiveMainloopFwdSm90ILi2EN4cute5tupleIJNS5_1CILi1EEES8_S8_EEENS6_IJNS7_ILi128EEENS7_ILi96EEENS7_ILi192EEEEEELi128ENS_6half_tEfNS_4arch4Sm90ELb0ELb1ELb0ELb0ELb0ELb0ELb0ELb1ELb1ELb1ELb1ELb0EEENS1_21CollectiveEpilogueFwdINS6_IJSA_SA_SB_EEES9_SE_SG_Li256ELb0ELb1ELb1ELb0EEENS1_19SingleTileSchedulerILb0ELb1ELb1ELi128EEEEEEEEEvNT_6ParamsE --------------------------
	.section	.text._ZN7cutlass13device_kernelIN5flash11enable_sm90INS1_16FlashAttnFwdSm90INS1_25CollectiveMainloopFwdSm90ILi2EN4cute5tupleIJNS5_1CILi1EEES8_S8_EEENS6_IJNS7_ILi128EEENS7_ILi96EEENS7_ILi192EEEEEELi128ENS_6half_tEfNS_4arch4Sm90ELb0ELb1ELb0ELb0ELb0ELb0ELb0ELb1ELb1ELb1ELb1ELb0EEENS1_21CollectiveEpilogueFwdINS6_IJSA_SA_SB_EEES9_SE_SG_Li256ELb0ELb1ELb1ELb0EEENS1_19SingleTileSchedulerILb0ELb1ELb1ELi128EEEEEEEEEvNT_6ParamsE,"ax",@progbits
	.align	128
.text._ZN7cutlass13device_kernelIN5flash11enable_sm90INS1_16FlashAttnFwdSm90INS1_25CollectiveMainloopFwdSm90ILi2EN4cute5tupleIJNS5_1CILi1EEES8_S8_EEENS6_IJNS7_ILi128EEENS7_ILi96EEENS7_ILi192EEEEEELi128ENS_6half_tEfNS_4arch4Sm90ELb0ELb1ELb0ELb0ELb0ELb0ELb0ELb1ELb1ELb1ELb1ELb0EEENS1_21CollectiveEpilogueFwdINS6_IJSA_SA_SB_EEES9_SE_SG_Li256ELb0ELb1ELb1ELb0EEENS1_19SingleTileSchedulerILb0ELb1ELb1ELi128EEEEEEEEEvNT_6ParamsE:
        .type           _ZN7cutlass13device_kernelIN5flash11enable_sm90INS1_16FlashAttnFwdSm90INS1_25CollectiveMainloopFwdSm90ILi2EN4cute5tupleIJNS5_1CILi1EEES8_S8_EEENS6_IJNS7_ILi128EEENS7_ILi96EEENS7_ILi192EEEEEELi128ENS_6half_tEfNS_4arch4Sm90ELb0ELb1ELb0ELb0ELb0ELb0ELb0ELb1ELb1ELb1ELb1ELb0EEENS1_21CollectiveEpilogueFwdINS6_IJSA_SA_SB_EEES9_SE_SG_Li256ELb0ELb1ELb1ELb0EEENS1_19SingleTileSchedulerILb0ELb1ELb1ELi128EEEEEEEEEvNT_6ParamsE,@function
        .size           _ZN7cutlass13device_kernelIN5flash11enable_sm90INS1_16FlashAttnFwdSm90INS1_25CollectiveMainloopFwdSm90ILi2EN4cute5tupleIJNS5_1CILi1EEES8_S8_EEENS6_IJNS7_ILi128EEENS7_ILi96EEENS7_ILi192EEEEEELi128ENS_6half_tEfNS_4arch4Sm90ELb0ELb1ELb0ELb0ELb0ELb0ELb0ELb1ELb1ELb1ELb1ELb0EEENS1_21CollectiveEpilogueFwdINS6_IJSA_SA_SB_EEES9_SE_SG_Li256ELb0ELb1ELb1ELb0EEENS1_19SingleTileSchedulerILb0ELb1ELb1ELi128EEEEEEEEEvNT_6ParamsE,(.L_x_14990 - _ZN7cutlass13device_kernelIN5flash11enable_sm90INS1_16FlashAttnFwdSm90INS1_25CollectiveMainloopFwdSm90ILi2EN4cute5tupleIJNS5_1CILi1EEES8_S8_EEENS6_IJNS7_ILi128EEENS7_ILi96EEENS7_ILi192EEEEEELi128ENS_6half_tEfNS_4arch4Sm90ELb0ELb1ELb0ELb0ELb0ELb0ELb0ELb1ELb1ELb1ELb1ELb0EEENS1_21CollectiveEpilogueFwdINS6_IJSA_SA_SB_EEES9_SE_SG_Li256ELb0ELb1ELb1ELb0EEENS1_19SingleTileSchedulerILb0ELb1ELb1ELi128EEEEEEEEEvNT_6ParamsE)
        .other          _ZN7cutlass13device_kernelIN5flash11enable_sm90INS1_16FlashAttnFwdSm90INS1_25CollectiveMainloopFwdSm90ILi2EN4cute5tupleIJNS5_1CILi1EEES8_S8_EEENS6_IJNS7_ILi128EEENS7_ILi96EEENS7_ILi192EEEEEELi128ENS_6half_tEfNS_4arch4Sm90ELb0ELb1ELb0ELb0ELb0ELb0ELb0ELb1ELb1ELb1ELb1ELb0EEENS1_21CollectiveEpilogueFwdINS6_IJSA_SA_SB_EEES9_SE_SG_Li256ELb0ELb1ELb1ELb0EEENS1_19SingleTileSchedulerILb0ELb1ELb1ELi128EEEEEEEEEvNT_6ParamsE,@"STO_CUDA_ENTRY STV_DEFAULT"
_ZN7cutlass13device_kernelIN5flash11enable_sm90INS1_16FlashAttnFwdSm90INS1_25CollectiveMainloopFwdSm90ILi2EN4cute5tupleIJNS5_1CILi1EEES8_S8_EEENS6_IJNS7_ILi128EEENS7_ILi96EEENS7_ILi192EEEEEELi128ENS_6half_tEfNS_4arch4Sm90ELb0ELb1ELb0ELb0ELb0ELb0ELb0ELb1ELb1ELb1ELb1ELb0EEENS1_21CollectiveEpilogueFwdINS6_IJSA_SA_SB_EEES9_SE_SG_Li256ELb0ELb1ELb1ELb0EEENS1_19SingleTileSchedulerILb0ELb1ELb1ELi128EEEEEEEEEvNT_6ParamsE:
        /* <DEDUP_REMOVED lines=17> */
.L_x_897:
[----:B------:R-:W-:Y:S05]  /*0110*/  BSYNC B0 ;  /* 0x0000000000007941 */ /* 0x000fea0003800000 */
.L_x_896:
        /* <DEDUP_REMOVED lines=40> */
.L_x_898:
        /* <DEDUP_REMOVED lines=22> */
.L_x_899:
        /* <DEDUP_REMOVED lines=18> */
.L_x_900:
        /* <DEDUP_REMOVED lines=22> */
.L_x_901:
        /* <DEDUP_REMOVED lines=22> */
.L_x_902:
        /* <DEDUP_REMOVED lines=9> */
.L_x_905:
        /* <DEDUP_REMOVED lines=18> */
[----:B------:R-:W0:Y:S01]  /*0a90*/  LDC R0, c[0x0][0x448] ;  /* 0x00011200ff007b82 */ /* 0x000e220000000800 */
[----:B------:R-:W1:Y:S01]  /*0aa0*/  S2R R22, SR_CTAID.X ;  /* 0x0000000000167919 */ /* 0x000e620000002500 */
[----:B------:R-:W2:Y:S06]  /*0ab0*/  S2R R4, SR_TID.X ;  /* 0x0000000000047919 */ /* 0x000eac0000002100 */
[----:B------:R-:W3:Y:S08]  /*0ac0*/  LDC.64 R2, c[0x0][0x418] ;  /* 0x00010600ff027b82 */ /* 0x000ef00000000a00 */
[----:B------:R-:W4:Y:S01]  /*0ad0*/  LDC.64 R10, c[0x0][0x9e0] ;  /* 0x00027800ff0a7b82 */ /* 0x000f220000000a00 */
[----:B0-----:R-:W-:-:S07]  /*0ae0*/  ISETP.NE.AND P1, PT, R0, 0x1, PT ;  /* 0x000000010000780c */ /* 0x001fce0003f25270 */
[----:B------:R-:W0:Y:S01]  /*0af0*/  LDC R8, c[0x0][0x288] ;  /* 0x0000a200ff087b82 */ /* 0x000e220000000800 */
[----:B---3--:R-:W-:-:S07]  /*0b00*/  ISETP.NE.U32.AND P0, PT, R2, RZ, PT ;  /* 0x000000ff0200720c */ /* 0x008fce0003f05070 */
[----:B------:R-:W3:Y:S01]  /*0b10*/  LDC R16, c[0x0][0x424] ;  /* 0x00010900ff107b82 */ /* 0x000ee20000000800 */
[----:B-1----:R-:W-:Y:S01]  /*0b20*/  IMAD.SHL.U32 R22, R22, 0x80, RZ ;  /* 0x0000008016167824 */ /* 0x002fe200078e00ff */
[----:B------:R-:W-:Y:S01]  /*0b30*/  ISETP.NE.AND.EX P0, PT, R3, RZ, PT, P0 ;  /* 0x000000ff0300720c */ /* 0x000fe20003f05300 */
[----:B--2---:R-:W-:Y:S02]  /*0b40*/  VIADD R73, R4, 0xffffff80 ;  /* 0xffffff8004497836 */ /* 0x004fe40000000000 */
[----:B------:R-:W-:Y:S01]  /*0b50*/  @P1 VIADD R0, R22, 0x7f ;  /* 0x0000007f16001836 */ /* 0x000fe20000000000 */
[----:B----4-:R-:W-:Y:S02]  /*0b60*/  ISETP.GE.AND P2, PT, R11, 0x1, PT ;  /* 0x000000010b00780c */ /* 0x010fe40003f46270 */
[----:B------:R-:W1:Y:S08]  /*0b70*/  @P1 LDC R5, c[0x0][0x44c] ;  /* 0x00011300ff051b82 */ /* 0x000e700000000800 */
[----:B------:R-:W2:Y:S01]  /*0b80*/  @P1 LDC R7, c[0x0][0x450] ;  /* 0x00011400ff071b82 */ /* 0x000ea20000000800 */
[----:B0-----:R-:W-:-:S07]  /*0b90*/  IADD3 R3, -R8, 0x1, RZ ;  /* 0x0000000108037810 */ /* 0x001fce0007ffe1ff */
[----:B------:R-:W0:Y:S01]  /*0ba0*/  LDC R23, c[0x0][0x2f0] ;  /* 0x0000bc00ff177b82 */ /* 0x000e220000000800 */
[----:B---3--:R-:W-:Y:S01]  /*0bb0*/  SEL R16, R16, 0x1, P0 ;  /* 0x0000000110107807 */ /* 0x008fe20000000000 */
[----:B-1----:R-:W-:-:S04]  /*0bc0*/  @P1 IMAD.HI.U32 R2, R0, R5, RZ ;  /* 0x0000000500021227 */ /* 0x002fc800078e00ff */
[----:B------:R-:W-:Y:S01]  /*0bd0*/  VIADD R0, R22, 0x7f ;  /* 0x0000007f16007836 */ /* 0x000fe20000000000 */
[----:B--2---:R-:W-:Y:S01]  /*0be0*/  @P1 SHF.R.U32.HI R0, RZ, R7, R2 ;  /* 0x00000007ff001219 */ /* 0x004fe20000011602 */
[CC--:B0-----:R-:W-:Y:S02]  /*0bf0*/  IMAD R3, R16.reuse, R23.reuse, R3 ;  /* 0x0000001710037224 */ /* 0x0c1fe400078e0203 */
[----:B------:R-:W-:Y:S02]  /*0c00*/  IMAD R19, R16, R23, RZ ;  /* 0x0000001710137224 */ /* 0x000fe400078e02ff */
[----:B------:R-:W-:-:S04]  /*0c10*/  IMAD.IADD R3, R3, 0x1, R0 ;  /* 0x0000000103037824 */ /* 0x000fc800078e0200 */
[----:B------:R-:W-:Y:S01]  /*0c20*/  IMAD.IADD R0, R3, 0x1, R10 ;  /* 0x0000000103007824 */ /* 0x000fe200078e020a */
[----:B------:R-:W-:Y:S06]  /*0c30*/  @!P2 BRA `(.L_x_907) ;  /* 0x000000000040a947 */ /* 0x000fec0003800000 */
[C---:B------:R-:W-:Y:S01]  /*0c40*/  ISETP.GT.AND P0, PT, R3.reuse, RZ, PT ;  /* 0x000000ff0300720c */ /* 0x040fe20003f04270 */
[----:B------:R-:W-:-:S12]  /*0c50*/  VIADD R2, R3, 0xffffffff ;  /* 0xffffffff03027836 */ /* 0x000fd80000000000 */
[----:B------:R-:W-:Y:S05]  /*0c60*/  @P0 BRA `(.L_x_908) ;  /* 0x00000000001c0947 */ /* 0x000fea0003800000 */
[----:B------:R-:W-:Y:S01]  /*0c70*/  ISETP.NE.AND P0, PT, R11, 0x1, PT ;  /* 0x000000010b00780c */ /* 0x000fe20003f05270 */
[----:B------:R-:W-:-:S12]  /*0c80*/  IMAD.MOV R3, RZ, RZ, -R3 ;  /* 0x000000ffff037224 */ /* 0x000fd800078e0a03 */
[----:B------:R-:W0:Y:S02]  /*0c90*/  @P0 LDC.64 R4, c[0x0][0x9e8] ;  /* 0x00027a00ff040b82 */ /* 0x000e240000000a00 */
[----:B0-----:R-:W-:-:S05]  /*0ca0*/  @P0 IMAD.HI.U32 R2, R3, R4, RZ ;  /* 0x0000000403020227 */ /* 0x001fca00078e00ff */
[----:B------:R-:W-:-:S04]  /*0cb0*/  @P0 SHF.R.U32.HI R3, RZ, R5, R2 ;  /* 0x00000005ff030219 */ /* 0x000fc80000011602 */
[----:B------:R-:W-:Y:S01]  /*0cc0*/  LOP3.LUT R2, RZ, R3, RZ, 0x33, !PT ;  /* 0x00000003ff027212 */ /* 0x000fe200078e33ff */
[----:B------:R-:W-:Y:S06]  /*0cd0*/  BRA `(.L_x_909) ;  /* 0x0000000000107947 */ /* 0x000fec0003800000 */
.L_x_908:
[----:B------:R-:W-:-:S13]  /*0ce0*/  ISETP.NE.AND P0, PT, R11, 0x1, PT ;  /* 0x000000010b00780c */ /* 0x000fda0003f05270 */
[----:B------:R-:W0:Y:S02]  /*0cf0*/  @P0 LDC.64 R4, c[0x0][0x9e8] ;  /* 0x00027a00ff040b82 */ /* 0x000e240000000a00 */
[----:B0-----:R-:W-:-:S05]  /*0d00*/  @P0 IMAD.HI.U32 R4, R2, R4, RZ ;  /* 0x0000000402040227 */ /* 0x001fca00078e00ff */
[----:B------:R-:W-:-:S07]  /*0d10*/  @P0 SHF.R.U32.HI R2, RZ, R5, R4 ;  /* 0x00000005ff020219 */ /* 0x000fce0000011604 */
.L_x_909:
[----:B------:R-:W-:-:S05]  /*0d20*/  IMAD R3, R2, R11, R11 ;  /* 0x0000000b02037224 */ /* 0x000fca00078e020b */
[----:B------:R-:W-:-:S07]  /*0d30*/  VIMNMX R0, R0, R3, PT ;  /* 0x0000000300007248 */ /* 0x000fce0003fe0100 */
.L_x_907:
[----:B------:R-:W0:Y:S01]  /*0d40*/  @P1 LDC R3, c[0x0][0x44c] ;  /* 0x00011300ff031b82 */ /* 0x000e220000000800 */
[----:B------:R-:W-:Y:S01]  /*0d50*/  VIADD R2, R0, 0x5f ;  /* 0x0000005f00027836 */ /* 0x000fe20000000000 */
[----:B------:R-:W-:Y:S01]  /*0d60*/  ULDC UR4, c[0x0][0x9dc] ;  /* 0x0002770000047ab9 */ /* 0x000fe20000000800 */
[----:B------:R-:W-:Y:S02]  /*0d70*/  IMAD R0, R16, R23, 0x5f ;  /* 0x0000005f10007424 */ /* 0x000fe400078e0217 */
[----:B------:R-:W-:-:S03]  /*0d80*/  IMAD.HI R2, R2, 0x2aaaaaab, RZ ;  /* 0x2aaaaaab02027827 */ /* 0x000fc600078e02ff */
[----:B------:R-:W1:Y:S01]  /*0d90*/  @P1 LDC R7, c[0x0][0x450] ;  /* 0x00011400ff071b82 */ /* 0x000e620000000800 */
[----:B------:R-:W-:Y:S01]  /*0da0*/  IMAD.HI R0, R0, 0x2aaaaaab, RZ ;  /* 0x2aaaaaab00007827 */ /* 0x000fe200078e02ff */
[----:B------:R-:W-:-:S03]  /*0db0*/  SHF.R.U32.HI R5, RZ, 0x1f, R2 ;  /* 0x0000001fff057819 */ /* 0x000fc60000011602 */
[----:B------:R-:W-:Y:S01]  /*0dc0*/  IMAD.MOV.U32 R4, RZ, RZ, R22 ;  /* 0x000000ffff047224 */ /* 0x000fe200078e0016 */
[----:B------:R-:W-:Y:S01]  /*0dd0*/  LEA.HI.SX32 R2, R2, R5, 0x1c ;  /* 0x0000000502027211 */ /* 0x000fe200078fe2ff */
[----:B------:R-:W-:Y:S02]  /*0de0*/  IMAD R23, R16, R23, -R8 ;  /* 0x0000001710177224 */ /* 0x000fe400078e0a08 */
[----:B0-----:R-:W-:Y:S01]  /*0df0*/  @P1 IMAD.HI.U32 R6, R22, R3, RZ ;  /* 0x0000000316061227 */ /* 0x001fe200078e00ff */
[----:B------:R-:W-:-:S04]  /*0e00*/  SHF.R.U32.HI R3, RZ, 0x1f, R0 ;  /* 0x0000001fff037819 */ /* 0x000fc80000011600 */
[----:B------:R-:W-:Y:S02]  /*0e10*/  LEA.HI.SX32 R3, R0, R3, 0x1c ;  /* 0x0000000300037211 */ /* 0x000fe400078fe2ff */
[----:B-1----:R-:W-:Y:S02]  /*0e20*/  @P1 SHF.R.U32.HI R4, RZ, R7, R6 ;  /* 0x00000007ff041219 */ /* 0x002fe40000011606 */
[----:B------:R-:W-:-:S03]  /*0e30*/  VIMNMX R9, R3, R2, PT ;  /* 0x0000000203097248 */ /* 0x000fc60003fe0100 */
[----:B------:R-:W-:-:S04]  /*0e40*/  IMAD.IADD R0, R23, 0x1, R4 ;  /* 0x0000000117007824 */ /* 0x000fc800078e0204 */
[----:B------:R-:W-:Y:S01]  /*0e50*/  VIADD R2, R0, -UR4 ;  /* 0x8000000400027c36 */ /* 0x000fe20008000000 */
[----:B------:R-:W-:Y:S06]  /*0e60*/  @!P2 BRA `(.L_x_910) ;  /* 0x00000000003ca947 */ /* 0x000fec0003800000 */
[----:B------:R-:W-:-:S13]  /*0e70*/  ISETP.GT.AND P0, PT, R0, -0x1, PT ;  /* 0xffffffff0000780c */ /* 0x000fda0003f04270 */
[----:B------:R-:W-:Y:S05]  /*0e80*/  @P0 BRA `(.L_x_911) ;  /* 0x00000000001c0947 */ /* 0x000fea0003800000 */
[----:B------:R-:W-:Y:S02]  /*0e90*/  ISETP.NE.AND P0, PT, R11, 0x1, PT ;  /* 0x000000010b00780c */ /* 0x000fe40003f05270 */
[----:B------:R-:W-:-:S11]  /*0ea0*/  LOP3.LUT R3, RZ, R0, RZ, 0x33, !PT ;  /* 0x00000000ff037212 */ /* 0x000fd600078e33ff */
[----:B------:R-:W0:Y:S02]  /*0eb0*/  @P0 LDC.64 R4, c[0x0][0x9e8] ;  /* 0x00027a00ff040b82 */ /* 0x000e240000000a00 */
[----:B0-----:R-:W-:-:S05]  /*0ec0*/  @P0 IMAD.HI.U32 R0, R3, R4, RZ ;  /* 0x0000000403000227 */ /* 0x001fca00078e00ff */
[----:B------:R-:W-:-:S04]  /*0ed0*/  @P0 SHF.R.U32.HI R3, RZ, R5, R0 ;  /* 0x00000005ff030219 */ /* 0x000fc80000011600 */
[----:B------:R-:W-:Y:S01]  /*0ee0*/  LOP3.LUT R0, RZ, R3, RZ, 0x33, !PT ;  /* 0x00000003ff007212 */ /* 0x000fe200078e33ff */
[----:B------:R-:W-:Y:S06]  /*0ef0*/  BRA `(.L_x_912) ;  /* 0x0000000000107947 */ /* 0x000fec0003800000 */
.L_x_911:
[----:B------:R-:W-:-:S13]  /*0f00*/  ISETP.NE.AND P0, PT, R11, 0x1, PT ;  /* 0x000000010b00780c */ /* 0x000fda0003f05270 */
[----:B------:R-:W0:Y:S02]  /*0f10*/  @P0 LDC.64 R4, c[0x0][0x9e8] ;  /* 0x00027a00ff040b82 */ /* 0x000e240000000a00 */
[----:B0-----:R-:W-:-:S05]  /*0f20*/  @P0 IMAD.HI.U32 R4, R0, R4, RZ ;  /* 0x0000000400040227 */ /* 0x001fca00078e00ff */
[----:B------:R-:W-:-:S07]  /*0f30*/  @P0 SHF.R.U32.HI R0, RZ, R5, R4 ;  /* 0x00000005ff000219 */ /* 0x000fce0000011604 */
.L_x_912:
[----:B------:R-:W-:-:S05]  /*0f40*/  IMAD R3, R0, R11, RZ ;  /* 0x0000000b00037224 */ /* 0x000fca00078e02ff */
[----:B------:R-:W-:-:S07]  /*0f50*/  VIMNMX R2, R2, R3, !PT ;  /* 0x0000000302027248 */ /* 0x000fce0007fe0100 */
.L_x_910:
[----:B------:R-:W-:Y:S01]  /*0f60*/  SHF.R.U32.HI R0, RZ, 0x10, R17 ;  /* 0x00000010ff007819 */ /* 0x000fe20000011611 */
[----:B------:R-:W-:Y:S01]  /*0f70*/  IMAD.HI R2, R2, 0x2aaaaaab, RZ ;  /* 0x2aaaaaab02027827 */ /* 0x000fe200078e02ff */
[----:B------:R-:W-:Y:S02]  /*0f80*/  LOP3.LUT R17, R17, 0xffff, RZ, 0xc0, !PT ;  /* 0x0000ffff11117812 */ /* 0x000fe400078ec0ff */
[----:B------:R-:W-:Y:S01]  /*0f90*/  ISETP.NE.AND P0, PT, R0, RZ, PT ;  /* 0x000000ff0000720c */ /* 0x000fe20003f05270 */
[----:B------:R-:W-:Y:S01]  /*0fa0*/  IMAD.MOV.U32 R72, RZ, RZ, RZ ;  /* 0x000000ffff487224 */ /* 0x000fe200078e00ff */
[----:B------:R-:W-:-:S04]  /*0fb0*/  SHF.R.U32.HI R3, RZ, 0x1f, R2 ;  /* 0x0000001fff037819 */ /* 0x000fc80000011602 */
[----:B------:R-:W-:-:S04]  /*0fc0*/  LEA.HI.SX32 R3, R2, R3, 0x1c ;  /* 0x0000000302037211 */ /* 0x000fc800078fe2ff */
[----:B------:R-:W-:-:S03]  /*0fd0*/  VIMNMX R8, RZ, R3, !PT ;  /* 0x00000003ff087248 */ /* 0x000fc60007fe0100 */
[----:B------:R-:W0:Y:S01]  /*0fe0*/  @!P0 LDC R0, c[0x0][0x9f0] ;  /* 0x00027c00ff008b82 */ /* 0x000e220000000800 */
[----:B------:R-:W-:-:S13]  /*0ff0*/  ISETP.GT.AND P1, PT, R9, R8, PT ;  /* 0x000000080900720c */ /* 0x000fda0003f24270 */
[----:B------:R-:W-:Y:S05]  /*1000*/  @!P1 BRA `(.L_x_913) ;  /* 0x0000000000709947 */ /* 0x000fea0003800000 */
[-C--:B0-----:R-:W-:Y:S02]  /*1010*/  IABS R6, R0.reuse ;  /* 0x0000000000067213 */ /* 0x081fe40000000000 */
[----:B------:R-:W-:Y:S02]  /*1020*/  IADD3 R2, R0, -0x1, R9 ;  /* 0xffffffff00027810 */ /* 0x000fe40007ffe009 */
[----:B------:R-:W0:Y:S03]  /*1030*/  I2F.RP R4, R6 ;  /* 0x0000000600047306 */ /* 0x000e260000209400 */
[----:B------:R-:W-:Y:S01]  /*1040*/  IMAD.IADD R5, R2, 0x1, -R8 ;  /* 0x0000000102057824 */ /* 0x000fe200078e0a08 */
[----:B------:R-:W-:-:S04]  /*1050*/  IABS R2, R0 ;  /* 0x0000000000027213 */ /* 0x000fc80000000000 */
[----:B------:R-:W-:Y:S02]  /*1060*/  IABS R10, R5 ;  /* 0x00000005000a7213 */ /* 0x000fe40000000000 */
[----:B------:R-:W-:-:S04]  /*1070*/  LOP3.LUT R5, R5, R0, RZ, 0x3c, !PT ;  /* 0x0000000005057212 */ /* 0x000fc800078e3cff */
[----:B------:R-:W-:Y:S01]  /*1080*/  ISETP.GE.AND P2, PT, R5, RZ, PT ;  /* 0x000000ff0500720c */ /* 0x000fe20003f46270 */
[----:B0-----:R-:W0:Y:S02]  /*1090*/  MUFU.RCP R4, R4 ;  /* 0x0000000400047308 */ /* 0x001e240000001000 */
[----:B0-----:R-:W-:Y:S02]  /*10a0*/  VIADD R3, R4, 0xffffffe ;  /* 0x0ffffffe04037836 */ /* 0x001fe40000000000 */
[----:B------:R-:W-:Y:S02]  /*10b0*/  IMAD.MOV R4, RZ, RZ, -R2 ;  /* 0x000000ffff047224 */ /* 0x000fe400078e0a02 */
[----:B------:R-:W-:Y:S02]  /*10c0*/  IMAD.MOV.U32 R2, RZ, RZ, RZ ;  /* 0x000000ffff027224 */ /* 0x000fe400078e00ff */
[----:B------:R-:W0:Y:S02]  /*10d0*/  F2I.FTZ.U32.TRUNC.NTZ R3, R3 ;  /* 0x0000000300037305 */ /* 0x000e24000021f000 */
[----:B0-----:R-:W-:-:S04]  /*10e0*/  IMAD.MOV R7, RZ, RZ, -R3 ;  /* 0x000000ffff077224 */ /* 0x001fc800078e0a03 */
[----:B------:R-:W-:-:S04]  /*10f0*/  IMAD R7, R7, R6, RZ ;  /* 0x0000000607077224 */ /* 0x000fc800078e02ff */
[----:B------:R-:W-:-:S04]  /*1100*/  IMAD.HI.U32 R2, R3, R7, R2 ;  /* 0x0000000703027227 */ /* 0x000fc800078e0002 */
[----:B------:R-:W-:-:S04]  /*1110*/  IMAD.MOV.U32 R3, RZ, RZ, R10 ;  /* 0x000000ffff037224 */ /* 0x000fc800078e000a */
        /* <DEDUP_REMOVED lines=11> */
.L_x_913:
[-C--:B------:R-:W-:Y:S01]  /*11d0*/  IMAD R17, R17, R72.reuse, R8 ;  /* 0x0000004811117224 */ /* 0x080fe200078e0208 */
[----:B------:R-:W-:Y:S01]  /*11e0*/  PLOP3.LUT P0, PT, PT, PT, PT, 0x80, 0x0 ;  /* 0x000000000000781c */ /* 0x000fe20003f0f070 */
[----:B0-----:R-:W-:Y:S01]  /*11f0*/  IMAD.MOV.U32 R0, RZ, RZ, RZ ;  /* 0x000000ffff007224 */ /* 0x001fe200078e00ff */
[----:B------:R-:W-:Y:S01]  /*1200*/  CS2R R86, SRZ ;  /* 0x0000000000567805 */ /* 0x000fe2000001ff00 */
[----:B------:R-:W-:Y:S01]  /*1210*/  IMAD.MOV.U32 R4, RZ, RZ, RZ ;  /* 0x000000ffff047224 */ /* 0x000fe200078e00ff */
[----:B------:R-:W-:Y:S02]  /*1220*/  VIADDMNMX R72, R17, R72, R9, PT ;  /* 0x0000004811487246 */ /* 0x000fe40003800109 */
[----:B------:R-:W-:Y:S02]  /*1230*/  CS2R R84, SRZ ;  /* 0x0000000000547805 */ /* 0x000fe4000001ff00 */
[----:B------:R-:W-:Y:S02]  /*1240*/  CS2R R82, SRZ ;  /* 0x0000000000527805 */ /* 0x000fe4000001ff00 */
[----:B------:R-:W-:-:S02]  /*1250*/  CS2R R80, SRZ ;  /* 0x0000000000507805 */ /* 0x000fc4000001ff00 */
[----:B------:R-:W-:Y:S02]  /*1260*/  ISETP.GT.AND P1, PT, R72, R17, PT ;  /* 0x000000114800720c */ /* 0x000fe40003f24270 */
        /* <DEDUP_REMOVED lines=33> */
[----:B------:R-:W-:-:S05]  /*1480*/  SHF.R.S32.HI R76, RZ, 0x7, R75 ;  /* 0x00000007ff4c7819 */ /* 0x000fca000001144b */
        /* <DEDUP_REMOVED lines=29> */
.L_x_915:
[----:B------:R-:W2:Y:S01]  /*1660*/  LDL.LU R20, [R1+0x14] ;  /* 0x0000140001147983 */ /* 0x000ea20000300800 */
[----:B------:R-:W-:-:S04]  /*1670*/  SHF.L.U32 R2, RZ, 0x1f, RZ ;  /* 0x0000001fff027819 */ /* 0x000fc800000006ff */
[----:B------:R-:W0:Y:S01]  /*1680*/  SYNCS.PHASECHK.TRANS64.TRYWAIT P1, [UR56+0x2a800], R2 ;  /* 0x02a80002ff0075a7 */ /* 0x000e220008020178 */
[----:B--2---:R-:W-:-:S04]  /*1690*/  LOP3.LUT R0, R20, 0x1, RZ, 0xfc, !PT ;  /* 0x0000000114007812 */ /* 0x004fc800078efcff */
[----:B------:R-:W-:Y:S01]  /*16a0*/  ISETP.NE.AND P0, PT, R0, 0x3, PT ;  /* 0x000000030000780c */ /* 0x000fe20003f05270 */
[----:B0-----:R-:W-:-:S12]  /*16b0*/  @!P1 BRA `(.L_x_916) ;  /* 0x0000010c00549947 */ /* 0x001fd80003800000 */
.L_x_1079:
[----:B------:R-:W-:Y:S05]  /*16c0*/  @!P0 BRA `(.L_x_917) ;  /* 0x0000000000048947 */ /* 0x000fea0003800000 */
[----:B------:R-:W-:Y:S01]  /*16d0*/  BPT.TRAP 0x1 ;  /* 0x000000040000795c */ /* 0x000fe20000300000 */
.L_x_917:
[----:B------:R1:W2:Y:S01]  /*16e0*/  SYNCS.PHASECHK.TRANS64.TRYWAIT P2, [UR56+0x2a830], R2 ;  /* 0x02a83002ff0075a7 */ /* 0x0002a20008040178 */
[----:B------:R-:W-:Y:S05]  /*16f0*/  @!P0 BRA `(.L_x_918) ;  /* 0x0000000000048947 */ /* 0x000fea0003800000 */
[----:B------:R-:W-:Y:S01]  /*1700*/  BPT.TRAP 0x1 ;  /* 0x000000040000795c */ /* 0x000fe20000300000 */
.L_x_918:
[----:B------:R-:W3:Y:S01]  /*1710*/  S2R R0, SR_TID.X ;  /* 0x0000000000007919 */ /* 0x000ee20000002100 */
[----:B------:R-:W-:-:S05]  /*1720*/  IMAD.U32 R6, RZ, RZ, UR36 ;  /* 0x00000024ff067e24 */ /* 0x000fca000f8e00ff */
[----:B------:R-:W-:Y:S02]  /*1730*/  LOP3.LUT R6, R6, 0x10000, RZ, 0xfc, !PT ;  /* 0x0001000006067812 */ /* 0x000fe400078efcff */
[----:B---3--:R-:W-:-:S04]  /*1740*/  LOP3.LUT R0, R0, 0x7f, RZ, 0xc0, !PT ;  /* 0x0000007f00007812 */ /* 0x008fc800078ec0ff */
[----:B------:R-:W-:Y:S01]  /*1750*/  ISETP.NE.AND P1, PT, R0, RZ, PT ;  /* 0x000000ff0000720c */ /* 0x000fe20003f25270 */
[----:B--2---:R-:W-:-:S12]  /*1760*/  @P2 BRA `(.L_x_919) ;  /* 0x0000000000082947 */ /* 0x004fd80003800000 */
[----:B------:R-:W2:Y:S02]  /*1770*/  SYNCS.PHASECHK.TRANS64.TRYWAIT P2, [UR56+0x2a830], R2 ;  /* 0x02a83002ff0075a7 */ /* 0x000ea40008040178 */
[----:B--2---:R-:W-:Y:S05]  /*1780*/  @!P2 BRA `(.L_x_920) ;  /* 0x0000010c0038a947 */ /* 0x004fea0003800000 */
.L_x_919:
[----:B------:R-:W-:Y:S05]  /*1790*/  WARPSYNC.ALL ;  /* 0x0000000000007948 */ /* 0x000fea0003800000 */
[----:B------:R-:W-:Y:S01]  /*17a0*/  IMAD.MOV.U32 R7, RZ, RZ, 0x40000040 ;  /* 0x40000040ff077424 */ /* 0x000fe200078e00ff */
[----:B------:R-:W-:Y:S01]  /*17b0*/  UIADD3 UR4, UR56, 0x18400, URZ ;  /* 0x0001840038047890 */ /* 0x000fe2000fffe03f */
[----:B------:R-:W-:Y:S01]  /*17c0*/  R2UR UR8, R6 ;  /* 0x00000000060872ca */ /* 0x000fe200000e0000 */
[----:B------:R-:W-:Y:S02]  /*17d0*/  WARPGROUP.ARRIVE ;  /* 0x00000000000079c5 */ /* 0x000fe40000000000 */
[----:B------:R-:W-:Y:S01]  /*17e0*/  R2UR UR9, R7 ;  /* 0x00000000070972ca */ /* 0x000fe200000e0000 */
[----:B------:R-:W-:Y:S01]  /*17f0*/  USHF.R.U32.HI UR4, URZ, 0x4, UR4 ;  /* 0x000000043f047899 */ /* 0x000fe20008011604 */
[----:B------:R-:W2:Y:S01]  /*1800*/  LDC R160, c[0x0][0x448] ;  /* 0x00011200ffa07b82 */ /* 0x000ea20000000800 */
[----:B------:R-:W-:Y:S01]  /*1810*/  UMOV UR11, 0x40000040 ;  /* 0x40000040000b7882 */ /* 0x000fe20000000000 */
[----:B------:R-:W-:Y:S01]  /*1820*/  UMOV UR13, 0x40000040 ;  /* 0x40000040000d7882 */ /* 0x000fe20000000000 */
[----:B------:R-:W-:Y:S01]  /*1830*/  ULOP3.LUT UR4, UR4, 0x3fff, URZ, 0xc0, !UPT ;  /* 0x00003fff04047892 */ /* 0x000fe2000f8ec03f */
[----:B------:R-:W-:Y:S01]  /*1840*/  LOP3.LUT R0, R75, 0xffffff80, RZ, 0xc0, !PT ;  /* 0xffffff804b007812 */ /* 0x000fe200078ec0ff */
[----:B------:R-:W-:Y:S01]  /*1850*/  UMOV UR15, 0x40000040 ;  /* 0x40000040000f7882 */ /* 0x000fe20000000000 */
[----:B------:R-:W-:Y:S01]  /*1860*/  UMOV UR17, 0x40000040 ;  /* 0x4000004000117882 */ /* 0x000fe20000000000 */
[----:B------:R-:W-:Y:S01]  /*1870*/  ULOP3.LUT UR57, UR4, 0x10000, URZ, 0xfc, !UPT ;  /* 0x0001000004397892 */ /* 0x000fe2000f8efc3f */
[----:B------:R-:W-:Y:S01]  /*1880*/  LEA.HI R74, R74, R73, RZ, 0x2 ;  /* 0x000000494a4a7211 */ /* 0x000fe200078f10ff */
[----:B------:R-:W-:Y:S01]  /*1890*/  UMOV UR19, 0x40000040 ;  /* 0x4000004000137882 */ /* 0x000fe20000000000 */
[----:B------:R-:W-:Y:S01]  /*18a0*/  R2UR UR4, R6 ;  /* 0x00000000060472ca */ /* 0x000fe200000e0000 */
[----:B------:R-:W-:Y:S01]  /*18b0*/  UIADD3 UR14, UR57, 0x4, URZ ;  /* 0x00000004390e7890 */ /* 0x000fe2000fffe03f */
[----:B------:R-:W-:Y:S01]  /*18c0*/  IMAD.IADD R10, R73, 0x1, -R0 ;  /* 0x00000001490a7824 */ /* 0x000fe200078e0a00 */
[----:B------:R-:W-:Y:S01]  /*18d0*/  UIADD3 UR18, UR57, 0x6, URZ ;  /* 0x0000000639127890 */ /* 0x000fe2000fffe03f */
[----:B------:R-:W-:Y:S01]  /*18e0*/  LOP3.LUT R74, R74, 0xfffffffc, RZ, 0xc0, !PT ;  /* 0xfffffffc4a4a7812 */ /* 0x000fe200078ec0ff */
[----:B------:R-:W-:Y:S01]  /*18f0*/  UMOV UR10, UR57 ;  /* 0x00000039000a7c82 */ /* 0x000fe20008000000 */
[----:B------:R-:W-:Y:S01]  /*1900*/  UIADD3 UR22, UR57, 0x300, URZ ;  /* 0x0000030039167890 */ /* 0x000fe2000fffe03f */
[----:B------:R-:W-:Y:S01]  /*1910*/  HGMMA.64x96x16.F32 R24, gdesc[UR8], RZ, !UPT, gsb0 ;  /* 0x01600000081879f0 */ /* 0x000fe2000c0008ff */
[----:B------:R-:W-:Y:S01]  /*1920*/  UIADD3 UR10, UR57, 0x2, URZ ;  /* 0x00000002390a7890 */ /* 0x000fe2000fffe03f */
[----:B0-----:R-:W-:Y:S01]  /*1930*/  SHF.R.S32.HI R3, RZ, 0x1f, R10 ;  /* 0x0000001fff037819 */ /* 0x001fe2000001140a */
[----:B------:R-:W-:Y:S01]  /*1940*/  UMOV UR9, 0x40000040 ;  /* 0x4000004000097882 */ /* 0x000fe20000000000 */
[----:B------:R-:W-:Y:S01]  /*1950*/  UMOV UR11, 0x40000040 ;  /* 0x40000040000b7882 */ /* 0x000fe20000000000 */
[----:B------:R-:W-:Y:S01]  /*1960*/  UMOV UR21, 0x40000040 ;  /* 0x4000004000157882 */ /* 0x000fe20000000000 */
[----:B------:R-:W-:Y:S01]  /*1970*/  UIADD3 UR8, UR4, 0x2, URZ ;  /* 0x0000000204087890 */ /* 0x000fe2000fffe03f */
[----:B--2---:R-:W-:Y:S01]  /*1980*/  ISETP.NE.AND P2, PT, R160, 0x1, PT ;  /* 0x00000001a000780c */ /* 0x004fe20003f45270 */
[----:B------:R-:W-:Y:S01]  /*1990*/  UIADD3 UR12, UR4, 0x4, URZ ;  /* 0x00000004040c7890 */ /* 0x000fe2000fffe03f */
[CC--:B-1----:R-:W-:Y:S01]  /*19a0*/  LEA.HI R2, R3.reuse, R10.reuse, RZ, 0x2 ;  /* 0x0000000a03027211 */ /* 0x0c2fe200078f10ff */
[----:B------:R-:W-:Y:S01]  /*19b0*/  UIADD3 UR16, UR4, 0x6, URZ ;  /* 0x0000000604107890 */ /* 0x000fe2000fffe03f */
[----:B------:R-:W-:Y:S01]  /*19c0*/  LEA.HI R3, R3, R10, RZ, 0x5 ;  /* 0x0000000a03037211 */ /* 0x000fe200078f28ff */
[----:B------:R-:W-:Y:S01]  /*19d0*/  UIADD3 UR20, UR4, 0x400, URZ ;  /* 0x0000040004147890 */ /* 0x000fe2000fffe03f */
[--C-:B------:R-:W-:Y:S01]  /*19e0*/  SHF.R.S32.HI R0, RZ, 0x2, R2.reuse ;  /* 0x00000002ff007819 */ /* 0x100fe20000011402 */
[----:B------:R-:W-:Y:S01]  /*19f0*/  UMOV UR23, 0x40000040 ;  /* 0x4000004000177882 */ /* 0x000fe20000000000 */
[----:B------:R-:W-:Y:S01]  /*1a00*/  UIADD3 UR24, UR4, 0x402, URZ ;  /* 0x0000040204187890 */ /* 0x000fe2000fffe03f */
[----:B------:R-:W-:Y:S01]  /*1a10*/  SHF.R.S32.HI R5, RZ, 0x1f, R2 ;  /* 0x0000001fff057819 */ /* 0x000fe20000011402 */
[----:B------:R-:W-:Y:S01]  /*1a20*/  UIADD3 UR26, UR57, 0x302, URZ ;  /* 0x00000302391a7890 */ /* 0x000fe2000fffe03f */
[----:B------:R-:W-:Y:S01]  /*1a30*/  SHF.R.S32.HI R3, RZ, 0x5, R3 ;  /* 0x00000005ff037819 */ /* 0x000fe20000011403 */
[----:B------:R-:W-:Y:S01]  /*1a40*/  UMOV UR25, 0x40000040 ;  /* 0x4000004000197882 */ /* 0x000fe20000000000 */
[----:B------:R-:W-:Y:S01]  /*1a50*/  UMOV UR27, 0x40000040 ;  /* 0x40000040001b7882 */ /* 0x000fe20000000000 */
[----:B------:R-:W-:Y:S01]  /*1a60*/  UIADD3 UR28, UR4, 0x404, URZ ;  /* 0x00000404041c7890 */ /* 0x000fe2000fffe03f */
[----:B------:R-:W0:Y:S01]  /*1a70*/  @P2 LDC R12, c[0x0][0x44c] ;  /* 0x00011300ff0c2b82 */ /* 0x000e220000000800 */
[----:B------:R-:W-:Y:S01]  /*1a80*/  UIADD3 UR30, UR57, 0x304, URZ ;  /* 0x00000304391e7890 */ /* 0x000fe2000fffe03f */
[----:B------:R-:W-:Y:S01]  /*1a90*/  IMAD.IADD R74, R73, 0x1, -R74 ;  /* 0x00000001494a7824 */ /* 0x000fe200078e0a4a */
[----:B------:R-:W-:Y:S01]  /*1aa0*/  UMOV UR29, 0x40000040 ;  /* 0x40000040001d7882 */ /* 0x000fe20000000000 */
[----:B------:R-:W-:Y:S01]  /*1ab0*/  UMOV UR31, 0x40000040 ;  /* 0x40000040001f7882 */ /* 0x000fe20000000000 */
[----:B------:R-:W-:Y:S01]  /*1ac0*/  UIADD3 UR32, UR4, 0x406, URZ ;  /* 0x0000040604207890 */ /* 0x000fe2000fffe03f */
[----:B------:R-:W-:Y:S01]  /*1ad0*/  LEA.HI R4, R76, R76, RZ, 0x1 ;  /* 0x0000004c4c047211 */ /* 0x000fe200078f08ff */
[----:B------:R-:W-:Y:S01]  /*1ae0*/  UIADD3 UR34, UR57, 0x306, URZ ;  /* 0x0000030639227890 */ /* 0x000fe2000fffe03f */
[----:B------:R-:W-:Y:S01]  /*1af0*/  LEA.HI R5, R5, R0, RZ, 0x3 ;  /* 0x0000000005057211 */ /* 0x000fe200078f18ff */
[----:B------:R-:W-:Y:S01]  /*1b00*/  UMOV UR33, 0x40000040 ;  /* 0x4000004000217882 */ /* 0x000fe20000000000 */
[----:B------:R-:W-:Y:S01]  /*1b10*/  UMOV UR35, 0x40000040 ;  /* 0x4000004000237882 */ /* 0x000fe20000000000 */
[----:B------:R-:W-:Y:S01]  /*1b20*/  UIADD3 UR36, UR4, 0x800, URZ ;  /* 0x0000080004247890 */ /* 0x000fe2000fffe03f */
[----:B------:R-:W1:Y:S01]  /*1b30*/  @P2 LDC R11, c[0x0][0x450] ;  /* 0x00011400ff0b2b82 */ /* 0x000e620000000800 */
[----:B------:R-:W-:Y:S01]  /*1b40*/  UIADD3 UR38, UR57, 0x600, URZ ;  /* 0x0000060039267890 */ /* 0x000fe2000fffe03f */
[----:B------:R-:W-:Y:S01]  /*1b50*/  LOP3.LUT R9, R4, 0x3fffffe, RZ, 0xc0, !PT ;  /* 0x03fffffe04097812 */ /* 0x000fe200078ec0ff */
[----:B------:R-:W-:Y:S01]  /*1b60*/  UMOV UR37, 0x40000040 ;  /* 0x4000004000257882 */ /* 0x000fe20000000000 */
[----:B------:R-:W-:Y:S01]  /*1b70*/  UMOV UR39, 0x40000040 ;  /* 0x4000004000277882 */ /* 0x000fe20000000000 */
[----:B------:R-:W-:Y:S01]  /*1b80*/  UIADD3 UR40, UR4, 0x802, URZ ;  /* 0x0000080204287890 */ /* 0x000fe2000fffe03f */
[----:B------:R-:W-:Y:S01]  /*1b90*/  IMAD R8, R3, 0x10, R22 ;  /* 0x0000001003087824 */ /* 0x000fe200078e0216 */
[----:B------:R-:W-:Y:S01]  /*1ba0*/  UIADD3 UR42, UR57, 0x602, URZ ;  /* 0x00000602392a7890 */ /* 0x000fe2000fffe03f */
[----:B------:R-:W-:Y:S01]  /*1bb0*/  LEA.HI R4, R74, R74, RZ, 0x1 ;  /* 0x0000004a4a047211 */ /* 0x000fe200078f08ff */
[----:B------:R-:W-:Y:S01]  /*1bc0*/  UMOV UR41, 0x40000040 ;  /* 0x4000004000297882 */ /* 0x000fe20000000000 */
[----:B------:R-:W-:Y:S01]  /*1bd0*/  UMOV UR43, 0x40000040 ;  /* 0x40000040002b7882 */ /* 0x000fe20000000000 */
[----:B------:R-:W-:Y:S01]  /*1be0*/  UIADD3 UR44, UR4, 0x804, URZ ;  /* 0x00000804042c7890 */ /* 0x000fe2000fffe03f */
[----:B------:R-:W-:Y:S01]  /*1bf0*/  LOP3.LUT R5, R5, 0xfffffff8, RZ, 0xc0, !PT ;  /* 0xfffffff805057812 */ /* 0x000fe200078ec0ff */
[----:B------:R-:W-:Y:S01]  /*1c00*/  UIADD3 UR46, UR57, 0x604, URZ ;  /* 0x00000604392e7890 */ /* 0x000fe2000fffe03f */
[----:B------:R-:W-:Y:S01]  /*1c10*/  LOP3.LUT R3, R4, 0x1ffffffe, RZ, 0xc0, !PT ;  /* 0x1ffffffe04037812 */ /* 0x000fe200078ec0ff */
[----:B------:R-:W-:Y:S01]  /*1c20*/  UMOV UR45, 0x40000040 ;  /* 0x40000040002d7882 */ /* 0x000fe20000000000 */
[----:B------:R-:W-:Y:S01]  /*1c30*/  UMOV UR47, 0x40000040 ;  /* 0x40000040002f7882 */ /* 0x000fe20000000000 */
[----:B------:R-:W-:Y:S01]  /*1c40*/  UIADD3 UR48, UR4, 0x806, URZ ;  /* 0x0000080604307890 */ /* 0x000fe2000fffe03f */
[----:B------:R-:W-:Y:S01]  /*1c50*/  IADD3 R8, R8, R0, -R5 ;  /* 0x0000000008087210 */ /* 0x000fe20007ffe805 */
[----:B------:R-:W-:Y:S01]  /*1c60*/  UIADD3 UR50, UR57, 0x606, URZ ;  /* 0x0000060639327890 */ /* 0x000fe2000fffe03f */
[----:B------:R-:W-:Y:S01]  /*1c70*/  IMAD.IADD R9, R76, 0x1, -R9 ;  /* 0x000000014c097824 */ /* 0x000fe200078e0a09 */
[----:B------:R-:W-:Y:S01]  /*1c80*/  UMOV UR49, 0x40000040 ;  /* 0x4000004000317882 */ /* 0x000fe20000000000 */
[----:B------:R-:W-:Y:S01]  /*1c90*/  UMOV UR51, 0x40000040 ;  /* 0x4000004000337882 */ /* 0x000fe20000000000 */
[----:B------:R-:W-:Y:S01]  /*1ca0*/  IMAD.IADD R3, R74, 0x1, -R3 ;  /* 0x000000014a037824 */ /* 0x000fe200078e0a03 */
[----:B------:R-:W-:Y:S01]  /*1cb0*/  ULDC UR59, c[0x0][0x288] ;  /* 0x0000a200003b7ab9 */ /* 0x000fe20000000800 */
[----:B------:R-:W-:Y:S01]  /*1cc0*/  IMAD R8, R9, 0x40, R8 ;  /* 0x0000004009087824 */ /* 0x000fe200078e0208 */
[----:B------:R-:W2:Y:S01]  /*1cd0*/  LDC.64 R74, c[0x0][0x9e0] ;  /* 0x00027800ff4a7b82 */ /* 0x000ea20000000a00 */
[----:B------:R-:W-:Y:S01]  /*1ce0*/  IMAD.MOV.U32 R5, RZ, RZ, -0x60 ;  /* 0xffffffa0ff057424 */ /* 0x000fe200078e00ff */
[----:B------:R-:W-:Y:S01]  /*1cf0*/  ULDC UR4, c[0x0][0x9dc] ;  /* 0x0002770000047ab9 */ /* 0x000fe20000000800 */
[----:B------:R-:W-:Y:S01]  /*1d00*/  IMAD R9, R3, 0x8, R8 ;  /* 0x0000000803097824 */ /* 0x000fe200078e0208 */
[----:B------:R-:W-:Y:S01]  /*1d10*/  ULOP3.LUT UR5, URZ, UR4, URZ, 0x33, !UPT ;  /* 0x000000043f057292 */ /* 0x000fe2000f8e333f */
[----:B------:R-:W-:-:S02]  /*1d20*/  IMAD.U32 R3, RZ, RZ, UR56 ;  /* 0x00000038ff037e24 */ /* 0x000fc4000f8e00ff */
[----:B0-----:R-:W-:-:S04]  /*1d30*/  @P2 IMAD.HI.U32 R0, R9, R12, RZ ;  /* 0x0000000c09002227 */ /* 0x001fc800078e00ff */
[----:B------:R-:W-:Y:S01]  /*1d40*/  IMAD.MOV.U32 R4, RZ, RZ, R9 ;  /* 0x000000ffff047224 */ /* 0x000fe200078e0009 */
[----:B-1----:R-:W-:Y:S01]  /*1d50*/  @P2 SHF.R.U32.HI R4, RZ, R11, R0 ;  /* 0x0000000bff042219 */ /* 0x002fe20000011600 */
[----:B------:R-:W-:Y:S01]  /*1d60*/  @!P1 VIADD R0, R3, 0x2a840 ;  /* 0x0002a84003009836 */ /* 0x000fe20000000000 */
[----:B------:R-:W-:Y:S01]  /*1d70*/  LOP3.LUT R3, R2, 0x7ffffffc, RZ, 0xc0, !PT ;  /* 0x7ffffffc02037812 */ /* 0x000fe200078ec0ff */
[----:B------:R-:W-:Y:S02]  /*1d80*/  IMAD R5, R72, R5, 0x61 ;  /* 0x0000006148057424 */ /* 0x000fe400078e0205 */
[----:B------:R-:W0:Y:S01]  /*1d90*/  SHFL.IDX PT, R8, R4, RZ, 0x1c1f ;  /* 0x001c1fff04087589 */ /* 0x000e2200000e0000 */
[----:B------:R-:W-:Y:S01]  /*1da0*/  @!P1 PRMT R0, RZ, 0x654, R0 ;  /* 0x00000654ff009816 */ /* 0x000fe20000000000 */
[----:B------:R-:W-:Y:S02]  /*1db0*/  IMAD.IADD R10, R10, 0x1, -R3 ;  /* 0x000000010a0a7824 */ /* 0x000fe400078e0a03 */
[----:B------:R-:W-:-:S02]  /*1dc0*/  IMAD.U32 R12, RZ, RZ, UR5 ;  /* 0x00000005ff0c7e24 */ /* 0x000fc4000f8e00ff */
[----:B------:R-:W-:Y:S01]  /*1dd0*/  IMAD R2, R10, -0x2, R5 ;  /* 0xfffffffe0a027824 */ /* 0x000fe200078e0205 */
[----:B--2---:R-:W-:Y:S01]  /*1de0*/  ISETP.GE.AND P2, PT, R75, 0x1, PT ;  /* 0x000000014b00780c */ /* 0x004fe20003f46270 */
[----:B------:R-:W-:Y:S02]  /*1df0*/  VIADD R5, R5, 0xffffffff ;  /* 0xffffffff05057836 */ /* 0x000fe40000000000 */
[C---:B------:R-:W-:Y:S01]  /*1e00*/  VIADD R20, R2.reuse, 0xffffffff ;  /* 0xffffffff02147836 */ /* 0x040fe20000000000 */
[----:B------:R-:W-:Y:S02]  /*1e10*/  IADD3 R11, R2, -UR59, R19 ;  /* 0x8000003b020b7c10 */ /* 0x000fe4000fffe013 */
[----:B------:R-:W-:-:S03]  /*1e20*/  P2R R161, PR, RZ, 0x4 ;  /* 0x00000004ffa17803 */ /* 0x000fc60000000000 */
[C---:B------:R-:W-:Y:S02]  /*1e30*/  IMAD.IADD R14, R11.reuse, 0x1, R74 ;  /* 0x000000010b0e7824 */ /* 0x040fe400078e024a */
[----:B------:R-:W-:-:S04]  /*1e40*/  VIADD R15, R11, UR5 ;  /* 0x000000050b0f7c36 */ /* 0x000fc80008000000 */
[----:B0-----:R-:W-:Y:S01]  /*1e50*/  IMAD.IADD R2, R15, 0x1, R8 ;  /* 0x000000010f027824 */ /* 0x001fe200078e0208 */
[----:B------:R-:W-:Y:S02]  /*1e60*/  WARPGROUP.DEPBAR.LE gsb0, 0x0 ;  /* 0x00008000000079c5 */ /* 0x000fe40000010000 */
[----:B------:R-:W-:-:S06]  /*1e70*/  WARPGROUP.ARRIVE ;  /* 0x00000000000079c5 */ /* 0x000fcc0000000000 */
[----:B------:R-:W-:Y:S03]  /*1e80*/  HGMMA.64x96x16.F32 R24, gdesc[UR8], R24, gsb0 ;  /* 0x01600000081879f0 */ /* 0x000fe60008000818 */
        /* <DEDUP_REMOVED lines=31> */
[----:B------:R0:W-:Y:S02]  /*2080*/  @!P1 SYNCS.ARRIVE.TRANS64.RED.A1T0 RZ, [R0+URZ], RZ ;  /* 0x000000ff00ff99a7 */ /* 0x0001e4000810043f */
[----:B0-----:R-:W-:-:S04]  /*2090*/  IMAD R0, R72, -0x60, R19 ;  /* 0xffffffa048007824 */ /* 0x001fc800078e0213 */
[----:B------:R-:W-:-:S04]  /*20a0*/  VIADD R3, R0, 0x60 ;  /* 0x0000006000037836 */ /* 0x000fc80000000000 */
[----:B------:R-:W-:-:S05]  /*20b0*/  IMAD R13, R10, -0x2, R3 ;  /* 0xfffffffe0a0d7824 */ /* 0x000fca00078e0203 */
[----:B------:R-:W-:Y:S01]  /*20c0*/  VIADDMNMX R0, R8, R14, R13, PT ;  /* 0x0000000e08007246 */ /* 0x000fe2000380010d */
[----:B------:R-:W-:Y:S06]  /*20d0*/  @!P2 BRA `(.L_x_921) ;  /* 0x00000000004ca947 */ /* 0x000fec0003800000 */
[----:B------:R-:W-:Y:S01]  /*20e0*/  IADD3 R3, R19, -UR59, R8 ;  /* 0x8000003b13037c10 */ /* 0x000fe2000fffe008 */
[----:B------:R-:W-:Y:S03]  /*20f0*/  BSSY B0, `(.L_x_922) ;  /* 0x000000e000007945 */ /* 0x000fe60003800000 */
        /* <DEDUP_REMOVED lines=9> */
.L_x_923:
[----:B------:R-:W-:-:S13]  /*2190*/  ISETP.NE.AND P2, PT, R75, 0x1, PT ;  /* 0x000000014b00780c */ /* 0x000fda0003f45270 */
[----:B------:R-:W0:Y:S02]  /*21a0*/  @P2 LDC.64 R76, c[0x0][0x9e8] ;  /* 0x00027a00ff4c2b82 */ /* 0x000e240000000a00 */
[----:B0-----:R-:W-:-:S05]  /*21b0*/  @P2 IMAD.HI.U32 R8, R3, R76, RZ ;  /* 0x0000004c03082227 */ /* 0x001fca00078e00ff */
[----:B------:R-:W-:-:S07]  /*21c0*/  @P2 SHF.R.U32.HI R3, RZ, R77, R8 ;  /* 0x0000004dff032219 */ /* 0x000fce0000011608 */
.L_x_924:
[----:B------:R-:W-:Y:S05]  /*21d0*/  BSYNC B0 ;  /* 0x0000000000007941 */ /* 0x000fea0003800000 */
.L_x_922:
[----:B------:R-:W-:-:S05]  /*21e0*/  IMAD R3, R3, R75, R20 ;  /* 0x0000004b03037224 */ /* 0x000fca00078e0214 */
[----:B------:R-:W-:Y:S02]  /*21f0*/  VIMNMX R2, R2, R3, !PT ;  /* 0x0000000302027248 */ /* 0x000fe40007fe0100 */
[----:B------:R-:W-:-:S07]  /*2200*/  VIADDMNMX R0, R3, R75, R0, PT ;  /* 0x0000004b03007246 */ /* 0x000fce0003800100 */
.L_x_921:
[C---:B------:R-:W-:Y:S01]  /*2210*/  ISETP.GE.AND P2, PT, R5.reuse, 0x2, PT ;  /* 0x000000020500780c */ /* 0x040fe20003f46270 */
[----:B------:R-:W0:Y:S01]  /*2220*/  SHFL.IDX PT, R4, R4, 0x1, 0x1c1f ;  /* 0x003c1f0004047f89 */ /* 0x000e2200000e0000 */
[C---:B------:R-:W-:Y:S02]  /*2230*/  ISETP.GE.AND P6, PT, R5.reuse, 0x9, PT ;  /* 0x000000090500780c */ /* 0x040fe40003fc6270 */
[----:B------:R-:W-:Y:S02]  /*2240*/  ISETP.GT.AND P3, PT, R2, 0x1, !P2 ;  /* 0x000000010200780c */ /* 0x000fe40005764270 */
[----:B------:R-:W-:Y:S02]  /*2250*/  ISETP.GE.AND P4, PT, R5, 0xa, PT ;  /* 0x0000000a0500780c */ /* 0x000fe40003f86270 */
[----:B------:R-:W-:Y:S02]  /*2260*/  ISETP.LT.OR P3, PT, R0, 0x2, P3 ;  /* 0x000000020000780c */ /* 0x000fe40001f61670 */
[----:B------:R-:W-:-:S02]  /*2270*/  P2R R8, PR, RZ, 0x10 ;  /* 0x00000010ff087803 */ /* 0x000fc40000000000 */
[----:B------:R-:W-:Y:S02]  /*2280*/  FSEL R76, R25, -INF , !P3 ;  /* 0xff800000194c7808 */ /* 0x000fe40005800000 */
[----:B------:R-:W-:-:S04]  /*2290*/  ISETP.GT.AND P3, PT, R2, 0x8, !P6 ;  /* 0x000000080200780c */ /* 0x000fc80007764270 */
[----:B------:R-:W-:-:S04]  /*22a0*/  ISETP.LT.OR P3, PT, R0, 0x9, P3 ;  /* 0x000000090000780c */ /* 0x000fc80001f61670 */
[----:B------:R-:W-:Y:S02]  /*22b0*/  FSEL R28, R28, -INF , !P3 ;  /* 0xff8000001c1c7808 */ /* 0x000fe40005800000 */
[----:B------:R-:W-:Y:S02]  /*22c0*/  ISETP.GT.AND P3, PT, R2, 0x9, !P4 ;  /* 0x000000090200780c */ /* 0x000fe40006764270 */
[----:B------:R-:W-:Y:S02]  /*22d0*/  ISETP.GE.AND P4, PT, R5, 0x11, PT ;  /* 0x000000110500780c */ /* 0x000fe40003f86270 */
[----:B------:R-:W-:Y:S02]  /*22e0*/  ISETP.LT.OR P3, PT, R0, 0xa, P3 ;  /* 0x0000000a0000780c */ /* 0x000fe40001f61670 */
[----:B------:R-:W-:Y:S02]  /*22f0*/  P2R R11, PR, RZ, 0x10 ;  /* 0x00000010ff0b7803 */ /* 0x000fe40000000000 */
[----:B------:R-:W-:-:S02]  /*2300*/  FSEL R78, R29, -INF , !P3 ;  /* 0xff8000001d4e7808 */ /* 0x000fc40005800000 */
[----:B------:R-:W-:Y:S02]  /*2310*/  ISETP.GT.AND P3, PT, R2, 0x10, !P4 ;  /* 0x000000100200780c */ /* 0x000fe40006764270 */
[----:B------:R-:W-:Y:S02]  /*2320*/  ISETP.GE.AND P4, PT, R5, 0x12, PT ;  /* 0x000000120500780c */ /* 0x000fe40003f86270 */
[----:B------:R-:W-:Y:S02]  /*2330*/  ISETP.LT.OR P3, PT, R0, 0x11, P3 ;  /* 0x000000110000780c */ /* 0x000fe40001f61670 */
[----:B------:R-:W-:Y:S02]  /*2340*/  P2R R21, PR, RZ, 0x10 ;  /* 0x00000010ff157803 */ /* 0x000fe40000000000 */
[----:B------:R-:W-:Y:S02]  /*2350*/  FSEL R32, R32, -INF , !P3 ;  /* 0xff80000020207808 */ /* 0x000fe40005800000 */
[----:B------:R-:W-:-:S02]  /*2360*/  ISETP.GT.AND P3, PT, R2, 0x11, !P4 ;  /* 0x000000110200780c */ /* 0x000fc40006764270 */
[----:B------:R-:W-:Y:S02]  /*2370*/  ISETP.GE.AND P4, PT, R5, 0x19, PT ;  /* 0x000000190500780c */ /* 0x000fe40003f86270 */
[----:B------:R-:W-:Y:S02]  /*2380*/  ISETP.LT.OR P3, PT, R0, 0x12, P3 ;  /* 0x000000120000780c */ /* 0x000fe40001f61670 */
[----:B------:R-:W-:Y:S02]  /*2390*/  P2R R25, PR, RZ, 0x10 ;  /* 0x00000010ff197803 */ /* 0x000fe40000000000 */
[----:B------:R-:W-:Y:S02]  /*23a0*/  FSEL R80, R33, -INF , !P3 ;  /* 0xff80000021507808 */ /* 0x000fe40005800000 */
[----:B------:R-:W-:Y:S02]  /*23b0*/  ISETP.GT.AND P3, PT, R2, 0x18, !P4 ;  /* 0x000000180200780c */ /* 0x000fe40006764270 */
[----:B------:R-:W-:-:S02]  /*23c0*/  ISETP.GE.AND P4, PT, R5, 0x1a, PT ;  /* 0x0000001a0500780c */ /* 0x000fc40003f86270 */
[----:B------:R-:W-:Y:S02]  /*23d0*/  ISETP.LT.OR P3, PT, R0, 0x19, P3 ;  /* 0x000000190000780c */ /* 0x000fe40001f61670 */
[----:B------:R-:W-:Y:S02]  /*23e0*/  P2R R29, PR, RZ, 0x10 ;  /* 0x00000010ff1d7803 */ /* 0x000fe40000000000 */
[----:B------:R-:W-:Y:S02]  /*23f0*/  FSEL R36, R36, -INF , !P3 ;  /* 0xff80000024247808 */ /* 0x000fe40005800000 */
[----:B------:R-:W-:Y:S02]  /*2400*/  ISETP.GT.AND P3, PT, R2, 0x19, !P4 ;  /* 0x000000190200780c */ /* 0x000fe40006764270 */
[----:B------:R-:W-:Y:S02]  /*2410*/  ISETP.GE.AND P4, PT, R5, 0x21, PT ;  /* 0x000000210500780c */ /* 0x000fe40003f86270 */
[----:B------:R-:W-:-:S02]  /*2420*/  ISETP.LT.OR P3, PT, R0, 0x1a, P3 ;  /* 0x0000001a0000780c */ /* 0x000fc40001f61670 */
[----:B------:R-:W-:Y:S02]  /*2430*/  P2R R33, PR, RZ, 0x10 ;  /* 0x00000010ff217803 */ /* 0x000fe40000000000 */
[----:B------:R-:W-:Y:S02]  /*2440*/  FSEL R82, R37, -INF , !P3 ;  /* 0xff80000025527808 */ /* 0x000fe40005800000 */
[----:B------:R-:W-:Y:S02]  /*2450*/  ISETP.GT.AND P3, PT, R2, 0x20, !P4 ;  /* 0x000000200200780c */ /* 0x000fe40006764270 */
[----:B------:R-:W-:Y:S02]  /*2460*/  ISETP.GE.AND P4, PT, R5, 0x22, PT ;  /* 0x000000220500780c */ /* 0x000fe40003f86270 */
[----:B------:R-:W-:Y:S02]  /*2470*/  ISETP.LT.OR P3, PT, R0, 0x21, P3 ;  /* 0x000000210000780c */ /* 0x000fe40001f61670 */
[----:B------:R-:W-:-:S02]  /*2480*/  P2R R37, PR, RZ, 0x10 ;  /* 0x00000010ff257803 */ /* 0x000fc40000000000 */
[----:B------:R-:W-:Y:S02]  /*2490*/  FSEL R40, R40, -INF , !P3 ;  /* 0xff80000028287808 */ /* 0x000fe40005800000 */
[----:B------:R-:W-:Y:S02]  /*24a0*/  ISETP.GT.AND P3, PT, R2, 0x21, !P4 ;  /* 0x000000210200780c */ /* 0x000fe40006764270 */
[----:B------:R-:W-:Y:S02]  /*24b0*/  ISETP.GE.AND P4, PT, R5, 0x29, PT ;  /* 0x000000290500780c */ /* 0x000fe40003f86270 */
[----:B------:R-:W-:-:S04]  /*24c0*/  ISETP.LT.OR P3, PT, R0, 0x22, P3 ;  /* 0x000000220000780c */ /* 0x000fc80001f61670 */
[----:B------:R-:W-:Y:S02]  /*24d0*/  FSEL R84, R41, -INF , !P3 ;  /* 0xff80000029547808 */ /* 0x000fe40005800000 */
[----:B------:R-:W-:Y:S02]  /*24e0*/  ISETP.GT.AND P3, PT, R2, 0x28, !P4 ;  /* 0x000000280200780c */ /* 0x000fe40006764270 */
[----:B------:R-:W-:Y:S02]  /*24f0*/  P2R R41, PR, RZ, 0x10 ;  /* 0x00000010ff297803 */ /* 0x000fe40000000000 */
[----:B------:R-:W-:Y:S02]  /*2500*/  ISETP.LT.OR P3, PT, R0, 0x29, P3 ;  /* 0x000000290000780c */ /* 0x000fe40001f61670 */
[----:B------:R-:W-:Y:S02]  /*2510*/  ISETP.GE.AND P4, PT, R5, 0x2a, PT ;  /* 0x0000002a0500780c */ /* 0x000fe40003f86270 */
[----:B------:R-:W-:-:S02]  /*2520*/  FSEL R44, R44, -INF , !P3 ;  /* 0xff8000002c2c7808 */ /* 0x000fc40005800000 */
[----:B------:R-:W-:Y:S02]  /*2530*/  ISETP.GT.AND P3, PT, R2, 0x29, !P4 ;  /* 0x000000290200780c */ /* 0x000fe40006764270 */
[----:B------:R-:W-:Y:S02]  /*2540*/  P2R R73, PR, RZ, 0x10 ;  /* 0x00000010ff497803 */ /* 0x000fe40000000000 */
[----:B------:R-:W-:Y:S02]  /*2550*/  ISETP.LT.OR P3, PT, R0, 0x2a, P3 ;  /* 0x0000002a0000780c */ /* 0x000fe40001f61670 */
[----:B------:R-:W-:Y:S02]  /*2560*/  ISETP.GE.AND P4, PT, R5, 0x31, PT ;  /* 0x000000310500780c */ /* 0x000fe40003f86270 */
[----:B------:R-:W-:Y:S02]  /*2570*/  FSEL R86, R45, -INF , !P3 ;  /* 0xff8000002d567808 */ /* 0x000fe40005800000 */
[----:B------:R-:W-:-:S02]  /*2580*/  ISETP.GT.AND P3, PT, R2, 0x30, !P4 ;  /* 0x000000300200780c */ /* 0x000fc40006764270 */
[----:B------:R-:W-:Y:S02]  /*2590*/  P2R R45, PR, RZ, 0x10 ;  /* 0x00000010ff2d7803 */ /* 0x000fe40000000000 */
[----:B------:R-:W-:Y:S02]  /*25a0*/  ISETP.LT.OR P3, PT, R0, 0x31, P3 ;  /* 0x000000310000780c */ /* 0x000fe40001f61670 */
[----:B------:R-:W-:Y:S02]  /*25b0*/  ISETP.GE.AND P4, PT, R5, 0x32, PT ;  /* 0x000000320500780c */ /* 0x000fe40003f86270 */
[----:B------:R-:W-:Y:S02]  /*25c0*/  FSEL R48, R48, -INF , !P3 ;  /* 0xff80000030307808 */ /* 0x000fe40005800000 */
[----:B------:R-:W-:Y:S02]  /*25d0*/  ISETP.GT.AND P3, PT, R2, 0x31, !P4 ;  /* 0x000000310200780c */ /* 0x000fe40006764270 */
[----:B------:R-:W-:-:S02]  /*25e0*/  P2R R77, PR, RZ, 0x10 ;  /* 0x00000010ff4d7803 */ /* 0x000fc40000000000 */
[----:B------:R-:W-:Y:S02]  /*25f0*/  ISETP.LT.OR P3, PT, R0, 0x32, P3 ;  /* 0x000000320000780c */ /* 0x000fe40001f61670 */
[----:B------:R-:W-:Y:S02]  /*2600*/  ISETP.GE.AND P4, PT, R5, 0x39, PT ;  /* 0x000000390500780c */ /* 0x000fe40003f86270 */
[----:B------:R-:W-:Y:S02]  /*2610*/  FSEL R88, R49, -INF , !P3 ;  /* 0xff80000031587808 */ /* 0x000fe40005800000 */
[----:B------:R-:W-:Y:S02]  /*2620*/  ISETP.GT.AND P3, PT, R2, 0x38, !P4 ;  /* 0x000000380200780c */ /* 0x000fe40006764270 */
[----:B------:R-:W-:Y:S02]  /*2630*/  P2R R49, PR, RZ, 0x10 ;  /* 0x00000010ff317803 */ /* 0x000fe40000000000 */
[----:B------:R-:W-:-:S02]  /*2640*/  ISETP.LT.OR P3, PT, R0, 0x39, P3 ;  /* 0x000000390000780c */ /* 0x000fc40001f61670 */
[C---:B------:R-:W-:Y:S02]  /*2650*/  ISETP.GE.AND P4, PT, R5.reuse, 0x3a, PT ;  /* 0x0000003a0500780c */ /* 0x040fe40003f86270 */
[----:B------:R-:W-:Y:S02]  /*2660*/  FSEL R52, R52, -INF , !P3 ;  /* 0xff80000034347808 */ /* 0x000fe40005800000 */
[----:B------:R-:W-:Y:S02]  /*2670*/  ISETP.GT.AND P3, PT, R2, 0x39, !P4 ;  /* 0x000000390200780c */ /* 0x000fe40006764270 */
[----:B------:R-:W-:Y:S02]  /*2680*/  P2R R79, PR, RZ, 0x10 ;  /* 0x00000010ff4f7803 */ /* 0x000fe40000000000 */
[----:B------:R-:W-:Y:S02]  /*2690*/  ISETP.LT.OR P3, PT, R0, 0x3a, P3 ;  /* 0x0000003a0000780c */ /* 0x000fe40001f61670 */
[----:B------:R-:W-:-:S02]  /*26a0*/  ISETP.GE.AND P4, PT, R5, 0x41, PT ;  /* 0x000000410500780c */ /* 0x000fc40003f86270 */
        /* <DEDUP_REMOVED lines=24> */
[----:B------:R-:W-:Y:S02]  /*2830*/  ISETP.GE.AND P4, PT, R5, 0x52, PT ;  /* 0x000000520500780c */ /* 0x000fe40003f86270 */
[----:B------:R-:W-:Y:S02]  /*2840*/  FSEL R64, R64, -INF , !P3 ;  /* 0xff80000040407808 */ /* 0x000fe40005800000 */
[----:B------:R-:W-:Y:S02]  /*2850*/  ISETP.GT.AND P3, PT, R2, 0x51, !P4 ;  /* 0x000000510200780c */ /* 0x000fe40006764270 */
[----:B------:R-:W-:Y:S02]  /*2860*/  P2R R85, PR, RZ, 0x10 ;  /* 0x00000010ff557803 */ /* 0x000fe40000000000 */
[----:B------:R-:W-:-:S04]  /*2870*/  ISETP.LT.OR P3, PT, R0, 0x52, P3 ;  /* 0x000000520000780c */ /* 0x000fc80001f61670 */
[----:B------:R-:W-:Y:S02]  /*2880*/  FSEL R96, R65, -INF , !P3 ;  /* 0xff80000041607808 */ /* 0x000fe40005800000 */
[----:B------:R-:W-:-:S04]  /*2890*/  ISETP.GE.AND P3, PT, R5, 0x59, PT ;  /* 0x000000590500780c */ /* 0x000fc80003f66270 */
[----:B------:R-:W-:-:S04]  /*28a0*/  ISETP.GT.AND P4, PT, R2, 0x58, !P3 ;  /* 0x000000580200780c */ /* 0x000fc80005f84270 */
[----:B------:R-:W-:-:S04]  /*28b0*/  ISETP.LT.OR P4, PT, R0, 0x59, P4 ;  /* 0x000000590000780c */ /* 0x000fc80002781670 */
[----:B------:R-:W-:Y:S02]  /*28c0*/  FSEL R68, R68, -INF , !P4 ;  /* 0xff80000044447808 */ /* 0x000fe40006000000 */
[----:B------:R-:W-:-:S04]  /*28d0*/  ISETP.GE.AND P4, PT, R5, 0x1, PT ;  /* 0x000000010500780c */ /* 0x000fc80003f86270 */
[----:B------:R-:W-:-:S04]  /*28e0*/  ISETP.GT.AND P5, PT, R2, RZ, !P4 ;  /* 0x000000ff0200720c */ /* 0x000fc800067a4270 */
[----:B------:R-:W-:-:S04]  /*28f0*/  ISETP.LT.OR P5, PT, R0, 0x1, P5 ;  /* 0x000000010000780c */ /* 0x000fc80002fa1670 */
[----:B------:R-:W-:Y:S02]  /*2900*/  FSEL R24, R24, -INF , !P5 ;  /* 0xff80000018187808 */ /* 0x000fe40006800000 */
[----:B------:R-:W-:-:S04]  /*2910*/  ISETP.GE.AND P5, PT, R5, 0x5a, PT ;  /* 0x0000005a0500780c */ /* 0x000fc80003fa6270 */
[----:B------:R-:W-:Y:S02]  /*2920*/  P2R R65, PR, RZ, 0x20 ;  /* 0x00000020ff417803 */ /* 0x000fe40000000000 */
[----:B------:R-:W-:Y:S01]  /*2930*/  ISETP.GT.AND P5, PT, R2, 0x59, !P5 ;  /* 0x000000590200780c */ /* 0x000fe20006fa4270 */
[----:B0-----:R-:W-:-:S03]  /*2940*/  IMAD.IADD R2, R15, 0x1, R4 ;  /* 0x000000010f027824 */ /* 0x001fc600078e0204 */
[----:B------:R-:W-:Y:S02]  /*2950*/  ISETP.LT.OR P5, PT, R0, 0x5a, P5 ;  /* 0x0000005a0000780c */ /* 0x000fe40002fa1670 */
[----:B------:R-:W-:Y:S02]  /*2960*/  VIADDMNMX R0, R4, R14, R13, PT ;  /* 0x0000000e04007246 */ /* 0x000fe4000380010d */
[----:B------:R-:W-:Y:S02]  /*2970*/  FSEL R98, R69, -INF , !P5 ;  /* 0xff80000045627808 */ /* 0x000fe40006800000 */
[----:B------:R-:W-:-:S13]  /*2980*/  ISETP.GE.AND P5, PT, R75, 0x1, PT ;  /* 0x000000014b00780c */ /* 0x000fda0003fa6270 */
[----:B------:R-:W-:Y:S05]  /*2990*/  @!P5 BRA `(.L_x_925) ;  /* 0x00000000004cd947 */ /* 0x000fea0003800000 */
        /* <DEDUP_REMOVED lines=11> */
.L_x_927:
[----:B------:R-:W-:-:S13]  /*2a50*/  ISETP.NE.AND P5, PT, R75, 0x1, PT ;  /* 0x000000014b00780c */ /* 0x000fda0003fa5270 */
[----:B------:R-:W0:Y:S02]  /*2a60*/  @P5 LDC.64 R4, c[0x0][0x9e8] ;  /* 0x00027a00ff045b82 */ /* 0x000e240000000a00 */
[----:B0-----:R-:W-:-:S05]  /*2a70*/  @P5 IMAD.HI.U32 R4, R3, R4, RZ ;  /* 0x0000000403045227 */ /* 0x001fca00078e00ff */
[----:B------:R-:W-:-:S07]  /*2a80*/  @P5 SHF.R.U32.HI R3, RZ, R5, R4 ;  /* 0x00000005ff035219 */ /* 0x000fce0000011604 */
.L_x_928:
[----:B------:R-:W-:Y:S05]  /*2a90*/  BSYNC B0 ;  /* 0x0000000000007941 */ /* 0x000fea0003800000 */
.L_x_926:
[----:B------:R-:W-:-:S05]  /*2aa0*/  IMAD R3, R3, R75, R20 ;  /* 0x0000004b03037224 */ /* 0x000fca00078e0214 */
[----:B------:R-:W-:Y:S02]  /*2ab0*/  VIMNMX R2, R2, R3, !PT ;  /* 0x0000000302027248 */ /* 0x000fe40007fe0100 */
[----:B------:R-:W-:-:S07]  /*2ac0*/  VIADDMNMX R0, R3, R75, R0, PT ;  /* 0x0000004b03007246 */ /* 0x000fce0003800100 */
.L_x_925:
[----:B------:R-:W-:Y:S01]  /*2ad0*/  ISETP.GT.AND P2, PT, R2, 0x1, !P2 ;  /* 0x000000010200780c */ /* 0x000fe20005744270 */
[----:B------:R-:W-:Y:S01]  /*2ae0*/  ULDC UR4, c[0x0][0x988] ;  /* 0x0002620000047ab9 */ /* 0x000fe20000000800 */
[----:B------:R-:W-:Y:S01]  /*2af0*/  FMNMX.FTZ R3, R24, R76, !PT ;  /* 0x0000004c18037209 */ /* 0x000fe20007810000 */
[----:B------:R-:W-:Y:S01]  /*2b00*/  IMAD.U32 R14, RZ, RZ, UR4 ;  /* 0x00000004ff0e7e24 */ /* 0x000fe2000f8e00ff */
[----:B------:R-:W-:Y:S02]  /*2b10*/  ISETP.LT.OR P2, PT, R0, 0x2, P2 ;  /* 0x000000020000780c */ /* 0x000fe40001741670 */
[----:B------:R-:W-:Y:S02]  /*2b20*/  FMNMX.FTZ R3, R28, R3, !PT ;  /* 0x000000031c037209 */ /* 0x000fe40007810000 */
[----:B------:R-:W-:Y:S02]  /*2b30*/  FSEL R27, R27, -INF , !P2 ;  /* 0xff8000001b1b7808 */ /* 0x000fe40005000000 */
[----:B------:R-:W-:-:S02]  /*2b40*/  ISETP.NE.AND P2, PT, R8, RZ, PT ;  /* 0x000000ff0800720c */ /* 0x000fc40003f45270 */
[C---:B------:R-:W-:Y:S02]  /*2b50*/  ISETP.GT.AND P6, PT, R2.reuse, 0x8, !P6 ;  /* 0x000000080200780c */ /* 0x040fe400077c4270 */
[----:B------:R-:W-:Y:S02]  /*2b60*/  ISETP.GT.AND P2, PT, R2, 0x9, !P2 ;  /* 0x000000090200780c */ /* 0x000fe40005744270 */
[----:B------:R-:W-:Y:S02]  /*2b70*/  FMNMX.FTZ R3, R78, R3, !PT ;  /* 0x000000034e037209 */ /* 0x000fe40007810000 */
[C---:B------:R-:W-:Y:S02]  /*2b80*/  ISETP.LT.OR P2, PT, R0.reuse, 0xa, P2 ;  /* 0x0000000a0000780c */ /* 0x040fe40001741670 */
[----:B------:R-:W-:Y:S02]  /*2b90*/  ISETP.LT.OR P6, PT, R0, 0x9, P6 ;  /* 0x000000090000780c */ /* 0x000fe400037c1670 */
[----:B------:R-:W-:-:S02]  /*2ba0*/  FSEL R31, R31, -INF , !P2 ;  /* 0xff8000001f1f7808 */ /* 0x000fc40005000000 */
[----:B------:R-:W-:Y:S02]  /*2bb0*/  ISETP.NE.AND P2, PT, R11, RZ, PT ;  /* 0x000000ff0b00720c */ /* 0x000fe40003f45270 */
[----:B------:R-:W-:Y:S02]  /*2bc0*/  FMNMX.FTZ R3, R32, R3, !PT ;  /* 0x0000000320037209 */ /* 0x000fe40007810000 */
[----:B------:R-:W-:Y:S02]  /*2bd0*/  ISETP.GT.AND P2, PT, R2, 0x10, !P2 ;  /* 0x000000100200780c */ /* 0x000fe40005744270 */
[----:B------:R-:W-:Y:S02]  /*2be0*/  FSEL R13, R30, -INF , !P6 ;  /* 0xff8000001e0d7808 */ /* 0x000fe40007000000 */
[----:B------:R-:W-:Y:S02]  /*2bf0*/  ISETP.LT.OR P2, PT, R0, 0x11, P2 ;  /* 0x000000110000780c */ /* 0x000fe40001741670 */
[----:B------:R-:W-:-:S02]  /*2c00*/  ISETP.NE.AND P6, PT, R29, RZ, PT ;  /* 0x000000ff1d00720c */ /* 0x000fc40003fc5270 */
[----:B------:R-:W-:Y:S02]  /*2c10*/  FSEL R15, R34, -INF , !P2 ;  /* 0xff800000220f7808 */ /* 0x000fe40005000000 */
[----:B------:R-:W-:Y:S02]  /*2c20*/  ISETP.NE.AND P2, PT, R21, RZ, PT ;  /* 0x000000ff1500720c */ /* 0x000fe40003f45270 */
[----:B------:R-:W-:Y:S02]  /*2c30*/  FMNMX.FTZ R3, R80, R3, !PT ;  /* 0x0000000350037209 */ /* 0x000fe40007810000 */
[----:B------:R-:W-:Y:S02]  /*2c40*/  ISETP.GT.AND P2, PT, R2, 0x11, !P2 ;  /* 0x000000110200780c */ /* 0x000fe40005744270 */
[----:B------:R-:W-:Y:S02]  /*2c50*/  FMNMX.FTZ R3, R36, R3, !PT ;  /* 0x0000000324037209 */ /* 0x000fe40007810000 */
[----:B------:R-:W-:-:S02]  /*2c60*/  ISETP.LT.OR P2, PT, R0, 0x12, P2 ;  /* 0x000000120000780c */ /* 0x000fc40001741670 */
[----:B------:R-:W-:Y:S02]  /*2c70*/  ISETP.NE.AND P5, PT, R33, RZ, PT ;  /* 0x000000ff2100720c */ /* 0x000fe40003fa5270 */
[----:B------:R-:W-:Y:S02]  /*2c80*/  FSEL R35, R35, -INF , !P2 ;  /* 0xff80000023237808 */ /* 0x000fe40005000000 */
[----:B------:R-:W-:Y:S02]  /*2c90*/  ISETP.NE.AND P2, PT, R25, RZ, PT ;  /* 0x000000ff1900720c */ /* 0x000fe40003f45270 */
[----:B------:R-:W-:Y:S02]  /*2ca0*/  FMNMX.FTZ R3, R82, R3, !PT ;  /* 0x0000000352037209 */ /* 0x000fe40007810000 */
[----:B------:R-:W-:Y:S02]  /*2cb0*/  ISETP.GT.AND P2, PT, R2, 0x18, !P2 ;  /* 0x000000180200780c */ /* 0x000fe40005744270 */
[----:B------:R-:W-:-:S02]  /*2cc0*/  FMNMX.FTZ R3, R40, R3, !PT ;  /* 0x0000000328037209 */ /* 0x000fc40007810000 */
[----:B------:R-:W-:Y:S02]  /*2cd0*/  ISETP.LT.OR P2, PT, R0, 0x19, P2 ;  /* 0x000000190000780c */ /* 0x000fe40001741670 */
[----:B------:R-:W-:Y:S02]  /*2ce0*/  FMNMX.FTZ R3, R84, R3, !PT ;  /* 0x0000000354037209 */ /* 0x000fe40007810000 */
[----:B------:R-:W-:Y:S02]  /*2cf0*/  FSEL R21, R38, -INF , !P2 ;  /* 0xff80000026157808 */ /* 0x000fe40005000000 */
[----:B------:R-:W-:Y:S02]  /*2d00*/  ISETP.GT.AND P2, PT, R2, 0x19, !P6 ;  /* 0x000000190200780c */ /* 0x000fe40007744270 */
[----:B------:R-:W-:Y:S02]  /*2d10*/  FMNMX.FTZ R3, R44, R3, !PT ;  /* 0x000000032c037209 */ /* 0x000fe40007810000 */
[----:B------:R-:W-:-:S02]  /*2d20*/  ISETP.LT.OR P2, PT, R0, 0x1a, P2 ;  /* 0x0000001a0000780c */ /* 0x000fc40001741670 */
[----:B------:R-:W-:Y:S02]  /*2d30*/  FMNMX.FTZ R3, R86, R3, !PT ;  /* 0x0000000356037209 */ /* 0x000fe40007810000 */
[----:B------:R-:W-:Y:S02]  /*2d40*/  FSEL R39, R39, -INF , !P2 ;  /* 0xff80000027277808 */ /* 0x000fe40005000000 */
[----:B------:R-:W-:Y:S02]  /*2d50*/  ISETP.GT.AND P2, PT, R2, 0x20, !P5 ;  /* 0x000000200200780c */ /* 0x000fe40006f44270 */
[----:B------:R-:W-:Y:S02]  /*2d60*/  FMNMX.FTZ R3, R48, R3, !PT ;  /* 0x0000000330037209 */ /* 0x000fe40007810000 */
[----:B------:R-:W-:Y:S02]  /*2d70*/  ISETP.LT.OR P2, PT, R0, 0x21, P2 ;  /* 0x000000210000780c */ /* 0x000fe40001741670 */
[----:B------:R-:W-:-:S02]  /*2d80*/  FMNMX.FTZ R3, R88, R3, !PT ;  /* 0x0000000358037209 */ /* 0x000fc40007810000 */
[----:B------:R-:W-:Y:S02]  /*2d90*/  FSEL R25, R42, -INF , !P2 ;  /* 0xff8000002a197808 */ /* 0x000fe40005000000 */
[----:B------:R-:W-:Y:S02]  /*2da0*/  ISETP.NE.AND P2, PT, R37, RZ, PT ;  /* 0x000000ff2500720c */ /* 0x000fe40003f45270 */
[----:B------:R-:W-:Y:S02]  /*2db0*/  FMNMX.FTZ R3, R52, R3, !PT ;  /* 0x0000000334037209 */ /* 0x000fe40007810000 */
[----:B------:R-:W-:Y:S02]  /*2dc0*/  ISETP.GT.AND P2, PT, R2, 0x21, !P2 ;  /* 0x000000210200780c */ /* 0x000fe40005744270 */
[----:B------:R-:W-:Y:S02]  /*2dd0*/  FMNMX.FTZ R3, R90, R3, !PT ;  /* 0x000000035a037209 */ /* 0x000fe40007810000 */
[----:B------:R-:W-:-:S02]  /*2de0*/  ISETP.LT.OR P2, PT, R0, 0x22, P2 ;  /* 0x000000220000780c */ /* 0x000fc40001741670 */
[----:B------:R-:W-:Y:S02]  /*2df0*/  FMNMX.FTZ R3, R56, R3, !PT ;  /* 0x0000000338037209 */ /* 0x000fe40007810000 */
        /* <DEDUP_REMOVED lines=8> */
[----:B------:R-:W-:Y:S02]  /*2e80*/  ISETP.NE.AND P2, PT, R73, RZ, PT ;  /* 0x000000ff4900720c */ /* 0x000fe40003f45270 */
[----:B------:R-:W-:Y:S02]  /*2e90*/  FMNMX.FTZ R3, R64, R3, !PT ;  /* 0x0000000340037209 */ /* 0x000fe40007810000 */
[----:B------:R-:W-:-:S02]  /*2ea0*/  ISETP.GT.AND P2, PT, R2, 0x29, !P2 ;  /* 0x000000290200780c */ /* 0x000fc40005744270 */
[----:B------:R-:W-:Y:S02]  /*2eb0*/  FMNMX.FTZ R3, R96, R3, !PT ;  /* 0x0000000360037209 */ /* 0x000fe40007810000 */
[----:B------:R-:W-:Y:S02]  /*2ec0*/  ISETP.LT.OR P2, PT, R0, 0x2a, P2 ;  /* 0x0000002a0000780c */ /* 0x000fe40001741670 */
[----:B------:R-:W-:Y:S02]  /*2ed0*/  FMNMX.FTZ R3, R68, R3, !PT ;  /* 0x0000000344037209 */ /* 0x000fe40007810000 */
[----:B------:R-:W-:Y:S02]  /*2ee0*/  FSEL R47, R47, -INF , !P2 ;  /* 0xff8000002f2f7808 */ /* 0x000fe40005000000 */
[----:B------:R-:W-:Y:S02]  /*2ef0*/  ISETP.NE.AND P2, PT, R45, RZ, PT ;  /* 0x000000ff2d00720c */ /* 0x000fe40003f45270 */
[----:B------:R-:W-:-:S02]  /*2f00*/  FMNMX.FTZ R4, R98, R3, !PT ;  /* 0x0000000362047209 */ /* 0x000fc40007810000 */
[C---:B------:R-:W-:Y:S02]  /*2f10*/  ISETP.GT.AND P2, PT, R2.reuse, 0x30, !P2 ;  /* 0x000000300200780c */ /* 0x040fe40005744270 */
[----:B------:R-:W-:Y:S01]  /*2f20*/  ISETP.GT.AND P4, PT, R2, RZ, !P4 ;  /* 0x000000ff0200720c */ /* 0x000fe20006784270 */
[----:B------:R-:W0:Y:S01]  /*2f30*/  SHFL.BFLY PT, R3, R4, 0x2, 0x1f ;  /* 0x0c401f0004037f89 */ /* 0x000e2200000e0000 */
[C---:B------:R-:W-:Y:S02]  /*2f40*/  ISETP.LT.OR P2, PT, R0.reuse, 0x31, P2 ;  /* 0x000000310000780c */ /* 0x040fe40001741670 */
[----:B------:R-:W-:Y:S02]  /*2f50*/  ISETP.LT.OR P4, PT, R0, 0x1, P4 ;  /* 0x000000010000780c */ /* 0x000fe40002781670 */
[----:B------:R-:W-:Y:S02]  /*2f60*/  FSEL R33, R50, -INF , !P2 ;  /* 0xff80000032217808 */ /* 0x000fe40005000000 */
[----:B------:R-:W-:-:S02]  /*2f70*/  ISETP.NE.AND P2, PT, R77, RZ, PT ;  /* 0x000000ff4d00720c */ /* 0x000fc40003f45270 */
[----:B------:R-:W-:Y:S02]  /*2f80*/  FSEL R5, R26, -INF , !P4 ;  /* 0xff8000001a057808 */ /* 0x000fe40006000000 */
[----:B------:R-:W-:Y:S02]  /*2f90*/  ISETP.GT.AND P2, PT, R2, 0x31, !P2 ;  /* 0x000000310200780c */ /* 0x000fe40005744270 */
[----:B------:R-:W-:Y:S02]  /*2fa0*/  ISETP.NE.AND P6, PT, R57, RZ, PT ;  /* 0x000000ff3900720c */ /* 0x000fe40003fc5270 */
[----:B------:R-:W-:Y:S02]  /*2fb0*/  ISETP.LT.OR P2, PT, R0, 0x32, P2 ;  /* 0x000000320000780c */ /* 0x000fe40001741670 */
[----:B------:R-:W-:Y:S02]  /*2fc0*/  ISETP.NE.AND P5, PT, R83, RZ, PT ;  /* 0x000000ff5300720c */ /* 0x000fe40003fa5270 */
[----:B------:R-:W-:-:S02]  /*2fd0*/  FSEL R51, R51, -INF , !P2 ;  /* 0xff80000033337808 */ /* 0x000fc40005000000 */
[----:B------:R-:W-:Y:S02]  /*2fe0*/  ISETP.NE.AND P2, PT, R49, RZ, PT ;  /* 0x000000ff3100720c */ /* 0x000fe40003f45270 */
[C---:B------:R-:W-:Y:S02]  /*2ff0*/  ISETP.GT.AND P3, PT, R2.reuse, 0x58, !P3 ;  /* 0x000000580200780c */ /* 0x040fe40005f64270 */
[----:B------:R-:W-:Y:S02]  /*3000*/  ISETP.GT.AND P2, PT, R2, 0x38, !P2 ;  /* 0x000000380200780c */ /* 0x000fe40005744270 */
[----:B0-----:R-:W-:Y:S02]  /*3010*/  FMNMX.FTZ R8, R4, R3, !PT ;  /* 0x0000000304087209 */ /* 0x001fe40007810000 */
[----:B------:R-:W-:Y:S02]  /*3020*/  ISETP.LT.OR P2, PT, R0, 0x39, P2 ;  /* 0x000000390000780c */ /* 0x000fe40001741670 */
[----:B------:R-:W-:Y:S01]  /*3030*/  FMNMX.FTZ R4, R5, R27, !PT ;  /* 0x0000001b05047209 */ /* 0x000fe20007810000 */
[----:B------:R-:W0:Y:S01]  /*3040*/  SHFL.BFLY PT, R3, R8, 0x1, 0x1f ;  /* 0x0c201f0008037f89 */ /* 0x000e2200000e0000 */
[----:B------:R-:W-:-:S02]  /*3050*/  FSEL R37, R54, -INF , !P2 ;  /* 0xff80000036257808 */ /* 0x000fc40005000000 */
[----:B------:R-:W-:Y:S02]  /*3060*/  ISETP.NE.AND P2, PT, R79, RZ, PT ;  /* 0x000000ff4f00720c */ /* 0x000fe40003f45270 */
[----:B------:R-:W-:Y:S02]  /*3070*/  FMNMX.FTZ R4, R13, R4, !PT ;  /* 0x000000040d047209 */ /* 0x000fe40007810000 */
        /* <DEDUP_REMOVED lines=25> */
[----:B0-----:R-:W-:Y:S02]  /*3210*/  FMNMX.FTZ R3, R8, R3, !PT ;  /* 0x0000000308037209 */ /* 0x001fe40007810000 */
[----:B------:R-:W-:Y:S02]  /*3220*/  FMNMX.FTZ R4, R51, R4, !PT ;  /* 0x0000000433047209 */ /* 0x000fe40007810000 */
[----:B------:R-:W-:Y:S01]  /*3230*/  ISETP.LT.OR P2, PT, R0, 0x4a, P2 ;  /* 0x0000004a0000780c */ /* 0x000fe20001741670 */
[----:B------:R-:W-:Y:S01]  /*3240*/  FMUL.FTZ R11, R3, R14 ;  /* 0x0000000e030b7220 */ /* 0x000fe20000410000 */
[----:B------:R-:W-:-:S02]  /*3250*/  FMNMX.FTZ R4, R37, R4, !PT ;  /* 0x0000000425047209 */ /* 0x000fc40007810000 */
[----:B------:R-:W-:Y:S02]  /*3260*/  FSEL R63, R63, -INF , !P2 ;  /* 0xff8000003f3f7808 */ /* 0x000fe40005000000 */
[----:B------:R-:W-:Y:S02]  /*3270*/  FSETP.NEU.FTZ.AND P2, PT, R3, -INF , PT ;  /* 0xff8000000300780b */ /* 0x000fe40003f5d000 */
[----:B------:R-:W-:Y:S02]  /*3280*/  ISETP.NE.AND P5, PT, R61, RZ, PT ;  /* 0x000000ff3d00720c */ /* 0x000fe40003fa5270 */
[----:B------:R-:W-:Y:S02]  /*3290*/  FMNMX.FTZ R4, R55, R4, !PT ;  /* 0x0000000437047209 */ /* 0x000fe40007810000 */
[----:B------:R-:W-:Y:S02]  /*32a0*/  FSEL R57, R11, RZ, P2 ;  /* 0x000000ff0b397208 */ /* 0x000fe40001000000 */
[----:B------:R-:W-:-:S02]  /*32b0*/  ISETP.GT.AND P2, PT, R2, 0x50, !P5 ;  /* 0x000000500200780c */ /* 0x000fc40006f44270 */
[----:B------:R-:W-:Y:S01]  /*32c0*/  FMNMX.FTZ R4, R41, R4, !PT ;  /* 0x0000000429047209 */ /* 0x000fe20007810000 */
[-CC-:B------:R-:W-:Y:S01]  /*32d0*/  FFMA.FTZ R11, R76, R14.reuse, -R57.reuse ;  /* 0x0000000e4c0b7223 */ /* 0x180fe20000010839 */
[----:B------:R-:W-:Y:S01]  /*32e0*/  ISETP.LT.OR P2, PT, R0, 0x51, P2 ;  /* 0x000000510000780c */ /* 0x000fe20001741670 */
[--C-:B------:R-:W-:Y:S01]  /*32f0*/  FFMA.FTZ R8, R24, R14, -R57.reuse ;  /* 0x0000000e18087223 */ /* 0x100fe20000010839 */
[----:B------:R-:W-:Y:S01]  /*3300*/  ISETP.NE.AND P6, PT, R85, RZ, PT ;  /* 0x000000ff5500720c */ /* 0x000fe20003fc5270 */
[----:B------:R0:W-:Y:S01]  /*3310*/  MUFU.EX2 R61, R11 ;  /* 0x0000000b003d7308 */ /* 0x0001e20000000800 */
[----:B------:R-:W-:Y:S01]  /*3320*/  FMNMX.FTZ R4, R59, R4, !PT ;  /* 0x000000043b047209 */ /* 0x000fe20007810000 */
[-CC-:B------:R-:W-:Y:S01]  /*3330*/  FFMA.FTZ R24, R78, R14.reuse, -R57.reuse ;  /* 0x0000000e4e187223 */ /* 0x180fe20000010839 */
[----:B------:R-:W-:Y:S01]  /*3340*/  FSEL R49, R66, -INF , !P2 ;  /* 0xff80000042317808 */ /* 0x000fe20005000000 */
[-CC-:B------:R-:W-:Y:S01]  /*3350*/  FFMA.FTZ R20, R28, R14.reuse, -R57.reuse ;  /* 0x0000000e1c147223 */ /* 0x180fe20000010839 */
[----:B------:R-:W-:Y:S01]  /*3360*/  ISETP.GT.AND P2, PT, R2, 0x51, !P6 ;  /* 0x000000510200780c */ /* 0x000fe20007744270 */
[--C-:B------:R-:W-:Y:S01]  /*3370*/  FFMA.FTZ R26, R32, R14, -R57.reuse ;  /* 0x0000000e201a7223 */ /* 0x100fe20000010839 */
[----:B------:R-:W-:Y:S01]  /*3380*/  FMNMX.FTZ R4, R45, R4, !PT ;  /* 0x000000042d047209 */ /* 0x000fe20007810000 */
[----:B------:R-:W1:Y:S01]  /*3390*/  MUFU.EX2 R8, R8 ;  /* 0x0000000800087308 */ /* 0x000e620000000800 */
[----:B------:R-:W-:Y:S01]  /*33a0*/  ISETP.NE.AND P5, PT, R65, RZ, PT ;  /* 0x000000ff4100720c */ /* 0x000fe20003fa5270 */
[-CC-:B0-----:R-:W-:Y:S01]  /*33b0*/  FFMA.FTZ R11, R80, R14.reuse, -R57.reuse ;  /* 0x0000000e500b7223 */ /* 0x181fe20000010839 */
[----:B------:R-:W-:Y:S01]  /*33c0*/  ISETP.LT.OR P2, PT, R0, 0x52, P2 ;  /* 0x000000520000780c */ /* 0x000fe20001741670 */
[--C-:B------:R-:W-:Y:S01]  /*33d0*/  FFMA.FTZ R38, R96, R14, -R57.reuse ;  /* 0x0000000e60267223 */ /* 0x100fe20000010839 */
[----:B------:R-:W-:Y:S01]  /*33e0*/  FMNMX.FTZ R4, R63, R4, !PT ;  /* 0x000000043f047209 */ /* 0x000fe20007810000 */
[-CC-:B------:R-:W-:Y:S01]  /*33f0*/  FFMA.FTZ R28, R36, R14.reuse, -R57.reuse ;  /* 0x0000000e241c7223 */ /* 0x180fe20000010839 */
[----:B------:R-:W-:Y:S01]  /*3400*/  ISETP.GT.AND P4, PT, R2, 0x59, !P5 ;  /* 0x000000590200780c */ /* 0x000fe20006f84270 */
[----:B------:R0:W-:Y:S01]  /*3410*/  MUFU.EX2 R69, R11 ;  /* 0x0000000b00457308 */ /* 0x0001e20000000800 */
[----:B------:R-:W-:Y:S01]  /*3420*/  ISETP.LT.OR P3, PT, R0, 0x59, P3 ;  /* 0x000000590000780c */ /* 0x000fe20001f61670 */
[-CC-:B------:R-:W-:Y:S01]  /*3430*/  FFMA.FTZ R2, R84, R14.reuse, -R57.reuse ;  /* 0x0000000e54027223 */ /* 0x180fe20000010839 */
[----:B------:R-:W-:Y:S01]  /*3440*/  FSEL R67, R67, -INF , !P2 ;  /* 0xff80000043437808 */ /* 0x000fe20005000000 */
[--C-:B------:R-:W-:Y:S01]  /*3450*/  FFMA.FTZ R32, R52, R14, -R57.reuse ;  /* 0x0000000e34207223 */ /* 0x100fe20000010839 */
[----:B------:R-:W-:Y:S01]  /*3460*/  FMNMX.FTZ R4, R49, R4, !PT ;  /* 0x0000000431047209 */ /* 0x000fe20007810000 */
[-CC-:B------:R-:W-:Y:S01]  /*3470*/  FFMA.FTZ R30, R48, R14.reuse, -R57.reuse ;  /* 0x0000000e301e7223 */ /* 0x180fe20000010839 */
[----:B------:R-:W-:Y:S01]  /*3480*/  ISETP.LT.OR P4, PT, R0, 0x5a, P4 ;  /* 0x0000005a0000780c */ /* 0x000fe20002781670 */
[-CC-:B------:R-:W-:Y:S01]  /*3490*/  FFMA.FTZ R0, R44, R14.reuse, -R57.reuse ;  /* 0x0000000e2c007223 */ /* 0x180fe20000010839 */
[----:B------:R-:W-:Y:S01]  /*34a0*/  FSEL R53, R70, -INF , !P3 ;  /* 0xff80000046357808 */ /* 0x000fe20005800000 */
[--C-:B0-----:R-:W-:Y:S01]  /*34b0*/  FFMA.FTZ R11, R40, R14, -R57.reuse ;  /* 0x0000000e280b7223 */ /* 0x101fe20000010839 */
[----:B------:R-:W-:Y:S01]  /*34c0*/  FMNMX.FTZ R4, R67, R4, !PT ;  /* 0x0000000443047209 */ /* 0x000fe20007810000 */
[----:B------:R-:W-:Y:S01]  /*34d0*/  MUFU.EX2 R150, R0 ;  /* 0x0000000000967308 */ /* 0x000fe20000000800 */
[----:B------:R-:W-:Y:S01]  /*34e0*/  FSEL R71, R71, -INF , !P4 ;  /* 0xff80000047477808 */ /* 0x000fe20006000000 */
[--C-:B------:R-:W-:Y:S01]  /*34f0*/  FFMA.FTZ R36, R56, R14, -R57.reuse ;  /* 0x0000000e38247223 */ /* 0x100fe20000010839 */
[----:B------:R-:W-:Y:S01]  /*3500*/  FMNMX.FTZ R4, R53, R4, !PT ;  /* 0x0000000435047209 */ /* 0x000fe20007810000 */
[----:B------:R-:W-:Y:S01]  /*3510*/  FFMA.FTZ R34, R90, R14, -R57 ;  /* 0x0000000e5a227223 */ /* 0x000fe20000010839 */
[----:B------:R-:W-:-:S02]  /*3520*/  ISETP.NE.AND P5, PT, R160, 0x1, PT ;  /* 0x00000001a000780c */ /* 0x000fc40003fa5270 */
[----:B------:R-:W-:Y:S01]  /*3530*/  FMNMX.FTZ R4, R71, R4, !PT ;  /* 0x0000000447047209 */ /* 0x000fe20007810000 */
[----:B------:R0:W-:Y:S01]  /*3540*/  MUFU.EX2 R148, R11 ;  /* 0x0000000b00947308 */ /* 0x0001e20000000800 */
[----:B-1----:R-:W-:-:S07]  /*3550*/  F2FP.F16.F32.PACK_AB R156, R61, R8 ;  /* 0x000000083d9c723e */ /* 0x002fce00000000ff */
[----:B------:R1:W-:Y:S01]  /*3560*/  MUFU.EX2 R65, R24 ;  /* 0x0000001800417308 */ /* 0x0003e20000000800 */
[----:B0-----:R-:W0:Y:S01]  /*3570*/  SHFL.BFLY PT, R11, R4, 0x2, 0x1f ;  /* 0x0c401f00040b7f89 */ /* 0x001e2200000e0000 */
[----:B------:R-:W2:Y:S06]  /*3580*/  @P5 LDC R58, c[0x0][0x450] ;  /* 0x00011400ff3a5b82 */ /* 0x000eac0000000800 */
[----:B------:R-:W3:Y:S01]  /*3590*/  MUFU.EX2 R20, R20 ;  /* 0x0000001400147308 */ /* 0x000ee20000000800 */
[----:B-1----:R-:W-:-:S07]  /*35a0*/  FFMA.FTZ R24, R82, R14, -R57 ;  /* 0x0000000e52187223 */ /* 0x002fce0000010839 */
[----:B------:R1:W-:Y:S08]  /*35b0*/  MUFU.EX2 R73, R24 ;  /* 0x0000001800497308 */ /* 0x0003f00000000800 */
[----:B------:R-:W4:Y:S01]  /*35c0*/  MUFU.EX2 R26, R26 ;  /* 0x0000001a001a7308 */ /* 0x000f220000000800 */
[----:B0-----:R-:W-:Y:S01]  /*35d0*/  FMNMX.FTZ R0, R4, R11, !PT ;  /* 0x0000000b04007209 */ /* 0x001fe20007810000 */
[-CC-:B------:R-:W-:Y:S01]  /*35e0*/  FFMA.FTZ R4, R92, R14.reuse, -R57.reuse ;  /* 0x0000000e5c047223 */ /* 0x180fe20000010839 */
[----:B-1----:R-:W-:Y:S01]  /*35f0*/  FFMA.FTZ R24, R86, R14, -R57 ;  /* 0x0000000e56187223 */ /* 0x002fe20000010839 */
[----:B---3--:R-:W-:-:S02]  /*3600*/  F2FP.F16.F32.PACK_AB R158, R65, R20 ;  /* 0x00000014419e723e */ /* 0x008fc400000000ff */
[----:B------:R-:W0:Y:S02]  /*3610*/  SHFL.BFLY PT, R11, R0, 0x1, 0x1f ;  /* 0x0c201f00000b7f89 */ /* 0x000e2400000e0000 */
[----:B------:R-:W-:Y:S08]  /*3620*/  MUFU.EX2 R85, R4 ;  /* 0x0000000400557308 */ /* 0x000ff00000000800 */
[----:B------:R1:W-:Y:S01]  /*3630*/  MUFU.EX2 R79, R24 ;  /* 0x00000018004f7308 */ /* 0x0003e20000000800 */
[----:B----4-:R-:W-:-:S07]  /*3640*/  F2FP.F16.F32.PACK_AB R152, R69, R26 ;  /* 0x0000001a4598723e */ /* 0x010fce00000000ff */
[----:B------:R-:W-:Y:S01]  /*3650*/  MUFU.EX2 R89, R38 ;  /* 0x0000002600597308 */ /* 0x000fe20000000800 */
[-CC-:B-1----:R-:W-:Y:S01]  /*3660*/  FFMA.FTZ R24, R94, R14.reuse, -R57.reuse ;  /* 0x0000000e5e187223 */ /* 0x182fe20000010839 */
[----:B0-----:R-:W-:Y:S01]  /*3670*/  FMNMX.FTZ R11, R0, R11, !PT ;  /* 0x0000000b000b7209 */ /* 0x001fe20007810000 */
[----:B------:R-:W-:-:S05]  /*3680*/  FFMA.FTZ R0, R68, R14, -R57 ;  /* 0x0000000e44007223 */ /* 0x000fca0000010839 */
[----:B------:R-:W-:Y:S01]  /*3690*/  MUFU.EX2 R87, R24 ;  /* 0x0000001800577308 */ /* 0x000fe20000000800 */
[C---:B------:R-:W-:Y:S01]  /*36a0*/  FSETP.NEU.FTZ.AND P2, PT, R11.reuse, -INF , PT ;  /* 0xff8000000b00780b */ /* 0x040fe20003f5d000 */
[----:B------:R-:W-:-:S05]  /*36b0*/  FMUL.FTZ R4, R11, R14 ;  /* 0x0000000e0b047220 */ /* 0x000fca0000410000 */
[----:B------:R-:W-:Y:S01]  /*36c0*/  FSEL R4, R4, RZ, P2 ;  /* 0x000000ff04047208 */ /* 0x000fe20001000000 */
[----:B------:R-:W-:Y:S04]  /*36d0*/  MUFU.EX2 R28, R28 ;  /* 0x0000001c001c7308 */ /* 0x000fe80000000800 */
        /* <DEDUP_REMOVED lines=14> */
[----:B0-----:R-:W-:Y:S01]  /*37c0*/  FADD.FTZ R27, R8, R61 ;  /* 0x0000003d081b7221 */ /* 0x001fe20000010000 */
[-CC-:B------:R-:W-:Y:S01]  /*37d0*/  FFMA.FTZ R33, R33, R14.reuse, -R4.reuse ;  /* 0x0000000e21217223 */ /* 0x180fe20000010804 */
[-CC-:B------:R-:W-:Y:S01]  /*37e0*/  FFMA.FTZ R51, R51, R14.reuse, -R4.reuse ;  /* 0x0000000e33337223 */ /* 0x180fe20000010804 */
[-CC-:B------:R-:W-:Y:S01]  /*37f0*/  FFMA.FTZ R37, R37, R14.reuse, -R4.reuse ;  /* 0x0000000e25257223 */ /* 0x180fe20000010804 */
[----:B------:R-:W-:Y:S01]  /*3800*/  FADD.FTZ R50, R20, R27 ;  /* 0x0000001b14327221 */ /* 0x000fe20000010000 */
[-CC-:B------:R-:W-:Y:S01]  /*3810*/  FFMA.FTZ R55, R55, R14.reuse, -R4.reuse ;  /* 0x0000000e37377223 */ /* 0x180fe20000010804 */
[-C--:B------:R-:W-:Y:S01]  /*3820*/  FFMA.FTZ R41, R41, R14.reuse, -R4 ;  /* 0x0000000e29297223 */ /* 0x080fe20000010804 */
[----:B------:R-:W0:Y:S01]  /*3830*/  MUFU.EX2 R13, R13 ;  /* 0x0000000d000d7308 */ /* 0x000e220000000800 */
[----:B------:R-:W-:Y:S01]  /*3840*/  FADD.FTZ R27, R65, R50 ;  /* 0x00000032411b7221 */ /* 0x000fe20000010000 */
[-CC-:B------:R-:W-:Y:S01]  /*3850*/  FFMA.FTZ R59, R59, R14.reuse, -R4.reuse ;  /* 0x0000000e3b3b7223 */ /* 0x180fe20000010804 */
[-CC-:B------:R-:W-:Y:S01]  /*3860*/  FFMA.FTZ R45, R45, R14.reuse, -R4.reuse ;  /* 0x0000000e2d2d7223 */ /* 0x180fe20000010804 */
[-CC-:B------:R-:W-:Y:S01]  /*3870*/  FFMA.FTZ R63, R63, R14.reuse, -R4.reuse ;  /* 0x0000000e3f3f7223 */ /* 0x180fe20000010804 */
[----:B------:R-:W-:Y:S01]  /*3880*/  FADD.FTZ R52, R26, R27 ;  /* 0x0000001b1a347221 */ /* 0x000fe20000010000 */
[-CC-:B------:R-:W-:Y:S01]  /*3890*/  FFMA.FTZ R49, R49, R14.reuse, -R4.reuse ;  /* 0x0000000e31317223 */ /* 0x180fe20000010804 */
[-C--:B------:R-:W-:Y:S01]  /*38a0*/  FFMA.FTZ R67, R67, R14.reuse, -R4 ;  /* 0x0000000e43437223 */ /* 0x080fe20000010804 */
[----:B------:R3:W4:Y:S01]  /*38b0*/  MUFU.EX2 R38, R31 ;  /* 0x0000001f00267308 */ /* 0x0007220000000800 */
[----:B-1----:R-:W-:Y:S01]  /*38c0*/  FADD.FTZ R50, R5, R24 ;  /* 0x0000001805327221 */ /* 0x002fe20000010000 */
[-CC-:B------:R-:W-:Y:S01]  /*38d0*/  FFMA.FTZ R53, R53, R14.reuse, -R4.reuse ;  /* 0x0000000e35357223 */ /* 0x180fe20000010804 */
[----:B------:R-:W-:Y:S01]  /*38e0*/  FFMA.FTZ R71, R71, R14, -R4 ;  /* 0x0000000e47477223 */ /* 0x000fe20000010804 */
[----:B------:R-:W-:-:S02]  /*38f0*/  F2FP.F16.F32.PACK_AB R157, R24, R5 ;  /* 0x00000005189d723e */ /* 0x000fc400000000ff */
[----:B------:R-:W-:Y:S02]  /*3900*/  F2FP.F16.F32.PACK_AB R154, R73, R28 ;  /* 0x0000001c499a723e */ /* 0x000fe400000000ff */
[----:B------:R-:W1:Y:S01]  /*3910*/  MUFU.EX2 R15, R15 ;  /* 0x0000000f000f7308 */ /* 0x000e620000000800 */
[----:B0-----:R-:W-:Y:S01]  /*3920*/  FADD.FTZ R27, R13, R50 ;  /* 0x000000320d1b7221 */ /* 0x001fe20000010000 */
[----:B---3--:R-:W-:-:S04]  /*3930*/  FADD.FTZ R31, R69, R52 ;  /* 0x00000034451f7221 */ /* 0x008fc80000010000 */
[----:B------:R-:W-:Y:S02]  /*3940*/  FADD.FTZ R54, R28, R31 ;  /* 0x0000001f1c367221 */ /* 0x000fe40000010000 */
[----:B------:R0:W3:Y:S01]  /*3950*/  MUFU.EX2 R40, R35 ;  /* 0x0000002300287308 */ /* 0x0000e20000000800 */
[C---:B----4-:R-:W-:Y:S01]  /*3960*/  FADD.FTZ R52, R38.reuse, R27 ;  /* 0x0000001b26347221 */ /* 0x050fe20000010000 */
[----:B------:R-:W-:Y:S01]  /*3970*/  FADD.FTZ R31, R73, R54 ;  /* 0x00000036491f7221 */ /* 0x000fe20000010000 */
[----:B------:R-:W-:-:S03]  /*3980*/  F2FP.F16.F32.PACK_AB R159, R38, R13 ;  /* 0x0000000d269f723e */ /* 0x000fc600000000ff */
[----:B------:R-:W-:Y:S02]  /*3990*/  FADD.FTZ R54, R148, R31 ;  /* 0x0000001f94367221 */ /* 0x000fe40000010000 */
[----:B------:R-:W4:Y:S01]  /*39a0*/  MUFU.EX2 R21, R21 ;  /* 0x0000001500157308 */ /* 0x000f220000000800 */
[----:B0-----:R-:W0:Y:S01]  /*39b0*/  @P5 LDC R35, c[0x0][0x44c] ;  /* 0x00011300ff235b82 */ /* 0x001e220000000800 */
[----:B-1----:R-:W-:-:S06]  /*39c0*/  FADD.FTZ R27, R15, R52 ;  /* 0x000000340f1b7221 */ /* 0x002fcc0000010000 */
[----:B------:R1:W5:Y:S01]  /*39d0*/  MUFU.EX2 R77, R2 ;  /* 0x00000002004d7308 */ /* 0x0003620000000800 */
[C---:B---3--:R-:W-:Y:S01]  /*39e0*/  FADD.FTZ R52, R40.reuse, R27 ;  /* 0x0000001b28347221 */ /* 0x048fe20000010000 */
[----:B------:R-:W-:-:S06]  /*39f0*/  F2FP.F16.F32.PACK_AB R153, R40, R15 ;  /* 0x0000000f2899723e */ /* 0x000fcc00000000ff */
[----:B------:R-:W3:Y:S01]  /*3a00*/  MUFU.EX2 R42, R39 ;  /* 0x00000027002a7308 */ /* 0x000ee20000000800 */
[----:B-1----:R-:W-:Y:S01]  /*3a10*/  FFMA.FTZ R2, R88, R14, -R57 ;  /* 0x0000000e58027223 */ /* 0x002fe20000010839 */
[----:B----4-:R-:W-:-:S06]  /*3a20*/  FADD.FTZ R27, R21, R52 ;  /* 0x00000034151b7221 */ /* 0x010fcc0000010000 */
[----:B------:R-:W1:Y:S01]  /*3a30*/  MUFU.EX2 R25, R25 ;  /* 0x0000001900197308 */ /* 0x000e620000000800 */
[C---:B-----5:R-:W-:Y:S01]  /*3a40*/  FADD.FTZ R31, R77.reuse, R54 ;  /* 0x000000364d1f7221 */ /* 0x060fe20000010000 */
[----:B0-----:R-:W-:Y:S01]  /*3a50*/  @P5 IMAD.HI.U32 R35, R22, R35, RZ ;  /* 0x0000002316235227 */ /* 0x001fe200078e00ff */
[----:B------:R-:W-:-:S03]  /*3a60*/  F2FP.F16.F32.PACK_AB R148, R77, R148 ;  /* 0x000000944d94723e */ /* 0x000fc600000000ff */
[----:B------:R-:W-:Y:S01]  /*3a70*/  FADD.FTZ R56, R150, R31 ;  /* 0x0000001f96387221 */ /* 0x000fe20000010000 */
[C---:B------:R-:W-:Y:S01]  /*3a80*/  F2FP.F16.F32.PACK_AB R150, R79.reuse, R150 ;  /* 0x000000964f96723e */ /* 0x040fe200000000ff */
[----:B------:R-:W0:Y:S01]  /*3a90*/  MUFU.EX2 R44, R43 ;  /* 0x0000002b002c7308 */ /* 0x000e220000000800 */
[C---:B---3--:R-:W-:Y:S01]  /*3aa0*/  FADD.FTZ R54, R42.reuse, R27 ;  /* 0x0000001b2a367221 */ /* 0x048fe20000010000 */
[----:B------:R-:W-:Y:S01]  /*3ab0*/  FADD.FTZ R31, R79, R56 ;  /* 0x000000384f1f7221 */ /* 0x000fe20000010000 */
[----:B--2---:R-:W-:Y:S02]  /*3ac0*/  @P5 SHF.R.U32.HI R22, RZ, R58, R35 ;  /* 0x0000003aff165219 */ /* 0x004fe40000011623 */
[----:B------:R-:W-:Y:S02]  /*3ad0*/  ISETP.GE.AND P5, PT, R75, 0x1, PT ;  /* 0x000000014b00780c */ /* 0x000fe40003fa6270 */
[----:B------:R-:W-:Y:S01]  /*3ae0*/  F2FP.F16.F32.PACK_AB R155, R42, R21 ;  /* 0x000000152a9b723e */ /* 0x000fe200000000ff */
[----:B------:R-:W2:Y:S01]  /*3af0*/  MUFU.EX2 R30, R30 ;  /* 0x0000001e001e7308 */ /* 0x000ea20000000800 */
[----:B-1----:R-:W-:-:S07]  /*3b00*/  FADD.FTZ R27, R25, R54 ;  /* 0x00000036191b7221 */ /* 0x002fce0000010000 */
[----:B------:R-:W1:Y:S01]  /*3b10*/  MUFU.EX2 R29, R29 ;  /* 0x0000001d001d7308 */ /* 0x000e620000000800 */
[C---:B0-----:R-:W-:Y:S01]  /*3b20*/  FADD.FTZ R54, R44.reuse, R27 ;  /* 0x0000001b2c367221 */ /* 0x041fe20000010000 */
[----:B------:R-:W-:-:S06]  /*3b30*/  F2FP.F16.F32.PACK_AB R149, R44, R25 ;  /* 0x000000192c95723e */ /* 0x000fcc00000000ff */
[----:B------:R0:W3:Y:S01]  /*3b40*/  MUFU.EX2 R81, R2 ;  /* 0x0000000200517308 */ /* 0x0000e20000000800 */
[----:B--2---:R-:W-:-:S07]  /*3b50*/  FADD.FTZ R56, R30, R31 ;  /* 0x0000001f1e387221 */ /* 0x004fce0000010000 */
[----:B------:R-:W2:Y:S01]  /*3b60*/  MUFU.EX2 R46, R47 ;  /* 0x0000002f002e7308 */ /* 0x000ea20000000800 */
[----:B0-----:R-:W-:Y:S01]  /*3b70*/  FFMA.FTZ R2, R60, R14, -R57 ;  /* 0x0000000e3c027223 */ /* 0x001fe20000010839 */
[----:B-1----:R-:W-:-:S06]  /*3b80*/  FADD.FTZ R27, R29, R54 ;  /* 0x000000361d1b7221 */ /* 0x002fcc0000010000 */
[----:B------:R-:W0:Y:S01]  /*3b90*/  MUFU.EX2 R32, R32 ;  /* 0x0000002000207308 */ /* 0x000e220000000800 */
[C---:B---3--:R-:W-:Y:S01]  /*3ba0*/  FADD.FTZ R31, R81.reuse, R56 ;  /* 0x00000038511f7221 */ /* 0x048fe20000010000 */
[----:B------:R-:W-:-:S06]  /*3bb0*/  F2FP.F16.F32.PACK_AB R144, R81, R30 ;  /* 0x0000001e5190723e */ /* 0x000fcc00000000ff */
[----:B------:R-:W1:Y:S01]  /*3bc0*/  MUFU.EX2 R33, R33 ;  /* 0x0000002100217308 */ /* 0x000e620000000800 */
[C---:B--2---:R-:W-:Y:S01]  /*3bd0*/  FADD.FTZ R54, R46.reuse, R27 ;  /* 0x0000001b2e367221 */ /* 0x044fe20000010000 */
[----:B------:R-:W-:-:S06]  /*3be0*/  F2FP.F16.F32.PACK_AB R151, R46, R29 ;  /* 0x0000001d2e97723e */ /* 0x000fcc00000000ff */
[----:B------:R2:W3:Y:S01]  /*3bf0*/  MUFU.EX2 R83, R34 ;  /* 0x0000002200537308 */ /* 0x0004e20000000800 */
[----:B0-----:R-:W-:Y:S01]  /*3c00*/  FADD.FTZ R56, R32, R31 ;  /* 0x0000001f20387221 */ /* 0x001fe20000010000 */
[----:B------:R-:W-:-:S04]  /*3c10*/  IMAD.IADD R31, R23, 0x1, R22 ;  /* 0x00000001171f7824 */ /* 0x000fc800078e0216 */
[----:B------:R-:W-:Y:S02]  /*3c20*/  IMAD.IADD R74, R31, 0x1, R74 ;  /* 0x000000011f4a7824 */ /* 0x000fe400078e024a */
[----:B------:R-:W0:Y:S01]  /*3c30*/  MUFU.EX2 R48, R51 ;  /* 0x0000003300307308 */ /* 0x000e220000000800 */
[-CC-:B--2---:R-:W-:Y:S01]  /*3c40*/  FFMA.FTZ R34, R64, R14.reuse, -R57.reuse ;  /* 0x0000000e40227223 */ /* 0x184fe20000010839 */
[----:B-1----:R-:W-:Y:S01]  /*3c50*/  FADD.FTZ R23, R33, R54 ;  /* 0x0000003621177221 */ /* 0x002fe20000010000 */
[----:B------:R-:W-:-:S05]  /*3c60*/  FFMA.FTZ R57, R98, R14, -R57 ;  /* 0x0000000e62397223 */ /* 0x000fca0000010839 */
[----:B------:R-:W1:Y:S01]  /*3c70*/  MUFU.EX2 R36, R36 ;  /* 0x0000002400247308 */ /* 0x000e620000000800 */
[C---:B---3--:R-:W-:Y:S01]  /*3c80*/  FADD.FTZ R27, R83.reuse, R56 ;  /* 0x00000038531b7221 */ /* 0x048fe20000010000 */
[----:B------:R-:W-:-:S06]  /*3c90*/  F2FP.F16.F32.PACK_AB R146, R83, R32 ;  /* 0x000000205392723e */ /* 0x000fcc00000000ff */
[----:B------:R-:W2:Y:S01]  /*3ca0*/  MUFU.EX2 R37, R37 ;  /* 0x0000002500257308 */ /* 0x000ea20000000800 */
[C---:B0-----:R-:W-:Y:S01]  /*3cb0*/  FADD.FTZ R8, R48.reuse, R23 ;  /* 0x0000001730087221 */ /* 0x041fe20000010000 */
[----:B------:R-:W-:-:S06]  /*3cc0*/  F2FP.F16.F32.PACK_AB R145, R48, R33 ;  /* 0x000000213091723e */ /* 0x000fcc00000000ff */
[----:B------:R-:W0:Y:S01]  /*3cd0*/  MUFU.EX2 R50, R55 ;  /* 0x0000003700327308 */ /* 0x000e220000000800 */
[----:B-1----:R-:W-:Y:S01]  /*3ce0*/  FADD.FTZ R22, R36, R27 ;  /* 0x0000001b24167221 */ /* 0x002fe20000010000 */
[----:B------:R-:W-:-:S03]  /*3cf0*/  F2FP.F16.F32.PACK_AB R140, R85, R36 ;  /* 0x00000024558c723e */ /* 0x000fc600000000ff */
[----:B------:R-:W-:-:S03]  /*3d00*/  FADD.FTZ R27, R85, R22 ;  /* 0x00000016551b7221 */ /* 0x000fc60000010000 */
[----:B------:R-:W1:Y:S01]  /*3d10*/  MUFU.EX2 R2, R2 ;  /* 0x0000000200027308 */ /* 0x000e620000000800 */
[----:B--2---:R-:W-:-:S07]  /*3d20*/  FADD.FTZ R23, R37, R8 ;  /* 0x0000000825177221 */ /* 0x004fce0000010000 */
        /* <DEDUP_REMOVED lines=26> */
[C---:B0-----:R-:W-:Y:S01]  /*3ed0*/  F2FP.F16.F32.PACK_AB R138, R57.reuse, R0 ;  /* 0x00000000398a723e */ /* 0x041fe200000000ff */
[----:B------:R-:W-:-:S06]  /*3ee0*/  FADD.FTZ R8, R57, R8 ;  /* 0x0000000839087221 */ /* 0x000fcc0000010000 */
[----:B------:R-:W0:Y:S01]  /*3ef0*/  MUFU.EX2 R2, R71 ;  /* 0x0000004700027308 */ /* 0x000e220000000800 */
[C---:B-1----:R-:W-:Y:S01]  /*3f00*/  FADD.FTZ R0, R20.reuse, R5 ;  /* 0x0000000514007221 */ /* 0x042fe20000010000 */
[----:B------:R-:W-:Y:S01]  /*3f10*/  F2FP.F16.F32.PACK_AB R137, R20, R49 ;  /* 0x000000311489723e */ /* 0x000fe200000000ff */
[----:B------:R-:W-:Y:S02]  /*3f20*/  VIADD R20, R72, 0xfffffffe ;  /* 0xfffffffe48147836 */ /* 0x000fe40000000000 */
[----:B--2---:R-:W-:-:S04]  /*3f30*/  FADD.FTZ R5, R53, R0 ;  /* 0x0000000035057221 */ /* 0x004fc80000010000 */
[C---:B0-----:R-:W-:Y:S01]  /*3f40*/  FADD.FTZ R5, R2.reuse, R5 ;  /* 0x0000000502057221 */ /* 0x041fe20000010000 */
[----:B------:R-:W-:Y:S01]  /*3f50*/  F2FP.F16.F32.PACK_AB R139, R2, R53 ;  /* 0x00000035028b723e */ /* 0x000fe200000000ff */
        /* <DEDUP_REMOVED lines=11> */
.L_x_930:
[----:B------:R-:W-:-:S13]  /*4010*/  ISETP.NE.AND P2, PT, R75, 0x1, PT ;  /* 0x000000014b00780c */ /* 0x000fda0003f45270 */
[----:B------:R-:W0:Y:S02]  /*4020*/  @P2 LDC.64 R22, c[0x0][0x9e8] ;  /* 0x00027a00ff162b82 */ /* 0x000e240000000a00 */
[----:B0-----:R-:W-:-:S05]  /*4030*/  @P2 IMAD.HI.U32 R2, R0, R22, RZ ;  /* 0x0000001600022227 */ /* 0x001fca00078e00ff */
[----:B------:R-:W-:-:S07]  /*4040*/  @P2 SHF.R.U32.HI R0, RZ, R23, R2 ;  /* 0x00000017ff002219 */ /* 0x000fce0000011602 */
.L_x_931:
[----:B------:R-:W-:-:S05]  /*4050*/  IMAD R75, R0, R75, R75 ;  /* 0x0000004b004b7224 */ /* 0x000fca00078e024b */
[----:B------:R-:W-:-:S07]  /*4060*/  VIMNMX R74, R74, R75, PT ;  /* 0x0000004b4a4a7248 */ /* 0x000fce0003fe0100 */
.L_x_929:
[----:B------:R-:W-:Y:S01]  /*4070*/  IMAD.HI R74, R74, 0x2aaaaaab, RZ ;  /* 0x2aaaaaab4a4a7827 */ /* 0x000fe200078e02ff */
[----:B------:R-:W-:Y:S01]  /*4080*/  UMOV UR4, URZ ;  /* 0x0000003f00047c82 */ /* 0x000fe20008000000 */
[----:B------:R-:W-:Y:S02]  /*4090*/  CS2R R86, SRZ ;  /* 0x0000000000567805 */ /* 0x000fe4000001ff00 */
[----:B------:R-:W-:Y:S01]  /*40a0*/  CS2R R84, SRZ ;  /* 0x0000000000547805 */ /* 0x000fe2000001ff00 */
[----:B------:R-:W-:Y:S01]  /*40b0*/  IMAD.MOV.U32 R2, RZ, RZ, 0x3f800000 ;  /* 0x3f800000ff027424 */ /* 0x000fe200078e00ff */
[----:B------:R-:W-:Y:S01]  /*40c0*/  SHF.R.U32.HI R13, RZ, 0x1f, R74 ;  /* 0x0000001fff0d7819 */ /* 0x000fe2000001164a */
[----:B------:R-:W-:Y:S01]  /*40d0*/  IMAD.MOV.U32 R0, RZ, RZ, 0x3f800000 ;  /* 0x3f800000ff007424 */ /* 0x000fe200078e00ff */
[----:B------:R-:W-:Y:S01]  /*40e0*/  CS2R R82, SRZ ;  /* 0x0000000000527805 */ /* 0x000fe2000001ff00 */
[----:B------:R-:W-:Y:S01]  /*40f0*/  IMAD.MOV.U32 R4, RZ, RZ, RZ ;  /* 0x000000ffff047224 */ /* 0x000fe200078e00ff */
[----:B------:R-:W-:-:S02]  /*4100*/  LEA.HI.SX32 R22, R74, R13, 0x1c ;  /* 0x0000000d4a167211 */ /* 0x000fc400078fe2ff */
[----:B------:R-:W-:Y:S02]  /*4110*/  CS2R R80, SRZ ;  /* 0x0000000000507805 */ /* 0x000fe4000001ff00 */
[----:B------:R-:W-:Y:S02]  /*4120*/  CS2R R78, SRZ ;  /* 0x00000000004e7805 */ /* 0x000fe4000001ff00 */
[----:B------:R-:W-:Y:S02]  /*4130*/  CS2R R76, SRZ ;  /* 0x00000000004c7805 */ /* 0x000fe4000001ff00 */
[----:B------:R-:W-:Y:S02]  /*4140*/  VIMNMX R13, R17, R22, !PT ;  /* 0x00000016110d7248 */ /* 0x000fe40007fe0100 */
[----:B------:R-:W-:Y:S02]  /*4150*/  CS2R R74, SRZ ;  /* 0x00000000004a7805 */ /* 0x000fe4000001ff00 */
[----:B------:R-:W-:-:S02]  /*4160*/  CS2R R72, SRZ ;  /* 0x0000000000487805 */ /* 0x000fc4000001ff00 */
[----:B------:R-:W-:Y:S02]  /*4170*/  CS2R R70, SRZ ;  /* 0x0000000000467805 */ /* 0x000fe4000001ff00 */
[----:B------:R-:W-:Y:S02]  /*4180*/  ISETP.GE.AND P2, PT, R20, R13, PT ;  /* 0x0000000d1400720c */ /* 0x000fe40003f46270 */
        /* <DEDUP_REMOVED lines=23> */
[----:B------:R-:W-:Y:S06]  /*4300*/  @!P2 BRA `(.L_x_932) ;  /* 0x0000002c0064a947 */ /* 0x000fec0003800000 */
[----:B------:R-:W-:Y:S01]  /*4310*/  IMAD.MOV.U32 R21, RZ, RZ, RZ ;  /* 0x000000ffff157224 */ /* 0x000fe200078e00ff */
[----:B------:R-:W-:Y:S01]  /*4320*/  UMOV UR5, URZ ;  /* 0x0000003f00057c82 */ /* 0x000fe20008000000 */
[----:B------:R-:W-:Y:S01]  /*4330*/  IMAD.MOV.U32 R2, RZ, RZ, 0x3f800000 ;  /* 0x3f800000ff027424 */ /* 0x000fe200078e00ff */
[----:B------:R-:W-:Y:S01]  /*4340*/  ULDC UR6, c[0x0][0x9e4] ;  /* 0x0002790000067ab9 */ /* 0x000fe20000000800 */
[----:B------:R-:W-:Y:S01]  /*4350*/  IMAD.MOV.U32 R87, RZ, RZ, RZ ;  /* 0x000000ffff577224 */ /* 0x000fe200078e00ff */
[----:B------:R-:W-:Y:S01]  /*4360*/  ULDC UR59, c[0x0][0x288] ;  /* 0x0000a200003b7ab9 */ /* 0x000fe20000000800 */
[----:B------:R-:W-:-:S05]  /*4370*/  ULDC UR7, c[0x0][0x2f0] ;  /* 0x0000bc0000077ab9 */ /* 0x000fca0000000800 */
.L_x_949:
[----:B------:R-:W-:-:S04]  /*4380*/  UIADD3 UR4, UR5, 0x1, URZ ;  /* 0x0000000105047890 */ /* 0x000fc8000fffe03f */
[----:B------:R-:W-:-:S04]  /*4390*/  UISETP.NE.AND UP0, UPT, UR4, 0x2, UPT ;  /* 0x000000020400788c */ /* 0x000fc8000bf05270 */
[----:B------:R-:W-:Y:S02]  /*43a0*/  USEL UR10, URZ, 0x1, UP0 ;  /* 0x000000013f0a7887 */ /* 0x000fe40008000000 */
[----:B------:R-:W-:-:S04]  /*43b0*/  USEL UR4, UR4, URZ, UP0 ;  /* 0x0000003f04047287 */ /* 0x000fc80008000000 */
[----:B------:R-:W-:Y:S01]  /*43c0*/  LOP3.LUT R4, R21, UR10, RZ, 0x3c, !PT ;  /* 0x0000000a15047c12 */ /* 0x000fe2000f8e3cff */
[----:B------:R-:W-:Y:S07]  /*43d0*/  @!P0 BRA `(.L_x_933) ;  /* 0x0000000000048947 */ /* 0x000fee0003800000 */
[----:B------:R-:W-:Y:S01]  /*43e0*/  BPT.TRAP 0x1 ;  /* 0x000000040000795c */ /* 0x000fe20000300000 */
.L_x_933:
[----:B------:R-:W-:Y:S01]  /*43f0*/  ULEA UR58, UR4, UR56, 0x3 ;  /* 0x00000038043a7291 */ /* 0x000fe2000f8e183f */
[----:B------:R-:W-:-:S08]  /*4400*/  SHF.L.U32 R14, R4, 0x1f, RZ ;  /* 0x0000001f040e7819 */ /* 0x000fd000000006ff */
[----:B------:R0:W1:Y:S01]  /*4410*/  SYNCS.PHASECHK.TRANS64.TRYWAIT P2, [UR58+0x2a830], R14 ;  /* 0x02a8300eff0075a7 */ /* 0x000062000804017a */
[----:B------:R-:W-:Y:S05]  /*4420*/  @!P0 BRA `(.L_x_934) ;  /* 0x0000000000048947 */ /* 0x000fea0003800000 */
[----:B------:R-:W-:Y:S01]  /*4430*/  BPT.TRAP 0x1 ;  /* 0x000000040000795c */ /* 0x000fe20000300000 */
.L_x_934:
[----:B-1----:R-:W-:Y:S05]  /*4440*/  @P2 BRA `(.L_x_935) ;  /* 0x0000000000082947 */ /* 0x002fea0003800000 */
[----:B------:R-:W1:Y:S02]  /*4450*/  SYNCS.PHASECHK.TRANS64.TRYWAIT P2, [UR58+0x2a830], R14 ;  /* 0x02a8300eff0075a7 */ /* 0x000e64000804017a */
[----:B-1----:R-:W-:Y:S05]  /*4460*/  @!P2 BRA `(.L_x_936) ;  /* 0x000000e00018a947 */ /* 0x002fea0003800000 */
.L_x_935:
[----:B------:R-:W-:Y:S01]  /*4470*/  R2UR UR52, R6 ;  /* 0x00000000063472ca */ /* 0x000fe200000e0000 */
[----:B------:R-:W-:Y:S01]  /*4480*/  UIMAD UR50, UR4, 0x900, UR57 ;  /* 0x00000900043278a4 */ /* 0x000fe2000f8e0239 */
[----:B------:R-:W-:Y:S01]  /*4490*/  R2UR UR53, R7 ;  /* 0x00000000073572ca */ /* 0x000fe200000e0000 */
[----:B------:R-:W-:Y:S01]  /*44a0*/  WARPGROUP.ARRIVE ;  /* 0x00000000000079c5 */ /* 0x000fe20000000000 */
[----:B------:R-:W-:Y:S01]  /*44b0*/  UMOV UR55, 0x40000040 ;  /* 0x4000004000377882 */ /* 0x000fe20000000000 */
[----:B------:R-:W-:Y:S01]  /*44c0*/  UIADD3 UR10, UR50, 0x2, URZ ;  /* 0x00000002320a7890 */ /* 0x000fe2000fffe03f */
[-C--:B------:R-:W-:Y:S01]  /*44d0*/  FMUL.FTZ R24, R24, R0.reuse ;  /* 0x0000000018187220 */ /* 0x080fe20000410000 */
[----:B------:R-:W-:Y:S01]  /*44e0*/  UMOV UR11, 0x40000040 ;  /* 0x40000040000b7882 */ /* 0x000fe20000000000 */
[----:B------:R-:W-:Y:S01]  /*44f0*/  UMOV UR54, UR50 ;  /* 0x0000003200367c82 */ /* 0x000fe20008000000 */
[----:B------:R-:W-:Y:S01]  /*4500*/  UIADD3 UR14, UR50, 0x4, URZ ;  /* 0x00000004320e7890 */ /* 0x000fe2000fffe03f */
[-C--:B------:R-:W-:Y:S01]  /*4510*/  FMUL.FTZ R25, R25, R0.reuse ;  /* 0x0000000019197220 */ /* 0x080fe20000410000 */
[----:B------:R-:W-:Y:S01]  /*4520*/  UMOV UR15, 0x40000040 ;  /* 0x40000040000f7882 */ /* 0x000fe20000000000 */
[----:B------:R-:W-:Y:S01]  /*4530*/  UIADD3 UR18, UR50, 0x6, URZ ;  /* 0x0000000632127890 */ /* 0x000fe2000fffe03f */
[-C--:B------:R-:W-:Y:S01]  /*4540*/  FMUL.FTZ R28, R28, R0.reuse ;  /* 0x000000001c1c7220 */ /* 0x080fe20000410000 */
[----:B------:R-:W-:Y:S01]  /*4550*/  UMOV UR19, 0x40000040 ;  /* 0x4000004000137882 */ /* 0x000fe20000000000 */
[----:B------:R-:W-:Y:S01]  /*4560*/  HGMMA.64x96x16.F32 R88, gdesc[UR52], RZ, !UPT, gsb0 ;  /* 0x01600000345879f0 */ /* 0x000fe2000c0008ff */
[----:B------:R-:W-:Y:S01]  /*4570*/  UIADD3 UR22, UR50, 0x300, URZ ;  /* 0x0000030032167890 */ /* 0x000fe2000fffe03f */
[-C--:B------:R-:W-:Y:S01]  /*4580*/  FMUL.FTZ R29, R29, R0.reuse ;  /* 0x000000001d1d7220 */ /* 0x080fe20000410000 */
[----:B------:R-:W-:Y:S01]  /*4590*/  UMOV UR23, 0x40000040 ;  /* 0x4000004000177882 */ /* 0x000fe20000000000 */
        /* <DEDUP_REMOVED lines=108> */
[----:B------:R-:W-:Y:S05]  /*4c60*/  @!P0 BRA `(.L_x_937) ;  /* 0x0000000000048947 */ /* 0x000fea0003800000 */
[----:B------:R-:W-:Y:S01]  /*4c70*/  BPT.TRAP 0x1 ;  /* 0x000000040000795c */ /* 0x000fe20000300000 */
.L_x_937:
[----:B------:R-:W-:Y:S01]  /*4c80*/  ULEA UR11, UR5, UR56, 0x3 ;  /* 0x00000038050b7291 */ /* 0x000fe2000f8e183f */
[----:B------:R-:W-:-:S08]  /*4c90*/  SHF.L.U32 R0, R21, 0x1f, RZ ;  /* 0x0000001f15007819 */ /* 0x000fd000000006ff */
[----:B------:R2:W3:Y:S01]  /*4ca0*/  SYNCS.PHASECHK.TRANS64.TRYWAIT P2, [UR11+0x2a850], R0 ;  /* 0x02a85000ff0075a7 */ /* 0x0004e2000804014b */
[----:B------:R-:W-:Y:S05]  /*4cb0*/  @!P0 BRA `(.L_x_938) ;  /* 0x0000000000048947 */ /* 0x000fea0003800000 */
[----:B------:R-:W-:Y:S01]  /*4cc0*/  BPT.TRAP 0x1 ;  /* 0x000000040000795c */ /* 0x000fe20000300000 */
.L_x_938:
[----:B---3--:R-:W-:Y:S05]  /*4cd0*/  @P2 BRA `(.L_x_939) ;  /* 0x0000000000082947 */ /* 0x008fea0003800000 */
[----:B------:R-:W3:Y:S02]  /*4ce0*/  SYNCS.PHASECHK.TRANS64.TRYWAIT P2, [UR11+0x2a850], R0 ;  /* 0x02a85000ff0075a7 */ /* 0x000ee4000804014b */
[----:B---3--:R-:W-:Y:S05]  /*4cf0*/  @!P2 BRA `(.L_x_940) ;  /* 0x000000d8000ca947 */ /* 0x008fea0003800000 */
.L_x_939:
[----:B------:R-:W-:Y:S01]  /*4d00*/  UIADD3 UR10, UR56, 0x400, URZ ;  /* 0x00000400380a7890 */ /* 0x000fe2000fffe03f */
[----:B------:R-:W-:Y:S01]  /*4d10*/  WARPGROUP.ARRIVE ;  /* 0x00000000000079c5 */ /* 0x000fe20000000000 */
[----:B------:R-:W-:Y:S01]  /*4d20*/  UMOV UR15, 0x40000040 ;  /* 0x40000040000f7882 */ /* 0x000fe20000000000 */
[----:B------:R-:W-:Y:S01]  /*4d30*/  ISETP.NE.AND P3, PT, R160, 0x1, PT ;  /* 0x00000001a000780c */ /* 0x000fe20003f65270 */
[----:B------:R-:W-:Y:S01]  /*4d40*/  USHF.R.U32.HI UR10, URZ, 0x4, UR10 ;  /* 0x000000043f0a7899 */ /* 0x000fe2000801160a */
[----:B01----:R-:W-:Y:S01]  /*4d50*/  IMAD.MOV.U32 R14, RZ, RZ, R9 ;  /* 0x000000ffff0e7224 */ /* 0x003fe200078e0009 */
[----:B------:R-:W-:Y:S01]  /*4d60*/  R2UR UR18, R12 ;  /* 0x000000000c1272ca */ /* 0x000fe200000e0000 */
[----:B------:R-:W-:Y:S01]  /*4d70*/  IMAD.U32 R2, RZ, RZ, UR58 ;  /* 0x0000003aff027e24 */ /* 0x000fe2000f8e00ff */
[----:B------:R-:W-:Y:S01]  /*4d80*/  ULOP3.LUT UR10, UR10, 0x3fff, URZ, 0xc0, !UPT ;  /* 0x00003fff0a0a7892 */ /* 0x000fe2000f8ec03f */
[----:B------:R-:W-:Y:S01]  /*4d90*/  ISETP.NE.AND P2, PT, R161, RZ, PT ;  /* 0x000000ffa100720c */ /* 0x000fe20003f45270 */
[----:B------:R-:W-:-:S02]  /*4da0*/  ULDC UR19, c[0x0][0x9e0] ;  /* 0x0002780000137ab9 */ /* 0x000fc40000000800 */
[----:B------:R-:W-:-:S04]  /*4db0*/  ULOP3.LUT UR10, UR10, 0x3000000, URZ, 0xfc, !UPT ;  /* 0x030000000a0a7892 */ /* 0x000fc8000f8efc3f */
[----:B------:R-:W-:Y:S01]  /*4dc0*/  UIMAD UR10, UR5, 0x600, UR10 ;  /* 0x00000600050a78a4 */ /* 0x000fe2000f8e020a */
[----:B--2---:R-:W0:Y:S06]  /*4dd0*/  @P3 LDC R0, c[0x0][0x44c] ;  /* 0x00011300ff003b82 */ /* 0x004e2c0000000800 */
[----:B------:R-:W-:Y:S02]  /*4de0*/  UMOV UR14, UR10 ;  /* 0x0000000a000e7c82 */ /* 0x000fe40008000000 */
[----:B------:R-:W-:Y:S01]  /*4df0*/  HGMMA.64x128x16.F32 R24, R156, gdesc[UR12].tnspB, R24, gsb0 ;  /* 0x41e0000c9c187df0 */ /* 0x000fe20008000818 */
[----:B------:R-:W-:Y:S01]  /*4e00*/  UIADD3 UR14, UR10, 0x80, URZ ;  /* 0x000000800a0e7890 */ /* 0x000fe2000fffe03f */
[----:B------:R-:W1:Y:S01]  /*4e10*/  @P3 LDC R15, c[0x0][0x450] ;  /* 0x00011400ff0f3b82 */ /* 0x000e620000000800 */
[----:B------:R-:W-:Y:S01]  /*4e20*/  UMOV UR15, 0x40000040 ;  /* 0x40000040000f7882 */ /* 0x000fe20000000000 */
[----:B0-----:R-:W-:-:S05]  /*4e30*/  @P3 IMAD.HI.U32 R0, R9, R0, RZ ;  /* 0x0000000009003227 */ /* 0x001fca00078e00ff */
[----:B-1----:R-:W-:Y:S01]  /*4e40*/  @P3 SHF.R.U32.HI R14, RZ, R15, R0 ;  /* 0x0000000fff0e3219 */ /* 0x002fe20000011600 */
[----:B------:R-:W-:-:S04]  /*4e50*/  @!P1 VIADD R0, R2, 0x2a840 ;  /* 0x0002a84002009836 */ /* 0x000fc80000000000 */
[----:B------:R-:W0:Y:S01]  /*4e60*/  SHFL.IDX PT, R21, R14, RZ, 0x1c1f ;  /* 0x001c1fff0e157589 */ /* 0x000e2200000e0000 */
[----:B------:R-:W-:Y:S01]  /*4e70*/  @!P1 PRMT R0, RZ, 0x654, R0 ;  /* 0x00000654ff009816 */ /* 0x000fe20000000000 */
        /* <DEDUP_REMOVED lines=11> */
[----:B------:R-:W-:Y:S01]  /*4f30*/  WARPGROUP.ARRIVE ;  /* 0x00000000000079c5 */ /* 0x000fe20000000000 */
[----:B------:R-:W-:-:S04]  /*4f40*/  IMAD R149, R20, -0x60, RZ ;  /* 0xffffffa014957824 */ /* 0x000fc800078e02ff */
[----:B------:R-:W-:Y:S02]  /*4f50*/  VIADD R15, R149, 0x1 ;  /* 0x00000001950f7836 */ /* 0x000fe40000000000 */
[----:B------:R-:W-:Y:S01]  /*4f60*/  HGMMA.64x128x16.F32 R24, R144, gdesc[UR12].tnspB, R24, gsb0 ;  /* 0x41e0000c90187df0 */ /* 0x000fe20008000818 */
[----:B------:R-:W-:Y:S01]  /*4f70*/  UIADD3 UR14, UR10, 0x200, URZ ;  /* 0x000002000a0e7890 */ /* 0x000fe2000fffe03f */
[----:B------:R-:W-:Y:S01]  /*4f80*/  UMOV UR15, 0x40000040 ;  /* 0x40000040000f7882 */ /* 0x000fe20000000000 */
[----:B------:R-:W-:Y:S01]  /*4f90*/  UIADD3 UR10, UR10, 0x280, URZ ;  /* 0x000002800a0a7890 */ /* 0x000fe2000fffe03f */
[----:B------:R-:W-:Y:S01]  /*4fa0*/  IMAD R15, R10, -0x2, R15 ;  /* 0xfffffffe0a0f7824 */ /* 0x000fe200078e020f */
[----:B------:R-:W-:Y:S02]  /*4fb0*/  WARPGROUP.DEPBAR.LE gsb0, 0x0 ;  /* 0x00008000000079c5 */ /* 0x000fe40000010000 */
[----:B------:R-:W-:-:S06]  /*4fc0*/  WARPGROUP.ARRIVE ;  /* 0x00000000000079c5 */ /* 0x000fcc0000000000 */
[----:B------:R-:W-:Y:S01]  /*4fd0*/  HGMMA.64x128x16.F32 R24, R140, gdesc[UR12].tnspB, R24, gsb0 ;  /* 0x41e0000c8c187df0 */ /* 0x000fe20008000818 */
[----:B------:R-:W-:Y:S01]  /*4fe0*/  UMOV UR14, UR10 ;  /* 0x0000000a000e7c82 */ /* 0x000fe20008000000 */
[----:B------:R-:W-:Y:S01]  /*4ff0*/  UMOV UR15, 0x40000040 ;  /* 0x40000040000f7882 */ /* 0x000fe20000000000 */
[----:B------:R-:W-:Y:S02]  /*5000*/  WARPGROUP.DEPBAR.LE gsb0, 0x0 ;  /* 0x00008000000079c5 */ /* 0x000fe40000010000 */
[----:B------:R-:W-:Y:S01]  /*5010*/  WARPGROUP.ARRIVE ;  /* 0x00000000000079c5 */ /* 0x000fe20000000000 */
[----:B------:R-:W-:-:S06]  /*5020*/  VIADD R140, R15, 0xffffffff ;  /* 0xffffffff0f8c7836 */ /* 0x000fcc0000000000 */
[----:B------:R-:W-:Y:S03]  /*5030*/  HGMMA.64x128x16.F32 R24, R136, gdesc[UR12].tnspB, R24, gsb0 ;  /* 0x41e0000c88187df0 */ /* 0x000fe60008000818 */
[----:B------:R-:W-:Y:S02]  /*5040*/  WARPGROUP.DEPBAR.LE gsb0, 0x0 ;  /* 0x00008000000079c5 */ /* 0x000fe40000010000 */
[----:B------:R1:W-:Y:S02]  /*5050*/  @!P1 SYNCS.ARRIVE.TRANS64.RED.A1T0 RZ, [R0+URZ], RZ ;  /* 0x000000ff00ff99a7 */ /* 0x0003e4000810043f */
[----:B-1----:R-:W-:-:S04]  /*5060*/  IMAD R0, R16, UR7, R15 ;  /* 0x0000000710007c24 */ /* 0x002fc8000f8e020f */
[----:B------:R-:W-:-:S04]  /*5070*/  VIADD R0, R0, -UR59 ;  /* 0x8000003b00007c36 */ /* 0x000fc80008000000 */
[C---:B------:R-:W-:Y:S02]  /*5080*/  VIADD R136, R0.reuse, UR19 ;  /* 0x0000001300887c36 */ /* 0x040fe40008000000 */
[----:B------:R-:W-:Y:S02]  /*5090*/  VIADD R138, R0, UR18 ;  /* 0x00000012008a7c36 */ /* 0x000fe40008000000 */
[--C-:B0-----:R-:W-:Y:S02]  /*50a0*/  IMAD.IADD R0, R136, 0x1, R21.reuse ;  /* 0x0000000188007824 */ /* 0x101fe400078e0215 */
[----:B------:R-:W-:Y:S01]  /*50b0*/  IMAD.IADD R2, R138, 0x1, R21 ;  /* 0x000000018a027824 */ /* 0x000fe200078e0215 */
[----:B------:R-:W-:Y:S06]  /*50c0*/  @!P2 BRA `(.L_x_941) ;  /* 0x000000000058a947 */ /* 0x000fec0003800000 */
[----:B------:R-:W-:Y:S01]  /*50d0*/  IMAD R15, R16, UR7, R21 ;  /* 0x00000007100f7c24 */ /* 0x000fe2000f8e0215 */
[----:B------:R-:W-:Y:S03]  /*50e0*/  BSSY B0, `(.L_x_942) ;  /* 0x0000011000007945 */ /* 0x000fe60003800000 */
[----:B------:R-:W-:-:S05]  /*50f0*/  VIADD R15, R15, -UR59 ;  /* 0x8000003b0f0f7c36 */ /* 0x000fca0008000000 */
[----:B------:R-:W-:-:S13]  /*5100*/  ISETP.GT.AND P2, PT, R15, -0x1, PT ;  /* 0xffffffff0f00780c */ /* 0x000fda0003f44270 */
[----:B------:R-:W-:Y:S05]  /*5110*/  @P2 BRA `(.L_x_943) ;  /* 0x0000000000202947 */ /* 0x000fea0003800000 */
[----:B------:R-:W-:Y:S01]  /*5120*/  IMAD.U32 R21, RZ, RZ, UR6 ;  /* 0x00000006ff157e24 */ /* 0x000fe2000f8e00ff */
[----:B------:R-:W-:-:S04]  /*5130*/  LOP3.LUT R15, RZ, R15, RZ, 0x33, !PT ;  /* 0x0000000fff0f7212 */ /* 0x000fc800078e33ff */
[----:B------:R-:W-:-:S13]  /*5140*/  ISETP.NE.AND P2, PT, R21, 0x1, PT ;  /* 0x000000011500780c */ /* 0x000fda0003f45270 */
[----:B------:R-:W0:Y:S02]  /*5150*/  @P2 LDC.64 R22, c[0x0][0x9e8] ;  /* 0x00027a00ff162b82 */ /* 0x000e240000000a00 */
[----:B0-----:R-:W-:-:S05]  /*5160*/  @P2 IMAD.HI.U32 R22, R15, R22, RZ ;  /* 0x000000160f162227 */ /* 0x001fca00078e00ff */
[----:B------:R-:W-:-:S04]  /*5170*/  @P2 SHF.R.U32.HI R15, RZ, R23, R22 ;  /* 0x00000017ff0f2219 */ /* 0x000fc80000011616 */
[----:B------:R-:W-:Y:S01]  /*5180*/  LOP3.LUT R15, RZ, R15, RZ, 0x33, !PT ;  /* 0x0000000fff0f7212 */ /* 0x000fe200078e33ff */
[----:B------:R-:W-:Y:S06]  /*5190*/  BRA `(.L_x_944) ;  /* 0x0000000000147947 */ /* 0x000fec0003800000 */
.L_x_943:
[----:B------:R-:W-:-:S05]  /*51a0*/  IMAD.U32 R21, RZ, RZ, UR6 ;  /* 0x00000006ff157e24 */ /* 0x000fca000f8e00ff */
[----:B------:R-:W-:-:S13]  /*51b0*/  ISETP.NE.AND P2, PT, R21, 0x1, PT ;  /* 0x000000011500780c */ /* 0x000fda0003f45270 */
[----:B------:R-:W0:Y:S02]  /*51c0*/  @P2 LDC.64 R22, c[0x0][0x9e8] ;  /* 0x00027a00ff162b82 */ /* 0x000e240000000a00 */
[----:B0-----:R-:W-:-:S05]  /*51d0*/  @P2 IMAD.HI.U32 R22, R15, R22, RZ ;  /* 0x000000160f162227 */ /* 0x001fca00078e00ff */
[----:B------:R-:W-:-:S07]  /*51e0*/  @P2 SHF.R.U32.HI R15, RZ, R23, R22 ;  /* 0x00000017ff0f2219 */ /* 0x000fce0000011616 */
.L_x_944:
[----:B------:R-:W-:Y:S05]  /*51f0*/  BSYNC B0 ;  /* 0x0000000000007941 */ /* 0x000fea0003800000 */
.L_x_942:
[----:B------:R-:W-:-:S05]  /*5200*/  IMAD R15, R15, R21, R140 ;  /* 0x000000150f0f7224 */ /* 0x000fca00078e028c */
[----:B------:R-:W-:Y:S02]  /*5210*/  VIADDMNMX R0, R15, R21, R0, PT ;  /* 0x000000150f007246 */ /* 0x000fe40003800100 */
[----:B------:R-:W-:-:S07]  /*5220*/  VIMNMX R2, R2, R15, !PT ;  /* 0x0000000f02027248 */ /* 0x000fce0007fe0100 */
.L_x_941:
[C---:B------:R-:W-:Y:S02]  /*5230*/  ISETP.GE.AND P2, PT, R149.reuse, 0x2, PT ;  /* 0x000000029500780c */ /* 0x040fe40003f46270 */
[C---:B------:R-:W-:Y:S02]  /*5240*/  ISETP.GE.AND P5, PT, R149.reuse, 0xa, PT ;  /* 0x0000000a9500780c */ /* 0x040fe40003fa6270 */
[----:B------:R-:W-:Y:S02]  /*5250*/  ISETP.GT.AND P3, PT, R2, 0x1, !P2 ;  /* 0x000000010200780c */ /* 0x000fe40005764270 */
[----:B------:R-:W-:Y:S02]  /*5260*/  P2R R139, PR, RZ, 0x20 ;  /* 0x00000020ff8b7803 */ /* 0x000fe40000000000 */
[----:B------:R-:W-:Y:S02]  /*5270*/  ISETP.LT.OR P4, PT, R0, 0x2, P3 ;  /* 0x000000020000780c */ /* 0x000fe40001f81670 */
[----:B------:R-:W-:-:S02]  /*5280*/  ISETP.GE.AND P3, PT, R149, 0x9, PT ;  /* 0x000000099500780c */ /* 0x000fc40003f66270 */
        /* <DEDUP_REMOVED lines=28> */
[----:B------:R-:W-:Y:S01]  /*5450*/  ISETP.GT.AND P4, PT, R2, 0x20, !P5 ;  /* 0x000000200200780c */ /* 0x000fe20006f84270 */
[----:B------:R-:W0:Y:S01]  /*5460*/  SHFL.IDX PT, R101, R14, 0x1, 0x1c1f ;  /* 0x003c1f000e657f89 */ /* 0x000e2200000e0000 */
        /* <DEDUP_REMOVED lines=61> */
[----:B------:R-:W-:-:S04]  /*5840*/  ISETP.LT.OR P4, PT, R0, 0x51, P4 ;  /* 0x000000510000780c */ /* 0x000fc80002781670 */
[----:B------:R-:W-:Y:S02]  /*5850*/  FSEL R93, R128, -INF , !P4 ;  /* 0xff800000805d7808 */ /* 0x000fe40006000000 */
[----:B------:R-:W-:-:S04]  /*5860*/  ISETP.GE.AND P4, PT, R149, 0x52, PT ;  /* 0x000000529500780c */ /* 0x000fc80003f86270 */
[----:B------:R-:W-:-:S04]  /*5870*/  ISETP.GT.AND P5, PT, R2, 0x51, !P4 ;  /* 0x000000510200780c */ /* 0x000fc800067a4270 */
[----:B------:R-:W-:-:S04]  /*5880*/  ISETP.LT.OR P5, PT, R0, 0x52, P5 ;  /* 0x000000520000780c */ /* 0x000fc80002fa1670 */
[----:B------:R-:W-:Y:S02]  /*5890*/  FSEL R129, R129, -INF , !P5 ;  /* 0xff80000081817808 */ /* 0x000fe40006800000 */
[----:B------:R-:W-:-:S04]  /*58a0*/  ISETP.GE.AND P5, PT, R149, 0x59, PT ;  /* 0x000000599500780c */ /* 0x000fc80003fa6270 */
[----:B------:R-:W-:-:S04]  /*58b0*/  ISETP.GT.AND P6, PT, R2, 0x58, !P5 ;  /* 0x000000580200780c */ /* 0x000fc80006fc4270 */
[----:B------:R-:W-:-:S04]  /*58c0*/  ISETP.LT.OR P6, PT, R0, 0x59, P6 ;  /* 0x000000590000780c */ /* 0x000fc800037c1670 */
[----:B------:R-:W-:Y:S02]  /*58d0*/  FSEL R89, R132, -INF , !P6 ;  /* 0xff80000084597808 */ /* 0x000fe40007000000 */
[----:B------:R-:W-:-:S04]  /*58e0*/  ISETP.GE.AND P6, PT, R149, 0x1, PT ;  /* 0x000000019500780c */ /* 0x000fc80003fc6270 */
[----:B------:R-:W-:Y:S02]  /*58f0*/  P2R R92, PR, RZ, 0x40 ;  /* 0x00000040ff5c7803 */ /* 0x000fe40000000000 */
[----:B------:R-:W-:-:S04]  /*5900*/  ISETP.GT.AND P6, PT, R2, RZ, !P6 ;  /* 0x000000ff0200720c */ /* 0x000fc800077c4270 */
[----:B------:R-:W-:-:S04]  /*5910*/  ISETP.LT.OR P6, PT, R0, 0x1, P6 ;  /* 0x000000010000780c */ /* 0x000fc800037c1670 */
[----:B------:R-:W-:Y:S02]  /*5920*/  FSEL R165, R88, -INF , !P6 ;  /* 0xff80000058a57808 */ /* 0x000fe40007000000 */
[----:B------:R-:W-:-:S04]  /*5930*/  ISETP.GE.AND P6, PT, R149, 0x5a, PT ;  /* 0x0000005a9500780c */ /* 0x000fc80003fc6270 */
[----:B------:R-:W-:Y:S02]  /*5940*/  P2R R128, PR, RZ, 0x40 ;  /* 0x00000040ff807803 */ /* 0x000fe40000000000 */
[----:B------:R-:W-:Y:S01]  /*5950*/  ISETP.GT.AND P6, PT, R2, 0x59, !P6 ;  /* 0x000000590200780c */ /* 0x000fe200077c4270 */
[----:B0-----:R-:W-:-:S03]  /*5960*/  IMAD.IADD R2, R138, 0x1, R101 ;  /* 0x000000018a027824 */ /* 0x001fc600078e0265 */
[----:B------:R-:W-:Y:S01]  /*5970*/  ISETP.LT.OR P6, PT, R0, 0x5a, P6 ;  /* 0x0000005a0000780c */ /* 0x000fe200037c1670 */
[----:B------:R-:W-:-:S03]  /*5980*/  IMAD.IADD R0, R136, 0x1, R101 ;  /* 0x0000000188007824 */ /* 0x000fc600078e0265 */
[----:B------:R-:W-:Y:S02]  /*5990*/  FSEL R133, R133, -INF , !P6 ;  /* 0xff80000085857808 */ /* 0x000fe40007000000 */
[----:B------:R-:W-:-:S13]  /*59a0*/  ISETP.NE.AND P6, PT, R161, RZ, PT ;  /* 0x000000ffa100720c */ /* 0x000fda0003fc5270 */
[----:B------:R-:W-:Y:S05]  /*59b0*/  @!P6 BRA `(.L_x_945) ;  /* 0x000000000058e947 */ /* 0x000fea0003800000 */
        /* <DEDUP_REMOVED lines=13> */
.L_x_947:
[----:B------:R-:W-:-:S05]  /*5a90*/  IMAD.U32 R22, RZ, RZ, UR6 ;  /* 0x00000006ff167e24 */ /* 0x000fca000f8e00ff */
[----:B------:R-:W-:-:S13]  /*5aa0*/  ISETP.NE.AND P6, PT, R22, 0x1, PT ;  /* 0x000000011600780c */ /* 0x000fda0003fc5270 */
[----:B------:R-:W0:Y:S02]  /*5ab0*/  @P6 LDC.64 R104, c[0x0][0x9e8] ;  /* 0x00027a00ff686b82 */ /* 0x000e240000000a00 */
[----:B0-----:R-:W-:-:S05]  /*5ac0*/  @P6 IMAD.HI.U32 R14, R101, R104, RZ ;  /* 0x00000068650e6227 */ /* 0x001fca00078e00ff */
[----:B------:R-:W-:-:S07]  /*5ad0*/  @P6 SHF.R.U32.HI R101, RZ, R105, R14 ;  /* 0x00000069ff656219 */ /* 0x000fce000001160e */
.L_x_948:
[----:B------:R-:W-:Y:S05]  /*5ae0*/  BSYNC B0 ;  /* 0x0000000000007941 */ /* 0x000fea0003800000 */
.L_x_946:
[----:B------:R-:W-:-:S05]  /*5af0*/  IMAD R101, R101, R22, R140 ;  /* 0x0000001665657224 */ /* 0x000fca00078e028c */
[----:B------:R-:W-:Y:S02]  /*5b00*/  VIADDMNMX R0, R101, R22, R0, PT ;  /* 0x0000001665007246 */ /* 0x000fe40003800100 */
[----:B------:R-:W-:-:S07]  /*5b10*/  VIMNMX R2, R2, R101, !PT ;  /* 0x0000006502027248 */ /* 0x000fce0007fe0100 */
.L_x_945:
[C---:B------:R-:W-:Y:S01]  /*5b20*/  ISETP.GT.AND P2, PT, R2.reuse, 0x1, !P2 ;  /* 0x000000010200780c */ /* 0x040fe20005744270 */
[----:B------:R-:W-:Y:S01]  /*5b30*/  UMOV UR5, UR4 ;  /* 0x0000000400057c82 */ /* 0x000fe20008000000 */
[----:B------:R-:W-:Y:S02]  /*5b40*/  ISETP.GT.AND P3, PT, R2, 0x8, !P3 ;  /* 0x000000080200780c */ /* 0x000fe40005f64270 */
        /* <DEDUP_REMOVED lines=38> */
[----:B------:R-:W-:Y:S02]  /*5db0*/  ISETP.GT.AND P2, PT, R2, 0x20, !P3 ;  /* 0x000000200200780c */ /* 0x000fe40005f44270 */
[----:B------:R-:W-:-:S02]  /*5dc0*/  FMNMX.FTZ R14, R23, R14, !PT ;  /* 0x0000000e170e7209 */ /* 0x000fc40007810000 */
[----:B------:R-:W-:Y:S02]  /*5dd0*/  ISETP.LT.OR P2, PT, R0, 0x21, P2 ;  /* 0x000000210000780c */ /* 0x000fe40001741670 */
[----:B------:R-:W-:Y:S02]  /*5de0*/  FMNMX.FTZ R14, R113, R14, !PT ;  /* 0x0000000e710e7209 */ /* 0x000fe40007810000 */
[----:B------:R-:W-:Y:S02]  /*5df0*/  FSEL R141, R106, -INF , !P2 ;  /* 0xff8000006a8d7808 */ /* 0x000fe40005000000 */
[----:B------:R-:W-:Y:S02]  /*5e00*/  ISETP.GT.AND P2, PT, R2, 0x21, !P6 ;  /* 0x000000210200780c */ /* 0x000fe40007744270 */
[----:B------:R-:W-:Y:S02]  /*5e10*/  ISETP.NE.AND P6, PT, R147, RZ, PT ;  /* 0x000000ff9300720c */ /* 0x000fe40003fc5270 */
        /* <DEDUP_REMOVED lines=19> */
[----:B------:R-:W-:Y:S02]  /*5f50*/  ISETP.GT.AND P2, PT, R2, 0x30, !P2 ;  /* 0x000000300200780c */ /* 0x000fe40005744270 */
[----:B------:R-:W-:Y:S02]  /*5f60*/  ISETP.NE.AND P3, PT, R124, RZ, PT ;  /* 0x000000ff7c00720c */ /* 0x000fe40003f65270 */
[----:B------:R-:W-:Y:S02]  /*5f70*/  ISETP.LT.OR P2, PT, R0, 0x31, P2 ;  /* 0x000000310000780c */ /* 0x000fe40001741670 */
[----:B------:R-:W-:Y:S02]  /*5f80*/  FMNMX.FTZ R14, R89, R14, !PT ;  /* 0x0000000e590e7209 */ /* 0x000fe40007810000 */
[----:B------:R-:W-:Y:S02]  /*5f90*/  FSEL R107, R114, -INF , !P2 ;  /* 0xff800000726b7808 */ /* 0x000fe40005000000 */
[----:B------:R-:W-:-:S02]  /*5fa0*/  ISETP.NE.AND P2, PT, R112, RZ, PT ;  /* 0x000000ff7000720c */ /* 0x000fc40003f45270 */
[----:B------:R-:W-:Y:S02]  /*5fb0*/  FMNMX.FTZ R22, R133, R14, !PT ;  /* 0x0000000e85167209 */ /* 0x000fe40007810000 */
[C---:B------:R-:W-:Y:S01]  /*5fc0*/  ISETP.GT.AND P2, PT, R2.reuse, 0x31, !P2 ;  /* 0x000000310200780c */ /* 0x040fe20005744270 */
[----:B------:R-:W0:Y:S01]  /*5fd0*/  LDC R14, c[0x0][0x988] ;  /* 0x00026200ff0e7b82 */ /* 0x000e220000000800 */
[----:B------:R-:W-:Y:S01]  /*5fe0*/  ISETP.GT.AND P4, PT, R2, 0x51, !P4 ;  /* 0x000000510200780c */ /* 0x000fe20006784270 */
[----:B------:R-:W1:Y:S01]  /*5ff0*/  SHFL.BFLY PT, R163, R22, 0x2, 0x1f ;  /* 0x0c401f0016a37f89 */ /* 0x000e6200000e0000 */
[C---:B------:R-:W-:Y:S02]  /*6000*/  ISETP.LT.OR P2, PT, R0.reuse, 0x32, P2 ;  /* 0x000000320000780c */ /* 0x040fe40001741670 */
[----:B------:R-:W-:Y:S02]  /*6010*/  ISETP.LT.OR P4, PT, R0, 0x52, P4 ;  /* 0x000000520000780c */ /* 0x000fe40002781670 */
[----:B------:R-:W-:-:S02]  /*6020*/  FSEL R115, R115, -INF , !P2 ;  /* 0xff80000073737808 */ /* 0x000fc40005000000 */
[----:B------:R-:W-:Y:S02]  /*6030*/  ISETP.NE.AND P2, PT, R150, RZ, PT ;  /* 0x000000ff9600720c */ /* 0x000fe40003f45270 */
[C---:B------:R-:W-:Y:S02]  /*6040*/  ISETP.GT.AND P5, PT, R2.reuse, 0x58, !P5 ;  /* 0x000000580200780c */ /* 0x040fe40006fa4270 */
[----:B------:R-:W-:Y:S02]  /*6050*/  ISETP.GT.AND P2, PT, R2, 0x38, !P2 ;  /* 0x000000380200780c */ /* 0x000fe40005744270 */
[----:B------:R-:W-:Y:S02]  /*6060*/  FSEL R131, R131, -INF , !P4 ;  /* 0xff80000083837808 */ /* 0x000fe40006000000 */
[C---:B------:R-:W-:Y:S02]  /*6070*/  ISETP.LT.OR P2, PT, R0.reuse, 0x39, P2 ;  /* 0x000000390000780c */ /* 0x040fe40001741670 */
[----:B------:R-:W-:-:S02]  /*6080*/  ISETP.LT.OR P5, PT, R0, 0x59, P5 ;  /* 0x000000590000780c */ /* 0x000fc40002fa1670 */
[----:B------:R-:W-:Y:S02]  /*6090*/  FSEL R111, R118, -INF , !P2 ;  /* 0xff800000766f7808 */ /* 0x000fe40005000000 */
[----:B------:R-:W-:Y:S02]  /*60a0*/  ISETP.NE.AND P2, PT, R116, RZ, PT ;  /* 0x000000ff7400720c */ /* 0x000fe40003f45270 */
[----:B-1----:R-:W-:Y:S02]  /*60b0*/  FMNMX.FTZ R88, R22, R163, !PT ;  /* 0x000000a316587209 */ /* 0x002fe40007810000 */
[----:B------:R-:W-:-:S03]  /*60c0*/  ISETP.GT.AND P2, PT, R2, 0x39, !P2 ;  /* 0x000000390200780c */ /* 0x000fc60005744270 */
[----:B------:R-:W1:Y:S01]  /*60d0*/  SHFL.BFLY PT, R163, R88, 0x1, 0x1f ;  /* 0x0c201f0058a37f89 */ /* 0x000e6200000e0000 */
[----:B------:R-:W-:-:S04]  /*60e0*/  ISETP.LT.OR P2, PT, R0, 0x3a, P2 ;  /* 0x0000003a0000780c */ /* 0x000fc80001741670 */
[----:B------:R-:W-:Y:S02]  /*60f0*/  FSEL R119, R119, -INF , !P2 ;  /* 0xff80000077777808 */ /* 0x000fe40005000000 */
[----:B------:R-:W-:-:S04]  /*6100*/  ISETP.NE.AND P2, PT, R152, RZ, PT ;  /* 0x000000ff9800720c */ /* 0x000fc80003f45270 */
[----:B------:R-:W-:-:S04]  /*6110*/  ISETP.GT.AND P2, PT, R2, 0x40, !P2 ;  /* 0x000000400200780c */ /* 0x000fc80005744270 */
[----:B------:R-:W-:-:S04]  /*6120*/  ISETP.LT.OR P2, PT, R0, 0x41, P2 ;  /* 0x000000410000780c */ /* 0x000fc80001741670 */
[----:B------:R-:W-:Y:S02]  /*6130*/  FSEL R153, R122, -INF , !P2 ;  /* 0xff8000007a997808 */ /* 0x000fe40005000000 */
[----:B------:R-:W-:Y:S02]  /*6140*/  ISETP.NE.AND P2, PT, R120, RZ, PT ;  /* 0x000000ff7800720c */ /* 0x000fe40003f45270 */
[----:B-1----:R-:W-:Y:S02]  /*6150*/  FMNMX.FTZ R163, R88, R163, !PT ;  /* 0x000000a358a37209 */ /* 0x002fe40007810000 */
[----:B------:R-:W-:-:S04]  /*6160*/  ISETP.GT.AND P2, PT, R2, 0x41, !P2 ;  /* 0x000000410200780c */ /* 0x000fc80005744270 */
[----:B------:R-:W-:-:S04]  /*6170*/  ISETP.LT.OR P2, PT, R0, 0x42, P2 ;  /* 0x000000420000780c */ /* 0x000fc80001741670 */
[----:B------:R-:W-:Y:S02]  /*6180*/  FSEL R123, R123, -INF , !P2 ;  /* 0xff8000007b7b7808 */ /* 0x000fe40005000000 */
[----:B------:R-:W-:-:S04]  /*6190*/  ISETP.NE.AND P2, PT, R154, RZ, PT ;  /* 0x000000ff9a00720c */ /* 0x000fc80003f45270 */
[----:B------:R-:W-:-:S04]  /*61a0*/  ISETP.GT.AND P2, PT, R2, 0x48, !P2 ;  /* 0x000000480200780c */ /* 0x000fc80005744270 */
[----:B------:R-:W-:-:S04]  /*61b0*/  ISETP.LT.OR P2, PT, R0, 0x49, P2 ;  /* 0x000000490000780c */ /* 0x000fc80001741670 */
[----:B------:R-:W-:Y:S02]  /*61c0*/  FSEL R157, R126, -INF , !P2 ;  /* 0xff8000007e9d7808 */ /* 0x000fe40005000000 */
[----:B------:R-:W-:-:S04]  /*61d0*/  ISETP.GT.AND P2, PT, R2, 0x49, !P3 ;  /* 0x000000490200780c */ /* 0x000fc80005f44270 */
[----:B------:R-:W-:-:S04]  /*61e0*/  ISETP.LT.OR P2, PT, R0, 0x4a, P2 ;  /* 0x0000004a0000780c */ /* 0x000fc80001741670 */
[----:B------:R-:W-:Y:S02]  /*61f0*/  FSEL R127, R127, -INF , !P2 ;  /* 0xff8000007f7f7808 */ /* 0x000fe40005000000 */
[----:B------:R-:W-:Y:S02]  /*6200*/  ISETP.GT.AND P2, PT, R2, 0x50, !P6 ;  /* 0x000000500200780c */ /* 0x000fe40007744270 */
[----:B------:R-:W-:Y:S01]  /*6210*/  ISETP.NE.AND P6, PT, R92, RZ, PT ;  /* 0x000000ff5c00720c */ /* 0x000fe20003fc5270 */
[----:B0-----:R-:W-:Y:S01]  /*6220*/  FMUL.FTZ R92, R163, R14 ;  /* 0x0000000ea35c7220 */ /* 0x001fe20000410000 */
[----:B------:R-:W-:-:S04]  /*6230*/  ISETP.LT.OR P2, PT, R0, 0x51, P2 ;  /* 0x000000510000780c */ /* 0x000fc80001741670 */
[----:B------:R-:W-:Y:S02]  /*6240*/  FSEL R159, R130, -INF , !P2 ;  /* 0xff800000829f7808 */ /* 0x000fe40005000000 */
[----:B------:R-:W-:Y:S02]  /*6250*/  ISETP.GT.AND P2, PT, R2, RZ, !P6 ;  /* 0x000000ff0200720c */ /* 0x000fe40007744270 */
[----:B------:R-:W-:Y:S02]  /*6260*/  ISETP.NE.AND P6, PT, R128, RZ, PT ;  /* 0x000000ff8000720c */ /* 0x000fe40003fc5270 */
[----:B------:R-:W-:Y:S02]  /*6270*/  ISETP.LT.OR P2, PT, R0, 0x1, P2 ;  /* 0x000000010000780c */ /* 0x000fe40001741670 */
[----:B------:R-:W-:Y:S02]  /*6280*/  ISETP.GT.AND P3, PT, R2, 0x59, !P6 ;  /* 0x000000590200780c */ /* 0x000fe40007764270 */
[----:B------:R-:W-:-:S02]  /*6290*/  FSEL R90, R90, -INF , !P2 ;  /* 0xff8000005a5a7808 */ /* 0x000fc40005000000 */
[----:B------:R-:W-:Y:S02]  /*62a0*/  FSETP.NEU.FTZ.AND P2, PT, R163, -INF , PT ;  /* 0xff800000a300780b */ /* 0x000fe40003f5d000 */
[----:B------:R-:W-:Y:S02]  /*62b0*/  FMNMX.FTZ R22, R90, R11, !PT ;  /* 0x0000000b5a167209 */ /* 0x000fe40007810000 */
[----:B------:R-:W-:Y:S02]  /*62c0*/  FSEL R92, R92, RZ, P2 ;  /* 0x000000ff5c5c7208 */ /* 0x000fe40001000000 */
[----:B------:R-:W-:Y:S02]  /*62d0*/  FMNMX.FTZ R22, R101, R22, !PT ;  /* 0x0000001665167209 */ /* 0x000fe40007810000 */
[----:B------:R-:W-:Y:S01]  /*62e0*/  ISETP.LT.OR P3, PT, R0, 0x5a, P3 ;  /* 0x0000005a0000780c */ /* 0x000fe20001f61670 */
[--C-:B------:R-:W-:Y:S01]  /*62f0*/  FFMA.FTZ R148, R151, R14, -R92.reuse ;  /* 0x0000000e97947223 */ /* 0x100fe2000001085c */
[----:B------:R-:W-:Y:S01]  /*6300*/  FMNMX.FTZ R22, R91, R22, !PT ;  /* 0x000000165b167209 */ /* 0x000fe20007810000 */
[-CC-:B------:R-:W-:Y:S01]  /*6310*/  FFMA.FTZ R150, R137, R14.reuse, -R92.reuse ;  /* 0x0000000e89967223 */ /* 0x180fe2000001085c */
[----:B------:R-:W-:Y:S01]  /*6320*/  FSEL R151, R134, -INF , !P5 ;  /* 0xff80000086977808 */ /* 0x000fe20006800000 */
[--C-:B------:R-:W-:Y:S01]  /*6330*/  FFMA.FTZ R142, R15, R14, -R92.reuse ;  /* 0x0000000e0f8e7223 */ /* 0x100fe2000001085c */
[----:B------:R-:W-:Y:S01]  /*6340*/  FMNMX.FTZ R22, R95, R22, !PT ;  /* 0x000000165f167209 */ /* 0x000fe20007810000 */
[-CC-:B------:R-:W-:Y:S01]  /*6350*/  FFMA.FTZ R138, R89, R14.reuse, -R92.reuse ;  /* 0x0000000e598a7223 */ /* 0x180fe2000001085c */
[----:B------:R-:W-:Y:S01]  /*6360*/  FSEL R135, R135, -INF , !P3 ;  /* 0xff80000087877808 */ /* 0x000fe20005800000 */
[--C-:B------:R-:W-:Y:S01]  /*6370*/  FFMA.FTZ R144, R23, R14, -R92.reuse ;  /* 0x0000000e17907223 */ /* 0x100fe2000001085c */
[----:B------:R-:W-:Y:S01]  /*6380*/  FMNMX.FTZ R22, R105, R22, !PT ;  /* 0x0000001669167209 */ /* 0x000fe20007810000 */
[-CC-:B------:R-:W-:Y:S01]  /*6390*/  FFMA.FTZ R23, R113, R14.reuse, -R92.reuse ;  /* 0x0000000e71177223 */ /* 0x180fe2000001085c */
[----:B------:R-:W-:Y:S01]  /*63a0*/  FSEL R2, R163, RZ, P2 ;  /* 0x000000ffa3027208 */ /* 0x000fe20001000000 */
[--C-:B------:R-:W-:Y:S01]  /*63b0*/  FFMA.FTZ R146, R97, R14, -R92.reuse ;  /* 0x0000000e61927223 */ /* 0x100fe2000001085c */
[----:B------:R-:W-:Y:S01]  /*63c0*/  FMNMX.FTZ R22, R99, R22, !PT ;  /* 0x0000001663167209 */ /* 0x000fe20007810000 */
[-CC-:B------:R-:W-:Y:S01]  /*63d0*/  FFMA.FTZ R140, R21, R14.reuse, -R92.reuse ;  /* 0x0000000e158c7223 */ /* 0x180fe2000001085c */
[--C-:B------:R-:W-:Y:S01]  /*63e0*/  FFMA.FTZ R136, R93, R14, -R92.reuse ;  /* 0x0000000e5d887223 */ /* 0x100fe2000001085c */
[----:B------:R-:W-:Y:S01]  /*63f0*/  FADD.FTZ R89, -R2, R3 ;  /* 0x0000000302597221 */ /* 0x000fe20000010100 */
        /* <DEDUP_REMOVED lines=39> */
[----:B------:R-:W-:Y:S04]  /*6670*/  MUFU.EX2 R154, R154 ;  /* 0x0000009a009a7308 */ /* 0x000fe80000000800 */
[----:B------:R-:W0:Y:S04]  /*6680*/  SHFL.BFLY PT, R137, R22, 0x2, 0x1f ;  /* 0x0c401f0016897f89 */ /* 0x000e2800000e0000 */
        /* <DEDUP_REMOVED lines=9> */
[----:B0-----:R-:W-:Y:S01]  /*6720*/  FMNMX.FTZ R15, R137, R0, !PT ;  /* 0x00000000890f7209 */ /* 0x001fe20007810000 */
[----:B------:R-:W-:-:S03]  /*6730*/  FMUL.FTZ R0, R89, R14 ;  /* 0x0000000e59007220 */ /* 0x000fc60000410000 */
[C---:B------:R-:W-:Y:S01]  /*6740*/  FSETP.NEU.FTZ.AND P2, PT, R15.reuse, -INF , PT ;  /* 0xff8000000f00780b */ /* 0x040fe20003f5d000 */
[CC--:B------:R-:W-:Y:S02]  /*6750*/  FMUL.FTZ R2, R15.reuse, R14.reuse ;  /* 0x0000000e0f027220 */ /* 0x0c0fe40000410000 */
[----:B------:R-:W0:Y:S03]  /*6760*/  MUFU.EX2 R0, R0 ;  /* 0x0000000000007308 */ /* 0x000e260000000800 */
[----:B------:R-:W-:Y:S02]  /*6770*/  FSEL R92, R2, RZ, P2 ;  /* 0x000000ff025c7208 */ /* 0x000fe40001000000 */
[----:B------:R-:W-:Y:S02]  /*6780*/  FSEL R2, R15, RZ, P2 ;  /* 0x000000ff0f027208 */ /* 0x000fe40001000000 */
[----:B------:R-:W-:Y:S01]  /*6790*/  ISETP.GT.AND P2, PT, R20, R13, PT ;  /* 0x0000000d1400720c */ /* 0x000fe20003f44270 */
[-CC-:B------:R-:W-:Y:S01]  /*67a0*/  FFMA.FTZ R89, R90, R14.reuse, -R92.reuse ;  /* 0x0000000e5a597223 */ /* 0x180fe2000001085c */
[-CC-:B------:R-:W-:Y:S01]  /*67b0*/  FFMA.FTZ R88, R101, R14.reuse, -R92.reuse ;  /* 0x0000000e65587223 */ /* 0x180fe2000001085c */
[----:B------:R-:W-:Y:S01]  /*67c0*/  FADD.FTZ R11, -R2, R11 ;  /* 0x0000000b020b7221 */ /* 0x000fe20000010100 */
[-CC-:B------:R-:W-:Y:S01]  /*67d0*/  FFMA.FTZ R22, R91, R14.reuse, -R92.reuse ;  /* 0x0000000e5b167223 */ /* 0x180fe2000001085c */
[-CC-:B------:R-:W-:Y:S01]  /*67e0*/  FFMA.FTZ R95, R95, R14.reuse, -R92.reuse ;  /* 0x0000000e5f5f7223 */ /* 0x180fe2000001085c */
[-CC-:B------:R-:W-:Y:S01]  /*67f0*/  FFMA.FTZ R105, R105, R14.reuse, -R92.reuse ;  /* 0x0000000e69697223 */ /* 0x180fe2000001085c */
[-C--:B------:R-:W-:Y:S01]  /*6800*/  FMUL.FTZ R11, R11, R14.reuse ;  /* 0x0000000e0b0b7220 */ /* 0x080fe20000410000 */
[----:B------:R-:W-:Y:S01]  /*6810*/  MUFU.EX2 R89, R89 ;  /* 0x0000005900597308 */ /* 0x000fe20000000800 */
[--C-:B------:R-:W-:Y:S01]  /*6820*/  FFMA.FTZ R99, R99, R14, -R92.reuse ;  /* 0x0000000e63637223 */ /* 0x100fe2000001085c */
[----:B0-----:R-:W-:Y:S01]  /*6830*/  FFMA.FTZ R91, R0, R8, R165 ;  /* 0x00000008005b7223 */ /* 0x001fe200000100a5 */
[-CC-:B------:R-:W-:Y:S01]  /*6840*/  FFMA.FTZ R139, R139, R14.reuse, -R92.reuse ;  /* 0x0000000e8b8b7223 */ /* 0x180fe2000001085c */
[-CC-:B------:R-:W-:Y:S01]  /*6850*/  FFMA.FTZ R103, R103, R14.reuse, -R92.reuse ;  /* 0x0000000e67677223 */ /* 0x180fe2000001085c */
[-CC-:B------:R-:W-:Y:S01]  /*6860*/  FFMA.FTZ R141, R141, R14.reuse, -R92.reuse ;  /* 0x0000000e8d8d7223 */ /* 0x180fe2000001085c */
[----:B------:R-:W-:Y:S01]  /*6870*/  FADD.FTZ R91, R156, R91 ;  /* 0x0000005b9c5b7221 */ /* 0x000fe20000010000 */
[-CC-:B------:R-:W-:Y:S01]  /*6880*/  FFMA.FTZ R143, R143, R14.reuse, -R92.reuse ;  /* 0x0000000e8f8f7223 */ /* 0x180fe2000001085c */
[----:B------:R0:W1:Y:S01]  /*6890*/  MUFU.EX2 R2, R11 ;  /* 0x0000000b00027308 */ /* 0x0000620000000800 */
[-CC-:B------:R-:W-:Y:S01]  /*68a0*/  FFMA.FTZ R147, R147, R14.reuse, -R92.reuse ;  /* 0x0000000e93937223 */ /* 0x180fe2000001085c */
[----:B------:R-:W-:Y:S01]  /*68b0*/  FADD.FTZ R8, R158, R91 ;  /* 0x0000005b9e087221 */ /* 0x000fe20000010000 */
[-CC-:B------:R-:W-:Y:S01]  /*68c0*/  FFMA.FTZ R149, R149, R14.reuse, -R92.reuse ;  /* 0x0000000e95957223 */ /* 0x180fe2000001085c */
[-CC-:B------:R-:W-:Y:S01]  /*68d0*/  FFMA.FTZ R107, R107, R14.reuse, -R92.reuse ;  /* 0x0000000e6b6b7223 */ /* 0x180fe2000001085c */
[-C--:B------:R-:W-:Y:S01]  /*68e0*/  FFMA.FTZ R115, R115, R14.reuse, -R92 ;  /* 0x0000000e73737223 */ /* 0x080fe2000001085c */
[----:B------:R-:W-:Y:S01]  /*68f0*/  FADD.FTZ R91, R167, R8 ;  /* 0x00000008a75b7221 */ /* 0x000fe20000010000 */
[-CC-:B------:R-:W-:Y:S01]  /*6900*/  FFMA.FTZ R111, R111, R14.reuse, -R92.reuse ;  /* 0x0000000e6f6f7223 */ /* 0x180fe2000001085c */
[----:B------:R-:W2:Y:S01]  /*6910*/  MUFU.EX2 R88, R88 ;  /* 0x0000005800587308 */ /* 0x000ea20000000800 */
[----:B------:R-:W-:Y:S01]  /*6920*/  FFMA.FTZ R119, R119, R14, -R92 ;  /* 0x0000000e77777223 */ /* 0x000fe2000001085c */
[----:B------:R-:W-:Y:S01]  /*6930*/  FADD.FTZ R8, R152, R91 ;  /* 0x0000005b98087221 */ /* 0x000fe20000010000 */
[----:B------:R-:W-:-:S02]  /*6940*/  IMAD.U32 R90, RZ, RZ, UR11 ;  /* 0x0000000bff5a7e24 */ /* 0x000fc4000f8e00ff */
[-CC-:B------:R-:W-:Y:S01]  /*6950*/  FFMA.FTZ R153, R153, R14.reuse, -R92.reuse ;  /* 0x0000000e99997223 */ /* 0x180fe2000001085c */
[-C--:B------:R-:W-:Y:S01]  /*6960*/  FFMA.FTZ R123, R123, R14.reuse, -R92 ;  /* 0x0000000e7b7b7223 */ /* 0x080fe2000001085c */
[----:B0-----:R-:W-:Y:S01]  /*6970*/  FADD.FTZ R11, R169, R8 ;  /* 0x00000008a90b7221 */ /* 0x001fe20000010000 */
[----:B------:R-:W-:Y:S01]  /*6980*/  @!P1 VIADD R90, R90, 0x2a860 ;  /* 0x0002a8605a5a9836 */ /* 0x000fe20000000000 */
[----:B------:R-:W0:Y:S01]  /*6990*/  MUFU.EX2 R22, R22 ;  /* 0x0000001600167308 */ /* 0x000e220000000800 */
[----:B-1----:R-:W-:Y:S01]  /*69a0*/  FFMA.FTZ R5, R2, R5, R89 ;  /* 0x0000000502057223 */ /* 0x002fe20000010059 */
[----:B------:R-:W-:Y:S01]  /*69b0*/  FADD.FTZ R8, R154, R11 ;  /* 0x0000000b9a087221 */ /* 0x000fe20000010000 */
[-C--:B------:R-:W-:Y:S01]  /*69c0*/  FFMA.FTZ R157, R157, R14.reuse, -R92 ;  /* 0x0000000e9d9d7223 */ /* 0x080fe2000001085c */
[----:B------:R-:W-:Y:S01]  /*69d0*/  @!P1 PRMT R90, RZ, 0x654, R90 ;  /* 0x00000654ff5a9816 */ /* 0x000fe2000000005a */
[-C--:B------:R-:W-:Y:S01]  /*69e0*/  FFMA.FTZ R127, R127, R14.reuse, -R92 ;  /* 0x0000000e7f7f7223 */ /* 0x080fe2000001085c */
[----:B------:R-:W-:Y:S01]  /*69f0*/  FADD.FTZ R11, R155, R8 ;  /* 0x000000089b0b7221 */ /* 0x000fe20000010000 */
[-CC-:B------:R-:W-:Y:S01]  /*6a00*/  FFMA.FTZ R159, R159, R14.reuse, -R92.reuse ;  /* 0x0000000e9f9f7223 */ /* 0x180fe2000001085c */
[----:B------:R-:W1:Y:S01]  /*6a10*/  MUFU.EX2 R95, R95 ;  /* 0x0000005f005f7308 */ /* 0x000e620000000800 */
[----:B--2---:R-:W-:Y:S01]  /*6a20*/  FADD.FTZ R5, R88, R5 ;  /* 0x0000000558057221 */ /* 0x004fe20000010000 */
[----:B------:R-:W-:Y:S01]  /*6a30*/  FADD.FTZ R8, R148, R11 ;  /* 0x0000000b94087221 */ /* 0x000fe20000010000 */
[----:B------:R2:W-:Y:S01]  /*6a40*/  @!P1 SYNCS.ARRIVE.TRANS64.RED.A1T0 RZ, [R90+URZ], RZ ;  /* 0x000000ff5aff99a7 */ /* 0x0005e2000810043f */
[-CC-:B------:R-:W-:Y:S01]  /*6a50*/  FFMA.FTZ R131, R131, R14.reuse, -R92.reuse ;  /* 0x0000000e83837223 */ /* 0x180fe2000001085c */
[-C--:B------:R-:W-:Y:S01]  /*6a60*/  FFMA.FTZ R151, R151, R14.reuse, -R92 ;  /* 0x0000000e97977223 */ /* 0x080fe2000001085c */
[----:B------:R-:W-:Y:S01]  /*6a70*/  FADD.FTZ R11, R145, R8 ;  /* 0x00000008910b7221 */ /* 0x000fe20000010000 */
[----:B------:R-:W-:Y:S01]  /*6a80*/  FFMA.FTZ R92, R135, R14, -R92 ;  /* 0x0000000e875c7223 */ /* 0x000fe2000001085c */
[----:B------:R-:W3:Y:S01]  /*6a90*/  MUFU.EX2 R94, R105 ;  /* 0x00000069005e7308 */ /* 0x000ee20000000800 */
[----:B0-----:R-:W-:Y:S01]  /*6aa0*/  FADD.FTZ R5, R22, R5 ;  /* 0x0000000516057221 */ /* 0x001fe20000010000 */
[----:B------:R-:W-:Y:S01]  /*6ab0*/  FADD.FTZ R8, R150, R11 ;  /* 0x0000000b96087221 */ /* 0x000fe20000010000 */
[----:B------:R-:W-:Y:S01]  /*6ac0*/  F2FP.F16.F32.PACK_AB R154, R155, R154 ;  /* 0x0000009a9b9a723e */ /* 0x000fe200000000ff */
[----:B------:R-:W-:Y:S01]  /*6ad0*/  VIADD R20, R20, 0xffffffff ;  /* 0xffffffff14147836 */ /* 0x000fe20000000000 */
[----:B------:R-:W-:Y:S01]  /*6ae0*/  F2FP.F16.F32.PACK_AB R148, R145, R148 ;  /* 0x000000949194723e */ /* 0x000fe200000000ff */
[----:B------:R-:W-:Y:S01]  /*6af0*/  FADD.FTZ R11, R109, R8 ;  /* 0x000000086d0b7221 */ /* 0x000fe20000010000 */
[----:B------:R-:W-:Y:S01]  /*6b00*/  F2FP.F16.F32.PACK_AB R156, R156, R165 ;  /* 0x000000a59c9c723e */ /* 0x000fe200000000ff */
[----:B------:R-:W0:Y:S01]  /*6b10*/  MUFU.EX2 R99, R99 ;  /* 0x0000006300637308 */ /* 0x000e220000000800 */
[----:B-1----:R-:W-:Y:S01]  /*6b20*/  FADD.FTZ R5, R95, R5 ;  /* 0x000000055f057221 */ /* 0x002fe20000010000 */
[----:B------:R-:W-:Y:S01]  /*6b30*/  FADD.FTZ R8, R144, R11 ;  /* 0x0000000b90087221 */ /* 0x000fe20000010000 */
[----:B------:R-:W-:-:S02]  /*6b40*/  F2FP.F16.F32.PACK_AB R158, R167, R158 ;  /* 0x0000009ea79e723e */ /* 0x000fc400000000ff */
[----:B------:R-:W-:Y:S01]  /*6b50*/  F2FP.F16.F32.PACK_AB R152, R169, R152 ;  /* 0x00000098a998723e */ /* 0x000fe200000000ff */
[----:B------:R-:W-:Y:S01]  /*6b60*/  FADD.FTZ R11, R23, R8 ;  /* 0x00000008170b7221 */ /* 0x000fe20000010000 */
[----:B------:R-:W-:Y:S01]  /*6b70*/  F2FP.F16.F32.PACK_AB R150, R109, R150 ;  /* 0x000000966d96723e */ /* 0x000fe200000000ff */
[----:B------:R-:W1:Y:S01]  /*6b80*/  MUFU.EX2 R96, R139 ;  /* 0x0000008b00607308 */ /* 0x000e620000000800 */
[----:B---3--:R-:W-:Y:S01]  /*6b90*/  FADD.FTZ R5, R94, R5 ;  /* 0x000000055e057221 */ /* 0x008fe20000010000 */
[----:B------:R-:W-:-:S06]  /*6ba0*/  F2FP.F16.F32.PACK_AB R144, R23, R144 ;  /* 0x000000901790723e */ /* 0x000fcc00000000ff */
[----:B------:R-:W3:Y:S01]  /*6bb0*/  MUFU.EX2 R103, R103 ;  /* 0x0000006700677308 */ /* 0x000ee20000000800 */
[----:B0-----:R-:W-:-:S07]  /*6bc0*/  FADD.FTZ R5, R99, R5 ;  /* 0x0000000563057221 */ /* 0x001fce0000010000 */
[----:B------:R-:W0:Y:S01]  /*6bd0*/  MUFU.EX2 R98, R141 ;  /* 0x0000008d00627308 */ /* 0x000e220000000800 */
[----:B-1----:R-:W-:-:S07]  /*6be0*/  FADD.FTZ R5, R96, R5 ;  /* 0x0000000560057221 */ /* 0x002fce0000010000 */
[----:B------:R-:W1:Y:S01]  /*6bf0*/  MUFU.EX2 R143, R143 ;  /* 0x0000008f008f7308 */ /* 0x000e620000000800 */
[C---:B---3--:R-:W-:Y:S01]  /*6c00*/  FADD.FTZ R5, R103.reuse, R5 ;  /* 0x0000000567057221 */ /* 0x048fe20000010000 */
[----:B------:R-:W-:-:S06]  /*6c10*/  F2FP.F16.F32.PACK_AB R155, R103, R96 ;  /* 0x00000060679b723e */ /* 0x000fcc00000000ff */
[----:B------:R-:W3:Y:S01]  /*6c20*/  MUFU.EX2 R100, R147 ;  /* 0x0000009300647308 */ /* 0x000ee20000000800 */
[----:B0-----:R-:W-:-:S07]  /*6c30*/  FADD.FTZ R5, R98, R5 ;  /* 0x0000000562057221 */ /* 0x001fce0000010000 */
[----:B------:R0:W4:Y:S01]  /*6c40*/  MUFU.EX2 R101, R149 ;  /* 0x0000009500657308 */ /* 0x0001220000000800 */
[----:B-1----:R-:W-:-:S07]  /*6c50*/  FADD.FTZ R5, R143, R5 ;  /* 0x000000058f057221 */ /* 0x002fce0000010000 */
[----:B------:R-:W1:Y:S01]  /*6c60*/  MUFU.EX2 R102, R107 ;  /* 0x0000006b00667308 */ /* 0x000e620000000800 */
[----:B---3--:R-:W-:Y:S01]  /*6c70*/  FADD.FTZ R5, R100, R5 ;  /* 0x0000000564057221 */ /* 0x008fe20000010000 */
[----:B0-----:R-:W-:-:S06]  /*6c80*/  F2FP.F16.F32.PACK_AB R149, R143, R98 ;  /* 0x000000628f95723e */ /* 0x001fcc00000000ff */
[----:B------:R-:W0:Y:S01]  /*6c90*/  MUFU.EX2 R115, R115 ;  /* 0x0000007300737308 */ /* 0x000e220000000800 */
[----:B----4-:R-:W-:-:S07]  /*6ca0*/  FADD.FTZ R5, R101, R5 ;  /* 0x0000000565057221 */ /* 0x010fce0000010000 */
[----:B------:R-:W3:Y:S01]  /*6cb0*/  MUFU.EX2 R146, R146 ;  /* 0x0000009200927308 */ /* 0x000ee20000000800 */
[----:B-1----:R-:W-:-:S07]  /*6cc0*/  FADD.FTZ R5, R102, R5 ;  /* 0x0000000566057221 */ /* 0x002fce0000010000 */
[----:B------:R-:W1:Y:S01]  /*6cd0*/  MUFU.EX2 R104, R111 ;  /* 0x0000006f00687308 */ /* 0x000e620000000800 */
[C---:B0-----:R-:W-:Y:S01]  /*6ce0*/  FADD.FTZ R5, R115.reuse, R5 ;  /* 0x0000000573057221 */ /* 0x041fe20000010000 */
[----:B------:R-:W-:-:S06]  /*6cf0*/  F2FP.F16.F32.PACK_AB R145, R115, R102 ;  /* 0x000000667391723e */ /* 0x000fcc00000000ff */
[----:B------:R-:W0:Y:S01]  /*6d00*/  MUFU.EX2 R97, R97 ;  /* 0x0000006100617308 */ /* 0x000e220000000800 */
[----:B---3--:R-:W-:-:S07]  /*6d10*/  FADD.FTZ R8, R146, R11 ;  /* 0x0000000b92087221 */ /* 0x008fce0000010000 */
[----:B------:R-:W3:Y:S01]  /*6d20*/  MUFU.EX2 R119, R119 ;  /* 0x0000007700777308 */ /* 0x000ee20000000800 */
[----:B-1----:R-:W-:-:S07]  /*6d30*/  FADD.FTZ R5, R104, R5 ;  /* 0x0000000568057221 */ /* 0x002fce0000010000 */
[----:B------:R-:W1:Y:S01]  /*6d40*/  MUFU.EX2 R140, R140 ;  /* 0x0000008c008c7308 */ /* 0x000e620000000800 */
[C---:B0-----:R-:W-:Y:S01]  /*6d50*/  FADD.FTZ R11, R97.reuse, R8 ;  /* 0x00000008610b7221 */ /* 0x041fe20000010000 */
[----:B------:R-:W-:-:S06]  /*6d60*/  F2FP.F16.F32.PACK_AB R146, R97, R146 ;  /* 0x000000926192723e */ /* 0x000fcc00000000ff */
[----:B------:R0:W4:Y:S01]  /*6d70*/  MUFU.EX2 R106, R153 ;  /* 0x00000099006a7308 */ /* 0x0001220000000800 */
[C---:B---3--:R-:W-:Y:S01]  /*6d80*/  FADD.FTZ R5, R119.reuse, R5 ;  /* 0x0000000577057221 */ /* 0x048fe20000010000 */
[----:B------:R-:W-:-:S06]  /*6d90*/  F2FP.F16.F32.PACK_AB R147, R119, R104 ;  /* 0x000000687793723e */ /* 0x000fcc00000000ff */
[----:B------:R-:W3:Y:S01]  /*6da0*/  MUFU.EX2 R21, R21 ;  /* 0x0000001500157308 */ /* 0x000ee20000000800 */
[----:B-1----:R-:W-:Y:S01]  /*6db0*/  FADD.FTZ R8, R140, R11 ;  /* 0x0000000b8c087221 */ /* 0x002fe20000010000 */
[----:B0-----:R-:W-:-:S06]  /*6dc0*/  F2FP.F16.F32.PACK_AB R153, R99, R94 ;  /* 0x0000005e6399723e */ /* 0x001fcc00000000ff */
[----:B------:R-:W0:Y:S01]  /*6dd0*/  MUFU.EX2 R123, R123 ;  /* 0x0000007b007b7308 */ /* 0x000e220000000800 */
[----:B----4-:R-:W-:-:S07]  /*6de0*/  FADD.FTZ R5, R106, R5 ;  /* 0x000000056a057221 */ /* 0x010fce0000010000 */
[----:B------:R-:W1:Y:S01]  /*6df0*/  MUFU.EX2 R142, R142 ;  /* 0x0000008e008e7308 */ /* 0x000e620000000800 */
[C---:B---3--:R-:W-:Y:S01]  /*6e00*/  FADD.FTZ R11, R21.reuse, R8 ;  /* 0x00000008150b7221 */ /* 0x048fe20000010000 */
[----:B------:R-:W-:Y:S01]  /*6e10*/  F2FP.F16.F32.PACK_AB R140, R21, R140 ;  /* 0x0000008c158c723e */ /* 0x000fe200000000ff */
[----:B------:R-:W-:-:S05]  /*6e20*/  IMAD.MOV.U32 R21, RZ, RZ, R4 ;  /* 0x000000ffff157224 */ /* 0x000fca00078e0004 */
[----:B--2---:R2:W3:Y:S01]  /*6e30*/  MUFU.EX2 R90, R157 ;  /* 0x0000009d005a7308 */ /* 0x0044e20000000800 */
[C---:B0-----:R-:W-:Y:S01]  /*6e40*/  FADD.FTZ R5, R123.reuse, R5 ;  /* 0x000000057b057221 */ /* 0x041fe20000010000 */
[----:B------:R-:W-:-:S06]  /*6e50*/  F2FP.F16.F32.PACK_AB R141, R123, R106 ;  /* 0x0000006a7b8d723e */ /* 0x000fcc00000000ff */
[----:B------:R-:W0:Y:S01]  /*6e60*/  MUFU.EX2 R113, R113 ;  /* 0x0000007100717308 */ /* 0x000e220000000800 */
[----:B-1----:R-:W-:Y:S01]  /*6e70*/  FADD.FTZ R8, R142, R11 ;  /* 0x0000000b8e087221 */ /* 0x002fe20000010000 */
[----:B--2---:R-:W-:-:S06]  /*6e80*/  F2FP.F16.F32.PACK_AB R157, R88, R89 ;  /* 0x00000059589d723e */ /* 0x004fcc00000000ff */
[----:B------:R-:W1:Y:S01]  /*6e90*/  MUFU.EX2 R127, R127 ;  /* 0x0000007f007f7308 */ /* 0x000e620000000800 */
[----:B---3--:R-:W-:-:S07]  /*6ea0*/  FADD.FTZ R5, R90, R5 ;  /* 0x000000055a057221 */ /* 0x008fce0000010000 */
[----:B------:R-:W2:Y:S01]  /*6eb0*/  MUFU.EX2 R136, R136 ;  /* 0x0000008800887308 */ /* 0x000ea20000000800 */
[C---:B0-----:R-:W-:Y:S01]  /*6ec0*/  FADD.FTZ R11, R113.reuse, R8 ;  /* 0x00000008710b7221 */ /* 0x041fe20000010000 */
[----:B------:R-:W-:-:S06]  /*6ed0*/  F2FP.F16.F32.PACK_AB R142, R113, R142 ;  /* 0x0000008e718e723e */ /* 0x000fcc00000000ff */
[----:B------:R0:W3:Y:S01]  /*6ee0*/  MUFU.EX2 R108, R159 ;  /* 0x0000009f006c7308 */ /* 0x0000e20000000800 */
[C---:B-1----:R-:W-:Y:S01]  /*6ef0*/  FADD.FTZ R5, R127.reuse, R5 ;  /* 0x000000057f057221 */ /* 0x042fe20000010000 */
[----:B------:R-:W-:-:S06]  /*6f00*/  F2FP.F16.F32.PACK_AB R143, R127, R90 ;  /* 0x0000005a7f8f723e */ /* 0x000fcc00000000ff */
[----:B------:R-:W1:Y:S01]  /*6f10*/  MUFU.EX2 R93, R93 ;  /* 0x0000005d005d7308 */ /* 0x000e620000000800 */
[----:B--2---:R-:W-:Y:S01]  /*6f20*/  FADD.FTZ R8, R136, R11 ;  /* 0x0000000b88087221 */ /* 0x004fe20000010000 */
[----:B0-----:R-:W-:-:S06]  /*6f30*/  F2FP.F16.F32.PACK_AB R159, R95, R22 ;  /* 0x000000165f9f723e */ /* 0x001fcc00000000ff */
[----:B------:R-:W0:Y:S01]  /*6f40*/  MUFU.EX2 R131, R131 ;  /* 0x0000008300837308 */ /* 0x000e220000000800 */
[----:B---3--:R-:W-:-:S07]  /*6f50*/  FADD.FTZ R5, R108, R5 ;  /* 0x000000056c057221 */ /* 0x008fce0000010000 */
[----:B------:R-:W2:Y:S01]  /*6f60*/  MUFU.EX2 R138, R138 ;  /* 0x0000008a008a7308 */ /* 0x000ea20000000800 */
[C---:B-1----:R-:W-:Y:S01]  /*6f70*/  FADD.FTZ R11, R93.reuse, R8 ;  /* 0x000000085d0b7221 */ /* 0x042fe20000010000 */
[----:B------:R-:W-:-:S06]  /*6f80*/  F2FP.F16.F32.PACK_AB R136, R93, R136 ;  /* 0x000000885d88723e */ /* 0x000fcc00000000ff */
[----:B------:R1:W3:Y:S01]  /*6f90*/  MUFU.EX2 R110, R151 ;  /* 0x00000097006e7308 */ /* 0x0002e20000000800 */
[C---:B0-----:R-:W-:Y:S01]  /*6fa0*/  FADD.FTZ R5, R131.reuse, R5 ;  /* 0x0000000583057221 */ /* 0x041fe20000010000 */
[----:B------:R-:W-:-:S06]  /*6fb0*/  F2FP.F16.F32.PACK_AB R137, R131, R108 ;  /* 0x0000006c8389723e */ /* 0x000fcc00000000ff */
[----:B------:R-:W0:Y:S01]  /*6fc0*/  MUFU.EX2 R3, R3 ;  /* 0x0000000300037308 */ /* 0x000e220000000800 */
[----:B--2---:R-:W-:Y:S01]  /*6fd0*/  FADD.FTZ R8, R138, R11 ;  /* 0x0000000b8a087221 */ /* 0x004fe20000010000 */
[----:B-1----:R-:W-:Y:S01]  /*6fe0*/  F2FP.F16.F32.PACK_AB R151, R101, R100 ;  /* 0x000000646597723e */ /* 0x002fe200000000ff */
[----:B------:R-:W-:-:S05]  /*6ff0*/  IMAD.MOV.U32 R11, RZ, RZ, R15 ;  /* 0x000000ffff0b7224 */ /* 0x000fca00078e000f */
[----:B------:R-:W1:Y:S01]  /*7000*/  MUFU.EX2 R92, R92 ;  /* 0x0000005c005c7308 */ /* 0x000e620000000800 */
[----:B---3--:R-:W-:Y:S01]  /*7010*/  FADD.FTZ R5, R110, R5 ;  /* 0x000000056e057221 */ /* 0x008fe20000010000 */
[C---:B0-----:R-:W-:Y:S01]  /*7020*/  FADD.FTZ R8, R3.reuse, R8 ;  /* 0x0000000803087221 */ /* 0x041fe20000010000 */
[----:B------:R-:W-:Y:S01]  /*7030*/  F2FP.F16.F32.PACK_AB R138, R3, R138 ;  /* 0x0000008a038a723e */ /* 0x000fe200000000ff */
[----:B------:R-:W-:Y:S02]  /*7040*/  IMAD.MOV.U32 R3, RZ, RZ, R163 ;  /* 0x000000ffff037224 */ /* 0x000fe400078e00a3 */
[C---:B-1----:R-:W-:Y:S01]  /*7050*/  FADD.FTZ R5, R92.reuse, R5 ;  /* 0x000000055c057221 */ /* 0x042fe20000010000 */
[----:B------:R-:W-:Y:S01]  /*7060*/  F2FP.F16.F32.PACK_AB R139, R92, R110 ;  /* 0x0000006e5c8b723e */ /* 0x000fe200000000ff */
[----:B------:R-:W-:Y:S06]  /*7070*/  @P2 BRA `(.L_x_949) ;  /* 0xffffffd000c02947 */ /* 0x000fec000383ffff */
[----:B------:R-:W-:Y:S02]  /*7080*/  IMAD.MOV.U32 R11, RZ, RZ, R15 ;  /* 0x000000ffff0b7224 */ /* 0x000fe400078e000f */
[----:B------:R-:W-:-:S07]  /*7090*/  IMAD.MOV.U32 R3, RZ, RZ, R163 ;  /* 0x000000ffff037224 */ /* 0x000fce00078e00a3 */
.L_x_932:
[----:B------:R-:W0:Y:S01]  /*70a0*/  LDC R160, c[0x0][0x448] ;  /* 0x00011200ffa07b82 */ /* 0x000e220000000800 */
[----:B------:R-:W-:-:S07]  /*70b0*/  UIADD3 UR59, -UR59, 0x1, URZ ;  /* 0x000000013b3b7890 */ /* 0x000fce000fffe13f */
[----:B------:R-:W1:Y:S08]  /*70c0*/  S2UR UR5, SR_CTAID.X ;  /* 0x00000000000579c3 */ /* 0x000e700000002500 */
[----:B------:R-:W2:Y:S01]  /*70d0*/  LDC R13, c[0x0][0x9e4] ;  /* 0x00027900ff0d7b82 */ /* 0x000ea20000000800 */
[----:B0-----:R-:W-:-:S07]  /*70e0*/  ISETP.NE.AND P2, PT, R160, 0x1, PT ;  /* 0x00000001a000780c */ /* 0x001fce0003f45270 */
[----:B------:R-:W0:Y:S01]  /*70f0*/  LDC R23, c[0x0][0x2f0] ;  /* 0x0000bc00ff177b82 */ /* 0x000e220000000800 */
[----:B-1----:R-:W-:-:S07]  /*7100*/  ULEA UR5, UR5, 0x7f, 0x7 ;  /* 0x0000007f05057891 */ /* 0x002fce000f8e383f */
[----:B------:R-:W1:Y:S01]  /*7110*/  @P2 LDC R21, c[0x0][0x44c] ;  /* 0x00011300ff152b82 */ /* 0x000e620000000800 */
[----:B------:R-:W-:-:S07]  /*7120*/  IMAD.U32 R15, RZ, RZ, UR5 ;  /* 0x00000005ff0f7e24 */ /* 0x000fce000f8e00ff */
[----:B------:R-:W3:Y:S01]  /*7130*/  @P2 LDC R22, c[0x0][0x450] ;  /* 0x00011400ff162b82 */ /* 0x000ee20000000800 */
[----:B0-----:R-:W-:Y:S02]  /*7140*/  IMAD R88, R16, R23, UR59 ;  /* 0x0000003b10587e24 */ /* 0x001fe4000f8e0217 */
[----:B-1----:R-:W-:Y:S01]  /*7150*/  @P2 IMAD.HI.U32 R21, R21, UR5, RZ ;  /* 0x0000000515152c27 */ /* 0x002fe2000f8e00ff */
[----:B------:R-:W-:-:S04]  /*7160*/  ULDC UR5, c[0x0][0x9dc] ;  /* 0x0002770000057ab9 */ /* 0x000fc80000000800 */
[----:B---3--:R-:W-:Y:S02]  /*7170*/  @P2 SHF.R.U32.HI R15, RZ, R22, R21 ;  /* 0x00000016ff0f2219 */ /* 0x008fe40000011615 */
[----:B--2---:R-:W-:-:S03]  /*7180*/  ISETP.GE.AND P2, PT, R13, 0x1, PT ;  /* 0x000000010d00780c */ /* 0x004fc60003f46270 */
[----:B------:R-:W-:-:S04]  /*7190*/  IMAD.IADD R15, R88, 0x1, R15 ;  /* 0x00000001580f7824 */ /* 0x000fc800078e020f */
[----:B------:R-:W-:-:S06]  /*71a0*/  VIADD R21, R15, -UR5 ;  /* 0x800000050f157c36 */ /* 0x000fcc0008000000 */
[----:B------:R-:W-:Y:S05]  /*71b0*/  @!P2 BRA `(.L_x_950) ;  /* 0x00000000003ca947 */ /* 0x000fea0003800000 */
        /* <DEDUP_REMOVED lines=9> */
.L_x_951:
[----:B------:R-:W-:-:S13]  /*7250*/  ISETP.NE.AND P2, PT, R13, 0x1, PT ;  /* 0x000000010d00780c */ /* 0x000fda0003f45270 */
[----:B------:R-:W0:Y:S02]  /*7260*/  @P2 LDC.64 R22, c[0x0][0x9e8] ;  /* 0x00027a00ff162b82 */ /* 0x000e240000000a00 */
[----:B0-----:R-:W-:-:S05]  /*7270*/  @P2 IMAD.HI.U32 R22, R15, R22, RZ ;  /* 0x000000160f162227 */ /* 0x001fca00078e00ff */
[----:B------:R-:W-:-:S07]  /*7280*/  @P2 SHF.R.U32.HI R15, RZ, R23, R22 ;  /* 0x00000017ff0f2219 */ /* 0x000fce0000011616 */
.L_x_952:
[----:B------:R-:W-:-:S05]  /*7290*/  IMAD R22, R15, R13, RZ ;  /* 0x0000000d0f167224 */ /* 0x000fca00078e02ff */
[----:B------:R-:W-:-:S07]  /*72a0*/  VIMNMX R21, R21, R22, !PT ;  /* 0x0000001615157248 */ /* 0x000fce0007fe0100 */
.L_x_950:
[----:B------:R-:W-:-:S04]  /*72b0*/  VIADD R21, R21, 0x5f ;  /* 0x0000005f15157836 */ /* 0x000fc80000000000 */
[----:B------:R-:W-:-:S05]  /*72c0*/  IMAD.HI R21, R21, 0x2aaaaaab, RZ ;  /* 0x2aaaaaab15157827 */ /* 0x000fca00078e02ff */
[----:B------:R-:W-:-:S04]  /*72d0*/  SHF.R.U32.HI R22, RZ, 0x1f, R21 ;  /* 0x0000001fff167819 */ /* 0x000fc80000011615 */
[----:B------:R-:W-:-:S04]  /*72e0*/  LEA.HI.SX32 R22, R21, R22, 0x1c ;  /* 0x0000001615167211 */ /* 0x000fc800078fe2ff */
[----:B------:R-:W-:-:S04]  /*72f0*/  VIMNMX R15, R17, R22, !PT ;  /* 0x00000016110f7248 */ /* 0x000fc80007fe0100 */
[----:B------:R-:W-:-:S13]  /*7300*/  ISETP.GE.AND P2, PT, R20, R15, PT ;  /* 0x0000000f1400720c */ /* 0x000fda0003f46270 */
[----:B------:R-:W-:Y:S05]  /*7310*/  @!P2 BRA `(.L_x_953) ;  /* 0x0000001800eca947 */ /* 0x000fea0003800000 */
[----:B------:R-:W-:Y:S01]  /*7320*/  IMAD.MOV.U32 R21, RZ, RZ, R11 ;  /* 0x000000ffff157224 */ /* 0x000fe200078e000b */
[----:B------:R-:W-:Y:S01]  /*7330*/  UMOV UR5, UR4 ;  /* 0x0000000400057c82 */ /* 0x000fe20008000000 */
[----:B------:R-:W-:Y:S02]  /*7340*/  IMAD.MOV.U32 R22, RZ, RZ, R3 ;  /* 0x000000ffff167224 */ /* 0x000fe400078e0003 */
[----:B------:R-:W-:-:S07]  /*7350*/  IMAD.MOV.U32 R23, RZ, RZ, R4 ;  /* 0x000000ffff177224 */ /* 0x000fce00078e0004 */
.L_x_962:
[----:B------:R-:W-:-:S04]  /*7360*/  UIADD3 UR4, UR5, 0x1, URZ ;  /* 0x0000000105047890 */ /* 0x000fc8000fffe03f */
[----:B------:R-:W-:-:S04]  /*7370*/  UISETP.NE.AND UP0, UPT, UR4, 0x2, UPT ;  /* 0x000000020400788c */ /* 0x000fc8000bf05270 */
[----:B------:R-:W-:Y:S02]  /*7380*/  USEL UR6, URZ, 0x1, UP0 ;  /* 0x000000013f067887 */ /* 0x000fe40008000000 */
[----:B------:R-:W-:-:S04]  /*7390*/  USEL UR4, UR4, URZ, UP0 ;  /* 0x0000003f04047287 */ /* 0x000fc80008000000 */
[----:B------:R-:W-:Y:S01]  /*73a0*/  LOP3.LUT R4, R23, UR6, RZ, 0x3c, !PT ;  /* 0x0000000617047c12 */ /* 0x000fe2000f8e3cff */
[----:B------:R-:W-:Y:S07]  /*73b0*/  @!P0 BRA `(.L_x_954) ;  /* 0x0000000000048947 */ /* 0x000fee0003800000 */
[----:B------:R-:W-:Y:S01]  /*73c0*/  BPT.TRAP 0x1 ;  /* 0x000000040000795c */ /* 0x000fe20000300000 */
.L_x_954:
[----:B------:R-:W-:Y:S01]  /*73d0*/  ULEA UR7, UR4, UR56, 0x3 ;  /* 0x0000003804077291 */ /* 0x000fe2000f8e183f */
[----:B------:R-:W-:-:S08]  /*73e0*/  SHF.L.U32 R3, R4, 0x1f, RZ ;  /* 0x0000001f04037819 */ /* 0x000fd000000006ff */
[----:B------:R0:W1:Y:S01]  /*73f0*/  SYNCS.PHASECHK.TRANS64.TRYWAIT P2, [UR7+0x2a830], R3 ;  /* 0x02a83003ff0075a7 */ /* 0x0000620008040147 */
[----:B------:R-:W-:Y:S05]  /*7400*/  @!P0 BRA `(.L_x_955) ;  /* 0x0000000000048947 */ /* 0x000fea0003800000 */
[----:B------:R-:W-:Y:S01]  /*7410*/  BPT.TRAP 0x1 ;  /* 0x000000040000795c */ /* 0x000fe20000300000 */
.L_x_955:
[----:B-1----:R-:W-:Y:S05]  /*7420*/  @P2 BRA `(.L_x_956) ;  /* 0x0000000000082947 */ /* 0x002fea0003800000 */
[----:B------:R-:W1:Y:S02]  /*7430*/  SYNCS.PHASECHK.TRANS64.TRYWAIT P2, [UR7+0x2a830], R3 ;  /* 0x02a83003ff0075a7 */ /* 0x000e640008040147 */
[----:B-1----:R-:W-:Y:S05]  /*7440*/  @!P2 BRA `(.L_x_957) ;  /* 0x000000b00050a947 */ /* 0x002fea0003800000 */
.L_x_956:
        /* <DEDUP_REMOVED lines=129> */
.L_x_958:
[----:B------:R-:W-:Y:S01]  /*7c60*/  ULEA UR11, UR5, UR56, 0x3 ;  /* 0x00000038050b7291 */ /* 0x000fe2000f8e183f */
[----:B------:R-:W-:-:S08]  /*7c70*/  SHF.L.U32 R0, R23, 0x1f, RZ ;  /* 0x0000001f17007819 */ /* 0x000fd000000006ff */
[----:B------:R2:W3:Y:S01]  /*7c80*/  SYNCS.PHASECHK.TRANS64.TRYWAIT P2, [UR11+0x2a850], R0 ;  /* 0x02a85000ff0075a7 */ /* 0x0004e2000804014b */
[----:B------:R-:W-:Y:S05]  /*7c90*/  @!P0 BRA `(.L_x_959) ;  /* 0x0000000000048947 */ /* 0x000fea0003800000 */
[----:B------:R-:W-:Y:S01]  /*7ca0*/  BPT.TRAP 0x1 ;  /* 0x000000040000795c */ /* 0x000fe20000300000 */
.L_x_959:
[----:B---3--:R-:W-:Y:S05]  /*7cb0*/  @P2 BRA `(.L_x_960) ;  /* 0x0000000000082947 */ /* 0x008fea0003800000 */
[----:B------:R-:W3:Y:S02]  /*7cc0*/  SYNCS.PHASECHK.TRANS64.TRYWAIT P2, [UR11+0x2a850], R0 ;  /* 0x02a85000ff0075a7 */ /* 0x000ee4000804014b */
[----:B---3--:R-:W-:Y:S05]  /*7cd0*/  @!P2 BRA `(.L_x_961) ;  /* 0x000000a80044a947 */ /* 0x008fea0003800000 */
.L_x_960:
[----:B------:R-:W-:Y:S01]  /*7ce0*/  UIADD3 UR6, UR56, 0x400, URZ ;  /* 0x0000040038067890 */ /* 0x000fe2000fffe03f */
[----:B------:R-:W-:Y:S01]  /*7cf0*/  WARPGROUP.ARRIVE ;  /* 0x00000000000079c5 */ /* 0x000fe20000000000 */
[----:B------:R-:W-:Y:S01]  /*7d00*/  UMOV UR15, 0x40000040 ;  /* 0x40000040000f7882 */ /* 0x000fe20000000000 */
[----:B0-2---:R-:W-:Y:S01]  /*7d10*/  FMNMX.FTZ R0, R88, R22, !PT ;  /* 0x0000001658007209 */ /* 0x005fe20007810000 */
[----:B------:R-:W-:Y:S01]  /*7d20*/  USHF.R.U32.HI UR6, URZ, 0x4, UR6 ;  /* 0x000000043f067899 */ /* 0x000fe20008011606 */
[----:B-1----:R-:W0:Y:S01]  /*7d30*/  LDC R14, c[0x0][0x988] ;  /* 0x00026200ff0e7b82 */ /* 0x002e220000000800 */
[----:B------:R-:W-:Y:S02]  /*7d40*/  FMNMX.FTZ R2, R90, R21, !PT ;  /* 0x000000155a027209 */ /* 0x000fe40007810000 */
[----:B------:R-:W-:Y:S01]  /*7d50*/  ULOP3.LUT UR6, UR6, 0x3fff, URZ, 0xc0, !UPT ;  /* 0x00003fff06067892 */ /* 0x000fe2000f8ec03f */
[----:B------:R-:W-:Y:S02]  /*7d60*/  FMNMX.FTZ R3, R89, R0, !PT ;  /* 0x0000000059037209 */ /* 0x000fe40007810000 */
[----:B------:R-:W-:Y:S01]  /*7d70*/  ISETP.GT.AND P2, PT, R20, R15, PT ;  /* 0x0000000f1400720c */ /* 0x000fe20003f44270 */
[----:B------:R-:W-:Y:S01]  /*7d80*/  ULOP3.LUT UR6, UR6, 0x3000000, URZ, 0xfc, !UPT ;  /* 0x0300000006067892 */ /* 0x000fe2000f8efc3f */
[----:B------:R-:W-:Y:S01]  /*7d90*/  FMNMX.FTZ R0, R92, R3, !PT ;  /* 0x000000035c007209 */ /* 0x000fe20007810000 */
[----:B------:R-:W-:-:S02]  /*7da0*/  VIADD R20, R20, 0xffffffff ;  /* 0xffffffff14147836 */ /* 0x000fc40000000000 */
[----:B------:R-:W-:Y:S01]  /*7db0*/  UIMAD UR6, UR5, 0x600, UR6 ;  /* 0x00000600050678a4 */ /* 0x000fe2000f8e0206 */
[----:B------:R-:W-:Y:S02]  /*7dc0*/  FMNMX.FTZ R3, R93, R0, !PT ;  /* 0x000000005d037209 */ /* 0x000fe40007810000 */
[----:B------:R-:W-:Y:S01]  /*7dd0*/  UMOV UR5, UR4 ;  /* 0x0000000400057c82 */ /* 0x000fe20008000000 */
[----:B------:R-:W-:Y:S01]  /*7de0*/  UIADD3 UR10, UR6, 0x80, URZ ;  /* 0x00000080060a7890 */ /* 0x000fe2000fffe03f */
[----:B------:R-:W-:Y:S02]  /*7df0*/  FMNMX.FTZ R0, R96, R3, !PT ;  /* 0x0000000360007209 */ /* 0x000fe40007810000 */
[----:B------:R-:W-:Y:S02]  /*7e00*/  UMOV UR14, UR6 ;  /* 0x00000006000e7c82 */ /* 0x000fe40008000000 */
[----:B------:R-:W-:Y:S01]  /*7e10*/  HGMMA.64x128x16.F32 R24, R156, gdesc[UR12].tnspB, R24, gsb0 ;  /* 0x41e0000c9c187df0 */ /* 0x000fe20008000818 */
[----:B------:R-:W-:Y:S01]  /*7e20*/  UMOV UR15, 0x40000040 ;  /* 0x40000040000f7882 */ /* 0x000fe20000000000 */
[----:B------:R-:W-:Y:S01]  /*7e30*/  UMOV UR14, UR10 ;  /* 0x0000000a000e7c82 */ /* 0x000fe20008000000 */
[----:B------:R-:W-:Y:S01]  /*7e40*/  UIADD3 UR10, UR6, 0x100, URZ ;  /* 0x00000100060a7890 */ /* 0x000fe2000fffe03f */
        /* <DEDUP_REMOVED lines=19> */
[----:B------:R-:W1:Y:S01]  /*7f80*/  SHFL.BFLY PT, R3, R0, 0x2, 0x1f ;  /* 0x0c401f0000037f89 */ /* 0x000e6200000e0000 */
[----:B------:R-:W-:Y:S02]  /*7f90*/  WARPGROUP.DEPBAR.LE gsb0, 0x0 ;  /* 0x00008000000079c5 */ /* 0x000fe40000010000 */
[----:B------:R-:W-:-:S06]  /*7fa0*/  WARPGROUP.ARRIVE ;  /* 0x00000000000079c5 */ /* 0x000fcc0000000000 */
[----:B------:R-:W-:Y:S01]  /*7fb0*/  HGMMA.64x128x16.F32 R24, R152, gdesc[UR12].tnspB, R24, gsb0 ;  /* 0x41e0000c98187df0 */ /* 0x000fe20008000818 */
[----:B------:R-:W-:Y:S01]  /*7fc0*/  UMOV UR14, UR10 ;  /* 0x0000000a000e7c82 */ /* 0x000fe20008000000 */
[----:B------:R-:W-:Y:S01]  /*7fd0*/  UMOV UR15, 0x40000040 ;  /* 0x40000040000f7882 */ /* 0x000fe20000000000 */
[----:B------:R-:W-:Y:S01]  /*7fe0*/  UIADD3 UR10, UR6, 0x180, URZ ;  /* 0x00000180060a7890 */ /* 0x000fe2000fffe03f */
[----:B------:R-:W-:Y:S02]  /*7ff0*/  WARPGROUP.DEPBAR.LE gsb0, 0x0 ;  /* 0x00008000000079c5 */ /* 0x000fe40000010000 */
[----:B------:R-:W-:-:S06]  /*8000*/  WARPGROUP.ARRIVE ;  /* 0x00000000000079c5 */ /* 0x000fcc0000000000 */
[----:B------:R-:W-:Y:S01]  /*8010*/  HGMMA.64x128x16.F32 R24, R148, gdesc[UR12].tnspB, R24, gsb0 ;  /* 0x41e0000c94187df0 */ /* 0x000fe20008000818 */
[----:B------:R-:W-:Y:S01]  /*8020*/  UMOV UR14, UR10 ;  /* 0x0000000a000e7c82 */ /* 0x000fe20008000000 */
[----:B------:R-:W-:Y:S01]  /*8030*/  UMOV UR15, 0x40000040 ;  /* 0x40000040000f7882 */ /* 0x000fe20000000000 */
[----:B------:R-:W-:Y:S02]  /*8040*/  UIADD3 UR10, UR6, 0x200, URZ ;  /* 0x00000200060a7890 */ /* 0x000fe4000fffe03f */
[----:B------:R-:W-:Y:S01]  /*8050*/  UIADD3 UR6, UR6, 0x280, URZ ;  /* 0x0000028006067890 */ /* 0x000fe2000fffe03f */
[----:B------:R-:W-:Y:S02]  /*8060*/  WARPGROUP.DEPBAR.LE gsb0, 0x0 ;  /* 0x00008000000079c5 */ /* 0x000fe40000010000 */
[----:B------:R-:W-:Y:S01]  /*8070*/  WARPGROUP.ARRIVE ;  /* 0x00000000000079c5 */ /* 0x000fe20000000000 */
[----:B-1----:R-:W-:-:S05]  /*8080*/  FMNMX.FTZ R148, R0, R3, !PT ;  /* 0x0000000300947209 */ /* 0x002fca0007810000 */
[----:B------:R-:W-:Y:S01]  /*8090*/  HGMMA.64x128x16.F32 R24, R144, gdesc[UR12].tnspB, R24, gsb0 ;  /* 0x41e0000c90187df0 */ /* 0x000fe20008000818 */
[----:B------:R-:W1:Y:S01]  /*80a0*/  SHFL.BFLY PT, R3, R148, 0x1, 0x1f ;  /* 0x0c201f0094037f89 */ /* 0x000e6200000e0000 */
[----:B------:R-:W-:Y:S01]  /*80b0*/  UMOV UR14, UR10 ;  /* 0x0000000a000e7c82 */ /* 0x000fe20008000000 */
[----:B------:R-:W-:Y:S01]  /*80c0*/  UMOV UR15, 0x40000040 ;  /* 0x40000040000f7882 */ /* 0x000fe20000000000 */
[----:B-1----:R-:W-:-:S05]  /*80d0*/  FMNMX.FTZ R3, R148, R3, !PT ;  /* 0x0000000394037209 */ /* 0x002fca0007810000 */
[C---:B------:R-:W-:Y:S01]  /*80e0*/  FADD.FTZ R11, -R3.reuse, R22 ;  /* 0x00000016030b7221 */ /* 0x040fe20000010100 */
[----:B0-----:R-:W-:-:S03]  /*80f0*/  FMUL.FTZ R149, R3, R14 ;  /* 0x0000000e03957220 */ /* 0x001fc60000410000 */
[----:B------:R-:W-:Y:S01]  /*8100*/  FMUL.FTZ R22, R11, R14 ;  /* 0x0000000e0b167220 */ /* 0x000fe20000410000 */
        /* <DEDUP_REMOVED lines=17> */
[----:B------:R0:W-:Y:S01]  /*8220*/  MUFU.EX2 R0, R22 ;  /* 0x0000001600007308 */ /* 0x0001e20000000800 */
[-CC-:B------:R-:W-:Y:S01]  /*8230*/  FFMA.FTZ R158, R92, R14.reuse, -R149.reuse ;  /* 0x0000000e5c9e7223 */ /* 0x180fe20000010895 */
[-CC-:B------:R-:W-:Y:S01]  /*8240*/  FFMA.FTZ R154, R100, R14.reuse, -R149.reuse ;  /* 0x0000000e649a7223 */ /* 0x180fe20000010895 */
[----:B------:R-:W-:Y:S01]  /*8250*/  FMNMX.FTZ R2, R102, R11, !PT ;  /* 0x0000000b66027209 */ /* 0x000fe20007810000 */
[-CC-:B------:R-:W-:Y:S01]  /*8260*/  FFMA.FTZ R152, R96, R14.reuse, -R149.reuse ;  /* 0x0000000e60987223 */ /* 0x180fe20000010895 */
[-CC-:B------:R-:W-:Y:S01]  /*8270*/  FFMA.FTZ R148, R104, R14.reuse, -R149.reuse ;  /* 0x0000000e68947223 */ /* 0x180fe20000010895 */
[--C-:B------:R-:W-:Y:S01]  /*8280*/  FFMA.FTZ R150, R108, R14, -R149.reuse ;  /* 0x0000000e6c967223 */ /* 0x100fe20000010895 */
[----:B------:R-:W-:Y:S01]  /*8290*/  FMNMX.FTZ R11, R103, R2, !PT ;  /* 0x00000002670b7209 */ /* 0x000fe20007810000 */
[----:B------:R-:W-:Y:S01]  /*82a0*/  MUFU.EX2 R23, R23 ;  /* 0x0000001700177308 */ /* 0x000fe20000000800 */
[-CC-:B0-----:R-:W-:Y:S01]  /*82b0*/  FFMA.FTZ R22, R120, R14.reuse, -R149.reuse ;  /* 0x0000000e78167223 */ /* 0x181fe20000010895 */
[-CC-:B------:R-:W-:Y:S01]  /*82c0*/  FFMA.FTZ R88, R124, R14.reuse, -R149.reuse ;  /* 0x0000000e7c587223 */ /* 0x180fe20000010895 */
        /* <DEDUP_REMOVED lines=36> */
[----:B0-----:R-:W-:-:S06]  /*8510*/  FMNMX.FTZ R11, R2, R11, !PT ;  /* 0x0000000b020b7209 */ /* 0x001fcc0007810000 */
[----:B------:R-:W-:Y:S01]  /*8520*/  MUFU.EX2 R144, R144 ;  /* 0x0000009000907308 */ /* 0x000fe20000000800 */
[----:B------:R-:W0:Y:S07]  /*8530*/  SHFL.BFLY PT, R2, R11, 0x1, 0x1f ;  /* 0x0c201f000b027f89 */ /* 0x000e2e00000e0000 */
[----:B------:R-:W-:Y:S08]  /*8540*/  MUFU.EX2 R109, R109 ;  /* 0x0000006d006d7308 */ /* 0x000ff00000000800 */
[----:B------:R-:W-:Y:S08]  /*8550*/  MUFU.EX2 R146, R146 ;  /* 0x0000009200927308 */ /* 0x000ff00000000800 */
[----:B------:R-:W-:Y:S01]  /*8560*/  MUFU.EX2 R113, R113 ;  /* 0x0000007100717308 */ /* 0x000fe20000000800 */
[----:B0-----:R-:W-:-:S05]  /*8570*/  FMNMX.FTZ R11, R11, R2, !PT ;  /* 0x000000020b0b7209 */ /* 0x001fca0007810000 */
[----:B------:R-:W-:Y:S02]  /*8580*/  FADD.FTZ R129, -R11, R21 ;  /* 0x000000150b817221 */ /* 0x000fe40000010100 */
[----:B------:R-:W-:Y:S02]  /*8590*/  MUFU.EX2 R22, R22 ;  /* 0x0000001600167308 */ /* 0x000fe40000000800 */
[----:B------:R-:W-:-:S06]  /*85a0*/  FMUL.FTZ R129, R129, R14 ;  /* 0x0000000e81817220 */ /* 0x000fcc0000410000 */
[----:B------:R-:W-:Y:S08]  /*85b0*/  MUFU.EX2 R2, R129 ;  /* 0x0000008100027308 */ /* 0x000ff00000000800 */
[----:B------:R-:W0:Y:S08]  /*85c0*/  MUFU.EX2 R117, R117 ;  /* 0x0000007500757308 */ /* 0x000e300000000800 */
[----:B------:R-:W-:Y:S08]  /*85d0*/  MUFU.EX2 R88, R88 ;  /* 0x0000005800587308 */ /* 0x000ff00000000800 */
[----:B------:R-:W-:Y:S08]  /*85e0*/  MUFU.EX2 R121, R121 ;  /* 0x0000007900797308 */ /* 0x000ff00000000800 */
[----:B------:R-:W-:Y:S08]  /*85f0*/  MUFU.EX2 R92, R92 ;  /* 0x0000005c005c7308 */ /* 0x000ff00000000800 */
[----:B------:R-:W-:Y:S08]  /*8600*/  MUFU.EX2 R125, R125 ;  /* 0x0000007d007d7308 */ /* 0x000ff00000000800 */
[----:B------:R-:W-:Y:S08]  /*8610*/  MUFU.EX2 R96, R96 ;  /* 0x0000006000607308 */ /* 0x000ff00000000800 */
[----:B------:R-:W-:Y:S01]  /*8620*/  MUFU.EX2 R21, R133 ;  /* 0x0000008500157308 */ /* 0x000fe20000000800 */
[----:B------:R-:W-:-:S02]  /*8630*/  WARPGROUP.DEPBAR.LE gsb0, 0x0 ;  /* 0x00008000000079c5 */ /* 0x000fc40000010000 */
[----:B------:R-:W-:Y:S01]  /*8640*/  FMUL.FTZ R141, R11, R14 ;  /* 0x0000000e0b8d7220 */ /* 0x000fe20000410000 */
[----:B------:R-:W-:Y:S01]  /*8650*/  WARPGROUP.ARRIVE ;  /* 0x00000000000079c5 */ /* 0x000fe20000000000 */
[----:B0-----:R-:W-:Y:S02]  /*8660*/  F2FP.F16.F32.PACK_AB R140, R117, R22 ;  /* 0x00000016758c723e */ /* 0x001fe400000000ff */
[-CC-:B------:R-:W-:Y:S01]  /*8670*/  FFMA.FTZ R90, R90, R14.reuse, -R141.reuse ;  /* 0x0000000e5a5a7223 */ /* 0x180fe2000001088d */
[-CC-:B------:R-:W-:Y:S01]  /*8680*/  FFMA.FTZ R91, R91, R14.reuse, -R141.reuse ;  /* 0x0000000e5b5b7223 */ /* 0x180fe2000001088d */
[-CC-:B------:R-:W-:Y:S01]  /*8690*/  FFMA.FTZ R94, R94, R14.reuse, -R141.reuse ;  /* 0x0000000e5e5e7223 */ /* 0x180fe2000001088d */
[-CC-:B------:R-:W-:Y:S01]  /*86a0*/  FFMA.FTZ R95, R95, R14.reuse, -R141.reuse ;  /* 0x0000000e5f5f7223 */ /* 0x180fe2000001088d */
[----:B------:R0:W1:Y:S01]  /*86b0*/  MUFU.EX2 R157, R90 ;  /* 0x0000005a009d7308 */ /* 0x0000620000000800 */
[-CC-:B------:R-:W-:Y:S01]  /*86c0*/  FFMA.FTZ R98, R98, R14.reuse, -R141.reuse ;  /* 0x0000000e62627223 */ /* 0x180fe2000001088d */
[-CC-:B------:R-:W-:Y:S01]  /*86d0*/  FFMA.FTZ R99, R99, R14.reuse, -R141.reuse ;  /* 0x0000000e63637223 */ /* 0x180fe2000001088d */
[-CC-:B------:R-:W-:Y:S01]  /*86e0*/  FFMA.FTZ R102, R102, R14.reuse, -R141.reuse ;  /* 0x0000000e66667223 */ /* 0x180fe2000001088d */
[-CC-:B------:R-:W-:Y:S01]  /*86f0*/  FFMA.FTZ R103, R103, R14.reuse, -R141.reuse ;  /* 0x0000000e67677223 */ /* 0x180fe2000001088d */
[-CC-:B------:R-:W-:Y:S01]  /*8700*/  FFMA.FTZ R106, R106, R14.reuse, -R141.reuse ;  /* 0x0000000e6a6a7223 */ /* 0x180fe2000001088d */
[-CC-:B------:R-:W-:Y:S01]  /*8710*/  FFMA.FTZ R107, R107, R14.reuse, -R141.reuse ;  /* 0x0000000e6b6b7223 */ /* 0x180fe2000001088d */
[-CC-:B------:R-:W-:Y:S01]  /*8720*/  FFMA.FTZ R110, R110, R14.reuse, -R141.reuse ;  /* 0x0000000e6e6e7223 */ /* 0x180fe2000001088d */
[----:B------:R2:W3:Y:S01]  /*8730*/  MUFU.EX2 R100, R91 ;  /* 0x0000005b00647308 */ /* 0x0004e20000000800 */
[----:B0-----:R-:W-:Y:S01]  /*8740*/  IMAD.U32 R90, RZ, RZ, UR7 ;  /* 0x00000007ff5a7e24 */ /* 0x001fe2000f8e00ff */
[----:B------:R-:W-:Y:S01]  /*8750*/  UMOV UR7, 0x40000040 ;  /* 0x4000004000077882 */ /* 0x000fe20000000000 */
[-CC-:B------:R-:W-:Y:S01]  /*8760*/  FFMA.FTZ R111, R111, R14.reuse, -R141.reuse ;  /* 0x0000000e6f6f7223 */ /* 0x180fe2000001088d */
[----:B------:R-:W-:Y:S01]  /*8770*/  HGMMA.64x128x16.F32 R24, R136, gdesc[UR4].tnspB, R24, gsb0 ;  /* 0x41e0000488187df0 */ /* 0x000fe20008000818 */
[-CC-:B------:R-:W-:Y:S01]  /*8780*/  FFMA.FTZ R114, R114, R14.reuse, -R141.reuse ;  /* 0x0000000e72727223 */ /* 0x180fe2000001088d */
[-CC-:B------:R-:W-:Y:S01]  /*8790*/  FFMA.FTZ R115, R115, R14.reuse, -R141.reuse ;  /* 0x0000000e73737223 */ /* 0x180fe2000001088d */
[----:B------:R-:W-:Y:S01]  /*87a0*/  FFMA.FTZ R118, R118, R14, -R141 ;  /* 0x0000000e76767223 */ /* 0x000fe2000001088d */
[----:B------:R-:W0:Y:S01]  /*87b0*/  MUFU.EX2 R94, R94 ;  /* 0x0000005e005e7308 */ /* 0x000e220000000800 */
[----:B--2---:R-:W-:Y:S01]  /*87c0*/  FFMA.FTZ R91, R0, R8, R23 ;  /* 0x00000008005b7223 */ /* 0x004fe20000010017 */
[----:B-1----:R-:W-:Y:S01]  /*87d0*/  FFMA.FTZ R5, R2, R5, R157 ;  /* 0x0000000502057223 */ /* 0x002fe2000001009d */
[-CC-:B------:R-:W-:Y:S01]  /*87e0*/  FFMA.FTZ R119, R119, R14.reuse, -R141.reuse ;  /* 0x0000000e77777223 */ /* 0x180fe2000001088d */
[-C--:B------:R-:W-:Y:S01]  /*87f0*/  FFMA.FTZ R122, R122, R14.reuse, -R141 ;  /* 0x0000000e7a7a7223 */ /* 0x080fe2000001088d */
[C---:B------:R-:W-:Y:S01]  /*8800*/  FADD.FTZ R91, R156.reuse, R91 ;  /* 0x0000005b9c5b7221 */ /* 0x040fe20000010000 */
[----:B------:R-:W-:Y:S01]  /*8810*/  F2FP.F16.F32.PACK_AB R156, R156, R23 ;  /* 0x000000179c9c723e */ /* 0x000fe200000000ff */
[-C--:B------:R-:W-:Y:S01]  /*8820*/  FFMA.FTZ R123, R123, R14.reuse, -R141 ;  /* 0x0000000e7b7b7223 */ /* 0x080fe2000001088d */
[----:B------:R-:W1:Y:S01]  /*8830*/  MUFU.EX2 R95, R95 ;  /* 0x0000005f005f7308 */ /* 0x000e620000000800 */
[----:B---3--:R-:W-:Y:S01]  /*8840*/  FADD.FTZ R5, R100, R5 ;  /* 0x0000000564057221 */ /* 0x008fe20000010000 */
[----:B------:R-:W-:Y:S01]  /*8850*/  FADD.FTZ R8, R158, R91 ;  /* 0x0000005b9e087221 */ /* 0x000fe20000010000 */
[-CC-:B------:R-:W-:Y:S01]  /*8860*/  FFMA.FTZ R126, R126, R14.reuse, -R141.reuse ;  /* 0x0000000e7e7e7223 */ /* 0x180fe2000001088d */
[-CC-:B------:R-:W-:Y:S01]  /*8870*/  FFMA.FTZ R127, R127, R14.reuse, -R141.reuse ;  /* 0x0000000e7f7f7223 */ /* 0x180fe2000001088d */
[-CC-:B------:R-:W-:Y:S01]  /*8880*/  FFMA.FTZ R130, R130, R14.reuse, -R141.reuse ;  /* 0x0000000e82827223 */ /* 0x180fe2000001088d */
[----:B------:R-:W-:Y:S01]  /*8890*/  FADD.FTZ R91, R89, R8 ;  /* 0x00000008595b7221 */ /* 0x000fe20000010000 */
[-C--:B------:R-:W-:Y:S01]  /*88a0*/  FFMA.FTZ R131, R131, R14.reuse, -R141 ;  /* 0x0000000e83837223 */ /* 0x080fe2000001088d */
[----:B------:R-:W2:Y:S01]  /*88b0*/  MUFU.EX2 R98, R98 ;  /* 0x0000006200627308 */ /* 0x000ea20000000800 */
[----:B0-----:R-:W-:Y:S01]  /*88c0*/  FADD.FTZ R5, R94, R5 ;  /* 0x000000055e057221 */ /* 0x001fe20000010000 */
[----:B------:R-:W-:Y:S01]  /*88d0*/  FADD.FTZ R8, R152, R91 ;  /* 0x0000005b98087221 */ /* 0x000fe20000010000 */
[----:B------:R-:W-:Y:S01]  /*88e0*/  FFMA.FTZ R134, R134, R14, -R141 ;  /* 0x0000000e86867223 */ /* 0x000fe2000001088d */
[----:B------:R-:W-:-:S02]  /*88f0*/  @!P1 VIADD R90, R90, 0x2a840 ;  /* 0x0002a8405a5a9836 */ /* 0x000fc40000000000 */
[----:B------:R-:W-:Y:S01]  /*8900*/  FFMA.FTZ R135, R135, R14, -R141 ;  /* 0x0000000e87877223 */ /* 0x000fe2000001088d */
[----:B------:R-:W-:Y:S01]  /*8910*/  FADD.FTZ R91, R93, R8 ;  /* 0x000000085d5b7221 */ /* 0x000fe20000010000 */
[----:B------:R-:W-:Y:S01]  /*8920*/  F2FP.F16.F32.PACK_AB R158, R89, R158 ;  /* 0x0000009e599e723e */ /* 0x000fe200000000ff */
[----:B------:R-:W0:Y:S01]  /*8930*/  MUFU.EX2 R99, R99 ;  /* 0x0000006300637308 */ /* 0x000e220000000800 */
[----:B-1----:R-:W-:Y:S01]  /*8940*/  FADD.FTZ R5, R95, R5 ;  /* 0x000000055f057221 */ /* 0x002fe20000010000 */
[----:B------:R-:W-:Y:S01]  /*8950*/  FADD.FTZ R8, R154, R91 ;  /* 0x0000005b9a087221 */ /* 0x000fe20000010000 */
[----:B------:R-:W-:Y:S02]  /*8960*/  @!P1 PRMT R90, RZ, 0x654, R90 ;  /* 0x00000654ff5a9816 */ /* 0x000fe4000000005a */
[----:B------:R-:W-:Y:S01]  /*8970*/  F2FP.F16.F32.PACK_AB R152, R93, R152 ;  /* 0x000000985d98723e */ /* 0x000fe200000000ff */
[----:B------:R-:W-:Y:S01]  /*8980*/  FADD.FTZ R91, R97, R8 ;  /* 0x00000008615b7221 */ /* 0x000fe20000010000 */
[----:B------:R-:W-:Y:S01]  /*8990*/  F2FP.F16.F32.PACK_AB R157, R100, R157 ;  /* 0x0000009d649d723e */ /* 0x000fe200000000ff */
[----:B------:R-:W1:Y:S01]  /*89a0*/  MUFU.EX2 R102, R102 ;  /* 0x0000006600667308 */ /* 0x000e620000000800 */
[----:B--2---:R-:W-:Y:S01]  /*89b0*/  FADD.FTZ R5, R98, R5 ;  /* 0x0000000562057221 */ /* 0x004fe20000010000 */
[----:B------:R-:W-:Y:S01]  /*89c0*/  FADD.FTZ R8, R148, R91 ;  /* 0x0000005b94087221 */ /* 0x000fe20000010000 */
[----:B------:R-:W-:-:S02]  /*89d0*/  F2FP.F16.F32.PACK_AB R159, R95, R94 ;  /* 0x0000005e5f9f723e */ /* 0x000fc400000000ff */
[----:B------:R-:W-:Y:S01]  /*89e0*/  F2FP.F16.F32.PACK_AB R154, R97, R154 ;  /* 0x0000009a619a723e */ /* 0x000fe200000000ff */
[C---:B------:R-:W-:Y:S01]  /*89f0*/  FADD.FTZ R91, R101.reuse, R8 ;  /* 0x00000008655b7221 */ /* 0x040fe20000010000 */
[----:B------:R-:W-:Y:S01]  /*8a00*/  F2FP.F16.F32.PACK_AB R148, R101, R148 ;  /* 0x000000946594723e */ /* 0x000fe200000000ff */
[----:B------:R-:W2:Y:S01]  /*8a10*/  MUFU.EX2 R103, R103 ;  /* 0x0000006700677308 */ /* 0x000ea20000000800 */
[C---:B0-----:R-:W-:Y:S01]  /*8a20*/  FADD.FTZ R5, R99.reuse, R5 ;  /* 0x0000000563057221 */ /* 0x041fe20000010000 */
[----:B------:R-:W-:Y:S01]  /*8a30*/  FADD.FTZ R8, R150, R91 ;  /* 0x0000005b96087221 */ /* 0x000fe20000010000 */
[----:B------:R-:W-:Y:S02]  /*8a40*/  F2FP.F16.F32.PACK_AB R153, R99, R98 ;  /* 0x000000626399723e */ /* 0x000fe400000000ff */
[C---:B------:R-:W-:Y:S01]  /*8a50*/  F2FP.F16.F32.PACK_AB R150, R105.reuse, R150 ;  /* 0x000000966996723e */ /* 0x040fe200000000ff */
[----:B------:R-:W-:Y:S01]  /*8a60*/  FADD.FTZ R23, R105, R8 ;  /* 0x0000000869177221 */ /* 0x000fe20000010000 */
[----:B------:R-:W-:Y:S01]  /*8a70*/  F2FP.F16.F32.PACK_AB R142, R121, R88 ;  /* 0x00000058798e723e */ /* 0x000fe200000000ff */
[----:B------:R-:W0:Y:S01]  /*8a80*/  MUFU.EX2 R106, R106 ;  /* 0x0000006a006a7308 */ /* 0x000e220000000800 */
[----:B-1----:R-:W-:Y:S01]  /*8a90*/  FADD.FTZ R5, R102, R5 ;  /* 0x0000000566057221 */ /* 0x002fe20000010000 */
[----:B------:R-:W-:Y:S01]  /*8aa0*/  FADD.FTZ R8, R144, R23 ;  /* 0x0000001790087221 */ /* 0x000fe20000010000 */
[----:B------:R-:W-:-:S03]  /*8ab0*/  F2FP.F16.F32.PACK_AB R144, R109, R144 ;  /* 0x000000906d90723e */ /* 0x000fc600000000ff */
[----:B------:R-:W-:Y:S02]  /*8ac0*/  FADD.FTZ R23, R109, R8 ;  /* 0x000000086d177221 */ /* 0x000fe40000010000 */
[----:B------:R-:W1:Y:S01]  /*8ad0*/  MUFU.EX2 R107, R107 ;  /* 0x0000006b006b7308 */ /* 0x000e620000000800 */
[C---:B--2---:R-:W-:Y:S01]  /*8ae0*/  FADD.FTZ R5, R103.reuse, R5 ;  /* 0x0000000567057221 */ /* 0x044fe20000010000 */
[----:B------:R-:W-:Y:S01]  /*8af0*/  FADD.FTZ R8, R146, R23 ;  /* 0x0000001792087221 */ /* 0x000fe20000010000 */
[----:B------:R-:W-:Y:S02]  /*8b00*/  F2FP.F16.F32.PACK_AB R155, R103, R102 ;  /* 0x00000066679b723e */ /* 0x000fe400000000ff */
[C---:B------:R-:W-:Y:S01]  /*8b10*/  F2FP.F16.F32.PACK_AB R146, R113.reuse, R146 ;  /* 0x000000927192723e */ /* 0x040fe200000000ff */
[----:B------:R-:W-:Y:S02]  /*8b20*/  FADD.FTZ R23, R113, R8 ;  /* 0x0000000871177221 */ /* 0x000fe40000010000 */
[----:B------:R-:W2:Y:S01]  /*8b30*/  MUFU.EX2 R110, R110 ;  /* 0x0000006e006e7308 */ /* 0x000ea20000000800 */
[----:B0-----:R-:W-:Y:S01]  /*8b40*/  FADD.FTZ R5, R106, R5 ;  /* 0x000000056a057221 */ /* 0x001fe20000010000 */
[----:B------:R-:W-:Y:S01]  /*8b50*/  FADD.FTZ R8, R22, R23 ;  /* 0x0000001716087221 */ /* 0x000fe20000010000 */
[----:B------:R-:W-:-:S03]  /*8b60*/  IMAD.MOV.U32 R22, RZ, RZ, R3 ;  /* 0x000000ffff167224 */ /* 0x000fc600078e0003 */
[----:B------:R-:W-:Y:S02]  /*8b70*/  FADD.FTZ R23, R117, R8 ;  /* 0x0000000875177221 */ /* 0x000fe40000010000 */
[----:B------:R-:W0:Y:S01]  /*8b80*/  MUFU.EX2 R111, R111 ;  /* 0x0000006f006f7308 */ /* 0x000e220000000800 */
[C---:B-1----:R-:W-:Y:S01]  /*8b90*/  FADD.FTZ R5, R107.reuse, R5 ;  /* 0x000000056b057221 */ /* 0x042fe20000010000 */
[----:B------:R-:W-:Y:S01]  /*8ba0*/  FADD.FTZ R8, R88, R23 ;  /* 0x0000001758087221 */ /* 0x000fe20000010000 */
[----:B------:R-:W-:-:S03]  /*8bb0*/  F2FP.F16.F32.PACK_AB R149, R107, R106 ;  /* 0x0000006a6b95723e */ /* 0x000fc600000000ff */
[----:B------:R-:W-:Y:S02]  /*8bc0*/  FADD.FTZ R23, R121, R8 ;  /* 0x0000000879177221 */ /* 0x000fe40000010000 */
[----:B------:R-:W1:Y:S01]  /*8bd0*/  MUFU.EX2 R114, R114 ;  /* 0x0000007200727308 */ /* 0x000e620000000800 */
[----:B--2---:R-:W-:Y:S01]  /*8be0*/  FADD.FTZ R5, R110, R5 ;  /* 0x000000056e057221 */ /* 0x004fe20000010000 */
[----:B------:R-:W-:-:S04]  /*8bf0*/  FADD.FTZ R8, R92, R23 ;  /* 0x000000175c087221 */ /* 0x000fc80000010000 */
[----:B------:R-:W-:Y:S02]  /*8c00*/  FADD.FTZ R23, R125, R8 ;  /* 0x000000087d177221 */ /* 0x000fe40000010000 */
[----:B------:R-:W2:Y:S01]  /*8c10*/  MUFU.EX2 R115, R115 ;  /* 0x0000007300737308 */ /* 0x000ea20000000800 */
[C---:B0-----:R-:W-:Y:S01]  /*8c20*/  FADD.FTZ R5, R111.reuse, R5 ;  /* 0x000000056f057221 */ /* 0x041fe20000010000 */
[----:B------:R-:W-:Y:S01]  /*8c30*/  FADD.FTZ R8, R96, R23 ;  /* 0x0000001760087221 */ /* 0x000fe20000010000 */
[----:B------:R-:W-:Y:S01]  /*8c40*/  F2FP.F16.F32.PACK_AB R151, R111, R110 ;  /* 0x0000006e6f97723e */ /* 0x000fe200000000ff */
[----:B------:R-:W-:Y:S02]  /*8c50*/  IMAD.MOV.U32 R23, RZ, RZ, R4 ;  /* 0x000000ffff177224 */ /* 0x000fe400078e0004 */
[----:B------:R-:W-:Y:S02]  /*8c60*/  FADD.FTZ R8, R21, R8 ;  /* 0x0000000815087221 */ /* 0x000fe40000010000 */
[----:B------:R-:W0:Y:S01]  /*8c70*/  MUFU.EX2 R118, R118 ;  /* 0x0000007600767308 */ /* 0x000e220000000800 */
[----:B-1----:R-:W-:-:S07]  /*8c80*/  FADD.FTZ R5, R114, R5 ;  /* 0x0000000572057221 */ /* 0x002fce0000010000 */
[----:B------:R-:W1:Y:S01]  /*8c90*/  MUFU.EX2 R119, R119 ;  /* 0x0000007700777308 */ /* 0x000e620000000800 */
[C---:B--2---:R-:W-:Y:S01]  /*8ca0*/  FADD.FTZ R5, R115.reuse, R5 ;  /* 0x0000000573057221 */ /* 0x044fe20000010000 */
[----:B------:R-:W-:-:S06]  /*8cb0*/  F2FP.F16.F32.PACK_AB R145, R115, R114 ;  /* 0x000000727391723e */ /* 0x000fcc00000000ff */
        /* <DEDUP_REMOVED lines=8> */
[----:B0-----:R-:W-:Y:S01]  /*8d40*/  FADD.FTZ R5, R123, R5 ;  /* 0x000000057b057221 */ /* 0x001fe20000010000 */
[----:B------:R-:W-:Y:S02]  /*8d50*/  WARPGROUP.DEPBAR.LE gsb0, 0x0 ;  /* 0x00008000000079c5 */ /* 0x000fe40000010000 */
[----:B------:R0:W-:Y:S01]  /*8d60*/  @!P1 SYNCS.ARRIVE.TRANS64.RED.A1T0 RZ, [R90+URZ], RZ ;  /* 0x000000ff5aff99a7 */ /* 0x0001e2000810043f */
[----:B------:R-:W-:Y:S01]  /*8d70*/  F2FP.F16.F32.PACK_AB R138, R21, R96 ;  /* 0x00000060158a723e */ /* 0x000fe200000000ff */
[----:B------:R-:W-:Y:S01]  /*8d80*/  IMAD.MOV.U32 R21, RZ, RZ, R11 ;  /* 0x000000ffff157224 */ /* 0x000fe200078e000b */
[----:B------:R-:W-:Y:S01]  /*8d90*/  F2FP.F16.F32.PACK_AB R141, R123, R122 ;  /* 0x0000007a7b8d723e */ /* 0x000fe200000000ff */
[----:B------:R-:W3:Y:S01]  /*8da0*/  MUFU.EX2 R130, R130 ;  /* 0x0000008200827308 */ /* 0x000ee20000000800 */
[----:B-1----:R-:W-:Y:S01]  /*8db0*/  FADD.FTZ R5, R126, R5 ;  /* 0x000000057e057221 */ /* 0x002fe20000010000 */
[----:B------:R-:W-:Y:S01]  /*8dc0*/  F2FP.F16.F32.PACK_AB R136, R125, R92 ;  /* 0x0000005c7d88723e */ /* 0x000fe200000000ff */
[----:B0-----:R-:W-:-:S05]  /*8dd0*/  IMAD.U32 R90, RZ, RZ, UR11 ;  /* 0x0000000bff5a7e24 */ /* 0x001fca000f8e00ff */
[----:B------:R-:W0:Y:S01]  /*8de0*/  MUFU.EX2 R131, R131 ;  /* 0x0000008300837308 */ /* 0x000e220000000800 */
[C---:B--2---:R-:W-:Y:S01]  /*8df0*/  FADD.FTZ R5, R127.reuse, R5 ;  /* 0x000000057f057221 */ /* 0x044fe20000010000 */
[----:B------:R-:W-:Y:S01]  /*8e00*/  @!P1 VIADD R90, R90, 0x2a860 ;  /* 0x0002a8605a5a9836 */ /* 0x000fe20000000000 */
[----:B------:R-:W-:-:S04]  /*8e10*/  F2FP.F16.F32.PACK_AB R143, R127, R126 ;  /* 0x0000007e7f8f723e */ /* 0x000fc800000000ff */
[----:B------:R-:W-:Y:S01]  /*8e20*/  @!P1 PRMT R90, RZ, 0x654, R90 ;  /* 0x00000654ff5a9816 */ /* 0x000fe2000000005a */
[----:B------:R-:W1:Y:S01]  /*8e30*/  MUFU.EX2 R134, R134 ;  /* 0x0000008600867308 */ /* 0x000e620000000800 */
[----:B---3--:R-:W-:Y:S02]  /*8e40*/  FADD.FTZ R5, R130, R5 ;  /* 0x0000000582057221 */ /* 0x008fe40000010000 */
[----:B------:R2:W-:Y:S05]  /*8e50*/  @!P1 SYNCS.ARRIVE.TRANS64.RED.A1T0 RZ, [R90+URZ], RZ ;  /* 0x000000ff5aff99a7 */ /* 0x0005ea000810043f */
[----:B------:R-:W3:Y:S01]  /*8e60*/  MUFU.EX2 R135, R135 ;  /* 0x0000008700877308 */ /* 0x000ee20000000800 */
[C---:B0-----:R-:W-:Y:S01]  /*8e70*/  FADD.FTZ R5, R131.reuse, R5 ;  /* 0x0000000583057221 */ /* 0x041fe20000010000 */
[----:B------:R-:W-:-:S03]  /*8e80*/  F2FP.F16.F32.PACK_AB R137, R131, R130 ;  /* 0x000000828389723e */ /* 0x000fc600000000ff */
[----:B-1----:R-:W-:-:S04]  /*8e90*/  FADD.FTZ R5, R134, R5 ;  /* 0x0000000586057221 */ /* 0x002fc80000010000 */
[C---:B---3--:R-:W-:Y:S01]  /*8ea0*/  FADD.FTZ R5, R135.reuse, R5 ;  /* 0x0000000587057221 */ /* 0x048fe20000010000 */
[----:B------:R-:W-:Y:S01]  /*8eb0*/  F2FP.F16.F32.PACK_AB R139, R135, R134 ;  /* 0x00000086878b723e */ /* 0x000fe200000000ff */
[----:B--2---:R-:W-:Y:S06]  /*8ec0*/  @P2 BRA `(.L_x_962) ;  /* 0xffffffe400242947 */ /* 0x004fec000383ffff */
.L_x_953:
[----:B------:R-:W-:-:S13]  /*8ed0*/  ISETP.GE.AND P2, PT, R20, R17, PT ;  /* 0x000000111400720c */ /* 0x000fda0003f46270 */
[----:B------:R-:W-:Y:S05]  /*8ee0*/  @!P2 BRA `(.L_x_963) ;  /* 0x0000002c006ca947 */ /* 0x000fea0003800000 */
[----:B------:R-:W-:Y:S01]  /*8ef0*/  IMAD.MOV.U32 R15, RZ, RZ, R11 ;  /* 0x000000ffff0f7224 */ /* 0x000fe200078e000b */
[----:B------:R-:W-:Y:S01]  /*8f00*/  UMOV UR5, UR4 ;  /* 0x0000000400057c82 */ /* 0x000fe20008000000 */
[----:B------:R-:W-:Y:S01]  /*8f10*/  IMAD.MOV.U32 R21, RZ, RZ, R3 ;  /* 0x000000ffff157224 */ /* 0x000fe200078e0003 */
[----:B------:R-:W-:Y:S01]  /*8f20*/  ULDC UR58, c[0x0][0x9e4] ;  /* 0x00027900003a7ab9 */ /* 0x000fe20000000800 */
[----:B------:R-:W-:Y:S01]  /*8f30*/  IMAD.MOV.U32 R22, RZ, RZ, R4 ;  /* 0x000000ffff167224 */ /* 0x000fe200078e0004 */
[----:B------:R-:W-:-:S06]  /*8f40*/  ULDC UR59, c[0x0][0x288] ;  /* 0x0000a200003b7ab9 */ /* 0x000fcc0000000800 */
.L_x_980:
[----:B------:R-:W-:-:S04]  /*8f50*/  UIADD3 UR4, UR5, 0x1, URZ ;  /* 0x0000000105047890 */ /* 0x000fc8000fffe03f */
[----:B------:R-:W-:-:S04]  /*8f60*/  UISETP.NE.AND UP0, UPT, UR4, 0x2, UPT ;  /* 0x000000020400788c */ /* 0x000fc8000bf05270 */
[----:B------:R-:W-:Y:S02]  /*8f70*/  USEL UR6, URZ, 0x1, UP0 ;  /* 0x000000013f067887 */ /* 0x000fe40008000000 */
[----:B------:R-:W-:-:S04]  /*8f80*/  USEL UR4, UR4, URZ, UP0 ;  /* 0x0000003f04047287 */ /* 0x000fc80008000000 */
[----:B------:R-:W-:Y:S01]  /*8f90*/  LOP3.LUT R4, R22, UR6, RZ, 0x3c, !PT ;  /* 0x0000000616047c12 */ /* 0x000fe2000f8e3cff */
[----:B------:R-:W-:Y:S07]  /*8fa0*/  @!P0 BRA `(.L_x_964) ;  /* 0x0000000000048947 */ /* 0x000fee0003800000 */
[----:B------:R-:W-:Y:S01]  /*8fb0*/  BPT.TRAP 0x1 ;  /* 0x000000040000795c */ /* 0x000fe20000300000 */
.L_x_964:
[----:B------:R-:W-:Y:S01]  /*8fc0*/  ULEA UR7, UR4, UR56, 0x3 ;  /* 0x0000003804077291 */ /* 0x000fe2000f8e183f */
[----:B------:R-:W-:-:S08]  /*8fd0*/  SHF.L.U32 R3, R4, 0x1f, RZ ;  /* 0x0000001f04037819 */ /* 0x000fd000000006ff */
[----:B------:R0:W1:Y:S01]  /*8fe0*/  SYNCS.PHASECHK.TRANS64.TRYWAIT P2, [UR7+0x2a830], R3 ;  /* 0x02a83003ff0075a7 */ /* 0x0000620008040147 */
[----:B------:R-:W-:Y:S05]  /*8ff0*/  @!P0 BRA `(.L_x_965) ;  /* 0x0000000000048947 */ /* 0x000fea0003800000 */
[----:B------:R-:W-:Y:S01]  /*9000*/  BPT.TRAP 0x1 ;  /* 0x000000040000795c */ /* 0x000fe20000300000 */
.L_x_965:
[----:B-1----:R-:W-:Y:S05]  /*9010*/  @P2 BRA `(.L_x_966) ;  /* 0x0000000000082947 */ /* 0x002fea0003800000 */
[----:B------:R-:W1:Y:S02]  /*9020*/  SYNCS.PHASECHK.TRANS64.TRYWAIT P2, [UR7+0x2a830], R3 ;  /* 0x02a83003ff0075a7 */ /* 0x000e640008040147 */
[----:B-1----:R-:W-:Y:S05]  /*9030*/  @!P2 BRA `(.L_x_967) ;  /* 0x000000940084a947 */ /* 0x002fea0003800000 */
.L_x_966:
        /* <DEDUP_REMOVED lines=129> */
.L_x_968:
[----:B------:R-:W-:Y:S01]  /*9850*/  ULEA UR11, UR5, UR56, 0x3 ;  /* 0x00000038050b7291 */ /* 0x000fe2000f8e183f */
[----:B------:R-:W-:-:S08]  /*9860*/  SHF.L.U32 R0, R22, 0x1f, RZ ;  /* 0x0000001f16007819 */ /* 0x000fd000000006ff */
[----:B------:R2:W3:Y:S01]  /*9870*/  SYNCS.PHASECHK.TRANS64.TRYWAIT P2, [UR11+0x2a850], R0 ;  /* 0x02a85000ff0075a7 */ /* 0x0004e2000804014b */
[----:B------:R-:W-:Y:S05]  /*9880*/  @!P0 BRA `(.L_x_969) ;  /* 0x0000000000048947 */ /* 0x000fea0003800000 */
[----:B------:R-:W-:Y:S01]  /*9890*/  BPT.TRAP 0x1 ;  /* 0x000000040000795c */ /* 0x000fe20000300000 */
.L_x_969:
[----:B---3--:R-:W-:Y:S05]  /*98a0*/  @P2 BRA `(.L_x_970) ;  /* 0x0000000000082947 */ /* 0x008fea0003800000 */
[----:B------:R-:W3:Y:S02]  /*98b0*/  SYNCS.PHASECHK.TRANS64.TRYWAIT P2, [UR11+0x2a850], R0 ;  /* 0x02a85000ff0075a7 */ /* 0x000ee4000804014b */
[----:B---3--:R-:W-:Y:S05]  /*98c0*/  @!P2 BRA `(.L_x_971) ;  /* 0x0000008c0078a947 */ /* 0x008fea0003800000 */
.L_x_970:
        /* <DEDUP_REMOVED lines=9> */
[----:B------:R-:W-:Y:S01]  /*9960*/  IMAD R22, R20, -0x60, RZ ;  /* 0xffffffa014167824 */ /* 0x000fe200078e02ff */
[----:B------:R-:W-:-:S02]  /*9970*/  ULDC UR19, c[0x0][0x9e0] ;  /* 0x0002780000137ab9 */ /* 0x000fc40000000800 */
[----:B------:R-:W-:-:S04]  /*9980*/  ULOP3.LUT UR6, UR6, 0x3000000, URZ, 0xfc, !UPT ;  /* 0x0300000006067892 */ /* 0x000fc8000f8efc3f */
[----:B------:R-:W-:Y:S01]  /*9990*/  UIMAD UR6, UR5, 0x600, UR6 ;  /* 0x00000600050678a4 */ /* 0x000fe2000f8e0206 */
[----:B--2---:R-:W0:Y:S03]  /*99a0*/  @P2 LDC R0, c[0x0][0x44c] ;  /* 0x00011300ff002b82 */ /* 0x004e260000000800 */
[----:B------:R-:W-:-:S03]  /*99b0*/  UIADD3 UR10, UR6, 0x80, URZ ;  /* 0x00000080060a7890 */ /* 0x000fc6000fffe03f */
[----:B------:R-:W-:Y:S02]  /*99c0*/  UMOV UR14, UR6 ;  /* 0x00000006000e7c82 */ /* 0x000fe40008000000 */
[----:B------:R-:W-:Y:S01]  /*99d0*/  HGMMA.64x128x16.F32 R24, R156, gdesc[UR12].tnspB, R24, gsb0 ;  /* 0x41e0000c9c187df0 */ /* 0x000fe20008000818 */
[----:B------:R-:W-:Y:S01]  /*99e0*/  UMOV UR15, 0x40000040 ;  /* 0x40000040000f7882 */ /* 0x000fe20000000000 */
[----:B------:R-:W-:Y:S01]  /*99f0*/  UMOV UR14, UR10 ;  /* 0x0000000a000e7c82 */ /* 0x000fe20008000000 */
[----:B------:R-:W-:Y:S01]  /*9a00*/  UIADD3 UR10, UR6, 0x100, URZ ;  /* 0x00000100060a7890 */ /* 0x000fe2000fffe03f */
[----:B------:R-:W1:Y:S01]  /*9a10*/  @P2 LDC R11, c[0x0][0x450] ;  /* 0x00011400ff0b2b82 */ /* 0x000e620000000800 */
[----:B0-----:R-:W-:-:S05]  /*9a20*/  @P2 IMAD.HI.U32 R0, R9, R0, RZ ;  /* 0x0000000009002227 */ /* 0x001fca00078e00ff */
[----:B-1----:R-:W-:Y:S01]  /*9a30*/  @P2 SHF.R.U32.HI R3, RZ, R11, R0 ;  /* 0x0000000bff032219 */ /* 0x002fe20000011600 */
[----:B------:R-:W-:Y:S01]  /*9a40*/  @!P1 VIADD R0, R2, 0x2a840 ;  /* 0x0002a84002009836 */ /* 0x000fe20000000000 */
[----:B------:R-:W-:Y:S01]  /*9a50*/  ISETP.GE.AND P2, PT, R13, 0x1, PT ;  /* 0x000000010d00780c */ /* 0x000fe20003f46270 */
[----:B------:R-:W-:Y:S02]  /*9a60*/  VIADD R11, R22, 0x1 ;  /* 0x00000001160b7836 */ /* 0x000fe40000000000 */
[----:B------:R-:W0:Y:S01]  /*9a70*/  SHFL.IDX PT, R23, R3, RZ, 0x1c1f ;  /* 0x001c1fff03177589 */ /* 0x000e2200000e0000 */
[----:B------:R-:W-:Y:S01]  /*9a80*/  @!P1 PRMT R0, RZ, 0x654, R0 ;  /* 0x00000654ff009816 */ /* 0x000fe20000000000 */
        /* <DEDUP_REMOVED lines=20> */
[----:B------:R-:W-:Y:S01]  /*9bd0*/  HGMMA.64x128x16.F32 R24, R140, gdesc[UR12].tnspB, R24, gsb0 ;  /* 0x41e0000c8c187df0 */ /* 0x000fe20008000818 */
[----:B------:R-:W-:Y:S01]  /*9be0*/  UMOV UR14, UR6 ;  /* 0x00000006000e7c82 */ /* 0x000fe20008000000 */
[----:B------:R-:W-:Y:S01]  /*9bf0*/  UMOV UR15, 0x40000040 ;  /* 0x40000040000f7882 */ /* 0x000fe20000000000 */
[----:B------:R-:W-:Y:S02]  /*9c00*/  WARPGROUP.DEPBAR.LE gsb0, 0x0 ;  /* 0x00008000000079c5 */ /* 0x000fe40000010000 */
[----:B------:R-:W-:-:S07]  /*9c10*/  WARPGROUP.ARRIVE ;  /* 0x00000000000079c5 */ /* 0x000fce0000000000 */
[----:B------:R-:W-:Y:S03]  /*9c20*/  HGMMA.64x128x16.F32 R24, R136, gdesc[UR12].tnspB, R24, gsb0 ;  /* 0x41e0000c88187df0 */ /* 0x000fe60008000818 */
[----:B------:R-:W-:Y:S02]  /*9c30*/  WARPGROUP.DEPBAR.LE gsb0, 0x0 ;  /* 0x00008000000079c5 */ /* 0x000fe40000010000 */
[----:B------:R1:W-:Y:S02]  /*9c40*/  @!P1 SYNCS.ARRIVE.TRANS64.RED.A1T0 RZ, [R0+URZ], RZ ;  /* 0x000000ff00ff99a7 */ /* 0x0003e4000810043f */
[----:B-1----:R-:W-:-:S04]  /*9c50*/  IMAD R0, R10, -0x2, R11 ;  /* 0xfffffffe0a007824 */ /* 0x002fc800078e020b */
[C---:B------:R-:W-:Y:S01]  /*9c60*/  VIADD R138, R0.reuse, 0xffffffff ;  /* 0xffffffff008a7836 */ /* 0x040fe20000000000 */
[----:B------:R-:W-:-:S05]  /*9c70*/  IADD3 R2, R0, -UR59, R19 ;  /* 0x8000003b00027c10 */ /* 0x000fca000fffe013 */
[C---:B------:R-:W-:Y:S02]  /*9c80*/  VIADD R136, R2.reuse, UR19 ;  /* 0x0000001302887c36 */ /* 0x040fe40008000000 */
[----:B------:R-:W-:Y:S02]  /*9c90*/  VIADD R137, R2, UR18 ;  /* 0x0000001202897c36 */ /* 0x000fe40008000000 */
[--C-:B0-----:R-:W-:Y:S02]  /*9ca0*/  IMAD.IADD R0, R136, 0x1, R23.reuse ;  /* 0x0000000188007824 */ /* 0x101fe400078e0217 */
[----:B------:R-:W-:Y:S01]  /*9cb0*/  IMAD.IADD R2, R137, 0x1, R23 ;  /* 0x0000000189027824 */ /* 0x000fe200078e0217 */
[----:B------:R-:W-:Y:S06]  /*9cc0*/  @!P2 BRA `(.L_x_972) ;  /* 0x00000000005ca947 */ /* 0x000fec0003800000 */
[----:B------:R-:W-:Y:S01]  /*9cd0*/  ULDC UR5, c[0x0][0x2f0] ;  /* 0x0000bc0000057ab9 */ /* 0x000fe20000000800 */
[----:B------:R-:W-:Y:S01]  /*9ce0*/  BSSY B0, `(.L_x_973) ;  /* 0x0000012000007945 */ /* 0x000fe20003800000 */
[----:B------:R-:W-:-:S04]  /*9cf0*/  IMAD R11, R16, UR5, R23 ;  /* 0x00000005100b7c24 */ /* 0x000fc8000f8e0217 */
        /* <DEDUP_REMOVED lines=11> */
.L_x_974:
[----:B------:R-:W-:-:S05]  /*9db0*/  IMAD.U32 R23, RZ, RZ, UR58 ;  /* 0x0000003aff177e24 */ /* 0x000fca000f8e00ff */
[----:B------:R-:W-:-:S13]  /*9dc0*/  ISETP.NE.AND P2, PT, R23, 0x1, PT ;  /* 0x000000011700780c */ /* 0x000fda0003f45270 */
[----:B------:R-:W0:Y:S02]  /*9dd0*/  @P2 LDC.64 R140, c[0x0][0x9e8] ;  /* 0x00027a00ff8c2b82 */ /* 0x000e240000000a00 */
[----:B0-----:R-:W-:-:S05]  /*9de0*/  @P2 IMAD.HI.U32 R14, R11, R140, RZ ;  /* 0x0000008c0b0e2227 */ /* 0x001fca00078e00ff */
[----:B------:R-:W-:-:S07]  /*9df0*/  @P2 SHF.R.U32.HI R11, RZ, R141, R14 ;  /* 0x0000008dff0b2219 */ /* 0x000fce000001160e */
.L_x_975:
[----:B------:R-:W-:Y:S05]  /*9e00*/  BSYNC B0 ;  /* 0x0000000000007941 */ /* 0x000fea0003800000 */
.L_x_973:
[----:B------:R-:W-:-:S05]  /*9e10*/  IMAD R11, R11, R23, R138 ;  /* 0x000000170b0b7224 */ /* 0x000fca00078e028a */
[----:B------:R-:W-:Y:S02]  /*9e20*/  VIADDMNMX R0, R11, R23, R0, PT ;  /* 0x000000170b007246 */ /* 0x000fe40003800100 */
[----:B------:R-:W-:-:S07]  /*9e30*/  VIMNMX R2, R2, R11, !PT ;  /* 0x0000000b02027248 */ /* 0x000fce0007fe0100 */
.L_x_972:
[C---:B------:R-:W-:Y:S01]  /*9e40*/  ISETP.GE.AND P2, PT, R22.reuse, 0x2, PT ;  /* 0x000000021600780c */ /* 0x040fe20003f46270 */
[----:B------:R-:W0:Y:S01]  /*9e50*/  SHFL.IDX PT, R3, R3, 0x1, 0x1c1f ;  /* 0x003c1f0003037f89 */ /* 0x000e2200000e0000 */
[----:B------:R-:W-:Y:S02]  /*9e60*/  ISETP.GE.AND P5, PT, R22, 0xa, PT ;  /* 0x0000000a1600780c */ /* 0x000fe40003fa6270 */
        /* <DEDUP_REMOVED lines=116> */
[----:B------:R-:W-:-:S13]  /*a5b0*/  ISETP.GE.AND P6, PT, R13, 0x1, PT ;  /* 0x000000010d00780c */ /* 0x000fda0003fc6270 */
[----:B------:R-:W-:Y:S05]  /*a5c0*/  @!P6 BRA `(.L_x_976) ;  /* 0x00000000005ce947 */ /* 0x000fea0003800000 */
        /* <DEDUP_REMOVED lines=14> */
.L_x_978:
[----:B------:R-:W-:-:S05]  /*a6b0*/  IMAD.U32 R22, RZ, RZ, UR58 ;  /* 0x0000003aff167e24 */ /* 0x000fca000f8e00ff */
[----:B------:R-:W-:-:S13]  /*a6c0*/  ISETP.NE.AND P6, PT, R22, 0x1, PT ;  /* 0x000000011600780c */ /* 0x000fda0003fc5270 */
[----:B------:R-:W0:Y:S02]  /*a6d0*/  @P6 LDC.64 R104, c[0x0][0x9e8] ;  /* 0x00027a00ff686b82 */ /* 0x000e240000000a00 */
[----:B0-----:R-:W-:-:S05]  /*a6e0*/  @P6 IMAD.HI.U32 R14, R3, R104, RZ ;  /* 0x00000068030e6227 */ /* 0x001fca00078e00ff */
[----:B------:R-:W-:-:S07]  /*a6f0*/  @P6 SHF.R.U32.HI R3, RZ, R105, R14 ;  /* 0x00000069ff036219 */ /* 0x000fce000001160e */
.L_x_979:
[----:B------:R-:W-:Y:S05]  /*a700*/  BSYNC B0 ;  /* 0x0000000000007941 */ /* 0x000fea0003800000 */
.L_x_977:
[----:B------:R-:W-:-:S05]  /*a710*/  IMAD R3, R3, R22, R138 ;  /* 0x0000001603037224 */ /* 0x000fca00078e028a */
[----:B------:R-:W-:Y:S02]  /*a720*/  VIADDMNMX R0, R3, R22, R0, PT ;  /* 0x0000001603007246 */ /* 0x000fe40003800100 */
[----:B------:R-:W-:-:S07]  /*a730*/  VIMNMX R2, R2, R3, !PT ;  /* 0x0000000302027248 */ /* 0x000fce0007fe0100 */
.L_x_976:
        /* <DEDUP_REMOVED lines=139> */
[----:B------:R-:W-:Y:S01]  /*aff0*/  MUFU.EX2 R163, R163 ;  /* 0x000000a300a37308 */ /* 0x000fe20000000800 */
        /* <DEDUP_REMOVED lines=8> */
[----:B------:R-:W-:Y:S01]  /*b080*/  MUFU.EX2 R156, R156 ;  /* 0x0000009c009c7308 */ /* 0x000fe20000000800 */
        /* <DEDUP_REMOVED lines=34> */
[----:B------:R-:W-:Y:S02]  /*b2b0*/  MUFU.EX2 R148, R148 ;  /* 0x0000009400947308 */ /* 0x000fe40000000800 */
        /* <DEDUP_REMOVED lines=9> */
[----:B0-----:R-:W-:Y:S01]  /*b350*/  FMNMX.FTZ R11, R139, R0, !PT ;  /* 0x000000008b0b7209 */ /* 0x001fe20007810000 */
[----:B------:R-:W-:-:S06]  /*b360*/  FMUL.FTZ R0, R93, R14 ;  /* 0x0000000e5d007220 */ /* 0x000fcc0000410000 */
[----:B------:R-:W-:Y:S01]  /*b370*/  MUFU.EX2 R101, R101 ;  /* 0x0000006500657308 */ /* 0x000fe20000000800 */
[C---:B------:R-:W-:Y:S01]  /*b380*/  FSETP.NEU.FTZ.AND P2, PT, R11.reuse, -INF , PT ;  /* 0xff8000000b00780b */ /* 0x040fe20003f5d000 */
[----:B------:R-:W-:-:S05]  /*b390*/  FMUL.FTZ R2, R11, R14 ;  /* 0x0000000e0b027220 */ /* 0x000fca0000410000 */
[----:B------:R-:W-:Y:S01]  /*b3a0*/  FSEL R88, R2, RZ, P2 ;  /* 0x000000ff02587208 */ /* 0x000fe20001000000 */
[----:B------:R-:W0:Y:S01]  /*b3b0*/  MUFU.EX2 R0, R0 ;  /* 0x0000000000007308 */ /* 0x000e220000000800 */
[----:B------:R-:W-:Y:S02]  /*b3c0*/  FSEL R2, R11, RZ, P2 ;  /* 0x000000ff0b027208 */ /* 0x000fe40001000000 */
[----:B------:R-:W-:Y:S01]  /*b3d0*/  ISETP.GT.AND P2, PT, R20, R17, PT ;  /* 0x000000111400720c */ /* 0x000fe20003f44270 */
[-CC-:B------:R-:W-:Y:S01]  /*b3e0*/  FFMA.FTZ R93, R90, R14.reuse, -R88.reuse ;  /* 0x0000000e5a5d7223 */ /* 0x180fe20000010858 */
[-CC-:B------:R-:W-:Y:S01]  /*b3f0*/  FFMA.FTZ R91, R91, R14.reuse, -R88.reuse ;  /* 0x0000000e5b5b7223 */ /* 0x180fe20000010858 */
[----:B------:R-:W-:Y:S01]  /*b400*/  FADD.FTZ R15, -R2, R15 ;  /* 0x0000000f020f7221 */ /* 0x000fe20000010100 */
[-CC-:B------:R-:W-:Y:S01]  /*b410*/  FFMA.FTZ R22, R105, R14.reuse, -R88.reuse ;  /* 0x0000000e69167223 */ /* 0x180fe20000010858 */
[-CC-:B------:R-:W-:Y:S01]  /*b420*/  FFMA.FTZ R95, R95, R14.reuse, -R88.reuse ;  /* 0x0000000e5f5f7223 */ /* 0x180fe20000010858 */
[----:B------:R0:W-:Y:S01]  /*b430*/  MUFU.EX2 R92, R91 ;  /* 0x0000005b005c7308 */ /* 0x0001e20000000800 */
[-C--:B------:R-:W-:Y:S01]  /*b440*/  FMUL.FTZ R15, R15, R14.reuse ;  /* 0x0000000e0f0f7220 */ /* 0x080fe20000410000 */
[-CC-:B------:R-:W-:Y:S01]  /*b450*/  FFMA.FTZ R137, R137, R14.reuse, -R88.reuse ;  /* 0x0000000e89897223 */ /* 0x180fe20000010858 */
[-CC-:B------:R-:W-:Y:S01]  /*b460*/  FFMA.FTZ R99, R99, R14.reuse, -R88.reuse ;  /* 0x0000000e63637223 */ /* 0x180fe20000010858 */
[-CC-:B------:R-:W-:Y:S01]  /*b470*/  FFMA.FTZ R141, R141, R14.reuse, -R88.reuse ;  /* 0x0000000e8d8d7223 */ /* 0x180fe20000010858 */
[-CC-:B------:R-:W-:Y:S01]  /*b480*/  FFMA.FTZ R103, R103, R14.reuse, -R88.reuse ;  /* 0x0000000e67677223 */ /* 0x180fe20000010858 */
[-CC-:B------:R-:W-:Y:S01]  /*b490*/  FFMA.FTZ R143, R143, R14.reuse, -R88.reuse ;  /* 0x0000000e8f8f7223 */ /* 0x180fe20000010858 */
[--C-:B------:R-:W-:Y:S01]  /*b4a0*/  FFMA.FTZ R147, R147, R14, -R88.reuse ;  /* 0x0000000e93937223 */ /* 0x100fe20000010858 */
[----:B------:R-:W-:Y:S01]  /*b4b0*/  MUFU.EX2 R93, R93 ;  /* 0x0000005d005d7308 */ /* 0x000fe20000000800 */
[----:B0-----:R-:W-:Y:S01]  /*b4c0*/  FFMA.FTZ R91, R0, R8, R163 ;  /* 0x00000008005b7223 */ /* 0x001fe200000100a3 */
[-CC-:B------:R-:W-:Y:S01]  /*b4d0*/  FFMA.FTZ R149, R149, R14.reuse, -R88.reuse ;  /* 0x0000000e95957223 */ /* 0x180fe20000010858 */
[-CC-:B------:R-:W-:Y:S01]  /*b4e0*/  FFMA.FTZ R151, R151, R14.reuse, -R88.reuse ;  /* 0x0000000e97977223 */ /* 0x180fe20000010858 */
[-CC-:B------:R-:W-:Y:S01]  /*b4f0*/  FFMA.FTZ R107, R107, R14.reuse, -R88.reuse ;  /* 0x0000000e6b6b7223 */ /* 0x180fe20000010858 */
[----:B------:R-:W-:Y:S01]  /*b500*/  FADD.FTZ R91, R156, R91 ;  /* 0x0000005b9c5b7221 */ /* 0x000fe20000010000 */
[-CC-:B------:R-:W-:Y:S01]  /*b510*/  FFMA.FTZ R115, R115, R14.reuse, -R88.reuse ;  /* 0x0000000e73737223 */ /* 0x180fe20000010858 */
[-CC-:B------:R-:W-:Y:S01]  /*b520*/  FFMA.FTZ R111, R111, R14.reuse, -R88.reuse ;  /* 0x0000000e6f6f7223 */ /* 0x180fe20000010858 */
[----:B------:R0:W1:Y:S01]  /*b530*/  MUFU.EX2 R2, R15 ;  /* 0x0000000f00027308 */ /* 0x0000620000000800 */
[----:B------:R-:W-:Y:S01]  /*b540*/  FADD.FTZ R8, R158, R91 ;  /* 0x0000005b9e087221 */ /* 0x000fe20000010000 */
[----:B------:R-:W-:Y:S01]  /*b550*/  FFMA.FTZ R119, R119, R14, -R88 ;  /* 0x0000000e77777223 */ /* 0x000fe20000010858 */
[----:B------:R-:W-:-:S02]  /*b560*/  IMAD.U32 R90, RZ, RZ, UR11 ;  /* 0x0000000bff5a7e24 */ /* 0x000fc4000f8e00ff */
[-C--:B------:R-:W-:Y:S01]  /*b570*/  FFMA.FTZ R157, R157, R14.reuse, -R88 ;  /* 0x0000000e9d9d7223 */ /* 0x080fe20000010858 */
[----:B------:R-:W-:Y:S01]  /*b580*/  FADD.FTZ R91, R165, R8 ;  /* 0x00000008a55b7221 */ /* 0x000fe20000010000 */
[-CC-:B------:R-:W-:Y:S01]  /*b590*/  FFMA.FTZ R123, R123, R14.reuse, -R88.reuse ;  /* 0x0000000e7b7b7223 */ /* 0x180fe20000010858 */
[----:B------:R-:W-:Y:S01]  /*b5a0*/  @!P1 VIADD R90, R90, 0x2a860 ;  /* 0x0002a8605a5a9836 */ /* 0x000fe20000000000 */
[----:B------:R-:W2:Y:S01]  /*b5b0*/  MUFU.EX2 R22, R22 ;  /* 0x0000001600167308 */ /* 0x000ea20000000800 */
[----:B------:R-:W-:Y:S01]  /*b5c0*/  FADD.FTZ R8, R152, R91 ;  /* 0x0000005b98087221 */ /* 0x000fe20000010000 */
[-CC-:B------:R-:W-:Y:S01]  /*b5d0*/  FFMA.FTZ R159, R159, R14.reuse, -R88.reuse ;  /* 0x0000000e9f9f7223 */ /* 0x180fe20000010858 */
[-C--:B------:R-:W-:Y:S01]  /*b5e0*/  FFMA.FTZ R127, R127, R14.reuse, -R88 ;  /* 0x0000000e7f7f7223 */ /* 0x080fe20000010858 */
[----:B------:R-:W-:Y:S01]  /*b5f0*/  @!P1 PRMT R90, RZ, 0x654, R90 ;  /* 0x00000654ff5a9816 */ /* 0x000fe2000000005a */
[----:B0-----:R-:W-:Y:S01]  /*b600*/  FADD.FTZ R15, R167, R8 ;  /* 0x00000008a70f7221 */ /* 0x001fe20000010000 */
[-CC-:B------:R-:W-:Y:S01]  /*b610*/  FFMA.FTZ R161, R161, R14.reuse, -R88.reuse ;  /* 0x0000000ea1a17223 */ /* 0x180fe20000010858 */
[-CC-:B------:R-:W-:Y:S01]  /*b620*/  FFMA.FTZ R131, R131, R14.reuse, -R88.reuse ;  /* 0x0000000e83837223 */ /* 0x180fe20000010858 */
[----:B------:R-:W0:Y:S01]  /*b630*/  MUFU.EX2 R95, R95 ;  /* 0x0000005f005f7308 */ /* 0x000e220000000800 */
[----:B-1----:R-:W-:Y:S01]  /*b640*/  FFMA.FTZ R5, R2, R5, R93 ;  /* 0x0000000502057223 */ /* 0x002fe2000001005d */
[----:B------:R-:W-:Y:S01]  /*b650*/  FADD.FTZ R8, R154, R15 ;  /* 0x0000000f9a087221 */ /* 0x000fe20000010000 */
[----:B------:R1:W-:Y:S01]  /*b660*/  @!P1 SYNCS.ARRIVE.TRANS64.RED.A1T0 RZ, [R90+URZ], RZ ;  /* 0x000000ff5aff99a7 */ /* 0x0003e2000810043f */
[-C--:B------:R-:W-:Y:S01]  /*b670*/  FFMA.FTZ R153, R153, R14.reuse, -R88 ;  /* 0x0000000e99997223 */ /* 0x080fe20000010858 */
[----:B------:R-:W-:Y:S01]  /*b680*/  FADD.FTZ R5, R92, R5 ;  /* 0x000000055c057221 */ /* 0x000fe20000010000 */
[----:B------:R-:W-:Y:S01]  /*b690*/  FADD.FTZ R15, R155, R8 ;  /* 0x000000089b0f7221 */ /* 0x000fe20000010000 */
[----:B------:R-:W-:Y:S01]  /*b6a0*/  FFMA.FTZ R88, R135, R14, -R88 ;  /* 0x0000000e87587223 */ /* 0x000fe20000010858 */
[----:B------:R-:W3:Y:S01]  /*b6b0*/  MUFU.EX2 R94, R137 ;  /* 0x00000089005e7308 */ /* 0x000ee20000000800 */
[----:B--2---:R-:W-:Y:S01]  /*b6c0*/  FADD.FTZ R5, R22, R5 ;  /* 0x0000000516057221 */ /* 0x004fe20000010000 */
[----:B------:R-:W-:Y:S01]  /*b6d0*/  FADD.FTZ R8, R148, R15 ;  /* 0x0000000f94087221 */ /* 0x000fe20000010000 */
[----:B------:R-:W-:Y:S01]  /*b6e0*/  F2FP.F16.F32.PACK_AB R154, R155, R154 ;  /* 0x0000009a9b9a723e */ /* 0x000fe200000000ff */
[----:B------:R-:W-:Y:S01]  /*b6f0*/  VIADD R20, R20, 0xffffffff ;  /* 0xffffffff14147836 */ /* 0x000fe20000000000 */
[C---:B------:R-:W-:Y:S01]  /*b700*/  F2FP.F16.F32.PACK_AB R148, R145.reuse, R148 ;  /* 0x000000949194723e */ /* 0x040fe200000000ff */
[----:B------:R-:W-:Y:S01]  /*b710*/  FADD.FTZ R15, R145, R8 ;  /* 0x00000008910f7221 */ /* 0x000fe20000010000 */
[----:B------:R-:W-:Y:S01]  /*b720*/  F2FP.F16.F32.PACK_AB R156, R156, R163 ;  /* 0x000000a39c9c723e */ /* 0x000fe200000000ff */
[----:B------:R-:W2:Y:S01]  /*b730*/  MUFU.EX2 R99, R99 ;  /* 0x0000006300637308 */ /* 0x000ea20000000800 */
[----:B0-----:R-:W-:Y:S01]  /*b740*/  FADD.FTZ R5, R95, R5 ;  /* 0x000000055f057221 */ /* 0x001fe20000010000 */
[----:B------:R-:W-:Y:S01]  /*b750*/  FADD.FTZ R8, R150, R15 ;  /* 0x0000000f96087221 */ /* 0x000fe20000010000 */
[----:B------:R-:W-:-:S02]  /*b760*/  F2FP.F16.F32.PACK_AB R158, R165, R158 ;  /* 0x0000009ea59e723e */ /* 0x000fc400000000ff */
[----:B------:R-:W-:Y:S01]  /*b770*/  F2FP.F16.F32.PACK_AB R152, R167, R152 ;  /* 0x00000098a798723e */ /* 0x000fe200000000ff */
[C---:B------:R-:W-:Y:S01]  /*b780*/  FADD.FTZ R15, R109.reuse, R8 ;  /* 0x000000086d0f7221 */ /* 0x040fe20000010000 */
[----:B------:R-:W-:Y:S01]  /*b790*/  F2FP.F16.F32.PACK_AB R150, R109, R150 ;  /* 0x000000966d96723e */ /* 0x000fe200000000ff */
[----:B------:R-:W0:Y:S01]  /*b7a0*/  MUFU.EX2 R96, R141 ;  /* 0x0000008d00607308 */ /* 0x000e220000000800 */
[----:B---3--:R-:W-:Y:S01]  /*b7b0*/  FADD.FTZ R5, R94, R5 ;  /* 0x000000055e057221 */ /* 0x008fe20000010000 */
[----:B------:R-:W-:Y:S01]  /*b7c0*/  FADD.FTZ R8, R144, R15 ;  /* 0x0000000f90087221 */ /* 0x000fe20000010000 */
[----:B------:R-:W-:-:S03]  /*b7d0*/  F2FP.F16.F32.PACK_AB R144, R89, R144 ;  /* 0x000000905990723e */ /* 0x000fc600000000ff */
[----:B------:R-:W-:Y:S02]  /*b7e0*/  FADD.FTZ R15, R89, R8 ;  /* 0x00000008590f7221 */ /* 0x000fe40000010000 */
[----:B------:R-:W3:Y:S01]  /*b7f0*/  MUFU.EX2 R103, R103 ;  /* 0x0000006700677308 */ /* 0x000ee20000000800 */
[----:B--2---:R-:W-:Y:S01]  /*b800*/  FADD.FTZ R5, R99, R5 ;  /* 0x0000000563057221 */ /* 0x004fe20000010000 */
[----:B------:R-:W-:Y:S01]  /*b810*/  FADD.FTZ R8, R146, R15 ;  /* 0x0000000f92087221 */ /* 0x000fe20000010000 */
[----:B------:R-:W-:-:S03]  /*b820*/  F2FP.F16.F32.PACK_AB R146, R101, R146 ;  /* 0x000000926592723e */ /* 0x000fc600000000ff */
[----:B------:R-:W-:Y:S02]  /*b830*/  FADD.FTZ R15, R101, R8 ;  /* 0x00000008650f7221 */ /* 0x000fe40000010000 */
[----:B------:R-:W2:Y:S01]  /*b840*/  MUFU.EX2 R98, R143 ;  /* 0x0000008f00627308 */ /* 0x000ea20000000800 */
[----:B0-----:R-:W-:-:S07]  /*b850*/  FADD.FTZ R5, R96, R5 ;  /* 0x0000000560057221 */ /* 0x001fce0000010000 */
[----:B------:R-:W0:Y:S01]  /*b860*/  MUFU.EX2 R147, R147 ;  /* 0x0000009300937308 */ /* 0x000e220000000800 */
[C---:B---3--:R-:W-:Y:S01]  /*b870*/  FADD.FTZ R5, R103.reuse, R5 ;  /* 0x0000000567057221 */ /* 0x048fe20000010000 */
[----:B------:R-:W-:-:S06]  /*b880*/  F2FP.F16.F32.PACK_AB R155, R103, R96 ;  /* 0x00000060679b723e */ /* 0x000fcc00000000ff */
[----:B------:R3:W4:Y:S01]  /*b890*/  MUFU.EX2 R100, R149 ;  /* 0x0000009500647308 */ /* 0x0007220000000800 */
[----:B--2---:R-:W-:-:S07]  /*b8a0*/  FADD.FTZ R5, R98, R5 ;  /* 0x0000000562057221 */ /* 0x004fce0000010000 */
[----:B------:R-:W2:Y:S01]  /*b8b0*/  MUFU.EX2 R151, R151 ;  /* 0x0000009700977308 */ /* 0x000ea20000000800 */
[C---:B0-----:R-:W-:Y:S01]  /*b8c0*/  FADD.FTZ R5, R147.reuse, R5 ;  /* 0x0000000593057221 */ /* 0x041fe20000010000 */
[----:B---3--:R-:W-:-:S06]  /*b8d0*/  F2FP.F16.F32.PACK_AB R149, R147, R98 ;  /* 0x000000629395723e */ /* 0x008fcc00000000ff */
[----:B------:R-:W0:Y:S01]  /*b8e0*/  MUFU.EX2 R102, R107 ;  /* 0x0000006b00667308 */ /* 0x000e220000000800 */
[----:B----4-:R-:W-:-:S07]  /*b8f0*/  FADD.FTZ R5, R100, R5 ;  /* 0x0000000564057221 */ /* 0x010fce0000010000 */
[----:B------:R-:W3:Y:S01]  /*b900*/  MUFU.EX2 R115, R115 ;  /* 0x0000007300737308 */ /* 0x000ee20000000800 */
[C---:B--2---:R-:W-:Y:S01]  /*b910*/  FADD.FTZ R5, R151.reuse, R5 ;  /* 0x0000000597057221 */ /* 0x044fe20000010000 */
[----:B------:R-:W-:-:S06]  /*b920*/  F2FP.F16.F32.PACK_AB R151, R151, R100 ;  /* 0x000000649797723e */ /* 0x000fcc00000000ff */
[----:B------:R-:W2:Y:S01]  /*b930*/  MUFU.EX2 R104, R111 ;  /* 0x0000006f00687308 */ /* 0x000ea20000000800 */
[----:B0-----:R-:W-:-:S07]  /*b940*/  FADD.FTZ R5, R102, R5 ;  /* 0x0000000566057221 */ /* 0x001fce0000010000 */
[----:B------:R-:W0:Y:S01]  /*b950*/  MUFU.EX2 R119, R119 ;  /* 0x0000007700777308 */ /* 0x000e220000000800 */
[C---:B---3--:R-:W-:Y:S01]  /*b960*/  FADD.FTZ R5, R115.reuse, R5 ;  /* 0x0000000573057221 */ /* 0x048fe20000010000 */
[----:B------:R-:W-:-:S06]  /*b970*/  F2FP.F16.F32.PACK_AB R145, R115, R102 ;  /* 0x000000667391723e */ /* 0x000fcc00000000ff */
[----:B------:R-:W3:Y:S01]  /*b980*/  MUFU.EX2 R140, R140 ;  /* 0x0000008c008c7308 */ /* 0x000ee20000000800 */
[----:B--2---:R-:W-:-:S07]  /*b990*/  FADD.FTZ R5, R104, R5 ;  /* 0x0000000568057221 */ /* 0x004fce0000010000 */
[----:B------:R2:W4:Y:S01]  /*b9a0*/  MUFU.EX2 R106, R157 ;  /* 0x0000009d006a7308 */ /* 0x0005220000000800 */
[C---:B0-----:R-:W-:Y:S01]  /*b9b0*/  FADD.FTZ R5, R119.reuse, R5 ;  /* 0x0000000577057221 */ /* 0x041fe20000010000 */
[----:B------:R-:W-:-:S06]  /*b9c0*/  F2FP.F16.F32.PACK_AB R147, R119, R104 ;  /* 0x000000687793723e */ /* 0x000fcc00000000ff */
[----:B------:R-:W0:Y:S01]  /*b9d0*/  MUFU.EX2 R23, R23 ;  /* 0x0000001700177308 */ /* 0x000e220000000800 */
[----:B---3--:R-:W-:Y:S01]  /*b9e0*/  FADD.FTZ R8, R140, R15 ;  /* 0x0000000f8c087221 */ /* 0x008fe20000010000 */
[----:B--2---:R-:W-:-:S06]  /*b9f0*/  F2FP.F16.F32.PACK_AB R157, R92, R93 ;  /* 0x0000005d5c9d723e */ /* 0x004fcc00000000ff */
[----:B------:R-:W2:Y:S01]  /*ba00*/  MUFU.EX2 R123, R123 ;  /* 0x0000007b007b7308 */ /* 0x000ea20000000800 */
[----:B----4-:R-:W-:-:S07]  /*ba10*/  FADD.FTZ R5, R106, R5 ;  /* 0x000000056a057221 */ /* 0x010fce0000010000 */
[----:B------:R-:W3:Y:S01]  /*ba20*/  MUFU.EX2 R142, R142 ;  /* 0x0000008e008e7308 */ /* 0x000ee20000000800 */
[C---:B0-----:R-:W-:Y:S01]  /*ba30*/  FADD.FTZ R15, R23.reuse, R8 ;  /* 0x00000008170f7221 */ /* 0x041fe20000010000 */
[----:B------:R-:W-:-:S06]  /*ba40*/  F2FP.F16.F32.PACK_AB R140, R23, R140 ;  /* 0x0000008c178c723e */ /* 0x000fcc00000000ff */
[----:B-1----:R0:W1:Y:S01]  /*ba50*/  MUFU.EX2 R90, R159 ;  /* 0x0000009f005a7308 */ /* 0x0020620000000800 */
[C---:B--2---:R-:W-:Y:S01]  /*ba60*/  FADD.FTZ R5, R123.reuse, R5 ;  /* 0x000000057b057221 */ /* 0x044fe20000010000 */
[----:B------:R-:W-:-:S06]  /*ba70*/  F2FP.F16.F32.PACK_AB R141, R123, R106 ;  /* 0x0000006a7b8d723e */ /* 0x000fcc00000000ff */
[----:B------:R-:W2:Y:S01]  /*ba80*/  MUFU.EX2 R113, R113 ;  /* 0x0000007100717308 */ /* 0x000ea20000000800 */
[----:B---3--:R-:W-:Y:S01]  /*ba90*/  FADD.FTZ R8, R142, R15 ;  /* 0x0000000f8e087221 */ /* 0x008fe20000010000 */
[----:B0-----:R-:W-:Y:S01]  /*baa0*/  F2FP.F16.F32.PACK_AB R159, R95, R22 ;  /* 0x000000165f9f723e */ /* 0x001fe200000000ff */
[----:B------:R-:W-:-:S05]  /*bab0*/  IMAD.MOV.U32 R22, RZ, RZ, R4 ;  /* 0x000000ffff167224 */ /* 0x000fca00078e0004 */
        /* <DEDUP_REMOVED lines=20> */
[----:B0-----:R-:W-:Y:S01]  /*bc00*/  F2FP.F16.F32.PACK_AB R153, R99, R94 ;  /* 0x0000005e6399723e */ /* 0x001fe200000000ff */
[----:B------:R-:W-:-:S05]  /*bc10*/  IMAD.MOV.U32 R15, RZ, RZ, R11 ;  /* 0x000000ffff0f7224 */ /* 0x000fca00078e000b */
[----:B------:R-:W0:Y:S01]  /*bc20*/  MUFU.EX2 R88, R88 ;  /* 0x0000005800587308 */ /* 0x000e220000000800 */
[----:B---3--:R-:W-:Y:S01]  /*bc30*/  FADD.FTZ R5, R110, R5 ;  /* 0x000000056e057221 */ /* 0x008fe20000010000 */
[C---:B-1----:R-:W-:Y:S01]  /*bc40*/  FADD.FTZ R8, R21.reuse, R8 ;  /* 0x0000000815087221 */ /* 0x042fe20000010000 */
[----:B------:R-:W-:Y:S01]  /*bc50*/  F2FP.F16.F32.PACK_AB R138, R21, R138 ;  /* 0x0000008a158a723e */ /* 0x000fe200000000ff */
[----:B------:R-:W-:Y:S02]  /*bc60*/  IMAD.MOV.U32 R21, RZ, RZ, R3 ;  /* 0x000000ffff157224 */ /* 0x000fe400078e0003 */
[C---:B0-----:R-:W-:Y:S01]  /*bc70*/  FADD.FTZ R5, R88.reuse, R5 ;  /* 0x0000000558057221 */ /* 0x041fe20000010000 */
[----:B------:R-:W-:Y:S01]  /*bc80*/  F2FP.F16.F32.PACK_AB R139, R88, R110 ;  /* 0x0000006e588b723e */ /* 0x000fe200000000ff */
[----:B------:R-:W-:Y:S06]  /*bc90*/  @P2 BRA `(.L_x_980) ;  /* 0xffffffd000ac2947 */ /* 0x000fec000383ffff */
.L_x_963:
        /* <DEDUP_REMOVED lines=67> */
.L_x_981:
[----:B------:R-:W-:Y:S01]  /*c0d0*/  ULEA UR5, UR4, UR56, 0x3 ;  /* 0x0000003804057291 */ /* 0x000fe2000f8e183f */
[----:B------:R-:W-:-:S08]  /*c0e0*/  SHF.L.U32 R4, R4, 0x1f, RZ ;  /* 0x0000001f04047819 */ /* 0x000fd000000006ff */
[----:B------:R0:W1:Y:S01]  /*c0f0*/  SYNCS.PHASECHK.TRANS64.TRYWAIT P2, [UR5+0x2a850], R4 ;  /* 0x02a85004ff0075a7 */ /* 0x0000620008040145 */
[----:B------:R-:W-:Y:S05]  /*c100*/  @!P0 BRA `(.L_x_982) ;  /* 0x0000000000048947 */ /* 0x000fea0003800000 */
[----:B------:R-:W-:Y:S01]  /*c110*/  BPT.TRAP 0x1 ;  /* 0x000000040000795c */ /* 0x000fe20000300000 */
.L_x_982:
[----:B-1----:R-:W-:Y:S05]  /*c120*/  @P2 BRA `(.L_x_983) ;  /* 0x0000000000082947 */ /* 0x002fea0003800000 */
[----:B------:R-:W1:Y:S02]  /*c130*/  SYNCS.PHASECHK.TRANS64.TRYWAIT P0, [UR5+0x2a850], R4 ;  /* 0x02a85004ff0075a7 */ /* 0x000e640008000145 */
[----:B-1----:R-:W-:Y:S05]  /*c140*/  @!P0 BRA `(.L_x_984) ;  /* 0x0000006400708947 */ /* 0x002fea0003800000 */
.L_x_983:
[----:B------:R-:W-:Y:S01]  /*c150*/  UIADD3 UR56, UR56, 0x400, URZ ;  /* 0x0000040038387890 */ /* 0x000fe2000fffe03f */
[----:B------:R-:W-:Y:S01]  /*c160*/  WARPGROUP.ARRIVE ;  /* 0x00000000000079c5 */ /* 0x000fe20000000000 */
[----:B------:R-:W-:Y:S01]  /*c170*/  UMOV UR7, 0x40000040 ;  /* 0x4000004000077882 */ /* 0x000fe20000000000 */
[----:B-1----:R-:W1:Y:S01]  /*c180*/  SHFL.BFLY PT, R7, R8, 0x2, 0x1f ;  /* 0x0c401f0008077f89 */ /* 0x002e6200000e0000 */
[----:B------:R-:W-:Y:S01]  /*c190*/  USHF.R.U32.HI UR56, URZ, 0x4, UR56 ;  /* 0x000000043f387899 */ /* 0x000fe20008011638 */
[----:B------:R-:W-:Y:S02]  /*c1a0*/  IMAD.U32 R10, RZ, RZ, UR5 ;  /* 0x00000005ff0a7e24 */ /* 0x000fe4000f8e00ff */
[----:B------:R-:W2:Y:S01]  /*c1b0*/  SHFL.BFLY PT, R0, R5, 0x2, 0x1f ;  /* 0x0c401f0005007f89 */ /* 0x000ea200000e0000 */
[----:B------:R-:W-:Y:S01]  /*c1c0*/  ULOP3.LUT UR56, UR56, 0x3fff, URZ, 0xc0, !UPT ;  /* 0x00003fff38387892 */ /* 0x000fe2000f8ec03f */
[----:B------:R-:W-:Y:S02]  /*c1d0*/  @!P1 VIADD R10, R10, 0x2a860 ;  /* 0x0002a8600a0a9836 */ /* 0x000fe40000000000 */
[----:B0-----:R-:W-:Y:S01]  /*c1e0*/  IMAD.MOV.U32 R4, RZ, RZ, -0x800000 ;  /* 0xff800000ff047424 */ /* 0x001fe200078e00ff */
[----:B------:R-:W-:-:S02]  /*c1f0*/  ULOP3.LUT UR56, UR56, 0x3000000, URZ, 0xfc, !UPT ;  /* 0x0300000038387892 */ /* 0x000fc4000f8efc3f */
[----:B------:R-:W-:Y:S02]  /*c200*/  @!P1 PRMT R10, RZ, 0x654, R10 ;  /* 0x00000654ff0a9816 */ /* 0x000fe4000000000a */
[----:B------:R-:W-:-:S07]  /*c210*/  UIMAD UR4, UR4, 0x600, UR56 ;  /* 0x00000600040478a4 */ /* 0x000fce000f8e0238 */
[----:B------:R-:W-:Y:S02]  /*c220*/  UMOV UR6, UR4 ;  /* 0x0000000400067c82 */ /* 0x000fe40008000000 */
[----:B------:R-:W-:Y:S01]  /*c230*/  HGMMA.64x128x16.F32 R24, R156, gdesc[UR4].tnspB, R24, gsb0 ;  /* 0x41e000049c187df0 */ /* 0x000fe20008000818 */
[----:B------:R-:W-:Y:S01]  /*c240*/  UIADD3 UR6, UR4, 0x80, URZ ;  /* 0x0000008004067890 */ /* 0x000fe2000fffe03f */
[----:B-1----:R-:W-:Y:S01]  /*c250*/  FADD.FTZ R7, R7, R8 ;  /* 0x0000000807077221 */ /* 0x002fe20000010000 */
[----:B------:R-:W-:Y:S01]  /*c260*/  UMOV UR7, 0x40000040 ;  /* 0x4000004000077882 */ /* 0x000fe20000000000 */
[----:B------:R-:W-:Y:S02]  /*c270*/  IMAD.MOV.U32 R8, RZ, RZ, RZ ;  /* 0x000000ffff087224 */ /* 0x000fe400078e00ff */
[----:B--2---:R-:W-:Y:S01]  /*c280*/  FADD.FTZ R2, R0, R5 ;  /* 0x0000000500027221 */ /* 0x004fe20000010000 */
        /* <DEDUP_REMOVED lines=109> */
.L_x_914:
        /* <DEDUP_REMOVED lines=20> */
[----:B------:R-:W-:-:S03]  /*caa0*/  LOP3.LUT R6, R6, 0xfffffffc, RZ, 0xc0, !PT ;  /* 0xfffffffc06067812 */ /* 0x000fc600078ec0ff */
[C---:B------:R-:W-:Y:S01]  /*cab0*/  IMAD.IADD R88, R5.reuse, 0x1, -R8 ;  /* 0x0000000105587824 */ /* 0x040fe200078e0a08 */
[----:B------:R-:W-:Y:S01]  /*cac0*/  SHF.R.S32.HI R8, RZ, 0x7, R7 ;  /* 0x00000007ff087819 */ /* 0x000fe20000011407 */
[----:B------:R-:W-:Y:S01]  /*cad0*/  IMAD.IADD R12, R5, 0x1, -R6 ;  /* 0x00000001050c7824 */ /* 0x000fe200078e0a06 */
[----:B------:R-:W5:Y:S02]  /*cae0*/  @P0 LDC R15, c[0x0][0xbec] ;  /* 0x0002fb00ff0f0b82 */ /* 0x000f640000000800 */
[----:B------:R-:W-:Y:S02]  /*caf0*/  SHF.R.S32.HI R9, RZ, 0x1f, R88 ;  /* 0x0000001fff097819 */ /* 0x000fe40000011458 */
[----:B------:R-:W-:Y:S02]  /*cb00*/  LEA.HI R5, R7, R8, RZ, 0x1 ;  /* 0x0000000807057211 */ /* 0x000fe400078f08ff */
[CC--:B------:R-:W-:Y:S02]  /*cb10*/  LEA.HI R90, R9.reuse, R88.reuse, RZ, 0x2 ;  /* 0x00000058095a7211 */ /* 0x0c0fe400078f10ff */
[----:B------:R-:W-:Y:S01]  /*cb20*/  LEA.HI R9, R9, R88, RZ, 0x5 ;  /* 0x0000005809097211 */ /* 0x000fe200078f28ff */
[----:B------:R-:W5:Y:S01]  /*cb30*/  @P0 LDC R91, c[0x0][0xbec] ;  /* 0x0002fb00ff5b0b82 */ /* 0x000f620000000800 */
[----:B------:R-:W-:-:S02]  /*cb40*/  SHF.R.S32.HI R10, RZ, 0x2, R90 ;  /* 0x00000002ff0a7819 */ /* 0x000fc4000001145a */
[----:B------:R-:W-:Y:S02]  /*cb50*/  SHF.R.S32.HI R11, RZ, 0x1f, R90 ;  /* 0x0000001fff0b7819 */ /* 0x000fe4000001145a */
[----:B------:R-:W-:Y:S02]  /*cb60*/  LOP3.LUT R5, R5, 0x3fffffe, RZ, 0xc0, !PT ;  /* 0x03fffffe05057812 */ /* 0x000fe400078ec0ff */
[----:B------:R-:W-:Y:S01]  /*cb70*/  LEA.HI R11, R11, R10, RZ, 0x3 ;  /* 0x0000000a0b0b7211 */ /* 0x000fe200078f18ff */
[----:B------:R-:W5:Y:S01]  /*cb80*/  @P0 LDC R17, c[0x0][0xbf0] ;  /* 0x0002fc00ff110b82 */ /* 0x000f620000000800 */
[----:B------:R-:W-:Y:S01]  /*cb90*/  LEA.HI R7, R12, R12, RZ, 0x1 ;  /* 0x0000000c0c077211 */ /* 0x000fe200078f08ff */
[----:B------:R-:W-:Y:S01]  /*cba0*/  IMAD.IADD R5, R8, 0x1, -R5 ;  /* 0x0000000108057824 */ /* 0x000fe200078e0a05 */
[----:B------:R-:W-:Y:S02]  /*cbb0*/  LOP3.LUT R11, R11, 0xfffffff8, RZ, 0xc0, !PT ;  /* 0xfffffff80b0b7812 */ /* 0x000fe400078ec0ff */
[----:B------:R-:W-:-:S02]  /*cbc0*/  SHF.R.S32.HI R9, RZ, 0x5, R9 ;  /* 0x00000005ff097819 */ /* 0x000fc40000011409 */
[----:B------:R-:W-:Y:S01]  /*cbd0*/  LOP3.LUT R7, R7, 0x1ffffffe, RZ, 0xc0, !PT ;  /* 0x1ffffffe07077812 */ /* 0x000fe200078ec0ff */
[----:B------:R-:W-:Y:S01]  /*cbe0*/  IMAD.IADD R6, R10, 0x1, -R11 ;  /* 0x000000010a067824 */ /* 0x000fe200078e0a0b */
[----:B------:R-:W5:Y:S03]  /*cbf0*/  @P0 LDC R16, c[0x0][0xbf0] ;  /* 0x0002fc00ff100b82 */ /* 0x000f660000000800 */
[----:B------:R-:W-:Y:S02]  /*cc00*/  IMAD R6, R9, 0x10, R6 ;  /* 0x0000001009067824 */ /* 0x000fe400078e0206 */
[----:B------:R-:W-:Y:S02]  /*cc10*/  IMAD R9, R13, UR4, RZ ;  /* 0x000000040d097c24 */ /* 0x000fe4000f8e02ff */
[----:B------:R-:W-:Y:S02]  /*cc20*/  IMAD.IADD R10, R12, 0x1, -R7 ;  /* 0x000000010c0a7824 */ /* 0x000fe400078e0a07 */
[----:B------:R-:W-:-:S02]  /*cc30*/  IMAD R5, R5, 0x40, R6 ;  /* 0x0000004005057824 */ /* 0x000fc400078e0206 */
[----:B------:R-:W-:Y:S01]  /*cc40*/  IMAD.WIDE.U32 R6, R18, UR4, RZ ;  /* 0x0000000412067c25 */ /* 0x000fe2000f8e00ff */
[----:B---3--:R-:W-:-:S03]  /*cc50*/  USHF.R.S32.HI UR4, URZ, 0x1f, UR9 ;  /* 0x0000001f3f047899 */ /* 0x008fc60008011409 */
[C---:B------:R-:W-:Y:S02]  /*cc60*/  IMAD R11, R18.reuse, UR5, R9 ;  /* 0x00000005120b7c24 */ /* 0x040fe4000f8e0209 */
[----:B------:R-:W-:Y:S02]  /*cc70*/  IMAD R13, R13, UR6, RZ ;  /* 0x000000060d0d7c24 */ /* 0x000fe4000f8e02ff */
[----:B------:R-:W-:Y:S02]  /*cc80*/  IMAD.IADD R7, R7, 0x1, R11 ;  /* 0x0000000107077824 */ /* 0x000fe400078e020b */
[----:B------:R-:W-:-:S04]  /*cc90*/  IMAD.WIDE.U32 R8, R18, UR6, RZ ;  /* 0x0000000612087c25 */ /* 0x000fc8000f8e00ff */
        /* <DEDUP_REMOVED lines=17> */
[----:B------:R-:W-:Y:S02]  /*cdb0*/  IMAD.IADD R7, R7, 0x1, R13 ;  /* 0x0000000107077824 */ /* 0x000fe400078e020d */
[----:B------:R-:W-:-:S04]  /*cdc0*/  @P0 IMAD.HI.U32 R91, R10, R91, RZ ;  /* 0x0000005b0a5b0227 */ /* 0x000fc800078e00ff */
[----:B------:R-:W-:Y:S02]  /*cdd0*/  IMAD.IADD R9, R9, 0x1, R15 ;  /* 0x0000000109097824 */ /* 0x000fe400078e020f */
[----:B------:R-:W-:Y:S01]  /*cde0*/  IMAD.MOV.U32 R11, RZ, RZ, R10 ;  /* 0x000000ffff0b7224 */ /* 0x000fe200078e000a */
[----:B------:R-:W-:Y:S01]  /*cdf0*/  @P0 SHF.R.U32.HI R11, RZ, R17, R12 ;  /* 0x00000011ff0b0219 */ /* 0x000fe2000001160c */
[----:B------:R-:W-:Y:S02]  /*ce00*/  IMAD R15, R14, UR6, RZ ;  /* 0x000000060e0f7c24 */ /* 0x000fe4000f8e02ff */
[----:B------:R-:W-:-:S04]  /*ce10*/  IMAD.WIDE.U32 R6, R89, UR4, R6 ;  /* 0x0000000459067c25 */ /* 0x000fc8000f8e0006 */
[----:B------:R-:W-:Y:S01]  /*ce20*/  IMAD.MOV.U32 R13, RZ, RZ, R10 ;  /* 0x000000ffff0d7224 */ /* 0x000fe200078e000a */
[----:B------:R-:W-:Y:S01]  /*ce30*/  @P0 SHF.R.U32.HI R13, RZ, R16, R91 ;  /* 0x00000010ff0d0219 */ /* 0x000fe2000001165b */
        /* <DEDUP_REMOVED lines=34> */
[----:B------:R-:W-:Y:S01]  /*d060*/  LEA R22, P1, R8, UR8, 0x2 ;  /* 0x0000000808167c11 */ /* 0x000fe2000f8210ff */
[----:B------:R-:W-:Y:S01]  /*d070*/  IMAD.IADD R7, R9, 0x1, R17 ;  /* 0x0000000109077824 */ /* 0x000fe200078e0211 */
[----:B0-----:R-:W-:Y:S01]  /*d080*/  ULEA UR4, UR5, UR4, 0x18 ;  /* 0x0000000405047291 */ /* 0x001fe2000f8ec03f */
[----:B------:R-:W-:Y:S01]  /*d090*/  IMAD R5, R73, 0x80, R5 ;  /* 0x0000008049057824 */ /* 0x000fe200078e0205 */
[----:B------:R-:W-:Y:S01]  /*d0a0*/  LEA.HI.X R11, R6, UR7, R11, 0x2, P0 ;  /* 0x00000007060b7c11 */ /* 0x000fe200080f140b */
[----:B------:R-:W-:Y:S01]  /*d0b0*/  IMAD R18, R19, UR6, RZ ;  /* 0x0000000613127c24 */ /* 0x000fe2000f8e02ff */
[----:B------:R-:W-:Y:S01]  /*d0c0*/  LEA.HI.X R72, R8, UR9, R7, 0x2, P1 ;  /* 0x0000000908487c11 */ /* 0x000fe200088f1407 */
[----:B------:R-:W-:Y:S01]  /*d0d0*/  SHFL.IDX PT, R6, R10, RZ, 0x1c1f ;  /* 0x001c1fff0a067589 */ /* 0x000fe200000e0000 */
[----:B------:R-:W-:Y:S01]  /*d0e0*/  LOP3.LUT P0, RZ, R88, 0x3, RZ, 0xc0, !PT ;  /* 0x0000000358ff7812 */ /* 0x000fe2000780c0ff */
[C---:B------:R-:W-:Y:S01]  /*d0f0*/  VIADD R19, R5.reuse, 0x8 ;  /* 0x0000000805137836 */ /* 0x040fe20000000000 */
[----:B------:R-:W-:Y:S01]  /*d100*/  UIADD3 UR4, UR4, 0x2a820, URZ ;  /* 0x0002a82004047890 */ /* 0x000fe2000fffe03f */
[----:B------:R-:W0:Y:S01]  /*d110*/  SHFL.IDX PT, R7, R11, RZ, 0x1c1f ;  /* 0x001c1fff0b077589 */ /* 0x000e2200000e0000 */
[----:B------:R-:W-:-:S02]  /*d120*/  ISETP.GE.OR P1, PT, R5, R18, P0 ;  /* 0x000000120500720c */ /* 0x000fc40000726670 */
[-C--:B------:R-:W-:Y:S01]  /*d130*/  ISETP.GE.OR P0, PT, R19, R18.reuse, P0 ;  /* 0x000000121300720c */ /* 0x080fe20000706670 */
[----:B------:R-:W-:Y:S01]  /*d140*/  SHFL.IDX PT, R8, R10, 0x1, 0x1c1f ;  /* 0x003c1f000a087f89 */ /* 0x000fe200000e0000 */
[----:B------:R-:W-:Y:S01]  /*d150*/  UPRMT UR4, URZ, 0x654, UR4 ;  /* 0x000006543f047896 */ /* 0x000fe20008000004 */
[----:B------:R-:W-:Y:S02]  /*d160*/  ISETP.GE.AND P2, PT, R5, R18, PT ;  /* 0x000000120500720c */ /* 0x000fe40003f46270 */
[----:B------:R1:W2:Y:S04]  /*d170*/  SHFL.IDX PT, R9, R11, 0x1, 0x1c1f ;  /* 0x003c1f000b097f89 */ /* 0x0002a800000e0000 */
[----:B------:R3:W4:Y:S02]  /*d180*/  SHFL.IDX PT, R16, R22, RZ, 0x1c1f ;  /* 0x001c1fff16107589 */ /* 0x00072400000e0000 */
[----:B------:R-:W-:Y:S01]  /*d190*/  SYNCS.ARRIVE.TRANS64.RED.A1T0 RZ, [UR4], RZ ;  /* 0x000000ffffff79a7 */ /* 0x000fe20008100404 */
[----:B-1----:R-:W-:Y:S01]  /*d1a0*/  LOP3.LUT R11, R90, 0x7ffffffc, RZ, 0xc0, !PT ;  /* 0x7ffffffc5a0b7812 */ /* 0x002fe200078ec0ff */
[----:B------:R3:W1:Y:S04]  /*d1b0*/  SHFL.IDX PT, R17, R72, RZ, 0x1c1f ;  /* 0x001c1fff48117589 */ /* 0x00066800000e0000 */
[----:B------:R-:W-:Y:S01]  /*d1c0*/  IMAD.IADD R11, R88, 0x1, -R11 ;  /* 0x00000001580b7824 */ /* 0x000fe200078e0a0b */
[----:B0-----:R3:W-:Y:S03]  /*d1d0*/  @!P1 ST.E desc[UR60][R6.64], R4 ;  /* 0x0000000406009985 */ /* 0x0017e6000c10193c */
[----:B------:R-:W-:Y:S01]  /*d1e0*/  IMAD.SHL.U32 R21, R11, 0x2, RZ ;  /* 0x000000020b157824 */ /* 0x000fe200078e00ff */
[----:B--2---:R3:W-:Y:S01]  /*d1f0*/  @!P0 ST.E desc[UR60][R8.64], R0 ;  /* 0x0000000008008985 */ /* 0x0047e2000c10193c */
[----:B------:R-:W-:Y:S05]  /*d200*/  @P2 BRA `(.L_x_987) ;  /* 0x0000000400782947 */ /* 0x000fea0003800000 */
[C---:B---3--:R-:W-:Y:S01]  /*d210*/  VIADD R0, R21.reuse, 0x8 ;  /* 0x0000000815007836 */ /* 0x048fe20000000000 */
[----:B------:R-:W-:Y:S01]  /*d220*/  ULDC UR4, c[0x0][0xac8] ;  /* 0x0002b20000047ab9 */ /* 0x000fe20000000800 */
[C---:B------:R-:W-:Y:S01]  /*d230*/  VIADD R8, R21.reuse, 0x10 ;  /* 0x0000001015087836 */ /* 0x040fe20000000000 */
[C---:B------:R-:W-:Y:S01]  /*d240*/  ISETP.GE.AND P2, PT, R21.reuse, UR4, PT ;  /* 0x0000000415007c0c */ /* 0x040fe2000bf46270 */
[C---:B------:R-:W-:Y:S01]  /*d250*/  VIADD R9, R21.reuse, 0x18 ;  /* 0x0000001815097836 */ /* 0x040fe20000000000 */
[----:B------:R-:W-:Y:S01]  /*d260*/  ISETP.GE.AND P3, PT, R0, UR4, PT ;  /* 0x0000000400007c0c */ /* 0x000fe2000bf66270 */
[C---:B------:R-:W-:Y:S01]  /*d270*/  VIADD R10, R21.reuse, 0x28 ;  /* 0x00000028150a7836 */ /* 0x040fe20000000000 */
[----:B------:R-:W-:Y:S01]  /*d280*/  ISETP.GE.AND P0, PT, R8, UR4, PT ;  /* 0x0000000408007c0c */ /* 0x000fe2000bf06270 */
[----:B------:R-:W-:Y:S01]  /*d290*/  VIADD R11, R21, 0x30 ;  /* 0x00000030150b7836 */ /* 0x000fe20000000000 */
[----:B------:R-:W-:Y:S01]  /*d2a0*/  ISETP.GE.AND P1, PT, R9, UR4, PT ;  /* 0x0000000409007c0c */ /* 0x000fe2000bf26270 */
[----:B------:R-:W-:-:S02]  /*d2b0*/  VIADD R12, R21, 0x38 ;  /* 0x00000038150c7836 */ /* 0x000fc40000000000 */
[----:B------:R-:W-:Y:S01]  /*d2c0*/  VIADD R13, R21, 0x40 ;  /* 0x00000040150d7836 */ /* 0x000fe20000000000 */
[----:B------:R-:W-:Y:S01]  /*d2d0*/  ISETP.GE.AND P4, PT, R11, UR4, PT ;  /* 0x000000040b007c0c */ /* 0x000fe2000bf86270 */
[C---:B------:R-:W-:Y:S01]  /*d2e0*/  VIADD R14, R21.reuse, 0x50 ;  /* 0x00000050150e7836 */ /* 0x040fe20000000000 */
[----:B------:R-:W-:Y:S01]  /*d2f0*/  ISETP.GE.AND P5, PT, R12, UR4, PT ;  /* 0x000000040c007c0c */ /* 0x000fe2000bfa6270 */
[----:B-1--4-:R-:W-:Y:S01]  /*d300*/  @!P2 IMAD.WIDE R4, R21, 0x4, R16 ;  /* 0x000000041504a825 */ /* 0x012fe200078e0210 */
[----:B------:R-:W-:Y:S02]  /*d310*/  ISETP.GE.AND P6, PT, R13, UR4, PT ;  /* 0x000000040d007c0c */ /* 0x000fe4000bfc6270 */
[----:B------:R-:W-:Y:S01]  /*d320*/  @!P3 LEA.HI R0, R0, R0, RZ, 0x1 ;  /* 0x000000000000b211 */ /* 0x000fe200078f08ff */
[----:B------:R-:W-:Y:S01]  /*d330*/  VIADD R20, R21, 0x60 ;  /* 0x0000006015147836 */ /* 0x000fe20000000000 */
[----:B------:R0:W-:Y:S01]  /*d340*/  @!P2 ST.E.64 desc[UR60][R4.64], R24 ;  /* 0x000000180400a985 */ /* 0x0001e2000c101b3c */
[----:B------:R-:W-:-:S02]  /*d350*/  @!P0 LEA.HI R8, R8, R8, RZ, 0x1 ;  /* 0x0000000808088211 */ /* 0x000fc400078f08ff */
[----:B------:R-:W-:Y:S01]  /*d360*/  @!P3 LOP3.LUT R7, R0, 0xfffffffe, RZ, 0xc0, !PT ;  /* 0xfffffffe0007b812 */ /* 0x000fe200078ec0ff */
[----:B------:R-:W-:Y:S01]  /*d370*/  VIADD R0, R21, 0x20 ;  /* 0x0000002015007836 */ /* 0x000fe20000000000 */
[----:B------:R-:W-:Y:S02]  /*d380*/  @!P1 LEA.HI R9, R9, R9, RZ, 0x1 ;  /* 0x0000000909099211 */ /* 0x000fe400078f08ff */
[----:B------:R-:W-:Y:S01]  /*d390*/  @!P5 LEA.HI R12, R12, R12, RZ, 0x1 ;  /* 0x0000000c0c0cd211 */ /* 0x000fe200078f08ff */
[----:B------:R-:W-:Y:S01]  /*d3a0*/  @!P3 IMAD.WIDE R6, R7, 0x4, R16 ;  /* 0x000000040706b825 */ /* 0x000fe200078e0210 */
[----:B------:R-:W-:Y:S02]  /*d3b0*/  ISETP.GE.AND P2, PT, R0, UR4, PT ;  /* 0x0000000400007c0c */ /* 0x000fe4000bf46270 */
[----:B------:R-:W-:Y:S02]  /*d3c0*/  @!P5 LOP3.LUT R15, R12, 0xfffffffe, RZ, 0xc0, !PT ;  /* 0xfffffffe0c0fd812 */ /* 0x000fe400078ec0ff */
[----:B------:R1:W-:Y:S01]  /*d3d0*/  @!P3 ST.E.64 desc[UR60][R6.64], R28 ;  /* 0x0000001c0600b985 */ /* 0x0003e2000c101b3c */
[----:B------:R-:W-:-:S02]  /*d3e0*/  ISETP.GE.AND P3, PT, R10, UR4, PT ;  /* 0x000000040a007c0c */ /* 0x000fc4000bf66270 */
[----:B0-----:R-:W-:Y:S02]  /*d3f0*/  @!P0 LOP3.LUT R5, R8, 0xfffffffe, RZ, 0xc0, !PT ;  /* 0xfffffffe08058812 */ /* 0x001fe400078ec0ff */
[----:B------:R-:W-:-:S03]  /*d400*/  @!P4 LEA.HI R8, R11, R11, RZ, 0x1 ;  /* 0x0000000b0b08c211 */ /* 0x000fc600078f08ff */
        /* <DEDUP_REMOVED lines=62> */
.L_x_987:
[----:B------:R-:W-:Y:S05]  /*d7f0*/  BSYNC B0 ;  /* 0x0000000000007941 */ /* 0x000fea0003800000 */
.L_x_986:
[----:B------:R-:W-:Y:S01]  /*d800*/  ISETP.GE.AND P0, PT, R19, R18, PT ;  /* 0x000000121300720c */ /* 0x000fe20003f06270 */
[----:B0-----:R2:W0:Y:S04]  /*d810*/  SHFL.IDX PT, R13, R72, 0x1, 0x1c1f ;  /* 0x003c1f00480d7f89 */ /* 0x00142800000e0000 */
[----:B------:R2:W0:Y:S08]  /*d820*/  SHFL.IDX PT, R12, R22, 0x1, 0x1c1f ;  /* 0x003c1f00160c7f89 */ /* 0x00043000000e0000 */
[----:B--2---:R-:W-:Y:S05]  /*d830*/  @P0 BRA `(.L_x_906) ;  /* 0x0000004800ec0947 */ /* 0x004fea0003800000 */
[----:B------:R-:W-:Y:S01]  /*d840*/  ULDC UR4, c[0x0][0xac8] ;  /* 0x0002b20000047ab9 */ /* 0x000fe20000000800 */
[C---:B---3--:R-:W-:Y:S01]  /*d850*/  VIADD R0, R21.reuse, 0x8 ;  /* 0x0000000815007836 */ /* 0x048fe20000000000 */
[C---:B------:R-:W-:Y:S01]  /*d860*/  ISETP.GE.AND P0, PT, R21.reuse, UR4, PT ;  /* 0x0000000415007c0c */ /* 0x040fe2000bf06270 */
[C---:B------:R-:W-:Y:S02]  /*d870*/  VIADD R4, R21.reuse, 0x10 ;  /* 0x0000001015047836 */ /* 0x040fe40000000000 */
[C---:B------:R-:W-:Y:S01]  /*d880*/  VIADD R6, R21.reuse, 0x18 ;  /* 0x0000001815067836 */ /* 0x040fe20000000000 */
[----:B------:R-:W-:Y:S01]  /*d890*/  ISETP.GE.AND P5, PT, R0, UR4, PT ;  /* 0x0000000400007c0c */ /* 0x000fe2000bfa6270 */
[C---:B------:R-:W-:Y:S01]  /*d8a0*/  VIADD R8, R21.reuse, 0x20 ;  /* 0x0000002015087836 */ /* 0x040fe20000000000 */
[----:B------:R-:W-:Y:S01]  /*d8b0*/  ISETP.GE.AND P6, PT, R4, UR4, PT ;  /* 0x0000000404007c0c */ /* 0x000fe2000bfc6270 */
[C---:B------:R-:W-:Y:S02]  /*d8c0*/  VIADD R9, R21.reuse, 0x28 ;  /* 0x0000002815097836 */ /* 0x040fe40000000000 */
[C---:B------:R-:W-:Y:S01]  /*d8d0*/  VIADD R10, R21.reuse, 0x30 ;  /* 0x00000030150a7836 */ /* 0x040fe20000000000 */
[----:B------:R-:W-:Y:S01]  /*d8e0*/  ISETP.GE.AND P4, PT, R8, UR4, PT ;  /* 0x0000000408007c0c */ /* 0x000fe2000bf86270 */
[----:B------:R-:W-:Y:S01]  /*d8f0*/  VIADD R11, R21, 0x38 ;  /* 0x00000038150b7836 */ /* 0x000fe20000000000 */
[----:B------:R-:W-:Y:S01]  /*d900*/  ISETP.GE.AND P3, PT, R9, UR4, PT ;  /* 0x0000000409007c0c */ /* 0x000fe2000bf66270 */
[----:B0-----:R-:W-:Y:S01]  /*d910*/  @!P0 IMAD.WIDE R2, R21, 0x4, R12 ;  /* 0x0000000415028825 */ /* 0x001fe200078e020c */
[----:B------:R-:W-:-:S02]  /*d920*/  ISETP.GE.AND P2, PT, R10, UR4, PT ;  /* 0x000000040a007c0c */ /* 0x000fc4000bf46270 */
[----:B------:R-:W-:Y:S01]  /*d930*/  ISETP.GE.AND P1, PT, R11, UR4, PT ;  /* 0x000000040b007c0c */ /* 0x000fe2000bf26270 */
[C---:B----4-:R-:W-:Y:S01]  /*d940*/  VIADD R16, R21.reuse, 0x40 ;  /* 0x0000004015107836 */ /* 0x050fe20000000000 */
[----:B------:R0:W-:Y:S01]  /*d950*/  @!P0 ST.E.64 desc[UR60][R2.64], R26 ;  /* 0x0000001a02008985 */ /* 0x0001e2000c101b3c */
[----:B------:R-:W-:Y:S01]  /*d960*/  ISETP.GE.AND P0, PT, R6, UR4, PT ;  /* 0x0000000406007c0c */ /* 0x000fe2000bf06270 */
[C---:B------:R-:W-:Y:S01]  /*d970*/  VIADD R18, R21.reuse, 0x48 ;  /* 0x0000004815127836 */ /* 0x040fe20000000000 */
[----:B------:R-:W-:Y:S01]  /*d980*/  @!P5 LEA.HI R0, R0, R0, RZ, 0x1 ;  /* 0x000000000000d211 */ /* 0x000fe200078f08ff */
[----:B------:R-:W-:Y:S01]  /*d990*/  VIADD R19, R21, 0x70 ;  /* 0x0000007015137836 */ /* 0x000fe20000000000 */
        /* <DEDUP_REMOVED lines=9> */
[----:B------:R-:W-:Y:S01]  /*da30*/  @!P1 LEA.HI R14, R11, R11, RZ, 0x1 ;  /* 0x0000000b0b0e9211 */ /* 0x000fe200078f08ff */
[----:B------:R0:W-:Y:S01]  /*da40*/  @!P5 ST.E.64 desc[UR60][R2.64], R30 ;  /* 0x0000001e0200d985 */ /* 0x0001e2000c101b3c */
[----:B------:R-:W-:-:S02]  /*da50*/  @!P0 LOP3.LUT R7, R6, 0xfffffffe, RZ, 0xc0, !PT ;  /* 0xfffffffe06078812 */ /* 0x000fc400078ec0ff */
[----:B------:R-:W-:Y:S01]  /*da60*/  @!P4 LOP3.LUT R9, R8, 0xfffffffe, RZ, 0xc0, !PT ;  /* 0xfffffffe0809c812 */ /* 0x000fe200078ec0ff */
[----:B------:R2:W-:Y:S01]  /*da70*/  @!P6 ST.E.64 desc[UR60][R4.64], R34 ;  /* 0x000000220400e985 */ /* 0x0005e2000c101b3c */
[----:B------:R-:W-:Y:S01]  /*da80*/  @!P3 LOP3.LUT R11, R0, 0xfffffffe, RZ, 0xc0, !PT ;  /* 0xfffffffe000bb812 */ /* 0x000fe200078ec0ff */
[C---:B------:R-:W-:Y:S01]  /*da90*/  VIADD R0, R21.reuse, 0x50 ;  /* 0x0000005015007836 */ /* 0x040fe20000000000 */
[----:B------:R-:W-:Y:S02]  /*daa0*/  @!P2 LOP3.LUT R15, R10, 0xfffffffe, RZ, 0xc0, !PT ;  /* 0xfffffffe0a0fa812 */ /* 0x000fe400078ec0ff */
[----:B-1----:R-:W-:Y:S01]  /*dab0*/  @!P1 LOP3.LUT R17, R14, 0xfffffffe, RZ, 0xc0, !PT ;  /* 0xfffffffe0e119812 */ /* 0x002fe200078ec0ff */
[----:B------:R-:W-:Y:S01]  /*dac0*/  VIADD R14, R21, 0x58 ;  /* 0x00000058150e7836 */ /* 0x000fe20000000000 */
[----:B------:R-:W-:Y:S02]  /*dad0*/  ISETP.GE.AND P5, PT, R16, UR4, PT ;  /* 0x0000000410007c0c */ /* 0x000fe4000bfa6270 */
[----:B------:R-:W-:Y:S01]  /*dae0*/  ISETP.GE.AND P6, PT, R18, UR4, PT ;  /* 0x0000000412007c0c */ /* 0x000fe2000bfc6270 */
[----:B0-----:R-:W-:-:S04]  /*daf0*/  @!P0 IMAD.WIDE R2, R7, 0x4, R12 ;  /* 0x0000000407028825 */ /* 0x001fc800078e020c */
[--C-:B--2---:R-:W-:Y:S01]  /*db00*/  @!P4 IMAD.WIDE R4, R9, 0x4, R12.reuse ;  /* 0x000000040904c825 */ /* 0x104fe200078e020c */
        /* <DEDUP_REMOVED lines=47> */
[----:B--2---:R-:W-:-:S05]  /*de00*/  LOP3.LUT R3, R21, 0xfffffffe, RZ, 0xc0, !PT ;  /* 0xfffffffe15037812 */ /* 0x004fca00078ec0ff */
[----:B------:R-:W-:-:S05]  /*de10*/  IMAD.WIDE R2, R3, 0x4, R12 ;  /* 0x0000000403027825 */ /* 0x000fca00078e020c */
[----:B------:R0:W-:Y:S01]  /*de20*/  ST.E.64 desc[UR60][R2.64], R86 ;  /* 0x0000005602007985 */ /* 0x0001e2000c101b3c */
[----:B------:R-:W-:Y:S05]  /*de30*/  BRA `(.L_x_906) ;  /* 0x00000044006c7947 */ /* 0x000fea0003800000 */
.L_x_985:
[----:B------:R-:W0:Y:S02]  /*de40*/  S2R R0, SR_TID.X ;  /* 0x0000000000007919 */ /* 0x000e240000002100 */
[----:B0-----:R-:W-:-:S05]  /*de50*/  VIADD R2, R0, 0xffffff80 ;  /* 0xffffff8000027836 */ /* 0x001fca0000000000 */
        /* <DEDUP_REMOVED lines=30> */
[----:B------:R-:W-:-:S03]  /*e040*/  ULDC.64 UR4, c[0x0][0xbe0] ;  /* 0x0002f80000047ab9 */ /* 0x000fc60000000a00 */
[----:B------:R-:W-:Y:S02]  /*e050*/  IMAD.IADD R3, R13, 0x1, R3 ;  /* 0x000000010d037824 */ /* 0x000fe400078e0203 */
        /* <DEDUP_REMOVED lines=23> */
.L_x_904:
        /* <DEDUP_REMOVED lines=18> */
.L_x_988:
[----:B------:R-:W-:Y:S01]  /*e2f0*/  ULDC UR7, c[0x0][0xc50] ;  /* 0x0003140000077ab9 */ /* 0x000fe20000000800 */
[----:B------:R-:W-:Y:S01]  /*e300*/  UMOV UR36, UR6 ;  /* 0x0000000600247c82 */ /* 0x000fe20008000000 */
[----:B------:R-:W-:-:S11]  /*e310*/  UISETP.NE.AND UP0, UPT, UR7, 0x1, UPT ;  /* 0x000000010700788c */ /* 0x000fd6000bf05270 */
[----:B------:R-:W-:Y:S01]  /*e320*/  @UP0 ULDC UR4, c[0x0][0xc54] ;  /* 0x0003150000040ab9 */ /* 0x000fe20000000800 */
[----:B------:R-:W-:Y:S01]  /*e330*/  @UP0 ULDC UR8, c[0x0][0xc58] ;  /* 0x0003160000080ab9 */ /* 0x000fe20000000800 */
[----:B------:R-:W-:-:S04]  /*e340*/  UIMAD.WIDE.U32 UR4, UR6, UR4, URZ ;  /* 0x00000004060472a5 */ /* 0x000fc8000f8e003f */
[----:B------:R-:W-:-:S12]  /*e350*/  @UP0 USHF.R.U32.HI UR36, URZ, UR8, UR5 ;  /* 0x000000083f240299 */ /* 0x000fd80008011605 */
.L_x_989:
[----:B------:R-:W-:Y:S01]  /*e360*/  ISETP.GE.AND P0, PT, R19, RZ, PT ;  /* 0x000000ff1300720c */ /* 0x000fe20003f06270 */
[----:B------:R-:W-:Y:S01]  /*e370*/  UIADD3 UR41, -UR36, URZ, URZ ;  /* 0x0000003f24297290 */ /* 0x000fe2000fffe13f */
[----:B------:R-:W-:Y:S02]  /*e380*/  IMAD.MOV.U32 R9, RZ, RZ, 0x1 ;  /* 0x00000001ff097424 */ /* 0x000fe400078e00ff */
[----:B------:R-:W-:Y:S01]  /*e390*/  IMAD.MOV.U32 R0, RZ, RZ, RZ ;  /* 0x000000ffff007224 */ /* 0x000fe200078e00ff */
[----:B------:R-:W-:Y:S01]  /*e3a0*/  UIMAD UR41, UR7, UR41, UR6 ;  /* 0x00000029072972a4 */ /* 0x000fe2000f8e0206 */
[----:B------:R-:W-:-:S07]  /*e3b0*/  IMAD.MOV.U32 R3, RZ, RZ, 0x1 ;  /* 0x00000001ff037424 */ /* 0x000fce00078e00ff */
[----:B------:R-:W-:Y:S05]  /*e3c0*/  @!P0 BRA `(.L_x_990) ;  /* 0x0000003c00488947 */ /* 0x000fea0003800000 */
[----:B------:R-:W0:Y:S01]  /*e3d0*/  S2UR UR42, SR_CTAID.X ;  /* 0x00000000002a79c3 */ /* 0x000e220000002500 */
[----:B------:R-:W-:Y:S01]  /*e3e0*/  ULDC UR6, c[0x0][0x448] ;  /* 0x0001120000067ab9 */ /* 0x000fe20000000800 */
[----:B------:R-:W-:Y:S01]  /*e3f0*/  ULDC.64 UR4, c[0x0][0x418] ;  /* 0x0001060000047ab9 */ /* 0x000fe20000000a00 */
[----:B------:R-:W-:Y:S02]  /*e400*/  UISETP.NE.AND UP1, UPT, UR6, 0x1, UPT ;  /* 0x000000010600788c */ /* 0x000fe4000bf25270 */
[----:B------:R-:W-:Y:S01]  /*e410*/  UISETP.NE.U32.AND UP0, UPT, UR4, URZ, UPT ;  /* 0x0000003f0400728c */ /* 0x000fe2000bf05070 */
[----:B------:R-:W-:Y:S02]  /*e420*/  ULDC UR11, c[0x0][0x288] ;  /* 0x0000a200000b7ab9 */ /* 0x000fe40000000800 */
[----:B------:R-:W-:Y:S01]  /*e430*/  ULDC UR4, c[0x0][0x424] ;  /* 0x0001090000047ab9 */ /* 0x000fe20000000800 */
[----:B------:R-:W-:Y:S01]  /*e440*/  UISETP.NE.AND.EX UP0, UPT, UR5, URZ, UPT, UP0 ;  /* 0x0000003f0500728c */ /* 0x000fe2000bf05300 */
[----:B------:R-:W-:Y:S01]  /*e450*/  ULDC UR12, c[0x0][0x2f0] ;  /* 0x0000bc00000c7ab9 */ /* 0x000fe20000000800 */
[----:B------:R-:W-:-:S02]  /*e460*/  UIADD3 UR6, -UR11, 0x1, URZ ;  /* 0x000000010b067890 */ /* 0x000fc4000fffe13f */
[----:B------:R-:W-:Y:S01]  /*e470*/  USEL UR10, UR4, 0x1, UP0 ;  /* 0x00000001040a7887 */ /* 0x000fe20008000000 */
[----:B------:R-:W-:Y:S02]  /*e480*/  @UP1 ULDC UR13, c[0x0][0x450] ;  /* 0x00011400000d1ab9 */ /* 0x000fe40000000800 */
[----:B------:R-:W-:Y:S01]  /*e490*/  @UP1 ULDC UR4, c[0x0][0x44c] ;  /* 0x0001130000041ab9 */ /* 0x000fe20000000800 */
[----:B------:R-:W-:Y:S02]  /*e4a0*/  UIMAD UR7, UR10, UR12, 0x5f ;  /* 0x0000005f0a0774a4 */ /* 0x000fe4000f8e020c */
[----:B------:R-:W-:Y:S02]  /*e4b0*/  UIMAD UR9, UR10, UR12, UR6 ;  /* 0x0000000c0a0972a4 */ /* 0x000fe4000f8e0206 */
[----:B------:R-:W-:Y:S02]  /*e4c0*/  UIMAD.WIDE UR6, UR7, 0x2aaaaaab, URZ ;  /* 0x2aaaaaab070678a5 */ /* 0x000fe4000f8e023f */
[----:B0-----:R-:W-:-:S02]  /*e4d0*/  USHF.L.U32 UR42, UR42, 0x7, URZ ;  /* 0x000000072a2a7899 */ /* 0x001fc4000800063f */
[----:B------:R-:W-:Y:S02]  /*e4e0*/  USHF.R.U32.HI UR40, URZ, 0x1f, UR7 ;  /* 0x0000001f3f287899 */ /* 0x000fe40008011607 */
[----:B------:R-:W-:Y:S02]  /*e4f0*/  UIADD3 UR8, UR42, 0x7f, URZ ;  /* 0x0000007f2a087890 */ /* 0x000fe4000fffe03f */
[----:B------:R-:W-:Y:S02]  /*e500*/  ULEA.HI.SX32 UR40, UR7, UR40, 0x1c ;  /* 0x0000002807287291 */ /* 0x000fe4000f8fe23f */
[----:B------:R-:W-:-:S04]  /*e510*/  UIMAD.WIDE.U32 UR4, UR8, UR4, URZ ;  /* 0x00000004080472a5 */ /* 0x000fc8000f8e003f */
[----:B------:R-:W-:-:S03]  /*e520*/  @UP1 USHF.R.U32.HI UR8, URZ, UR13, UR5 ;  /* 0x0000000d3f081299 */ /* 0x000fc60008011605 */
[----:B------:R-:W-:Y:S01]  /*e530*/  ULDC.64 UR4, c[0x0][0x9e0] ;  /* 0x0002780000047ab9 */ /* 0x000fe20000000a00 */
[----:B------:R-:W-:Y:S02]  /*e540*/  UIADD3 UR9, UR9, UR8, URZ ;  /* 0x0000000809097290 */ /* 0x000fe4000fffe03f */
[----:B------:R-:W-:Y:S02]  /*e550*/  UISETP.GE.AND UP0, UPT, UR5, 0x1, UPT ;  /* 0x000000010500788c */ /* 0x000fe4000bf06270 */
[----:B------:R-:W-:-:S04]  /*e560*/  UIADD3 UR4, UR9, UR4, URZ ;  /* 0x0000000409047290 */ /* 0x000fc8000fffe03f */
[----:B------:R-:W-:-:S13]  /*e570*/  PLOP3.LUT P1, PT, PT, PT, UP0, 0x80, 0x0 ;  /* 0x000000000000781c */ /* 0x000fda0003f2f008 */
[----:B------:R-:W-:Y:S05]  /*e580*/  @!P1 BRA `(.L_x_991) ;  /* 0x0000000000449947 */ /* 0x000fea0003800000 */
[----:B------:R-:W-:Y:S01]  /*e590*/  ISETP.LT.AND P0, PT, RZ, UR9, PT ;  /* 0x00000009ff007c0c */ /* 0x000fe2000bf01270 */
[----:B------:R-:W-:-:S12]  /*e5a0*/  UIADD3 UR8, UR9, -0x1, URZ ;  /* 0xffffffff09087890 */ /* 0x000fd8000fffe03f */
[----:B------:R-:W-:Y:S05]  /*e5b0*/  @P0 BRA `(.L_x_992) ;  /* 0x00000000001c0947 */ /* 0x000fea0003800000 */
[----:B------:R-:W-:Y:S02]  /*e5c0*/  UISETP.NE.AND UP0, UPT, UR5, 0x1, UPT ;  /* 0x000000010500788c */ /* 0x000fe4000bf05270 */
[----:B------:R-:W-:-:S09]  /*e5d0*/  UIADD3 UR8, -UR9, URZ, URZ ;  /* 0x0000003f09087290 */ /* 0x000fd2000fffe13f */
[----:B------:R-:W-:Y:S02]  /*e5e0*/  @UP0 ULDC.64 UR14, c[0x0][0x9e8] ;  /* 0x00027a00000e0ab9 */ /* 0x000fe40000000a00 */
[----:B------:R-:W-:-:S04]  /*e5f0*/  UIMAD.WIDE.U32 UR6, UR8, UR14, URZ ;  /* 0x0000000e080672a5 */ /* 0x000fc8000f8e003f */
[----:B------:R-:W-:-:S04]  /*e600*/  @UP0 USHF.R.U32.HI UR8, URZ, UR15, UR7 ;  /* 0x0000000f3f080299 */ /* 0x000fc80008011607 */
[----:B------:R-:W-:Y:S01]  /*e610*/  ULOP3.LUT UR8, URZ, UR8, URZ, 0x33, !UPT ;  /* 0x000000083f087292 */ /* 0x000fe2000f8e333f */
[----:B------:R-:W-:Y:S11]  /*e620*/  BRA `(.L_x_993) ;  /* 0x0000000000107947 */ /* 0x000ff60003800000 */
.L_x_992:
[----:B------:R-:W-:-:S11]  /*e630*/  UISETP.NE.AND UP0, UPT, UR5, 0x1, UPT ;  /* 0x000000010500788c */ /* 0x000fd6000bf05270 */
[----:B------:R-:W-:Y:S02]  /*e640*/  @UP0 ULDC.64 UR14, c[0x0][0x9e8] ;  /* 0x00027a00000e0ab9 */ /* 0x000fe40000000a00 */
[----:B------:R-:W-:-:S04]  /*e650*/  UIMAD.WIDE.U32 UR6, UR8, UR14, URZ ;  /* 0x0000000e080672a5 */ /* 0x000fc8000f8e003f */
[----:B------:R-:W-:-:S12]  /*e660*/  @UP0 USHF.R.U32.HI UR8, URZ, UR15, UR7 ;  /* 0x0000000f3f080299 */ /* 0x000fd80008011607 */
.L_x_993:
[----:B------:R-:W-:-:S04]  /*e670*/  UIMAD UR8, UR8, UR5, UR5 ;  /* 0x00000005080872a4 */ /* 0x000fc8000f8e0205 */
[----:B------:R-:W-:-:S04]  /*e680*/  UISETP.LT.AND UP0, UPT, UR4, UR8, UPT ;  /* 0x000000080400728c */ /* 0x000fc8000bf01270 */
[----:B------:R-:W-:-:S12]  /*e690*/  USEL UR4, UR4, UR8, UP0 ;  /* 0x0000000804047287 */ /* 0x000fd80008000000 */
.L_x_991:
[----:B------:R-:W-:Y:S01]  /*e6a0*/  UIADD3 UR6, UR4, 0x5f, URZ ;  /* 0x0000005f04067890 */ /* 0x000fe2000fffe03f */
[----:B------:R-:W-:Y:S01]  /*e6b0*/  @UP1 ULDC UR8, c[0x0][0x44c] ;  /* 0x0001130000081ab9 */ /* 0x000fe20000000800 */
[----:B------:R-:W-:Y:S02]  /*e6c0*/  @UP1 ULDC UR13, c[0x0][0x450] ;  /* 0x00011400000d1ab9 */ /* 0x000fe40000000800 */
[----:B------:R-:W-:Y:S02]  /*e6d0*/  UIMAD.WIDE UR6, UR6, 0x2aaaaaab, URZ ;  /* 0x2aaaaaab060678a5 */ /* 0x000fe4000f8e023f */
[----:B------:R-:W-:Y:S02]  /*e6e0*/  UIMAD.WIDE.U32 UR8, UR42, UR8, URZ ;  /* 0x000000082a0872a5 */ /* 0x000fe4000f8e003f */
[----:B------:R-:W-:Y:S01]  /*e6f0*/  USHF.R.U32.HI UR39, URZ, 0x1f, UR7 ;  /* 0x0000001f3f277899 */ /* 0x000fe20008011607 */
[----:B------:R-:W-:Y:S01]  /*e700*/  UMOV UR4, UR42 ;  /* 0x0000002a00047c82 */ /* 0x000fe20008000000 */
[----:B------:R-:W-:-:S02]  /*e710*/  UIMAD UR10, UR10, UR12, -UR11 ;  /* 0x0000000c0a0a72a4 */ /* 0x000fc4000f8e0a0b */
[----:B------:R-:W-:Y:S02]  /*e720*/  @UP1 USHF.R.U32.HI UR4, URZ, UR13, UR9 ;  /* 0x0000000d3f041299 */ /* 0x000fe40008011609 */
[----:B------:R-:W-:Y:S02]  /*e730*/  ULEA.HI.SX32 UR39, UR7, UR39, 0x1c ;  /* 0x0000002707277291 */ /* 0x000fe4000f8fe23f */
[----:B------:R-:W-:Y:S02]  /*e740*/  UIADD3 UR4, UR10, UR4, URZ ;  /* 0x000000040a047290 */ /* 0x000fe4000fffe03f */
[----:B------:R-:W-:Y:S01]  /*e750*/  UISETP.LT.AND UP0, UPT, UR40, UR39, UPT ;  /* 0x000000272800728c */ /* 0x000fe2000bf01270 */
[----:B------:R-:W-:Y:S02]  /*e760*/  ULDC UR8, c[0x0][0x9dc] ;  /* 0x0002770000087ab9 */ /* 0x000fe40000000800 */
[----:B------:R-:W-:Y:S02]  /*e770*/  UIADD3 UR8, UR4, -UR8, URZ ;  /* 0x8000000804087290 */ /* 0x000fe4000fffe03f */
[----:B------:R-:W-:Y:S01]  /*e780*/  USEL UR9, UR40, UR39, UP0 ;  /* 0x0000002728097287 */ /* 0x000fe20008000000 */
[----:B------:R-:W-:Y:S11]  /*e790*/  @!P1 BRA `(.L_x_994) ;  /* 0x0000000000449947 */ /* 0x000ff60003800000 */
[----:B------:R-:W-:-:S06]  /*e7a0*/  UISETP.GT.AND UP0, UPT, UR4, -0x1, UPT ;  /* 0xffffffff0400788c */ /* 0x000fcc000bf04270 */
[----:B------:R-:W-:-:S13]  /*e7b0*/  PLOP3.LUT P0, PT, PT, PT, UP0, 0x80, 0x0 ;  /* 0x000000000000781c */ /* 0x000fda0003f0f008 */
[----:B------:R-:W-:Y:S05]  /*e7c0*/  @P0 BRA `(.L_x_995) ;  /* 0x00000000001c0947 */ /* 0x000fea0003800000 */
[----:B------:R-:W-:Y:S02]  /*e7d0*/  UISETP.NE.AND UP0, UPT, UR5, 0x1, UPT ;  /* 0x000000010500788c */ /* 0x000fe4000bf05270 */
[----:B------:R-:W-:-:S09]  /*e7e0*/  ULOP3.LUT UR4, URZ, UR4, URZ, 0x33, !UPT ;  /* 0x000000043f047292 */ /* 0x000fd2000f8e333f */
[----:B------:R-:W-:Y:S02]  /*e7f0*/  @UP0 ULDC.64 UR10, c[0x0][0x9e8] ;  /* 0x00027a00000a0ab9 */ /* 0x000fe40000000a00 */
[----:B------:R-:W-:-:S04]  /*e800*/  UIMAD.WIDE.U32 UR6, UR4, UR10, URZ ;  /* 0x0000000a040672a5 */ /* 0x000fc8000f8e003f */
[----:B------:R-:W-:-:S04]  /*e810*/  @UP0 USHF.R.U32.HI UR4, URZ, UR11, UR7 ;  /* 0x0000000b3f040299 */ /* 0x000fc80008011607 */
[----:B------:R-:W-:Y:S01]  /*e820*/  ULOP3.LUT UR4, URZ, UR4, URZ, 0x33, !UPT ;  /* 0x000000043f047292 */ /* 0x000fe2000f8e333f */
[----:B------:R-:W-:Y:S11]  /*e830*/  BRA `(.L_x_996) ;  /* 0x0000000000107947 */ /* 0x000ff60003800000 */
.L_x_995:
[----:B------:R-:W-:-:S11]  /*e840*/  UISETP.NE.AND UP0, UPT, UR5, 0x1, UPT ;  /* 0x000000010500788c */ /* 0x000fd6000bf05270 */
[----:B------:R-:W-:Y:S02]  /*e850*/  @UP0 ULDC.64 UR10, c[0x0][0x9e8] ;  /* 0x00027a00000a0ab9 */ /* 0x000fe40000000a00 */
[----:B------:R-:W-:-:S04]  /*e860*/  UIMAD.WIDE.U32 UR6, UR4, UR10, URZ ;  /* 0x0000000a040672a5 */ /* 0x000fc8000f8e003f */
[----:B------:R-:W-:-:S12]  /*e870*/  @UP0 USHF.R.U32.HI UR4, URZ, UR11, UR7 ;  /* 0x0000000b3f040299 */ /* 0x000fd80008011607 */
.L_x_996:
[----:B------:R-:W-:-:S04]  /*e880*/  UIMAD UR4, UR4, UR5, URZ ;  /* 0x00000005040472a4 */ /* 0x000fc8000f8e023f */
[----:B------:R-:W-:-:S04]  /*e890*/  UISETP.LT.AND UP0, UPT, UR8, UR4, UPT ;  /* 0x000000040800728c */ /* 0x000fc8000bf01270 */
[----:B------:R-:W-:-:S12]  /*e8a0*/  USEL UR8, UR8, UR4, !UP0 ;  /* 0x0000000408087287 */ /* 0x000fd8000c000000 */
.L_x_994:
[----:B------:R-:W-:-:S04]  /*e8b0*/  UIMAD.WIDE UR4, UR8, 0x2aaaaaab, URZ ;  /* 0x2aaaaaab080478a5 */ /* 0x000fc8000f8e023f */
[----:B------:R-:W-:-:S04]  /*e8c0*/  USHF.R.U32.HI UR4, URZ, 0x1f, UR5 ;  /* 0x0000001f3f047899 */ /* 0x000fc80008011605 */
[----:B------:R-:W-:Y:S02]  /*e8d0*/  ULEA.HI.SX32 UR4, UR5, UR4, 0x1c ;  /* 0x0000000405047291 */ /* 0x000fe4000f8fe23f */
[----:B------:R-:W-:Y:S02]  /*e8e0*/  USHF.R.U32.HI UR5, URZ, 0x10, UR41 ;  /* 0x000000103f057899 */ /* 0x000fe40008011629 */
[----:B------:R-:W-:Y:S02]  /*e8f0*/  ULOP3.LUT UR41, UR41, 0xffff, URZ, 0xc0, !UPT ;  /* 0x0000ffff29297892 */ /* 0x000fe4000f8ec03f */
[----:B------:R-:W-:Y:S01]  /*e900*/  VIMNMX R7, RZ, UR4, !PT ;  /* 0x00000004ff077c48 */ /* 0x000fe2000ffe0100 */
[----:B------:R-:W-:-:S03]  /*e910*/  UISETP.NE.AND UP0, UPT, UR5, URZ, UPT ;  /* 0x0000003f0500728c */ /* 0x000fc6000bf05270 */
[----:B------:R-:W-:Y:S01]  /*e920*/  ISETP.LT.AND P0, PT, R7, UR9, PT ;  /* 0x0000000907007c0c */ /* 0x000fe2000bf01270 */
[----:B------:R0:W-:Y:S04]  /*e930*/  STL [R1+0x8], R7 ;  /* 0x0000080701007387 */ /* 0x0001e80000100800 */
[----:B------:R0:W-:Y:S03]  /*e940*/  STL [R1+0xc], RZ ;  /* 0x00000cff01007387 */ /* 0x0001e60000100800 */
[----:B------:R-:W-:-:S05]  /*e950*/  @!UP0 ULDC UR5, c[0x0][0x9f0] ;  /* 0x00027c0000058ab9 */ /* 0x000fca0000000800 */
[----:B0-----:R-:W-:Y:S05]  /*e960*/  @!P0 BRA `(.L_x_997) ;  /* 0x0000000000708947 */ /* 0x001fea0003800000 */
[----:B------:R-:W-:Y:S01]  /*e970*/  IMAD.U32 R6, RZ, RZ, UR5 ;  /* 0x00000005ff067e24 */ /* 0x000fe2000f8e00ff */
[----:B------:R-:W-:Y:S01]  /*e980*/  UIADD3 UR4, UR5, -0x1, UR9 ;  /* 0xffffffff05047890 */ /* 0x000fe2000fffe009 */
[----:B------:R-:W-:-:S03]  /*e990*/  IMAD.MOV.U32 R2, RZ, RZ, RZ ;  /* 0x000000ffff027224 */ /* 0x000fc600078e00ff */
[-C--:B------:R-:W-:Y:S02]  /*e9a0*/  IABS R0, R6.reuse ;  /* 0x0000000600007213 */ /* 0x080fe40000000000 */
[----:B------:R-:W-:Y:S02]  /*e9b0*/  IABS R6, R6 ;  /* 0x0000000600067213 */ /* 0x000fe40000000000 */
[----:B------:R-:W0:Y:S08]  /*e9c0*/  I2F.RP R4, R0 ;  /* 0x0000000000047306 */ /* 0x000e300000209400 */
[----:B0-----:R-:W0:Y:S02]  /*e9d0*/  MUFU.RCP R4, R4 ;  /* 0x0000000400047308 */ /* 0x001e240000001000 */
[----:B0-----:R-:W-:-:S06]  /*e9e0*/  VIADD R3, R4, 0xffffffe ;  /* 0x0ffffffe04037836 */ /* 0x001fcc0000000000 */
[----:B------:R-:W0:Y:S02]  /*e9f0*/  F2I.FTZ.U32.TRUNC.NTZ R3, R3 ;  /* 0x0000000300037305 */ /* 0x000e24000021f000 */
[----:B0-----:R-:W-:-:S04]  /*ea00*/  IMAD.MOV R5, RZ, RZ, -R3 ;  /* 0x000000ffff057224 */ /* 0x001fc800078e0a03 */
[----:B------:R-:W-:-:S04]  /*ea10*/  IMAD R5, R5, R0, RZ ;  /* 0x0000000005057224 */ /* 0x000fc800078e02ff */
[----:B------:R-:W-:Y:S01]  /*ea20*/  IMAD.HI.U32 R5, R3, R5, R2 ;  /* 0x0000000503057227 */ /* 0x000fe200078e0002 */
[----:B------:R-:W-:-:S03]  /*ea30*/  IADD3 R2, -R7, UR4, RZ ;  /* 0x0000000407027c10 */ /* 0x000fc6000fffe1ff */
[----:B------:R-:W-:Y:S01]  /*ea40*/  IMAD.MOV R3, RZ, RZ, -R6 ;  /* 0x000000ffff037224 */ /* 0x000fe200078e0a06 */
[----:B------:R-:W-:Y:S02]  /*ea50*/  IABS R4, R2 ;  /* 0x0000000200047213 */ /* 0x000fe40000000000 */
[----:B------:R-:W-:-:S03]  /*ea60*/  LOP3.LUT R2, R2, UR5, RZ, 0x3c, !PT ;  /* 0x0000000502027c12 */ /* 0x000fc6000f8e3cff */
[----:B------:R-:W-:Y:S01]  /*ea70*/  IMAD.HI.U32 R5, R5, R4, RZ ;  /* 0x0000000405057227 */ /* 0x000fe200078e00ff */
[----:B------:R-:W-:-:S03]  /*ea80*/  ISETP.GE.AND P2, PT, R2, RZ, PT ;  /* 0x000000ff0200720c */ /* 0x000fc60003f46270 */
[----:B------:R-:W-:-:S05]  /*ea90*/  IMAD R3, R5, R3, R4 ;  /* 0x0000000305037224 */ /* 0x000fca00078e0204 */
[----:B------:R-:W-:-:S13]  /*eaa0*/  ISETP.GT.U32.AND P1, PT, R0, R3, PT ;  /* 0x000000030000720c */ /* 0x000fda0003f24070 */
[----:B------:R-:W-:Y:S02]  /*eab0*/  @!P1 IMAD.IADD R3, R3, 0x1, -R0 ;  /* 0x0000000103039824 */ /* 0x000fe400078e0a00 */
[----:B------:R-:W-:Y:S01]  /*eac0*/  @!P1 VIADD R5, R5, 0x1 ;  /* 0x0000000105059836 */ /* 0x000fe20000000000 */
[----:B------:R-:W-:Y:S02]  /*ead0*/  ISETP.NE.AND P1, PT, RZ, UR5, PT ;  /* 0x00000005ff007c0c */ /* 0x000fe4000bf25270 */
[----:B------:R-:W-:-:S13]  /*eae0*/  ISETP.GE.U32.AND P0, PT, R3, R0, PT ;  /* 0x000000000300720c */ /* 0x000fda0003f06070 */
[----:B------:R-:W-:-:S04]  /*eaf0*/  @P0 VIADD R5, R5, 0x1 ;  /* 0x0000000105050836 */ /* 0x000fc80000000000 */
[----:B------:R-:W-:Y:S01]  /*eb00*/  @!P2 IMAD.MOV R5, RZ, RZ, -R5 ;  /* 0x000000ffff05a224 */ /* 0x000fe200078e0a05 */
[----:B------:R-:W-:-:S05]  /*eb10*/  @!P1 LOP3.LUT R5, RZ, UR5, RZ, 0x33, !PT ;  /* 0x00000005ff059c12 */ /* 0x000fca000f8e33ff */
[----:B------:R0:W-:Y:S02]  /*eb20*/  STL [R1+0xc], R5 ;  /* 0x00000c0501007387 */ /* 0x0001e40000100800 */
.L_x_997:
[----:B------:R-:W2:Y:S01]  /*eb30*/  LDL R2, [R1+0xc] ;  /* 0x00000c0001027983 */ /* 0x000ea20000100800 */
[----:B------:R-:W-:Y:S02]  /*eb40*/  IMAD.MOV.U32 R9, RZ, RZ, 0x1 ;  /* 0x00000001ff097424 */ /* 0x000fe400078e00ff */
[----:B------:R-:W-:Y:S02]  /*eb50*/  IMAD.MOV.U32 R3, RZ, RZ, 0x1 ;  /* 0x00000001ff037424 */ /* 0x000fe400078e00ff */
[----:B--2---:R-:W-:-:S05]  /*eb60*/  IMAD R0, R2, UR41, R7 ;  /* 0x0000002902007c24 */ /* 0x004fca000f8e0207 */
[----:B------:R-:W-:Y:S01]  /*eb70*/  VIADDMNMX R18, R0, R2, UR9, PT ;  /* 0x0000000900127e46 */ /* 0x000fe2000b800102 */
[----:B------:R1:W-:Y:S03]  /*eb80*/  STL [R1+0x4], R0 ;  /* 0x0000040001007387 */ /* 0x0003e60000100800 */
[----:B------:R-:W-:Y:S01]  /*eb90*/  ISETP.GT.AND P0, PT, R18, R0, PT ;  /* 0x000000001200720c */ /* 0x000fe20003f04270 */
[----:B------:R2:W-:Y:S01]  /*eba0*/  STL [R1+0x10], R18 ;  /* 0x0000101201007387 */ /* 0x0005e20000100800 */
[----:B-1----:R-:W-:-:S11]  /*ebb0*/  IMAD.MOV.U32 R0, RZ, RZ, RZ ;  /* 0x000000ffff007224 */ /* 0x002fd600078e00ff */
[----:B--2---:R-:W-:Y:S05]  /*ebc0*/  @!P0 BRA `(.L_x_990) ;  /* 0x0000003400488947 */ /* 0x004fea0003800000 */
[----:B------:R-:W1:Y:S01]  /*ebd0*/  S2UR UR4, SR_CgaCtaId ;  /* 0x00000000000479c3 */ /* 0x000e620000008800 */
[----:B------:R-:W-:Y:S02]  /*ebe0*/  UMOV UR38, 0x400 ;  /* 0x0000040000267882 */ /* 0x000fe40000000000 */
[----:B-1----:R-:W-:-:S04]  /*ebf0*/  ULEA UR38, UR4, UR38, 0x18 ;  /* 0x0000002604267291 */ /* 0x002fc8000f8ec03f */
        /* <DEDUP_REMOVED lines=8> */
[----:B------:R-:W-:Y:S02]  /*ec80*/  IMAD.U32 R4, RZ, RZ, UR6 ;  /* 0x00000006ff047e24 */ /* 0x000fe4000f8e00ff */
[----:B------:R-:W1:Y:S01]  /*ec90*/  LDC.64 R2, c[0x4][R2] ;  /* 0x0100000002027b82 */ /* 0x000e620000000a00 */
[----:B0-----:R-:W-:Y:S02]  /*eca0*/  IMAD.U32 R5, RZ, RZ, UR7 ;  /* 0x00000007ff057e24 */ /* 0x001fe4000f8e00ff */
        /* <DEDUP_REMOVED lines=8> */
[----:B-1----:R-:W-:Y:S05]  /*ed30*/  CALL.ABS.NOINC R2 ;  /* 0x0000000002007343 */ /* 0x002fea0003c00000 */
.L_x_998:
        /* <DEDUP_REMOVED lines=8> */
[----:B------:R1:W2:Y:S01]  /*edc0*/  LDC.64 R2, c[0x4][R16] ;  /* 0x0100000010027b82 */ /* 0x0002a20000000a00 */
[----:B------:R-:W-:Y:S02]  /*edd0*/  IMAD.U32 R4, RZ, RZ, UR6 ;  /* 0x00000006ff047e24 */ /* 0x000fe4000f8e00ff */
[----:B0-----:R-:W-:Y:S02]  /*ede0*/  IMAD.U32 R5, RZ, RZ, UR7 ;  /* 0x00000007ff057e24 */ /* 0x001fe4000f8e00ff */
[----:B------:R-:W-:Y:S02]  /*edf0*/  IMAD.U32 R6, RZ, RZ, UR8 ;  /* 0x00000008ff067e24 */ /* 0x000fe4000f8e00ff */
[----:B------:R-:W-:-:S02]  /*ee00*/  IMAD.U32 R7, RZ, RZ, UR9 ;  /* 0x00000009ff077e24 */ /* 0x000fc4000f8e00ff */
[----:B------:R-:W-:Y:S02]  /*ee10*/  IMAD.U32 R10, RZ, RZ, UR4 ;  /* 0x00000004ff0a7e24 */ /* 0x000fe4000f8e00ff */
[----:B------:R-:W-:Y:S02]  /*ee20*/  IMAD.U32 R11, RZ, RZ, UR5 ;  /* 0x00000005ff0b7e24 */ /* 0x000fe4000f8e00ff */
[----:B------:R-:W-:Y:S02]  /*ee30*/  IMAD.MOV.U32 R8, RZ, RZ, 0x70 ;  /* 0x00000070ff087424 */ /* 0x000fe400078e00ff */
[----:B------:R-:W-:Y:S02]  /*ee40*/  IMAD.MOV.U32 R12, RZ, RZ, 0x1 ;  /* 0x00000001ff0c7424 */ /* 0x000fe400078e00ff */
[----:B-1----:R-:W-:-:S07]  /*ee50*/  IMAD.MOV.U32 R13, RZ, RZ, RZ ;  /* 0x000000ffff0d7224 */ /* 0x002fce00078e00ff */
[----:B------:R-:W-:-:S07]  /*ee60*/  LEPC R20, `(.L_x_1000) ;  /* 0x000000001014794e */ /* 0x000fce0000000000 */
[----:B--2---:R-:W-:Y:S05]  /*ee70*/  CALL.ABS.NOINC R2 ;  /* 0x0000000002007343 */ /* 0x004fea0003c00000 */
.L_x_1000:
[----:B------:R0:W1:Y:S01]  /*ee80*/  LDC.64 R2, c[0x4][R16] ;  /* 0x0100000010027b82 */ /* 0x0000620000000a00 */
[----:B------:R-:W-:Y:S01]  /*ee90*/  ULDC.64 UR6, c[0x4][0x118] ;  /* 0x0100460000067ab9 */ /* 0x000fe20000000a00 */
[----:B------:R-:W-:Y:S01]  /*eea0*/  ULDC.64 UR8, c[0x4][0x120] ;  /* 0x0100480000087ab9 */ /* 0x000fe20000000a00 */
[----:B------:R-:W-:Y:S01]  /*eeb0*/  ULDC.64 UR4, c[0x4][0xb0] ;  /* 0x01002c0000047ab9 */ /* 0x000fe20000000a00 */
[----:B------:R-:W-:Y:S02]  /*eec0*/  IMAD.U32 R4, RZ, RZ, UR6 ;  /* 0x00000006ff047e24 */ /* 0x000fe4000f8e00ff */
[----:B------:R-:W-:Y:S02]  /*eed0*/  IMAD.U32 R5, RZ, RZ, UR7 ;  /* 0x00000007ff057e24 */ /* 0x000fe4000f8e00ff */
[----:B------:R-:W-:Y:S02]  /*eee0*/  IMAD.U32 R6, RZ, RZ, UR8 ;  /* 0x00000008ff067e24 */ /* 0x000fe4000f8e00ff */
[----:B------:R-:W-:-:S02]  /*eef0*/  IMAD.U32 R7, RZ, RZ, UR9 ;  /* 0x00000009ff077e24 */ /* 0x000fc4000f8e00ff */
[----:B------:R-:W-:Y:S02]  /*ef00*/  IMAD.U32 R10, RZ, RZ, UR4 ;  /* 0x00000004ff0a7e24 */ /* 0x000fe4000f8e00ff */
[----:B------:R-:W-:Y:S02]  /*ef10*/  IMAD.U32 R11, RZ, RZ, UR5 ;  /* 0x00000005ff0b7e24 */ /* 0x000fe4000f8e00ff */
[----:B------:R-:W-:Y:S02]  /*ef20*/  IMAD.MOV.U32 R8, RZ, RZ, 0x70 ;  /* 0x00000070ff087424 */ /* 0x000fe400078e00ff */
[----:B------:R-:W-:Y:S02]  /*ef30*/  IMAD.MOV.U32 R12, RZ, RZ, 0x1 ;  /* 0x00000001ff0c7424 */ /* 0x000fe400078e00ff */
[----:B0-----:R-:W-:-:S07]  /*ef40*/  IMAD.MOV.U32 R13, RZ, RZ, RZ ;  /* 0x000000ffff0d7224 */ /* 0x001fce00078e00ff */
[----:B------:R-:W-:-:S07]  /*ef50*/  LEPC R20, `(.L_x_999) ;  /* 0x000000001014794e */ /* 0x000fce0000000000 */
[----:B-1----:R-:W-:Y:S05]  /*ef60*/  CALL.ABS.NOINC R2 ;  /* 0x0000000002007343 */ /* 0x002fea0003c00000 */
.L_x_999:
[----:B------:R-:W1:Y:S02]  /*ef70*/  LDC.64 R2, c[0x0][0x9f8] ;  /* 0x00027e00ff027b82 */ /* 0x000e640000000a00 */
[----:B-1----:R-:W-:-:S04]  /*ef80*/  ISETP.NE.U32.AND P0, PT, R2, RZ, PT ;  /* 0x000000ff0200720c */ /* 0x002fc80003f05070 */
[----:B------:R-:W-:-:S13]  /*ef90*/  ISETP.NE.AND.EX P0, PT, R3, RZ, PT, P0 ;  /* 0x000000ff0300720c */ /* 0x000fda0003f05300 */
[----:B------:R-:W1:Y:S02]  /*efa0*/  @P0 LDC.64 R2, c[0x0][0x9f8] ;  /* 0x00027e00ff020b82 */ /* 0x000e640000000a00 */
[----:B-1----:R-:W-:-:S05]  /*efb0*/  @P0 IMAD.WIDE R2, R19, 0x4, R2 ;  /* 0x0000000413020825 */ /* 0x002fca00078e0202 */
[----:B------:R1:W2:Y:S01]  /*efc0*/  @P0 LDG.E R19, desc[UR60][R2.64] ;  /* 0x0000003c02130981 */ /* 0x0002a2000c1e1900 */
[----:B------:R-:W-:Y:S01]  /*efd0*/  UMOV UR4, 0xffffffff ;  /* 0xffffffff00047882 */ /* 0x000fe20000000000 */
[----:B------:R-:W-:Y:S01]  /*efe0*/  LOP3.LUT R17, R17, 0xfffffffe, RZ, 0xc0, !PT ;  /* 0xfffffffe11117812 */ /* 0x000fe200078ec0ff */
[----:B------:R-:W-:Y:S01]  /*eff0*/  VIADD R18, R18, 0xffffffff ;  /* 0xffffffff12127836 */ /* 0x000fe20000000000 */
[----:B------:R-:W3:Y:S01]  /*f000*/  S2R R0, SR_TID.X ;  /* 0x0000000000007919 */ /* 0x000ee20000002100 */
[----:B-1----:R-:W1:Y:S02]  /*f010*/  LDC.64 R2, c[0x0][0x418] ;  /* 0x00010600ff027b82 */ /* 0x002e640000000a00 */
[----:B-1----:R-:W-:Y:S02]  /*f020*/  ISETP.NE.U32.AND P0, PT, R2, RZ, PT ;  /* 0x000000ff0200720c */ /* 0x002fe40003f05070 */
[----:B---3--:R-:W-:Y:S02]  /*f030*/  SHF.R.U32.HI R0, RZ, 0x5, R0 ;  /* 0x00000005ff007819 */ /* 0x008fe40000011600 */
[----:B------:R-:W-:-:S02]  /*f040*/  ISETP.NE.AND.EX P1, PT, R3, RZ, PT, P0 ;  /* 0x000000ff0300720c */ /* 0x000fc40003f25300 */
[----:B------:R-:W-:-:S11]  /*f050*/  LOP3.LUT R0, R0, 0x3, RZ, 0xc0, !PT ;  /* 0x0000000300007812 */ /* 0x000fd600078ec0ff */
[----:B------:R-:W-:Y:S02]  /*f060*/  @P1 LOP3.LUT R17, R17, 0x1, RZ, 0xfc, !PT ;  /* 0x0000000111111812 */ /* 0x000fe400078efcff */
[----:B--2---:R-:W-:Y:S02]  /*f070*/  SHF.R.S32.HI R6, RZ, 0x1f, R19 ;  /* 0x0000001fff067819 */ /* 0x004fe40000011413 */
[----:B------:R-:W-:-:S03]  /*f080*/  SEL R16, R19, RZ, !P1 ;  /* 0x000000ff13107207 */ /* 0x000fc60004800000 */
[----:B------:R1:W-:Y:S01]  /*f090*/  STL [R1], R6 ;  /* 0x0000000601007387 */ /* 0x0003e20000100800 */
[----:B------:R-:W-:Y:S05]  /*f0a0*/  BRA.DIV UR4, `(.L_x_1001) ;  /* 0x0000003604b07947 */ /* 0x000fea000b800000 */
[----:B------:R2:W3:Y:S02]  /*f0b0*/  SHFL.IDX PT, R14, R0, RZ, 0x1f ;  /* 0x00001fff000e7589 */ /* 0x0004e400000e0000 */
.L_x_1081:
[----:B---3--:R-:W-:Y:S02]  /*f0c0*/  ISETP.NE.AND P0, PT, R14, RZ, PT ;  /* 0x000000ff0e00720c */ /* 0x008fe40003f05270 */
[----:B------:R-:W-:Y:S02]  /*f0d0*/  PLOP3.LUT P2, PT, PT, PT, PT, 0x8, 0x0 ;  /* 0x000000000000781c */ /* 0x000fe40003f4e170 */
[----:B------:R-:W-:-:S11]  /*f0e0*/  LOP3.LUT R17, R17, 0xfffffffd, RZ, 0xc0, !PT ;  /* 0xfffffffd11117812 */ /* 0x000fd600078ec0ff */
[----:B------:R-:W-:Y:S01]  /*f0f0*/  @P2 LOP3.LUT R17, R17, 0x2, RZ, 0xfc, !PT ;  /* 0x0000000211112812 */ /* 0x000fe200078efcff */
[----:B------:R-:W-:Y:S06]  /*f100*/  @P0 BRA `(.L_x_1002) ;  /* 0x0000000400100947 */ /* 0x000fec0003800000 */
[----:B------:R-:W-:-:S03]  /*f110*/  UMOV UR4, 0xffffffff ;  /* 0xffffffff00047882 */ /* 0x000fc60000000000 */
[----:B------:R-:W-:Y:S05]  /*f120*/  BRA.DIV UR4, `(.L_x_1003) ;  /* 0x0000003604b07947 */ /* 0x000fea000b800000 */
[----:B------:R-:W-:-:S13]  /*f130*/  ELECT P6, URZ, PT ;  /* 0x00000000003f782f */ /* 0x000fda00038c0000 */
.L_x_1084:
[----:B------:R-:W-:Y:S05]  /*f140*/  @!P6 BRA `(.L_x_1002) ;  /* 0x000000040000e947 */ /* 0x000fea0003800000 */
[----:B------:R-:W-:Y:S01]  /*f150*/  IMAD.MOV.U32 R16, RZ, RZ, R19 ;  /* 0x000000ffff107224 */ /* 0x000fe200078e0013 */
[----:B------:R-:W-:Y:S06]  /*f160*/  @!P1 BRA `(.L_x_1004) ;  /* 0x0000000000449947 */ /* 0x000fec0003800000 */
[----:B------:R-:W3:Y:S01]  /*f170*/  LDC R7, c[0x0][0x43c] ;  /* 0x00010f00ff077b82 */ /* 0x000ee20000000800 */
[----:B------:R-:W-:Y:S01]  /*f180*/  ULDC.64 UR4, c[0x0][0x428] ;  /* 0x00010a0000047ab9 */ /* 0x000fe20000000a00 */
[----:B---3--:R-:W-:-:S13]  /*f190*/  ISETP.NE.AND P0, PT, R7, 0x1, PT ;  /* 0x000000010700780c */ /* 0x008fda0003f05270 */
[----:B0-----:R-:W2:Y:S02]  /*f1a0*/  @P0 LDC.64 R4, c[0x0][0x440] ;  /* 0x00011000ff040b82 */ /* 0x001ea40000000a00 */
[----:B--2---:R-:W-:-:S04]  /*f1b0*/  @P0 IMAD.HI.U32 R0, R18, R4, RZ ;  /* 0x0000000412000227 */ /* 0x004fc800078e00ff */
        /* <DEDUP_REMOVED lines=8> */
[----:B------:R-:W-:-:S03]  /*f240*/  LEA R2, P0, R4, R2, 0x2 ;  /* 0x0000000204027211 */ /* 0x000fc600078010ff */
[----:B------:R-:W-:-:S05]  /*f250*/  IMAD.IADD R0, R5, 0x1, R7 ;  /* 0x0000000105007824 */ /* 0x000fca00078e0207 */
[----:B------:R-:W-:-:S05]  /*f260*/  LEA.HI.X R3, R4, R3, R0, 0x2, P0 ;  /* 0x0000000304037211 */ /* 0x000fca00000f1400 */
[----:B------:R3:W5:Y:S02]  /*f270*/  LDG.E R16, desc[UR60][R2.64] ;  /* 0x0000003c02107981 */ /* 0x000764000c1e1900 */
.L_x_1004:
[----:B--2---:R-:W-:Y:S01]  /*f280*/  IMAD.MOV.U32 R0, RZ, RZ, 0x1 ;  /* 0x00000001ff007424 */ /* 0x004fe200078e00ff */
[----:B-1----:R-:W3:Y:S04]  /*f290*/  S2R R6, SR_TID.X ;  /* 0x0000000000067919 */ /* 0x002ee80000002100 */
[----:B------:R-:W-:-:S04]  /*f2a0*/  SHF.L.U32 R0, R0, 0x1f, RZ ;  /* 0x0000001f00007819 */ /* 0x000fc800000006ff */
[----:B------:R-:W1:Y:S01]  /*f2b0*/  SYNCS.PHASECHK.TRANS64.TRYWAIT P0, [UR38+0x2a840], R0 ;  /* 0x02a84000ff0075a7 */ /* 0x000e620008000166 */
[----:B---3--:R-:W-:-:S04]  /*f2c0*/  LOP3.LUT R2, R6, 0x7f, RZ, 0xc0, !PT ;  /* 0x0000007f06027812 */ /* 0x008fc800078ec0ff */
[----:B------:R-:W-:Y:S01]  /*f2d0*/  ISETP.NE.AND P1, PT, R2, RZ, PT ;  /* 0x000000ff0200720c */ /* 0x000fe20003f25270 */
[----:B-1----:R-:W-:-:S12]  /*f2e0*/  @!P0 BRA `(.L_x_1005) ;  /* 0x0000003400608947 */ /* 0x002fd80003800000 */
.L_x_1085:
[----:B------:R-:W-:Y:S05]  /*f2f0*/  @P1 BRA `(.L_x_1006) ;  /* 0x0000000000181947 */ /* 0x000fea0003800000 */
[----:B------:R-:W2:Y:S01]  /*f300*/  S2R R2, SR_TID.X ;  /* 0x0000000000027919 */ /* 0x000ea20000002100 */
[----:B-1----:R-:W-:-:S04]  /*f310*/  IMAD.MOV.U32 R0, RZ, RZ, 0x9000 ;  /* 0x00009000ff007424 */ /* 0x002fc800078e00ff */
[----:B------:R3:W-:Y:S01]  /*f320*/  SYNCS.ARRIVE.TRANS64 RZ, [UR38+0x2a830], R0 ;  /* 0x02a83000ffff79a7 */ /* 0x0007e20008000026 */
[----:B--2---:R-:W-:-:S13]  /*f330*/  LOP3.LUT P0, RZ, R2, 0x1f, RZ, 0xc0, !PT ;  /* 0x0000001f02ff7812 */ /* 0x004fda000780c0ff */
[----:B---3--:R-:W-:Y:S05]  /*f340*/  @!P0 BRA `(.L_x_1006) ;  /* 0x0000000000048947 */ /* 0x008fea0003800000 */
[----:B------:R-:W-:Y:S01]  /*f350*/  BPT.TRAP 0x1 ;  /* 0x000000040000795c */ /* 0x000fe20000300000 */
.L_x_1006:
        /* <DEDUP_REMOVED lines=10> */
[----:B------:R-:W-:Y:S02]  /*f400*/  UIMAD UR11, UR11, 0x60, URZ ;  /* 0x000000600b0b78a4 */ /* 0x000fe4000f8e023f */
        /* <DEDUP_REMOVED lines=13> */
[----:B------:R-:W-:Y:S01]  /*f4e0*/  UMOV UR21, UR13 ;  /* 0x0000000d00157c82 */ /* 0x000fe20008000000 */
[----:B------:R3:W-:Y:S01]  /*f4f0*/  UTMALDG.4D [UR8], [UR4], desc[UR6] ;  /* 0x00000608040075b4 */ /* 0x0007e20008019000 */
[----:B------:R-:W-:Y:S01]  /*f500*/  UMOV UR19, UR11 ;  /* 0x0000000b00137c82 */ /* 0x000fe20008000000 */
[----:B------:R-:W-:Y:S01]  /*f510*/  @P0 LOP3.LUT R17, R17, 0x2, RZ, 0xfc, !PT ;  /* 0x0000000211110812 */ /* 0x000fe200078efcff */
[----:B------:R3:W-:Y:S01]  /*f520*/  UTMALDG.4D [UR24], [UR4], desc[UR6] ;  /* 0x00000618040075b4 */ /* 0x0007e20008019000 */
[----:B------:R3:W-:Y:S02]  /*f530*/  UTMALDG.4D [UR16], [UR4], desc[UR6] ;  /* 0x00000610040075b4 */ /* 0x0007e40008019000 */
[----:B---3--:R-:W-:-:S03]  /*f540*/  NOP ;  /* 0x0000000000007918 */ /* 0x008fc60000000000 */
.L_x_1002:
        /* <DEDUP_REMOVED lines=11> */
[----:B-1----:R-:W1:Y:S01]  /*f600*/  LDC.64 R2, c[0x4][R2] ;  /* 0x0100000002027b82 */ /* 0x002e620000000a00 */
        /* <DEDUP_REMOVED lines=9> */
[----:B-12---:R-:W-:Y:S05]  /*f6a0*/  CALL.ABS.NOINC R2 ;  /* 0x0000000002007343 */ /* 0x006fea0003c00000 */
.L_x_1007:
[----:B------:R-:W0:Y:S01]  /*f6b0*/  S2R R4, SR_CTAID.Z ;  /* 0x0000000000047919 */ /* 0x000e220000002700 */
[----:B------:R-:W3:Y:S01]  /*f6c0*/  LDC R8, c[0x0][0x448] ;  /* 0x00011200ff087b82 */ /* 0x000ee20000000800 */
[----:B------:R-:W-:Y:S01]  /*f6d0*/  USHF.R.S32.HI UR4, URZ, 0x1f, UR36 ;  /* 0x0000001f3f047899 */ /* 0x000fe20008011424 */
[----:B------:R-:W4:Y:S01]  /*f6e0*/  S2R R11, SR_TID.X ;  /* 0x00000000000b7919 */ /* 0x000f220000002100 */
[----:B------:R-:W-:Y:S02]  /*f6f0*/  ULDC.64 UR8, c[0x0][0x2d8] ;  /* 0x0000b60000087ab9 */ /* 0x000fe40000000a00 */
[----:B------:R-:W-:-:S03]  /*f700*/  UIMAD UR6, UR4, UR8, URZ ;  /* 0x00000008040672a4 */ /* 0x000fc6000f8e023f */
[----:B-1----:R-:W2:Y:S01]  /*f710*/  LDC.64 R2, c[0x0][0x2e0] ;  /* 0x0000b800ff027b82 */ /* 0x002ea20000000a00 */
[----:B------:R-:W-:Y:S02]  /*f720*/  UIMAD.WIDE.U32 UR4, UR36, UR8, URZ ;  /* 0x00000008240472a5 */ /* 0x000fe4000f8e003f */
[----:B------:R-:W-:-:S04]  /*f730*/  UIMAD UR6, UR36, UR9, UR6 ;  /* 0x00000009240672a4 */ /* 0x000fc8000f8e0206 */
[----:B------:R-:W-:Y:S01]  /*f740*/  UIADD3 UR5, UR5, UR6, URZ ;  /* 0x0000000605057290 */ /* 0x000fe2000fffe03f */
[----:B---3--:R-:W-:Y:S02]  /*f750*/  ISETP.NE.AND P0, PT, R8, 0x1, PT ;  /* 0x000000010800780c */ /* 0x008fe40003f05270 */
[----:B0-----:R-:W-:Y:S02]  /*f760*/  SHF.R.S32.HI R5, RZ, 0x1f, R4 ;  /* 0x0000001fff057819 */ /* 0x001fe40000011404 */
[----:B----4-:R-:W-:-:S03]  /*f770*/  LOP3.LUT R9, R11, 0x7f, RZ, 0xc0, !PT ;  /* 0x0000007f0b097812 */ /* 0x010fc600078ec0ff */
[-C--:B--2---:R-:W-:Y:S02]  /*f780*/  IMAD R0, R5, R2.reuse, RZ ;  /* 0x0000000205007224 */ /* 0x084fe400078e02ff */
[----:B------:R-:W-:Y:S02]  /*f790*/  IMAD.SHL.U32 R7, R11, 0x10, RZ ;  /* 0x000000100b077824 */ /* 0x000fe400078e00ff */
[C---:B------:R-:W-:Y:S02]  /*f7a0*/  IMAD R5, R4.reuse, R3, R0 ;  /* 0x0000000304057224 */ /* 0x040fe400078e0200 */
[----:B------:R-:W-:Y:S01]  /*f7b0*/  IMAD.WIDE.U32 R2, R4, R2, UR4 ;  /* 0x0000000404027e25 */ /* 0x000fe2000f8e0002 */
[----:B------:R-:W0:Y:S01]  /*f7c0*/  @P0 LDC R0, c[0x0][0x450] ;  /* 0x00011400ff000b82 */ /* 0x000e220000000800 */
[----:B------:R-:W-:Y:S01]  /*f7d0*/  SHF.R.U32.HI R4, RZ, 0x3, R9 ;  /* 0x00000003ff047819 */ /* 0x000fe20000011609 */
[----:B------:R-:W-:Y:S01]  /*f7e0*/  ULDC.64 UR4, c[0x0][0x2d0] ;  /* 0x0000b40000047ab9 */ /* 0x000fe20000000a00 */
[----:B------:R-:W-:-:S02]  /*f7f0*/  IMAD.IADD R3, R3, 0x1, R5 ;  /* 0x0000000103037824 */ /* 0x000fc400078e0205 */
[----:B------:R-:W-:-:S03]  /*f800*/  LOP3.LUT R6, R4, 0x70, R7, 0xf8, !PT ;  /* 0x0000007004067812 */ /* 0x000fc600078ef807 */
[----:B------:R-:W1:Y:S02]  /*f810*/  @P0 LDC R5, c[0x0][0x44c] ;  /* 0x00011300ff050b82 */ /* 0x000e640000000800 */
[----:B------:R-:W-:-:S04]  /*f820*/  VIADD R6, R6, UR42 ;  /* 0x0000002a06067c36 */ /* 0x000fc80008000000 */
[----:B-1----:R-:W-:-:S04]  /*f830*/  @P0 IMAD.HI.U32 R7, R6, R5, RZ ;  /* 0x0000000506070227 */ /* 0x002fc800078e00ff */
[----:B------:R-:W-:Y:S01]  /*f840*/  IMAD.MOV.U32 R5, RZ, RZ, R6 ;  /* 0x000000ffff057224 */ /* 0x000fe200078e0006 */
[----:B0-----:R-:W-:-:S05]  /*f850*/  @P0 SHF.R.U32.HI R5, RZ, R0, R7 ;  /* 0x00000000ff050219 */ /* 0x001fca0000011607 */
[----:B------:R-:W-:Y:S02]  /*f860*/  IMAD.MOV R7, RZ, RZ, -R5 ;  /* 0x000000ffff077224 */ /* 0x000fe400078e0a05 */
[----:B------:R-:W-:-:S04]  /*f870*/  IMAD.WIDE.U32 R2, R5, UR4, R2 ;  /* 0x0000000405027c25 */ /* 0x000fc8000f8e0002 */
[----:B------:R-:W-:Y:S01]  /*f880*/  IMAD R0, R8, R7, R6 ;  /* 0x0000000708007224 */ /* 0x000fe200078e0206 */
[----:B------:R-:W-:Y:S01]  /*f890*/  SHF.R.S32.HI R6, RZ, 0x1f, R5 ;  /* 0x0000001fff067819 */ /* 0x000fe20000011405 */
[----:B------:R-:W-:-:S04]  /*f8a0*/  IMAD.SHL.U32 R7, R9, 0x8, RZ ;  /* 0x0000000809077824 */ /* 0x000fc800078e00ff */
[----:B------:R-:W-:-:S04]  /*f8b0*/  IMAD R6, R6, UR4, RZ ;  /* 0x0000000406067c24 */ /* 0x000fc8000f8e02ff */
[----:B------:R-:W-:Y:S01]  /*f8c0*/  IMAD R5, R5, UR5, R6 ;  /* 0x0000000505057c24 */ /* 0x000fe2000f8e0206 */
[----:B------:R-:W-:-:S03]  /*f8d0*/  ULDC.64 UR4, c[0x0][0x2c8] ;  /* 0x0000b20000047ab9 */ /* 0x000fc60000000a00 */
[----:B------:R-:W-:Y:S01]  /*f8e0*/  IMAD.IADD R3, R3, 0x1, R5 ;  /* 0x0000000103037824 */ /* 0x000fe200078e0205 */
[----:B------:R-:W-:Y:S01]  /*f8f0*/  SHF.R.S32.HI R5, RZ, 0x1f, R0 ;  /* 0x0000001fff057819 */ /* 0x000fe20000011400 */
[----:B------:R-:W-:-:S04]  /*f900*/  IMAD.WIDE.U32 R2, R0, UR4, R2 ;  /* 0x0000000400027c25 */ /* 0x000fc8000f8e0002 */
[----:B------:R-:W-:-:S04]  /*f910*/  IMAD R5, R5, UR4, RZ ;  /* 0x0000000405057c24 */ /* 0x000fc8000f8e02ff */
[----:B------:R-:W-:Y:S01]  /*f920*/  IMAD R5, R0, UR5, R5 ;  /* 0x0000000500057c24 */ /* 0x000fe2000f8e0205 */
[----:B------:R-:W-:Y:S02]  /*f930*/  ULDC.64 UR4, c[0x0][0x280] ;  /* 0x0000a00000047ab9 */ /* 0x000fe40000000a00 */
[----:B------:R-:W-:Y:S01]  /*f940*/  LEA R0, P0, R2, UR4, 0x1 ;  /* 0x0000000402007c11 */ /* 0x000fe2000f8008ff */
[----:B------:R-:W-:Y:S01]  /*f950*/  IMAD.IADD R3, R3, 0x1, R5 ;  /* 0x0000000103037824 */ /* 0x000fe200078e0205 */
[----:B------:R-:W-:-:S04]  /*f960*/  ULDC UR4, c[0x0][0x2b8] ;  /* 0x0000ae0000047ab9 */ /* 0x000fc80000000800 */
        /* <DEDUP_REMOVED lines=14> */
[----:B------:R-:W-:Y:S01]  /*fa50*/  SHFL.IDX PT, R2, R6, RZ, 0x181f ;  /* 0x00181fff06027589 */ /* 0x000fe200000e0000 */
[----:B------:R-:W-:Y:S01]  /*fa60*/  ULDC UR4, c[0x0][0x288] ;  /* 0x0000a20000047ab9 */ /* 0x000fe20000000800 */
[----:B------:R-:W-:Y:S02]  /*fa70*/  VIADD R4, R4, UR42 ;  /* 0x0000002a04047c36 */ /* 0x000fe40008000000 */
[----:B------:R-:W0:Y:S01]  /*fa80*/  SHFL.IDX PT, R3, R0, RZ, 0x181f ;  /* 0x00181fff00037589 */ /* 0x000e2200000e0000 */
[----:B------:R-:W-:Y:S02]  /*fa90*/  IMAD R5, R8, UR4, RZ ;  /* 0x0000000408057c24 */ /* 0x000fe4000f8e02ff */
[C---:B------:R-:W-:Y:S01]  /*faa0*/  VIADD R8, R4.reuse, 0x10 ;  /* 0x0000001004087836 */ /* 0x040fe20000000000 */
[----:B------:R-:W-:Y:S02]  /*fab0*/  SHFL.IDX PT, R14, R0, 0x1, 0x181f ;  /* 0x00381f00000e7f89 */ /* 0x000fe400000e0000 */
[----:B------:R-:W-:-:S13]  /*fac0*/  ISETP.GE.AND P3, PT, R4, R5, PT ;  /* 0x000000050400720c */ /* 0x000fda0003f66270 */
[----:B------:R-:W-:Y:S02]  /*fad0*/  @!P3 LEA R21, R7, UR38, 0x1 ;  /* 0x000000260715bc11 */ /* 0x000fe4000f8e08ff */
[----:B0-----:R-:W-:-:S04]  /*fae0*/  LOP3.LUT R3, R3, R2, RZ, 0x3c, !PT ;  /* 0x0000000203037212 */ /* 0x001fc800078e3cff */
[----:B------:R-:W-:-:S04]  /*faf0*/  LOP3.LUT R2, R3, R2, RZ, 0x3c, !PT ;  /* 0x0000000203027212 */ /* 0x000fc800078e3cff */
[----:B------:R-:W-:-:S03]  /*fb00*/  LOP3.LUT R3, R3, R2, RZ, 0x3c, !PT ;  /* 0x0000000203037212 */ /* 0x000fc600078e3cff */
[----:B------:R-:W-:-:S05]  /*fb10*/  @!P3 IMAD.WIDE.U32 R2, R10, 0x2, R2 ;  /* 0x000000020a02b825 */ /* 0x000fca00078e0002 */
[----:B------:R-:W-:Y:S04]  /*fb20*/  @!P3 LDGSTS.E.BYPASS.LTC128B.128 [R21+0xc400], desc[UR60][R2.64], !P2 ;  /* 0x0c4000000215bfae */ /* 0x000fe8000d101d7c */
[----:B------:R-:W-:Y:S04]  /*fb30*/  @!P3 LDGSTS.E.BYPASS.LTC128B.128 [R21+0x10400], desc[UR60][R2.64+0x80], !P0 ;  /* 0x104000800215bfae */ /* 0x000fe8000c101d7c */
[----:B------:R0:W-:Y:S01]  /*fb40*/  @!P3 LDGSTS.E.BYPASS.LTC128B.128 [R21+0x14400], desc[UR60][R2.64+0x100], !P1 ;  /* 0x144001000215bfae */ /* 0x0001e2000c901d7c */
[----:B------:R-:W-:-:S03]  /*fb50*/  ISETP.GE.AND P3, PT, R8, R5, PT ;  /* 0x000000050800720c */ /* 0x000fc60003f66270 */
[----:B------:R-:W1:Y:S01]  /*fb60*/  SHFL.IDX PT, R8, R6, 0x1, 0x181f ;  /* 0x00381f0006087f89 */ /* 0x000e6200000e0000 */
[----:B0-----:R-:W-:-:S09]  /*fb70*/  VIADD R2, R4, 0x20 ;  /* 0x0000002004027836 */ /* 0x001fd20000000000 */
[----:B------:R-:W-:Y:S01]  /*fb80*/  @!P3 LEA R20, R7, UR38, 0x1 ;  /* 0x000000260714bc11 */ /* 0x000fe2000f8e08ff */
[----:B-1----:R-:W-:Y:S02]  /*fb90*/  IMAD.MOV.U32 R9, RZ, RZ, R8 ;  /* 0x000000ffff097224 */ /* 0x002fe400078e0008 */
[----:B------:R-:W-:Y:S02]  /*fba0*/  IMAD.MOV.U32 R8, RZ, RZ, R14 ;  /* 0x000000ffff087224 */ /* 0x000fe400078e000e */
[----:B------:R-:W-:Y:S02]  /*fbb0*/  SHFL.IDX PT, R14, R0, 0x2, 0x181f ;  /* 0x00581f00000e7f89 */ /* 0x000fe400000e0000 */
        /* <DEDUP_REMOVED lines=49> */
[----:B------:R-:W1:Y:S04]  /*fed0*/  SHFL.IDX PT, R2, R6, 0x6, 0x181f ;  /* 0x00d81f0006027f89 */ /* 0x000e6800000e0000 */
[----:B0-----:R0:W2:Y:S06]  /*fee0*/  SHFL.IDX PT, R8, R6, 0x7, 0x181f ;  /* 0x00f81f0006087f89 */ /* 0x0010ac00000e0000 */
[----:B------:R-:W-:Y:S01]  /*fef0*/  @!P3 LEA R21, R7, UR38, 0x1 ;  /* 0x000000260715bc11 */ /* 0x000fe2000f8e08ff */
[----:B-1----:R-:W-:-:S02]  /*ff00*/  IMAD.MOV.U32 R3, RZ, RZ, R2 ;  /* 0x000000ffff037224 */ /* 0x002fc400078e0002 */
[----:B------:R-:W-:Y:S02]  /*ff10*/  IMAD.MOV.U32 R2, RZ, RZ, R14 ;  /* 0x000000ffff027224 */ /* 0x000fe400078e000e */
[----:B------:R0:W1:Y:S02]  /*ff20*/  SHFL.IDX PT, R14, R0, 0x7, 0x181f ;  /* 0x00f81f00000e7f89 */ /* 0x00006400000e0000 */
[----:B------:R-:W-:-:S05]  /*ff30*/  @!P3 IMAD.WIDE.U32 R2, R10, 0x2, R2 ;  /* 0x000000020a02b825 */ /* 0x000fca00078e0002 */
[----:B------:R0:W-:Y:S04]  /*ff40*/  @!P3 LDGSTS.E.BYPASS.LTC128B.128 [R21+0xf400], desc[UR60][R2.64], !P2 ;  /* 0x0f4000000215bfae */ /* 0x0001e8000d101d7c */
[----:B------:R0:W-:Y:S04]  /*ff50*/  @!P3 LDGSTS.E.BYPASS.LTC128B.128 [R21+0x13400], desc[UR60][R2.64+0x80], !P0 ;  /* 0x134000800215bfae */ /* 0x0001e8000c101d7c */
[----:B--2---:R0:W-:Y:S02]  /*ff60*/  @!P3 LDGSTS.E.BYPASS.LTC128B.128 [R21+0x17400], desc[UR60][R2.64+0x100], !P1 ;  /* 0x174001000215bfae */ /* 0x0041e4000c901d7c */
.L_x_1102:
[----:B------:R-:W-:Y:S01]  /*ff70*/  VIADD R4, R4, 0x70 ;  /* 0x0000007004047836 */ /* 0x000fe20000000000 */
[----:B------:R-:W-:Y:S01]  /*ff80*/  BSSY B0, `(.L_x_1009) ;  /* 0x000000d000007945 */ /* 0x000fe20003800000 */
[----:B01----:R-:W-:Y:S02]  /*ff90*/  IMAD.MOV.U32 R2, RZ, RZ, R14 ;  /* 0x000000ffff027224 */ /* 0x003fe400078e000e */
[----:B------:R-:W-:Y:S01]  /*ffa0*/  IMAD.MOV.U32 R3, RZ, RZ, R8 ;  /* 0x000000ffff037224 */ /* 0x000fe200078e0008 */
[----:B------:R-:W-:-:S13]  /*ffb0*/  ISETP.GE.AND P3, PT, R4, R5, PT ;  /* 0x000000050400720c */ /* 0x000fda0003f66270 */
        /* <DEDUP_REMOVED lines=9> */
.L_x_1010:
[----:B------:R-:W-:Y:S05]  /*10050*/  BSYNC B0 ;  /* 0x0000000000007941 */ /* 0x000fea0003800000 */
.L_x_1009:
        /* <DEDUP_REMOVED lines=13> */
.L_x_1103:
[----:B------:R-:W-:Y:S02]  /*10130*/  IMAD.MOV.U32 R9, RZ, RZ, 0x1 ;  /* 0x00000001ff097424 */ /* 0x000fe400078e00ff */
[----:B-1----:R-:W-:Y:S01]  /*10140*/  IMAD.MOV.U32 R0, RZ, RZ, RZ ;  /* 0x000000ffff007224 */ /* 0x002fe200078e00ff */
[----:B------:R-:W-:Y:S06]  /*10150*/  @!P1 BRA `(.L_x_1012) ;  /* 0x0000001800ec9947 */ /* 0x000fec0003800000 */
[----:B------:R-:W2:Y:S04]  /*10160*/  LDL.LU R2, [R1+0xc] ;  /* 0x00000c0001027983 */ /* 0x000ea80000300800 */
[----:B------:R-:W3:Y:S04]  /*10170*/  LDL.LU R4, [R1+0x8] ;  /* 0x0000080001047983 */ /* 0x000ee80000300800 */
[----:B------:R-:W4:Y:S01]  /*10180*/  LDL.LU R3, [R1+0x4] ;  /* 0x0000040001037983 */ /* 0x000f220000300800 */
[----:B------:R-:W-:Y:S01]  /*10190*/  UIADD3 UR4, UR41, 0x1, URZ ;  /* 0x0000000129047890 */ /* 0x000fe2000fffe03f */
[----:B------:R-:W-:-:S05]  /*101a0*/  IMAD.MOV.U32 R9, RZ, RZ, 0x1 ;  /* 0x00000001ff097424 */ /* 0x000fca00078e00ff */
[----:B--2---:R-:W-:Y:S01]  /*101b0*/  IMAD R2, R2, UR4, RZ ;  /* 0x0000000402027c24 */ /* 0x004fe2000f8e02ff */
[----:B------:R-:W-:-:S04]  /*101c0*/  ULOP3.LUT UR4, URZ, UR39, URZ, 0x33, !UPT ;  /* 0x000000273f047292 */ /* 0x000fc8000f8e333f */
[----:B------:R-:W-:Y:S02]  /*101d0*/  LOP3.LUT R2, RZ, R2, RZ, 0x33, !PT ;  /* 0x00000002ff027212 */ /* 0x000fe400078e33ff */
[----:B----4-:R-:W-:Y:S02]  /*101e0*/  LOP3.LUT R3, RZ, R3, RZ, 0x33, !PT ;  /* 0x00000003ff037212 */ /* 0x010fe400078e33ff */
[----:B---3--:R-:W-:Y:S01]  /*101f0*/  VIADDMNMX R2, R2, -R4, UR4, !PT ;  /* 0x0000000402027e46 */ /* 0x008fe2000f800904 */
[----:B------:R-:W-:Y:S01]  /*10200*/  ULOP3.LUT UR4, URZ, UR40, URZ, 0x33, !UPT ;  /* 0x000000283f047292 */ /* 0x000fe2000f8e333f */
[----:B------:R-:W1:Y:S05]  /*10210*/  S2R R4, SR_TID.X ;  /* 0x0000000000047919 */ /* 0x000e6a0000002100 */
[----:B------:R-:W-:-:S04]  /*10220*/  VIMNMX R2, R2, UR4, !PT ;  /* 0x0000000402027c48 */ /* 0x000fc8000ffe0100 */
[----:B------:R-:W-:-:S05]  /*10230*/  VIADDMNMX R3, R2, 0x2, R3, !PT ;  /* 0x0000000202037846 */ /* 0x000fca0007800103 */
[----:B------:R-:W-:-:S05]  /*10240*/  VIADD R5, R3, 0xfffffffe ;  /* 0xfffffffe03057836 */ /* 0x000fca0000000000 */
[-C--:B------:R-:W-:Y:S02]  /*10250*/  ISETP.NE.AND P0, PT, R5, R2.reuse, PT ;  /* 0x000000020500720c */ /* 0x080fe40003f05270 */
[----:B------:R-:W-:-:S05]  /*10260*/  LOP3.LUT R2, RZ, R2, RZ, 0x33, !PT ;  /* 0x00000002ff027212 */ /* 0x000fca00078e33ff */
[----:B------:R-:W-:-:S05]  /*10270*/  IMAD.IADD R2, R3, 0x1, R2 ;  /* 0x0000000103027824 */ /* 0x000fca00078e0202 */
[----:B0-----:R-:W-:Y:S02]  /*10280*/  LOP3.LUT R11, R2, 0x1, RZ, 0xc0, !PT ;  /* 0x00000001020b7812 */ /* 0x001fe400078ec0ff */
[----:B-1----:R-:W-:Y:S01]  /*10290*/  LOP3.LUT R10, R4, 0x1f, RZ, 0xc0, !PT ;  /* 0x0000001f040a7812 */ /* 0x002fe200078ec0ff */
[----:B------:R-:W-:Y:S01]  /*102a0*/  IMAD.MOV.U32 R4, RZ, RZ, R16 ;  /* 0x000000ffff047224 */ /* 0x000fe200078e0010 */
[----:B------:R-:W-:Y:S06]  /*102b0*/  @!P0 BRA `(.L_x_1013) ;  /* 0x00000010006c8947 */ /* 0x000fec0003800000 */
[----:B------:R-:W-:Y:S01]  /*102c0*/  BSSY B0, `(.L_x_1013) ;  /* 0x000011a000007945 */ /* 0x000fe20003800000 */
[----:B------:R-:W-:Y:S02]  /*102d0*/  IMAD.IADD R7, R2, 0x1, -R11 ;  /* 0x0000000102077824 */ /* 0x000fe400078e0a0b */
[----:B------:R-:W-:Y:S02]  /*102e0*/  IMAD.MOV.U32 R8, RZ, RZ, 0x1 ;  /* 0x00000001ff087424 */ /* 0x000fe400078e00ff */
[----:B------:R-:W-:-:S07]  /*102f0*/  IMAD.MOV.U32 R4, RZ, RZ, R16 ;  /* 0x000000ffff047224 */ /* 0x000fce00078e0010 */
.L_x_1046:
        /* <DEDUP_REMOVED lines=27> */
.L_x_1016:
[----:B------:R-:W1:Y:S01]  /*104b0*/  S2R R2, SR_TID.X ;  /* 0x0000000000027919 */ /* 0x000e620000002100 */
[----:B------:R-:W-:Y:S01]  /*104c0*/  BSSY B2, `(.L_x_1017) ;  /* 0x0000006000027945 */ /* 0x000fe20003800000 */
[----:B-1----:R-:W-:Y:S02]  /*104d0*/  LOP3.LUT R3, R2, 0x7f, RZ, 0xc0, !PT ;  /* 0x0000007f02037812 */ /* 0x002fe400078ec0ff */
[----:B------:R-:W-:Y:S02]  /*104e0*/  SHF.L.U32 R2, R8, 0x1f, RZ ;  /* 0x0000001f08027819 */ /* 0x000fe400000006ff */
[----:B------:R-:W-:Y:S02]  /*104f0*/  ISETP.NE.AND P2, PT, R3, RZ, PT ;  /* 0x000000ff0300720c */ /* 0x000fe40003f45270 */
[----:B------:R-:W1:Y:S02]  /*10500*/  SYNCS.PHASECHK.TRANS64.TRYWAIT P0, [UR38+0x2a848], R2 ;  /* 0x02a84802ff0075a7 */ /* 0x000e640008000166 */
[----:B-1----:R-:W-:Y:S09]  /*10510*/  @!P0 BRA `(.L_x_1018) ;  /* 0x0000002c00b08947 */ /* 0x002ff20003800000 */
.L_x_1104:
[----:B------:R-:W-:Y:S05]  /*10520*/  BSYNC B2 ;  /* 0x0000000000027941 */ /* 0x000fea0003800000 */
.L_x_1017:
[----:B------:R-:W-:Y:S04]  /*10530*/  BSSY B2, `(.L_x_1019) ;  /* 0x0000007000027945 */ /* 0x000fe80003800000 */
[----:B------:R-:W-:Y:S05]  /*10540*/  @P2 BRA `(.L_x_1020) ;  /* 0x0000000000142947 */ /* 0x000fea0003800000 */
[----:B------:R-:W-:Y:S01]  /*10550*/  ISETP.NE.AND P0, PT, R10, RZ, PT ;  /* 0x000000ff0a00720c */ /* 0x000fe20003f05270 */
[----:B-1----:R-:W-:-:S04]  /*10560*/  IMAD.MOV.U32 R3, RZ, RZ, 0x9000 ;  /* 0x00009000ff037424 */ /* 0x002fc800078e00ff */
[----:B------:R2:W-:Y:S08]  /*10570*/  SYNCS.ARRIVE.TRANS64 RZ, [UR38+0x2a838], R3 ;  /* 0x02a83803ffff79a7 */ /* 0x0005f00008000026 */
[----:B--2---:R-:W-:Y:S05]  /*10580*/  @!P0 BRA `(.L_x_1020) ;  /* 0x0000000000048947 */ /* 0x004fea0003800000 */
[----:B------:R-:W-:Y:S01]  /*10590*/  BPT.TRAP 0x1 ;  /* 0x000000040000795c */ /* 0x000fe20000300000 */
.L_x_1020:
[----:B------:R-:W-:Y:S05]  /*105a0*/  BSYNC B2 ;  /* 0x0000000000027941 */ /* 0x000fea0003800000 */
.L_x_1019:
[----:B0-----:R-:W-:Y:S01]  /*105b0*/  IMAD.MOV.U32 R5, RZ, RZ, RZ ;  /* 0x000000ffff057224 */ /* 0x001fe200078e00ff */
[----:B------:R-:W-:Y:S01]  /*105c0*/  ULDC.64 UR4, c[0x0][0x198] ;  /* 0x0000660000047ab9 */ /* 0x000fe20000000a00 */
[----:B------:R-:W-:Y:S01]  /*105d0*/  PLOP3.LUT P0, PT, PT, PT, PT, 0x80, 0x0 ;  /* 0x000000000000781c */ /* 0x000fe20003f0f070 */
[----:B------:R-:W-:Y:S01]  /*105e0*/  UIADD3 UR4, UP0, UR4, 0x370, URZ ;  /* 0x0000037004047890 */ /* 0x000fe2000ff1e03f */
[----:B-1----:R-:W-:Y:S01]  /*105f0*/  IMAD R3, R9, 0x60, RZ ;  /* 0x0000006009037824 */ /* 0x002fe200078e02ff */
[----:B------:R-:W-:Y:S01]  /*10600*/  R2UR UR34, R5 ;  /* 0x00000000052272ca */ /* 0x000fe200000e0000 */
[----:B------:R-:W-:Y:S02]  /*10610*/  UIADD3 UR32, UR38, 0x21400, URZ ;  /* 0x0002140026207890 */ /* 0x000fe4000fffe03f */
[----:B------:R-:W-:Y:S02]  /*10620*/  UIADD3 UR33, UR38, 0x2a838, URZ ;  /* 0x0002a83826217890 */ /* 0x000fe4000fffe03f */
[----:B------:R-:W-:Y:S01]  /*10630*/  UIADD3.X UR5, URZ, UR5, URZ, UP0, !UPT ;  /* 0x000000053f057290 */ /* 0x000fe200087fe43f */
[----:B------:R-:W-:Y:S01]  /*10640*/  UMOV UR6, 0x0 ;  /* 0x0000000000067882 */ /* 0x000fe20000000000 */
[----:B------:R-:W-:-:S10]  /*10650*/  UMOV UR7, 0x14f00000 ;  /* 0x14f0000000077882 */ /* 0x000fd40000000000 */
.L_x_1021:
        /* <DEDUP_REMOVED lines=13> */
.L_x_1022:
        /* <DEDUP_REMOVED lines=14> */
.L_x_1023:
        /* <DEDUP_REMOVED lines=12> */
.L_x_1105:
[----:B------:R-:W-:Y:S05]  /*108d0*/  BSYNC B2 ;  /* 0x0000000000027941 */ /* 0x000fea0003800000 */
.L_x_1024:
        /* <DEDUP_REMOVED lines=9> */
.L_x_1027:
[----:B------:R-:W-:Y:S05]  /*10970*/  BSYNC B2 ;  /* 0x0000000000027941 */ /* 0x000fea0003800000 */
.L_x_1026:
[----:B------:R-:W-:Y:S01]  /*10980*/  R2UR UR6, R2 ;  /* 0x00000000020672ca */ /* 0x000fe200000e0000 */
[----:B------:R-:W-:Y:S01]  /*10990*/  ULDC.64 UR4, c[0x0][0x198] ;  /* 0x0000660000047ab9 */ /* 0x000fe20000000a00 */
[----:B------:R-:W-:Y:S01]  /*109a0*/  R2UR UR7, R3 ;  /* 0x00000000030772ca */ /* 0x000fe200000e0000 */
[----:B------:R-:W-:Y:S01]  /*109b0*/  UIADD3 UR4, UP0, UR4, 0x470, URZ ;  /* 0x0000047004047890 */ /* 0x000fe2000ff1e03f */
[----:B------:R-:W-:Y:S01]  /*109c0*/  R2UR UR10, R5 ;  /* 0x00000000050a72ca */ /* 0x000fe200000e0000 */
[----:B------:R-:W-:Y:S01]  /*109d0*/  IMAD R5, R18, 0x60, RZ ;  /* 0x0000006012057824 */ /* 0x000fe200078e02ff */
[----:B------:R-:W-:Y:S01]  /*109e0*/  PLOP3.LUT P0, PT, PT, PT, PT, 0x80, 0x0 ;  /* 0x000000000000781c */ /* 0x000fe20003f0f070 */
[----:B------:R-:W-:Y:S02]  /*109f0*/  UIADD3 UR8, UR38, 0x400, URZ ;  /* 0x0000040026087890 */ /* 0x000fe4000fffe03f */
[----:B------:R-:W-:Y:S02]  /*10a00*/  UIADD3 UR9, UR38, 0x2a850, URZ ;  /* 0x0002a85026097890 */ /* 0x000fe4000fffe03f */
[----:B------:R-:W-:-:S12]  /*10a10*/  UIADD3.X UR5, URZ, UR5, URZ, UP0, !UPT ;  /* 0x000000053f057290 */ /* 0x000fd800087fe43f */
.L_x_1028:
        /* <DEDUP_REMOVED lines=13> */
.L_x_1029:
        /* <DEDUP_REMOVED lines=10> */
.L_x_1015:
[----:B------:R-:W-:Y:S05]  /*10b90*/  BSYNC B1 ;  /* 0x0000000000017941 */ /* 0x000fea0003800000 */
.L_x_1014:
[----:B------:R-:W-:Y:S01]  /*10ba0*/  LOP3.LUT P0, RZ, R17, 0x2, RZ, 0xc0, !PT ;  /* 0x0000000211ff7812 */ /* 0x000fe2000780c0ff */
[----:B------:R-:W-:Y:S01]  /*10bb0*/  BSSY B1, `(.L_x_1030) ;  /* 0x0000087000017945 */ /* 0x000fe20003800000 */
[----:B------:R-:W-:-:S11]  /*10bc0*/  LOP3.LUT R9, R8, 0x1, RZ, 0x3c, !PT ;  /* 0x0000000108097812 */ /* 0x000fd600078e3cff */
[----:B------:R-:W-:Y:S05]  /*10bd0*/  @!P0 BRA `(.L_x_1031) ;  /* 0x0000000800108947 */ /* 0x000fea0003800000 */
[----:B------:R-:W-:Y:S01]  /*10be0*/  LOP3.LUT P0, RZ, R17, 0x1, RZ, 0xc0, !PT ;  /* 0x0000000111ff7812 */ /* 0x000fe2000780c0ff */
[----:B------:R-:W-:-:S12]  /*10bf0*/  VIADD R12, R6, 0xffffffff ;  /* 0xffffffff060c7836 */ /* 0x000fd80000000000 */
        /* <DEDUP_REMOVED lines=20> */
.L_x_1032:
[----:B------:R-:W1:Y:S01]  /*10d40*/  S2R R2, SR_TID.X ;  /* 0x0000000000027919 */ /* 0x000e620000002100 */
[----:B------:R-:W-:Y:S01]  /*10d50*/  BSSY B2, `(.L_x_1033) ;  /* 0x0000006000027945 */ /* 0x000fe20003800000 */
[----:B-1----:R-:W-:Y:S02]  /*10d60*/  LOP3.LUT R3, R2, 0x7f, RZ, 0xc0, !PT ;  /* 0x0000007f02037812 */ /* 0x002fe400078ec0ff */
[----:B------:R-:W-:Y:S02]  /*10d70*/  SHF.L.U32 R2, R9, 0x1f, RZ ;  /* 0x0000001f09027819 */ /* 0x000fe400000006ff */
[----:B------:R-:W-:Y:S02]  /*10d80*/  ISETP.NE.AND P2, PT, R3, RZ, PT ;  /* 0x000000ff0300720c */ /* 0x000fe40003f45270 */
[----:B------:R-:W1:Y:S02]  /*10d90*/  SYNCS.PHASECHK.TRANS64.TRYWAIT P0, [UR38+0x2a840], R2 ;  /* 0x02a84002ff0075a7 */ /* 0x000e640008000166 */
[----:B-1----:R-:W-:Y:S09]  /*10da0*/  @!P0 BRA `(.L_x_1034) ;  /* 0x0000002400bc8947 */ /* 0x002ff20003800000 */
.L_x_1106:
[----:B------:R-:W-:Y:S05]  /*10db0*/  BSYNC B2 ;  /* 0x0000000000027941 */ /* 0x000fea0003800000 */
.L_x_1033:
[----:B------:R-:W-:Y:S04]  /*10dc0*/  BSSY B2, `(.L_x_1035) ;  /* 0x0000007000027945 */ /* 0x000fe80003800000 */
[----:B------:R-:W-:Y:S05]  /*10dd0*/  @P2 BRA `(.L_x_1036) ;  /* 0x0000000000142947 */ /* 0x000fea0003800000 */
[----:B------:R-:W-:Y:S01]  /*10de0*/  ISETP.NE.AND P0, PT, R10, RZ, PT ;  /* 0x000000ff0a00720c */ /* 0x000fe20003f05270 */
[----:B-1----:R-:W-:-:S04]  /*10df0*/  IMAD.MOV.U32 R2, RZ, RZ, 0x9000 ;  /* 0x00009000ff027424 */ /* 0x002fc800078e00ff */
[----:B------:R2:W-:Y:S08]  /*10e00*/  SYNCS.ARRIVE.TRANS64 RZ, [UR38+0x2a830], R2 ;  /* 0x02a83002ffff79a7 */ /* 0x0005f00008000026 */
[----:B--2---:R-:W-:Y:S05]  /*10e10*/  @!P0 BRA `(.L_x_1036) ;  /* 0x0000000000048947 */ /* 0x004fea0003800000 */
[----:B------:R-:W-:Y:S01]  /*10e20*/  BPT.TRAP 0x1 ;  /* 0x000000040000795c */ /* 0x000fe20000300000 */
.L_x_1036:
[----:B------:R-:W-:Y:S05]  /*10e30*/  BSYNC B2 ;  /* 0x0000000000027941 */ /* 0x000fea0003800000 */
.L_x_1035:
        /* <DEDUP_REMOVED lines=11> */
.L_x_1037:
        /* <DEDUP_REMOVED lines=14> */
.L_x_1038:
        /* <DEDUP_REMOVED lines=13> */
.L_x_1039:
        /* <DEDUP_REMOVED lines=12> */
.L_x_1107:
[----:B------:R-:W-:Y:S05]  /*11160*/  BSYNC B2 ;  /* 0x0000000000027941 */ /* 0x000fea0003800000 */
.L_x_1040:
        /* <DEDUP_REMOVED lines=9> */
.L_x_1043:
[----:B------:R-:W-:Y:S05]  /*11200*/  BSYNC B2 ;  /* 0x0000000000027941 */ /* 0x000fea0003800000 */
.L_x_1042:
        /* <DEDUP_REMOVED lines=10> */
.L_x_1044:
        /* <DEDUP_REMOVED lines=13> */
.L_x_1045:
        /* <DEDUP_REMOVED lines=10> */
.L_x_1031:
[----:B------:R-:W-:Y:S05]  /*11420*/  BSYNC B1 ;  /* 0x0000000000017941 */ /* 0x000fea0003800000 */
.L_x_1030:
[----:B------:R-:W-:Y:S02]  /*11430*/  VIADD R6, R6, 0xfffffffe ;  /* 0xfffffffe06067836 */ /* 0x000fe40000000000 */
[----:B------:R-:W-:Y:S01]  /*11440*/  IMAD.MOV.U32 R8, RZ, RZ, R9 ;  /* 0x000000ffff087224 */ /* 0x000fe200078e0009 */
[----:B------:R-:W-:Y:S06]  /*11450*/  @P1 BRA `(.L_x_1046) ;  /* 0xffffffec00a81947 */ /* 0x000fec000383ffff */
[----:B------:R-:W-:Y:S05]  /*11460*/  BSYNC B0 ;  /* 0x0000000000007941 */ /* 0x000fea0003800000 */
.L_x_1013:
        /* <DEDUP_REMOVED lines=18> */
[----:B------:R-:W-:Y:S02]  /*11590*/  IMAD R5, R19, UR5, R2 ;  /* 0x0000000513057c24 */ /* 0x000fe4000f8e0202 */
[----:B------:R-:W-:-:S04]  /*115a0*/  IMAD.MOV.U32 R2, RZ, RZ, R7 ;  /* 0x000000ffff027224 */ /* 0x000fc800078e0007 */
        /* <DEDUP_REMOVED lines=8> */
.L_x_1048:
[----:B------:R-:W1:Y:S01]  /*11630*/  S2R R2, SR_TID.X ;  /* 0x0000000000027919 */ /* 0x000e620000002100 */
[----:B------:R-:W-:Y:S01]  /*11640*/  BSSY B1, `(.L_x_1049) ;  /* 0x0000006000017945 */ /* 0x000fe20003800000 */
[----:B-1----:R-:W-:Y:S02]  /*11650*/  LOP3.LUT R3, R2, 0x7f, RZ, 0xc0, !PT ;  /* 0x0000007f02037812 */ /* 0x002fe400078ec0ff */
[----:B------:R-:W-:Y:S02]  /*11660*/  SHF.L.U32 R2, R9, 0x1f, RZ ;  /* 0x0000001f09027819 */ /* 0x000fe400000006ff */
[----:B------:R-:W-:Y:S02]  /*11670*/  ISETP.NE.AND P1, PT, R3, RZ, PT ;  /* 0x000000ff0300720c */ /* 0x000fe40003f25270 */
[----:B------:R-:W1:Y:S02]  /*11680*/  SYNCS.PHASECHK.TRANS64.TRYWAIT P0, [UR38+0x2a848], R2 ;  /* 0x02a84802ff0075a7 */ /* 0x000e640008000166 */
[----:B-1----:R-:W-:Y:S09]  /*11690*/  @!P0 BRA `(.L_x_1050) ;  /* 0x0000001c00b08947 */ /* 0x002ff20003800000 */
.L_x_1108:
[----:B------:R-:W-:Y:S05]  /*116a0*/  BSYNC B1 ;  /* 0x0000000000017941 */ /* 0x000fea0003800000 */
.L_x_1049:
[----:B------:R-:W-:Y:S04]  /*116b0*/  BSSY B1, `(.L_x_1051) ;  /* 0x0000007000017945 */ /* 0x000fe80003800000 */
[----:B------:R-:W-:Y:S05]  /*116c0*/  @P1 BRA `(.L_x_1052) ;  /* 0x0000000000141947 */ /* 0x000fea0003800000 */
[----:B------:R-:W-:Y:S01]  /*116d0*/  ISETP.NE.AND P0, PT, R10, RZ, PT ;  /* 0x000000ff0a00720c */ /* 0x000fe20003f05270 */
[----:B-1----:R-:W-:-:S04]  /*116e0*/  IMAD.MOV.U32 R3, RZ, RZ, 0x9000 ;  /* 0x00009000ff037424 */ /* 0x002fc800078e00ff */
[----:B------:R2:W-:Y:S08]  /*116f0*/  SYNCS.ARRIVE.TRANS64 RZ, [UR38+0x2a838], R3 ;  /* 0x02a83803ffff79a7 */ /* 0x0005f00008000026 */
[----:B--2---:R-:W-:Y:S05]  /*11700*/  @!P0 BRA `(.L_x_1052) ;  /* 0x0000000000048947 */ /* 0x004fea0003800000 */
[----:B------:R-:W-:Y:S01]  /*11710*/  BPT.TRAP 0x1 ;  /* 0x000000040000795c */ /* 0x000fe20000300000 */
.L_x_1052:
[----:B------:R-:W-:Y:S05]  /*11720*/  BSYNC B1 ;  /* 0x0000000000017941 */ /* 0x000fea0003800000 */
.L_x_1051:
        /* <DEDUP_REMOVED lines=11> */
.L_x_1053:
        /* <DEDUP_REMOVED lines=14> */
.L_x_1054:
        /* <DEDUP_REMOVED lines=13> */
.L_x_1055:
        /* <DEDUP_REMOVED lines=11> */
.L_x_1109:
[----:B------:R-:W-:Y:S05]  /*11a40*/  BSYNC B1 ;  /* 0x0000000000017941 */ /* 0x000fea0003800000 */
.L_x_1056:
        /* <DEDUP_REMOVED lines=9> */
.L_x_1059:
[----:B------:R-:W-:Y:S05]  /*11ae0*/  BSYNC B1 ;  /* 0x0000000000017941 */ /* 0x000fea0003800000 */
.L_x_1058:
        /* <DEDUP_REMOVED lines=10> */
.L_x_1060:
        /* <DEDUP_REMOVED lines=13> */
.L_x_1061:
        /* <DEDUP_REMOVED lines=10> */
.L_x_1047:
[----:B------:R-:W-:Y:S05]  /*11d00*/  BSYNC B0 ;  /* 0x0000000000007941 */ /* 0x000fea0003800000 */
.L_x_1012:
[----:B------:R-:W-:Y:S01]  /*11d10*/  LOP3.LUT P0, RZ, R17, 0x2, RZ, 0xc0, !PT ;  /* 0x0000000211ff7812 */ /* 0x000fe2000780c0ff */
[----:B------:R-:W-:-:S12]  /*11d20*/  BSSY B0, `(.L_x_1062) ;  /* 0x0000036000007945 */ /* 0x000fd80003800000 */
[----:B------:R-:W-:Y:S05]  /*11d30*/  @!P0 BRA `(.L_x_1063) ;  /* 0x0000000000d08947 */ /* 0x000fea0003800000 */
[----:B------:R-:W1:Y:S01]  /*11d40*/  S2R R2, SR_TID.X ;  /* 0x0000000000027919 */ /* 0x000e620000002100 */
[----:B------:R-:W-:Y:S01]  /*11d50*/  LEA R3, R0, UR38, 0x3 ;  /* 0x0000002600037c11 */ /* 0x000fe2000f8e18ff */
[----:B------:R-:W-:Y:S01]  /*11d60*/  BSSY B1, `(.L_x_1064) ;  /* 0x0000006000017945 */ /* 0x000fe20003800000 */
[----:B-1----:R-:W-:Y:S02]  /*11d70*/  LOP3.LUT R4, R2, 0x7f, RZ, 0xc0, !PT ;  /* 0x0000007f02047812 */ /* 0x002fe400078ec0ff */
[----:B------:R-:W-:Y:S02]  /*11d80*/  SHF.L.U32 R2, R9, 0x1f, RZ ;  /* 0x0000001f09027819 */ /* 0x000fe400000006ff */
[----:B------:R-:W-:Y:S02]  /*11d90*/  ISETP.NE.AND P1, PT, R4, RZ, PT ;  /* 0x000000ff0400720c */ /* 0x000fe40003f25270 */
[----:B------:R-:W1:Y:S02]  /*11da0*/  SYNCS.PHASECHK.TRANS64.TRYWAIT P0, [R3+URZ+0x2a860], R2 ;  /* 0x02a86002030075a7 */ /* 0x000e64000800017f */
[----:B-1----:R-:W-:Y:S09]  /*11db0*/  @!P0 BRA `(.L_x_1065) ;  /* 0x0000001800188947 */ /* 0x002ff20003800000 */
.L_x_1110:
[----:B------:R-:W-:Y:S05]  /*11dc0*/  BSYNC B1 ;  /* 0x0000000000017941 */ /* 0x000fea0003800000 */
.L_x_1064:
[----:B------:R-:W-:Y:S04]  /*11dd0*/  BSSY B1, `(.L_x_1066) ;  /* 0x0000008000017945 */ /* 0x000fe80003800000 */
[----:B------:R-:W-:Y:S05]  /*11de0*/  @P1 BRA `(.L_x_1067) ;  /* 0x0000000000181947 */ /* 0x000fea0003800000 */
[----:B------:R-:W2:Y:S01]  /*11df0*/  S2R R4, SR_TID.X ;  /* 0x0000000000047919 */ /* 0x000ea20000002100 */
[----:B-1----:R-:W-:-:S04]  /*11e00*/  IMAD.MOV.U32 R2, RZ, RZ, 0x6000 ;  /* 0x00006000ff027424 */ /* 0x002fc800078e00ff */
[----:B------:R3:W-:Y:S01]  /*11e10*/  SYNCS.ARRIVE.TRANS64 RZ, [R3+URZ+0x2a850], R2 ;  /* 0x02a8500203ff79a7 */ /* 0x0007e2000800003f */
[----:B--2---:R-:W-:-:S13]  /*11e20*/  LOP3.LUT P0, RZ, R4, 0x1f, RZ, 0xc0, !PT ;  /* 0x0000001f04ff7812 */ /* 0x004fda000780c0ff */
[----:B---3--:R-:W-:Y:S05]  /*11e30*/  @!P0 BRA `(.L_x_1067) ;  /* 0x0000000000048947 */ /* 0x008fea0003800000 */
[----:B------:R-:W-:Y:S01]  /*11e40*/  BPT.TRAP 0x1 ;  /* 0x000000040000795c */ /* 0x000fe20000300000 */
.L_x_1067:
[----:B------:R-:W-:Y:S05]  /*11e50*/  BSYNC B1 ;  /* 0x0000000000017941 */ /* 0x000fea0003800000 */
.L_x_1066:
[----:B------:R-:W-:Y:S01]  /*11e60*/  R2UR UR4, R0 ;  /* 0x00000000000472ca */ /* 0x000fe200000e0000 */
[----:B------:R-:W-:Y:S01]  /*11e70*/  ULDC.64 UR6, c[0x0][0x198] ;  /* 0x0000660000067ab9 */ /* 0x000fe20000000a00 */
[----:B------:R-:W-:Y:S01]  /*11e80*/  R2UR UR9, R3 ;  /* 0x00000000030972ca */ /* 0x000fe200000e0000 */
[----:B------:R-:W-:Y:S01]  /*11e90*/  UIADD3 UR6, UP0, UR6, 0x470, URZ ;  /* 0x0000047006067890 */ /* 0x000fe2000ff1e03f */
[----:B------:R-:W-:Y:S01]  /*11ea0*/  PLOP3.LUT P0, PT, PT, PT, PT, 0x80, 0x0 ;  /* 0x000000000000781c */ /* 0x000fe20003f0f070 */
[----:B------:R-:W-:Y:S01]  /*11eb0*/  IMAD R18, R18, 0x60, RZ ;  /* 0x0000006012127824 */ /* 0x000fe200078e02ff */
[----:B------:R-:W-:Y:S01]  /*11ec0*/  UMOV UR14, 0x0 ;  /* 0x00000000000e7882 */ /* 0x000fe20000000000 */
[----:B------:R-:W-:Y:S01]  /*11ed0*/  UIADD3.X UR7, URZ, UR7, URZ, UP0, !UPT ;  /* 0x000000073f077290 */ /* 0x000fe200087fe43f */
[----:B------:R-:W-:Y:S01]  /*11ee0*/  UMOV UR15, 0x14f00000 ;  /* 0x14f00000000f7882 */ /* 0x000fe20000000000 */
[----:B------:R-:W-:-:S04]  /*11ef0*/  UMOV UR10, URZ ;  /* 0x0000003f000a7c82 */ /* 0x000fc80008000000 */
[----:B------:R-:W-:Y:S02]  /*11f00*/  UIMAD UR4, UR4, 0x6000, UR38 ;  /* 0x00006000040478a4 */ /* 0x000fe4000f8e0226 */
[----:B------:R-:W-:Y:S02]  /*11f10*/  UIADD3 UR9, UR9, 0x2a850, URZ ;  /* 0x0002a85009097890 */ /* 0x000fe4000fffe03f */
[----:B------:R-:W-:-:S12]  /*11f20*/  UIADD3 UR8, UR4, 0x400, URZ ;  /* 0x0000040004087890 */ /* 0x000fd8000fffe03f */
.L_x_1068:
[----:B------:R-:W-:-:S13]  /*11f30*/  @P0 ELECT P1, URZ, PT ;  /* 0x00000000003f082f */ /* 0x000fda0003820000 */
[----:B------:R-:W-:Y:S01]  /*11f40*/  @P1 R2UR UR13, R16 ;  /* 0x00000000100d12ca */ /* 0x000fe200000e0000 */
[----:B------:R-:W-:Y:S01]  /*11f50*/  UMOV UR12, UR36 ;  /* 0x00000024000c7c82 */ /* 0x000fe20008000000 */
[----:B------:R-:W-:Y:S02]  /*11f60*/  @P1 R2UR UR11, R18 ;  /* 0x00000000120b12ca */ /* 0x000fe400000e0000 */
[----:B------:R-:W-:Y:S02]  /*11f70*/  @P1 PLOP3.LUT P0, PT, P1, PT, PT, 0x8, 0x0 ;  /* 0x000000000000181c */ /* 0x000fe40000f0e170 */
[----:B------:R-:W-:-:S09]  /*11f80*/  PLOP3.LUT P1, PT, PT, PT, PT, 0x8, 0x0 ;  /* 0x000000000000781c */ /* 0x000fd20003f2e170 */
[----:B------:R2:W-:Y:S02]  /*11f90*/  UTMALDG.4D [UR8], [UR6], desc[UR14] ;  /* 0x00000e08060075b4 */ /* 0x0005e40008019000 */
[----:B--2---:R-:W-:Y:S05]  /*11fa0*/  @P0 BRA.U.ANY `(.L_x_1068) ;  /* 0xfffffffd00e00947 */ /* 0x004fea000393ffff */
[----:B------:R-:W-:Y:S01]  /*11fb0*/  PLOP3.LUT P0, PT, PT, PT, PT, 0x80, 0x0 ;  /* 0x000000000000781c */ /* 0x000fe20003f0f070 */
[----:B------:R-:W-:Y:S01]  /*11fc0*/  UIADD3 UR8, UR4, 0x3400, URZ ;  /* 0x0000340004087890 */ /* 0x000fe2000fffe03f */
[----:B------:R-:W-:Y:S02]  /*11fd0*/  UMOV UR5, 0x14f00000 ;  /* 0x14f0000000057882 */ /* 0x000fe40000000000 */
[----:B------:R-:W-:Y:S01]  /*11fe0*/  UMOV UR4, 0x0 ;  /* 0x0000000000047882 */ /* 0x000fe20000000000 */
[----:B------:R-:W-:-:S08]  /*11ff0*/  UMOV UR10, 0x40 ;  /* 0x00000040000a7882 */ /* 0x000fd00000000000 */
.L_x_1069:
        /* <DEDUP_REMOVED lines=8> */
.L_x_1063:
[----:B------:R-:W-:Y:S05]  /*12080*/  BSYNC B0 ;  /* 0x0000000000007941 */ /* 0x000fea0003800000 */
.L_x_1062:
[----:B------:R-:W-:Y:S02]  /*12090*/  VIADD R0, R0, 0x1 ;  /* 0x0000000100007836 */ /* 0x000fe40000000000 */
[----:B-1----:R-:W-:-:S03]  /*120a0*/  IMAD.MOV.U32 R3, RZ, RZ, RZ ;  /* 0x000000ffff037224 */ /* 0x002fc600078e00ff */
[----:B------:R-:W-:-:S04]  /*120b0*/  ISETP.NE.AND P0, PT, R0, 0x2, PT ;  /* 0x000000020000780c */ /* 0x000fc80003f05270 */
[----:B------:R-:W-:Y:S02]  /*120c0*/  SEL R2, RZ, 0x1, P0 ;  /* 0x00000001ff027807 */ /* 0x000fe40000000000 */
[----:B------:R-:W-:Y:S02]  /*120d0*/  SEL R0, R0, RZ, P0 ;  /* 0x000000ff00007207 */ /* 0x000fe40000000000 */
[----:B------:R-:W-:-:S07]  /*120e0*/  LOP3.LUT R9, R9, R2, RZ, 0x3c, !PT ;  /* 0x0000000209097212 */ /* 0x000fce00078e3cff */
.L_x_990:
[----:B0-----:R-:W0:Y:S01]  /*120f0*/  S2R R5, SR_CgaCtaId ;  /* 0x0000000000057919 */ /* 0x001e220000008800 */
[----:B------:R-:W-:Y:S02]  /*12100*/  MOV R2, 0x400 ;  /* 0x0000040000027802 */ /* 0x000fe40000000f00 */
[----:B------:R-:W-:Y:S02]  /*12110*/  SHF.L.U32 R3, R3, 0x1f, RZ ;  /* 0x0000001f03037819 */ /* 0x000fe400000006ff */
[----:B0-----:R-:W-:-:S04]  /*12120*/  LEA R2, R5, R2, 0x18 ;  /* 0x0000000205027211 */ /* 0x001fc800078ec0ff */
[----:B------:R-:W0:Y:S02]  /*12130*/  SYNCS.PHASECHK.TRANS64.TRYWAIT P0, [R2+URZ+0x2a820], R3 ;  /* 0x02a82003020075a7 */ /* 0x000e24000800017f */
[----:B0-----:R-:W-:Y:S05]  /*12140*/  @!P0 BRA `(.L_x_1070) ;  /* 0x0000001400488947 */ /* 0x001fea0003800000 */
.L_x_1111:
[----:B------:R-:W-:-:S03]  /*12150*/  UMOV UR4, 0xffffffff ;  /* 0xffffffff00047882 */ /* 0x000fc60000000000 */
[----:B------:R-:W-:Y:S05]  /*12160*/  BRA.DIV UR4, `(.L_x_1071) ;  /* 0x0000001604547947 */ /* 0x000fea000b800000 */
[----:B0-----:R-:W0:Y:S02]  /*12170*/  S2R R3, SR_TID.X ;  /* 0x0000000000037919 */ /* 0x001e240000002100 */
[----:B0-----:R-:W-:-:S04]  /*12180*/  SHF.R.U32.HI R3, RZ, 0x5, R3 ;  /* 0x00000005ff037819 */ /* 0x001fc80000011603 */
[----:B------:R-:W-:-:S05]  /*12190*/  LOP3.LUT R3, R3, 0x3, RZ, 0xc0, !PT ;  /* 0x0000000303037812 */ /* 0x000fca00078ec0ff */
[----:B------:R0:W1:Y:S02]  /*121a0*/  SHFL.IDX PT, R14, R3, RZ, 0x1f ;  /* 0x00001fff030e7589 */ /* 0x00006400000e0000 */
.L_x_1114:
[----:B-1----:R-:W-:-:S13]  /*121b0*/  ISETP.NE.AND P0, PT, R14, RZ, PT ;  /* 0x000000ff0e00720c */ /* 0x002fda0003f05270 */
[----:B------:R-:W-:Y:S05]  /*121c0*/  @P0 BRA `(.L_x_906) ;  /* 0x0000000000880947 */ /* 0x000fea0003800000 */
[----:B------:R-:W-:-:S03]  /*121d0*/  UMOV UR4, 0xffffffff ;  /* 0xffffffff00047882 */ /* 0x000fc60000000000 */
[----:B------:R-:W-:Y:S05]  /*121e0*/  BRA.DIV UR4, `(.L_x_1072) ;  /* 0x0000001604687947 */ /* 0x000fea000b800000 */
[----:B------:R-:W-:-:S13]  /*121f0*/  ELECT P6, URZ, PT ;  /* 0x00000000003f782f */ /* 0x000fda00038c0000 */
.L_x_1117:
[----:B------:R-:W-:Y:S05]  /*12200*/  @!P6 BRA `(.L_x_906) ;  /* 0x000000000078e947 */ /* 0x000fea0003800000 */
[----:B0-----:R-:W2:Y:S02]  /*12210*/  LDL.LU R3, [R1+0x14] ;  /* 0x0000140001037983 */ /* 0x001ea40000300800 */
[----:B--2---:R-:W-:-:S04]  /*12220*/  LOP3.LUT R3, R3, 0x2, RZ, 0xfc, !PT ;  /* 0x0000000203037812 */ /* 0x004fc800078efcff */
[----:B------:R-:W-:-:S13]  /*12230*/  ISETP.NE.AND P2, PT, R3, 0x3, PT ;  /* 0x000000030300780c */ /* 0x000fda0003f45270 */
[----:B------:R-:W-:Y:S05]  /*12240*/  @!P2 BRA `(.L_x_1073) ;  /* 0x000000000004a947 */ /* 0x000fea0003800000 */
[----:B------:R-:W-:Y:S01]  /*12250*/  BPT.TRAP 0x1 ;  /* 0x000000040000795c */ /* 0x000fe20000300000 */
.L_x_1073:
[----:B------:R-:W-:Y:S01]  /*12260*/  VIADD R7, R2, 0x2a840 ;  /* 0x0002a84002077836 */ /* 0x000fe20000000000 */
[----:B------:R-:W-:Y:S01]  /*12270*/  SHF.L.U32 R5, R9, 0x1f, RZ ;  /* 0x0000001f09057819 */ /* 0x000fe200000006ff */
[C---:B------:R-:W-:Y:S02]  /*12280*/  VIADD R3, R0.reuse, 0x1 ;  /* 0x0000000100037836 */ /* 0x040fe40000000000 */
[----:B------:R-:W-:-:S03]  /*12290*/  IMAD R6, R0, 0x8, R7 ;  /* 0x0000000800067824 */ /* 0x000fc600078e0207 */
[C---:B------:R-:W-:Y:S01]  /*122a0*/  ISETP.NE.AND P1, PT, R3.reuse, 0x2, PT ;  /* 0x000000020300780c */ /* 0x040fe20003f25270 */
[----:B------:R-:W0:Y:S03]  /*122b0*/  SYNCS.PHASECHK.TRANS64.TRYWAIT P0, [R6+URZ], R5 ;  /* 0x00000005060075a7 */ /* 0x000e26000800017f */
[----:B------:R-:W-:Y:S02]  /*122c0*/  SEL R4, RZ, 0x1, P1 ;  /* 0x00000001ff047807 */ /* 0x000fe40000800000 */
[----:B------:R-:W-:Y:S02]  /*122d0*/  SEL R8, R3, RZ, P1 ;  /* 0x000000ff03087207 */ /* 0x000fe40000800000 */
[----:B------:R-:W-:-:S03]  /*122e0*/  LOP3.LUT R4, R9, R4, RZ, 0x3c, !PT ;  /* 0x0000000409047212 */ /* 0x000fc600078e3cff */
[----:B------:R-:W-:Y:S01]  /*122f0*/  IMAD R3, R8, 0x8, R7 ;  /* 0x0000000808037824 */ /* 0x000fe200078e0207 */
[----:B------:R-:W-:Y:S01]  /*12300*/  SHF.L.U32 R4, R4, 0x1f, RZ ;  /* 0x0000001f04047819 */ /* 0x000fe200000006ff */
[----:B0-----:R-:W-:Y:S06]  /*12310*/  @!P0 BRA `(.L_x_1074) ;  /* 0x00000014003c8947 */ /* 0x001fec0003800000 */
.L_x_1118:
[----:B------:R-:W1:Y:S02]  /*12320*/  SYNCS.PHASECHK.TRANS64.TRYWAIT P0, [R3+URZ], R4 ;  /* 0x00000004030075a7 */ /* 0x000e64000800017f */
[----:B-1----:R-:W-:Y:S05]  /*12330*/  @!P0 BRA `(.L_x_1075) ;  /* 0x0000001400488947 */ /* 0x002fea0003800000 */
.L_x_1119:
[----:B------:R-:W-:Y:S05]  /*12340*/  @!P2 BRA `(.L_x_1076) ;  /* 0x000000000004a947 */ /* 0x000fea0003800000 */
[----:B------:R-:W-:Y:S01]  /*12350*/  BPT.TRAP 0x1 ;  /* 0x000000040000795c */ /* 0x000fe20000300000 */
.L_x_1076:
[----:B-1----:R-:W-:-:S04]  /*12360*/  VIADD R3, R2, 0x2a860 ;  /* 0x0002a86002037836 */ /* 0x002fc80000000000 */
[----:B------:R-:W-:-:S04]  /*12370*/  IMAD R0, R0, 0x8, R3 ;  /* 0x0000000800007824 */ /* 0x000fc800078e0203 */
[----:B------:R-:W1:Y:S02]  /*12380*/  SYNCS.PHASECHK.TRANS64.TRYWAIT P0, [R0+URZ], R5 ;  /* 0x00000005000075a7 */ /* 0x000e64000800017f */
[----:B-1----:R-:W-:Y:S05]  /*12390*/  @!P0 BRA `(.L_x_1077) ;  /* 0x0000001400448947 */ /* 0x002fea0003800000 */
.L_x_1120:
[----:B------:R-:W-:-:S07]  /*123a0*/  IMAD R3, R8, 0x8, R3 ;  /* 0x0000000808037824 */ /* 0x000fce00078e0203 */
.L_x_1078:
[----:B--2---:R2:W3:Y:S02]  /*123b0*/  SYNCS.PHASECHK.TRANS64.TRYWAIT P0, [R3+URZ], R4 ;  /* 0x00000004030075a7 */ /* 0x0044e4000800017f */
[----:B---3--:R-:W-:Y:S05]  /*123c0*/  @!P0 NANOSLEEP.SYNCS 0x989680 ;  /* 0x009896800000895d */ /* 0x008fea0003900000 */
[----:B------:R-:W3:Y:S02]  /*123d0*/  @!P0 SYNCS.PHASECHK.TRANS64 P0, [R3+URZ], R4 ;  /* 0x00000004030085a7 */ /* 0x000ee4000800007f */
[----:B---3--:R-:W-:Y:S05]  /*123e0*/  @!P0 BRA `(.L_x_1078) ;  /* 0xfffffffc00f08947 */ /* 0x008fea000383ffff */
.L_x_906:
[----:B------:R-:W-:Y:S05]  /*123f0*/  BSYNC B6 ;  /* 0x0000000000067941 */ /* 0x000fea0003800000 */
.L_x_903:
[----:B------:R-:W-:Y:S05]  /*12400*/  EXIT ;  /* 0x000000000000794d */ /* 0x000fea0003800000 */
.L_x_916:
[----:B0-----:R-:W-:-:S04]  /*12410*/  IMAD.U32 R3, RZ, RZ, UR56 ;  /* 0x00000038ff037e24 */ /* 0x001fc8000f8e00ff */
[----:B------:R0:W1:Y:S03]  /*12420*/  SYNCS.PHASECHK.TRANS64.TRYWAIT P1, [R3+URZ+0x2a800], R2 ;  /* 0x02a80002030075a7 */ /* 0x000066000802017f */
[----:B-1----:R-:W-:Y:S05]  /*12430*/  @!P1 NANOSLEEP.SYNCS 0x989680 ;  /* 0x009896800000995d */ /* 0x002fea0003900000 */
[----:B------:R-:W1:Y:S02]  /*12440*/  @!P1 SYNCS.PHASECHK.TRANS64 P1, [R3+URZ+0x2a800], R2 ;  /* 0x02a80002030095a7 */ /* 0x000e64000802007f */
[----:B-1----:R-:W-:Y:S05]  /*12450*/  @!P1 BRA `(.L_x_916) ;  /* 0xfffffffc00ec9947 */ /* 0x002fea000383ffff */
[----:B------:R-:W-:Y:S05]  /*12460*/  BRA `(.L_x_1079) ;  /* 0xfffffef000947947 */ /* 0x000fea000383ffff */
.L_x_920:
[----:B0-----:R-:W-:-:S04]  /*12470*/  IMAD.U32 R3, RZ, RZ, UR56 ;  /* 0x00000038ff037e24 */ /* 0x001fc8000f8e00ff */
[----:B------:R0:W2:Y:S03]  /*12480*/  SYNCS.PHASECHK.TRANS64.TRYWAIT P2, [R3+URZ+0x2a830], R2 ;  /* 0x02a83002030075a7 */ /* 0x0000a6000804017f */
[----:B--2---:R-:W-:Y:S05]  /*12490*/  @!P2 NANOSLEEP.SYNCS 0x989680 ;  /* 0x009896800000a95d */ /* 0x004fea0003900000 */
[----:B------:R-:W2:Y:S02]  /*124a0*/  @!P2 SYNCS.PHASECHK.TRANS64 P2, [R3+URZ+0x2a830], R2 ;  /* 0x02a830020300a5a7 */ /* 0x000ea4000804007f */
[----:B--2---:R-:W-:Y:S05]  /*124b0*/  @!P2 BRA `(.L_x_920) ;  /* 0xfffffffc00eca947 */ /* 0x004fea000383ffff */
[----:B------:R-:W-:Y:S05]  /*124c0*/  BRA `(.L_x_919) ;  /* 0xfffffef000b07947 */ /* 0x000fea000383ffff */
.L_x_936:
[----:B-1----:R-:W-:-:S04]  /*124d0*/  IMAD.U32 R15, RZ, RZ, UR58 ;  /* 0x0000003aff0f7e24 */ /* 0x002fc8000f8e00ff */
[----:B------:R1:W2:Y:S03]  /*124e0*/  SYNCS.PHASECHK.TRANS64.TRYWAIT P2, [R15+URZ+0x2a830], R14 ;  /* 0x02a8300e0f0075a7 */ /* 0x0002a6000804017f */
[----:B--2---:R-:W-:Y:S05]  /*124f0*/  @!P2 NANOSLEEP.SYNCS 0x989680 ;  /* 0x009896800000a95d */ /* 0x004fea0003900000 */
[----:B------:R-:W2:Y:S02]  /*12500*/  @!P2 SYNCS.PHASECHK.TRANS64 P2, [R15+URZ+0x2a830], R14 ;  /* 0x02a8300e0f00a5a7 */ /* 0x000ea4000804007f */
[----:B--2---:R-:W-:Y:S05]  /*12510*/  @!P2 BRA `(.L_x_936) ;  /* 0xfffffffc00eca947 */ /* 0x004fea000383ffff */
[----:B------:R-:W-:Y:S05]  /*12520*/  BRA `(.L_x_935) ;  /* 0xffffff1c00d07947 */ /* 0x000fea000383ffff */
.L_x_940:
[----:B-1----:R-:W-:-:S04]  /*12530*/  IMAD.U32 R15, RZ, RZ, UR11 ;  /* 0x0000000bff0f7e24 */ /* 0x002fc8000f8e00ff */
[----:B------:R1:W3:Y:S03]  /*12540*/  SYNCS.PHASECHK.TRANS64.TRYWAIT P2, [R15+URZ+0x2a850], R0 ;  /* 0x02a850000f0075a7 */ /* 0x0002e6000804017f */
[----:B---3--:R-:W-:Y:S05]  /*12550*/  @!P2 NANOSLEEP.SYNCS 0x989680 ;  /* 0x009896800000a95d */ /* 0x008fea0003900000 */
[----:B------:R-:W3:Y:S02]  /*12560*/  @!P2 SYNCS.PHASECHK.TRANS64 P2, [R15+URZ+0x2a850], R0 ;  /* 0x02a850000f00a5a7 */ /* 0x000ee4000804007f */
[----:B---3--:R-:W-:Y:S05]  /*12570*/  @!P2 BRA `(.L_x_940) ;  /* 0xfffffffc00eca947 */ /* 0x008fea000383ffff */
[----:B------:R-:W-:Y:S05]  /*12580*/  BRA `(.L_x_939) ;  /* 0xffffff2400dc7947 */ /* 0x000fea000383ffff */
.L_x_957:
[----:B-1----:R-:W-:-:S04]  /*12590*/  IMAD.U32 R14, RZ, RZ, UR7 ;  /* 0x00000007ff0e7e24 */ /* 0x002fc8000f8e00ff */
[----:B------:R1:W2:Y:S03]  /*125a0*/  SYNCS.PHASECHK.TRANS64.TRYWAIT P2, [R14+URZ+0x2a830], R3 ;  /* 0x02a830030e0075a7 */ /* 0x0002a6000804017f */
[----:B--2---:R-:W-:Y:S05]  /*125b0*/  @!P2 NANOSLEEP.SYNCS 0x989680 ;  /* 0x009896800000a95d */ /* 0x004fea0003900000 */
[----:B------:R-:W2:Y:S02]  /*125c0*/  @!P2 SYNCS.PHASECHK.TRANS64 P2, [R14+URZ+0x2a830], R3 ;  /* 0x02a830030e00a5a7 */ /* 0x000ea4000804007f */
[----:B--2---:R-:W-:Y:S05]  /*125d0*/  @!P2 BRA `(.L_x_957) ;  /* 0xfffffffc00eca947 */ /* 0x004fea000383ffff */
[----:B------:R-:W-:Y:S05]  /*125e0*/  BRA `(.L_x_956) ;  /* 0xffffff4c00987947 */ /* 0x000fea000383ffff */
.L_x_961:
[----:B01----:R-:W-:-:S04]  /*125f0*/  IMAD.U32 R3, RZ, RZ, UR11 ;  /* 0x0000000bff037e24 */ /* 0x003fc8000f8e00ff */
[----:B------:R0:W1:Y:S03]  /*12600*/  SYNCS.PHASECHK.TRANS64.TRYWAIT P2, [R3+URZ+0x2a850], R0 ;  /* 0x02a85000030075a7 */ /* 0x000066000804017f */
[----:B-1----:R-:W-:Y:S05]  /*12610*/  @!P2 NANOSLEEP.SYNCS 0x989680 ;  /* 0x009896800000a95d */ /* 0x002fea0003900000 */
[----:B------:R-:W1:Y:S02]  /*12620*/  @!P2 SYNCS.PHASECHK.TRANS64 P2, [R3+URZ+0x2a850], R0 ;  /* 0x02a850000300a5a7 */ /* 0x000e64000804007f */
[----:B-1----:R-:W-:Y:S05]  /*12630*/  @!P2 BRA `(.L_x_961) ;  /* 0xfffffffc00eca947 */ /* 0x002fea000383ffff */
[----:B------:R-:W-:Y:S05]  /*12640*/  BRA `(.L_x_960) ;  /* 0xffffff5400a47947 */ /* 0x000fea000383ffff */
.L_x_967:
[----:B-1----:R-:W-:-:S04]  /*12650*/  IMAD.U32 R14, RZ, RZ, UR7 ;  /* 0x00000007ff0e7e24 */ /* 0x002fc8000f8e00ff */
[----:B------:R1:W2:Y:S03]  /*12660*/  SYNCS.PHASECHK.TRANS64.TRYWAIT P2, [R14+URZ+0x2a830], R3 ;  /* 0x02a830030e0075a7 */ /* 0x0002a6000804017f */
[----:B--2---:R-:W-:Y:S05]  /*12670*/  @!P2 NANOSLEEP.SYNCS 0x989680 ;  /* 0x009896800000a95d */ /* 0x004fea0003900000 */
[----:B------:R-:W2:Y:S02]  /*12680*/  @!P2 SYNCS.PHASECHK.TRANS64 P2, [R14+URZ+0x2a830], R3 ;  /* 0x02a830030e00a5a7 */ /* 0x000ea4000804007f */
[----:B--2---:R-:W-:Y:S05]  /*12690*/  @!P2 BRA `(.L_x_967) ;  /* 0xfffffffc00eca947 */ /* 0x004fea000383ffff */
[----:B------:R-:W-:Y:S05]  /*126a0*/  BRA `(.L_x_966) ;  /* 0xffffff6800647947 */ /* 0x000fea000383ffff */
.L_x_971:
[----:B01----:R-:W-:-:S04]  /*126b0*/  IMAD.U32 R3, RZ, RZ, UR11 ;  /* 0x0000000bff037e24 */ /* 0x003fc8000f8e00ff */
[----:B------:R0:W1:Y:S03]  /*126c0*/  SYNCS.PHASECHK.TRANS64.TRYWAIT P2, [R3+URZ+0x2a850], R0 ;  /* 0x02a85000030075a7 */ /* 0x000066000804017f */
[----:B-1----:R-:W-:Y:S05]  /*126d0*/  @!P2 NANOSLEEP.SYNCS 0x989680 ;  /* 0x009896800000a95d */ /* 0x002fea0003900000 */
[----:B------:R-:W1:Y:S02]  /*126e0*/  @!P2 SYNCS.PHASECHK.TRANS64 P2, [R3+URZ+0x2a850], R0 ;  /* 0x02a850000300a5a7 */ /* 0x000e64000804007f */
[----:B-1----:R-:W-:Y:S05]  /*126f0*/  @!P2 BRA `(.L_x_971) ;  /* 0xfffffffc00eca947 */ /* 0x002fea000383ffff */
[----:B------:R-:W-:Y:S05]  /*12700*/  BRA `(.L_x_970) ;  /* 0xffffff7000707947 */ /* 0x000fea000383ffff */
.L_x_984:
[----:B-1----:R-:W-:-:S04]  /*12710*/  IMAD.U32 R7, RZ, RZ, UR5 ;  /* 0x00000005ff077e24 */ /* 0x002fc8000f8e00ff */
[----:B------:R1:W2:Y:S03]  /*12720*/  SYNCS.PHASECHK.TRANS64.TRYWAIT P0, [R7+URZ+0x2a850], R4 ;  /* 0x02a85004070075a7 */ /* 0x0002a6000800017f */
[----:B--2---:R-:W-:Y:S05]  /*12730*/  @!P0 NANOSLEEP.SYNCS 0x989680 ;  /* 0x009896800000895d */ /* 0x004fea0003900000 */
[----:B------:R-:W2:Y:S02]  /*12740*/  @!P0 SYNCS.PHASECHK.TRANS64 P0, [R7+URZ+0x2a850], R4 ;  /* 0x02a85004070085a7 */ /* 0x000ea4000800007f */
[----:B--2---:R-:W-:Y:S05]  /*12750*/  @!P0 BRA `(.L_x_984) ;  /* 0xfffffffc00ec8947 */ /* 0x004fea000383ffff */
[----:B------:R-:W-:Y:S05]  /*12760*/  BRA `(.L_x_983) ;  /* 0xffffff9800787947 */ /* 0x000fea000383ffff */
.L_x_1001:
[----:B------:R-:W-:Y:S02]  /*12770*/  IMAD.MOV.U32 R13, RZ, RZ, R0 ;  /* 0x000000ffff0d7224 */ /* 0x000fe400078e0000 */
[----:B------:R-:W-:Y:S02]  /*12780*/  IMAD.MOV.U32 R12, RZ, RZ, RZ ;  /* 0x000000ffff0c7224 */ /* 0x000fe400078e00ff */
[----:B------:R-:W-:Y:S02]  /*12790*/  IMAD.MOV.U32 R11, RZ, RZ, 0x1f ;  /* 0x0000001fff0b7424 */ /* 0x000fe400078e00ff */
[----:B------:R-:W-:-:S07]  /*127a0*/  IMAD.MOV.U32 R15, RZ, RZ, -0x1 ;  /* 0xffffffffff0f7424 */ /* 0x000fce00078e00ff */
[----:B01----:R-:W-:Y:S05]  /*127b0*/  WARPSYNC.COLLECTIVE R15, `(.L_x_1080) ;  /* 0x000000000f087348 */ /* 0x003fea0003c00000 */
[----:B------:R2:W3:Y:S02]  /*127c0*/  SHFL.IDX P6, R14, R13, R12, R11 ;  /* 0x0000000c0d0e7389 */ /* 0x0004e400000c000b */
[----:B0123--:R-:W-:Y:S01]  /*127d0*/  ENDCOLLECTIVE ;  /* 0x000000000000791b */ /* 0x00ffe20003800000 */
.L_x_1080:
[----:B------:R-:W-:Y:S05]  /*127e0*/  BRA `(.L_x_1081) ;  /* 0xffffffc800347947 */ /* 0x000fea000383ffff */
.L_x_1003:
[----:B------:R-:W-:Y:S01]  /*127f0*/  BSSY B0, `(.L_x_1082) ;  /* 0x0000006000007945 */ /* 0x000fe20003800000 */
[----:B------:R-:W-:-:S07]  /*12800*/  IMAD.MOV.U32 R15, RZ, RZ, -0x1 ;  /* 0xffffffffff0f7424 */ /* 0x000fce00078e00ff */
[----:B012---:R-:W-:Y:S05]  /*12810*/  WARPSYNC.COLLECTIVE R15, `(.L_x_1083) ;  /* 0x000000000f0c7348 */ /* 0x007fea0003c00000 */
[----:B------:R-:W-:Y:S02]  /*12820*/  ELECT P6, UR62, PT ;  /* 0x00000000003e782f */ /* 0x000fe400038c0000 */
[----:B------:R-:W-:Y:S01]  /*12830*/  MOV R14, UR62 ;  /* 0x0000003e000e7c02 */ /* 0x000fe20008000f00 */
[----:B012---:R-:W-:Y:S10]  /*12840*/  ENDCOLLECTIVE ;  /* 0x000000000000791b */ /* 0x007ff40003800000 */
.L_x_1083:
[----:B------:R-:W-:Y:S05]  /*12850*/  BSYNC B0 ;  /* 0x0000000000007941 */ /* 0x000fea0003800000 */
.L_x_1082:
[----:B------:R-:W-:Y:S05]  /*12860*/  BRA `(.L_x_1084) ;  /* 0xffffffc800347947 */ /* 0x000fea000383ffff */
.L_x_1005:
[----:B-1----:R-:W-:-:S04]  /*12870*/  IMAD.U32 R3, RZ, RZ, UR38 ;  /* 0x00000026ff037e24 */ /* 0x002fc8000f8e00ff */
[----:B------:R1:W2:Y:S03]  /*12880*/  SYNCS.PHASECHK.TRANS64.TRYWAIT P0, [R3+URZ+0x2a840], R0 ;  /* 0x02a84000030075a7 */ /* 0x0002a6000800017f */
[----:B--2---:R-:W-:Y:S05]  /*12890*/  @!P0 NANOSLEEP.SYNCS 0x989680 ;  /* 0x009896800000895d */ /* 0x004fea0003900000 */
[----:B------:R-:W2:Y:S02]  /*128a0*/  @!P0 SYNCS.PHASECHK.TRANS64 P0, [R3+URZ+0x2a840], R0 ;  /* 0x02a84000030085a7 */ /* 0x000ea4000800007f */
[----:B--2---:R-:W-:Y:S05]  /*128b0*/  @!P0 BRA `(.L_x_1005) ;  /* 0xfffffffc00ec8947 */ /* 0x004fea000383ffff */
[----:B------:R-:W-:Y:S05]  /*128c0*/  BRA `(.L_x_1085) ;  /* 0xffffffc800887947 */ /* 0x000fea000383ffff */
.L_x_1008:
[----:B------:R-:W-:Y:S02]  /*128d0*/  IMAD.MOV.U32 R13, RZ, RZ, R6 ;  /* 0x000000ffff0d7224 */ /* 0x000fe400078e0006 */
[----:B------:R-:W-:Y:S02]  /*128e0*/  IMAD.MOV.U32 R12, RZ, RZ, RZ ;  /* 0x000000ffff0c7224 */ /* 0x000fe400078e00ff */
[----:B------:R-:W-:Y:S02]  /*128f0*/  IMAD.MOV.U32 R11, RZ, RZ, 0x181f ;  /* 0x0000181fff0b7424 */ /* 0x000fe400078e00ff */
[----:B------:R-:W-:Y:S02]  /*12900*/  IMAD.MOV.U32 R15, RZ, RZ, -0x1 ;  /* 0xffffffffff0f7424 */ /* 0x000fe400078e00ff */
[----:B------:R-:W-:-:S07]  /*12910*/  VIADD R4, R4, UR42 ;  /* 0x0000002a04047c36 */ /* 0x000fce0008000000 */
[----:B------:R-:W-:Y:S05]  /*12920*/  WARPSYNC.COLLECTIVE R15, `(.L_x_1086) ;  /* 0x000000000f087348 */ /* 0x000fea0003c00000 */
[----:B------:R0:W1:Y:S02]  /*12930*/  SHFL.IDX P6, R14, R13, R12, R11 ;  /* 0x0000000c0d0e7389 */ /* 0x00006400000c000b */
[----:B01----:R-:W-:Y:S01]  /*12940*/  ENDCOLLECTIVE ;  /* 0x000000000000791b */ /* 0x003fe20003800000 */
.L_x_1086:
[----:B------:R-:W-:Y:S02]  /*12950*/  IMAD.MOV.U32 R13, RZ, RZ, R0 ;  /* 0x000000ffff0d7224 */ /* 0x000fe400078e0000 */
[----:B------:R-:W-:-:S07]  /*12960*/  IMAD.MOV.U32 R2, RZ, RZ, R14 ;  /* 0x000000ffff027224 */ /* 0x000fce00078e000e */
[----:B------:R-:W-:Y:S05]  /*12970*/  WARPSYNC.COLLECTIVE R15, `(.L_x_1087) ;  /* 0x000000000f087348 */ /* 0x000fea0003c00000 */
[----:B------:R0:W1:Y:S02]  /*12980*/  SHFL.IDX P6, R14, R13, R12, R11 ;  /* 0x0000000c0d0e7389 */ /* 0x00006400000c000b */
[----:B01----:R-:W-:Y:S01]  /*12990*/  ENDCOLLECTIVE ;  /* 0x000000000000791b */ /* 0x003fe20003800000 */
.L_x_1087:
[----:B------:R-:W-:Y:S02]  /*129a0*/  ULDC UR4, c[0x0][0x288] ;  /* 0x0000a20000047ab9 */ /* 0x000fe40000000800 */
[----:B------:R-:W-:Y:S02]  /*129b0*/  IMAD R5, R8, UR4, RZ ;  /* 0x0000000408057c24 */ /* 0x000fe4000f8e02ff */
[----:B------:R-:W-:-:S03]  /*129c0*/  VIADD R8, R4, 0x10 ;  /* 0x0000001004087836 */ /* 0x000fc60000000000 */
[----:B------:R-:W-:Y:S01]  /*129d0*/  ISETP.GE.AND P3, PT, R4, R5, PT ;  /* 0x000000050400720c */ /* 0x000fe20003f66270 */
[----:B------:R-:W-:Y:S02]  /*129e0*/  IMAD.MOV.U32 R13, RZ, RZ, R6 ;  /* 0x000000ffff0d7224 */ /* 0x000fe400078e0006 */
[----:B------:R-:W-:-:S10]  /*129f0*/  IMAD.MOV.U32 R12, RZ, RZ, 0x1 ;  /* 0x00000001ff0c7424 */ /* 0x000fd400078e00ff */
[----:B------:R-:W-:Y:S01]  /*12a00*/  @!P3 LEA R21, R7, UR38, 0x1 ;  /* 0x000000260715bc11 */ /* 0x000fe2000f8e08ff */
[----:B------:R-:W-:-:S07]  /*12a10*/  IMAD.MOV.U32 R3, RZ, RZ, R14 ;  /* 0x000000ffff037224 */ /* 0x000fce00078e000e */
[----:B------:R-:W-:Y:S05]  /*12a20*/  WARPSYNC.COLLECTIVE R15, `(.L_x_1088) ;  /* 0x000000000f087348 */ /* 0x000fea0003c00000 */
[----:B------:R0:W1:Y:S02]  /*12a30*/  SHFL.IDX P6, R14, R13, R12, R11 ;  /* 0x0000000c0d0e7389 */ /* 0x00006400000c000b */
[----:B01----:R-:W-:Y:S01]  /*12a40*/  ENDCOLLECTIVE ;  /* 0x000000000000791b */ /* 0x003fe20003800000 */
.L_x_1088:
[----:B------:R-:W-:-:S04]  /*12a50*/  LOP3.LUT R3, R3, R2, RZ, 0x3c, !PT ;  /* 0x0000000203037212 */ /* 0x000fc800078e3cff */
[----:B------:R-:W-:-:S04]  /*12a60*/  LOP3.LUT R2, R3, R2, RZ, 0x3c, !PT ;  /* 0x0000000203027212 */ /* 0x000fc800078e3cff */
[----:B------:R-:W-:Y:S01]  /*12a70*/  LOP3.LUT R3, R3, R2, RZ, 0x3c, !PT ;  /* 0x0000000203037212 */ /* 0x000fe200078e3cff */
[----:B------:R-:W-:Y:S02]  /*12a80*/  IMAD.MOV.U32 R13, RZ, RZ, R0 ;  /* 0x000000ffff0d7224 */ /* 0x000fe400078e0000 */
[----:B------:R-:W-:-:S05]  /*12a90*/  @!P3 IMAD.WIDE.U32 R2, R10, 0x2, R2 ;  /* 0x000000020a02b825 */ /* 0x000fca00078e0002 */
        /* <DEDUP_REMOVED lines=11> */
.L_x_1089:
[----:B------:R-:W-:Y:S02]  /*12b50*/  IMAD.MOV.U32 R9, RZ, RZ, R8 ;  /* 0x000000ffff097224 */ /* 0x000fe400078e0008 */
[----:B------:R-:W-:Y:S01]  /*12b60*/  VIADD R2, R4, 0x20 ;  /* 0x0000002004027836 */ /* 0x000fe20000000000 */
[----:B------:R-:W-:Y:S01]  /*12b70*/  @!P3 LEA R20, R7, UR38, 0x1 ;  /* 0x000000260714bc11 */ /* 0x000fe2000f8e08ff */
[----:B------:R-:W-:Y:S02]  /*12b80*/  IMAD.MOV.U32 R13, RZ, RZ, R6 ;  /* 0x000000ffff0d7224 */ /* 0x000fe400078e0006 */
[----:B------:R-:W-:Y:S02]  /*12b90*/  IMAD.MOV.U32 R12, RZ, RZ, 0x2 ;  /* 0x00000002ff0c7424 */ /* 0x000fe400078e00ff */
[----:B------:R-:W-:-:S07]  /*12ba0*/  IMAD.MOV.U32 R8, RZ, RZ, R14 ;  /* 0x000000ffff087224 */ /* 0x000fce00078e000e */
[----:B------:R-:W-:Y:S05]  /*12bb0*/  WARPSYNC.COLLECTIVE R15, `(.L_x_1090) ;  /* 0x000000000f087348 */ /* 0x000fea0003c00000 */
[----:B------:R0:W1:Y:S02]  /*12bc0*/  SHFL.IDX P6, R14, R13, R12, R11 ;  /* 0x0000000c0d0e7389 */ /* 0x00006400000c000b */
[----:B01----:R-:W-:Y:S01]  /*12bd0*/  ENDCOLLECTIVE ;  /* 0x000000000000791b */ /* 0x003fe20003800000 */
.L_x_1090:
        /* <DEDUP_REMOVED lines=13> */
.L_x_1091:
        /* <DEDUP_REMOVED lines=9> */
.L_x_1092:
        /* <DEDUP_REMOVED lines=13> */
.L_x_1093:
        /* <DEDUP_REMOVED lines=9> */
.L_x_1094:
        /* <DEDUP_REMOVED lines=13> */
.L_x_1095:
        /* <DEDUP_REMOVED lines=9> */
.L_x_1096:
        /* <DEDUP_REMOVED lines=13> */
.L_x_1097:
        /* <DEDUP_REMOVED lines=9> */
.L_x_1098:
        /* <DEDUP_REMOVED lines=13> */
.L_x_1099:
        /* <DEDUP_REMOVED lines=8> */
.L_x_1100:
        /* <DEDUP_REMOVED lines=12> */
.L_x_1101:
[----:B------:R-:W-:Y:S05]  /*13370*/  BRA `(.L_x_1102) ;  /* 0xffffffc800fc7947 */ /* 0x000fea000383ffff */
.L_x_1011:
[----:B-1----:R-:W-:-:S04]  /*13380*/  IMAD.U32 R3, RZ, RZ, UR38 ;  /* 0x00000026ff037e24 */ /* 0x002fc8000f8e00ff */
[----:B------:R1:W2:Y:S03]  /*13390*/  SYNCS.PHASECHK.TRANS64.TRYWAIT P0, [R3+URZ+0x2a820], R0 ;  /* 0x02a82000030075a7 */ /* 0x0002a6000800017f */
[----:B--2---:R-:W-:Y:S05]  /*133a0*/  @!P0 NANOSLEEP.SYNCS 0x989680 ;  /* 0x009896800000895d */ /* 0x004fea0003900000 */
[----:B------:R-:W2:Y:S02]  /*133b0*/  @!P0 SYNCS.PHASECHK.TRANS64 P0, [R3+URZ+0x2a820], R0 ;  /* 0x02a82000030085a7 */ /* 0x000ea4000800007f */
[----:B--2---:R-:W-:Y:S05]  /*133c0*/  @!P0 BRA `(.L_x_1011) ;  /* 0xfffffffc00ec8947 */ /* 0x004fea000383ffff */
[----:B------:R-:W-:Y:S05]  /*133d0*/  BRA `(.L_x_1103) ;  /* 0xffffffcc00547947 */ /* 0x000fea000383ffff */
.L_x_1018:
[----:B-1----:R-:W-:-:S04]  /*133e0*/  IMAD.U32 R3, RZ, RZ, UR38 ;  /* 0x00000026ff037e24 */ /* 0x002fc8000f8e00ff */
[----:B------:R1:W2:Y:S03]  /*133f0*/  SYNCS.PHASECHK.TRANS64.TRYWAIT P0, [R3+URZ+0x2a848], R2 ;  /* 0x02a84802030075a7 */ /* 0x0002a6000800017f */
[----:B--2---:R-:W-:Y:S05]  /*13400*/  @!P0 NANOSLEEP.SYNCS 0x989680 ;  /* 0x009896800000895d */ /* 0x004fea0003900000 */
[----:B------:R-:W2:Y:S02]  /*13410*/  @!P0 SYNCS.PHASECHK.TRANS64 P0, [R3+URZ+0x2a848], R2 ;  /* 0x02a84802030085a7 */ /* 0x000ea4000800007f */
[----:B--2---:R-:W-:Y:S05]  /*13420*/  @!P0 BRA `(.L_x_1018) ;  /* 0xfffffffc00ec8947 */ /* 0x004fea000383ffff */
[----:B------:R-:W-:Y:S05]  /*13430*/  BRA `(.L_x_1104) ;  /* 0xffffffd000387947 */ /* 0x000fea000383ffff */
.L_x_1025:
[----:B0-----:R-:W-:-:S04]  /*13440*/  IMAD.U32 R3, RZ, RZ, UR38 ;  /* 0x00000026ff037e24 */ /* 0x001fc8000f8e00ff */
[----:B------:R0:W1:Y:S03]  /*13450*/  SYNCS.PHASECHK.TRANS64.TRYWAIT P0, [R3+URZ+0x2a860], R2 ;  /* 0x02a86002030075a7 */ /* 0x000066000800017f */
[----:B-1----:R-:W-:Y:S05]  /*13460*/  @!P0 NANOSLEEP.SYNCS 0x989680 ;  /* 0x009896800000895d */ /* 0x002fea0003900000 */
[----:B------:R-:W1:Y:S02]  /*13470*/  @!P0 SYNCS.PHASECHK.TRANS64 P0, [R3+URZ+0x2a860], R2 ;  /* 0x02a86002030085a7 */ /* 0x000e64000800007f */
[----:B-1----:R-:W-:Y:S05]  /*13480*/  @!P0 BRA `(.L_x_1025) ;  /* 0xfffffffc00ec8947 */ /* 0x002fea000383ffff */
[----:B------:R-:W-:Y:S05]  /*13490*/  BRA `(.L_x_1105) ;  /* 0xffffffd4000c7947 */ /* 0x000fea000383ffff */
.L_x_1034:
[----:B-1----:R-:W-:-:S04]  /*134a0*/  IMAD.U32 R3, RZ, RZ, UR38 ;  /* 0x00000026ff037e24 */ /* 0x002fc8000f8e00ff */
[----:B------:R1:W2:Y:S03]  /*134b0*/  SYNCS.PHASECHK.TRANS64.TRYWAIT P0, [R3+URZ+0x2a840], R2 ;  /* 0x02a84002030075a7 */ /* 0x0002a6000800017f */
[----:B--2---:R-:W-:Y:S05]  /*134c0*/  @!P0 NANOSLEEP.SYNCS 0x989680 ;  /* 0x009896800000895d */ /* 0x004fea0003900000 */
[----:B------:R-:W2:Y:S02]  /*134d0*/  @!P0 SYNCS.PHASECHK.TRANS64 P0, [R3+URZ+0x2a840], R2 ;  /* 0x02a84002030085a7 */ /* 0x000ea4000800007f */
[----:B--2---:R-:W-:Y:S05]  /*134e0*/  @!P0 BRA `(.L_x_1034) ;  /* 0xfffffffc00ec8947 */ /* 0x004fea000383ffff */
[----:B------:R-:W-:Y:S05]  /*134f0*/  BRA `(.L_x_1106) ;  /* 0xffffffd8002c7947 */ /* 0x000fea000383ffff */
.L_x_1041:
[----:B0-----:R-:W-:-:S04]  /*13500*/  IMAD.U32 R3, RZ, RZ, UR38 ;  /* 0x00000026ff037e24 */ /* 0x001fc8000f8e00ff */
[----:B------:R0:W1:Y:S03]  /*13510*/  SYNCS.PHASECHK.TRANS64.TRYWAIT P0, [R3+URZ+0x2a868], R2 ;  /* 0x02a86802030075a7 */ /* 0x000066000800017f */
[----:B-1----:R-:W-:Y:S05]  /*13520*/  @!P0 NANOSLEEP.SYNCS 0x989680 ;  /* 0x009896800000895d */ /* 0x002fea0003900000 */
[----:B------:R-:W1:Y:S02]  /*13530*/  @!P0 SYNCS.PHASECHK.TRANS64 P0, [R3+URZ+0x2a868], R2 ;  /* 0x02a86802030085a7 */ /* 0x000e64000800007f */
[----:B-1----:R-:W-:Y:S05]  /*13540*/  @!P0 BRA `(.L_x_1041) ;  /* 0xfffffffc00ec8947 */ /* 0x002fea000383ffff */
[----:B------:R-:W-:Y:S05]  /*13550*/  BRA `(.L_x_1107) ;  /* 0xffffffdc00007947 */ /* 0x000fea000383ffff */
.L_x_1050:
[----:B-1----:R-:W-:-:S04]  /*13560*/  IMAD.U32 R3, RZ, RZ, UR38 ;  /* 0x00000026ff037e24 */ /* 0x002fc8000f8e00ff */
[----:B------:R1:W2:Y:S03]  /*13570*/  SYNCS.PHASECHK.TRANS64.TRYWAIT P0, [R3+URZ+0x2a848], R2 ;  /* 0x02a84802030075a7 */ /* 0x0002a6000800017f */
[----:B--2---:R-:W-:Y:S05]  /*13580*/  @!P0 NANOSLEEP.SYNCS 0x989680 ;  /* 0x009896800000895d */ /* 0x004fea0003900000 */
[----:B------:R-:W2:Y:S02]  /*13590*/  @!P0 SYNCS.PHASECHK.TRANS64 P0, [R3+URZ+0x2a848], R2 ;  /* 0x02a84802030085a7 */ /* 0x000ea4000800007f */
[----:B--2---:R-:W-:Y:S05]  /*135a0*/  @!P0 BRA `(.L_x_1050) ;  /* 0xfffffffc00ec8947 */ /* 0x004fea000383ffff */
[----:B------:R-:W-:Y:S05]  /*135b0*/  BRA `(.L_x_1108) ;  /* 0xffffffe000387947 */ /* 0x000fea000383ffff */
.L_x_1057:
[----:B0-----:R-:W-:-:S04]  /*135c0*/  IMAD.U32 R3, RZ, RZ, UR38 ;  /* 0x00000026ff037e24 */ /* 0x001fc8000f8e00ff */
[----:B------:R0:W1:Y:S03]  /*135d0*/  SYNCS.PHASECHK.TRANS64.TRYWAIT P0, [R3+URZ+0x2a860], R2 ;  /* 0x02a86002030075a7 */ /* 0x000066000800017f */
[----:B-1----:R-:W-:Y:S05]  /*135e0*/  @!P0 NANOSLEEP.SYNCS 0x989680 ;  /* 0x009896800000895d */ /* 0x002fea0003900000 */
[----:B------:R-:W1:Y:S02]  /*135f0*/  @!P0 SYNCS.PHASECHK.TRANS64 P0, [R3+URZ+0x2a860], R2 ;  /* 0x02a86002030085a7 */ /* 0x000e64000800007f */
[----:B-1----:R-:W-:Y:S05]  /*13600*/  @!P0 BRA `(.L_x_1057) ;  /* 0xfffffffc00ec8947 */ /* 0x002fea000383ffff */
[----:B------:R-:W-:Y:S05]  /*13610*/  BRA `(.L_x_1109) ;  /* 0xffffffe400087947 */ /* 0x000fea000383ffff */
.L_x_1065:
[----:B-1----:R1:W2:Y:S02]  /*13620*/  SYNCS.PHASECHK.TRANS64.TRYWAIT P0, [R3+URZ+0x2a860], R2 ;  /* 0x02a86002030075a7 */ /* 0x0022a4000800017f */
[----:B--2---:R-:W-:Y:S05]  /*13630*/  @!P0 NANOSLEEP.SYNCS 0x989680 ;  /* 0x009896800000895d */ /* 0x004fea0003900000 */
[----:B------:R-:W2:Y:S02]  /*13640*/  @!P0 SYNCS.PHASECHK.TRANS64 P0, [R3+URZ+0x2a860], R2 ;  /* 0x02a86002030085a7 */ /* 0x000ea4000800007f */
[----:B--2---:R-:W-:Y:S05]  /*13650*/  @!P0 BRA `(.L_x_1065) ;  /* 0xfffffffc00f08947 */ /* 0x004fea000383ffff */
[----:B------:R-:W-:Y:S05]  /*13660*/  BRA `(.L_x_1110) ;  /* 0xffffffe400d47947 */ /* 0x000fea000383ffff */
.L_x_1070:
[----:B0-----:R0:W1:Y:S02]  /*13670*/  SYNCS.PHASECHK.TRANS64.TRYWAIT P0, [R2+URZ+0x2a820], R3 ;  /* 0x02a82003020075a7 */ /* 0x001064000800017f */
[----:B-1----:R-:W-:Y:S05]  /*13680*/  @!P0 NANOSLEEP.SYNCS 0x989680 ;  /* 0x009896800000895d */ /* 0x002fea0003900000 */
[----:B------:R-:W1:Y:S02]  /*13690*/  @!P0 SYNCS.PHASECHK.TRANS64 P0, [R2+URZ+0x2a820], R3 ;  /* 0x02a82003020085a7 */ /* 0x000e64000800007f */
[----:B-1----:R-:W-:Y:S05]  /*136a0*/  @!P0 BRA `(.L_x_1070) ;  /* 0xfffffffc00f08947 */ /* 0x002fea000383ffff */
[----:B------:R-:W-:Y:S05]  /*136b0*/  BRA `(.L_x_1111) ;  /* 0xffffffe800a47947 */ /* 0x000fea000383ffff */
.L_x_1071:
        /* <DEDUP_REMOVED lines=11> */
.L_x_1113:
[----:B------:R-:W-:Y:S05]  /*13770*/  BSYNC B0 ;  /* 0x0000000000007941 */ /* 0x000fea0003800000 */
.L_x_1112:
[----:B------:R-:W-:Y:S05]  /*13780*/  BRA `(.L_x_1114) ;  /* 0xffffffe800887947 */ /* 0x000fea000383ffff */
.L_x_1072:
[----:B------:R-:W-:Y:S01]  /*13790*/  BSSY B0, `(.L_x_1115) ;  /* 0x0000006000007945 */ /* 0x000fe20003800000 */
[----:B------:R-:W-:-:S07]  /*137a0*/  IMAD.MOV.U32 R15, RZ, RZ, -0x1 ;  /* 0xffffffffff0f7424 */ /* 0x000fce00078e00ff */
[----:B0-----:R-:W-:Y:S05]  /*137b0*/  WARPSYNC.COLLECTIVE R15, `(.L_x_1116) ;  /* 0x000000000f0c7348 */ /* 0x001fea0003c00000 */
[----:B------:R-:W-:Y:S02]  /*137c0*/  ELECT P6, UR62, PT ;  /* 0x00000000003e782f */ /* 0x000fe400038c0000 */
[----:B------:R-:W-:Y:S01]  /*137d0*/  MOV R14, UR62 ;  /* 0x0000003e000e7c02 */ /* 0x000fe20008000f00 */
[----:B0-----:R-:W-:Y:S10]  /*137e0*/  ENDCOLLECTIVE ;  /* 0x000000000000791b */ /* 0x001ff40003800000 */
.L_x_1116:
[----:B------:R-:W-:Y:S05]  /*137f0*/  BSYNC B0 ;  /* 0x0000000000007941 */ /* 0x000fea0003800000 */
.L_x_1115:
[----:B------:R-:W-:Y:S05]  /*13800*/  BRA `(.L_x_1117) ;  /* 0xffffffe8007c7947 */ /* 0x000fea000383ffff */
.L_x_1074:
[----:B0-----:R0:W1:Y:S02]  /*13810*/  SYNCS.PHASECHK.TRANS64.TRYWAIT P0, [R6+URZ], R5 ;  /* 0x00000005060075a7 */ /* 0x001064000800017f */
[----:B-1----:R-:W-:Y:S05]  /*13820*/  @!P0 NANOSLEEP.SYNCS 0x989680 ;  /* 0x009896800000895d */ /* 0x002fea0003900000 */
[----:B------:R-:W1:Y:S02]  /*13830*/  @!P0 SYNCS.PHASECHK.TRANS64 P0, [R6+URZ], R5 ;  /* 0x00000005060085a7 */ /* 0x000e64000800007f */
[----:B-1----:R-:W-:Y:S05]  /*13840*/  @!P0 BRA `(.L_x_1074) ;  /* 0xfffffffc00f08947 */ /* 0x002fea000383ffff */
[----:B------:R-:W-:Y:S05]  /*13850*/  BRA `(.L_x_1118) ;  /* 0xffffffe800b07947 */ /* 0x000fea000383ffff */
.L_x_1075:
[----:B-1----:R1:W2:Y:S02]  /*13860*/  SYNCS.PHASECHK.TRANS64.TRYWAIT P0, [R3+URZ], R4 ;  /* 0x00000004030075a7 */ /* 0x0022a4000800017f */
[----:B--2---:R-:W-:Y:S05]  /*13870*/  @!P0 NANOSLEEP.SYNCS 0x989680 ;  /* 0x009896800000895d */ /* 0x004fea0003900000 */
[----:B------:R-:W2:Y:S02]  /*13880*/  @!P0 SYNCS.PHASECHK.TRANS64 P0, [R3+URZ], R4 ;  /* 0x00000004030085a7 */ /* 0x000ea4000800007f */
[----:B--2---:R-:W-:Y:S05]  /*13890*/  @!P0 BRA `(.L_x_1075) ;  /* 0xfffffffc00f08947 */ /* 0x004fea000383ffff */
[----:B------:R-:W-:Y:S05]  /*138a0*/  BRA `(.L_x_1119) ;  /* 0xffffffe800a47947 */ /* 0x000fea000383ffff */
.L_x_1077:
[----:B-1----:R1:W2:Y:S02]  /*138b0*/  SYNCS.PHASECHK.TRANS64.TRYWAIT P0, [R0+URZ], R5 ;  /* 0x00000005000075a7 */ /* 0x0022a4000800017f */
[----:B--2---:R-:W-:Y:S05]  /*138c0*/  @!P0 NANOSLEEP.SYNCS 0x989680 ;  /* 0x009896800000895d */ /* 0x004fea0003900000 */
[----:B------:R-:W2:Y:S02]  /*138d0*/  @!P0 SYNCS.PHASECHK.TRANS64 P0, [R0+URZ], R5 ;  /* 0x00000005000085a7 */ /* 0x000ea4000800007f */
[----:B--2---:R-:W-:Y:S05]  /*138e0*/  @!P0 BRA `(.L_x_1077) ;  /* 0xfffffffc00f08947 */ /* 0x004fea000383ffff */
[----:B------:R-:W-:Y:S05]  /*138f0*/  BRA `(.L_x_1120) ;  /* 0xffffffe800a87947 */ /* 0x000fea000383ffff */
.L_x_1121:
        /* <DEDUP_REMOVED lines=16> */
.L_x_14990:


//--------------------- .text._ZN7cutlass13device_kernelIN5flash11enable_sm90INS1_16FlashAttnFwdSm90INS1_25CollectiveMainloopFwdSm90ILi2EN4cute5tupleIJNS5_1CILi1EEES8_S8_EEENS6_IJNS7_ILi128EEENS7_ILi96EEENS7_ILi192EEEEEELi128ENS_6half_tEfNS_4arch4Sm90ELb0ELb1ELb0ELb1ELb0ELb0ELb0ELb1ELb1ELb1ELb1ELb0EEENS1_21CollectiveEpilogueFwdINS6_IJSA_SA_SB_EEES9_SE_SG_Li256ELb1ELb1ELb1ELb0EEENS1_36VarlenDynamicPersistentTileSchedulerILi128ELi96ELi256ELi128ELb1ELb1ELb1ELb1ELb0ELb1EEEEEEEEEvNT_6ParamsE --------------------------
	.section	.text._ZN7cutlass13device_kernelIN5flash11enable_sm90INS1_16FlashAttnFwdSm90INS1_25CollectiveMainloopFwdSm90ILi2EN4cute5tupleIJNS5_1CILi1EEES8_S8_EEENS6_IJNS7_ILi128EEENS7_ILi96EEENS7_ILi192EEEEEELi128ENS_6half_tEfNS_4arch4Sm90ELb0ELb1ELb0ELb1ELb0ELb0ELb0ELb1ELb1ELb1ELb1ELb0EEENS1_21CollectiveEpilogueFwdINS6_IJSA_SA_SB_EEES9_SE_SG_Li256ELb1ELb1ELb1ELb0EEENS1_36VarlenDynamicPersistentTileSchedulerILi128ELi96ELi256ELi128ELb1ELb1ELb1ELb1ELb0ELb1EEEEEEEEEvNT_6ParamsE,"ax",@progbits
	.align	128
.text._ZN7cutlass13device_kernelIN5flash11enable_sm90INS1_16FlashAttnFwdSm90INS1_25CollectiveMainloopFwdSm90ILi2EN4cute5tupleIJNS5_1CILi1EEES8_S8_EEENS6_IJNS7_ILi128EEENS7_ILi96EEENS7_ILi192EEEEEELi128ENS_6half_tEfNS_4arch4Sm90ELb0ELb1ELb0ELb1ELb0ELb0ELb0ELb1ELb1ELb1ELb1ELb0EEENS1_21CollectiveEpilogueFwdINS6_IJSA_SA_SB_EEES9_SE_SG_Li256ELb1ELb1ELb1ELb0EEENS1_36VarlenDynamicPersistentTileSchedulerILi128ELi96ELi256ELi128ELb1ELb1ELb1ELb1ELb0ELb1EEEEEEEEEvNT_6ParamsE:
        .type           _ZN7cutlass13device_kernelIN5flash11enable_sm90INS1_16FlashAttnFwdSm90INS1_25CollectiveMainloopFwdSm90ILi2EN4cute5tupleIJNS5_1CILi1EEES8_S8_EEENS6_IJNS7_ILi128EEENS7_ILi96EEENS7_ILi192EEEEEELi128ENS_6half_tEfNS_4arch4Sm90ELb0ELb1ELb0ELb1ELb0ELb0ELb0ELb1ELb1ELb1ELb1ELb0EEENS1_21CollectiveEpilogueFwdINS6_IJSA_SA_SB_EEES9_SE_SG_Li256ELb1ELb1ELb1ELb0EEENS1_36VarlenDynamicPersistentTileSchedulerILi128ELi96ELi256ELi128ELb1ELb1ELb1ELb1ELb0ELb1EEEEEEEEEvNT_6ParamsE,@function
        .size           _ZN7cutlass13device_kernelIN5flash11enable_sm90INS1_16FlashAttnFwdSm90INS1_25CollectiveMainloopFwdSm90ILi2EN4cute5tupleIJNS5_1CILi1EEES8_S8_EEENS6_IJNS7_ILi128EEENS7_ILi96EEENS7_ILi192EEEEEELi128ENS_6half_tEfNS_4arch4Sm90ELb0ELb1ELb0ELb1ELb0ELb0ELb0ELb1ELb1ELb1ELb1ELb0EEENS1_21CollectiveEpilogueFwdINS6_IJSA_SA_SB_EEES9_SE_SG_Li256ELb1ELb1ELb1ELb0EEENS1_36VarlenDynamicPersistentTileSchedulerILi128ELi96ELi256ELi128ELb1ELb1ELb1ELb1ELb0ELb1EEEEEEEEEvNT_6ParamsE,(.L_x_14991 - _ZN7cutlass13device_kernelIN5flash11enable_sm90INS1_16FlashAttnFwdSm90INS1_25CollectiveMainloopFwdSm90ILi2EN4cute5tupleIJNS5_1CILi1EEES8_S8_EEENS6_IJNS7_ILi128EEENS7_ILi96EEENS7_ILi192EEEEEELi128ENS_6half_tEfNS_4arch4Sm90ELb0ELb1ELb0ELb1ELb0ELb0ELb0ELb1ELb1ELb1ELb1ELb0EEENS1_21CollectiveEpilogueFwdINS6_IJSA_SA_SB_EEES9_SE_SG_Li256ELb1ELb1ELb1ELb0EEENS1_36VarlenDynamicPersistentTileSchedulerILi128ELi96ELi256ELi128ELb1ELb1ELb1ELb1ELb0ELb1EEEEEEEEEvNT_6ParamsE)
        .other          _ZN7cutlass13device_kernelIN5flash11enable_sm90INS1_16FlashAttnFwdSm90INS1_25CollectiveMainloopFwdSm90ILi2EN4cute5tupleIJNS5_1CILi1EEES8_S8_EEENS6_IJNS7_ILi128EEENS7_ILi96EEENS7_ILi192EEEEEELi128ENS_6half_tEfNS_4arch4Sm90ELb0ELb1ELb0ELb1ELb0ELb0ELb0ELb1ELb1ELb1ELb1ELb0EEENS1_21CollectiveEpilogueFwdINS6_IJSA_SA_SB_EEES9_SE_SG_Li256ELb1ELb1ELb1ELb0EEENS1_36VarlenDynamicPersistentTileSchedulerILi128ELi96ELi256ELi128ELb1ELb1ELb1ELb1ELb0ELb1EEEEEEEEEvNT_6ParamsE,@"STO_CUDA_ENTRY STV_DEFAULT"
_ZN7cutlass13device_kernelIN5flash11enable_sm90INS1_16FlashAttnFwdSm90INS1_25CollectiveMainloopFwdSm90ILi2EN4cute5tupleIJNS5_1CILi1EEES8_S8_EEENS6_IJNS7_ILi128EEENS7_ILi96EEENS7_ILi192EEEEEELi128ENS_6half_tEfNS_4arch4Sm90ELb0ELb1ELb0ELb1ELb0ELb0ELb0ELb1ELb1ELb1ELb1ELb0EEENS1_21CollectiveEpilogueFwdINS6_IJSA_SA_SB_EEES9_SE_SG_Li256ELb1ELb1ELb1ELb0EEENS1_36VarlenDynamicPersistentTileSchedulerILi128ELi96ELi256ELi128ELb1ELb1ELb1ELb1ELb0ELb1EEEEEEEEEvNT_6ParamsE:
        /* <DEDUP_REMOVED lines=18> */
.L_x_1123:
[----:B------:R-:W-:Y:S05]  /*0120*/  BSYNC B0 ;  /* 0x0000000000007941 */ /* 0x000fea0003800000 */
.L_x_1122:
        /* <DEDUP_REMOVED lines=41> */
.L_x_1124:
        /* <DEDUP_REMOVED lines=22> */
.L_x_1125:
        /* <DEDUP_REMOVED lines=18> */
.L_x_1126:
        /* <DEDUP_REMOVED lines=22> */
.L_x_1127:
        /* <DEDUP_REMOVED lines=22> */
.L_x_1128:
[----:B0-----:R-:W-:Y:S01]  /*0900*/  UMOV UR4, 0x1 ;  /* 0x0000000100047882 */ /* 0x001fe20000000000 */
[----:B------:R-:W-:Y:S01]  /*0910*/  PLOP3.LUT P0, PT, PT, PT, UP0, 0x80, 0x0 ;  /* 0x000000000000781c */ /* 0x000fe20003f0f008 */
[----:B------:R-:W-:Y:S01]  /*0920*/  USEL UR4, UR4, 0x2, !UP0 ;  /* 0x0000000204047887 */ /* 0x000fe2000c000000 */
[----:B------:R-:W-:-:S05]  /*0930*/  NOP ;  /* 0x0000000000007918 */ /* 0x000fca0000000000 */
[----:B------:R-:W-:-:S05]  /*0940*/  IMAD.U32 R2, RZ, RZ, UR4 ;  /* 0x00000004ff027e24 */ /* 0x000fca000f8e00ff */
[----:B------:R0:W-:Y:S01]  /*0950*/  STL [R1+0x5c], R2 ;  /* 0x00005c0201007387 */ /* 0x0001e20000100800 */
[----:B-12-4-:R-:W-:Y:S06]  /*0960*/  BAR.SYNC.DEFER_BLOCKING 0x0 ;  /* 0x0000000000007b1d */ /* 0x016fec0000010000 */
[----:B------:R-:W-:Y:S05]  /*0970*/  @!P0 BRA `(.L_x_1129) ;  /* 0x000000f800d08947 */ /* 0x000fea0003800000 */
.L_x_1130:
        /* <DEDUP_REMOVED lines=14> */
[----:B------:R-:W2:Y:S01]  /*0a60*/  LDL R0, [R1+0x5c] ;  /* 0x00005c0001007983 */ /* 0x000ea20000100800 */
[----:B------:R-:W-:Y:S01]  /*0a70*/  VIADD R204, R6, 0xffffff80 ;  /* 0xffffff8006cc7836 */ /* 0x000fe20000000000 */
[----:B------:R-:W-:Y:S01]  /*0a80*/  R2UR UR5, R13 ;  /* 0x000000000d0572ca */ /* 0x000fe200000e0000 */
[----:B------:R-:W-:Y:S01]  /*0a90*/  UMOV UR38, URZ ;  /* 0x0000003f00267c82 */ /* 0x000fe20008000000 */
[----:B------:R-:W-:Y:S01]  /*0aa0*/  R2UR UR6, R14 ;  /* 0x000000000e0672ca */ /* 0x000fe200000e0000 */
[----:B------:R-:W-:Y:S01]  /*0ab0*/  UMOV UR36, URZ ;  /* 0x0000003f00247c82 */ /* 0x000fe20008000000 */
[----:B------:R-:W-:Y:S02]  /*0ac0*/  SHF.R.S32.HI R3, RZ, 0x1f, R204 ;  /* 0x0000001fff037819 */ /* 0x000fe400000114cc */
[----:B------:R-:W-:Y:S02]  /*0ad0*/  R2UR UR7, R15 ;  /* 0x000000000f0772ca */ /* 0x000fe400000e0000 */
[----:B------:R-:W-:-:S02]  /*0ae0*/  LEA.HI R5, R3, R204, RZ, 0x7 ;  /* 0x000000cc03057211 */ /* 0x000fc400078f38ff */
[----:B0-----:R-:W-:Y:S02]  /*0af0*/  LEA.HI R2, R3, R204, RZ, 0x5 ;  /* 0x000000cc03027211 */ /* 0x001fe400078f28ff */
[C---:B------:R-:W-:Y:S02]  /*0b00*/  LOP3.LUT R7, R5.reuse, 0xffffff80, RZ, 0xc0, !PT ;  /* 0xffffff8005077812 */ /* 0x040fe400078ec0ff */
[----:B------:R-:W-:Y:S01]  /*0b10*/  SHF.R.S32.HI R198, RZ, 0x7, R5 ;  /* 0x00000007ffc67819 */ /* 0x000fe20000011405 */
[----:B------:R-:W-:Y:S02]  /*0b20*/  IMAD.SHL.U32 R2, R2, 0x20, RZ ;  /* 0x0000002002027824 */ /* 0x000fe400078e00ff */
[----:B------:R-:W-:Y:S01]  /*0b30*/  IMAD.IADD R182, R204, 0x1, -R7 ;  /* 0x00000001ccb67824 */ /* 0x000fe200078e0a07 */
[----:B------:R-:W-:Y:S02]  /*0b40*/  LEA.HI R5, R5, R198, RZ, 0x1 ;  /* 0x000000c605057211 */ /* 0x000fe400078f08ff */
[----:B------:R-:W-:-:S02]  /*0b50*/  LOP3.LUT R2, R2, 0xfffffc00, RZ, 0xc0, !PT ;  /* 0xfffffc0002027812 */ /* 0x000fc400078ec0ff */
[----:B------:R-:W-:-:S04]  /*0b60*/  SHF.R.S32.HI R11, RZ, 0x1f, R182 ;  /* 0x0000001fff0b7819 */ /* 0x000fc800000114b6 */
[CC--:B------:R-:W-:Y:S02]  /*0b70*/  LEA.HI R4, R11.reuse, R182.reuse, RZ, 0x2 ;  /* 0x000000b60b047211 */ /* 0x0c0fe400078f10ff */
[----:B------:R-:W-:Y:S02]  /*0b80*/  LEA.HI R11, R11, R182, RZ, 0x5 ;  /* 0x000000b60b0b7211 */ /* 0x000fe400078f28ff */
[--C-:B------:R-:W-:Y:S02]  /*0b90*/  SHF.R.S32.HI R6, RZ, 0x2, R4.reuse ;  /* 0x00000002ff067819 */ /* 0x100fe40000011404 */
[----:B------:R-:W-:Y:S02]  /*0ba0*/  SHF.R.S32.HI R13, RZ, 0x1f, R4 ;  /* 0x0000001fff0d7819 */ /* 0x000fe40000011404 */
[----:B------:R-:W-:Y:S02]  /*0bb0*/  SHF.R.S32.HI R11, RZ, 0x5, R11 ;  /* 0x00000005ff0b7819 */ /* 0x000fe4000001140b */
[----:B------:R-:W-:-:S04]  /*0bc0*/  LEA.HI R13, R13, R6, RZ, 0x3 ;  /* 0x000000060d0d7211 */ /* 0x000fc800078f18ff */
[----:B------:R-:W-:-:S05]  /*0bd0*/  LOP3.LUT R13, R13, 0xfffffff8, RZ, 0xc0, !PT ;  /* 0xfffffff80d0d7812 */ /* 0x000fca00078ec0ff */
[----:B------:R-:W-:-:S04]  /*0be0*/  IMAD.IADD R6, R6, 0x1, -R13 ;  /* 0x0000000106067824 */ /* 0x000fc800078e0a0d */
[----:B------:R-:W-:Y:S01]  /*0bf0*/  IMAD R6, R11, 0x10, R6 ;  /* 0x000000100b067824 */ /* 0x000fe200078e0206 */
[----:B--2---:R-:W-:Y:S02]  /*0c00*/  R2UR UR4, R0 ;  /* 0x00000000000472ca */ /* 0x004fe400000e0000 */
[----:B------:R-:W-:-:S04]  /*0c10*/  LEA.HI R0, R3, R204, RZ, 0x4 ;  /* 0x000000cc03007211 */ /* 0x000fc800078f20ff */
[----:B------:R-:W-:Y:S02]  /*0c20*/  SHF.R.S32.HI R9, RZ, 0x4, R0 ;  /* 0x00000004ff097819 */ /* 0x000fe40000011400 */
[C---:B------:R-:W-:Y:S02]  /*0c30*/  LOP3.LUT R7, R0.reuse, 0x3fffff0, RZ, 0xc0, !PT ;  /* 0x03fffff000077812 */ /* 0x040fe400078ec0ff */
[----:B------:R-:W-:-:S03]  /*0c40*/  LEA.HI R0, R0, R9, RZ, 0x1 ;  /* 0x0000000900007211 */ /* 0x000fc600078f08ff */
[----:B------:R-:W-:Y:S01]  /*0c50*/  IMAD.IADD R7, R204, 0x1, -R7 ;  /* 0x00000001cc077824 */ /* 0x000fe200078e0a07 */
[----:B------:R-:W-:Y:S01]  /*0c60*/  LOP3.LUT R0, R0, 0x1ffffffe, RZ, 0xc0, !PT ;  /* 0x1ffffffe00007812 */ /* 0x000fe200078ec0ff */
[----:B------:R-:W-:Y:S02]  /*0c70*/  ULOP3.LUT UR8, UR4, 0x1, URZ, 0xfc, !UPT ;  /* 0x0000000104087892 */ /* 0x000fe4000f8efc3f */
[----:B------:R-:W-:Y:S01]  /*0c80*/  IMAD R7, R7, 0x40, R2 ;  /* 0x0000004007077824 */ /* 0x000fe200078e0202 */
[-C--:B------:R-:W-:Y:S01]  /*0c90*/  LEA.HI R2, R3, R204.reuse, RZ, 0x2 ;  /* 0x000000cc03027211 */ /* 0x080fe200078f10ff */
[----:B------:R-:W-:Y:S01]  /*0ca0*/  IMAD.IADD R0, R9, 0x1, -R0 ;  /* 0x0000000109007824 */ /* 0x000fe200078e0a00 */
[----:B------:R-:W-:Y:S01]  /*0cb0*/  LEA.HI R3, R3, R204, RZ, 0x3 ;  /* 0x000000cc03037211 */ /* 0x000fe200078f18ff */
[----:B------:R-:W-:Y:S01]  /*0cc0*/  UMOV UR4, URZ ;  /* 0x0000003f00047c82 */ /* 0x000fe20008000000 */
[----:B------:R-:W-:Y:S02]  /*0cd0*/  IMAD.U32 R201, RZ, RZ, UR8 ;  /* 0x00000008ffc97e24 */ /* 0x000fe4000f8e00ff */
[----:B------:R-:W-:Y:S01]  /*0ce0*/  IMAD R200, R0, 0x8, R7 ;  /* 0x0000000800c87824 */ /* 0x000fe200078e0207 */
[----:B------:R-:W-:Y:S01]  /*0cf0*/  LOP3.LUT R7, R2, 0xfffffffc, RZ, 0xc0, !PT ;  /* 0xfffffffc02077812 */ /* 0x000fe200078ec0ff */
[----:B------:R-:W-:Y:S01]  /*0d00*/  IMAD.U32 R181, RZ, RZ, UR4 ;  /* 0x00000004ffb57e24 */ /* 0x000fe2000f8e00ff */
[----:B------:R-:W-:-:S03]  /*0d10*/  SHF.R.S32.HI R179, RZ, 0x3, R3 ;  /* 0x00000003ffb37819 */ /* 0x000fc60000011403 */
[----:B------:R-:W-:Y:S01]  /*0d20*/  IMAD.IADD R0, R204, 0x1, -R7 ;  /* 0x00000001cc007824 */ /* 0x000fe200078e0a07 */
[----:B------:R-:W-:Y:S02]  /*0d30*/  LOP3.LUT R7, R5, 0x3fffffe, RZ, 0xc0, !PT ;  /* 0x03fffffe05077812 */ /* 0x000fe400078ec0ff */
[----:B------:R-:W-:Y:S02]  /*0d40*/  LOP3.LUT R5, R3, 0xfffffff8, RZ, 0xc0, !PT ;  /* 0xfffffff803057812 */ /* 0x000fe400078ec0ff */
[----:B------:R-:W-:Y:S01]  /*0d50*/  LEA.HI R2, R0, R0, RZ, 0x1 ;  /* 0x0000000000027211 */ /* 0x000fe200078f08ff */
[----:B------:R-:W-:Y:S02]  /*0d60*/  IMAD.IADD R7, R198, 0x1, -R7 ;  /* 0x00000001c6077824 */ /* 0x000fe400078e0a07 */
[----:B------:R-:W-:Y:S01]  /*0d70*/  IMAD.IADD R160, R204, 0x1, -R5 ;  /* 0x00000001cca07824 */ /* 0x000fe200078e0a05 */
[----:B------:R-:W-:Y:S01]  /*0d80*/  LOP3.LUT R5, R4, 0x7ffffffc, RZ, 0xc0, !PT ;  /* 0x7ffffffc04057812 */ /* 0x000fe200078ec0ff */
[----:B------:R-:W-:Y:S01]  /*0d90*/  IMAD R199, R7, 0x40, R6 ;  /* 0x0000004007c77824 */ /* 0x000fe200078e0206 */
[----:B------:R-:W-:Y:S01]  /*0da0*/  LOP3.LUT R9, R2, 0x1ffffffe, RZ, 0xc0, !PT ;  /* 0x1ffffffe02097812 */ /* 0x000fe200078ec0ff */
[----:B------:R-:W-:-:S02]  /*0db0*/  IMAD.SHL.U32 R22, R160, 0x8, RZ ;  /* 0x00000008a0167824 */ /* 0x000fc400078e00ff */
[----:B------:R-:W-:Y:S02]  /*0dc0*/  IMAD.IADD R5, R182, 0x1, -R5 ;  /* 0x00000001b6057824 */ /* 0x000fe400078e0a05 */
[----:B------:R-:W-:Y:S01]  /*0dd0*/  VIADD R23, R22, 0x40 ;  /* 0x0000004016177836 */ /* 0x000fe20000000000 */
[----:B------:R-:W-:Y:S01]  /*0de0*/  SHF.R.S32.HI R203, RZ, 0x1f, R22 ;  /* 0x0000001fffcb7819 */ /* 0x000fe20000011416 */
[----:B------:R-:W-:Y:S02]  /*0df0*/  IMAD.SHL.U32 R18, R5, 0x2, RZ ;  /* 0x0000000205127824 */ /* 0x000fe400078e00ff */
[----:B------:R-:W-:Y:S01]  /*0e00*/  IMAD.IADD R0, R0, 0x1, -R9 ;  /* 0x0000000100007824 */ /* 0x000fe200078e0a09 */
[----:B------:R-:W-:Y:S01]  /*0e10*/  SHF.R.S32.HI R202, RZ, 0x1f, R23 ;  /* 0x0000001fffca7819 */ /* 0x000fe20000011417 */
[C---:B------:R-:W-:Y:S02]  /*0e20*/  VIADD R178, R18.reuse, 0x8 ;  /* 0x0000000812b27836 */ /* 0x040fe40000000000 */
[----:B------:R-:W-:-:S02]  /*0e30*/  VIADD R177, R18, 0x10 ;  /* 0x0000001012b17836 */ /* 0x000fc40000000000 */
[C---:B------:R-:W-:Y:S01]  /*0e40*/  VIADD R176, R18.reuse, 0x18 ;  /* 0x0000001812b07836 */ /* 0x040fe20000000000 */
[----:B------:R-:W-:Y:S01]  /*0e50*/  SHF.R.S32.HI R197, RZ, 0x1f, R178 ;  /* 0x0000001fffc57819 */ /* 0x000fe200000114b2 */
        /* <DEDUP_REMOVED lines=22> */
[----:B------:R-:W-:Y:S01]  /*0fc0*/  VIADD R164, R18, 0x78 ;  /* 0x0000007812a47836 */ /* 0x000fe20000000000 */
[----:B------:R-:W-:Y:S01]  /*0fd0*/  SHF.R.S32.HI R185, RZ, 0x1f, R166 ;  /* 0x0000001fffb97819 */ /* 0x000fe200000114a6 */
[----:B------:R-:W-:Y:S01]  /*0fe0*/  IMAD R19, R0, 0x8, R199 ;  /* 0x0000000800137824 */ /* 0x000fe200078e02c7 */
[----:B------:R-:W-:-:S02]  /*0ff0*/  SHF.R.S32.HI R184, RZ, 0x1f, R165 ;  /* 0x0000001fffb87819 */ /* 0x000fc400000114a5 */
[----:B------:R-:W-:-:S07]  /*1000*/  SHF.R.S32.HI R183, RZ, 0x1f, R164 ;  /* 0x0000001fffb77819 */ /* 0x000fce00000114a4 */
.L_x_1234:
[----:B01234-:R-:W0:Y:S01]  /*1010*/  LDC.64 R2, c[0x0][0xa28] ;  /* 0x00028a00ff027b82 */ /* 0x01fe220000000a00 */
[----:B------:R-:W-:Y:S01]  /*1020*/  IMAD.U32 R9, RZ, RZ, UR7 ;  /* 0x00000007ff097e24 */ /* 0x000fe2000f8e00ff */
[----:B------:R-:W-:Y:S01]  /*1030*/  ULDC.64 UR8, c[0x0][0x208] ;  /* 0x0000820000087ab9 */ /* 0x000fe20000000a00 */
[----:B------:R-:W-:-:S05]  /*1040*/  IMAD.MOV.U32 R7, RZ, RZ, RZ ;  /* 0x000000ffff077224 */ /* 0x000fca00078e00ff */
[----:B------:R-:W1:Y:S08]  /*1050*/  LDC.64 R4, c[0x0][0xa18] ;  /* 0x00028600ff047b82 */ /* 0x000e700000000a00 */
[----:B------:R-:W2:Y:S01]  /*1060*/  LDC R17, c[0x0][0x288] ;  /* 0x0000a200ff117b82 */ /* 0x000ea20000000800 */
[----:B------:R-:W-:Y:S01]  /*1070*/  ULOP3.LUT UR4, UR6, 0xff000000, URZ, 0xc0, !UPT ;  /* 0xff00000006047892 */ /* 0x000fe2000f8ec03f */
[----:B------:R-:W-:Y:S01]  /*1080*/  ULDC.64 UR10, c[0x0][0xa20] ;  /* 0x00028800000a7ab9 */ /* 0x000fe20000000a00 */
[----:B0-----:R-:W-:-:S05]  /*1090*/  ISETP.NE.U32.AND P0, PT, R2, RZ, PT ;  /* 0x000000ff0200720c */ /* 0x001fca0003f05070 */
[----:B------:R-:W0:Y:S01]  /*10a0*/  LDC R0, c[0x0][0x424] ;  /* 0x00010900ff007b82 */ /* 0x000e220000000800 */
[----:B------:R-:W-:Y:S02]  /*10b0*/  ISETP.NE.AND.EX P0, PT, R3, RZ, PT, P0 ;  /* 0x000000ff0300720c */ /* 0x000fe40003f05300 */
[----:B-1----:R-:W-:-:S05]  /*10c0*/  ISETP.NE.U32.AND P1, PT, R4, RZ, PT ;  /* 0x000000ff0400720c */ /* 0x002fca0003f25070 */
[----:B------:R-:W1:Y:S01]  /*10d0*/  LDC R11, c[0x0][0x2f0] ;  /* 0x0000bc00ff0b7b82 */ /* 0x000e620000000800 */
[----:B------:R-:W-:-:S07]  /*10e0*/  ISETP.NE.AND.EX P1, PT, R5, RZ, PT, P1 ;  /* 0x000000ff0500720c */ /* 0x000fce0003f25310 */
[----:B------:R-:W3:Y:S08]  /*10f0*/  @P0 LDC.64 R2, c[0x0][0xa28] ;  /* 0x00028a00ff020b82 */ /* 0x000ef00000000a00 */
[----:B------:R-:W4:Y:S01]  /*1100*/  @P1 LDC.64 R4, c[0x0][0xa18] ;  /* 0x00028600ff041b82 */ /* 0x000f220000000a00 */
[----:B---3--:R-:W-:Y:S01]  /*1110*/  @P0 IMAD.WIDE R2, R9, 0x4, R2 ;  /* 0x0000000409020825 */ /* 0x008fe200078e0202 */
[----:B------:R-:W-:-:S04]  /*1120*/  USHF.R.U32.HI UR4, URZ, 0x8, UR4 ;  /* 0x000000083f047899 */ /* 0x000fc80008011604 */
[----:B------:R3:W5:Y:S01]  /*1130*/  @P0 LDG.E R7, desc[UR8][R2.64] ;  /* 0x0000000802070981 */ /* 0x000762000c1e1900 */
[----:B----4-:R-:W-:Y:S02]  /*1140*/  @P1 IMAD.WIDE R4, R9, 0x4, R4 ;  /* 0x0000000409041825 */ /* 0x010fe400078e0204 */
[----:B------:R-:W4:Y:S03]  /*1150*/  LDC.64 R8, c[0x0][0x418] ;  /* 0x00010600ff087b82 */ /* 0x000f260000000a00 */
[----:B--2---:R3:W5:Y:S01]  /*1160*/  @P1 LDG.E R17, desc[UR8][R4.64] ;  /* 0x0000000804111981 */ /* 0x004762000c1e1900 */
[----:B------:R-:W-:Y:S01]  /*1170*/  ULOP3.LUT UR8, UR6, 0xff0000, URZ, 0xc0, !UPT ;  /* 0x00ff000006087892 */ /* 0x000fe2000f8ec03f */
[----:B------:R-:W-:-:S03]  /*1180*/  ISETP.NE.U32.AND P2, PT, RZ, UR10, PT ;  /* 0x0000000aff007c0c */ /* 0x000fc6000bf45070 */
[----:B------:R-:W-:Y:S01]  /*1190*/  ULEA.HI UR8, UR8, UR4, URZ, 0x10 ;  /* 0x0000000408087291 */ /* 0x000fe2000f8f803f */
[----:B------:R-:W-:Y:S01]  /*11a0*/  ISETP.NE.AND.EX P2, PT, RZ, UR11, PT, P2 ;  /* 0x0000000bff007c0c */ /* 0x000fe2000bf45320 */
[----:B------:R-:W-:-:S06]  /*11b0*/  ULOP3.LUT UR4, UR6, 0xffff, URZ, 0xc0, !UPT ;  /* 0x0000ffff06047892 */ /* 0x000fcc000f8ec03f */
[----:B------:R-:W-:Y:S01]  /*11c0*/  IMAD.U32 R163, RZ, RZ, UR4 ;  /* 0x00000004ffa37e24 */ /* 0x000fe2000f8e00ff */
[----:B----4-:R-:W-:-:S04]  /*11d0*/  ISETP.NE.U32.AND P0, PT, R8, RZ, PT ;  /* 0x000000ff0800720c */ /* 0x010fc80003f05070 */
[----:B------:R-:W-:-:S04]  /*11e0*/  ISETP.NE.AND.EX P0, PT, R9, RZ, PT, P0 ;  /* 0x000000ff0900720c */ /* 0x000fc80003f05300 */
[----:B0-----:R-:W-:Y:S01]  /*11f0*/  SEL R0, R0, 0x1, P0 ;  /* 0x0000000100007807 */ /* 0x001fe20000000000 */
[----:B-1-3--:R-:W-:Y:S08]  /*1200*/  @P1 BRA `(.L_x_1131) ;  /* 0x00000000002c1947 */ /* 0x00aff00003800000 */
[----:B------:R-:W-:Y:S02]  /*1210*/  ULDC.64 UR10, c[0x0][0xa00] ;  /* 0x00028000000a7ab9 */ /* 0x000fe40000000a00 */
[----:B------:R-:W-:-:S04]  /*1220*/  ISETP.NE.U32.AND P0, PT, RZ, UR10, PT ;  /* 0x0000000aff007c0c */ /* 0x000fc8000bf05070 */
[----:B------:R-:W-:-:S13]  /*1230*/  ISETP.NE.AND.EX P0, PT, RZ, UR11, PT, P0 ;  /* 0x0000000bff007c0c */ /* 0x000fda000bf05300 */
[----:B------:R-:W-:Y:S05]  /*1240*/  @!P0 BRA `(.L_x_1131) ;  /* 0x00000000001c8947 */ /* 0x000fea0003800000 */
[----:B------:R-:W0:Y:S01]  /*1250*/  LDC.64 R2, c[0x0][0xa00] ;  /* 0x00028000ff027b82 */ /* 0x000e220000000a00 */
[----:B------:R-:W-:Y:S01]  /*1260*/  IMAD.U32 R5, RZ, RZ, UR7 ;  /* 0x00000007ff057e24 */ /* 0x000fe2000f8e00ff */
[----:B------:R-:W-:-:S03]  /*1270*/  ULDC.64 UR10, c[0x0][0x208] ;  /* 0x00008200000a7ab9 */ /* 0x000fc60000000a00 */
[----:B0-----:R-:W-:-:S05]  /*1280*/  IMAD.WIDE R2, R5, 0x4, R2 ;  /* 0x0000000405027825 */ /* 0x001fca00078e0202 */
[----:B-----5:R-:W2:Y:S04]  /*1290*/  LDG.E R17, desc[UR10][R2.64] ;  /* 0x0000000a02117981 */ /* 0x020ea8000c1e1900 */
[----:B------:R-:W2:Y:S02]  /*12a0*/  LDG.E R4, desc[UR10][R2.64+0x4] ;  /* 0x0000040a02047981 */ /* 0x000ea4000c1e1900 */
[----:B--2---:R-:W-:-:S07]  /*12b0*/  IMAD.IADD R17, R4, 0x1, -R17 ;  /* 0x0000000104117824 */ /* 0x004fce00078e0a11 */
.L_x_1131:
[----:B------:R-:W-:Y:S02]  /*12c0*/  IMAD R16, R0, R11, RZ ;  /* 0x0000000b00107224 */ /* 0x000fe400078e02ff */
[----:B------:R-:W-:Y:S01]  /*12d0*/  IMAD.U32 R180, RZ, RZ, UR7 ;  /* 0x00000007ffb47e24 */ /* 0x000fe2000f8e00ff */
[----:B------:R-:W-:Y:S06]  /*12e0*/  @!P2 BRA `(.L_x_1132) ;  /* 0x00000000001ca947 */ /* 0x000fec0003800000 */
[----:B------:R-:W-:Y:S01]  /*12f0*/  ULDC.64 UR10, c[0x0][0xa20] ;  /* 0x00028800000a7ab9 */ /* 0x000fe20000000a00 */
[----:B------:R-:W-:Y:S01]  /*1300*/  ULDC.64 UR12, c[0x0][0x208] ;  /* 0x00008200000c7ab9 */ /* 0x000fe20000000a00 */
[----:B------:R-:W-:-:S06]  /*1310*/  UIMAD.WIDE UR6, UR7, 0x4, UR10 ;  /* 0x00000004070678a5 */ /* 0x000fcc000f8e020a */
[----:B------:R-:W-:Y:S02]  /*1320*/  IMAD.U32 R2, RZ, RZ, UR6 ;  /* 0x00000006ff027e24 */ /* 0x000fe4000f8e00ff */
[----:B------:R-:W-:-:S05]  /*1330*/  IMAD.U32 R3, RZ, RZ, UR7 ;  /* 0x00000007ff037e24 */ /* 0x000fca000f8e00ff */
[----:B------:R0:W5:Y:S01]  /*1340*/  LDG.E R16, desc[UR12][R2.64] ;  /* 0x0000000c02107981 */ /* 0x000162000c1e1900 */
[----:B------:R-:W-:Y:S05]  /*1350*/  BRA `(.L_x_1133) ;  /* 0x00000000002c7947 */ /* 0x000fea0003800000 */
.L_x_1132:
        /* <DEDUP_REMOVED lines=8> */
[----:B------:R-:W2:Y:S04]  /*13e0*/  LDG.E R16, desc[UR10][R2.64] ;  /* 0x0000000a02107981 */ /* 0x000ea8000c1e1900 */
[----:B------:R-:W2:Y:S02]  /*13f0*/  LDG.E R5, desc[UR10][R2.64+0x4] ;  /* 0x0000040a02057981 */ /* 0x000ea4000c1e1900 */
[----:B--2---:R-:W-:-:S07]  /*1400*/  IMAD.IADD R16, R5, 0x1, -R16 ;  /* 0x0000000105107824 */ /* 0x004fce00078e0a10 */
.L_x_1133:
[----:B------:R-:W-:Y:S01]  /*1410*/  ULDC UR4, c[0x0][0x448] ;  /* 0x0001120000047ab9 */ /* 0x000fe20000000800 */
[----:B-----5:R-:W-:Y:S01]  /*1420*/  IMAD.IADD R16, R16, 0x1, -R7 ;  /* 0x0000000110107824 */ /* 0x020fe200078e0a07 */
[----:B------:R-:W-:Y:S02]  /*1430*/  UISETP.NE.AND UP0, UPT, UR4, 0x1, UPT ;  /* 0x000000010400788c */ /* 0x000fe4000bf05270 */
[----:B------:R-:W-:Y:S02]  /*1440*/  USHF.L.U32 UR39, UR5, 0x7, URZ ;  /* 0x0000000705277899 */ /* 0x000fe4000800063f */
[----:B------:R-:W-:Y:S01]  /*1450*/  IADD3 R0, R16, 0x1, -R17 ;  /* 0x0000000110007810 */ /* 0x000fe20007ffe811 */
[----:B------:R-:W-:Y:S01]  /*1460*/  ULDC.64 UR4, c[0x0][0x9e0] ;  /* 0x0002780000047ab9 */ /* 0x000fe20000000a00 */
[----:B------:R-:W-:Y:S02]  /*1470*/  UIADD3 UR9, UR39, 0x7f, URZ ;  /* 0x0000007f27097890 */ /* 0x000fe4000fffe03f */
[----:B------:R-:W-:Y:S01]  /*1480*/  R2UR UR10, R0 ;  /* 0x00000000000a72ca */ /* 0x000fe200000e0000 */
[----:B------:R-:W-:-:S02]  /*1490*/  UISETP.GE.AND UP1, UPT, UR5, 0x1, UPT ;  /* 0x000000010500788c */ /* 0x000fc4000bf26270 */
[----:B------:R-:W-:Y:S01]  /*14a0*/  @UP0 ULDC UR6, c[0x0][0x44c] ;  /* 0x0001130000060ab9 */ /* 0x000fe20000000800 */
[----:B------:R-:W-:Y:S01]  /*14b0*/  @UP0 ULDC UR11, c[0x0][0x450] ;  /* 0x00011400000b0ab9 */ /* 0x000fe20000000800 */
[----:B------:R-:W-:Y:S02]  /*14c0*/  UIMAD.WIDE.U32 UR6, UR9, UR6, URZ ;  /* 0x00000006090672a5 */ /* 0x000fe4000f8e003f */
[----:B------:R-:W-:Y:S02]  /*14d0*/  PLOP3.LUT P1, PT, PT, PT, UP1, 0x80, 0x0 ;  /* 0x000000000000781c */ /* 0x000fe40003f2f018 */
[----:B------:R-:W-:-:S04]  /*14e0*/  @UP0 USHF.R.U32.HI UR9, URZ, UR11, UR7 ;  /* 0x0000000b3f090299 */ /* 0x000fc80008011607 */
[----:B------:R-:W-:-:S04]  /*14f0*/  UIADD3 UR9, UR10, UR9, URZ ;  /* 0x000000090a097290 */ /* 0x000fc8000fffe03f */
[----:B------:R-:W-:-:S06]  /*1500*/  UIADD3 UR4, UR9, UR4, URZ ;  /* 0x0000000409047290 */ /* 0x000fcc000fffe03f */
[----:B------:R-:W-:Y:S01]  /*1510*/  IMAD.U32 R0, RZ, RZ, UR4 ;  /* 0x00000004ff007e24 */ /* 0x000fe2000f8e00ff */
[----:B------:R-:W-:Y:S06]  /*1520*/  @!P1 BRA `(.L_x_1134) ;  /* 0x0000000000409947 */ /* 0x000fec0003800000 */
        /* <DEDUP_REMOVED lines=10> */
.L_x_1135:
[----:B------:R-:W-:-:S11]  /*15d0*/  UISETP.NE.AND UP1, UPT, UR5, 0x1, UPT ;  /* 0x000000010500788c */ /* 0x000fd6000bf25270 */
[----:B------:R-:W-:Y:S02]  /*15e0*/  @UP1 ULDC.64 UR10, c[0x0][0x9e8] ;  /* 0x00027a00000a1ab9 */ /* 0x000fe40000000a00 */
[----:B------:R-:W-:-:S04]  /*15f0*/  UIMAD.WIDE.U32 UR6, UR4, UR10, URZ ;  /* 0x0000000a040672a5 */ /* 0x000fc8000f8e003f */
[----:B------:R-:W-:-:S12]  /*1600*/  @UP1 USHF.R.U32.HI UR4, URZ, UR11, UR7 ;  /* 0x0000000b3f041299 */ /* 0x000fd80008011607 */
.L_x_1136:
[----:B------:R-:W-:-:S06]  /*1610*/  UIMAD UR4, UR4, UR5, UR5 ;  /* 0x00000005040472a4 */ /* 0x000fcc000f8e0205 */
[----:B------:R-:W-:-:S07]  /*1620*/  VIMNMX R0, R0, UR4, PT ;  /* 0x0000000400007c48 */ /* 0x000fce000bfe0100 */
.L_x_1134:
[----:B------:R-:W-:Y:S01]  /*1630*/  IMAD.IADD R93, R16, 0x1, -R17 ;  /* 0x00000001105d7824 */ /* 0x000fe200078e0a11 */
[----:B------:R-:W-:Y:S01]  /*1640*/  @UP0 ULDC UR6, c[0x0][0x44c] ;  /* 0x0001130000060ab9 */ /* 0x000fe20000000800 */
[----:B0-----:R-:W-:Y:S01]  /*1650*/  VIADD R2, R0, 0x5f ;  /* 0x0000005f00027836 */ /* 0x001fe20000000000 */
[----:B------:R-:W-:Y:S01]  /*1660*/  UIMAD.WIDE.U32 UR6, UR39, UR6, URZ ;  /* 0x00000006270672a5 */ /* 0x000fe2000f8e003f */
[----:B------:R-:W-:Y:S01]  /*1670*/  VIADD R0, R16, 0x5f ;  /* 0x0000005f10007836 */ /* 0x000fe20000000000 */
[----:B------:R-:W-:Y:S01]  /*1680*/  R2UR UR9, R93 ;  /* 0x000000005d0972ca */ /* 0x000fe200000e0000 */
[----:B------:R-:W-:Y:S01]  /*1690*/  @UP0 ULDC UR10, c[0x0][0x450] ;  /* 0x00011400000a0ab9 */ /* 0x000fe20000000800 */
[----:B------:R-:W-:Y:S01]  /*16a0*/  IMAD.HI R2, R2, 0x2aaaaaab, RZ ;  /* 0x2aaaaaab02027827 */ /* 0x000fe200078e02ff */
[----:B------:R-:W-:Y:S01]  /*16b0*/  UMOV UR4, UR39 ;  /* 0x0000002700047c82 */ /* 0x000fe20008000000 */
[----:B------:R-:W-:Y:S02]  /*16c0*/  @UP0 USHF.R.U32.HI UR4, URZ, UR10, UR7 ;  /* 0x0000000a3f040299 */ /* 0x000fe40008011607 */
[----:B------:R-:W-:Y:S01]  /*16d0*/  IMAD.HI R0, R0, 0x2aaaaaab, RZ ;  /* 0x2aaaaaab00007827 */ /* 0x000fe200078e02ff */
[----:B------:R-:W-:-:S04]  /*16e0*/  SHF.R.U32.HI R5, RZ, 0x1f, R2 ;  /* 0x0000001fff057819 */ /* 0x000fc80000011602 */
[----:B------:R-:W-:Y:S02]  /*16f0*/  SHF.R.U32.HI R3, RZ, 0x1f, R0 ;  /* 0x0000001fff037819 */ /* 0x000fe40000011600 */
[----:B------:R-:W-:Y:S01]  /*1700*/  UIADD3 UR4, UR9, UR4, URZ ;  /* 0x0000000409047290 */ /* 0x000fe2000fffe03f */
[----:B------:R-:W-:Y:S02]  /*1710*/  LEA.HI.SX32 R2, R2, R5, 0x1c ;  /* 0x0000000502027211 */ /* 0x000fe400078fe2ff */
[----:B------:R-:W-:Y:S01]  /*1720*/  ULDC UR9, c[0x0][0x9dc] ;  /* 0x0002770000097ab9 */ /* 0x000fe20000000800 */
[----:B------:R-:W-:Y:S01]  /*1730*/  LEA.HI.SX32 R3, R0, R3, 0x1c ;  /* 0x0000000300037211 */ /* 0x000fe200078fe2ff */
[----:B------:R-:W-:-:S03]  /*1740*/  UIADD3 UR9, UR4, -UR9, URZ ;  /* 0x8000000904097290 */ /* 0x000fc6000fffe03f */
[----:B------:R-:W-:Y:S01]  /*1750*/  VIMNMX R79, R3, R2, PT ;  /* 0x00000002034f7248 */ /* 0x000fe20003fe0100 */
[----:B------:R-:W-:Y:S08]  /*1760*/  @!P1 BRA `(.L_x_1137) ;  /* 0x0000000000449947 */ /* 0x000ff00003800000 */
        /* <DEDUP_REMOVED lines=10> */
.L_x_1138:
[----:B------:R-:W-:-:S11]  /*1810*/  UISETP.NE.AND UP0, UPT, UR5, 0x1, UPT ;  /* 0x000000010500788c */ /* 0x000fd6000bf05270 */
[----:B------:R-:W-:Y:S02]  /*1820*/  @UP0 ULDC.64 UR10, c[0x0][0x9e8] ;  /* 0x00027a00000a0ab9 */ /* 0x000fe40000000a00 */
[----:B------:R-:W-:-:S04]  /*1830*/  UIMAD.WIDE.U32 UR6, UR4, UR10, URZ ;  /* 0x0000000a040672a5 */ /* 0x000fc8000f8e003f */
[----:B------:R-:W-:-:S12]  /*1840*/  @UP0 USHF.R.U32.HI UR4, URZ, UR11, UR7 ;  /* 0x0000000b3f040299 */ /* 0x000fd80008011607 */
.L_x_1139:
[----:B------:R-:W-:-:S04]  /*1850*/  UIMAD UR4, UR4, UR5, URZ ;  /* 0x00000005040472a4 */ /* 0x000fc8000f8e023f */
[----:B------:R-:W-:-:S04]  /*1860*/  UISETP.LT.AND UP0, UPT, UR9, UR4, UPT ;  /* 0x000000040900728c */ /* 0x000fc8000bf01270 */
[----:B------:R-:W-:-:S12]  /*1870*/  USEL UR9, UR9, UR4, !UP0 ;  /* 0x0000000409097287 */ /* 0x000fd8000c000000 */
.L_x_1137:
[----:B------:R-:W-:Y:S02]  /*1880*/  UIMAD.WIDE UR4, UR9, 0x2aaaaaab, URZ ;  /* 0x2aaaaaab090478a5 */ /* 0x000fe4000f8e023f */
[----:B------:R-:W-:Y:S02]  /*1890*/  ULOP3.LUT UR6, UR8, 0xff, URZ, 0xc0, !UPT ;  /* 0x000000ff08067892 */ /* 0x000fe4000f8ec03f */
[----:B------:R-:W-:-:S04]  /*18a0*/  USHF.R.U32.HI UR4, URZ, 0x1f, UR5 ;  /* 0x0000001f3f047899 */ /* 0x000fc80008011605 */
[----:B------:R-:W-:Y:S01]  /*18b0*/  ULEA.HI.SX32 UR4, UR5, UR4, 0x1c ;  /* 0x0000000405047291 */ /* 0x000fe2000f8fe23f */
[----:B------:R-:W-:Y:S01]  /*18c0*/  IMAD.U32 R162, RZ, RZ, UR6 ;  /* 0x00000006ffa27e24 */ /* 0x000fe2000f8e00ff */
[----:B------:R-:W-:Y:S02]  /*18d0*/  USHF.R.U32.HI UR5, URZ, 0x10, UR8 ;  /* 0x000000103f057899 */ /* 0x000fe40008011608 */
[----:B------:R-:W-:-:S04]  /*18e0*/  UISETP.LT.AND UP0, UPT, URZ, UR4, UPT ;  /* 0x000000043f00728c */ /* 0x000fc8000bf01270 */
[----:B------:R-:W-:Y:S01]  /*18f0*/  USEL UR61, URZ, UR4, !UP0 ;  /* 0x000000043f3d7287 */ /* 0x000fe2000c000000 */
[----:B------:R-:W-:Y:S02]  /*1900*/  IMAD.U32 R161, RZ, RZ, UR5 ;  /* 0x00000005ffa17e24 */ /* 0x000fe4000f8e00ff */
[----:B------:R-:W-:-:S03]  /*1910*/  UMOV UR4, URZ ;  /* 0x0000003f00047c82 */ /* 0x000fc60008000000 */
[----:B------:R-:W-:-:S13]  /*1920*/  ISETP.GT.AND P0, PT, R79, UR61, PT ;  /* 0x0000003d4f007c0c */ /* 0x000fda000bf04270 */
[----:B------:R-:W-:Y:S05]  /*1930*/  @!P0 BRA `(.L_x_1140) ;  /* 0x00000000009c8947 */ /* 0x000fea0003800000 */
[----:B------:R-:W-:Y:S01]  /*1940*/  R2UR UR5, R161 ;  /* 0x00000000a10572ca */ /* 0x000fe200000e0000 */
[----:B------:R-:W-:-:S12]  /*1950*/  ULDC UR4, c[0x0][0x9f0] ;  /* 0x00027c0000047ab9 */ /* 0x000fd80000000800 */
[----:B------:R-:W-:-:S04]  /*1960*/  UISETP.NE.AND UP0, UPT, UR5, URZ, UPT ;  /* 0x0000003f0500728c */ /* 0x000fc8000bf05270 */
[----:B------:R-:W-:-:S03]  /*1970*/  USEL UR9, UR5, UR4, UP0 ;  /* 0x0000000405097287 */ /* 0x000fc60008000000 */
[----:B------:R-:W-:-:S03]  /*1980*/  UMOV UR4, URZ ;  /* 0x0000003f00047c82 */ /* 0x000fc60008000000 */
[----:B------:R-:W-:-:S05]  /*1990*/  IMAD.U32 R4, RZ, RZ, UR9 ;  /* 0x00000009ff047e24 */ /* 0x000fca000f8e00ff */
[----:B------:R-:W-:-:S04]  /*19a0*/  IABS R0, R4 ;  /* 0x0000000400007213 */ /* 0x000fc80000000000 */
[----:B------:R-:W-:Y:S02]  /*19b0*/  R2UR UR10, R0 ;  /* 0x00000000000a72ca */ /* 0x000fe400000e0000 */
[----:B------:R-:W-:Y:S02]  /*19c0*/  IADD3 R0, R4, -0x1, R79 ;  /* 0xffffffff04007810 */ /* 0x000fe40007ffe04f */
[----:B------:R-:W-:Y:S02]  /*19d0*/  IABS R4, R4 ;  /* 0x0000000400047213 */ /* 0x000fe40000000000 */
[----:B------:R-:W-:-:S03]  /*19e0*/  R2UR UR6, R0 ;  /* 0x00000000000672ca */ /* 0x000fc600000e0000 */
[----:B------:R-:W-:-:S04]  /*19f0*/  IMAD.MOV R4, RZ, RZ, -R4 ;  /* 0x000000ffff047224 */ /* 0x000fc800078e0a04 */
[----:B------:R-:W0:Y:S06]  /*1a00*/  I2F.RP R2, UR10 ;  /* 0x0000000a00027d06 */ /* 0x000e2c0008209400 */
[----:B------:R-:W-:-:S06]  /*1a10*/  UIADD3 UR6, -UR61, UR6, URZ ;  /* 0x000000063d067290 */ /* 0x000fcc000fffe13f */
[----:B------:R-:W-:Y:S01]  /*1a20*/  IMAD.U32 R0, RZ, RZ, UR6 ;  /* 0x00000006ff007e24 */ /* 0x000fe2000f8e00ff */
[----:B------:R-:W-:Y:S01]  /*1a30*/  ULOP3.LUT UR6, UR6, UR9, URZ, 0x3c, !UPT ;  /* 0x0000000906067292 */ /* 0x000fe2000f8e3c3f */
[----:B0-----:R-:W0:Y:S03]  /*1a40*/  MUFU.RCP R2, R2 ;  /* 0x0000000200027308 */ /* 0x001e260000001000 */
[----:B------:R-:W-:-:S04]  /*1a50*/  IABS R0, R0 ;  /* 0x0000000000007213 */ /* 0x000fc80000000000 */
[----:B------:R-:W-:Y:S01]  /*1a60*/  R2UR UR8, R0 ;  /* 0x00000000000872ca */ /* 0x000fe200000e0000 */
[----:B------:R-:W-:Y:S02]  /*1a70*/  IMAD.MOV.U32 R0, RZ, RZ, R4 ;  /* 0x000000ffff007224 */ /* 0x000fe400078e0004 */
[----:B0-----:R-:W-:-:S06]  /*1a80*/  VIADD R3, R2, 0xffffffe ;  /* 0x0ffffffe02037836 */ /* 0x001fcc0000000000 */
[----:B------:R-:W0:Y:S02]  /*1a90*/  F2I.FTZ.U32.TRUNC.NTZ R3, R3 ;  /* 0x0000000300037305 */ /* 0x000e24000021f000 */
[----:B0-----:R-:W-:-:S13]  /*1aa0*/  R2UR UR5, R3 ;  /* 0x00000000030572ca */ /* 0x001fda00000e0000 */
[----:B------:R-:W-:-:S04]  /*1ab0*/  UIADD3 UR7, URZ, -UR5, URZ ;  /* 0x800000053f077290 */ /* 0x000fc8000fffe03f */
[----:B------:R-:W-:-:S04]  /*1ac0*/  UIMAD UR7, UR7, UR10, URZ ;  /* 0x0000000a070772a4 */ /* 0x000fc8000f8e023f */
[----:B------:R-:W-:-:S03]  /*1ad0*/  UIMAD.WIDE.U32 UR4, UR5, UR7, UR4 ;  /* 0x00000007050472a5 */ /* 0x000fc6000f8e0004 */
[----:B------:R-:W-:Y:S01]  /*1ae0*/  R2UR UR7, R0 ;  /* 0x00000000000772ca */ /* 0x000fe200000e0000 */
[----:B------:R-:W-:-:S12]  /*1af0*/  UIMAD.WIDE.U32 UR4, UR5, UR8, URZ ;  /* 0x00000008050472a5 */ /* 0x000fd8000f8e003f */
[----:B------:R-:W-:-:S04]  /*1b00*/  UIMAD UR4, UR5, UR7, UR8 ;  /* 0x00000007050472a4 */ /* 0x000fc8000f8e0208 */
[----:B------:R-:W-:-:S11]  /*1b10*/  UISETP.GT.U32.AND UP1, UPT, UR10, UR4, UPT ;  /* 0x000000040a00728c */ /* 0x000fd6000bf24070 */
[----:B------:R-:W-:Y:S02]  /*1b20*/  @!UP1 UIADD3 UR4, UR4, -UR10, URZ ;  /* 0x8000000a04049290 */ /* 0x000fe4000fffe03f */
[----:B------:R-:W-:Y:S02]  /*1b30*/  @!UP1 UIADD3 UR5, UR5, 0x1, URZ ;  /* 0x0000000105059890 */ /* 0x000fe4000fffe03f */
[----:B------:R-:W-:Y:S02]  /*1b40*/  UISETP.GE.U32.AND UP0, UPT, UR4, UR10, UPT ;  /* 0x0000000a0400728c */ /* 0x000fe4000bf06070 */
[----:B------:R-:W-:-:S09]  /*1b50*/  UISETP.GE.AND UP1, UPT, UR6, URZ, UPT ;  /* 0x0000003f0600728c */ /* 0x000fd2000bf26270 */
[----:B------:R-:W-:Y:S02]  /*1b60*/  @UP0 UIADD3 UR5, UR5, 0x1, URZ ;  /* 0x0000000105050890 */ /* 0x000fe4000fffe03f */
[----:B------:R-:W-:-:S05]  /*1b70*/  UISETP.NE.AND UP0, UPT, UR9, URZ, UPT ;  /* 0x0000003f0900728c */ /* 0x000fca000bf05270 */
[----:B------:R-:W-:Y:S02]  /*1b80*/  UMOV UR4, UR5 ;  /* 0x0000000500047c82 */ /* 0x000fe40008000000 */
[----:B------:R-:W-:-:S04]  /*1b90*/  @!UP1 UIADD3 UR4, -UR4, URZ, URZ ;  /* 0x0000003f04049290 */ /* 0x000fc8000fffe13f */
[----:B------:R-:W-:-:S12]  /*1ba0*/  @!UP0 ULOP3.LUT UR4, URZ, UR9, URZ, 0x33, !UPT ;  /* 0x000000093f048292 */ /* 0x000fd8000f8e333f */
.L_x_1140:
[----:B------:R-:W-:Y:S01]  /*1bb0*/  R2UR UR5, R162 ;  /* 0x00000000a20572ca */ /* 0x000fe200000e0000 */
[----:B------:R-:W-:Y:S01]  /*1bc0*/  IMAD.U32 R2, RZ, RZ, UR4 ;  /* 0x00000004ff027e24 */ /* 0x000fe2000f8e00ff */
[----:B------:R-:W-:Y:S01]  /*1bd0*/  PLOP3.LUT P0, PT, PT, PT, PT, 0x80, 0x0 ;  /* 0x000000000000781c */ /* 0x000fe20003f0f070 */
[----:B------:R-:W-:Y:S01]  /*1be0*/  IMAD.MOV.U32 R0, RZ, RZ, RZ ;  /* 0x000000ffff007224 */ /* 0x000fe200078e00ff */
[----:B------:R-:W-:Y:S01]  /*1bf0*/  CS2R R86, SRZ ;  /* 0x0000000000567805 */ /* 0x000fe2000001ff00 */
[----:B------:R-:W-:Y:S01]  /*1c00*/  IMAD.MOV.U32 R92, RZ, RZ, RZ ;  /* 0x000000ffff5c7224 */ /* 0x000fe200078e00ff */
[----:B------:R-:W-:Y:S02]  /*1c10*/  CS2R R84, SRZ ;  /* 0x0000000000547805 */ /* 0x000fe4000001ff00 */
[----:B------:R-:W-:Y:S02]  /*1c20*/  CS2R R82, SRZ ;  /* 0x0000000000527805 */ /* 0x000fe4000001ff00 */
[----:B------:R-:W-:-:S02]  /*1c30*/  CS2R R80, SRZ ;  /* 0x0000000000507805 */ /* 0x000fc4000001ff00 */
[----:B------:R-:W-:Y:S02]  /*1c40*/  CS2R R94, SRZ ;  /* 0x00000000005e7805 */ /* 0x000fe4000001ff00 */
[----:B------:R-:W-:Y:S02]  /*1c50*/  CS2R R76, SRZ ;  /* 0x00000000004c7805 */ /* 0x000fe4000001ff00 */
[----:B------:R-:W-:Y:S02]  /*1c60*/  CS2R R74, SRZ ;  /* 0x00000000004a7805 */ /* 0x000fe4000001ff00 */
[----:B------:R-:W-:Y:S01]  /*1c70*/  CS2R R72, SRZ ;  /* 0x0000000000487805 */ /* 0x000fe2000001ff00 */
[----:B------:R-:W-:Y:S01]  /*1c80*/  UIMAD UR61, UR5, UR4, UR61 ;  /* 0x00000004053d72a4 */ /* 0x000fe2000f8e023d */
[----:B------:R-:W-:Y:S02]  /*1c90*/  CS2R R70, SRZ ;  /* 0x0000000000467805 */ /* 0x000fe4000001ff00 */
[----:B------:R-:W-:-:S02]  /*1ca0*/  CS2R R68, SRZ ;  /* 0x0000000000447805 */ /* 0x000fc4000001ff00 */
[----:B------:R-:W-:Y:S02]  /*1cb0*/  CS2R R66, SRZ ;  /* 0x0000000000427805 */ /* 0x000fe4000001ff00 */
[----:B------:R-:W-:Y:S02]  /*1cc0*/  CS2R R64, SRZ ;  /* 0x0000000000407805 */ /* 0x000fe4000001ff00 */
[----:B------:R-:W-:Y:S02]  /*1cd0*/  CS2R R62, SRZ ;  /* 0x00000000003e7805 */ /* 0x000fe4000001ff00 */
[----:B------:R-:W-:Y:S02]  /*1ce0*/  VIADDMNMX R79, R2, UR61, R79, PT ;  /* 0x0000003d024f7c46 */ /* 0x000fe4000b80014f */
[----:B------:R-:W-:Y:S02]  /*1cf0*/  CS2R R60, SRZ ;  /* 0x00000000003c7805 */ /* 0x000fe4000001ff00 */
[----:B------:R-:W-:-:S02]  /*1d00*/  CS2R R58, SRZ ;  /* 0x00000000003a7805 */ /* 0x000fc4000001ff00 */
[----:B------:R-:W-:Y:S02]  /*1d10*/  CS2R R56, SRZ ;  /* 0x0000000000387805 */ /* 0x000fe4000001ff00 */
[----:B------:R-:W-:Y:S02]  /*1d20*/  ISETP.GT.AND P1, PT, R79, UR61, PT ;  /* 0x0000003d4f007c0c */ /* 0x000fe4000bf24270 */
        /* <DEDUP_REMOVED lines=48> */
.L_x_1142:
[----:B------:R-:W-:Y:S02]  /*2030*/  R2UR UR6, R181 ;  /* 0x00000000b50672ca */ /* 0x000fe400000e0000 */
[----:B------:R-:W-:-:S11]  /*2040*/  R2UR UR5, R201 ;  /* 0x00000000c90572ca */ /* 0x000fd600000e0000 */
[----:B------:R-:W-:Y:S02]  /*2050*/  ULEA.HI UR4, UR6, UR6, URZ, 0x1 ;  /* 0x0000000606047291 */ /* 0x000fe4000f8f083f */
[----:B------:R-:W-:Y:S02]  /*2060*/  IMAD.U32 R2, RZ, RZ, UR5 ;  /* 0x00000005ff027e24 */ /* 0x000fe4000f8e00ff */
[----:B------:R-:W-:-:S03]  /*2070*/  ULOP3.LUT UR4, UR4, 0xfffffffe, URZ, 0xc0, !UPT ;  /* 0xfffffffe04047892 */ /* 0x000fc6000f8ec03f */
[----:B------:R-:W-:Y:S01]  /*2080*/  ISETP.NE.AND P0, PT, R2, 0x3, PT ;  /* 0x000000030200780c */ /* 0x000fe20003f05270 */
[----:B------:R-:W-:-:S06]  /*2090*/  UIADD3 UR4, UR6, -UR4, URZ ;  /* 0x8000000406047290 */ /* 0x000fcc000fffe03f */
[----:B------:R-:W-:-:S05]  /*20a0*/  IMAD.U32 R0, RZ, RZ, UR4 ;  /* 0x00000004ff007e24 */ /* 0x000fca000f8e00ff */
[----:B------:R-:W-:-:S04]  /*20b0*/  SHF.L.U32 R0, R0, 0x1f, RZ ;  /* 0x0000001f00007819 */ /* 0x000fc800000006ff */
[----:B------:R-:W0:Y:S02]  /*20c0*/  SYNCS.PHASECHK.TRANS64.TRYWAIT P1, [UR37+0x2a800], R0 ;  /* 0x02a80000ff0075a7 */ /* 0x000e240008020165 */
[----:B0-----:R-:W-:Y:S05]  /*20d0*/  @!P1 BRA `(.L_x_1143) ;  /* 0x0000015800689947 */ /* 0x001fea0003800000 */
.L_x_1369:
[----:B------:R-:W-:Y:S05]  /*20e0*/  @!P0 BRA `(.L_x_1144) ;  /* 0x0000000000048947 */ /* 0x000fea0003800000 */
[----:B------:R-:W-:Y:S01]  /*20f0*/  BPT.TRAP 0x1 ;  /* 0x000000040000795c */ /* 0x000fe20000300000 */
.L_x_1144:
[----:B0-----:R-:W-:Y:S02]  /*2100*/  IMAD.U32 R3, RZ, RZ, UR36 ;  /* 0x00000024ff037e24 */ /* 0x001fe4000f8e00ff */
[----:B------:R-:W-:-:S03]  /*2110*/  IMAD.U32 R0, RZ, RZ, UR38 ;  /* 0x00000026ff007e24 */ /* 0x000fc6000f8e00ff */
[----:B------:R-:W-:Y:S02]  /*2120*/  LEA R3, R3, UR37, 0x3 ;  /* 0x0000002503037c11 */ /* 0x000fe4000f8e18ff */
[----:B------:R-:W-:-:S04]  /*2130*/  SHF.L.U32 R0, R0, 0x1f, RZ ;  /* 0x0000001f00007819 */ /* 0x000fc800000006ff */
[----:B------:R0:W1:Y:S01]  /*2140*/  SYNCS.PHASECHK.TRANS64.TRYWAIT P2, [R3+URZ+0x2a830], R0 ;  /* 0x02a83000030075a7 */ /* 0x000062000804017f */
[----:B------:R-:W-:Y:S05]  /*2150*/  @!P0 BRA `(.L_x_1145) ;  /* 0x0000000000048947 */ /* 0x000fea0003800000 */
[----:B------:R-:W-:Y:S01]  /*2160*/  BPT.TRAP 0x1 ;  /* 0x000000040000795c */ /* 0x000fe20000300000 */
.L_x_1145:
[----:B------:R-:W2:Y:S02]  /*2170*/  S2R R2, SR_TID.X ;  /* 0x0000000000027919 */ /* 0x000ea40000002100 */
[----:B--2---:R-:W-:-:S04]  /*2180*/  LOP3.LUT R2, R2, 0x7f, RZ, 0xc0, !PT ;  /* 0x0000007f02027812 */ /* 0x004fc800078ec0ff */
[----:B------:R-:W-:Y:S01]  /*2190*/  ISETP.NE.AND P1, PT, R2, RZ, PT ;  /* 0x000000ff0200720c */ /* 0x000fe20003f25270 */
[----:B-1----:R-:W-:-:S12]  /*21a0*/  @P2 BRA `(.L_x_1146) ;  /* 0x0000000000082947 */ /* 0x002fd80003800000 */
[----:B------:R-:W1:Y:S02]  /*21b0*/  SYNCS.PHASECHK.TRANS64.TRYWAIT P2, [R3+URZ+0x2a830], R0 ;  /* 0x02a83000030075a7 */ /* 0x000e64000804017f */
[----:B-1----:R-:W-:Y:S05]  /*21c0*/  @!P2 BRA `(.L_x_1147) ;  /* 0x000001580044a947 */ /* 0x002fea0003800000 */
.L_x_1146:
[----:B------:R-:W-:Y:S05]  /*21d0*/  WARPSYNC.ALL ;  /* 0x0000000000007948 */ /* 0x000fea0003800000 */
[----:B------:R-:W-:Y:S01]  /*21e0*/  UIADD3 UR4, UR37, 0x18400, URZ ;  /* 0x0001840025047890 */ /* 0x000fe2000fffe03f */
[----:B------:R-:W-:Y:S01]  /*21f0*/  WARPGROUP.ARRIVE ;  /* 0x00000000000079c5 */ /* 0x000fe20000000000 */
[----:B------:R-:W-:Y:S01]  /*2200*/  UMOV UR9, 0x40000040 ;  /* 0x4000004000097882 */ /* 0x000fe20000000000 */
[----:B------:R-:W-:Y:S01]  /*2210*/  UMOV UR11, 0x40000040 ;  /* 0x40000040000b7882 */ /* 0x000fe20000000000 */
[----:B------:R-:W-:Y:S01]  /*2220*/  USHF.R.U32.HI UR4, URZ, 0x4, UR4 ;  /* 0x000000043f047899 */ /* 0x000fe20008011604 */
[----:B------:R-:W-:Y:S01]  /*2230*/  IMAD.U32 R5, RZ, RZ, UR9 ;  /* 0x00000009ff057e24 */ /* 0x000fe2000f8e00ff */
[----:B------:R-:W-:Y:S01]  /*2240*/  UMOV UR13, 0x40000040 ;  /* 0x40000040000d7882 */ /* 0x000fe20000000000 */
[----:B------:R-:W-:Y:S01]  /*2250*/  UMOV UR15, 0x40000040 ;  /* 0x40000040000f7882 */ /* 0x000fe20000000000 */
[----:B------:R-:W-:Y:S01]  /*2260*/  ULOP3.LUT UR4, UR4, 0x3fff, URZ, 0xc0, !UPT ;  /* 0x00003fff04047892 */ /* 0x000fe2000f8ec03f */
[----:B01----:R-:W-:Y:S01]  /*2270*/  VIADD R0, R19, UR39 ;  /* 0x0000002713007c36 */ /* 0x003fe20008000000 */
[----:B------:R-:W-:Y:S01]  /*2280*/  UMOV UR17, 0x40000040 ;  /* 0x4000004000117882 */ /* 0x000fe20000000000 */
[----:B------:R-:W-:Y:S01]  /*2290*/  UMOV UR19, 0x40000040 ;  /* 0x4000004000137882 */ /* 0x000fe20000000000 */
[----:B------:R-:W-:Y:S01]  /*22a0*/  ULOP3.LUT UR60, UR4, 0x10000, URZ, 0xfc, !UPT ;  /* 0x00010000043c7892 */ /* 0x000fe2000f8efc3f */
[----:B------:R-:W-:Y:S01]  /*22b0*/  IMAD.MOV.U32 R2, RZ, RZ, R0 ;  /* 0x000000ffff027224 */ /* 0x000fe200078e0000 */
[----:B------:R-:W-:-:S02]  /*22c0*/  ULOP3.LUT UR4, UR40, 0x10000, URZ, 0xfc, !UPT ;  /* 0x0001000028047892 */ /* 0x000fc4000f8efc3f */
[----:B------:R-:W-:Y:S02]  /*22d0*/  UIMAD UR5, UR36, 0x900, UR60 ;  /* 0x00000900240578a4 */ /* 0x000fe4000f8e023c */
[----:B------:R-:W-:Y:S02]  /*22e0*/  UIADD3 UR12, UR4, 0x4, URZ ;  /* 0x00000004040c7890 */ /* 0x000fe4000fffe03f */
[----:B------:R-:W-:Y:S01]  /*22f0*/  UIADD3 UR14, UR5, 0x4, URZ ;  /* 0x00000004050e7890 */ /* 0x000fe2000fffe03f */
[----:B------:R-:W-:Y:S02]  /*2300*/  UMOV UR8, UR4 ;  /* 0x0000000400087c82 */ /* 0x000fe40008000000 */
[----:B------:R-:W-:Y:S01]  /*2310*/  UMOV UR10, UR5 ;  /* 0x00000005000a7c82 */ /* 0x000fe20008000000 */
[----:B------:R-:W-:Y:S01]  /*2320*/  IMAD.U32 R4, RZ, RZ, UR8 ;  /* 0x00000008ff047e24 */ /* 0x000fe2000f8e00ff */
[----:B------:R-:W-:Y:S01]  /*2330*/  HGMMA.64x96x16.F32 R24, gdesc[UR8], RZ, !UPT, gsb0 ;  /* 0x01600000081879f0 */ /* 0x000fe2000c0008ff */
[----:B------:R-:W-:-:S02]  /*2340*/  UIADD3 UR8, UR4, 0x2, URZ ;  /* 0x0000000204087890 */ /* 0x000fc4000fffe03f */
[----:B------:R-:W-:Y:S01]  /*2350*/  UIADD3 UR10, UR5, 0x2, URZ ;  /* 0x00000002050a7890 */ /* 0x000fe2000fffe03f */
[----:B------:R-:W-:Y:S01]  /*2360*/  UMOV UR9, 0x40000040 ;  /* 0x4000004000097882 */ /* 0x000fe20000000000 */
[----:B------:R-:W-:Y:S01]  /*2370*/  UMOV UR11, 0x40000040 ;  /* 0x40000040000b7882 */ /* 0x000fe20000000000 */
[----:B------:R-:W-:Y:S02]  /*2380*/  UIADD3 UR16, UR4, 0x6, URZ ;  /* 0x0000000604107890 */ /* 0x000fe4000fffe03f */
[----:B------:R-:W-:Y:S02]  /*2390*/  UIADD3 UR18, UR5, 0x6, URZ ;  /* 0x0000000605127890 */ /* 0x000fe4000fffe03f */
[----:B------:R-:W-:Y:S02]  /*23a0*/  UIADD3 UR20, UR4, 0x400, URZ ;  /* 0x0000040004147890 */ /* 0x000fe4000fffe03f */
[----:B------:R-:W-:Y:S01]  /*23b0*/  UIADD3 UR22, UR5, 0x300, URZ ;  /* 0x0000030005167890 */ /* 0x000fe2000fffe03f */
[----:B------:R-:W-:Y:S01]  /*23c0*/  UMOV UR21, 0x40000040 ;  /* 0x4000004000157882 */ /* 0x000fe20000000000 */
[----:B------:R-:W-:Y:S01]  /*23d0*/  UMOV UR23, 0x40000040 ;  /* 0x4000004000177882 */ /* 0x000fe20000000000 */
[----:B------:R-:W-:-:S02]  /*23e0*/  UIADD3 UR24, UR4, 0x402, URZ ;  /* 0x0000040204187890 */ /* 0x000fc4000fffe03f */
[----:B------:R-:W-:Y:S01]  /*23f0*/  UIADD3 UR26, UR5, 0x302, URZ ;  /* 0x00000302051a7890 */ /* 0x000fe2000fffe03f */
[----:B------:R-:W-:Y:S01]  /*2400*/  UMOV UR25, 0x40000040 ;  /* 0x4000004000197882 */ /* 0x000fe20000000000 */
[----:B------:R-:W-:Y:S01]  /*2410*/  UMOV UR27, 0x40000040 ;  /* 0x40000040001b7882 */ /* 0x000fe20000000000 */
[----:B------:R-:W-:Y:S02]  /*2420*/  UIADD3 UR28, UR4, 0x404, URZ ;  /* 0x00000404041c7890 */ /* 0x000fe4000fffe03f */
[----:B------:R-:W-:Y:S01]  /*2430*/  UIADD3 UR30, UR5, 0x304, URZ ;  /* 0x00000304051e7890 */ /* 0x000fe2000fffe03f */
[----:B------:R-:W-:Y:S01]  /*2440*/  UMOV UR29, 0x40000040 ;  /* 0x40000040001d7882 */ /* 0x000fe20000000000 */
[----:B------:R-:W-:Y:S01]  /*2450*/  UMOV UR31, 0x40000040 ;  /* 0x40000040001f7882 */ /* 0x000fe20000000000 */
        /* <DEDUP_REMOVED lines=20> */
[----:B------:R-:W-:Y:S02]  /*25a0*/  ULDC UR4, c[0x0][0x448] ;  /* 0x0001120000047ab9 */ /* 0x000fe40000000800 */
[----:B------:R-:W-:-:S06]  /*25b0*/  UISETP.NE.AND UP0, UPT, UR4, 0x1, UPT ;  /* 0x000000010400788c */ /* 0x000fcc000bf05270 */
[----:B------:R-:W-:Y:S02]  /*25c0*/  PLOP3.LUT P2, PT, PT, PT, UP0, 0x80, 0x0 ;  /* 0x000000000000781c */ /* 0x000fe40003f4f008 */
[----:B------:R-:W-:-:S03]  /*25d0*/  PLOP3.LUT P3, PT, PT, PT, UP0, 0x80, 0x0 ;  /* 0x000000000000781c */ /* 0x000fc60003f6f008 */
[----:B------:R-:W-:-:S08]  /*25e0*/  @UP0 ULDC UR4, c[0x0][0x44c] ;  /* 0x0001130000040ab9 */ /* 0x000fd00000000800 */
[----:B------:R-:W-:Y:S01]  /*25f0*/  @P2 IMAD.HI.U32 R6, R0, UR4, RZ ;  /* 0x0000000400062c27 */ /* 0x000fe2000f8e00ff */
[----:B------:R-:W-:-:S03]  /*2600*/  @UP0 ULDC UR4, c[0x0][0x450] ;  /* 0x0001140000040ab9 */ /* 0x000fc60000000800 */
[----:B------:R-:W-:Y:S01]  /*2610*/  @!P1 VIADD R0, R3, 0x2a840 ;  /* 0x0002a84003009836 */ /* 0x000fe20000000000 */
[----:B------:R-:W-:Y:S01]  /*2620*/  @P3 SHF.R.U32.HI R2, RZ, UR4, R6 ;  /* 0x00000004ff023c19 */ /* 0x000fe20008011606 */
[----:B------:R-:W-:Y:S01]  /*2630*/  IMAD.MOV.U32 R6, RZ, RZ, -0x60 ;  /* 0xffffffa0ff067424 */ /* 0x000fe200078e00ff */
[----:B------:R-:W-:Y:S01]  /*2640*/  ULDC.64 UR4, c[0x0][0x9e0] ;  /* 0x0002780000047ab9 */ /* 0x000fe20000000a00 */
[C---:B------:R-:W-:Y:S01]  /*2650*/  IMAD R3, R79.reuse, -0x60, R16 ;  /* 0xffffffa04f037824 */ /* 0x040fe200078e0210 */
[----:B------:R-:W-:Y:S01]  /*2660*/  UISETP.GE.AND UP1, UPT, UR5, 0x1, UPT ;  /* 0x000000010500788c */ /* 0x000fe2000bf26270 */
[----:B------:R-:W0:Y:S01]  /*2670*/  SHFL.IDX PT, R8, R2, RZ, 0x1c1f ;  /* 0x001c1fff02087589 */ /* 0x000e2200000e0000 */
[----:B------:R-:W-:Y:S01]  /*2680*/  @!P1 PRMT R0, RZ, 0x654, R0 ;  /* 0x00000654ff009816 */ /* 0x000fe20000000000 */
[----:B------:R-:W-:Y:S01]  /*2690*/  IMAD R7, R79, R6, 0x61 ;  /* 0x000000614f077424 */ /* 0x000fe200078e0206 */
[----:B------:R-:W-:Y:S02]  /*26a0*/  IADD3 R15, -R18, 0x60, R3 ;  /* 0x00000060120f7810 */ /* 0x000fe40007ffe103 */
[----:B------:R-:W-:Y:S01]  /*26b0*/  PLOP3.LUT P2, PT, PT, PT, UP1, 0x40, 0x0 ;  /* 0x000000000000781c */ /* 0x000fe20003f4e818 */
[----:B------:R-:W-:-:S02]  /*26c0*/  WARPGROUP.DEPBAR.LE gsb0, 0x0 ;  /* 0x00008000000079c5 */ /* 0x000fc40000010000 */
[----:B------:R-:W-:-:S06]  /*26d0*/  WARPGROUP.ARRIVE ;  /* 0x00000000000079c5 */ /* 0x000fcc0000000000 */
[----:B------:R-:W-:Y:S03]  /*26e0*/  HGMMA.64x96x16.F32 R24, gdesc[UR8], R24, gsb0 ;  /* 0x01600000081879f0 */ /* 0x000fe60008000818 */
[----:B------:R-:W-:Y:S02]  /*26f0*/  WARPGROUP.DEPBAR.LE gsb0, 0x0 ;  /* 0x00008000000079c5 */ /* 0x000fe40000010000 */
[----:B------:R-:W-:-:S06]  /*2700*/  WARPGROUP.ARRIVE ;  /* 0x00000000000079c5 */ /* 0x000fcc0000000000 */
[----:B------:R-:W-:Y:S01]  /*2710*/  HGMMA.64x96x16.F32 R24, gdesc[UR12], R24, gsb0 ;  /* 0x016000000c1879f0 */ /* 0x000fe20008000818 */
[----:B------:R-:W-:Y:S02]  /*2720*/  ULDC UR14, c[0x0][0x9dc] ;  /* 0x00027700000e7ab9 */ /* 0x000fe40000000800 */
[----:B------:R-:W-:Y:S01]  /*2730*/  ULOP3.LUT UR6, URZ, UR14, URZ, 0x33, !UPT ;  /* 0x0000000e3f067292 */ /* 0x000fe2000f8e333f */
        /* <DEDUP_REMOVED lines=29> */
[----:B-1----:R-:W-:Y:S01]  /*2910*/  IADD3 R0, R16, R7, -R18 ;  /* 0x0000000710007210 */ /* 0x002fe20007ffe812 */
[----:B------:R-:W-:-:S04]  /*2920*/  VIADD R7, R7, 0xffffffff ;  /* 0xffffffff07077836 */ /* 0x000fc80000000000 */
[----:B------:R-:W-:Y:S02]  /*2930*/  IMAD.IADD R0, R0, 0x1, -R17 ;  /* 0x0000000100007824 */ /* 0x000fe400078e0a11 */
[----:B------:R-:W-:Y:S02]  /*2940*/  IMAD.IADD R9, R7, 0x1, -R18 ;  /* 0x0000000107097824 */ /* 0x000fe400078e0a12 */
[C---:B------:R-:W-:Y:S02]  /*2950*/  VIADD R10, R0.reuse, UR4 ;  /* 0x00000004000a7c36 */ /* 0x040fe40008000000 */
[----:B------:R-:W-:-:S03]  /*2960*/  VIADD R21, R0, UR6 ;  /* 0x0000000600157c36 */ /* 0x000fc60008000000 */
[----:B0-----:R-:W-:Y:S01]  /*2970*/  VIADDMNMX R0, R8, R10, R15, PT ;  /* 0x0000000a08007246 */ /* 0x001fe2000380010f */
[----:B------:R-:W-:Y:S01]  /*2980*/  IMAD.IADD R3, R21, 0x1, R8 ;  /* 0x0000000115037824 */ /* 0x000fe200078e0208 */
[----:B------:R-:W-:Y:S06]  /*2990*/  @P2 BRA `(.L_x_1148) ;  /* 0x0000000000542947 */ /* 0x000fec0003800000 */
[----:B------:R-:W-:Y:S01]  /*29a0*/  IADD3 R6, -R17, R16, R8 ;  /* 0x0000001011067210 */ /* 0x000fe20007ffe108 */
[----:B------:R-:W-:Y:S03]  /*29b0*/  BSSY B0, `(.L_x_1149) ;  /* 0x0000010000007945 */ /* 0x000fe60003800000 */
[----:B------:R-:W-:-:S13]  /*29c0*/  ISETP.GT.AND P2, PT, R6, -0x1, PT ;  /* 0xffffffff0600780c */ /* 0x000fda0003f44270 */
[----:B------:R-:W-:Y:S05]  /*29d0*/  @P2 BRA `(.L_x_1150) ;  /* 0x0000000000202947 */ /* 0x000fea0003800000 */
[----:B------:R-:W-:Y:S01]  /*29e0*/  UISETP.NE.AND UP2, UPT, UR5, 0x1, UPT ;  /* 0x000000010500788c */ /* 0x000fe2000bf45270 */
[----:B------:R-:W-:-:S05]  /*29f0*/  LOP3.LUT R6, RZ, R6, RZ, 0x33, !PT ;  /* 0x00000006ff067212 */ /* 0x000fca00078e33ff */
[----:B------:R-:W-:-:S05]  /*2a00*/  PLOP3.LUT P2, PT, PT, PT, UP2, 0x80, 0x0 ;  /* 0x000000000000781c */ /* 0x000fca0003f4f028 */
[----:B------:R-:W-:-:S08]  /*2a10*/  @UP2 ULDC.64 UR6, c[0x0][0x9e8] ;  /* 0x00027a0000062ab9 */ /* 0x000fd00000000a00 */
[----:B------:R-:W-:-:S05]  /*2a20*/  @P2 IMAD.HI.U32 R8, R6, UR6, RZ ;  /* 0x0000000606082c27 */ /* 0x000fca000f8e00ff */
[----:B------:R-:W-:-:S04]  /*2a30*/  @P2 SHF.R.U32.HI R6, RZ, UR7, R8 ;  /* 0x00000007ff062c19 */ /* 0x000fc80008011608 */
[----:B------:R-:W-:Y:S01]  /*2a40*/  LOP3.LUT R6, RZ, R6, RZ, 0x33, !PT ;  /* 0x00000006ff067212 */ /* 0x000fe200078e33ff */
[----:B------:R-:W-:Y:S06]  /*2a50*/  BRA `(.L_x_1151) ;  /* 0x0000000000147947 */ /* 0x000fec0003800000 */
.L_x_1150:
[----:B------:R-:W-:-:S06]  /*2a60*/  UISETP.NE.AND UP2, UPT, UR5, 0x1, UPT ;  /* 0x000000010500788c */ /* 0x000fcc000bf45270 */
[----:B------:R-:W-:-:S05]  /*2a70*/  PLOP3.LUT P2, PT, PT, PT, UP2, 0x80, 0x0 ;  /* 0x000000000000781c */ /* 0x000fca0003f4f028 */
[----:B------:R-:W-:-:S08]  /*2a80*/  @UP2 ULDC.64 UR6, c[0x0][0x9e8] ;  /* 0x00027a0000062ab9 */ /* 0x000fd00000000a00 */
[----:B------:R-:W-:-:S05]  /*2a90*/  @P2 IMAD.HI.U32 R8, R6, UR6, RZ ;  /* 0x0000000606082c27 */ /* 0x000fca000f8e00ff */
[----:B------:R-:W-:-:S07]  /*2aa0*/  @P2 SHF.R.U32.HI R6, RZ, UR7, R8 ;  /* 0x00000007ff062c19 */ /* 0x000fce0008011608 */
.L_x_1151:
[----:B------:R-:W-:Y:S05]  /*2ab0*/  BSYNC B0 ;  /* 0x0000000000007941 */ /* 0x000fea0003800000 */
.L_x_1149:
[----:B------:R-:W-:-:S05]  /*2ac0*/  IMAD R6, R6, UR5, R9 ;  /* 0x0000000506067c24 */ /* 0x000fca000f8e0209 */
[----:B------:R-:W-:Y:S02]  /*2ad0*/  VIMNMX R3, R3, R6, !PT ;  /* 0x0000000603037248 */ /* 0x000fe40007fe0100 */
[----:B------:R-:W-:-:S07]  /*2ae0*/  VIADDMNMX R0, R6, UR5, R0, PT ;  /* 0x0000000506007c46 */ /* 0x000fce000b800100 */
.L_x_1148:
[C---:B------:R-:W-:Y:S02]  /*2af0*/  ISETP.GE.AND P2, PT, R7.reuse, 0x2, PT ;  /* 0x000000020700780c */ /* 0x040fe40003f46270 */
[----:B------:R-:W-:Y:S02]  /*2b00*/  ISETP.GE.AND P6, PT, R7, 0xa, PT ;  /* 0x0000000a0700780c */ /* 0x000fe40003fc6270 */
[----:B------:R-:W-:Y:S02]  /*2b10*/  ISETP.GT.AND P4, PT, R3, 0x1, !P2 ;  /* 0x000000010300780c */ /* 0x000fe40005784270 */
[----:B------:R-:W-:Y:S02]  /*2b20*/  ISETP.GE.AND P3, PT, R7, 0x9, PT ;  /* 0x000000090700780c */ /* 0x000fe40003f66270 */
[----:B------:R-:W-:Y:S02]  /*2b30*/  ISETP.LT.OR P4, PT, R0, 0x2, P4 ;  /* 0x000000020000780c */ /* 0x000fe40002781670 */
[----:B------:R-:W-:-:S02]  /*2b40*/  P2R R11, PR, RZ, 0x40 ;  /* 0x00000040ff0b7803 */ /* 0x000fc40000000000 */
[----:B------:R-:W-:Y:S02]  /*2b50*/  FSEL R84, R25, -INF , !P4 ;  /* 0xff80000019547808 */ /* 0x000fe40006000000 */
[C---:B------:R-:W-:Y:S02]  /*2b60*/  ISETP.GT.AND P4, PT, R3.reuse, 0x9, !P6 ;  /* 0x000000090300780c */ /* 0x040fe40007784270 */
[----:B------:R-:W-:Y:S02]  /*2b70*/  ISETP.GT.AND P5, PT, R3, 0x8, !P3 ;  /* 0x000000080300780c */ /* 0x000fe40005fa4270 */
[----:B------:R-:W-:Y:S02]  /*2b80*/  ISETP.LT.OR P4, PT, R0, 0xa, P4 ;  /* 0x0000000a0000780c */ /* 0x000fe40002781670 */
[----:B------:R-:W-:Y:S02]  /*2b90*/  ISETP.GE.AND P6, PT, R7, 0x11, PT ;  /* 0x000000110700780c */ /* 0x000fe40003fc6270 */
[----:B------:R-:W-:-:S02]  /*2ba0*/  FSEL R86, R29, -INF , !P4 ;  /* 0xff8000001d567808 */ /* 0x000fc40006000000 */
[----:B------:R-:W-:Y:S02]  /*2bb0*/  ISETP.LT.OR P5, PT, R0, 0x9, P5 ;  /* 0x000000090000780c */ /* 0x000fe40002fa1670 */
[----:B------:R-:W-:Y:S02]  /*2bc0*/  ISETP.GT.AND P4, PT, R3, 0x10, !P6 ;  /* 0x000000100300780c */ /* 0x000fe40007784270 */
[----:B------:R-:W-:Y:S02]  /*2bd0*/  FSEL R158, R28, -INF , !P5 ;  /* 0xff8000001c9e7808 */ /* 0x000fe40006800000 */
        /* <DEDUP_REMOVED lines=15> */
[C---:B------:R-:W-:Y:S02]  /*2cd0*/  ISETP.LT.OR P4, PT, R0.reuse, 0x1a, P4 ;  /* 0x0000001a0000780c */ /* 0x040fe40002781670 */
        /* <DEDUP_REMOVED lines=65> */
[----:B------:R-:W-:Y:S02]  /*30f0*/  P2R R12, PR, RZ, 0x40 ;  /* 0x00000040ff0c7803 */ /* 0x000fe40000000000 */
        /* <DEDUP_REMOVED lines=16> */
[----:B------:R-:W-:-:S04]  /*3200*/  ISETP.GT.AND P6, PT, R3, 0x59, !P6 ;  /* 0x000000590300780c */ /* 0x000fc800077c4270 */
[----:B------:R-:W-:Y:S02]  /*3210*/  ISETP.LT.OR P6, PT, R0, 0x5a, P6 ;  /* 0x0000005a0000780c */ /* 0x000fe400037c1670 */
[----:B------:R-:W0:Y:S02]  /*3220*/  SHFL.IDX PT, R0, R2, 0x1, 0x1c1f ;  /* 0x003c1f0002007f89 */ /* 0x000e2400000e0000 */
[----:B------:R-:W-:Y:S02]  /*3230*/  FSEL R20, R69, -INF , !P6 ;  /* 0xff80000045147808 */ /* 0x000fe40007000000 */
[----:B------:R-:W-:Y:S02]  /*3240*/  PLOP3.LUT P6, PT, PT, PT, UP1, 0x40, 0x0 ;  /* 0x000000000000781c */ /* 0x000fe40003fce818 */
[----:B0-----:R-:W-:Y:S01]  /*3250*/  VIADDMNMX R15, R0, R10, R15, PT ;  /* 0x0000000a000f7246 */ /* 0x001fe2000380010f */
[----:B------:R-:W-:-:S10]  /*3260*/  IMAD.IADD R21, R21, 0x1, R0 ;  /* 0x0000000115157824 */ /* 0x000fd400078e0200 */
[----:B------:R-:W-:Y:S05]  /*3270*/  @P6 BRA `(.L_x_1152) ;  /* 0x00000000005c6947 */ /* 0x000fea0003800000 */
        /* <DEDUP_REMOVED lines=8> */
[----:B------:R-:W-:Y:S01]  /*3300*/  @P6 IMAD.HI.U32 R2, R0, UR6, RZ ;  /* 0x0000000600026c27 */ /* 0x000fe2000f8e00ff */
[----:B------:R-:W-:-:S13]  /*3310*/  PLOP3.LUT P6, PT, PT, PT, UP2, 0x80, 0x0 ;  /* 0x000000000000781c */ /* 0x000fda0003fcf028 */
[----:B------:R-:W-:-:S04]  /*3320*/  @P6 SHF.R.U32.HI R0, RZ, UR7, R2 ;  /* 0x00000007ff006c19 */ /* 0x000fc80008011602 */
[----:B------:R-:W-:Y:S01]  /*3330*/  LOP3.LUT R0, RZ, R0, RZ, 0x33, !PT ;  /* 0x00000000ff007212 */ /* 0x000fe200078e33ff */
[----:B------:R-:W-:Y:S06]  /*3340*/  BRA `(.L_x_1155) ;  /* 0x0000000000187947 */ /* 0x000fec0003800000 */
.L_x_1154:
[----:B------:R-:W-:-:S06]  /*3350*/  UISETP.NE.AND UP2, UPT, UR5, 0x1, UPT ;  /* 0x000000010500788c */ /* 0x000fcc000bf45270 */
[----:B------:R-:W-:-:S05]  /*3360*/  PLOP3.LUT P6, PT, PT, PT, UP2, 0x80, 0x0 ;  /* 0x000000000000781c */ /* 0x000fca0003fcf028 */
[----:B------:R-:W-:-:S08]  /*3370*/  @UP2 ULDC.64 UR6, c[0x0][0x9e8] ;  /* 0x00027a0000062ab9 */ /* 0x000fd00000000a00 */
[----:B------:R-:W-:Y:S01]  /*3380*/  @P6 IMAD.HI.U32 R2, R0, UR6, RZ ;  /* 0x0000000600026c27 */ /* 0x000fe2000f8e00ff */
[----:B------:R-:W-:-:S13]  /*3390*/  PLOP3.LUT P6, PT, PT, PT, UP2, 0x80, 0x0 ;  /* 0x000000000000781c */ /* 0x000fda0003fcf028 */
[----:B------:R-:W-:-:S07]  /*33a0*/  @P6 SHF.R.U32.HI R0, RZ, UR7, R2 ;  /* 0x00000007ff006c19 */ /* 0x000fce0008011602 */
.L_x_1155:
[----:B------:R-:W-:Y:S05]  /*33b0*/  BSYNC B0 ;  /* 0x0000000000007941 */ /* 0x000fea0003800000 */
.L_x_1153:
[----:B------:R-:W-:-:S05]  /*33c0*/  IMAD R0, R0, UR5, R9 ;  /* 0x0000000500007c24 */ /* 0x000fca000f8e0209 */
[----:B------:R-:W-:Y:S02]  /*33d0*/  VIMNMX R21, R21, R0, !PT ;  /* 0x0000000015157248 */ /* 0x000fe40007fe0100 */
[----:B------:R-:W-:-:S07]  /*33e0*/  VIADDMNMX R15, R0, UR5, R15, PT ;  /* 0x00000005000f7c46 */ /* 0x000fce000b80010f */
.L_x_1152:
[C---:B------:R-:W-:Y:S01]  /*33f0*/  ISETP.GT.AND P2, PT, R21.reuse, 0x1, !P2 ;  /* 0x000000011500780c */ /* 0x040fe20005744270 */
[----:B------:R-:W-:Y:S01]  /*3400*/  ULDC UR6, c[0x0][0x988] ;  /* 0x0002620000067ab9 */ /* 0x000fe20000000800 */
[----:B------:R-:W-:Y:S01]  /*3410*/  ISETP.GT.AND P3, PT, R21, 0x8, !P3 ;  /* 0x000000081500780c */ /* 0x000fe20005f64270 */
[----:B------:R-:W-:Y:S01]  /*3420*/  IMAD.U32 R9, RZ, RZ, UR6 ;  /* 0x00000006ff097e24 */ /* 0x000fe2000f8e00ff */
[C---:B------:R-:W-:Y:S01]  /*3430*/  ISETP.LT.OR P2, PT, R15.reuse, 0x2, P2 ;  /* 0x000000020f00780c */ /* 0x040fe20001741670 */
[----:B------:R-:W-:Y:S01]  /*3440*/  @UP0 ULDC UR6, c[0x0][0x44c] ;  /* 0x0001130000060ab9 */ /* 0x000fe20000000800 */
[----:B------:R-:W-:Y:S01]  /*3450*/  ISETP.LT.OR P3, PT, R15, 0x9, P3 ;  /* 0x000000090f00780c */ /* 0x000fe20001f61670 */
[----:B------:R-:W-:Y:S01]  /*3460*/  UIMAD.WIDE.U32 UR6, UR39, UR6, URZ ;  /* 0x00000006270672a5 */ /* 0x000fe2000f8e003f */
[----:B------:R-:W-:Y:S01]  /*3470*/  FSEL R36, R27, -INF , !P2 ;  /* 0xff8000001b247808 */ /* 0x000fe20005000000 */
[----:B------:R-:W-:Y:S01]  /*3480*/  @UP0 ULDC UR15, c[0x0][0x450] ;  /* 0x00011400000f0ab9 */ /* 0x000fe20000000800 */
[----:B------:R-:W-:Y:S01]  /*3490*/  ISETP.NE.AND P2, PT, R11, RZ, PT ;  /* 0x000000ff0b00720c */ /* 0x000fe20003f45270 */
[----:B------:R-:W-:Y:S01]  /*34a0*/  UMOV UR10, UR39 ;  /* 0x00000027000a7c82 */ /* 0x000fe20008000000 */
[----:B------:R-:W-:Y:S01]  /*34b0*/  FSEL R32, R30, -INF , !P3 ;  /* 0xff8000001e207808 */ /* 0x000fe20005800000 */
[----:B------:R-:W-:Y:S01]  /*34c0*/  @UP0 USHF.R.U32.HI UR10, URZ, UR15, UR7 ;  /* 0x0000000f3f0a0299 */ /* 0x000fe20008011607 */
[----:B------:R-:W-:-:S02]  /*34d0*/  ISETP.GT.AND P2, PT, R21, 0x9, !P2 ;  /* 0x000000091500780c */ /* 0x000fc40005744270 */
[----:B------:R-:W-:Y:S02]  /*34e0*/  ISETP.NE.AND P3, PT, R14, RZ, PT ;  /* 0x000000ff0e00720c */ /* 0x000fe40003f65270 */
[----:B------:R-:W-:Y:S02]  /*34f0*/  ISETP.LT.OR P2, PT, R15, 0xa, P2 ;  /* 0x0000000a0f00780c */ /* 0x000fe40001741670 */
[----:B------:R-:W-:Y:S02]  /*3500*/  ISETP.NE.AND P6, PT, R25, RZ, PT ;  /* 0x000000ff1900720c */ /* 0x000fe40003fc5270 */
[----:B------:R-:W-:Y:S02]  /*3510*/  FSEL R30, R31, -INF , !P2 ;  /* 0xff8000001f1e7808 */ /* 0x000fe40005000000 */
[----:B------:R-:W-:Y:S02]  /*3520*/  ISETP.NE.AND P2, PT, R12, RZ, PT ;  /* 0x000000ff0c00720c */ /* 0x000fe40003f45270 */
[----:B------:R-:W-:-:S02]  /*3530*/  FMNMX.FTZ R3, R156, R84, !PT ;  /* 0x000000549c037209 */ /* 0x000fc40007810000 */
[----:B------:R-:W-:Y:S02]  /*3540*/  ISETP.GT.AND P2, PT, R21, 0x10, !P2 ;  /* 0x000000101500780c */ /* 0x000fe40005744270 */
[----:B------:R-:W-:Y:S02]  /*3550*/  FMNMX.FTZ R3, R158, R3, !PT ;  /* 0x000000039e037209 */ /* 0x000fe40007810000 */
[----:B------:R-:W-:Y:S02]  /*3560*/  ISETP.LT.OR P2, PT, R15, 0x11, P2 ;  /* 0x000000110f00780c */ /* 0x000fe40001741670 */
[----:B------:R-:W-:Y:S02]  /*3570*/  FMNMX.FTZ R3, R86, R3, !PT ;  /* 0x0000000356037209 */ /* 0x000fe40007810000 */
[----:B------:R-:W-:Y:S02]  /*3580*/  FSEL R34, R34, -INF , !P2 ;  /* 0xff80000022227808 */ /* 0x000fe40005000000 */
[----:B------:R-:W-:-:S02]  /*3590*/  ISETP.NE.AND P2, PT, R13, RZ, PT ;  /* 0x000000ff0d00720c */ /* 0x000fc40003f45270 */
[----:B------:R-:W-:Y:S02]  /*35a0*/  FMNMX.FTZ R3, R152, R3, !PT ;  /* 0x0000000398037209 */ /* 0x000fe40007810000 */
[----:B------:R-:W-:Y:S02]  /*35b0*/  ISETP.GT.AND P2, PT, R21, 0x11, !P2 ;  /* 0x000000111500780c */ /* 0x000fe40005744270 */
[----:B------:R-:W-:Y:S02]  /*35c0*/  FMNMX.FTZ R3, R88, R3, !PT ;  /* 0x0000000358037209 */ /* 0x000fe40007810000 */
[----:B------:R-:W-:Y:S02]  /*35d0*/  ISETP.LT.OR P2, PT, R15, 0x12, P2 ;  /* 0x000000120f00780c */ /* 0x000fe40001741670 */
[----:B------:R-:W-:Y:S02]  /*35e0*/  FMNMX.FTZ R3, R90, R3, !PT ;  /* 0x000000035a037209 */ /* 0x000fe40007810000 */
[----:B------:R-:W-:-:S02]  /*35f0*/  FSEL R24, R35, -INF , !P2 ;  /* 0xff80000023187808 */ /* 0x000fc40005000000 */
[----:B------:R-:W-:Y:S02]  /*3600*/  ISETP.GT.AND P2, PT, R21, 0x18, !P3 ;  /* 0x000000181500780c */ /* 0x000fe40005f44270 */
[----:B------:R-:W-:Y:S02]  /*3610*/  FMNMX.FTZ R3, R92, R3, !PT ;  /* 0x000000035c037209 */ /* 0x000fe40007810000 */
[----:B------:R-:W-:Y:S02]  /*3620*/  ISETP.LT.OR P2, PT, R15, 0x19, P2 ;  /* 0x000000190f00780c */ /* 0x000fe40001741670 */
[----:B------:R-:W-:Y:S02]  /*3630*/  FMNMX.FTZ R3, R80, R3, !PT ;  /* 0x0000000350037209 */ /* 0x000fe40007810000 */
[----:B------:R-:W-:Y:S02]  /*3640*/  FSEL R38, R38, -INF , !P2 ;  /* 0xff80000026267808 */ /* 0x000fe40005000000 */
        /* <DEDUP_REMOVED lines=38> */
[----:B------:R-:W-:Y:S01]  /*38b0*/  ISETP.NE.AND P3, PT, R77, RZ, PT ;  /* 0x000000ff4d00720c */ /* 0x000fe20003f65270 */
[----:B------:R-:W0:Y:S01]  /*38c0*/  SHFL.BFLY PT, R82, R7, 0x2, 0x1f ;  /* 0x0c401f0007527f89 */ /* 0x000e2200000e0000 */
[----:B------:R-:W-:Y:S02]  /*38d0*/  FSEL R50, R50, -INF , !P2 ;  /* 0xff80000032327808 */ /* 0x000fe40005000000 */
[----:B------:R-:W-:Y:S02]  /*38e0*/  ISETP.NE.AND P2, PT, R73, RZ, PT ;  /* 0x000000ff4900720c */ /* 0x000fe40003f45270 */
[C---:B------:R-:W-:Y:S02]  /*38f0*/  ISETP.GT.AND P4, PT, R21.reuse, 0x51, !P4 ;  /* 0x000000511500780c */ /* 0x040fe40006784270 */
[----:B------:R-:W-:-:S02]  /*3900*/  ISETP.GT.AND P2, PT, R21, 0x31, !P2 ;  /* 0x000000311500780c */ /* 0x000fc40005744270 */
[----:B------:R-:W-:Y:S02]  /*3910*/  ISETP.GT.AND P5, PT, R21, 0x58, !P5 ;  /* 0x000000581500780c */ /* 0x000fe40006fa4270 */
[C---:B------:R-:W-:Y:S02]  /*3920*/  ISETP.LT.OR P2, PT, R15.reuse, 0x32, P2 ;  /* 0x000000320f00780c */ /* 0x040fe40001741670 */
[----:B------:R-:W-:Y:S02]  /*3930*/  ISETP.LT.OR P4, PT, R15, 0x52, P4 ;  /* 0x000000520f00780c */ /* 0x000fe40002781670 */
[----:B------:R-:W-:Y:S02]  /*3940*/  FSEL R6, R51, -INF , !P2 ;  /* 0xff80000033067808 */ /* 0x000fe40005000000 */
[----:B------:R-:W-:Y:S02]  /*3950*/  ISETP.NE.AND P2, PT, R49, RZ, PT ;  /* 0x000000ff3100720c */ /* 0x000fe40003f45270 */
[----:B------:R-:W-:-:S02]  /*3960*/  ISETP.LT.OR P5, PT, R15, 0x59, P5 ;  /* 0x000000590f00780c */ /* 0x000fc40002fa1670 */
[----:B------:R-:W-:Y:S02]  /*3970*/  ISETP.GT.AND P2, PT, R21, 0x38, !P2 ;  /* 0x000000381500780c */ /* 0x000fe40005744270 */
[----:B------:R-:W-:Y:S02]  /*3980*/  FSEL R70, R70, -INF , !P5 ;  /* 0xff80000046467808 */ /* 0x000fe40006800000 */
[----:B------:R-:W-:Y:S02]  /*3990*/  ISETP.LT.OR P2, PT, R15, 0x39, P2 ;  /* 0x000000390f00780c */ /* 0x000fe40001741670 */
[----:B0-----:R-:W-:Y:S02]  /*39a0*/  FMNMX.FTZ R82, R7, R82, !PT ;  /* 0x0000005207527209 */ /* 0x001fe40007810000 */
[----:B------:R-:W-:Y:S02]  /*39b0*/  FSEL R54, R54, -INF , !P2 ;  /* 0xff80000036367808 */ /* 0x000fe40005000000 */
[----:B------:R-:W-:Y:S01]  /*39c0*/  ISETP.NE.AND P2, PT, R75, RZ, PT ;  /* 0x000000ff4b00720c */ /* 0x000fe20003f45270 */
[----:B------:R-:W0:Y:S01]  /*39d0*/  SHFL.BFLY PT, R3, R82, 0x1, 0x1f ;  /* 0x0c201f0052037f89 */ /* 0x000e2200000e0000 */
[----:B------:R-:W-:-:S02]  /*39e0*/  R2UR UR11, R93 ;  /* 0x000000005d0b72ca */ /* 0x000fc400000e0000 */
[----:B------:R-:W-:-:S04]  /*39f0*/  ISETP.GT.AND P2, PT, R21, 0x39, !P2 ;  /* 0x000000391500780c */ /* 0x000fc80005744270 */
[----:B------:R-:W-:-:S04]  /*3a00*/  ISETP.LT.OR P2, PT, R15, 0x3a, P2 ;  /* 0x0000003a0f00780c */ /* 0x000fc80001741670 */
[----:B------:R-:W-:Y:S02]  /*3a10*/  FSEL R10, R55, -INF , !P2 ;  /* 0xff800000370a7808 */ /* 0x000fe40005000000 */
[----:B------:R-:W-:Y:S01]  /*3a20*/  ISETP.NE.AND P2, PT, R53, RZ, PT ;  /* 0x000000ff3500720c */ /* 0x000fe20003f45270 */
[----:B------:R-:W-:-:S03]  /*3a30*/  UIADD3 UR6, UR11, UR10, URZ ;  /* 0x0000000a0b067290 */ /* 0x000fc6000fffe03f */
[----:B------:R-:W-:Y:S01]  /*3a40*/  ISETP.GT.AND P2, PT, R21, 0x40, !P2 ;  /* 0x000000401500780c */ /* 0x000fe20005744270 */
[----:B------:R-:W-:-:S03]  /*3a50*/  UIADD3 UR4, UR6, UR4, URZ ;  /* 0x0000000406047290 */ /* 0x000fc6000fffe03f */
[----:B------:R-:W-:Y:S02]  /*3a60*/  ISETP.LT.OR P2, PT, R15, 0x41, P2 ;  /* 0x000000410f00780c */ /* 0x000fe40001741670 */
[----:B0-----:R-:W-:Y:S02]  /*3a70*/  FMNMX.FTZ R3, R82, R3, !PT ;  /* 0x0000000352037209 */ /* 0x001fe40007810000 */
[----:B------:R-:W-:Y:S02]  /*3a80*/  FSEL R58, R58, -INF , !P2 ;  /* 0xff8000003a3a7808 */ /* 0x000fe40005000000 */
[----:B------:R-:W-:Y:S01]  /*3a90*/  ISETP.GT.AND P2, PT, R21, 0x41, !P3 ;  /* 0x000000411500780c */ /* 0x000fe20005f44270 */
[----:B------:R-:W-:Y:S01]  /*3aa0*/  FMUL.FTZ R11, R3, R9 ;  /* 0x00000009030b7220 */ /* 0x000fe20000410000 */
[----:B------:R-:W-:Y:S02]  /*3ab0*/  ISETP.NE.AND P3, PT, R61, RZ, PT ;  /* 0x000000ff3d00720c */ /* 0x000fe40003f65270 */
[----:B------:R-:W-:-:S02]  /*3ac0*/  ISETP.LT.OR P2, PT, R15, 0x42, P2 ;  /* 0x000000420f00780c */ /* 0x000fc40001741670 */
[----:B------:R-:W-:Y:S02]  /*3ad0*/  ISETP.GT.AND P3, PT, R21, 0x50, !P3 ;  /* 0x000000501500780c */ /* 0x000fe40005f64270 */
[----:B------:R-:W-:Y:S02]  /*3ae0*/  FSEL R12, R59, -INF , !P2 ;  /* 0xff8000003b0c7808 */ /* 0x000fe40005000000 */
[----:B------:R-:W-:Y:S02]  /*3af0*/  ISETP.GT.AND P2, PT, R21, RZ, !P6 ;  /* 0x000000ff1500720c */ /* 0x000fe40007744270 */
[----:B------:R-:W-:Y:S02]  /*3b00*/  ISETP.NE.AND P6, PT, R57, RZ, PT ;  /* 0x000000ff3900720c */ /* 0x000fe40003fc5270 */
[C---:B------:R-:W-:Y:S02]  /*3b10*/  ISETP.LT.OR P2, PT, R15.reuse, 0x1, P2 ;  /* 0x000000010f00780c */ /* 0x040fe40001741670 */
[----:B------:R-:W-:-:S02]  /*3b20*/  ISETP.LT.OR P3, PT, R15, 0x51, P3 ;  /* 0x000000510f00780c */ /* 0x000fc40001f61670 */
[----:B------:R-:W-:Y:S02]  /*3b30*/  FSEL R26, R26, -INF , !P2 ;  /* 0xff8000001a1a7808 */ /* 0x000fe40005000000 */
[----:B------:R-:W-:Y:S02]  /*3b40*/  FSETP.NEU.FTZ.AND P2, PT, R3, -INF , PT ;  /* 0xff8000000300780b */ /* 0x000fe40003f5d000 */
[----:B------:R-:W-:Y:S02]  /*3b50*/  FMNMX.FTZ R7, R26, R36, !PT ;  /* 0x000000241a077209 */ /* 0x000fe40007810000 */
[----:B------:R-:W-:Y:S02]  /*3b60*/  FSEL R27, R11, RZ, P2 ;  /* 0x000000ff0b1b7208 */ /* 0x000fe40001000000 */
[----:B------:R-:W-:Y:S02]  /*3b70*/  FMNMX.FTZ R7, R32, R7, !PT ;  /* 0x0000000720077209 */ /* 0x000fe40007810000 */
[----:B------:R-:W-:Y:S01]  /*3b80*/  ISETP.GT.AND P2, PT, R21, 0x48, !P6 ;  /* 0x000000481500780c */ /* 0x000fe20007744270 */
[--C-:B------:R-:W-:Y:S01]  /*3b90*/  FFMA.FTZ R25, R84, R9, -R27.reuse ;  /* 0x0000000954197223 */ /* 0x100fe2000001081b */
[----:B------:R-:W-:Y:S01]  /*3ba0*/  FMNMX.FTZ R7, R30, R7, !PT ;  /* 0x000000071e077209 */ /* 0x000fe20007810000 */
[-CC-:B------:R-:W-:Y:S01]  /*3bb0*/  FFMA.FTZ R29, R86, R9.reuse, -R27.reuse ;  /* 0x00000009561d7223 */ /* 0x180fe2000001081b */
[----:B------:R-:W-:Y:S01]  /*3bc0*/  ISETP.LT.OR P2, PT, R15, 0x49, P2 ;  /* 0x000000490f00780c */ /* 0x000fe20001741670 */
[--C-:B------:R-:W-:Y:S01]  /*3bd0*/  FFMA.FTZ R31, R88, R9, -R27.reuse ;  /* 0x00000009581f7223 */ /* 0x100fe2000001081b */
[----:B------:R-:W-:Y:S01]  /*3be0*/  FMNMX.FTZ R11, R34, R7, !PT ;  /* 0x00000007220b7209 */ /* 0x000fe20007810000 */
[-CC-:B------:R-:W-:Y:S01]  /*3bf0*/  FFMA.FTZ R156, R156, R9.reuse, -R27.reuse ;  /* 0x000000099c9c7223 */ /* 0x180fe2000001081b */
[----:B------:R0:W-:Y:S01]  /*3c00*/  MUFU.EX2 R7, R25 ;  /* 0x0000001900077308 */ /* 0x0001e20000000800 */
[----:B------:R-:W-:Y:S01]  /*3c10*/  FSEL R62, R62, -INF , !P2 ;  /* 0xff8000003e3e7808 */ /* 0x000fe20005000000 */
[--C-:B------:R-:W-:Y:S01]  /*3c20*/  FFMA.FTZ R158, R158, R9, -R27.reuse ;  /* 0x000000099e9e7223 */ /* 0x100fe2000001081b */
[----:B------:R-:W-:Y:S01]  /*3c30*/  FMNMX.FTZ R11, R24, R11, !PT ;  /* 0x0000000b180b7209 */ /* 0x000fe20007810000 */
[-CC-:B------:R-:W-:Y:S01]  /*3c40*/  FFMA.FTZ R152, R152, R9.reuse, -R27.reuse ;  /* 0x0000000998987223 */ /* 0x180fe2000001081b */
[----:B------:R-:W-:Y:S01]  /*3c50*/  ISETP.NE.AND P2, PT, R81, RZ, PT ;  /* 0x000000ff5100720c */ /* 0x000fe20003f45270 */
[--C-:B------:R-:W-:Y:S01]  /*3c60*/  FFMA.FTZ R39, R8, R9, -R27.reuse ;  /* 0x0000000908277223 */ /* 0x100fe2000001081b */
[----:B------:R-:W-:Y:S01]  /*3c70*/  FMNMX.FTZ R11, R38, R11, !PT ;  /* 0x0000000b260b7209 */ /* 0x000fe20007810000 */
[----:B------:R-:W1:Y:S01]  /*3c80*/  MUFU.EX2 R156, R156 ;  /* 0x0000009c009c7308 */ /* 0x000e620000000800 */
[----:B------:R-:W-:Y:S01]  /*3c90*/  ISETP.GT.AND P2, PT, R21, 0x49, !P2 ;  /* 0x000000491500780c */ /* 0x000fe20005744270 */
[--C-:B------:R-:W-:Y:S01]  /*3ca0*/  FFMA.FTZ R33, R90, R9, -R27.reuse ;  /* 0x000000095a217223 */ /* 0x100fe2000001081b */
[----:B------:R-:W-:Y:S01]  /*3cb0*/  FMNMX.FTZ R11, R14, R11, !PT ;  /* 0x0000000b0e0b7209 */ /* 0x000fe20007810000 */
[-CC-:B------:R-:W-:Y:S01]  /*3cc0*/  FFMA.FTZ R20, R20, R9.reuse, -R27.reuse ;  /* 0x0000000914147223 */ /* 0x180fe2000001081b */
[----:B------:R-:W-:Y:S01]  /*3cd0*/  ISETP.LT.OR P2, PT, R15, 0x4a, P2 ;  /* 0x0000004a0f00780c */ /* 0x000fe20001741670 */
[--C-:B------:R-:W-:Y:S01]  /*3ce0*/  FFMA.FTZ R76, R76, R9, -R27.reuse ;  /* 0x000000094c4c7223 */ /* 0x100fe2000001081b */
[----:B------:R-:W-:Y:S01]  /*3cf0*/  FMNMX.FTZ R13, R42, R11, !PT ;  /* 0x0000000b2a0d7209 */ /* 0x000fe20007810000 */
[----:B------:R-:W-:Y:S01]  /*3d00*/  MUFU.EX2 R158, R158 ;  /* 0x0000009e009e7308 */ /* 0x000fe20000000800 */
[----:B------:R-:W-:Y:S01]  /*3d10*/  FSEL R82, R63, -INF , !P2 ;  /* 0xff8000003f527808 */ /* 0x000fe20005000000 */
[--C-:B------:R-:W-:Y:S01]  /*3d20*/  FFMA.FTZ R72, R72, R9, -R27.reuse ;  /* 0x0000000948487223 */ /* 0x100fe2000001081b */
[----:B------:R-:W-:Y:S01]  /*3d30*/  FMNMX.FTZ R13, R0, R13, !PT ;  /* 0x0000000d000d7209 */ /* 0x000fe20007810000 */
[-CC-:B------:R-:W-:Y:S01]  /*3d40*/  FFMA.FTZ R48, R48, R9.reuse, -R27.reuse ;  /* 0x0000000930307223 */ /* 0x180fe2000001081b */
[----:B------:R-:W-:Y:S01]  /*3d50*/  ISETP.NE.AND P6, PT, R65, RZ, PT ;  /* 0x000000ff4100720c */ /* 0x000fe20003fc5270 */
[--C-:B------:R-:W-:Y:S01]  /*3d60*/  FFMA.FTZ R52, R52, R9, -R27.reuse ;  /* 0x0000000934347223 */ /* 0x100fe2000001081b */
[----:B------:R-:W-:Y:S01]  /*3d70*/  FMNMX.FTZ R13, R46, R13, !PT ;  /* 0x0000000d2e0d7209 */ /* 0x000fe20007810000 */
[----:B------:R2:W-:Y:S01]  /*3d80*/  MUFU.EX2 R11, R29 ;  /* 0x0000001d000b7308 */ /* 0x0005e20000000800 */
[----:B------:R-:W-:Y:S01]  /*3d90*/  FSEL R66, R66, -INF , !P3 ;  /* 0xff80000042427808 */ /* 0x000fe20005800000 */
[--C-:B------:R-:W-:Y:S01]  /*3da0*/  FFMA.FTZ R44, R44, R9, -R27.reuse ;  /* 0x000000092c2c7223 */ /* 0x100fe2000001081b */
[----:B------:R-:W-:Y:S01]  /*3db0*/  FMNMX.FTZ R13, R2, R13, !PT ;  /* 0x0000000d020d7209 */ /* 0x000fe20007810000 */
[-CC-:B------:R-:W-:Y:S01]  /*3dc0*/  FFMA.FTZ R56, R56, R9.reuse, -R27.reuse ;  /* 0x0000000938387223 */ /* 0x180fe2000001081b */
[----:B------:R-:W-:Y:S01]  /*3dd0*/  ISETP.GT.AND P6, PT, R21, 0x59, !P6 ;  /* 0x000000591500780c */ /* 0x000fe200077c4270 */
[--C-:B------:R-:W-:Y:S01]  /*3de0*/  FFMA.FTZ R21, R80, R9, -R27.reuse ;  /* 0x0000000950157223 */ /* 0x100fe2000001081b */
[----:B0-----:R-:W-:Y:S01]  /*3df0*/  FMNMX.FTZ R25, R50, R13, !PT ;  /* 0x0000000d32197209 */ /* 0x001fe20007810000 */
[----:B------:R-:W-:Y:S01]  /*3e00*/  MUFU.EX2 R152, R152 ;  /* 0x0000009800987308 */ /* 0x000fe20000000800 */
[----:B------:R-:W-:Y:S01]  /*3e10*/  FSEL R80, R67, -INF , !P4 ;  /* 0xff80000043507808 */ /* 0x000fe20006000000 */
[--C-:B--2---:R-:W-:Y:S01]  /*3e20*/  FFMA.FTZ R29, R92, R9, -R27.reuse ;  /* 0x000000095c1d7223 */ /* 0x104fe2000001081b */
[----:B------:R-:W-:Y:S01]  /*3e30*/  FMNMX.FTZ R25, R6, R25, !PT ;  /* 0x0000001906197209 */ /* 0x000fe20007810000 */
[-CC-:B------:R-:W-:Y:S01]  /*3e40*/  FFMA.FTZ R40, R40, R9.reuse, -R27.reuse ;  /* 0x0000000928287223 */ /* 0x180fe2000001081b */
[----:B------:R-:W-:Y:S01]  /*3e50*/  ISETP.LT.OR P6, PT, R15, 0x5a, P6 ;  /* 0x0000005a0f00780c */ /* 0x000fe200037c1670 */
[--C-:B------:R-:W-:Y:S01]  /*3e60*/  FFMA.FTZ R15, R74, R9, -R27.reuse ;  /* 0x000000094a0f7223 */ /* 0x100fe2000001081b */
[----:B------:R-:W-:Y:S01]  /*3e70*/  FMNMX.FTZ R25, R54, R25, !PT ;  /* 0x0000001936197209 */ /* 0x000fe20007810000 */
[----:B------:R0:W-:Y:S01]  /*3e80*/  MUFU.EX2 R154, R29 ;  /* 0x0000001d009a7308 */ /* 0x0001e20000000800 */
[-CC-:B------:R-:W-:Y:S01]  /*3e90*/  FFMA.FTZ R60, R60, R9.reuse, -R27.reuse ;  /* 0x000000093c3c7223 */ /* 0x180fe2000001081b */
[--C-:B------:R-:W-:Y:S01]  /*3ea0*/  FFMA.FTZ R28, R28, R9, -R27.reuse ;  /* 0x000000091c1c7223 */ /* 0x100fe2000001081b */
[----:B------:R-:W-:Y:S01]  /*3eb0*/  FMNMX.FTZ R25, R10, R25, !PT ;  /* 0x000000190a197209 */ /* 0x000fe20007810000 */
[-CC-:B------:R-:W-:Y:S01]  /*3ec0*/  FFMA.FTZ R64, R64, R9.reuse, -R27.reuse ;  /* 0x0000000940407223 */ /* 0x180fe2000001081b */
[----:B------:R-:W-:Y:S01]  /*3ed0*/  FFMA.FTZ R68, R68, R9, -R27 ;  /* 0x0000000944447223 */ /* 0x000fe2000001081b */
[----:B-1----:R-:W-:Y:S01]  /*3ee0*/  FADD.FTZ R41, R156, R7 ;  /* 0x000000079c297221 */ /* 0x002fe20000010000 */
[----:B------:R-:W-:Y:S01]  /*3ef0*/  FMNMX.FTZ R25, R58, R25, !PT ;  /* 0x000000193a197209 */ /* 0x000fe20007810000 */
[----:B------:R-:W-:Y:S01]  /*3f00*/  MUFU.EX2 R13, R31 ;  /* 0x0000001f000d7308 */ /* 0x000fe20000000800 */
[----:B0-----:R-:W-:Y:S01]  /*3f10*/  FFMA.FTZ R29, R78, R9, -R27 ;  /* 0x000000094e1d7223 */ /* 0x001fe2000001081b */
[----:B------:R-:W-:-:S02]  /*3f20*/  FSEL R78, R71, -INF , !P6 ;  /* 0xff800000474e7808 */ /* 0x000fc40007000000 */
[----:B------:R-:W-:Y:S02]  /*3f30*/  FMNMX.FTZ R25, R12, R25, !PT ;  /* 0x000000190c197209 */ /* 0x000fe40007810000 */
[----:B------:R-:W-:Y:S02]  /*3f40*/  F2FP.F16.F32.PACK_AB R156, R7, R156 ;  /* 0x0000009c079c723e */ /* 0x000fe400000000ff */
        /* <DEDUP_REMOVED lines=9> */
[----:B------:R-:W0:Y:S01]  /*3fe0*/  SHFL.BFLY PT, R74, R25, 0x2, 0x1f ;  /* 0x0c401f00194a7f89 */ /* 0x000e2200000e0000 */
[----:B------:R-:W-:Y:S08]  /*3ff0*/  MUFU.EX2 R148, R29 ;  /* 0x0000001d00947308 */ /* 0x000ff00000000800 */
[----:B------:R-:W1:Y:S08]  /*4000*/  MUFU.EX2 R76, R76 ;  /* 0x0000004c004c7308 */ /* 0x000e700000000800 */
[----:B------:R-:W-:Y:S01]  /*4010*/  MUFU.EX2 R72, R72 ;  /* 0x0000004800487308 */ /* 0x000fe20000000800 */
[----:B0-----:R-:W-:-:S07]  /*4020*/  FMNMX.FTZ R74, R25, R74, !PT ;  /* 0x0000004a194a7209 */ /* 0x001fce0007810000 */
[----:B------:R-:W0:Y:S01]  /*4030*/  MUFU.EX2 R29, R48 ;  /* 0x00000030001d7308 */ /* 0x000e220000000800 */
[----:B-1----:R-:W-:Y:S01]  /*4040*/  F2FP.F16.F32.PACK_AB R150, R31, R76 ;  /* 0x0000004c1f96723e */ /* 0x002fe200000000ff */
[----:B------:R-:W1:Y:S06]  /*4050*/  SHFL.BFLY PT, R15, R74, 0x1, 0x1f ;  /* 0x0c201f004a0f7f89 */ /* 0x000e6c00000e0000 */
[----:B------:R-:W-:Y:S08]  /*4060*/  MUFU.EX2 R52, R52 ;  /* 0x0000003400347308 */ /* 0x000ff00000000800 */
[----:B------:R-:W2:Y:S01]  /*4070*/  MUFU.EX2 R35, R44 ;  /* 0x0000002c00237308 */ /* 0x000ea20000000800 */
[----:B0-----:R-:W-:-:S07]  /*4080*/  F2FP.F16.F32.PACK_AB R144, R29, R72 ;  /* 0x000000481d90723e */ /* 0x001fce00000000ff */
[----:B------:R-:W-:Y:S01]  /*4090*/  MUFU.EX2 R56, R56 ;  /* 0x0000003800387308 */ /* 0x000fe20000000800 */
[----:B-1----:R-:W-:-:S04]  /*40a0*/  FMNMX.FTZ R8, R74, R15, !PT ;  /* 0x0000000f4a087209 */ /* 0x002fc80007810000 */
[C---:B------:R-:W-:Y:S01]  /*40b0*/  FSETP.NEU.FTZ.AND P2, PT, R8.reuse, -INF , PT ;  /* 0xff8000000800780b */ /* 0x040fe20003f5d000 */
[----:B------:R-:W-:Y:S02]  /*40c0*/  FMUL.FTZ R15, R8, R9 ;  /* 0x00000009080f7220 */ /* 0x000fe40000410000 */
[----:B------:R-:W0:Y:S01]  /*40d0*/  MUFU.EX2 R25, R40 ;  /* 0x0000002800197308 */ /* 0x000e220000000800 */
[----:B--2---:R-:W-:Y:S02]  /*40e0*/  F2FP.F16.F32.PACK_AB R146, R35, R52 ;  /* 0x000000342392723e */ /* 0x004fe400000000ff */
[----:B------:R-:W-:Y:S02]  /*40f0*/  FSEL R27, R15, RZ, P2 ;  /* 0x000000ff0f1b7208 */ /* 0x000fe40001000000 */
[----:B------:R-:W-:-:S03]  /*4100*/  PLOP3.LUT P2, PT, PT, PT, UP1, 0x40, 0x0 ;  /* 0x000000000000781c */ /* 0x000fc60003f4e818 */
[----:B------:R1:W-:Y:S01]  /*4110*/  MUFU.EX2 R15, R20 ;  /* 0x00000014000f7308 */ /* 0x0003e20000000800 */
[-CC-:B------:R-:W-:Y:S01]  /*4120*/  FFMA.FTZ R26, R26, R9.reuse, -R27.reuse ;  /* 0x000000091a1a7223 */ /* 0x180fe2000001081b */
[-CC-:B------:R-:W-:Y:S01]  /*4130*/  FFMA.FTZ R14, R14, R9.reuse, -R27.reuse ;  /* 0x000000090e0e7223 */ /* 0x180fe2000001081b */
[-CC-:B------:R-:W-:Y:S01]  /*4140*/  FFMA.FTZ R36, R36, R9.reuse, -R27.reuse ;  /* 0x0000000924247223 */ /* 0x180fe2000001081b */
[-CC-:B------:R-:W-:Y:S01]  /*4150*/  FFMA.FTZ R32, R32, R9.reuse, -R27.reuse ;  /* 0x0000000920207223 */ /* 0x180fe2000001081b */
[-CC-:B------:R-:W-:Y:S01]  /*4160*/  FFMA.FTZ R30, R30, R9.reuse, -R27.reuse ;  /* 0x000000091e1e7223 */ /* 0x180fe2000001081b */
[-CC-:B------:R-:W-:Y:S01]  /*4170*/  FFMA.FTZ R34, R34, R9.reuse, -R27.reuse ;  /* 0x0000000922227223 */ /* 0x180fe2000001081b */
[-C--:B------:R-:W-:Y:S01]  /*4180*/  FFMA.FTZ R0, R0, R9.reuse, -R27 ;  /* 0x0000000900007223 */ /* 0x080fe2000001081b */
[----:B------:R2:W-:Y:S01]  /*4190*/  MUFU.EX2 R155, R14 ;  /* 0x0000000e009b7308 */ /* 0x0005e20000000800 */
[----:B-1----:R-:W-:Y:S01]  /*41a0*/  FADD.FTZ R20, R158, R41 ;  /* 0x000000299e147221 */ /* 0x002fe20000010000 */
[-CC-:B------:R-:W-:Y:S01]  /*41b0*/  FFMA.FTZ R24, R24, R9.reuse, -R27.reuse ;  /* 0x0000000918187223 */ /* 0x180fe2000001081b */
[-CC-:B------:R-:W-:Y:S01]  /*41c0*/  FFMA.FTZ R38, R38, R9.reuse, -R27.reuse ;  /* 0x0000000926267223 */ /* 0x180fe2000001081b */
[-CC-:B------:R-:W-:Y:S01]  /*41d0*/  FFMA.FTZ R2, R2, R9.reuse, -R27.reuse ;  /* 0x0000000902027223 */ /* 0x180fe2000001081b */
[----:B------:R-:W-:Y:S01]  /*41e0*/  FADD.FTZ R41, R11, R20 ;  /* 0x000000140b297221 */ /* 0x000fe20000010000 */
[-CC-:B------:R-:W-:Y:S01]  /*41f0*/  FFMA.FTZ R42, R42, R9.reuse, -R27.reuse ;  /* 0x000000092a2a7223 */ /* 0x180fe2000001081b */
[-C--:B------:R-:W-:Y:S01]  /*4200*/  FFMA.FTZ R46, R46, R9.reuse, -R27 ;  /* 0x000000092e2e7223 */ /* 0x080fe2000001081b */
[----:B------:R-:W-:Y:S01]  /*4210*/  MUFU.EX2 R26, R26 ;  /* 0x0000001a001a7308 */ /* 0x000fe20000000800 */
[----:B--2---:R-:W-:Y:S01]  /*4220*/  FADD.FTZ R14, R152, R41 ;  /* 0x00000029980e7221 */ /* 0x004fe20000010000 */
[-CC-:B------:R-:W-:Y:S01]  /*4230*/  FFMA.FTZ R50, R50, R9.reuse, -R27.reuse ;  /* 0x0000000932327223 */ /* 0x180fe2000001081b */
[-CC-:B------:R-:W-:Y:S01]  /*4240*/  FFMA.FTZ R6, R6, R9.reuse, -R27.reuse ;  /* 0x0000000906067223 */ /* 0x180fe2000001081b */
[-CC-:B------:R-:W-:Y:S01]  /*4250*/  FFMA.FTZ R54, R54, R9.reuse, -R27.reuse ;  /* 0x0000000936367223 */ /* 0x180fe2000001081b */
[----:B------:R-:W-:Y:S01]  /*4260*/  FADD.FTZ R14, R13, R14 ;  /* 0x0000000e0d0e7221 */ /* 0x000fe20000010000 */
[----:B------:R-:W-:Y:S01]  /*4270*/  F2FP.F16.F32.PACK_AB R158, R11, R158 ;  /* 0x0000009e0b9e723e */ /* 0x000fe200000000ff */
[-CC-:B------:R-:W-:Y:S01]  /*4280*/  FFMA.FTZ R10, R10, R9.reuse, -R27.reuse ;  /* 0x000000090a0a7223 */ /* 0x180fe2000001081b */
[----:B------:R-:W1:Y:S01]  /*4290*/  MUFU.EX2 R157, R36 ;  /* 0x00000024009d7308 */ /* 0x000e620000000800 */
[----:B------:R-:W-:Y:S01]  /*42a0*/  FADD.FTZ R41, R33, R14 ;  /* 0x0000000e21297221 */ /* 0x000fe20000010000 */
[-CC-:B------:R-:W-:Y:S01]  /*42b0*/  FFMA.FTZ R58, R58, R9.reuse, -R27.reuse ;  /* 0x000000093a3a7223 */ /* 0x180fe2000001081b */
[-CC-:B------:R-:W-:Y:S01]  /*42c0*/  FFMA.FTZ R12, R12, R9.reuse, -R27.reuse ;  /* 0x000000090c0c7223 */ /* 0x180fe2000001081b */
[-CC-:B------:R-:W-:Y:S01]  /*42d0*/  FFMA.FTZ R62, R62, R9.reuse, -R27.reuse ;  /* 0x000000093e3e7223 */ /* 0x180fe2000001081b */
[-CC-:B------:R-:W-:Y:S01]  /*42e0*/  FFMA.FTZ R82, R82, R9.reuse, -R27.reuse ;  /* 0x0000000952527223 */ /* 0x180fe2000001081b */
[-CC-:B------:R-:W-:Y:S01]  /*42f0*/  FFMA.FTZ R66, R66, R9.reuse, -R27.reuse ;  /* 0x0000000942427223 */ /* 0x180fe2000001081b */
[-CC-:B------:R-:W-:Y:S01]  /*4300*/  FFMA.FTZ R80, R80, R9.reuse, -R27.reuse ;  /* 0x0000000950507223 */ /* 0x180fe2000001081b */
[----:B------:R-:W2:Y:S01]  /*4310*/  MUFU.EX2 R32, R32 ;  /* 0x0000002000207308 */ /* 0x000ea20000000800 */
[-CC-:B------:R-:W-:Y:S01]  /*4320*/  FFMA.FTZ R70, R70, R9.reuse, -R27.reuse ;  /* 0x0000000946467223 */ /* 0x180fe2000001081b */
[----:B------:R-:W-:Y:S01]  /*4330*/  FFMA.FTZ R27, R78, R9, -R27 ;  /* 0x000000094e1b7223 */ /* 0x000fe2000001081b */
[----:B------:R-:W-:-:S02]  /*4340*/  F2FP.F16.F32.PACK_AB R152, R13, R152 ;  /* 0x000000980d98723e */ /* 0x000fc400000000ff */
[----:B0-----:R-:W-:-:S03]  /*4350*/  F2FP.F16.F32.PACK_AB R140, R25, R56 ;  /* 0x00000038198c723e */ /* 0x001fc600000000ff */
[----:B------:R-:W0:Y:S08]  /*4360*/  MUFU.EX2 R159, R30 ;  /* 0x0000001e009f7308 */ /* 0x000e300000000800 */
[----:B------:R3:W-:Y:S08]  /*4370*/  MUFU.EX2 R149, R0 ;  /* 0x0000000000957308 */ /* 0x0007f00000000800 */
[----:B------:R-:W4:Y:S01]  /*4380*/  MUFU.EX2 R34, R34 ;  /* 0x0000002200227308 */ /* 0x000f220000000800 */
[----:B---3--:R-:W-:Y:S01]  /*4390*/  FADD.FTZ R0, R154, R41 ;  /* 0x000000299a007221 */ /* 0x008fe20000010000 */
[----:B-1----:R-:W-:Y:S01]  /*43a0*/  FADD.FTZ R41, R26, R157 ;  /* 0x0000009d1a297221 */ /* 0x002fe20000010000 */
[----:B------:R-:W-:-:S02]  /*43b0*/  F2FP.F16.F32.PACK_AB R154, R154, R33 ;  /* 0x000000219a9a723e */ /* 0x000fc400000000ff */
[----:B------:R-:W-:Y:S01]  /*43c0*/  FADD.FTZ R43, R21, R0 ;  /* 0x00000000152b7221 */ /* 0x000fe20000010000 */
[----:B--2---:R-:W-:Y:S01]  /*43d0*/  FADD.FTZ R0, R32, R41 ;  /* 0x0000002920007221 */ /* 0x004fe20000010000 */
[----:B------:R-:W-:Y:S01]  /*43e0*/  F2FP.F16.F32.PACK_AB R157, R157, R26 ;  /* 0x0000001a9d9d723e */ /* 0x000fe200000000ff */
[----:B------:R-:W1:Y:S01]  /*43f0*/  MUFU.EX2 R153, R24 ;  /* 0x0000001800997308 */ /* 0x000e620000000800 */
[C---:B------:R-:W-:Y:S01]  /*4400*/  FADD.FTZ R43, R148.reuse, R43 ;  /* 0x0000002b942b7221 */ /* 0x040fe20000010000 */
[C---:B0-----:R-:W-:Y:S01]  /*4410*/  FADD.FTZ R41, R159.reuse, R0 ;  /* 0x000000009f297221 */ /* 0x041fe20000010000 */
[----:B------:R-:W-:Y:S02]  /*4420*/  F2FP.F16.F32.PACK_AB R148, R148, R21 ;  /* 0x000000159494723e */ /* 0x000fe400000000ff */
[----:B------:R-:W-:-:S03]  /*4430*/  F2FP.F16.F32.PACK_AB R159, R159, R32 ;  /* 0x000000209f9f723e */ /* 0x000fc600000000ff */
[----:B------:R-:W0:Y:S01]  /*4440*/  MUFU.EX2 R38, R38 ;  /* 0x0000002600267308 */ /* 0x000e220000000800 */
[----:B----4-:R-:W-:-:S07]  /*4450*/  FADD.FTZ R0, R34, R41 ;  /* 0x0000002922007221 */ /* 0x010fce0000010000 */
[----:B------:R2:W-:Y:S01]  /*4460*/  MUFU.EX2 R151, R2 ;  /* 0x0000000200977308 */ /* 0x0005e20000000800 */
[C---:B-1----:R-:W-:Y:S01]  /*4470*/  FADD.FTZ R41, R153.reuse, R0 ;  /* 0x0000000099297221 */ /* 0x042fe20000010000 */
[----:B------:R-:W-:-:S06]  /*4480*/  F2FP.F16.F32.PACK_AB R153, R153, R34 ;  /* 0x000000229999723e */ /* 0x000fcc00000000ff */
[----:B------:R-:W1:Y:S01]  /*4490*/  MUFU.EX2 R42, R42 ;  /* 0x0000002a002a7308 */ /* 0x000e620000000800 */
[----:B--2---:R-:W-:Y:S01]  /*44a0*/  FADD.FTZ R2, R76, R43 ;  /* 0x0000002b4c027221 */ /* 0x004fe20000010000 */
[----:B0-----:R-:W-:-:S03]  /*44b0*/  FADD.FTZ R0, R38, R41 ;  /* 0x0000002926007221 */ /* 0x001fc60000010000 */
[----:B------:R-:W-:Y:S01]  /*44c0*/  FADD.FTZ R43, R31, R2 ;  /* 0x000000021f2b7221 */ /* 0x000fe20000010000 */
[C---:B------:R-:W-:Y:S01]  /*44d0*/  FADD.FTZ R41, R155.reuse, R0 ;  /* 0x000000009b297221 */ /* 0x040fe20000010000 */
[----:B------:R-:W-:Y:S01]  /*44e0*/  F2FP.F16.F32.PACK_AB R155, R155, R38 ;  /* 0x000000269b9b723e */ /* 0x000fe200000000ff */
[----:B------:R-:W0:Y:S01]  /*44f0*/  MUFU.EX2 R46, R46 ;  /* 0x0000002e002e7308 */ /* 0x000e220000000800 */
[----:B------:R-:W-:-:S04]  /*4500*/  FADD.FTZ R2, R72, R43 ;  /* 0x0000002b48027221 */ /* 0x000fc80000010000 */
[----:B------:R-:W-:-:S03]  /*4510*/  FADD.FTZ R43, R29, R2 ;  /* 0x000000021d2b7221 */ /* 0x000fc60000010000 */
[----:B------:R-:W2:Y:S01]  /*4520*/  MUFU.EX2 R60, R60 ;  /* 0x0000003c003c7308 */ /* 0x000ea20000000800 */
[----:B------:R-:W-:Y:S01]  /*4530*/  FADD.FTZ R2, R52, R43 ;  /* 0x0000002b34027221 */ /* 0x000fe20000010000 */
[----:B-1----:R-:W-:-:S03]  /*4540*/  FADD.FTZ R0, R42, R41 ;  /* 0x000000292a007221 */ /* 0x002fc60000010000 */
[----:B------:R-:W-:Y:S01]  /*4550*/  FADD.FTZ R43, R35, R2 ;  /* 0x00000002232b7221 */ /* 0x000fe20000010000 */
[C---:B------:R-:W-:Y:S01]  /*4560*/  FADD.FTZ R7, R149.reuse, R0 ;  /* 0x0000000095077221 */ /* 0x040fe20000010000 */
[----:B------:R-:W-:Y:S01]  /*4570*/  F2FP.F16.F32.PACK_AB R149, R149, R42 ;  /* 0x0000002a9595723e */ /* 0x000fe200000000ff */
[----:B------:R-:W1:Y:S01]  /*4580*/  MUFU.EX2 R37, R28 ;  /* 0x0000001c00257308 */ /* 0x000e620000000800 */
[----:B------:R-:W-:Y:S01]  /*4590*/  FADD.FTZ R2, R56, R43 ;  /* 0x0000002b38027221 */ /* 0x000fe20000010000 */
[----:B0-----:R-:W-:-:S03]  /*45a0*/  FADD.FTZ R0, R46, R7 ;  /* 0x000000072e007221 */ /* 0x001fc60000010000 */
[----:B------:R-:W-:Y:S01]  /*45b0*/  FADD.FTZ R11, R25, R2 ;  /* 0x00000002190b7221 */ /* 0x000fe20000010000 */
[C---:B------:R-:W-:Y:S01]  /*45c0*/  FADD.FTZ R7, R151.reuse, R0 ;  /* 0x0000000097077221 */ /* 0x040fe20000010000 */
[----:B------:R-:W-:Y:S01]  /*45d0*/  F2FP.F16.F32.PACK_AB R151, R151, R46 ;  /* 0x0000002e9797723e */ /* 0x000fe200000000ff */
[----:B------:R-:W0:Y:S01]  /*45e0*/  MUFU.EX2 R50, R50 ;  /* 0x0000003200327308 */ /* 0x000e220000000800 */
[----:B--2---:R-:W-:-:S07]  /*45f0*/  FADD.FTZ R2, R60, R11 ;  /* 0x0000000b3c027221 */ /* 0x004fce0000010000 */
[----:B------:R-:W2:Y:S01]  /*4600*/  MUFU.EX2 R64, R64 ;  /* 0x0000004000407308 */ /* 0x000ea20000000800 */
[C---:B-1----:R-:W-:Y:S01]  /*4610*/  FADD.FTZ R11, R37.reuse, R2 ;  /* 0x00000002250b7221 */ /* 0x042fe20000010000 */
[----:B------:R-:W-:-:S06]  /*4620*/  F2FP.F16.F32.PACK_AB R142, R37, R60 ;  /* 0x0000003c258e723e */ /* 0x000fcc00000000ff */
[----:B------:R-:W1:Y:S01]  /*4630*/  MUFU.EX2 R145, R6 ;  /* 0x0000000600917308 */ /* 0x000e620000000800 */
[----:B0-----:R-:W-:-:S07]  /*4640*/  FADD.FTZ R0, R50, R7 ;  /* 0x0000000732007221 */ /* 0x001fce0000010000 */
[----:B------:R-:W0:Y:S01]  /*4650*/  MUFU.EX2 R39, R39 ;  /* 0x0000002700277308 */ /* 0x000e220000000800 */
[----:B--2---:R-:W-:-:S07]  /*4660*/  FADD.FTZ R2, R64, R11 ;  /* 0x0000000b40027221 */ /* 0x004fce0000010000 */
[----:B------:R-:W2:Y:S01]  /*4670*/  MUFU.EX2 R54, R54 ;  /* 0x0000003600367308 */ /* 0x000ea20000000800 */
[C---:B-1----:R-:W-:Y:S01]  /*4680*/  FADD.FTZ R7, R145.reuse, R0 ;  /* 0x0000000091077221 */ /* 0x042fe20000010000 */
[----:B------:R-:W-:-:S06]  /*4690*/  F2FP.F16.F32.PACK_AB R145, R145, R50 ;  /* 0x000000329191723e */ /* 0x000fcc00000000ff */
[----:B------:R-:W1:Y:S01]  /*46a0*/  MUFU.EX2 R68, R68 ;  /* 0x0000004400447308 */ /* 0x000e620000000800 */
[C---:B0-----:R-:W-:Y:S01]  /*46b0*/  FADD.FTZ R11, R39.reuse, R2 ;  /* 0x00000002270b7221 */ /* 0x041fe20000010000 */
[----:B------:R-:W-:-:S06]  /*46c0*/  F2FP.F16.F32.PACK_AB R136, R39, R64 ;  /* 0x000000402788723e */ /* 0x000fcc00000000ff */
[----:B------:R0:W3:Y:S01]  /*46d0*/  MUFU.EX2 R147, R10 ;  /* 0x0000000a00937308 */ /* 0x0000e20000000800 */
[----:B--2---:R-:W-:-:S07]  /*46e0*/  FADD.FTZ R0, R54, R7 ;  /* 0x0000000736007221 */ /* 0x004fce0000010000 */
[----:B------:R-:W2:Y:S01]  /*46f0*/  MUFU.EX2 R58, R58 ;  /* 0x0000003a003a7308 */ /* 0x000ea20000000800 */
[----:B-1----:R-:W-:Y:S01]  /*4700*/  FADD.FTZ R2, R68, R11 ;  /* 0x0000000b44027221 */ /* 0x002fe20000010000 */
[----:B------:R-:W-:Y:S01]  /*4710*/  F2FP.F16.F32.PACK_AB R138, R15, R68 ;  /* 0x000000440f8a723e */ /* 0x000fe200000000ff */
[----:B0-----:R-:W-:Y:S02]  /*4720*/  VIADD R10, R79, 0xfffffffe ;  /* 0xfffffffe4f0a7836 */ /* 0x001fe40000000000 */
[----:B------:R-:W-:-:S03]  /*4730*/  FADD.FTZ R7, R15, R2 ;  /* 0x000000020f077221 */ /* 0x000fc60000010000 */
[----:B------:R-:W0:Y:S01]  /*4740*/  MUFU.EX2 R141, R12 ;  /* 0x0000000c008d7308 */ /* 0x000e220000000800 */
[C---:B---3--:R-:W-:Y:S01]  /*4750*/  FADD.FTZ R11, R147.reuse, R0 ;  /* 0x00000000930b7221 */ /* 0x048fe20000010000 */
[----:B------:R-:W-:-:S06]  /*4760*/  F2FP.F16.F32.PACK_AB R147, R147, R54 ;  /* 0x000000369393723e */ /* 0x000fcc00000000ff */
        /* <DEDUP_REMOVED lines=14> */
[----:B------:R-:W-:-:S03]  /*4850*/  F2FP.F16.F32.PACK_AB R137, R137, R66 ;  /* 0x000000428989723e */ /* 0x000fc600000000ff */
[----:B--2---:R-:W-:-:S04]  /*4860*/  FADD.FTZ R6, R70, R11 ;  /* 0x0000000b46067221 */ /* 0x004fc80000010000 */
[C---:B0-----:R-:W-:Y:S01]  /*4870*/  FADD.FTZ R6, R27.reuse, R6 ;  /* 0x000000061b067221 */ /* 0x041fe20000010000 */
[----:B------:R-:W-:Y:S01]  /*4880*/  F2FP.F16.F32.PACK_AB R139, R27, R70 ;  /* 0x000000461b8b723e */ /* 0x000fe200000000ff */
[----:B------:R-:W-:Y:S06]  /*4890*/  @P2 BRA `(.L_x_1156) ;  /* 0x0000000000442947 */ /* 0x000fec0003800000 */
        /* <DEDUP_REMOVED lines=10> */
.L_x_1157:
[----:B------:R-:W-:-:S11]  /*4940*/  UISETP.NE.AND UP2, UPT, UR5, 0x1, UPT ;  /* 0x000000010500788c */ /* 0x000fd6000bf45270 */
[----:B------:R-:W-:Y:S02]  /*4950*/  @UP2 ULDC.64 UR6, c[0x0][0x9e8] ;  /* 0x00027a0000062ab9 */ /* 0x000fe40000000a00 */
[----:B------:R-:W-:-:S04]  /*4960*/  UIMAD.WIDE.U32 UR10, UR15, UR6, URZ ;  /* 0x000000060f0a72a5 */ /* 0x000fc8000f8e003f */
[----:B------:R-:W-:-:S12]  /*4970*/  @UP2 USHF.R.U32.HI UR15, URZ, UR7, UR11 ;  /* 0x000000073f0f2299 */ /* 0x000fd8000801160b */
.L_x_1158:
[----:B------:R-:W-:-:S04]  /*4980*/  UIMAD UR5, UR15, UR5, UR5 ;  /* 0x000000050f0572a4 */ /* 0x000fc8000f8e0205 */
[----:B------:R-:W-:-:S04]  /*4990*/  UISETP.LT.AND UP2, UPT, UR4, UR5, UPT ;  /* 0x000000050400728c */ /* 0x000fc8000bf41270 */
[----:B------:R-:W-:-:S12]  /*49a0*/  USEL UR4, UR4, UR5, UP2 ;  /* 0x0000000504047287 */ /* 0x000fd80009000000 */
.L_x_1156:
[----:B------:R-:W-:Y:S01]  /*49b0*/  UIMAD.WIDE UR4, UR4, 0x2aaaaaab, URZ ;  /* 0x2aaaaaab040478a5 */ /* 0x000fe2000f8e023f */
[----:B------:R-:W-:Y:S01]  /*49c0*/  IMAD.MOV.U32 R2, RZ, RZ, 0x3f800000 ;  /* 0x3f800000ff027424 */ /* 0x000fe200078e00ff */
[----:B------:R-:W-:Y:S01]  /*49d0*/  CS2R R86, SRZ ;  /* 0x0000000000567805 */ /* 0x000fe2000001ff00 */
[----:B------:R-:W-:Y:S01]  /*49e0*/  IMAD.MOV.U32 R0, RZ, RZ, 0x3f800000 ;  /* 0x3f800000ff007424 */ /* 0x000fe200078e00ff */
[----:B------:R-:W-:Y:S01]  /*49f0*/  USHF.R.U32.HI UR4, URZ, 0x1f, UR5 ;  /* 0x0000001f3f047899 */ /* 0x000fe20008011605 */
[----:B------:R-:W-:Y:S02]  /*4a00*/  CS2R R84, SRZ ;  /* 0x0000000000547805 */ /* 0x000fe4000001ff00 */
[----:B------:R-:W-:Y:S02]  /*4a10*/  CS2R R82, SRZ ;  /* 0x0000000000527805 */ /* 0x000fe4000001ff00 */
[----:B------:R-:W-:Y:S01]  /*4a20*/  CS2R R80, SRZ ;  /* 0x0000000000507805 */ /* 0x000fe2000001ff00 */
[----:B------:R-:W-:Y:S01]  /*4a30*/  ULEA.HI.SX32 UR4, UR5, UR4, 0x1c ;  /* 0x0000000405047291 */ /* 0x000fe2000f8fe23f */
[----:B------:R-:W-:-:S02]  /*4a40*/  CS2R R78, SRZ ;  /* 0x00000000004e7805 */ /* 0x000fc4000001ff00 */
[----:B------:R-:W-:Y:S02]  /*4a50*/  CS2R R76, SRZ ;  /* 0x00000000004c7805 */ /* 0x000fe4000001ff00 */
[----:B------:R-:W-:Y:S01]  /*4a60*/  CS2R R74, SRZ ;  /* 0x00000000004a7805 */ /* 0x000fe2000001ff00 */
[----:B------:R-:W-:Y:S01]  /*4a70*/  UISETP.LT.AND UP2, UPT, UR61, UR4, UPT ;  /* 0x000000043d00728c */ /* 0x000fe2000bf41270 */
[----:B------:R-:W-:Y:S02]  /*4a80*/  CS2R R72, SRZ ;  /* 0x0000000000487805 */ /* 0x000fe4000001ff00 */
[----:B------:R-:W-:Y:S02]  /*4a90*/  CS2R R70, SRZ ;  /* 0x0000000000467805 */ /* 0x000fe4000001ff00 */
[----:B------:R-:W-:Y:S01]  /*4aa0*/  CS2R R68, SRZ ;  /* 0x0000000000447805 */ /* 0x000fe2000001ff00 */
[----:B------:R-:W-:Y:S01]  /*4ab0*/  USEL UR58, UR61, UR4, !UP2 ;  /* 0x000000043d3a7287 */ /* 0x000fe2000d000000 */
[----:B------:R-:W-:-:S02]  /*4ac0*/  CS2R R66, SRZ ;  /* 0x0000000000427805 */ /* 0x000fc4000001ff00 */
[----:B------:R-:W-:Y:S02]  /*4ad0*/  CS2R R64, SRZ ;  /* 0x0000000000407805 */ /* 0x000fe4000001ff00 */
[----:B------:R-:W-:Y:S02]  /*4ae0*/  CS2R R62, SRZ ;  /* 0x00000000003e7805 */ /* 0x000fe4000001ff00 */
[----:B------:R-:W-:Y:S02]  /*4af0*/  CS2R R60, SRZ ;  /* 0x00000000003c7805 */ /* 0x000fe4000001ff00 */
[----:B------:R-:W-:Y:S02]  /*4b00*/  CS2R R58, SRZ ;  /* 0x00000000003a7805 */ /* 0x000fe4000001ff00 */
[----:B------:R-:W-:Y:S02]  /*4b10*/  ISETP.GE.AND P2, PT, R10, UR58, PT ;  /* 0x0000003a0a007c0c */ /* 0x000fe4000bf46270 */
        /* <DEDUP_REMOVED lines=16> */
[----:B------:R-:W-:Y:S01]  /*4c20*/  CS2R R24, SRZ ;  /* 0x0000000000187805 */ /* 0x000fe2000001ff00 */
[----:B------:R-:W-:Y:S06]  /*4c30*/  @!P2 BRA `(.L_x_1159) ;  /* 0x0000002c0064a947 */ /* 0x000fec0003800000 */
[----:B------:R-:W-:Y:S01]  /*4c40*/  IMAD.MOV.U32 R2, RZ, RZ, 0x3f800000 ;  /* 0x3f800000ff027424 */ /* 0x000fe200078e00ff */
[----:B------:R-:W-:Y:S01]  /*4c50*/  ULDC UR59, c[0x0][0x9e4] ;  /* 0x00027900003b7ab9 */ /* 0x000fe20000000800 */
[----:B------:R-:W-:-:S07]  /*4c60*/  IMAD.MOV.U32 R87, RZ, RZ, RZ ;  /* 0x000000ffff577224 */ /* 0x000fce00078e00ff */
.L_x_1176:
[----:B------:R-:W-:-:S04]  /*4c70*/  UIADD3 UR4, UR36, 0x1, URZ ;  /* 0x0000000124047890 */ /* 0x000fc8000fffe03f */
[----:B------:R-:W-:-:S04]  /*4c80*/  UISETP.NE.AND UP2, UPT, UR4, 0x2, UPT ;  /* 0x000000020400788c */ /* 0x000fc8000bf45270 */
[----:B------:R-:W-:Y:S02]  /*4c90*/  USEL UR7, URZ, 0x1, UP2 ;  /* 0x000000013f077887 */ /* 0x000fe40009000000 */
[----:B------:R-:W-:Y:S02]  /*4ca0*/  USEL UR4, UR4, URZ, UP2 ;  /* 0x0000003f04047287 */ /* 0x000fe40009000000 */
[----:B------:R-:W-:Y:S01]  /*4cb0*/  ULOP3.LUT UR7, UR38, UR7, URZ, 0x3c, !UPT ;  /* 0x0000000726077292 */ /* 0x000fe2000f8e3c3f */
[----:B------:R-:W-:Y:S11]  /*4cc0*/  @!P0 BRA `(.L_x_1160) ;  /* 0x0000000000048947 */ /* 0x000ff60003800000 */
[----:B------:R-:W-:Y:S01]  /*4cd0*/  BPT.TRAP 0x1 ;  /* 0x000000040000795c */ /* 0x000fe20000300000 */
.L_x_1160:
[----:B------:R-:W-:Y:S01]  /*4ce0*/  ULEA UR6, UR4, UR37, 0x3 ;  /* 0x0000002504067291 */ /* 0x000fe2000f8e183f */
[----:B------:R-:W-:-:S05]  /*4cf0*/  IMAD.U32 R9, RZ, RZ, UR7 ;  /* 0x00000007ff097e24 */ /* 0x000fca000f8e00ff */
[----:B------:R-:W-:-:S04]  /*4d00*/  SHF.L.U32 R9, R9, 0x1f, RZ ;  /* 0x0000001f09097819 */ /* 0x000fc800000006ff */
[----:B------:R0:W1:Y:S01]  /*4d10*/  SYNCS.PHASECHK.TRANS64.TRYWAIT P2, [UR6+0x2a830], R9 ;  /* 0x02a83009ff0075a7 */ /* 0x0000620008040146 */
[----:B------:R-:W-:Y:S05]  /*4d20*/  @!P0 BRA `(.L_x_1161) ;  /* 0x0000000000048947 */ /* 0x000fea0003800000 */
[----:B------:R-:W-:Y:S01]  /*4d30*/  BPT.TRAP 0x1 ;  /* 0x000000040000795c */ /* 0x000fe20000300000 */
.L_x_1161:
[----:B-1----:R-:W-:Y:S05]  /*4d40*/  @P2 BRA `(.L_x_1162) ;  /* 0x0000000000082947 */ /* 0x002fea0003800000 */
[----:B------:R-:W1:Y:S02]  /*4d50*/  SYNCS.PHASECHK.TRANS64.TRYWAIT P2, [UR6+0x2a830], R9 ;  /* 0x02a83009ff0075a7 */ /* 0x000e640008040146 */
[----:B-1----:R-:W-:Y:S05]  /*4d60*/  @!P2 BRA `(.L_x_1163) ;  /* 0x0000012c0070a947 */ /* 0x002fea0003800000 */
.L_x_1162:
        /* <DEDUP_REMOVED lines=39> */
[----:B------:R-:W-:Y:S01]  /*4fe0*/  UMOV UR52, UR56 ;  /* 0x0000003800347c82 */ /* 0x000fe20008000000 */
[----:B------:R-:W-:Y:S01]  /*4ff0*/  UMOV UR53, UR57 ;  /* 0x0000003900357c82 */ /* 0x000fe20008000000 */
        /* <DEDUP_REMOVED lines=90> */
.L_x_1164:
[----:B------:R-:W-:Y:S01]  /*55a0*/  ULEA UR5, UR36, UR37, 0x3 ;  /* 0x0000002524057291 */ /* 0x000fe2000f8e183f */
[----:B------:R-:W-:-:S05]  /*55b0*/  IMAD.U32 R0, RZ, RZ, UR38 ;  /* 0x00000026ff007e24 */ /* 0x000fca000f8e00ff */
[----:B------:R-:W-:-:S04]  /*55c0*/  SHF.L.U32 R0, R0, 0x1f, RZ ;  /* 0x0000001f00007819 */ /* 0x000fc800000006ff */
[----:B------:R2:W3:Y:S01]  /*55d0*/  SYNCS.PHASECHK.TRANS64.TRYWAIT P2, [UR5+0x2a850], R0 ;  /* 0x02a85000ff0075a7 */ /* 0x0004e20008040145 */
[----:B------:R-:W-:Y:S05]  /*55e0*/  @!P0 BRA `(.L_x_1165) ;  /* 0x0000000000048947 */ /* 0x000fea0003800000 */
[----:B------:R-:W-:Y:S01]  /*55f0*/  BPT.TRAP 0x1 ;  /* 0x000000040000795c */ /* 0x000fe20000300000 */
.L_x_1165:
[----:B---3--:R-:W-:Y:S05]  /*5600*/  @P2 BRA `(.L_x_1166) ;  /* 0x0000000000082947 */ /* 0x008fea0003800000 */
[----:B------:R-:W3:Y:S02]  /*5610*/  SYNCS.PHASECHK.TRANS64.TRYWAIT P2, [UR5+0x2a850], R0 ;  /* 0x02a85000ff0075a7 */ /* 0x000ee40008040145 */
[----:B---3--:R-:W-:Y:S05]  /*5620*/  @!P2 BRA `(.L_x_1167) ;  /* 0x000001240058a947 */ /* 0x008fea0003800000 */
.L_x_1166:
[----:B------:R-:W-:Y:S01]  /*5630*/  UIADD3 UR10, UR37, 0x400, URZ ;  /* 0x00000400250a7890 */ /* 0x000fe2000fffe03f */
[----:B------:R-:W-:Y:S01]  /*5640*/  WARPGROUP.ARRIVE ;  /* 0x00000000000079c5 */ /* 0x000fe20000000000 */
[----:B------:R-:W-:Y:S01]  /*5650*/  UMOV UR11, 0x40000040 ;  /* 0x40000040000b7882 */ /* 0x000fe20000000000 */
[----:B------:R-:W-:Y:S01]  /*5660*/  PLOP3.LUT P2, PT, PT, PT, UP0, 0x80, 0x0 ;  /* 0x000000000000781c */ /* 0x000fe20003f4f008 */
[----:B------:R-:W-:Y:S01]  /*5670*/  USHF.R.U32.HI UR10, URZ, 0x4, UR10 ;  /* 0x000000043f0a7899 */ /* 0x000fe2000801160a */
[----:B------:R-:W-:Y:S01]  /*5680*/  PLOP3.LUT P3, PT, PT, PT, UP0, 0x80, 0x0 ;  /* 0x000000000000781c */ /* 0x000fe20003f6f008 */
[----:B------:R-:W-:Y:S01]  /*5690*/  VIADD R21, R19, UR39 ;  /* 0x0000002713157c36 */ /* 0x000fe20008000000 */
[----:B------:R-:W-:Y:S01]  /*56a0*/  ULDC UR15, c[0x0][0x9dc] ;  /* 0x00027700000f7ab9 */ /* 0x000fe20000000800 */
[----:B------:R-:W-:Y:S01]  /*56b0*/  ULOP3.LUT UR10, UR10, 0x3fff, URZ, 0xc0, !UPT ;  /* 0x00003fff0a0a7892 */ /* 0x000fe2000f8ec03f */
[----:B0-2---:R-:W-:-:S03]  /*56c0*/  IMAD.U32 R0, RZ, RZ, UR6 ;  /* 0x00000006ff007e24 */ /* 0x005fc6000f8e00ff */
[----:B------:R-:W-:Y:S01]  /*56d0*/  ULOP3.LUT UR10, UR10, 0x3000000, URZ, 0xfc, !UPT ;  /* 0x030000000a0a7892 */ /* 0x000fe2000f8efc3f */
[----:B------:R-:W-:-:S03]  /*56e0*/  @!P1 VIADD R0, R0, 0x2a840 ;  /* 0x0002a84000009836 */ /* 0x000fc60000000000 */
[----:B------:R-:W-:Y:S02]  /*56f0*/  UIMAD UR14, UR36, 0x600, UR10 ;  /* 0x00000600240e78a4 */ /* 0x000fe4000f8e020a */
[----:B------:R-:W-:-:S05]  /*5700*/  @!P1 PRMT R0, RZ, 0x654, R0 ;  /* 0x00000654ff009816 */ /* 0x000fca0000000000 */
[----:B------:R-:W-:Y:S02]  /*5710*/  UMOV UR10, UR14 ;  /* 0x0000000e000a7c82 */ /* 0x000fe40008000000 */
        /* <DEDUP_REMOVED lines=22> */
[----:B------:R-:W-:Y:S02]  /*5880*/  UMOV UR11, 0x40000040 ;  /* 0x40000040000b7882 */ /* 0x000fe40000000000 */
[----:B------:R-:W-:Y:S01]  /*5890*/  UMOV UR14, UR15 ;  /* 0x0000000f000e7c82 */ /* 0x000fe20008000000 */
[----:B------:R-:W-:Y:S01]  /*58a0*/  ULDC UR15, c[0x0][0x9e0] ;  /* 0x00027800000f7ab9 */ /* 0x000fe20000000800 */
[----:B------:R-:W-:Y:S01]  /*58b0*/  ULOP3.LUT UR6, URZ, UR14, URZ, 0x33, !UPT ;  /* 0x0000000e3f067292 */ /* 0x000fe2000f8e333f */
[----:B------:R-:W-:Y:S02]  /*58c0*/  WARPGROUP.DEPBAR.LE gsb0, 0x0 ;  /* 0x00008000000079c5 */ /* 0x000fe40000010000 */
[----:B------:R-:W-:-:S06]  /*58d0*/  WARPGROUP.ARRIVE ;  /* 0x00000000000079c5 */ /* 0x000fcc0000000000 */
[----:B------:R-:W-:Y:S01]  /*58e0*/  HGMMA.64x128x16.F32 R24, R136, gdesc[UR8].tnspB, R24, gsb0 ;  /* 0x41e0000888187df0 */ /* 0x000fe20008000818 */
[----:B------:R-:W-:Y:S02]  /*58f0*/  @UP0 ULDC UR10, c[0x0][0x44c] ;  /* 0x00011300000a0ab9 */ /* 0x000fe40000000800 */
[----:B------:R-:W-:Y:S01]  /*5900*/  @P2 IMAD.HI.U32 R2, R21, UR10, RZ ;  /* 0x0000000a15022c27 */ /* 0x000fe2000f8e00ff */
[----:B------:R-:W-:Y:S01]  /*5910*/  @UP0 ULDC UR10, c[0x0][0x450] ;  /* 0x00011400000a0ab9 */ /* 0x000fe20000000800 */
[----:B------:R-:W-:-:S03]  /*5920*/  PLOP3.LUT P2, PT, PT, PT, UP1, 0x40, 0x0 ;  /* 0x000000000000781c */ /* 0x000fc60003f4e818 */
[----:B------:R-:W-:-:S05]  /*5930*/  @P3 SHF.R.U32.HI R21, RZ, UR10, R2 ;  /* 0x0000000aff153c19 */ /* 0x000fca0008011602 */
[----:B------:R-:W0:Y:S01]  /*5940*/  SHFL.IDX PT, R2, R21, RZ, 0x1c1f ;  /* 0x001c1fff15027589 */ /* 0x000e2200000e0000 */
[----:B------:R-:W-:Y:S02]  /*5950*/  WARPGROUP.DEPBAR.LE gsb0, 0x0 ;  /* 0x00008000000079c5 */ /* 0x000fe40000010000 */
[----:B------:R-:W-:Y:S01]  /*5960*/  IMAD R139, R10, -0x60, RZ ;  /* 0xffffffa00a8b7824 */ /* 0x000fe200078e02ff */
[----:B------:R2:W-:Y:S03]  /*5970*/  @!P1 SYNCS.ARRIVE.TRANS64.RED.A1T0 RZ, [R0+URZ], RZ ;  /* 0x000000ff00ff99a7 */ /* 0x0005e6000810043f */
[----:B-1----:R-:W-:Y:S01]  /*5980*/  IMAD.IADD R9, R139, 0x1, -R18 ;  /* 0x000000018b097824 */ /* 0x002fe200078e0a12 */
[----:B--2---:R-:W-:-:S04]  /*5990*/  IADD3 R0, -R18, 0x1, R139 ;  /* 0x0000000112007810 */ /* 0x004fc80007ffe18b */
[----:B------:R-:W-:-:S05]  /*59a0*/  IADD3 R0, -R17, R0, R16 ;  /* 0x0000000011007210 */ /* 0x000fca0007ffe110 */
[C---:B------:R-:W-:Y:S02]  /*59b0*/  VIADD R141, R0.reuse, UR15 ;  /* 0x0000000f008d7c36 */ /* 0x040fe40008000000 */
[----:B------:R-:W-:Y:S02]  /*59c0*/  VIADD R143, R0, UR6 ;  /* 0x00000006008f7c36 */ /* 0x000fe40008000000 */
[--C-:B0-----:R-:W-:Y:S02]  /*59d0*/  IMAD.IADD R11, R141, 0x1, R2.reuse ;  /* 0x000000018d0b7824 */ /* 0x101fe400078e0202 */
[----:B------:R-:W-:Y:S01]  /*59e0*/  IMAD.IADD R15, R143, 0x1, R2 ;  /* 0x000000018f0f7824 */ /* 0x000fe200078e0202 */
[----:B------:R-:W-:Y:S06]  /*59f0*/  @P2 BRA `(.L_x_1168) ;  /* 0x0000000000542947 */ /* 0x000fec0003800000 */
[----:B------:R-:W-:Y:S01]  /*5a00*/  IADD3 R0, -R17, R16, R2 ;  /* 0x0000001011007210 */ /* 0x000fe20007ffe102 */
[----:B------:R-:W-:Y:S03]  /*5a10*/  BSSY B0, `(.L_x_1169) ;  /* 0x0000010000007945 */ /* 0x000fe60003800000 */
        /* <DEDUP_REMOVED lines=10> */
.L_x_1170:
[----:B------:R-:W-:-:S05]  /*5ac0*/  IMAD.U32 R2, RZ, RZ, UR59 ;  /* 0x0000003bff027e24 */ /* 0x000fca000f8e00ff */
[----:B------:R-:W-:-:S13]  /*5ad0*/  ISETP.NE.AND P2, PT, R2, 0x1, PT ;  /* 0x000000010200780c */ /* 0x000fda0003f45270 */
[----:B------:R-:W0:Y:S02]  /*5ae0*/  @P2 LDC.64 R12, c[0x0][0x9e8] ;  /* 0x00027a00ff0c2b82 */ /* 0x000e240000000a00 */
[----:B0-----:R-:W-:-:S05]  /*5af0*/  @P2 IMAD.HI.U32 R12, R0, R12, RZ ;  /* 0x0000000c000c2227 */ /* 0x001fca00078e00ff */
[----:B------:R-:W-:-:S07]  /*5b00*/  @P2 SHF.R.U32.HI R0, RZ, R13, R12 ;  /* 0x0000000dff002219 */ /* 0x000fce000001160c */
.L_x_1171:
[----:B------:R-:W-:Y:S05]  /*5b10*/  BSYNC B0 ;  /* 0x0000000000007941 */ /* 0x000fea0003800000 */
.L_x_1169:
[----:B------:R-:W-:-:S05]  /*5b20*/  IMAD R0, R0, R2, R9 ;  /* 0x0000000200007224 */ /* 0x000fca00078e0209 */
[----:B------:R-:W-:Y:S02]  /*5b30*/  VIADDMNMX R11, R0, R2, R11, PT ;  /* 0x00000002000b7246 */ /* 0x000fe4000380010b */
[----:B------:R-:W-:-:S07]  /*5b40*/  VIMNMX R15, R15, R0, !PT ;  /* 0x000000000f0f7248 */ /* 0x000fce0007fe0100 */
.L_x_1168:
[C---:B------:R-:W-:Y:S01]  /*5b50*/  ISETP.GE.AND P2, PT, R139.reuse, 0x2, PT ;  /* 0x000000028b00780c */ /* 0x040fe20003f46270 */
[----:B------:R-:W0:Y:S01]  /*5b60*/  SHFL.IDX PT, R12, R21, 0x1, 0x1c1f ;  /* 0x003c1f00150c7f89 */ /* 0x000e2200000e0000 */
        /* <DEDUP_REMOVED lines=117> */
[----:B------:R-:W-:-:S13]  /*62c0*/  PLOP3.LUT P6, PT, PT, PT, UP1, 0x40, 0x0 ;  /* 0x000000000000781c */ /* 0x000fda0003fce818 */
[----:B------:R-:W-:Y:S05]  /*62d0*/  @P6 BRA `(.L_x_1172) ;  /* 0x0000000000546947 */ /* 0x000fea0003800000 */
        /* <DEDUP_REMOVED lines=12> */
.L_x_1174:
[----:B------:R-:W-:-:S05]  /*63a0*/  IMAD.U32 R150, RZ, RZ, UR59 ;  /* 0x0000003bff967e24 */ /* 0x000fca000f8e00ff */
[----:B------:R-:W-:-:S13]  /*63b0*/  ISETP.NE.AND P6, PT, R150, 0x1, PT ;  /* 0x000000019600780c */ /* 0x000fda0003fc5270 */
[----:B------:R-:W0:Y:S02]  /*63c0*/  @P6 LDC.64 R12, c[0x0][0x9e8] ;  /* 0x00027a00ff0c6b82 */ /* 0x000e240000000a00 */
[----:B0-----:R-:W-:-:S05]  /*63d0*/  @P6 IMAD.HI.U32 R12, R21, R12, RZ ;  /* 0x0000000c150c6227 */ /* 0x001fca00078e00ff */
[----:B------:R-:W-:-:S07]  /*63e0*/  @P6 SHF.R.U32.HI R21, RZ, R13, R12 ;  /* 0x0000000dff156219 */ /* 0x000fce000001160c */
.L_x_1175:
[----:B------:R-:W-:Y:S05]  /*63f0*/  BSYNC B0 ;  /* 0x0000000000007941 */ /* 0x000fea0003800000 */
.L_x_1173:
[----:B------:R-:W-:-:S05]  /*6400*/  IMAD R12, R21, R150, R9 ;  /* 0x00000096150c7224 */ /* 0x000fca00078e0209 */
[----:B------:R-:W-:Y:S02]  /*6410*/  VIADDMNMX R11, R12, R150, R11, PT ;  /* 0x000000960c0b7246 */ /* 0x000fe4000380010b */
[----:B------:R-:W-:-:S07]  /*6420*/  VIMNMX R15, R15, R12, !PT ;  /* 0x0000000c0f0f7248 */ /* 0x000fce0007fe0100 */
.L_x_1172:
[C---:B------:R-:W-:Y:S01]  /*6430*/  ISETP.GT.AND P2, PT, R15.reuse, 0x1, !P2 ;  /* 0x000000010f00780c */ /* 0x040fe20005744270 */
[----:B------:R-:W-:Y:S01]  /*6440*/  UMOV UR38, UR7 ;  /* 0x0000000700267c82 */ /* 0x000fe20008000000 */
[----:B------:R-:W-:Y:S01]  /*6450*/  ISETP.GT.AND P3, PT, R15, 0x8, !P3 ;  /* 0x000000080f00780c */ /* 0x000fe20005f64270 */
[----:B------:R-:W-:Y:S01]  /*6460*/  UMOV UR36, UR4 ;  /* 0x0000000400247c82 */ /* 0x000fe20008000000 */
        /* <DEDUP_REMOVED lines=37> */
[----:B------:R-:W-:Y:S02]  /*66c0*/  ISETP.NE.AND P6, PT, R156, RZ, PT ;  /* 0x000000ff9c00720c */ /* 0x000fe40003fc5270 */
        /* <DEDUP_REMOVED lines=30> */
[----:B------:R-:W-:Y:S01]  /*68b0*/  FSEL R114, R114, -INF , !P2 ;  /* 0xff80000072727808 */ /* 0x000fe20005000000 */
[----:B------:R-:W0:Y:S01]  /*68c0*/  LDC R9, c[0x0][0x988] ;  /* 0x00026200ff097b82 */ /* 0x000e220000000800 */
[----:B------:R-:W-:Y:S01]  /*68d0*/  ISETP.NE.AND P2, PT, R157, RZ, PT ;  /* 0x000000ff9d00720c */ /* 0x000fe20003f45270 */
[----:B------:R-:W1:Y:S01]  /*68e0*/  SHFL.BFLY PT, R12, R13, 0x2, 0x1f ;  /* 0x0c401f000d0c7f89 */ /* 0x000e6200000e0000 */
[----:B------:R-:W-:-:S02]  /*68f0*/  ISETP.NE.AND P3, PT, R121, RZ, PT ;  /* 0x000000ff7900720c */ /* 0x000fc40003f65270 */
[C---:B------:R-:W-:Y:S02]  /*6900*/  ISETP.GT.AND P2, PT, R15.reuse, 0x31, !P2 ;  /* 0x000000310f00780c */ /* 0x040fe40005744270 */
[----:B------:R-:W-:Y:S02]  /*6910*/  ISETP.GT.AND P4, PT, R15, 0x51, !P4 ;  /* 0x000000510f00780c */ /* 0x000fe40006784270 */
[----:B------:R-:W-:Y:S02]  /*6920*/  ISETP.LT.OR P2, PT, R11, 0x32, P2 ;  /* 0x000000320b00780c */ /* 0x000fe40001741670 */
[----:B------:R-:W-:Y:S02]  /*6930*/  ISETP.GT.AND P5, PT, R15, 0x58, !P5 ;  /* 0x000000580f00780c */ /* 0x000fe40006fa4270 */
[----:B------:R-:W-:Y:S02]  /*6940*/  FSEL R98, R115, -INF , !P2 ;  /* 0xff80000073627808 */ /* 0x000fe40005000000 */
[----:B------:R-:W-:-:S02]  /*6950*/  ISETP.NE.AND P2, PT, R113, RZ, PT ;  /* 0x000000ff7100720c */ /* 0x000fc40003f45270 */
[----:B------:R-:W-:Y:S02]  /*6960*/  ISETP.LT.OR P4, PT, R11, 0x52, P4 ;  /* 0x000000520b00780c */ /* 0x000fe40002781670 */
[----:B------:R-:W-:Y:S02]  /*6970*/  ISETP.GT.AND P2, PT, R15, 0x38, !P2 ;  /* 0x000000380f00780c */ /* 0x000fe40005744270 */
[C---:B------:R-:W-:Y:S02]  /*6980*/  ISETP.LT.OR P5, PT, R11.reuse, 0x59, P5 ;  /* 0x000000590b00780c */ /* 0x040fe40002fa1670 */
[----:B------:R-:W-:Y:S02]  /*6990*/  ISETP.LT.OR P2, PT, R11, 0x39, P2 ;  /* 0x000000390b00780c */ /* 0x000fe40001741670 */
[----:B------:R-:W-:Y:S02]  /*69a0*/  FSEL R134, R134, -INF , !P5 ;  /* 0xff80000086867808 */ /* 0x000fe40006800000 */
[----:B------:R-:W-:-:S02]  /*69b0*/  FSEL R118, R118, -INF , !P2 ;  /* 0xff80000076767808 */ /* 0x000fc40005000000 */
        /* <DEDUP_REMOVED lines=12> */
[----:B------:R-:W-:-:S03]  /*6a80*/  ISETP.GT.AND P2, PT, R15, 0x41, !P2 ;  /* 0x000000410f00780c */ /* 0x000fc60005744270 */
[----:B0-----:R-:W-:Y:S01]  /*6a90*/  FMUL.FTZ R95, R12, R9 ;  /* 0x000000090c5f7220 */ /* 0x001fe20000410000 */
[----:B------:R-:W-:-:S04]  /*6aa0*/  ISETP.LT.OR P2, PT, R11, 0x42, P2 ;  /* 0x000000420b00780c */ /* 0x000fc80001741670 */
[----:B------:R-:W-:Y:S02]  /*6ab0*/  FSEL R94, R123, -INF , !P2 ;  /* 0xff8000007b5e7808 */ /* 0x000fe40005000000 */
[----:B------:R-:W-:Y:S02]  /*6ac0*/  ISETP.GT.AND P2, PT, R15, 0x48, !P3 ;  /* 0x000000480f00780c */ /* 0x000fe40005f44270 */
[----:B------:R-:W-:Y:S02]  /*6ad0*/  ISETP.NE.AND P3, PT, R89, RZ, PT ;  /* 0x000000ff5900720c */ /* 0x000fe40003f65270 */
[----:B------:R-:W-:Y:S02]  /*6ae0*/  ISETP.LT.OR P2, PT, R11, 0x49, P2 ;  /* 0x000000490b00780c */ /* 0x000fe40001741670 */
[----:B------:R-:W-:Y:S02]  /*6af0*/  ISETP.GT.AND P3, PT, R15, 0x50, !P3 ;  /* 0x000000500f00780c */ /* 0x000fe40005f64270 */
[----:B------:R-:W-:-:S02]  /*6b00*/  FSEL R126, R126, -INF , !P2 ;  /* 0xff8000007e7e7808 */ /* 0x000fc40005000000 */
[----:B------:R-:W-:Y:S02]  /*6b10*/  ISETP.GT.AND P2, PT, R15, 0x49, !P6 ;  /* 0x000000490f00780c */ /* 0x000fe40007744270 */
[----:B------:R-:W-:Y:S02]  /*6b20*/  ISETP.NE.AND P6, PT, R97, RZ, PT ;  /* 0x000000ff6100720c */ /* 0x000fe40003fc5270 */
[C---:B------:R-:W-:Y:S02]  /*6b30*/  ISETP.LT.OR P2, PT, R11.reuse, 0x4a, P2 ;  /* 0x0000004a0b00780c */ /* 0x040fe40001741670 */
[----:B------:R-:W-:Y:S02]  /*6b40*/  ISETP.LT.OR P3, PT, R11, 0x51, P3 ;  /* 0x000000510b00780c */ /* 0x000fe40001f61670 */
[----:B------:R-:W-:Y:S02]  /*6b50*/  FSEL R214, R127, -INF , !P2 ;  /* 0xff8000007fd67808 */ /* 0x000fe40005000000 */
[----:B------:R-:W-:-:S02]  /*6b60*/  ISETP.GT.AND P2, PT, R15, RZ, !P6 ;  /* 0x000000ff0f00720c */ /* 0x000fc40007744270 */
[----:B------:R-:W-:Y:S02]  /*6b70*/  ISETP.NE.AND P6, PT, R93, RZ, PT ;  /* 0x000000ff5d00720c */ /* 0x000fe40003fc5270 */
[----:B------:R-:W-:Y:S02]  /*6b80*/  ISETP.LT.OR P2, PT, R11, 0x1, P2 ;  /* 0x000000010b00780c */ /* 0x000fe40001741670 */
[----:B------:R-:W-:Y:S02]  /*6b90*/  FSEL R130, R130, -INF , !P3 ;  /* 0xff80000082827808 */ /* 0x000fe40005800000 */
[----:B------:R-:W-:Y:S02]  /*6ba0*/  FSEL R93, R90, -INF , !P2 ;  /* 0xff8000005a5d7808 */ /* 0x000fe40005000000 */
[----:B------:R-:W-:Y:S02]  /*6bb0*/  FSETP.NEU.FTZ.AND P2, PT, R12, -INF , PT ;  /* 0xff8000000c00780b */ /* 0x000fe40003f5d000 */
[----:B------:R-:W-:-:S02]  /*6bc0*/  FMNMX.FTZ R13, R93, R8, !PT ;  /* 0x000000085d0d7209 */ /* 0x000fc40007810000 */
[----:B------:R-:W-:Y:S02]  /*6bd0*/  FSEL R95, R95, RZ, P2 ;  /* 0x000000ff5f5f7208 */ /* 0x000fe40001000000 */
[----:B------:R-:W-:Y:S02]  /*6be0*/  FMNMX.FTZ R21, R212, R13, !PT ;  /* 0x0000000dd4157209 */ /* 0x000fe40007810000 */
[----:B------:R-:W-:Y:S01]  /*6bf0*/  ISETP.GT.AND P6, PT, R15, 0x59, !P6 ;  /* 0x000000590f00780c */ /* 0x000fe200077c4270 */
[--C-:B------:R-:W-:Y:S01]  /*6c00*/  FFMA.FTZ R15, R100, R9, -R95.reuse ;  /* 0x00000009640f7223 */ /* 0x100fe2000001085f */
[----:B------:R-:W-:Y:S01]  /*6c10*/  FMNMX.FTZ R21, R150, R21, !PT ;  /* 0x0000001596157209 */ /* 0x000fe20007810000 */
[-CC-:B------:R-:W-:Y:S01]  /*6c20*/  FFMA.FTZ R148, R148, R9.reuse, -R95.reuse ;  /* 0x0000000994947223 */ /* 0x180fe2000001085f */
[----:B------:R-:W-:Y:S01]  /*6c30*/  FSEL R100, R131, -INF , !P4 ;  /* 0xff80000083647808 */ /* 0x000fe20006000000 */
[--C-:B------:R-:W-:Y:S01]  /*6c40*/  FFMA.FTZ R99, R14, R9, -R95.reuse ;  /* 0x000000090e637223 */ /* 0x100fe2000001085f */
[----:B------:R-:W-:Y:S01]  /*6c50*/  FMNMX.FTZ R21, R210, R21, !PT ;  /* 0x00000015d2157209 */ /* 0x000fe20007810000 */
[-CC-:B------:R-:W-:Y:S01]  /*6c60*/  FFMA.FTZ R146, R146, R9.reuse, -R95.reuse ;  /* 0x0000000992927223 */ /* 0x180fe2000001085f */
        /* <DEDUP_REMOVED lines=8> */
[----:B------:R0:W-:Y:S01]  /*6cf0*/  MUFU.EX2 R21, R148 ;  /* 0x0000009400157308 */ /* 0x0001e20000000800 */
        /* <DEDUP_REMOVED lines=8> */
[--C-:B0-----:R-:W-:Y:S01]  /*6d80*/  FFMA.FTZ R148, R104, R9, -R95.reuse ;  /* 0x0000000968947223 */ /* 0x101fe2000001085f */
        /* <DEDUP_REMOVED lines=8> */
[----:B------:R0:W-:Y:S03]  /*6e10*/  MUFU.EX2 R89, R146 ;  /* 0x0000009200597308 */ /* 0x0001e60000000800 */
[----:B------:R-:W-:-:S04]  /*6e20*/  FMNMX.FTZ R91, R114, R91, !PT ;  /* 0x0000005b725b7209 */ /* 0x000fc80007810000 */
[----:B------:R-:W-:Y:S01]  /*6e30*/  FMNMX.FTZ R97, R98, R91, !PT ;  /* 0x0000005b62617209 */ /* 0x000fe20007810000 */
[----:B------:R-:W-:Y:S01]  /*6e40*/  MUFU.EX2 R90, R90 ;  /* 0x0000005a005a7308 */ /* 0x000fe20000000800 */
[----:B0-----:R-:W-:Y:S02]  /*6e50*/  FFMA.FTZ R146, R116, R9, -R95 ;  /* 0x0000000974927223 */ /* 0x001fe4000001085f */
        /* <DEDUP_REMOVED lines=15> */
[--C-:B------:R-:W-:Y:S01]  /*6f50*/  FFMA.FTZ R97, R2, R9, -R95.reuse ;  /* 0x0000000902617223 */ /* 0x100fe2000001085f */
[----:B------:R-:W-:Y:S03]  /*6f60*/  MUFU.EX2 R148, R148 ;  /* 0x0000009400947308 */ /* 0x000fe60000000800 */
[----:B------:R-:W0:Y:S05]  /*6f70*/  SHFL.BFLY PT, R103, R0, 0x2, 0x1f ;  /* 0x0c401f0000677f89 */ /* 0x000e2a00000e0000 */
[----:B------:R-:W-:Y:S08]  /*6f80*/  MUFU.EX2 R15, R15 ;  /* 0x0000000f000f7308 */ /* 0x000ff00000000800 */
[----:B------:R-:W-:Y:S08]  /*6f90*/  MUFU.EX2 R11, R11 ;  /* 0x0000000b000b7308 */ /* 0x000ff00000000800 */
[----:B------:R-:W-:Y:S01]  /*6fa0*/  MUFU.EX2 R104, R104 ;  /* 0x0000006800687308 */ /* 0x000fe20000000800 */
[----:B0-----:R-:W-:Y:S01]  /*6fb0*/  FMNMX.FTZ R14, R0, R103, !PT ;  /* 0x00000067000e7209 */ /* 0x001fe20007810000 */
[-CC-:B------:R-:W-:Y:S01]  /*6fc0*/  FFMA.FTZ R103, R92, R9.reuse, -R95.reuse ;  /* 0x000000095c677223 */ /* 0x180fe2000001085f */
[----:B------:R-:W-:Y:S01]  /*6fd0*/  FSEL R0, R12, RZ, P2 ;  /* 0x000000ff0c007208 */ /* 0x000fe20001000000 */
[----:B------:R-:W-:-:S02]  /*6fe0*/  FFMA.FTZ R92, R128, R9, -R95 ;  /* 0x00000009805c7223 */ /* 0x000fc4000001085f */
[----:B------:R-:W0:Y:S02]  /*6ff0*/  SHFL.BFLY PT, R107, R14, 0x1, 0x1f ;  /* 0x0c201f000e6b7f89 */ /* 0x000e2400000e0000 */
[----:B------:R-:W-:Y:S01]  /*7000*/  MUFU.EX2 R144, R144 ;  /* 0x0000009000907308 */ /* 0x000fe20000000800 */
[----:B------:R-:W-:Y:S01]  /*7010*/  FADD.FTZ R0, -R0, R3 ;  /* 0x0000000300007221 */ /* 0x000fe20000010100 */
[----:B------:R-:W-:-:S03]  /*7020*/  FFMA.FTZ R3, R88, R9, -R95 ;  /* 0x0000000958037223 */ /* 0x000fc6000001085f */
[----:B------:R-:W-:-:S03]  /*7030*/  FMUL.FTZ R0, R0, R9 ;  /* 0x0000000900007220 */ /* 0x000fc60000410000 */
[----:B------:R-:W-:Y:S08]  /*7040*/  MUFU.EX2 R97, R97 ;  /* 0x0000006100617308 */ /* 0x000ff00000000800 */
[----:B------:R-:W1:Y:S01]  /*7050*/  MUFU.EX2 R0, R0 ;  /* 0x0000000000007308 */ /* 0x000e620000000800 */
[----:B0-----:R-:W-:Y:S01]  /*7060*/  FMNMX.FTZ R14, R14, R107, !PT ;  /* 0x0000006b0e0e7209 */ /* 0x001fe20007810000 */
[----:B------:R-:W-:-:S06]  /*7070*/  IMAD.U32 R107, RZ, RZ, UR5 ;  /* 0x00000005ff6b7e24 */ /* 0x000fcc000f8e00ff */
[----:B------:R-:W-:Y:S01]  /*7080*/  MUFU.EX2 R146, R146 ;  /* 0x0000009200927308 */ /* 0x000fe20000000800 */
[C---:B------:R-:W-:Y:S01]  /*7090*/  FSETP.NEU.FTZ.AND P2, PT, R14.reuse, -INF , PT ;  /* 0xff8000000e00780b */ /* 0x040fe20003f5d000 */
[----:B------:R-:W-:Y:S01]  /*70a0*/  FMUL.FTZ R95, R14, R9 ;  /* 0x000000090e5f7220 */ /* 0x000fe20000410000 */
[----:B------:R-:W-:-:S04]  /*70b0*/  @!P1 VIADD R107, R107, 0x2a860 ;  /* 0x0002a8606b6b9836 */ /* 0x000fc80000000000 */
[----:B------:R-:W-:Y:S01]  /*70c0*/  FSEL R95, R95, RZ, P2 ;  /* 0x000000ff5f5f7208 */ /* 0x000fe20001000000 */
[----:B-1----:R-:W-:Y:S01]  /*70d0*/  FFMA.FTZ R7, R0, R7, R13 ;  /* 0x0000000700077223 */ /* 0x002fe2000001000d */
[----:B------:R-:W-:Y:S01]  /*70e0*/  @!P1 PRMT R107, RZ, 0x654, R107 ;  /* 0x00000654ff6b9816 */ /* 0x000fe2000000006b */
[----:B------:R-:W-:Y:S02]  /*70f0*/  MUFU.EX2 R99, R99 ;  /* 0x0000006300637308 */ /* 0x000fe40000000800 */
[-CC-:B------:R-:W-:Y:S01]  /*7100*/  FFMA.FTZ R157, R93, R9.reuse, -R95.reuse ;  /* 0x000000095d9d7223 */ /* 0x180fe2000001085f */
[----:B------:R-:W-:Y:S01]  /*7110*/  FSEL R93, R14, RZ, P2 ;  /* 0x000000ff0e5d7208 */ /* 0x000fe20001000000 */
[-CC-:B------:R-:W-:Y:S01]  /*7120*/  FFMA.FTZ R88, R212, R9.reuse, -R95.reuse ;  /* 0x00000009d4587223 */ /* 0x180fe2000001085f */
[-CC-:B------:R-:W-:Y:S01]  /*7130*/  FFMA.FTZ R159, R150, R9.reuse, -R95.reuse ;  /* 0x00000009969f7223 */ /* 0x180fe2000001085f */
[-CC-:B------:R-:W-:Y:S01]  /*7140*/  FFMA.FTZ R112, R210, R9.reuse, -R95.reuse ;  /* 0x00000009d2707223 */ /* 0x180fe2000001085f */
[-C--:B------:R-:W-:Y:S01]  /*7150*/  FFMA.FTZ R151, R110, R9.reuse, -R95 ;  /* 0x000000096e977223 */ /* 0x080fe2000001085f */
[----:B------:R-:W-:Y:S01]  /*7160*/  FADD.FTZ R2, -R93, R8 ;  /* 0x000000085d027221 */ /* 0x000fe20000010100 */
[----:B------:R-:W-:Y:S01]  /*7170*/  MUFU.EX2 R157, R157 ;  /* 0x0000009d009d7308 */ /* 0x000fe20000000800 */
[----:B------:R-:W-:Y:S01]  /*7180*/  FADD.FTZ R110, R90, R7 ;  /* 0x000000075a6e7221 */ /* 0x000fe20000010000 */
[-CC-:B------:R-:W-:Y:S01]  /*7190*/  FFMA.FTZ R153, R154, R9.reuse, -R95.reuse ;  /* 0x000000099a997223 */ /* 0x180fe2000001085f */
[-C--:B------:R-:W-:Y:S01]  /*71a0*/  FMUL.FTZ R2, R2, R9.reuse ;  /* 0x0000000902027220 */ /* 0x080fe20000410000 */
[-CC-:B------:R-:W-:Y:S01]  /*71b0*/  FFMA.FTZ R116, R208, R9.reuse, -R95.reuse ;  /* 0x00000009d0747223 */ /* 0x180fe2000001085f */
[----:B------:R-:W-:Y:S01]  /*71c0*/  FADD.FTZ R7, R21, R110 ;  /* 0x0000006e15077221 */ /* 0x000fe20000010000 */
[-CC-:B------:R-:W-:Y:S01]  /*71d0*/  FFMA.FTZ R155, R152, R9.reuse, -R95.reuse ;  /* 0x00000009989b7223 */ /* 0x180fe2000001085f */
[-C--:B------:R-:W-:Y:S01]  /*71e0*/  FFMA.FTZ R120, R206, R9.reuse, -R95 ;  /* 0x00000009ce787223 */ /* 0x080fe2000001085f */
[----:B------:R-:W-:Y:S01]  /*71f0*/  MUFU.EX2 R88, R88 ;  /* 0x0000005800587308 */ /* 0x000fe20000000800 */
[----:B------:R-:W-:Y:S01]  /*7200*/  FADD.FTZ R110, R138, R7 ;  /* 0x000000078a6e7221 */ /* 0x000fe20000010000 */
[-CC-:B------:R-:W-:Y:S01]  /*7210*/  FFMA.FTZ R149, R106, R9.reuse, -R95.reuse ;  /* 0x000000096a957223 */ /* 0x180fe2000001085f */
[-CC-:B------:R-:W-:Y:S01]  /*7220*/  FFMA.FTZ R106, R158, R9.reuse, -R95.reuse ;  /* 0x000000099e6a7223 */ /* 0x180fe2000001085f */
[-CC-:B------:R-:W-:Y:S01]  /*7230*/  FFMA.FTZ R156, R156, R9.reuse, -R95.reuse ;  /* 0x000000099c9c7223 */ /* 0x180fe2000001085f */
[----:B------:R-:W-:Y:S01]  /*7240*/  FADD.FTZ R93, R89, R110 ;  /* 0x0000006e595d7221 */ /* 0x000fe20000010000 */
[-CC-:B------:R-:W-:Y:S01]  /*7250*/  FFMA.FTZ R145, R114, R9.reuse, -R95.reuse ;  /* 0x0000000972917223 */ /* 0x180fe2000001085f */
[-CC-:B------:R-:W-:Y:S01]  /*7260*/  FFMA.FTZ R98, R98, R9.reuse, -R95.reuse ;  /* 0x0000000962627223 */ /* 0x180fe2000001085f */
[----:B------:R-:W0:Y:S01]  /*7270*/  MUFU.EX2 R2, R2 ;  /* 0x0000000200027308 */ /* 0x000e220000000800 */
[-CC-:B------:R-:W-:Y:S01]  /*7280*/  FFMA.FTZ R147, R118, R9.reuse, -R95.reuse ;  /* 0x0000000976937223 */ /* 0x180fe2000001085f */
[-CC-:B------:R-:W-:Y:S01]  /*7290*/  FFMA.FTZ R94, R94, R9.reuse, -R95.reuse ;  /* 0x000000095e5e7223 */ /* 0x180fe2000001085f */
[-CC-:B------:R-:W-:Y:S01]  /*72a0*/  FFMA.FTZ R141, R122, R9.reuse, -R95.reuse ;  /* 0x000000097a8d7223 */ /* 0x180fe2000001085f */
[----:B------:R1:W-:Y:S01]  /*72b0*/  @!P1 SYNCS.ARRIVE.TRANS64.RED.A1T0 RZ, [R107+URZ], RZ ;  /* 0x000000ff6bff99a7 */ /* 0x0003e2000810043f */
[-CC-:B------:R-:W-:Y:S01]  /*72c0*/  FFMA.FTZ R126, R126, R9.reuse, -R95.reuse ;  /* 0x000000097e7e7223 */ /* 0x180fe2000001085f */
[-CC-:B------:R-:W-:Y:S01]  /*72d0*/  FFMA.FTZ R214, R214, R9.reuse, -R95.reuse ;  /* 0x00000009d6d67223 */ /* 0x180fe2000001085f */
[-CC-:B------:R-:W-:Y:S01]  /*72e0*/  FFMA.FTZ R130, R130, R9.reuse, -R95.reuse ;  /* 0x0000000982827223 */ /* 0x180fe2000001085f */
[----:B------:R-:W2:Y:S01]  /*72f0*/  MUFU.EX2 R159, R159 ;  /* 0x0000009f009f7308 */ /* 0x000ea20000000800 */
[-CC-:B------:R-:W-:Y:S01]  /*7300*/  FFMA.FTZ R100, R100, R9.reuse, -R95.reuse ;  /* 0x0000000964647223 */ /* 0x180fe2000001085f */
[----:B------:R-:W-:Y:S01]  /*7310*/  FFMA.FTZ R134, R134, R9, -R95 ;  /* 0x0000000986867223 */ /* 0x000fe2000001085f */
[C---:B------:R-:W-:Y:S01]  /*7320*/  ISETP.GT.AND P2, PT, R10.reuse, UR58, PT ;  /* 0x0000003a0a007c0c */ /* 0x040fe2000bf44270 */
[----:B------:R-:W-:Y:S01]  /*7330*/  VIADD R10, R10, 0xffffffff ;  /* 0xffffffff0a0a7836 */ /* 0x000fe20000000000 */
[----:B------:R-:W-:-:S02]  /*7340*/  F2FP.F16.F32.PACK_AB R152, R140, R89 ;  /* 0x000000598c98723e */ /* 0x000fc400000000ff */
[----:B------:R-:W-:Y:S01]  /*7350*/  F2FP.F16.F32.PACK_AB R158, R138, R21 ;  /* 0x000000158a9e723e */ /* 0x000fe200000000ff */
[----:B------:R-:W3:Y:S01]  /*7360*/  MUFU.EX2 R112, R112 ;  /* 0x0000007000707308 */ /* 0x000ee20000000800 */
[----:B0-----:R-:W-:Y:S01]  /*7370*/  FFMA.FTZ R7, R2, R6, R157 ;  /* 0x0000000602077223 */ /* 0x001fe2000001009d */
[----:B------:R-:W-:Y:S01]  /*7380*/  FADD.FTZ R6, R140, R93 ;  /* 0x0000005d8c067221 */ /* 0x000fe20000010000 */
[----:B------:R-:W-:Y:S02]  /*7390*/  F2FP.F16.F32.PACK_AB R154, R136, R91 ;  /* 0x0000005b889a723e */ /* 0x000fe400000000ff */
[----:B------:R-:W-:Y:S01]  /*73a0*/  FADD.FTZ R110, R88, R7 ;  /* 0x00000007586e7221 */ /* 0x000fe20000010000 */
[----:B------:R-:W-:Y:S01]  /*73b0*/  FADD.FTZ R93, R91, R6 ;  /* 0x000000065b5d7221 */ /* 0x000fe20000010000 */
[-C--:B------:R-:W-:Y:S01]  /*73c0*/  FFMA.FTZ R6, R102, R9.reuse, -R95 ;  /* 0x0000000966067223 */ /* 0x080fe2000001085f */
[----:B------:R-:W0:Y:S01]  /*73d0*/  MUFU.EX2 R153, R153 ;  /* 0x0000009900997308 */ /* 0x000e220000000800 */
[----:B--2---:R-:W-:Y:S01]  /*73e0*/  FADD.FTZ R7, R159, R110 ;  /* 0x0000006e9f077221 */ /* 0x004fe20000010000 */
[----:B------:R-:W-:Y:S01]  /*73f0*/  FADD.FTZ R93, R136, R93 ;  /* 0x0000005d885d7221 */ /* 0x000fe20000010000 */
[----:B------:R-:W-:Y:S01]  /*7400*/  FFMA.FTZ R95, R108, R9, -R95 ;  /* 0x000000096c5f7223 */ /* 0x000fe2000001085f */
[----:B------:R-:W-:-:S02]  /*7410*/  F2FP.F16.F32.PACK_AB R150, R104, R11 ;  /* 0x0000000b6896723e */ /* 0x000fc400000000ff */
[----:B------:R-:W-:Y:S01]  /*7420*/  FADD.FTZ R110, R148, R93 ;  /* 0x0000005d946e7221 */ /* 0x000fe20000010000 */
[C---:B------:R-:W-:Y:S01]  /*7430*/  F2FP.F16.F32.PACK_AB R148, R15.reuse, R148 ;  /* 0x000000940f94723e */ /* 0x040fe200000000ff */
[----:B------:R-:W2:Y:S01]  /*7440*/  MUFU.EX2 R116, R116 ;  /* 0x0000007400747308 */ /* 0x000ea20000000800 */
[----:B---3--:R-:W-:Y:S01]  /*7450*/  FADD.FTZ R102, R112, R7 ;  /* 0x0000000770667221 */ /* 0x008fe20000010000 */
[----:B------:R-:W-:Y:S01]  /*7460*/  FADD.FTZ R110, R15, R110 ;  /* 0x0000006e0f6e7221 */ /* 0x000fe20000010000 */
[----:B------:R-:W-:Y:S02]  /*7470*/  F2FP.F16.F32.PACK_AB R157, R88, R157 ;  /* 0x0000009d589d723e */ /* 0x000fe400000000ff */
[----:B------:R-:W-:Y:S01]  /*7480*/  F2FP.F16.F32.PACK_AB R159, R112, R159 ;  /* 0x0000009f709f723e */ /* 0x000fe200000000ff */
[----:B------:R-:W-:Y:S02]  /*7490*/  FADD.FTZ R93, R11, R110 ;  /* 0x0000006e0b5d7221 */ /* 0x000fe40000010000 */
[----:B------:R-:W3:Y:S01]  /*74a0*/  MUFU.EX2 R155, R155 ;  /* 0x0000009b009b7308 */ /* 0x000ee20000000800 */
[----:B0-----:R-:W-:Y:S01]  /*74b0*/  FADD.FTZ R7, R153, R102 ;  /* 0x0000006699077221 */ /* 0x001fe20000010000 */
[----:B------:R-:W-:-:S04]  /*74c0*/  FADD.FTZ R93, R104, R93 ;  /* 0x0000005d685d7221 */ /* 0x000fc80000010000 */
[----:B------:R-:W-:Y:S01]  /*74d0*/  FADD.FTZ R110, R144, R93 ;  /* 0x0000005d906e7221 */ /* 0x000fe20000010000 */
[C---:B------:R-:W-:Y:S01]  /*74e0*/  F2FP.F16.F32.PACK_AB R144, R97.reuse, R144 ;  /* 0x000000906190723e */ /* 0x040fe200000000ff */
[----:B------:R-:W0:Y:S01]  /*74f0*/  MUFU.EX2 R120, R120 ;  /* 0x0000007800787308 */ /* 0x000e220000000800 */
[C---:B--2---:R-:W-:Y:S01]  /*7500*/  FADD.FTZ R102, R116.reuse, R7 ;  /* 0x0000000774667221 */ /* 0x044fe20000010000 */
[----:B------:R-:W-:Y:S01]  /*7510*/  FADD.FTZ R93, R97, R110 ;  /* 0x0000006e615d7221 */ /* 0x000fe20000010000 */
[----:B------:R-:W-:-:S03]  /*7520*/  F2FP.F16.F32.PACK_AB R153, R116, R153 ;  /* 0x000000997499723e */ /* 0x000fc600000000ff */
[----:B------:R-:W-:Y:S01]  /*7530*/  FADD.FTZ R110, R146, R93 ;  /* 0x0000005d926e7221 */ /* 0x000fe20000010000 */
[----:B------:R-:W-:Y:S01]  /*7540*/  F2FP.F16.F32.PACK_AB R146, R99, R146 ;  /* 0x000000926392723e */ /* 0x000fe200000000ff */
[----:B------:R-:W2:Y:S01]  /*7550*/  MUFU.EX2 R149, R149 ;  /* 0x0000009500957308 */ /* 0x000ea20000000800 */
[----:B---3--:R-:W-:Y:S01]  /*7560*/  FADD.FTZ R7, R155, R102 ;  /* 0x000000669b077221 */ /* 0x008fe20000010000 */
[----:B------:R-:W-:-:S06]  /*7570*/  FADD.FTZ R110, R99, R110 ;  /* 0x0000006e636e7221 */ /* 0x000fcc0000010000 */
[----:B------:R-:W3:Y:S01]  /*7580*/  MUFU.EX2 R106, R106 ;  /* 0x0000006a006a7308 */ /* 0x000ee20000000800 */
[C---:B0-----:R-:W-:Y:S01]  /*7590*/  FADD.FTZ R102, R120.reuse, R7 ;  /* 0x0000000778667221 */ /* 0x041fe20000010000 */
[----:B------:R-:W-:-:S06]  /*75a0*/  F2FP.F16.F32.PACK_AB R155, R120, R155 ;  /* 0x0000009b789b723e */ /* 0x000fcc00000000ff */
[----:B------:R-:W0:Y:S01]  /*75b0*/  MUFU.EX2 R151, R151 ;  /* 0x0000009700977308 */ /* 0x000e220000000800 */
[----:B--2---:R-:W-:-:S07]  /*75c0*/  FADD.FTZ R7, R149, R102 ;  /* 0x0000006695077221 */ /* 0x004fce0000010000 */
[----:B------:R2:W4:Y:S01]  /*75d0*/  MUFU.EX2 R8, R156 ;  /* 0x0000009c00087308 */ /* 0x0005220000000800 */
[C---:B---3--:R-:W-:Y:S01]  /*75e0*/  FADD.FTZ R102, R106.reuse, R7 ;  /* 0x000000076a667221 */ /* 0x048fe20000010000 */
[----:B------:R-:W-:-:S06]  /*75f0*/  F2FP.F16.F32.PACK_AB R149, R106, R149 ;  /* 0x000000956a95723e */ /* 0x000fcc00000000ff */
[----:B------:R-:W3:Y:S01]  /*7600*/  MUFU.EX2 R145, R145 ;  /* 0x0000009100917308 */ /* 0x000ee20000000800 */
[----:B0-----:R-:W-:Y:S01]  /*7610*/  FADD.FTZ R7, R151, R102 ;  /* 0x0000006697077221 */ /* 0x001fe20000010000 */
[----:B--2---:R-:W-:-:S06]  /*7620*/  F2FP.F16.F32.PACK_AB R156, R90, R13 ;  /* 0x0000000d5a9c723e */ /* 0x004fcc00000000ff */
[----:B------:R-:W0:Y:S01]  /*7630*/  MUFU.EX2 R98, R98 ;  /* 0x0000006200627308 */ /* 0x000e220000000800 */
[----:B----4-:R-:W-:-:S07]  /*7640*/  F2FP.F16.F32.PACK_AB R151, R8, R151 ;  /* 0x000000970897723e */ /* 0x010fce00000000ff */
[----:B------:R-:W2:Y:S08]  /*7650*/  MUFU.EX2 R147, R147 ;  /* 0x0000009300937308 */ /* 0x000eb00000000800 */
[----:B------:R-:W4:Y:S08]  /*7660*/  MUFU.EX2 R6, R6 ;  /* 0x0000000600067308 */ /* 0x000f300000000800 */
[----:B-1----:R1:W-:Y:S08]  /*7670*/  MUFU.EX2 R107, R94 ;  /* 0x0000005e006b7308 */ /* 0x0023f00000000800 */
[----:B------:R-:W5:Y:S01]  /*7680*/  MUFU.EX2 R101, R101 ;  /* 0x0000006500657308 */ /* 0x000f620000000800 */
[----:B-1----:R-:W-:Y:S01]  /*7690*/  FADD.FTZ R94, R8, R7 ;  /* 0x00000007085e7221 */ /* 0x002fe20000010000 */
[----:B------:R-:W-:-:S03]  /*76a0*/  IMAD.MOV.U32 R8, RZ, RZ, R14 ;  /* 0x000000ffff087224 */ /* 0x000fc600078e000e */
[----:B---3--:R-:W-:Y:S01]  /*76b0*/  FADD.FTZ R7, R145, R94 ;  /* 0x0000005e91077221 */ /* 0x008fe20000010000 */
[C---:B0-----:R-:W-:Y:S02]  /*76c0*/  F2FP.F16.F32.PACK_AB R145, R98.reuse, R145 ;  /* 0x000000916291723e */ /* 0x041fe400000000ff */
[----:B------:R-:W0:Y:S01]  /*76d0*/  MUFU.EX2 R141, R141 ;  /* 0x0000008d008d7308 */ /* 0x000e220000000800 */
[----:B------:R-:W-:-:S04]  /*76e0*/  FADD.FTZ R90, R98, R7 ;  /* 0x00000007625a7221 */ /* 0x000fc80000010000 */
[----:B--2---:R-:W-:Y:S01]  /*76f0*/  FADD.FTZ R7, R147, R90 ;  /* 0x0000005a93077221 */ /* 0x004fe20000010000 */
[C---:B----4-:R-:W-:Y:S02]  /*7700*/  F2FP.F16.F32.PACK_AB R147, R6.reuse, R147 ;  /* 0x000000930693723e */ /* 0x050fe400000000ff */
[----:B------:R-:W1:Y:S01]  /*7710*/  MUFU.EX2 R20, R20 ;  /* 0x0000001400147308 */ /* 0x000e620000000800 */
[----:B------:R-:W-:Y:S01]  /*7720*/  FADD.FTZ R90, R6, R7 ;  /* 0x00000007065a7221 */ /* 0x000fe20000010000 */
[----:B-----5:R-:W-:-:S06]  /*7730*/  FADD.FTZ R93, R101, R110 ;  /* 0x0000006e655d7221 */ /* 0x020fcc0000010000 */
[----:B------:R-:W2:Y:S01]  /*7740*/  MUFU.EX2 R142, R142 ;  /* 0x0000008e008e7308 */ /* 0x000ea20000000800 */
[----:B0-----:R-:W-:Y:S01]  /*7750*/  FADD.FTZ R90, R141, R90 ;  /* 0x0000005a8d5a7221 */ /* 0x001fe20000010000 */
[----:B------:R-:W-:-:S03]  /*7760*/  F2FP.F16.F32.PACK_AB R141, R107, R141 ;  /* 0x0000008d6b8d723e */ /* 0x000fc600000000ff */
[----:B------:R-:W-:-:S03]  /*7770*/  FADD.FTZ R90, R107, R90 ;  /* 0x0000005a6b5a7221 */ /* 0x000fc60000010000 */
        /* <DEDUP_REMOVED lines=26> */
[----:B--2---:R-:W-:Y:S01]  /*7920*/  FADD.FTZ R90, R139, R90 ;  /* 0x0000005a8b5a7221 */ /* 0x004fe20000010000 */
[C---:B0-----:R-:W-:Y:S01]  /*7930*/  FADD.FTZ R7, R3.reuse, R20 ;  /* 0x0000001403077221 */ /* 0x041fe20000010000 */
[----:B------:R-:W-:Y:S01]  /*7940*/  F2FP.F16.F32.PACK_AB R138, R3, R96 ;  /* 0x00000060038a723e */ /* 0x000fe200000000ff */
[----:B------:R-:W-:Y:S02]  /*7950*/  IMAD.MOV.U32 R3, RZ, RZ, R12 ;  /* 0x000000ffff037224 */ /* 0x000fe400078e000c */
[C---:B-1----:R-:W-:Y:S01]  /*7960*/  FADD.FTZ R6, R95.reuse, R90 ;  /* 0x0000005a5f067221 */ /* 0x042fe20000010000 */
[----:B------:R-:W-:Y:S01]  /*7970*/  F2FP.F16.F32.PACK_AB R139, R95, R139 ;  /* 0x0000008b5f8b723e */ /* 0x000fe200000000ff */
[----:B------:R-:W-:Y:S06]  /*7980*/  @P2 BRA `(.L_x_1176) ;  /* 0xffffffd000b82947 */ /* 0x000fec000383ffff */
[----:B------:R-:W-:Y:S01]  /*7990*/  IMAD.MOV.U32 R8, RZ, RZ, R14 ;  /* 0x000000ffff087224 */ /* 0x000fe200078e000e */
[----:B------:R-:W-:Y:S01]  /*79a0*/  UMOV UR36, UR4 ;  /* 0x0000000400247c82 */ /* 0x000fe20008000000 */
[----:B------:R-:W-:Y:S01]  /*79b0*/  IMAD.MOV.U32 R3, RZ, RZ, R12 ;  /* 0x000000ffff037224 */ /* 0x000fe200078e000c */
[----:B------:R-:W-:-:S06]  /*79c0*/  UMOV UR38, UR7 ;  /* 0x0000000700267c82 */ /* 0x000fcc0008000000 */
.L_x_1159:
[----:B------:R-:W-:Y:S01]  /*79d0*/  ULDC UR4, c[0x0][0x448] ;  /* 0x0001120000047ab9 */ /* 0x000fe20000000800 */
[----:B------:R-:W-:Y:S01]  /*79e0*/  IADD3 R11, R16, 0x1, -R17 ;  /* 0x00000001100b7810 */ /* 0x000fe20007ffe811 */
[----:B------:R-:W-:Y:S01]  /*79f0*/  UISETP.NE.AND UP0, UPT, UR4, 0x1, UPT ;  /* 0x000000010400788c */ /* 0x000fe2000bf05270 */
[----:B------:R-:W-:Y:S02]  /*7a00*/  ULDC UR10, c[0x0][0x9e4] ;  /* 0x00027900000a7ab9 */ /* 0x000fe40000000800 */
[----:B------:R-:W-:Y:S01]  /*7a10*/  R2UR UR7, R11 ;  /* 0x000000000b0772ca */ /* 0x000fe200000e0000 */
[----:B------:R-:W-:Y:S02]  /*7a20*/  UISETP.GE.AND UP1, UPT, UR10, 0x1, UPT ;  /* 0x000000010a00788c */ /* 0x000fe4000bf26270 */
[----:B------:R-:W-:-:S04]  /*7a30*/  UIADD3 UR6, UR39, 0x7f, URZ ;  /* 0x0000007f27067890 */ /* 0x000fc8000fffe03f */
[----:B------:R-:W-:Y:S01]  /*7a40*/  PLOP3.LUT P2, PT, PT, PT, UP1, 0x40, 0x0 ;  /* 0x000000000000781c */ /* 0x000fe20003f4e818 */
[----:B------:R-:W-:Y:S01]  /*7a50*/  @UP0 ULDC UR4, c[0x0][0x44c] ;  /* 0x0001130000040ab9 */ /* 0x000fe20000000800 */
[----:B------:R-:W-:Y:S01]  /*7a60*/  @UP0 ULDC UR11, c[0x0][0x450] ;  /* 0x00011400000b0ab9 */ /* 0x000fe20000000800 */
[----:B------:R-:W-:-:S04]  /*7a70*/  UIMAD.WIDE.U32 UR4, UR6, UR4, URZ ;  /* 0x00000004060472a5 */ /* 0x000fc8000f8e003f */
[----:B------:R-:W-:-:S04]  /*7a80*/  @UP0 USHF.R.U32.HI UR6, URZ, UR11, UR5 ;  /* 0x0000000b3f060299 */ /* 0x000fc80008011605 */
[----:B------:R-:W-:-:S04]  /*7a90*/  UIADD3 UR6, UR7, UR6, URZ ;  /* 0x0000000607067290 */ /* 0x000fc8000fffe03f */
[----:B------:R-:W-:Y:S01]  /*7aa0*/  UIADD3 UR14, UR6, -UR14, URZ ;  /* 0x8000000e060e7290 */ /* 0x000fe2000fffe03f */
[----:B------:R-:W-:Y:S11]  /*7ab0*/  @P2 BRA `(.L_x_1177) ;  /* 0x0000000000482947 */ /* 0x000ff60003800000 */
[----:B------:R-:W-:Y:S02]  /*7ac0*/  UMOV UR11, UR6 ;  /* 0x00000006000b7c82 */ /* 0x000fe40008000000 */
        /* <DEDUP_REMOVED lines=10> */
.L_x_1178:
[----:B------:R-:W-:-:S11]  /*7b70*/  UISETP.NE.AND UP2, UPT, UR10, 0x1, UPT ;  /* 0x000000010a00788c */ /* 0x000fd6000bf45270 */
[----:B------:R-:W-:Y:S02]  /*7b80*/  @UP2 ULDC.64 UR4, c[0x0][0x9e8] ;  /* 0x00027a0000042ab9 */ /* 0x000fe40000000a00 */
[----:B------:R-:W-:-:S04]  /*7b90*/  UIMAD.WIDE.U32 UR6, UR11, UR4, URZ ;  /* 0x000000040b0672a5 */ /* 0x000fc8000f8e003f */
[----:B------:R-:W-:-:S12]  /*7ba0*/  @UP2 USHF.R.U32.HI UR11, URZ, UR5, UR7 ;  /* 0x000000053f0b2299 */ /* 0x000fd80008011607 */
.L_x_1179:
[----:B------:R-:W-:-:S04]  /*7bb0*/  UIMAD UR10, UR11, UR10, URZ ;  /* 0x0000000a0b0a72a4 */ /* 0x000fc8000f8e023f */
[----:B------:R-:W-:-:S04]  /*7bc0*/  UISETP.LT.AND UP2, UPT, UR14, UR10, UPT ;  /* 0x0000000a0e00728c */ /* 0x000fc8000bf41270 */
[----:B------:R-:W-:-:S12]  /*7bd0*/  USEL UR14, UR14, UR10, !UP2 ;  /* 0x0000000a0e0e7287 */ /* 0x000fd8000d000000 */
.L_x_1177:
[----:B------:R-:W-:-:S04]  /*7be0*/  UIADD3 UR4, UR14, 0x5f, URZ ;  /* 0x0000005f0e047890 */ /* 0x000fc8000fffe03f */
[----:B------:R-:W-:-:S04]  /*7bf0*/  UIMAD.WIDE UR4, UR4, 0x2aaaaaab, URZ ;  /* 0x2aaaaaab040478a5 */ /* 0x000fc8000f8e023f */
[----:B------:R-:W-:-:S04]  /*7c00*/  USHF.R.U32.HI UR4, URZ, 0x1f, UR5 ;  /* 0x0000001f3f047899 */ /* 0x000fc80008011605 */
[----:B------:R-:W-:-:S04]  /*7c10*/  ULEA.HI.SX32 UR4, UR5, UR4, 0x1c ;  /* 0x0000000405047291 */ /* 0x000fc8000f8fe23f */
[----:B------:R-:W-:-:S04]  /*7c20*/  UISETP.LT.AND UP2, UPT, UR61, UR4, UPT ;  /* 0x000000043d00728c */ /* 0x000fc8000bf41270 */
[----:B------:R-:W-:-:S06]  /*7c30*/  USEL UR58, UR61, UR4, !UP2 ;  /* 0x000000043d3a7287 */ /* 0x000fcc000d000000 */
[----:B------:R-:W-:-:S13]  /*7c40*/  ISETP.GE.AND P2, PT, R10, UR58, PT ;  /* 0x0000003a0a007c0c */ /* 0x000fda000bf46270 */
[----:B------:R-:W-:Y:S05]  /*7c50*/  @!P2 BRA `(.L_x_1180) ;  /* 0x0000001800f4a947 */ /* 0x000fea0003800000 */
[----:B------:R-:W-:Y:S01]  /*7c60*/  IMAD.MOV.U32 R11, RZ, RZ, R8 ;  /* 0x000000ffff0b7224 */ /* 0x000fe200078e0008 */
[----:B------:R-:W-:Y:S01]  /*7c70*/  UMOV UR6, UR38 ;  /* 0x0000002600067c82 */ /* 0x000fe20008000000 */
[----:B------:R-:W-:Y:S01]  /*7c80*/  IMAD.MOV.U32 R12, RZ, RZ, R3 ;  /* 0x000000ffff0c7224 */ /* 0x000fe200078e0003 */
[----:B------:R-:W-:-:S06]  /*7c90*/  UMOV UR4, UR36 ;  /* 0x0000002400047c82 */ /* 0x000fcc0008000000 */
.L_x_1189:
[----:B------:R-:W-:-:S04]  /*7ca0*/  UIADD3 UR7, UR4, 0x1, URZ ;  /* 0x0000000104077890 */ /* 0x000fc8000fffe03f */
[----:B------:R-:W-:-:S04]  /*7cb0*/  UISETP.NE.AND UP2, UPT, UR7, 0x2, UPT ;  /* 0x000000020700788c */ /* 0x000fc8000bf45270 */
[----:B------:R-:W-:Y:S02]  /*7cc0*/  USEL UR7, UR7, URZ, UP2 ;  /* 0x0000003f07077287 */ /* 0x000fe40009000000 */
[----:B------:R-:W-:-:S04]  /*7cd0*/  USEL UR38, URZ, 0x1, UP2 ;  /* 0x000000013f267887 */ /* 0x000fc80009000000 */
[----:B------:R-:W-:Y:S01]  /*7ce0*/  ULOP3.LUT UR38, UR6, UR38, URZ, 0x3c, !UPT ;  /* 0x0000002606267292 */ /* 0x000fe2000f8e3c3f */
[----:B------:R-:W-:Y:S01]  /*7cf0*/  UMOV UR36, UR7 ;  /* 0x0000000700247c82 */ /* 0x000fe20008000000 */
[----:B------:R-:W-:Y:S10]  /*7d00*/  @!P0 BRA `(.L_x_1181) ;  /* 0x0000000000048947 */ /* 0x000ff40003800000 */
[----:B------:R-:W-:Y:S01]  /*7d10*/  BPT.TRAP 0x1 ;  /* 0x000000040000795c */ /* 0x000fe20000300000 */
.L_x_1181:
[----:B------:R-:W-:Y:S01]  /*7d20*/  ULEA UR5, UR36, UR37, 0x3 ;  /* 0x0000002524057291 */ /* 0x000fe2000f8e183f */
[----:B------:R-:W-:-:S05]  /*7d30*/  IMAD.U32 R3, RZ, RZ, UR38 ;  /* 0x00000026ff037e24 */ /* 0x000fca000f8e00ff */
[----:B------:R-:W-:-:S04]  /*7d40*/  SHF.L.U32 R3, R3, 0x1f, RZ ;  /* 0x0000001f03037819 */ /* 0x000fc800000006ff */
[----:B------:R0:W1:Y:S01]  /*7d50*/  SYNCS.PHASECHK.TRANS64.TRYWAIT P2, [UR5+0x2a830], R3 ;  /* 0x02a83003ff0075a7 */ /* 0x0000620008040145 */
[----:B------:R-:W-:Y:S05]  /*7d60*/  @!P0 BRA `(.L_x_1182) ;  /* 0x0000000000048947 */ /* 0x000fea0003800000 */
[----:B------:R-:W-:Y:S01]  /*7d70*/  BPT.TRAP 0x1 ;  /* 0x000000040000795c */ /* 0x000fe20000300000 */
.L_x_1182:
[----:B-1----:R-:W-:Y:S05]  /*7d80*/  @P2 BRA `(.L_x_1183) ;  /* 0x0000000000082947 */ /* 0x002fea0003800000 */
[----:B------:R-:W1:Y:S02]  /*7d90*/  SYNCS.PHASECHK.TRANS64.TRYWAIT P2, [UR5+0x2a830], R3 ;  /* 0x02a83003ff0075a7 */ /* 0x000e640008040145 */
[----:B-1----:R-:W-:Y:S05]  /*7da0*/  @!P2 BRA `(.L_x_1184) ;  /* 0x000000fc0090a947 */ /* 0x002fea0003800000 */
.L_x_1183:
        /* <DEDUP_REMOVED lines=131> */
.L_x_1185:
[----:B------:R-:W-:Y:S01]  /*85e0*/  ULEA UR5, UR4, UR37, 0x3 ;  /* 0x0000002504057291 */ /* 0x000fe2000f8e183f */
[----:B------:R-:W-:-:S05]  /*85f0*/  IMAD.U32 R0, RZ, RZ, UR6 ;  /* 0x00000006ff007e24 */ /* 0x000fca000f8e00ff */
[----:B------:R-:W-:-:S04]  /*8600*/  SHF.L.U32 R0, R0, 0x1f, RZ ;  /* 0x0000001f00007819 */ /* 0x000fc800000006ff */
[----:B------:R2:W3:Y:S01]  /*8610*/  SYNCS.PHASECHK.TRANS64.TRYWAIT P2, [UR5+0x2a850], R0 ;  /* 0x02a85000ff0075a7 */ /* 0x0004e20008040145 */
[----:B------:R-:W-:Y:S05]  /*8620*/  @!P0 BRA `(.L_x_1186) ;  /* 0x0000000000048947 */ /* 0x000fea0003800000 */
[----:B------:R-:W-:Y:S01]  /*8630*/  BPT.TRAP 0x1 ;  /* 0x000000040000795c */ /* 0x000fe20000300000 */
.L_x_1186:
[----:B---3--:R-:W-:Y:S05]  /*8640*/  @P2 BRA `(.L_x_1187) ;  /* 0x0000000000082947 */ /* 0x008fea0003800000 */
[----:B------:R-:W3:Y:S02]  /*8650*/  SYNCS.PHASECHK.TRANS64.TRYWAIT P2, [UR5+0x2a850], R0 ;  /* 0x02a85000ff0075a7 */ /* 0x000ee40008040145 */
[----:B---3--:R-:W-:Y:S05]  /*8660*/  @!P2 BRA `(.L_x_1188) ;  /* 0x000000f40078a947 */ /* 0x008fea0003800000 */
.L_x_1187:
[----:B------:R-:W-:Y:S01]  /*8670*/  UIADD3 UR6, UR37, 0x400, URZ ;  /* 0x0000040025067890 */ /* 0x000fe2000fffe03f */
[----:B------:R-:W-:Y:S01]  /*8680*/  WARPGROUP.ARRIVE ;  /* 0x00000000000079c5 */ /* 0x000fe20000000000 */
[----:B------:R-:W-:Y:S01]  /*8690*/  UMOV UR11, 0x40000040 ;  /* 0x40000040000b7882 */ /* 0x000fe20000000000 */
[----:B0-2---:R-:W-:Y:S01]  /*86a0*/  FMNMX.FTZ R0, R88, R12, !PT ;  /* 0x0000000c58007209 */ /* 0x005fe20007810000 */
[----:B------:R-:W-:Y:S01]  /*86b0*/  USHF.R.U32.HI UR6, URZ, 0x4, UR6 ;  /* 0x000000043f067899 */ /* 0x000fe20008011606 */
[----:B-1----:R-:W-:Y:S01]  /*86c0*/  FMNMX.FTZ R8, R90, R11, !PT ;  /* 0x0000000b5a087209 */ /* 0x002fe20007810000 */
[----:B------:R-:W0:Y:S01]  /*86d0*/  LDC R9, c[0x0][0x988] ;  /* 0x00026200ff097b82 */ /* 0x000e220000000800 */
[----:B------:R-:W-:Y:S01]  /*86e0*/  FMNMX.FTZ R3, R89, R0, !PT ;  /* 0x0000000059037209 */ /* 0x000fe20007810000 */
[----:B------:R-:W-:Y:S01]  /*86f0*/  ULOP3.LUT UR6, UR6, 0x3fff, URZ, 0xc0, !UPT ;  /* 0x00003fff06067892 */ /* 0x000fe2000f8ec03f */
[----:B------:R-:W-:Y:S02]  /*8700*/  FMNMX.FTZ R15, R91, R8, !PT ;  /* 0x000000085b0f7209 */ /* 0x000fe40007810000 */
[----:B------:R-:W-:Y:S01]  /*8710*/  FMNMX.FTZ R0, R92, R3, !PT ;  /* 0x000000035c007209 */ /* 0x000fe20007810000 */
[----:B------:R-:W-:Y:S01]  /*8720*/  ULOP3.LUT UR6, UR6, 0x3000000, URZ, 0xfc, !UPT ;  /* 0x0300000006067892 */ /* 0x000fe2000f8efc3f */
[----:B------:R-:W-:-:S02]  /*8730*/  FMNMX.FTZ R8, R94, R15, !PT ;  /* 0x0000000f5e087209 */ /* 0x000fc40007810000 */
[----:B------:R-:W-:Y:S01]  /*8740*/  FMNMX.FTZ R3, R93, R0, !PT ;  /* 0x000000005d037209 */ /* 0x000fe20007810000 */
[----:B------:R-:W-:Y:S01]  /*8750*/  UIMAD UR4, UR4, 0x600, UR6 ;  /* 0x00000600040478a4 */ /* 0x000fe2000f8e0206 */
[----:B------:R-:W-:Y:S02]  /*8760*/  FMNMX.FTZ R15, R95, R8, !PT ;  /* 0x000000085f0f7209 */ /* 0x000fe40007810000 */
[----:B------:R-:W-:Y:S01]  /*8770*/  FMNMX.FTZ R0, R96, R3, !PT ;  /* 0x0000000360007209 */ /* 0x000fe20007810000 */
[----:B------:R-:W-:Y:S01]  /*8780*/  UIADD3 UR6, UR4, 0x280, URZ ;  /* 0x0000028004067890 */ /* 0x000fe2000fffe03f */
[----:B------:R-:W-:Y:S02]  /*8790*/  FMNMX.FTZ R8, R98, R15, !PT ;  /* 0x0000000f62087209 */ /* 0x000fe40007810000 */
[----:B------:R-:W-:Y:S01]  /*87a0*/  UMOV UR10, UR4 ;  /* 0x00000004000a7c82 */ /* 0x000fe20008000000 */
[----:B------:R-:W-:Y:S01]  /*87b0*/  FMNMX.FTZ R3, R97, R0, !PT ;  /* 0x0000000061037209 */ /* 0x000fe20007810000 */
[----:B------:R-:W-:Y:S01]  /*87c0*/  HGMMA.64x128x16.F32 R24, R156, gdesc[UR8].tnspB, R24, gsb0 ;  /* 0x41e000089c187df0 */ /* 0x000fe20008000818 */
[----:B------:R-:W-:Y:S01]  /*87d0*/  UIADD3 UR10, UR4, 0x80, URZ ;  /* 0x00000080040a7890 */ /* 0x000fe2000fffe03f */
[----:B------:R-:W-:Y:S01]  /*87e0*/  FMNMX.FTZ R15, R99, R8, !PT ;  /* 0x00000008630f7209 */ /* 0x000fe20007810000 */
[----:B------:R-:W-:Y:S01]  /*87f0*/  UMOV UR11, 0x40000040 ;  /* 0x40000040000b7882 */ /* 0x000fe20000000000 */
[----:B------:R-:W-:-:S02]  /*8800*/  FMNMX.FTZ R0, R100, R3, !PT ;  /* 0x0000000364007209 */ /* 0x000fc40007810000 */
[----:B------:R-:W-:Y:S02]  /*8810*/  FMNMX.FTZ R8, R102, R15, !PT ;  /* 0x0000000f66087209 */ /* 0x000fe40007810000 */
[----:B------:R-:W-:Y:S02]  /*8820*/  FMNMX.FTZ R3, R101, R0, !PT ;  /* 0x0000000065037209 */ /* 0x000fe40007810000 */
[----:B------:R-:W-:Y:S02]  /*8830*/  FMNMX.FTZ R21, R103, R8, !PT ;  /* 0x0000000867157209 */ /* 0x000fe40007810000 */
[----:B------:R-:W-:Y:S02]  /*8840*/  FMNMX.FTZ R0, R104, R3, !PT ;  /* 0x0000000368007209 */ /* 0x000fe40007810000 */
[----:B------:R-:W-:Y:S02]  /*8850*/  FMNMX.FTZ R8, R106, R21, !PT ;  /* 0x000000156a087209 */ /* 0x000fe40007810000 */
[----:B------:R-:W-:-:S02]  /*8860*/  FMNMX.FTZ R3, R105, R0, !PT ;  /* 0x0000000069037209 */ /* 0x000fc40007810000 */
[----:B------:R-:W-:Y:S02]  /*8870*/  FMNMX.FTZ R21, R107, R8, !PT ;  /* 0x000000086b157209 */ /* 0x000fe40007810000 */
[----:B------:R-:W-:Y:S02]  /*8880*/  FMNMX.FTZ R0, R108, R3, !PT ;  /* 0x000000036c007209 */ /* 0x000fe40007810000 */
[----:B------:R-:W-:Y:S02]  /*8890*/  FMNMX.FTZ R8, R110, R21, !PT ;  /* 0x000000156e087209 */ /* 0x000fe40007810000 */
[----:B------:R-:W-:Y:S02]  /*88a0*/  FMNMX.FTZ R3, R109, R0, !PT ;  /* 0x000000006d037209 */ /* 0x000fe40007810000 */
[C---:B------:R-:W-:Y:S01]  /*88b0*/  ISETP.GT.AND P2, PT, R10.reuse, UR58, PT ;  /* 0x0000003a0a007c0c */ /* 0x040fe2000bf44270 */
[----:B------:R-:W-:Y:S01]  /*88c0*/  VIADD R10, R10, 0xffffffff ;  /* 0xffffffff0a0a7836 */ /* 0x000fe20000000000 */
        /* <DEDUP_REMOVED lines=12> */
[----:B------:R-:W1:Y:S02]  /*8990*/  SHFL.BFLY PT, R3, R0, 0x2, 0x1f ;  /* 0x0c401f0000037f89 */ /* 0x000e6400000e0000 */
[----:B-1----:R-:W-:-:S05]  /*89a0*/  FMNMX.FTZ R14, R0, R3, !PT ;  /* 0x00000003000e7209 */ /* 0x002fca0007810000 */
[----:B------:R-:W1:Y:S02]  /*89b0*/  SHFL.BFLY PT, R3, R14, 0x1, 0x1f ;  /* 0x0c201f000e037f89 */ /* 0x000e6400000e0000 */
[----:B-1----:R-:W-:-:S05]  /*89c0*/  FMNMX.FTZ R3, R14, R3, !PT ;  /* 0x000000030e037209 */ /* 0x002fca0007810000 */
[----:B------:R-:W-:-:S04]  /*89d0*/  FADD.FTZ R2, -R3, R12 ;  /* 0x0000000c03027221 */ /* 0x000fc80000010100 */
[-C--:B0-----:R-:W-:Y:S01]  /*89e0*/  FMUL.FTZ R12, R2, R9.reuse ;  /* 0x00000009020c7220 */ /* 0x081fe20000410000 */
[-C--:B------:R-:W-:Y:S01]  /*89f0*/  FMUL.FTZ R2, R3, R9.reuse ;  /* 0x0000000903027220 */ /* 0x080fe20000410000 */
[----:B------:R-:W-:Y:S02]  /*8a00*/  WARPGROUP.DEPBAR.LE gsb0, 0x0 ;  /* 0x00008000000079c5 */ /* 0x000fe40000010000 */
[----:B------:R-:W-:Y:S01]  /*8a10*/  WARPGROUP.ARRIVE ;  /* 0x00000000000079c5 */ /* 0x000fe20000000000 */
[-CC-:B------:R-:W-:Y:S01]  /*8a20*/  FFMA.FTZ R156, R89, R9.reuse, -R2.reuse ;  /* 0x00000009599c7223 */ /* 0x180fe20000010802 */
[----:B------:R-:W-:Y:S01]  /*8a30*/  FMNMX.FTZ R89, R111, R8, !PT ;  /* 0x000000086f597209 */ /* 0x000fe20007810000 */
[-CC-:B------:R-:W-:Y:S01]  /*8a40*/  FFMA.FTZ R15, R93, R9.reuse, -R2.reuse ;  /* 0x000000095d0f7223 */ /* 0x180fe20000010802 */
[-CC-:B------:R-:W-:Y:S01]  /*8a50*/  FFMA.FTZ R21, R97, R9.reuse, -R2.reuse ;  /* 0x0000000961157223 */ /* 0x180fe20000010802 */
[--C-:B------:R-:W-:Y:S01]  /*8a60*/  FFMA.FTZ R13, R88, R9, -R2.reuse ;  /* 0x00000009580d7223 */ /* 0x100fe20000010802 */
[----:B------:R-:W-:Y:S01]  /*8a70*/  HGMMA.64x128x16.F32 R24, R152, gdesc[UR8].tnspB, R24, gsb0 ;  /* 0x41e0000898187df0 */ /* 0x000fe20008000818 */
[----:B------:R-:W-:Y:S01]  /*8a80*/  UIADD3 UR10, UR4, 0x100, URZ ;  /* 0x00000100040a7890 */ /* 0x000fe2000fffe03f */
[----:B------:R-:W-:Y:S01]  /*8a90*/  FMNMX.FTZ R8, R114, R89, !PT ;  /* 0x0000005972087209 */ /* 0x000fe20007810000 */
[----:B------:R-:W-:Y:S01]  /*8aa0*/  UMOV UR11, 0x40000040 ;  /* 0x40000040000b7882 */ /* 0x000fe20000000000 */
[-CC-:B------:R-:W-:Y:S01]  /*8ab0*/  FFMA.FTZ R158, R92, R9.reuse, -R2.reuse ;  /* 0x000000095c9e7223 */ /* 0x180fe20000010802 */
[----:B------:R0:W-:Y:S01]  /*8ac0*/  MUFU.EX2 R0, R12 ;  /* 0x0000000c00007308 */ /* 0x0001e20000000800 */
        /* <DEDUP_REMOVED lines=9> */
[-CC-:B0-----:R-:W-:Y:S01]  /*8b60*/  FFMA.FTZ R12, R120, R9.reuse, -R2.reuse ;  /* 0x00000009780c7223 */ /* 0x181fe20000010802 */
[----:B------:R-:W-:Y:S01]  /*8b70*/  FFMA.FTZ R133, R133, R9, -R2 ;  /* 0x0000000985857223 */ /* 0x000fe20000010802 */
[----:B------:R-:W0:Y:S01]  /*8b80*/  MUFU.EX2 R13, R13 ;  /* 0x0000000d000d7308 */ /* 0x000e220000000800 */
[----:B------:R-:W-:-:S04]  /*8b90*/  FMNMX.FTZ R8, R122, R93, !PT ;  /* 0x0000005d7a087209 */ /* 0x000fc80007810000 */
[----:B------:R-:W-:-:S03]  /*8ba0*/  FMNMX.FTZ R93, R123, R8, !PT ;  /* 0x000000087b5d7209 */ /* 0x000fc60007810000 */
[----:B------:R-:W1:Y:S01]  /*8bb0*/  MUFU.EX2 R156, R156 ;  /* 0x0000009c009c7308 */ /* 0x000e620000000800 */
[----:B------:R-:W-:Y:S01]  /*8bc0*/  FMNMX.FTZ R8, R126, R93, !PT ;  /* 0x0000005d7e087209 */ /* 0x000fe20007810000 */
[-CC-:B------:R-:W-:Y:S01]  /*8bd0*/  FFMA.FTZ R93, R105, R9.reuse, -R2.reuse ;  /* 0x00000009695d7223 */ /* 0x180fe20000010802 */
[-CC-:B------:R-:W-:Y:S01]  /*8be0*/  FFMA.FTZ R105, R117, R9.reuse, -R2.reuse ;  /* 0x0000000975697223 */ /* 0x180fe20000010802 */
[----:B------:R-:W-:Y:S01]  /*8bf0*/  FFMA.FTZ R117, R129, R9, -R2 ;  /* 0x0000000981757223 */ /* 0x000fe20000010802 */
[----:B------:R-:W-:-:S03]  /*8c00*/  FMNMX.FTZ R97, R127, R8, !PT ;  /* 0x000000087f617209 */ /* 0x000fc60007810000 */
[----:B------:R-:W2:Y:S01]  /*8c10*/  MUFU.EX2 R158, R158 ;  /* 0x0000009e009e7308 */ /* 0x000ea20000000800 */
[----:B------:R-:W-:Y:S01]  /*8c20*/  FMNMX.FTZ R8, R130, R97, !PT ;  /* 0x0000006182087209 */ /* 0x000fe20007810000 */
[----:B0-----:R-:W-:-:S03]  /*8c30*/  FFMA.FTZ R7, R0, R7, R13 ;  /* 0x0000000700077223 */ /* 0x001fc6000001000d */
[----:B------:R-:W-:-:S03]  /*8c40*/  FMNMX.FTZ R97, R131, R8, !PT ;  /* 0x0000000883617209 */ /* 0x000fc60007810000 */
[----:B------:R-:W0:Y:S01]  /*8c50*/  MUFU.EX2 R15, R15 ;  /* 0x0000000f000f7308 */ /* 0x000e220000000800 */
[----:B------:R-:W-:Y:S01]  /*8c60*/  FMNMX.FTZ R8, R134, R97, !PT ;  /* 0x0000006186087209 */ /* 0x000fe20007810000 */
[--C-:B------:R-:W-:Y:S01]  /*8c70*/  FFMA.FTZ R97, R109, R9, -R2.reuse ;  /* 0x000000096d617223 */ /* 0x100fe20000010802 */
[C---:B-1----:R-:W-:Y:S01]  /*8c80*/  FADD.FTZ R7, R156.reuse, R7 ;  /* 0x000000079c077221 */ /* 0x042fe20000010000 */
[----:B------:R-:W-:Y:S02]  /*8c90*/  F2FP.F16.F32.PACK_AB R156, R156, R13 ;  /* 0x0000000d9c9c723e */ /* 0x000fe400000000ff */
[----:B------:R-:W-:Y:S02]  /*8ca0*/  FMNMX.FTZ R8, R135, R8, !PT ;  /* 0x0000000887087209 */ /* 0x000fe40007810000 */
[----:B------:R-:W-:Y:S03]  /*8cb0*/  MUFU.EX2 R21, R21 ;  /* 0x0000001500157308 */ /* 0x000fe60000000800 */
[----:B------:R-:W1:Y:S05]  /*8cc0*/  SHFL.BFLY PT, R109, R8, 0x2, 0x1f ;  /* 0x0c401f00086d7f89 */ /* 0x000e6a00000e0000 */
[----:B------:R-:W-:Y:S08]  /*8cd0*/  MUFU.EX2 R89, R89 ;  /* 0x0000005900597308 */ /* 0x000ff00000000800 */
[----:B------:R-:W-:Y:S08]  /*8ce0*/  MUFU.EX2 R93, R93 ;  /* 0x0000005d005d7308 */ /* 0x000ff00000000800 */
[----:B------:R-:W-:Y:S01]  /*8cf0*/  MUFU.EX2 R97, R97 ;  /* 0x0000006100617308 */ /* 0x000fe20000000800 */
[----:B-1----:R-:W-:Y:S01]  /*8d00*/  FMNMX.FTZ R88, R8, R109, !PT ;  /* 0x0000006d08587209 */ /* 0x002fe20007810000 */
[----:B------:R-:W-:-:S04]  /*8d10*/  FFMA.FTZ R109, R121, R9, -R2 ;  /* 0x00000009796d7223 */ /* 0x000fc80000010802 */
[----:B------:R-:W1:Y:S02]  /*8d20*/  SHFL.BFLY PT, R121, R88, 0x1, 0x1f ;  /* 0x0c201f0058797f89 */ /* 0x000e6400000e0000 */
[----:B------:R-:W-:Y:S08]  /*8d30*/  MUFU.EX2 R101, R101 ;  /* 0x0000006500657308 */ /* 0x000ff00000000800 */
[----:B------:R-:W-:Y:S08]  /*8d40*/  MUFU.EX2 R105, R105 ;  /* 0x0000006900697308 */ /* 0x000ff00000000800 */
[----:B------:R-:W-:Y:S01]  /*8d50*/  MUFU.EX2 R12, R12 ;  /* 0x0000000c000c7308 */ /* 0x000fe20000000800 */
[----:B-1----:R-:W-:-:S07]  /*8d60*/  FMNMX.FTZ R8, R88, R121, !PT ;  /* 0x0000007958087209 */ /* 0x002fce0007810000 */
[----:B------:R-:W1:Y:S01]  /*8d70*/  MUFU.EX2 R109, R109 ;  /* 0x0000006d006d7308 */ /* 0x000e620000000800 */
[----:B------:R-:W-:-:S04]  /*8d80*/  FMUL.FTZ R92, R8, R9 ;  /* 0x00000009085c7220 */ /* 0x000fc80000410000 */
[-CC-:B------:R-:W-:Y:S01]  /*8d90*/  FFMA.FTZ R157, R90, R9.reuse, -R92.reuse ;  /* 0x000000095a9d7223 */ /* 0x180fe2000001085c */
[-CC-:B------:R-:W-:Y:S01]  /*8da0*/  FFMA.FTZ R90, R91, R9.reuse, -R92.reuse ;  /* 0x000000095b5a7223 */ /* 0x180fe2000001085c */
[----:B------:R-:W-:Y:S01]  /*8db0*/  IMAD.U32 R91, RZ, RZ, UR7 ;  /* 0x00000007ff5b7e24 */ /* 0x000fe2000f8e00ff */
[----:B------:R-:W-:Y:S01]  /*8dc0*/  UMOV UR7, 0x40000040 ;  /* 0x4000004000077882 */ /* 0x000fe20000000000 */
[-CC-:B------:R-:W-:Y:S01]  /*8dd0*/  FFMA.FTZ R159, R94, R9.reuse, -R92.reuse ;  /* 0x000000095e9f7223 */ /* 0x180fe2000001085c */
[-CC-:B------:R-:W-:Y:S01]  /*8de0*/  FFMA.FTZ R94, R95, R9.reuse, -R92.reuse ;  /* 0x000000095f5e7223 */ /* 0x180fe2000001085c */
[----:B------:R-:W-:Y:S01]  /*8df0*/  MUFU.EX2 R157, R157 ;  /* 0x0000009d009d7308 */ /* 0x000fe20000000800 */
[----:B------:R-:W-:Y:S01]  /*8e00*/  @!P1 LEA R91, R91, UR37, 0x3 ;  /* 0x000000255b5b9c11 */ /* 0x000fe2000f8e18ff */
[-CC-:B------:R-:W-:Y:S01]  /*8e10*/  FFMA.FTZ R119, R119, R9.reuse, -R92.reuse ;  /* 0x0000000977777223 */ /* 0x180fe2000001085c */
[-CC-:B------:R-:W-:Y:S01]  /*8e20*/  FFMA.FTZ R122, R122, R9.reuse, -R92.reuse ;  /* 0x000000097a7a7223 */ /* 0x180fe2000001085c */
[-CC-:B------:R-:W-:Y:S01]  /*8e30*/  FFMA.FTZ R123, R123, R9.reuse, -R92.reuse ;  /* 0x000000097b7b7223 */ /* 0x180fe2000001085c */
[----:B------:R-:W-:Y:S01]  /*8e40*/  FFMA.FTZ R126, R126, R9, -R92 ;  /* 0x000000097e7e7223 */ /* 0x000fe2000001085c */
[----:B------:R-:W-:-:S02]  /*8e50*/  @!P1 VIADD R91, R91, 0x2a840 ;  /* 0x0002a8405b5b9836 */ /* 0x000fc40000000000 */
[-CC-:B------:R-:W-:Y:S01]  /*8e60*/  FFMA.FTZ R127, R127, R9.reuse, -R92.reuse ;  /* 0x000000097f7f7223 */ /* 0x180fe2000001085c */
[----:B------:R-:W-:Y:S01]  /*8e70*/  MUFU.EX2 R90, R90 ;  /* 0x0000005a005a7308 */ /* 0x000fe20000000800 */
[-CC-:B------:R-:W-:Y:S01]  /*8e80*/  FFMA.FTZ R130, R130, R9.reuse, -R92.reuse ;  /* 0x0000000982827223 */ /* 0x180fe2000001085c */
[-CC-:B------:R-:W-:Y:S01]  /*8e90*/  FFMA.FTZ R131, R131, R9.reuse, -R92.reuse ;  /* 0x0000000983837223 */ /* 0x180fe2000001085c */
[----:B------:R-:W-:Y:S01]  /*8ea0*/  @!P1 PRMT R91, RZ, 0x654, R91 ;  /* 0x00000654ff5b9816 */ /* 0x000fe2000000005b */
[----:B------:R-:W-:Y:S01]  /*8eb0*/  FFMA.FTZ R134, R134, R9, -R92 ;  /* 0x0000000986867223 */ /* 0x000fe2000001085c */
[----:B------:R-:W-:-:S03]  /*8ec0*/  IMAD.U32 R95, RZ, RZ, UR5 ;  /* 0x00000005ff5f7e24 */ /* 0x000fc6000f8e00ff */
[----:B------:R-:W-:Y:S01]  /*8ed0*/  MUFU.EX2 R159, R159 ;  /* 0x0000009f009f7308 */ /* 0x000fe20000000800 */
[----:B------:R-:W-:Y:S01]  /*8ee0*/  @!P1 VIADD R95, R95, 0x2a860 ;  /* 0x0002a8605f5f9836 */ /* 0x000fe20000000000 */
[----:B------:R-:W-:Y:S02]  /*8ef0*/  WARPGROUP.DEPBAR.LE gsb0, 0x0 ;  /* 0x00008000000079c5 */ /* 0x000fe40000010000 */
[----:B------:R-:W-:Y:S01]  /*8f00*/  WARPGROUP.ARRIVE ;  /* 0x00000000000079c5 */ /* 0x000fe20000000000 */
[-CC-:B------:R-:W-:Y:S01]  /*8f10*/  FFMA.FTZ R152, R96, R9.reuse, -R2.reuse ;  /* 0x0000000960987223 */ /* 0x180fe20000010802 */
[-C--:B------:R-:W-:Y:S01]  /*8f20*/  FFMA.FTZ R154, R100, R9.reuse, -R2 ;  /* 0x00000009649a7223 */ /* 0x080fe20000010802 */
[-CC-:B------:R-:W-:Y:S01]  /*8f30*/  FFMA.FTZ R153, R98, R9.reuse, -R92.reuse ;  /* 0x0000000962997223 */ /* 0x180fe2000001085c */
[----:B------:R-:W-:Y:S01]  /*8f40*/  MUFU.EX2 R94, R94 ;  /* 0x0000005e005e7308 */ /* 0x000fe20000000800 */
[-CC-:B------:R-:W-:Y:S01]  /*8f50*/  FFMA.FTZ R96, R99, R9.reuse, -R92.reuse ;  /* 0x0000000963607223 */ /* 0x180fe2000001085c */
[----:B------:R-:W-:Y:S01]  /*8f60*/  HGMMA.64x128x16.F32 R24, R148, gdesc[UR8].tnspB, R24, gsb0 ;  /* 0x41e0000894187df0 */ /* 0x000fe20008000818 */
[----:B------:R-:W-:Y:S01]  /*8f70*/  UIADD3 UR10, UR4, 0x180, URZ ;  /* 0x00000180040a7890 */ /* 0x000fe2000fffe03f */
[-CC-:B------:R-:W-:Y:S01]  /*8f80*/  FFMA.FTZ R155, R102, R9.reuse, -R92.reuse ;  /* 0x00000009669b7223 */ /* 0x180fe2000001085c */
[----:B------:R-:W-:Y:S01]  /*8f90*/  UMOV UR11, 0x40000040 ;  /* 0x40000040000b7882 */ /* 0x000fe20000000000 */
[-CC-:B------:R-:W-:Y:S01]  /*8fa0*/  FFMA.FTZ R98, R103, R9.reuse, -R92.reuse ;  /* 0x0000000967627223 */ /* 0x180fe2000001085c */
[-CC-:B------:R-:W-:Y:S01]  /*8fb0*/  FFMA.FTZ R100, R107, R9.reuse, -R92.reuse ;  /* 0x000000096b647223 */ /* 0x180fe2000001085c */
[----:B------:R-:W-:Y:S01]  /*8fc0*/  MUFU.EX2 R152, R152 ;  /* 0x0000009800987308 */ /* 0x000fe20000000800 */
[----:B------:R-:W-:Y:S01]  /*8fd0*/  FFMA.FTZ R102, R111, R9, -R92 ;  /* 0x000000096f667223 */ /* 0x000fe2000001085c */
[----:B------:R-:W-:-:S06]  /*8fe0*/  @!P1 PRMT R95, RZ, 0x654, R95 ;  /* 0x00000654ff5f9816 */ /* 0x000fcc000000005f */
        /* <DEDUP_REMOVED lines=10> */
[----:B------:R-:W3:Y:S08]  /*9090*/  MUFU.EX2 R113, R113 ;  /* 0x0000007100717308 */ /* 0x000ef00000000800 */
        /* <DEDUP_REMOVED lines=10> */
[----:B--2---:R-:W-:Y:S01]  /*9140*/  FADD.FTZ R106, R158, R7 ;  /* 0x000000079e6a7221 */ /* 0x004fe20000010000 */
[-CC-:B------:R-:W-:Y:S01]  /*9150*/  FFMA.FTZ R151, R110, R9.reuse, -R92.reuse ;  /* 0x000000096e977223 */ /* 0x180fe2000001085c */
[----:B------:R-:W-:Y:S01]  /*9160*/  HGMMA.64x128x16.F32 R24, R144, gdesc[UR8].tnspB, R24, gsb0 ;  /* 0x41e0000890187df0 */ /* 0x000fe20008000818 */
[----:B------:R-:W-:Y:S01]  /*9170*/  UIADD3 UR10, UR4, 0x200, URZ ;  /* 0x00000200040a7890 */ /* 0x000fe2000fffe03f */
[----:B------:R-:W-:Y:S01]  /*9180*/  MUFU.EX2 R148, R148 ;  /* 0x0000009400947308 */ /* 0x000fe20000000800 */
[----:B------:R-:W-:Y:S01]  /*9190*/  UMOV UR11, 0x40000040 ;  /* 0x40000040000b7882 */ /* 0x000fe20000000000 */
[----:B------:R-:W-:Y:S01]  /*91a0*/  FFMA.FTZ R104, R115, R9, -R92 ;  /* 0x0000000973687223 */ /* 0x000fe2000001085c */
[----:B------:R-:W-:Y:S01]  /*91b0*/  UMOV UR4, UR36 ;  /* 0x0000002400047c82 */ /* 0x000fe20008000000 */
[----:B0-----:R-:W-:-:S04]  /*91c0*/  F2FP.F16.F32.PACK_AB R158, R15, R158 ;  /* 0x0000009e0f9e723e */ /* 0x001fc800000000ff */
        /* <DEDUP_REMOVED lines=8> */
[----:B------:R-:W-:Y:S01]  /*9250*/  FADD.FTZ R2, -R8, R11 ;  /* 0x0000000b08027221 */ /* 0x000fe20000010100 */
[-CC-:B------:R-:W-:Y:S01]  /*9260*/  FFMA.FTZ R145, R114, R9.reuse, -R92.reuse ;  /* 0x0000000972917223 */ /* 0x180fe2000001085c */
[-CC-:B------:R-:W-:Y:S01]  /*9270*/  FFMA.FTZ R147, R118, R9.reuse, -R92.reuse ;  /* 0x0000000976937223 */ /* 0x180fe2000001085c */
[----:B------:R-:W-:Y:S01]  /*9280*/  HGMMA.64x128x16.F32 R24, R140, gdesc[UR8].tnspB, R24, gsb0 ;  /* 0x41e000088c187df0 */ /* 0x000fe20008000818 */
[-C--:B------:R-:W-:Y:S01]  /*9290*/  FMUL.FTZ R2, R2, R9.reuse ;  /* 0x0000000902027220 */ /* 0x080fe20000410000 */
[----:B------:R-:W-:Y:S01]  /*92a0*/  MUFU.EX2 R144, R144 ;  /* 0x0000009000907308 */ /* 0x000fe20000000800 */
[----:B------:R-:W-:-:S07]  /*92b0*/  FFMA.FTZ R92, R135, R9, -R92 ;  /* 0x00000009875c7223 */ /* 0x000fce000001085c */
[----:B------:R-:W-:Y:S08]  /*92c0*/  MUFU.EX2 R2, R2 ;  /* 0x0000000200027308 */ /* 0x000ff00000000800 */
[----:B------:R-:W-:Y:S08]  /*92d0*/  MUFU.EX2 R145, R145 ;  /* 0x0000009100917308 */ /* 0x000ff00000000800 */
[----:B------:R-:W-:Y:S08]  /*92e0*/  MUFU.EX2 R146, R146 ;  /* 0x0000009200927308 */ /* 0x000ff00000000800 */
[----:B------:R-:W-:Y:S08]  /*92f0*/  MUFU.EX2 R147, R147 ;  /* 0x0000009300937308 */ /* 0x000ff00000000800 */
[----:B------:R-:W0:Y:S08]  /*9300*/  MUFU.EX2 R11, R133 ;  /* 0x00000085000b7308 */ /* 0x000e300000000800 */
[----:B------:R-:W-:Y:S01]  /*9310*/  MUFU.EX2 R92, R92 ;  /* 0x0000005c005c7308 */ /* 0x000fe20000000800 */
[----:B------:R-:W-:-:S02]  /*9320*/  WARPGROUP.DEPBAR.LE gsb0, 0x0 ;  /* 0x00008000000079c5 */ /* 0x000fc40000010000 */
[----:B------:R-:W-:-:S05]  /*9330*/  WARPGROUP.ARRIVE ;  /* 0x00000000000079c5 */ /* 0x000fca0000000000 */
[----:B------:R-:W2:Y:S01]  /*9340*/  MUFU.EX2 R141, R122 ;  /* 0x0000007a008d7308 */ /* 0x000ea20000000800 */
[----:B-1----:R-:W-:Y:S02]  /*9350*/  F2FP.F16.F32.PACK_AB R140, R109, R12 ;  /* 0x0000000c6d8c723e */ /* 0x002fe400000000ff */
[----:B---3--:R-:W-:Y:S01]  /*9360*/  F2FP.F16.F32.PACK_AB R142, R113, R14 ;  /* 0x0000000e718e723e */ /* 0x008fe200000000ff */
[----:B------:R-:W-:Y:S01]  /*9370*/  HGMMA.64x128x16.F32 R24, R136, gdesc[UR4].tnspB, R24, gsb0 ;  /* 0x41e0000488187df0 */ /* 0x000fe20008000818 */
[----:B------:R-:W-:-:S03]  /*9380*/  UMOV UR6, UR38 ;  /* 0x0000002600067c82 */ /* 0x000fc60008000000 */
[----:B------:R-:W1:Y:S01]  /*9390*/  MUFU.EX2 R143, R126 ;  /* 0x0000007e008f7308 */ /* 0x000e620000000800 */
[----:B------:R-:W-:Y:S02]  /*93a0*/  WARPGROUP.DEPBAR.LE gsb0, 0x0 ;  /* 0x00008000000079c5 */ /* 0x000fe40000010000 */
[----:B------:R3:W-:Y:S05]  /*93b0*/  @!P1 SYNCS.ARRIVE.TRANS64.RED.A1T0 RZ, [R91+URZ], RZ ;  /* 0x000000ff5bff99a7 */ /* 0x0007ea000810043f */
[----:B------:R-:W4:Y:S01]  /*93c0*/  MUFU.EX2 R137, R130 ;  /* 0x0000008200897308 */ /* 0x000f220000000800 */
[----:B0-----:R-:W-:Y:S02]  /*93d0*/  F2FP.F16.F32.PACK_AB R138, R11, R88 ;  /* 0x000000580b8a723e */ /* 0x001fe400000000ff */
[----:B------:R-:W-:Y:S01]  /*93e0*/  F2FP.F16.F32.PACK_AB R136, R117, R20 ;  /* 0x000000147588723e */ /* 0x000fe200000000ff */
[----:B---3--:R-:W-:Y:S01]  /*93f0*/  FFMA.FTZ R91, R2, R6, R157 ;  /* 0x00000006025b7223 */ /* 0x008fe2000001009d */
[----:B------:R-:W-:-:S03]  /*9400*/  F2FP.F16.F32.PACK_AB R157, R90, R157 ;  /* 0x0000009d5a9d723e */ /* 0x000fc600000000ff */
[----:B------:R-:W0:Y:S01]  /*9410*/  MUFU.EX2 R139, R134 ;  /* 0x00000086008b7308 */ /* 0x000e220000000800 */
[----:B------:R3:W-:Y:S01]  /*9420*/  @!P1 SYNCS.ARRIVE.TRANS64.RED.A1T0 RZ, [R95+URZ], RZ ;  /* 0x000000ff5fff99a7 */ /* 0x0007e2000810043f */
[----:B------:R-:W-:Y:S01]  /*9430*/  FADD.FTZ R6, R90, R91 ;  /* 0x0000005b5a067221 */ /* 0x000fe20000010000 */
[----:B------:R-:W-:-:S03]  /*9440*/  FADD.FTZ R91, R15, R106 ;  /* 0x0000006a0f5b7221 */ /* 0x000fc60000010000 */
[----:B------:R-:W-:Y:S01]  /*9450*/  FADD.FTZ R7, R159, R6 ;  /* 0x000000069f077221 */ /* 0x000fe20000010000 */
[----:B------:R-:W-:Y:S01]  /*9460*/  FADD.FTZ R106, R152, R91 ;  /* 0x0000005b986a7221 */ /* 0x000fe20000010000 */
[C---:B------:R-:W-:Y:S02]  /*9470*/  F2FP.F16.F32.PACK_AB R152, R21.reuse, R152 ;  /* 0x000000981598723e */ /* 0x040fe400000000ff */
[C---:B------:R-:W-:Y:S01]  /*9480*/  FADD.FTZ R6, R94.reuse, R7 ;  /* 0x000000075e067221 */ /* 0x040fe20000010000 */
[----:B------:R-:W-:Y:S01]  /*9490*/  FADD.FTZ R91, R21, R106 ;  /* 0x0000006a155b7221 */ /* 0x000fe20000010000 */
        /* <DEDUP_REMOVED lines=35> */
[----:B------:R-:W-:-:S03]  /*96d0*/  FADD.FTZ R7, R109, R90 ;  /* 0x0000005a6d077221 */ /* 0x000fc60000010000 */
[----:B--2---:R-:W-:Y:S01]  /*96e0*/  FADD.FTZ R6, R141, R6 ;  /* 0x000000068d067221 */ /* 0x004fe20000010000 */
[----:B------:R-:W-:Y:S01]  /*96f0*/  FADD.FTZ R90, R14, R7 ;  /* 0x000000070e5a7221 */ /* 0x000fe20000010000 */
[C---:B------:R-:W-:Y:S02]  /*9700*/  F2FP.F16.F32.PACK_AB R141, R123.reuse, R141 ;  /* 0x0000008d7b8d723e */ /* 0x040fe400000000ff */
[----:B------:R-:W-:Y:S01]  /*9710*/  FADD.FTZ R6, R123, R6 ;  /* 0x000000067b067221 */ /* 0x000fe20000010000 */
[----:B------:R-:W-:-:S03]  /*9720*/  FADD.FTZ R7, R113, R90 ;  /* 0x0000005a71077221 */ /* 0x000fc60000010000 */
[----:B-1----:R-:W-:Y:S01]  /*9730*/  FADD.FTZ R6, R143, R6 ;  /* 0x000000068f067221 */ /* 0x002fe20000010000 */
[----:B------:R-:W-:Y:S01]  /*9740*/  FADD.FTZ R12, R20, R7 ;  /* 0x00000007140c7221 */ /* 0x000fe20000010000 */
[C---:B------:R-:W-:Y:S02]  /*9750*/  F2FP.F16.F32.PACK_AB R143, R127.reuse, R143 ;  /* 0x0000008f7f8f723e */ /* 0x040fe400000000ff */
[----:B------:R-:W-:Y:S01]  /*9760*/  FADD.FTZ R6, R127, R6 ;  /* 0x000000067f067221 */ /* 0x000fe20000010000 */
[----:B------:R-:W-:-:S03]  /*9770*/  FADD.FTZ R7, R117, R12 ;  /* 0x0000000c75077221 */ /* 0x000fc60000010000 */
[----:B----4-:R-:W-:Y:S01]  /*9780*/  FADD.FTZ R6, R137, R6 ;  /* 0x0000000689067221 */ /* 0x010fe20000010000 */
[----:B------:R-:W-:Y:S01]  /*9790*/  FADD.FTZ R12, R88, R7 ;  /* 0x00000007580c7221 */ /* 0x000fe20000010000 */
[C---:B------:R-:W-:Y:S02]  /*97a0*/  F2FP.F16.F32.PACK_AB R137, R131.reuse, R137 ;  /* 0x000000898389723e */ /* 0x040fe400000000ff */
[----:B------:R-:W-:Y:S01]  /*97b0*/  FADD.FTZ R6, R131, R6 ;  /* 0x0000000683067221 */ /* 0x000fe20000010000 */
[----:B------:R-:W-:Y:S01]  /*97c0*/  FADD.FTZ R7, R11, R12 ;  /* 0x0000000c0b077221 */ /* 0x000fe20000010000 */
[----:B------:R-:W-:Y:S02]  /*97d0*/  IMAD.MOV.U32 R11, RZ, RZ, R8 ;  /* 0x000000ffff0b7224 */ /* 0x000fe400078e0008 */
[----:B0-----:R-:W-:Y:S01]  /*97e0*/  FADD.FTZ R6, R139, R6 ;  /* 0x000000068b067221 */ /* 0x001fe20000010000 */
[----:B------:R-:W-:Y:S01]  /*97f0*/  F2FP.F16.F32.PACK_AB R139, R92, R139 ;  /* 0x0000008b5c8b723e */ /* 0x000fe200000000ff */
[----:B------:R-:W-:-:S02]  /*9800*/  IMAD.MOV.U32 R12, RZ, RZ, R3 ;  /* 0x000000ffff0c7224 */ /* 0x000fc400078e0003 */
[----:B------:R-:W-:Y:S01]  /*9810*/  FADD.FTZ R6, R92, R6 ;  /* 0x000000065c067221 */ /* 0x000fe20000010000 */
[----:B---3--:R-:W-:Y:S06]  /*9820*/  @P2 BRA `(.L_x_1189) ;  /* 0xffffffe4001c2947 */ /* 0x008fec000383ffff */
.L_x_1180:
[----:B------:R-:W-:-:S13]  /*9830*/  ISETP.GE.AND P2, PT, R10, UR61, PT ;  /* 0x0000003d0a007c0c */ /* 0x000fda000bf46270 */
[----:B------:R-:W-:Y:S05]  /*9840*/  @!P2 BRA `(.L_x_1190) ;  /* 0x0000002c0060a947 */ /* 0x000fea0003800000 */
[----:B------:R-:W-:Y:S01]  /*9850*/  IMAD.MOV.U32 R11, RZ, RZ, R8 ;  /* 0x000000ffff0b7224 */ /* 0x000fe200078e0008 */
[----:B------:R-:W-:Y:S01]  /*9860*/  UMOV UR6, UR38 ;  /* 0x0000002600067c82 */ /* 0x000fe20008000000 */
[----:B------:R-:W-:Y:S01]  /*9870*/  IMAD.MOV.U32 R12, RZ, RZ, R3 ;  /* 0x000000ffff0c7224 */ /* 0x000fe200078e0003 */
[----:B------:R-:W-:Y:S01]  /*9880*/  UMOV UR4, UR36 ;  /* 0x0000002400047c82 */ /* 0x000fe20008000000 */
[----:B------:R-:W-:Y:S01]  /*9890*/  ULDC UR58, c[0x0][0x9e4] ;  /* 0x00027900003a7ab9 */ /* 0x000fe20000000800 */
[----:B------:R-:W-:-:S05]  /*98a0*/  ULDC UR59, c[0x0][0x9dc] ;  /* 0x00027700003b7ab9 */ /* 0x000fca0000000800 */
.L_x_1207:
        /* <DEDUP_REMOVED lines=8> */
.L_x_1191:
[----:B------:R-:W-:Y:S01]  /*9930*/  ULEA UR5, UR36, UR37, 0x3 ;  /* 0x0000002524057291 */ /* 0x000fe2000f8e183f */
[----:B------:R-:W-:-:S05]  /*9940*/  IMAD.U32 R3, RZ, RZ, UR38 ;  /* 0x00000026ff037e24 */ /* 0x000fca000f8e00ff */
[----:B------:R-:W-:-:S04]  /*9950*/  SHF.L.U32 R3, R3, 0x1f, RZ ;  /* 0x0000001f03037819 */ /* 0x000fc800000006ff */
[----:B------:R0:W1:Y:S01]  /*9960*/  SYNCS.PHASECHK.TRANS64.TRYWAIT P2, [UR5+0x2a830], R3 ;  /* 0x02a83003ff0075a7 */ /* 0x0000620008040145 */
[----:B------:R-:W-:Y:S05]  /*9970*/  @!P0 BRA `(.L_x_1192) ;  /* 0x0000000000048947 */ /* 0x000fea0003800000 */
[----:B------:R-:W-:Y:S01]  /*9980*/  BPT.TRAP 0x1 ;  /* 0x000000040000795c */ /* 0x000fe20000300000 */
.L_x_1192:
[----:B-1----:R-:W-:Y:S05]  /*9990*/  @P2 BRA `(.L_x_1193) ;  /* 0x0000000000082947 */ /* 0x002fea0003800000 */
[----:B------:R-:W1:Y:S02]  /*99a0*/  SYNCS.PHASECHK.TRANS64.TRYWAIT P2, [UR5+0x2a830], R3 ;  /* 0x02a83003ff0075a7 */ /* 0x000e640008040145 */
[----:B-1----:R-:W-:Y:S05]  /*99b0*/  @!P2 BRA `(.L_x_1194) ;  /* 0x000000e000bca947 */ /* 0x002fea0003800000 */
.L_x_1193:
        /* <DEDUP_REMOVED lines=131> */
.L_x_1195:
[----:B------:R-:W-:Y:S01]  /*a1f0*/  ULEA UR5, UR4, UR37, 0x3 ;  /* 0x0000002504057291 */ /* 0x000fe2000f8e183f */
[----:B------:R-:W-:-:S05]  /*a200*/  IMAD.U32 R0, RZ, RZ, UR6 ;  /* 0x00000006ff007e24 */ /* 0x000fca000f8e00ff */
[----:B------:R-:W-:-:S04]  /*a210*/  SHF.L.U32 R0, R0, 0x1f, RZ ;  /* 0x0000001f00007819 */ /* 0x000fc800000006ff */
[----:B------:R2:W3:Y:S01]  /*a220*/  SYNCS.PHASECHK.TRANS64.TRYWAIT P2, [UR5+0x2a850], R0 ;  /* 0x02a85000ff0075a7 */ /* 0x0004e20008040145 */
[----:B------:R-:W-:Y:S05]  /*a230*/  @!P0 BRA `(.L_x_1196) ;  /* 0x0000000000048947 */ /* 0x000fea0003800000 */
[----:B------:R-:W-:Y:S01]  /*a240*/  BPT.TRAP 0x1 ;  /* 0x000000040000795c */ /* 0x000fe20000300000 */
.L_x_1196:
[----:B---3--:R-:W-:Y:S05]  /*a250*/  @P2 BRA `(.L_x_1197) ;  /* 0x0000000000082947 */ /* 0x008fea0003800000 */
[----:B------:R-:W3:Y:S02]  /*a260*/  SYNCS.PHASECHK.TRANS64.TRYWAIT P2, [UR5+0x2a850], R0 ;  /* 0x02a85000ff0075a7 */ /* 0x000ee40008040145 */
[----:B---3--:R-:W-:Y:S05]  /*a270*/  @!P2 BRA `(.L_x_1198) ;  /* 0x000000d800a4a947 */ /* 0x008fea0003800000 */
.L_x_1197:
[----:B------:R-:W-:Y:S01]  /*a280*/  UIADD3 UR6, UR37, 0x400, URZ ;  /* 0x0000040025067890 */ /* 0x000fe2000fffe03f */
[----:B------:R-:W-:Y:S01]  /*a290*/  WARPGROUP.ARRIVE ;  /* 0x00000000000079c5 */ /* 0x000fe20000000000 */
[----:B------:R-:W-:Y:S01]  /*a2a0*/  UMOV UR11, 0x40000040 ;  /* 0x40000040000b7882 */ /* 0x000fe20000000000 */
[----:B------:R-:W-:Y:S01]  /*a2b0*/  PLOP3.LUT P2, PT, PT, PT, UP0, 0x80, 0x0 ;  /* 0x000000000000781c */ /* 0x000fe20003f4f008 */
[----:B------:R-:W-:Y:S01]  /*a2c0*/  USHF.R.U32.HI UR6, URZ, 0x4, UR6 ;  /* 0x000000043f067899 */ /* 0x000fe20008011606 */
[----:B------:R-:W-:Y:S01]  /*a2d0*/  PLOP3.LUT P3, PT, PT, PT, UP0, 0x80, 0x0 ;  /* 0x000000000000781c */ /* 0x000fe20003f6f008 */
[----:B0-2---:R-:W-:Y:S01]  /*a2e0*/  IMAD.U32 R0, RZ, RZ, UR7 ;  /* 0x00000007ff007e24 */ /* 0x005fe2000f8e00ff */
[----:B------:R-:W-:Y:S01]  /*a2f0*/  ULDC UR14, c[0x0][0x9e0] ;  /* 0x00027800000e7ab9 */ /* 0x000fe20000000800 */
[----:B------:R-:W-:-:S03]  /*a300*/  ULOP3.LUT UR6, UR6, 0x3fff, URZ, 0xc0, !UPT ;  /* 0x00003fff06067892 */ /* 0x000fc6000f8ec03f */
[----:B------:R-:W-:Y:S01]  /*a310*/  @!P1 LEA R0, R0, UR37, 0x3 ;  /* 0x0000002500009c11 */ /* 0x000fe2000f8e18ff */
[----:B------:R-:W-:-:S04]  /*a320*/  ULOP3.LUT UR6, UR6, 0x3000000, URZ, 0xfc, !UPT ;  /* 0x0300000006067892 */ /* 0x000fc8000f8efc3f */
[----:B------:R-:W-:Y:S01]  /*a330*/  UIMAD UR4, UR4, 0x600, UR6 ;  /* 0x00000600040478a4 */ /* 0x000fe2000f8e0206 */
[----:B------:R-:W-:-:S05]  /*a340*/  @!P1 VIADD R0, R0, 0x2a840 ;  /* 0x0002a84000009836 */ /* 0x000fca0000000000 */
[----:B------:R-:W-:Y:S01]  /*a350*/  @!P1 PRMT R0, RZ, 0x654, R0 ;  /* 0x00000654ff009816 */ /* 0x000fe20000000000 */
        /* <DEDUP_REMOVED lines=24> */
[----:B------:R-:W-:Y:S01]  /*a4e0*/  @UP0 ULDC UR4, c[0x0][0x44c] ;  /* 0x0001130000040ab9 */ /* 0x000fe20000000800 */
[----:B------:R-:W-:Y:S02]  /*a4f0*/  WARPGROUP.DEPBAR.LE gsb0, 0x0 ;  /* 0x00008000000079c5 */ /* 0x000fe40000010000 */
[----:B------:R-:W-:-:S06]  /*a500*/  WARPGROUP.ARRIVE ;  /* 0x00000000000079c5 */ /* 0x000fcc0000000000 */
[----:B------:R-:W-:Y:S03]  /*a510*/  HGMMA.64x128x16.F32 R24, R136, gdesc[UR8].tnspB, R24, gsb0 ;  /* 0x41e0000888187df0 */ /* 0x000fe60008000818 */
[----:B------:R-:W-:Y:S02]  /*a520*/  WARPGROUP.DEPBAR.LE gsb0, 0x0 ;  /* 0x00008000000079c5 */ /* 0x000fe40000010000 */
[----:B------:R-:W-:Y:S01]  /*a530*/  VIADD R137, R19, UR39 ;  /* 0x0000002713897c36 */ /* 0x000fe20008000000 */
[----:B------:R0:W-:Y:S01]  /*a540*/  @!P1 SYNCS.ARRIVE.TRANS64.RED.A1T0 RZ, [R0+URZ], RZ ;  /* 0x000000ff00ff99a7 */ /* 0x0001e2000810043f */
[----:B------:R-:W-:Y:S02]  /*a550*/  IMAD R139, R10, -0x60, RZ ;  /* 0xffffffa00a8b7824 */ /* 0x000fe400078e02ff */
[----:B------:R-:W-:Y:S01]  /*a560*/  @P2 IMAD.HI.U32 R2, R137, UR4, RZ ;  /* 0x0000000489022c27 */ /* 0x000fe2000f8e00ff */
[----:B------:R-:W-:Y:S01]  /*a570*/  @UP0 ULDC UR4, c[0x0][0x450] ;  /* 0x0001140000040ab9 */ /* 0x000fe20000000800 */
[----:B------:R-:W-:-:S02]  /*a580*/  PLOP3.LUT P2, PT, PT, PT, UP1, 0x40, 0x0 ;  /* 0x000000000000781c */ /* 0x000fc40003f4e818 */
[----:B------:R-:W-:Y:S01]  /*a590*/  IMAD.IADD R9, R139, 0x1, -R18 ;  /* 0x000000018b097824 */ /* 0x000fe200078e0a12 */
[----:B------:R-:W-:Y:S01]  /*a5a0*/  @P3 SHF.R.U32.HI R137, RZ, UR4, R2 ;  /* 0x00000004ff893c19 */ /* 0x000fe20008011602 */
[----:B------:R-:W-:Y:S01]  /*a5b0*/  ULOP3.LUT UR4, URZ, UR59, URZ, 0x33, !UPT ;  /* 0x0000003b3f047292 */ /* 0x000fe2000f8e333f */
[----:B0-----:R-:W-:-:S03]  /*a5c0*/  IADD3 R0, -R18, 0x1, R139 ;  /* 0x0000000112007810 */ /* 0x001fc60007ffe18b */
[----:B------:R-:W0:Y:S01]  /*a5d0*/  SHFL.IDX PT, R2, R137, RZ, 0x1c1f ;  /* 0x001c1fff89027589 */ /* 0x000e2200000e0000 */
        /* <DEDUP_REMOVED lines=10> */
[----:B-1----:R-:W-:Y:S01]  /*a680*/  IMAD.U32 R8, RZ, RZ, UR58 ;  /* 0x0000003aff087e24 */ /* 0x002fe2000f8e00ff */
[----:B------:R-:W-:-:S04]  /*a690*/  LOP3.LUT R21, RZ, R0, RZ, 0x33, !PT ;  /* 0x00000000ff157212 */ /* 0x000fc800078e33ff */
[----:B------:R-:W-:-:S13]  /*a6a0*/  ISETP.NE.AND P2, PT, R8, 0x1, PT ;  /* 0x000000010800780c */ /* 0x000fda0003f45270 */
[----:B------:R-:W0:Y:S02]  /*a6b0*/  @P2 LDC.64 R2, c[0x0][0x9e8] ;  /* 0x00027a00ff022b82 */ /* 0x000e240000000a00 */
[----:B0-----:R-:W-:-:S05]  /*a6c0*/  @P2 IMAD.HI.U32 R2, R21, R2, RZ ;  /* 0x0000000215022227 */ /* 0x001fca00078e00ff */
[----:B------:R-:W-:-:S04]  /*a6d0*/  @P2 SHF.R.U32.HI R21, RZ, R3, R2 ;  /* 0x00000003ff152219 */ /* 0x000fc80000011602 */
[----:B------:R-:W-:Y:S01]  /*a6e0*/  LOP3.LUT R0, RZ, R21, RZ, 0x33, !PT ;  /* 0x00000015ff007212 */ /* 0x000fe200078e33ff */
[----:B------:R-:W-:Y:S06]  /*a6f0*/  BRA `(.L_x_1202) ;  /* 0x0000000000147947 */ /* 0x000fec0003800000 */
.L_x_1201:
[----:B-1----:R-:W-:-:S05]  /*a700*/  IMAD.U32 R8, RZ, RZ, UR58 ;  /* 0x0000003aff087e24 */ /* 0x002fca000f8e00ff */
[----:B------:R-:W-:-:S13]  /*a710*/  ISETP.NE.AND P2, PT, R8, 0x1, PT ;  /* 0x000000010800780c */ /* 0x000fda0003f45270 */
[----:B------:R-:W0:Y:S02]  /*a720*/  @P2 LDC.64 R2, c[0x0][0x9e8] ;  /* 0x00027a00ff022b82 */ /* 0x000e240000000a00 */
[----:B0-----:R-:W-:-:S05]  /*a730*/  @P2 IMAD.HI.U32 R2, R0, R2, RZ ;  /* 0x0000000200022227 */ /* 0x001fca00078e00ff */
[----:B------:R-:W-:-:S07]  /*a740*/  @P2 SHF.R.U32.HI R0, RZ, R3, R2 ;  /* 0x00000003ff002219 */ /* 0x000fce0000011602 */
.L_x_1202:
[----:B------:R-:W-:Y:S05]  /*a750*/  BSYNC B0 ;  /* 0x0000000000007941 */ /* 0x000fea0003800000 */
.L_x_1200:
[----:B------:R-:W-:-:S05]  /*a760*/  IMAD R0, R0, R8, R9 ;  /* 0x0000000800007224 */ /* 0x000fca00078e0209 */
[----:B------:R-:W-:Y:S02]  /*a770*/  VIADDMNMX R13, R0, R8, R13, PT ;  /* 0x00000008000d7246 */ /* 0x000fe4000380010d */
[----:B------:R-:W-:-:S07]  /*a780*/  VIMNMX R15, R15, R0, !PT ;  /* 0x000000000f0f7248 */ /* 0x000fce0007fe0100 */
.L_x_1199:
        /* <DEDUP_REMOVED lines=63> */
[----:B-1----:R-:W-:Y:S02]  /*ab80*/  FSEL R8, R113, -INF , !P4 ;  /* 0xff80000071087808 */ /* 0x002fe40006000000 */
        /* <DEDUP_REMOVED lines=69> */
.L_x_1205:
[----:B------:R-:W-:-:S05]  /*afe0*/  IMAD.U32 R150, RZ, RZ, UR58 ;  /* 0x0000003aff967e24 */ /* 0x000fca000f8e00ff */
[----:B------:R-:W-:-:S13]  /*aff0*/  ISETP.NE.AND P6, PT, R150, 0x1, PT ;  /* 0x000000019600780c */ /* 0x000fda0003fc5270 */
[----:B------:R-:W0:Y:S02]  /*b000*/  @P6 LDC.64 R2, c[0x0][0x9e8] ;  /* 0x00027a00ff026b82 */ /* 0x000e240000000a00 */
[----:B0-----:R-:W-:-:S05]  /*b010*/  @P6 IMAD.HI.U32 R2, R89, R2, RZ ;  /* 0x0000000259026227 */ /* 0x001fca00078e00ff */
[----:B------:R-:W-:-:S07]  /*b020*/  @P6 SHF.R.U32.HI R89, RZ, R3, R2 ;  /* 0x00000003ff596219 */ /* 0x000fce0000011602 */
.L_x_1206:
[----:B------:R-:W-:Y:S05]  /*b030*/  BSYNC B0 ;  /* 0x0000000000007941 */ /* 0x000fea0003800000 */
.L_x_1204:
[----:B------:R-:W-:-:S05]  /*b040*/  IMAD R2, R89, R150, R9 ;  /* 0x0000009659027224 */ /* 0x000fca00078e0209 */
[----:B------:R-:W-:Y:S02]  /*b050*/  VIADDMNMX R13, R2, R150, R13, PT ;  /* 0x00000096020d7246 */ /* 0x000fe4000380010d */
[----:B------:R-:W-:-:S07]  /*b060*/  VIMNMX R15, R15, R2, !PT ;  /* 0x000000020f0f7248 */ /* 0x000fce0007fe0100 */
.L_x_1203:
[C---:B------:R-:W-:Y:S01]  /*b070*/  ISETP.GT.AND P2, PT, R15.reuse, 0x1, !P2 ;  /* 0x000000010f00780c */ /* 0x040fe20005744270 */
[----:B------:R-:W0:Y:S01]  /*b080*/  LDC R9, c[0x0][0x988] ;  /* 0x00026200ff097b82 */ /* 0x000e220000000800 */
[----:B------:R-:W-:Y:S01]  /*b090*/  ISETP.GT.AND P3, PT, R15, 0x8, !P3 ;  /* 0x000000080f00780c */ /* 0x000fe20005f64270 */
[----:B------:R-:W-:Y:S01]  /*b0a0*/  UMOV UR6, UR38 ;  /* 0x0000002600067c82 */ /* 0x000fe20008000000 */
[C---:B------:R-:W-:Y:S01]  /*b0b0*/  ISETP.LT.OR P2, PT, R13.reuse, 0x2, P2 ;  /* 0x000000020d00780c */ /* 0x040fe20001741670 */
[----:B------:R-:W-:Y:S01]  /*b0c0*/  UMOV UR4, UR36 ;  /* 0x0000002400047c82 */ /* 0x000fe20008000000 */
        /* <DEDUP_REMOVED lines=134> */
[----:B------:R-:W-:Y:S01]  /*b930*/  FSEL R109, R3, RZ, P2 ;  /* 0x000000ff036d7208 */ /* 0x000fe20001000000 */
[--C-:B------:R-:W-:Y:S01]  /*b940*/  FFMA.FTZ R144, R144, R9, -R95.reuse ;  /* 0x0000000990907223 */ /* 0x100fe2000001085f */
[----:B------:R-:W-:Y:S01]  /*b950*/  FMNMX.FTZ R91, R150, R91, !PT ;  /* 0x0000005b965b7209 */ /* 0x000fe20007810000 */
[----:B------:R0:W-:Y:S01]  /*b960*/  MUFU.EX2 R89, R148 ;  /* 0x0000009400597308 */ /* 0x0001e20000000800 */
[-CC-:B------:R-:W-:Y:S01]  /*b970*/  FFMA.FTZ R138, R138, R9.reuse, -R95.reuse ;  /* 0x000000098a8a7223 */ /* 0x180fe2000001085f */
[--C-:B------:R-:W-:Y:S01]  /*b980*/  FFMA.FTZ R99, R14, R9, -R95.reuse ;  /* 0x000000090e637223 */ /* 0x100fe2000001085f */
[----:B------:R-:W-:Y:S01]  /*b990*/  FMNMX.FTZ R91, R158, R91, !PT ;  /* 0x0000005b9e5b7209 */ /* 0x000fe20007810000 */
[-CC-:B------:R-:W-:Y:S01]  /*b9a0*/  FFMA.FTZ R103, R92, R9.reuse, -R95.reuse ;  /* 0x000000095c677223 */ /* 0x180fe2000001085f */
[-CC-:B------:R-:W-:Y:S01]  /*b9b0*/  FFMA.FTZ R140, R140, R9.reuse, -R95.reuse ;  /* 0x000000098c8c7223 */ /* 0x180fe2000001085f */
[--C-:B------:R-:W-:Y:S01]  /*b9c0*/  FFMA.FTZ R14, R120, R9, -R95.reuse ;  /* 0x00000009780e7223 */ /* 0x100fe2000001085f */
[----:B------:R-:W-:Y:S01]  /*b9d0*/  FMNMX.FTZ R91, R106, R91, !PT ;  /* 0x0000005b6a5b7209 */ /* 0x000fe20007810000 */
[----:B------:R-:W-:Y:S01]  /*b9e0*/  MUFU.EX2 R90, R90 ;  /* 0x0000005a005a7308 */ /* 0x000fe20000000800 */
[-CC-:B0-----:R-:W-:Y:S01]  /*b9f0*/  FFMA.FTZ R148, R104, R9.reuse, -R95.reuse ;  /* 0x0000000968947223 */ /* 0x181fe2000001085f */
        /* <DEDUP_REMOVED lines=12> */
[----:B------:R1:W-:Y:S01]  /*bac0*/  MUFU.EX2 R93, R144 ;  /* 0x00000090005d7308 */ /* 0x0003e20000000800 */
[----:B0-----:R-:W-:Y:S02]  /*bad0*/  FFMA.FTZ R146, R116, R9, -R95 ;  /* 0x0000000974927223 */ /* 0x001fe4000001085f */
[----:B------:R-:W-:-:S04]  /*bae0*/  FMNMX.FTZ R97, R102, R97, !PT ;  /* 0x0000006166617209 */ /* 0x000fc80007810000 */
[----:B------:R-:W-:Y:S01]  /*baf0*/  FMNMX.FTZ R97, R122, R97, !PT ;  /* 0x000000617a617209 */ /* 0x000fe20007810000 */
[----:B------:R-:W-:Y:S01]  /*bb00*/  MUFU.EX2 R138, R138 ;  /* 0x0000008a008a7308 */ /* 0x000fe20000000800 */
[----:B-1----:R-:W-:Y:S02]  /*bb10*/  FFMA.FTZ R144, R112, R9, -R95 ;  /* 0x0000000970907223 */ /* 0x002fe4000001085f */
        /* <DEDUP_REMOVED lines=9> */
[----:B------:R-:W-:Y:S01]  /*bbb0*/  FMNMX.FTZ R0, R108, R97, !PT ;  /* 0x000000616c007209 */ /* 0x000fe20007810000 */
[----:B------:R-:W-:-:S04]  /*bbc0*/  FFMA.FTZ R97, R8, R9, -R95 ;  /* 0x0000000908617223 */ /* 0x000fc8000001085f */
[----:B------:R-:W0:Y:S01]  /*bbd0*/  SHFL.BFLY PT, R101, R0, 0x2, 0x1f ;  /* 0x0c401f0000657f89 */ /* 0x000e2200000e0000 */
[----:B------:R-:W-:Y:S08]  /*bbe0*/  MUFU.EX2 R13, R13 ;  /* 0x0000000d000d7308 */ /* 0x000ff00000000800 */
[----:B------:R-:W-:Y:S08]  /*bbf0*/  MUFU.EX2 R104, R104 ;  /* 0x0000006800687308 */ /* 0x000ff00000000800 */
[----:B------:R-:W-:Y:S01]  /*bc00*/  MUFU.EX2 R144, R144 ;  /* 0x0000009000907308 */ /* 0x000fe20000000800 */
[----:B0-----:R-:W-:Y:S01]  /*bc10*/  FMNMX.FTZ R8, R0, R101, !PT ;  /* 0x0000006500087209 */ /* 0x001fe20007810000 */
[----:B------:R-:W-:Y:S01]  /*bc20*/  FADD.FTZ R0, -R109, R12 ;  /* 0x0000000c6d007221 */ /* 0x000fe20000010100 */
[-CC-:B------:R-:W-:Y:S01]  /*bc30*/  FFMA.FTZ R101, R20, R9.reuse, -R95.reuse ;  /* 0x0000000914657223 */ /* 0x180fe2000001085f */
[-CC-:B------:R-:W-:Y:S01]  /*bc40*/  FFMA.FTZ R20, R128, R9.reuse, -R95.reuse ;  /* 0x0000000980147223 */ /* 0x180fe2000001085f */
[-C--:B------:R-:W-:Y:S01]  /*bc50*/  FFMA.FTZ R95, R88, R9.reuse, -R95 ;  /* 0x00000009585f7223 */ /* 0x080fe2000001085f */
[----:B------:R-:W0:Y:S01]  /*bc60*/  SHFL.BFLY PT, R107, R8, 0x1, 0x1f ;  /* 0x0c201f00086b7f89 */ /* 0x000e2200000e0000 */
[----:B------:R-:W-:Y:S01]  /*bc70*/  FMUL.FTZ R0, R0, R9 ;  /* 0x0000000900007220 */ /* 0x000fe20000410000 */
[----:B------:R-:W-:Y:S01]  /*bc80*/  IMAD.U32 R109, RZ, RZ, UR5 ;  /* 0x00000005ff6d7e24 */ /* 0x000fe2000f8e00ff */
[----:B------:R-:W-:Y:S03]  /*bc90*/  MUFU.EX2 R97, R97 ;  /* 0x0000006100617308 */ /* 0x000fe60000000800 */
[----:B------:R-:W-:-:S05]  /*bca0*/  @!P1 VIADD R109, R109, 0x2a860 ;  /* 0x0002a8606d6d9836 */ /* 0x000fca0000000000 */
[----:B------:R-:W1:Y:S01]  /*bcb0*/  MUFU.EX2 R0, R0 ;  /* 0x0000000000007308 */ /* 0x000e620000000800 */
[----:B------:R-:W-:-:S04]  /*bcc0*/  @!P1 PRMT R109, RZ, 0x654, R109 ;  /* 0x00000654ff6d9816 */ /* 0x000fc8000000006d */
[----:B------:R2:W-:Y:S03]  /*bcd0*/  @!P1 SYNCS.ARRIVE.TRANS64.RED.A1T0 RZ, [R109+URZ], RZ ;  /* 0x000000ff6dff99a7 */ /* 0x0005e6000810043f */
[----:B------:R-:W-:Y:S01]  /*bce0*/  MUFU.EX2 R146, R146 ;  /* 0x0000009200927308 */ /* 0x000fe20000000800 */
[----:B0-----:R-:W-:-:S07]  /*bcf0*/  FMNMX.FTZ R8, R8, R107, !PT ;  /* 0x0000006b08087209 */ /* 0x001fce0007810000 */
[----:B------:R-:W-:Y:S01]  /*bd00*/  MUFU.EX2 R99, R99 ;  /* 0x0000006300637308 */ /* 0x000fe20000000800 */
[C---:B------:R-:W-:Y:S01]  /*bd10*/  FSETP.NEU.FTZ.AND P2, PT, R8.reuse, -INF , PT ;  /* 0xff8000000800780b */ /* 0x040fe20003f5d000 */
[----:B------:R-:W-:Y:S01]  /*bd20*/  FMUL.FTZ R107, R8, R9 ;  /* 0x00000009086b7220 */ /* 0x000fe20000410000 */
[----:B-1----:R-:W-:-:S04]  /*bd30*/  FFMA.FTZ R7, R0, R7, R21 ;  /* 0x0000000700077223 */ /* 0x002fc80000010015 */
[----:B------:R-:W-:Y:S01]  /*bd40*/  FSEL R107, R107, RZ, P2 ;  /* 0x000000ff6b6b7208 */ /* 0x000fe20001000000 */
[----:B------:R-:W-:Y:S04]  /*bd50*/  MUFU.EX2 R14, R14 ;  /* 0x0000000e000e7308 */ /* 0x000fe80000000800 */
[-CC-:B------:R-:W-:Y:S01]  /*bd60*/  FFMA.FTZ R159, R2, R9.reuse, -R107.reuse ;  /* 0x00000009029f7223 */ /* 0x180fe2000001086b */
[----:B------:R-:W-:Y:S01]  /*bd70*/  FSEL R2, R8, RZ, P2 ;  /* 0x000000ff08027208 */ /* 0x000fe20001000000 */
[-CC-:B------:R-:W-:Y:S01]  /*bd80*/  FFMA.FTZ R157, R214, R9.reuse, -R107.reuse ;  /* 0x00000009d69d7223 */ /* 0x180fe2000001086b */
[-CC-:B------:R-:W-:Y:S01]  /*bd90*/  FFMA.FTZ R12, R210, R9.reuse, -R107.reuse ;  /* 0x00000009d20c7223 */ /* 0x180fe2000001086b */
[-CC-:B------:R-:W-:Y:S01]  /*bda0*/  FFMA.FTZ R88, R208, R9.reuse, -R107.reuse ;  /* 0x00000009d0587223 */ /* 0x180fe2000001086b */
[-C--:B------:R-:W-:Y:S01]  /*bdb0*/  FFMA.FTZ R145, R114, R9.reuse, -R107 ;  /* 0x0000000972917223 */ /* 0x080fe2000001086b */
[----:B------:R-:W-:Y:S01]  /*bdc0*/  FADD.FTZ R2, -R2, R11 ;  /* 0x0000000b02027221 */ /* 0x000fe20000010100 */
[----:B------:R-:W-:Y:S01]  /*bdd0*/  FADD.FTZ R114, R90, R7 ;  /* 0x000000075a727221 */ /* 0x000fe20000010000 */
[----:B------:R-:W-:Y:S01]  /*bde0*/  MUFU.EX2 R157, R157 ;  /* 0x0000009d009d7308 */ /* 0x000fe20000000800 */
[-CC-:B------:R-:W-:Y:S01]  /*bdf0*/  FFMA.FTZ R153, R152, R9.reuse, -R107.reuse ;  /* 0x0000000998997223 */ /* 0x180fe2000001086b */
[-C--:B------:R-:W-:Y:S01]  /*be00*/  FMUL.FTZ R2, R2, R9.reuse ;  /* 0x0000000902027220 */ /* 0x080fe20000410000 */
[----:B------:R-:W-:Y:S01]  /*be10*/  FADD.FTZ R7, R89, R114 ;  /* 0x0000007259077221 */ /* 0x000fe20000010000 */
[-CC-:B------:R-:W-:Y:S01]  /*be20*/  FFMA.FTZ R96, R206, R9.reuse, -R107.reuse ;  /* 0x00000009ce607223 */ /* 0x180fe2000001086b */
[-CC-:B------:R-:W-:Y:S01]  /*be30*/  FFMA.FTZ R155, R150, R9.reuse, -R107.reuse ;  /* 0x00000009969b7223 */ /* 0x180fe2000001086b */
[-C--:B------:R-:W-:Y:S01]  /*be40*/  FFMA.FTZ R112, R158, R9.reuse, -R107 ;  /* 0x000000099e707223 */ /* 0x080fe2000001086b */
[----:B------:R-:W-:Y:S01]  /*be50*/  FADD.FTZ R114, R136, R7 ;  /* 0x0000000788727221 */ /* 0x000fe20000010000 */
[----:B------:R-:W0:Y:S01]  /*be60*/  MUFU.EX2 R2, R2 ;  /* 0x0000000200027308 */ /* 0x000e220000000800 */
[-CC-:B------:R-:W-:Y:S01]  /*be70*/  FFMA.FTZ R149, R106, R9.reuse, -R107.reuse ;  /* 0x000000096a957223 */ /* 0x180fe2000001086b */
[-CC-:B------:R-:W-:Y:S01]  /*be80*/  FFMA.FTZ R106, R156, R9.reuse, -R107.reuse ;  /* 0x000000099c6a7223 */ /* 0x180fe2000001086b */
[----:B------:R-:W-:Y:S01]  /*be90*/  FADD.FTZ R11, R91, R114 ;  /* 0x000000725b0b7221 */ /* 0x000fe20000010000 */
[-CC-:B------:R-:W-:Y:S01]  /*bea0*/  FFMA.FTZ R151, R110, R9.reuse, -R107.reuse ;  /* 0x000000096e977223 */ /* 0x180fe2000001086b */
[-CC-:B------:R-:W-:Y:S01]  /*beb0*/  FFMA.FTZ R110, R154, R9.reuse, -R107.reuse ;  /* 0x000000099a6e7223 */ /* 0x180fe2000001086b */
[-CC-:B------:R-:W-:Y:S01]  /*bec0*/  FFMA.FTZ R98, R98, R9.reuse, -R107.reuse ;  /* 0x0000000962627223 */ /* 0x180fe2000001086b */
[-CC-:B------:R-:W-:Y:S01]  /*bed0*/  FFMA.FTZ R147, R118, R9.reuse, -R107.reuse ;  /* 0x0000000976937223 */ /* 0x180fe2000001086b */
[----:B------:R-:W1:Y:S01]  /*bee0*/  MUFU.EX2 R12, R12 ;  /* 0x0000000c000c7308 */ /* 0x000e620000000800 */
[-CC-:B------:R-:W-:Y:S01]  /*bef0*/  FFMA.FTZ R94, R94, R9.reuse, -R107.reuse ;  /* 0x000000095e5e7223 */ /* 0x180fe2000001086b */
[-CC-:B------:R-:W-:Y:S01]  /*bf00*/  FFMA.FTZ R141, R122, R9.reuse, -R107.reuse ;  /* 0x000000097a8d7223 */ /* 0x180fe2000001086b */
[--C-:B------:R-:W-:Y:S01]  /*bf10*/  FFMA.FTZ R126, R126, R9, -R107.reuse ;  /* 0x000000097e7e7223 */ /* 0x100fe2000001086b */
[----:B------:R-:W-:Y:S01]  /*bf20*/  F2FP.F16.F32.PACK_AB R156, R90, R21 ;  /* 0x000000155a9c723e */ /* 0x000fe200000000ff */
[-CC-:B------:R-:W-:Y:S01]  /*bf30*/  FFMA.FTZ R212, R212, R9.reuse, -R107.reuse ;  /* 0x00000009d4d47223 */ /* 0x180fe2000001086b */
[-CC-:B------:R-:W-:Y:S01]  /*bf40*/  FFMA.FTZ R130, R130, R9.reuse, -R107.reuse ;  /* 0x0000000982827223 */ /* 0x180fe2000001086b */
[-C--:B------:R-:W-:Y:S01]  /*bf50*/  FFMA.FTZ R100, R100, R9.reuse, -R107 ;  /* 0x0000000964647223 */ /* 0x080fe2000001086b */
[----:B------:R-:W3:Y:S01]  /*bf60*/  MUFU.EX2 R159, R159 ;  /* 0x0000009f009f7308 */ /* 0x000ee20000000800 */
[----:B0-----:R-:W-:Y:S01]  /*bf70*/  FFMA.FTZ R7, R2, R6, R157 ;  /* 0x0000000602077223 */ /* 0x001fe2000001009d */
[----:B------:R-:W-:Y:S01]  /*bf80*/  FADD.FTZ R6, R138, R11 ;  /* 0x0000000b8a067221 */ /* 0x000fe20000010000 */
[----:B------:R-:W-:Y:S01]  /*bf90*/  FFMA.FTZ R134, R134, R9, -R107 ;  /* 0x0000000986867223 */ /* 0x000fe2000001086b */
[C---:B------:R-:W-:Y:S01]  /*bfa0*/  ISETP.GT.AND P2, PT, R10.reuse, UR61, PT ;  /* 0x0000003d0a007c0c */ /* 0x040fe2000bf44270 */
[----:B------:R-:W-:-:S02]  /*bfb0*/  VIADD R10, R10, 0xffffffff ;  /* 0xffffffff0a0a7836 */ /* 0x000fc40000000000 */
[----:B------:R-:W-:Y:S01]  /*bfc0*/  FADD.FTZ R11, R93, R6 ;  /* 0x000000065d0b7221 */ /* 0x000fe20000010000 */
[-C--:B------:R-:W-:Y:S01]  /*bfd0*/  FFMA.FTZ R6, R102, R9.reuse, -R107 ;  /* 0x0000000966067223 */ /* 0x080fe2000001086b */
[----:B------:R-:W0:Y:S01]  /*bfe0*/  MUFU.EX2 R88, R88 ;  /* 0x0000005800587308 */ /* 0x000e220000000800 */
[----:B-1----:R-:W-:Y:S01]  /*bff0*/  FADD.FTZ R114, R12, R7 ;  /* 0x000000070c727221 */ /* 0x002fe20000010000 */
[----:B------:R-:W-:Y:S01]  /*c000*/  FADD.FTZ R11, R140, R11 ;  /* 0x0000000b8c0b7221 */ /* 0x000fe20000010000 */
[----:B------:R-:W-:Y:S01]  /*c010*/  FFMA.FTZ R107, R108, R9, -R107 ;  /* 0x000000096c6b7223 */ /* 0x000fe2000001086b */
[----:B------:R-:W-:Y:S02]  /*c020*/  F2FP.F16.F32.PACK_AB R154, R140, R93 ;  /* 0x0000005d8c9a723e */ /* 0x000fe400000000ff */
[----:B------:R-:W-:Y:S02]  /*c030*/  F2FP.F16.F32.PACK_AB R158, R136, R89 ;  /* 0x00000059889e723e */ /* 0x000fe400000000ff */
[----:B------:R-:W1:Y:S01]  /*c040*/  MUFU.EX2 R153, R153 ;  /* 0x0000009900997308 */ /* 0x000e620000000800 */
[----:B---3--:R-:W-:Y:S01]  /*c050*/  FADD.FTZ R7, R159, R114 ;  /* 0x000000729f077221 */ /* 0x008fe20000010000 */
[----:B------:R-:W-:Y:S01]  /*c060*/  FADD.FTZ R114, R148, R11 ;  /* 0x0000000b94727221 */ /* 0x000fe20000010000 */
[----:B------:R-:W-:-:S02]  /*c070*/  F2FP.F16.F32.PACK_AB R152, R138, R91 ;  /* 0x0000005b8a98723e */ /* 0x000fc400000000ff */
[----:B------:R-:W-:Y:S01]  /*c080*/  F2FP.F16.F32.PACK_AB R157, R12, R157 ;  /* 0x0000009d0c9d723e */ /* 0x000fe200000000ff */
[C---:B------:R-:W-:Y:S01]  /*c090*/  FADD.FTZ R114, R15.reuse, R114 ;  /* 0x000000720f727221 */ /* 0x040fe20000010000 */
[----:B------:R-:W-:Y:S01]  /*c0a0*/  F2FP.F16.F32.PACK_AB R148, R15, R148 ;  /* 0x000000940f94723e */ /* 0x000fe200000000ff */
[----:B------:R-:W3:Y:S01]  /*c0b0*/  MUFU.EX2 R96, R96 ;  /* 0x0000006000607308 */ /* 0x000ee20000000800 */
[----:B0-----:R-:W-:Y:S01]  /*c0c0*/  FADD.FTZ R102, R88, R7 ;  /* 0x0000000758667221 */ /* 0x001fe20000010000 */
[----:B------:R-:W-:Y:S01]  /*c0d0*/  FADD.FTZ R11, R13, R114 ;  /* 0x000000720d0b7221 */ /* 0x000fe20000010000 */
[----:B------:R-:W-:Y:S01]  /*c0e0*/  F2FP.F16.F32.PACK_AB R150, R104, R13 ;  /* 0x0000000d6896723e */ /* 0x000fe200000000ff */
[----:B------:R-:W-:Y:S01]  /*c0f0*/  IMAD.MOV.U32 R12, RZ, RZ, R3 ;  /* 0x000000ffff0c7224 */ /* 0x000fe200078e0003 */
[----:B------:R-:W-:Y:S01]  /*c100*/  F2FP.F16.F32.PACK_AB R159, R88, R159 ;  /* 0x0000009f589f723e */ /* 0x000fe200000000ff */
[----:B------:R-:W-:Y:S02]  /*c110*/  FADD.FTZ R11, R104, R11 ;  /* 0x0000000b680b7221 */ /* 0x000fe40000010000 */
[----:B------:R-:W0:Y:S01]  /*c120*/  MUFU.EX2 R155, R155 ;  /* 0x0000009b009b7308 */ /* 0x000e220000000800 */
[----:B-1----:R-:W-:Y:S01]  /*c130*/  FADD.FTZ R7, R153, R102 ;  /* 0x0000006699077221 */ /* 0x002fe20000010000 */
[----:B------:R-:W-:Y:S01]  /*c140*/  FADD.FTZ R114, R144, R11 ;  /* 0x0000000b90727221 */ /* 0x000fe20000010000 */
[----:B------:R-:W-:-:S03]  /*c150*/  F2FP.F16.F32.PACK_AB R144, R97, R144 ;  /* 0x000000906190723e */ /* 0x000fc600000000ff */
[----:B------:R-:W-:Y:S02]  /*c160*/  FADD.FTZ R11, R97, R114 ;  /* 0x00000072610b7221 */ /* 0x000fe40000010000 */
[----:B------:R-:W1:Y:S01]  /*c170*/  MUFU.EX2 R112, R112 ;  /* 0x0000007000707308 */ /* 0x000e620000000800 */
[----:B---3--:R-:W-:Y:S01]  /*c180*/  FADD.FTZ R102, R96, R7 ;  /* 0x0000000760667221 */ /* 0x008fe20000010000 */
[----:B------:R-:W-:Y:S01]  /*c190*/  FADD.FTZ R114, R146, R11 ;  /* 0x0000000b92727221 */ /* 0x000fe20000010000 */
[C---:B------:R-:W-:Y:S02]  /*c1a0*/  F2FP.F16.F32.PACK_AB R146, R99.reuse, R146 ;  /* 0x000000926392723e */ /* 0x040fe400000000ff */
[----:B------:R-:W-:Y:S01]  /*c1b0*/  F2FP.F16.F32.PACK_AB R153, R96, R153 ;  /* 0x000000996099723e */ /* 0x000fe200000000ff */
[----:B------:R-:W-:Y:S02]  /*c1c0*/  FADD.FTZ R11, R99, R114 ;  /* 0x00000072630b7221 */ /* 0x000fe40000010000 */
[----:B------:R-:W3:Y:S01]  /*c1d0*/  MUFU.EX2 R149, R149 ;  /* 0x0000009500957308 */ /* 0x000ee20000000800 */
[----:B0-----:R-:W-:-:S07]  /*c1e0*/  FADD.FTZ R7, R155, R102 ;  /* 0x000000669b077221 */ /* 0x001fce0000010000 */
[----:B------:R-:W0:Y:S01]  /*c1f0*/  MUFU.EX2 R106, R106 ;  /* 0x0000006a006a7308 */ /* 0x000e220000000800 */
[C---:B-1----:R-:W-:Y:S01]  /*c200*/  FADD.FTZ R102, R112.reuse, R7 ;  /* 0x0000000770667221 */ /* 0x042fe20000010000 */
[----:B------:R-:W-:-:S06]  /*c210*/  F2FP.F16.F32.PACK_AB R155, R112, R155 ;  /* 0x0000009b709b723e */ /* 0x000fcc00000000ff */
[----:B------:R-:W1:Y:S01]  /*c220*/  MUFU.EX2 R151, R151 ;  /* 0x0000009700977308 */ /* 0x000e620000000800 */
[----:B---3--:R-:W-:-:S07]  /*c230*/  FADD.FTZ R7, R149, R102 ;  /* 0x0000006695077221 */ /* 0x008fce0000010000 */
[----:B------:R-:W3:Y:S01]  /*c240*/  MUFU.EX2 R110, R110 ;  /* 0x0000006e006e7308 */ /* 0x000ee20000000800 */
[C---:B0-----:R-:W-:Y:S01]  /*c250*/  FADD.FTZ R102, R106.reuse, R7 ;  /* 0x000000076a667221 */ /* 0x041fe20000010000 */
[----:B------:R-:W-:-:S06]  /*c260*/  F2FP.F16.F32.PACK_AB R149, R106, R149 ;  /* 0x000000956a95723e */ /* 0x000fcc00000000ff */
[----:B------:R-:W0:Y:S01]  /*c270*/  MUFU.EX2 R145, R145 ;  /* 0x0000009100917308 */ /* 0x000e220000000800 */
[----:B-1----:R-:W-:Y:S01]  /*c280*/  FADD.FTZ R7, R151, R102 ;  /* 0x0000006697077221 */ /* 0x002fe20000010000 */
[----:B------:R-:W-:-:S06]  /*c290*/  FADD.FTZ R102, R14, R11 ;  /* 0x0000000b0e667221 */ /* 0x000fcc0000010000 */
[----:B------:R-:W1:Y:S01]  /*c2a0*/  MUFU.EX2 R98, R98 ;  /* 0x0000006200627308 */ /* 0x000e620000000800 */
[----:B---3--:R-:W-:-:S07]  /*c2b0*/  F2FP.F16.F32.PACK_AB R151, R110, R151 ;  /* 0x000000976e97723e */ /* 0x008fce00000000ff */
[----:B------:R-:W3:Y:S08]  /*c2c0*/  MUFU.EX2 R147, R147 ;  /* 0x0000009300937308 */ /* 0x000ef00000000800 */
[----:B------:R-:W4:Y:S08]  /*c2d0*/  MUFU.EX2 R6, R6 ;  /* 0x0000000600067308 */ /* 0x000f300000000800 */
[----:B--2---:R2:W-:Y:S08]  /*c2e0*/  MUFU.EX2 R109, R94 ;  /* 0x0000005e006d7308 */ /* 0x0045f00000000800 */
[----:B------:R-:W5:Y:S01]  /*c2f0*/  MUFU.EX2 R141, R141 ;  /* 0x0000008d008d7308 */ /* 0x000f620000000800 */
[----:B--2---:R-:W-:-:S04]  /*c300*/  FADD.FTZ R94, R110, R7 ;  /* 0x000000076e5e7221 */ /* 0x004fc80000010000 */
[----:B0-----:R-:W-:Y:S01]  /*c310*/  FADD.FTZ R7, R145, R94 ;  /* 0x0000005e91077221 */ /* 0x001fe20000010000 */
[C---:B-1----:R-:W-:Y:S02]  /*c320*/  F2FP.F16.F32.PACK_AB R145, R98.reuse, R145 ;  /* 0x000000916291723e */ /* 0x042fe400000000ff */
[----:B------:R-:W0:Y:S01]  /*c330*/  MUFU.EX2 R101, R101 ;  /* 0x0000006500657308 */ /* 0x000e220000000800 */
[----:B------:R-:W-:-:S04]  /*c340*/  FADD.FTZ R90, R98, R7 ;  /* 0x00000007625a7221 */ /* 0x000fc80000010000 */
[----:B---3--:R-:W-:Y:S01]  /*c350*/  FADD.FTZ R7, R147, R90 ;  /* 0x0000005a93077221 */ /* 0x008fe20000010000 */
[C---:B----4-:R-:W-:Y:S02]  /*c360*/  F2FP.F16.F32.PACK_AB R147, R6.reuse, R147 ;  /* 0x000000930693723e */ /* 0x050fe400000000ff */
[----:B------:R-:W1:Y:S01]  /*c370*/  MUFU.EX2 R142, R142 ;  /* 0x0000008e008e7308 */ /* 0x000e620000000800 */
[----:B------:R-:W-:-:S04]  /*c380*/  FADD.FTZ R90, R6, R7 ;  /* 0x00000007065a7221 */ /* 0x000fc80000010000 */
[----:B-----5:R-:W-:Y:S01]  /*c390*/  FADD.FTZ R90, R141, R90 ;  /* 0x0000005a8d5a7221 */ /* 0x020fe20000010000 */
[----:B------:R-:W-:Y:S02]  /*c3a0*/  F2FP.F16.F32.PACK_AB R141, R109, R141 ;  /* 0x0000008d6d8d723e */ /* 0x000fe400000000ff */
[----:B------:R-:W2:Y:S01]  /*c3b0*/  MUFU.EX2 R143, R126 ;  /* 0x0000007e008f7308 */ /* 0x000ea20000000800 */
[----:B0-----:R-:W-:Y:S01]  /*c3c0*/  FADD.FTZ R11, R101, R102 ;  /* 0x00000066650b7221 */ /* 0x001fe20000010000 */
[----:B------:R-:W-:Y:S01]  /*c3d0*/  FADD.FTZ R90, R109, R90 ;  /* 0x0000005a6d5a7221 */ /* 0x000fe20000010000 */
[----:B------:R-:W-:-:S05]  /*c3e0*/  F2FP.F16.F32.PACK_AB R140, R101, R14 ;  /* 0x0000000e658c723e */ /* 0x000fca00000000ff */
        /* <DEDUP_REMOVED lines=11> */
[----:B--2---:R-:W-:Y:S01]  /*c4a0*/  FADD.FTZ R94, R20, R11 ;  /* 0x0000000b145e7221 */ /* 0x004fe20000010000 */
[----:B------:R-:W-:-:S06]  /*c4b0*/  IMAD.MOV.U32 R11, RZ, RZ, R8 ;  /* 0x000000ffff0b7224 */ /* 0x000fcc00078e0008 */
        /* <DEDUP_REMOVED lines=11> */
[----:B-1----:R-:W-:Y:S01]  /*c570*/  FADD.FTZ R90, R139, R90 ;  /* 0x0000005a8b5a7221 */ /* 0x002fe20000010000 */
[C---:B--2---:R-:W-:Y:S01]  /*c580*/  FADD.FTZ R7, R95.reuse, R14 ;  /* 0x0000000e5f077221 */ /* 0x044fe20000010000 */
[----:B------:R-:W-:Y:S02]  /*c590*/  F2FP.F16.F32.PACK_AB R138, R95, R92 ;  /* 0x0000005c5f8a723e */ /* 0x000fe400000000ff */
[C---:B0-----:R-:W-:Y:S01]  /*c5a0*/  FADD.FTZ R6, R107.reuse, R90 ;  /* 0x0000005a6b067221 */ /* 0x041fe20000010000 */
[----:B------:R-:W-:Y:S01]  /*c5b0*/  F2FP.F16.F32.PACK_AB R139, R107, R139 ;  /* 0x0000008b6b8b723e */ /* 0x000fe200000000ff */
[----:B------:R-:W-:Y:S06]  /*c5c0*/  @P2 BRA `(.L_x_1207) ;  /* 0xffffffd000b82947 */ /* 0x000fec000383ffff */
.L_x_1190:
        /* <DEDUP_REMOVED lines=67> */
.L_x_1208:
[----:B------:R-:W-:Y:S01]  /*ca00*/  ULEA UR5, UR36, UR37, 0x3 ;  /* 0x0000002524057291 */ /* 0x000fe2000f8e183f */
[----:B------:R-:W-:-:S05]  /*ca10*/  IMAD.U32 R0, RZ, RZ, UR38 ;  /* 0x00000026ff007e24 */ /* 0x000fca000f8e00ff */
[----:B------:R-:W-:-:S04]  /*ca20*/  SHF.L.U32 R0, R0, 0x1f, RZ ;  /* 0x0000001f00007819 */ /* 0x000fc800000006ff */
[----:B------:R0:W1:Y:S01]  /*ca30*/  SYNCS.PHASECHK.TRANS64.TRYWAIT P2, [UR5+0x2a850], R0 ;  /* 0x02a85000ff0075a7 */ /* 0x0000620008040145 */
[----:B------:R-:W-:Y:S05]  /*ca40*/  @!P0 BRA `(.L_x_1209) ;  /* 0x0000000000048947 */ /* 0x000fea0003800000 */
[----:B------:R-:W-:Y:S01]  /*ca50*/  BPT.TRAP 0x1 ;  /* 0x000000040000795c */ /* 0x000fe20000300000 */
.L_x_1209:
[----:B-1----:R-:W-:Y:S05]  /*ca60*/  @P2 BRA `(.L_x_1210) ;  /* 0x0000000000082947 */ /* 0x002fea0003800000 */
[----:B------:R-:W1:Y:S02]  /*ca70*/  SYNCS.PHASECHK.TRANS64.TRYWAIT P0, [UR5+0x2a850], R0 ;  /* 0x02a85000ff0075a7 */ /* 0x000e640008000145 */
[----:B-1----:R-:W-:Y:S05]  /*ca80*/  @!P0 BRA `(.L_x_1211) ;  /* 0x000000b000b88947 */ /* 0x002fea0003800000 */
.L_x_1210:
[----:B------:R-:W-:Y:S01]  /*ca90*/  UIADD3 UR37, UR37, 0x400, URZ ;  /* 0x0000040025257890 */ /* 0x000fe2000fffe03f */
[----:B------:R-:W-:Y:S01]  /*caa0*/  WARPGROUP.ARRIVE ;  /* 0x00000000000079c5 */ /* 0x000fe20000000000 */
[----:B------:R-:W-:Y:S01]  /*cab0*/  UMOV UR7, 0x40000040 ;  /* 0x4000004000077882 */ /* 0x000fe20000000000 */
[----:B01----:R-:W0:Y:S01]  /*cac0*/  SHFL.BFLY PT, R0, R7, 0x2, 0x1f ;  /* 0x0c401f0007007f89 */ /* 0x003e2200000e0000 */
[----:B------:R-:W-:Y:S01]  /*cad0*/  USHF.R.U32.HI UR37, URZ, 0x4, UR37 ;  /* 0x000000043f257899 */ /* 0x000fe20008011625 */
[----:B------:R-:W-:Y:S01]  /*cae0*/  IMAD.U32 R10, RZ, RZ, UR5 ;  /* 0x00000005ff0a7e24 */ /* 0x000fe2000f8e00ff */
[----:B------:R-:W-:Y:S01]  /*caf0*/  R2UR UR8, R181 ;  /* 0x00000000b50872ca */ /* 0x000fe200000e0000 */
[----:B------:R-:W1:Y:S01]  /*cb00*/  SHFL.BFLY PT, R5, R6, 0x2, 0x1f ;  /* 0x0c401f0006057f89 */ /* 0x000e6200000e0000 */
[----:B------:R-:W-:Y:S01]  /*cb10*/  ULOP3.LUT UR37, UR37, 0x3fff, URZ, 0xc0, !UPT ;  /* 0x00003fff25257892 */ /* 0x000fe2000f8ec03f */
[----:B------:R-:W-:Y:S02]  /*cb20*/  @!P1 VIADD R10, R10, 0x2a860 ;  /* 0x0002a8600a0a9836 */ /* 0x000fe40000000000 */
[----:B------:R-:W-:Y:S01]  /*cb30*/  IMAD.MOV.U32 R4, RZ, RZ, RZ ;  /* 0x000000ffff047224 */ /* 0x000fe200078e00ff */
[----:B------:R-:W-:Y:S01]  /*cb40*/  ULOP3.LUT UR4, UR37, 0x3000000, URZ, 0xfc, !UPT ;  /* 0x0300000025047892 */ /* 0x000fe2000f8efc3f */
[----:B------:R-:W-:Y:S01]  /*cb50*/  IMAD.MOV.U32 R92, RZ, RZ, -0x800000 ;  /* 0xff800000ff5c7424 */ /* 0x000fe200078e00ff */
[----:B------:R-:W-:-:S02]  /*cb60*/  @!P1 PRMT R10, RZ, 0x654, R10 ;  /* 0x00000654ff0a9816 */ /* 0x000fc4000000000a */
[----:B------:R-:W-:Y:S02]  /*cb70*/  UIMAD UR4, UR36, 0x600, UR4 ;  /* 0x00000600240478a4 */ /* 0x000fe4000f8e0204 */
[----:B------:R-:W-:Y:S02]  /*cb80*/  UIADD3 UR36, UR36, 0x1, URZ ;  /* 0x0000000124247890 */ /* 0x000fe4000fffe03f */
[----:B------:R-:W-:Y:S02]  /*cb90*/  UIADD3 UR8, UR8, 0x1, URZ ;  /* 0x0000000108087890 */ /* 0x000fe4000fffe03f */
[----:B------:R-:W-:Y:S01]  /*cba0*/  UISETP.NE.AND UP0, UPT, UR36, 0x2, UPT ;  /* 0x000000022400788c */ /* 0x000fe2000bf05270 */
[----:B------:R-:W-:Y:S02]  /*cbb0*/  UMOV UR6, UR4 ;  /* 0x0000000400067c82 */ /* 0x000fe40008000000 */
[----:B------:R-:W-:Y:S01]  /*cbc0*/  HGMMA.64x128x16.F32 R24, R156, gdesc[UR4].tnspB, R24, gsb0 ;  /* 0x41e000049c187df0 */ /* 0x000fe20008000818 */
[----:B------:R-:W-:Y:S01]  /*cbd0*/  UIADD3 UR6, UR4, 0x80, URZ ;  /* 0x0000008004067890 */ /* 0x000fe2000fffe03f */
[----:B0-----:R-:W-:Y:S01]  /*cbe0*/  FADD.FTZ R0, R0, R7 ;  /* 0x0000000700007221 */ /* 0x001fe20000010000 */
[----:B------:R-:W-:Y:S01]  /*cbf0*/  UMOV UR7, 0x40000040 ;  /* 0x4000004000077882 */ /* 0x000fe20000000000 */
[----:B------:R-:W-:-:S02]  /*cc00*/  IMAD.U32 R181, RZ, RZ, UR8 ;  /* 0x00000008ffb57e24 */ /* 0x000fc4000f8e00ff */
[----:B-1----:R-:W-:Y:S01]  /*cc10*/  FADD.FTZ R2, R5, R6 ;  /* 0x0000000605027221 */ /* 0x002fe20000010000 */
[----:B------:R-:W-:Y:S01]  /*cc20*/  IMAD.MOV.U32 R6, RZ, RZ, RZ ;  /* 0x000000ffff067224 */ /* 0x000fe200078e00ff */
[----:B------:R-:W0:Y:S01]  /*cc30*/  SHFL.BFLY PT, R5, R0, 0x1, 0x1f ;  /* 0x0c201f0000057f89 */ /* 0x000e2200000e0000 */
[----:B------:R-:W-:-:S03]  /*cc40*/  USEL UR36, UR36, URZ, UP0 ;  /* 0x0000003f24247287 */ /* 0x000fc60008000000 */
[----:B------:R-:W1:Y:S01]  /*cc50*/  SHFL.BFLY PT, R11, R2, 0x1, 0x1f ;  /* 0x0c201f00020b7f89 */ /* 0x000e6200000e0000 */
[----:B0-----:R-:W-:Y:S01]  /*cc60*/  FADD.FTZ R12, R0, R5 ;  /* 0x00000005000c7221 */ /* 0x001fe20000010000 */
[----:B------:R-:W-:Y:S02]  /*cc70*/  IMAD.MOV.U32 R0, RZ, RZ, -0x800000 ;  /* 0xff800000ff007424 */ /* 0x000fe400078e00ff */
        /* <DEDUP_REMOVED lines=35> */
[----:B------:R-:W-:-:S04]  /*ceb0*/  USEL UR4, URZ, 0x1, UP0 ;  /* 0x000000013f047887 */ /* 0x000fc80008000000 */
[----:B------:R-:W-:Y:S01]  /*cec0*/  ULOP3.LUT UR38, UR38, UR4, URZ, 0x3c, !UPT ;  /* 0x0000000426267292 */ /* 0x000fe2000f8e3c3f */
        /* <DEDUP_REMOVED lines=69> */
.L_x_1141:
[----:B------:R-:W0:Y:S01]  /*d320*/  S2R R5, SR_CgaCtaId ;  /* 0x0000000000057919 */ /* 0x000e220000008800 */
[----:B------:R-:W-:Y:S01]  /*d330*/  MOV R16, 0x400 ;  /* 0x0000040000107802 */ /* 0x000fe20000000f00 */
[----:B------:R-:W-:Y:S01]  /*d340*/  BSSY B0, `(.L_x_1212) ;  /* 0x0000312000007945 */ /* 0x000fe20003800000 */
[----:B------:R-:W-:Y:S02]  /*d350*/  BAR.SYNC.DEFER_BLOCKING 0x5, 0x180 ;  /* 0x0146000000007b1d */ /* 0x000fe40000010000 */
[----:B0-----:R-:W-:-:S05]  /*d360*/  LEA R16, R5, R16, 0x18 ;  /* 0x0000001005107211 */ /* 0x001fca00078ec0ff */
[----:B------:R-:W0:Y:S02]  /*d370*/  LDS.128 R4, [R16+0x2a8d0] ;  /* 0x02a8d00010047984 */ /* 0x000e240000000c00 */
[----:B0-----:R-:W-:Y:S02]  /*d380*/  R2UR UR5, R5 ;  /* 0x00000000050572ca */ /* 0x001fe400000e0000 */
[----:B------:R-:W-:Y:S02]  /*d390*/  R2UR UR6, R6 ;  /* 0x00000000060672ca */ /* 0x000fe400000e0000 */
[----:B------:R-:W-:Y:S01]  /*d3a0*/  R2UR UR7, R7 ;  /* 0x00000000070772ca */ /* 0x000fe200000e0000 */
[----:B------:R-:W-:Y:S06]  /*d3b0*/  BAR.ARV 0x4, 0x180 ;  /* 0x0106000000007b1d */ /* 0x000fec0000002000 */
[----:B------:R-:W-:Y:S08]  /*d3c0*/  @P0 BRA `(.L_x_1213) ;  /* 0x0000002000ac0947 */ /* 0x000ff00003800000 */
[----:B------:R-:W0:Y:S01]  /*d3d0*/  S2R R5, SR_SWINHI ;  /* 0x0000000000057919 */ /* 0x000e220000002f00 */
[----:B------:R-:W-:Y:S01]  /*d3e0*/  R2UR UR12, R180 ;  /* 0x00000000b40c72ca */ /* 0x000fe200000e0000 */
[----:B------:R-:W-:Y:S01]  /*d3f0*/  ULDC.64 UR10, c[0x0][0xc00] ;  /* 0x00030000000a7ab9 */ /* 0x000fe20000000a00 */
[----:B------:R-:W-:Y:S01]  /*d400*/  ULDC.64 UR8, c[0x0][0xc00] ;  /* 0x0003000000087ab9 */ /* 0x000fe20000000a00 */
[----:B------:R-:W-:Y:S01]  /*d410*/  ULDC.64 UR16, c[0x0][0x208] ;  /* 0x0000820000107ab9 */ /* 0x000fe20000000a00 */
[----:B------:R-:W-:Y:S02]  /*d420*/  R2UR UR14, R161 ;  /* 0x00000000a10e72ca */ /* 0x000fe400000e0000 */
[----:B------:R-:W-:Y:S02]  /*d430*/  R2UR UR13, R162 ;  /* 0x00000000a20d72ca */ /* 0x000fe400000e0000 */
[----:B------:R-:W-:-:S05]  /*d440*/  R2UR UR20, R163 ;  /* 0x00000000a31472ca */ /* 0x000fca00000e0000 */
[----:B------:R-:W-:Y:S01]  /*d450*/  UIMAD.WIDE UR8, UR12, 0x4, UR8 ;  /* 0x000000040c0878a5 */ /* 0x000fe2000f8e0208 */
[----:B------:R-:W-:Y:S02]  /*d460*/  MOV R78, R16 ;  /* 0x00000010004e7202 */ /* 0x000fe40000000f00 */
[----:B0-----:R-:W-:-:S03]  /*d470*/  MOV R79, R5 ;  /* 0x00000005004f7202 */ /* 0x001fc60000000f00 */
[----:B------:R-:W-:-:S03]  /*d480*/  IMAD.WIDE R4, R200, 0x2, R78 ;  /* 0x00000002c8047825 */ /* 0x000fc600078e024e */
[C---:B------:R-:W-:Y:S02]  /*d490*/  LOP3.LUT R7, R4.reuse, 0x380, RZ, 0xc0, !PT ;  /* 0x0000038004077812 */ /* 0x040fe400078ec0ff */
[C---:B------:R-:W-:Y:S02]  /*d4a0*/  IADD3 R8, P5, R4.reuse, 0x40, RZ ;  /* 0x0000004004087810 */ /* 0x040fe40007fbe0ff */
[----:B------:R-:W-:Y:S02]  /*d4b0*/  SHF.R.U64 R7, R7, 0x3, RZ ;  /* 0x0000000307077819 */ /* 0x000fe400000012ff */
[C---:B------:R-:W-:Y:S01]  /*d4c0*/  IADD3 R17, P6, R4.reuse, 0x20, RZ ;  /* 0x0000002004117810 */ /* 0x040fe20007fde0ff */
[--C-:B------:R-:W-:Y:S01]  /*d4d0*/  IMAD.X R27, RZ, RZ, R5.reuse, P5 ;  /* 0x000000ffff1b7224 */ /* 0x100fe200028e0605 */
[C---:B------:R-:W-:Y:S02]  /*d4e0*/  IADD3 R31, P4, R4.reuse, 0x60, RZ ;  /* 0x00000060041f7810 */ /* 0x040fe40007f9e0ff */
[C---:B------:R-:W-:Y:S01]  /*d4f0*/  IADD3 R93, P3, R4.reuse, 0x4000, RZ ;  /* 0x00004000045d7810 */ /* 0x040fe20007f7e0ff */
[--C-:B------:R-:W-:Y:S01]  /*d500*/  IMAD.X R29, RZ, RZ, R5.reuse, P6 ;  /* 0x000000ffff1d7224 */ /* 0x100fe200030e0605 */
[C---:B------:R-:W-:Y:S01]  /*d510*/  IADD3 R97, P2, R4.reuse, 0x4020, RZ ;  /* 0x0000402004617810 */ /* 0x040fe20007f5e0ff */
[--C-:B------:R-:W-:Y:S01]  /*d520*/  IMAD.X R25, RZ, RZ, R5.reuse, P4 ;  /* 0x000000ffff197224 */ /* 0x100fe200020e0605 */
[C---:B------:R-:W-:Y:S01]  /*d530*/  IADD3 R99, P1, R4.reuse, 0x4040, RZ ;  /* 0x0000404004637810 */ /* 0x040fe20007f3e0ff */
[--C-:B------:R-:W-:Y:S01]  /*d540*/  IMAD.X R15, RZ, RZ, R5.reuse, P3 ;  /* 0x000000ffff0f7224 */ /* 0x100fe200018e0605 */
[----:B------:R-:W-:Y:S01]  /*d550*/  BAR.SYNC.DEFER_BLOCKING 0x1, 0x100 ;  /* 0x0044000000007b1d */ /* 0x000fe20000010000 */
[----:B------:R-:W-:Y:S01]  /*d560*/  IADD3 R96, P0, R4, 0x4060, RZ ;  /* 0x0000406004607810 */ /* 0x000fe20007f1e0ff */
[--C-:B------:R-:W-:Y:S01]  /*d570*/  IMAD.X R13, RZ, RZ, R5.reuse, P2 ;  /* 0x000000ffff0d7224 */ /* 0x100fe200010e0605 */
[----:B------:R-:W-:Y:S01]  /*d580*/  LOP3.LUT R4, R7, R4, RZ, 0x3c, !PT ;  /* 0x0000000407047212 */ /* 0x000fe200078e3cff */
[--C-:B------:R-:W-:Y:S01]  /*d590*/  IMAD.X R11, RZ, RZ, R5.reuse, P1 ;  /* 0x000000ffff0b7224 */ /* 0x100fe200008e0605 */
[----:B------:R-:W-:Y:S01]  /*d5a0*/  LOP3.LUT R7, R8, 0x380, RZ, 0xc0, !PT ;  /* 0x0000038008077812 */ /* 0x000fe200078ec0ff */
[----:B------:R-:W-:Y:S01]  /*d5b0*/  IMAD.X R9, RZ, RZ, R5, P0 ;  /* 0x000000ffff097224 */ /* 0x000fe200000e0605 */
[----:B------:R-:W-:-:S02]  /*d5c0*/  LOP3.LUT R6, R17, 0x380, RZ, 0xc0, !PT ;  /* 0x0000038011067812 */ /* 0x000fc400078ec0ff */
[----:B------:R-:W-:Y:S02]  /*d5d0*/  LOP3.LUT R10, R31, 0x380, RZ, 0xc0, !PT ;  /* 0x000003801f0a7812 */ /* 0x000fe400078ec0ff */
[----:B------:R-:W-:Y:S02]  /*d5e0*/  SHF.R.U64 R7, R7, 0x3, RZ ;  /* 0x0000000307077819 */ /* 0x000fe400000012ff */
[----:B------:R-:W-:Y:S02]  /*d5f0*/  LOP3.LUT R12, R93, 0x380, RZ, 0xc0, !PT ;  /* 0x000003805d0c7812 */ /* 0x000fe400078ec0ff */
[----:B------:R-:W-:Y:S02]  /*d600*/  SHF.R.U64 R6, R6, 0x3, RZ ;  /* 0x0000000306067819 */ /* 0x000fe400000012ff */
[----:B------:R-:W-:Y:S02]  /*d610*/  SHF.R.U64 R10, R10, 0x3, RZ ;  /* 0x000000030a0a7819 */ /* 0x000fe400000012ff */
[----:B------:R-:W-:-:S02]  /*d620*/  LOP3.LUT R26, R7, R8, RZ, 0x3c, !PT ;  /* 0x00000008071a7212 */ /* 0x000fc400078e3cff */
[----:B------:R-:W-:Y:S02]  /*d630*/  LOP3.LUT R8, R97, 0x380, RZ, 0xc0, !PT ;  /* 0x0000038061087812 */ /* 0x000fe400078ec0ff */
[----:B------:R-:W-:Y:S02]  /*d640*/  SHF.R.U64 R12, R12, 0x3, RZ ;  /* 0x000000030c0c7819 */ /* 0x000fe400000012ff */
[----:B------:R-:W-:Y:S02]  /*d650*/  LOP3.LUT R28, R6, R17, RZ, 0x3c, !PT ;  /* 0x00000011061c7212 */ /* 0x000fe400078e3cff */
[----:B------:R-:W-:Y:S02]  /*d660*/  LOP3.LUT R24, R10, R31, RZ, 0x3c, !PT ;  /* 0x0000001f0a187212 */ /* 0x000fe400078e3cff */
[----:B------:R-:W-:Y:S02]  /*d670*/  LOP3.LUT R10, R99, 0x380, RZ, 0xc0, !PT ;  /* 0x00000380630a7812 */ /* 0x000fe400078ec0ff */
[----:B------:R-:W-:-:S02]  /*d680*/  LOP3.LUT R17, R96, 0x380, RZ, 0xc0, !PT ;  /* 0x0000038060117812 */ /* 0x000fc400078ec0ff */
[----:B------:R-:W-:Y:S02]  /*d690*/  SHF.R.U64 R8, R8, 0x3, RZ ;  /* 0x0000000308087819 */ /* 0x000fe400000012ff */
[----:B------:R-:W-:Y:S02]  /*d6a0*/  LOP3.LUT R14, R12, R93, RZ, 0x3c, !PT ;  /* 0x0000005d0c0e7212 */ /* 0x000fe400078e3cff */
[----:B------:R-:W-:Y:S02]  /*d6b0*/  SHF.R.U64 R10, R10, 0x3, RZ ;  /* 0x000000030a0a7819 */ /* 0x000fe400000012ff */
[----:B------:R-:W-:Y:S02]  /*d6c0*/  SHF.R.U64 R17, R17, 0x3, RZ ;  /* 0x0000000311117819 */ /* 0x000fe400000012ff */
[----:B------:R-:W-:Y:S02]  /*d6d0*/  LOP3.LUT R12, R8, R97, RZ, 0x3c, !PT ;  /* 0x00000061080c7212 */ /* 0x000fe400078e3cff */
[----:B------:R-:W-:-:S02]  /*d6e0*/  MOV R30, R4 ;  /* 0x00000004001e7202 */ /* 0x000fc40000000f00 */
[----:B------:R-:W-:Y:S02]  /*d6f0*/  F2FP.F16.F32.PACK_AB R4, R3, R2 ;  /* 0x000000020304723e */ /* 0x000fe400000000ff */
        /* <DEDUP_REMOVED lines=9> */
[----:B------:R-:W-:Y:S02]  /*d790*/  MOV R99, R26 ;  /* 0x0000001a00637202 */ /* 0x000fe40000000f00 */
[----:B------:R-:W-:Y:S02]  /*d7a0*/  MOV R17, R24 ;  /* 0x0000001800117202 */ /* 0x000fe40000000f00 */
[----:B------:R-:W-:Y:S02]  /*d7b0*/  F2FP.F16.F32.PACK_AB R12, R33, R32 ;  /* 0x00000020210c723e */ /* 0x000fe400000000ff */
[----:B------:R-:W-:-:S02]  /*d7c0*/  F2FP.F16.F32.PACK_AB R13, R35, R34 ;  /* 0x00000022230d723e */ /* 0x000fc400000000ff */
[----:B------:R-:W-:Y:S02]  /*d7d0*/  F2FP.F16.F32.PACK_AB R14, R37, R36 ;  /* 0x00000024250e723e */ /* 0x000fe400000000ff */
[----:B------:R-:W-:Y:S02]  /*d7e0*/  F2FP.F16.F32.PACK_AB R15, R39, R38 ;  /* 0x00000026270f723e */ /* 0x000fe400000000ff */
[----:B------:R-:W-:Y:S02]  /*d7f0*/  F2FP.F16.F32.PACK_AB R24, R41, R40 ;  /* 0x000000282918723e */ /* 0x000fe400000000ff */
[----:B------:R-:W-:Y:S01]  /*d800*/  F2FP.F16.F32.PACK_AB R25, R43, R42 ;  /* 0x0000002a2b19723e */ /* 0x000fe200000000ff */
[----:B------:R-:W-:Y:S01]  /*d810*/  STSM.16.M88.4 [R100], R12 ;  /* 0x0000000c64007844 */ /* 0x000fe20000000200 */
[----:B------:R-:W-:Y:S02]  /*d820*/  F2FP.F16.F32.PACK_AB R26, R45, R44 ;  /* 0x0000002c2d1a723e */ /* 0x000fe400000000ff */
[----:B------:R-:W-:-:S02]  /*d830*/  F2FP.F16.F32.PACK_AB R27, R47, R46 ;  /* 0x0000002e2f1b723e */ /* 0x000fc400000000ff */
[----:B------:R-:W-:Y:S02]  /*d840*/  F2FP.F16.F32.PACK_AB R28, R49, R48 ;  /* 0x00000030311c723e */ /* 0x000fe400000000ff */
[----:B------:R-:W-:Y:S01]  /*d850*/  F2FP.F16.F32.PACK_AB R29, R51, R50 ;  /* 0x00000032331d723e */ /* 0x000fe200000000ff */
[----:B------:R-:W-:Y:S01]  /*d860*/  STSM.16.M88.4 [R99], R24 ;  /* 0x0000001863007844 */ /* 0x000fe20000000200 */
[----:B0-----:R-:W-:Y:S02]  /*d870*/  F2FP.F16.F32.PACK_AB R30, R53, R52 ;  /* 0x00000034351e723e */ /* 0x001fe400000000ff */
[----:B------:R-:W-:Y:S02]  /*d880*/  F2FP.F16.F32.PACK_AB R31, R55, R54 ;  /* 0x00000036371f723e */ /* 0x000fe400000000ff */
[----:B------:R-:W-:Y:S02]  /*d890*/  MOV R96, R10 ;  /* 0x0000000a00607202 */ /* 0x000fe40000000f00 */
[----:B------:R-:W-:Y:S01]  /*d8a0*/  MOV R93, R8 ;  /* 0x00000008005d7202 */ /* 0x000fe20000000f00 */
[----:B------:R0:W-:Y:S01]  /*d8b0*/  STSM.16.M88.4 [R17], R28 ;  /* 0x0000001c11007844 */ /* 0x0001e20000000200 */
[----:B------:R-:W-:-:S02]  /*d8c0*/  F2FP.F16.F32.PACK_AB R4, R57, R56 ;  /* 0x000000383904723e */ /* 0x000fc400000000ff */
[----:B------:R-:W-:Y:S02]  /*d8d0*/  F2FP.F16.F32.PACK_AB R5, R59, R58 ;  /* 0x0000003a3b05723e */ /* 0x000fe400000000ff */
[----:B------:R-:W-:Y:S02]  /*d8e0*/  F2FP.F16.F32.PACK_AB R6, R61, R60 ;  /* 0x0000003c3d06723e */ /* 0x000fe400000000ff */
[----:B------:R-:W-:Y:S02]  /*d8f0*/  F2FP.F16.F32.PACK_AB R7, R63, R62 ;  /* 0x0000003e3f07723e */ /* 0x000fe400000000ff */
[----:B------:R-:W-:Y:S02]  /*d900*/  F2FP.F16.F32.PACK_AB R8, R65, R64 ;  /* 0x000000404108723e */ /* 0x000fe400000000ff */
[----:B------:R-:W-:Y:S01]  /*d910*/  F2FP.F16.F32.PACK_AB R9, R67, R66 ;  /* 0x000000424309723e */ /* 0x000fe200000000ff */
[----:B------:R-:W-:Y:S01]  /*d920*/  STSM.16.M88.4 [R98], R4 ;  /* 0x0000000462007844 */ /* 0x000fe20000000200 */
[----:B------:R-:W-:-:S02]  /*d930*/  F2FP.F16.F32.PACK_AB R10, R69, R68 ;  /* 0x00000044450a723e */ /* 0x000fc400000000ff */
[----:B------:R-:W-:Y:S01]  /*d940*/  F2FP.F16.F32.PACK_AB R11, R71, R70 ;  /* 0x00000046470b723e */ /* 0x000fe200000000ff */
[----:B0-----:R-:W-:Y:S01]  /*d950*/  IMAD.U32 R28, RZ, RZ, UR8 ;  /* 0x00000008ff1c7e24 */ /* 0x001fe2000f8e00ff */
[----:B------:R-:W-:Y:S01]  /*d960*/  F2FP.F16.F32.PACK_AB R12, R73, R72 ;  /* 0x00000048490c723e */ /* 0x000fe200000000ff */
[----:B------:R-:W-:Y:S01]  /*d970*/  IMAD.U32 R29, RZ, RZ, UR9 ;  /* 0x00000009ff1d7e24 */ /* 0x000fe2000f8e00ff */
[----:B------:R-:W-:Y:S01]  /*d980*/  F2FP.F16.F32.PACK_AB R13, R75, R74 ;  /* 0x0000004a4b0d723e */ /* 0x000fe200000000ff */
[----:B------:R-:W-:Y:S01]  /*d990*/  STSM.16.M88.4 [R97], R8 ;  /* 0x0000000861007844 */ /* 0x000fe20000000200 */
[----:B------:R-:W-:Y:S01]  /*d9a0*/  F2FP.F16.F32.PACK_AB R14, R77, R76 ;  /* 0x0000004c4d0e723e */ /* 0x000fe200000000ff */
[----:B------:R-:W0:Y:S01]  /*d9b0*/  LDC.64 R30, c[0x0][0xc08] ;  /* 0x00030200ff1e7b82 */ /* 0x000e220000000a00 */
[----:B------:R-:W-:Y:S02]  /*d9c0*/  F2FP.F16.F32.PACK_AB R15, R95, R94 ;  /* 0x0000005e5f0f723e */ /* 0x000fe400000000ff */
[----:B------:R-:W-:-:S02]  /*d9d0*/  F2FP.F16.F32.PACK_AB R24, R81, R80 ;  /* 0x000000505118723e */ /* 0x000fc400000000ff */
[----:B------:R-:W-:Y:S01]  /*d9e0*/  F2FP.F16.F32.PACK_AB R25, R83, R82 ;  /* 0x000000525319723e */ /* 0x000fe200000000ff */
[----:B------:R-:W-:Y:S01]  /*d9f0*/  STSM.16.M88.4 [R96], R12 ;  /* 0x0000000c60007844 */ /* 0x000fe20000000200 */
[----:B------:R-:W-:Y:S02]  /*da00*/  F2FP.F16.F32.PACK_AB R26, R85, R84 ;  /* 0x00000054551a723e */ /* 0x000fe400000000ff */
[----:B------:R-:W-:Y:S02]  /*da10*/  F2FP.F16.F32.PACK_AB R27, R87, R86 ;  /* 0x00000056571b723e */ /* 0x000fe400000000ff */
[----:B------:R-:W-:-:S03]  /*da20*/  ISETP.NE.U32.AND P0, PT, RZ, UR10, PT ;  /* 0x0000000aff007c0c */ /* 0x000fc6000bf05070 */
[----:B------:R1:W-:Y:S01]  /*da30*/  STSM.16.M88.4 [R93], R24 ;  /* 0x000000185d007844 */ /* 0x0003e20000000200 */
[----:B------:R-:W-:Y:S01]  /*da40*/  BAR.SYNC.DEFER_BLOCKING 0x1, 0x100 ;  /* 0x0044000000007b1d */ /* 0x000fe20000010000 */
[----:B------:R-:W-:-:S07]  /*da50*/  ISETP.NE.AND.EX P0, PT, RZ, UR11, PT, P0 ;  /* 0x0000000bff007c0c */ /* 0x000fce000bf05300 */
[----:B-1----:R-:W1:Y:S06]  /*da60*/  LDC R93, c[0x0][0xbe8] ;  /* 0x0002fa00ff5d7b82 */ /* 0x002e6c0000000800 */
[----:B------:R-:W2:Y:S01]  /*da70*/  @P0 LDG.E R17, desc[UR16][R28.64] ;  /* 0x000000101c110981 */ /* 0x000ea2000c1e1900 */
[----:B0-----:R-:W-:Y:S02]  /*da80*/  ISETP.NE.U32.AND P1, PT, R30, RZ, PT ;  /* 0x000000ff1e00720c */ /* 0x001fe40003f25070 */
[----:B------:R-:W-:-:S11]  /*da90*/  R2UR UR4, R31 ;  /* 0x000000001f0472ca */ /* 0x000fd600000e0000 */
[----:B------:R-:W-:Y:S02]  /*daa0*/  VOTEU.ANY UP0, P1 ;  /* 0x00000000003f7886 */ /* 0x000fe40000800100 */
[----:B------:R-:W-:Y:S01]  /*dab0*/  UISETP.NE.AND.EX UP0, UPT, UR4, URZ, UPT, UP0 ;  /* 0x0000003f0400728c */ /* 0x000fe2000bf05300 */
[----:B-1----:R-:W-:Y:S02]  /*dac0*/  ISETP.NE.AND P1, PT, R93, 0x1, PT ;  /* 0x000000015d00780c */ /* 0x002fe40003f25270 */
[----:B------:R-:W-:Y:S02]  /*dad0*/  ULDC UR4, c[0x0][0xa88] ;  /* 0x0002a20000047ab9 */ /* 0x000fe40000000800 */
[----:B------:R-:W-:Y:S01]  /*dae0*/  IMAD.U32 R8, RZ, RZ, UR4 ;  /* 0x00000004ff087e24 */ /* 0x000fe2000f8e00ff */
[----:B------:R-:W-:Y:S01]  /*daf0*/  PLOP3.LUT P4, PT, PT, PT, UP0, 0x80, 0x0 ;  /* 0x000000000000781c */ /* 0x000fe20003f8f008 */
[----:B------:R-:W-:-:S04]  /*db00*/  ULDC UR4, c[0x0][0xad4] ;  /* 0x0002b50000047ab9 */ /* 0x000fc80000000800 */
[----:B------:R-:W-:Y:S02]  /*db10*/  @UP0 ULDC.64 UR8, c[0x0][0xc08] ;  /* 0x0003020000080ab9 */ /* 0x000fe40000000a00 */
[----:B------:R-:W-:Y:S01]  /*db20*/  @UP0 UIMAD.WIDE UR8, UR12, 0x4, UR8 ;  /* 0x000000040c0808a5 */ /* 0x000fe2000f8e0208 */
[----:B------:R-:W0:Y:S01]  /*db30*/  @P1 LDC R6, c[0x0][0xbec] ;  /* 0x0002fb00ff061b82 */ /* 0x000e220000000800 */
[----:B------:R-:W-:-:S04]  /*db40*/  UISETP.NE.AND UP0, UPT, UR14, URZ, UPT ;  /* 0x0000003f0e00728c */ /* 0x000fc8000bf05270 */
[----:B------:R-:W-:Y:S01]  /*db50*/  USEL UR4, UR14, UR4, UP0 ;  /* 0x000000040e047287 */ /* 0x000fe20008000000 */
[----:B------:R-:W-:Y:S02]  /*db60*/  IMAD.U32 R4, RZ, RZ, UR8 ;  /* 0x00000008ff047e24 */ /* 0x000fe4000f8e00ff */
[----:B------:R-:W1:Y:S01]  /*db70*/  @P1 LDC R9, c[0x0][0xbf0] ;  /* 0x0002fc00ff091b82 */ /* 0x000e620000000800 */
[----:B------:R-:W-:Y:S01]  /*db80*/  UISETP.GT.AND UP1, UPT, UR4, 0x1, UPT ;  /* 0x000000010400788c */ /* 0x000fe2000bf24270 */
[----:B------:R-:W-:Y:S01]  /*db90*/  IMAD.U32 R5, RZ, RZ, UR9 ;  /* 0x00000009ff057e24 */ /* 0x000fe2000f8e00ff */
[----:B------:R-:W-:Y:S02]  /*dba0*/  UMOV UR19, 0x9b8 ;  /* 0x000009b800137882 */ /* 0x000fe40000000000 */
[----:B------:R-:W-:Y:S02]  /*dbb0*/  USEL UR19, UR19, 0x978, UP1 ;  /* 0x0000097813137887 */ /* 0x000fe40008800000 */
[----:B------:R-:W-:Y:S01]  /*dbc0*/  UISETP.NE.U32.AND UP0, UPT, UR10, URZ, UPT ;  /* 0x0000003f0a00728c */ /* 0x000fe2000bf05070 */
[----:B------:R-:W-:Y:S01]  /*dbd0*/  VIADD R11, R19, UR39 ;  /* 0x00000027130b7c36 */ /* 0x000fe20008000000 */
[----:B------:R-:W-:Y:S01]  /*dbe0*/  USHF.R.S32.HI UR10, URZ, 0x1f, UR12 ;  /* 0x0000001f3f0a7899 */ /* 0x000fe2000801140c */
[----:B------:R0:W5:Y:S01]  /*dbf0*/  @P4 LDG.E R8, desc[UR16][R4.64] ;  /* 0x0000001004084981 */ /* 0x000162000c1e1900 */
[----:B------:R-:W-:Y:S01]  /*dc00*/  UISETP.NE.AND.EX UP0, UPT, UR11, URZ, UPT, UP0 ;  /* 0x0000003f0b00728c */ /* 0x000fe2000bf05300 */
[----:B------:R-:W-:Y:S01]  /*dc10*/  IMAD.MOV.U32 R7, RZ, RZ, R11 ;  /* 0x000000ffff077224 */ /* 0x000fe200078e000b */
[----:B------:R-:W-:Y:S01]  /*dc20*/  UMOV UR4, URZ ;  /* 0x0000003f00047c82 */ /* 0x000fe20008000000 */
[----:B------:R-:W-:-:S02]  /*dc30*/  USEL UR9, UR13, URZ, UP1 ;  /* 0x0000003f0d097287 */ /* 0x000fc40008800000 */
[----:B------:R-:W-:Y:S02]  /*dc40*/  USEL UR8, UR12, URZ, !UP0 ;  /* 0x0000003f0c087287 */ /* 0x000fe4000c000000 */
[----:B------:R-:W-:Y:S01]  /*dc50*/  USEL UR18, UR10, URZ, !UP0 ;  /* 0x0000003f0a127287 */ /* 0x000fe2000c000000 */
[----:B------:R-:W-:Y:S02]  /*dc60*/  ULDC.64 UR12, c[0x0][UR19+0x220] ;  /* 0x00008800130c7abb */ /* 0x000fe40008000a00 */
[----:B------:R-:W-:Y:S01]  /*dc70*/  ULDC.64 UR10, c[0x0][UR19+0x218] ;  /* 0x00008600130a7abb */ /* 0x000fe20008000a00 */
[----:B0-----:R-:W-:Y:S01]  /*dc80*/  @P1 IMAD.HI.U32 R4, R11, R6, RZ ;  /* 0x000000060b041227 */ /* 0x001fe200078e00ff */
[----:B------:R-:W-:Y:S01]  /*dc90*/  ULDC.64 UR14, c[0x0][UR19+0x228] ;  /* 0x00008a00130e7abb */ /* 0x000fe20008000a00 */
[----:B------:R-:W-:Y:S02]  /*dca0*/  UIMAD.WIDE.U32 UR16, UR10, UR20, URZ ;  /* 0x000000140a1072a5 */ /* 0x000fe4000f8e003f */
[----:B------:R-:W-:Y:S01]  /*dcb0*/  UIMAD UR13, UR13, UR8, URZ ;  /* 0x000000080d0d72a4 */ /* 0x000fe2000f8e023f */
[----:B-1----:R-:W-:Y:S01]  /*dcc0*/  @P1 SHF.R.U32.HI R7, RZ, R9, R4 ;  /* 0x00000009ff071219 */ /* 0x002fe20000011604 */
[----:B------:R-:W-:-:S02]  /*dcd0*/  UIMAD UR20, UR11, UR20, URZ ;  /* 0x000000140b1472a4 */ /* 0x000fc4000f8e023f */
[----:B------:R-:W-:Y:S02]  /*dce0*/  UIMAD.WIDE.U32 UR10, UR12, UR8, URZ ;  /* 0x000000080c0a72a5 */ /* 0x000fe4000f8e003f */
[----:B------:R-:W-:Y:S01]  /*dcf0*/  UIMAD.WIDE.U32 UR22, UR14, UR9, URZ ;  /* 0x000000090e1672a5 */ /* 0x000fe2000f8e003f */
[----:B------:R-:W-:Y:S01]  /*dd00*/  IMAD.MOV R6, RZ, RZ, -R7 ;  /* 0x000000ffff067224 */ /* 0x000fe200078e0a07 */
[----:B------:R-:W-:Y:S02]  /*dd10*/  UIMAD UR9, UR15, UR9, URZ ;  /* 0x000000090f0972a4 */ /* 0x000fe4000f8e023f */
[----:B------:R-:W-:Y:S01]  /*dd20*/  UIMAD UR13, UR12, UR18, UR13 ;  /* 0x000000120c0d72a4 */ /* 0x000fe2000f8e020d */
[----:B------:R-:W-:Y:S01]  /*dd30*/  IMAD R9, R93, R6, R11 ;  /* 0x000000065d097224 */ /* 0x000fe200078e020b */
[----:B------:R-:W-:Y:S01]  /*dd40*/  UIADD3 UR20, UR17, UR20, URZ ;  /* 0x0000001411147290 */ /* 0x000fe2000fffe03f */
[----:B------:R-:W-:Y:S02]  /*dd50*/  IMAD.U32 R4, RZ, RZ, UR22 ;  /* 0x00000016ff047e24 */ /* 0x000fe4000f8e00ff */
[----:B------:R-:W-:Y:S01]  /*dd60*/  IMAD.U32 R5, RZ, RZ, UR23 ;  /* 0x00000017ff057e24 */ /* 0x000fe2000f8e00ff */
[----:B------:R-:W-:-:S02]  /*dd70*/  SHF.R.S32.HI R5, RZ, 0x1f, R7 ;  /* 0x0000001fff057819 */ /* 0x000fc40000011407 */
[----:B------:R-:W-:Y:S02]  /*dd80*/  SHF.R.S32.HI R6, RZ, 0x1f, R9 ;  /* 0x0000001fff067819 */ /* 0x000fe40000011409 */
[----:B--2---:R-:W-:-:S13]  /*dd90*/  @P0 R2UR UR4, R17 ;  /* 0x00000000110402ca */ /* 0x004fda00000e0000 */
[----:B------:R-:W-:Y:S02]  /*dda0*/  UIADD3 UR16, UP0, UP2, UR10, UR16, UR4 ;  /* 0x000000100a107290 */ /* 0x000fe4000fa1e004 */
[----:B------:R-:W-:Y:S02]  /*ddb0*/  UIADD3 UR10, UR23, UR9, URZ ;  /* 0x00000009170a7290 */ /* 0x000fe4000fffe03f */
[----:B------:R-:W-:Y:S02]  /*ddc0*/  UIADD3 UR9, UR11, UR13, URZ ;  /* 0x0000000d0b097290 */ /* 0x000fe4000fffe03f */
[----:B------:R-:W-:Y:S01]  /*ddd0*/  USHF.R.S32.HI UR14, URZ, 0x1f, UR4 ;  /* 0x0000001f3f0e7899 */ /* 0x000fe20008011404 */
[----:B------:R-:W-:Y:S01]  /*dde0*/  IADD3 R4, P2, P3, R7, UR16, R4 ;  /* 0x0000001007047c10 */ /* 0x000fe2000fb5e004 */
[----:B------:R-:W-:Y:S01]  /*ddf0*/  IMAD.U32 R10, RZ, RZ, UR10 ;  /* 0x0000000aff0a7e24 */ /* 0x000fe2000f8e00ff */
[----:B------:R-:W-:Y:S01]  /*de00*/  ULDC.64 UR10, c[0x0][UR19+0x210] ;  /* 0x00008400130a7abb */ /* 0x000fe20008000a00 */
[----:B------:R-:W-:Y:S01]  /*de10*/  UIADD3.X UR9, UR9, UR20, UR14, UP0, UP2 ;  /* 0x0000001409097290 */ /* 0x000fe200087e440e */
[----:B------:R-:W-:Y:S01]  /*de20*/  IMAD R7, R9, UR11, RZ ;  /* 0x0000000b09077c24 */ /* 0x000fe2000f8e02ff */
[----:B------:R-:W-:Y:S01]  /*de30*/  ULDC.64 UR12, c[0x0][0xba8] ;  /* 0x0002ea00000c7ab9 */ /* 0x000fe20000000a00 */
[----:B------:R-:W-:Y:S01]  /*de40*/  @!UP1 ULDC UR12, c[0x0][0xb50] ;  /* 0x0002d400000c9ab9 */ /* 0x000fe20000000800 */
[----:B------:R-:W-:Y:S01]  /*de50*/  @!UP1 ULDC UR13, c[0x0][0xb54] ;  /* 0x0002d500000d9ab9 */ /* 0x000fe20000000800 */
[----:B------:R-:W-:Y:S01]  /*de60*/  IMAD R7, R6, UR10, R7 ;  /* 0x0000000a06077c24 */ /* 0x000fe2000f8e0207 */
[----:B------:R-:W-:-:S03]  /*de70*/  IADD3.X R5, R5, UR9, R10, P2, P3 ;  /* 0x0000000905057c10 */ /* 0x000fc600097e640a */
[----:B------:R-:W-:-:S04]  /*de80*/  IMAD.WIDE.U32 R4, R9, UR10, R4 ;  /* 0x0000000a09047c25 */ /* 0x000fc8000f8e0004 */
[----:B------:R-:W-:Y:S01]  /*de90*/  IMAD.IADD R5, R5, 0x1, R7 ;  /* 0x0000000105057824 */ /* 0x000fe200078e0207 */
[----:B------:R-:W-:-:S04]  /*dea0*/  LEA R9, P2, R4, UR12, 0x2 ;  /* 0x0000000c04097c11 */ /* 0x000fc8000f8410ff */
[----:B------:R-:W-:Y:S01]  /*deb0*/  LEA.HI.X R10, R4, UR13, R5, 0x2, P2 ;  /* 0x0000000d040a7c11 */ /* 0x000fe200090f1405 */
[----:B------:R-:W-:Y:S08]  /*dec0*/  @P4 BRA `(.L_x_1214) ;  /* 0x0000000000144947 */ /* 0x000ff00003800000 */
[----:B------:R-:W-:Y:S05]  /*ded0*/  @!P0 BRA `(.L_x_1214) ;  /* 0x0000000000108947 */ /* 0x000fea0003800000 */
[----:B------:R-:W-:Y:S02]  /*dee0*/  ULDC.64 UR10, c[0x0][0x208] ;  /* 0x00008200000a7ab9 */ /* 0x000fe40000000a00 */
[----:B------:R-:W2:Y:S04]  /*def0*/  LDG.E R5, desc[UR10][R28.64] ;  /* 0x0000000a1c057981 */ /* 0x000ea8000c1e1900 */
[----:B-----5:R-:W2:Y:S02]  /*df00*/  LDG.E R8, desc[UR10][R28.64+0x4] ;  /* 0x0000040a1c087981 */ /* 0x020ea4000c1e1900 */
[----:B--2---:R-:W-:-:S07]  /*df10*/  IMAD.IADD R8, R8, 0x1, -R5 ;  /* 0x0000000108087824 */ /* 0x004fce00078e0a05 */
.L_x_1214:
[----:B------:R-:W-:Y:S01]  /*df20*/  SHFL.IDX PT, R4, R9, RZ, 0x1c1f ;  /* 0x001c1fff09047589 */ /* 0x000fe200000e0000 */
[----:B------:R-:W-:Y:S01]  /*df30*/  VIADD R12, R199, UR39 ;  /* 0x00000027c70c7c36 */ /* 0x000fe20008000000 */
[----:B------:R-:W-:Y:S01]  /*df40*/  LOP3.LUT P0, RZ, R182, 0x3, RZ, 0xc0, !PT ;  /* 0x00000003b6ff7812 */ /* 0x000fe2000780c0ff */
[----:B-----5:R-:W-:Y:S01]  /*df50*/  IMAD R17, R8, R93, RZ ;  /* 0x0000005d08117224 */ /* 0x020fe200078e02ff */
[----:B------:R-:W0:Y:S01]  /*df60*/  SHFL.IDX PT, R5, R10, RZ, 0x1c1f ;  /* 0x001c1fff0a057589 */ /* 0x000e2200000e0000 */
[C---:B------:R-:W-:Y:S01]  /*df70*/  VIADD R24, R12.reuse, 0x8 ;  /* 0x000000080c187836 */ /* 0x040fe20000000000 */
[----:B------:R-:W-:Y:S02]  /*df80*/  ULDC.64 UR10, c[0x0][0x208] ;  /* 0x00008200000a7ab9 */ /* 0x000fe40000000a00 */
[----:B------:R-:W-:Y:S01]  /*df90*/  SHFL.IDX PT, R6, R9, 0x1, 0x1c1f ;  /* 0x003c1f0009067f89 */ /* 0x000fe200000e0000 */
[-C--:B------:R-:W-:Y:S02]  /*dfa0*/  ISETP.GE.OR P2, PT, R12, R17.reuse, P0 ;  /* 0x000000110c00720c */ /* 0x080fe40000746670 */
[----:B------:R-:W-:Y:S01]  /*dfb0*/  ISETP.GE.OR P0, PT, R24, R17, P0 ;  /* 0x000000111800720c */ /* 0x000fe20000706670 */
[----:B------:R-:W1:Y:S10]  /*dfc0*/  SHFL.IDX PT, R7, R10, 0x1, 0x1c1f ;  /* 0x003c1f000a077f89 */ /* 0x000e7400000e0000 */
[----:B0-----:R0:W-:Y:S04]  /*dfd0*/  @!P2 ST.E desc[UR10][R4.64], R92 ;  /* 0x0000005c0400a985 */ /* 0x0011e8000c10190a */
[----:B-1----:R0:W-:Y:S01]  /*dfe0*/  @!P0 ST.E desc[UR10][R6.64], R0 ;  /* 0x0000000006008985 */ /* 0x0021e2000c10190a */
[----:B------:R-:W-:-:S13]  /*dff0*/  PLOP3.LUT P0, PT, PT, PT, UP1, 0x80, 0x0 ;  /* 0x000000000000781c */ /* 0x000fda0003f0f018 */
[----:B0-----:R-:W-:Y:S05]  /*e000*/  @P0 BRA `(.L_x_1215) ;  /* 0x0000000800a40947 */ /* 0x001fea0003800000 */
[----:B------:R-:W-:Y:S01]  /*e010*/  IMAD R3, R179, 0x40, R22 ;  /* 0x00000040b3037824 */ /* 0x000fe200078e0216 */
[----:B------:R-:W-:Y:S01]  /*e020*/  ULDC.64 UR12, c[0x0][0xaa0] ;  /* 0x0002a800000c7ab9 */ /* 0x000fe20000000a00 */
[----:B------:R-:W-:Y:S01]  /*e030*/  R2UR UR15, R163 ;  /* 0x00000000a30f72ca */ /* 0x000fe200000e0000 */
[----:B------:R-:W0:Y:S01]  /*e040*/  @P1 LDC R45, c[0x0][0xbf0] ;  /* 0x0002fc00ff2d1b82 */ /* 0x000e220000000800 */
[----:B------:R-:W-:Y:S01]  /*e050*/  IMAD.WIDE R78, R3, 0x2, R78 ;  /* 0x00000002034e7825 */ /* 0x000fe200078e024e */
[----:B------:R-:W-:Y:S02]  /*e060*/  ULDC.64 UR10, c[0x0][0x208] ;  /* 0x00008200000a7ab9 */ /* 0x000fe40000000a00 */
[C---:B------:R-:W-:Y:S02]  /*e070*/  IADD3 R9, P6, R78.reuse, 0x1000, RZ ;  /* 0x000010004e097810 */ /* 0x040fe40007fde0ff */
[----:B------:R-:W-:Y:S02]  /*e080*/  IADD3 R13, P5, R78, 0x2000, RZ ;  /* 0x000020004e0d7810 */ /* 0x000fe40007fbe0ff */
[----:B------:R-:W-:-:S02]  /*e090*/  LOP3.LUT R8, R9, 0x380, RZ, 0xc0, !PT ;  /* 0x0000038009087812 */ /* 0x000fc400078ec0ff */
[----:B------:R-:W-:Y:S02]  /*e0a0*/  IADD3 R25, P4, R78, 0x3000, RZ ;  /* 0x000030004e197810 */ /* 0x000fe40007f9e0ff */
[----:B------:R-:W-:Y:S02]  /*e0b0*/  SHF.R.U64 R8, R8, 0x3, RZ ;  /* 0x0000000308087819 */ /* 0x000fe400000012ff */
[----:B------:R-:W-:Y:S02]  /*e0c0*/  IADD3 R29, P3, R78, 0x4000, RZ ;  /* 0x000040004e1d7810 */ /* 0x000fe40007f7e0ff */
[----:B------:R-:W-:Y:S01]  /*e0d0*/  LOP3.LUT R8, R8, R9, RZ, 0x3c, !PT ;  /* 0x0000000908087212 */ /* 0x000fe200078e3cff */
[----:B------:R-:W-:Y:S01]  /*e0e0*/  IMAD.X R9, RZ, RZ, R79, P6 ;  /* 0x000000ffff097224 */ /* 0x000fe200030e064f */
[C---:B------:R-:W-:Y:S02]  /*e0f0*/  IADD3 R3, P6, R78.reuse, 0x7000, RZ ;  /* 0x000070004e037810 */ /* 0x040fe40007fde0ff */
[----:B------:R-:W-:-:S02]  /*e100*/  IADD3 R33, P2, R78, 0x5000, RZ ;  /* 0x000050004e217810 */ /* 0x000fc40007f5e0ff */
[----:B------:R-:W-:Y:S01]  /*e110*/  IADD3 R37, P0, R78, 0x6000, RZ ;  /* 0x000060004e257810 */ /* 0x000fe20007f1e0ff */
[----:B------:R-:W-:Y:S01]  /*e120*/  IMAD.X R41, RZ, RZ, R79, P6 ;  /* 0x000000ffff297224 */ /* 0x000fe200030e064f */
[----:B------:R-:W-:Y:S01]  /*e130*/  LOP3.LUT R0, R3, 0x380, RZ, 0xc0, !PT ;  /* 0x0000038003007812 */ /* 0x000fe200078ec0ff */
[----:B------:R-:W-:Y:S01]  /*e140*/  UIMAD UR9, UR14, UR12, URZ ;  /* 0x0000000c0e0972a4 */ /* 0x000fe2000f8e023f */
[----:B------:R-:W-:Y:S01]  /*e150*/  LOP3.LUT R12, R13, 0x380, RZ, 0xc0, !PT ;  /* 0x000003800d0c7812 */ /* 0x000fe200078ec0ff */
[----:B------:R-:W5:Y:S01]  /*e160*/  LD.E.128 R8, desc[UR10][R8.64] ;  /* 0x0000000a08087980 */ /* 0x000f62000c101d00 */
[----:B------:R-:W-:Y:S02]  /*e170*/  LOP3.LUT R24, R25, 0x380, RZ, 0xc0, !PT ;  /* 0x0000038019187812 */ /* 0x000fe400078ec0ff */
[----:B------:R-:W-:Y:S02]  /*e180*/  LOP3.LUT R28, R29, 0x380, RZ, 0xc0, !PT ;  /* 0x000003801d1c7812 */ /* 0x000fe400078ec0ff */
[----:B------:R-:W-:-:S02]  /*e190*/  LOP3.LUT R32, R33, 0x380, RZ, 0xc0, !PT ;  /* 0x0000038021207812 */ /* 0x000fc400078ec0ff */
[----:B------:R-:W-:Y:S02]  /*e1a0*/  LOP3.LUT R36, R37, 0x380, RZ, 0xc0, !PT ;  /* 0x0000038025247812 */ /* 0x000fe400078ec0ff */
[----:B------:R-:W-:Y:S02]  /*e1b0*/  SHF.R.U64 R0, R0, 0x3, RZ ;  /* 0x0000000300007819 */ /* 0x000fe400000012ff */
[----:B------:R-:W-:Y:S02]  /*e1c0*/  LOP3.LUT R5, R78, 0x380, RZ, 0xc0, !PT ;  /* 0x000003804e057812 */ /* 0x000fe400078ec0ff */
[----:B------:R-:W-:Y:S02]  /*e1d0*/  SHF.R.U64 R12, R12, 0x3, RZ ;  /* 0x000000030c0c7819 */ /* 0x000fe400000012ff */
[----:B------:R-:W-:Y:S02]  /*e1e0*/  SHF.R.U64 R24, R24, 0x3, RZ ;  /* 0x0000000318187819 */ /* 0x000fe400000012ff */
[----:B------:R-:W-:-:S02]  /*e1f0*/  SHF.R.U64 R28, R28, 0x3, RZ ;  /* 0x000000031c1c7819 */ /* 0x000fc400000012ff */
[----:B------:R-:W-:Y:S02]  /*e200*/  SHF.R.U64 R32, R32, 0x3, RZ ;  /* 0x0000000320207819 */ /* 0x000fe400000012ff */
[----:B------:R-:W-:Y:S02]  /*e210*/  SHF.R.U64 R36, R36, 0x3, RZ ;  /* 0x0000000324247819 */ /* 0x000fe400000012ff */
[----:B------:R-:W-:Y:S02]  /*e220*/  LOP3.LUT R40, R0, R3, RZ, 0x3c, !PT ;  /* 0x0000000300287212 */ /* 0x000fe400078e3cff */
[----:B------:R-:W-:Y:S01]  /*e230*/  SHF.R.U64 R5, R5, 0x3, RZ ;  /* 0x0000000305057819 */ /* 0x000fe200000012ff */
[----:B------:R-:W1:Y:S01]  /*e240*/  @P1 LDC R3, c[0x0][0xbec] ;  /* 0x0002fb00ff031b82 */ /* 0x000e620000000800 */
        /* <DEDUP_REMOVED lines=10> */
[----:B------:R-:W-:Y:S01]  /*e2f0*/  LOP3.LUT R78, R5, R78, RZ, 0x3c, !PT ;  /* 0x0000004e054e7212 */ /* 0x000fe200078e3cff */
[----:B------:R-:W5:Y:S01]  /*e300*/  LD.E.128 R12, desc[UR10][R12.64] ;  /* 0x0000000a0c0c7980 */ /* 0x000f62000c101d00 */
[----:B------:R-:W-:-:S03]  /*e310*/  UIMAD UR9, UR4, UR13, UR9 ;  /* 0x0000000d040972a4 */ /* 0x000fc6000f8e0209 */
[----:B------:R2:W5:Y:S04]  /*e320*/  LD.E.128 R4, desc[UR10][R78.64] ;  /* 0x0000000a4e047980 */ /* 0x000568000c101d00 */
[----:B------:R-:W5:Y:S04]  /*e330*/  LD.E.128 R24, desc[UR10][R24.64] ;  /* 0x0000000a18187980 */ /* 0x000f68000c101d00 */
[----:B------:R-:W5:Y:S04]  /*e340*/  LD.E.128 R28, desc[UR10][R28.64] ;  /* 0x0000000a1c1c7980 */ /* 0x000f68000c101d00 */
[----:B------:R-:W5:Y:S04]  /*e350*/  LD.E.128 R32, desc[UR10][R32.64] ;  /* 0x0000000a20207980 */ /* 0x000f68000c101d00 */
[----:B------:R-:W5:Y:S04]  /*e360*/  LD.E.128 R36, desc[UR10][R36.64] ;  /* 0x0000000a24247980 */ /* 0x000f68000c101d00 */
[----:B------:R-:W5:Y:S01]  /*e370*/  LD.E.128 R40, desc[UR10][R40.64] ;  /* 0x0000000a28287980 */ /* 0x000f62000c101d00 */
[----:B------:R-:W-:Y:S01]  /*e380*/  UIMAD.WIDE.U32 UR10, UR4, UR12, URZ ;  /* 0x0000000c040a72a5 */ /* 0x000fe2000f8e003f */
[----:B------:R-:W-:-:S02]  /*e390*/  IMAD R0, R160, 0x20, R179 ;  /* 0x00000020a0007824 */ /* 0x000fc400078e02b3 */
[----:B------:R-:W-:Y:S01]  /*e3a0*/  ULDC.64 UR12, c[0x0][0xae8] ;  /* 0x0002ba00000c7ab9 */ /* 0x000fe20000000a00 */
[----:B------:R-:W-:Y:S01]  /*e3b0*/  UIADD3 UR11, UR11, UR9, URZ ;  /* 0x000000090b0b7290 */ /* 0x000fe2000fffe03f */
[----:B------:R-:W-:Y:S01]  /*e3c0*/  VIADD R44, R0, UR39 ;  /* 0x00000027002c7c36 */ /* 0x000fe20008000000 */
[----:B------:R-:W-:Y:S01]  /*e3d0*/  @!PT LDS RZ, [RZ] ;  /* 0x00000000fffff984 */ /* 0x000fe20000000800 */
[----:B------:R-:W-:Y:S01]  /*e3e0*/  @!PT LDS RZ, [RZ] ;  /* 0x00000000fffff984 */ /* 0x000fe20000000800 */
[----:B------:R-:W-:Y:S01]  /*e3f0*/  @!PT LDS RZ, [RZ] ;  /* 0x00000000fffff984 */ /* 0x000fe20000000800 */
[----:B------:R-:W-:Y:S01]  /*e400*/  @!PT LDS RZ, [RZ] ;  /* 0x00000000fffff984 */ /* 0x000fe20000000800 */
[----:B------:R3:W-:Y:S06]  /*e410*/  MEMBAR.ALL.CTA ;  /* 0x0000000000007992 */ /* 0x0007ec0000008000 */
[----:B---3--:R-:W3:Y:S01]  /*e420*/  FENCE.VIEW.ASYNC.S ;  /* 0x00000000000073c6 */ /* 0x008ee20000000000 */
[----:B------:R-:W-:-:S02]  /*e430*/  UIMAD.WIDE.U32 UR10, UR15, UR12, UR10 ;  /* 0x0000000c0f0a72a5 */ /* 0x000fc4000f8e000a */
[----:B------:R-:W-:Y:S02]  /*e440*/  USHF.R.S32.HI UR4, URZ, 0x1f, UR8 ;  /* 0x0000001f3f047899 */ /* 0x000fe40008011408 */
[----:B------:R-:W-:Y:S01]  /*e450*/  UIMAD UR11, UR15, UR13, UR11 ;  /* 0x0000000d0f0b72a4 */ /* 0x000fe2000f8e020b */
[----:B-1----:R-:W-:Y:S02]  /*e460*/  @P1 IMAD.HI.U32 R0, R44, R3, RZ ;  /* 0x000000032c001227 */ /* 0x002fe400078e00ff */
[----:B------:R-:W-:Y:S02]  /*e470*/  ULDC.64 UR12, c[0x0][0xaf0] ;  /* 0x0002bc00000c7ab9 */ /* 0x000fe40000000a00 */
[----:B------:R-:W-:Y:S01]  /*e480*/  UIMAD UR4, UR4, UR12, URZ ;  /* 0x0000000c040472a4 */ /* 0x000fe2000f8e023f */
[----:B------:R-:W-:Y:S01]  /*e490*/  IMAD.MOV.U32 R21, RZ, RZ, R44 ;  /* 0x000000ffff157224 */ /* 0x000fe200078e002c */
[----:B0-----:R-:W-:Y:S02]  /*e4a0*/  @P1 SHF.R.U32.HI R21, RZ, R45, R0 ;  /* 0x0000002dff151219 */ /* 0x001fe40000011600 */
[----:B------:R-:W-:-:S02]  /*e4b0*/  UIMAD UR4, UR8, UR13, UR4 ;  /* 0x0000000d080472a4 */ /* 0x000fc4000f8e0204 */
[----:B------:R-:W-:Y:S01]  /*e4c0*/  UIMAD.WIDE.U32 UR8, UR8, UR12, UR10 ;  /* 0x0000000c080872a5 */ /* 0x000fe2000f8e000a */
[--C-:B------:R-:W-:Y:S01]  /*e4d0*/  SHF.R.S32.HI R0, RZ, 0x1f, R21.reuse ;  /* 0x0000001fff007819 */ /* 0x100fe20000011415 */
[----:B------:R-:W-:Y:S01]  /*e4e0*/  IMAD.MOV R20, RZ, RZ, -R21 ;  /* 0x000000ffff147224 */ /* 0x000fe200078e0a15 */
[----:B------:R-:W-:Y:S01]  /*e4f0*/  ULDC.64 UR10, c[0x0][0xae0] ;  /* 0x0002b800000a7ab9 */ /* 0x000fe20000000a00 */
[----:B------:R-:W-:Y:S02]  /*e500*/  UIADD3 UR4, UR9, UR4, URZ ;  /* 0x0000000409047290 */ /* 0x000fe4000fffe03f */
[----:B------:R-:W-:Y:S02]  /*e510*/  IMAD R0, R0, UR10, RZ ;  /* 0x0000000a00007c24 */ /* 0x000fe4000f8e02ff */
[----:B------:R-:W-:Y:S02]  /*e520*/  IMAD R93, R93, R20, R44 ;  /* 0x000000145d5d7224 */ /* 0x000fe400078e022c */
[----:B------:R-:W-:-:S02]  /*e530*/  IMAD.U32 R3, RZ, RZ, UR9 ;  /* 0x00000009ff037e24 */ /* 0x000fc4000f8e00ff */
[----:B------:R-:W-:Y:S01]  /*e540*/  IMAD.U32 R2, RZ, RZ, UR8 ;  /* 0x00000008ff027e24 */ /* 0x000fe2000f8e00ff */
[----:B------:R-:W-:Y:S01]  /*e550*/  ULDC.64 UR8, c[0x0][0xad8] ;  /* 0x0002b60000087ab9 */ /* 0x000fe20000000a00 */
[----:B------:R-:W-:Y:S02]  /*e560*/  IMAD.U32 R3, RZ, RZ, UR4 ;  /* 0x00000004ff037e24 */ /* 0x000fe4000f8e00ff */
[C---:B------:R-:W-:Y:S01]  /*e570*/  IMAD R45, R21.reuse, UR11, R0 ;  /* 0x0000000b152d7c24 */ /* 0x040fe2000f8e0200 */
[----:B------:R-:W-:Y:S01]  /*e580*/  SHF.R.S32.HI R0, RZ, 0x1f, R93 ;  /* 0x0000001fff007819 */ /* 0x000fe2000001145d */
[----:B------:R-:W-:-:S04]  /*e590*/  IMAD.WIDE.U32 R2, R21, UR10, R2 ;  /* 0x0000000a15027c25 */ /* 0x000fc8000f8e0002 */
[----:B------:R-:W-:Y:S02]  /*e5a0*/  IMAD.IADD R3, R3, 0x1, R45 ;  /* 0x0000000103037824 */ /* 0x000fe400078e022d */
[----:B------:R-:W-:Y:S02]  /*e5b0*/  IMAD R20, R0, UR8, RZ ;  /* 0x0000000800147c24 */ /* 0x000fe4000f8e02ff */
[----:B------:R-:W-:Y:S02]  /*e5c0*/  VIADD R46, R179, UR39 ;  /* 0x00000027b32e7c36 */ /* 0x000fe40008000000 */
[C---:B------:R-:W-:Y:S02]  /*e5d0*/  IMAD R21, R93.reuse, UR9, R20 ;  /* 0x000000095d157c24 */ /* 0x040fe4000f8e0214 */
[----:B------:R-:W-:Y:S01]  /*e5e0*/  IMAD.WIDE.U32 R2, R93, UR8, R2 ;  /* 0x000000085d027c25 */ /* 0x000fe2000f8e0002 */
[----:B------:R-:W-:Y:S01]  /*e5f0*/  ISETP.GE.AND P2, PT, R46, R17, PT ;  /* 0x000000112e00720c */ /* 0x000fe20003f46270 */
[----:B------:R-:W-:-:S02]  /*e600*/  ULDC.64 UR8, c[0x0][0xa80] ;  /* 0x0002a00000087ab9 */ /* 0x000fc40000000a00 */
[----:B------:R-:W-:Y:S01]  /*e610*/  VIADD R0, R46, 0x20 ;  /* 0x000000202e007836 */ /* 0x000fe20000000000 */
[----:B------:R-:W-:Y:S01]  /*e620*/  LEA R44, P3, R2, UR8, 0x1 ;  /* 0x00000008022c7c11 */ /* 0x000fe2000f8608ff */
[----:B------:R-:W-:Y:S02]  /*e630*/  IMAD.IADD R3, R3, 0x1, R21 ;  /* 0x0000000103037824 */ /* 0x000fe400078e0215 */
[----:B------:R-:W-:Y:S01]  /*e640*/  VIADD R16, R16, 0x2a820 ;  /* 0x0002a82010107836 */ /* 0x000fe20000000000 */
[-C--:B------:R-:W-:Y:S01]  /*e650*/  ISETP.GE.AND P0, PT, R0, R17.reuse, PT ;  /* 0x000000110000720c */ /* 0x080fe20003f06270 */
[----:B------:R-:W-:Y:S01]  /*e660*/  VIADD R0, R46, 0x40 ;  /* 0x000000402e007836 */ /* 0x000fe20000000000 */
[----:B------:R-:W-:Y:S02]  /*e670*/  LEA.HI.X R45, R2, UR9, R3, 0x1, P3 ;  /* 0x00000009022d7c11 */ /* 0x000fe400098f0c03 */
[----:B------:R-:W-:Y:S01]  /*e680*/  PRMT R16, RZ, 0x654, R16 ;  /* 0x00000654ff107816 */ /* 0x000fe20000000010 */
[----:B---3--:R2:W0:Y:S01]  /*e690*/  SHFL.IDX PT, R20, R44, RZ, 0x181f ;  /* 0x00181fff2c147589 */ /* 0x00842200000e0000 */
[----:B------:R-:W-:Y:S01]  /*e6a0*/  ISETP.GE.AND P1, PT, R0, R17, PT ;  /* 0x000000110000720c */ /* 0x000fe20003f26270 */
[----:B------:R-:W-:Y:S01]  /*e6b0*/  BSSY B1, `(.L_x_1216) ;  /* 0x000000e000017945 */ /* 0x000fe20003800000 */
[----:B------:R2:W-:Y:S01]  /*e6c0*/  SYNCS.ARRIVE.TRANS64.RED.A1T0 RZ, [R16+URZ], RZ ;  /* 0x000000ff10ff79a7 */ /* 0x0005e2000810043f */
[----:B------:R2:W1:Y:S02]  /*e6d0*/  SHFL.IDX PT, R0, R45, RZ, 0x181f ;  /* 0x00181fff2d007589 */ /* 0x00046400000e0000 */
[----:B------:R-:W-:Y:S08]  /*e6e0*/  @P2 BRA `(.L_x_1217) ;  /* 0x0000000000282947 */ /* 0x000ff00003800000 */
[----:B------:R-:W-:Y:S01]  /*e6f0*/  ULDC UR4, c[0x0][0xac8] ;  /* 0x0002b20000047ab9 */ /* 0x000fe20000000800 */
[----:B------:R-:W-:Y:S01]  /*e700*/  ULDC.64 UR8, c[0x0][0x208] ;  /* 0x0000820000087ab9 */ /* 0x000fe20000000a00 */
[----:B------:R-:W-:Y:S02]  /*e710*/  ISETP.GE.AND P2, PT, R22, UR4, PT ;  /* 0x0000000416007c0c */ /* 0x000fe4000bf46270 */
[----:B------:R-:W-:-:S11]  /*e720*/  ISETP.GE.AND P3, PT, R23, UR4, PT ;  /* 0x0000000417007c0c */ /* 0x000fd6000bf66270 */
[CC--:B0-----:R-:W-:Y:S02]  /*e730*/  @!P2 LEA R2, P4, R22.reuse, R20.reuse, 0x1 ;  /* 0x000000141602a211 */ /* 0x0c1fe400078808ff */
[C---:B------:R-:W-:Y:S02]  /*e740*/  @!P3 LEA R20, P5, R23.reuse, R20, 0x1 ;  /* 0x000000141714b211 */ /* 0x040fe400078a08ff */
[-C--:B-1----:R-:W-:Y:S02]  /*e750*/  @!P2 LEA.HI.X R3, R22, R0.reuse, R203, 0x1, P4 ;  /* 0x000000001603a211 */ /* 0x082fe400020f0ccb */
[----:B------:R-:W-:-:S03]  /*e760*/  @!P3 LEA.HI.X R21, R23, R0, R202, 0x1, P5 ;  /* 0x000000001715b211 */ /* 0x000fc600028f0cca */
[----:B-----5:R3:W-:Y:S04]  /*e770*/  @!P2 ST.E.128 desc[UR8][R2.64], R4 ;  /* 0x000000040200a985 */ /* 0x0207e8000c101d08 */
[----:B------:R3:W-:Y:S02]  /*e780*/  @!P3 ST.E.128 desc[UR8][R20.64], R28 ;  /* 0x0000001c1400b985 */ /* 0x0007e4000c101d08 */
.L_x_1217:
[----:B------:R-:W-:Y:S05]  /*e790*/  BSYNC B1 ;  /* 0x0000000000017941 */ /* 0x000fea0003800000 */
.L_x_1216:
[----:B-1----:R1:W4:Y:S01]  /*e7a0*/  SHFL.IDX PT, R0, R45, 0x1, 0x181f ;  /* 0x00381f002d007f89 */ /* 0x00232200000e0000 */
[----:B------:R-:W-:Y:S03]  /*e7b0*/  BSSY B1, `(.L_x_1218) ;  /* 0x000000d000017945 */ /* 0x000fe60003800000 */
[----:B---3-5:R1:W3:Y:S01]  /*e7c0*/  SHFL.IDX PT, R4, R44, 0x1, 0x181f ;  /* 0x00381f002c047f89 */ /* 0x0282e200000e0000 */
[----:B------:R-:W-:Y:S05]  /*e7d0*/  @P0 BRA `(.L_x_1219) ;  /* 0x0000000000280947 */ /* 0x000fea0003800000 */
[----:B------:R-:W-:Y:S01]  /*e7e0*/  ULDC UR4, c[0x0][0xac8] ;  /* 0x0002b20000047ab9 */ /* 0x000fe20000000800 */
[----:B------:R-:W-:Y:S01]  /*e7f0*/  ULDC.64 UR8, c[0x0][0x208] ;  /* 0x0000820000087ab9 */ /* 0x000fe20000000a00 */
[----:B------:R-:W-:Y:S02]  /*e800*/  ISETP.GE.AND P3, PT, R22, UR4, PT ;  /* 0x0000000416007c0c */ /* 0x000fe4000bf66270 */
[----:B------:R-:W-:-:S11]  /*e810*/  ISETP.GE.AND P4, PT, R23, UR4, PT ;  /* 0x0000000417007c0c */ /* 0x000fd6000bf86270 */
[CC--:B---3--:R-:W-:Y:S02]  /*e820*/  @!P3 LEA R2, P0, R22.reuse, R4.reuse, 0x1 ;  /* 0x000000041602b211 */ /* 0x0c8fe400078008ff */
[C---:B------:R-:W-:Y:S02]  /*e830*/  @!P4 LEA R4, P2, R23.reuse, R4, 0x1 ;  /* 0x000000041704c211 */ /* 0x040fe400078408ff */
[-C--:B----4-:R-:W-:Y:S02]  /*e840*/  @!P3 LEA.HI.X R3, R22, R0.reuse, R203, 0x1, P0 ;  /* 0x000000001603b211 */ /* 0x090fe400000f0ccb */
[----:B------:R-:W-:-:S03]  /*e850*/  @!P4 LEA.HI.X R5, R23, R0, R202, 0x1, P2 ;  /* 0x000000001705c211 */ /* 0x000fc600010f0cca */
[----:B------:R3:W-:Y:S04]  /*e860*/  @!P3 ST.E.128 desc[UR8][R2.64], R8 ;  /* 0x000000080200b985 */ /* 0x0007e8000c101d08 */
[----:B------:R3:W-:Y:S02]  /*e870*/  @!P4 ST.E.128 desc[UR8][R4.64], R32 ;  /* 0x000000200400c985 */ /* 0x0007e4000c101d08 */
.L_x_1219:
[----:B------:R-:W-:Y:S05]  /*e880*/  BSYNC B1 ;  /* 0x0000000000017941 */ /* 0x000fea0003800000 */
.L_x_1218:
[----:B----4-:R4:W0:Y:S01]  /*e890*/  SHFL.IDX PT, R0, R45, 0x2, 0x181f ;  /* 0x00581f002d007f89 */ /* 0x01082200000e0000 */
[----:B------:R-:W-:Y:S03]  /*e8a0*/  BSSY B1, `(.L_x_1220) ;  /* 0x000000d000017945 */ /* 0x000fe60003800000 */
[----:B---3--:R4:W3:Y:S01]  /*e8b0*/  SHFL.IDX PT, R4, R44, 0x2, 0x181f ;  /* 0x00581f002c047f89 */ /* 0x0088e200000e0000 */
[----:B------:R-:W-:Y:S05]  /*e8c0*/  @P1 BRA `(.L_x_1221) ;  /* 0x0000000000281947 */ /* 0x000fea0003800000 */
[----:B------:R-:W-:Y:S01]  /*e8d0*/  ULDC UR4, c[0x0][0xac8] ;  /* 0x0002b20000047ab9 */ /* 0x000fe20000000800 */
[----:B------:R-:W-:Y:S01]  /*e8e0*/  ULDC.64 UR8, c[0x0][0x208] ;  /* 0x0000820000087ab9 */ /* 0x000fe20000000a00 */
[----:B------:R-:W-:Y:S02]  /*e8f0*/  ISETP.GE.AND P2, PT, R22, UR4, PT ;  /* 0x0000000416007c0c */ /* 0x000fe4000bf46270 */
[----:B------:R-:W-:-:S11]  /*e900*/  ISETP.GE.AND P3, PT, R23, UR4, PT ;  /* 0x0000000417007c0c */ /* 0x000fd6000bf66270 */
[CC--:B---3--:R-:W-:Y:S02]  /*e910*/  @!P2 LEA R2, P0, R22.reuse, R4.reuse, 0x1 ;  /* 0x000000041602a211 */ /* 0x0c8fe400078008ff */
[C---:B------:R-:W-:Y:S02]  /*e920*/  @!P3 LEA R4, P1, R23.reuse, R4, 0x1 ;  /* 0x000000041704b211 */ /* 0x040fe400078208ff */
[-C--:B0-----:R-:W-:Y:S02]  /*e930*/  @!P2 LEA.HI.X R3, R22, R0.reuse, R203, 0x1, P0 ;  /* 0x000000001603a211 */ /* 0x081fe400000f0ccb */
[----:B------:R-:W-:-:S03]  /*e940*/  @!P3 LEA.HI.X R5, R23, R0, R202, 0x1, P1 ;  /* 0x000000001705b211 */ /* 0x000fc600008f0cca */
[----:B------:R0:W-:Y:S04]  /*e950*/  @!P2 ST.E.128 desc[UR8][R2.64], R12 ;  /* 0x0000000c0200a985 */ /* 0x0001e8000c101d08 */
[----:B------:R0:W-:Y:S02]  /*e960*/  @!P3 ST.E.128 desc[UR8][R4.64], R36 ;  /* 0x000000240400b985 */ /* 0x0001e4000c101d08 */
.L_x_1221:
[----:B------:R-:W-:Y:S05]  /*e970*/  BSYNC B1 ;  /* 0x0000000000017941 */ /* 0x000fea0003800000 */
.L_x_1220:
[----:B0-----:R-:W-:Y:S01]  /*e980*/  VIADD R0, R46, 0x60 ;  /* 0x000000602e007836 */ /* 0x001fe20000000000 */
[----:B-12-4-:R-:W0:Y:S04]  /*e990*/  SHFL.IDX PT, R45, R45, 0x3, 0x181f ;  /* 0x00781f002d2d7f89 */ /* 0x016e2800000e0000 */
[----:B------:R-:W-:Y:S01]  /*e9a0*/  ISETP.GE.AND P0, PT, R0, R17, PT ;  /* 0x000000110000720c */ /* 0x000fe20003f06270 */
[----:B------:R-:W1:-:S12]  /*e9b0*/  SHFL.IDX PT, R44, R44, 0x3, 0x181f ;  /* 0x00781f002c2c7f89 */ /* 0x000e5800000e0000 */
[----:B------:R-:W-:Y:S05]  /*e9c0*/  @P0 BRA `(.L_x_1222) ;  /* 0x0000001800a40947 */ /* 0x000fea0003800000 */
[----:B------:R-:W-:Y:S01]  /*e9d0*/  ULDC UR4, c[0x0][0xac8] ;  /* 0x0002b20000047ab9 */ /* 0x000fe20000000800 */
[----:B------:R-:W-:Y:S01]  /*e9e0*/  ULDC.64 UR8, c[0x0][0x208] ;  /* 0x0000820000087ab9 */ /* 0x000fe20000000a00 */
[----:B------:R-:W-:-:S13]  /*e9f0*/  ISETP.GE.AND P1, PT, R22, UR4, PT ;  /* 0x0000000416007c0c */ /* 0x000fda000bf26270 */
[----:B-1----:R-:W-:-:S04]  /*ea00*/  @!P1 LEA R2, P0, R22, R44, 0x1 ;  /* 0x0000002c16029211 */ /* 0x002fc800078008ff */
[----:B0-----:R-:W-:Y:S02]  /*ea10*/  @!P1 LEA.HI.X R3, R22, R45, R203, 0x1, P0 ;  /* 0x0000002d16039211 */ /* 0x001fe400000f0ccb */
[----:B------:R-:W-:-:S03]  /*ea20*/  ISETP.GE.AND P0, PT, R23, UR4, PT ;  /* 0x0000000417007c0c */ /* 0x000fc6000bf06270 */
[----:B------:R0:W-:Y:S10]  /*ea30*/  @!P1 ST.E.128 desc[UR8][R2.64], R24 ;  /* 0x0000001802009985 */ /* 0x0001f4000c101d08 */
[----:B------:R-:W-:Y:S05]  /*ea40*/  @P0 BRA `(.L_x_1222) ;  /* 0x0000001800840947 */ /* 0x000fea0003800000 */
[----:B0-----:R-:W-:Y:S01]  /*ea50*/  LEA R2, P0, R23, R44, 0x1 ;  /* 0x0000002c17027211 */ /* 0x001fe200078008ff */
[----:B------:R-:W-:-:S03]  /*ea60*/  ULDC.64 UR8, c[0x0][0x208] ;  /* 0x0000820000087ab9 */ /* 0x000fc60000000a00 */
[----:B------:R-:W-:-:S05]  /*ea70*/  LEA.HI.X R3, R23, R45, R202, 0x1, P0 ;  /* 0x0000002d17037211 */ /* 0x000fca00000f0cca */
[----:B------:R0:W-:Y:S01]  /*ea80*/  ST.E.128 desc[UR8][R2.64], R40 ;  /* 0x0000002802007985 */ /* 0x0001e2000c101d08 */
[----:B------:R-:W-:Y:S05]  /*ea90*/  BRA `(.L_x_1222) ;  /* 0x0000001800707947 */ /* 0x000fea0003800000 */
.L_x_1215:
[----:B------:R-:W-:Y:S01]  /*eaa0*/  ULDC.64 UR12, c[0x0][0xb08] ;  /* 0x0002c200000c7ab9 */ /* 0x000fe20000000a00 */
[----:B------:R-:W-:Y:S01]  /*eab0*/  R2UR UR16, R163 ;  /* 0x00000000a31072ca */ /* 0x000fe200000e0000 */
[----:B------:R-:W-:Y:S01]  /*eac0*/  UIMAD UR9, UR14, UR12, URZ ;  /* 0x0000000c0e0972a4 */ /* 0x000fe2000f8e023f */
[----:B------:R-:W0:Y:S01]  /*ead0*/  @P1 LDC R0, c[0x0][0xbec] ;  /* 0x0002fb00ff001b82 */ /* 0x000e220000000800 */
[----:B------:R-:W-:Y:S01]  /*eae0*/  UIMAD.WIDE.U32 UR10, UR4, UR12, URZ ;  /* 0x0000000c040a72a5 */ /* 0x000fe2000f8e003f */
[----:B------:R-:W-:Y:S01]  /*eaf0*/  R2UR UR15, R162 ;  /* 0x00000000a20f72ca */ /* 0x000fe200000e0000 */
[----:B------:R-:W-:Y:S01]  /*eb00*/  UIMAD UR9, UR4, UR13, UR9 ;  /* 0x0000000d040972a4 */ /* 0x000fe2000f8e0209 */
[----:B------:R-:W-:Y:S01]  /*eb10*/  IMAD.MOV.U32 R7, RZ, RZ, R11 ;  /* 0x000000ffff077224 */ /* 0x000fe200078e000b */
[----:B------:R-:W-:Y:S01]  /*eb20*/  USHF.R.S32.HI UR4, URZ, 0x1f, UR8 ;  /* 0x0000001f3f047899 */ /* 0x000fe20008011408 */
[----:B------:R-:W-:Y:S01]  /*eb30*/  ISETP.GE.AND P0, PT, R12, R17, PT ;  /* 0x000000110c00720c */ /* 0x000fe20003f06270 */
[----:B------:R-:W-:Y:S01]  /*eb40*/  UIADD3 UR11, UR11, UR9, URZ ;  /* 0x000000090b0b7290 */ /* 0x000fe2000fffe03f */
[----:B------:R-:W1:Y:S01]  /*eb50*/  @P1 LDC R5, c[0x0][0xbf0] ;  /* 0x0002fc00ff051b82 */ /* 0x000e620000000800 */
[----:B------:R-:W-:Y:S01]  /*eb60*/  ULDC.64 UR12, c[0x0][0xb38] ;  /* 0x0002ce00000c7ab9 */ /* 0x000fe20000000a00 */
[----:B------:R-:W-:Y:S01]  /*eb70*/  VIADD R16, R16, 0x2a820 ;  /* 0x0002a82010107836 */ /* 0x000fe20000000000 */
[----:B------:R-:W-:Y:S01]  /*eb80*/  UIMAD.WIDE.U32 UR10, UR16, UR12, UR10 ;  /* 0x0000000c100a72a5 */ /* 0x000fe2000f8e000a */
[----:B------:R-:W-:Y:S03]  /*eb90*/  BSSY B1, `(.L_x_1223) ;  /* 0x0000066000017945 */ /* 0x000fe60003800000 */
[----:B------:R-:W-:Y:S01]  /*eba0*/  UIMAD UR11, UR16, UR13, UR11 ;  /* 0x0000000d100b72a4 */ /* 0x000fe2000f8e020b */
[----:B------:R-:W-:-:S02]  /*ebb0*/  PRMT R6, RZ, 0x654, R16 ;  /* 0x00000654ff067816 */ /* 0x000fc40000000010 */
[----:B------:R-:W-:Y:S02]  /*ebc0*/  ULDC.64 UR12, c[0x0][0xb40] ;  /* 0x0002d000000c7ab9 */ /* 0x000fe40000000a00 */
[----:B------:R-:W-:Y:S01]  /*ebd0*/  UIMAD UR4, UR4, UR12, URZ ;  /* 0x0000000c040472a4 */ /* 0x000fe2000f8e023f */
[----:B------:R2:W-:Y:S03]  /*ebe0*/  SYNCS.ARRIVE.TRANS64.RED.A1T0 RZ, [R6+URZ], RZ ;  /* 0x000000ff06ff79a7 */ /* 0x0005e6000810043f */
[----:B------:R-:W-:Y:S01]  /*ebf0*/  UIMAD UR4, UR8, UR13, UR4 ;  /* 0x0000000d080472a4 */ /* 0x000fe2000f8e0204 */
[----:B0-----:R-:W-:Y:S01]  /*ec00*/  @P1 IMAD.HI.U32 R0, R11, R0, RZ ;  /* 0x000000000b001227 */ /* 0x001fe200078e00ff */
[----:B------:R-:W-:-:S03]  /*ec10*/  UIMAD.WIDE.U32 UR8, UR8, UR12, UR10 ;  /* 0x0000000c080872a5 */ /* 0x000fc6000f8e000a */
[----:B------:R-:W-:Y:S01]  /*ec20*/  ULDC.64 UR10, c[0x0][0xb48] ;  /* 0x0002d200000a7ab9 */ /* 0x000fe20000000a00 */
[----:B------:R-:W-:Y:S01]  /*ec30*/  UIADD3 UR9, UR9, UR4, URZ ;  /* 0x0000000409097290 */ /* 0x000fe2000fffe03f */
[----:B-1----:R-:W-:-:S03]  /*ec40*/  @P1 SHF.R.U32.HI R7, RZ, R5, R0 ;  /* 0x00000005ff071219 */ /* 0x002fc60000011600 */
[----:B------:R-:W-:Y:S01]  /*ec50*/  UIMAD.WIDE.U32 UR8, UR15, UR10, UR8 ;  /* 0x0000000a0f0872a5 */ /* 0x000fe2000f8e0008 */
[--C-:B------:R-:W-:Y:S01]  /*ec60*/  SHF.R.S32.HI R0, RZ, 0x1f, R7.reuse ;  /* 0x0000001fff007819 */ /* 0x100fe20000011407 */
[----:B------:R-:W-:Y:S02]  /*ec70*/  IMAD.MOV R4, RZ, RZ, -R7 ;  /* 0x000000ffff047224 */ /* 0x000fe400078e0a07 */
[----:B------:R-:W-:Y:S02]  /*ec80*/  UIMAD UR4, UR15, UR11, UR9 ;  /* 0x0000000b0f0472a4 */ /* 0x000fe4000f8e0209 */
[----:B------:R-:W-:Y:S01]  /*ec90*/  IMAD.U32 R5, RZ, RZ, UR9 ;  /* 0x00000009ff057e24 */ /* 0x000fe2000f8e00ff */
[----:B------:R-:W-:Y:S01]  /*eca0*/  ULDC.64 UR10, c[0x0][0xb30] ;  /* 0x0002cc00000a7ab9 */ /* 0x000fe20000000a00 */
[----:B------:R-:W-:Y:S02]  /*ecb0*/  IMAD R93, R93, R4, R11 ;  /* 0x000000045d5d7224 */ /* 0x000fe400078e020b */
[----:B------:R-:W-:-:S02]  /*ecc0*/  IMAD R0, R0, UR10, RZ ;  /* 0x0000000a00007c24 */ /* 0x000fc4000f8e02ff */
[----:B------:R-:W-:Y:S01]  /*ecd0*/  IMAD.U32 R4, RZ, RZ, UR8 ;  /* 0x00000008ff047e24 */ /* 0x000fe2000f8e00ff */
[----:B------:R-:W-:Y:S01]  /*ece0*/  ULDC.64 UR8, c[0x0][0xb28] ;  /* 0x0002ca0000087ab9 */ /* 0x000fe20000000a00 */
[----:B------:R-:W-:Y:S02]  /*ecf0*/  IMAD.U32 R5, RZ, RZ, UR4 ;  /* 0x00000004ff057e24 */ /* 0x000fe4000f8e00ff */
        /* <DEDUP_REMOVED lines=8> */
[----:B------:R-:W-:Y:S01]  /*ed80*/  IMAD.IADD R5, R5, 0x1, R7 ;  /* 0x0000000105057824 */ /* 0x000fe200078e0207 */
[----:B------:R-:W-:-:S04]  /*ed90*/  LEA R0, P1, R4, UR8, 0x2 ;  /* 0x0000000804007c11 */ /* 0x000fc8000f8210ff */
[----:B------:R-:W-:Y:S01]  /*eda0*/  LEA.HI.X R16, R4, UR9, R5, 0x2, P1 ;  /* 0x0000000904107c11 */ /* 0x000fe200088f1405 */
[----:B--2---:R0:W1:Y:S04]  /*edb0*/  SHFL.IDX PT, R6, R0, RZ, 0x1c1f ;  /* 0x001c1fff00067589 */ /* 0x00406800000e0000 */
[----:B------:R0:W2:Y:S01]  /*edc0*/  SHFL.IDX PT, R7, R16, RZ, 0x1c1f ;  /* 0x001c1fff10077589 */ /* 0x0000a200000e0000 */
[----:B------:R-:W-:Y:S05]  /*edd0*/  @P0 BRA `(.L_x_1224) ;  /* 0x0000000400040947 */ /* 0x000fea0003800000 */
[----:B------:R-:W-:Y:S01]  /*ede0*/  ULDC UR4, c[0x0][0xac8] ;  /* 0x0002b20000047ab9 */ /* 0x000fe20000000800 */
[----:B------:R-:W-:Y:S01]  /*edf0*/  ULDC.64 UR8, c[0x0][0x208] ;  /* 0x0000820000087ab9 */ /* 0x000fe20000000a00 */
[----:B------:R-:W-:Y:S02]  /*ee00*/  ISETP.GE.AND P3, PT, R18, UR4, PT ;  /* 0x0000000412007c0c */ /* 0x000fe4000bf66270 */
[----:B------:R-:W-:Y:S02]  /*ee10*/  ISETP.GE.AND P2, PT, R178, UR4, PT ;  /* 0x00000004b2007c0c */ /* 0x000fe4000bf46270 */
[----:B------:R-:W-:Y:S02]  /*ee20*/  ISETP.GE.AND P1, PT, R177, UR4, PT ;  /* 0x00000004b1007c0c */ /* 0x000fe4000bf26270 */
[----:B------:R-:W-:Y:S02]  /*ee30*/  ISETP.GE.AND P0, PT, R176, UR4, PT ;  /* 0x00000004b0007c0c */ /* 0x000fe4000bf06270 */
[----:B------:R-:W-:-:S05]  /*ee40*/  ISETP.GE.AND P4, PT, R174, UR4, PT ;  /* 0x00000004ae007c0c */ /* 0x000fca000bf86270 */
[----:B-12---:R-:W-:Y:S02]  /*ee50*/  @!P3 IMAD.WIDE R4, R18, 0x4, R6 ;  /* 0x000000041204b825 */ /* 0x006fe400078e0206 */
        /* <DEDUP_REMOVED lines=12> */
[-C--:B-1----:R-:W-:Y:S01]  /*ef20*/  @!P3 LEA R2, P6, R175, R6.reuse, 0x2 ;  /* 0x00000006af02b211 */ /* 0x082fe200078c10ff */
        /* <DEDUP_REMOVED lines=15> */
[----:B-1----:R-:W-:Y:S02]  /*f020*/  @!P0 LEA R12, P6, R170, R6, 0x2 ;  /* 0x00000006aa0c8211 */ /* 0x002fe400078c10ff */
        /* <DEDUP_REMOVED lines=14> */
[CC--:B-1----:R-:W-:Y:S02]  /*f110*/  @!P2 LEA R8, P3, R167.reuse, R6.reuse, 0x2 ;  /* 0x00000006a708a211 */ /* 0x0c2fe400078610ff */
        /* <DEDUP_REMOVED lines=13> */
.L_x_1224:
[----:B------:R-:W-:Y:S05]  /*f1f0*/  BSYNC B1 ;  /* 0x0000000000017941 */ /* 0x000fea0003800000 */
.L_x_1223:
[----:B------:R-:W-:Y:S01]  /*f200*/  ISETP.GE.AND P0, PT, R24, R17, PT ;  /* 0x000000111800720c */ /* 0x000fe20003f06270 */
[----:B----4-:R3:W4:Y:S04]  /*f210*/  SHFL.IDX PT, R5, R16, 0x1, 0x1c1f ;  /* 0x003c1f0010057f89 */ /* 0x01072800000e0000 */
[----:B------:R3:W0:Y:S08]  /*f220*/  SHFL.IDX PT, R4, R0, 0x1, 0x1c1f ;  /* 0x003c1f0000047f89 */ /* 0x00063000000e0000 */
[----:B---3--:R-:W-:Y:S05]  /*f230*/  @P0 BRA `(.L_x_1222) ;  /* 0x0000001000880947 */ /* 0x008fea0003800000 */
[----:B------:R-:W-:Y:S01]  /*f240*/  ULDC UR4, c[0x0][0xac8] ;  /* 0x0002b20000047ab9 */ /* 0x000fe20000000800 */
[----:B------:R-:W-:Y:S01]  /*f250*/  ULDC.64 UR8, c[0x0][0x208] ;  /* 0x0000820000087ab9 */ /* 0x000fe20000000a00 */
[----:B------:R-:W-:Y:S02]  /*f260*/  ISETP.GE.AND P1, PT, R178, UR4, PT ;  /* 0x00000004b2007c0c */ /* 0x000fe4000bf26270 */
[----:B------:R-:W-:Y:S02]  /*f270*/  ISETP.GE.AND P0, PT, R177, UR4, PT ;  /* 0x00000004b1007c0c */ /* 0x000fe4000bf06270 */
[----:B------:R-:W-:Y:S02]  /*f280*/  ISETP.GE.AND P2, PT, R18, UR4, PT ;  /* 0x0000000412007c0c */ /* 0x000fe4000bf46270 */
[----:B------:R-:W-:Y:S02]  /*f290*/  ISETP.GE.AND P4, PT, R175, UR4, PT ;  /* 0x00000004af007c0c */ /* 0x000fe4000bf86270 */
[----:B------:R-:W-:-:S05]  /*f2a0*/  ISETP.GE.AND P3, PT, R176, UR4, PT ;  /* 0x00000004b0007c0c */ /* 0x000fca000bf66270 */
[CC--:B01----:R-:W-:Y:S02]  /*f2b0*/  @!P1 LEA R6, P5, R178.reuse, R4.reuse, 0x2 ;  /* 0x00000004b2069211 */ /* 0x0c3fe400078a10ff */
[CC--:B------:R-:W-:Y:S02]  /*f2c0*/  @!P0 LEA R8, P6, R177.reuse, R4.reuse, 0x2 ;  /* 0x00000004b1088211 */ /* 0x0c0fe400078c10ff */
[-C--:B--2-4-:R-:W-:Y:S01]  /*f2d0*/  @!P1 LEA.HI.X R7, R178, R5.reuse, R197, 0x2, P5 ;  /* 0x00000005b2079211 */ /* 0x094fe200028f14c5 */
        /* <DEDUP_REMOVED lines=23> */
[----:B------:R-:W-:Y:S02]  /*f450*/  ISETP.GE.AND P4, PT, R169, UR4, PT ;  /* 0x00000004a9007c0c */ /* 0x000fe4000bf86270 */
[-C--:B------:R-:W-:Y:S01]  /*f460*/  @!P1 LEA.HI.X R7, R172, R5.reuse, R191, 0x2, P5 ;  /* 0x00000005ac079211 */ /* 0x080fe200028f14bf */
[----:B------:R-:W-:Y:S01]  /*f470*/  @!P0 ST.E.64 desc[UR8][R2.64], R50 ;  /* 0x0000003202008985 */ /* 0x000fe2000c101b08 */
[----:B------:R-:W-:Y:S02]  /*f480*/  @!P2 LEA.HI.X R9, R171, R5, R190, 0x2, P6 ;  /* 0x00000005ab09a211 */ /* 0x000fe400030f14be */
[----:B------:R-:W-:Y:S01]  /*f490*/  ISETP.GE.AND P0, PT, R166, UR4, PT ;  /* 0x00000004a6007c0c */ /* 0x000fe2000bf06270 */
[----:B------:R0:W-:Y:S01]  /*f4a0*/  @!P1 ST.E.64 desc[UR8][R6.64], R54 ;  /* 0x0000003606009985 */ /* 0x0001e2000c101b08 */
[----:B------:R-:W-:Y:S02]  /*f4b0*/  ISETP.GE.AND P1, PT, R167, UR4, PT ;  /* 0x00000004a7007c0c */ /* 0x000fe4000bf26270 */
[----:B--2---:R-:W-:Y:S01]  /*f4c0*/  @!P3 LEA R10, P5, R170, R4, 0x2 ;  /* 0x00000004aa0ab211 */ /* 0x004fe200078a10ff */
[----:B------:R1:W-:Y:S01]  /*f4d0*/  @!P2 ST.E.64 desc[UR8][R8.64], R58 ;  /* 0x0000003a0800a985 */ /* 0x0003e2000c101b08 */
[----:B------:R-:W-:-:S02]  /*f4e0*/  ISETP.GE.AND P2, PT, R168, UR4, PT ;  /* 0x00000004a8007c0c */ /* 0x000fc4000bf46270 */
[CC--:B---3--:R-:W-:Y:S02]  /*f4f0*/  @!P4 LEA R12, P6, R169.reuse, R4.reuse, 0x2 ;  /* 0x00000004a90cc211 */ /* 0x0c8fe400078c10ff */
[-C--:B------:R-:W-:Y:S02]  /*f500*/  @!P3 LEA.HI.X R11, R170, R5.reuse, R189, 0x2, P5 ;  /* 0x00000005aa0bb211 */ /* 0x080fe400028f14bd */
[----:B------:R-:W-:Y:S02]  /*f510*/  @!P4 LEA.HI.X R13, R169, R5, R188, 0x2, P6 ;  /* 0x00000005a90dc211 */ /* 0x000fe400030f14bc */
[----:B------:R-:W-:Y:S01]  /*f520*/  ISETP.GE.AND P5, PT, R165, UR4, PT ;  /* 0x00000004a5007c0c */ /* 0x000fe2000bfa6270 */
[----:B------:R2:W-:Y:S01]  /*f530*/  @!P3 ST.E.64 desc[UR8][R10.64], R62 ;  /* 0x0000003e0a00b985 */ /* 0x0005e2000c101b08 */
[----:B0-----:R-:W-:-:S03]  /*f540*/  @!P1 LEA R6, P6, R167, R4, 0x2 ;  /* 0x00000004a7069211 */ /* 0x001fc600078c10ff */
[-C--:B------:R-:W-:Y:S01]  /*f550*/  @!P2 LEA R2, P3, R168, R4.reuse, 0x2 ;  /* 0x00000004a802a211 */ /* 0x080fe200078610ff */
[----:B------:R2:W-:Y:S01]  /*f560*/  @!P4 ST.E.64 desc[UR8][R12.64], R66 ;  /* 0x000000420c00c985 */ /* 0x0005e2000c101b08 */
[-C--:B-1----:R-:W-:Y:S02]  /*f570*/  @!P0 LEA R8, P4, R166, R4.reuse, 0x2 ;  /* 0x00000004a6088211 */ /* 0x082fe400078810ff */
[-C--:B------:R-:W-:Y:S02]  /*f580*/  @!P2 LEA.HI.X R3, R168, R5.reuse, R187, 0x2, P3 ;  /* 0x00000005a803a211 */ /* 0x080fe400018f14bb */
[-C--:B------:R-:W-:Y:S02]  /*f590*/  @!P1 LEA.HI.X R7, R167, R5.reuse, R186, 0x2, P6 ;  /* 0x00000005a7079211 */ /* 0x080fe400030f14ba */
[----:B------:R-:W-:Y:S01]  /*f5a0*/  @!P0 LEA.HI.X R9, R166, R5, R185, 0x2, P4 ;  /* 0x00000005a6098211 */ /* 0x000fe200020f14b9 */
[----:B------:R2:W-:Y:S01]  /*f5b0*/  @!P2 ST.E.64 desc[UR8][R2.64], R70 ;  /* 0x000000460200a985 */ /* 0x0005e2000c101b08 */
[----:B------:R-:W-:-:S03]  /*f5c0*/  @!P5 LEA R14, P3, R165, R4, 0x2 ;  /* 0x00000004a50ed211 */ /* 0x000fc600078610ff */
[----:B------:R2:W-:Y:S01]  /*f5d0*/  @!P1 ST.E.64 desc[UR8][R6.64], R74 ;  /* 0x0000004a06009985 */ /* 0x0005e2000c101b08 */
[----:B------:R-:W-:-:S03]  /*f5e0*/  @!P5 LEA.HI.X R15, R165, R5, R184, 0x2, P3 ;  /* 0x00000005a50fd211 */ /* 0x000fc600018f14b8 */
[----:B------:R2:W-:Y:S01]  /*f5f0*/  @!P0 ST.E.64 desc[UR8][R8.64], R94 ;  /* 0x0000005e08008985 */ /* 0x0005e2000c101b08 */
[----:B------:R-:W-:-:S03]  /*f600*/  ISETP.GE.AND P0, PT, R164, UR4, PT ;  /* 0x00000004a4007c0c */ /* 0x000fc6000bf06270 */
[----:B------:R2:W-:Y:S10]  /*f610*/  @!P5 ST.E.64 desc[UR8][R14.64], R82 ;  /* 0x000000520e00d985 */ /* 0x0005f4000c101b08 */
[----:B------:R-:W-:Y:S05]  /*f620*/  @P0 BRA `(.L_x_1222) ;  /* 0x0000000c008c0947 */ /* 0x000fea0003800000 */
[----:B--2---:R-:W-:Y:S01]  /*f630*/  LEA R2, P0, R164, R4, 0x2 ;  /* 0x00000004a4027211 */ /* 0x004fe200078010ff */
[----:B------:R-:W-:-:S03]  /*f640*/  ULDC.64 UR8, c[0x0][0x208] ;  /* 0x0000820000087ab9 */ /* 0x000fc60000000a00 */
[----:B------:R-:W-:-:S05]  /*f650*/  LEA.HI.X R3, R164, R5, R183, 0x2, P0 ;  /* 0x00000005a4037211 */ /* 0x000fca00000f14b7 */
[----:B------:R0:W-:Y:S01]  /*f660*/  ST.E.64 desc[UR8][R2.64], R86 ;  /* 0x0000005602007985 */ /* 0x0001e2000c101b08 */
[----:B------:R-:W-:Y:S05]  /*f670*/  BRA `(.L_x_1222) ;  /* 0x0000000c00787947 */ /* 0x000fea0003800000 */
.L_x_1213:
[----:B------:R-:W0:Y:S01]  /*f680*/  LDC.64 R2, c[0x0][0xc00] ;  /* 0x00030000ff027b82 */ /* 0x000e220000000a00 */
[----:B------:R-:W-:Y:S01]  /*f690*/  R2UR UR11, R180 ;  /* 0x00000000b40b72ca */ /* 0x000fe200000e0000 */
[----:B------:R-:W-:Y:S01]  /*f6a0*/  ULDC.64 UR8, c[0x0][0xc00] ;  /* 0x0003000000087ab9 */ /* 0x000fe20000000a00 */
[----:B------:R-:W-:Y:S01]  /*f6b0*/  R2UR UR10, R161 ;  /* 0x00000000a10a72ca */ /* 0x000fe200000e0000 */
[----:B------:R-:W-:Y:S01]  /*f6c0*/  IMAD.MOV.U32 R7, RZ, RZ, RZ ;  /* 0x000000ffff077224 */ /* 0x000fe200078e00ff */
[----:B------:R-:W-:-:S03]  /*f6d0*/  ULDC.64 UR12, c[0x0][0x208] ;  /* 0x00008200000c7ab9 */ /* 0x000fc60000000a00 */
[----:B------:R-:W1:Y:S06]  /*f6e0*/  LDC.64 R4, c[0x0][0xc08] ;  /* 0x00030200ff047b82 */ /* 0x000e6c0000000a00 */
[----:B------:R-:W-:Y:S01]  /*f6f0*/  UIMAD.WIDE UR8, UR11, 0x4, UR8 ;  /* 0x000000040b0878a5 */ /* 0x000fe2000f8e0208 */
[----:B0-----:R-:W-:-:S05]  /*f700*/  ISETP.NE.U32.AND P0, PT, R2, RZ, PT ;  /* 0x000000ff0200720c */ /* 0x001fca0003f05070 */
[----:B------:R-:W-:Y:S01]  /*f710*/  IMAD.U32 R2, RZ, RZ, UR8 ;  /* 0x00000008ff027e24 */ /* 0x000fe2000f8e00ff */
[----:B------:R-:W-:Y:S01]  /*f720*/  R2UR UR4, R3 ;  /* 0x00000000030472ca */ /* 0x000fe200000e0000 */
[----:B------:R-:W-:Y:S01]  /*f730*/  IMAD.U32 R3, RZ, RZ, UR9 ;  /* 0x00000009ff037e24 */ /* 0x000fe2000f8e00ff */
[----:B-1----:R-:W-:-:S05]  /*f740*/  ISETP.NE.U32.AND P1, PT, R4, RZ, PT ;  /* 0x000000ff0400720c */ /* 0x002fca0003f25070 */
[----:B------:R-:W-:-:S06]  /*f750*/  VOTEU.ANY UP0, P0 ;  /* 0x00000000003f7886 */ /* 0x000fcc0000000100 */
[----:B------:R-:W-:Y:S01]  /*f760*/  UISETP.NE.AND.EX UP0, UPT, UR4, URZ, UPT, UP0 ;  /* 0x0000003f0400728c */ /* 0x000fe2000bf05300 */
[----:B------:R-:W-:Y:S01]  /*f770*/  R2UR UR4, R5 ;  /* 0x00000000050472ca */ /* 0x000fe200000e0000 */
[----:B------:R-:W-:-:S04]  /*f780*/  VOTEU.ANY UP1, P1 ;  /* 0x00000000003f7886 */ /* 0x000fc80000820100 */
[----:B------:R-:W-:-:S08]  /*f790*/  PLOP3.LUT P0, PT, PT, PT, UP0, 0x80, 0x0 ;  /* 0x000000000000781c */ /* 0x000fd00003f0f008 */
[----:B------:R-:W-:-:S06]  /*f7a0*/  UISETP.NE.AND.EX UP1, UPT, UR4, URZ, UPT, UP1 ;  /* 0x0000003f0400728c */ /* 0x000fcc000bf25310 */
[----:B------:R-:W-:Y:S01]  /*f7b0*/  PLOP3.LUT P1, PT, PT, PT, UP1, 0x80, 0x0 ;  /* 0x000000000000781c */ /* 0x000fe20003f2f018 */
[----:B------:R0:W5:Y:S01]  /*f7c0*/  @P0 LDG.E R7, desc[UR12][R2.64] ;  /* 0x0000000c02070981 */ /* 0x000162000c1e1900 */
[----:B------:R-:W-:Y:S02]  /*f7d0*/  ULDC UR4, c[0x0][0xa88] ;  /* 0x0002a20000047ab9 */ /* 0x000fe40000000800 */
[----:B------:R-:W-:Y:S01]  /*f7e0*/  IMAD.U32 R0, RZ, RZ, UR4 ;  /* 0x00000004ff007e24 */ /* 0x000fe2000f8e00ff */
[----:B------:R-:W-:Y:S02]  /*f7f0*/  @UP1 ULDC.64 UR8, c[0x0][0xc08] ;  /* 0x0003020000081ab9 */ /* 0x000fe40000000a00 */
[----:B------:R-:W-:Y:S02]  /*f800*/  @UP1 UIMAD.WIDE UR8, UR11, 0x4, UR8 ;  /* 0x000000040b0818a5 */ /* 0x000fe4000f8e0208 */
[----:B------:R-:W-:-:S04]  /*f810*/  UISETP.NE.AND UP1, UPT, UR10, URZ, UPT ;  /* 0x0000003f0a00728c */ /* 0x000fc8000bf25270 */
[----:B------:R-:W-:Y:S02]  /*f820*/  IMAD.U32 R4, RZ, RZ, UR8 ;  /* 0x00000008ff047e24 */ /* 0x000fe4000f8e00ff */
[----:B------:R-:W-:-:S05]  /*f830*/  IMAD.U32 R5, RZ, RZ, UR9 ;  /* 0x00000009ff057e24 */ /* 0x000fca000f8e00ff */
[----:B------:R-:W-:Y:S01]  /*f840*/  @!UP1 ULDC UR10, c[0x0][0xad4] ;  /* 0x0002b500000a9ab9 */ /* 0x000fe20000000800 */
[----:B------:R0:W5:Y:S01]  /*f850*/  @P1 LDG.E R0, desc[UR12][R4.64] ;  /* 0x0000000c04001981 */ /* 0x000162000c1e1900 */
[----:B------:R-:W-:Y:S01]  /*f860*/  IMAD.U32 R161, RZ, RZ, UR10 ;  /* 0x0000000affa17e24 */ /* 0x000fe2000f8e00ff */
[----:B------:R-:W-:Y:S06]  /*f870*/  @P1 BRA `(.L_x_1225) ;  /* 0x0000000000141947 */ /* 0x000fec0003800000 */
[----:B------:R-:W-:Y:S05]  /*f880*/  @!P0 BRA `(.L_x_1225) ;  /* 0x0000000000108947 */ /* 0x000fea0003800000 */
[----:B------:R-:W-:Y:S02]  /*f890*/  ULDC.64 UR8, c[0x0][0x208] ;  /* 0x0000820000087ab9 */ /* 0x000fe40000000a00 */
[----:B0-----:R-:W2:Y:S04]  /*f8a0*/  LDG.E R5, desc[UR8][R2.64] ;  /* 0x0000000802057981 */ /* 0x001ea8000c1e1900 */
[----:B-----5:R-:W2:Y:S02]  /*f8b0*/  LDG.E R0, desc[UR8][R2.64+0x4] ;  /* 0x0000040802007981 */ /* 0x020ea4000c1e1900 */
[----:B--2---:R-:W-:-:S07]  /*f8c0*/  IMAD.IADD R0, R0, 0x1, -R5 ;  /* 0x0000000100007824 */ /* 0x004fce00078e0a05 */
.L_x_1225:
[----:B------:R-:W-:Y:S01]  /*f8d0*/  R2UR UR4, R180 ;  /* 0x00000000b40472ca */ /* 0x000fe200000e0000 */
[----:B------:R-:W-:Y:S01]  /*f8e0*/  BSSY B1, `(.L_x_1226) ;  /* 0x0000042000017945 */ /* 0x000fe20003800000 */
[----:B-----5:R-:W-:Y:S02]  /*f8f0*/  R2UR UR20, R7 ;  /* 0x00000000071472ca */ /* 0x020fe400000e0000 */
[----:B------:R-:W-:-:S09]  /*f900*/  ISETP.GT.AND P0, PT, R204, 0x7f, PT ;  /* 0x0000007fcc00780c */ /* 0x000fd20003f04270 */
[----:B------:R-:W-:Y:S02]  /*f910*/  USHF.R.S32.HI UR8, URZ, 0x1f, UR4 ;  /* 0x0000001f3f087899 */ /* 0x000fe40008011404 */
[----:B------:R-:W-:Y:S02]  /*f920*/  USEL UR4, UR4, URZ, !UP0 ;  /* 0x0000003f04047287 */ /* 0x000fe4000c000000 */
[----:B------:R-:W-:Y:S02]  /*f930*/  USEL UR8, UR8, URZ, !UP0 ;  /* 0x0000003f08087287 */ /* 0x000fe4000c000000 */
[----:B------:R-:W-:Y:S01]  /*f940*/  USHF.R.S32.HI UR20, URZ, 0x1f, UR20 ;  /* 0x0000001f3f147899 */ /* 0x000fe20008011414 */
[----:B------:R-:W-:Y:S11]  /*f950*/  @P0 BRA `(.L_x_1227) ;  /* 0x0000000000e80947 */ /* 0x000ff60003800000 */
[----:B------:R-:W1:Y:S01]  /*f960*/  S2R R6, SR_TID.X ;  /* 0x0000000000067919 */ /* 0x000e620000002100 */
[----:B------:R-:W2:Y:S01]  /*f970*/  LDC R9, c[0x0][0xbe8] ;  /* 0x0002fa00ff097b82 */ /* 0x000ea20000000800 */
[----:B0-----:R-:W-:Y:S02]  /*f980*/  IMAD.U32 R3, RZ, RZ, UR39 ;  /* 0x00000027ff037e24 */ /* 0x001fe4000f8e00ff */
[----:B--2---:R-:W-:-:S03]  /*f990*/  IMAD R2, R0, R9, RZ ;  /* 0x0000000900027224 */ /* 0x004fc600078e02ff */
[----:B-1----:R-:W-:-:S04]  /*f9a0*/  IADD3 R6, R3, -0x80, R6 ;  /* 0xffffff8003067810 */ /* 0x002fc80007ffe006 */
[----:B------:R-:W-:-:S13]  /*f9b0*/  ISETP.GE.AND P0, PT, R6, R2, PT ;  /* 0x000000020600720c */ /* 0x000fda0003f06270 */
[----:B------:R-:W-:Y:S05]  /*f9c0*/  @P0 BRA `(.L_x_1227) ;  /* 0x0000000000cc0947 */ /* 0x000fea0003800000 */
[----:B------:R-:W-:Y:S01]  /*f9d0*/  ISETP.NE.AND P0, PT, R9, 0x1, PT ;  /* 0x000000010900780c */ /* 0x000fe20003f05270 */
[----:B------:R-:W-:Y:S01]  /*f9e0*/  UMOV UR18, 0x9b8 ;  /* 0x000009b800127882 */ /* 0x000fe20000000000 */
[----:B------:R-:W-:Y:S01]  /*f9f0*/  R2UR UR10, R161 ;  /* 0x00000000a10a72ca */ /* 0x000fe200000e0000 */
[----:B------:R-:W-:Y:S01]  /*fa00*/  IMAD.MOV.U32 R4, RZ, RZ, R6 ;  /* 0x000000ffff047224 */ /* 0x000fe200078e0006 */
[----:B------:R-:W-:Y:S01]  /*fa10*/  R2UR UR19, R163 ;  /* 0x00000000a31372ca */ /* 0x000fe200000e0000 */
[----:B------:R-:W-:Y:S01]  /*fa20*/  ULDC.64 UR22, c[0x0][0x208] ;  /* 0x0000820000167ab9 */ /* 0x000fe20000000a00 */
[----:B------:R-:W-:-:S07]  /*fa30*/  R2UR UR9, R162 ;  /* 0x00000000a20972ca */ /* 0x000fce00000e0000 */
[----:B------:R-:W0:Y:S02]  /*fa40*/  @P0 LDC R5, c[0x0][0xbec] ;  /* 0x0002fb00ff050b82 */ /* 0x000e240000000800 */
[----:B------:R-:W-:-:S04]  /*fa50*/  UISETP.GT.AND UP0, UPT, UR10, 0x1, UPT ;  /* 0x000000010a00788c */ /* 0x000fc8000bf04270 */
[----:B------:R-:W-:Y:S02]  /*fa60*/  USEL UR18, UR18, 0x978, UP0 ;  /* 0x0000097812127887 */ /* 0x000fe40008000000 */
[----:B------:R-:W1:Y:S01]  /*fa70*/  @P0 LDC R8, c[0x0][0xbf0] ;  /* 0x0002fc00ff080b82 */ /* 0x000e620000000800 */
[----:B------:R-:W-:-:S09]  /*fa80*/  USEL UR9, UR9, URZ, UP0 ;  /* 0x0000003f09097287 */ /* 0x000fd20008000000 */
[----:B------:R-:W-:Y:S01]  /*fa90*/  ULDC.64 UR10, c[0x0][UR18+0x218] ;  /* 0x00008600120a7abb */ /* 0x000fe20008000a00 */
[----:B------:R-:W-:Y:S01]  /*faa0*/  ULDC.64 UR12, c[0x0][UR18+0x220] ;  /* 0x00008800120c7abb */ /* 0x000fe20008000a00 */
[----:B------:R-:W-:Y:S02]  /*fab0*/  UIMAD.WIDE.U32 UR16, UR10, UR19, URZ ;  /* 0x000000130a1072a5 */ /* 0x000fe4000f8e003f */
[----:B------:R-:W-:Y:S01]  /*fac0*/  UIMAD UR19, UR11, UR19, URZ ;  /* 0x000000130b1372a4 */ /* 0x000fe2000f8e023f */
[----:B0-----:R-:W-:Y:S01]  /*fad0*/  @P0 IMAD.HI.U32 R5, R6, R5, RZ ;  /* 0x0000000506050227 */ /* 0x001fe200078e00ff */
[----:B------:R-:W-:Y:S02]  /*fae0*/  UIMAD UR13, UR13, UR4, URZ ;  /* 0x000000040d0d72a4 */ /* 0x000fe4000f8e023f */
[----:B------:R-:W-:Y:S01]  /*faf0*/  UIMAD.WIDE.U32 UR10, UR12, UR4, URZ ;  /* 0x000000040c0a72a5 */ /* 0x000fe2000f8e003f */
[----:B------:R-:W-:Y:S01]  /*fb00*/  IMAD.U32 R2, RZ, RZ, UR16 ;  /* 0x00000010ff027e24 */ /* 0x000fe2000f8e00ff */
[----:B------:R-:W-:-:S02]  /*fb10*/  UIADD3 UR19, UR17, UR19, URZ ;  /* 0x0000001311137290 */ /* 0x000fc4000fffe03f */
[----:B------:R-:W-:Y:S01]  /*fb20*/  IMAD.U32 R3, RZ, RZ, UR17 ;  /* 0x00000011ff037e24 */ /* 0x000fe2000f8e00ff */
[----:B------:R-:W-:Y:S01]  /*fb30*/  UIMAD UR13, UR12, UR8, UR13 ;  /* 0x000000080c0d72a4 */ /* 0x000fe2000f8e020d */
[----:B-1----:R-:W-:Y:S01]  /*fb40*/  @P0 SHF.R.U32.HI R4, RZ, R8, R5 ;  /* 0x00000008ff040219 */ /* 0x002fe20000011605 */
[----:B------:R-:W-:Y:S01]  /*fb50*/  ULDC.64 UR14, c[0x0][UR18+0x228] ;  /* 0x00008a00120e7abb */ /* 0x000fe20008000a00 */
[----:B------:R-:W-:Y:S01]  /*fb60*/  IADD3 R3, P0, P1, R2, UR10, R7 ;  /* 0x0000000a02037c10 */ /* 0x000fe2000f91e007 */
[----:B------:R-:W-:Y:S01]  /*fb70*/  UIADD3 UR13, UR11, UR13, URZ ;  /* 0x0000000d0b0d7290 */ /* 0x000fe2000fffe03f */
[----:B------:R-:W-:Y:S01]  /*fb80*/  IMAD.U32 R2, RZ, RZ, UR20 ;  /* 0x00000014ff027e24 */ /* 0x000fe2000f8e00ff */
[----:B------:R-:W-:Y:S01]  /*fb90*/  UIMAD.WIDE.U32 UR16, UR14, UR9, URZ ;  /* 0x000000090e1072a5 */ /* 0x000fe2000f8e003f */
[----:B------:R-:W-:Y:S01]  /*fba0*/  IMAD.MOV R5, RZ, RZ, -R4 ;  /* 0x000000ffff057224 */ /* 0x000fe200078e0a04 */
[----:B------:R-:W-:Y:S01]  /*fbb0*/  UIMAD UR9, UR15, UR9, URZ ;  /* 0x000000090f0972a4 */ /* 0x000fe2000f8e023f */
[----:B------:R-:W-:Y:S01]  /*fbc0*/  IMAD.U32 R11, RZ, RZ, UR19 ;  /* 0x00000013ff0b7e24 */ /* 0x000fe2000f8e00ff */
[----:B------:R-:W-:Y:S01]  /*fbd0*/  ULDC.64 UR10, c[0x0][UR18+0x210] ;  /* 0x00008400120a7abb */ /* 0x000fe20008000a00 */
[----:B------:R-:W-:Y:S01]  /*fbe0*/  IMAD R5, R9, R5, R6 ;  /* 0x0000000509057224 */ /* 0x000fe200078e0206 */
[----:B------:R-:W-:-:S02]  /*fbf0*/  UIADD3 UR9, UR17, UR9, URZ ;  /* 0x0000000911097290 */ /* 0x000fc4000fffe03f */
[----:B------:R-:W-:Y:S01]  /*fc00*/  IADD3.X R6, R11, UR13, R2, P0, P1 ;  /* 0x0000000d0b067c10 */ /* 0x000fe200087e2402 */
[----:B------:R-:W-:Y:S01]  /*fc10*/  IMAD R9, R5, UR11, RZ ;  /* 0x0000000b05097c24 */ /* 0x000fe2000f8e02ff */
[----:B------:R-:W-:Y:S01]  /*fc20*/  IADD3 R2, P0, P1, R4, UR16, R3 ;  /* 0x0000001004027c10 */ /* 0x000fe2000f91e003 */
[----:B------:R-:W-:Y:S01]  /*fc30*/  ULDC.64 UR12, c[0x0][0xba8] ;  /* 0x0002ea00000c7ab9 */ /* 0x000fe20000000a00 */
[----:B------:R-:W-:Y:S01]  /*fc40*/  SHF.R.S32.HI R3, RZ, 0x1f, R4 ;  /* 0x0000001fff037819 */ /* 0x000fe20000011404 */
[----:B------:R-:W-:Y:S01]  /*fc50*/  @!UP0 ULDC UR12, c[0x0][0xb50] ;  /* 0x0002d400000c8ab9 */ /* 0x000fe20000000800 */
[----:B------:R-:W-:Y:S01]  /*fc60*/  SHF.R.S32.HI R4, RZ, 0x1f, R5 ;  /* 0x0000001fff047819 */ /* 0x000fe20000011405 */
[----:B------:R-:W-:Y:S01]  /*fc70*/  @!UP0 ULDC UR13, c[0x0][0xb54] ;  /* 0x0002d500000d8ab9 */ /* 0x000fe20000000800 */
[----:B------:R-:W-:-:S03]  /*fc80*/  IADD3.X R3, R3, UR9, R6, P0, P1 ;  /* 0x0000000903037c10 */ /* 0x000fc600087e2406 */
[----:B------:R-:W-:Y:S02]  /*fc90*/  IMAD R9, R4, UR10, R9 ;  /* 0x0000000a04097c24 */ /* 0x000fe4000f8e0209 */
[----:B------:R-:W-:-:S04]  /*fca0*/  IMAD.WIDE.U32 R2, R5, UR10, R2 ;  /* 0x0000000a05027c25 */ /* 0x000fc8000f8e0002 */
[----:B------:R-:W-:Y:S01]  /*fcb0*/  IMAD.IADD R3, R3, 0x1, R9 ;  /* 0x0000000103037824 */ /* 0x000fe200078e0209 */
[----:B------:R-:W-:-:S04]  /*fcc0*/  LEA R4, P0, R2, UR12, 0x2 ;  /* 0x0000000c02047c11 */ /* 0x000fc8000f8010ff */
[----:B------:R-:W-:Y:S01]  /*fcd0*/  LEA.HI.X R5, R2, UR13, R3, 0x2, P0 ;  /* 0x0000000d02057c11 */ /* 0x000fe200080f1403 */
[----:B------:R-:W-:-:S05]  /*fce0*/  IMAD.MOV.U32 R3, RZ, RZ, -0x800000 ;  /* 0xff800000ff037424 */ /* 0x000fca00078e00ff */
[----:B------:R1:W-:Y:S03]  /*fcf0*/  STG.E desc[UR22][R4.64], R3 ;  /* 0x0000000304007986 */ /* 0x0003e6000c101916 */
.L_x_1227:
[----:B------:R-:W-:Y:S05]  /*fd00*/  BSYNC B1 ;  /* 0x0000000000017941 */ /* 0x000fea0003800000 */
.L_x_1226:
[----:B------:R-:W-:-:S13]  /*fd10*/  R2UR UR9, R161 ;  /* 0x00000000a10972ca */ /* 0x000fda00000e0000 */
[----:B------:R-:W-:-:S06]  /*fd20*/  UISETP.GT.AND UP0, UPT, UR9, 0x1, UPT ;  /* 0x000000010900788c */ /* 0x000fcc000bf04270 */
[----:B------:R-:W-:-:S13]  /*fd30*/  PLOP3.LUT P0, PT, PT, PT, UP0, 0x80, 0x0 ;  /* 0x000000000000781c */ /* 0x000fda0003f0f008 */
[----:B------:R-:W-:Y:S05]  /*fd40*/  @P0 BRA `(.L_x_1222) ;  /* 0x0000000400c40947 */ /* 0x000fea0003800000 */
[----:B------:R-:W2:Y:S01]  /*fd50*/  LDC R11, c[0x0][0xbe8] ;  /* 0x0002fa00ff0b7b82 */ /* 0x000ea20000000800 */
[C---:B------:R-:W-:Y:S01]  /*fd60*/  R2UR UR10, R7.reuse ;  /* 0x00000000070a72ca */ /* 0x040fe200000e0000 */
[----:B------:R-:W-:Y:S01]  /*fd70*/  ULDC.64 UR12, c[0x0][0xaa0] ;  /* 0x0002a800000c7ab9 */ /* 0x000fe20000000a00 */
[----:B------:R-:W-:Y:S01]  /*fd80*/  R2UR UR14, R7 ;  /* 0x00000000070e72ca */ /* 0x000fe200000e0000 */
[----:B------:R-:W-:Y:S01]  /*fd90*/  UIMAD UR9, UR20, UR12, URZ ;  /* 0x0000000c140972a4 */ /* 0x000fe2000f8e023f */
[----:B------:R-:W-:Y:S01]  /*fda0*/  R2UR UR15, R163 ;  /* 0x00000000a30f72ca */ /* 0x000fe200000e0000 */
[----:B0-----:R-:W-:Y:S01]  /*fdb0*/  IMAD R2, R160, 0x20, R179 ;  /* 0x00000020a0027824 */ /* 0x001fe200078e02b3 */
[----:B------:R-:W-:Y:S03]  /*fdc0*/  BSSY B1, `(.L_x_1228) ;  /* 0x000003c000017945 */ /* 0x000fe60003800000 */
[----:B------:R-:W-:-:S04]  /*fdd0*/  VIADD R6, R2, UR39 ;  /* 0x0000002702067c36 */ /* 0x000fc80008000000 */
[----:B------:R-:W-:Y:S01]  /*fde0*/  UIMAD.WIDE.U32 UR10, UR10, UR12, URZ ;  /* 0x0000000c0a0a72a5 */ /* 0x000fe2000f8e003f */
[----:B-1----:R-:W-:Y:S01]  /*fdf0*/  IMAD.MOV.U32 R5, RZ, RZ, R6 ;  /* 0x000000ffff057224 */ /* 0x002fe200078e0006 */
[----:B------:R-:W-:-:S03]  /*fe00*/  UIMAD UR9, UR14, UR13, UR9 ;  /* 0x0000000d0e0972a4 */ /* 0x000fc6000f8e0209 */
[----:B------:R-:W-:Y:S01]  /*fe10*/  ULDC.64 UR12, c[0x0][0xae8] ;  /* 0x0002ba00000c7ab9 */ /* 0x000fe20000000a00 */
[----:B------:R-:W-:Y:S01]  /*fe20*/  UIADD3 UR11, UR11, UR9, URZ ;  /* 0x000000090b0b7290 */ /* 0x000fe2000fffe03f */
[----:B--2---:R-:W-:-:S03]  /*fe30*/  ISETP.NE.AND P0, PT, R11, 0x1, PT ;  /* 0x000000010b00780c */ /* 0x004fc60003f05270 */
[----:B------:R-:W-:-:S04]  /*fe40*/  UIMAD.WIDE.U32 UR10, UR15, UR12, UR10 ;  /* 0x0000000c0f0a72a5 */ /* 0x000fc8000f8e000a */
[----:B------:R-:W-:-:S03]  /*fe50*/  UIMAD UR9, UR15, UR13, UR11 ;  /* 0x0000000d0f0972a4 */ /* 0x000fc6000f8e020b */
[----:B------:R-:W-:Y:S02]  /*fe60*/  ULDC.64 UR12, c[0x0][0xaf0] ;  /* 0x0002bc00000c7ab9 */ /* 0x000fe40000000a00 */
[----:B------:R-:W-:Y:S01]  /*fe70*/  UIMAD UR8, UR8, UR12, URZ ;  /* 0x0000000c080872a4 */ /* 0x000fe2000f8e023f */
[----:B------:R-:W0:Y:S03]  /*fe80*/  @P0 LDC R3, c[0x0][0xbec] ;  /* 0x0002fb00ff030b82 */ /* 0x000e260000000800 */
[----:B------:R-:W-:-:S03]  /*fe90*/  UIMAD UR11, UR4, UR13, UR8 ;  /* 0x0000000d040b72a4 */ /* 0x000fc6000f8e0208 */
[----:B------:R-:W-:Y:S02]  /*fea0*/  UMOV UR8, UR10 ;  /* 0x0000000a00087c82 */ /* 0x000fe40008000000 */
[----:B------:R-:W-:Y:S01]  /*feb0*/  UIMAD.WIDE.U32 UR8, UR4, UR12, UR8 ;  /* 0x0000000c040872a5 */ /* 0x000fe2000f8e0008 */
[----:B------:R-:W1:Y:S03]  /*fec0*/  @P0 LDC R7, c[0x0][0xbf0] ;  /* 0x0002fc00ff070b82 */ /* 0x000e660000000800 */
[----:B------:R-:W-:-:S03]  /*fed0*/  UIADD3 UR4, UR9, UR11, URZ ;  /* 0x0000000b09047290 */ /* 0x000fc6000fffe03f */
[----:B------:R-:W-:Y:S01]  /*fee0*/  ULDC.64 UR10, c[0x0][0xae0] ;  /* 0x0002b800000a7ab9 */ /* 0x000fe20000000a00 */
[----:B0-----:R-:W-:-:S04]  /*fef0*/  @P0 IMAD.HI.U32 R2, R6, R3, RZ ;  /* 0x0000000306020227 */ /* 0x001fc800078e00ff */
[----:B------:R-:W-:Y:S02]  /*ff00*/  IMAD.U32 R3, RZ, RZ, UR9 ;  /* 0x00000009ff037e24 */ /* 0x000fe4000f8e00ff */
[----:B------:R-:W-:Y:S01]  /*ff10*/  IMAD.U32 R3, RZ, RZ, UR4 ;  /* 0x00000004ff037e24 */ /* 0x000fe2000f8e00ff */
[----:B-1----:R-:W-:-:S04]  /*ff20*/  @P0 SHF.R.U32.HI R5, RZ, R7, R2 ;  /* 0x00000007ff050219 */ /* 0x002fc80000011602 */
[--C-:B------:R-:W-:Y:S01]  /*ff30*/  SHF.R.S32.HI R2, RZ, 0x1f, R5.reuse ;  /* 0x0000001fff027819 */ /* 0x100fe20000011405 */
[----:B------:R-:W-:-:S04]  /*ff40*/  IMAD.MOV R7, RZ, RZ, -R5 ;  /* 0x000000ffff077224 */ /* 0x000fc800078e0a05 */
[----:B------:R-:W-:Y:S02]  /*ff50*/  IMAD R4, R2, UR10, RZ ;  /* 0x0000000a02047c24 */ /* 0x000fe4000f8e02ff */
[----:B------:R-:W-:Y:S02]  /*ff60*/  IMAD R7, R11, R7, R6 ;  /* 0x000000070b077224 */ /* 0x000fe400078e0206 */
[----:B------:R-:W-:Y:S01]  /*ff70*/  IMAD.U32 R2, RZ, RZ, UR8 ;  /* 0x00000008ff027e24 */ /* 0x000fe2000f8e00ff */
[----:B------:R-:W-:Y:S01]  /*ff80*/  ULDC.64 UR8, c[0x0][0xad8] ;  /* 0x0002b60000087ab9 */ /* 0x000fe20000000a00 */
[C---:B------:R-:W-:Y:S01]  /*ff90*/  IMAD R9, R5.reuse, UR11, R4 ;  /* 0x0000000b05097c24 */ /* 0x040fe2000f8e0204 */
[----:B------:R-:W-:Y:S01]  /*ffa0*/  SHF.R.S32.HI R4, RZ, 0x1f, R7 ;  /* 0x0000001fff047819 */ /* 0x000fe20000011407 */
[----:B------:R-:W-:-:S04]  /*ffb0*/  IMAD.WIDE.U32 R2, R5, UR10, R2 ;  /* 0x0000000a05027c25 */ /* 0x000fc8000f8e0002 */
[----:B------:R-:W-:Y:S02]  /*ffc0*/  IMAD.IADD R3, R3, 0x1, R9 ;  /* 0x0000000103037824 */ /* 0x000fe400078e0209 */
[----:B------:R-:W-:Y:S02]  /*ffd0*/  IMAD R4, R4, UR8, RZ ;  /* 0x0000000804047c24 */ /* 0x000fe4000f8e02ff */
[----:B------:R-:W-:Y:S02]  /*ffe0*/  VIADD R6, R179, UR39 ;  /* 0x00000027b3067c36 */ /* 0x000fe40008000000 */
[----:B------:R-:W-:Y:S02]  /*fff0*/  IMAD R11, R0, R11, RZ ;  /* 0x0000000b000b7224 */ /* 0x000fe400078e02ff */
[C---:B------:R-:W-:Y:S02]  /*10000*/  IMAD R5, R7.reuse, UR9, R4 ;  /* 0x0000000907057c24 */ /* 0x040fe4000f8e0204 */
[----:B------:R-:W-:Y:S01]  /*10010*/  IMAD.WIDE.U32 R2, R7, UR8, R2 ;  /* 0x0000000807027c25 */ /* 0x000fe2000f8e0002 */
[----:B------:R-:W-:Y:S01]  /*10020*/  ISETP.GE.AND P2, PT, R6, R11, PT ;  /* 0x0000000b0600720c */ /* 0x000fe20003f46270 */
[----:B------:R-:W-:-:S02]  /*10030*/  ULDC.64 UR8, c[0x0][0xa80] ;  /* 0x0002a00000087ab9 */ /* 0x000fc40000000a00 */
[----:B------:R-:W-:Y:S01]  /*10040*/  VIADD R0, R6, 0x20 ;  /* 0x0000002006007836 */ /* 0x000fe20000000000 */
[----:B------:R-:W-:Y:S01]  /*10050*/  LEA R4, P3, R2, UR8, 0x1 ;  /* 0x0000000802047c11 */ /* 0x000fe2000f8608ff */
[----:B------:R-:W-:-:S03]  /*10060*/  IMAD.IADD R3, R3, 0x1, R5 ;  /* 0x0000000103037824 */ /* 0x000fc600078e0205 */
[-C--:B------:R-:W-:Y:S01]  /*10070*/  ISETP.GE.AND P1, PT, R0, R11.reuse, PT ;  /* 0x0000000b0000720c */ /* 0x080fe20003f26270 */
[----:B------:R-:W-:Y:S01]  /*10080*/  VIADD R0, R6, 0x40 ;  /* 0x0000004006007836 */ /* 0x000fe20000000000 */
[----:B------:R-:W-:Y:S02]  /*10090*/  LEA.HI.X R5, R2, UR9, R3, 0x1, P3 ;  /* 0x0000000902057c11 */ /* 0x000fe400098f0c03 */
[----:B------:R0:W1:Y:S02]  /*100a0*/  SHFL.IDX PT, R2, R4, RZ, 0x181f ;  /* 0x00181fff04027589 */ /* 0x00006400000e0000 */
[----:B------:R-:W-:Y:S02]  /*100b0*/  ISETP.GE.AND P0, PT, R0, R11, PT ;  /* 0x0000000b0000720c */ /* 0x000fe40003f06270 */
[----:B------:R0:W2:Y:S01]  /*100c0*/  SHFL.IDX PT, R0, R5, RZ, 0x181f ;  /* 0x00181fff05007589 */ /* 0x0000a200000e0000 */
[----:B------:R-:W-:Y:S10]  /*100d0*/  @P2 BRA `(.L_x_1229) ;  /* 0x0000000000282947 */ /* 0x000ff40003800000 */
[----:B------:R-:W-:Y:S01]  /*100e0*/  ULDC UR4, c[0x0][0xac8] ;  /* 0x0002b20000047ab9 */ /* 0x000fe20000000800 */
[----:B------:R-:W-:Y:S01]  /*100f0*/  ULDC.64 UR8, c[0x0][0x208] ;  /* 0x0000820000087ab9 */ /* 0x000fe20000000a00 */
[----:B------:R-:W-:Y:S02]  /*10100*/  ISETP.GE.AND P4, PT, R22, UR4, PT ;  /* 0x0000000416007c0c */ /* 0x000fe4000bf86270 */
[----:B------:R-:W-:-:S11]  /*10110*/  ISETP.GE.AND P5, PT, R23, UR4, PT ;  /* 0x0000000417007c0c */ /* 0x000fd6000bfa6270 */
[CC--:B-1----:R-:W-:Y:S02]  /*10120*/  @!P4 LEA R8, P2, R22.reuse, R2.reuse, 0x1 ;  /* 0x000000021608c211 */ /* 0x0c2fe400078408ff */
[C---:B------:R-:W-:Y:S02]  /*10130*/  @!P5 LEA R2, P3, R23.reuse, R2, 0x1 ;  /* 0x000000021702d211 */ /* 0x040fe400078608ff */
[-C--:B--2---:R-:W-:Y:S02]  /*10140*/  @!P4 LEA.HI.X R9, R22, R0.reuse, R203, 0x1, P2 ;  /* 0x000000001609c211 */ /* 0x084fe400010f0ccb */
[----:B------:R-:W-:-:S03]  /*10150*/  @!P5 LEA.HI.X R3, R23, R0, R202, 0x1, P3 ;  /* 0x000000001703d211 */ /* 0x000fc600018f0cca */
[----:B------:R3:W-:Y:S04]  /*10160*/  @!P4 ST.E.128 desc[UR8][R8.64], RZ ;  /* 0x000000ff0800c985 */ /* 0x0007e8000c101d08 */
[----:B------:R3:W-:Y:S02]  /*10170*/  @!P5 ST.E.128 desc[UR8][R2.64], RZ ;  /* 0x000000ff0200d985 */ /* 0x0007e4000c101d08 */
.L_x_1229:
[----:B------:R-:W-:Y:S05]  /*10180*/  BSYNC B1 ;  /* 0x0000000000017941 */ /* 0x000fea0003800000 */
.L_x_1228:
[----:B--2---:R2:W4:Y:S01]  /*10190*/  SHFL.IDX PT, R0, R5, 0x1, 0x181f ;  /* 0x00381f0005007f89 */ /* 0x00452200000e0000 */
[----:B------:R-:W-:Y:S03]  /*101a0*/  BSSY B1, `(.L_x_1230) ;  /* 0x000000d000017945 */ /* 0x000fe60003800000 */
[----:B-1-3--:R2:W1:Y:S01]  /*101b0*/  SHFL.IDX PT, R2, R4, 0x1, 0x181f ;  /* 0x00381f0004027f89 */ /* 0x00a46200000e0000 */
[----:B------:R-:W-:Y:S05]  /*101c0*/  @P1 BRA `(.L_x_1231) ;  /* 0x0000000000281947 */ /* 0x000fea0003800000 */
[----:B------:R-:W-:Y:S01]  /*101d0*/  ULDC UR4, c[0x0][0xac8] ;  /* 0x0002b20000047ab9 */ /* 0x000fe20000000800 */
[----:B------:R-:W-:Y:S01]  /*101e0*/  ULDC.64 UR8, c[0x0][0x208] ;  /* 0x0000820000087ab9 */ /* 0x000fe20000000a00 */
[----:B------:R-:W-:Y:S02]  /*101f0*/  ISETP.GE.AND P3, PT, R22, UR4, PT ;  /* 0x0000000416007c0c */ /* 0x000fe4000bf66270 */
[----:B------:R-:W-:-:S11]  /*10200*/  ISETP.GE.AND P4, PT, R23, UR4, PT ;  /* 0x0000000417007c0c */ /* 0x000fd6000bf86270 */
[CC--:B-1----:R-:W-:Y:S02]  /*10210*/  @!P3 LEA R8, P1, R22.reuse, R2.reuse, 0x1 ;  /* 0x000000021608b211 */ /* 0x0c2fe400078208ff */
[C---:B------:R-:W-:Y:S02]  /*10220*/  @!P4 LEA R2, P2, R23.reuse, R2, 0x1 ;  /* 0x000000021702c211 */ /* 0x040fe400078408ff */
[-C--:B----4-:R-:W-:Y:S02]  /*10230*/  @!P3 LEA.HI.X R9, R22, R0.reuse, R203, 0x1, P1 ;  /* 0x000000001609b211 */ /* 0x090fe400008f0ccb */
[----:B------:R-:W-:-:S03]  /*10240*/  @!P4 LEA.HI.X R3, R23, R0, R202, 0x1, P2 ;  /* 0x000000001703c211 */ /* 0x000fc600010f0cca */
[----:B------:R3:W-:Y:S04]  /*10250*/  @!P3 ST.E.128 desc[UR8][R8.64], RZ ;  /* 0x000000ff0800b985 */ /* 0x0007e8000c101d08 */
[----:B------:R3:W-:Y:S02]  /*10260*/  @!P4 ST.E.128 desc[UR8][R2.64], RZ ;  /* 0x000000ff0200c985 */ /* 0x0007e4000c101d08 */
.L_x_1231:
[----:B------:R-:W-:Y:S05]  /*10270*/  BSYNC B1 ;  /* 0x0000000000017941 */ /* 0x000fea0003800000 */
.L_x_1230:
[----:B----4-:R4:W0:Y:S01]  /*10280*/  SHFL.IDX PT, R0, R5, 0x2, 0x181f ;  /* 0x00581f0005007f89 */ /* 0x01082200000e0000 */
        /* <DEDUP_REMOVED lines=9> */
[-C--:B0-----:R-:W-:Y:S02]  /*10320*/  @!P2 LEA.HI.X R9, R22, R0.reuse, R203, 0x1, P0 ;  /* 0x000000001609a211 */ /* 0x081fe400000f0ccb */
[----:B------:R-:W-:-:S03]  /*10330*/  @!P3 LEA.HI.X R3, R23, R0, R202, 0x1, P1 ;  /* 0x000000001703b211 */ /* 0x000fc600008f0cca */
[----:B------:R3:W-:Y:S04]  /*10340*/  @!P2 ST.E.128 desc[UR8][R8.64], RZ ;  /* 0x000000ff0800a985 */ /* 0x0007e8000c101d08 */
[----:B------:R3:W-:Y:S02]  /*10350*/  @!P3 ST.E.128 desc[UR8][R2.64], RZ ;  /* 0x000000ff0200b985 */ /* 0x0007e4000c101d08 */
.L_x_1233:
[----:B------:R-:W-:Y:S05]  /*10360*/  BSYNC B1 ;  /* 0x0000000000017941 */ /* 0x000fea0003800000 */
.L_x_1232:
[----:B0-----:R-:W-:Y:S01]  /*10370*/  VIADD R0, R6, 0x60 ;  /* 0x0000006006007836 */ /* 0x001fe20000000000 */
[----:B--2-4-:R-:W2:Y:S04]  /*10380*/  SHFL.IDX PT, R5, R5, 0x3, 0x181f ;  /* 0x00781f0005057f89 */ /* 0x014ea800000e0000 */
[----:B------:R-:W-:Y:S01]  /*10390*/  ISETP.GE.AND P0, PT, R0, R11, PT ;  /* 0x0000000b0000720c */ /* 0x000fe20003f06270 */
[----:B-1-3--:R3:W4:-:S12]  /*103a0*/  SHFL.IDX PT, R2, R4, 0x3, 0x181f ;  /* 0x00781f0004027f89 */ /* 0x00a71800000e0000 */
[----:B---3--:R-:W-:Y:S05]  /*103b0*/  @P0 BRA `(.L_x_1222) ;  /* 0x0000000000280947 */ /* 0x008fea0003800000 */
[----:B------:R-:W-:Y:S01]  /*103c0*/  ULDC UR4, c[0x0][0xac8] ;  /* 0x0002b20000047ab9 */ /* 0x000fe20000000800 */
[----:B------:R-:W-:Y:S01]  /*103d0*/  ULDC.64 UR8, c[0x0][0x208] ;  /* 0x0000820000087ab9 */ /* 0x000fe20000000a00 */
[----:B------:R-:W-:Y:S02]  /*103e0*/  ISETP.GE.AND P2, PT, R22, UR4, PT ;  /* 0x0000000416007c0c */ /* 0x000fe4000bf46270 */
[----:B------:R-:W-:-:S11]  /*103f0*/  ISETP.GE.AND P3, PT, R23, UR4, PT ;  /* 0x0000000417007c0c */ /* 0x000fd6000bf66270 */
[CC--:B----4-:R-:W-:Y:S02]  /*10400*/  @!P2 LEA R6, P0, R22.reuse, R2.reuse, 0x1 ;  /* 0x000000021606a211 */ /* 0x0d0fe400078008ff */
[C---:B------:R-:W-:Y:S02]  /*10410*/  @!P3 LEA R2, P1, R23.reuse, R2, 0x1 ;  /* 0x000000021702b211 */ /* 0x040fe400078208ff */
[-C--:B--2---:R-:W-:Y:S02]  /*10420*/  @!P2 LEA.HI.X R7, R22, R5.reuse, R203, 0x1, P0 ;  /* 0x000000051607a211 */ /* 0x084fe400000f0ccb */
[----:B------:R-:W-:-:S03]  /*10430*/  @!P3 LEA.HI.X R3, R23, R5, R202, 0x1, P1 ;  /* 0x000000051703b211 */ /* 0x000fc600008f0cca */
[----:B------:R3:W-:Y:S04]  /*10440*/  @!P2 ST.E.128 desc[UR8][R6.64], RZ ;  /* 0x000000ff0600a985 */ /* 0x0007e8000c101d08 */
[----:B------:R3:W-:Y:S02]  /*10450*/  @!P3 ST.E.128 desc[UR8][R2.64], RZ ;  /* 0x000000ff0200b985 */ /* 0x0007e4000c101d08 */
.L_x_1222:
[----:B------:R-:W-:Y:S05]  /*10460*/  BSYNC B0 ;  /* 0x0000000000007941 */ /* 0x000fea0003800000 */
.L_x_1212:
[----:B------:R-:W-:Y:S02]  /*10470*/  ULDC UR4, c[0x0][0xc3c] ;  /* 0x00030f0000047ab9 */ /* 0x000fe40000000800 */
[----:B------:R-:W-:-:S06]  /*10480*/  UISETP.GE.AND UP0, UPT, UR7, UR4, UPT ;  /* 0x000000040700728c */ /* 0x000fcc000bf06270 */
[----:B------:R-:W-:-:S13]  /*10490*/  PLOP3.LUT P0, PT, PT, PT, UP0, 0x80, 0x0 ;  /* 0x000000000000781c */ /* 0x000fda0003f0f008 */
[----:B------:R-:W-:Y:S05]  /*104a0*/  @!P0 BRA `(.L_x_1234) ;  /* 0xffffff0800d88947 */ /* 0x000fea000383ffff */
[----:B------:R-:W-:Y:S05]  /*104b0*/  EXIT ;  /* 0x000000000000794d */ /* 0x000fea0003800000 */
.L_x_1129:
        /* <DEDUP_REMOVED lines=20> */
.L_x_1235:
[----:B------:R-:W-:Y:S01]  /*10600*/  LOP3.LUT R0, R6, 0x1f, RZ, 0xc0, !PT ;  /* 0x0000001f06007812 */ /* 0x000fe200078ec0ff */
[----:B------:R-:W-:Y:S01]  /*10610*/  ULDC UR4, c[0x0][0xc3c] ;  /* 0x00030f0000047ab9 */ /* 0x000fe20000000800 */
[----:B------:R-:W-:Y:S01]  /*10620*/  ULDC.64 UR6, c[0x0][0x208] ;  /* 0x0000820000067ab9 */ /* 0x000fe20000000a00 */
[----:B------:R-:W-:Y:S01]  /*10630*/  IMAD.MOV.U32 R8, RZ, RZ, RZ ;  /* 0x000000ffff087224 */ /* 0x000fe200078e00ff */
[----:B------:R-:W-:Y:S01]  /*10640*/  ISETP.NE.AND P0, PT, R0, 0x1f, PT ;  /* 0x0000001f0000780c */ /* 0x000fe20003f05270 */
[----:B------:R-:W-:-:S03]  /*10650*/  ULDC UR5, c[0x0][0xc38] ;  /* 0x00030e0000057ab9 */ /* 0x000fc60000000800 */
[----:B------:R-:W-:-:S13]  /*10660*/  ISETP.GE.OR P1, PT, R0, UR4, !P0 ;  /* 0x0000000400007c0c */ /* 0x000fda000c726670 */
[----:B0-----:R-:W0:Y:S08]  /*10670*/  @!P1 LDC.64 R2, c[0x0][0xc80] ;  /* 0x00032000ff029b82 */ /* 0x001e300000000a00 */
[----:B------:R-:W1:Y:S01]  /*10680*/  @!P1 LDC.64 R4, c[0x0][0xc78] ;  /* 0x00031e00ff049b82 */ /* 0x000e620000000a00 */
[----:B0-----:R-:W-:-:S05]  /*10690*/  @!P1 IMAD.WIDE.U32 R2, R0, 0x4, R2 ;  /* 0x0000000400029825 */ /* 0x001fca00078e0002 */
[----:B------:R1:W2:Y:S02]  /*106a0*/  @!P1 LDG.E R7, desc[UR6][R2.64] ;  /* 0x0000000602079981 */ /* 0x0002a4000c1e1900 */
[----:B-1----:R-:W-:-:S05]  /*106b0*/  @!P1 IMAD.WIDE.U32 R2, R0, 0x4, R4 ;  /* 0x0000000400029825 */ /* 0x002fca00078e0004 */
[----:B------:R-:W2:Y:S01]  /*106c0*/  @!P1 LDG.E R8, desc[UR6][R2.64] ;  /* 0x0000000602089981 */ /* 0x000ea2000c1e1900 */
[C---:B------:R-:W-:Y:S01]  /*106d0*/  ISETP.NE.AND P1, PT, R0.reuse, RZ, PT ;  /* 0x000000ff0000720c */ /* 0x040fe20003f25270 */
[----:B------:R-:W0:Y:S01]  /*106e0*/  S2UR UR6, SR_CTAID.X ;  /* 0x00000000000679c3 */ /* 0x000e220000002500 */
[C---:B------:R-:W-:Y:S01]  /*106f0*/  ISETP.GE.U32.AND P2, PT, R0.reuse, 0x2, PT ;  /* 0x000000020000780c */ /* 0x040fe20003f46070 */
[----:B------:R-:W-:Y:S01]  /*10700*/  UMOV UR4, URZ ;  /* 0x0000003f00047c82 */ /* 0x000fe20008000000 */
[C---:B------:R-:W-:Y:S02]  /*10710*/  ISETP.GE.U32.AND P3, PT, R0.reuse, 0x4, PT ;  /* 0x000000040000780c */ /* 0x040fe40003f66070 */
[C---:B------:R-:W-:Y:S02]  /*10720*/  ISETP.GE.U32.AND P4, PT, R0.reuse, 0x8, PT ;  /* 0x000000080000780c */ /* 0x040fe40003f86070 */
[----:B------:R-:W-:Y:S01]  /*10730*/  ISETP.GE.U32.AND P5, PT, R0, 0x10, PT ;  /* 0x000000100000780c */ /* 0x000fe20003fa6070 */
[----:B--2---:R-:W-:-:S05]  /*10740*/  IMAD R4, R7, R8, RZ ;  /* 0x0000000807047224 */ /* 0x004fca00078e02ff */
        /* <DEDUP_REMOVED lines=15> */
[----:B------:R-:W1:Y:S02]  /*10840*/  SHFL.IDX PT, R3, R5, 0x1f, 0x1f ;  /* 0x03e01f0005037f89 */ /* 0x000e6400000e0000 */
[----:B-1----:R-:W-:-:S04]  /*10850*/  IMAD R9, R3, UR5, RZ ;  /* 0x0000000503097c24 */ /* 0x002fc8000f8e02ff */
[----:B------:R-:W-:Y:S01]  /*10860*/  IMAD.MOV.U32 R4, RZ, RZ, R9 ;  /* 0x000000ffff047224 */ /* 0x000fe200078e0009 */
[----:B0-----:R-:W-:-:S13]  /*10870*/  ISETP.GT.AND P6, PT, R9, UR6, PT ;  /* 0x0000000609007c0c */ /* 0x001fda000bfc4270 */
[----:B------:R-:W-:Y:S05]  /*10880*/  @P6 BRA `(.L_x_1237) ;  /* 0x0000000000ac6947 */ /* 0x000fea0003800000 */
[----:B------:R-:W-:Y:S01]  /*10890*/  IMAD.MOV.U32 R9, RZ, RZ, R4 ;  /* 0x000000ffff097224 */ /* 0x000fe200078e0004 */
[----:B------:R-:W-:Y:S01]  /*108a0*/  UMOV UR4, URZ ;  /* 0x0000003f00047c82 */ /* 0x000fe20008000000 */
[----:B------:R-:W-:-:S05]  /*108b0*/  ULDC UR5, c[0x0][0xc38] ;  /* 0x00030e0000057ab9 */ /* 0x000fca0000000800 */
.L_x_1239:
[----:B------:R-:W0:Y:S01]  /*108c0*/  LDC R2, c[0x0][0xc3c] ;  /* 0x00030f00ff027b82 */ /* 0x000e220000000800 */
[----:B------:R-:W-:Y:S01]  /*108d0*/  ULDC UR7, c[0x0][0xc3c] ;  /* 0x00030f0000077ab9 */ /* 0x000fe20000000800 */
[----:B------:R-:W-:Y:S01]  /*108e0*/  UIADD3 UR4, UR4, 0x1f, URZ ;  /* 0x0000001f04047890 */ /* 0x000fe2000fffe03f */
[----:B------:R-:W-:-:S05]  /*108f0*/  IMAD.U32 R3, RZ, RZ, UR7 ;  /* 0x00000007ff037e24 */ /* 0x000fca000f8e00ff */
[----:B------:R1:W-:Y:S01]  /*10900*/  STL [R1+0xc], R3 ;  /* 0x00000c0301007387 */ /* 0x0003e20000100800 */
[----:B0-----:R-:W-:-:S13]  /*10910*/  ISETP.LE.AND P6, PT, R2, UR4, PT ;  /* 0x0000000402007c0c */ /* 0x001fda000bfc3270 */
[----:B-1----:R-:W-:Y:S05]  /*10920*/  @P6 BRA `(.L_x_1238) ;  /* 0x0000000800b86947 */ /* 0x002fea0003800000 */
[----:B------:R-:W-:Y:S01]  /*10930*/  VIADD R11, R0, UR4 ;  /* 0x00000004000b7c36 */ /* 0x000fe20008000000 */
[----:B------:R-:W-:Y:S01]  /*10940*/  ULDC.64 UR8, c[0x0][0x208] ;  /* 0x0000820000087ab9 */ /* 0x000fe20000000a00 */
[----:B------:R-:W-:-:S03]  /*10950*/  IMAD.MOV.U32 R7, RZ, RZ, RZ ;  /* 0x000000ffff077224 */ /* 0x000fc600078e00ff */
[----:B------:R-:W-:-:S13]  /*10960*/  ISETP.GE.OR P6, PT, R11, R2, !P0 ;  /* 0x000000020b00720c */ /* 0x000fda00047c6670 */
[----:B------:R-:W0:Y:S08]  /*10970*/  @!P6 LDC.64 R2, c[0x0][0xc80] ;  /* 0x00032000ff02eb82 */ /* 0x000e300000000a00 */
[----:B------:R-:W1:Y:S01]  /*10980*/  @!P6 LDC.64 R4, c[0x0][0xc78] ;  /* 0x00031e00ff04eb82 */ /* 0x000e620000000a00 */
[----:B------:R-:W-:Y:S02]  /*10990*/  IMAD.MOV.U32 R8, RZ, RZ, RZ ;  /* 0x000000ffff087224 */ /* 0x000fe400078e00ff */
        /* <DEDUP_REMOVED lines=25> */
[----:B------:R-:W-:-:S07]  /*10b30*/  IMAD.MOV.U32 R5, RZ, RZ, R2 ;  /* 0x000000ffff057224 */ /* 0x000fce00078e0002 */
.L_x_1237:
[----:B------:R-:W-:Y:S02]  /*10b40*/  IMAD.IADD R10, R9, 0x1, -R4 ;  /* 0x00000001090a7824 */ /* 0x000fe400078e0a04 */
[----:B------:R-:W-:Y:S02]  /*10b50*/  IMAD.MOV.U32 R3, RZ, RZ, RZ ;  /* 0x000000ffff037224 */ /* 0x000fe400078e00ff */
[----:B------:R-:W-:-:S05]  /*10b60*/  IMAD R2, R5, UR5, R10 ;  /* 0x0000000505027c24 */ /* 0x000fca000f8e020a */
[----:B------:R-:W-:-:S13]  /*10b70*/  ISETP.GT.AND P0, PT, R2, UR6, PT ;  /* 0x0000000602007c0c */ /* 0x000fda000bf04270 */
[----:B------:R-:W-:-:S04]  /*10b80*/  VOTE.ANY R2, PT, !P0 ;  /* 0x0000000000027806 */ /* 0x000fc800040e0100 */
[----:B------:R-:W0:Y:S01]  /*10b90*/  POPC R9, R2 ;  /* 0x0000000200097309 */ /* 0x000e220000000000 */
[----:B------:R-:W-:Y:S01]  /*10ba0*/  ISETP.NE.AND P0, PT, R2, RZ, PT ;  /* 0x000000ff0200720c */ /* 0x000fe20003f05270 */
[----:B0-----:R0:W1:Y:S04]  /*10bb0*/  SHFL.IDX PT, R8, R8, R9, 0x1f ;  /* 0x00001f0908087589 */ /* 0x00106800000e0000 */
[----:B------:R0:W2:Y:S08]  /*10bc0*/  SHFL.IDX PT, R4, R7, R9, 0x1f ;  /* 0x00001f0907047589 */ /* 0x0000b000000e0000 */
[----:B------:R-:W-:Y:S05]  /*10bd0*/  @!P0 BRA `(.L_x_1240) ;  /* 0x0000000000088947 */ /* 0x000fea0003800000 */
[----:B------:R-:W-:-:S05]  /*10be0*/  VIADD R2, R9, 0xffffffff ;  /* 0xffffffff09027836 */ /* 0x000fca0000000000 */
[----:B------:R3:W4:Y:S02]  /*10bf0*/  SHFL.IDX PT, R3, R5, R2, 0x1f ;  /* 0x00001f0205037589 */ /* 0x00072400000e0000 */
.L_x_1240:
[----:B----4-:R-:W-:Y:S01]  /*10c00*/  IMAD R3, R3, UR5, R10 ;  /* 0x0000000503037c24 */ /* 0x010fe2000f8e020a */
[----:B-1----:R-:W-:Y:S01]  /*10c10*/  ISETP.NE.AND P0, PT, R8, 0x1, PT ;  /* 0x000000010800780c */ /* 0x002fe20003f05270 */
[----:B------:R-:W-:-:S03]  /*10c20*/  VIADD R14, R9, UR4 ;  /* 0x00000004090e7c36 */ /* 0x000fc60008000000 */
[----:B------:R1:W-:Y:S01]  /*10c30*/  STL [R1], R3 ;  /* 0x0000000301007387 */ /* 0x0003e20000100800 */
[----:B---3--:R-:W-:-:S03]  /*10c40*/  IADD3 R5, -R3, UR6, RZ ;  /* 0x0000000603057c10 */ /* 0x008fc6000fffe1ff */
[----:B------:R1:W-:Y:S05]  /*10c50*/  STL [R1+0xc], R14 ;  /* 0x00000c0e01007387 */ /* 0x0003ea0000100800 */
[----:B------:R-:W-:Y:S05]  /*10c60*/  @!P0 BRA `(.L_x_1241) ;  /* 0x0000000000e08947 */ /* 0x000fea0003800000 */
[----:B0-2---:R-:W-:Y:S02]  /*10c70*/  IABS R7, R4 ;  /* 0x0000000400077213 */ /* 0x005fe40000000000 */
[----:B------:R-:W-:Y:S02]  /*10c80*/  IABS R9, R8 ;  /* 0x0000000800097213 */ /* 0x000fe40000000000 */
[----:B------:R-:W0:Y:S01]  /*10c90*/  I2F.RP R10, R7 ;  /* 0x00000007000a7306 */ /* 0x000e220000209400 */
[----:B------:R-:W-:-:S07]  /*10ca0*/  IABS R12, R5 ;  /* 0x00000005000c7213 */ /* 0x000fce0000000000 */
[----:B------:R-:W-:Y:S08]  /*10cb0*/  I2F.RP R13, R9 ;  /* 0x00000009000d7306 */ /* 0x000ff00000209400 */
[----:B0-----:R-:W1:Y:S02]  /*10cc0*/  MUFU.RCP R10, R10 ;  /* 0x0000000a000a7308 */ /* 0x001e640000001000 */
[----:B-1----:R-:W-:-:S06]  /*10cd0*/  VIADD R3, R10, 0xffffffe ;  /* 0x0ffffffe0a037836 */ /* 0x002fcc0000000000 */
[----:B------:R-:W0:Y:S02]  /*10ce0*/  F2I.FTZ.U32.TRUNC.NTZ R3, R3 ;  /* 0x0000000300037305 */ /* 0x000e24000021f000 */
[----:B0-----:R-:W-:-:S04]  /*10cf0*/  IMAD.MOV R2, RZ, RZ, -R3 ;  /* 0x000000ffff027224 */ /* 0x001fc800078e0a03 */
[----:B------:R-:W-:Y:S02]  /*10d00*/  IMAD R11, R2, R7, RZ ;  /* 0x00000007020b7224 */ /* 0x000fe400078e02ff */
[----:B------:R-:W-:-:S04]  /*10d10*/  IMAD.MOV.U32 R2, RZ, RZ, RZ ;  /* 0x000000ffff027224 */ /* 0x000fc800078e00ff */
[----:B------:R-:W-:Y:S01]  /*10d20*/  IMAD.HI.U32 R11, R3, R11, R2 ;  /* 0x0000000b030b7227 */ /* 0x000fe200078e0002 */
[----:B------:R-:W-:Y:S01]  /*10d30*/  IABS R3, R4 ;  /* 0x0000000400037213 */ /* 0x000fe20000000000 */
[----:B------:R-:W0:Y:S04]  /*10d40*/  MUFU.RCP R2, R13 ;  /* 0x0000000d00027308 */ /* 0x000e280000001000 */
[----:B------:R-:W-:Y:S02]  /*10d50*/  IMAD.MOV R3, RZ, RZ, -R3 ;  /* 0x000000ffff037224 */ /* 0x000fe400078e0a03 */
[----:B------:R-:W-:-:S04]  /*10d60*/  IMAD.HI.U32 R10, R11, R12, RZ ;  /* 0x0000000c0b0a7227 */ /* 0x000fc800078e00ff */
[----:B------:R-:W-:-:S05]  /*10d70*/  IMAD R12, R10, R3, R12 ;  /* 0x000000030a0c7224 */ /* 0x000fca00078e020c */
[----:B------:R-:W-:Y:S01]  /*10d80*/  ISETP.GT.U32.AND P1, PT, R7, R12, PT ;  /* 0x0000000c0700720c */ /* 0x000fe20003f24070 */
[----:B0-----:R-:W-:-:S06]  /*10d90*/  VIADD R3, R2, 0xffffffe ;  /* 0x0ffffffe02037836 */ /* 0x001fcc0000000000 */
[----:B------:R-:W0:Y:S06]  /*10da0*/  F2I.FTZ.U32.TRUNC.NTZ R3, R3 ;  /* 0x0000000300037305 */ /* 0x000e2c000021f000 */
[----:B------:R-:W-:Y:S02]  /*10db0*/  @!P1 IMAD.IADD R12, R12, 0x1, -R7 ;  /* 0x000000010c0c9824 */ /* 0x000fe400078e0a07 */
[----:B------:R-:W-:Y:S01]  /*10dc0*/  @!P1 VIADD R10, R10, 0x1 ;  /* 0x000000010a0a9836 */ /* 0x000fe20000000000 */
[----:B------:R-:W-:Y:S02]  /*10dd0*/  ISETP.NE.AND P1, PT, R4, RZ, PT ;  /* 0x000000ff0400720c */ /* 0x000fe40003f25270 */
[----:B------:R-:W-:Y:S01]  /*10de0*/  ISETP.GE.U32.AND P0, PT, R12, R7, PT ;  /* 0x000000070c00720c */ /* 0x000fe20003f06070 */
[----:B0-----:R-:W-:-:S04]  /*10df0*/  IMAD.MOV R2, RZ, RZ, -R3 ;  /* 0x000000ffff027224 */ /* 0x001fc800078e0a03 */
[----:B------:R-:W-:Y:S02]  /*10e00*/  IMAD R7, R2, R9, RZ ;  /* 0x0000000902077224 */ /* 0x000fe400078e02ff */
[----:B------:R-:W-:-:S06]  /*10e10*/  IMAD.MOV.U32 R2, RZ, RZ, RZ ;  /* 0x000000ffff027224 */ /* 0x000fcc00078e00ff */
[----:B------:R-:W-:Y:S02]  /*10e20*/  @P0 VIADD R10, R10, 0x1 ;  /* 0x000000010a0a0836 */ /* 0x000fe40000000000 */
[----:B------:R-:W-:Y:S01]  /*10e30*/  IMAD.HI.U32 R7, R3, R7, R2 ;  /* 0x0000000703077227 */ /* 0x000fe200078e0002 */
[----:B------:R-:W-:Y:S02]  /*10e40*/  LOP3.LUT R2, R5, R4, RZ, 0x3c, !PT ;  /* 0x0000000405027212 */ /* 0x000fe400078e3cff */
[----:B------:R-:W-:Y:S02]  /*10e50*/  IABS R3, R8 ;  /* 0x0000000800037213 */ /* 0x000fe40000000000 */
[----:B------:R-:W-:-:S03]  /*10e60*/  ISETP.GE.AND P2, PT, R2, RZ, PT ;  /* 0x000000ff0200720c */ /* 0x000fc60003f46270 */
[----:B------:R-:W-:-:S10]  /*10e70*/  IMAD.MOV R3, RZ, RZ, -R3 ;  /* 0x000000ffff037224 */ /* 0x000fd400078e0a03 */
[----:B------:R-:W-:Y:S01]  /*10e80*/  @!P2 IMAD.MOV R10, RZ, RZ, -R10 ;  /* 0x000000ffff0aa224 */ /* 0x000fe200078e0a0a */
[----:B------:R-:W-:-:S04]  /*10e90*/  @!P1 LOP3.LUT R10, RZ, R4, RZ, 0x33, !PT ;  /* 0x00000004ff0a9212 */ /* 0x000fc800078e33ff */
        /* <DEDUP_REMOVED lines=9> */
[----:B------:R-:W-:Y:S01]  /*10f30*/  ISETP.GE.AND P2, PT, R2, RZ, PT ;  /* 0x000000ff0200720c */ /* 0x000fe20003f46270 */
[----:B------:R-:W-:-:S04]  /*10f40*/  IMAD.MOV R2, RZ, RZ, -R10 ;  /* 0x000000ffff027224 */ /* 0x000fc800078e0a0a */
[----:B------:R-:W-:Y:S02]  /*10f50*/  IMAD R2, R4, R2, R5 ;  /* 0x0000000204027224 */ /* 0x000fe400078e0205 */
[----:B------:R-:W-:-:S06]  /*10f60*/  @P0 VIADD R7, R7, 0x1 ;  /* 0x0000000107070836 */ /* 0x000fcc0000000000 */
[----:B------:R-:W-:Y:S01]  /*10f70*/  @!P2 IMAD.MOV R7, RZ, RZ, -R7 ;  /* 0x000000ffff07a224 */ /* 0x000fe200078e0a07 */
[----:B------:R-:W-:-:S05]  /*10f80*/  @!P1 LOP3.LUT R7, RZ, R8, RZ, 0x33, !PT ;  /* 0x00000008ff079212 */ /* 0x000fca00078e33ff */
[--C-:B------:R-:W-:Y:S02]  /*10f90*/  IMAD.MOV R3, RZ, RZ, -R7.reuse ;  /* 0x000000ffff037224 */ /* 0x100fe400078e0a07 */
[C---:B------:R-:W-:Y:S02]  /*10fa0*/  IMAD R7, R8.reuse, 0x1000000, R7 ;  /* 0x0100000008077824 */ /* 0x040fe400078e0207 */
[----:B------:R-:W-:-:S04]  /*10fb0*/  IMAD R8, R8, R3, R10 ;  /* 0x0000000308087224 */ /* 0x000fc800078e020a */
[----:B------:R-:W-:-:S05]  /*10fc0*/  IMAD R3, R8, 0x10000, R7 ;  /* 0x0001000008037824 */ /* 0x000fca00078e0207 */
[----:B------:R0:W-:Y:S01]  /*10fd0*/  STL [R1+0x8], R3 ;  /* 0x0000080301007387 */ /* 0x0001e20000100800 */
[----:B------:R-:W-:Y:S05]  /*10fe0*/  BRA `(.L_x_1242) ;  /* 0x0000000000f87947 */ /* 0x000fea0003800000 */
.L_x_1241:
[----:B-1----:R-:W1:Y:S01]  /*10ff0*/  LDC.64 R2, c[0x0][0xc90] ;  /* 0x00032400ff027b82 */ /* 0x002e620000000a00 */
[----:B------:R-:W-:Y:S01]  /*11000*/  ULDC.64 UR6, c[0x0][0x208] ;  /* 0x0000820000067ab9 */ /* 0x000fe20000000a00 */
[----:B-1----:R-:W-:-:S05]  /*11010*/  IMAD.WIDE R2, R14, 0x4, R2 ;  /* 0x000000040e027825 */ /* 0x002fca00078e0202 */
[----:B0-----:R0:W2:Y:S02]  /*11020*/  LDG.E R7, desc[UR6][R2.64] ;  /* 0x0000000602077981 */ /* 0x0010a4000c1e1900 */
[----:B0-----:R-:W-:Y:S02]  /*11030*/  IMAD.MOV.U32 R2, RZ, RZ, RZ ;  /* 0x000000ffff027224 */ /* 0x001fe400078e00ff */
[----:B--2---:R-:W-:-:S05]  /*11040*/  IMAD R8, R4, R7, RZ ;  /* 0x0000000704087224 */ /* 0x004fca00078e02ff */
[----:B------:R-:W-:-:S04]  /*11050*/  IABS R9, R8 ;  /* 0x0000000800097213 */ /* 0x000fc80000000000 */
[----:B------:R-:W0:Y:S08]  /*11060*/  I2F.RP R10, R9 ;  /* 0x00000009000a7306 */ /* 0x000e300000209400 */
[----:B0-----:R-:W0:Y:S02]  /*11070*/  MUFU.RCP R10, R10 ;  /* 0x0000000a000a7308 */ /* 0x001e240000001000 */
[----:B0-----:R-:W-:-:S06]  /*11080*/  VIADD R11, R10, 0xffffffe ;  /* 0x0ffffffe0a0b7836 */ /* 0x001fcc0000000000 */
[----:B------:R-:W0:Y:S02]  /*11090*/  F2I.FTZ.U32.TRUNC.NTZ R3, R11 ;  /* 0x0000000b00037305 */ /* 0x000e24000021f000 */
[----:B0-----:R-:W-:-:S04]  /*110a0*/  IMAD.MOV R12, RZ, RZ, -R3 ;  /* 0x000000ffff0c7224 */ /* 0x001fc800078e0a03 */
[----:B------:R-:W-:-:S04]  /*110b0*/  IMAD R13, R12, R9, RZ ;  /* 0x000000090c0d7224 */ /* 0x000fc800078e02ff */
[----:B------:R-:W-:Y:S01]  /*110c0*/  IMAD.HI.U32 R2, R3, R13, R2 ;  /* 0x0000000d03027227 */ /* 0x000fe200078e0002 */
[----:B------:R-:W-:Y:S02]  /*110d0*/  IABS R13, R5 ;  /* 0x00000005000d7213 */ /* 0x000fe40000000000 */
[----:B------:R-:W-:-:S03]  /*110e0*/  IABS R3, R8 ;  /* 0x0000000800037213 */ /* 0x000fc60000000000 */
[----:B------:R-:W-:-:S04]  /*110f0*/  IMAD.HI.U32 R2, R2, R13, RZ ;  /* 0x0000000d02027227 */ /* 0x000fc800078e00ff */
[----:B------:R-:W-:-:S04]  /*11100*/  IMAD.MOV R3, RZ, RZ, -R3 ;  /* 0x000000ffff037224 */ /* 0x000fc800078e0a03 */
        /* <DEDUP_REMOVED lines=8> */
[----:B------:R-:W-:-:S04]  /*11190*/  @P0 VIADD R2, R2, 0x1 ;  /* 0x0000000102020836 */ /* 0x000fc80000000000 */
[----:B------:R-:W-:Y:S01]  /*111a0*/  @!P2 IMAD.MOV R2, RZ, RZ, -R2 ;  /* 0x000000ffff02a224 */ /* 0x000fe200078e0a02 */
[----:B------:R-:W-:-:S05]  /*111b0*/  @!P1 LOP3.LUT R2, RZ, R8, RZ, 0x33, !PT ;  /* 0x00000008ff029212 */ /* 0x000fca00078e33ff */
[----:B------:R-:W-:Y:S02]  /*111c0*/  IMAD R9, R7, R2, RZ ;  /* 0x0000000207097224 */ /* 0x000fe400078e02ff */
[----:B------:R-:W-:Y:S02]  /*111d0*/  IMAD.MOV R2, RZ, RZ, -R2 ;  /* 0x000000ffff027224 */ /* 0x000fe400078e0a02 */
[----:B------:R-:W-:Y:S02]  /*111e0*/  IMAD.MOV R10, RZ, RZ, -R9 ;  /* 0x000000ffff0a7224 */ /* 0x000fe400078e0a09 */
[----:B------:R-:W-:Y:S02]  /*111f0*/  IMAD R8, R8, R2, R5 ;  /* 0x0000000208087224 */ /* 0x000fe400078e0205 */
[----:B------:R-:W-:Y:S01]  /*11200*/  IMAD.MOV.U32 R2, RZ, RZ, RZ ;  /* 0x000000ffff027224 */ /* 0x000fe200078e00ff */
[----:B------:R-:W-:Y:S02]  /*11210*/  VIADDMNMX R7, R10, UR5, R7, PT ;  /* 0x000000050a077c46 */ /* 0x000fe4000b800107 */
[----:B------:R-:W-:-:S02]  /*11220*/  IADD3 R9, R9, 0x1000000, R8 ;  /* 0x0100000009097810 */ /* 0x000fc40007ffe008 */
[----:B------:R-:W-:-:S04]  /*11230*/  IABS R10, R7 ;  /* 0x00000007000a7213 */ /* 0x000fc80000000000 */
[----:B------:R-:W0:Y:S08]  /*11240*/  I2F.RP R11, R10 ;  /* 0x0000000a000b7306 */ /* 0x000e300000209400 */
[----:B0-----:R-:W0:Y:S02]  /*11250*/  MUFU.RCP R11, R11 ;  /* 0x0000000b000b7308 */ /* 0x001e240000001000 */
[----:B0-----:R-:W-:Y:S01]  /*11260*/  VIADD R3, R11, 0xffffffe ;  /* 0x0ffffffe0b037836 */ /* 0x001fe20000000000 */
[----:B------:R-:W-:-:S05]  /*11270*/  IABS R11, R7 ;  /* 0x00000007000b7213 */ /* 0x000fca0000000000 */
[----:B------:R-:W0:Y:S02]  /*11280*/  F2I.FTZ.U32.TRUNC.NTZ R3, R3 ;  /* 0x0000000300037305 */ /* 0x000e24000021f000 */
[----:B0-----:R-:W-:-:S04]  /*11290*/  IMAD.MOV R5, RZ, RZ, -R3 ;  /* 0x000000ffff057224 */ /* 0x001fc800078e0a03 */
[----:B------:R-:W-:-:S04]  /*112a0*/  IMAD R5, R5, R10, RZ ;  /* 0x0000000a05057224 */ /* 0x000fc800078e02ff */
[----:B------:R-:W-:Y:S01]  /*112b0*/  IMAD.HI.U32 R2, R3, R5, R2 ;  /* 0x0000000503027227 */ /* 0x000fe200078e0002 */
[----:B------:R-:W-:-:S03]  /*112c0*/  IABS R5, R8 ;  /* 0x0000000800057213 */ /* 0x000fc60000000000 */
[----:B------:R-:W-:Y:S02]  /*112d0*/  IMAD.MOV R3, RZ, RZ, -R11 ;  /* 0x000000ffff037224 */ /* 0x000fe400078e0a0b */
        /* <DEDUP_REMOVED lines=11> */
[----:B------:R-:W-:Y:S01]  /*11390*/  @!P1 LOP3.LUT R2, RZ, R7, RZ, 0x33, !PT ;  /* 0x00000007ff029212 */ /* 0x000fe200078e33ff */
[----:B------:R-:W-:-:S04]  /*113a0*/  IMAD.MOV R7, RZ, RZ, -R7 ;  /* 0x000000ffff077224 */ /* 0x000fc800078e0a07 */
[----:B------:R-:W-:-:S05]  /*113b0*/  IMAD R3, R2, R7, R9 ;  /* 0x0000000702037224 */ /* 0x000fca00078e0209 */
[----:B------:R1:W-:Y:S02]  /*113c0*/  STL [R1+0x8], R3 ;  /* 0x0000080301007387 */ /* 0x0003e40000100800 */
.L_x_1242:
[----:B01----:R-:W-:-:S05]  /*113d0*/  LOP3.LUT R3, RZ, R2, RZ, 0x33, !PT ;  /* 0x00000002ff037212 */ /* 0x003fca00078e33ff */
[----:B------:R-:W-:-:S05]  /*113e0*/  IMAD.IADD R2, R4, 0x1, R3 ;  /* 0x0000000104027824 */ /* 0x000fca00078e0203 */
[----:B------:R1:W-:Y:S01]  /*113f0*/  STL [R1+0x4], R2 ;  /* 0x0000040201007387 */ /* 0x0003e20000100800 */
[----:B------:R-:W-:Y:S05]  /*11400*/  BRA `(.L_x_1243) ;  /* 0x0000000000107947 */ /* 0x000fea0003800000 */
.L_x_1238:
[----:B------:R-:W-:Y:S01]  /*11410*/  IMAD.U32 R2, RZ, RZ, UR6 ;  /* 0x00000006ff027e24 */ /* 0x000fe2000f8e00ff */
[----:B------:R0:W-:Y:S04]  /*11420*/  STL [R1+0x4], RZ ;  /* 0x000004ff01007387 */ /* 0x0001e80000100800 */
[----:B------:R0:W-:Y:S04]  /*11430*/  STL [R1+0x8], RZ ;  /* 0x000008ff01007387 */ /* 0x0001e80000100800 */
[----:B------:R0:W-:Y:S02]  /*11440*/  STL [R1], R2 ;  /* 0x0000000201007387 */ /* 0x0001e40000100800 */
.L_x_1243:
[----:B------:R-:W2:Y:S04]  /*11450*/  LDL R8, [R1] ;  /* 0x0000000001087983 */ /* 0x000ea80000100800 */
[----:B------:R-:W2:Y:S04]  /*11460*/  LDL R9, [R1+0x4] ;  /* 0x0000040001097983 */ /* 0x000ea80000100800 */
[----:B------:R-:W2:Y:S04]  /*11470*/  LDL R10, [R1+0x8] ;  /* 0x00000800010a7983 */ /* 0x000ea80000100800 */
[----:B------:R-:W2:Y:S01]  /*11480*/  LDL R11, [R1+0xc] ;  /* 0x00000c00010b7983 */ /* 0x000ea20000100800 */
[----:B------:R-:W-:-:S13]  /*11490*/  ISETP.NE.AND P0, PT, R0, RZ, PT ;  /* 0x000000ff0000720c */ /* 0x000fda0003f05270 */
[----:B------:R-:W3:Y:S01]  /*114a0*/  @!P0 S2R R3, SR_CgaCtaId ;  /* 0x0000000000038919 */ /* 0x000ee20000008800 */
[----:B------:R-:W-:-:S04]  /*114b0*/  @!P0 MOV R0, 0x400 ;  /* 0x0000040000008802 */ /* 0x000fc80000000f00 */
[----:B---3--:R-:W-:-:S05]  /*114c0*/  @!P0 LEA R0, R3, R0, 0x18 ;  /* 0x0000000003008211 */ /* 0x008fca00078ec0ff */
[----:B--2---:R2:W-:Y:S01]  /*114d0*/  @!P0 STS.128 [R0+0x2a8d0], R8 ;  /* 0x02a8d00800008388 */ /* 0x0045e20000000c00 */
[----:B------:R-:W-:Y:S06]  /*114e0*/  BAR.ARV 0x5, 0x180 ;  /* 0x0146000000007b1d */ /* 0x000fec0000002000 */
.L_x_1236:
[----:B--2---:R-:W2:Y:S01]  /*114f0*/  LDL R0, [R1+0xc] ;  /* 0x00000c0001007983 */ /* 0x004ea20000100800 */
[----:B------:R-:W-:Y:S01]  /*11500*/  ULDC UR4, c[0x0][0xc3c] ;  /* 0x00030f0000047ab9 */ /* 0x000fe20000000800 */
[----:B------:R-:W-:Y:S01]  /*11510*/  IMAD.MOV.U32 R19, RZ, RZ, RZ ;  /* 0x000000ffff137224 */ /* 0x000fe200078e00ff */
[----:B--2---:R-:W-:Y:S01]  /*11520*/  ISETP.GE.AND P0, PT, R0, UR4, PT ;  /* 0x0000000400007c0c */ /* 0x004fe2000bf06270 */
[----:B------:R-:W-:-:S05]  /*11530*/  IMAD.MOV.U32 R0, RZ, RZ, 0x1 ;  /* 0x00000001ff007424 */ /* 0x000fca00078e00ff */
[----:B------:R2:W-:Y:S04]  /*11540*/  STL [R1+0x10], R0 ;  /* 0x0000100001007387 */ /* 0x0005e80000100800 */
[----:B------:R2:W-:Y:S03]  /*11550*/  STL [R1+0x50], RZ ;  /* 0x000050ff01007387 */ /* 0x0005e60000100800 */
[----:B------:R-:W-:Y:S05]  /*11560*/  @P0 BRA `(.L_x_1244) ;  /* 0x0000006000500947 */ /* 0x000fea0003800000 */
[----:B------:R-:W4:Y:S01]  /*11570*/  S2UR UR5, SR_CgaCtaId ;  /* 0x00000000000579c3 */ /* 0x000f220000008800 */
[C---:B--2---:R-:W-:Y:S01]  /*11580*/  IMAD.SHL.U32 R0, R6.reuse, 0x8, RZ ;  /* 0x0000000806007824 */ /* 0x044fe200078e00ff */
[----:B------:R-:W-:Y:S01]  /*11590*/  LOP3.LUT R4, R6, 0x7f, RZ, 0xc0, !PT ;  /* 0x0000007f06047812 */ /* 0x000fe200078ec0ff */
[----:B------:R-:W-:Y:S01]  /*115a0*/  UMOV UR4, 0x400 ;  /* 0x0000040000047882 */ /* 0x000fe20000000000 */
[----:B------:R-:W-:Y:S01]  /*115b0*/  BSSY B8, `(.L_x_1244) ;  /* 0x000060f000087945 */ /* 0x000fe20003800000 */
[----:B------:R-:W-:Y:S01]  /*115c0*/  IMAD.MOV.U32 R19, RZ, RZ, RZ ;  /* 0x000000ffff137224 */ /* 0x000fe200078e00ff */
[----:B------:R-:W-:Y:S01]  /*115d0*/  LOP3.LUT R3, R0, 0x1f8, RZ, 0xc0, !PT ;  /* 0x000001f800037812 */ /* 0x000fe200078ec0ff */
[----:B01----:R-:W-:Y:S01]  /*115e0*/  IMAD.SHL.U32 R2, R4, 0x8, RZ ;  /* 0x0000000804027824 */ /* 0x003fe200078e00ff */
[----:B------:R-:W-:Y:S01]  /*115f0*/  LOP3.LUT R0, R0, 0x38, RZ, 0xc0, !PT ;  /* 0x0000003800007812 */ /* 0x000fe200078ec0ff */
[----:B------:R-:W-:Y:S01]  /*11600*/  ULDC UR38, c[0x0][0xc] ;  /* 0x0000030000267ab9 */ /* 0x000fe20000000800 */
[----:B------:R-:W-:Y:S01]  /*11610*/  LOP3.LUT R3, R3, 0x38, R6, 0x78, !PT ;  /* 0x0000003803037812 */ /* 0x000fe200078e7806 */
[----:B------:R-:W-:Y:S01]  /*11620*/  IMAD.SHL.U32 R6, R6, 0x10, RZ ;  /* 0x0000001006067824 */ /* 0x000fe200078e00ff */
[----:B------:R-:W-:-:S02]  /*11630*/  ULDC.64 UR36, c[0x0][0x198] ;  /* 0x0000660000247ab9 */ /* 0x000fc40000000a00 */
[----:B------:R-:W-:Y:S02]  /*11640*/  LOP3.LUT R3, R3, 0x200, R2, 0xf8, !PT ;  /* 0x0000020003037812 */ /* 0x000fe400078ef802 */
[----:B------:R-:W-:-:S04]  /*11650*/  SHF.R.U32.HI R2, RZ, 0x3, R4 ;  /* 0x00000003ff027819 */ /* 0x000fc80000011604 */
[----:B------:R-:W-:Y:S01]  /*11660*/  LOP3.LUT R4, R2, 0x70, R6, 0xf8, !PT ;  /* 0x0000007002047812 */ /* 0x000fe200078ef806 */
[----:B------:R-:W-:Y:S01]  /*11670*/  IMAD.MOV.U32 R2, RZ, RZ, 0x1 ;  /* 0x00000001ff027424 */ /* 0x000fe200078e00ff */
[----:B----4-:R-:W-:-:S06]  /*11680*/  ULEA UR4, UR5, UR4, 0x18 ;  /* 0x0000000405047291 */ /* 0x010fcc000f8ec03f */
[----:B------:R-:W-:-:S04]  /*11690*/  IMAD.U32 R18, RZ, RZ, UR4 ;  /* 0x00000004ff127e24 */ /* 0x000fc8000f8e00ff */
[----:B------:R-:W-:-:S05]  /*116a0*/  IMAD R3, R3, 0x2, R18 ;  /* 0x0000000203037824 */ /* 0x000fca00078e0212 */
[----:B------:R-:W-:Y:S04]  /*116b0*/  STL [R1+0x20], R3 ;  /* 0x0000200301007387 */ /* 0x000fe80000100800 */
[----:B------:R-:W-:Y:S04]  /*116c0*/  STL [R1+0x50], RZ ;  /* 0x000050ff01007387 */ /* 0x000fe80000100800 */
[----:B------:R0:W-:Y:S02]  /*116d0*/  STL [R1+0x10], R2 ;  /* 0x0000100201007387 */ /* 0x0001e40000100800 */
[----:B0-----:R-:W-:-:S02]  /*116e0*/  LOP3.LUT R2, R0, 0x40, RZ, 0xfc, !PT ;  /* 0x0000004000027812 */ /* 0x001fc400078efcff */
[----:B------:R-:W-:-:S07]  /*116f0*/  LOP3.LUT R0, R0, 0x80, RZ, 0xfc, !PT ;  /* 0x0000008000007812 */ /* 0x000fce00078efcff */
.L_x_1356:
[----:B---3--:R-:W2:Y:S01]  /*11700*/  LDL R9, [R1+0xc] ;  /* 0x00000c0001097983 */ /* 0x008ea20000100800 */
[----:B------:R-:W-:Y:S05]  /*11710*/  YIELD ;  /* 0x0000000000007946 */ /* 0x000fea0003800000 */
[----:B------:R-:W-:Y:S01]  /*11720*/  ULDC.64 UR4, c[0x0][0xa28] ;  /* 0x00028a0000047ab9 */ /* 0x000fe20000000a00 */
[----:B------:R-:W-:Y:S01]  /*11730*/  IMAD.MOV.U32 R0, RZ, RZ, RZ ;  /* 0x000000ffff007224 */ /* 0x000fe200078e00ff */
[----:B------:R-:W-:Y:S01]  /*11740*/  ISETP.NE.U32.AND P0, PT, RZ, UR4, PT ;  /* 0x00000004ff007c0c */ /* 0x000fe2000bf05070 */
[----:B01----:R-:W0:Y:S01]  /*11750*/  LDC.64 R4, c[0x0][0xa00] ;  /* 0x00028000ff047b82 */ /* 0x003e220000000a00 */
[----:B------:R-:W-:Y:S01]  /*11760*/  ULDC.64 UR8, c[0x0][0x208] ;  /* 0x0000820000087ab9 */ /* 0x000fe20000000a00 */
[----:B------:R-:W-:Y:S01]  /*11770*/  IMAD.MOV.U32 R10, RZ, RZ, RZ ;  /* 0x000000ffff0a7224 */ /* 0x000fe200078e00ff */
[----:B------:R-:W-:Y:S01]  /*11780*/  ISETP.NE.AND.EX P0, PT, RZ, UR5, PT, P0 ;  /* 0x00000005ff007c0c */ /* 0x000fe2000bf05300 */
[----:B------:R-:W-:Y:S01]  /*11790*/  ULDC.64 UR4, c[0x0][0xa18] ;  /* 0x0002860000047ab9 */ /* 0x000fe20000000a00 */
[----:B------:R-:W-:-:S11]  /*117a0*/  ULDC.64 UR6, c[0x0][0xa08] ;  /* 0x0002820000067ab9 */ /* 0x000fd60000000a00 */
[----:B------:R-:W2:Y:S02]  /*117b0*/  @P0 LDC.64 R2, c[0x0][0xa28] ;  /* 0x00028a00ff020b82 */ /* 0x000ea40000000a00 */
[----:B--2---:R-:W-:-:S05]  /*117c0*/  @P0 IMAD.WIDE R2, R9, 0x4, R2 ;  /* 0x0000000409020825 */ /* 0x004fca00078e0202 */
[----:B------:R1:W5:Y:S01]  /*117d0*/  @P0 LDG.E R0, desc[UR8][R2.64] ;  /* 0x0000000802000981 */ /* 0x000362000c1e1900 */
[----:B------:R-:W-:Y:S01]  /*117e0*/  ISETP.NE.U32.AND P0, PT, RZ, UR4, PT ;  /* 0x00000004ff007c0c */ /* 0x000fe2000bf05070 */
[----:B0-----:R-:W-:Y:S01]  /*117f0*/  IMAD.WIDE R4, R9, 0x4, R4 ;  /* 0x0000000409047825 */ /* 0x001fe200078e0204 */
[----:B------:R-:W-:Y:S02]  /*11800*/  ISETP.NE.U32.AND P1, PT, RZ, UR6, PT ;  /* 0x00000006ff007c0c */ /* 0x000fe4000bf25070 */
[----:B------:R-:W-:Y:S01]  /*11810*/  ISETP.NE.AND.EX P2, PT, RZ, UR5, PT, P0 ;  /* 0x00000005ff007c0c */ /* 0x000fe2000bf45300 */
[----:B------:R-:W-:Y:S01]  /*11820*/  ULDC.64 UR4, c[0x0][0xa00] ;  /* 0x0002800000047ab9 */ /* 0x000fe20000000a00 */
[----:B------:R-:W-:Y:S01]  /*11830*/  ISETP.NE.AND.EX P1, PT, RZ, UR7, PT, P1 ;  /* 0x00000007ff007c0c */ /* 0x000fe2000bf25310 */
[----:B------:R-:W-:Y:S01]  /*11840*/  IMAD.MOV.U32 R8, RZ, RZ, RZ ;  /* 0x000000ffff087224 */ /* 0x000fe200078e00ff */
[----:B------:R-:W-:Y:S01]  /*11850*/  ISETP.NE.U32.AND P0, PT, RZ, UR4, PT ;  /* 0x00000004ff007c0c */ /* 0x000fe2000bf05070 */
[----:B-1----:R-:W0:Y:S03]  /*11860*/  LDC.64 R2, c[0x0][0xa08] ;  /* 0x00028200ff027b82 */ /* 0x002e260000000a00 */
[----:B------:R-:W-:-:S05]  /*11870*/  ISETP.NE.AND.EX P0, PT, RZ, UR5, PT, P0 ;  /* 0x00000005ff007c0c */ /* 0x000fca000bf05300 */
[----:B------:R-:W1:Y:S08]  /*11880*/  @P2 LDC.64 R6, c[0x0][0xa18] ;  /* 0x00028600ff062b82 */ /* 0x000e700000000a00 */
[----:B------:R-:W2:Y:S01]  /*11890*/  @P0 LDG.E R10, desc[UR8][R4.64] ;  /* 0x00000008040a0981 */ /* 0x000ea2000c1e1900 */
[----:B------:R-:W-:Y:S01]  /*118a0*/  ULDC UR4, c[0x0][0x288] ;  /* 0x0000a20000047ab9 */ /* 0x000fe20000000800 */
[----:B0-----:R-:W-:-:S05]  /*118b0*/  IMAD.WIDE R2, R9, 0x4, R2 ;  /* 0x0000000409027825 */ /* 0x001fca00078e0202 */
[----:B------:R-:W5:Y:S01]  /*118c0*/  @P1 LDG.E R8, desc[UR8][R2.64] ;  /* 0x0000000802081981 */ /* 0x000f62000c1e1900 */
[----:B-1----:R-:W-:-:S03]  /*118d0*/  @P2 IMAD.WIDE R6, R9, 0x4, R6 ;  /* 0x0000000409062825 */ /* 0x002fc600078e0206 */
        /* <DEDUP_REMOVED lines=14> */
[----:B------:R-:W-:Y:S02]  /*119c0*/  ULDC.64 UR4, c[0x0][0x208] ;  /* 0x0000820000047ab9 */ /* 0x000fe40000000a00 */
[----:B------:R-:W0:Y:S04]  /*119d0*/  LDG.E R7, desc[UR4][R4.64] ;  /* 0x0000000404077981 */ /* 0x000e28000c1e1900 */
[----:B------:R-:W0:Y:S02]  /*119e0*/  LDG.E R4, desc[UR4][R4.64+0x4] ;  /* 0x0000040404047981 */ /* 0x000e24000c1e1900 */
[----:B0-----:R-:W-:-:S05]  /*119f0*/  IMAD.IADD R10, R4, 0x1, -R7 ;  /* 0x00000001040a7824 */ /* 0x001fca00078e0a07 */
[----:B------:R1:W-:Y:S02]  /*11a00*/  STL [R1+0x2c], R10 ;  /* 0x00002c0a01007387 */ /* 0x0003e40000100800 */
.L_x_1245:
[----:B------:R-:W2:Y:S01]  /*11a10*/  LDL.LU R5, [R1+0x8] ;  /* 0x0000080001057983 */ /* 0x000ea20000300800 */
[----:B------:R-:W-:Y:S02]  /*11a20*/  ULDC.64 UR4, c[0x0][0xa20] ;  /* 0x0002880000047ab9 */ /* 0x000fe40000000a00 */
[----:B------:R-:W-:-:S04]  /*11a30*/  ISETP.NE.U32.AND P0, PT, RZ, UR4, PT ;  /* 0x00000004ff007c0c */ /* 0x000fc8000bf05070 */
[----:B------:R-:W-:Y:S02]  /*11a40*/  ISETP.NE.AND.EX P0, PT, RZ, UR5, PT, P0 ;  /* 0x00000005ff007c0c */ /* 0x000fe4000bf05300 */
[C---:B--2---:R-:W-:Y:S02]  /*11a50*/  LOP3.LUT R7, R5.reuse, 0xff000000, RZ, 0xc0, !PT ;  /* 0xff00000005077812 */ /* 0x044fe400078ec0ff */
[C---:B------:R-:W-:Y:S02]  /*11a60*/  LOP3.LUT R4, R5.reuse, 0xff0000, RZ, 0xc0, !PT ;  /* 0x00ff000005047812 */ /* 0x040fe400078ec0ff */
[----:B------:R-:W-:Y:S02]  /*11a70*/  SHF.R.U32.HI R7, RZ, 0x8, R7 ;  /* 0x00000008ff077819 */ /* 0x000fe40000011607 */
[----:B------:R-:W-:Y:S02]  /*11a80*/  LOP3.LUT R16, R5, 0xffff, RZ, 0xc0, !PT ;  /* 0x0000ffff05107812 */ /* 0x000fe400078ec0ff */
[----:B------:R-:W-:Y:S01]  /*11a90*/  LEA.HI R7, R4, R7, RZ, 0x10 ;  /* 0x0000000704077211 */ /* 0x000fe200078f80ff */
[----:B-----5:R-:W-:-:S05]  /*11aa0*/  IMAD.IADD R4, R8, 0x1, R0 ;  /* 0x0000000108047824 */ /* 0x020fca00078e0200 */
[----:B------:R2:W-:Y:S01]  /*11ab0*/  STL [R1+0x14], R4 ;  /* 0x0000140401007387 */ /* 0x0005e20000100800 */
[----:B------:R-:W-:Y:S05]  /*11ac0*/  @!P0 BRA `(.L_x_1246) ;  /* 0x0000000000148947 */ /* 0x000fea0003800000 */
[----:B------:R-:W3:Y:S01]  /*11ad0*/  LDC.64 R2, c[0x0][0xa20] ;  /* 0x00028800ff027b82 */ /* 0x000ee20000000a00 */
[----:B------:R-:W-:Y:S01]  /*11ae0*/  ULDC.64 UR4, c[0x0][0x208] ;  /* 0x0000820000047ab9 */ /* 0x000fe20000000a00 */
[----:B---3--:R-:W-:-:S05]  /*11af0*/  IMAD.WIDE R2, R9, 0x4, R2 ;  /* 0x0000000409027825 */ /* 0x008fca00078e0202 */
[----:B------:R3:W5:Y:S01]  /*11b00*/  LDG.E R6, desc[UR4][R2.64] ;  /* 0x0000000402067981 */ /* 0x000762000c1e1900 */
[----:B------:R-:W-:Y:S05]  /*11b10*/  BRA `(.L_x_1247) ;  /* 0x0000000000147947 */ /* 0x000fea0003800000 */
.L_x_1246:
[----:B------:R-:W-:Y:S05]  /*11b20*/  @!P1 BRA `(.L_x_1247) ;  /* 0x0000000000109947 */ /* 0x000fea0003800000 */
[----:B------:R-:W-:Y:S02]  /*11b30*/  ULDC.64 UR4, c[0x0][0x208] ;  /* 0x0000820000047ab9 */ /* 0x000fe40000000a00 */
[----:B------:R-:W3:Y:S04]  /*11b40*/  LDG.E R6, desc[UR4][R2.64] ;  /* 0x0000000402067981 */ /* 0x000ee8000c1e1900 */
[----:B------:R-:W3:Y:S02]  /*11b50*/  LDG.E R2, desc[UR4][R2.64+0x4] ;  /* 0x0000040402027981 */ /* 0x000ee4000c1e1900 */
[----:B---3--:R-:W-:-:S07]  /*11b60*/  IMAD.IADD R6, R2, 0x1, -R6 ;  /* 0x0000000102067824 */ /* 0x008fce00078e0a06 */
.L_x_1247:
[----:B--2---:R-:W2:Y:S01]  /*11b70*/  LDL.LU R4, [R1+0x4] ;  /* 0x0000040001047983 */ /* 0x004ea20000300800 */
[----:B---3--:R-:W3:Y:S01]  /*11b80*/  LDC R2, c[0x0][0x448] ;  /* 0x00011200ff027b82 */ /* 0x008ee20000000800 */
[----:B-----5:R-:W-:Y:S01]  /*11b90*/  IMAD.IADD R0, R6, 0x1, -R0 ;  /* 0x0000000106007824 */ /* 0x020fe200078e0a00 */
[----:B---3--:R-:W-:-:S13]  /*11ba0*/  ISETP.NE.AND P1, PT, R2, 0x1, PT ;  /* 0x000000010200780c */ /* 0x008fda0003f25270 */
[----:B------:R-:W3:Y:S08]  /*11bb0*/  @P1 LDC R3, c[0x0][0x44c] ;  /* 0x00011300ff031b82 */ /* 0x000ef00000000800 */
[----:B------:R-:W4:Y:S01]  /*11bc0*/  @P1 LDC R2, c[0x0][0x450] ;  /* 0x00011400ff021b82 */ /* 0x000f220000000800 */
[----:B--2---:R-:W-:-:S04]  /*11bd0*/  IMAD.SHL.U32 R11, R4, 0x80, RZ ;  /* 0x00000080040b7824 */ /* 0x004fc800078e00ff */
[----:B------:R-:W-:Y:S01]  /*11be0*/  VIADD R4, R11, 0x7f ;  /* 0x0000007f0b047836 */ /* 0x000fe20000000000 */
[----:B------:R2:W-:Y:S03]  /*11bf0*/  STL [R1+0x28], R11 ;  /* 0x0000280b01007387 */ /* 0x0005e60000100800 */
[----:B---3--:R-:W-:-:S04]  /*11c00*/  @P1 IMAD.HI.U32 R3, R4, R3, RZ ;  /* 0x0000000304031227 */ /* 0x008fc800078e00ff */
[----:B------:R-:W-:Y:S01]  /*11c10*/  IMAD.MOV.U32 R6, RZ, RZ, R4 ;  /* 0x000000ffff067224 */ /* 0x000fe200078e0004 */
[----:B----4-:R-:W-:Y:S01]  /*11c20*/  @P1 SHF.R.U32.HI R6, RZ, R2, R3 ;  /* 0x00000002ff061219 */ /* 0x010fe20000011603 */
[----:B------:R-:W-:-:S04]  /*11c30*/  VIADD R2, R0, 0x5f ;  /* 0x0000005f00027836 */ /* 0x000fc80000000000 */
[----:B------:R-:W-:-:S05]  /*11c40*/  IMAD.HI R2, R2, 0x2aaaaaab, RZ ;  /* 0x2aaaaaab02027827 */ /* 0x000fca00078e02ff */
[----:B------:R-:W-:-:S04]  /*11c50*/  SHF.R.U32.HI R3, RZ, 0x1f, R2 ;  /* 0x0000001fff037819 */ /* 0x000fc80000011602 */
[----:B------:R-:W-:Y:S02]  /*11c60*/  LEA.HI.SX32 R9, R2, R3, 0x1c ;  /* 0x0000000302097211 */ /* 0x000fe400078fe2ff */
[----:B------:R-:W-:-:S03]  /*11c70*/  IADD3 R2, R0, 0x1, -R10 ;  /* 0x0000000100027810 */ /* 0x000fc60007ffe80a */
[----:B------:R2:W-:Y:S02]  /*11c80*/  STL [R1+0x58], R9 ;  /* 0x0000580901007387 */ /* 0x0005e40000100800 */
[----:B------:R-:W-:Y:S02]  /*11c90*/  IMAD.IADD R6, R2, 0x1, R6 ;  /* 0x0000000102067824 */ /* 0x000fe400078e0206 */
[----:B------:R-:W3:Y:S02]  /*11ca0*/  LDC.64 R2, c[0x0][0x9e0] ;  /* 0x00027800ff027b82 */ /* 0x000ee40000000a00 */
[----:B---3--:R-:W-:Y:S01]  /*11cb0*/  ISETP.GE.AND P2, PT, R3, 0x1, PT ;  /* 0x000000010300780c */ /* 0x008fe20003f46270 */
[----:B------:R-:W-:-:S12]  /*11cc0*/  IMAD.IADD R2, R6, 0x1, R2 ;  /* 0x0000000106027824 */ /* 0x000fd800078e0202 */
[----:B--2---:R-:W-:Y:S05]  /*11cd0*/  @!P2 BRA `(.L_x_1248) ;  /* 0x000000000048a947 */ /* 0x004fea0003800000 */
[C---:B------:R-:W-:Y:S01]  /*11ce0*/  ISETP.GT.AND P0, PT, R6.reuse, RZ, PT ;  /* 0x000000ff0600720c */ /* 0x040fe20003f04270 */
[----:B------:R-:W-:Y:S01]  /*11cf0*/  BSSY B0, `(.L_x_1249) ;  /* 0x000000e000007945 */ /* 0x000fe20003800000 */
[----:B------:R-:W-:-:S11]  /*11d00*/  VIADD R8, R6, 0xffffffff ;  /* 0xffffffff06087836 */ /* 0x000fd60000000000 */
[----:B------:R-:W-:Y:S05]  /*11d10*/  @P0 BRA `(.L_x_1250) ;  /* 0x00000000001c0947 */ /* 0x000fea0003800000 */
[----:B------:R-:W-:Y:S01]  /*11d20*/  ISETP.NE.AND P0, PT, R3, 0x1, PT ;  /* 0x000000010300780c */ /* 0x000fe20003f05270 */
[----:B------:R-:W-:-:S12]  /*11d30*/  IMAD.MOV R6, RZ, RZ, -R6 ;  /* 0x000000ffff067224 */ /* 0x000fd800078e0a06 */
[----:B------:R-:W2:Y:S02]  /*11d40*/  @P0 LDC.64 R4, c[0x0][0x9e8] ;  /* 0x00027a00ff040b82 */ /* 0x000ea40000000a00 */
[----:B--2---:R-:W-:-:S05]  /*11d50*/  @P0 IMAD.HI.U32 R4, R6, R4, RZ ;  /* 0x0000000406040227 */ /* 0x004fca00078e00ff */
[----:B------:R-:W-:-:S04]  /*11d60*/  @P0 SHF.R.U32.HI R6, RZ, R5, R4 ;  /* 0x00000005ff060219 */ /* 0x000fc80000011604 */
[----:B------:R-:W-:Y:S01]  /*11d70*/  LOP3.LUT R8, RZ, R6, RZ, 0x33, !PT ;  /* 0x00000006ff087212 */ /* 0x000fe200078e33ff */
[----:B------:R-:W-:Y:S06]  /*11d80*/  BRA `(.L_x_1251) ;  /* 0x0000000000107947 */ /* 0x000fec0003800000 */
.L_x_1250:
[----:B------:R-:W-:-:S13]  /*11d90*/  ISETP.NE.AND P0, PT, R3, 0x1, PT ;  /* 0x000000010300780c */ /* 0x000fda0003f05270 */
[----:B------:R-:W2:Y:S02]  /*11da0*/  @P0 LDC.64 R4, c[0x0][0x9e8] ;  /* 0x00027a00ff040b82 */ /* 0x000ea40000000a00 */
[----:B--2---:R-:W-:-:S05]  /*11db0*/  @P0 IMAD.HI.U32 R4, R8, R4, RZ ;  /* 0x0000000408040227 */ /* 0x004fca00078e00ff */
[----:B------:R-:W-:-:S07]  /*11dc0*/  @P0 SHF.R.U32.HI R8, RZ, R5, R4 ;  /* 0x00000005ff080219 */ /* 0x000fce0000011604 */
.L_x_1251:
[----:B------:R-:W-:Y:S05]  /*11dd0*/  BSYNC B0 ;  /* 0x0000000000007941 */ /* 0x000fea0003800000 */
.L_x_1249:
[----:B------:R-:W-:-:S05]  /*11de0*/  IMAD R8, R8, R3, R3 ;  /* 0x0000000308087224 */ /* 0x000fca00078e0203 */
[----:B------:R-:W-:-:S07]  /*11df0*/  VIMNMX R2, R2, R8, PT ;  /* 0x0000000802027248 */ /* 0x000fce0003fe0100 */
.L_x_1248:
[----:B------:R-:W2:Y:S01]  /*11e00*/  @P1 LDC R4, c[0x0][0x44c] ;  /* 0x00011300ff041b82 */ /* 0x000ea20000000800 */
[----:B------:R-:W-:Y:S01]  /*11e10*/  VIADD R2, R2, 0x5f ;  /* 0x0000005f02027836 */ /* 0x000fe20000000000 */
[----:B------:R-:W-:Y:S01]  /*11e20*/  ULDC UR4, c[0x0][0x9dc] ;  /* 0x0002770000047ab9 */ /* 0x000fe20000000800 */
[----:B------:R-:W-:Y:S02]  /*11e30*/  IMAD.MOV.U32 R5, RZ, RZ, R11 ;  /* 0x000000ffff057224 */ /* 0x000fe400078e000b */
[----:B------:R-:W-:-:S03]  /*11e40*/  IMAD.HI R2, R2, 0x2aaaaaab, RZ ;  /* 0x2aaaaaab02027827 */ /* 0x000fc600078e02ff */
[----:B------:R-:W3:Y:S01]  /*11e50*/  @P1 LDC R6, c[0x0][0x450] ;  /* 0x00011400ff061b82 */ /* 0x000ee20000000800 */
[----:B--2---:R-:W-:-:S05]  /*11e60*/  @P1 IMAD.HI.U32 R4, R11, R4, RZ ;  /* 0x000000040b041227 */ /* 0x004fca00078e00ff */
[----:B---3--:R-:W-:-:S04]  /*11e70*/  @P1 SHF.R.U32.HI R5, RZ, R6, R4 ;  /* 0x00000006ff051219 */ /* 0x008fc80000011604 */
[----:B------:R-:W-:Y:S02]  /*11e80*/  IADD3 R6, R5, R0, -R10 ;  /* 0x0000000005067210 */ /* 0x000fe40007ffe80a */
[----:B------:R-:W-:-:S04]  /*11e90*/  SHF.R.U32.HI R0, RZ, 0x1f, R2 ;  /* 0x0000001fff007819 */ /* 0x000fc80000011602 */
[----:B------:R-:W-:Y:S01]  /*11ea0*/  LEA.HI.SX32 R4, R2, R0, 0x1c ;  /* 0x0000000002047211 */ /* 0x000fe200078fe2ff */
[----:B------:R-:W-:-:S03]  /*11eb0*/  VIADD R2, R6, -UR4 ;  /* 0x8000000406027c36 */ /* 0x000fc60008000000 */
[----:B------:R-:W-:Y:S01]  /*11ec0*/  VIMNMX R0, R9, R4, PT ;  /* 0x0000000409007248 */ /* 0x000fe20003fe0100 */
[----:B------:R2:W-:Y:S01]  /*11ed0*/  STL [R1+0x54], R4 ;  /* 0x0000540401007387 */ /* 0x0005e20000100800 */
[----:B------:R-:W-:Y:S05]  /*11ee0*/  @!P2 BRA `(.L_x_1252) ;  /* 0x000000000044a947 */ /* 0x000fea0003800000 */
[----:B------:R-:W-:Y:S01]  /*11ef0*/  ISETP.GT.AND P0, PT, R6, -0x1, PT ;  /* 0xffffffff0600780c */ /* 0x000fe20003f04270 */
[----:B------:R-:W-:-:S12]  /*11f00*/  BSSY B0, `(.L_x_1253) ;  /* 0x000000d000007945 */ /* 0x000fd80003800000 */
[----:B------:R-:W-:Y:S05]  /*11f10*/  @P0 BRA `(.L_x_1254) ;  /* 0x00000000001c0947 */ /* 0x000fea0003800000 */
[----:B------:R-:W-:Y:S02]  /*11f20*/  ISETP.NE.AND P0, PT, R3, 0x1, PT ;  /* 0x000000010300780c */ /* 0x000fe40003f05270 */
[----:B------:R-:W-:-:S11]  /*11f30*/  LOP3.LUT R6, RZ, R6, RZ, 0x33, !PT ;  /* 0x00000006ff067212 */ /* 0x000fd600078e33ff */
[----:B--2---:R-:W2:Y:S02]  /*11f40*/  @P0 LDC.64 R4, c[0x0][0x9e8] ;  /* 0x00027a00ff040b82 */ /* 0x004ea40000000a00 */
[----:B--2---:R-:W-:-:S05]  /*11f50*/  @P0 IMAD.HI.U32 R4, R6, R4, RZ ;  /* 0x0000000406040227 */ /* 0x004fca00078e00ff */
[----:B------:R-:W-:-:S04]  /*11f60*/  @P0 SHF.R.U32.HI R6, RZ, R5, R4 ;  /* 0x00000005ff060219 */ /* 0x000fc80000011604 */
[----:B------:R-:W-:Y:S01]  /*11f70*/  LOP3.LUT R6, RZ, R6, RZ, 0x33, !PT ;  /* 0x00000006ff067212 */ /* 0x000fe200078e33ff */
[----:B------:R-:W-:Y:S06]  /*11f80*/  BRA `(.L_x_1255) ;  /* 0x0000000000107947 */ /* 0x000fec0003800000 */
.L_x_1254:
[----:B------:R-:W-:-:S13]  /*11f90*/  ISETP.NE.AND P0, PT, R3, 0x1, PT ;  /* 0x000000010300780c */ /* 0x000fda0003f05270 */
[----:B--2---:R-:W2:Y:S02]  /*11fa0*/  @P0 LDC.64 R4, c[0x0][0x9e8] ;  /* 0x00027a00ff040b82 */ /* 0x004ea40000000a00 */
[----:B--2---:R-:W-:-:S05]  /*11fb0*/  @P0 IMAD.HI.U32 R4, R6, R4, RZ ;  /* 0x0000000406040227 */ /* 0x004fca00078e00ff */
[----:B------:R-:W-:-:S07]  /*11fc0*/  @P0 SHF.R.U32.HI R6, RZ, R5, R4 ;  /* 0x00000005ff060219 */ /* 0x000fce0000011604 */
.L_x_1255:
[----:B------:R-:W-:Y:S05]  /*11fd0*/  BSYNC B0 ;  /* 0x0000000000007941 */ /* 0x000fea0003800000 */
.L_x_1253:
[----:B------:R-:W-:-:S05]  /*11fe0*/  IMAD R3, R6, R3, RZ ;  /* 0x0000000306037224 */ /* 0x000fca00078e02ff */
[----:B------:R-:W-:-:S07]  /*11ff0*/  VIMNMX R2, R2, R3, !PT ;  /* 0x0000000302027248 */ /* 0x000fce0007fe0100 */
.L_x_1252:
[----:B------:R-:W-:Y:S01]  /*12000*/  IMAD.HI R2, R2, 0x2aaaaaab, RZ ;  /* 0x2aaaaaab02027827 */ /* 0x000fe200078e02ff */
[----:B--2---:R-:W-:Y:S01]  /*12010*/  SHF.R.U32.HI R4, RZ, 0x10, R7 ;  /* 0x00000010ff047819 */ /* 0x004fe20000011607 */
[----:B------:R-:W-:Y:S01]  /*12020*/  BSSY B0, `(.L_x_1256) ;  /* 0x000002a000007945 */ /* 0x000fe20003800000 */
[----:B------:R-:W-:Y:S01]  /*12030*/  LOP3.LUT R8, R7, 0xff, RZ, 0xc0, !PT ;  /* 0x000000ff07087812 */ /* 0x000fe200078ec0ff */
[----:B------:R-:W-:Y:S01]  /*12040*/  IMAD.MOV.U32 R5, RZ, RZ, RZ ;  /* 0x000000ffff057224 */ /* 0x000fe200078e00ff */
[----:B------:R-:W-:Y:S02]  /*12050*/  SHF.R.U32.HI R3, RZ, 0x1f, R2 ;  /* 0x0000001fff037819 */ /* 0x000fe40000011602 */
[----:B------:R-:W-:Y:S01]  /*12060*/  ISETP.NE.AND P0, PT, R4, RZ, PT ;  /* 0x000000ff0400720c */ /* 0x000fe20003f05270 */
[----:B01----:R-:W-:Y:S01]  /*12070*/  IMAD.MOV.U32 R10, RZ, RZ, R5 ;  /* 0x000000ffff0a7224 */ /* 0x003fe200078e0005 */
[----:B------:R-:W-:-:S04]  /*12080*/  LEA.HI.SX32 R3, R2, R3, 0x1c ;  /* 0x0000000302037211 */ /* 0x000fc800078fe2ff */
[----:B------:R-:W-:-:S04]  /*12090*/  VIMNMX R9, RZ, R3, !PT ;  /* 0x00000003ff097248 */ /* 0x000fc80007fe0100 */
[----:B------:R-:W-:Y:S01]  /*120a0*/  ISETP.GT.AND P1, PT, R0, R9, PT ;  /* 0x000000090000720c */ /* 0x000fe20003f24270 */
[----:B------:R0:W-:Y:S02]  /*120b0*/  STL [R1+0x34], R9 ;  /* 0x0000340901007387 */ /* 0x0001e40000100800 */
[----:B------:R-:W1:Y:S02]  /*120c0*/  @!P0 LDC R4, c[0x0][0x9f0] ;  /* 0x00027c00ff048b82 */ /* 0x000e640000000800 */
[----:B------:R0:W-:Y:S04]  /*120d0*/  STL [R1+0x38], R5 ;  /* 0x0000380501007387 */ /* 0x0001e80000100800 */
[----:B------:R0:W-:Y:S04]  /*120e0*/  STL [R1+0x40], R8 ;  /* 0x0000400801007387 */ /* 0x0001e80000100800 */
[----:B------:R-:W-:Y:S05]  /*120f0*/  @!P1 BRA `(.L_x_1257) ;  /* 0x0000000000709947 */ /* 0x000fea0003800000 */
[-C--:B01----:R-:W-:Y:S02]  /*12100*/  IABS R5, R4.reuse ;  /* 0x0000000400057213 */ /* 0x083fe40000000000 */
[----:B------:R-:W-:Y:S02]  /*12110*/  IABS R7, R4 ;  /* 0x0000000400077213 */ /* 0x000fe40000000000 */
[----:B------:R-:W0:Y:S03]  /*12120*/  I2F.RP R2, R5 ;  /* 0x0000000500027306 */ /* 0x000e260000209400 */
[----:B------:R-:W-:-:S05]  /*12130*/  IMAD.MOV R7, RZ, RZ, -R7 ;  /* 0x000000ffff077224 */ /* 0x000fca00078e0a07 */
[----:B0-----:R-:W0:Y:S02]  /*12140*/  MUFU.RCP R2, R2 ;  /* 0x0000000200027308 */ /* 0x001e240000001000 */
[----:B0-----:R-:W-:-:S06]  /*12150*/  VIADD R2, R2, 0xffffffe ;  /* 0x0ffffffe02027836 */ /* 0x001fcc0000000000 */
[----:B------:R-:W0:Y:S02]  /*12160*/  F2I.FTZ.U32.TRUNC.NTZ R3, R2 ;  /* 0x0000000200037305 */ /* 0x000e24000021f000 */
[----:B0-----:R-:W-:-:S04]  /*12170*/  IMAD.MOV R2, RZ, RZ, -R3 ;  /* 0x000000ffff027224 */ /* 0x001fc800078e0a03 */
[----:B------:R-:W-:Y:S02]  /*12180*/  IMAD R6, R2, R5, RZ ;  /* 0x0000000502067224 */ /* 0x000fe400078e02ff */
[----:B------:R-:W-:-:S04]  /*12190*/  IMAD.MOV.U32 R2, RZ, RZ, RZ ;  /* 0x000000ffff027224 */ /* 0x000fc800078e00ff */
[----:B------:R-:W-:Y:S01]  /*121a0*/  IMAD.HI.U32 R6, R3, R6, R2 ;  /* 0x0000000603067227 */ /* 0x000fe200078e0002 */
[----:B------:R-:W-:-:S05]  /*121b0*/  IADD3 R3, R4, -0x1, R0 ;  /* 0xffffffff04037810 */ /* 0x000fca0007ffe000 */
[----:B------:R-:W-:-:S05]  /*121c0*/  IMAD.IADD R3, R3, 0x1, -R9 ;  /* 0x0000000103037824 */ /* 0x000fca00078e0a09 */
[----:B------:R-:W-:Y:S02]  /*121d0*/  IABS R2, R3 ;  /* 0x0000000300027213 */ /* 0x000fe40000000000 */
[----:B------:R-:W-:-:S03]  /*121e0*/  LOP3.LUT R3, R3, R4, RZ, 0x3c, !PT ;  /* 0x0000000403037212 */ /* 0x000fc600078e3cff */
        /* <DEDUP_REMOVED lines=13> */
.L_x_1257:
[----:B------:R-:W-:Y:S05]  /*122c0*/  BSYNC B0 ;  /* 0x0000000000007941 */ /* 0x000fea0003800000 */
.L_x_1256:
[----:B------:R-:W-:Y:S01]  /*122d0*/  IMAD.MOV.U32 R3, RZ, RZ, R10 ;  /* 0x000000ffff037224 */ /* 0x000fe200078e000a */
[----:B------:R-:W-:Y:S03]  /*122e0*/  BSSY B7, `(.L_x_1258) ;  /* 0x000041a000077945 */ /* 0x000fe60003800000 */
[----:B------:R-:W-:-:S05]  /*122f0*/  IMAD R2, R8, R3, R9 ;  /* 0x0000000308027224 */ /* 0x000fca00078e0209 */
[----:B------:R-:W-:Y:S01]  /*12300*/  VIADDMNMX R0, R2, R3, R0, PT ;  /* 0x0000000302007246 */ /* 0x000fe20003800100 */
[----:B------:R3:W-:Y:S03]  /*12310*/  STL [R1+0x24], R2 ;  /* 0x0000240201007387 */ /* 0x0007e60000100800 */
[----:B------:R-:W-:Y:S01]  /*12320*/  ISETP.GT.AND P0, PT, R0, R2, PT ;  /* 0x000000020000720c */ /* 0x000fe20003f04270 */
[----:B------:R3:W-:-:S12]  /*12330*/  STL [R1+0x3c], R0 ;  /* 0x00003c0001007387 */ /* 0x0007d80000100800 */
[----:B---3--:R-:W-:Y:S05]  /*12340*/  @P0 BRA `(.L_x_1259) ;  /* 0x00000000004c0947 */ /* 0x008fea0003800000 */
[----:B------:R-:W3:Y:S02]  /*12350*/  S2R R2, SR_TID.X ;  /* 0x0000000000027919 */ /* 0x000ee40000002100 */
[----:B---3--:R-:W-:-:S04]  /*12360*/  LOP3.LUT R2, R2, 0x7f, RZ, 0xc0, !PT ;  /* 0x0000007f02027812 */ /* 0x008fc800078ec0ff */
[----:B------:R-:W-:-:S13]  /*12370*/  ISETP.NE.AND P0, PT, R2, RZ, PT ;  /* 0x000000ff0200720c */ /* 0x000fda0003f05270 */
[----:B------:R-:W-:Y:S05]  /*12380*/  @P0 BRA `(.L_x_1260) ;  /* 0x00000040003c0947 */ /* 0x000fea0003800000 */
[----:B0-----:R-:W0:Y:S01]  /*12390*/  S2R R5, SR_LANEID ;  /* 0x0000000000057919 */ /* 0x001e220000000000 */
[----:B------:R-:W-:Y:S01]  /*123a0*/  VOTEU.ANY UR4, UPT, PT ;  /* 0x0000000000047886 */ /* 0x000fe200038e0100 */
[----:B------:R-:W3:Y:S01]  /*123b0*/  LDC.64 R2, c[0x0][0xc60] ;  /* 0x00031800ff027b82 */ /* 0x000ee20000000a00 */
[----:B------:R-:W0:Y:S01]  /*123c0*/  FLO.U32 R0, UR4 ;  /* 0x0000000400007d00 */ /* 0x000e2200080e0000 */
[----:B------:R-:W-:Y:S01]  /*123d0*/  ULDC.64 UR6, c[0x0][0x208] ;  /* 0x0000820000067ab9 */ /* 0x000fe20000000a00 */
[----:B0-----:R-:W-:-:S06]  /*123e0*/  ISETP.EQ.U32.AND P0, PT, R0, R5, PT ;  /* 0x000000050000720c */ /* 0x001fcc0003f02070 */
[----:B------:R-:W3:Y:S07]  /*123f0*/  POPC R5, UR4 ;  /* 0x0000000400057d09 */ /* 0x000eee0008000000 */
[----:B---3--:R-:W3:Y:S01]  /*12400*/  @P0 ATOMG.E.ADD.STRONG.GPU PT, R3, desc[UR6][R2.64], R5 ;  /* 0x00000005020309a8 */ /* 0x008ee200081ee1c6 */
[----:B-1----:R-:W0:Y:S02]  /*12410*/  S2R R4, SR_LTMASK ;  /* 0x0000000000047919 */ /* 0x002e240000003900 */
[----:B0-----:R-:W-:-:S04]  /*12420*/  LOP3.LUT R4, R4, UR4, RZ, 0xc0, !PT ;  /* 0x0000000404047c12 */ /* 0x001fc8000f8ec0ff */
[----:B------:R-:W0:Y:S01]  /*12430*/  POPC R7, R4 ;  /* 0x0000000400077309 */ /* 0x000e220000000000 */
[----:B---3--:R-:W0:Y:S02]  /*12440*/  SHFL.IDX PT, R0, R3, R0, 0x1f ;  /* 0x00001f0003007589 */ /* 0x008e2400000e0000 */
[----:B0-----:R-:W-:-:S05]  /*12450*/  IADD3 R0, R0, UR38, R7 ;  /* 0x0000002600007c10 */ /* 0x001fca000fffe007 */
[----:B------:R3:W-:Y:S01]  /*12460*/  STL [R1], R0 ;  /* 0x0000000001007387 */ /* 0x0007e20000100800 */
[----:B------:R-:W-:Y:S05]  /*12470*/  BRA `(.L_x_1260) ;  /* 0x0000004000007947 */ /* 0x000fea0003800000 */
.L_x_1259:
        /* <DEDUP_REMOVED lines=8> */
[----:B-1----:R-:W-:Y:S02]  /*12500*/  IMAD.U32 R4, RZ, RZ, UR6 ;  /* 0x00000006ff047e24 */ /* 0x002fe4000f8e00ff */
[----:B------:R-:W1:Y:S01]  /*12510*/  LDC.64 R2, c[0x4][R2] ;  /* 0x0100000002027b82 */ /* 0x000e620000000a00 */
[----:B0-----:R-:W-:Y:S02]  /*12520*/  IMAD.U32 R5, RZ, RZ, UR7 ;  /* 0x00000007ff057e24 */ /* 0x001fe4000f8e00ff */
[----:B------:R-:W-:Y:S02]  /*12530*/  IMAD.U32 R6, RZ, RZ, UR8 ;  /* 0x00000008ff067e24 */ /* 0x000fe4000f8e00ff */
[----:B------:R-:W-:-:S02]  /*12540*/  IMAD.U32 R7, RZ, RZ, UR9 ;  /* 0x00000009ff077e24 */ /* 0x000fc4000f8e00ff */
[----:B--2---:R-:W-:Y:S02]  /*12550*/  IMAD.U32 R10, RZ, RZ, UR4 ;  /* 0x00000004ff0a7e24 */ /* 0x004fe4000f8e00ff */
[----:B------:R-:W-:Y:S02]  /*12560*/  IMAD.U32 R11, RZ, RZ, UR5 ;  /* 0x00000005ff0b7e24 */ /* 0x000fe4000f8e00ff */
[----:B------:R-:W-:Y:S02]  /*12570*/  IMAD.MOV.U32 R8, RZ, RZ, 0x70 ;  /* 0x00000070ff087424 */ /* 0x000fe400078e00ff */
[----:B------:R-:W-:Y:S02]  /*12580*/  IMAD.MOV.U32 R12, RZ, RZ, 0x1 ;  /* 0x00000001ff0c7424 */ /* 0x000fe400078e00ff */
[----:B------:R-:W-:-:S07]  /*12590*/  IMAD.MOV.U32 R13, RZ, RZ, RZ ;  /* 0x000000ffff0d7224 */ /* 0x000fce00078e00ff */
[----:B------:R-:W-:-:S07]  /*125a0*/  LEPC R20, `(.L_x_1262) ;  /* 0x000000001014794e */ /* 0x000fce0000000000 */
[----:B-1----:R-:W-:Y:S05]  /*125b0*/  CALL.ABS.NOINC R2 ;  /* 0x0000000002007343 */ /* 0x002fea0003c00000 */
.L_x_1262:
[----:B------:R-:W-:Y:S05]  /*125c0*/  BSYNC B6 ;  /* 0x0000000000067941 */ /* 0x000fea0003800000 */
.L_x_1261:
        /* <DEDUP_REMOVED lines=9> */
[----:B-1----:R-:W-:Y:S02]  /*12660*/  IMAD.U32 R4, RZ, RZ, UR6 ;  /* 0x00000006ff047e24 */ /* 0x002fe4000f8e00ff */
[----:B0-----:R-:W-:Y:S02]  /*12670*/  IMAD.U32 R5, RZ, RZ, UR7 ;  /* 0x00000007ff057e24 */ /* 0x001fe4000f8e00ff */
[----:B------:R-:W-:Y:S02]  /*12680*/  IMAD.U32 R6, RZ, RZ, UR8 ;  /* 0x00000008ff067e24 */ /* 0x000fe4000f8e00ff */
[----:B------:R-:W-:-:S02]  /*12690*/  IMAD.U32 R7, RZ, RZ, UR9 ;  /* 0x00000009ff077e24 */ /* 0x000fc4000f8e00ff */
[----:B--2---:R-:W-:Y:S02]  /*126a0*/  IMAD.U32 R10, RZ, RZ, UR4 ;  /* 0x00000004ff0a7e24 */ /* 0x004fe4000f8e00ff */
[----:B------:R-:W-:Y:S02]  /*126b0*/  IMAD.U32 R11, RZ, RZ, UR5 ;  /* 0x00000005ff0b7e24 */ /* 0x000fe4000f8e00ff */
[----:B------:R-:W-:Y:S02]  /*126c0*/  IMAD.MOV.U32 R8, RZ, RZ, 0x70 ;  /* 0x00000070ff087424 */ /* 0x000fe400078e00ff */
[----:B------:R-:W-:Y:S02]  /*126d0*/  IMAD.MOV.U32 R12, RZ, RZ, 0x1 ;  /* 0x00000001ff0c7424 */ /* 0x000fe400078e00ff */
[----:B---3--:R-:W-:-:S07]  /*126e0*/  IMAD.MOV.U32 R13, RZ, RZ, RZ ;  /* 0x000000ffff0d7224 */ /* 0x008fce00078e00ff */
[----:B------:R-:W-:-:S07]  /*126f0*/  LEPC R20, `(.L_x_1265) ;  /* 0x000000001014794e */ /* 0x000fce0000000000 */
[----:B----4-:R-:W-:Y:S05]  /*12700*/  CALL.ABS.NOINC R2 ;  /* 0x0000000002007343 */ /* 0x010fea0003c00000 */
.L_x_1265:
        /* <DEDUP_REMOVED lines=15> */
.L_x_1264:
[----:B------:R-:W-:Y:S05]  /*12800*/  BSYNC B6 ;  /* 0x0000000000067941 */ /* 0x000fea0003800000 */
.L_x_1263:
[----:B------:R-:W3:Y:S01]  /*12810*/  LDL R0, [R1+0xc] ;  /* 0x00000c0001007983 */ /* 0x000ee20000100800 */
[----:B------:R-:W-:Y:S02]  /*12820*/  ULDC.64 UR4, c[0x0][0x9f8] ;  /* 0x00027e0000047ab9 */ /* 0x000fe40000000a00 */
[----:B------:R-:W-:Y:S01]  /*12830*/  ISETP.NE.U32.AND P0, PT, RZ, UR4, PT ;  /* 0x00000004ff007c0c */ /* 0x000fe2000bf05070 */
[----:B------:R-:W4:Y:S01]  /*12840*/  LDL R17, [R1+0x3c] ;  /* 0x00003c0001117983 */ /* 0x000f220000100800 */
[----:B------:R-:W-:Y:S02]  /*12850*/  ULDC.64 UR6, c[0x0][0x208] ;  /* 0x0000820000067ab9 */ /* 0x000fe40000000a00 */
[----:B------:R-:W-:Y:S01]  /*12860*/  ISETP.NE.AND.EX P0, PT, RZ, UR5, PT, P0 ;  /* 0x00000005ff007c0c */ /* 0x000fe2000bf05300 */
[----:B------:R-:W-:-:S12]  /*12870*/  ULDC.64 UR4, c[0x0][0xa08] ;  /* 0x0002820000047ab9 */ /* 0x000fd80000000a00 */
[----:B------:R-:W5:Y:S01]  /*12880*/  @P0 LDC.64 R2, c[0x0][0x9f8] ;  /* 0x00027e00ff020b82 */ /* 0x000f620000000a00 */
[----:B---3--:R-:W-:Y:S02]  /*12890*/  IMAD.MOV.U32 R7, RZ, RZ, R0 ;  /* 0x000000ffff077224 */ /* 0x008fe400078e0000 */
[----:B-----5:R-:W-:-:S05]  /*128a0*/  @P0 IMAD.WIDE R2, R0, 0x4, R2 ;  /* 0x0000000400020825 */ /* 0x020fca00078e0202 */
[----:B------:R3:W0:Y:S01]  /*128b0*/  @P0 LDG.E R7, desc[UR6][R2.64] ;  /* 0x0000000602070981 */ /* 0x000622000c1e1900 */
[----:B----4-:R-:W-:Y:S01]  /*128c0*/  VIADD R0, R17, 0xffffffff ;  /* 0xffffffff11007836 */ /* 0x010fe20000000000 */
[----:B---3--:R-:W3:Y:S02]  /*128d0*/  LDC.64 R2, c[0x0][0x418] ;  /* 0x00010600ff027b82 */ /* 0x008ee40000000a00 */
[----:B---3--:R-:W-:Y:S01]  /*128e0*/  LOP3.LUT P0, RZ, R2, UR4, RZ, 0xfc, !PT ;  /* 0x0000000402ff7c12 */ /* 0x008fe2000f80fcff */
[----:B------:R-:W-:-:S03]  /*128f0*/  UMOV UR4, 0xffffffff ;  /* 0xffffffff00047882 */ /* 0x000fc60000000000 */
[----:B------:R-:W-:Y:S02]  /*12900*/  LOP3.LUT P0, RZ, R3, UR5, RZ, 0xfc, P0 ;  /* 0x0000000503ff7c12 */ /* 0x000fe4000800fcff */
[----:B0-----:R-:W-:Y:S01]  /*12910*/  SHF.R.S32.HI R8, RZ, 0x1f, R7 ;  /* 0x0000001fff087819 */ /* 0x001fe20000011407 */
[----:B------:R0:W-:Y:S01]  /*12920*/  STL [R1+0x8], R7 ;  /* 0x0000080701007387 */ /* 0x0001e20000100800 */
[----:B------:R-:W-:-:S03]  /*12930*/  SEL R17, R7, RZ, !P0 ;  /* 0x000000ff07117207 */ /* 0x000fc60004000000 */
[----:B------:R0:W-:Y:S01]  /*12940*/  STL [R1+0x1c], R8 ;  /* 0x00001c0801007387 */ /* 0x0001e20000100800 */
[----:B------:R-:W-:Y:S05]  /*12950*/  BRA.DIV UR4, `(.L_x_1266) ;  /* 0x00000056041c7947 */ /* 0x000fea000b800000 */
[----:B-1----:R-:W1:Y:S02]  /*12960*/  S2R R4, SR_TID.X ;  /* 0x0000000000047919 */ /* 0x002e640000002100 */
[----:B-1----:R-:W-:-:S04]  /*12970*/  SHF.R.U32.HI R4, RZ, 0x5, R4 ;  /* 0x00000005ff047819 */ /* 0x002fc80000011604 */
[----:B------:R-:W-:-:S05]  /*12980*/  LOP3.LUT R4, R4, 0x3, RZ, 0xc0, !PT ;  /* 0x0000000304047812 */ /* 0x000fca00078ec0ff */
[----:B------:R1:W3:Y:S02]  /*12990*/  SHFL.IDX PT, R14, R4, RZ, 0x1f ;  /* 0x00001fff040e7589 */ /* 0x0002e400000e0000 */
.L_x_1372:
[----:B-1----:R-:W4:Y:S01]  /*129a0*/  LDL.LU R4, [R1+0x18] ;  /* 0x0000180001047983 */ /* 0x002f220000300800 */
[----:B------:R-:W-:Y:S02]  /*129b0*/  PLOP3.LUT P1, PT, PT, PT, PT, 0x8, 0x0 ;  /* 0x000000000000781c */ /* 0x000fe40003f2e170 */
[----:B---3--:R-:W-:Y:S01]  /*129c0*/  ISETP.NE.AND P0, PT, R14, RZ, PT ;  /* 0x000000ff0e00720c */ /* 0x008fe20003f05270 */
[----:B------:R1:W-:Y:S01]  /*129d0*/  STL [R1+0x4], R0 ;  /* 0x0000040001007387 */ /* 0x0003e20000100800 */
[----:B----4-:R-:W-:-:S09]  /*129e0*/  LOP3.LUT R4, R4, 0xfffffffe, RZ, 0xc0, !PT ;  /* 0xfffffffe04047812 */ /* 0x010fd200078ec0ff */
[----:B------:R-:W-:-:S05]  /*129f0*/  @P1 LOP3.LUT R4, R4, 0x1, RZ, 0xfc, !PT ;  /* 0x0000000104041812 */ /* 0x000fca00078efcff */
[----:B------:R1:W-:Y:S01]  /*12a00*/  STL [R1+0x18], R4 ;  /* 0x0000180401007387 */ /* 0x0003e20000100800 */
[----:B------:R-:W-:Y:S05]  /*12a10*/  @P0 BRA `(.L_x_1267) ;  /* 0x00000004003c0947 */ /* 0x000fea0003800000 */
[----:B------:R-:W-:-:S03]  /*12a20*/  UMOV UR4, 0xffffffff ;  /* 0xffffffff00047882 */ /* 0x000fc60000000000 */
[----:B------:R-:W-:Y:S05]  /*12a30*/  BRA.DIV UR4, `(.L_x_1268) ;  /* 0x0000005604187947 */ /* 0x000fea000b800000 */
[----:B------:R-:W-:-:S13]  /*12a40*/  ELECT P6, URZ, PT ;  /* 0x00000000003f782f */ /* 0x000fda00038c0000 */
.L_x_1375:
[----:B------:R-:W-:Y:S05]  /*12a50*/  @!P6 BRA `(.L_x_1267) ;  /* 0x00000004002ce947 */ /* 0x000fea0003800000 */
[----:B------:R-:W-:-:S04]  /*12a60*/  ISETP.NE.U32.AND P0, PT, R2, RZ, PT ;  /* 0x000000ff0200720c */ /* 0x000fc80003f05070 */
[----:B------:R-:W-:-:S13]  /*12a70*/  ISETP.NE.AND.EX P0, PT, R3, RZ, PT, P0 ;  /* 0x000000ff0300720c */ /* 0x000fda0003f05300 */
[----:B------:R-:W-:Y:S05]  /*12a80*/  @!P0 BRA `(.L_x_1269) ;  /* 0x0000000000548947 */ /* 0x000fea0003800000 */
[----:B------:R-:W3:Y:S01]  /*12a90*/  LDC R6, c[0x0][0x43c] ;  /* 0x00010f00ff067b82 */ /* 0x000ee20000000800 */
[----:B------:R-:W-:Y:S01]  /*12aa0*/  IMAD.MOV.U32 R9, RZ, RZ, R0 ;  /* 0x000000ffff097224 */ /* 0x000fe200078e0000 */
[----:B------:R-:W-:Y:S01]  /*12ab0*/  ULDC.64 UR4, c[0x0][0x428] ;  /* 0x00010a0000047ab9 */ /* 0x000fe20000000a00 */
[----:B------:R-:W-:Y:S02]  /*12ac0*/  ULDC.64 UR6, c[0x0][0x208] ;  /* 0x0000820000067ab9 */ /* 0x000fe40000000a00 */
[----:B-1----:R-:W-:Y:S01]  /*12ad0*/  IMAD.MOV.U32 R0, RZ, RZ, R9 ;  /* 0x000000ffff007224 */ /* 0x002fe200078e0009 */
[----:B---3--:R-:W-:-:S13]  /*12ae0*/  ISETP.NE.AND P0, PT, R6, 0x1, PT ;  /* 0x000000010600780c */ /* 0x008fda0003f05270 */
[----:B------:R-:W1:Y:S02]  /*12af0*/  @P0 LDC.64 R4, c[0x0][0x440] ;  /* 0x00011000ff040b82 */ /* 0x000e640000000a00 */
[----:B-1----:R-:W-:-:S05]  /*12b00*/  @P0 IMAD.HI.U32 R4, R9, R4, RZ ;  /* 0x0000000409040227 */ /* 0x002fca00078e00ff */
        /* <DEDUP_REMOVED lines=13> */
.L_x_1269:
[----:B---3--:R-:W3:Y:S01]  /*12be0*/  LDL R2, [R1+0x10] ;  /* 0x0000100001027983 */ /* 0x008ee20000100800 */
[----:B-1----:R-:W-:Y:S01]  /*12bf0*/  IMAD R0, R19, 0x8, R18 ;  /* 0x0000000813007824 */ /* 0x002fe200078e0212 */
[----:B---3--:R-:W-:-:S04]  /*12c00*/  SHF.L.U32 R2, R2, 0x1f, RZ ;  /* 0x0000001f02027819 */ /* 0x008fc800000006ff */
[----:B------:R-:W1:Y:S02]  /*12c10*/  SYNCS.PHASECHK.TRANS64.TRYWAIT P0, [R0+URZ+0x2a840], R2 ;  /* 0x02a84002000075a7 */ /* 0x000e64000800017f */
[----:B-1----:R-:W-:Y:S05]  /*12c20*/  @!P0 BRA `(.L_x_1270) ;  /* 0x0000005000bc8947 */ /* 0x002fea0003800000 */
.L_x_1376:
[----:B------:R-:W3:Y:S02]  /*12c30*/  S2R R3, SR_TID.X ;  /* 0x0000000000037919 */ /* 0x000ee40000002100 */
[----:B---3--:R-:W-:-:S04]  /*12c40*/  LOP3.LUT R3, R3, 0x7f, RZ, 0xc0, !PT ;  /* 0x0000007f03037812 */ /* 0x008fc800078ec0ff */
[----:B------:R-:W-:-:S13]  /*12c50*/  ISETP.NE.AND P0, PT, R3, RZ, PT ;  /* 0x000000ff0300720c */ /* 0x000fda0003f05270 */
[----:B------:R-:W-:Y:S05]  /*12c60*/  @P0 BRA `(.L_x_1271) ;  /* 0x00000000001c0947 */ /* 0x000fea0003800000 */
[----:B------:R-:W3:Y:S01]  /*12c70*/  S2R R3, SR_TID.X ;  /* 0x0000000000037919 */ /* 0x000ee20000002100 */
[----:B-1----:R-:W-:-:S04]  /*12c80*/  IMAD.MOV.U32 R2, RZ, RZ, 0x9000 ;  /* 0x00009000ff027424 */ /* 0x002fc800078e00ff */
[----:B------:R4:W-:Y:S01]  /*12c90*/  SYNCS.ARRIVE.TRANS64 RZ, [R0+URZ+0x2a830], R2 ;  /* 0x02a8300200ff79a7 */ /* 0x0009e2000800003f */
[----:B---3--:R-:W-:-:S04]  /*12ca0*/  LOP3.LUT R3, R3, 0x1f, RZ, 0xc0, !PT ;  /* 0x0000001f03037812 */ /* 0x008fc800078ec0ff */
[----:B------:R-:W-:-:S13]  /*12cb0*/  ISETP.NE.AND P0, PT, R3, RZ, PT ;  /* 0x000000ff0300720c */ /* 0x000fda0003f05270 */
[----:B----4-:R-:W-:Y:S05]  /*12cc0*/  @!P0 BRA `(.L_x_1271) ;  /* 0x0000000000048947 */ /* 0x010fea0003800000 */
[----:B------:R-:W-:Y:S01]  /*12cd0*/  BPT.TRAP 0x1 ;  /* 0x000000040000795c */ /* 0x000fe20000300000 */
.L_x_1271:
[----:B------:R-:W3:Y:S04]  /*12ce0*/  LDL R4, [R1+0x4] ;  /* 0x0000040001047983 */ /* 0x000ee80000100800 */
[----:B------:R-:W4:Y:S04]  /*12cf0*/  LDL R3, [R1+0x14] ;  /* 0x0000140001037983 */ /* 0x000f280000100800 */
[----:B-1----:R-:W2:Y:S01]  /*12d00*/  LDL.LU R2, [R1+0x18] ;  /* 0x0000180001027983 */ /* 0x002ea20000300800 */
        /* <DEDUP_REMOVED lines=21> */
[----:B------:R-:W-:Y:S01]  /*12e60*/  UIMAD UR11, UR11, 0x60, UR5 ;  /* 0x000000600b0b78a4 */ /* 0x000fe2000f8e0205 */
[----:B------:R3:W-:Y:S01]  /*12e70*/  STL [R1+0x18], R2 ;  /* 0x0000180201007387 */ /* 0x0007e20000100800 */
[----:B------:R-:W-:-:S09]  /*12e80*/  UIADD3.X UR5, URZ, UR37, URZ, UP0, !UPT ;  /* 0x000000253f057290 */ /* 0x000fd200087fe43f */
[----:B------:R1:W-:Y:S02]  /*12e90*/  UTMALDG.4D [UR8], [UR4], desc[UR6] ;  /* 0x00000608040075b4 */ /* 0x0003e40008019000 */
[----:B-1----:R-:W-:Y:S01]  /*12ea0*/  UMOV UR8, UR15 ;  /* 0x0000000f00087c82 */ /* 0x002fe20008000000 */
[----:B------:R-:W-:Y:S02]  /*12eb0*/  UMOV UR10, UR16 ;  /* 0x00000010000a7c82 */ /* 0x000fe40008000000 */
[----:B------:R1:W-:Y:S02]  /*12ec0*/  UTMALDG.4D [UR8], [UR4], desc[UR6] ;  /* 0x00000608040075b4 */ /* 0x0003e40008019000 */
[----:B-1----:R-:W-:Y:S01]  /*12ed0*/  UMOV UR8, UR17 ;  /* 0x0000001100087c82 */ /* 0x002fe20008000000 */
[----:B------:R-:W-:Y:S02]  /*12ee0*/  UMOV UR10, UR14 ;  /* 0x0000000e000a7c82 */ /* 0x000fe40008000000 */
[----:B------:R3:W-:Y:S02]  /*12ef0*/  UTMALDG.4D [UR8], [UR4], desc[UR6] ;  /* 0x00000608040075b4 */ /* 0x0007e40008019000 */
[----:B---3--:R-:W-:Y:S01]  /*12f00*/  NOP ;  /* 0x0000000000007918 */ /* 0x008fe20000000000 */
.L_x_1267:
[----:B------:R-:W1:Y:S01]  /*12f10*/  LDL.LU R3, [R1+0x30] ;  /* 0x0000300001037983 */ /* 0x000e620000300800 */
[----:B------:R-:W-:Y:S05]  /*12f20*/  WARPSYNC.ALL ;  /* 0x0000000000007948 */ /* 0x000fea0003800000 */
[----:B------:R-:W-:Y:S01]  /*12f30*/  ULDC.64 UR4, c[0x0][0x298] ;  /* 0x0000a60000047ab9 */ /* 0x000fe20000000a00 */
[----:B------:R-:W-:Y:S01]  /*12f40*/  BSSY B6, `(.L_x_1272) ;  /* 0x000001c000067945 */ /* 0x000fe20003800000 */
[----:B------:R-:W-:Y:S01]  /*12f50*/  BAR.SYNC.DEFER_BLOCKING 0x8, 0x180 ;  /* 0x0206000000007b1d */ /* 0x000fe20000010000 */
[----:B-1----:R-:W-:Y:S01]  /*12f60*/  SHF.R.S32.HI R0, RZ, 0x1f, R3 ;  /* 0x0000001fff007819 */ /* 0x002fe20000011403 */
[----:B------:R-:W-:-:S04]  /*12f70*/  IMAD.WIDE.U32 R4, R3, UR4, RZ ;  /* 0x0000000403047c25 */ /* 0x000fc8000f8e00ff */
[----:B------:R-:W-:Y:S01]  /*12f80*/  IMAD R2, R0, UR4, RZ ;  /* 0x0000000400027c24 */ /* 0x000fe2000f8e02ff */
[----:B------:R1:W-:Y:S01]  /*12f90*/  STL.64 [R1+0x48], R4 ;  /* 0x0000480401007387 */ /* 0x0003e20000100a00 */
[----:B------:R-:W-:Y:S02]  /*12fa0*/  VIADD R0, R18, 0xc400 ;  /* 0x0000c40012007836 */ /* 0x000fe40000000000 */
[----:B------:R-:W-:-:S03]  /*12fb0*/  IMAD R2, R3, UR5, R2 ;  /* 0x0000000503027c24 */ /* 0x000fc6000f8e0202 */
[----:B------:R-:W-:Y:S01]  /*12fc0*/  LOP3.LUT P0, RZ, R0, 0x3ff, RZ, 0xc0, !PT ;  /* 0x000003ff00ff7812 */ /* 0x000fe2000780c0ff */
[----:B------:R-:W-:-:S05]  /*12fd0*/  IMAD.IADD R0, R5, 0x1, R2 ;  /* 0x0000000105007824 */ /* 0x000fca00078e0202 */
[----:B------:R1:W-:Y:S07]  /*12fe0*/  STL [R1+0x30], R0 ;  /* 0x0000300001007387 */ /* 0x0003ee0000100800 */
[----:B------:R-:W-:Y:S05]  /*12ff0*/  @!P0 BRA `(.L_x_1273) ;  /* 0x0000000000408947 */ /* 0x000fea0003800000 */
[----:B------:R-:W-:Y:S01]  /*13000*/  MOV R2, 0x0 ;  /* 0x0000000000027802 */ /* 0x000fe20000000f00 */
[----:B------:R-:W-:Y:S01]  /*13010*/  ULDC.64 UR6, c[0x4][0x118] ;  /* 0x0100460000067ab9 */ /* 0x000fe20000000a00 */
[----:B------:R-:W-:Y:S01]  /*13020*/  ULDC.64 UR8, c[0x4][0x120] ;  /* 0x0100480000087ab9 */ /* 0x000fe20000000a00 */
[----:B------:R-:W-:Y:S01]  /*13030*/  ULDC.64 UR4, c[0x4][0x88] ;  /* 0x0100220000047ab9 */ /* 0x000fe20000000a00 */
[----:B-1----:R-:W-:Y:S02]  /*13040*/  IMAD.U32 R4, RZ, RZ, UR6 ;  /* 0x00000006ff047e24 */ /* 0x002fe4000f8e00ff */
[----:B------:R-:W1:Y:S01]  /*13050*/  LDC.64 R2, c[0x4][R2] ;  /* 0x0100000002027b82 */ /* 0x000e620000000a00 */
[----:B------:R-:W-:Y:S02]  /*13060*/  IMAD.U32 R5, RZ, RZ, UR7 ;  /* 0x00000007ff057e24 */ /* 0x000fe4000f8e00ff */
[----:B------:R-:W-:Y:S02]  /*13070*/  IMAD.U32 R6, RZ, RZ, UR8 ;  /* 0x00000008ff067e24 */ /* 0x000fe4000f8e00ff */
[----:B0-----:R-:W-:-:S02]  /*13080*/  IMAD.U32 R7, RZ, RZ, UR9 ;  /* 0x00000009ff077e24 */ /* 0x001fc4000f8e00ff */
[----:B--2---:R-:W-:Y:S02]  /*13090*/  IMAD.U32 R10, RZ, RZ, UR4 ;  /* 0x00000004ff0a7e24 */ /* 0x004fe4000f8e00ff */
[----:B------:R-:W-:Y:S02]  /*130a0*/  IMAD.U32 R11, RZ, RZ, UR5 ;  /* 0x00000005ff0b7e24 */ /* 0x000fe4000f8e00ff */
[----:B------:R-:W-:Y:S02]  /*130b0*/  IMAD.MOV.U32 R8, RZ, RZ, 0x70 ;  /* 0x00000070ff087424 */ /* 0x000fe400078e00ff */
[----:B------:R-:W-:Y:S02]  /*130c0*/  IMAD.MOV.U32 R12, RZ, RZ, 0x1 ;  /* 0x00000001ff0c7424 */ /* 0x000fe400078e00ff */
[----:B------:R-:W-:-:S07]  /*130d0*/  IMAD.MOV.U32 R13, RZ, RZ, RZ ;  /* 0x000000ffff0d7224 */ /* 0x000fce00078e00ff */
[----:B------:R-:W-:-:S07]  /*130e0*/  LEPC R20, `(.L_x_1273) ;  /* 0x000000001014794e */ /* 0x000fce0000000000 */
[----:B-1----:R-:W-:Y:S05]  /*130f0*/  CALL.ABS.NOINC R2 ;  /* 0x0000000002007343 */ /* 0x002fea0003c00000 */
.L_x_1273:
[----:B------:R-:W-:Y:S05]  /*13100*/  BSYNC B6 ;  /* 0x0000000000067941 */ /* 0x000fea0003800000 */
.L_x_1272:
[----:B-1----:R-:W3:Y:S01]  /*13110*/  LDL.LU R0, [R1+0x30] ;  /* 0x0000300001007983 */ /* 0x002ee20000300800 */
[----:B------:R-:W-:Y:S01]  /*13120*/  ULDC.64 UR6, c[0x0][0xa00] ;  /* 0x0002800000067ab9 */ /* 0x000fe20000000a00 */
[----:B0-----:R-:W0:Y:S01]  /*13130*/  LDC R7, c[0x0][0x448] ;  /* 0x00011200ff077b82 */ /* 0x001e220000000800 */
[----:B------:R-:W-:Y:S01]  /*13140*/  ULDC.64 UR4, c[0x0][0x2d8] ;  /* 0x0000b60000047ab9 */ /* 0x000fe20000000a00 */
[----:B------:R-:W3:Y:S04]  /*13150*/  LDL.LU.64 R2, [R1+0x48] ;  /* 0x0000480001027983 */ /* 0x000ee80000300a00 */
[----:B------:R-:W4:Y:S04]  /*13160*/  LDL R5, [R1+0xc] ;  /* 0x00000c0001057983 */ /* 0x000f280000100800 */
[----:B------:R-:W4:Y:S01]  /*13170*/  LDL R9, [R1+0x28] ;  /* 0x0000280001097983 */ /* 0x000f220000100800 */
[----:B------:R-:W-:-:S04]  /*13180*/  ISETP.NE.U32.AND P0, PT, RZ, UR6, PT ;  /* 0x00000006ff007c0c */ /* 0x000fc8000bf05070 */
[----:B------:R-:W-:Y:S01]  /*13190*/  ISETP.NE.AND.EX P0, PT, RZ, UR7, PT, P0 ;  /* 0x00000007ff007c0c */ /* 0x000fe2000bf05300 */
[----:B------:R-:W1:Y:S01]  /*131a0*/  S2R R8, SR_TID.X ;  /* 0x0000000000087919 */ /* 0x000e620000002100 */
[----:B------:R-:W-:Y:S01]  /*131b0*/  ULDC.64 UR6, c[0x0][0x280] ;  /* 0x0000a00000067ab9 */ /* 0x000fe20000000a00 */
[----:B--2---:R-:W2:Y:S01]  /*131c0*/  S2R R10, SR_TID.X ;  /* 0x00000000000a7919 */ /* 0x004ea20000002100 */
[----:B-1----:R-:W-:Y:S02]  /*131d0*/  IMAD.SHL.U32 R8, R8, 0x10, RZ ;  /* 0x0000001008087824 */ /* 0x002fe400078e00ff */
[----:B--2---:R-:W-:-:S05]  /*131e0*/  IMAD.SHL.U32 R10, R10, 0x8, RZ ;  /* 0x000000080a0a7824 */ /* 0x004fca00078e00ff */
[----:B------:R-:W-:-:S04]  /*131f0*/  LOP3.LUT R10, R10, 0x38, RZ, 0xc0, !PT ;  /* 0x000000380a0a7812 */ /* 0x000fc800078ec0ff */
[C---:B------:R-:W-:Y:S02]  /*13200*/  LOP3.LUT R11, R10.reuse, 0x40, RZ, 0xfc, !PT ;  /* 0x000000400a0b7812 */ /* 0x040fe400078efcff */
[----:B------:R-:W-:Y:S01]  /*13210*/  LOP3.LUT R10, R10, 0x80, RZ, 0xfc, !PT ;  /* 0x000000800a0a7812 */ /* 0x000fe200078efcff */
[----:B---3--:R-:W-:Y:S01]  /*13220*/  IMAD.MOV.U32 R3, RZ, RZ, R0 ;  /* 0x000000ffff037224 */ /* 0x008fe200078e0000 */
[----:B----4-:R-:W-:-:S04]  /*13230*/  SHF.R.S32.HI R0, RZ, 0x1f, R5 ;  /* 0x0000001fff007819 */ /* 0x010fc80000011405 */
[----:B------:R-:W-:Y:S02]  /*13240*/  SEL R4, R0, RZ, !P0 ;  /* 0x000000ff00047207 */ /* 0x000fe40004000000 */
[----:B------:R-:W-:Y:S02]  /*13250*/  SEL R0, R5, RZ, !P0 ;  /* 0x000000ff05007207 */ /* 0x000fe40004000000 */
[----:B------:R-:W1:Y:S01]  /*13260*/  S2R R5, SR_TID.X ;  /* 0x0000000000057919 */ /* 0x000e620000002100 */
[----:B0-----:R-:W-:Y:S01]  /*13270*/  ISETP.NE.AND P0, PT, R7, 0x1, PT ;  /* 0x000000010700780c */ /* 0x001fe20003f05270 */
[----:B------:R-:W-:-:S04]  /*13280*/  IMAD.WIDE.U32 R2, R16, UR4, R2 ;  /* 0x0000000410027c25 */ /* 0x000fc8000f8e0002 */
[----:B------:R-:W-:Y:S01]  /*13290*/  IMAD R3, R16, UR5, R3 ;  /* 0x0000000510037c24 */ /* 0x000fe2000f8e0203 */
[----:B------:R-:W-:-:S07]  /*132a0*/  ULDC.64 UR4, c[0x0][0x2e0] ;  /* 0x0000b80000047ab9 */ /* 0x000fce0000000a00 */
[----:B------:R-:W0:Y:S01]  /*132b0*/  @P0 LDC R6, c[0x0][0x450] ;  /* 0x00011400ff060b82 */ /* 0x000e220000000800 */
[----:B-1----:R-:W-:-:S04]  /*132c0*/  LOP3.LUT R5, R5, 0x7f, RZ, 0xc0, !PT ;  /* 0x0000007f05057812 */ /* 0x002fc800078ec0ff */
[----:B------:R-:W-:-:S04]  /*132d0*/  SHF.R.U32.HI R5, RZ, 0x3, R5 ;  /* 0x00000003ff057819 */ /* 0x000fc80000011605 */
[----:B------:R-:W-:Y:S02]  /*132e0*/  LOP3.LUT R8, R5, 0x70, R8, 0xf8, !PT ;  /* 0x0000007005087812 */ /* 0x000fe400078ef808 */
[----:B------:R-:W1:Y:S01]  /*132f0*/  @P0 LDC R5, c[0x0][0x44c] ;  /* 0x00011300ff050b82 */ /* 0x000e620000000800 */
[----:B------:R-:W-:Y:S02]  /*13300*/  IMAD R4, R4, UR4, RZ ;  /* 0x0000000404047c24 */ /* 0x000fe4000f8e02ff */
[----:B------:R-:W-:-:S04]  /*13310*/  IMAD.WIDE.U32 R2, R0, UR4, R2 ;  /* 0x0000000400027c25 */ /* 0x000fc8000f8e0002 */
[----:B------:R-:W-:Y:S01]  /*13320*/  IMAD R0, R0, UR5, R4 ;  /* 0x0000000500007c24 */ /* 0x000fe2000f8e0204 */
[----:B------:R-:W-:Y:S01]  /*13330*/  ULDC.64 UR4, c[0x0][0x2d0] ;  /* 0x0000b40000047ab9 */ /* 0x000fe20000000a00 */
[----:B------:R-:W-:Y:S02]  /*13340*/  IMAD.IADD R4, R8, 0x1, R9 ;  /* 0x0000000108047824 */ /* 0x000fe400078e0209 */
[----:B------:R-:W-:Y:S02]  /*13350*/  IMAD.IADD R3, R3, 0x1, R0 ;  /* 0x0000000103037824 */ /* 0x000fe400078e0200 */
[----:B------:R-:W-:Y:S02]  /*13360*/  IMAD.MOV.U32 R0, RZ, RZ, R4 ;  /* 0x000000ffff007224 */ /* 0x000fe400078e0004 */
[----:B-1----:R-:W-:-:S05]  /*13370*/  @P0 IMAD.HI.U32 R5, R4, R5, RZ ;  /* 0x0000000504050227 */ /* 0x002fca00078e00ff */
[----:B0-----:R-:W-:-:S05]  /*13380*/  @P0 SHF.R.U32.HI R0, RZ, R6, R5 ;  /* 0x00000006ff000219 */ /* 0x001fca0000011605 */
        /* <DEDUP_REMOVED lines=14> */
[----:B------:R-:W1:Y:S01]  /*13470*/  S2R R8, SR_TID.X ;  /* 0x0000000000087919 */ /* 0x000e620000002100 */
[----:B------:R-:W-:Y:S01]  /*13480*/  IMAD R0, R4, UR5, R0 ;  /* 0x0000000504007c24 */ /* 0x000fe2000f8e0200 */
[----:B------:R-:W-:-:S03]  /*13490*/  LEA R4, P3, R2, UR6, 0x1 ;  /* 0x0000000602047c11 */ /* 0x000fc6000f8608ff */
[----:B------:R-:W-:Y:S01]  /*134a0*/  IMAD.IADD R0, R3, 0x1, R0 ;  /* 0x0000000103007824 */ /* 0x000fe200078e0200 */
[----:B------:R-:W-:-:S04]  /*134b0*/  ISETP.GE.AND P1, PT, R11, UR4, PT ;  /* 0x000000040b007c0c */ /* 0x000fc8000bf26270 */
[----:B------:R-:W-:Y:S01]  /*134c0*/  LEA.HI.X R3, R2, UR7, R0, 0x1, P3 ;  /* 0x0000000702037c11 */ /* 0x000fe200098f0c00 */
[----:B-1----:R-:W-:-:S05]  /*134d0*/  IMAD.SHL.U32 R8, R8, 0x8, RZ ;  /* 0x0000000808087824 */ /* 0x002fca00078e00ff */
[----:B------:R-:W-:-:S04]  /*134e0*/  LOP3.LUT R8, R8, 0x38, RZ, 0xc0, !PT ;  /* 0x0000003808087812 */ /* 0x000fc800078ec0ff */
[----:B------:R-:W-:Y:S01]  /*134f0*/  ISETP.GE.AND P2, PT, R8, UR4, PT ;  /* 0x0000000408007c0c */ /* 0x000fe2000bf46270 */
[----:B------:R-:W-:-:S03]  /*13500*/  UMOV UR4, 0xffffffff ;  /* 0xffffffff00047882 */ /* 0x000fc60000000000 */
[----:B0-----:R-:W-:Y:S09]  /*13510*/  BRA.DIV UR4, `(.L_x_1274) ;  /* 0x0000004a04947947 */ /* 0x001ff2000b800000 */
[----:B------:R-:W0:Y:S01]  /*13520*/  S2R R6, SR_TID.X ;  /* 0x0000000000067919 */ /* 0x000e220000002100 */
[----:B------:R-:W2:Y:S01]  /*13530*/  LDL.LU R9, [R1+0x28] ;  /* 0x0000280001097983 */ /* 0x000ea20000300800 */
[----:B0-----:R-:W-:-:S04]  /*13540*/  LOP3.LUT R6, R6, 0x7f, RZ, 0xc0, !PT ;  /* 0x0000007f06067812 */ /* 0x001fc800078ec0ff */
[----:B------:R-:W-:Y:S02]  /*13550*/  SHF.R.U32.HI R8, RZ, 0x3, R6 ;  /* 0x00000003ff087819 */ /* 0x000fe40000011606 */
[----:B------:R-:W3:Y:S01]  /*13560*/  LDL.LU R6, [R1+0x2c] ;  /* 0x00002c0001067983 */ /* 0x000ee20000300800 */
[----:B------:R-:W0:Y:S01]  /*13570*/  S2R R11, SR_TID.X ;  /* 0x00000000000b7919 */ /* 0x000e220000002100 */
[----:B------:R-:W-:Y:S01]  /*13580*/  ULDC.64 UR4, c[0x0][0x208] ;  /* 0x0000820000047ab9 */ /* 0x000fe20000000a00 */
[----:B0-----:R-:W-:-:S05]  /*13590*/  IMAD.SHL.U32 R11, R11, 0x8, RZ ;  /* 0x000000080b0b7824 */ /* 0x001fca00078e00ff */
[----:B------:R-:W-:Y:S01]  /*135a0*/  LOP3.LUT R11, R11, 0x38, RZ, 0xc0, !PT ;  /* 0x000000380b0b7812 */ /* 0x000fe200078ec0ff */
[----:B--2---:R-:W-:-:S04]  /*135b0*/  IMAD.IADD R0, R8, 0x1, R9 ;  /* 0x0000000108007824 */ /* 0x004fc800078e0209 */
[----:B------:R-:W-:Y:S01]  /*135c0*/  VIADD R5, R0, 0x10 ;  /* 0x0000001000057836 */ /* 0x000fe20000000000 */
[----:B------:R-:W-:Y:S01]  /*135d0*/  SHFL.IDX PT, R9, R3, 0x1, 0x181f ;  /* 0x00381f0003097f89 */ /* 0x000fe200000e0000 */
[----:B---3--:R-:W-:-:S03]  /*135e0*/  IMAD R2, R6, R7, RZ ;  /* 0x0000000706027224 */ /* 0x008fc600078e02ff */
[----:B------:R-:W0:Y:S04]  /*135f0*/  SHFL.IDX PT, R7, R4, RZ, 0x181f ;  /* 0x00181fff04077589 */ /* 0x000e2800000e0000 */
[----:B------:R-:W1:Y:S01]  /*13600*/  SHFL.IDX PT, R6, R3, RZ, 0x181f ;  /* 0x00181fff03067589 */ /* 0x000e6200000e0000 */
[-C--:B------:R-:W-:Y:S02]  /*13610*/  ISETP.GE.AND P4, PT, R0, R2.reuse, PT ;  /* 0x000000020000720c */ /* 0x080fe40003f86270 */
[----:B------:R-:W-:Y:S02]  /*13620*/  ISETP.GE.AND P3, PT, R5, R2, PT ;  /* 0x000000020500720c */ /* 0x000fe40003f66270 */
[----:B------:R-:W2:Y:S09]  /*13630*/  SHFL.IDX PT, R5, R4, 0x1, 0x181f ;  /* 0x00381f0004057f89 */ /* 0x000eb200000e0000 */
[----:B0-----:R-:W-:-:S05]  /*13640*/  @!P4 LEA R7, P5, R11, R7, 0x1 ;  /* 0x000000070b07c211 */ /* 0x001fca00078a08ff */
[----:B-1----:R-:W-:-:S05]  /*13650*/  @!P4 IMAD.X R6, RZ, RZ, R6, P5 ;  /* 0x000000ffff06c224 */ /* 0x002fca00028e0606 */
[----:B------:R-:W-:-:S04]  /*13660*/  @!P4 LOP3.LUT R7, R7, R6, RZ, 0x3c, !PT ;  /* 0x000000060707c212 */ /* 0x000fc800078e3cff */
[----:B------:R-:W-:Y:S02]  /*13670*/  @!P4 LOP3.LUT R6, R7, R6, RZ, 0x3c, !PT ;  /* 0x000000060706c212 */ /* 0x000fe400078e3cff */
[----:B--2---:R-:W-:Y:S02]  /*13680*/  @!P3 LEA R8, P5, R11, R5, 0x1 ;  /* 0x000000050b08b211 */ /* 0x004fe400078a08ff */
        /* <DEDUP_REMOVED lines=62> */
[----:B------:R0:W1:Y:S04]  /*13a70*/  SHFL.IDX PT, R5, R3, 0x7, 0x181f ;  /* 0x00f81f0003057f89 */ /* 0x00006800000e0000 */
[----:B------:R0:W-:Y:S04]  /*13a80*/  @!P4 LDGSTS.E.BYPASS.LTC128B.128 [R10+0xf400], desc[UR4][R6.64], !P2 ;  /* 0x0f400000060acfae */ /* 0x0001e8000d101d44 */
[----:B------:R0:W-:Y:S04]  /*13a90*/  @!P4 LDGSTS.E.BYPASS.LTC128B.128 [R10+0x13400], desc[UR4][R6.64+0x80], !P1 ;  /* 0x13400080060acfae */ /* 0x0001e8000c901d44 */
[----:B------:R0:W-:Y:S04]  /*13aa0*/  @!P4 LDGSTS.E.BYPASS.LTC128B.128 [R10+0x17400], desc[UR4][R6.64+0x100], !P0 ;  /* 0x17400100060acfae */ /* 0x0001e8000c101d44 */
[----:B------:R0:W2:Y:S02]  /*13ab0*/  SHFL.IDX PT, R3, R4, 0x7, 0x181f ;  /* 0x00f81f0004037f89 */ /* 0x0000a400000e0000 */
.L_x_1393:
[----:B------:R-:W-:Y:S01]  /*13ac0*/  VIADD R0, R0, 0x70 ;  /* 0x0000007000007836 */ /* 0x000fe20000000000 */
[----:B------:R-:W-:Y:S04]  /*13ad0*/  BSSY B0, `(.L_x_1275) ;  /* 0x000000f000007945 */ /* 0x000fe80003800000 */
[----:B------:R-:W-:-:S13]  /*13ae0*/  ISETP.GE.AND P3, PT, R0, R2, PT ;  /* 0x000000020000720c */ /* 0x000fda0003f66270 */
[----:B------:R-:W-:Y:S05]  /*13af0*/  @P3 BRA `(.L_x_1276) ;  /* 0x0000000000303947 */ /* 0x000fea0003800000 */
[----:B0-----:R-:W0:Y:S01]  /*13b00*/  S2R R4, SR_TID.X ;  /* 0x0000000000047919 */ /* 0x001e220000002100 */
[----:B------:R-:W-:Y:S01]  /*13b10*/  ULDC.64 UR4, c[0x0][0x208] ;  /* 0x0000820000047ab9 */ /* 0x000fe20000000a00 */
[----:B0-----:R-:W-:-:S05]  /*13b20*/  IMAD.SHL.U32 R4, R4, 0x8, RZ ;  /* 0x0000000804047824 */ /* 0x001fca00078e00ff */
[----:B------:R-:W-:-:S04]  /*13b30*/  LOP3.LUT R4, R4, 0x38, RZ, 0xc0, !PT ;  /* 0x0000003804047812 */ /* 0x000fc800078ec0ff */
[----:B--2---:R-:W-:-:S05]  /*13b40*/  LEA R2, P3, R4, R3, 0x1 ;  /* 0x0000000304027211 */ /* 0x004fca00078608ff */
[----:B-1----:R-:W-:-:S05]  /*13b50*/  IMAD.X R3, RZ, RZ, R5, P3 ;  /* 0x000000ffff037224 */ /* 0x002fca00018e0605 */
[----:B------:R-:W-:Y:S01]  /*13b60*/  @!PT LDS RZ, [RZ] ;  /* 0x00000000fffff984 */ /* 0x000fe20000000800 */
[----:B------:R-:W-:Y:S01]  /*13b70*/  @!PT LDS RZ, [RZ] ;  /* 0x00000000fffff984 */ /* 0x000fe20000000800 */
[----:B------:R-:W-:Y:S01]  /*13b80*/  @!PT LDS RZ, [RZ] ;  /* 0x00000000fffff984 */ /* 0x000fe20000000800 */
[----:B------:R3:W-:Y:S04]  /*13b90*/  LDGSTS.E.BYPASS.LTC128B.128 [R10+0xfc00], desc[UR4][R2.64], !P2 ;  /* 0x0fc00000020a7fae */ /* 0x0007e8000d101d44 */
[----:B------:R3:W-:Y:S04]  /*13ba0*/  LDGSTS.E.BYPASS.LTC128B.128 [R10+0x13c00], desc[UR4][R2.64+0x80], !P1 ;  /* 0x13c00080020a7fae */ /* 0x0007e8000c901d44 */
[----:B------:R3:W-:Y:S02]  /*13bb0*/  LDGSTS.E.BYPASS.LTC128B.128 [R10+0x17c00], desc[UR4][R2.64+0x100], !P0 ;  /* 0x17c00100020a7fae */ /* 0x0007e4000c101d44 */
.L_x_1276:
[----:B------:R-:W-:Y:S05]  /*13bc0*/  BSYNC B0 ;  /* 0x0000000000007941 */ /* 0x000fea0003800000 */
.L_x_1275:
[----:B------:R-:W-:Y:S01]  /*13bd0*/  NOP ;  /* 0x0000000000007918 */ /* 0x000fe20000000000 */
[----:B------:R-:W-:Y:S01]  /*13be0*/  PLOP3.LUT P0, PT, PT, PT, PT, 0x80, 0x0 ;  /* 0x000000000000781c */ /* 0x000fe20003f0f070 */
[----:B0-----:R-:W-:-:S12]  /*13bf0*/  VIADD R6, R18, 0x2a800 ;  /* 0x0002a80012067836 */ /* 0x001fd80000000000 */
.L_x_1277:
[----:B------:R-:W-:Y:S02]  /*13c00*/  PLOP3.LUT P1, PT, P1, P0, PT, 0xa2, 0x0 ;  /* 0x000000000000781c */ /* 0x000fe40000f21472 */
[----:B------:R-:W-:-:S08]  /*13c10*/  @P0 R2UR P1, UR4, R18 ;  /* 0x00000000120402ca */ /* 0x000fd00000020000 */
[----:B------:R-:W-:-:S05]  /*13c20*/  @P0 PLOP3.LUT P0, PT, P1, PT, PT, 0x80, 0x0 ;  /* 0x000000000000081c */ /* 0x000fca0000f0f070 */
[----:B------:R-:W-:Y:S01]  /*13c30*/  @!P1 SYNCS.ARRIVE.TRANS64.RED.A0T1 RZ, [UR4+0x2a800], RZ ;  /* 0x02a800ffffff99a7 */ /* 0x000fe20008200404 */
[----:B------:R-:W-:Y:S07]  /*13c40*/  @!P1 ARRIVES.LDGSTSBAR.64.TRANSCNT [UR4+0x2a800] ;  /* 0x02a80000ff0099b0 */ /* 0x000fee0008000a84 */
[----:B------:R-:W-:Y:S05]  /*13c50*/  @P0 BRA.U.ANY `(.L_x_1277) ;  /* 0xfffffffd00e80947 */ /* 0x000fea000393ffff */
[----:B---3--:R-:W3:Y:S02]  /*13c60*/  LDL.LU R2, [R1+0x50] ;  /* 0x0000500001027983 */ /* 0x008ee40000300800 */
[----:B---3--:R-:W-:-:S05]  /*13c70*/  VIADD R2, R2, 0x1 ;  /* 0x0000000102027836 */ /* 0x008fca0000000000 */
        /* <DEDUP_REMOVED lines=8> */
[----:B------:R-:W3:Y:S03]  /*13d00*/  SYNCS.PHASECHK.TRANS64.TRYWAIT P0, [R18+URZ+0x2a820], R0 ;  /* 0x02a82000120075a7 */ /* 0x000ee6000800017f */
[----:B0--3--:R-:W-:Y:S05]  /*13d10*/  @!P0 BRA `(.L_x_1279) ;  /* 0x0000004c00908947 */ /* 0x009fea0003800000 */
.L_x_1394:
[----:B------:R-:W-:Y:S05]  /*13d20*/  BSYNC B0 ;  /* 0x0000000000007941 */ /* 0x000fea0003800000 */
.L_x_1278:
[----:B------:R-:W0:Y:S04]  /*13d30*/  LDL R2, [R1+0x3c] ;  /* 0x00003c0001027983 */ /* 0x000e280000100800 */
[----:B------:R-:W3:Y:S01]  /*13d40*/  LDL R4, [R1+0x24] ;  /* 0x0000240001047983 */ /* 0x000ee20000100800 */
[----:B------:R-:W-:Y:S01]  /*13d50*/  BSSY B0, `(.L_x_1280) ;  /* 0x000021b000007945 */ /* 0x000fe20003800000 */
[----:B0-----:R-:W-:-:S05]  /*13d60*/  VIADD R0, R2, 0xfffffffe ;  /* 0xfffffffe02007836 */ /* 0x001fca0000000000 */
[----:B---3--:R-:W-:-:S13]  /*13d70*/  ISETP.GE.AND P0, PT, R0, R4, PT ;  /* 0x000000040000720c */ /* 0x008fda0003f06270 */
[----:B------:R-:W-:Y:S05]  /*13d80*/  @!P0 BRA `(.L_x_1281) ;  /* 0x00000020005c8947 */ /* 0x000fea0003800000 */
[----:B------:R-:W3:Y:S04]  /*13d90*/  LDL.LU R2, [R1+0x40] ;  /* 0x0000400001027983 */ /* 0x000ee80000300800 */
[----:B------:R-:W4:Y:S04]  /*13da0*/  LDL.LU R8, [R1+0x38] ;  /* 0x0000380001087983 */ /* 0x000f280000300800 */
[----:B--2---:R-:W2:Y:S04]  /*13db0*/  LDL.LU R3, [R1+0x54] ;  /* 0x0000540001037983 */ /* 0x004ea80000300800 */
[----:B------:R-:W5:Y:S04]  /*13dc0*/  LDL.LU R7, [R1+0x34] ;  /* 0x0000340001077983 */ /* 0x000f680000300800 */
[----:B-1----:R-:W5:Y:S01]  /*13dd0*/  LDL.LU R5, [R1+0x58] ;  /* 0x0000580001057983 */ /* 0x002f620000300800 */
[----:B------:R-:W-:Y:S01]  /*13de0*/  LOP3.LUT R11, RZ, R4, RZ, 0x33, !PT ;  /* 0x00000004ff0b7212 */ /* 0x000fe200078e33ff */
[----:B------:R-:W-:Y:S01]  /*13df0*/  BSSY B2, `(.L_x_1282) ;  /* 0x00000ba000027945 */ /* 0x000fe20003800000 */
[----:B---3--:R-:W-:-:S04]  /*13e00*/  VIADD R2, R2, 0x1 ;  /* 0x0000000102027836 */ /* 0x008fc80000000000 */
[----:B----4-:R-:W-:Y:S01]  /*13e10*/  IMAD R2, R2, R8, RZ ;  /* 0x0000000802027224 */ /* 0x010fe200078e02ff */
[----:B--2---:R-:W-:-:S04]  /*13e20*/  LOP3.LUT R3, RZ, R3, RZ, 0x33, !PT ;  /* 0x00000003ff037212 */ /* 0x004fc800078e33ff */
[----:B------:R-:W-:-:S04]  /*13e30*/  LOP3.LUT R2, RZ, R2, RZ, 0x33, !PT ;  /* 0x00000002ff027212 */ /* 0x000fc800078e33ff */
[----:B-----5:R-:W-:Y:S02]  /*13e40*/  VIADDMNMX R2, R2, -R7, R3, !PT ;  /* 0x8000000702027246 */ /* 0x020fe40007800103 */
[----:B------:R-:W-:-:S04]  /*13e50*/  LOP3.LUT R8, RZ, R5, RZ, 0x33, !PT ;  /* 0x00000005ff087212 */ /* 0x000fc800078e33ff */
[----:B------:R-:W-:-:S04]  /*13e60*/  VIMNMX R8, R2, R8, !PT ;  /* 0x0000000802087248 */ /* 0x000fc80007fe0100 */
[----:B------:R-:W-:Y:S02]  /*13e70*/  VIADDMNMX R11, R8, 0x2, R11, !PT ;  /* 0x00000002080b7846 */ /* 0x000fe4000780010b */
[----:B------:R-:W-:-:S05]  /*13e80*/  LOP3.LUT R2, RZ, R8, RZ, 0x33, !PT ;  /* 0x00000008ff027212 */ /* 0x000fca00078e33ff */
        /* <DEDUP_REMOVED lines=37> */
[----:B------:R-:W-:-:S06]  /*140e0*/  LEA.HI.X R5, R2, UR5, R3, 0x2, P0 ;  /* 0x0000000502057c11 */ /* 0x000fcc00080f1403 */
[----:B------:R0:W5:Y:S03]  /*140f0*/  LDG.E R5, desc[UR8][R4.64] ;  /* 0x0000000804057981 */ /* 0x000166000c1e1900 */
.L_x_1286:
[----:B------:R-:W-:Y:S01]  /*14100*/  IMAD R3, R9, 0x8, R18 ;  /* 0x0000000809037824 */ /* 0x000fe200078e0212 */
[----:B------:R-:W-:Y:S01]  /*14110*/  SHF.L.U32 R2, R10, 0x1f, RZ ;  /* 0x0000001f0a027819 */ /* 0x000fe200000006ff */
[----:B------:R-:W-:Y:S03]  /*14120*/  BSSY B3, `(.L_x_1287) ;  /* 0x0000003000037945 */ /* 0x000fe60003800000 */
[----:B------:R-:W1:Y:S02]  /*14130*/  SYNCS.PHASECHK.TRANS64.TRYWAIT P0, [R3+URZ+0x2a840], R2 ;  /* 0x02a84002030075a7 */ /* 0x000e64000800017f */
[----:B-1----:R-:W-:Y:S05]  /*14140*/  @!P0 BRA `(.L_x_1288) ;  /* 0x0000004800988947 */ /* 0x002fea0003800000 */
.L_x_1395:
[----:B------:R-:W-:Y:S05]  /*14150*/  BSYNC B3 ;  /* 0x0000000000037941 */ /* 0x000fea0003800000 */
.L_x_1287:
        /* <DEDUP_REMOVED lines=12> */
.L_x_1290:
[----:B------:R-:W-:Y:S05]  /*14220*/  BSYNC B3 ;  /* 0x0000000000037941 */ /* 0x000fea0003800000 */
.L_x_1289:
        /* <DEDUP_REMOVED lines=12> */
.L_x_1291:
        /* <DEDUP_REMOVED lines=16> */
.L_x_1292:
        /* <DEDUP_REMOVED lines=15> */
.L_x_1293:
        /* <DEDUP_REMOVED lines=16> */
.L_x_1396:
[----:B------:R-:W-:Y:S05]  /*145e0*/  BSYNC B3 ;  /* 0x0000000000037941 */ /* 0x000fea0003800000 */
.L_x_1294:
[----:B------:R-:W-:Y:S01]  /*145f0*/  BSSY B3, `(.L_x_1296) ;  /* 0x000000c000037945 */ /* 0x000fe20003800000 */
[----:B------:R-:W-:Y:S02]  /*14600*/  IMAD.MOV.U32 R12, RZ, RZ, 0x0 ;  /* 0x00000000ff0c7424 */ /* 0x000fe400078e00ff */
[----:B------:R-:W-:Y:S01]  /*14610*/  IMAD.MOV.U32 R13, RZ, RZ, 0x14f00000 ;  /* 0x14f00000ff0d7424 */ /* 0x000fe200078e00ff */
[----:B------:R-:W-:Y:S06]  /*14620*/  @P1 BRA `(.L_x_1297) ;  /* 0x0000000000201947 */ /* 0x000fec0003800000 */
[----:B------:R-:W1:Y:S01]  /*14630*/  S2R R4, SR_TID.X ;  /* 0x0000000000047919 */ /* 0x000e620000002100 */
[----:B0-----:R-:W-:Y:S02]  /*14640*/  IMAD R2, R19, 0x8, R18 ;  /* 0x0000000813027824 */ /* 0x001fe400078e0212 */
[----:B------:R-:W-:-:S04]  /*14650*/  IMAD.MOV.U32 R3, RZ, RZ, 0x6000 ;  /* 0x00006000ff037424 */ /* 0x000fc800078e00ff */
[----:B------:R2:W-:Y:S01]  /*14660*/  SYNCS.ARRIVE.TRANS64 RZ, [R2+URZ+0x2a850], R3 ;  /* 0x02a8500302ff79a7 */ /* 0x0005e2000800003f */
[----:B-1----:R-:W-:-:S04]  /*14670*/  LOP3.LUT R4, R4, 0x1f, RZ, 0xc0, !PT ;  /* 0x0000001f04047812 */ /* 0x002fc800078ec0ff */
[----:B------:R-:W-:-:S13]  /*14680*/  ISETP.NE.AND P0, PT, R4, RZ, PT ;  /* 0x000000ff0400720c */ /* 0x000fda0003f05270 */
[----:B--2---:R-:W-:Y:S05]  /*14690*/  @!P0 BRA `(.L_x_1297) ;  /* 0x0000000000048947 */ /* 0x004fea0003800000 */
[----:B------:R-:W-:Y:S01]  /*146a0*/  BPT.TRAP 0x1 ;  /* 0x000000040000795c */ /* 0x000fe20000300000 */
.L_x_1297:
[----:B------:R-:W-:Y:S05]  /*146b0*/  BSYNC B3 ;  /* 0x0000000000037941 */ /* 0x000fea0003800000 */
.L_x_1296:
[----:B------:R-:W2:Y:S04]  /*146c0*/  LDL R4, [R1+0x14] ;  /* 0x0000140001047983 */ /* 0x000ea80000100800 */
[----:B0-----:R-:W2:Y:S01]  /*146d0*/  LDL.LU R2, [R1+0x4] ;  /* 0x0000040001027983 */ /* 0x001ea20000300800 */
        /* <DEDUP_REMOVED lines=11> */
.L_x_1298:
        /* <DEDUP_REMOVED lines=15> */
.L_x_1299:
        /* <DEDUP_REMOVED lines=12> */
.L_x_1285:
[----:B------:R-:W-:Y:S05]  /*14940*/  BSYNC B1 ;  /* 0x0000000000017941 */ /* 0x000fea0003800000 */
.L_x_1284:
[----:B0-----:R-:W2:Y:S01]  /*14950*/  LDL.LU R0, [R1+0x3c] ;  /* 0x00003c0001007983 */ /* 0x001ea20000300800 */
[----:B------:R-:W-:-:S03]  /*14960*/  IMAD.MOV.U32 R19, RZ, RZ, R9 ;  /* 0x000000ffff137224 */ /* 0x000fc600078e0009 */
[----:B------:R0:W-:Y:S02]  /*14970*/  STL [R1+0x10], R10 ;  /* 0x0000100a01007387 */ /* 0x0001e40000100800 */
[----:B0-2---:R-:W-:-:S07]  /*14980*/  VIADD R0, R0, 0xfffffffd ;  /* 0xfffffffd00007836 */ /* 0x005fce0000000000 */
.L_x_1283:
[----:B------:R-:W-:Y:S05]  /*14990*/  BSYNC B2 ;  /* 0x0000000000027941 */ /* 0x000fea0003800000 */
.L_x_1282:
[----:B------:R-:W-:-:S05]  /*149a0*/  VIADD R11, R11, 0xfffffffe ;  /* 0xfffffffe0b0b7836 */ /* 0x000fca0000000000 */
[----:B------:R-:W-:-:S13]  /*149b0*/  ISETP.NE.AND P0, PT, R11, R8, PT ;  /* 0x000000080b00720c */ /* 0x000fda0003f05270 */
[----:B------:R-:W-:Y:S05]  /*149c0*/  @!P0 BRA `(.L_x_1281) ;  /* 0x00000014004c8947 */ /* 0x000fea0003800000 */
[----:B------:R-:W-:-:S07]  /*149d0*/  IMAD.MOV.U32 R9, RZ, RZ, R17 ;  /* 0x000000ffff097224 */ /* 0x000fce00078e0011 */
.L_x_1332:
        /* <DEDUP_REMOVED lines=36> */
.L_x_1302:
[----:B------:R-:W-:Y:S01]  /*14c20*/  IMAD R3, R4, 0x8, R18 ;  /* 0x0000000804037824 */ /* 0x000fe200078e0212 */
[----:B------:R-:W-:Y:S01]  /*14c30*/  SHF.L.U32 R2, R5, 0x1f, RZ ;  /* 0x0000001f05027819 */ /* 0x000fe200000006ff */
[----:B------:R-:W-:Y:S03]  /*14c40*/  BSSY B2, `(.L_x_1303) ;  /* 0x0000003000027945 */ /* 0x000fe60003800000 */
[----:B------:R-:W1:Y:S02]  /*14c50*/  SYNCS.PHASECHK.TRANS64.TRYWAIT P0, [R3+URZ+0x2a840], R2 ;  /* 0x02a84002030075a7 */ /* 0x000e64000800017f */
[----:B-1----:R-:W-:Y:S05]  /*14c60*/  @!P0 BRA `(.L_x_1304) ;  /* 0x0000003c00f88947 */ /* 0x002fea0003800000 */
.L_x_1397:
[----:B------:R-:W-:Y:S05]  /*14c70*/  BSYNC B2 ;  /* 0x0000000000027941 */ /* 0x000fea0003800000 */
.L_x_1303:
        /* <DEDUP_REMOVED lines=12> */
.L_x_1306:
[----:B------:R-:W-:Y:S05]  /*14d40*/  BSYNC B2 ;  /* 0x0000000000027941 */ /* 0x000fea0003800000 */
.L_x_1305:
        /* <DEDUP_REMOVED lines=12> */
.L_x_1307:
        /* <DEDUP_REMOVED lines=16> */
.L_x_1308:
        /* <DEDUP_REMOVED lines=15> */
.L_x_1309:
        /* <DEDUP_REMOVED lines=16> */
.L_x_1398:
[----:B------:R-:W-:Y:S05]  /*15100*/  BSYNC B2 ;  /* 0x0000000000027941 */ /* 0x000fea0003800000 */
.L_x_1310:
        /* <DEDUP_REMOVED lines=11> */
.L_x_1313:
[----:B------:R-:W-:Y:S05]  /*151c0*/  BSYNC B2 ;  /* 0x0000000000027941 */ /* 0x000fea0003800000 */
.L_x_1312:
        /* <DEDUP_REMOVED lines=12> */
.L_x_1314:
        /* <DEDUP_REMOVED lines=15> */
.L_x_1315:
        /* <DEDUP_REMOVED lines=12> */
.L_x_1301:
[----:B------:R-:W-:Y:S05]  /*15440*/  BSYNC B1 ;  /* 0x0000000000017941 */ /* 0x000fea0003800000 */
.L_x_1300:
        /* <DEDUP_REMOVED lines=20> */
[----:B------:R-:W-:Y:S01]  /*15590*/  ULDC.64 UR8, c[0x0][0x208] ;  /* 0x0000820000087ab9 */ /* 0x000fe20000000a00 */
        /* <DEDUP_REMOVED lines=15> */
.L_x_1318:
[----:B------:R-:W-:Y:S01]  /*15690*/  IMAD R2, R19, 0x8, R18 ;  /* 0x0000000813027824 */ /* 0x000fe200078e0212 */
[----:B------:R-:W-:Y:S01]  /*156a0*/  SHF.L.U32 R3, R12, 0x1f, RZ ;  /* 0x0000001f0c037819 */ /* 0x000fe200000006ff */
[----:B------:R-:W-:Y:S03]  /*156b0*/  BSSY B2, `(.L_x_1319) ;  /* 0x0000003000027945 */ /* 0x000fe60003800000 */
[----:B------:R-:W2:Y:S02]  /*156c0*/  SYNCS.PHASECHK.TRANS64.TRYWAIT P0, [R2+URZ+0x2a840], R3 ;  /* 0x02a84003020075a7 */ /* 0x000ea4000800017f */
[----:B--2---:R-:W-:Y:S05]  /*156d0*/  @!P0 BRA `(.L_x_1320) ;  /* 0x0000003400848947 */ /* 0x004fea0003800000 */
.L_x_1399:
[----:B------:R-:W-:Y:S05]  /*156e0*/  BSYNC B2 ;  /* 0x0000000000027941 */ /* 0x000fea0003800000 */
.L_x_1319:
        /* <DEDUP_REMOVED lines=12> */
.L_x_1322:
[----:B------:R-:W-:Y:S05]  /*157b0*/  BSYNC B2 ;  /* 0x0000000000027941 */ /* 0x000fea0003800000 */
.L_x_1321:
        /* <DEDUP_REMOVED lines=13> */
.L_x_1323:
        /* <DEDUP_REMOVED lines=16> */
.L_x_1324:
        /* <DEDUP_REMOVED lines=15> */
.L_x_1325:
        /* <DEDUP_REMOVED lines=15> */
.L_x_1400:
[----:B------:R-:W-:Y:S05]  /*15b70*/  BSYNC B2 ;  /* 0x0000000000027941 */ /* 0x000fea0003800000 */
.L_x_1326:
[----:B------:R-:W-:Y:S01]  /*15b80*/  BSSY B2, `(.L_x_1328) ;  /* 0x000000b000027945 */ /* 0x000fe20003800000 */
[----:B------:R-:W-:Y:S02]  /*15b90*/  IMAD.MOV.U32 R10, RZ, RZ, 0x0 ;  /* 0x00000000ff0a7424 */ /* 0x000fe400078e00ff */
[----:B------:R-:W-:Y:S01]  /*15ba0*/  IMAD.MOV.U32 R11, RZ, RZ, 0x14f00000 ;  /* 0x14f00000ff0b7424 */ /* 0x000fe200078e00ff */
[----:B------:R-:W-:Y:S06]  /*15bb0*/  @P1 BRA `(.L_x_1329) ;  /* 0x00000000001c1947 */ /* 0x000fec0003800000 */
[----:B------:R-:W1:Y:S01]  /*15bc0*/  S2R R14, SR_TID.X ;  /* 0x00000000000e7919 */ /* 0x000e620000002100 */
[----:B------:R-:W-:-:S04]  /*15bd0*/  IMAD.MOV.U32 R3, RZ, RZ, 0x6000 ;  /* 0x00006000ff037424 */ /* 0x000fc800078e00ff */
[----:B------:R2:W-:Y:S01]  /*15be0*/  SYNCS.ARRIVE.TRANS64 RZ, [R2+URZ+0x50], R3 ;  /* 0x0000500302ff79a7 */ /* 0x0005e2000800003f */
[----:B-1----:R-:W-:-:S04]  /*15bf0*/  LOP3.LUT R14, R14, 0x1f, RZ, 0xc0, !PT ;  /* 0x0000001f0e0e7812 */ /* 0x002fc800078ec0ff */
[----:B------:R-:W-:-:S13]  /*15c00*/  ISETP.NE.AND P0, PT, R14, RZ, PT ;  /* 0x000000ff0e00720c */ /* 0x000fda0003f05270 */
[----:B--2---:R-:W-:Y:S05]  /*15c10*/  @!P0 BRA `(.L_x_1329) ;  /* 0x0000000000048947 */ /* 0x004fea0003800000 */
[----:B------:R-:W-:Y:S01]  /*15c20*/  BPT.TRAP 0x1 ;  /* 0x000000040000795c */ /* 0x000fe20000300000 */
.L_x_1329:
[----:B------:R-:W-:Y:S05]  /*15c30*/  BSYNC B2 ;  /* 0x0000000000027941 */ /* 0x000fea0003800000 */
.L_x_1328:
        /* <DEDUP_REMOVED lines=12> */
.L_x_1330:
        /* <DEDUP_REMOVED lines=15> */
.L_x_1331:
        /* <DEDUP_REMOVED lines=12> */
.L_x_1317:
[----:B------:R-:W-:Y:S05]  /*15eb0*/  BSYNC B1 ;  /* 0x0000000000017941 */ /* 0x000fea0003800000 */
.L_x_1316:
[----:B------:R-:W2:Y:S01]  /*15ec0*/  LDL R2, [R1+0x24] ;  /* 0x0000240001027983 */ /* 0x000ea20000100800 */
[----:B------:R-:W-:Y:S01]  /*15ed0*/  VIADD R0, R0, 0xfffffffe ;  /* 0xfffffffe00007836 */ /* 0x000fe20000000000 */
[----:B--2---:R-:W-:-:S13]  /*15ee0*/  ISETP.GT.AND P0, PT, R7, R2, PT ;  /* 0x000000020700720c */ /* 0x004fda0003f04270 */
[----:B------:R-:W-:Y:S05]  /*15ef0*/  @P0 BRA `(.L_x_1332) ;  /* 0xffffffe800b80947 */ /* 0x000fea000383ffff */
.L_x_1281:
[----:B------:R-:W-:Y:S05]  /*15f00*/  BSYNC B0 ;  /* 0x0000000000007941 */ /* 0x000fea0003800000 */
.L_x_1280:
[----:B--2---:R-:W2:Y:S01]  /*15f10*/  S2R R3, SR_TID.X ;  /* 0x0000000000037919 */ /* 0x004ea20000002100 */
[----:B------:R-:W-:Y:S01]  /*15f20*/  BSSY B0, `(.L_x_1333) ;  /* 0x0000012000007945 */ /* 0x000fe20003800000 */
[----:B--2---:R-:W-:-:S04]  /*15f30*/  LOP3.LUT R3, R3, 0x7f, RZ, 0xc0, !PT ;  /* 0x0000007f03037812 */ /* 0x004fc800078ec0ff */
[----:B------:R-:W-:-:S13]  /*15f40*/  ISETP.NE.AND P0, PT, R3, RZ, PT ;  /* 0x000000ff0300720c */ /* 0x000fda0003f05270 */
[----:B------:R-:W-:Y:S05]  /*15f50*/  @P0 BRA `(.L_x_1334) ;  /* 0x0000000000380947 */ /* 0x000fea0003800000 */
[----:B------:R-:W2:Y:S01]  /*15f60*/  S2R R2, SR_LANEID ;  /* 0x0000000000027919 */ /* 0x000ea20000000000 */
[----:B------:R-:W-:Y:S01]  /*15f70*/  VOTEU.ANY UR4, UPT, PT ;  /* 0x0000000000047886 */ /* 0x000fe200038e0100 */
[----:B-1----:R-:W1:Y:S01]  /*15f80*/  LDC.64 R4, c[0x0][0xc60] ;  /* 0x00031800ff047b82 */ /* 0x002e620000000a00 */
[----:B------:R-:W2:Y:S01]  /*15f90*/  FLO.U32 R0, UR4 ;  /* 0x0000000400007d00 */ /* 0x000ea200080e0000 */
[----:B------:R-:W-:Y:S01]  /*15fa0*/  ULDC.64 UR6, c[0x0][0x208] ;  /* 0x0000820000067ab9 */ /* 0x000fe20000000a00 */
[----:B--2---:R-:W-:-:S06]  /*15fb0*/  ISETP.EQ.U32.AND P0, PT, R0, R2, PT ;  /* 0x000000020000720c */ /* 0x004fcc0003f02070 */
[----:B------:R-:W1:Y:S07]  /*15fc0*/  POPC R2, UR4 ;  /* 0x0000000400027d09 */ /* 0x000e6e0008000000 */
[----:B-1----:R-:W2:Y:S04]  /*15fd0*/  @P0 ATOMG.E.ADD.STRONG.GPU PT, R2, desc[UR6][R4.64], R2 ;  /* 0x00000002040209a8 */ /* 0x002ea800081ee1c6 */
[----:B--2---:R1:W2:Y:S02]  /*15fe0*/  SHFL.IDX PT, R2, R2, R0, 0x1f ;  /* 0x00001f0002027589 */ /* 0x0042a400000e0000 */
[----:B-1----:R-:W1:Y:S02]  /*15ff0*/  S2R R0, SR_LTMASK ;  /* 0x0000000000007919 */ /* 0x002e640000003900 */
[----:B-1----:R-:W-:-:S06]  /*16000*/  LOP3.LUT R0, R0, UR4, RZ, 0xc0, !PT ;  /* 0x0000000400007c12 */ /* 0x002fcc000f8ec0ff */
[----:B------:R-:W2:Y:S02]  /*16010*/  POPC R0, R0 ;  /* 0x0000000000007309 */ /* 0x000ea40000000000 */
[----:B--2---:R-:W-:-:S05]  /*16020*/  IADD3 R0, R2, UR38, R0 ;  /* 0x0000002602007c10 */ /* 0x004fca000fffe000 */
[----:B------:R2:W-:Y:S02]  /*16030*/  STL [R1], R0 ;  /* 0x0000000001007387 */ /* 0x0005e40000100800 */
.L_x_1334:
[----:B------:R-:W-:Y:S05]  /*16040*/  BSYNC B0 ;  /* 0x0000000000007941 */ /* 0x000fea0003800000 */
.L_x_1333:
[----:B--2---:R-:W2:Y:S01]  /*16050*/  LDL R0, [R1+0x18] ;  /* 0x0000180001007983 */ /* 0x004ea20000100800 */
[----:B------:R-:W-:Y:S01]  /*16060*/  BSSY B0, `(.L_x_1335) ;  /* 0x000003a000007945 */ /* 0x000fe20003800000 */
[----:B--2---:R-:W-:-:S13]  /*16070*/  LOP3.LUT P0, RZ, R0, 0x1, RZ, 0xc0, !PT ;  /* 0x0000000100ff7812 */ /* 0x004fda000780c0ff */
[----:B------:R-:W-:Y:S05]  /*16080*/  @!P0 BRA `(.L_x_1336) ;  /* 0x0000000000dc8947 */ /* 0x000fea0003800000 */
[----:B------:R-:W2:Y:S01]  /*16090*/  LDL R2, [R1+0x10] ;  /* 0x0000100001027983 */ /* 0x000ea20000100800 */
[----:B------:R-:W-:Y:S01]  /*160a0*/  IMAD R0, R19, 0x8, R18 ;  /* 0x0000000813007824 */ /* 0x000fe200078e0212 */
[----:B------:R-:W-:Y:S01]  /*160b0*/  BSSY B1, `(.L_x_1337) ;  /* 0x0000005000017945 */ /* 0x000fe20003800000 */
[----:B------:R-:W-:Y:S02]  /*160c0*/  ISETP.NE.AND P1, PT, R3, RZ, PT ;  /* 0x000000ff0300720c */ /* 0x000fe40003f25270 */
[----:B--2---:R-:W-:-:S04]  /*160d0*/  SHF.L.U32 R2, R2, 0x1f, RZ ;  /* 0x0000001f02027819 */ /* 0x004fc800000006ff */
[----:B------:R-:W2:Y:S02]  /*160e0*/  SYNCS.PHASECHK.TRANS64.TRYWAIT P0, [R0+URZ+0x2a860], R2 ;  /* 0x02a86002000075a7 */ /* 0x000ea4000800017f */
[----:B--2---:R-:W-:Y:S05]  /*160f0*/  @!P0 BRA `(.L_x_1338) ;  /* 0x0000002c00248947 */ /* 0x004fea0003800000 */
.L_x_1401:
[----:B------:R-:W-:Y:S05]  /*16100*/  BSYNC B1 ;  /* 0x0000000000017941 */ /* 0x000fea0003800000 */
.L_x_1337:
[----:B------:R-:W-:Y:S04]  /*16110*/  BSSY B1, `(.L_x_1339) ;  /* 0x0000009000017945 */ /* 0x000fe80003800000 */
        /* <DEDUP_REMOVED lines=8> */
.L_x_1340:
[----:B------:R-:W-:Y:S05]  /*161a0*/  BSYNC B1 ;  /* 0x0000000000017941 */ /* 0x000fea0003800000 */
.L_x_1339:
[----:B------:R-:W3:Y:S04]  /*161b0*/  LDL.LU R3, [R1+0x14] ;  /* 0x0000140001037983 */ /* 0x000ee80000300800 */
[----:B--2---:R-:W3:Y:S01]  /*161c0*/  LDL.LU R2, [R1+0x4] ;  /* 0x0000040001027983 */ /* 0x004ee20000300800 */
[----:B------:R-:W-:Y:S01]  /*161d0*/  UIADD3 UR4, UP0, UR36, 0x470, URZ ;  /* 0x0000047024047890 */ /* 0x000fe2000ff1e03f */
[----:B------:R-:W-:Y:S01]  /*161e0*/  PLOP3.LUT P0, PT, PT, PT, PT, 0x80, 0x0 ;  /* 0x000000000000781c */ /* 0x000fe20003f0f070 */
[----:B------:R-:W-:Y:S01]  /*161f0*/  VIADD R0, R0, 0x2a850 ;  /* 0x0002a85000007836 */ /* 0x000fe20000000000 */
[----:B------:R-:W-:Y:S01]  /*16200*/  UMOV UR6, 0x0 ;  /* 0x0000000000067882 */ /* 0x000fe20000000000 */
[----:B------:R-:W-:Y:S01]  /*16210*/  UIADD3.X UR5, URZ, UR37, URZ, UP0, !UPT ;  /* 0x000000253f057290 */ /* 0x000fe200087fe43f */
[----:B------:R-:W-:Y:S01]  /*16220*/  UMOV UR7, 0x14f00000 ;  /* 0x14f0000000077882 */ /* 0x000fe20000000000 */
[----:B------:R-:W-:Y:S01]  /*16230*/  UMOV UR10, URZ ;  /* 0x0000003f000a7c82 */ /* 0x000fe20008000000 */
[----:B---3--:R-:W-:-:S02]  /*16240*/  IMAD R3, R2, 0x60, R3 ;  /* 0x0000006002037824 */ /* 0x008fc400078e0203 */
[----:B------:R-:W-:-:S04]  /*16250*/  IMAD R2, R19, 0x6000, R18 ;  /* 0x0000600013027824 */ /* 0x000fc800078e0212 */
[----:B------:R-:W-:-:S07]  /*16260*/  VIADD R4, R2, 0x400 ;  /* 0x0000040002047836 */ /* 0x000fce0000000000 */
.L_x_1341:
        /* <DEDUP_REMOVED lines=9> */
[----:B--2---:R-:W-:Y:S05]  /*16300*/  @P0 BRA.U.ANY `(.L_x_1341) ;  /* 0xfffffffd00d80947 */ /* 0x004fea000393ffff */
[----:B------:R-:W-:Y:S01]  /*16310*/  PLOP3.LUT P0, PT, PT, PT, PT, 0x80, 0x0 ;  /* 0x000000000000781c */ /* 0x000fe20003f0f070 */
[----:B------:R-:W-:Y:S01]  /*16320*/  VIADD R2, R2, 0x3400 ;  /* 0x0000340002027836 */ /* 0x000fe20000000000 */
[----:B------:R-:W-:Y:S01]  /*16330*/  UMOV UR6, 0x0 ;  /* 0x0000000000067882 */ /* 0x000fe20000000000 */
[----:B------:R-:W-:Y:S01]  /*16340*/  UMOV UR7, 0x14f00000 ;  /* 0x14f0000000077882 */ /* 0x000fe20000000000 */
[----:B------:R-:W-:-:S09]  /*16350*/  UMOV UR10, 0x40 ;  /* 0x00000040000a7882 */ /* 0x000fd20000000000 */
.L_x_1342:
        /* <DEDUP_REMOVED lines=10> */
.L_x_1336:
[----:B------:R-:W-:Y:S05]  /*16400*/  BSYNC B0 ;  /* 0x0000000000007941 */ /* 0x000fea0003800000 */
.L_x_1335:
[----:B------:R-:W2:Y:S01]  /*16410*/  LDL.LU R4, [R1+0x10] ;  /* 0x0000100001047983 */ /* 0x000ea20000300800 */
[----:B------:R-:W-:-:S05]  /*16420*/  VIADD R19, R19, 0x1 ;  /* 0x0000000113137836 */ /* 0x000fca0000000000 */
[----:B------:R-:W-:-:S04]  /*16430*/  ISETP.NE.AND P0, PT, R19, 0x2, PT ;  /* 0x000000021300780c */ /* 0x000fc80003f05270 */
[----:B------:R-:W-:Y:S02]  /*16440*/  SEL R0, RZ, 0x1, P0 ;  /* 0x00000001ff007807 */ /* 0x000fe40000000000 */
[----:B------:R-:W-:Y:S02]  /*16450*/  SEL R19, R19, RZ, P0 ;  /* 0x000000ff13137207 */ /* 0x000fe40000000000 */
[----:B--2---:R-:W-:-:S05]  /*16460*/  LOP3.LUT R4, R4, R0, RZ, 0x3c, !PT ;  /* 0x0000000004047212 */ /* 0x004fca00078e3cff */
[----:B------:R2:W-:Y:S02]  /*16470*/  STL [R1+0x10], R4 ;  /* 0x0000100401007387 */ /* 0x0005e40000100800 */
.L_x_1260:
[----:B------:R-:W-:Y:S05]  /*16480*/  BSYNC B7 ;  /* 0x0000000000077941 */ /* 0x000fea0003800000 */
.L_x_1258:
[----:B---3--:R-:W3:Y:S02]  /*16490*/  LDL R0, [R1+0x18] ;  /* 0x0000180001007983 */ /* 0x008ee40000100800 */
[----:B---3--:R-:W-:-:S13]  /*164a0*/  LOP3.LUT P0, RZ, R0, 0x2, RZ, 0xc0, !PT ;  /* 0x0000000200ff7812 */ /* 0x008fda000780c0ff */
[----:B------:R-:W-:Y:S05]  /*164b0*/  @!P0 BRA `(.L_x_1343) ;  /* 0x00000000002c8947 */ /* 0x000fea0003800000 */
[----:B------:R-:W-:Y:S05]  /*164c0*/  WARPSYNC.ALL ;  /* 0x0000000000007948 */ /* 0x000fea0003800000 */
[----:B------:R-:W3:Y:S08]  /*164d0*/  S2UR UR5, SR_CgaCtaId ;  /* 0x00000000000579c3 */ /* 0x000ef00000008800 */
[----:B------:R-:W-:Y:S06]  /*164e0*/  BAR.SYNC.DEFER_BLOCKING 0x5, 0x180 ;  /* 0x0146000000007b1d */ /* 0x000fec0000010000 */
[----:B------:R-:W-:-:S02]  /*164f0*/  UMOV UR4, 0x400 ;  /* 0x0000040000047882 */ /* 0x000fc40000000000 */
[----:B---3--:R-:W-:-:S06]  /*16500*/  ULEA UR4, UR5, UR4, 0x18 ;  /* 0x0000000405047291 */ /* 0x008fcc000f8ec03f */
[----:B------:R-:W-:-:S05]  /*16510*/  IMAD.U32 R18, RZ, RZ, UR4 ;  /* 0x00000004ff127e24 */ /* 0x000fca000f8e00ff */
[----:B012---:R-:W0:Y:S04]  /*16520*/  LDS.128 R4, [R18+0x2a8d0] ;  /* 0x02a8d00012047984 */ /* 0x007e280000000c00 */
[----:B0-----:R0:W-:Y:S04]  /*16530*/  STL.64 [R1], R4 ;  /* 0x0000000401007387 */ /* 0x0011e80000100a00 */
[----:B------:R0:W-:Y:S01]  /*16540*/  STL.64 [R1+0x8], R6 ;  /* 0x0000080601007387 */ /* 0x0001e20000100a00 */
[----:B------:R-:W-:Y:S06]  /*16550*/  BAR.ARV 0x4, 0x180 ;  /* 0x0106000000007b1d */ /* 0x000fec0000002000 */
[----:B------:R-:W-:Y:S05]  /*16560*/  BRA `(.L_x_1344) ;  /* 0x00000010003c7947 */ /* 0x000fea0003800000 */
.L_x_1343:
[----:B------:R-:W3:Y:S01]  /*16570*/  S2R R16, SR_TID.X ;  /* 0x0000000000107919 */ /* 0x000ee20000002100 */
[----:B------:R-:W-:Y:S01]  /*16580*/  UMOV UR4, 0xffffffff ;  /* 0xffffffff00047882 */ /* 0x000fe20000000000 */
[----:B---3--:R-:W-:-:S04]  /*16590*/  LOP3.LUT R16, R16, 0x1f, RZ, 0xc0, !PT ;  /* 0x0000001f10107812 */ /* 0x008fc800078ec0ff */
[----:B------:R-:W-:Y:S01]  /*165a0*/  ISETP.NE.AND P0, PT, R16, 0x1f, PT ;  /* 0x0000001f1000780c */ /* 0x000fe20003f05270 */
[----:B------:R-:W-:-:S12]  /*165b0*/  BRA.DIV UR4, `(.L_x_1345) ;  /* 0x0000002a04087947 */ /* 0x000fd8000b800000 */
[----:B------:R-:W0:Y:S01]  /*165c0*/  LDL.LU R3, [R1] ;  /* 0x0000000001037983 */ /* 0x000e220000300800 */
[----:B------:R-:W-:-:S03]  /*165d0*/  ULDC UR4, c[0x0][0xc3c] ;  /* 0x00030f0000047ab9 */ /* 0x000fc60000000800 */
[----:B-12---:R-:W2:Y:S01]  /*165e0*/  LDL R4, [R1+0xc] ;  /* 0x00000c0001047983 */ /* 0x006ea20000100800 */
[----:B------:R-:W-:Y:S01]  /*165f0*/  ULDC.64 UR6, c[0x0][0x208] ;  /* 0x0000820000067ab9 */ /* 0x000fe20000000a00 */
[----:B0-----:R-:W-:Y:S02]  /*16600*/  IMAD.MOV.U32 R8, RZ, RZ, R3 ;  /* 0x000000ffff087224 */ /* 0x001fe400078e0003 */
[----:B--2---:R-:W-:-:S05]  /*16610*/  IMAD.IADD R0, R4, 0x1, R16 ;  /* 0x0000000104007824 */ /* 0x004fca00078e0210 */
        /* <DEDUP_REMOVED lines=9> */
[C---:B------:R-:W-:Y:S01]  /*166b0*/  ISETP.GE.U32.AND P3, PT, R16.reuse, 0x4, PT ;  /* 0x000000041000780c */ /* 0x040fe20003f66070 */
[----:B------:R-:W-:Y:S01]  /*166c0*/  SHFL.IDX PT, R0, R8, RZ, 0x1f ;  /* 0x00001fff08007589 */ /* 0x000fe200000e0000 */
[C---:B------:R-:W-:Y:S02]  /*166d0*/  ISETP.GE.U32.AND P4, PT, R16.reuse, 0x8, PT ;  /* 0x000000081000780c */ /* 0x040fe40003f86070 */
[----:B------:R-:W-:Y:S01]  /*166e0*/  ISETP.GE.U32.AND P5, PT, R16, 0x10, PT ;  /* 0x000000101000780c */ /* 0x000fe20003fa6070 */
[----:B--2---:R-:W-:Y:S01]  /*166f0*/  @!P1 IMAD.MOV.U32 R5, RZ, RZ, R6 ;  /* 0x000000ffff059224 */ /* 0x004fe200078e0006 */
[----:B------:R-:W-:-:S02]  /*16700*/  CS2R R6, SRZ ;  /* 0x0000000000067805 */ /* 0x000fc4000001ff00 */
[----:B---3--:R-:W-:Y:S01]  /*16710*/  @!P1 IMAD.MOV.U32 R7, RZ, RZ, R2 ;  /* 0x000000ffff079224 */ /* 0x008fe200078e0002 */
[----:B------:R-:W-:-:S03]  /*16720*/  ISETP.NE.AND P1, PT, R16, RZ, PT ;  /* 0x000000ff1000720c */ /* 0x000fc60003f25270 */
[----:B------:R-:W-:-:S05]  /*16730*/  IMAD R2, R7, R5, RZ ;  /* 0x0000000507027224 */ /* 0x000fca00078e02ff */
[----:B------:R-:W0:Y:S02]  /*16740*/  SHFL.UP PT, R3, R2, 0x1, RZ ;  /* 0x0420000002037989 */ /* 0x000e2400000e00ff */
[----:B0-----:R-:W-:-:S05]  /*16750*/  SEL R9, R3, RZ, P1 ;  /* 0x000000ff03097207 */ /* 0x001fca0000800000 */
[----:B------:R-:W-:Y:S02]  /*16760*/  IMAD.IADD R2, R2, 0x1, R9 ;  /* 0x0000000102027824 */ /* 0x000fe400078e0209 */
[----:B------:R-:W-:Y:S04]  /*16770*/  SHFL.IDX PT, R9, R8, 0x1, 0x1f ;  /* 0x00201f0008097f89 */ /* 0x000fe800000e0000 */
        /* <DEDUP_REMOVED lines=12> */
[----:B------:R0:W1:Y:S02]  /*16840*/  SHFL.IDX PT, R10, R2, 0x1f, 0x1f ;  /* 0x03e01f00020a7f89 */ /* 0x00006400000e0000 */
.L_x_1411:
[----:B------:R-:W-:Y:S02]  /*16850*/  ULDC UR4, c[0x0][0xc38] ;  /* 0x00030e0000047ab9 */ /* 0x000fe40000000800 */
[----:B------:R-:W-:-:S04]  /*16860*/  IMAD.U32 R8, RZ, RZ, UR4 ;  /* 0x00000004ff087e24 */ /* 0x000fc8000f8e00ff */
[----:B-1----:R-:W-:-:S04]  /*16870*/  IMAD R10, R10, R8, RZ ;  /* 0x000000080a0a7224 */ /* 0x002fc800078e02ff */
[----:B------:R-:W-:-:S05]  /*16880*/  IMAD.IADD R4, R9, 0x1, R10 ;  /* 0x0000000109047824 */ /* 0x000fca00078e020a */
[----:B------:R-:W-:-:S13]  /*16890*/  ISETP.GT.AND P6, PT, R4, R0, PT ;  /* 0x000000000400720c */ /* 0x000fda0003fc4270 */
[----:B------:R-:W-:Y:S05]  /*168a0*/  @P6 BRA `(.L_x_1346) ;  /* 0x0000000000b06947 */ /* 0x000fea0003800000 */
.L_x_1349:
[----:B------:R-:W2:Y:S01]  /*168b0*/  LDL.LU R3, [R1+0xc] ;  /* 0x00000c0001037983 */ /* 0x000ea20000300800 */
[----:B0-----:R-:W0:Y:S01]  /*168c0*/  LDC R2, c[0x0][0xc3c] ;  /* 0x00030f00ff027b82 */ /* 0x001e220000000800 */
[----:B--2---:R-:W-:-:S05]  /*168d0*/  VIADD R3, R3, 0x1f ;  /* 0x0000001f03037836 */ /* 0x004fca0000000000 */
[----:B0-----:R-:W-:-:S13]  /*168e0*/  ISETP.GE.AND P6, PT, R3, R2, PT ;  /* 0x000000020300720c */ /* 0x001fda0003fc6270 */
[----:B------:R-:W-:Y:S05]  /*168f0*/  @P6 BRA `(.L_x_1347) ;  /* 0x0000000800f06947 */ /* 0x000fea0003800000 */
[----:B------:R-:W0:Y:S01]  /*16900*/  S2R R5, SR_TID.X ;  /* 0x0000000000057919 */ /* 0x000e220000002100 */
[----:B------:R-:W-:Y:S01]  /*16910*/  ULDC.64 UR4, c[0x0][0x208] ;  /* 0x0000820000047ab9 */ /* 0x000fe20000000a00 */
[----:B------:R1:W-:Y:S01]  /*16920*/  STL [R1+0xc], R3 ;  /* 0x00000c0301007387 */ /* 0x0003e20000100800 */
[----:B0-----:R-:W-:-:S05]  /*16930*/  LOP3.LUT R5, R5, 0x1f, RZ, 0xc0, !PT ;  /* 0x0000001f05057812 */ /* 0x001fca00078ec0ff */
[----:B------:R-:W-:Y:S02]  /*16940*/  IMAD.IADD R7, R3, 0x1, R5 ;  /* 0x0000000103077824 */ /* 0x000fe400078e0205 */
[----:B------:R-:W-:-:S03]  /*16950*/  IMAD.MOV.U32 R5, RZ, RZ, RZ ;  /* 0x000000ffff057224 */ /* 0x000fc600078e00ff */
[----:B------:R-:W-:-:S13]  /*16960*/  ISETP.GE.OR P6, PT, R7, R2, !P0 ;  /* 0x000000020700720c */ /* 0x000fda00047c6670 */
[----:B-1----:R-:W0:Y:S02]  /*16970*/  @!P6 LDC.64 R2, c[0x0][0xc80] ;  /* 0x00032000ff02eb82 */ /* 0x002e240000000a00 */
[----:B0-----:R-:W-:-:S05]  /*16980*/  @!P6 IMAD.WIDE R2, R7, 0x4, R2 ;  /* 0x000000040702e825 */ /* 0x001fca00078e0202 */
[----:B------:R0:W2:Y:S02]  /*16990*/  @!P6 LDG.E R5, desc[UR4][R2.64] ;  /* 0x000000040205e981 */ /* 0x0000a4000c1e1900 */
[----:B0-----:R-:W0:Y:S02]  /*169a0*/  @!P6 LDC.64 R2, c[0x0][0xc78] ;  /* 0x00031e00ff02eb82 */ /* 0x001e240000000a00 */
[----:B0-----:R-:W-:-:S04]  /*169b0*/  @!P6 IMAD.WIDE R2, R7, 0x4, R2 ;  /* 0x000000040702e825 */ /* 0x001fc800078e0202 */
[----:B------:R-:W-:-:S06]  /*169c0*/  IMAD.MOV.U32 R7, RZ, RZ, RZ ;  /* 0x000000ffff077224 */ /* 0x000fcc00078e00ff */
[----:B------:R-:W2:Y:S01]  /*169d0*/  @!P6 LDG.E R7, desc[UR4][R2.64] ;  /* 0x000000040207e981 */ /* 0x000ea2000c1e1900 */
[----:B------:R-:W-:Y:S01]  /*169e0*/  UMOV UR4, 0xffffffff ;  /* 0xffffffff00047882 */ /* 0x000fe20000000000 */
[----:B--2---:R-:W-:Y:S02]  /*169f0*/  IMAD R2, R7, R5, RZ ;  /* 0x0000000507027224 */ /* 0x004fe400078e02ff */
[----:B------:R-:W-:Y:S05]  /*16a00*/  BRA.DIV UR4, `(.L_x_1348) ;  /* 0x0000002a04547947 */ /* 0x000fea000b800000 */
        /* <DEDUP_REMOVED lines=16> */
.L_x_1419:
[----:B------:R-:W-:Y:S02]  /*16b10*/  ULDC UR4, c[0x0][0xc38] ;  /* 0x00030e0000047ab9 */ /* 0x000fe40000000800 */
[----:B------:R-:W-:-:S04]  /*16b20*/  IMAD.U32 R8, RZ, RZ, UR4 ;  /* 0x00000004ff087e24 */ /* 0x000fc8000f8e00ff */
[----:B-1----:R-:W-:-:S04]  /*16b30*/  IMAD R10, R10, R8, RZ ;  /* 0x000000080a0a7224 */ /* 0x002fc800078e02ff */
[----:B------:R-:W-:-:S05]  /*16b40*/  IMAD.IADD R4, R10, 0x1, R4 ;  /* 0x000000010a047824 */ /* 0x000fca00078e0204 */
[----:B------:R-:W-:-:S13]  /*16b50*/  ISETP.GT.AND P6, PT, R4, R0, PT ;  /* 0x000000000400720c */ /* 0x000fda0003fc4270 */
[----:B------:R-:W-:Y:S05]  /*16b60*/  @!P6 BRA `(.L_x_1349) ;  /* 0xfffffffc0050e947 */ /* 0x000fea000383ffff */
.L_x_1346:
[----:B------:R-:W-:Y:S01]  /*16b70*/  IMAD.IADD R10, R4, 0x1, -R10 ;  /* 0x00000001040a7824 */ /* 0x000fe200078e0a0a */
[----:B------:R-:W-:-:S03]  /*16b80*/  UMOV UR4, 0xffffffff ;  /* 0xffffffff00047882 */ /* 0x000fc60000000000 */
[----:B------:R-:W-:-:S05]  /*16b90*/  IMAD R3, R2, R8, R10 ;  /* 0x0000000802037224 */ /* 0x000fca00078e020a */
[----:B------:R-:W-:Y:S01]  /*16ba0*/  ISETP.GT.AND P6, PT, R3, R0, PT ;  /* 0x000000000300720c */ /* 0x000fe20003fc4270 */
[----:B------:R-:W-:-:S12]  /*16bb0*/  BRA.DIV UR4, `(.L_x_1350) ;  /* 0x0000002a04c07947 */ /* 0x000fd8000b800000 */
[----:B------:R-:W2:Y:S01]  /*16bc0*/  LDL.LU R11, [R1+0xc] ;  /* 0x00000c00010b7983 */ /* 0x000ea20000300800 */
[----:B------:R-:W-:-:S04]  /*16bd0*/  VOTE.ANY R3, PT, !P6 ;  /* 0x0000000000037806 */ /* 0x000fc800070e0100 */
[----:B------:R-:W1:Y:S02]  /*16be0*/  POPC R9, R3 ;  /* 0x0000000300097309 */ /* 0x000e640000000000 */
[----:B-1----:R2:W1:Y:S04]  /*16bf0*/  SHFL.IDX PT, R4, R5, R9, 0x1f ;  /* 0x00001f0905047589 */ /* 0x00246800000e0000 */
[----:B------:R3:W4:Y:S01]  /*16c00*/  SHFL.IDX PT, R7, R7, R9, 0x1f ;  /* 0x00001f0907077589 */ /* 0x00072200000e0000 */
[----:B--2---:R-:W-:-:S05]  /*16c10*/  IMAD.IADD R5, R9, 0x1, R11 ;  /* 0x0000000109057824 */ /* 0x004fca00078e020b */
[----:B-1--4-:R3:W-:Y:S02]  /*16c20*/  STL [R1+0xc], R5 ;  /* 0x00000c0501007387 */ /* 0x0127e40000100800 */
.L_x_1424:
[----:B------:R-:W-:-:S13]  /*16c30*/  ISETP.NE.AND P0, PT, R3, RZ, PT ;  /* 0x000000ff0300720c */ /* 0x000fda0003f05270 */
[----:B------:R-:W-:Y:S05]  /*16c40*/  @!P0 BRA `(.L_x_1351) ;  /* 0x0000000000148947 */ /* 0x000fea0003800000 */
[----:B------:R-:W-:Y:S01]  /*16c50*/  UMOV UR4, 0xffffffff ;  /* 0xffffffff00047882 */ /* 0x000fe20000000000 */
[----:B---3--:R-:W-:Y:S02]  /*16c60*/  VIADD R9, R9, 0xffffffff ;  /* 0xffffffff09097836 */ /* 0x008fe40000000000 */
[----:B------:R-:W-:Y:S05]  /*16c70*/  BRA.DIV UR4, `(.L_x_1352) ;  /* 0x0000002a04f87947 */ /* 0x000fea000b800000 */
[----:B0-----:R0:W1:Y:S02]  /*16c80*/  SHFL.IDX PT, R2, R2, R9, 0x1f ;  /* 0x00001f0902027589 */ /* 0x00106400000e0000 */
.L_x_1427:
[----:B-1----:R-:W-:-:S07]  /*16c90*/  IMAD.MOV.U32 R6, RZ, RZ, R2 ;  /* 0x000000ffff067224 */ /* 0x002fce00078e0002 */
.L_x_1351:
[----:B0-----:R-:W-:Y:S01]  /*16ca0*/  IMAD R2, R6, R8, R10 ;  /* 0x0000000806027224 */ /* 0x001fe200078e020a */
[----:B------:R-:W-:-:S03]  /*16cb0*/  ISETP.NE.AND P0, PT, R7, 0x1, PT ;  /* 0x000000010700780c */ /* 0x000fc60003f05270 */
[----:B------:R-:W-:Y:S01]  /*16cc0*/  IMAD.IADD R0, R0, 0x1, -R2 ;  /* 0x0000000100007824 */ /* 0x000fe200078e0a02 */
[----:B------:R0:W-:Y:S09]  /*16cd0*/  STL [R1], R2 ;  /* 0x0000000201007387 */ /* 0x0001f20000100800 */
[----:B------:R-:W-:Y:S05]  /*16ce0*/  @!P0 BRA `(.L_x_1353) ;  /* 0x0000000000e48947 */ /* 0x000fea0003800000 */
[----:B---3--:R-:W-:-:S04]  /*16cf0*/  IABS R5, R4 ;  /* 0x0000000400057213 */ /* 0x008fc80000000000 */
[----:B0-----:R-:W0:Y:S08]  /*16d00*/  I2F.RP R2, R5 ;  /* 0x0000000500027306 */ /* 0x001e300000209400 */
[----:B0-----:R-:W0:Y:S02]  /*16d10*/  MUFU.RCP R2, R2 ;  /* 0x0000000200027308 */ /* 0x001e240000001000 */
[----:B0-----:R-:W-:-:S06]  /*16d20*/  VIADD R2, R2, 0xffffffe ;  /* 0x0ffffffe02027836 */ /* 0x001fcc0000000000 */
[----:B------:R-:W0:Y:S02]  /*16d30*/  F2I.FTZ.U32.TRUNC.NTZ R3, R2 ;  /* 0x0000000200037305 */ /* 0x000e24000021f000 */
[----:B0-----:R-:W-:-:S04]  /*16d40*/  IMAD.MOV R2, RZ, RZ, -R3 ;  /* 0x000000ffff027224 */ /* 0x001fc800078e0a03 */
[----:B------:R-:W-:Y:S02]  /*16d50*/  IMAD R8, R2, R5, RZ ;  /* 0x0000000502087224 */ /* 0x000fe400078e02ff */
[----:B------:R-:W-:-:S04]  /*16d60*/  IMAD.MOV.U32 R2, RZ, RZ, RZ ;  /* 0x000000ffff027224 */ /* 0x000fc800078e00ff */
[----:B------:R-:W-:Y:S01]  /*16d70*/  IMAD.HI.U32 R8, R3, R8, R2 ;  /* 0x0000000803087227 */ /* 0x000fe200078e0002 */
[----:B------:R-:W-:Y:S02]  /*16d80*/  IABS R2, R0 ;  /* 0x0000000000027213 */ /* 0x000fe40000000000 */
[----:B------:R-:W-:-:S03]  /*16d90*/  IABS R3, R4 ;  /* 0x0000000400037213 */ /* 0x000fc60000000000 */
[----:B------:R-:W-:-:S04]  /*16da0*/  IMAD.HI.U32 R8, R8, R2, RZ ;  /* 0x0000000208087227 */ /* 0x000fc800078e00ff */
[----:B------:R-:W-:-:S04]  /*16db0*/  IMAD.MOV R3, RZ, RZ, -R3 ;  /* 0x000000ffff037224 */ /* 0x000fc800078e0a03 */
[----:B------:R-:W-:-:S05]  /*16dc0*/  IMAD R2, R8, R3, R2 ;  /* 0x0000000308027224 */ /* 0x000fca00078e0202 */
[----:B------:R-:W-:-:S13]  /*16dd0*/  ISETP.GT.U32.AND P1, PT, R5, R2, PT ;  /* 0x000000020500720c */ /* 0x000fda0003f24070 */
[----:B------:R-:W-:Y:S02]  /*16de0*/  @!P1 IMAD.IADD R2, R2, 0x1, -R5 ;  /* 0x0000000102029824 */ /* 0x000fe400078e0a05 */
[----:B------:R-:W-:Y:S01]  /*16df0*/  @!P1 VIADD R8, R8, 0x1 ;  /* 0x0000000108089836 */ /* 0x000fe20000000000 */
[----:B------:R-:W-:Y:S02]  /*16e00*/  ISETP.NE.AND P1, PT, R4, RZ, PT ;  /* 0x000000ff0400720c */ /* 0x000fe40003f25270 */
[----:B------:R-:W-:Y:S02]  /*16e10*/  ISETP.GE.U32.AND P0, PT, R2, R5, PT ;  /* 0x000000050200720c */ /* 0x000fe40003f06070 */
[----:B------:R-:W-:-:S04]  /*16e20*/  IABS R5, R7 ;  /* 0x0000000700057213 */ /* 0x000fc80000000000 */
[----:B------:R-:W0:Y:S07]  /*16e30*/  I2F.RP R2, R5 ;  /* 0x0000000500027306 */ /* 0x000e2e0000209400 */
[----:B------:R-:W-:Y:S01]  /*16e40*/  @P0 VIADD R8, R8, 0x1 ;  /* 0x0000000108080836 */ /* 0x000fe20000000000 */
[----:B0-----:R-:W0:Y:S02]  /*16e50*/  MUFU.RCP R2, R2 ;  /* 0x0000000200027308 */ /* 0x001e240000001000 */
[----:B0-----:R-:W-:-:S06]  /*16e60*/  VIADD R2, R2, 0xffffffe ;  /* 0x0ffffffe02027836 */ /* 0x001fcc0000000000 */
[----:B------:R-:W0:Y:S02]  /*16e70*/  F2I.FTZ.U32.TRUNC.NTZ R3, R2 ;  /* 0x0000000200037305 */ /* 0x000e24000021f000 */
[----:B0-----:R-:W-:-:S04]  /*16e80*/  IMAD.MOV R2, RZ, RZ, -R3 ;  /* 0x000000ffff027224 */ /* 0x001fc800078e0a03 */
[----:B------:R-:W-:Y:S02]  /*16e90*/  IMAD R6, R2, R5, RZ ;  /* 0x0000000502067224 */ /* 0x000fe400078e02ff */
[----:B------:R-:W-:-:S04]  /*16ea0*/  IMAD.MOV.U32 R2, RZ, RZ, RZ ;  /* 0x000000ffff027224 */ /* 0x000fc800078e00ff */
[----:B------:R-:W-:Y:S01]  /*16eb0*/  IMAD.HI.U32 R6, R3, R6, R2 ;  /* 0x0000000603067227 */ /* 0x000fe200078e0002 */
[----:B------:R-:W-:-:S03]  /*16ec0*/  LOP3.LUT R2, R0, R4, RZ, 0x3c, !PT ;  /* 0x0000000400027212 */ /* 0x000fc600078e3cff */
[----:B------:R-:W-:Y:S01]  /*16ed0*/  IMAD.MOV.U32 R3, RZ, RZ, R8 ;  /* 0x000000ffff037224 */ /* 0x000fe200078e0008 */
[----:B------:R-:W-:Y:S02]  /*16ee0*/  ISETP.GE.AND P2, PT, R2, RZ, PT ;  /* 0x000000ff0200720c */ /* 0x000fe40003f46270 */
[----:B------:R-:W-:-:S05]  /*16ef0*/  IABS R8, R7 ;  /* 0x0000000700087213 */ /* 0x000fca0000000000 */
[----:B------:R-:W-:-:S06]  /*16f00*/  IMAD.MOV R8, RZ, RZ, -R8 ;  /* 0x000000ffff087224 */ /* 0x000fcc00078e0a08 */
        /* <DEDUP_REMOVED lines=9> */
[----:B------:R-:W-:Y:S01]  /*16fa0*/  ISETP.GE.U32.AND P0, PT, R2, R5, PT ;  /* 0x000000050200720c */ /* 0x000fe20003f06070 */
[----:B------:R-:W-:-:S04]  /*16fb0*/  IMAD.MOV R2, RZ, RZ, -R3 ;  /* 0x000000ffff027224 */ /* 0x000fc800078e0a03 */
[----:B------:R-:W-:Y:S01]  /*16fc0*/  IMAD R0, R4, R2, R0 ;  /* 0x0000000204007224 */ /* 0x000fe200078e0200 */
[----:B------:R-:W-:-:S04]  /*16fd0*/  LOP3.LUT R2, R3, R7, RZ, 0x3c, !PT ;  /* 0x0000000703027212 */ /* 0x000fc800078e3cff */
[----:B------:R-:W-:-:S03]  /*16fe0*/  ISETP.GE.AND P2, PT, R2, RZ, PT ;  /* 0x000000ff0200720c */ /* 0x000fc60003f46270 */
[----:B------:R-:W-:-:S10]  /*16ff0*/  @P0 VIADD R6, R6, 0x1 ;  /* 0x0000000106060836 */ /* 0x000fd40000000000 */
[----:B------:R-:W-:Y:S01]  /*17000*/  @!P2 IMAD.MOV R6, RZ, RZ, -R6 ;  /* 0x000000ffff06a224 */ /* 0x000fe200078e0a06 */
[----:B------:R-:W-:-:S05]  /*17010*/  @!P1 LOP3.LUT R6, RZ, R7, RZ, 0x33, !PT ;  /* 0x00000007ff069212 */ /* 0x000fca00078e33ff */
[----:B------:R-:W-:-:S04]  /*17020*/  IMAD.MOV R2, RZ, RZ, -R6 ;  /* 0x000000ffff027224 */ /* 0x000fc800078e0a06 */
[C---:B------:R-:W-:Y:S02]  /*17030*/  IMAD R2, R7.reuse, R2, R3 ;  /* 0x0000000207027224 */ /* 0x040fe400078e0203 */
[----:B------:R-:W-:-:S04]  /*17040*/  IMAD R7, R7, 0x1000000, R6 ;  /* 0x0100000007077824 */ /* 0x000fc800078e0206 */
[----:B------:R-:W-:-:S05]  /*17050*/  IMAD R2, R2, 0x10000, R7 ;  /* 0x0001000002027824 */ /* 0x000fca00078e0207 */
[----:B------:R0:W-:Y:S01]  /*17060*/  STL [R1+0x8], R2 ;  /* 0x0000080201007387 */ /* 0x0001e20000100800 */
[----:B------:R-:W-:Y:S05]  /*17070*/  BRA `(.L_x_1354) ;  /* 0x0000000400007947 */ /* 0x000fea0003800000 */
.L_x_1353:
[----:B---3--:R-:W2:Y:S01]  /*17080*/  LDL R5, [R1+0xc] ;  /* 0x00000c0001057983 */ /* 0x008ea20000100800 */
[----:B0-----:R-:W2:Y:S01]  /*17090*/  LDC.64 R2, c[0x0][0xc90] ;  /* 0x00032400ff027b82 */ /* 0x001ea20000000a00 */
[----:B------:R-:W-:Y:S01]  /*170a0*/  ULDC.64 UR4, c[0x0][0x208] ;  /* 0x0000820000047ab9 */ /* 0x000fe20000000a00 */
[----:B--2---:R-:W-:-:S05]  /*170b0*/  IMAD.WIDE R2, R5, 0x4, R2 ;  /* 0x0000000405027825 */ /* 0x004fca00078e0202 */
[----:B------:R-:W2:Y:S02]  /*170c0*/  LDG.E R6, desc[UR4][R2.64] ;  /* 0x0000000402067981 */ /* 0x000ea4000c1e1900 */
[----:B--2---:R-:W-:-:S05]  /*170d0*/  IMAD R5, R4, R6, RZ ;  /* 0x0000000604057224 */ /* 0x004fca00078e02ff */
[----:B------:R-:W-:-:S04]  /*170e0*/  IABS R7, R5 ;  /* 0x0000000500077213 */ /* 0x000fc80000000000 */
[----:B------:R-:W0:Y:S08]  /*170f0*/  I2F.RP R2, R7 ;  /* 0x0000000700027306 */ /* 0x000e300000209400 */
        /* <DEDUP_REMOVED lines=22> */
[----:B------:R-:W-:Y:S02]  /*17260*/  IMAD R7, R6, R2, RZ ;  /* 0x0000000206077224 */ /* 0x000fe400078e02ff */
[----:B------:R-:W-:Y:S02]  /*17270*/  IMAD.MOV R2, RZ, RZ, -R2 ;  /* 0x000000ffff027224 */ /* 0x000fe400078e0a02 */
[----:B------:R-:W-:Y:S02]  /*17280*/  IMAD.MOV R3, RZ, RZ, -R7 ;  /* 0x000000ffff037224 */ /* 0x000fe400078e0a07 */
[----:B------:R-:W-:-:S03]  /*17290*/  IMAD R0, R5, R2, R0 ;  /* 0x0000000205007224 */ /* 0x000fc600078e0200 */
[----:B------:R-:W-:Y:S02]  /*172a0*/  VIADDMNMX R6, R3, R8, R6, PT ;  /* 0x0000000803067246 */ /* 0x000fe40003800106 */
[----:B------:R-:W-:Y:S02]  /*172b0*/  IADD3 R7, R7, 0x1000000, R0 ;  /* 0x0100000007077810 */ /* 0x000fe40007ffe000 */
        /* <DEDUP_REMOVED lines=25> */
[----:B------:R-:W-:Y:S02]  /*17450*/  IMAD R3, R2, R6, R7 ;  /* 0x0000000602037224 */ /* 0x000fe400078e0207 */
[----:B------:R-:W-:-:S03]  /*17460*/  IMAD.MOV.U32 R0, RZ, RZ, R2 ;  /* 0x000000ffff007224 */ /* 0x000fc600078e0002 */
[----:B------:R1:W-:Y:S04]  /*17470*/  STL [R1+0x8], R3 ;  /* 0x0000080301007387 */ /* 0x0003e80000100800 */
.L_x_1354:
[----:B-1----:R-:W-:-:S05]  /*17480*/  LOP3.LUT R3, RZ, R0, RZ, 0x33, !PT ;  /* 0x00000000ff037212 */ /* 0x002fca00078e33ff */
[----:B------:R-:W-:-:S05]  /*17490*/  IMAD.IADD R0, R4, 0x1, R3 ;  /* 0x0000000104007824 */ /* 0x000fca00078e0203 */
[----:B------:R2:W-:Y:S01]  /*174a0*/  STL [R1+0x4], R0 ;  /* 0x0000040001007387 */ /* 0x0005e20000100800 */
[----:B------:R-:W-:Y:S05]  /*174b0*/  BRA `(.L_x_1355) ;  /* 0x0000000000287947 */ /* 0x000fea0003800000 */
.L_x_1347:
[----:B------:R-:W-:Y:S01]  /*174c0*/  UMOV UR4, URZ ;  /* 0x0000003f00047c82 */ /* 0x000fe20008000000 */
[----:B------:R-:W-:Y:S01]  /*174d0*/  ULDC UR6, c[0x0][0xc3c] ;  /* 0x00030f0000067ab9 */ /* 0x000fe20000000800 */
[----:B------:R-:W-:Y:S01]  /*174e0*/  UMOV UR5, URZ ;  /* 0x0000003f00057c82 */ /* 0x000fe20008000000 */
[----:B------:R0:W-:Y:S01]  /*174f0*/  STL [R1], R0 ;  /* 0x0000000001007387 */ /* 0x0001e20000100800 */
[----:B------:R-:W-:Y:S02]  /*17500*/  IMAD.U32 R3, RZ, RZ, UR4 ;  /* 0x00000004ff037e24 */ /* 0x000fe4000f8e00ff */
[----:B------:R-:W-:-:S03]  /*17510*/  IMAD.U32 R2, RZ, RZ, UR5 ;  /* 0x00000005ff027e24 */ /* 0x000fc6000f8e00ff */
[----:B------:R1:W-:Y:S01]  /*17520*/  STL [R1+0x4], R3 ;  /* 0x0000040301007387 */ /* 0x0003e20000100800 */
[----:B0-----:R-:W-:-:S05]  /*17530*/  IMAD.U32 R0, RZ, RZ, UR6 ;  /* 0x00000006ff007e24 */ /* 0x001fca000f8e00ff */
[----:B------:R1:W-:Y:S04]  /*17540*/  STL [R1+0xc], R0 ;  /* 0x00000c0001007387 */ /* 0x0003e80000100800 */
[----:B------:R1:W-:Y:S02]  /*17550*/  STL [R1+0x8], R2 ;  /* 0x0000080201007387 */ /* 0x0003e40000100800 */
.L_x_1355:
[----:B-1----:R-:W3:Y:S04]  /*17560*/  LDL R3, [R1+0x8] ;  /* 0x0000080001037983 */ /* 0x002ee80000100800 */
[----:B0-----:R-:W4:Y:S04]  /*17570*/  LDL R2, [R1+0xc] ;  /* 0x00000c0001027983 */ /* 0x001f280000100800 */
[----:B------:R-:W5:Y:S04]  /*17580*/  LDL R5, [R1+0x4] ;  /* 0x0000040001057983 */ /* 0x000f680000100800 */
[----:B------:R-:W5:Y:S01]  /*17590*/  LDL R4, [R1] ;  /* 0x0000000001047983 */ /* 0x000f620000100800 */
[----:B--2---:R-:W0:Y:S01]  /*175a0*/  S2R R0, SR_TID.X ;  /* 0x0000000000007919 */ /* 0x004e220000002100 */
[----:B------:R-:W-:Y:S05]  /*175b0*/  WARPSYNC.ALL ;  /* 0x0000000000007948 */ /* 0x000fea0003800000 */
[----:B0-----:R-:W-:Y:S01]  /*175c0*/  LOP3.LUT R0, R0, 0x1f, RZ, 0xc0, !PT ;  /* 0x0000001f00007812 */ /* 0x001fe200078ec0ff */
[----:B------:R-:W-:Y:S03]  /*175d0*/  BAR.SYNC.DEFER_BLOCKING 0x4, 0x180 ;  /* 0x0106000000007b1d */ /* 0x000fe60000010000 */
[----:B------:R-:W-:-:S13]  /*175e0*/  ISETP.NE.AND P0, PT, R0, RZ, PT ;  /* 0x000000ff0000720c */ /* 0x000fda0003f05270 */
[----:B------:R-:W-:Y:S01]  /*175f0*/  @!P0 MOV R0, 0x400 ;  /* 0x0000040000008802 */ /* 0x000fe20000000f00 */
[----:B---3--:R-:W-:Y:S02]  /*17600*/  IMAD.MOV.U32 R6, RZ, RZ, R3 ;  /* 0x000000ffff067224 */ /* 0x008fe400078e0003 */
[----:B------:R-:W0:Y:S01]  /*17610*/  @!P0 S2R R3, SR_CgaCtaId ;  /* 0x0000000000038919 */ /* 0x000e220000008800 */
[----:B----4-:R-:W-:Y:S01]  /*17620*/  IMAD.MOV.U32 R7, RZ, RZ, R2 ;  /* 0x000000ffff077224 */ /* 0x010fe200078e0002 */
[----:B0-----:R-:W-:-:S05]  /*17630*/  @!P0 LEA R18, R3, R0, 0x18 ;  /* 0x0000000003128211 */ /* 0x001fca00078ec0ff */
[----:B-----5:R1:W-:Y:S01]  /*17640*/  @!P0 STS.128 [R18+0x2a8d0], R4 ;  /* 0x02a8d00412008388 */ /* 0x0203e20000000c00 */
[----:B------:R-:W-:Y:S06]  /*17650*/  BAR.ARV 0x5, 0x180 ;  /* 0x0146000000007b1d */ /* 0x000fec0000002000 */
.L_x_1344:
[----:B------:R-:W2:Y:S01]  /*17660*/  LDL R0, [R1+0xc] ;  /* 0x00000c0001007983 */ /* 0x000ea20000100800 */
[----:B------:R-:W-:Y:S02]  /*17670*/  ULDC UR4, c[0x0][0xc3c] ;  /* 0x00030f0000047ab9 */ /* 0x000fe40000000800 */
[----:B--2---:R-:W-:-:S13]  /*17680*/  ISETP.GE.AND P0, PT, R0, UR4, PT ;  /* 0x0000000400007c0c */ /* 0x004fda000bf06270 */
[----:B------:R-:W-:Y:S05]  /*17690*/  @!P0 BRA `(.L_x_1356) ;  /* 0xffffffa000188947 */ /* 0x000fea000383ffff */
[----:B------:R-:W-:Y:S05]  /*176a0*/  BSYNC B8 ;  /* 0x0000000000087941 */ /* 0x000fea0003800000 */
.L_x_1244:
[----:B--2---:R-:W2:Y:S01]  /*176b0*/  LDL.LU R0, [R1+0x50] ;  /* 0x0000500001007983 */ /* 0x004ea20000300800 */
[----:B------:R-:W-:Y:S01]  /*176c0*/  BSSY B0, `(.L_x_1357) ;  /* 0x000000b000007945 */ /* 0x000fe20003800000 */
[----:B01----:R-:W0:Y:S01]  /*176d0*/  S2R R5, SR_CgaCtaId ;  /* 0x0000000000057919 */ /* 0x003e220000008800 */
[----:B--2---:R-:W-:-:S05]  /*176e0*/  VIADD R0, R0, 0x1 ;  /* 0x0000000100007836 */ /* 0x004fca0000000000 */
        /* <DEDUP_REMOVED lines=8> */
.L_x_1428:
[----:B------:R-:W-:Y:S05]  /*17770*/  BSYNC B0 ;  /* 0x0000000000007941 */ /* 0x000fea0003800000 */
.L_x_1357:
[----:B------:R-:W-:-:S03]  /*17780*/  UMOV UR4, 0xffffffff ;  /* 0xffffffff00047882 */ /* 0x000fc60000000000 */
[----:B------:R-:W-:Y:S05]  /*17790*/  BRA.DIV UR4, `(.L_x_1359) ;  /* 0x0000002204707947 */ /* 0x000fea000b800000 */
[----:B------:R-:W1:Y:S02]  /*177a0*/  S2R R2, SR_TID.X ;  /* 0x0000000000027919 */ /* 0x000e640000002100 */
[----:B-1----:R-:W-:-:S04]  /*177b0*/  SHF.R.U32.HI R2, RZ, 0x5, R2 ;  /* 0x00000005ff027819 */ /* 0x002fc80000011602 */
[----:B------:R-:W-:-:S05]  /*177c0*/  LOP3.LUT R2, R2, 0x3, RZ, 0xc0, !PT ;  /* 0x0000000302027812 */ /* 0x000fca00078ec0ff */
[----:B------:R1:W2:Y:S02]  /*177d0*/  SHFL.IDX PT, R14, R2, RZ, 0x1f ;  /* 0x00001fff020e7589 */ /* 0x0002a400000e0000 */
.L_x_1431:
[----:B--2---:R-:W-:Y:S01]  /*177e0*/  ISETP.NE.AND P0, PT, R14, RZ, PT ;  /* 0x000000ff0e00720c */ /* 0x004fe20003f05270 */
[----:B------:R-:W-:-:S12]  /*177f0*/  BSSY B0, `(.L_x_1360) ;  /* 0x0000027000007945 */ /* 0x000fd80003800000 */
[----:B------:R-:W-:Y:S05]  /*17800*/  @P0 BRA `(.L_x_1361) ;  /* 0x0000000000940947 */ /* 0x000fea0003800000 */
[----:B------:R-:W-:-:S03]  /*17810*/  UMOV UR4, 0xffffffff ;  /* 0xffffffff00047882 */ /* 0x000fc60000000000 */
[----:B------:R-:W-:Y:S05]  /*17820*/  BRA.DIV UR4, `(.L_x_1362) ;  /* 0x0000002204807947 */ /* 0x000fea000b800000 */
[----:B------:R-:W-:-:S13]  /*17830*/  ELECT P6, URZ, PT ;  /* 0x00000000003f782f */ /* 0x000fda00038c0000 */
.L_x_1434:
        /* <DEDUP_REMOVED lines=8> */
.L_x_1363:
        /* <DEDUP_REMOVED lines=13> */
.L_x_1435:
[----:B------:R-:W1:Y:S02]  /*17990*/  SYNCS.PHASECHK.TRANS64.TRYWAIT P0, [R7+URZ], R2 ;  /* 0x00000002070075a7 */ /* 0x000e64000800017f */
[----:B-1----:R-:W-:Y:S05]  /*179a0*/  @!P0 BRA `(.L_x_1365) ;  /* 0x0000002000548947 */ /* 0x002fea0003800000 */
.L_x_1436:
[----:B------:R-:W-:Y:S05]  /*179b0*/  @!P2 BRA `(.L_x_1366) ;  /* 0x000000000004a947 */ /* 0x000fea0003800000 */
[----:B------:R-:W-:Y:S01]  /*179c0*/  BPT.TRAP 0x1 ;  /* 0x000000040000795c */ /* 0x000fe20000300000 */
.L_x_1366:
[----:B------:R-:W-:-:S04]  /*179d0*/  VIADD R0, R0, 0x2a860 ;  /* 0x0002a86000007836 */ /* 0x000fc80000000000 */
[----:B------:R-:W-:-:S04]  /*179e0*/  IMAD R4, R19, 0x8, R0 ;  /* 0x0000000813047824 */ /* 0x000fc800078e0200 */
[----:B------:R-:W2:Y:S02]  /*179f0*/  SYNCS.PHASECHK.TRANS64.TRYWAIT P0, [R4+URZ], R5 ;  /* 0x00000005040075a7 */ /* 0x000ea4000800017f */
[----:B--2---:R-:W-:Y:S05]  /*17a00*/  @!P0 BRA `(.L_x_1367) ;  /* 0x0000002000508947 */ /* 0x004fea0003800000 */
.L_x_1437:
[----:B------:R-:W-:-:S07]  /*17a10*/  IMAD R3, R3, 0x8, R0 ;  /* 0x0000000803037824 */ /* 0x000fce00078e0200 */
.L_x_1368:
[----:B----4-:R4:W0:Y:S02]  /*17a20*/  SYNCS.PHASECHK.TRANS64.TRYWAIT P0, [R3+URZ], R2 ;  /* 0x00000002030075a7 */ /* 0x010824000800017f */
[----:B0-----:R-:W-:Y:S05]  /*17a30*/  @!P0 NANOSLEEP.SYNCS 0x989680 ;  /* 0x009896800000895d */ /* 0x001fea0003900000 */
[----:B------:R-:W0:Y:S02]  /*17a40*/  @!P0 SYNCS.PHASECHK.TRANS64 P0, [R3+URZ], R2 ;  /* 0x00000002030085a7 */ /* 0x000e24000800007f */
[----:B0-----:R-:W-:Y:S05]  /*17a50*/  @!P0 BRA `(.L_x_1368) ;  /* 0xfffffffc00f08947 */ /* 0x001fea000383ffff */
.L_x_1361:
[----:B------:R-:W-:Y:S05]  /*17a60*/  BSYNC B0 ;  /* 0x0000000000007941 */ /* 0x000fea0003800000 */
.L_x_1360:
[----:B------:R-:W-:Y:S05]  /*17a70*/  EXIT ;  /* 0x000000000000794d */ /* 0x000fea0003800000 */
.L_x_1143:
[----:B0-----:R-:W-:-:S04]  /*17a80*/  IMAD.U32 R3, RZ, RZ, UR37 ;  /* 0x00000025ff037e24 */ /* 0x001fc8000f8e00ff */
[----:B------:R0:W1:Y:S03]  /*17a90*/  SYNCS.PHASECHK.TRANS64.TRYWAIT P1, [R3+URZ+0x2a800], R0 ;  /* 0x02a80000030075a7 */ /* 0x000066000802017f */
[----:B-1----:R-:W-:Y:S05]  /*17aa0*/  @!P1 NANOSLEEP.SYNCS 0x989680 ;  /* 0x009896800000995d */ /* 0x002fea0003900000 */
[----:B------:R-:W1:Y:S02]  /*17ab0*/  @!P1 SYNCS.PHASECHK.TRANS64 P1, [R3+URZ+0x2a800], R0 ;  /* 0x02a80000030095a7 */ /* 0x000e64000802007f */
[----:B-1----:R-:W-:Y:S05]  /*17ac0*/  @!P1 BRA `(.L_x_1143) ;  /* 0xfffffffc00ec9947 */ /* 0x002fea000383ffff */
[----:B------:R-:W-:Y:S05]  /*17ad0*/  BRA `(.L_x_1369) ;  /* 0xfffffea400807947 */ /* 0x000fea000383ffff */
.L_x_1147:
[----:B-1----:R1:W2:Y:S02]  /*17ae0*/  SYNCS.PHASECHK.TRANS64.TRYWAIT P2, [R3+URZ+0x2a830], R0 ;  /* 0x02a83000030075a7 */ /* 0x0022a4000804017f */
[----:B--2---:R-:W-:Y:S05]  /*17af0*/  @!P2 NANOSLEEP.SYNCS 0x989680 ;  /* 0x009896800000a95d */ /* 0x004fea0003900000 */
[----:B------:R-:W2:Y:S02]  /*17b00*/  @!P2 SYNCS.PHASECHK.TRANS64 P2, [R3+URZ+0x2a830], R0 ;  /* 0x02a830000300a5a7 */ /* 0x000ea4000804007f */
[----:B--2---:R-:W-:Y:S05]  /*17b10*/  @!P2 BRA `(.L_x_1147) ;  /* 0xfffffffc00f0a947 */ /* 0x004fea000383ffff */
[----:B------:R-:W-:Y:S05]  /*17b20*/  BRA `(.L_x_1146) ;  /* 0xfffffea400a87947 */ /* 0x000fea000383ffff */
.L_x_1163:
[----:B-1----:R-:W-:-:S04]  /*17b30*/  IMAD.U32 R12, RZ, RZ, UR6 ;  /* 0x00000006ff0c7e24 */ /* 0x002fc8000f8e00ff */
[----:B------:R1:W2:Y:S03]  /*17b40*/  SYNCS.PHASECHK.TRANS64.TRYWAIT P2, [R12+URZ+0x2a830], R9 ;  /* 0x02a830090c0075a7 */ /* 0x0002a6000804017f */
[----:B--2---:R-:W-:Y:S05]  /*17b50*/  @!P2 NANOSLEEP.SYNCS 0x989680 ;  /* 0x009896800000a95d */ /* 0x004fea0003900000 */
[----:B------:R-:W2:Y:S02]  /*17b60*/  @!P2 SYNCS.PHASECHK.TRANS64 P2, [R12+URZ+0x2a830], R9 ;  /* 0x02a830090c00a5a7 */ /* 0x000ea4000804007f */
[----:B--2---:R-:W-:Y:S05]  /*17b70*/  @!P2 BRA `(.L_x_1163) ;  /* 0xfffffffc00eca947 */ /* 0x004fea000383ffff */
[----:B------:R-:W-:Y:S05]  /*17b80*/  BRA `(.L_x_1162) ;  /* 0xfffffed000787947 */ /* 0x000fea000383ffff */
.L_x_1167:
[----:B01----:R-:W-:-:S04]  /*17b90*/  IMAD.U32 R9, RZ, RZ, UR5 ;  /* 0x00000005ff097e24 */ /* 0x003fc8000f8e00ff */
[----:B------:R0:W1:Y:S03]  /*17ba0*/  SYNCS.PHASECHK.TRANS64.TRYWAIT P2, [R9+URZ+0x2a850], R0 ;  /* 0x02a85000090075a7 */ /* 0x000066000804017f */
[----:B-1----:R-:W-:Y:S05]  /*17bb0*/  @!P2 NANOSLEEP.SYNCS 0x989680 ;  /* 0x009896800000a95d */ /* 0x002fea0003900000 */
[----:B------:R-:W1:Y:S02]  /*17bc0*/  @!P2 SYNCS.PHASECHK.TRANS64 P2, [R9+URZ+0x2a850], R0 ;  /* 0x02a850000900a5a7 */ /* 0x000e64000804007f */
[----:B-1----:R-:W-:Y:S05]  /*17bd0*/  @!P2 BRA `(.L_x_1167) ;  /* 0xfffffffc00eca947 */ /* 0x002fea000383ffff */
[----:B------:R-:W-:Y:S05]  /*17be0*/  BRA `(.L_x_1166) ;  /* 0xfffffed800907947 */ /* 0x000fea000383ffff */
.L_x_1184:
[----:B-1----:R-:W-:-:S04]  /*17bf0*/  IMAD.U32 R8, RZ, RZ, UR5 ;  /* 0x00000005ff087e24 */ /* 0x002fc8000f8e00ff */
[----:B------:R1:W2:Y:S03]  /*17c00*/  SYNCS.PHASECHK.TRANS64.TRYWAIT P2, [R8+URZ+0x2a830], R3 ;  /* 0x02a83003080075a7 */ /* 0x0002a6000804017f */
[----:B--2---:R-:W-:Y:S05]  /*17c10*/  @!P2 NANOSLEEP.SYNCS 0x989680 ;  /* 0x009896800000a95d */ /* 0x004fea0003900000 */
[----:B------:R-:W2:Y:S02]  /*17c20*/  @!P2 SYNCS.PHASECHK.TRANS64 P2, [R8+URZ+0x2a830], R3 ;  /* 0x02a830030800a5a7 */ /* 0x000ea4000804007f */
[----:B--2---:R-:W-:Y:S05]  /*17c30*/  @!P2 BRA `(.L_x_1184) ;  /* 0xfffffffc00eca947 */ /* 0x004fea000383ffff */
[----:B------:R-:W-:Y:S05]  /*17c40*/  BRA `(.L_x_1183) ;  /* 0xffffff0000587947 */ /* 0x000fea000383ffff */
.L_x_1188:
[----:B01----:R-:W-:-:S04]  /*17c50*/  IMAD.U32 R3, RZ, RZ, UR5 ;  /* 0x00000005ff037e24 */ /* 0x003fc8000f8e00ff */
[----:B------:R0:W1:Y:S03]  /*17c60*/  SYNCS.PHASECHK.TRANS64.TRYWAIT P2, [R3+URZ+0x2a850], R0 ;  /* 0x02a85000030075a7 */ /* 0x000066000804017f */
[----:B-1----:R-:W-:Y:S05]  /*17c70*/  @!P2 NANOSLEEP.SYNCS 0x989680 ;  /* 0x009896800000a95d */ /* 0x002fea0003900000 */
[----:B------:R-:W1:Y:S02]  /*17c80*/  @!P2 SYNCS.PHASECHK.TRANS64 P2, [R3+URZ+0x2a850], R0 ;  /* 0x02a850000300a5a7 */ /* 0x000e64000804007f */
[----:B-1----:R-:W-:Y:S05]  /*17c90*/  @!P2 BRA `(.L_x_1188) ;  /* 0xfffffffc00eca947 */ /* 0x002fea000383ffff */
[----:B------:R-:W-:Y:S05]  /*17ca0*/  BRA `(.L_x_1187) ;  /* 0xffffff0800707947 */ /* 0x000fea000383ffff */
.L_x_1194:
[----:B-1----:R-:W-:-:S04]  /*17cb0*/  IMAD.U32 R8, RZ, RZ, UR5 ;  /* 0x00000005ff087e24 */ /* 0x002fc8000f8e00ff */
[----:B------:R1:W2:Y:S03]  /*17cc0*/  SYNCS.PHASECHK.TRANS64.TRYWAIT P2, [R8+URZ+0x2a830], R3 ;  /* 0x02a83003080075a7 */ /* 0x0002a6000804017f */
[----:B--2---:R-:W-:Y:S05]  /*17cd0*/  @!P2 NANOSLEEP.SYNCS 0x989680 ;  /* 0x009896800000a95d */ /* 0x004fea0003900000 */
[----:B------:R-:W2:Y:S02]  /*17ce0*/  @!P2 SYNCS.PHASECHK.TRANS64 P2, [R8+URZ+0x2a830], R3 ;  /* 0x02a830030800a5a7 */ /* 0x000ea4000804007f */
[----:B--2---:R-:W-:Y:S05]  /*17cf0*/  @!P2 BRA `(.L_x_1194) ;  /* 0xfffffffc00eca947 */ /* 0x004fea000383ffff */
[----:B------:R-:W-:Y:S05]  /*17d00*/  BRA `(.L_x_1193) ;  /* 0xffffff1c002c7947 */ /* 0x000fea000383ffff */
.L_x_1198:
[----:B01----:R-:W-:-:S04]  /*17d10*/  IMAD.U32 R3, RZ, RZ, UR5 ;  /* 0x00000005ff037e24 */ /* 0x003fc8000f8e00ff */
[----:B------:R0:W1:Y:S03]  /*17d20*/  SYNCS.PHASECHK.TRANS64.TRYWAIT P2, [R3+URZ+0x2a850], R0 ;  /* 0x02a85000030075a7 */ /* 0x000066000804017f */
[----:B-1----:R-:W-:Y:S05]  /*17d30*/  @!P2 NANOSLEEP.SYNCS 0x989680 ;  /* 0x009896800000a95d */ /* 0x002fea0003900000 */
[----:B------:R-:W1:Y:S02]  /*17d40*/  @!P2 SYNCS.PHASECHK.TRANS64 P2, [R3+URZ+0x2a850], R0 ;  /* 0x02a850000300a5a7 */ /* 0x000e64000804007f */
[----:B-1----:R-:W-:Y:S05]  /*17d50*/  @!P2 BRA `(.L_x_1198) ;  /* 0xfffffffc00eca947 */ /* 0x002fea000383ffff */
[----:B------:R-:W-:Y:S05]  /*17d60*/  BRA `(.L_x_1197) ;  /* 0xffffff2400447947 */ /* 0x000fea000383ffff */
.L_x_1211:
[----:B-1----:R-:W-:-:S04]  /*17d70*/  IMAD.U32 R5, RZ, RZ, UR5 ;  /* 0x00000005ff057e24 */ /* 0x002fc8000f8e00ff */
[----:B------:R1:W2:Y:S03]  /*17d80*/  SYNCS.PHASECHK.TRANS64.TRYWAIT P0, [R5+URZ+0x2a850], R0 ;  /* 0x02a85000050075a7 */ /* 0x0002a6000800017f */
[----:B--2---:R-:W-:Y:S05]  /*17d90*/  @!P0 NANOSLEEP.SYNCS 0x989680 ;  /* 0x009896800000895d */ /* 0x004fea0003900000 */
[----:B------:R-:W2:Y:S02]  /*17da0*/  @!P0 SYNCS.PHASECHK.TRANS64 P0, [R5+URZ+0x2a850], R0 ;  /* 0x02a85000050085a7 */ /* 0x000ea4000800007f */
[----:B--2---:R-:W-:Y:S05]  /*17db0*/  @!P0 BRA `(.L_x_1211) ;  /* 0xfffffffc00ec8947 */ /* 0x004fea000383ffff */
[----:B------:R-:W-:Y:S05]  /*17dc0*/  BRA `(.L_x_1210) ;  /* 0xffffff4c00307947 */ /* 0x000fea000383ffff */
.L_x_1266:
[----:B-1----:R-:W1:Y:S01]  /*17dd0*/  S2R R4, SR_TID.X ;  /* 0x0000000000047919 */ /* 0x002e620000002100 */
[----:B------:R-:W-:Y:S01]  /*17de0*/  BSSY B0, `(.L_x_1370) ;  /* 0x000000a000007945 */ /* 0x000fe20003800000 */
[----:B------:R-:W-:Y:S02]  /*17df0*/  IMAD.MOV.U32 R12, RZ, RZ, RZ ;  /* 0x000000ffff0c7224 */ /* 0x000fe400078e00ff */
[----:B------:R-:W-:Y:S02]  /*17e00*/  IMAD.MOV.U32 R11, RZ, RZ, 0x1f ;  /* 0x0000001fff0b7424 */ /* 0x000fe400078e00ff */
[----:B------:R-:W-:Y:S01]  /*17e10*/  IMAD.MOV.U32 R15, RZ, RZ, -0x1 ;  /* 0xffffffffff0f7424 */ /* 0x000fe200078e00ff */
[----:B-1----:R-:W-:-:S04]  /*17e20*/  SHF.R.U32.HI R4, RZ, 0x5, R4 ;  /* 0x00000005ff047819 */ /* 0x002fc80000011604 */
[----:B------:R-:W-:-:S05]  /*17e30*/  LOP3.LUT R4, R4, 0x3, RZ, 0xc0, !PT ;  /* 0x0000000304047812 */ /* 0x000fca00078ec0ff */
[----:B------:R-:W-:-:S07]  /*17e40*/  IMAD.MOV.U32 R13, RZ, RZ, R4 ;  /* 0x000000ffff0d7224 */ /* 0x000fce00078e0004 */
[----:B0-2---:R-:W-:Y:S05]  /*17e50*/  WARPSYNC.COLLECTIVE R15, `(.L_x_1371) ;  /* 0x000000000f087348 */ /* 0x005fea0003c00000 */
[----:B------:R1:W3:Y:S02]  /*17e60*/  SHFL.IDX P6, R14, R13, R12, R11 ;  /* 0x0000000c0d0e7389 */ /* 0x0002e400000c000b */
[----:B0123--:R-:W-:Y:S01]  /*17e70*/  ENDCOLLECTIVE ;  /* 0x000000000000791b */ /* 0x00ffe20003800000 */
.L_x_1371:
[----:B------:R-:W-:Y:S05]  /*17e80*/  BSYNC B0 ;  /* 0x0000000000007941 */ /* 0x000fea0003800000 */
.L_x_1370:
[----:B------:R-:W-:Y:S05]  /*17e90*/  BRA `(.L_x_1372) ;  /* 0xffffffa800c07947 */ /* 0x000fea000383ffff */
.L_x_1268:
[----:B------:R-:W-:Y:S01]  /*17ea0*/  BSSY B0, `(.L_x_1373) ;  /* 0x0000006000007945 */ /* 0x000fe20003800000 */
[----:B------:R-:W-:-:S07]  /*17eb0*/  IMAD.MOV.U32 R15, RZ, RZ, -0x1 ;  /* 0xffffffffff0f7424 */ /* 0x000fce00078e00ff */
[----:B012---:R-:W-:Y:S05]  /*17ec0*/  WARPSYNC.COLLECTIVE R15, `(.L_x_1374) ;  /* 0x000000000f0c7348 */ /* 0x007fea0003c00000 */
[----:B------:R-:W-:Y:S02]  /*17ed0*/  ELECT P6, UR62, PT ;  /* 0x00000000003e782f */ /* 0x000fe400038c0000 */
[----:B------:R-:W-:Y:S01]  /*17ee0*/  MOV R14, UR62 ;  /* 0x0000003e000e7c02 */ /* 0x000fe20008000f00 */
[----:B012---:R-:W-:Y:S10]  /*17ef0*/  ENDCOLLECTIVE ;  /* 0x000000000000791b */ /* 0x007ff40003800000 */
.L_x_1374:
[----:B------:R-:W-:Y:S05]  /*17f00*/  BSYNC B0 ;  /* 0x0000000000007941 */ /* 0x000fea0003800000 */
.L_x_1373:
[----:B------:R-:W-:Y:S05]  /*17f10*/  BRA `(.L_x_1375) ;  /* 0xffffffa800cc7947 */ /* 0x000fea000383ffff */
.L_x_1270:
[----:B-1----:R1:W3:Y:S02]  /*17f20*/  SYNCS.PHASECHK.TRANS64.TRYWAIT P0, [R0+URZ+0x2a840], R2 ;  /* 0x02a84002000075a7 */ /* 0x0022e4000800017f */
[----:B---3--:R-:W-:Y:S05]  /*17f30*/  @!P0 NANOSLEEP.SYNCS 0x989680 ;  /* 0x009896800000895d */ /* 0x008fea0003900000 */
[----:B------:R-:W3:Y:S02]  /*17f40*/  @!P0 SYNCS.PHASECHK.TRANS64 P0, [R0+URZ+0x2a840], R2 ;  /* 0x02a84002000085a7 */ /* 0x000ee4000800007f */
[----:B---3--:R-:W-:Y:S05]  /*17f50*/  @!P0 BRA `(.L_x_1270) ;  /* 0xfffffffc00f08947 */ /* 0x008fea000383ffff */
[----:B------:R-:W-:Y:S05]  /*17f60*/  BRA `(.L_x_1376) ;  /* 0xffffffac00307947 */ /* 0x000fea000383ffff */
.L_x_1274:
[----:B------:R-:W2:Y:S01]  /*17f70*/  LDL.LU R11, [R1+0x2c] ;  /* 0x00002c00010b7983 */ /* 0x000ea20000300800 */
[----:B------:R-:W-:Y:S02]  /*17f80*/  IMAD.MOV.U32 R13, RZ, RZ, R3 ;  /* 0x000000ffff0d7224 */ /* 0x000fe400078e0003 */
[----:B------:R-:W-:Y:S01]  /*17f90*/  IMAD.MOV.U32 R12, RZ, RZ, RZ ;  /* 0x000000ffff0c7224 */ /* 0x000fe200078e00ff */
[----:B------:R-:W0:Y:S01]  /*17fa0*/  S2R R5, SR_TID.X ;  /* 0x0000000000057919 */ /* 0x000e220000002100 */
[----:B------:R-:W-:Y:S01]  /*17fb0*/  IMAD.MOV.U32 R15, RZ, RZ, -0x1 ;  /* 0xffffffffff0f7424 */ /* 0x000fe200078e00ff */
[----:B0-----:R-:W-:-:S04]  /*17fc0*/  LOP3.LUT R5, R5, 0x7f, RZ, 0xc0, !PT ;  /* 0x0000007f05057812 */ /* 0x001fc800078ec0ff */
[----:B------:R-:W-:-:S05]  /*17fd0*/  SHF.R.U32.HI R5, RZ, 0x3, R5 ;  /* 0x00000003ff057819 */ /* 0x000fca0000011605 */
[----:B------:R-:W-:-:S04]  /*17fe0*/  IMAD.IADD R0, R5, 0x1, R9 ;  /* 0x0000000105007824 */ /* 0x000fc800078e0209 */
[----:B------:R-:W-:Y:S02]  /*17ff0*/  VIADD R5, R0, 0x10 ;  /* 0x0000001000057836 */ /* 0x000fe40000000000 */
[----:B--2---:R-:W-:Y:S02]  /*18000*/  IMAD R2, R11, R7, RZ ;  /* 0x000000070b027224 */ /* 0x004fe400078e02ff */
[----:B------:R-:W-:-:S03]  /*18010*/  IMAD.MOV.U32 R11, RZ, RZ, 0x181f ;  /* 0x0000181fff0b7424 */ /* 0x000fc600078e00ff */
[----:B------:R-:W-:-:S13]  /*18020*/  ISETP.GE.AND P3, PT, R0, R2, PT ;  /* 0x000000020000720c */ /* 0x000fda0003f66270 */
[----:B-----5:R-:W-:Y:S05]  /*18030*/  WARPSYNC.COLLECTIVE R15, `(.L_x_1377) ;  /* 0x000000000f087348 */ /* 0x020fea0003c00000 */
[----:B------:R0:W1:Y:S02]  /*18040*/  SHFL.IDX P6, R14, R13, R12, R11 ;  /* 0x0000000c0d0e7389 */ /* 0x00006400000c000b */
[----:B01---5:R-:W-:Y:S01]  /*18050*/  ENDCOLLECTIVE ;  /* 0x000000000000791b */ /* 0x023fe20003800000 */
.L_x_1377:
[----:B------:R-:W-:Y:S02]  /*18060*/  IMAD.MOV.U32 R13, RZ, RZ, R4 ;  /* 0x000000ffff0d7224 */ /* 0x000fe400078e0004 */
[----:B------:R-:W-:-:S07]  /*18070*/  IMAD.MOV.U32 R6, RZ, RZ, R14 ;  /* 0x000000ffff067224 */ /* 0x000fce00078e000e */
[----:B------:R-:W-:Y:S05]  /*18080*/  WARPSYNC.COLLECTIVE R15, `(.L_x_1378) ;  /* 0x000000000f087348 */ /* 0x000fea0003c00000 */
[----:B------:R0:W1:Y:S02]  /*18090*/  SHFL.IDX P6, R14, R13, R12, R11 ;  /* 0x0000000c0d0e7389 */ /* 0x00006400000c000b */
[----:B01----:R-:W-:Y:S01]  /*180a0*/  ENDCOLLECTIVE ;  /* 0x000000000000791b */ /* 0x003fe20003800000 */
.L_x_1378:
[----:B------:R-:W-:Y:S01]  /*180b0*/  ULDC.64 UR4, c[0x0][0x208] ;  /* 0x0000820000047ab9 */ /* 0x000fe20000000a00 */
[----:B------:R-:W-:Y:S02]  /*180c0*/  IMAD.MOV.U32 R13, RZ, RZ, R3 ;  /* 0x000000ffff0d7224 */ /* 0x000fe400078e0003 */
[----:B------:R-:W-:Y:S02]  /*180d0*/  IMAD.MOV.U32 R12, RZ, RZ, 0x1 ;  /* 0x00000001ff0c7424 */ /* 0x000fe400078e00ff */
[----:B------:R-:W-:-:S05]  /*180e0*/  IMAD.MOV.U32 R7, RZ, RZ, R14 ;  /* 0x000000ffff077224 */ /* 0x000fca00078e000e */
[----:B------:R-:W-:-:S05]  /*180f0*/  @!P3 LEA R7, P5, R8, R7, 0x1 ;  /* 0x000000070807b211 */ /* 0x000fca00078a08ff */
        /* <DEDUP_REMOVED lines=10> */
[----:B------:R-:W-:-:S13]  /*181a0*/  ISETP.GE.AND P3, PT, R5, R2, PT ;  /* 0x000000020500720c */ /* 0x000fda0003f66270 */
[----:B0-----:R-:W-:Y:S05]  /*181b0*/  WARPSYNC.COLLECTIVE R15, `(.L_x_1379) ;  /* 0x000000000f087348 */ /* 0x001fea0003c00000 */
[----:B------:R1:W2:Y:S02]  /*181c0*/  SHFL.IDX P6, R14, R13, R12, R11 ;  /* 0x0000000c0d0e7389 */ /* 0x0002a400000c000b */
[----:B012---:R-:W-:Y:S01]  /*181d0*/  ENDCOLLECTIVE ;  /* 0x000000000000791b */ /* 0x007fe20003800000 */
.L_x_1379:
[----:B------:R-:W-:Y:S02]  /*181e0*/  IMAD.MOV.U32 R13, RZ, RZ, R4 ;  /* 0x000000ffff0d7224 */ /* 0x000fe400078e0004 */
[----:B------:R-:W-:-:S07]  /*181f0*/  IMAD.MOV.U32 R9, RZ, RZ, R14 ;  /* 0x000000ffff097224 */ /* 0x000fce00078e000e */
[----:B------:R-:W-:Y:S05]  /*18200*/  WARPSYNC.COLLECTIVE R15, `(.L_x_1380) ;  /* 0x000000000f087348 */ /* 0x000fea0003c00000 */
[----:B------:R0:W1:Y:S02]  /*18210*/  SHFL.IDX P6, R14, R13, R12, R11 ;  /* 0x0000000c0d0e7389 */ /* 0x00006400000c000b */
[----:B01----:R-:W-:Y:S01]  /*18220*/  ENDCOLLECTIVE ;  /* 0x000000000000791b */ /* 0x003fe20003800000 */
.L_x_1380:
[----:B------:R-:W-:Y:S01]  /*18230*/  ULDC.64 UR4, c[0x0][0x208] ;  /* 0x0000820000047ab9 */ /* 0x000fe20000000a00 */
[----:B------:R-:W-:Y:S02]  /*18240*/  IMAD.MOV.U32 R13, RZ, RZ, R3 ;  /* 0x000000ffff0d7224 */ /* 0x000fe400078e0003 */
[----:B------:R-:W-:Y:S02]  /*18250*/  IMAD.MOV.U32 R12, RZ, RZ, 0x2 ;  /* 0x00000002ff0c7424 */ /* 0x000fe400078e00ff */
[----:B------:R-:W-:-:S05]  /*18260*/  IMAD.MOV.U32 R5, RZ, RZ, R14 ;  /* 0x000000ffff057224 */ /* 0x000fca00078e000e */
[----:B------:R-:W-:-:S05]  /*18270*/  @!P3 LEA R8, P5, R8, R5, 0x1 ;  /* 0x000000050808b211 */ /* 0x000fca00078a08ff */
[----:B------:R-:W-:Y:S02]  /*18280*/  @!P3 IMAD.X R5, RZ, RZ, R9, P5 ;  /* 0x000000ffff05b224 */ /* 0x000fe400028e0609 */
[----:B------:R-:W-:Y:S01]  /*18290*/  @!P3 IMAD.MOV.U32 R6, RZ, RZ, R8 ;  /* 0x000000ffff06b224 */ /* 0x000fe200078e0008 */
[----:B------:R-:W0:Y:S01]  /*182a0*/  S2R R9, SR_TID.X ;  /* 0x0000000000097919 */ /* 0x000e220000002100 */
[----:B------:R-:W-:Y:S02]  /*182b0*/  @!P3 IMAD.MOV.U32 R7, RZ, RZ, R5 ;  /* 0x000000ffff07b224 */ /* 0x000fe400078e0005 */
[----:B------:R-:W-:-:S03]  /*182c0*/  VIADD R5, R0, 0x20 ;  /* 0x0000002000057836 */ /* 0x000fc60000000000 */
[----:B------:R-:W-:Y:S01]  /*182d0*/  @!PT LDS RZ, [RZ] ;  /* 0x00000000fffff984 */ /* 0x000fe20000000800 */
[----:B------:R-:W-:Y:S01]  /*182e0*/  @!PT LDS RZ, [RZ] ;  /* 0x00000000fffff984 */ /* 0x000fe20000000800 */
[----:B------:R-:W-:Y:S01]  /*182f0*/  @!PT LDS RZ, [RZ] ;  /* 0x00000000fffff984 */ /* 0x000fe20000000800 */
[----:B------:R1:W-:Y:S04]  /*18300*/  @!P3 LDGSTS.E.BYPASS.LTC128B.128 [R10+0xcc00], desc[UR4][R6.64], !P2 ;  /* 0x0cc00000060abfae */ /* 0x0003e8000d101d44 */
[----:B------:R1:W-:Y:S04]  /*18310*/  @!P3 LDGSTS.E.BYPASS.LTC128B.128 [R10+0x10c00], desc[UR4][R6.64+0x80], !P1 ;  /* 0x10c00080060abfae */ /* 0x0003e8000c901d44 */
[----:B------:R1:W-:Y:S01]  /*18320*/  @!P3 LDGSTS.E.BYPASS.LTC128B.128 [R10+0x14c00], desc[UR4][R6.64+0x100], !P0 ;  /* 0x14c00100060abfae */ /* 0x0003e2000c101d44 */
[----:B------:R-:W-:-:S13]  /*18330*/  ISETP.GE.AND P3, PT, R5, R2, PT ;  /* 0x000000020500720c */ /* 0x000fda0003f66270 */
[----:B01----:R-:W-:Y:S05]  /*18340*/  WARPSYNC.COLLECTIVE R15, `(.L_x_1381) ;  /* 0x000000000f087348 */ /* 0x003fea0003c00000 */
[----:B------:R2:W3:Y:S02]  /*18350*/  SHFL.IDX P6, R14, R13, R12, R11 ;  /* 0x0000000c0d0e7389 */ /* 0x0004e400000c000b */
[----:B0123--:R-:W-:Y:S01]  /*18360*/  ENDCOLLECTIVE ;  /* 0x000000000000791b */ /* 0x00ffe20003800000 */
.L_x_1381:
[----:B------:R-:W-:Y:S02]  /*18370*/  IMAD.MOV.U32 R13, RZ, RZ, R4 ;  /* 0x000000ffff0d7224 */ /* 0x000fe400078e0004 */
[----:B------:R-:W-:-:S05]  /*18380*/  IMAD.SHL.U32 R9, R9, 0x8, RZ ;  /* 0x0000000809097824 */ /* 0x000fca00078e00ff */
[----:B------:R-:W-:Y:S01]  /*18390*/  LOP3.LUT R9, R9, 0x38, RZ, 0xc0, !PT ;  /* 0x0000003809097812 */ /* 0x000fe200078ec0ff */
[----:B------:R-:W-:-:S07]  /*183a0*/  IMAD.MOV.U32 R8, RZ, RZ, R14 ;  /* 0x000000ffff087224 */ /* 0x000fce00078e000e */
[----:B------:R-:W-:Y:S05]  /*183b0*/  WARPSYNC.COLLECTIVE R15, `(.L_x_1382) ;  /* 0x000000000f087348 */ /* 0x000fea0003c00000 */
[----:B------:R0:W1:Y:S02]  /*183c0*/  SHFL.IDX P6, R14, R13, R12, R11 ;  /* 0x0000000c0d0e7389 */ /* 0x00006400000c000b */
[----:B01----:R-:W-:Y:S01]  /*183d0*/  ENDCOLLECTIVE ;  /* 0x000000000000791b */ /* 0x003fe20003800000 */
.L_x_1382:
[----:B------:R-:W-:Y:S01]  /*183e0*/  ULDC.64 UR4, c[0x0][0x208] ;  /* 0x0000820000047ab9 */ /* 0x000fe20000000a00 */
[----:B------:R-:W-:Y:S02]  /*183f0*/  IMAD.MOV.U32 R13, RZ, RZ, R3 ;  /* 0x000000ffff0d7224 */ /* 0x000fe400078e0003 */
[----:B------:R-:W-:Y:S02]  /*18400*/  IMAD.MOV.U32 R12, RZ, RZ, 0x3 ;  /* 0x00000003ff0c7424 */ /* 0x000fe400078e00ff */
[----:B------:R-:W-:-:S05]  /*18410*/  IMAD.MOV.U32 R5, RZ, RZ, R14 ;  /* 0x000000ffff057224 */ /* 0x000fca00078e000e */
[----:B------:R-:W-:-:S05]  /*18420*/  @!P3 LEA R5, P4, R9, R5, 0x1 ;  /* 0x000000050905b211 */ /* 0x000fca00078808ff */
[----:B------:R-:W-:-:S04]  /*18430*/  @!P3 IMAD.X R6, RZ, RZ, R8, P4 ;  /* 0x000000ffff06b224 */ /* 0x000fc800020e0608 */
[----:B------:R-:W-:Y:S02]  /*18440*/  @!P3 IMAD.MOV.U32 R7, RZ, RZ, R6 ;  /* 0x000000ffff07b224 */ /* 0x000fe400078e0006 */
        /* <DEDUP_REMOVED lines=12> */
.L_x_1383:
[----:B------:R-:W-:Y:S02]  /*18510*/  IMAD.MOV.U32 R13, RZ, RZ, R4 ;  /* 0x000000ffff0d7224 */ /* 0x000fe400078e0004 */
[----:B------:R-:W-:-:S07]  /*18520*/  IMAD.MOV.U32 R6, RZ, RZ, R14 ;  /* 0x000000ffff067224 */ /* 0x000fce00078e000e */
[----:B------:R-:W-:Y:S05]  /*18530*/  WARPSYNC.COLLECTIVE R15, `(.L_x_1384) ;  /* 0x000000000f087348 */ /* 0x000fea0003c00000 */
[----:B------:R0:W1:Y:S02]  /*18540*/  SHFL.IDX P6, R14, R13, R12, R11 ;  /* 0x0000000c0d0e7389 */ /* 0x00006400000c000b */
[----:B01----:R-:W-:Y:S01]  /*18550*/  ENDCOLLECTIVE ;  /* 0x000000000000791b */ /* 0x003fe20003800000 */
.L_x_1384:
        /* <DEDUP_REMOVED lines=19> */
.L_x_1385:
[----:B------:R-:W-:Y:S02]  /*18690*/  IMAD.MOV.U32 R13, RZ, RZ, R4 ;  /* 0x000000ffff0d7224 */ /* 0x000fe400078e0004 */
[----:B------:R-:W-:-:S07]  /*186a0*/  IMAD.MOV.U32 R6, RZ, RZ, R14 ;  /* 0x000000ffff067224 */ /* 0x000fce00078e000e */
[----:B------:R-:W-:Y:S05]  /*186b0*/  WARPSYNC.COLLECTIVE R15, `(.L_x_1386) ;  /* 0x000000000f087348 */ /* 0x000fea0003c00000 */
[----:B------:R0:W1:Y:S02]  /*186c0*/  SHFL.IDX P6, R14, R13, R12, R11 ;  /* 0x0000000c0d0e7389 */ /* 0x00006400000c000b */
[----:B01----:R-:W-:Y:S01]  /*186d0*/  ENDCOLLECTIVE ;  /* 0x000000000000791b */ /* 0x003fe20003800000 */
.L_x_1386:
        /* <DEDUP_REMOVED lines=19> */
.L_x_1387:
[----:B------:R-:W-:Y:S02]  /*18810*/  IMAD.MOV.U32 R13, RZ, RZ, R4 ;  /* 0x000000ffff0d7224 */ /* 0x000fe400078e0004 */
[----:B------:R-:W-:-:S07]  /*18820*/  IMAD.MOV.U32 R6, RZ, RZ, R14 ;  /* 0x000000ffff067224 */ /* 0x000fce00078e000e */
[----:B------:R-:W-:Y:S05]  /*18830*/  WARPSYNC.COLLECTIVE R15, `(.L_x_1388) ;  /* 0x000000000f087348 */ /* 0x000fea0003c00000 */
[----:B------:R0:W1:Y:S02]  /*18840*/  SHFL.IDX P6, R14, R13, R12, R11 ;  /* 0x0000000c0d0e7389 */ /* 0x00006400000c000b */
[----:B01----:R-:W-:Y:S01]  /*18850*/  ENDCOLLECTIVE ;  /* 0x000000000000791b */ /* 0x003fe20003800000 */
.L_x_1388:
[----:B------:R-:W-:Y:S01]  /*18860*/  ULDC.64 UR4, c[0x0][0x208] ;  /* 0x0000820000047ab9 */ /* 0x000fe20000000a00 */
[----:B------:R-:W-:Y:S02]  /*18870*/  IMAD.MOV.U32 R13, RZ, RZ, R3 ;  /* 0x000000ffff0d7224 */ /* 0x000fe400078e0003 */
[----:B------:R-:W-:Y:S02]  /*18880*/  IMAD.MOV.U32 R12, RZ, RZ, 0x6 ;  /* 0x00000006ff0c7424 */ /* 0x000fe400078e00ff */
[----:B------:R-:W-:-:S05]  /*18890*/  IMAD.MOV.U32 R5, RZ, RZ, R14 ;  /* 0x000000ffff057224 */ /* 0x000fca00078e000e */
[----:B------:R-:W-:-:S05]  /*188a0*/  @!P3 LEA R5, P4, R9, R5, 0x1 ;  /* 0x000000050905b211 */ /* 0x000fca00078808ff */
[----:B------:R-:W-:-:S04]  /*188b0*/  @!P3 IMAD.X R6, RZ, RZ, R6, P4 ;  /* 0x000000ffff06b224 */ /* 0x000fc800020e0606 */
[----:B------:R-:W-:Y:S02]  /*188c0*/  @!P3 IMAD.MOV.U32 R7, RZ, RZ, R6 ;  /* 0x000000ffff07b224 */ /* 0x000fe400078e0006 */
[----:B------:R-:W-:-:S05]  /*188d0*/  @!P3 IMAD.MOV.U32 R6, RZ, RZ, R5 ;  /* 0x000000ffff06b224 */ /* 0x000fca00078e0005 */
[----:B------:R-:W-:Y:S01]  /*188e0*/  @!PT LDS RZ, [RZ] ;  /* 0x00000000fffff984 */ /* 0x000fe20000000800 */
[----:B------:R-:W-:Y:S01]  /*188f0*/  @!PT LDS RZ, [RZ] ;  /* 0x00000000fffff984 */ /* 0x000fe20000000800 */
[----:B------:R-:W-:Y:S01]  /*18900*/  @!PT LDS RZ, [RZ] ;  /* 0x00000000fffff984 */ /* 0x000fe20000000800 */
[----:B------:R0:W-:Y:S04]  /*18910*/  @!P3 LDGSTS.E.BYPASS.LTC128B.128 [R10+0xec00], desc[UR4][R6.64], !P2 ;  /* 0x0ec00000060abfae */ /* 0x0001e8000d101d44 */
[----:B------:R0:W-:Y:S04]  /*18920*/  @!P3 LDGSTS.E.BYPASS.LTC128B.128 [R10+0x12c00], desc[UR4][R6.64+0x80], !P1 ;  /* 0x12c00080060abfae */ /* 0x0001e8000c901d44 */
[----:B------:R0:W-:Y:S02]  /*18930*/  @!P3 LDGSTS.E.BYPASS.LTC128B.128 [R10+0x16c00], desc[UR4][R6.64+0x100], !P0 ;  /* 0x16c00100060abfae */ /* 0x0001e4000c101d44 */
[----:B0-----:R-:W-:Y:S05]  /*18940*/  WARPSYNC.COLLECTIVE R15, `(.L_x_1389) ;  /* 0x000000000f087348 */ /* 0x001fea0003c00000 */
[----:B------:R1:W2:Y:S02]  /*18950*/  SHFL.IDX P6, R14, R13, R12, R11 ;  /* 0x0000000c0d0e7389 */ /* 0x0002a400000c000b */
[----:B012---:R-:W-:Y:S01]  /*18960*/  ENDCOLLECTIVE ;  /* 0x000000000000791b */ /* 0x007fe20003800000 */
.L_x_1389:
[----:B------:R-:W-:-:S05]  /*18970*/  VIADD R7, R0, 0x60 ;  /* 0x0000006000077836 */ /* 0x000fca0000000000 */
[----:B------:R-:W-:Y:S01]  /*18980*/  ISETP.GE.AND P4, PT, R7, R2, PT ;  /* 0x000000020700720c */ /* 0x000fe20003f86270 */
[----:B------:R-:W-:Y:S02]  /*18990*/  IMAD.MOV.U32 R13, RZ, RZ, R4 ;  /* 0x000000ffff0d7224 */ /* 0x000fe400078e0004 */
[----:B------:R-:W-:-:S10]  /*189a0*/  IMAD.MOV.U32 R6, RZ, RZ, R14 ;  /* 0x000000ffff067224 */ /* 0x000fd400078e000e */
[----:B------:R-:W-:Y:S05]  /*189b0*/  WARPSYNC.COLLECTIVE R15, `(.L_x_1390) ;  /* 0x000000000f087348 */ /* 0x000fea0003c00000 */
[----:B------:R0:W1:Y:S02]  /*189c0*/  SHFL.IDX P6, R14, R13, R12, R11 ;  /* 0x0000000c0d0e7389 */ /* 0x00006400000c000b */
[----:B01----:R-:W-:Y:S01]  /*189d0*/  ENDCOLLECTIVE ;  /* 0x000000000000791b */ /* 0x003fe20003800000 */
.L_x_1390:
        /* <DEDUP_REMOVED lines=17> */
.L_x_1391:
[----:B------:R-:W-:Y:S02]  /*18af0*/  IMAD.MOV.U32 R13, RZ, RZ, R4 ;  /* 0x000000ffff0d7224 */ /* 0x000fe400078e0004 */
[----:B------:R-:W-:-:S07]  /*18b00*/  IMAD.MOV.U32 R5, RZ, RZ, R14 ;  /* 0x000000ffff057224 */ /* 0x000fce00078e000e */
[----:B------:R-:W-:Y:S05]  /*18b10*/  WARPSYNC.COLLECTIVE R15, `(.L_x_1392) ;  /* 0x000000000f087348 */ /* 0x000fea0003c00000 */
[----:B------:R0:W1:Y:S02]  /*18b20*/  SHFL.IDX P6, R14, R13, R12, R11 ;  /* 0x0000000c0d0e7389 */ /* 0x00006400000c000b */
[----:B01----:R-:W-:Y:S01]  /*18b30*/  ENDCOLLECTIVE ;  /* 0x000000000000791b */ /* 0x003fe20003800000 */
.L_x_1392:
[----:B------:R-:W-:Y:S01]  /*18b40*/  IMAD.MOV.U32 R3, RZ, RZ, R14 ;  /* 0x000000ffff037224 */ /* 0x000fe200078e000e */
[----:B------:R-:W-:Y:S06]  /*18b50*/  BRA `(.L_x_1393) ;  /* 0xffffffac00d87947 */ /* 0x000fec000383ffff */
.L_x_1279:
[----:B0-----:R0:W3:Y:S02]  /*18b60*/  SYNCS.PHASECHK.TRANS64.TRYWAIT P0, [R18+URZ+0x2a820], R0 ;  /* 0x02a82000120075a7 */ /* 0x0010e4000800017f */
[----:B---3--:R-:W-:Y:S05]  /*18b70*/  @!P0 NANOSLEEP.SYNCS 0x989680 ;  /* 0x009896800000895d */ /* 0x008fea0003900000 */
[----:B------:R-:W3:Y:S02]  /*18b80*/  @!P0 SYNCS.PHASECHK.TRANS64 P0, [R18+URZ+0x2a820], R0 ;  /* 0x02a82000120085a7 */ /* 0x000ee4000800007f */
[----:B---3--:R-:W-:Y:S05]  /*18b90*/  @!P0 BRA `(.L_x_1279) ;  /* 0xfffffffc00f08947 */ /* 0x008fea000383ffff */
[----:B------:R-:W-:Y:S05]  /*18ba0*/  BRA `(.L_x_1394) ;  /* 0xffffffb0005c7947 */ /* 0x000fea000383ffff */
.L_x_1288:
[----:B-1----:R1:W2:Y:S02]  /*18bb0*/  SYNCS.PHASECHK.TRANS64.TRYWAIT P0, [R3+URZ+0x2a840], R2 ;  /* 0x02a84002030075a7 */ /* 0x0022a4000800017f */
[----:B--2---:R-:W-:Y:S05]  /*18bc0*/  @!P0 NANOSLEEP.SYNCS 0x989680 ;  /* 0x009896800000895d */ /* 0x004fea0003900000 */
[----:B------:R-:W2:Y:S02]  /*18bd0*/  @!P0 SYNCS.PHASECHK.TRANS64 P0, [R3+URZ+0x2a840], R2 ;  /* 0x02a84002030085a7 */ /* 0x000ea4000800007f */
[----:B--2---:R-:W-:Y:S05]  /*18be0*/  @!P0 BRA `(.L_x_1288) ;  /* 0xfffffffc00f08947 */ /* 0x004fea000383ffff */
[----:B------:R-:W-:Y:S05]  /*18bf0*/  BRA `(.L_x_1395) ;  /* 0xffffffb400547947 */ /* 0x000fea000383ffff */
.L_x_1295:
[----:B0-----:R0:W1:Y:S02]  /*18c00*/  SYNCS.PHASECHK.TRANS64.TRYWAIT P0, [R3+URZ+0x60], R2 ;  /* 0x00006002030075a7 */ /* 0x001064000800017f */
[----:B-1----:R-:W-:Y:S05]  /*18c10*/  @!P0 NANOSLEEP.SYNCS 0x989680 ;  /* 0x009896800000895d */ /* 0x002fea0003900000 */
[----:B------:R-:W1:Y:S02]  /*18c20*/  @!P0 SYNCS.PHASECHK.TRANS64 P0, [R3+URZ+0x60], R2 ;  /* 0x00006002030085a7 */ /* 0x000e64000800007f */
[----:B-1----:R-:W-:Y:S05]  /*18c30*/  @!P0 BRA `(.L_x_1295) ;  /* 0xfffffffc00f08947 */ /* 0x002fea000383ffff */
[----:B------:R-:W-:Y:S05]  /*18c40*/  BRA `(.L_x_1396) ;  /* 0xffffffb800647947 */ /* 0x000fea000383ffff */
.L_x_1304:
[----:B-1----:R1:W2:Y:S02]  /*18c50*/  SYNCS.PHASECHK.TRANS64.TRYWAIT P0, [R3+URZ+0x2a840], R2 ;  /* 0x02a84002030075a7 */ /* 0x0022a4000800017f */
[----:B--2---:R-:W-:Y:S05]  /*18c60*/  @!P0 NANOSLEEP.SYNCS 0x989680 ;  /* 0x009896800000895d */ /* 0x004fea0003900000 */
[----:B------:R-:W2:Y:S02]  /*18c70*/  @!P0 SYNCS.PHASECHK.TRANS64 P0, [R3+URZ+0x2a840], R2 ;  /* 0x02a84002030085a7 */ /* 0x000ea4000800007f */
[----:B--2---:R-:W-:Y:S05]  /*18c80*/  @!P0 BRA `(.L_x_1304) ;  /* 0xfffffffc00f08947 */ /* 0x004fea000383ffff */
[----:B------:R-:W-:Y:S05]  /*18c90*/  BRA `(.L_x_1397) ;  /* 0xffffffbc00f47947 */ /* 0x000fea000383ffff */
.L_x_1311:
[----:B0-----:R0:W1:Y:S02]  /*18ca0*/  SYNCS.PHASECHK.TRANS64.TRYWAIT P0, [R2+URZ+0x60], R3 ;  /* 0x00006003020075a7 */ /* 0x001064000800017f */
[----:B-1----:R-:W-:Y:S05]  /*18cb0*/  @!P0 NANOSLEEP.SYNCS 0x989680 ;  /* 0x009896800000895d */ /* 0x002fea0003900000 */
[----:B------:R-:W1:Y:S02]  /*18cc0*/  @!P0 SYNCS.PHASECHK.TRANS64 P0, [R2+URZ+0x60], R3 ;  /* 0x00006003020085a7 */ /* 0x000e64000800007f */
[----:B-1----:R-:W-:Y:S05]  /*18cd0*/  @!P0 BRA `(.L_x_1311) ;  /* 0xfffffffc00f08947 */ /* 0x002fea000383ffff */
[----:B------:R-:W-:Y:S05]  /*18ce0*/  BRA `(.L_x_1398) ;  /* 0xffffffc400047947 */ /* 0x000fea000383ffff */
.L_x_1320:
[----:B--2---:R2:W3:Y:S02]  /*18cf0*/  SYNCS.PHASECHK.TRANS64.TRYWAIT P0, [R2+URZ+0x2a840], R3 ;  /* 0x02a84003020075a7 */ /* 0x0044e4000800017f */
[----:B---3--:R-:W-:Y:S05]  /*18d00*/  @!P0 NANOSLEEP.SYNCS 0x989680 ;  /* 0x009896800000895d */ /* 0x008fea0003900000 */
[----:B------:R-:W3:Y:S02]  /*18d10*/  @!P0 SYNCS.PHASECHK.TRANS64 P0, [R2+URZ+0x2a840], R3 ;  /* 0x02a84003020085a7 */ /* 0x000ee4000800007f */
[----:B---3--:R-:W-:Y:S05]  /*18d20*/  @!P0 BRA `(.L_x_1320) ;  /* 0xfffffffc00f08947 */ /* 0x008fea000383ffff */
[----:B------:R-:W-:Y:S05]  /*18d30*/  BRA `(.L_x_1399) ;  /* 0xffffffc800687947 */ /* 0x000fea000383ffff */
.L_x_1327:
[----:B0-----:R0:W1:Y:S02]  /*18d40*/  SYNCS.PHASECHK.TRANS64.TRYWAIT P0, [R2+URZ+0x60], R5 ;  /* 0x00006005020075a7 */ /* 0x001064000800017f */
[----:B-1----:R-:W-:Y:S05]  /*18d50*/  @!P0 NANOSLEEP.SYNCS 0x989680 ;  /* 0x009896800000895d */ /* 0x002fea0003900000 */
[----:B------:R-:W1:Y:S02]  /*18d60*/  @!P0 SYNCS.PHASECHK.TRANS64 P0, [R2+URZ+0x60], R5 ;  /* 0x00006005020085a7 */ /* 0x000e64000800007f */
[----:B-1----:R-:W-:Y:S05]  /*18d70*/  @!P0 BRA `(.L_x_1327) ;  /* 0xfffffffc00f08947 */ /* 0x002fea000383ffff */
[----:B------:R-:W-:Y:S05]  /*18d80*/  BRA `(.L_x_1400) ;  /* 0xffffffcc00787947 */ /* 0x000fea000383ffff */
.L_x_1338:
[----:B--2---:R2:W3:Y:S02]  /*18d90*/  SYNCS.PHASECHK.TRANS64.TRYWAIT P0, [R0+URZ+0x2a860], R2 ;  /* 0x02a86002000075a7 */ /* 0x0044e4000800017f */
[----:B---3--:R-:W-:Y:S05]  /*18da0*/  @!P0 NANOSLEEP.SYNCS 0x989680 ;  /* 0x009896800000895d */ /* 0x008fea0003900000 */
[----:B------:R-:W3:Y:S02]  /*18db0*/  @!P0 SYNCS.PHASECHK.TRANS64 P0, [R0+URZ+0x2a860], R2 ;  /* 0x02a86002000085a7 */ /* 0x000ee4000800007f */
[----:B---3--:R-:W-:Y:S05]  /*18dc0*/  @!P0 BRA `(.L_x_1338) ;  /* 0xfffffffc00f08947 */ /* 0x008fea000383ffff */
[----:B------:R-:W-:Y:S05]  /*18dd0*/  BRA `(.L_x_1401) ;  /* 0xffffffd000c87947 */ /* 0x000fea000383ffff */
.L_x_1345:
[----:B------:R-:W3:Y:S01]  /*18de0*/  LDL R3, [R1] ;  /* 0x0000000001037983 */ /* 0x000ee20000100800 */
[----:B------:R-:W-:Y:S01]  /*18df0*/  BSSY B0, `(.L_x_1402) ;  /* 0x0000008000007945 */ /* 0x000fe20003800000 */
[----:B0-----:R-:W-:Y:S02]  /*18e00*/  IMAD.MOV.U32 R12, RZ, RZ, RZ ;  /* 0x000000ffff0c7224 */ /* 0x001fe400078e00ff */
[----:B------:R-:W-:Y:S02]  /*18e10*/  IMAD.MOV.U32 R11, RZ, RZ, 0x1f ;  /* 0x0000001fff0b7424 */ /* 0x000fe400078e00ff */
[----:B------:R-:W-:Y:S02]  /*18e20*/  IMAD.MOV.U32 R15, RZ, RZ, -0x1 ;  /* 0xffffffffff0f7424 */ /* 0x000fe400078e00ff */
[----:B---3--:R-:W-:-:S07]  /*18e30*/  IMAD.MOV.U32 R13, RZ, RZ, R3 ;  /* 0x000000ffff0d7224 */ /* 0x008fce00078e0003 */
[----:B-12---:R-:W-:Y:S05]  /*18e40*/  WARPSYNC.COLLECTIVE R15, `(.L_x_1403) ;  /* 0x000000000f087348 */ /* 0x006fea0003c00000 */
[----:B------:R0:W3:Y:S02]  /*18e50*/  SHFL.IDX P6, R14, R13, R12, R11 ;  /* 0x0000000c0d0e7389 */ /* 0x0000e400000c000b */
[----:B0123--:R-:W-:Y:S01]  /*18e60*/  ENDCOLLECTIVE ;  /* 0x000000000000791b */ /* 0x00ffe20003800000 */
.L_x_1403:
[----:B------:R-:W-:Y:S05]  /*18e70*/  BSYNC B0 ;  /* 0x0000000000007941 */ /* 0x000fea0003800000 */
.L_x_1402:
        /* <DEDUP_REMOVED lines=9> */
.L_x_1404:
[----:B------:R-:W-:Y:S01]  /*18f10*/  ULDC UR4, c[0x0][0xc3c] ;  /* 0x00030f0000047ab9 */ /* 0x000fe20000000800 */
[----:B------:R-:W-:Y:S01]  /*18f20*/  ULDC.64 UR6, c[0x0][0x208] ;  /* 0x0000820000067ab9 */ /* 0x000fe20000000a00 */
        /* <DEDUP_REMOVED lines=24> */
.L_x_1405:
        /* <DEDUP_REMOVED lines=8> */
.L_x_1406:
        /* <DEDUP_REMOVED lines=8> */
.L_x_1407:
        /* <DEDUP_REMOVED lines=8> */
.L_x_1408:
        /* <DEDUP_REMOVED lines=8> */
.L_x_1409:
        /* <DEDUP_REMOVED lines=9> */
.L_x_1410:
[----:B------:R-:W-:Y:S01]  /*19340*/  IMAD.MOV.U32 R10, RZ, RZ, R14 ;  /* 0x000000ffff0a7224 */ /* 0x000fe200078e000e */
[----:B------:R-:W-:Y:S06]  /*19350*/  BRA `(.L_x_1411) ;  /* 0xffffffd4003c7947 */ /* 0x000fec000383ffff */
.L_x_1348:
[----:B------:R-:W-:Y:S01]  /*19360*/  BSSY B0, `(.L_x_1412) ;  /* 0x0000008000007945 */ /* 0x000fe20003800000 */
[----:B------:R-:W-:Y:S02]  /*19370*/  IMAD.MOV.U32 R13, RZ, RZ, R2 ;  /* 0x000000ffff0d7224 */ /* 0x000fe400078e0002 */
[----:B------:R-:W-:Y:S02]  /*19380*/  IMAD.MOV.U32 R12, RZ, RZ, 0x1 ;  /* 0x00000001ff0c7424 */ /* 0x000fe400078e00ff */
[----:B------:R-:W-:Y:S02]  /*19390*/  IMAD.MOV.U32 R11, RZ, RZ, RZ ;  /* 0x000000ffff0b7224 */ /* 0x000fe400078e00ff */
[----:B------:R-:W-:-:S07]  /*193a0*/  IMAD.MOV.U32 R15, RZ, RZ, -0x1 ;  /* 0xffffffffff0f7424 */ /* 0x000fce00078e00ff */
[----:B------:R-:W-:Y:S05]  /*193b0*/  WARPSYNC.COLLECTIVE R15, `(.L_x_1413) ;  /* 0x000000000f087348 */ /* 0x000fea0003c00000 */
[----:B------:R0:W1:Y:S02]  /*193c0*/  SHFL.UP P6, R14, R13, R12, R11 ;  /* 0x0400000c0d0e7389 */ /* 0x00006400000c000b */
[----:B01----:R-:W-:Y:S01]  /*193d0*/  ENDCOLLECTIVE ;  /* 0x000000000000791b */ /* 0x003fe20003800000 */
.L_x_1413:
[----:B------:R-:W-:Y:S05]  /*193e0*/  BSYNC B0 ;  /* 0x0000000000007941 */ /* 0x000fea0003800000 */
.L_x_1412:
        /* <DEDUP_REMOVED lines=10> */
.L_x_1414:
        /* <DEDUP_REMOVED lines=8> */
.L_x_1415:
        /* <DEDUP_REMOVED lines=8> */
.L_x_1416:
        /* <DEDUP_REMOVED lines=8> */
.L_x_1417:
        /* <DEDUP_REMOVED lines=9> */
.L_x_1418:
[----:B------:R-:W-:Y:S01]  /*196a0*/  IMAD.MOV.U32 R10, RZ, RZ, R14 ;  /* 0x000000ffff0a7224 */ /* 0x000fe200078e000e */
[----:B------:R-:W-:Y:S06]  /*196b0*/  BRA `(.L_x_1419) ;  /* 0xffffffd400147947 */ /* 0x000fec000383ffff */
.L_x_1350:
[----:B------:R-:W-:Y:S01]  /*196c0*/  BSSY B0, `(.L_x_1420) ;  /* 0x0000006000007945 */ /* 0x000fe20003800000 */
[----:B------:R-:W-:Y:S01]  /*196d0*/  PLOP3.LUT P6, PT, P6, PT, PT, 0x8, 0x0 ;  /* 0x000000000000781c */ /* 0x000fe200037ce170 */
[----:B------:R-:W-:-:S12]  /*196e0*/  IMAD.MOV.U32 R15, RZ, RZ, -0x1 ;  /* 0xffffffffff0f7424 */ /* 0x000fd800078e00ff */
[----:B0-----:R-:W-:Y:S05]  /*196f0*/  WARPSYNC.COLLECTIVE R15, `(.L_x_1421) ;  /* 0x000000000f087348 */ /* 0x001fea0003c00000 */
[----:B------:R-:W-:Y:S01]  /*19700*/  VOTE.ANY R14, PT, P6 ;  /* 0x00000000000e7806 */ /* 0x000fe200030e0100 */
[----:B0-----:R-:W-:Y:S06]  /*19710*/  ENDCOLLECTIVE ;  /* 0x000000000000791b */ /* 0x001fec0003800000 */
.L_x_1421:
[----:B------:R-:W-:Y:S05]  /*19720*/  BSYNC B0 ;  /* 0x0000000000007941 */ /* 0x000fea0003800000 */
.L_x_1420:
[----:B------:R0:W5:Y:S01]  /*19730*/  LDL.LU R16, [R1+0xc] ;  /* 0x00000c0001107983 */ /* 0x0001620000300800 */
[----:B------:R-:W-:Y:S02]  /*19740*/  IMAD.MOV.U32 R3, RZ, RZ, R14 ;  /* 0x000000ffff037224 */ /* 0x000fe400078e000e */
[----:B------:R-:W-:Y:S02]  /*19750*/  IMAD.MOV.U32 R13, RZ, RZ, R5 ;  /* 0x000000ffff0d7224 */ /* 0x000fe400078e0005 */
[----:B------:R-:W1:Y:S01]  /*19760*/  POPC R9, R3 ;  /* 0x0000000300097309 */ /* 0x000e620000000000 */
[----:B------:R-:W-:Y:S02]  /*19770*/  IMAD.MOV.U32 R11, RZ, RZ, 0x1f ;  /* 0x0000001fff0b7424 */ /* 0x000fe400078e00ff */
[----:B------:R-:W-:Y:S02]  /*19780*/  IMAD.MOV.U32 R15, RZ, RZ, -0x1 ;  /* 0xffffffffff0f7424 */ /* 0x000fe400078e00ff */
[----:B01----:R-:W-:-:S07]  /*19790*/  IMAD.MOV.U32 R12, RZ, RZ, R9 ;  /* 0x000000ffff0c7224 */ /* 0x003fce00078e0009 */
[----:B-----5:R-:W-:Y:S05]  /*197a0*/  WARPSYNC.COLLECTIVE R15, `(.L_x_1422) ;  /* 0x000000000f087348 */ /* 0x020fea0003c00000 */
[----:B------:R0:W1:Y:S02]  /*197b0*/  SHFL.IDX P6, R14, R13, R12, R11 ;  /* 0x0000000c0d0e7389 */ /* 0x00006400000c000b */
[----:B01---5:R-:W-:Y:S01]  /*197c0*/  ENDCOLLECTIVE ;  /* 0x000000000000791b */ /* 0x023fe20003800000 */
.L_x_1422:
[----:B------:R-:W-:Y:S02]  /*197d0*/  IMAD.MOV.U32 R13, RZ, RZ, R7 ;  /* 0x000000ffff0d7224 */ /* 0x000fe400078e0007 */
[----:B------:R-:W-:-:S07]  /*197e0*/  IMAD.MOV.U32 R4, RZ, RZ, R14 ;  /* 0x000000ffff047224 */ /* 0x000fce00078e000e */
[----:B------:R-:W-:Y:S05]  /*197f0*/  WARPSYNC.COLLECTIVE R15, `(.L_x_1423) ;  /* 0x000000000f087348 */ /* 0x000fea0003c00000 */
[----:B------:R0:W1:Y:S02]  /*19800*/  SHFL.IDX P6, R14, R13, R12, R11 ;  /* 0x0000000c0d0e7389 */ /* 0x00006400000c000b */
[----:B01----:R-:W-:Y:S01]  /*19810*/  ENDCOLLECTIVE ;  /* 0x000000000000791b */ /* 0x003fe20003800000 */
.L_x_1423:
[----:B------:R-:W-:Y:S02]  /*19820*/  IMAD.MOV.U32 R7, RZ, RZ, R14 ;  /* 0x000000ffff077224 */ /* 0x000fe400078e000e */
[----:B------:R-:W-:-:S05]  /*19830*/  IMAD.IADD R5, R9, 0x1, R16 ;  /* 0x0000000109057824 */ /* 0x000fca00078e0210 */
[----:B------:R0:W-:Y:S01]  /*19840*/  STL [R1+0xc], R5 ;  /* 0x00000c0501007387 */ /* 0x0001e20000100800 */
[----:B------:R-:W-:Y:S05]  /*19850*/  BRA `(.L_x_1424) ;  /* 0xffffffd000f47947 */ /* 0x000fea000383ffff */
.L_x_1352:
[----:B------:R-:W-:Y:S01]  /*19860*/  BSSY B0, `(.L_x_1425) ;  /* 0x0000008000007945 */ /* 0x000fe20003800000 */
[----:B------:R-:W-:Y:S02]  /*19870*/  IMAD.MOV.U32 R13, RZ, RZ, R2 ;  /* 0x000000ffff0d7224 */ /* 0x000fe400078e0002 */
[----:B------:R-:W-:Y:S02]  /*19880*/  IMAD.MOV.U32 R12, RZ, RZ, R9 ;  /* 0x000000ffff0c7224 */ /* 0x000fe400078e0009 */
[----:B------:R-:W-:Y:S02]  /*19890*/  IMAD.MOV.U32 R11, RZ, RZ, 0x1f ;  /* 0x0000001fff0b7424 */ /* 0x000fe400078e00ff */
[----:B------:R-:W-:-:S07]  /*198a0*/  IMAD.MOV.U32 R15, RZ, RZ, -0x1 ;  /* 0xffffffffff0f7424 */ /* 0x000fce00078e00ff */
[----:B0-----:R-:W-:Y:S05]  /*198b0*/  WARPSYNC.COLLECTIVE R15, `(.L_x_1426) ;  /* 0x000000000f087348 */ /* 0x001fea0003c00000 */
[----:B------:R1:W2:Y:S02]  /*198c0*/  SHFL.IDX P6, R14, R13, R12, R11 ;  /* 0x0000000c0d0e7389 */ /* 0x0002a400000c000b */
[----:B012---:R-:W-:Y:S01]  /*198d0*/  ENDCOLLECTIVE ;  /* 0x000000000000791b */ /* 0x007fe20003800000 */
.L_x_1426:
[----:B------:R-:W-:Y:S05]  /*198e0*/  BSYNC B0 ;  /* 0x0000000000007941 */ /* 0x000fea0003800000 */
.L_x_1425:
[----:B------:R-:W-:Y:S01]  /*198f0*/  IMAD.MOV.U32 R2, RZ, RZ, R14 ;  /* 0x000000ffff027224 */ /* 0x000fe200078e000e */
[----:B------:R-:W-:Y:S06]  /*19900*/  BRA `(.L_x_1427) ;  /* 0xffffffd000e07947 */ /* 0x000fec000383ffff */
.L_x_1358:
[----:B0-----:R0:W1:Y:S02]  /*19910*/  SYNCS.PHASECHK.TRANS64.TRYWAIT P0, [R0+URZ+0x2a820], R3 ;  /* 0x02a82003000075a7 */ /* 0x001064000800017f */
[----:B-1----:R-:W-:Y:S05]  /*19920*/  @!P0 NANOSLEEP.SYNCS 0x989680 ;  /* 0x009896800000895d */ /* 0x002fea0003900000 */
[----:B------:R-:W1:Y:S02]  /*19930*/  @!P0 SYNCS.PHASECHK.TRANS64 P0, [R0+URZ+0x2a820], R3 ;  /* 0x02a82003000085a7 */ /* 0x000e64000800007f */
[----:B-1----:R-:W-:Y:S05]  /*19940*/  @!P0 BRA `(.L_x_1358) ;  /* 0xfffffffc00f08947 */ /* 0x002fea000383ffff */
[----:B------:R-:W-:Y:S05]  /*19950*/  BRA `(.L_x_1428) ;  /* 0xffffffdc00847947 */ /* 0x000fea000383ffff */
.L_x_1359:
[----:B------:R-:W1:Y:S01]  /*19960*/  S2R R2, SR_TID.X ;  /* 0x0000000000027919 */ /* 0x000e620000002100 */
[----:B------:R-:W-:Y:S01]  /*19970*/  BSSY B0, `(.L_x_1429) ;  /* 0x000000a000007945 */ /* 0x000fe20003800000 */
[----:B------:R-:W-:Y:S02]  /*19980*/  IMAD.MOV.U32 R12, RZ, RZ, RZ ;  /* 0x000000ffff0c7224 */ /* 0x000fe400078e00ff */
[----:B---3--:R-:W-:Y:S02]  /*19990*/  IMAD.MOV.U32 R11, RZ, RZ, 0x1f ;  /* 0x0000001fff0b7424 */ /* 0x008fe400078e00ff */
[----:B------:R-:W-:Y:S01]  /*199a0*/  IMAD.MOV.U32 R15, RZ, RZ, -0x1 ;  /* 0xffffffffff0f7424 */ /* 0x000fe200078e00ff */
[----:B-1----:R-:W-:-:S04]  /*199b0*/  SHF.R.U32.HI R2, RZ, 0x5, R2 ;  /* 0x00000005ff027819 */ /* 0x002fc80000011602 */
[----:B------:R-:W-:-:S05]  /*199c0*/  LOP3.LUT R2, R2, 0x3, RZ, 0xc0, !PT ;  /* 0x0000000302027812 */ /* 0x000fca00078ec0ff */
[----:B------:R-:W-:-:S07]  /*199d0*/  IMAD.MOV.U32 R13, RZ, RZ, R2 ;  /* 0x000000ffff0d7224 */ /* 0x000fce00078e0002 */
[----:B0-----:R-:W-:Y:S05]  /*199e0*/  WARPSYNC.COLLECTIVE R15, `(.L_x_1430) ;  /* 0x000000000f087348 */ /* 0x001fea0003c00000 */
[----:B------:R1:W2:Y:S02]  /*199f0*/  SHFL.IDX P6, R14, R13, R12, R11 ;  /* 0x0000000c0d0e7389 */ /* 0x0002a400000c000b */
[----:B012---:R-:W-:Y:S01]  /*19a00*/  ENDCOLLECTIVE ;  /* 0x000000000000791b */ /* 0x007fe20003800000 */
.L_x_1430:
[----:B------:R-:W-:Y:S05]  /*19a10*/  BSYNC B0 ;  /* 0x0000000000007941 */ /* 0x000fea0003800000 */
.L_x_1429:
[----:B------:R-:W-:Y:S05]  /*19a20*/  BRA `(.L_x_1431) ;  /* 0xffffffdc006c7947 */ /* 0x000fea000383ffff */
.L_x_1362:
[----:B------:R-:W-:Y:S01]  /*19a30*/  BSSY B1, `(.L_x_1432) ;  /* 0x0000006000017945 */ /* 0x000fe20003800000 */
[----:B------:R-:W-:-:S07]  /*19a40*/  IMAD.MOV.U32 R15, RZ, RZ, -0x1 ;  /* 0xffffffffff0f7424 */ /* 0x000fce00078e00ff */
[----:B01-3--:R-:W-:Y:S05]  /*19a50*/  WARPSYNC.COLLECTIVE R15, `(.L_x_1433) ;  /* 0x000000000f0c7348 */ /* 0x00bfea0003c00000 */
[----:B------:R-:W-:Y:S02]  /*19a60*/  ELECT P6, UR62, PT ;  /* 0x00000000003e782f */ /* 0x000fe400038c0000 */
[----:B------:R-:W-:Y:S01]  /*19a70*/  MOV R14, UR62 ;  /* 0x0000003e000e7c02 */ /* 0x000fe20008000f00 */
[----:B01-3--:R-:W-:Y:S10]  /*19a80*/  ENDCOLLECTIVE ;  /* 0x000000000000791b */ /* 0x00bff40003800000 */
.L_x_1433:
[----:B------:R-:W-:Y:S05]  /*19a90*/  BSYNC B1 ;  /* 0x0000000000017941 */ /* 0x000fea0003800000 */
.L_x_1432:
[----:B------:R-:W-:Y:S05]  /*19aa0*/  BRA `(.L_x_1434) ;  /* 0xffffffdc00647947 */ /* 0x000fea000383ffff */
.L_x_1364:
[----:B0-----:R0:W1:Y:S02]  /*19ab0*/  SYNCS.PHASECHK.TRANS64.TRYWAIT P0, [R6+URZ], R5 ;  /* 0x00000005060075a7 */ /* 0x001064000800017f */
[----:B-1----:R-:W-:Y:S05]  /*19ac0*/  @!P0 NANOSLEEP.SYNCS 0x989680 ;  /* 0x009896800000895d */ /* 0x002fea0003900000 */
[----:B------:R-:W1:Y:S02]  /*19ad0*/  @!P0 SYNCS.PHASECHK.TRANS64 P0, [R6+URZ], R5 ;  /* 0x00000005060085a7 */ /* 0x000e64000800007f */
[----:B-1----:R-:W-:Y:S05]  /*19ae0*/  @!P0 BRA `(.L_x_1364) ;  /* 0xfffffffc00f08947 */ /* 0x002fea000383ffff */
[----:B------:R-:W-:Y:S05]  /*19af0*/  BRA `(.L_x_1435) ;  /* 0xffffffdc00a47947 */ /* 0x000fea000383ffff */
.L_x_1365:
[----:B-1----:R1:W2:Y:S02]  /*19b00*/  SYNCS.PHASECHK.TRANS64.TRYWAIT P0, [R7+URZ], R2 ;  /* 0x00000002070075a7 */ /* 0x0022a4000800017f */
[----:B--2---:R-:W-:Y:S05]  /*19b10*/  @!P0 NANOSLEEP.SYNCS 0x989680 ;  /* 0x009896800000895d */ /* 0x004fea0003900000 */
[----:B------:R-:W2:Y:S02]  /*19b20*/  @!P0 SYNCS.PHASECHK.TRANS64 P0, [R7+URZ], R2 ;  /* 0x00000002070085a7 */ /* 0x000ea4000800007f */
[----:B--2---:R-:W-:Y:S05]  /*19b30*/  @!P0 BRA `(.L_x_1365) ;  /* 0xfffffffc00f08947 */ /* 0x004fea000383ffff */
[----:B------:R-:W-:Y:S05]  /*19b40*/  BRA `(.L_x_1436) ;  /* 0xffffffdc00987947 */ /* 0x000fea000383ffff */
.L_x_1367:
[----:B--2---:R2:W4:Y:S02]  /*19b50*/  SYNCS.PHASECHK.TRANS64.TRYWAIT P0, [R4+URZ], R5 ;  /* 0x00000005040075a7 */ /* 0x004524000800017f */
[----:B----4-:R-:W-:Y:S05]  /*19b60*/  @!P0 NANOSLEEP.SYNCS 0x989680 ;  /* 0x009896800000895d */ /* 0x010fea0003900000 */
[----:B------:R-:W4:Y:S02]  /*19b70*/  @!P0 SYNCS.PHASECHK.TRANS64 P0, [R4+URZ], R5 ;  /* 0x00000005040085a7 */ /* 0x000f24000800007f */
[----:B----4-:R-:W-:Y:S05]  /*19b80*/  @!P0 BRA `(.L_x_1367) ;  /* 0xfffffffc00f08947 */ /* 0x010fea000383ffff */
[----:B------:R-:W-:Y:S05]  /*19b90*/  BRA `(.L_x_1437) ;  /* 0xffffffdc009c7947 */ /* 0x000fea000383ffff */
.L_x_1438:
        /* <DEDUP_REMOVED lines=14> */
.L_x_14991:


//--------------------- .text._ZN7cutlass13device_kernelIN5flash11enable_sm90INS1_16FlashAttnFwdSm90INS1_25CollectiveMainloopFwdSm90ILi2EN4cute5tupleIJNS5_1CILi1EEES8_S8_EEENS6_IJNS7_ILi128EEENS7_ILi96EEENS7_ILi192EEEEEELi128ENS_6half_tEfNS_4arch4Sm90ELb0ELb1ELb0ELb1ELb0ELb1ELb0ELb1ELb1ELb1ELb1ELb0EEENS1_21CollectiveEpilogueFwdINS6_IJSA_SA_SB_EEES9_SE_SG_Li256ELb1ELb1ELb1ELb0EEENS1_36VarlenDynamicPersistentTileSchedulerILi128ELi96ELi256ELi128ELb1ELb1ELb1ELb1ELb0ELb1EEEEEEEEEvNT_6ParamsE --------------------------
	.section	.text._ZN7cutlass13device_kernelIN5flash11enable_sm90INS1_16FlashAttnFwdSm90INS1_25CollectiveMainloopFwdSm90ILi2EN4cute5tupleIJNS5_1CILi1EEES8_S8_EEENS6_IJNS7_ILi128EEENS7_ILi96EEENS7_ILi192EEEEEELi128ENS_6half_tEfNS_4arch4Sm90ELb0ELb1ELb0ELb1ELb0ELb1ELb0ELb1ELb1ELb1ELb1ELb0EEENS1_21CollectiveEpilogueFwdINS6_IJSA_SA_SB_EEES9_SE_SG_Li256ELb1ELb1ELb1ELb0EEENS1_36VarlenDynamicPersistentTileSchedulerILi128ELi96ELi256ELi128ELb1ELb1ELb1ELb1ELb0ELb1EEEEEEEEEvNT_6ParamsE,"ax",@progbits
	.align	128
.text._ZN7cutlass13device_kernelIN5flash11enable_sm90INS1_16FlashAttnFwdSm90INS1_25CollectiveMainloopFwdSm90ILi2EN4cute5tupleIJNS5_1CILi1EEES8_S8_EEENS6_IJNS7_ILi128EEENS7_ILi96EEENS7_ILi192EEEEEELi128ENS_6half_tEfNS_4arch4Sm90ELb0ELb1ELb0ELb1ELb0ELb1ELb0ELb1ELb1ELb1ELb1ELb0EEENS1_21CollectiveEpilogueFwdINS6_IJSA_SA_SB_EEES9_SE_SG_Li256ELb1ELb1ELb1ELb0EEENS1_36VarlenDynamicPersistentTileSchedulerILi128ELi96ELi256ELi128ELb1ELb1ELb1ELb1ELb0ELb1EEEEEEEEEvNT_6ParamsE:
        .type           _ZN7cutlass13device_kernelIN5flash11enable_sm90INS1_16FlashAttnFwdSm90INS1_25CollectiveMainloopFwdSm90ILi2EN4cute5tupleIJNS5_1CILi1EEES8_S8_EEENS6_IJNS7_ILi128EEENS7_ILi96EEENS7_ILi192EEEEEELi128ENS_6half_tEfNS_4arch4Sm90ELb0ELb1ELb0ELb1ELb0ELb1ELb0ELb1ELb1ELb1ELb1ELb0EEENS1_21CollectiveEpilogueFwdINS6_IJSA_SA_SB_EEES9_SE_SG_Li256ELb1ELb1ELb1ELb0EEENS1_36VarlenDynamicPersistentTileSchedulerILi128ELi96ELi256ELi128ELb1ELb1ELb1ELb1ELb0ELb1EEEEEEEEEvNT_6ParamsE,@function
        .size           _ZN7cutlass13device_kernelIN5flash11enable_sm90INS1_16FlashAttnFwdSm90INS1_25CollectiveMainloopFwdSm90ILi2EN4cute5tupleIJNS5_1CILi1EEES8_S8_EEENS6_IJNS7_ILi128EEENS7_ILi96EEENS7_ILi192EEEEEELi128ENS_6half_tEfNS_4arch4Sm90ELb0ELb1ELb0ELb1ELb0ELb1ELb0ELb1ELb1ELb1ELb1ELb0EEENS1_21CollectiveEpilogueFwdINS6_IJSA_SA_SB_EEES9_SE_SG_Li256ELb1ELb1ELb1ELb0EEENS1_36VarlenDynamicPersistentTileSchedulerILi128ELi96ELi256ELi128ELb1ELb1ELb1ELb1ELb0ELb1EEEEEEEEEvNT_6ParamsE,(.L_x_14992 - _ZN7cutlass13device_kernelIN5flash11enable_sm90INS1_16FlashAttnFwdSm90INS1_25CollectiveMainloopFwdSm90ILi2EN4cute5tupleIJNS5_1CILi1EEES8_S8_EEENS6_IJNS7_ILi128EEENS7_ILi96EEENS7_ILi192EEEEEELi128ENS_6half_tEfNS_4arch4Sm90ELb0ELb1ELb0ELb1ELb0ELb1ELb0ELb1ELb1ELb1ELb1ELb0EEENS1_21CollectiveEpilogueFwdINS6_IJSA_SA_SB_EEES9_SE_SG_Li256ELb1ELb1ELb1ELb0EEENS1_36VarlenDynamicPersistentTileSchedulerILi128ELi96ELi256ELi128ELb1ELb1ELb1ELb1ELb0ELb1EEEEEEEEEvNT_6ParamsE)
        .other          _ZN7cutlass13device_kernelIN5flash11enable_sm90INS1_16FlashAttnFwdSm90INS1_25CollectiveMainloopFwdSm90ILi2EN4cute5tupleIJNS5_1CILi1EEES8_S8_EEENS6_IJNS7_ILi128EEENS7_ILi96EEENS7_ILi192EEEEEELi128ENS_6half_tEfNS_4arch4Sm90ELb0ELb1ELb0ELb1ELb0ELb1ELb0ELb1ELb1ELb1ELb1ELb0EEENS1_21CollectiveEpilogueFwdINS6_IJSA_SA_SB_EEES9_SE_SG_Li256ELb1ELb1ELb1ELb0EEENS1_36VarlenDynamicPersistentTileSchedulerILi128ELi96ELi256ELi128ELb1ELb1ELb1ELb1ELb0ELb1EEEEEEEEEvNT_6ParamsE,@"STO_CUDA_ENTRY STV_DEFAULT"
_ZN7cutlass13device_kernelIN5flash11enable_sm90INS1_16FlashAttnFwdSm90INS1_25CollectiveMainloopFwdSm90ILi2EN4cute5tupleIJNS5_1CILi1EEES8_S8_EEENS6_IJNS7_ILi128EEENS7_ILi96EEENS7_ILi192EEEEEELi128ENS_6half_tEfNS_4arch4Sm90ELb0ELb1ELb0ELb1ELb0ELb1ELb0ELb1ELb1ELb1ELb1ELb0EEENS1_21CollectiveEpilogueFwdINS6_IJSA_SA_SB_EEES9_SE_SG_Li256ELb1ELb1ELb1ELb0EEENS1_36VarlenDynamicPersistentTileSchedulerILi128ELi96ELi256ELi128ELb1ELb1ELb1ELb1ELb0ELb1EEEEEEEEEvNT_6ParamsE:
        /* <DEDUP_REMOVED lines=24> */
.L_x_1440:
[----:B------:R-:W-:Y:S05]  /*0180*/  BSYNC B0 ;  /* 0x0000000000007941 */ /* 0x000fea0003800000 */
.L_x_1439:
        /* <DEDUP_REMOVED lines=41> */
.L_x_1441:
        /* <DEDUP_REMOVED lines=22> */
.L_x_1442:
        /* <DEDUP_REMOVED lines=18> */
.L_x_1443:
        /* <DEDUP_REMOVED lines=22> */
.L_x_1444:
        /* <DEDUP_REMOVED lines=22> */
.L_x_1445:
        /* <DEDUP_REMOVED lines=10> */
.L_x_1448:
        /* <DEDUP_REMOVED lines=16> */
[----:B------:R-:W-:Y:S01]  /*0b00*/  VIADD R6, R6, 0xffffff80 ;  /* 0xffffff8006067836 */ /* 0x000fe20000000000 */
[----:B------:R-:W-:Y:S01]  /*0b10*/  R2UR UR4, R2 ;  /* 0x00000000020472ca */ /* 0x000fe200000e0000 */
[----:B------:R-:W-:Y:S01]  /*0b20*/  IMAD.MOV.U32 R188, RZ, RZ, RZ ;  /* 0x000000ffffbc7224 */ /* 0x000fe200078e00ff */
[----:B------:R-:W-:Y:S01]  /*0b30*/  CS2R R22, SRZ ;  /* 0x0000000000167805 */ /* 0x000fe2000001ff00 */
[----:B------:R-:W-:Y:S01]  /*0b40*/  IMAD.MOV.U32 R16, RZ, RZ, RZ ;  /* 0x000000ffff107224 */ /* 0x000fe200078e00ff */
[----:B------:R-:W-:Y:S01]  /*0b50*/  SHF.R.S32.HI R3, RZ, 0x1f, R6 ;  /* 0x0000001fff037819 */ /* 0x000fe20000011406 */
[----:B------:R-:W-:-:S03]  /*0b60*/  IMAD.MOV.U32 R167, RZ, RZ, RZ ;  /* 0x000000ffffa77224 */ /* 0x000fc600078e00ff */
[CC--:B------:R-:W-:Y:S02]  /*0b70*/  LEA.HI R4, R3.reuse, R6.reuse, RZ, 0x4 ;  /* 0x0000000603047211 */ /* 0x0c0fe400078f20ff */
[----:B------:R-:W-:-:S03]  /*0b80*/  LEA.HI R208, R3, R6, RZ, 0x3 ;  /* 0x0000000603d07211 */ /* 0x000fc600078f18ff */
[----:B------:R-:W-:Y:S01]  /*0b90*/  UIADD3 UR4, UR4, 0xc400, URZ ;  /* 0x0000c40004047890 */ /* 0x000fe2000fffe03f */
[----:B------:R-:W-:Y:S02]  /*0ba0*/  LOP3.LUT R185, R208, 0xfffffff8, RZ, 0xc0, !PT ;  /* 0xfffffff8d0b97812 */ /* 0x000fe400078ec0ff */
[----:B------:R-:W-:-:S03]  /*0bb0*/  SHF.R.S32.HI R208, RZ, 0x3, R208 ;  /* 0x00000003ffd07819 */ /* 0x000fc600000114d0 */
[----:B------:R-:W-:-:S05]  /*0bc0*/  IMAD.IADD R185, R6, 0x1, -R185 ;  /* 0x0000000106b97824 */ /* 0x000fca00078e0ab9 */
[----:B------:R-:W-:-:S05]  /*0bd0*/  SHF.L.U32 R182, R185, 0x3, RZ ;  /* 0x00000003b9b67819 */ /* 0x000fca00000006ff */
[----:B------:R-:W-:Y:S01]  /*0be0*/  VIADD R184, R182, 0x40 ;  /* 0x00000040b6b87836 */ /* 0x000fe20000000000 */
[----:B--2---:R-:W-:Y:S02]  /*0bf0*/  R2UR UR5, R0 ;  /* 0x00000000000572ca */ /* 0x004fe400000e0000 */
[----:B------:R-:W-:-:S04]  /*0c00*/  LEA.HI R0, R3, R6, RZ, 0x7 ;  /* 0x0000000603007211 */ /* 0x000fc800078f38ff */
[----:B------:R-:W-:Y:S02]  /*0c10*/  LOP3.LUT R5, R0, 0xffffff80, RZ, 0xc0, !PT ;  /* 0xffffff8000057812 */ /* 0x000fe400078ec0ff */
[----:B------:R-:W-:-:S03]  /*0c20*/  SHF.R.S32.HI R13, RZ, 0x7, R0 ;  /* 0x00000007ff0d7819 */ /* 0x000fc60000011400 */
[----:B------:R-:W-:Y:S01]  /*0c30*/  IMAD.IADD R230, R6, 0x1, -R5 ;  /* 0x0000000106e67824 */ /* 0x000fe200078e0a05 */
[----:B------:R-:W-:Y:S01]  /*0c40*/  SHF.R.S32.HI R5, RZ, 0x4, R4 ;  /* 0x00000004ff057819 */ /* 0x000fe20000011404 */
[----:B------:R0:W-:Y:S01]  /*0c50*/  STL [R1+0x80], R13 ;  /* 0x0000800d01007387 */ /* 0x0001e20000100800 */
[----:B------:R-:W-:Y:S01]  /*0c60*/  LEA.HI R0, R0, R13, RZ, 0x1 ;  /* 0x0000000d00007211 */ /* 0x000fe200078f08ff */
[----:B------:R-:W-:Y:S01]  /*0c70*/  ULOP3.LUT UR5, UR5, 0x1, URZ, 0xfc, !UPT ;  /* 0x0000000105057892 */ /* 0x000fe2000f8efc3f */
[----:B------:R-:W-:Y:S02]  /*0c80*/  SHF.R.S32.HI R9, RZ, 0x1f, R230 ;  /* 0x0000001fff097819 */ /* 0x000fe400000114e6 */
[----:B------:R-:W-:Y:S02]  /*0c90*/  LEA.HI R7, R4, R5, RZ, 0x1 ;  /* 0x0000000504077211 */ /* 0x000fe400078f08ff */
[CC--:B------:R-:W-:Y:S02]  /*0ca0*/  LEA.HI R10, R9.reuse, R230.reuse, RZ, 0x2 ;  /* 0x000000e6090a7211 */ /* 0x0c0fe400078f10ff */
[----:B------:R-:W-:-:S02]  /*0cb0*/  LEA.HI R9, R9, R230, RZ, 0x5 ;  /* 0x000000e609097211 */ /* 0x000fc400078f28ff */
[--C-:B------:R-:W-:Y:S02]  /*0cc0*/  SHF.R.S32.HI R11, RZ, 0x2, R10.reuse ;  /* 0x00000002ff0b7819 */ /* 0x100fe4000001140a */
[----:B------:R-:W-:Y:S02]  /*0cd0*/  SHF.R.S32.HI R8, RZ, 0x1f, R10 ;  /* 0x0000001fff087819 */ /* 0x000fe4000001140a */
[----:B------:R-:W-:Y:S02]  /*0ce0*/  SHF.R.S32.HI R9, RZ, 0x5, R9 ;  /* 0x00000005ff097819 */ /* 0x000fe40000011409 */
[----:B------:R-:W-:Y:S02]  /*0cf0*/  LEA.HI R8, R8, R11, RZ, 0x3 ;  /* 0x0000000b08087211 */ /* 0x000fe400078f18ff */
[----:B------:R-:W-:Y:S02]  /*0d00*/  LOP3.LUT R0, R0, 0x3fffffe, RZ, 0xc0, !PT ;  /* 0x03fffffe00007812 */ /* 0x000fe400078ec0ff */
[----:B------:R-:W-:-:S02]  /*0d10*/  LOP3.LUT R12, R8, 0xfffffff8, RZ, 0xc0, !PT ;  /* 0xfffffff8080c7812 */ /* 0x000fc400078ec0ff */
[----:B------:R-:W-:Y:S02]  /*0d20*/  LOP3.LUT R8, R7, 0x1ffffffe, RZ, 0xc0, !PT ;  /* 0x1ffffffe07087812 */ /* 0x000fe400078ec0ff */
[----:B------:R-:W-:Y:S01]  /*0d30*/  LEA.HI R7, R3, R6, RZ, 0x2 ;  /* 0x0000000603077211 */ /* 0x000fe200078f10ff */
[----:B------:R-:W-:Y:S01]  /*0d40*/  IMAD.IADD R12, R11, 0x1, -R12 ;  /* 0x000000010b0c7824 */ /* 0x000fe200078e0a0c */
[----:B------:R-:W-:Y:S01]  /*0d50*/  IADD3 R0, R13, -R0, RZ ;  /* 0x800000000d007210 */ /* 0x000fe20007ffe0ff */
[----:B------:R-:W-:Y:S01]  /*0d60*/  IMAD.IADD R8, R5, 0x1, -R8 ;  /* 0x0000000105087824 */ /* 0x000fe200078e0a08 */
[----:B------:R-:W-:Y:S01]  /*0d70*/  LOP3.LUT R191, R7, 0xfffffffc, RZ, 0xc0, !PT ;  /* 0xfffffffc07bf7812 */ /* 0x000fe200078ec0ff */
[----:B------:R-:W-:Y:S01]  /*0d80*/  IMAD R9, R9, 0x10, R12 ;  /* 0x0000001009097824 */ /* 0x000fe200078e020c */
[--C-:B------:R-:W-:Y:S02]  /*0d90*/  SHF.R.S32.HI R162, RZ, 0x2, R7.reuse ;  /* 0x00000002ffa27819 */ /* 0x100fe40000011407 */
[----:B------:R-:W-:Y:S01]  /*0da0*/  SHF.R.S32.HI R7, RZ, 0x1f, R7 ;  /* 0x0000001fff077819 */ /* 0x000fe20000011407 */
[----:B------:R-:W-:Y:S01]  /*0db0*/  IMAD.IADD R191, R6, 0x1, -R191 ;  /* 0x0000000106bf7824 */ /* 0x000fe200078e0abf */
[----:B------:R-:W-:Y:S01]  /*0dc0*/  LEA.HI R5, R3, R6, RZ, 0x5 ;  /* 0x0000000603057211 */ /* 0x000fe200078f28ff */
[----:B------:R-:W-:Y:S01]  /*0dd0*/  VIADD R189, R162, 0x40 ;  /* 0x00000040a2bd7836 */ /* 0x000fe20000000000 */
[----:B------:R-:W-:Y:S01]  /*0de0*/  LOP3.LUT R3, R4, 0x3fffff0, RZ, 0xc0, !PT ;  /* 0x03fffff004037812 */ /* 0x000fe200078ec0ff */
[----:B------:R-:W-:Y:S01]  /*0df0*/  IMAD.SHL.U32 R160, R191, 0x4, RZ ;  /* 0x00000004bfa07824 */ /* 0x000fe200078e00ff */
[----:B------:R-:W-:Y:S01]  /*0e00*/  LEA.HI R7, R7, R162, RZ, 0x3 ;  /* 0x000000a207077211 */ /* 0x000fe200078f18ff */
[----:B0-----:R-:W-:Y:S01]  /*0e10*/  IMAD R13, R0, 0x40, R9 ;  /* 0x00000040000d7824 */ /* 0x001fe200078e0209 */
[----:B------:R-:W-:Y:S01]  /*0e20*/  SHF.R.S32.HI R0, RZ, 0x1f, R189 ;  /* 0x0000001fff007819 */ /* 0x000fe200000114bd */
[----:B------:R-:W-:Y:S01]  /*0e30*/  VIADD R169, R160, 0x20 ;  /* 0x00000020a0a97836 */ /* 0x000fe20000000000 */
[----:B------:R-:W-:Y:S01]  /*0e40*/  SHF.R.S32.HI R4, RZ, 0x5, R5 ;  /* 0x00000005ff047819 */ /* 0x000fe20000011405 */
[----:B------:R-:W-:Y:S01]  /*0e50*/  IMAD.IADD R3, R6, 0x1, -R3 ;  /* 0x0000000106037824 */ /* 0x000fe200078e0a03 */
[----:B------:R-:W-:Y:S01]  /*0e60*/  LOP3.LUT R7, R7, 0xfffffff8, RZ, 0xc0, !PT ;  /* 0xfffffff807077812 */ /* 0x000fe200078ec0ff */
[C---:B------:R-:W-:Y:S01]  /*0e70*/  IMAD.IADD R165, R160.reuse, 0x1, R169 ;  /* 0x00000001a0a57824 */ /* 0x040fe200078e02a9 */
[----:B------:R-:W-:Y:S01]  /*0e80*/  IADD3 R168, R160, 0x40, RZ ;  /* 0x00000040a0a87810 */ /* 0x000fe20007ffe0ff */
[----:B------:R-:W-:Y:S01]  /*0e90*/  IMAD R3, R4, 0x10, R3 ;  /* 0x0000001004037824 */ /* 0x000fe200078e0203 */
[----:B------:R-:W-:Y:S01]  /*0ea0*/  LEA.HI R0, R0, R189, RZ, 0x3 ;  /* 0x000000bd00007211 */ /* 0x000fe200078f18ff */
[----:B------:R-:W-:Y:S01]  /*0eb0*/  IMAD.IADD R229, R162, 0x1, -R7 ;  /* 0x00000001a2e57824 */ /* 0x000fe200078e0a07 */
[----:B------:R-:W-:Y:S01]  /*0ec0*/  STL [R1+0x84], R13 ;  /* 0x0000840d01007387 */ /* 0x000fe20000100800 */
[--C-:B------:R-:W-:Y:S01]  /*0ed0*/  IMAD.IADD R166, R160, 0x1, R168.reuse ;  /* 0x00000001a0a67824 */ /* 0x100fe200078e02a8 */
[----:B------:R-:W-:Y:S01]  /*0ee0*/  SHF.R.S32.HI R227, RZ, 0x1f, R169 ;  /* 0x0000001fffe37819 */ /* 0x000fe200000114a9 */
[----:B------:R-:W-:Y:S01]  /*0ef0*/  IMAD.SHL.U32 R0, R0, 0x40, RZ ;  /* 0x0000004000007824 */ /* 0x000fe200078e00ff */
[----:B------:R-:W-:Y:S01]  /*0f00*/  SHF.R.S32.HI R225, RZ, 0x1f, R168 ;  /* 0x0000001fffe17819 */ /* 0x000fe200000114a8 */
[----:B------:R-:W-:Y:S01]  /*0f10*/  IMAD.SHL.U32 R177, R4, 0x200, RZ ;  /* 0x0000020004b17824 */ /* 0x000fe200078e00ff */
[----:B------:R-:W-:Y:S01]  /*0f20*/  SHF.R.S32.HI R4, RZ, 0x1f, R165 ;  /* 0x0000001fff047819 */ /* 0x000fe200000114a5 */
[----:B------:R-:W-:Y:S01]  /*0f30*/  IMAD R12, R3, 0x8, R8 ;  /* 0x00000008030c7824 */ /* 0x000fe200078e0208 */
[----:B------:R-:W-:Y:S01]  /*0f40*/  SHF.R.S32.HI R3, RZ, 0x1f, R166 ;  /* 0x0000001fff037819 */ /* 0x000fe200000114a6 */
[----:B------:R-:W-:Y:S01]  /*0f50*/  IMAD.SHL.U32 R173, R189, 0x40, RZ ;  /* 0x00000040bdad7824 */ /* 0x000fe200078e00ff */
[----:B------:R-:W-:Y:S01]  /*0f60*/  LOP3.LUT R179, R0, 0xfffffe00, RZ, 0xc0, !PT ;  /* 0xfffffe0000b37812 */ /* 0x000fe200078ec0ff */
[----:B------:R-:W-:Y:S01]  /*0f70*/  IMAD.SHL.U32 R175, R229, 0x40, RZ ;  /* 0x00000040e5af7824 */ /* 0x000fe200078e00ff */
[-C--:B------:R-:W-:Y:S01]  /*0f80*/  LEA.HI R0, R4, R165.reuse, RZ, 0x6 ;  /* 0x000000a504007211 */ /* 0x080fe200078f30ff */
[----:B------:R-:W-:Y:S01]  /*0f90*/  IMAD.SHL.U32 R18, R191, 0x8, RZ ;  /* 0x00000008bf127824 */ /* 0x000fe200078e00ff */
[----:B------:R-:W-:Y:S01]  /*0fa0*/  LOP3.LUT R173, R173, 0x1c0, RZ, 0xc0, !PT ;  /* 0x000001c0adad7812 */ /* 0x000fe200078ec0ff */
[----:B------:R-:W-:Y:S01]  /*0fb0*/  VIADD R171, R160, 0x10 ;  /* 0x00000010a0ab7836 */ /* 0x000fe20000000000 */
[----:B------:R-:W-:Y:S01]  /*0fc0*/  LOP3.LUT R175, R175, 0x1c0, RZ, 0xc0, !PT ;  /* 0x000001c0afaf7812 */ /* 0x000fe200078ec0ff */
[----:B------:R-:W-:Y:S01]  /*0fd0*/  IMAD.SHL.U32 R0, R0, 0x80, RZ ;  /* 0x0000008000007824 */ /* 0x000fe200078e00ff */
[----:B------:R-:W-:Y:S01]  /*0fe0*/  LEA.HI R6, R4, R165, RZ, 0x3 ;  /* 0x000000a504067211 */ /* 0x000fe200078f18ff */
[C---:B------:R-:W-:Y:S01]  /*0ff0*/  VIADD R170, R160.reuse, 0x30 ;  /* 0x00000030a0aa7836 */ /* 0x040fe20000000000 */
[CC--:B------:R-:W-:Y:S01]  /*1000*/  LEA.HI R5, R3.reuse, R166.reuse, RZ, 0x6 ;  /* 0x000000a603057211 */ /* 0x0c0fe200078f30ff */
[----:B------:R-:W-:Y:S01]  /*1010*/  VIADD R172, R160, 0x50 ;  /* 0x00000050a0ac7836 */ /* 0x000fe20000000000 */
[----:B------:R-:W-:-:S02]  /*1020*/  LEA.HI R4, R3, R166, RZ, 0x3 ;  /* 0x000000a603047211 */ /* 0x000fc400078f18ff */
[----:B------:R-:W-:Y:S01]  /*1030*/  SHF.R.U32.HI R14, RZ, 0x3, R173 ;  /* 0x00000003ff0e7819 */ /* 0x000fe200000116ad */
[----:B------:R-:W-:Y:S01]  /*1040*/  IMAD.SHL.U32 R7, R5, 0x80, RZ ;  /* 0x0000008005077824 */ /* 0x000fe200078e00ff */
[----:B------:R-:W-:Y:S02]  /*1050*/  SHF.R.U32.HI R176, RZ, 0x3, R175 ;  /* 0x00000003ffb07819 */ /* 0x000fe400000116af */
[--C-:B------:R-:W-:Y:S02]  /*1060*/  LOP3.LUT R3, R175, 0x38, R6.reuse, 0xf8, !PT ;  /* 0x00000038af037812 */ /* 0x100fe400078ef806 */
[----:B------:R-:W-:Y:S02]  /*1070*/  LOP3.LUT R8, R173, 0x38, R6, 0xf8, !PT ;  /* 0x00000038ad087812 */ /* 0x000fe400078ef806 */
[----:B------:R-:W-:Y:S02]  /*1080*/  LOP3.LUT R5, R175, 0x38, R4, 0xf8, !PT ;  /* 0x00000038af057812 */ /* 0x000fe400078ef804 */
[----:B------:R-:W-:-:S02]  /*1090*/  LOP3.LUT R0, R0, 0xffffe000, RZ, 0xc0, !PT ;  /* 0xffffe00000007812 */ /* 0x000fc400078ec0ff */
[----:B------:R-:W-:Y:S02]  /*10a0*/  LOP3.LUT R3, R3, R176, RZ, 0x3c, !PT ;  /* 0x000000b003037212 */ /* 0x000fe400078e3cff */
[----:B------:R-:W-:Y:S02]  /*10b0*/  LOP3.LUT R9, R8, R14, RZ, 0x3c, !PT ;  /* 0x0000000e08097212 */ /* 0x000fe400078e3cff */
[----:B------:R-:W-:Y:S02]  /*10c0*/  LOP3.LUT R8, R7, 0xffffe000, RZ, 0xc0, !PT ;  /* 0xffffe00007087812 */ /* 0x000fe400078ec0ff */
[----:B------:R-:W-:Y:S02]  /*10d0*/  LOP3.LUT R7, R5, R176, RZ, 0x3c, !PT ;  /* 0x000000b005077212 */ /* 0x000fe400078e3cff */
[-C--:B------:R-:W-:Y:S01]  /*10e0*/  IADD3 R5, R3, R0.reuse, R177 ;  /* 0x0000000003057210 */ /* 0x080fe20007ffe0b1 */
[----:B------:R-:W-:Y:S01]  /*10f0*/  IMAD.U32 R3, RZ, RZ, UR4 ;  /* 0x00000004ff037e24 */ /* 0x000fe2000f8e00ff */
[----:B------:R-:W-:Y:S01]  /*1100*/  IADD3 R9, R9, R0, R179 ;  /* 0x0000000009097210 */ /* 0x000fe20007ffe0b3 */
[----:B------:R-:W-:Y:S01]  /*1110*/  IMAD.U32 R0, RZ, RZ, UR5 ;  /* 0x00000005ff007e24 */ /* 0x000fe2000f8e00ff */
[----:B------:R-:W-:-:S02]  /*1120*/  LOP3.LUT R11, R173, 0x38, R4, 0xf8, !PT ;  /* 0x00000038ad0b7812 */ /* 0x000fc400078ef804 */
[----:B------:R-:W-:Y:S02]  /*1130*/  IADD3 R7, R7, R8, R177 ;  /* 0x0000000807077210 */ /* 0x000fe40007ffe0b1 */
[----:B------:R0:W-:Y:S01]  /*1140*/  STL [R1+0x38], R0 ;  /* 0x0000380001007387 */ /* 0x0001e20000100800 */
[----:B------:R-:W-:Y:S02]  /*1150*/  LOP3.LUT R11, R11, R14, RZ, 0x3c, !PT ;  /* 0x0000000e0b0b7212 */ /* 0x000fe400078e3cff */
[----:B------:R-:W-:Y:S01]  /*1160*/  SHF.R.S32.HI R223, RZ, 0x3, R4 ;  /* 0x00000003ffdf7819 */ /* 0x000fe20000011404 */
[----:B------:R1:W-:Y:S01]  /*1170*/  STL [R1+0x7c], R3 ;  /* 0x00007c0301007387 */ /* 0x0003e20000100800 */
[----:B------:R-:W-:Y:S02]  /*1180*/  IADD3 R11, R11, R8, R179 ;  /* 0x000000080b0b7210 */ /* 0x000fe40007ffe0b3 */
[----:B------:R-:W-:Y:S02]  /*1190*/  LOP3.LUT R8, R173, 0x38, R18, 0xf8, !PT ;  /* 0x00000038ad087812 */ /* 0x000fe400078ef812 */
[----:B------:R-:W-:-:S02]  /*11a0*/  SHF.R.S32.HI R221, RZ, 0x3, R6 ;  /* 0x00000003ffdd7819 */ /* 0x000fc40000011406 */
[----:B------:R-:W-:Y:S02]  /*11b0*/  LOP3.LUT R8, R179, R8, R14, 0xf6, !PT ;  /* 0x00000008b3087212 */ /* 0x000fe400078ef60e */
[----:B0-----:R-:W-:Y:S02]  /*11c0*/  LEA.HI R0, R191, R191, RZ, 0x1 ;  /* 0x000000bfbf007211 */ /* 0x001fe400078f08ff */
[----:B-1----:R-:W-:Y:S02]  /*11d0*/  SHF.R.S32.HI R3, RZ, 0x1f, R182 ;  /* 0x0000001fff037819 */ /* 0x002fe400000114b6 */
[----:B------:R-:W-:Y:S02]  /*11e0*/  LOP3.LUT R3, R10, 0x7ffffffc, RZ, 0xc0, !PT ;  /* 0x7ffffffc0a037812 */ /* 0x000fe400078ec0ff */
[----:B------:R-:W-:Y:S01]  /*11f0*/  SHF.R.S32.HI R10, RZ, 0x1f, R184 ;  /* 0x0000001fff0a7819 */ /* 0x000fe200000114b8 */
[----:B------:R-:W-:Y:S01]  /*1200*/  IMAD.SHL.U32 R10, R12, 0x8, RZ ;  /* 0x000000080c0a7824 */ /* 0x000fe200078e00ff */
[----:B------:R-:W-:Y:S01]  /*1210*/  LOP3.LUT R0, R0, 0x1ffffffe, RZ, 0xc0, !PT ;  /* 0x1ffffffe00007812 */ /* 0x000fe200078ec0ff */
[----:B------:R-:W-:Y:S01]  /*1220*/  IMAD.IADD R3, R230, 0x1, -R3 ;  /* 0x00000001e6037824 */ /* 0x000fe200078e0a03 */
[----:B------:R-:W-:-:S02]  /*1230*/  SHF.R.S32.HI R228, RZ, 0x1f, R171 ;  /* 0x0000001fffe47819 */ /* 0x000fc400000114ab */
[----:B------:R-:W-:Y:S01]  /*1240*/  STL [R1+0x88], R10 ;  /* 0x0000880a01007387 */ /* 0x000fe20000100800 */
[----:B------:R-:W-:Y:S01]  /*1250*/  IMAD.SHL.U32 R174, R3, 0x2, RZ ;  /* 0x0000000203ae7824 */ /* 0x000fe200078e00ff */
[----:B------:R-:W-:Y:S01]  /*1260*/  LEA R3, R8, UR4, 0x1 ;  /* 0x0000000408037c11 */ /* 0x000fe2000f8e08ff */
[----:B------:R-:W-:Y:S01]  /*1270*/  IMAD.IADD R0, R191, 0x1, -R0 ;  /* 0x00000001bf007824 */ /* 0x000fe200078e0a00 */
[----:B------:R-:W-:Y:S01]  /*1280*/  SHF.R.S32.HI R226, RZ, 0x1f, R170 ;  /* 0x0000001fffe27819 */ /* 0x000fe200000114aa */
[C---:B------:R-:W-:Y:S01]  /*1290*/  VIADD R204, R174.reuse, 0x18 ;  /* 0x00000018aecc7836 */ /* 0x040fe20000000000 */
[C---:B------:R-:W-:Y:S01]  /*12a0*/  IADD3 R207, R174.reuse, 0x8, RZ ;  /* 0x00000008aecf7810 */ /* 0x040fe20007ffe0ff */
[C---:B------:R-:W-:Y:S01]  /*12b0*/  VIADD R201, R174.reuse, 0x30 ;  /* 0x00000030aec97836 */ /* 0x040fe20000000000 */
[----:B------:R0:W-:Y:S01]  /*12c0*/  STL [R1+0x74], R3 ;  /* 0x0000740301007387 */ /* 0x0001e20000100800 */
[C---:B------:R-:W-:Y:S01]  /*12d0*/  VIADD R198, R174.reuse, 0x48 ;  /* 0x00000048aec67836 */ /* 0x040fe20000000000 */
[C---:B------:R-:W-:Y:S01]  /*12e0*/  IADD3 R195, R174.reuse, 0x60, RZ ;  /* 0x00000060aec37810 */ /* 0x040fe20007ffe0ff */
[C---:B------:R-:W-:Y:S01]  /*12f0*/  VIADD R205, R174.reuse, 0x10 ;  /* 0x00000010aecd7836 */ /* 0x040fe20000000000 */
[----:B------:R-:W-:Y:S01]  /*1300*/  SHF.R.S32.HI R6, RZ, 0x1f, R207 ;  /* 0x0000001fff067819 */ /* 0x000fe200000114cf */
[C---:B------:R-:W-:Y:S01]  /*1310*/  VIADD R202, R174.reuse, 0x28 ;  /* 0x00000028aeca7836 */ /* 0x040fe20000000000 */
[----:B------:R-:W-:Y:S01]  /*1320*/  SHF.R.S32.HI R224, RZ, 0x1f, R172 ;  /* 0x0000001fffe07819 */ /* 0x000fe200000114ac */
[C---:B------:R-:W-:Y:S01]  /*1330*/  VIADD R199, R174.reuse, 0x40 ;  /* 0x00000040aec77836 */ /* 0x040fe20000000000 */
[----:B------:R-:W-:Y:S01]  /*1340*/  SHF.R.S32.HI R4, RZ, 0x1f, R205 ;  /* 0x0000001fff047819 */ /* 0x000fe200000114cd */
[C---:B------:R-:W-:Y:S01]  /*1350*/  VIADD R203, R174.reuse, 0x20 ;  /* 0x00000020aecb7836 */ /* 0x040fe20000000000 */
[----:B0-----:R-:W-:Y:S01]  /*1360*/  SHF.R.S32.HI R3, RZ, 0x1f, R204 ;  /* 0x0000001fff037819 */ /* 0x001fe200000114cc */
[C---:B------:R-:W-:Y:S01]  /*1370*/  VIADD R200, R174.reuse, 0x38 ;  /* 0x00000038aec87836 */ /* 0x040fe20000000000 */
[----:B------:R-:W-:Y:S01]  /*1380*/  SHF.R.S32.HI R3, RZ, 0x1f, R201 ;  /* 0x0000001fff037819 */ /* 0x000fe200000114c9 */
[C---:B------:R-:W-:Y:S01]  /*1390*/  VIADD R197, R174.reuse, 0x50 ;  /* 0x00000050aec57836 */ /* 0x040fe20000000000 */
[----:B------:R-:W-:Y:S01]  /*13a0*/  SHF.R.S32.HI R3, RZ, 0x1f, R198 ;  /* 0x0000001fff037819 */ /* 0x000fe200000114c6 */
[C---:B------:R-:W-:Y:S01]  /*13b0*/  VIADD R196, R174.reuse, 0x58 ;  /* 0x00000058aec47836 */ /* 0x040fe20000000000 */
[----:B------:R-:W-:Y:S01]  /*13c0*/  LEA R3, R5, UR4, 0x1 ;  /* 0x0000000405037c11 */ /* 0x000fe2000f8e08ff */
[C---:B------:R-:W-:Y:S01]  /*13d0*/  VIADD R194, R174.reuse, 0x68 ;  /* 0x00000068aec27836 */ /* 0x040fe20000000000 */
[----:B------:R-:W-:Y:S01]  /*13e0*/  SHF.R.S32.HI R4, RZ, 0x1f, R202 ;  /* 0x0000001fff047819 */ /* 0x000fe200000114ca */
[C---:B------:R-:W-:Y:S01]  /*13f0*/  VIADD R193, R174.reuse, 0x70 ;  /* 0x00000070aec17836 */ /* 0x040fe20000000000 */
[----:B------:R-:W-:Y:S01]  /*1400*/  SHF.R.S32.HI R4, RZ, 0x1f, R199 ;  /* 0x0000001fff047819 */ /* 0x000fe200000114c7 */
[----:B------:R0:W-:Y:S01]  /*1410*/  STL [R1+0x78], R3 ;  /* 0x0000780301007387 */ /* 0x0001e20000100800 */
[----:B------:R-:W-:Y:S01]  /*1420*/  LEA R5, R9, UR4, 0x1 ;  /* 0x0000000409057c11 */ /* 0x000fe2000f8e08ff */
[----:B------:R-:W-:Y:S01]  /*1430*/  VIADD R192, R174, 0x78 ;  /* 0x00000078aec07836 */ /* 0x000fe20000000000 */
[----:B------:R-:W-:Y:S01]  /*1440*/  LEA R4, R7, UR4, 0x1 ;  /* 0x0000000407047c11 */ /* 0x000fe2000f8e08ff */
[----:B------:R-:W-:Y:S01]  /*1450*/  IMAD R181, R0, 0x8, R13 ;  /* 0x0000000800b57824 */ /* 0x000fe200078e020d */
[----:B------:R-:W-:Y:S01]  /*1460*/  SHF.R.S32.HI R6, RZ, 0x1f, R203 ;  /* 0x0000001fff067819 */ /* 0x000fe200000114cb */
[----:B------:R1:W-:Y:S01]  /*1470*/  STL [R1+0x6c], R5 ;  /* 0x00006c0501007387 */ /* 0x0003e20000100800 */
[----:B------:R-:W-:-:S02]  /*1480*/  SHF.R.S32.HI R6, RZ, 0x1f, R200 ;  /* 0x0000001fff067819 */ /* 0x000fc400000114c8 */
[----:B------:R-:W-:Y:S01]  /*1490*/  SHF.R.S32.HI R237, RZ, 0x1f, R197 ;  /* 0x0000001fffed7819 */ /* 0x000fe200000114c5 */
[----:B------:R1:W-:Y:S01]  /*14a0*/  STL [R1+0x70], R4 ;  /* 0x0000700401007387 */ /* 0x0003e20000100800 */
[----:B0-----:R-:W-:Y:S02]  /*14b0*/  LEA R3, R11, UR4, 0x1 ;  /* 0x000000040b037c11 */ /* 0x001fe4000f8e08ff */
[----:B------:R-:W-:Y:S02]  /*14c0*/  SHF.R.S32.HI R236, RZ, 0x1f, R196 ;  /* 0x0000001fffec7819 */ /* 0x000fe400000114c4 */
[----:B------:R-:W-:Y:S01]  /*14d0*/  SHF.R.S32.HI R235, RZ, 0x1f, R195 ;  /* 0x0000001fffeb7819 */ /* 0x000fe200000114c3 */
[----:B------:R1:W-:Y:S01]  /*14e0*/  STL [R1+0x64], R3 ;  /* 0x0000640301007387 */ /* 0x0003e20000100800 */
[----:B------:R-:W-:Y:S02]  /*14f0*/  SHF.R.S32.HI R234, RZ, 0x1f, R194 ;  /* 0x0000001fffea7819 */ /* 0x000fe400000114c2 */
[----:B------:R-:W-:-:S02]  /*1500*/  SHF.R.S32.HI R232, RZ, 0x1f, R193 ;  /* 0x0000001fffe87819 */ /* 0x000fc400000114c1 */
[----:B------:R-:W-:-:S07]  /*1510*/  SHF.R.S32.HI R231, RZ, 0x1f, R192 ;  /* 0x0000001fffe77819 */ /* 0x000fce00000114c0 */
.L_x_1743:
[----:B------:R-:W-:Y:S01]  /*1520*/  ULDC.64 UR4, c[0x0][0xa28] ;  /* 0x00028a0000047ab9 */ /* 0x000fe20000000a00 */
[----:B012-4-:R-:W0:Y:S01]  /*1530*/  LDC.64 R6, c[0x0][0xa08] ;  /* 0x00028200ff067b82 */ /* 0x017e220000000a00 */
[----:B------:R-:W-:Y:S01]  /*1540*/  ISETP.NE.U32.AND P0, PT, RZ, UR4, PT ;  /* 0x00000004ff007c0c */ /* 0x000fe2000bf05070 */
[----:B------:R-:W-:Y:S01]  /*1550*/  IMAD.MOV.U32 R12, RZ, RZ, RZ ;  /* 0x000000ffff0c7224 */ /* 0x000fe200078e00ff */
[----:B------:R-:W-:Y:S01]  /*1560*/  ULDC.64 UR6, c[0x0][0xa20] ;  /* 0x0002880000067ab9 */ /* 0x000fe20000000a00 */
[----:B------:R-:W-:Y:S01]  /*1570*/  IMAD.MOV.U32 R26, RZ, RZ, RZ ;  /* 0x000000ffff1a7224 */ /* 0x000fe200078e00ff */
[----:B------:R-:W-:Y:S01]  /*1580*/  ISETP.NE.AND.EX P0, PT, RZ, UR5, PT, P0 ;  /* 0x00000005ff007c0c */ /* 0x000fe2000bf05300 */
[----:B------:R-:W-:Y:S02]  /*1590*/  ULDC.64 UR4, c[0x0][0xa18] ;  /* 0x0002860000047ab9 */ /* 0x000fe40000000a00 */
[----:B------:R-:W-:-:S04]  /*15a0*/  ISETP.NE.U32.AND P1, PT, RZ, UR4, PT ;  /* 0x00000004ff007c0c */ /* 0x000fc8000bf25070 */
[----:B------:R-:W-:Y:S01]  /*15b0*/  ISETP.NE.AND.EX P1, PT, RZ, UR5, PT, P1 ;  /* 0x00000005ff007c0c */ /* 0x000fe2000bf25310 */
[----:B------:R-:W-:Y:S02]  /*15c0*/  ULDC.64 UR4, c[0x0][0xa08] ;  /* 0x0002820000047ab9 */ /* 0x000fe40000000a00 */
[----:B------:R-:W-:-:S03]  /*15d0*/  ISETP.NE.U32.AND P3, PT, RZ, UR4, PT ;  /* 0x00000004ff007c0c */ /* 0x000fc6000bf65070 */
[----:B-1-3--:R-:W1:Y:S01]  /*15e0*/  @P0 LDC.64 R4, c[0x0][0xa28] ;  /* 0x00028a00ff040b82 */ /* 0x00ae620000000a00 */
[----:B------:R-:W-:Y:S01]  /*15f0*/  ISETP.NE.AND.EX P3, PT, RZ, UR5, PT, P3 ;  /* 0x00000005ff007c0c */ /* 0x000fe2000bf65330 */
[----:B0-----:R-:W-:-:S06]  /*1600*/  IMAD.WIDE R10, R31, 0x4, R6 ;  /* 0x000000041f0a7825 */ /* 0x001fcc00078e0206 */
[----:B------:R-:W0:Y:S01]  /*1610*/  @P1 LDC.64 R8, c[0x0][0xa18] ;  /* 0x00028600ff081b82 */ /* 0x000e220000000a00 */
[----:B------:R-:W-:Y:S02]  /*1620*/  ULDC UR4, c[0x0][0x288] ;  /* 0x0000a20000047ab9 */ /* 0x000fe40000000800 */
[----:B------:R-:W-:Y:S01]  /*1630*/  IMAD.U32 R163, RZ, RZ, UR4 ;  /* 0x00000004ffa37e24 */ /* 0x000fe2000f8e00ff */
[----:B------:R-:W-:Y:S02]  /*1640*/  ULDC.64 UR4, c[0x0][0x418] ;  /* 0x0001060000047ab9 */ /* 0x000fe40000000a00 */
[----:B------:R2:W5:Y:S01]  /*1650*/  @P3 LDG.E R26, desc[UR46][R10.64] ;  /* 0x0000002e0a1a3981 */ /* 0x000562000c1e1900 */
[----:B-1----:R-:W-:-:S05]  /*1660*/  @P0 IMAD.WIDE R4, R31, 0x4, R4 ;  /* 0x000000041f040825 */ /* 0x002fca00078e0204 */
[----:B------:R2:W5:Y:S01]  /*1670*/  @P0 LDG.E R12, desc[UR46][R4.64] ;  /* 0x0000002e040c0981 */ /* 0x000562000c1e1900 */
[----:B0-----:R-:W-:-:S05]  /*1680*/  @P1 IMAD.WIDE R6, R31, 0x4, R8 ;  /* 0x000000041f061825 */ /* 0x001fca00078e0208 */
[----:B------:R2:W5:Y:S01]  /*1690*/  @P1 LDG.E R163, desc[UR46][R6.64] ;  /* 0x0000002e06a31981 */ /* 0x000562000c1e1900 */
[----:B------:R-:W-:Y:S01]  /*16a0*/  UISETP.NE.U32.AND UP0, UPT, UR4, URZ, UPT ;  /* 0x0000003f0400728c */ /* 0x000fe2000bf05070 */
[----:B------:R-:W-:Y:S01]  /*16b0*/  ISETP.NE.U32.AND P2, PT, RZ, UR6, PT ;  /* 0x00000006ff007c0c */ /* 0x000fe2000bf45070 */
[----:B------:R-:W-:Y:S01]  /*16c0*/  ULDC UR6, c[0x0][0x2f0] ;  /* 0x0000bc0000067ab9 */ /* 0x000fe20000000800 */
[----:B------:R-:W-:Y:S01]  /*16d0*/  ULDC UR4, c[0x0][0x424] ;  /* 0x0001090000047ab9 */ /* 0x000fe20000000800 */
[----:B------:R-:W-:Y:S01]  /*16e0*/  UISETP.NE.AND.EX UP0, UPT, UR5, URZ, UPT, UP0 ;  /* 0x0000003f0500728c */ /* 0x000fe2000bf05300 */
[----:B------:R-:W-:-:S03]  /*16f0*/  LOP3.LUT R3, R30, 0xff000000, RZ, 0xc0, !PT ;  /* 0xff0000001e037812 */ /* 0x000fc600078ec0ff */
[----:B------:R-:W-:Y:S01]  /*1700*/  USEL UR4, UR4, 0x1, UP0 ;  /* 0x0000000104047887 */ /* 0x000fe20008000000 */
[----:B------:R-:W-:Y:S01]  /*1710*/  ISETP.NE.AND.EX P2, PT, RZ, UR7, PT, P2 ;  /* 0x00000007ff007c0c */ /* 0x000fe2000bf45320 */
[----:B------:R-:W-:Y:S01]  /*1720*/  ULDC UR7, c[0x0][0x348] ;  /* 0x0000d20000077ab9 */ /* 0x000fe20000000800 */
[C---:B------:R-:W-:Y:S01]  /*1730*/  LOP3.LUT R0, R30.reuse, 0xff0000, RZ, 0xc0, !PT ;  /* 0x00ff00001e007812 */ /* 0x040fe200078ec0ff */
[----:B------:R-:W-:Y:S01]  /*1740*/  UIMAD UR6, UR4, UR6, URZ ;  /* 0x00000006040672a4 */ /* 0x000fe2000f8e023f */
[----:B------:R-:W-:Y:S01]  /*1750*/  SHF.R.U32.HI R3, RZ, 0x8, R3 ;  /* 0x00000008ff037819 */ /* 0x000fe20000011603 */
[----:B------:R-:W-:Y:S01]  /*1760*/  IMAD.MOV.U32 R187, RZ, RZ, R31 ;  /* 0x000000ffffbb7224 */ /* 0x000fe200078e001f */
[----:B------:R-:W-:Y:S02]  /*1770*/  LOP3.LUT R183, R30, 0xffff, RZ, 0xc0, !PT ;  /* 0x0000ffff1eb77812 */ /* 0x000fe400078ec0ff */
[----:B------:R-:W-:Y:S01]  /*1780*/  LEA.HI R186, R0, R3, RZ, 0x10 ;  /* 0x0000000300ba7211 */ /* 0x000fe200078f80ff */
[----:B--2---:R-:W-:Y:S06]  /*1790*/  @P1 BRA `(.L_x_1450) ;  /* 0x0000000000241947 */ /* 0x004fec0003800000 */
        /* <DEDUP_REMOVED lines=9> */
.L_x_1450:
[----:B------:R-:W-:Y:S01]  /*1830*/  IMAD.U32 R25, RZ, RZ, UR7 ;  /* 0x00000007ff197e24 */ /* 0x000fe2000f8e00ff */
[----:B------:R-:W-:Y:S01]  /*1840*/  MOV R27, UR6 ;  /* 0x00000006001b7c02 */ /* 0x000fe20008000f00 */
[----:B------:R-:W-:Y:S06]  /*1850*/  @!P2 BRA `(.L_x_1451) ;  /* 0x000000000010a947 */ /* 0x000fec0003800000 */
[----:B------:R-:W0:Y:S02]  /*1860*/  LDC.64 R4, c[0x0][0xa20] ;  /* 0x00028800ff047b82 */ /* 0x000e240000000a00 */
[----:B0-----:R-:W-:-:S05]  /*1870*/  IMAD.WIDE R4, R31, 0x4, R4 ;  /* 0x000000041f047825 */ /* 0x001fca00078e0204 */
[----:B------:R0:W5:Y:S01]  /*1880*/  LDG.E R27, desc[UR46][R4.64] ;  /* 0x0000002e041b7981 */ /* 0x000162000c1e1900 */
[----:B------:R-:W-:Y:S05]  /*1890*/  BRA `(.L_x_1452) ;  /* 0x0000000000107947 */ /* 0x000fea0003800000 */
.L_x_1451:
[----:B------:R-:W-:Y:S05]  /*18a0*/  @!P3 BRA `(.L_x_1452) ;  /* 0x00000000000cb947 */ /* 0x000fea0003800000 */
[----:B------:R-:W2:Y:S04]  /*18b0*/  LDG.E R0, desc[UR46][R10.64] ;  /* 0x0000002e0a007981 */ /* 0x000ea8000c1e1900 */
[----:B------:R-:W2:Y:S02]  /*18c0*/  LDG.E R27, desc[UR46][R10.64+0x4] ;  /* 0x0000042e0a1b7981 */ /* 0x000ea4000c1e1900 */
[----:B--2---:R-:W-:-:S07]  /*18d0*/  IMAD.IADD R27, R27, 0x1, -R0 ;  /* 0x000000011b1b7824 */ /* 0x004fce00078e0a00 */
.L_x_1452:
[----:B------:R-:W-:Y:S01]  /*18e0*/  ULDC.64 UR4, c[0x0][0xa10] ;  /* 0x0002840000047ab9 */ /* 0x000fe20000000a00 */
[----:B0-----:R-:W0:Y:S01]  /*18f0*/  LDC R4, c[0x0][0x448] ;  /* 0x00011200ff047b82 */ /* 0x001e220000000800 */
[----:B------:R-:W-:-:S04]  /*1900*/  ISETP.NE.U32.AND P0, PT, RZ, UR4, PT ;  /* 0x00000004ff007c0c */ /* 0x000fc8000bf05070 */
[----:B------:R-:W-:Y:S01]  /*1910*/  ISETP.NE.AND.EX P0, PT, RZ, UR5, PT, P0 ;  /* 0x00000005ff007c0c */ /* 0x000fe2000bf05300 */
[----:B------:R-:W-:Y:S02]  /*1920*/  ULDC.64 UR4, c[0x0][0xa30] ;  /* 0x00028c0000047ab9 */ /* 0x000fe40000000a00 */
[----:B------:R-:W-:-:S04]  /*1930*/  ISETP.NE.U32.AND P1, PT, RZ, UR4, PT ;  /* 0x00000004ff007c0c */ /* 0x000fc8000bf25070 */
[----:B------:R-:W-:-:S06]  /*1940*/  ISETP.NE.AND.EX P1, PT, RZ, UR5, PT, P1 ;  /* 0x00000005ff007c0c */ /* 0x000fcc000bf25310 */
[----:B------:R-:W1:Y:S08]  /*1950*/  @P0 LDC.64 R6, c[0x0][0xa10] ;  /* 0x00028400ff060b82 */ /* 0x000e700000000a00 */
[----:B------:R-:W2:Y:S01]  /*1960*/  @P1 LDC.64 R8, c[0x0][0xa30] ;  /* 0x00028c00ff081b82 */ /* 0x000ea20000000a00 */
[----:B-1----:R-:W-:-:S05]  /*1970*/  @P0 IMAD.WIDE R6, R31, 0x4, R6 ;  /* 0x000000041f060825 */ /* 0x002fca00078e0206 */
[----:B------:R-:W3:Y:S04]  /*1980*/  @P0 LDG.E R0, desc[UR46][R6.64] ;  /* 0x0000002e06000981 */ /* 0x000ee8000c1e1900 */
[----:B------:R-:W3:Y:S01]  /*1990*/  @P0 LDG.E R3, desc[UR46][R6.64+0x4] ;  /* 0x0000042e06030981 */ /* 0x000ee2000c1e1900 */
[----:B-----5:R-:W-:Y:S02]  /*19a0*/  IMAD.MOV.U32 R144, RZ, RZ, R27 ;  /* 0x000000ffff907224 */ /* 0x020fe400078e001b */
[----:B--2---:R-:W-:-:S05]  /*19b0*/  @P1 IMAD.WIDE R8, R31, 0x4, R8 ;  /* 0x000000041f081825 */ /* 0x004fca00078e0208 */
[----:B------:R1:W5:Y:S01]  /*19c0*/  @P1 LDG.E R144, desc[UR46][R8.64] ;  /* 0x0000002e08901981 */ /* 0x000362000c1e1900 */
[----:B0-----:R-:W-:Y:S01]  /*19d0*/  ISETP.NE.AND P1, PT, R4, 0x1, PT ;  /* 0x000000010400780c */ /* 0x001fe20003f25270 */
[----:B------:R-:W-:Y:S01]  /*19e0*/  IMAD.SHL.U32 R178, R29, 0x80, RZ ;  /* 0x000000801db27824 */ /* 0x000fe200078e00ff */
[----:B------:R-:W0:Y:S01]  /*19f0*/  LDC.64 R4, c[0x0][0x9e0] ;  /* 0x00027800ff047b82 */ /* 0x000e220000000a00 */
[----:B------:R-:W-:-:S10]  /*1a00*/  IMAD.IADD R12, R27, 0x1, -R12 ;  /* 0x000000011b0c7824 */ /* 0x000fd400078e0a0c */
[----:B------:R-:W2:Y:S08]  /*1a10*/  @P1 LDC R10, c[0x0][0x44c] ;  /* 0x00011300ff0a1b82 */ /* 0x000eb00000000800 */
[----:B------:R-:W4:Y:S01]  /*1a20*/  @P1 LDC R11, c[0x0][0x450] ;  /* 0x00011400ff0b1b82 */ /* 0x000f220000000800 */
[----:B0-----:R-:W-:Y:S01]  /*1a30*/  ISETP.GE.AND P2, PT, R5, 0x1, PT ;  /* 0x000000010500780c */ /* 0x001fe20003f46270 */
[----:B---3--:R-:W-:-:S02]  /*1a40*/  @P0 IMAD.IADD R25, R3, 0x1, -R0 ;  /* 0x0000000103190824 */ /* 0x008fc400078e0a00 */
[----:B------:R-:W-:Y:S02]  /*1a50*/  VIADD R3, R178, 0x7f ;  /* 0x0000007fb2037836 */ /* 0x000fe40000000000 */
[----:B------:R-:W-:Y:S02]  /*1a60*/  IMAD.IADD R164, R12, 0x1, R25 ;  /* 0x000000010ca47824 */ /* 0x000fe400078e0219 */
[----:B--2---:R-:W-:-:S04]  /*1a70*/  @P1 IMAD.HI.U32 R6, R3, R10, RZ ;  /* 0x0000000a03061227 */ /* 0x004fc800078e00ff */
[C---:B------:R-:W-:Y:S01]  /*1a80*/  VIADD R0, R164.reuse, 0x5f ;  /* 0x0000005fa4007836 */ /* 0x040fe20000000000 */
[----:B----4-:R-:W-:Y:S02]  /*1a90*/  @P1 SHF.R.U32.HI R3, RZ, R11, R6 ;  /* 0x0000000bff031219 */ /* 0x010fe40000011606 */
[----:B------:R-:W-:Y:S01]  /*1aa0*/  IADD3 R6, R164, 0x1, -R163 ;  /* 0x00000001a4067810 */ /* 0x000fe20007ffe8a3 */
[----:B------:R-:W-:-:S04]  /*1ab0*/  IMAD.HI R0, R0, 0x2aaaaaab, RZ ;  /* 0x2aaaaaab00007827 */ /* 0x000fc800078e02ff */
[----:B------:R-:W-:Y:S01]  /*1ac0*/  IMAD.IADD R3, R6, 0x1, R3 ;  /* 0x0000000106037824 */ /* 0x000fe200078e0203 */
[----:B------:R-:W-:-:S03]  /*1ad0*/  SHF.R.U32.HI R149, RZ, 0x1f, R0 ;  /* 0x0000001fff957819 */ /* 0x000fc60000011600 */
[----:B------:R-:W-:Y:S01]  /*1ae0*/  IMAD.IADD R4, R3, 0x1, R4 ;  /* 0x0000000103047824 */ /* 0x000fe200078e0204 */
[----:B------:R-:W-:Y:S01]  /*1af0*/  LEA.HI.SX32 R149, R0, R149, 0x1c ;  /* 0x0000009500957211 */ /* 0x000fe200078fe2ff */
[----:B-1----:R-:W-:Y:S06]  /*1b00*/  @!P2 BRA `(.L_x_1453) ;  /* 0x000000000048a947 */ /* 0x002fec0003800000 */
[C---:B------:R-:W-:Y:S01]  /*1b10*/  ISETP.GT.AND P0, PT, R3.reuse, RZ, PT ;  /* 0x000000ff0300720c */ /* 0x040fe20003f04270 */
[----:B------:R-:W-:Y:S01]  /*1b20*/  BSSY B0, `(.L_x_1454) ;  /* 0x000000e000007945 */ /* 0x000fe20003800000 */
[----:B------:R-:W-:-:S11]  /*1b30*/  IADD3 R0, R3, -0x1, RZ ;  /* 0xffffffff03007810 */ /* 0x000fd60007ffe0ff */
        /* <DEDUP_REMOVED lines=8> */
.L_x_1455:
[----:B------:R-:W-:-:S13]  /*1bc0*/  ISETP.NE.AND P0, PT, R5, 0x1, PT ;  /* 0x000000010500780c */ /* 0x000fda0003f05270 */
[----:B------:R-:W0:Y:S02]  /*1bd0*/  @P0 LDC.64 R6, c[0x0][0x9e8] ;  /* 0x00027a00ff060b82 */ /* 0x000e240000000a00 */
[----:B0-----:R-:W-:-:S05]  /*1be0*/  @P0 IMAD.HI.U32 R6, R0, R6, RZ ;  /* 0x0000000600060227 */ /* 0x001fca00078e00ff */
[----:B------:R-:W-:-:S07]  /*1bf0*/  @P0 SHF.R.U32.HI R0, RZ, R7, R6 ;  /* 0x00000007ff000219 */ /* 0x000fce0000011606 */
.L_x_1456:
[----:B------:R-:W-:Y:S05]  /*1c00*/  BSYNC B0 ;  /* 0x0000000000007941 */ /* 0x000fea0003800000 */
.L_x_1454:
[----:B------:R-:W-:-:S05]  /*1c10*/  IMAD R3, R0, R5, R5 ;  /* 0x0000000500037224 */ /* 0x000fca00078e0205 */
[----:B------:R-:W-:-:S07]  /*1c20*/  VIMNMX R4, R4, R3, PT ;  /* 0x0000000304047248 */ /* 0x000fce0003fe0100 */
.L_x_1453:
[----:B------:R-:W0:Y:S01]  /*1c30*/  @P1 LDC R3, c[0x0][0x44c] ;  /* 0x00011300ff031b82 */ /* 0x000e220000000800 */
[----:B------:R-:W-:Y:S01]  /*1c40*/  VIADD R4, R4, 0x5f ;  /* 0x0000005f04047836 */ /* 0x000fe20000000000 */
[----:B------:R-:W-:Y:S01]  /*1c50*/  ULDC UR4, c[0x0][0x9dc] ;  /* 0x0002770000047ab9 */ /* 0x000fe20000000800 */
[----:B------:R-:W-:Y:S02]  /*1c60*/  IMAD.MOV.U32 R7, RZ, RZ, R178 ;  /* 0x000000ffff077224 */ /* 0x000fe400078e00b2 */
[----:B------:R-:W-:-:S03]  /*1c70*/  IMAD.HI R4, R4, 0x2aaaaaab, RZ ;  /* 0x2aaaaaab04047827 */ /* 0x000fc600078e02ff */
[----:B------:R-:W1:Y:S01]  /*1c80*/  @P1 LDC R9, c[0x0][0x450] ;  /* 0x00011400ff091b82 */ /* 0x000e620000000800 */
[----:B------:R-:W-:Y:S02]  /*1c90*/  IMAD.IADD R150, R164, 0x1, -R163 ;  /* 0x00000001a4967824 */ /* 0x000fe400078e0aa3 */
        /* <DEDUP_REMOVED lines=8> */
[----:B------:R-:W-:Y:S01]  /*1d20*/  ISETP.GT.AND P0, PT, R0, -0x1, PT ;  /* 0xffffffff0000780c */ /* 0x000fe20003f04270 */
[----:B------:R-:W-:-:S12]  /*1d30*/  BSSY B0, `(.L_x_1458) ;  /* 0x000000d000007945 */ /* 0x000fd80003800000 */
        /* <DEDUP_REMOVED lines=8> */
.L_x_1459:
[----:B------:R-:W-:-:S13]  /*1dc0*/  ISETP.NE.AND P0, PT, R5, 0x1, PT ;  /* 0x000000010500780c */ /* 0x000fda0003f05270 */
[----:B------:R-:W0:Y:S02]  /*1dd0*/  @P0 LDC.64 R6, c[0x0][0x9e8] ;  /* 0x00027a00ff060b82 */ /* 0x000e240000000a00 */
[----:B0-----:R-:W-:-:S05]  /*1de0*/  @P0 IMAD.HI.U32 R4, R0, R6, RZ ;  /* 0x0000000600040227 */ /* 0x001fca00078e00ff */
[----:B------:R-:W-:-:S07]  /*1df0*/  @P0 SHF.R.U32.HI R0, RZ, R7, R4 ;  /* 0x00000007ff000219 */ /* 0x000fce0000011604 */
.L_x_1460:
[----:B------:R-:W-:Y:S05]  /*1e00*/  BSYNC B0 ;  /* 0x0000000000007941 */ /* 0x000fea0003800000 */
.L_x_1458:
[----:B------:R-:W-:-:S05]  /*1e10*/  IMAD R0, R0, R5, RZ ;  /* 0x0000000500007224 */ /* 0x000fca00078e02ff */
[----:B------:R-:W-:-:S07]  /*1e20*/  VIMNMX R3, R3, R0, !PT ;  /* 0x0000000003037248 */ /* 0x000fce0007fe0100 */
.L_x_1457:
[----:B------:R-:W-:Y:S01]  /*1e30*/  IMAD.HI R3, R3, 0x2aaaaaab, RZ ;  /* 0x2aaaaaab03037827 */ /* 0x000fe200078e02ff */
[----:B------:R-:W-:Y:S01]  /*1e40*/  BSSY B0, `(.L_x_1461) ;  /* 0x0000028000007945 */ /* 0x000fe20003800000 */
[----:B------:R-:W-:Y:S02]  /*1e50*/  LOP3.LUT R190, R186, 0xff, RZ, 0xc0, !PT ;  /* 0x000000ffbabe7812 */ /* 0x000fe400078ec0ff */
[----:B------:R-:W-:Y:S02]  /*1e60*/  SHF.R.U32.HI R186, RZ, 0x10, R186 ;  /* 0x00000010ffba7819 */ /* 0x000fe400000116ba */
[----:B------:R-:W-:-:S04]  /*1e70*/  SHF.R.U32.HI R0, RZ, 0x1f, R3 ;  /* 0x0000001fff007819 */ /* 0x000fc80000011603 */
[----:B------:R-:W-:Y:S01]  /*1e80*/  LEA.HI.SX32 R0, R3, R0, 0x1c ;  /* 0x0000000003007211 */ /* 0x000fe200078fe2ff */
[----:B------:R-:W-:-:S03]  /*1e90*/  IMAD.MOV.U32 R3, RZ, RZ, RZ ;  /* 0x000000ffff037224 */ /* 0x000fc600078e00ff */
[----:B------:R-:W-:-:S04]  /*1ea0*/  VIMNMX R9, RZ, R0, !PT ;  /* 0x00000000ff097248 */ /* 0x000fc80007fe0100 */
[----:B------:R-:W-:-:S13]  /*1eb0*/  ISETP.GT.AND P0, PT, R8, R9, PT ;  /* 0x000000090800720c */ /* 0x000fda0003f04270 */
[----:B------:R-:W-:Y:S05]  /*1ec0*/  @!P0 BRA `(.L_x_1462) ;  /* 0x00000000007c8947 */ /* 0x000fea0003800000 */
[----:B------:R-:W-:Y:S01]  /*1ed0*/  ISETP.NE.AND P0, PT, R186, RZ, PT ;  /* 0x000000ffba00720c */ /* 0x000fe20003f05270 */
[----:B------:R-:W-:-:S03]  /*1ee0*/  ULDC UR4, c[0x0][0x9f0] ;  /* 0x00027c0000047ab9 */ /* 0x000fc60000000800 */
[----:B------:R-:W-:-:S04]  /*1ef0*/  SEL R11, R186, UR4, P0 ;  /* 0x00000004ba0b7c07 */ /* 0x000fc80008000000 */
[-C--:B------:R-:W-:Y:S02]  /*1f00*/  IABS R6, R11.reuse ;  /* 0x0000000b00067213 */ /* 0x080fe40000000000 */
[----:B------:R-:W-:Y:S02]  /*1f10*/  IADD3 R0, R11, -0x1, R8 ;  /* 0xffffffff0b007810 */ /* 0x000fe40007ffe008 */
[----:B------:R-:W0:Y:S01]  /*1f20*/  I2F.RP R3, R6 ;  /* 0x0000000600037306 */ /* 0x000e220000209400 */
[----:B------:R-:W-:Y:S02]  /*1f30*/  IABS R13, R11 ;  /* 0x0000000b000d7213 */ /* 0x000fe40000000000 */
[----:B------:R-:W-:-:S05]  /*1f40*/  IMAD.IADD R0, R0, 0x1, -R9 ;  /* 0x0000000100007824 */ /* 0x000fca00078e0a09 */
        /* <DEDUP_REMOVED lines=20> */
[----:B------:R-:W-:-:S04]  /*2090*/  IMAD.MOV.U32 R3, RZ, RZ, R5 ;  /* 0x000000ffff037224 */ /* 0x000fc800078e0005 */
[----:B------:R-:W-:Y:S01]  /*20a0*/  @!P2 IMAD.MOV R3, RZ, RZ, -R3 ;  /* 0x000000ffff03a224 */ /* 0x000fe200078e0a03 */
[----:B------:R-:W-:-:S07]  /*20b0*/  @!P1 LOP3.LUT R3, RZ, R11, RZ, 0x33, !PT ;  /* 0x0000000bff039212 */ /* 0x000fce00078e33ff */
.L_x_1462:
[----:B------:R-:W-:Y:S05]  /*20c0*/  BSYNC B0 ;  /* 0x0000000000007941 */ /* 0x000fea0003800000 */
.L_x_1461:
[----:B------:R-:W-:Y:S01]  /*20d0*/  IMAD R0, R190, R3, R9 ;  /* 0x00000003be007224 */ /* 0x000fe200078e0209 */
[----:B------:R-:W-:-:S04]  /*20e0*/  PLOP3.LUT P2, PT, PT, PT, PT, 0x80, 0x0 ;  /* 0x000000000000781c */ /* 0x000fc80003f4f070 */
[C---:B------:R-:W-:Y:S01]  /*20f0*/  VIADDMNMX R3, R0.reuse, R3, R8, PT ;  /* 0x0000000300037246 */ /* 0x040fe20003800108 */
[----:B------:R-:W-:-:S04]  /*2100*/  IMAD R0, R0, 0x60, -R12 ;  /* 0x0000006000007824 */ /* 0x000fc800078e0a0c */
[----:B------:R-:W-:Y:S01]  /*2110*/  IMAD R4, R3, 0x60, -R12 ;  /* 0x0000006003047824 */ /* 0x000fe200078e0a0c */
[----:B------:R-:W-:-:S04]  /*2120*/  VIMNMX R0, RZ, R0, !PT ;  /* 0x00000000ff007248 */ /* 0x000fc80007fe0100 */
[----:B------:R-:W-:Y:S01]  /*2130*/  VIMNMX R3, R4, R25, PT ;  /* 0x0000001904037248 */ /* 0x000fe20003fe0100 */
[----:B------:R-:W-:-:S03]  /*2140*/  IMAD.WIDE.U32 R128, R0, -0x55555555, RZ ;  /* 0xaaaaaaab00807825 */ /* 0x000fc600078e00ff */
[----:B------:R-:W-:Y:S02]  /*2150*/  ISETP.GT.AND P0, PT, R3, R0, PT ;  /* 0x000000000300720c */ /* 0x000fe40003f04270 */
[----:B------:R-:W-:-:S05]  /*2160*/  SHF.R.U32.HI R128, RZ, 0x6, R129 ;  /* 0x00000006ff807819 */ /* 0x000fca0000011681 */
[----:B------:R-:W-:-:S06]  /*2170*/  IMAD.MOV.U32 R24, RZ, RZ, R128 ;  /* 0x000000ffff187224 */ /* 0x000fcc00078e0080 */
[----:B------:R-:W-:-:S04]  /*2180*/  @P0 VIADD R0, R3, 0x5f ;  /* 0x0000005f03000836 */ /* 0x000fc80000000000 */
[----:B------:R-:W-:-:S05]  /*2190*/  @P0 IMAD.HI R0, R0, 0x2aaaaaab, RZ ;  /* 0x2aaaaaab00000827 */ /* 0x000fca00078e02ff */
[----:B------:R-:W-:-:S04]  /*21a0*/  @P0 SHF.R.U32.HI R3, RZ, 0x1f, R0 ;  /* 0x0000001fff030819 */ /* 0x000fc80000011600 */
[----:B------:R-:W-:-:S04]  /*21b0*/  @P0 LEA.HI.SX32 R24, R0, R3, 0x1c ;  /* 0x0000000300180211 */ /* 0x000fc800078fe2ff */
[----:B------:R-:W-:-:S13]  /*21c0*/  ISETP.GT.AND P0, PT, R24, R128, PT ;  /* 0x000000801800720c */ /* 0x000fda0003f04270 */
[----:B------:R-:W-:Y:S05]  /*21d0*/  @!P0 BRA `(.L_x_1463) ;  /* 0x0000008800dc8947 */ /* 0x000fea0003800000 */
[----:B------:R-:W-:Y:S01]  /*21e0*/  VIADD R119, R2, 0x18400 ;  /* 0x0001840002777836 */ /* 0x000fe20000000000 */
[----:B------:R-:W-:Y:S04]  /*21f0*/  BSSY B6, `(.L_x_1464) ;  /* 0x0000013000067945 */ /* 0x000fe80003800000 */
[----:B------:R-:W-:-:S13]  /*2200*/  LOP3.LUT P0, RZ, R119, 0x3ff, RZ, 0xc0, !PT ;  /* 0x000003ff77ff7812 */ /* 0x000fda000780c0ff */
[----:B------:R-:W-:Y:S05]  /*2210*/  @!P0 BRA `(.L_x_1465) ;  /* 0x0000000000408947 */ /* 0x000fea0003800000 */
[----:B------:R-:W-:Y:S01]  /*2220*/  MOV R14, 0x0 ;  /* 0x00000000000e7802 */ /* 0x000fe20000000f00 */
[----:B------:R-:W-:Y:S01]  /*2230*/  ULDC.64 UR4, c[0x4][0x118] ;  /* 0x0100460000047ab9 */ /* 0x000fe20000000a00 */
[----:B------:R-:W-:Y:S01]  /*2240*/  ULDC.64 UR6, c[0x4][0xb8] ;  /* 0x01002e0000067ab9 */ /* 0x000fe20000000a00 */
[----:B------:R-:W-:Y:S01]  /*2250*/  MOV R4, UR4 ;  /* 0x0000000400047c02 */ /* 0x000fe20008000f00 */
[----:B------:R-:W-:Y:S01]  /*2260*/  IMAD.U32 R5, RZ, RZ, UR5 ;  /* 0x00000005ff057e24 */ /* 0x000fe2000f8e00ff */
[----:B------:R-:W-:Y:S01]  /*2270*/  ULDC.64 UR4, c[0x4][0x120] ;  /* 0x0100480000047ab9 */ /* 0x000fe20000000a00 */
[----:B------:R-:W0:Y:S01]  /*2280*/  LDC.64 R14, c[0x4][R14] ;  /* 0x010000000e0e7b82 */ /* 0x000e220000000a00 */
        /* <DEDUP_REMOVED lines=8> */
[----:B0----5:R-:W-:Y:S05]  /*2310*/  CALL.ABS.NOINC R14 ;  /* 0x000000000e007343 */ /* 0x021fea0003c00000 */
.L_x_1465:
[----:B------:R-:W-:Y:S05]  /*2320*/  BSYNC B6 ;  /* 0x0000000000067941 */ /* 0x000fea0003800000 */
.L_x_1464:
        /* <DEDUP_REMOVED lines=20> */
.L_x_1467:
[----:B------:R-:W-:Y:S05]  /*2470*/  BSYNC B6 ;  /* 0x0000000000067941 */ /* 0x000fea0003800000 */
.L_x_1466:
[----:B------:R-:W-:Y:S01]  /*2480*/  ULDC.64 UR4, c[0x0][0x9f8] ;  /* 0x00027e0000047ab9 */ /* 0x000fe20000000a00 */
[----:B------:R-:W0:Y:S01]  /*2490*/  LDC.64 R90, c[0x0][0x300] ;  /* 0x0000c000ff5a7b82 */ /* 0x000e220000000a00 */
[----:B------:R-:W-:Y:S01]  /*24a0*/  ISETP.NE.U32.AND P0, PT, RZ, UR4, PT ;  /* 0x00000004ff007c0c */ /* 0x000fe2000bf05070 */
[----:B------:R-:W-:-:S03]  /*24b0*/  ULDC UR6, c[0x0][0x2f4] ;  /* 0x0000bd0000067ab9 */ /* 0x000fc60000000800 */
[----:B------:R-:W-:Y:S01]  /*24c0*/  ISETP.NE.AND.EX P0, PT, RZ, UR5, PT, P0 ;  /* 0x00000005ff007c0c */ /* 0x000fe2000bf05300 */
[----:B------:R-:W-:Y:S01]  /*24d0*/  IMAD.IADD R121, R26, 0x1, R27 ;  /* 0x000000011a797824 */ /* 0x000fe200078e021b */
[----:B------:R-:W-:Y:S02]  /*24e0*/  ISETP.GE.AND P1, PT, R165, UR6, PT ;  /* 0x00000006a5007c0c */ /* 0x000fe4000bf26270 */
[----:B------:R-:W-:Y:S01]  /*24f0*/  SHF.R.S32.HI R19, RZ, 0x1f, R18 ;  /* 0x0000001fff137819 */ /* 0x000fe20000011412 */
[C---:B------:R-:W-:Y:S01]  /*2500*/  VIADD R3, R18.reuse, 0x80 ;  /* 0x0000008012037836 */ /* 0x040fe20000000000 */
[C---:B------:R-:W-:Y:S01]  /*2510*/  IADD3 R104, R18.reuse, 0x60, RZ ;  /* 0x0000006012687810 */ /* 0x040fe20007ffe0ff */
[----:B------:R-:W-:Y:S01]  /*2520*/  ULDC.64 UR4, c[0x0][0x330] ;  /* 0x0000cc0000047ab9 */ /* 0x000fe20000000a00 */
[----:B------:R-:W-:Y:S01]  /*2530*/  VIADD R8, R18, 0xa0 ;  /* 0x000000a012087836 */ /* 0x000fe20000000000 */
[----:B------:R-:W1:Y:S08]  /*2540*/  LDC.64 R96, c[0x0][0x3f8] ;  /* 0x0000fe00ff607b82 */ /* 0x000e700000000a00 */
[----:B------:R-:W2:Y:S01]  /*2550*/  @P0 LDC.64 R4, c[0x0][0x9f8] ;  /* 0x00027e00ff040b82 */ /* 0x000ea20000000a00 */
[----:B------:R-:W-:-:S07]  /*2560*/  SHF.R.S32.HI R147, RZ, 0x1f, R162 ;  /* 0x0000001fff937819 */ /* 0x000fce00000114a2 */
[----:B------:R-:W3:Y:S08]  /*2570*/  LDC R123, c[0x0][0x3f4] ;  /* 0x0000fd00ff7b7b82 */ /* 0x000ef00000000800 */
[----:B------:R-:W4:Y:S01]  /*2580*/  LDC.64 R102, c[0x0][0x408] ;  /* 0x00010200ff667b82 */ /* 0x000f220000000a00 */
[----:B--2---:R-:W-:-:S05]  /*2590*/  @P0 IMAD.WIDE R4, R31, 0x4, R4 ;  /* 0x000000041f040825 */ /* 0x004fca00078e0204 */
[----:B------:R2:W3:Y:S01]  /*25a0*/  @P0 LDG.E R31, desc[UR46][R4.64] ;  /* 0x0000002e041f0981 */ /* 0x0004e2000c1e1900 */
[----:B------:R-:W-:Y:S01]  /*25b0*/  SEL R6, RZ, 0xffffffff, P1 ;  /* 0xffffffffff067807 */ /* 0x000fe20000800000 */
[C---:B------:R-:W-:Y:S01]  /*25c0*/  IMAD.WIDE.U32 R88, R183.reuse, UR4, R18 ;  /* 0x00000004b7587c25 */ /* 0x040fe2000f8e0012 */
[----:B------:R-:W-:Y:S01]  /*25d0*/  ISETP.GE.AND P0, PT, R18, UR6, PT ;  /* 0x0000000612007c0c */ /* 0x000fe2000bf06270 */
[----:B------:R-:W3:Y:S01]  /*25e0*/  S2R R222, SR_TID.X ;  /* 0x0000000000de7919 */ /* 0x000ee20000002100 */
[----:B------:R-:W-:Y:S01]  /*25f0*/  SHF.R.S32.HI R0, RZ, 0x1f, R121 ;  /* 0x0000001fff007819 */ /* 0x000fe20000011479 */
[----:B------:R-:W-:Y:S01]  /*2600*/  IMAD R89, R183, UR5, R89 ;  /* 0x00000005b7597c24 */ /* 0x000fe2000f8e0259 */
[----:B------:R-:W-:Y:S01]  /*2610*/  ISETP.GE.AND P1, PT, R104, UR6, PT ;  /* 0x0000000668007c0c */ /* 0x000fe2000bf26270 */
[----:B------:R-:W-:Y:S01]  /*2620*/  ULDC.64 UR4, c[0x0][0xa08] ;  /* 0x0002820000047ab9 */ /* 0x000fe20000000a00 */
[----:B------:R-:W-:Y:S01]  /*2630*/  ISETP.GE.AND P3, PT, R3, UR6, PT ;  /* 0x0000000603007c0c */ /* 0x000fe2000bf66270 */
[----:B--2---:R-:W-:Y:S01]  /*2640*/  IMAD.SHL.U32 R5, R6, 0x2, RZ ;  /* 0x0000000206057824 */ /* 0x004fe200078e00ff */
[----:B------:R-:W-:Y:S01]  /*2650*/  SEL R4, RZ, 0x1, P0 ;  /* 0x00000001ff047807 */ /* 0x000fe20000000000 */
[----:B0-----:R-:W-:Y:S01]  /*2660*/  IMAD R6, R0, R90, RZ ;  /* 0x0000005a00067224 */ /* 0x001fe200078e02ff */
[----:B------:R-:W-:Y:S01]  /*2670*/  ISETP.GE.AND P0, PT, R166, UR6, PT ;  /* 0x00000006a6007c0c */ /* 0x000fe2000bf06270 */
[----:B-1----:R-:W-:Y:S01]  /*2680*/  IMAD.WIDE.U32 R94, R162, R96, R18 ;  /* 0x00000060a25e7225 */ /* 0x002fe200078e0012 */
[----:B------:R-:W-:-:S02]  /*2690*/  LOP3.LUT R3, R5, 0x2, R4, 0xe2, !PT ;  /* 0x0000000205037812 */ /* 0x000fc400078ee204 */
[----:B------:R-:W-:Y:S01]  /*26a0*/  SEL R7, RZ, 0x8, P1 ;  /* 0x00000008ff077807 */ /* 0x000fe20000800000 */
[C---:B------:R-:W-:Y:S01]  /*26b0*/  IMAD.WIDE.U32 R4, R121.reuse, R90, RZ ;  /* 0x0000005a79047225 */ /* 0x040fe200078e00ff */
[----:B------:R-:W-:Y:S01]  /*26c0*/  ISETP.GE.AND P2, PT, R8, UR6, PT ;  /* 0x0000000608007c0c */ /* 0x000fe2000bf46270 */
[----:B------:R-:W-:Y:S01]  /*26d0*/  ULDC.64 UR6, c[0x0][0x308] ;  /* 0x0000c20000067ab9 */ /* 0x000fe20000000a00 */
[----:B------:R-:W-:Y:S01]  /*26e0*/  SHF.R.S32.HI R161, RZ, 0x1f, R160 ;  /* 0x0000001fffa17819 */ /* 0x000fe200000114a0 */
[----:B------:R-:W-:Y:S01]  /*26f0*/  IMAD R9, R121, R91, R6 ;  /* 0x0000005b79097224 */ /* 0x000fe200078e0206 */
[----:B------:R-:W-:Y:S01]  /*2700*/  SEL R6, RZ, 0x4, P0 ;  /* 0x00000004ff067807 */ /* 0x000fe20000000000 */
[C---:B----4-:R-:W-:Y:S01]  /*2710*/  IMAD.WIDE.U32 R100, R162.reuse, R102, R18 ;  /* 0x00000066a2647225 */ /* 0x050fe200078e0012 */
[----:B------:R-:W-:Y:S02]  /*2720*/  ISETP.NE.U32.AND P0, PT, RZ, UR4, PT ;  /* 0x00000004ff007c0c */ /* 0x000fe4000bf05070 */
[----:B------:R-:W-:Y:S01]  /*2730*/  LOP3.LUT R3, R7, R3, R6, 0xfe, !PT ;  /* 0x0000000307037212 */ /* 0x000fe200078efe06 */
[----:B------:R-:W-:Y:S01]  /*2740*/  IMAD.IADD R5, R5, 0x1, R9 ;  /* 0x0000000105057824 */ /* 0x000fe200078e0209 */
[----:B------:R-:W-:Y:S01]  /*2750*/  SEL R6, RZ, 0x10, P3 ;  /* 0x00000010ff067807 */ /* 0x000fe20001800000 */
[----:B------:R-:W-:Y:S01]  /*2760*/  IMAD.WIDE.U32 R92, R162, R96, R160 ;  /* 0x00000060a25c7225 */ /* 0x000fe200078e00a0 */
[----:B------:R-:W-:Y:S01]  /*2770*/  ISETP.NE.AND.EX P0, PT, RZ, UR5, PT, P0 ;  /* 0x00000005ff007c0c */ /* 0x000fe2000bf05300 */
[----:B------:R-:W-:Y:S01]  /*2780*/  ULDC.64 UR4, c[0x0][0x310] ;  /* 0x0000c40000047ab9 */ /* 0x000fe20000000a00 */
[----:B------:R-:W-:Y:S01]  /*2790*/  LOP3.LUT R11, R3, R6, RZ, 0xfc, !PT ;  /* 0x00000006030b7212 */ /* 0x000fe200078efcff */
[----:B------:R-:W-:Y:S01]  /*27a0*/  IMAD.WIDE.U32 R4, R183, UR6, R4 ;  /* 0x00000006b7047c25 */ /* 0x000fe2000f8e0004 */
[----:B---3--:R-:W-:-:S02]  /*27b0*/  ISETP.GE.AND P1, PT, R165, R123, PT ;  /* 0x0000007ba500720c */ /* 0x008fc40003f26270 */
[----:B------:R-:W-:Y:S01]  /*27c0*/  ISETP.GE.AND P4, PT, R166, R123, PT ;  /* 0x0000007ba600720c */ /* 0x000fe20003f86270 */
[----:B------:R-:W-:Y:S01]  /*27d0*/  IMAD R5, R183, UR7, R5 ;  /* 0x00000007b7057c24 */ /* 0x000fe2000f8e0205 */
[----:B------:R-:W-:Y:S01]  /*27e0*/  SHF.R.U32.HI R20, RZ, 0x3, R173 ;  /* 0x00000003ff147819 */ /* 0x000fe200000116ad */
[----:B------:R-:W-:Y:S01]  /*27f0*/  IMAD R6, R147, R96, RZ ;  /* 0x0000006093067224 */ /* 0x000fe200078e02ff */
[----:B------:R-:W-:Y:S01]  /*2800*/  LOP3.LUT R17, R17, 0xfffffffe, RZ, 0xc0, !PT ;  /* 0xfffffffe11117812 */ /* 0x000fe200078ec0ff */
[----:B------:R-:W-:Y:S01]  /*2810*/  IMAD.WIDE.U32 R98, R162, R102, R160 ;  /* 0x00000066a2627225 */ /* 0x000fe200078e00a0 */
[----:B------:R-:W-:Y:S02]  /*2820*/  LOP3.LUT P3, RZ, R229, 0x4, RZ, 0xc0, !PT ;  /* 0x00000004e5ff7812 */ /* 0x000fe4000786c0ff */
[----:B------:R-:W-:Y:S01]  /*2830*/  SHF.L.U64.HI R135, R90, 0x6, R91 ;  /* 0x000000065a877819 */ /* 0x000fe2000001025b */
[----:B------:R-:W-:Y:S01]  /*2840*/  IMAD R9, R162, R97, R6 ;  /* 0x00000061a2097224 */ /* 0x000fe200078e0206 */
[----:B------:R-:W-:Y:S01]  /*2850*/  SHF.L.U64.HI R106, R102, 0x6, R103 ;  /* 0x00000006666a7819 */ /* 0x000fe20000010267 */
[----:B------:R-:W-:Y:S01]  /*2860*/  IMAD.MOV.U32 R129, RZ, RZ, 0x20 ;  /* 0x00000020ff817424 */ /* 0x000fe200078e00ff */
[----:B------:R-:W-:Y:S01]  /*2870*/  SHF.L.U64.HI R108, R96, 0x6, R97 ;  /* 0x00000006606c7819 */ /* 0x000fe20000010261 */
[----:B------:R-:W-:Y:S01]  /*2880*/  IMAD.IADD R93, R93, 0x1, R9 ;  /* 0x000000015d5d7824 */ /* 0x000fe200078e0209 */
[----:B------:R-:W-:Y:S01]  /*2890*/  @P4 LOP3.LUT R17, R17, 0x1, RZ, 0xfc, !PT ;  /* 0x0000000111114812 */ /* 0x000fe200078efcff */
[----:B------:R-:W-:Y:S01]  /*28a0*/  IMAD.IADD R95, R9, 0x1, R95 ;  /* 0x00000001095f7824 */ /* 0x000fe200078e025f */
[----:B------:R-:W-:Y:S01]  /*28b0*/  SEL R129, R129, 0xffffffe0, !P3 ;  /* 0xffffffe081817807 */ /* 0x000fe20005800000 */
[----:B------:R-:W-:Y:S01]  /*28c0*/  IMAD.SHL.U32 R136, R90, 0x40, RZ ;  /* 0x000000405a887824 */ /* 0x000fe200078e00ff */
[----:B------:R-:W-:Y:S01]  /*28d0*/  SHF.R.S32.HI R148, RZ, 0x1f, R189 ;  /* 0x0000001fff947819 */ /* 0x000fe200000114bd */
[----:B------:R-:W-:Y:S01]  /*28e0*/  IMAD.SHL.U32 R107, R102, 0x40, RZ ;  /* 0x00000040666b7824 */ /* 0x000fe200078e00ff */
[----:B------:R-:W-:Y:S01]  /*28f0*/  LEA.HI R222, R222, 0x8, RZ, 0x19 ;  /* 0x00000008dede7811 */ /* 0x000fe200078fc8ff */
[----:B------:R-:W-:-:S02]  /*2900*/  IMAD R133, R97, 0x60, RZ ;  /* 0x0000006061857824 */ /* 0x000fc400078e02ff */
[----:B------:R-:W-:Y:S02]  /*2910*/  IMAD.SHL.U32 R109, R96, 0x40, RZ ;  /* 0x00000040606d7824 */ /* 0x000fe400078e00ff */
[----:B-----5:R-:W-:-:S04]  /*2920*/  IMAD.WIDE.U32 R92, R144, R96, R92 ;  /* 0x00000060905c7225 */ /* 0x020fc800078e005c */
[----:B------:R-:W-:Y:S01]  /*2930*/  IMAD.WIDE.U32 R94, R144, R96, R94 ;  /* 0x00000060905e7225 */ /* 0x000fe200078e005e */
[----:B------:R-:W-:Y:S02]  /*2940*/  SHF.R.S32.HI R7, RZ, 0x1f, R31 ;  /* 0x0000001fff077819 */ /* 0x000fe4000001141f */
[----:B------:R-:W-:Y:S02]  /*2950*/  SEL R3, R31, RZ, !P0 ;  /* 0x000000ff1f037207 */ /* 0x000fe40004000000 */
[----:B------:R-:W-:-:S03]  /*2960*/  SEL R7, R7, RZ, !P0 ;  /* 0x000000ff07077207 */ /* 0x000fc60004000000 */
[----:B------:R-:W-:-:S04]  /*2970*/  IMAD.WIDE.U32 R86, R3, UR4, R4 ;  /* 0x0000000403567c25 */ /* 0x000fc8000f8e0004 */
[-C--:B------:R-:W-:Y:S02]  /*2980*/  IMAD R4, R147, R90.reuse, RZ ;  /* 0x0000005a93047224 */ /* 0x080fe400078e02ff */
[----:B------:R-:W-:Y:S02]  /*2990*/  IMAD R8, R7, UR4, RZ ;  /* 0x0000000407087c24 */ /* 0x000fe4000f8e02ff */
[C---:B------:R-:W-:Y:S02]  /*29a0*/  IMAD R27, R162.reuse, R91, R4 ;  /* 0x0000005ba21b7224 */ /* 0x040fe400078e0204 */
[----:B------:R-:W-:Y:S01]  /*29b0*/  IMAD R85, R3, UR5, R8 ;  /* 0x0000000503557c24 */ /* 0x000fe2000f8e0208 */
[----:B------:R-:W-:Y:S01]  /*29c0*/  ULDC.64 UR4, c[0x0][0x338] ;  /* 0x0000ce0000047ab9 */ /* 0x000fe20000000a00 */
[----:B------:R-:W-:-:S04]  /*29d0*/  IMAD.WIDE.U32 R4, R162, R90, R18 ;  /* 0x0000005aa2047225 */ /* 0x000fc800078e0012 */
[----:B------:R-:W-:Y:S01]  /*29e0*/  IMAD.IADD R85, R87, 0x1, R85 ;  /* 0x0000000157557824 */ /* 0x000fe200078e0255 */
[----:B------:R-:W-:Y:S01]  /*29f0*/  IADD3 R84, P0, R86, R4, RZ ;  /* 0x0000000456547210 */ /* 0x000fe20007f1e0ff */
[----:B------:R-:W-:Y:S02]  /*2a00*/  IMAD R4, R147, R102, RZ ;  /* 0x0000006693047224 */ /* 0x000fe400078e02ff */
[----:B------:R-:W-:Y:S01]  /*2a10*/  IMAD R6, R7, UR4, RZ ;  /* 0x0000000407067c24 */ /* 0x000fe2000f8e02ff */
[----:B------:R-:W-:Y:S01]  /*2a20*/  IADD3.X R27, R85, R5, R27, P0, !PT ;  /* 0x00000005551b7210 */ /* 0x000fe200007fe41b */
[----:B------:R-:W-:Y:S01]  /*2a30*/  IMAD R9, R162, R103, R4 ;  /* 0x00000067a2097224 */ /* 0x000fe200078e0204 */
[----:B------:R-:W-:Y:S01]  /*2a40*/  ISETP.GE.AND P0, PT, R18, R123, PT ;  /* 0x0000007b1200720c */ /* 0x000fe20003f06270 */
[----:B------:R-:W-:Y:S01]  /*2a50*/  IMAD.WIDE.U32 R88, R3, UR4, R88 ;  /* 0x0000000403587c25 */ /* 0x000fe2000f8e0058 */
[C---:B------:R-:W-:Y:S02]  /*2a60*/  SEL R4, R123.reuse, RZ, P1 ;  /* 0x000000ff7b047207 */ /* 0x040fe40000800000 */
[----:B------:R-:W-:Y:S01]  /*2a70*/  SEL R5, R123, RZ, P0 ;  /* 0x000000ff7b057207 */ /* 0x000fe20000000000 */
[----:B------:R-:W-:Y:S01]  /*2a80*/  IMAD R3, R3, UR5, R6 ;  /* 0x0000000503037c24 */ /* 0x000fe2000f8e0206 */
[----:B------:R-:W-:Y:S01]  /*2a90*/  SEL R7, R123, RZ, P4 ;  /* 0x000000ff7b077207 */ /* 0x000fe20002000000 */
[----:B------:R-:W-:Y:S01]  /*2aa0*/  IMAD.IADD R6, R165, 0x1, R4 ;  /* 0x00000001a5067824 */ /* 0x000fe200078e0204 */
[----:B------:R-:W-:Y:S01]  /*2ab0*/  IADD3 R120, P4, R162, R121, RZ ;  /* 0x00000079a2787210 */ /* 0x000fe20007f9e0ff */
[----:B------:R-:W-:-:S02]  /*2ac0*/  IMAD.IADD R5, R18, 0x1, R5 ;  /* 0x0000000112057824 */ /* 0x000fc400078e0205 */
[----:B------:R-:W-:Y:S01]  /*2ad0*/  IMAD.IADD R12, R166, 0x1, R7 ;  /* 0x00000001a60c7824 */ /* 0x000fe200078e0207 */
[----:B------:R-:W-:Y:S01]  /*2ae0*/  SHF.R.S32.HI R7, RZ, 0x1f, R6 ;  /* 0x0000001fff077819 */ /* 0x000fe20000011406 */
[----:B------:R-:W-:Y:S01]  /*2af0*/  IMAD.IADD R99, R99, 0x1, R9 ;  /* 0x0000000163637824 */ /* 0x000fe200078e0209 */
[----:B------:R-:W-:Y:S01]  /*2b00*/  SHF.R.S32.HI R4, RZ, 0x1f, R5 ;  /* 0x0000001fff047819 */ /* 0x000fe20000011405 */
[----:B------:R-:W-:Y:S01]  /*2b10*/  IMAD.IADD R101, R9, 0x1, R101 ;  /* 0x0000000109657824 */ /* 0x000fe200078e0265 */
[----:B------:R-:W-:Y:S01]  /*2b20*/  SHF.R.S32.HI R13, RZ, 0x1f, R12 ;  /* 0x0000001fff0d7819 */ /* 0x000fe2000001140c */
[-C--:B------:R-:W-:Y:S01]  /*2b30*/  IMAD.WIDE.U32 R98, R144, R102.reuse, R98 ;  /* 0x0000006690627225 */ /* 0x080fe200078e0062 */
[CC--:B------:R-:W-:Y:S02]  /*2b40*/  LEA.HI R14, R4.reuse, R5.reuse, RZ, 0x3 ;  /* 0x00000005040e7211 */ /* 0x0c0fe400078f18ff */
[----:B------:R-:W-:Y:S01]  /*2b50*/  LEA.HI R4, R4, R5, RZ, 0x6 ;  /* 0x0000000504047211 */ /* 0x000fe200078f30ff */
[----:B------:R-:W-:Y:S01]  /*2b60*/  IMAD.WIDE.U32 R100, R144, R102, R100 ;  /* 0x0000006690647225 */ /* 0x000fe200078e0064 */
[----:B------:R-:W-:-:S02]  /*2b70*/  LEA.HI R5, R7, R6, RZ, 0x6 ;  /* 0x0000000607057211 */ /* 0x000fc400078f30ff */
[----:B------:R-:W-:Y:S01]  /*2b80*/  SHF.R.S32.HI R4, RZ, 0x6, R4 ;  /* 0x00000006ff047819 */ /* 0x000fe20000011404 */
[----:B------:R-:W-:Y:S01]  /*2b90*/  IMAD.SHL.U32 R123, R123, 0x2, RZ ;  /* 0x000000027b7b7824 */ /* 0x000fe200078e00ff */
[----:B------:R-:W-:Y:S02]  /*2ba0*/  SHF.R.S32.HI R8, RZ, 0x6, R5 ;  /* 0x00000006ff087819 */ /* 0x000fe40000011405 */
[----:B------:R-:W-:Y:S01]  /*2bb0*/  LOP3.LUT R5, R175, 0x38, R14, 0xf8, !PT ;  /* 0x00000038af057812 */ /* 0x000fe200078ef80e */
[C---:B------:R-:W-:Y:S01]  /*2bc0*/  IMAD R143, R4.reuse, 0x1800, R177 ;  /* 0x00001800048f7824 */ /* 0x040fe200078e02b1 */
[----:B------:R-:W-:Y:S01]  /*2bd0*/  LEA.HI R6, R7, R6, RZ, 0x3 ;  /* 0x0000000607067211 */ /* 0x000fe200078f18ff */
[----:B------:R-:W-:Y:S01]  /*2be0*/  IMAD R141, R4, 0x1800, R179 ;  /* 0x00001800048d7824 */ /* 0x000fe200078e02b3 */
[----:B------:R-:W-:Y:S01]  /*2bf0*/  LOP3.LUT R4, R5, R176, RZ, 0x3c, !PT ;  /* 0x000000b005047212 */ /* 0x000fe200078e3cff */
[C---:B------:R-:W-:Y:S01]  /*2c00*/  IMAD R142, R8.reuse, 0x1800, R177 ;  /* 0x00001800088e7824 */ /* 0x040fe200078e02b1 */
[CC--:B------:R-:W-:Y:S01]  /*2c10*/  LEA.HI R28, R13.reuse, R12.reuse, RZ, 0x3 ;  /* 0x0000000c0d1c7211 */ /* 0x0c0fe200078f18ff */
[----:B------:R-:W-:Y:S01]  /*2c20*/  IMAD R139, R8, 0x1800, R179 ;  /* 0x00001800088b7824 */ /* 0x000fe200078e02b3 */
[----:B------:R-:W-:-:S02]  /*2c30*/  LEA.HI R12, R13, R12, RZ, 0x6 ;  /* 0x0000000c0d0c7211 */ /* 0x000fc400078f30ff */
[----:B------:R-:W-:Y:S02]  /*2c40*/  LOP3.LUT R7, R175, 0x38, R6, 0xf8, !PT ;  /* 0x00000038af077812 */ /* 0x000fe400078ef806 */
[----:B------:R-:W-:Y:S02]  /*2c50*/  IADD3 R143, R143, R4, RZ ;  /* 0x000000048f8f7210 */ /* 0x000fe40007ffe0ff */
[C---:B------:R-:W-:Y:S02]  /*2c60*/  LOP3.LUT R9, R173.reuse, 0x38, R14, 0xf8, !PT ;  /* 0x00000038ad097812 */ /* 0x040fe400078ef80e */
[----:B------:R-:W-:Y:S02]  /*2c70*/  LOP3.LUT R4, R173, 0x38, R6, 0xf8, !PT ;  /* 0x00000038ad047812 */ /* 0x000fe400078ef806 */
[----:B------:R-:W-:Y:S02]  /*2c80*/  SHF.R.S32.HI R12, RZ, 0x6, R12 ;  /* 0x00000006ff0c7819 */ /* 0x000fe4000001140c */
[----:B------:R-:W-:-:S02]  /*2c90*/  LOP3.LUT R5, R175, 0x38, R28, 0xf8, !PT ;  /* 0x00000038af057812 */ /* 0x000fc400078ef81c */
[----:B------:R-:W-:Y:S01]  /*2ca0*/  LOP3.LUT R7, R7, R176, RZ, 0x3c, !PT ;  /* 0x000000b007077212 */ /* 0x000fe200078e3cff */
[C---:B------:R-:W-:Y:S01]  /*2cb0*/  IMAD R140, R12.reuse, 0x1800, R177 ;  /* 0x000018000c8c7824 */ /* 0x040fe200078e02b1 */
[-C--:B------:R-:W-:Y:S01]  /*2cc0*/  LOP3.LUT R10, R9, R20.reuse, RZ, 0x3c, !PT ;  /* 0x00000014090a7212 */ /* 0x080fe200078e3cff */
[----:B------:R-:W-:Y:S01]  /*2cd0*/  IMAD R138, R12, 0x1800, R179 ;  /* 0x000018000c8a7824 */ /* 0x000fe200078e02b3 */
[----:B------:R-:W-:Y:S01]  /*2ce0*/  LOP3.LUT R4, R4, R20, RZ, 0x3c, !PT ;  /* 0x0000001404047212 */ /* 0x000fe200078e3cff */
[----:B------:R-:W-:Y:S01]  /*2cf0*/  IMAD.IADD R142, R142, 0x1, R7 ;  /* 0x000000018e8e7824 */ /* 0x000fe200078e0207 */
[----:B------:R-:W-:Y:S01]  /*2d00*/  SHF.R.S32.HI R9, RZ, 0x1f, R144 ;  /* 0x0000001fff097819 */ /* 0x000fe20000011490 */
[----:B------:R-:W-:Y:S01]  /*2d10*/  IMAD.IADD R141, R141, 0x1, R10 ;  /* 0x000000018d8d7824 */ /* 0x000fe200078e020a */
[----:B------:R-:W-:Y:S01]  /*2d20*/  LOP3.LUT R5, R5, R176, RZ, 0x3c, !PT ;  /* 0x000000b005057212 */ /* 0x000fe200078e3cff */
[----:B------:R-:W-:Y:S01]  /*2d30*/  IMAD.IADD R139, R139, 0x1, R4 ;  /* 0x000000018b8b7824 */ /* 0x000fe200078e0204 */
[----:B------:R-:W-:Y:S01]  /*2d40*/  LOP3.LUT R7, R173, 0x38, R28, 0xf8, !PT ;  /* 0x00000038ad077812 */ /* 0x000fe200078ef81c */
[----:B------:R-:W-:Y:S01]  /*2d50*/  IMAD R4, R9, R96, RZ ;  /* 0x0000006009047224 */ /* 0x000fe200078e02ff */
[----:B------:R-:W-:Y:S01]  /*2d60*/  IADD3.X R121, R0, R147, RZ, P4, !PT ;  /* 0x0000009300797210 */ /* 0x000fe200027fe4ff */
[----:B------:R-:W-:Y:S01]  /*2d70*/  IMAD.IADD R140, R140, 0x1, R5 ;  /* 0x000000018c8c7824 */ /* 0x000fe200078e0205 */
[----:B------:R-:W-:Y:S01]  /*2d80*/  LOP3.LUT R5, R175, 0x18, R18, 0xf8, !PT ;  /* 0x00000018af057812 */ /* 0x000fe200078ef812 */
[----:B------:R-:W-:Y:S01]  /*2d90*/  IMAD R21, R144, R97, R4 ;  /* 0x0000006190157224 */ /* 0x000fe200078e0204 */
[----:B------:R-:W-:Y:S01]  /*2da0*/  LOP3.LUT R7, R7, R20, RZ, 0x3c, !PT ;  /* 0x0000001407077212 */ /* 0x000fe200078e3cff */
[----:B------:R-:W-:Y:S01]  /*2db0*/  IMAD R4, R9, R102, RZ ;  /* 0x0000006609047224 */ /* 0x000fe200078e02ff */
[----:B------:R-:W-:Y:S01]  /*2dc0*/  LOP3.LUT R26, R5, R176, RZ, 0x3c, !PT ;  /* 0x000000b0051a7212 */ /* 0x000fe200078e3cff */
[----:B------:R-:W-:Y:S01]  /*2dd0*/  IMAD R9, R103, 0x60, RZ ;  /* 0x0000006067097824 */ /* 0x000fe200078e02ff */
[----:B------:R-:W-:Y:S01]  /*2de0*/  SEL R0, RZ, 0x20, P2 ;  /* 0x00000020ff007807 */ /* 0x000fe20001000000 */
[----:B------:R-:W-:Y:S01]  /*2df0*/  IMAD.IADD R138, R138, 0x1, R7 ;  /* 0x000000018a8a7824 */ /* 0x000fe200078e0207 */
[----:B------:R-:W-:Y:S01]  /*2e00*/  SHF.R.S32.HI R117, RZ, 0x3, R14 ;  /* 0x00000003ff757819 */ /* 0x000fe2000001140e */
[----:B------:R-:W-:Y:S01]  /*2e10*/  IMAD R7, R91, 0x60, RZ ;  /* 0x000000605b077824 */ /* 0x000fe200078e02ff */
[----:B------:R-:W-:Y:S01]  /*2e20*/  LOP3.LUT R14, R14, 0xfffffff8, RZ, 0xc0, !PT ;  /* 0xfffffff80e0e7812 */ /* 0x000fe200078ec0ff */
[----:B------:R-:W-:Y:S01]  /*2e30*/  IMAD R15, R144, R103, R4 ;  /* 0x00000067900f7224 */ /* 0x000fe200078e0204 */
[----:B------:R-:W-:Y:S01]  /*2e40*/  LOP3.LUT R13, R6, 0xfffffff8, RZ, 0xc0, !PT ;  /* 0xfffffff8060d7812 */ /* 0x000fe200078ec0ff */
[----:B------:R-:W-:Y:S01]  /*2e50*/  IMAD.WIDE.U32 R90, R90, 0x60, RZ ;  /* 0x000000605a5a7825 */ /* 0x000fe200078e00ff */
[----:B------:R-:W-:-:S02]  /*2e60*/  LOP3.LUT R12, R28, 0xfffffff8, RZ, 0xc0, !PT ;  /* 0xfffffff81c0c7812 */ /* 0x000fc400078ec0ff */
[C---:B------:R-:W-:Y:S01]  /*2e70*/  LOP3.LUT R0, R11.reuse, R0, RZ, 0xfc, !PT ;  /* 0x000000000b007212 */ /* 0x040fe200078efcff */
[----:B------:R-:W-:Y:S01]  /*2e80*/  IMAD.WIDE.U32 R102, R102, 0x60, RZ ;  /* 0x0000006066667825 */ /* 0x000fe200078e00ff */
[----:B------:R-:W-:Y:S02]  /*2e90*/  SHF.R.S32.HI R116, RZ, 0x3, R6 ;  /* 0x00000003ff747819 */ /* 0x000fe40000011406 */
[----:B------:R-:W-:Y:S01]  /*2ea0*/  SHF.R.S32.HI R113, RZ, 0x3, R28 ;  /* 0x00000003ff717819 */ /* 0x000fe2000001141c */
[----:B------:R-:W-:Y:S01]  /*2eb0*/  IMAD.WIDE.U32 R96, R96, 0x60, RZ ;  /* 0x0000006060607825 */ /* 0x000fe200078e00ff */
[----:B------:R-:W-:Y:S02]  /*2ec0*/  LOP3.LUT R11, R11, 0x1, RZ, 0xc0, !PT ;  /* 0x000000010b0b7812 */ /* 0x000fe400078ec0ff */
[----:B------:R-:W-:Y:S01]  /*2ed0*/  SHF.R.S32.HI R112, RZ, 0x1f, R14 ;  /* 0x0000001fff707819 */ /* 0x000fe2000001140e */
[----:B------:R-:W-:Y:S01]  /*2ee0*/  IMAD.IADD R26, R177, 0x1, R26 ;  /* 0x00000001b11a7824 */ /* 0x000fe200078e021a */
[----:B------:R-:W-:Y:S01]  /*2ef0*/  SHF.R.S32.HI R111, RZ, 0x1f, R13 ;  /* 0x0000001fff6f7819 */ /* 0x000fe2000001140d */
[----:B------:R-:W-:Y:S01]  /*2f00*/  IMAD.IADD R132, R91, 0x1, R7 ;  /* 0x000000015b847824 */ /* 0x000fe200078e0207 */
[----:B------:R-:W-:Y:S01]  /*2f10*/  SHF.R.S32.HI R110, RZ, 0x1f, R12 ;  /* 0x0000001fff6e7819 */ /* 0x000fe2000001140c */
[----:B------:R-:W-:Y:S01]  /*2f20*/  IMAD.IADD R134, R103, 0x1, R9 ;  /* 0x0000000167867824 */ /* 0x000fe200078e0209 */
[C---:B------:R-:W-:Y:S01]  /*2f30*/  LOP3.LUT R10, R0.reuse, 0x2, RZ, 0xc0, !PT ;  /* 0x00000002000a7812 */ /* 0x040fe200078ec0ff */
[----:B------:R-:W-:Y:S01]  /*2f40*/  IMAD.IADD R105, R93, 0x1, R21 ;  /* 0x000000015d697824 */ /* 0x000fe200078e0215 */
[C---:B------:R-:W-:Y:S01]  /*2f50*/  LOP3.LUT R9, R0.reuse, 0x4, RZ, 0xc0, !PT ;  /* 0x0000000400097812 */ /* 0x040fe200078ec0ff */
[----:B------:R-:W-:Y:S01]  /*2f60*/  IMAD.IADD R20, R99, 0x1, R15 ;  /* 0x0000000163147824 */ /* 0x000fe200078e020f */
[C---:B------:R-:W-:Y:S01]  /*2f70*/  LOP3.LUT R8, R0.reuse, 0x8, RZ, 0xc0, !PT ;  /* 0x0000000800087812 */ /* 0x040fe200078ec0ff */
[----:B------:R-:W-:Y:S01]  /*2f80*/  IMAD.IADD R133, R97, 0x1, R133 ;  /* 0x0000000161857824 */ /* 0x000fe200078e0285 */
[C---:B------:R-:W-:Y:S01]  /*2f90*/  LOP3.LUT R7, R0.reuse, 0x10, RZ, 0xc0, !PT ;  /* 0x0000001000077812 */ /* 0x040fe200078ec0ff */
[----:B------:R-:W-:Y:S01]  /*2fa0*/  IMAD.IADD R137, R129, 0x1, R26 ;  /* 0x0000000181897824 */ /* 0x000fe200078e021a */
[----:B------:R-:W-:Y:S01]  /*2fb0*/  LOP3.LUT R6, R0, 0x20, RZ, 0xc0, !PT ;  /* 0x0000002000067812 */ /* 0x000fe200078ec0ff */
[----:B------:R-:W-:-:S02]  /*2fc0*/  IMAD.IADD R21, R21, 0x1, R95 ;  /* 0x0000000115157824 */ /* 0x000fc400078e025f */
[----:B------:R-:W-:Y:S02]  /*2fd0*/  IMAD.IADD R15, R15, 0x1, R101 ;  /* 0x000000010f0f7824 */ /* 0x000fe400078e0265 */
[----:B------:R-:W-:-:S07]  /*2fe0*/  IMAD.IADD R5, R89, 0x1, R3 ;  /* 0x0000000159057824 */ /* 0x000fce00078e0203 */
.L_x_1567:
[----:B0-----:R-:W0:Y:S01]  /*2ff0*/  LDC.64 R114, c[0x0][0x2e8] ;  /* 0x0000ba00ff727b82 */ /* 0x001e220000000a00 */
[----:B--2---:R-:W-:Y:S01]  /*3000*/  IADD3 R31, R24, -0x1, RZ ;  /* 0xffffffff181f7810 */ /* 0x004fe20007ffe0ff */
[----:B------:R-:W-:Y:S01]  /*3010*/  IMAD R38, R16, 0x4800, R137 ;  /* 0x0000480010267824 */ /* 0x000fe200078e0289 */
[----:B------:R-:W-:Y:S05]  /*3020*/  YIELD ;  /* 0x0000000000007946 */ /* 0x000fea0003800000 */
[----:B-1----:R-:W1:Y:S01]  /*3030*/  LDC R122, c[0x0][0x3f4] ;  /* 0x0000fd00ff7a7b82 */ /* 0x002e620000000800 */
[----:B------:R-:W-:Y:S01]  /*3040*/  SHF.R.S32.HI R28, RZ, 0x1f, R31 ;  /* 0x0000001fff1c7819 */ /* 0x000fe2000001141f */
[-C--:B------:R-:W-:Y:S01]  /*3050*/  IMAD R3, R132, R31.reuse, RZ ;  /* 0x0000001f84037224 */ /* 0x080fe200078e02ff */
[----:B------:R-:W-:Y:S01]  /*3060*/  LOP3.LUT R17, R17, 0xfffffffd, RZ, 0xc0, !PT ;  /* 0xfffffffd11117812 */ /* 0x000fe200078ec0ff */
[----:B------:R-:W-:Y:S01]  /*3070*/  IMAD.WIDE.U32 R124, R90, R31, RZ ;  /* 0x0000001f5a7c7225 */ /* 0x000fe200078e00ff */
[----:B------:R-:W-:Y:S03]  /*3080*/  BSSY B0, `(.L_x_1468) ;  /* 0x000076a000007945 */ /* 0x000fe60003800000 */
[----:B------:R-:W-:Y:S01]  /*3090*/  IMAD R3, R28, R90, R3 ;  /* 0x0000005a1c037224 */ /* 0x000fe200078e0203 */
[-C--:B------:R-:W-:Y:S01]  /*30a0*/  IADD3 R4, P5, R84, R124.reuse, RZ ;  /* 0x0000007c54047210 */ /* 0x080fe20007fbe0ff */
[----:B------:R-:W-:Y:S01]  /*30b0*/  IMAD R38, R38, 0x2, R119 ;  /* 0x0000000226267824 */ /* 0x000fe200078e0277 */
[----:B------:R-:W-:Y:S01]  /*30c0*/  IADD3 R0, P3, P4, R84, R124, R136 ;  /* 0x0000007c54007210 */ /* 0x000fe20007c7e088 */
[----:B------:R-:W-:-:S04]  /*30d0*/  IMAD.IADD R80, R125, 0x1, R3 ;  /* 0x000000017d507824 */ /* 0x000fc800078e0203 */
[----:B------:R-:W-:Y:S01]  /*30e0*/  IMAD.X R24, R80, 0x1, R27, P5 ;  /* 0x0000000150187824 */ /* 0x000fe200028e061b */
[C---:B0-----:R-:W-:Y:S02]  /*30f0*/  LEA R40, P2, R4.reuse, R114, 0x1 ;  /* 0x0000007204287211 */ /* 0x041fe400078408ff */
[----:B------:R-:W-:Y:S02]  /*3100*/  IADD3.X R3, R27, R80, R135, P3, P4 ;  /* 0x000000501b037210 */ /* 0x000fe40001fe8487 */
[----:B------:R-:W-:Y:S01]  /*3110*/  LEA.HI.X R41, R4, R115, R24, 0x1, P2 ;  /* 0x0000007304297211 */ /* 0x000fe200010f0c18 */
[----:B------:R-:W-:Y:S01]  /*3120*/  IMAD.MOV.U32 R24, RZ, RZ, R31 ;  /* 0x000000ffff187224 */ /* 0x000fe200078e001f */
[----:B------:R-:W-:Y:S02]  /*3130*/  ISETP.GT.AND P3, PT, R31, R128, PT ;  /* 0x000000801f00720c */ /* 0x000fe40003f64270 */
[----:B-1----:R-:W-:Y:S02]  /*3140*/  ISETP.GE.AND P2, PT, R122, 0x1, PT ;  /* 0x000000017a00780c */ /* 0x002fe40003f46270 */
[----:B------:R-:W-:-:S04]  /*3150*/  LEA R36, P5, R0, R114, 0x1 ;  /* 0x0000007200247211 */ /* 0x000fc800078a08ff */
[----:B------:R-:W-:Y:S01]  /*3160*/  LEA.HI.X R37, R0, R115, R3, 0x1, P5 ;  /* 0x0000007300257211 */ /* 0x000fe200028f0c03 */
[----:B------:R-:W-:-:S04]  /*3170*/  IMAD R0, R16, 0x4800, R26 ;  /* 0x0000480010007824 */ /* 0x000fc800078e021a */
[----:B------:R-:W-:Y:S01]  /*3180*/  @P3 LOP3.LUT R17, R17, 0x2, RZ, 0xfc, !PT ;  /* 0x0000000211113812 */ /* 0x000fe200078efcff */
[----:B------:R-:W-:Y:S01]  /*3190*/  IMAD R39, R0, 0x2, R119 ;  /* 0x0000000200277824 */ /* 0x000fe200078e0277 */
[----:B------:R-:W-:Y:S06]  /*31a0*/  @!P2 BRA `(.L_x_1469) ;  /* 0x00000070007ca947 */ /* 0x000fec0003800000 */
[----:B------:R-:W-:Y:S01]  /*31b0*/  ULDC.U8 UR4, c[0x0][0x410] ;  /* 0x0001040000047ab9 */ /* 0x000fe20000000000 */
[-C--:B------:R-:W-:Y:S01]  /*31c0*/  IMAD R3, R133, R31.reuse, RZ ;  /* 0x0000001f85037224 */ /* 0x080fe200078e02ff */
[----:B------:R-:W-:Y:S01]  /*31d0*/  ISETP.NE.AND P2, PT, RZ, UR4, PT ;  /* 0x00000004ff007c0c */ /* 0x000fe2000bf45270 */
[-C--:B------:R-:W-:Y:S02]  /*31e0*/  IMAD R29, R134, R31.reuse, RZ ;  /* 0x0000001f861d7224 */ /* 0x080fe400078e02ff */
[----:B------:R-:W-:Y:S02]  /*31f0*/  IMAD R3, R28, R96, R3 ;  /* 0x000000601c037224 */ /* 0x000fe400078e0203 */
[----:B------:R-:W-:Y:S02]  /*3200*/  IMAD R4, R24, -0x60, R25 ;  /* 0xffffffa018047824 */ /* 0x000fe400078e0219 */
[----:B------:R-:W-:-:S03]  /*3210*/  IMAD.WIDE.U32 R78, R96, R31, RZ ;  /* 0x0000001f604e7225 */ /* 0x000fc600078e00ff */
[----:B------:R-:W-:Y:S01]  /*3220*/  VIMNMX R4, R4, 0x60, PT ;  /* 0x0000006004047848 */ /* 0x000fe20003fe0100 */
[----:B------:R-:W-:Y:S02]  /*3230*/  IMAD R29, R28, R102, R29 ;  /* 0x000000661c1d7224 */ /* 0x000fe400078e021d */
[----:B------:R-:W-:-:S04]  /*3240*/  IMAD.WIDE.U32 R76, R102, R31, RZ ;  /* 0x0000001f664c7225 */ /* 0x000fc800078e00ff */
[----:B------:R-:W-:Y:S02]  /*3250*/  IMAD.IADD R0, R79, 0x1, R3 ;  /* 0x000000014f007824 */ /* 0x000fe400078e0203 */
        /* <DEDUP_REMOVED lines=20> */
[----:B------:R-:W-:Y:S01]  /*33a0*/  IADD3 R31, P2, R98, R76, RZ ;  /* 0x0000004c621f7210 */ /* 0x000fe20007f5e0ff */
[----:B------:R-:W-:Y:S01]  /*33b0*/  ULDC.64 UR6, c[0x0][0x400] ;  /* 0x0001000000067ab9 */ /* 0x000fe20000000a00 */
[----:B------:R-:W-:Y:S01]  /*33c0*/  CS2R R124, SRZ ;  /* 0x00000000007c7805 */ /* 0x000fe2000001ff00 */
[----:B------:R-:W-:Y:S01]  /*33d0*/  IMAD.X R30, R0, 0x1, R105, P4 ;  /* 0x00000001001e7824 */ /* 0x000fe200020e0669 */
[----:B------:R-:W-:Y:S01]  /*33e0*/  LEA R28, P4, R29, UR4, 0x1 ;  /* 0x000000041d1c7c11 */ /* 0x000fe2000f8808ff */
[----:B------:R-:W-:Y:S01]  /*33f0*/  IMAD.X R34, R3, 0x1, R20, P2 ;  /* 0x0000000103227824 */ /* 0x000fe200010e0614 */
[----:B------:R-:W-:Y:S02]  /*3400*/  ISETP.GE.AND P2, PT, R160, R122, PT ;  /* 0x0000007aa000720c */ /* 0x000fe40003f46270 */
[----:B------:R-:W-:-:S02]  /*3410*/  CS2R R82, SRZ ;  /* 0x0000000000527805 */ /* 0x000fc4000001ff00 */
[----:B------:R-:W-:Y:S02]  /*3420*/  LEA.HI.X R29, R29, UR5, R30, 0x1, P4 ;  /* 0x000000051d1d7c11 */ /* 0x000fe4000a0f0c1e */
[----:B------:R-:W-:Y:S02]  /*3430*/  CS2R R126, SRZ ;  /* 0x00000000007e7805 */ /* 0x000fe4000001ff00 */
[C---:B------:R-:W-:Y:S02]  /*3440*/  LEA R30, P4, R31.reuse, UR6, 0x1 ;  /* 0x000000061f1e7c11 */ /* 0x040fe4000f8808ff */
[----:B------:R-:W-:Y:S02]  /*3450*/  CS2R R114, SRZ ;  /* 0x0000000000727805 */ /* 0x000fe4000001ff00 */
[----:B------:R-:W-:Y:S02]  /*3460*/  LEA.HI.X R31, R31, UR7, R34, 0x1, P4 ;  /* 0x000000071f1f7c11 */ /* 0x000fe4000a0f0c22 */
[-C--:B------:R-:W-:Y:S01]  /*3470*/  ISETP.GE.AND P4, PT, R171, R122.reuse, PT ;  /* 0x0000007aab00720c */ /* 0x080fe20003f86270 */
[----:B------:R0:W5:Y:S04]  /*3480*/  @!P2 LDG.E.64 R124, desc[UR46][R28.64] ;  /* 0x0000002e1c7ca981 */ /* 0x000168000c1e1b00 */
[----:B------:R0:W5:Y:S01]  /*3490*/  @!P2 LDG.E.64 R126, desc[UR46][R30.64] ;  /* 0x0000002e1e7ea981 */ /* 0x000162000c1e1b00 */
[----:B------:R-:W-:-:S07]  /*34a0*/  ISETP.GE.AND P2, PT, R169, R122, PT ;  /* 0x0000007aa900720c */ /* 0x000fce0003f46270 */
[----:B------:R0:W5:Y:S04]  /*34b0*/  @!P4 LDG.E.64 R82, desc[UR46][R28.64+0x20] ;  /* 0x0000202e1c52c981 */ /* 0x000168000c1e1b00 */
[----:B------:R0:W5:Y:S01]  /*34c0*/  @!P4 LDG.E.64 R114, desc[UR46][R30.64+0x20] ;  /* 0x0000202e1e72c981 */ /* 0x000162000c1e1b00 */
[----:B------:R-:W-:Y:S02]  /*34d0*/  ISETP.GE.AND P4, PT, R170, R122, PT ;  /* 0x0000007aaa00720c */ /* 0x000fe40003f86270 */
[----:B------:R-:W-:Y:S02]  /*34e0*/  CS2R R74, SRZ ;  /* 0x00000000004a7805 */ /* 0x000fe4000001ff00 */
[----:B------:R-:W-:Y:S02]  /*34f0*/  CS2R R80, SRZ ;  /* 0x0000000000507805 */ /* 0x000fe4000001ff00 */
[----:B------:R-:W-:-:S02]  /*3500*/  CS2R R70, SRZ ;  /* 0x0000000000467805 */ /* 0x000fc4000001ff00 */
[----:B------:R-:W-:Y:S01]  /*3510*/  CS2R R72, SRZ ;  /* 0x0000000000487805 */ /* 0x000fe2000001ff00 */
[----:B------:R0:W5:Y:S04]  /*3520*/  @!P2 LDG.E.64 R74, desc[UR46][R28.64+0x40] ;  /* 0x0000402e1c4aa981 */ /* 0x000168000c1e1b00 */
[----:B------:R0:W5:Y:S01]  /*3530*/  @!P2 LDG.E.64 R80, desc[UR46][R30.64+0x40] ;  /* 0x0000402e1e50a981 */ /* 0x000162000c1e1b00 */
[----:B------:R-:W-:-:S03]  /*3540*/  ISETP.GE.AND P2, PT, R168, R122, PT ;  /* 0x0000007aa800720c */ /* 0x000fc60003f46270 */
        /* <DEDUP_REMOVED lines=8> */
[----:B------:R0:W5:Y:S04]  /*35d0*/  @!P2 LDG.E.64 R68, desc[UR46][R30.64+0x80] ;  /* 0x0000802e1e44a981 */ /* 0x000168000c1e1b00 */
[----:B------:R0:W5:Y:S04]  /*35e0*/  @!P4 LDG.E.64 R62, desc[UR46][R28.64+0xa0] ;  /* 0x0000a02e1c3ec981 */ /* 0x000168000c1e1b00 */
[----:B------:R0:W5:Y:S02]  /*35f0*/  @!P4 LDG.E.64 R64, desc[UR46][R30.64+0xa0] ;  /* 0x0000a02e1e40c981 */ /* 0x000164000c1e1b00 */
.L_x_1472:
[----:B------:R-:W-:Y:S05]  /*3600*/  BSYNC B1 ;  /* 0x0000000000017941 */ /* 0x000fea0003800000 */
.L_x_1471:
        /* <DEDUP_REMOVED lines=16> */
[----:B------:R-:W-:Y:S01]  /*3710*/  ULDC.64 UR6, c[0x0][0x400] ;  /* 0x0001000000067ab9 */ /* 0x000fe20000000a00 */
[----:B------:R-:W-:Y:S02]  /*3720*/  CS2R R58, SRZ ;  /* 0x00000000003a7805 */ /* 0x000fe4000001ff00 */
[----:B0-----:R-:W-:Y:S02]  /*3730*/  IADD3.X R29, R105, R0, R108, P2, P5 ;  /* 0x00000000691d7210 */ /* 0x001fe400017ea46c */
[----:B------:R-:W-:Y:S02]  /*3740*/  CS2R R60, SRZ ;  /* 0x00000000003c7805 */ /* 0x000fe4000001ff00 */
[----:B------:R-:W-:-:S04]  /*3750*/  IADD3 R76, P2, P5, R98, R76, R107 ;  /* 0x0000004c624c7210 */ /* 0x000fc80007d5e06b */
[----:B------:R-:W-:Y:S02]  /*3760*/  IADD3.X R3, R20, R3, R106, P2, P5 ;  /* 0x0000000314037210 */ /* 0x000fe400017ea46a */
[----:B------:R-:W-:-:S04]  /*3770*/  LEA R28, P2, R78, UR4, 0x1 ;  /* 0x000000044e1c7c11 */ /* 0x000fc8000f8408ff */
[----:B------:R-:W-:Y:S02]  /*3780*/  LEA.HI.X R29, R78, UR5, R29, 0x1, P2 ;  /* 0x000000054e1d7c11 */ /* 0x000fe400090f0c1d */
        /* <DEDUP_REMOVED lines=30> */
.L_x_1474:
[----:B------:R-:W-:Y:S05]  /*3970*/  BSYNC B1 ;  /* 0x0000000000017941 */ /* 0x000fea0003800000 */
.L_x_1473:
[----:B------:R-:W2:Y:S01]  /*3980*/  LDL R0, [R1+0x38] ;  /* 0x0000380001007983 */ /* 0x000ea20000100800 */
[----:B-----5:R-:W-:Y:S02]  /*3990*/  IMAD.MOV.U32 R3, RZ, RZ, R62 ;  /* 0x000000ffff037224 */ /* 0x020fe400078e003e */
[----:B01----:R-:W-:Y:S02]  /*39a0*/  IMAD.MOV.U32 R29, RZ, RZ, R66 ;  /* 0x000000ffff1d7224 */ /* 0x003fe400078e0042 */
[----:B------:R-:W-:Y:S01]  /*39b0*/  IMAD.MOV.U32 R28, RZ, RZ, R67 ;  /* 0x000000ffff1c7224 */ /* 0x000fe200078e0043 */
[----:B------:R-:W-:Y:S01]  /*39c0*/  PRMT R156, R156, 0x5410, R3 ;  /* 0x000054109c9c7816 */ /* 0x000fe20000000003 */
[----:B------:R-:W-:-:S03]  /*39d0*/  IMAD.MOV.U32 R3, RZ, RZ, R70 ;  /* 0x000000ffff037224 */ /* 0x000fc600078e0046 */
[----:B------:R-:W-:Y:S01]  /*39e0*/  PRMT R159, R28, 0x5410, R29 ;  /* 0x000054101c9f7816 */ /* 0x000fe2000000001d */
[----:B------:R-:W-:Y:S01]  /*39f0*/  IMAD.MOV.U32 R28, RZ, RZ, R82 ;  /* 0x000000ffff1c7224 */ /* 0x000fe200078e0052 */
[----:B------:R-:W-:Y:S01]  /*3a00*/  PRMT R210, R3, 0x7610, R210 ;  /* 0x0000761003d27816 */ /* 0x000fe200000000d2 */
[----:B------:R-:W-:Y:S02]  /*3a10*/  IMAD.MOV.U32 R3, RZ, RZ, R75 ;  /* 0x000000ffff037224 */ /* 0x000fe400078e004b */
[----:B------:R-:W-:-:S05]  /*3a20*/  IMAD.MOV.U32 R29, RZ, RZ, R83 ;  /* 0x000000ffff1d7224 */ /* 0x000fca00078e0053 */
[----:B------:R-:W-:Y:S02]  /*3a30*/  PRMT R212, R28, 0x5410, R29 ;  /* 0x000054101cd47816 */ /* 0x000fe4000000001d */
[----:B--2---:R-:W-:Y:S02]  /*3a40*/  R2UR UR4, R0 ;  /* 0x00000000000472ca */ /* 0x004fe400000e0000 */
[----:B------:R-:W-:-:S04]  /*3a50*/  MOV R0, R63 ;  /* 0x0000003f00007202 */ /* 0x000fc80000000f00 */
[----:B------:R-:W-:Y:S01]  /*3a60*/  PRMT R157, R0, 0x7610, R157 ;  /* 0x00007610009d7816 */ /* 0x000fe2000000009d */
[----:B------:R-:W-:-:S05]  /*3a70*/  IMAD.MOV.U32 R0, RZ, RZ, R71 ;  /* 0x000000ffff007224 */ /* 0x000fca00078e0047 */
[----:B------:R-:W-:Y:S01]  /*3a80*/  PRMT R209, R0, 0x7610, R209 ;  /* 0x0000761000d17816 */ /* 0x000fe200000000d1 */
[----:B------:R-:W-:Y:S01]  /*3a90*/  IMAD.MOV.U32 R0, RZ, RZ, R74 ;  /* 0x000000ffff007224 */ /* 0x000fe200078e004a */
[----:B------:R-:W-:-:S04]  /*3aa0*/  UISETP.NE.AND UP0, UPT, UR4, 0x3, UPT ;  /* 0x000000030400788c */ /* 0x000fc8000bf05270 */
[----:B------:R-:W-:Y:S01]  /*3ab0*/  PRMT R211, R0, 0x5410, R3 ;  /* 0x0000541000d37816 */ /* 0x000fe20000000003 */
[----:B------:R-:W-:Y:S01]  /*3ac0*/  IMAD.MOV.U32 R0, RZ, RZ, R124 ;  /* 0x000000ffff007224 */ /* 0x000fe200078e007c */
[----:B------:R-:W-:Y:S01]  /*3ad0*/  PLOP3.LUT P2, PT, PT, PT, UP0, 0x80, 0x0 ;  /* 0x000000000000781c */ /* 0x000fe20003f4f008 */
        /* <DEDUP_REMOVED lines=9> */
[----:B------:R-:W-:Y:S02]  /*3b70*/  IMAD.MOV.U32 R0, RZ, RZ, R72 ;  /* 0x000000ffff007224 */ /* 0x000fe400078e0048 */
[----:B------:R-:W-:-:S03]  /*3b80*/  IMAD.MOV.U32 R3, RZ, RZ, R73 ;  /* 0x000000ffff037224 */ /* 0x000fc600078e0049 */
[----:B------:R-:W-:Y:S01]  /*3b90*/  PRMT R210, R210, 0x5410, R0 ;  /* 0x00005410d2d27816 */ /* 0x000fe20000000000 */
[----:B------:R-:W-:Y:S01]  /*3ba0*/  IMAD.MOV.U32 R0, RZ, RZ, R80 ;  /* 0x000000ffff007224 */ /* 0x000fe200078e0050 */
[----:B------:R-:W-:Y:S01]  /*3bb0*/  PRMT R209, R209, 0x5410, R3 ;  /* 0x00005410d1d17816 */ /* 0x000fe20000000003 */
[----:B------:R-:W-:-:S05]  /*3bc0*/  IMAD.MOV.U32 R3, RZ, RZ, R81 ;  /* 0x000000ffff037224 */ /* 0x000fca00078e0051 */
        /* <DEDUP_REMOVED lines=36> */
[----:B------:R-:W-:-:S04]  /*3e10*/  PRMT R145, R3, 0x7610, R145 ;  /* 0x0000761003917816 */ /* 0x000fc80000000091 */
        /* <DEDUP_REMOVED lines=11> */
[----:B------:R-:W-:Y:S06]  /*3ed0*/  @!P2 BRA `(.L_x_1475) ;  /* 0x000000000004a947 */ /* 0x000fec0003800000 */
[----:B------:R-:W-:Y:S01]  /*3ee0*/  BPT.TRAP 0x1 ;  /* 0x000000040000795c */ /* 0x000fe20000300000 */
.L_x_1475:
[----:B------:R-:W-:Y:S01]  /*3ef0*/  IMAD R3, R16, 0x8, R2 ;  /* 0x0000000810037824 */ /* 0x000fe200078e0202 */
[----:B------:R-:W-:Y:S01]  /*3f00*/  SHF.L.U32 R0, R167, 0x1f, RZ ;  /* 0x0000001fa7007819 */ /* 0x000fe200000006ff */
[----:B------:R-:W-:Y:S03]  /*3f10*/  BSSY B1, `(.L_x_1476) ;  /* 0x0000003000017945 */ /* 0x000fe60003800000 */
[----:B------:R-:W0:Y:S02]  /*3f20*/  SYNCS.PHASECHK.TRANS64.TRYWAIT P5, [R3+URZ+0x2a890], R0 ;  /* 0x02a89000030075a7 */ /* 0x000e2400080a017f */
[----:B0-----:R-:W-:Y:S05]  /*3f30*/  @!P5 BRA `(.L_x_1477) ;  /* 0x0000026400c8d947 */ /* 0x001fea0003800000 */
.L_x_1928:
[----:B------:R-:W-:Y:S05]  /*3f40*/  BSYNC B1 ;  /* 0x0000000000017941 */ /* 0x000fea0003800000 */
.L_x_1476:
        /* <DEDUP_REMOVED lines=29> */
[-C--:B------:R-:W-:Y:S01]  /*4120*/  FMUL.FTZ R124, R31, R126.reuse ;  /* 0x0000007e1f7c7220 */ /* 0x080fe20000410000 */
[----:B------:R-:W-:Y:S02]  /*4130*/  HADD2.F32 R151, -RZ, R151.H0_H0 ;  /* 0x20000097ff977230 */ /* 0x000fe40000004100 */
[C---:B------:R-:W-:Y:S01]  /*4140*/  FMUL.FTZ R126, R127.reuse, R126 ;  /* 0x0000007e7f7e7220 */ /* 0x040fe20000410000 */
[----:B------:R-:W-:-:S03]  /*4150*/  FFMA.FTZ R124, R127, R130, -R124 ;  /* 0x000000827f7c7223 */ /* 0x000fc6000001087c */
        /* <DEDUP_REMOVED lines=18> */
.L_x_1483:
[----:B------:R-:W-:Y:S05]  /*4280*/  BSYNC B3 ;  /* 0x0000000000037941 */ /* 0x000fea0003800000 */
.L_x_1482:
[----:B--2---:R1:W-:Y:S02]  /*4290*/  STG.E.128 desc[UR46][R40.64], R28 ;  /* 0x0000001c28007986 */ /* 0x0043e4000c101d2e */
.L_x_1481:
[----:B------:R-:W-:Y:S05]  /*42a0*/  BSYNC B2 ;  /* 0x0000000000027941 */ /* 0x000fea0003800000 */
.L_x_1480:
[----:B------:R-:W-:Y:S01]  /*42b0*/  ISETP.NE.AND P3, PT, R10, RZ, PT ;  /* 0x000000ff0a00720c */ /* 0x000fe20003f65270 */
[----:B------:R-:W-:-:S12]  /*42c0*/  BSSY B2, `(.L_x_1484) ;  /* 0x0000033000027945 */ /* 0x000fd80003800000 */
[----:B------:R-:W-:Y:S05]  /*42d0*/  @!P3 BRA `(.L_x_1485) ;  /* 0x0000000000c4b947 */ /* 0x000fea0003800000 */
[----:B-1----:R1:W2:Y:S01]  /*42e0*/  LDS.128 R28, [R38] ;  /* 0x00000000261c7984 */ /* 0x0022a20000000c00 */
        /* <DEDUP_REMOVED lines=46> */
.L_x_1487:
[----:B------:R-:W-:Y:S05]  /*45d0*/  BSYNC B3 ;  /* 0x0000000000037941 */ /* 0x000fea0003800000 */
.L_x_1486:
[----:B--2---:R2:W-:Y:S02]  /*45e0*/  STG.E.128 desc[UR46][R40.64+0x40], R28 ;  /* 0x0000401c28007986 */ /* 0x0045e4000c101d2e */
.L_x_1485:
[----:B------:R-:W-:Y:S05]  /*45f0*/  BSYNC B2 ;  /* 0x0000000000027941 */ /* 0x000fea0003800000 */
.L_x_1484:
        /* <DEDUP_REMOVED lines=50> */
.L_x_1491:
[----:B------:R-:W-:Y:S05]  /*4920*/  BSYNC B3 ;  /* 0x0000000000037941 */ /* 0x000fea0003800000 */
.L_x_1490:
[----:B--2---:R3:W-:Y:S02]  /*4930*/  STG.E.128 desc[UR46][R40.64+0x80], R28 ;  /* 0x0000801c28007986 */ /* 0x0047e4000c101d2e */
.L_x_1489:
[----:B------:R-:W-:Y:S05]  /*4940*/  BSYNC B2 ;  /* 0x0000000000027941 */ /* 0x000fea0003800000 */
.L_x_1488:
[----:B------:R-:W-:Y:S01]  /*4950*/  ISETP.NE.AND P3, PT, R8, RZ, PT ;  /* 0x000000ff0800720c */ /* 0x000fe20003f65270 */
[----:B------:R-:W-:-:S12]  /*4960*/  BSSY B2, `(.L_x_1492) ;  /* 0x0000038000027945 */ /* 0x000fd80003800000 */
[----:B------:R-:W-:Y:S05]  /*4970*/  @!P3 BRA `(.L_x_1493) ;  /* 0x0000000000d8b947 */ /* 0x000fea0003800000 */
[----:B-123--:R1:W2:Y:S01]  /*4980*/  LDS.128 R28, [R38+0x3000] ;  /* 0x00300000261c7984 */ /* 0x00e2a20000000c00 */
[----:B------:R-:W-:Y:S01]  /*4990*/  ISETP.GE.AND P3, PT, R170, R122, PT ;  /* 0x0000007aaa00720c */ /* 0x000fe20003f66270 */
[----:B------:R-:W-:-:S12]  /*49a0*/  BSSY B3, `(.L_x_1494) ;  /* 0x0000032000037945 */ /* 0x000fd80003800000 */
[----:B-1----:R-:W-:Y:S05]  /*49b0*/  @P3 BRA `(.L_x_1495) ;  /* 0x0000000000c03947 */ /* 0x002fea0003800000 */
[----:B------:R-:W-:Y:S01]  /*49c0*/  SHF.R.U64 R75, R72, 0x10, R73 ;  /* 0x00000010484b7819 */ /* 0x000fe20000001249 */
[----:B--2---:R-:W-:Y:S01]  /*49d0*/  IMAD.MOV.U32 R72, RZ, RZ, R29 ;  /* 0x000000ffff487224 */ /* 0x004fe200078e001d */
[----:B------:R-:W-:Y:S01]  /*49e0*/  SHF.R.U64 R70, R70, 0x10, R71 ;  /* 0x0000001046467819 */ /* 0x000fe20000001247 */
[----:B------:R-:W-:Y:S02]  /*49f0*/  HADD2.F32 R80, -RZ, R209.H1_H1 ;  /* 0x300000d1ff507230 */ /* 0x000fe40000004100 */
[----:B------:R-:W-:Y:S02]  /*4a00*/  HADD2.F32 R75, -RZ, R75.H0_H0 ;  /* 0x2000004bff4b7230 */ /* 0x000fe40000004100 */
[--C-:B------:R-:W-:Y:S02]  /*4a10*/  HADD2.F32 R29, -RZ, R72.reuse.H1_H1 ;  /* 0x30000048ff1d7230 */ /* 0x100fe40000004100 */
[----:B------:R-:W-:Y:S02]  /*4a20*/  HADD2.F32 R72, -RZ, R72.H0_H0 ;  /* 0x20000048ff487230 */ /* 0x000fe40000004100 */
[----:B------:R-:W-:-:S02]  /*4a30*/  HADD2.F32 R70, -RZ, R70.H0_H0 ;  /* 0x20000046ff467230 */ /* 0x000fc40000004100 */
[-C--:B------:R-:W-:Y:S01]  /*4a40*/  FMUL.FTZ R74, R29, R75.reuse ;  /* 0x0000004b1d4a7220 */ /* 0x080fe20000410000 */
[----:B------:R-:W-:-:S03]  /*4a50*/  FMUL.FTZ R75, R72, R75 ;  /* 0x0000004b484b7220 */ /* 0x000fc60000410000 */
[-C--:B------:R-:W-:Y:S01]  /*4a60*/  FFMA.FTZ R74, R72, R70.reuse, -R74 ;  /* 0x00000046484a7223 */ /* 0x080fe2000001084a */
[----:B------:R-:W-:Y:S01]  /*4a70*/  SHF.R.U32.HI R72, RZ, 0x10, R73 ;  /* 0x00000010ff487819 */ /* 0x000fe20000011649 */
[----:B------:R-:W-:Y:S01]  /*4a80*/  FFMA.FTZ R75, R29, R70, R75 ;  /* 0x000000461d4b7223 */ /* 0x000fe2000001004b */
[----:B------:R-:W-:Y:S01]  /*4a90*/  SHF.R.U32.HI R70, RZ, 0x10, R71 ;  /* 0x00000010ff467819 */ /* 0x000fe20000011647 */
[----:B------:R-:W-:Y:S02]  /*4aa0*/  IMAD.MOV.U32 R71, RZ, RZ, R28 ;  /* 0x000000ffff477224 */ /* 0x000fe400078e001c */
[----:B------:R-:W-:Y:S01]  /*4ab0*/  IMAD.MOV.U32 R28, RZ, RZ, R31 ;  /* 0x000000ffff1c7224 */ /* 0x000fe200078e001f */
[----:B------:R-:W-:Y:S01]  /*4ac0*/  F2FP.F16.F32.PACK_AB R74, R75, R74 ;  /* 0x0000004a4b4a723e */ /* 0x000fe200000000ff */
[----:B------:R-:W-:Y:S02]  /*4ad0*/  HADD2.F32 R31, -RZ, R72.H0_H0 ;  /* 0x20000048ff1f7230 */ /* 0x000fe40000004100 */
[----:B------:R-:W-:-:S02]  /*4ae0*/  HADD2.F32 R70, -RZ, R70.H0_H0 ;  /* 0x20000046ff467230 */ /* 0x000fc40000004100 */
[--C-:B------:R-:W-:Y:S02]  /*4af0*/  HADD2.F32 R29, -RZ, R28.reuse.H1_H1 ;  /* 0x3000001cff1d7230 */ /* 0x100fe40000004100 */
[----:B------:R-:W-:-:S03]  /*4b00*/  HADD2.F32 R28, -RZ, R28.H0_H0 ;  /* 0x2000001cff1c7230 */ /* 0x000fc60000004100 */
[CC--:B------:R-:W-:Y:S02]  /*4b10*/  FMUL.FTZ R72, R29.reuse, R31.reuse ;  /* 0x0000001f1d487220 */ /* 0x0c0fe40000410000 */
[C---:B------:R-:W-:Y:S02]  /*4b20*/  FMUL.FTZ R31, R28.reuse, R31 ;  /* 0x0000001f1c1f7220 */ /* 0x040fe40000410000 */
[-C--:B------:R-:W-:Y:S01]  /*4b30*/  FFMA.FTZ R28, R28, R70.reuse, -R72 ;  /* 0x000000461c1c7223 */ /* 0x080fe20000010848 */
[----:B------:R-:W-:Y:S02]  /*4b40*/  HADD2.F32 R72, -RZ, R210.H1_H1 ;  /* 0x300000d2ff487230 */ /* 0x000fe40000004100 */
[----:B------:R-:W-:Y:S01]  /*4b50*/  FFMA.FTZ R29, R29, R70, R31 ;  /* 0x000000461d1d7223 */ /* 0x000fe2000001001f */
[----:B------:R-:W-:Y:S02]  /*4b60*/  IMAD.MOV.U32 R70, RZ, RZ, R30 ;  /* 0x000000ffff467224 */ /* 0x000fe400078e001e */
[----:B------:R-:W-:-:S02]  /*4b70*/  HADD2.F32 R30, -RZ, R71.H1_H1 ;  /* 0x30000047ff1e7230 */ /* 0x000fc40000004100 */
[----:B------:R-:W-:Y:S02]  /*4b80*/  HADD2.F32 R31, -RZ, R71.H0_H0 ;  /* 0x20000047ff1f7230 */ /* 0x000fe40000004100 */
[----:B------:R-:W-:Y:S02]  /*4b90*/  HADD2.F32 R71, -RZ, R210.H0_H0 ;  /* 0x200000d2ff477230 */ /* 0x000fe40000004100 */
[-C--:B------:R-:W-:Y:S01]  /*4ba0*/  FMUL.FTZ R73, R30, R72.reuse ;  /* 0x000000481e497220 */ /* 0x080fe20000410000 */
[----:B------:R-:W-:-:S03]  /*4bb0*/  FMUL.FTZ R72, R31, R72 ;  /* 0x000000481f487220 */ /* 0x000fc60000410000 */
[-C--:B------:R-:W-:Y:S01]  /*4bc0*/  FFMA.FTZ R31, R31, R71.reuse, -R73 ;  /* 0x000000471f1f7223 */ /* 0x080fe20000010849 */
[----:B------:R-:W-:Y:S01]  /*4bd0*/  FFMA.FTZ R30, R30, R71, R72 ;  /* 0x000000471e1e7223 */ /* 0x000fe20000010048 */
[--C-:B------:R-:W-:Y:S02]  /*4be0*/  HADD2.F32 R72, -RZ, R70.reuse.H0_H0 ;  /* 0x20000046ff487230 */ /* 0x100fe40000004100 */
[----:B------:R-:W-:Y:S02]  /*4bf0*/  HADD2.F32 R70, -RZ, R70.H1_H1 ;  /* 0x30000046ff467230 */ /* 0x000fe40000004100 */
[----:B------:R-:W-:Y:S01]  /*4c00*/  HADD2.F32 R71, -RZ, R209.H0_H0 ;  /* 0x200000d1ff477230 */ /* 0x000fe20000004100 */
[----:B------:R-:W-:Y:S02]  /*4c10*/  F2FP.F16.F32.PACK_AB R30, R30, R31 ;  /* 0x0000001f1e1e723e */ /* 0x000fe400000000ff */
[-C--:B------:R-:W-:Y:S01]  /*4c20*/  FMUL.FTZ R73, R70, R80.reuse ;  /* 0x0000005046497220 */ /* 0x080fe20000410000 */
[----:B------:R-:W-:-:S03]  /*4c30*/  FMUL.FTZ R80, R72, R80 ;  /* 0x0000005048507220 */ /* 0x000fc60000410000 */
[-C--:B------:R-:W-:Y:S01]  /*4c40*/  FFMA.FTZ R73, R72, R71.reuse, -R73 ;  /* 0x0000004748497223 */ /* 0x080fe20000010849 */
[----:B------:R-:W-:Y:S01]  /*4c50*/  FFMA.FTZ R80, R70, R71, R80 ;  /* 0x0000004746507223 */ /* 0x000fe20000010050 */
[----:B------:R-:W-:Y:S01]  /*4c60*/  F2FP.F16.F32.PACK_AB R70, R29, R28 ;  /* 0x0000001c1d46723e */ /* 0x000fe200000000ff */
[----:B------:R-:W-:Y:S02]  /*4c70*/  IMAD.MOV.U32 R28, RZ, RZ, R30 ;  /* 0x000000ffff1c7224 */ /* 0x000fe400078e001e */
[----:B------:R-:W-:Y:S01]  /*4c80*/  IMAD.MOV.U32 R29, RZ, RZ, R74 ;  /* 0x000000ffff1d7224 */ /* 0x000fe200078e004a */
[----:B------:R-:W-:Y:S01]  /*4c90*/  F2FP.F16.F32.PACK_AB R73, R80, R73 ;  /* 0x000000495049723e */ /* 0x000fe200000000ff */
[----:B------:R-:W-:-:S04]  /*4ca0*/  IMAD.MOV.U32 R31, RZ, RZ, R70 ;  /* 0x000000ffff1f7224 */ /* 0x000fc800078e0046 */
[----:B------:R-:W-:-:S07]  /*4cb0*/  IMAD.MOV.U32 R30, RZ, RZ, R73 ;  /* 0x000000ffff1e7224 */ /* 0x000fce00078e0049 */
.L_x_1495:
[----:B------:R-:W-:Y:S05]  /*4cc0*/  BSYNC B3 ;  /* 0x0000000000037941 */ /* 0x000fea0003800000 */
.L_x_1494:
[----:B--2---:R4:W-:Y:S02]  /*4cd0*/  STG.E.128 desc[UR46][R40.64+0xc0], R28 ;  /* 0x0000c01c28007986 */ /* 0x0049e4000c101d2e */
.L_x_1493:
[----:B------:R-:W-:Y:S05]  /*4ce0*/  BSYNC B2 ;  /* 0x0000000000027941 */ /* 0x000fea0003800000 */
.L_x_1492:
        /* <DEDUP_REMOVED lines=47> */
[----:B------:R-:W-:Y:S02]  /*4fe0*/  IMAD.MOV.U32 R28, RZ, RZ, R31 ;  /* 0x000000ffff1c7224 */ /* 0x000fe400078e001f */
[----:B------:R-:W-:Y:S02]  /*4ff0*/  IMAD.MOV.U32 R31, RZ, RZ, R67 ;  /* 0x000000ffff1f7224 */ /* 0x000fe400078e0043 */
[----:B------:R-:W-:Y:S02]  /*5000*/  F2FP.F16.F32.PACK_AB R180, R180, R29 ;  /* 0x0000001db4b4723e */ /* 0x000fe400000000ff */
[----:B------:R-:W-:-:S03]  /*5010*/  MOV R29, R70 ;  /* 0x00000046001d7202 */ /* 0x000fc60000000f00 */
[----:B------:R-:W-:-:S07]  /*5020*/  IMAD.MOV.U32 R30, RZ, RZ, R180 ;  /* 0x000000ffff1e7224 */ /* 0x000fce00078e00b4 */
.L_x_1499:
[----:B------:R-:W-:Y:S05]  /*5030*/  BSYNC B3 ;  /* 0x0000000000037941 */ /* 0x000fea0003800000 */
.L_x_1498:
[----:B--2---:R1:W-:Y:S02]  /*5040*/  STG.E.128 desc[UR46][R40.64+0x100], R28 ;  /* 0x0001001c28007986 */ /* 0x0043e4000c101d2e */
.L_x_1497:
[----:B------:R-:W-:Y:S05]  /*5050*/  BSYNC B2 ;  /* 0x0000000000027941 */ /* 0x000fea0003800000 */
.L_x_1496:
        /* <DEDUP_REMOVED lines=14> */
[CC--:B------:R-:W-:Y:S01]  /*5140*/  FMUL.FTZ R66, R29.reuse, R67.reuse ;  /* 0x000000431d427220 */ /* 0x0c0fe20000410000 */
[----:B------:R-:W-:Y:S02]  /*5150*/  HADD2.F32 R30, -RZ, R30.H0_H0 ;  /* 0x2000001eff1e7230 */ /* 0x000fe40000004100 */
[C---:B------:R-:W-:Y:S01]  /*5160*/  FMUL.FTZ R67, R64.reuse, R67 ;  /* 0x0000004340437220 */ /* 0x040fe20000410000 */
[-C--:B------:R-:W-:Y:S01]  /*5170*/  FFMA.FTZ R66, R64, R62.reuse, -R66 ;  /* 0x0000003e40427223 */ /* 0x080fe20000010842 */
[----:B------:R-:W-:Y:S02]  /*5180*/  SHF.R.U32.HI R64, RZ, 0x10, R65 ;  /* 0x00000010ff407819 */ /* 0x000fe40000011641 */
[----:B------:R-:W-:Y:S01]  /*5190*/  FFMA.FTZ R67, R29, R62, R67 ;  /* 0x0000003e1d437223 */ /* 0x000fe20000010043 */
[----:B------:R-:W-:Y:S01]  /*51a0*/  IMAD.MOV.U32 R29, RZ, RZ, R31 ;  /* 0x000000ffff1d7224 */ /* 0x000fe200078e001f */
[----:B------:R-:W-:Y:S01]  /*51b0*/  SHF.R.U32.HI R62, RZ, 0x10, R63 ;  /* 0x00000010ff3e7819 */ /* 0x000fe2000001163f */
[----:B------:R-:W-:-:S02]  /*51c0*/  HADD2.F32 R65, -RZ, R157.H1_H1 ;  /* 0x3000009dff417230 */ /* 0x000fc40000004100 */
[----:B------:R-:W-:Y:S01]  /*51d0*/  HADD2.F32 R64, -RZ, R64.H0_H0 ;  /* 0x20000040ff407230 */ /* 0x000fe20000004100 */
[----:B------:R-:W-:Y:S01]  /*51e0*/  F2FP.F16.F32.PACK_AB R66, R67, R66 ;  /* 0x000000424342723e */ /* 0x000fe200000000ff */
[--C-:B------:R-:W-:Y:S02]  /*51f0*/  HADD2.F32 R31, -RZ, R29.reuse.H1_H1 ;  /* 0x3000001dff1f7230 */ /* 0x100fe40000004100 */
[----:B------:R-:W-:Y:S02]  /*5200*/  HADD2.F32 R29, -RZ, R29.H0_H0 ;  /* 0x2000001dff1d7230 */ /* 0x000fe40000004100 */
[----:B------:R-:W-:Y:S02]  /*5210*/  HADD2.F32 R62, -RZ, R62.H0_H0 ;  /* 0x2000003eff3e7230 */ /* 0x000fe40000004100 */
[-C--:B------:R-:W-:Y:S01]  /*5220*/  FMUL.FTZ R63, R31, R64.reuse ;  /* 0x000000401f3f7220 */ /* 0x080fe20000410000 */
[----:B------:R-:W-:Y:S02]  /*5230*/  HADD2.F32 R157, -RZ, R157.H0_H0 ;  /* 0x2000009dff9d7230 */ /* 0x000fe40000004100 */
[C---:B------:R-:W-:Y:S01]  /*5240*/  FMUL.FTZ R64, R29.reuse, R64 ;  /* 0x000000401d407220 */ /* 0x040fe20000410000 */
[----:B------:R-:W-:Y:S01]  /*5250*/  FFMA.FTZ R63, R29, R62, -R63 ;  /* 0x0000003e1d3f7223 */ /* 0x000fe2000001083f */
[----:B------:R-:W-:-:S02]  /*5260*/  HADD2.F32 R29, -RZ, R28.H1_H1 ;  /* 0x3000001cff1d7230 */ /* 0x000fc40000004100 */
[----:B------:R-:W-:Y:S01]  /*5270*/  FFMA.FTZ R64, R31, R62, R64 ;  /* 0x0000003e1f407223 */ /* 0x000fe20000010040 */
[----:B------:R-:W-:Y:S02]  /*5280*/  HADD2.F32 R31, -RZ, R156.H1_H1 ;  /* 0x3000009cff1f7230 */ /* 0x000fe40000004100 */
[----:B------:R-:W-:Y:S02]  /*5290*/  HADD2.F32 R28, -RZ, R28.H0_H0 ;  /* 0x2000001cff1c7230 */ /* 0x000fe40000004100 */
[----:B------:R-:W-:Y:S01]  /*52a0*/  FMUL.FTZ R68, R29, R65 ;  /* 0x000000411d447220 */ /* 0x000fe20000410000 */
[----:B------:R-:W-:Y:S01]  /*52b0*/  HADD2.F32 R62, -RZ, R158.H0_H0 ;  /* 0x2000009eff3e7230 */ /* 0x000fe20000004100 */
[----:B------:R-:W-:Y:S01]  /*52c0*/  F2FP.F16.F32.PACK_AB R63, R64, R63 ;  /* 0x0000003f403f723e */ /* 0x000fe200000000ff */
[C---:B------:R-:W-:Y:S01]  /*52d0*/  FMUL.FTZ R65, R28.reuse, R65 ;  /* 0x000000411c417220 */ /* 0x040fe20000410000 */
[-C--:B------:R-:W-:Y:S02]  /*52e0*/  FFMA.FTZ R68, R28, R31.reuse, -R68 ;  /* 0x0000001f1c447223 */ /* 0x080fe40000010844 */
[-C--:B------:R-:W-:Y:S01]  /*52f0*/  FMUL.FTZ R28, R69, R62.reuse ;  /* 0x0000003e451c7220 */ /* 0x080fe20000410000 */
[----:B------:R-:W-:Y:S01]  /*5300*/  FMUL.FTZ R62, R30, R62 ;  /* 0x0000003e1e3e7220 */ /* 0x000fe20000410000 */
[----:B------:R-:W-:Y:S01]  /*5310*/  FFMA.FTZ R65, R29, R31, R65 ;  /* 0x0000001f1d417223 */ /* 0x000fe20000010041 */
[----:B------:R-:W-:-:S02]  /*5320*/  IMAD.MOV.U32 R29, RZ, RZ, R66 ;  /* 0x000000ffff1d7224 */ /* 0x000fc400078e0042 */
[-C--:B------:R-:W-:Y:S01]  /*5330*/  FFMA.FTZ R28, R30, R157.reuse, -R28 ;  /* 0x0000009d1e1c7223 */ /* 0x080fe2000001081c */
[----:B------:R-:W-:Y:S01]  /*5340*/  FFMA.FTZ R62, R69, R157, R62 ;  /* 0x0000009d453e7223 */ /* 0x000fe2000001003e */
[----:B------:R-:W-:Y:S01]  /*5350*/  IMAD.MOV.U32 R31, RZ, RZ, R63 ;  /* 0x000000ffff1f7224 */ /* 0x000fe200078e003f */
[----:B------:R-:W-:-:S03]  /*5360*/  F2FP.F16.F32.PACK_AB R65, R65, R68 ;  /* 0x000000444141723e */ /* 0x000fc600000000ff */
[----:B------:R-:W-:Y:S02]  /*5370*/  F2FP.F16.F32.PACK_AB R62, R62, R28 ;  /* 0x0000001c3e3e723e */ /* 0x000fe400000000ff */
[----:B------:R-:W-:-:S03]  /*5380*/  IMAD.MOV.U32 R28, RZ, RZ, R65 ;  /* 0x000000ffff1c7224 */ /* 0x000fc600078e0041 */
[----:B------:R-:W-:-:S07]  /*5390*/  IMAD.MOV.U32 R30, RZ, RZ, R62 ;  /* 0x000000ffff1e7224 */ /* 0x000fce00078e003e */
.L_x_1501:
[----:B------:R-:W-:Y:S05]  /*53a0*/  BSYNC B2 ;  /* 0x0000000000027941 */ /* 0x000fea0003800000 */
.L_x_1500:
[----:B--2---:R1:W-:Y:S02]  /*53b0*/  STG.E.128 desc[UR46][R40.64+0x140], R28 ;  /* 0x0001401c28007986 */ /* 0x0043e4000c101d2e */
.L_x_1479:
[----:B------:R-:W-:Y:S05]  /*53c0*/  BSYNC B1 ;  /* 0x0000000000017941 */ /* 0x000fea0003800000 */
.L_x_1478:
        /* <DEDUP_REMOVED lines=27> */
[-C--:B------:R-:W-:Y:S01]  /*5580*/  FFMA.FTZ R41, R31, R62.reuse, -R41 ;  /* 0x0000003e1f297223 */ /* 0x080fe20000010829 */
[----:B------:R-:W-:Y:S02]  /*5590*/  HADD2.F32 R31, -RZ, R206.H0_H0 ;  /* 0x200000ceff1f7230 */ /* 0x000fe40000004100 */
        /* <DEDUP_REMOVED lines=18> */
[----:B------:R-:W-:Y:S01]  /*56c0*/  F2FP.F16.F32.PACK_AB R30, R206, R31 ;  /* 0x0000001fce1e723e */ /* 0x000fe200000000ff */
[----:B------:R-:W-:-:S07]  /*56d0*/  IMAD.MOV.U32 R31, RZ, RZ, R41 ;  /* 0x000000ffff1f7224 */ /* 0x000fce00078e0029 */
.L_x_1506:
[----:B------:R-:W-:Y:S05]  /*56e0*/  BSYNC B2 ;  /* 0x0000000000027941 */ /* 0x000fea0003800000 */
.L_x_1505:
[----:B--2---:R1:W-:Y:S02]  /*56f0*/  STG.E.128 desc[UR46][R36.64], R28 ;  /* 0x0000001c24007986 */ /* 0x0043e4000c101d2e */
.L_x_1504:
[----:B------:R-:W-:Y:S05]  /*5700*/  BSYNC B1 ;  /* 0x0000000000017941 */ /* 0x000fea0003800000 */
.L_x_1503:
        /* <DEDUP_REMOVED lines=13> */
[----:B------:R-:W-:Y:S02]  /*57e0*/  HADD2.F32 R56, -RZ, R56.H0_H0 ;  /* 0x20000038ff387230 */ /* 0x000fe40000004100 */
[--C-:B------:R-:W-:Y:S02]  /*57f0*/  HADD2.F32 R55, -RZ, R29.reuse.H1_H1 ;  /* 0x3000001dff377230 */ /* 0x100fe40000004100 */
[----:B------:R-:W-:-:S02]  /*5800*/  HADD2.F32 R29, -RZ, R29.H0_H0 ;  /* 0x2000001dff1d7230 */ /* 0x000fc40000004100 */
[-C--:B------:R-:W-:Y:S01]  /*5810*/  FMUL.FTZ R60, R57, R56.reuse ;  /* 0x00000038393c7220 */ /* 0x080fe20000410000 */
[----:B------:R-:W-:Y:S02]  /*5820*/  HADD2.F32 R31, -RZ, R31.H0_H0 ;  /* 0x2000001fff1f7230 */ /* 0x000fe40000004100 */
[----:B------:R-:W-:Y:S02]  /*5830*/  HADD2.F32 R40, -RZ, R40.H0_H0 ;  /* 0x20000028ff287230 */ /* 0x000fe40000004100 */
[-C--:B------:R-:W-:Y:S01]  /*5840*/  FMUL.FTZ R62, R29, R41.reuse ;  /* 0x000000291d3e7220 */ /* 0x080fe20000410000 */
[----:B------:R-:W-:Y:S02]  /*5850*/  HADD2.F32 R58, -RZ, R54.H0_H0 ;  /* 0x20000036ff3a7230 */ /* 0x000fe40000004100 */
[----:B------:R-:W-:Y:S01]  /*5860*/  FMUL.FTZ R54, R55, R41 ;  /* 0x0000002937367220 */ /* 0x000fe20000410000 */
[----:B------:R-:W-:Y:S01]  /*5870*/  FMUL.FTZ R56, R31, R56 ;  /* 0x000000381f387220 */ /* 0x000fe20000410000 */
[----:B------:R-:W-:Y:S01]  /*5880*/  FFMA.FTZ R55, R55, R40, R62 ;  /* 0x0000002837377223 */ /* 0x000fe2000001003e */
[----:B------:R-:W-:-:S02]  /*5890*/  HADD2.F32 R41, -RZ, R156.H0_H0 ;  /* 0x2000009cff297230 */ /* 0x000fc40000004100 */
[----:B------:R-:W-:Y:S01]  /*58a0*/  FFMA.FTZ R54, R29, R40, -R54 ;  /* 0x000000281d367223 */ /* 0x000fe20000010836 */
[-C--:B------:R-:W-:Y:S01]  /*58b0*/  FFMA.FTZ R57, R57, R58.reuse, R56 ;  /* 0x0000003a39397223 */ /* 0x080fe20000010038 */
[--C-:B------:R-:W-:Y:S02]  /*58c0*/  HADD2.F32 R40, -RZ, R28.reuse.H1_H1 ;  /* 0x3000001cff287230 */ /* 0x100fe40000004100 */
[----:B------:R-:W-:Y:S01]  /*58d0*/  FFMA.FTZ R60, R31, R58, -R60 ;  /* 0x0000003a1f3c7223 */ /* 0x000fe2000001083c */
[----:B------:R-:W-:Y:S02]  /*58e0*/  HADD2.F32 R56, -RZ, R28.H0_H0 ;  /* 0x2000001cff387230 */ /* 0x000fe40000004100 */
[----:B------:R-:W-:Y:S02]  /*58f0*/  HADD2.F32 R31, -RZ, R158.H1_H1 ;  /* 0x3000009eff1f7230 */ /* 0x000fe40000004100 */
[----:B------:R-:W-:Y:S01]  /*5900*/  FMUL.FTZ R59, R40, R41 ;  /* 0x00000029283b7220 */ /* 0x000fe20000410000 */
[----:B------:R-:W-:-:S02]  /*5910*/  HADD2.F32 R28, -RZ, R30.H1_H1 ;  /* 0x3000001eff1c7230 */ /* 0x000fc40000004100 */
[----:B------:R-:W-:Y:S01]  /*5920*/  FMUL.FTZ R61, R56, R41 ;  /* 0x00000029383d7220 */ /* 0x000fe20000410000 */
[--C-:B------:R-:W-:Y:S02]  /*5930*/  HADD2.F32 R29, -RZ, R153.reuse.H0_H0 ;  /* 0x20000099ff1d7230 */ /* 0x100fe40000004100 */
[----:B------:R-:W-:Y:S02]  /*5940*/  HADD2.F32 R30, -RZ, R30.H0_H0 ;  /* 0x2000001eff1e7230 */ /* 0x000fe40000004100 */
[----:B------:R-:W-:Y:S01]  /*5950*/  FMUL.FTZ R41, R28, R31 ;  /* 0x0000001f1c297220 */ /* 0x000fe20000410000 */
[----:B------:R-:W-:Y:S02]  /*5960*/  HADD2.F32 R153, -RZ, R153.H1_H1 ;  /* 0x30000099ff997230 */ /* 0x000fe40000004100 */
[-C--:B------:R-:W-:Y:S01]  /*5970*/  FFMA.FTZ R56, R56, R29.reuse, -R59 ;  /* 0x0000001d38387223 */ /* 0x080fe2000001083b */
[----:B------:R-:W-:Y:S01]  /*5980*/  FFMA.FTZ R61, R40, R29, R61 ;  /* 0x0000001d283d7223 */ /* 0x000fe2000001003d */
[C---:B------:R-:W-:Y:S01]  /*5990*/  FMUL.FTZ R31, R30.reuse, R31 ;  /* 0x0000001f1e1f7220 */ /* 0x040fe20000410000 */
[----:B------:R-:W-:Y:S01]  /*59a0*/  F2FP.F16.F32.PACK_AB R29, R55, R54 ;  /* 0x00000036371d723e */ /* 0x000fe200000000ff */
[----:B------:R-:W-:-:S02]  /*59b0*/  FFMA.FTZ R41, R30, R153, -R41 ;  /* 0x000000991e297223 */ /* 0x000fc40000010829 */
[----:B------:R-:W-:Y:S01]  /*59c0*/  FFMA.FTZ R28, R28, R153, R31 ;  /* 0x000000991c1c7223 */ /* 0x000fe2000001001f */
[----:B------:R-:W-:Y:S02]  /*59d0*/  F2FP.F16.F32.PACK_AB R56, R61, R56 ;  /* 0x000000383d38723e */ /* 0x000fe400000000ff */
[----:B------:R-:W-:Y:S02]  /*59e0*/  F2FP.F16.F32.PACK_AB R31, R57, R60 ;  /* 0x0000003c391f723e */ /* 0x000fe400000000ff */
[----:B------:R-:W-:Y:S01]  /*59f0*/  F2FP.F16.F32.PACK_AB R30, R28, R41 ;  /* 0x000000291c1e723e */ /* 0x000fe200000000ff */
[----:B------:R-:W-:-:S07]  /*5a00*/  IMAD.MOV.U32 R28, RZ, RZ, R56 ;  /* 0x000000ffff1c7224 */ /* 0x000fce00078e0038 */
.L_x_1510:
[----:B------:R-:W-:Y:S05]  /*5a10*/  BSYNC B2 ;  /* 0x0000000000027941 */ /* 0x000fea0003800000 */
.L_x_1509:
[----:B--2---:R1:W-:Y:S02]  /*5a20*/  STG.E.128 desc[UR46][R36.64+0x40], R28 ;  /* 0x0000401c24007986 */ /* 0x0043e4000c101d2e */
.L_x_1508:
[----:B------:R-:W-:Y:S05]  /*5a30*/  BSYNC B1 ;  /* 0x0000000000017941 */ /* 0x000fea0003800000 */
.L_x_1507:
        /* <DEDUP_REMOVED lines=8> */
[--C-:B--2---:R-:W-:Y:S01]  /*5ac0*/  HADD2.F32 R41, -RZ, R31.reuse.H1_H1 ;  /* 0x3000001fff297230 */ /* 0x104fe20000004100 */
[--C-:B------:R-:W-:Y:S01]  /*5ad0*/  SHF.R.U64 R52, R52, 0x10, R53.reuse ;  /* 0x0000001034347819 */ /* 0x100fe20000001235 */
[----:B------:R-:W-:Y:S01]  /*5ae0*/  HADD2.F32 R31, -RZ, R31.H0_H0 ;  /* 0x2000001fff1f7230 */ /* 0x000fe20000004100 */
[----:B------:R-:W-:Y:S02]  /*5af0*/  SHF.R.U32.HI R54, RZ, 0x10, R53 ;  /* 0x00000010ff367819 */ /* 0x000fe40000011635 */
[----:B------:R-:W-:Y:S01]  /*5b00*/  SHF.R.U32.HI R50, RZ, 0x10, R51 ;  /* 0x00000010ff327819 */ /* 0x000fe20000011633 */
[----:B------:R-:W-:Y:S02]  /*5b10*/  HADD2.F32 R51, -RZ, R40.H0_H0 ;  /* 0x20000028ff337230 */ /* 0x000fe40000004100 */
[----:B------:R-:W-:Y:S02]  /*5b20*/  HADD2.F32 R40, -RZ, R29.H1_H1 ;  /* 0x3000001dff287230 */ /* 0x000fe40000004100 */
[----:B------:R-:W-:-:S02]  /*5b30*/  HADD2.F32 R52, -RZ, R52.H0_H0 ;  /* 0x20000034ff347230 */ /* 0x000fc40000004100 */
[----:B------:R-:W-:Y:S02]  /*5b40*/  HADD2.F32 R29, -RZ, R29.H0_H0 ;  /* 0x2000001dff1d7230 */ /* 0x000fe40000004100 */
[----:B------:R-:W-:Y:S02]  /*5b50*/  HADD2.F32 R54, -RZ, R54.H0_H0 ;  /* 0x20000036ff367230 */ /* 0x000fe40000004100 */
[CC--:B------:R-:W-:Y:S01]  /*5b60*/  FMUL.FTZ R56, R40.reuse, R52.reuse ;  /* 0x0000003428387220 */ /* 0x0c0fe20000410000 */
[----:B------:R-:W-:Y:S02]  /*5b70*/  HADD2.F32 R50, -RZ, R50.H0_H0 ;  /* 0x20000032ff327230 */ /* 0x000fe40000004100 */
[----:B------:R-:W-:Y:S01]  /*5b80*/  FMUL.FTZ R53, R29, R52 ;  /* 0x000000341d357220 */ /* 0x000fe20000410000 */
[-C--:B------:R-:W-:Y:S01]  /*5b90*/  FMUL.FTZ R52, R41, R54.reuse ;  /* 0x0000003629347220 */ /* 0x080fe20000410000 */
[----:B------:R-:W-:Y:S01]  /*5ba0*/  FMUL.FTZ R54, R31, R54 ;  /* 0x000000361f367220 */ /* 0x000fe20000410000 */
[-C--:B------:R-:W-:Y:S01]  /*5bb0*/  FFMA.FTZ R29, R29, R51.reuse, -R56 ;  /* 0x000000331d1d7223 */ /* 0x080fe20000010838 */
[----:B------:R-:W-:Y:S01]  /*5bc0*/  FFMA.FTZ R40, R40, R51, R53 ;  /* 0x0000003328287223 */ /* 0x000fe20000010035 */
[-C--:B------:R-:W-:Y:S01]  /*5bd0*/  FFMA.FTZ R31, R31, R50.reuse, -R52 ;  /* 0x000000321f1f7223 */ /* 0x080fe20000010834 */
[----:B------:R-:W-:Y:S01]  /*5be0*/  FFMA.FTZ R50, R41, R50, R54 ;  /* 0x0000003229327223 */ /* 0x000fe20000010036 */
[----:B------:R-:W-:-:S02]  /*5bf0*/  HADD2.F32 R54, -RZ, R154.H0_H0 ;  /* 0x2000009aff367230 */ /* 0x000fc40000004100 */
[----:B------:R-:W-:Y:S01]  /*5c00*/  HADD2.F32 R154, -RZ, R154.H1_H1 ;  /* 0x3000009aff9a7230 */ /* 0x000fe20000004100 */
[----:B------:R-:W-:Y:S01]  /*5c10*/  F2FP.F16.F32.PACK_AB R29, R40, R29 ;  /* 0x0000001d281d723e */ /* 0x000fe200000000ff */
[----:B------:R-:W-:Y:S01]  /*5c20*/  HADD2.F32 R41, -RZ, R28.H1_H1 ;  /* 0x3000001cff297230 */ /* 0x000fe20000004100 */
[----:B------:R-:W-:Y:S01]  /*5c30*/  F2FP.F16.F32.PACK_AB R31, R50, R31 ;  /* 0x0000001f321f723e */ /* 0x000fe200000000ff */
[----:B------:R-:W-:Y:S02]  /*5c40*/  HADD2.F32 R51, -RZ, R30.H1_H1 ;  /* 0x3000001eff337230 */ /* 0x000fe40000004100 */
[----:B------:R-:W-:Y:S02]  /*5c50*/  HADD2.F32 R28, -RZ, R28.H0_H0 ;  /* 0x2000001cff1c7230 */ /* 0x000fe40000004100 */
[----:B------:R-:W-:Y:S01]  /*5c60*/  FMUL.FTZ R55, R41, R54 ;  /* 0x0000003629377220 */ /* 0x000fe20000410000 */
[----:B------:R-:W-:Y:S02]  /*5c70*/  HADD2.F32 R30, -RZ, R30.H0_H0 ;  /* 0x2000001eff1e7230 */ /* 0x000fe40000004100 */
[----:B------:R-:W-:Y:S01]  /*5c80*/  FMUL.FTZ R57, R51, R154 ;  /* 0x0000009a33397220 */ /* 0x000fe20000410000 */
[----:B------:R-:W-:-:S02]  /*5c90*/  HADD2.F32 R52, -RZ, R145.H1_H1 ;  /* 0x30000091ff347230 */ /* 0x000fc40000004100 */
[----:B------:R-:W-:Y:S01]  /*5ca0*/  FMUL.FTZ R54, R28, R54 ;  /* 0x000000361c367220 */ /* 0x000fe20000410000 */
[----:B------:R-:W-:Y:S02]  /*5cb0*/  HADD2.F32 R53, -RZ, R146.H0_H0 ;  /* 0x20000092ff357230 */ /* 0x000fe40000004100 */
[----:B------:R-:W-:Y:S01]  /*5cc0*/  FMUL.FTZ R154, R30, R154 ;  /* 0x0000009a1e9a7220 */ /* 0x000fe20000410000 */
[-C--:B------:R-:W-:Y:S01]  /*5cd0*/  FFMA.FTZ R55, R28, R52.reuse, -R55 ;  /* 0x000000341c377223 */ /* 0x080fe20000010837 */
[----:B------:R-:W-:Y:S01]  /*5ce0*/  FFMA.FTZ R54, R41, R52, R54 ;  /* 0x0000003429367223 */ /* 0x000fe20000010036 */
[-C--:B------:R-:W-:Y:S01]  /*5cf0*/  FFMA.FTZ R57, R30, R53.reuse, -R57 ;  /* 0x000000351e397223 */ /* 0x080fe20000010839 */
[----:B------:R-:W-:-:S03]  /*5d00*/  FFMA.FTZ R154, R51, R53, R154 ;  /* 0x00000035339a7223 */ /* 0x000fc6000001009a */
[----:B------:R-:W-:Y:S02]  /*5d10*/  F2FP.F16.F32.PACK_AB R28, R54, R55 ;  /* 0x00000037361c723e */ /* 0x000fe400000000ff */
[----:B------:R-:W-:-:S07]  /*5d20*/  F2FP.F16.F32.PACK_AB R30, R154, R57 ;  /* 0x000000399a1e723e */ /* 0x000fce00000000ff */
.L_x_1514:
[----:B------:R-:W-:Y:S05]  /*5d30*/  BSYNC B2 ;  /* 0x0000000000027941 */ /* 0x000fea0003800000 */
.L_x_1513:
[----:B--2---:R1:W-:Y:S02]  /*5d40*/  STG.E.128 desc[UR46][R36.64+0x80], R28 ;  /* 0x0000801c24007986 */ /* 0x0043e4000c101d2e */
.L_x_1512:
[----:B------:R-:W-:Y:S05]  /*5d50*/  BSYNC B1 ;  /* 0x0000000000017941 */ /* 0x000fea0003800000 */
.L_x_1511:
        /* <DEDUP_REMOVED lines=9> */
[----:B------:R-:W-:Y:S01]  /*5df0*/  SHF.R.U32.HI R51, RZ, 0x10, R47 ;  /* 0x00000010ff337819 */ /* 0x000fe2000001162f */
[----:B------:R-:W-:Y:S01]  /*5e00*/  HADD2.F32 R31, -RZ, R29.H1_H1 ;  /* 0x3000001dff1f7230 */ /* 0x000fe20000004100 */
[--C-:B------:R-:W-:Y:S01]  /*5e10*/  SHF.R.U64 R47, R48, 0x10, R49.reuse ;  /* 0x00000010302f7819 */ /* 0x100fe20000001231 */
[----:B------:R-:W-:Y:S01]  /*5e20*/  HADD2.F32 R46, -RZ, R46.H0_H0 ;  /* 0x2000002eff2e7230 */ /* 0x000fe20000004100 */
[----:B------:R-:W-:Y:S01]  /*5e30*/  SHF.R.U32.HI R50, RZ, 0x10, R49 ;  /* 0x00000010ff327819 */ /* 0x000fe20000011631 */
[----:B------:R-:W-:Y:S01]  /*5e40*/  HADD2.F32 R48, -RZ, R51.H0_H0 ;  /* 0x20000033ff307230 */ /* 0x000fe20000004100 */
[----:B------:R-:W-:Y:S01]  /*5e50*/  MOV R40, R28 ;  /* 0x0000001c00287202 */ /* 0x000fe20000000f00 */
[----:B------:R-:W-:Y:S02]  /*5e60*/  HADD2.F32 R28, -RZ, R29.H0_H0 ;  /* 0x2000001dff1c7230 */ /* 0x000fe40000004100 */
[----:B------:R-:W-:-:S02]  /*5e70*/  HADD2.F32 R47, -RZ, R47.H0_H0 ;  /* 0x2000002fff2f7230 */ /* 0x000fc40000004100 */
[----:B------:R-:W-:Y:S02]  /*5e80*/  HADD2.F32 R50, -RZ, R50.H0_H0 ;  /* 0x20000032ff327230 */ /* 0x000fe40000004100 */
[--C-:B------:R-:W-:Y:S02]  /*5e90*/  HADD2.F32 R29, -RZ, R41.reuse.H1_H1 ;  /* 0x30000029ff1d7230 */ /* 0x100fe40000004100 */
[-C--:B------:R-:W-:Y:S01]  /*5ea0*/  FMUL.FTZ R49, R31, R47.reuse ;  /* 0x0000002f1f317220 */ /* 0x080fe20000410000 */
[----:B------:R-:W-:Y:S02]  /*5eb0*/  HADD2.F32 R41, -RZ, R41.H0_H0 ;  /* 0x20000029ff297230 */ /* 0x000fe40000004100 */
[C---:B------:R-:W-:Y:S01]  /*5ec0*/  FMUL.FTZ R52, R28.reuse, R47 ;  /* 0x0000002f1c347220 */ /* 0x040fe20000410000 */
[----:B------:R-:W-:Y:S02]  /*5ed0*/  HADD2.F32 R146, -RZ, R146.H1_H1 ;  /* 0x30000092ff927230 */ /* 0x000fe40000004100 */
[----:B------:R-:W-:Y:S01]  /*5ee0*/  FMUL.FTZ R54, R29, R50 ;  /* 0x000000321d367220 */ /* 0x000fe20000410000 */
[----:B------:R-:W-:Y:S01]  /*5ef0*/  FFMA.FTZ R28, R28, R46, -R49 ;  /* 0x0000002e1c1c7223 */ /* 0x000fe20000010831 */
[----:B------:R-:W-:Y:S01]  /*5f00*/  FMUL.FTZ R50, R41, R50 ;  /* 0x0000003229327220 */ /* 0x000fe20000410000 */
[----:B------:R-:W-:Y:S01]  /*5f10*/  FFMA.FTZ R49, R31, R46, R52 ;  /* 0x0000002e1f317223 */ /* 0x000fe20000010034 */
[----:B------:R-:W-:-:S02]  /*5f20*/  HADD2.F32 R31, -RZ, R30.H1_H1 ;  /* 0x3000001eff1f7230 */ /* 0x000fc40000004100 */
[-C--:B------:R-:W-:Y:S01]  /*5f30*/  FFMA.FTZ R54, R41, R48.reuse, -R54 ;  /* 0x0000003029367223 */ /* 0x080fe20000010836 */
[----:B------:R-:W-:Y:S01]  /*5f40*/  FFMA.FTZ R53, R29, R48, R50 ;  /* 0x000000301d357223 */ /* 0x000fe20000010032 */
[--C-:B------:R-:W-:Y:S02]  /*5f50*/  HADD2.F32 R29, -RZ, R40.reuse.H1_H1 ;  /* 0x30000028ff1d7230 */ /* 0x100fe40000004100 */
[----:B------:R-:W-:Y:S02]  /*5f60*/  HADD2.F32 R145, -RZ, R145.H0_H0 ;  /* 0x20000091ff917230 */ /* 0x000fe40000004100 */
[----:B------:R-:W-:Y:S01]  /*5f70*/  FMUL.FTZ R51, R31, R146 ;  /* 0x000000921f337220 */ /* 0x000fe20000410000 */
[----:B------:R-:W-:Y:S02]  /*5f80*/  HADD2.F32 R40, -RZ, R40.H0_H0 ;  /* 0x20000028ff287230 */ /* 0x000fe40000004100 */
        /* <DEDUP_REMOVED lines=9> */
[----:B------:R-:W-:Y:S01]  /*6020*/  FFMA.FTZ R146, R31, R131, R146 ;  /* 0x000000831f927223 */ /* 0x000fe20000010092 */
[----:B------:R-:W-:Y:S02]  /*6030*/  F2FP.F16.F32.PACK_AB R29, R49, R28 ;  /* 0x0000001c311d723e */ /* 0x000fe400000000ff */
[----:B------:R-:W-:-:S02]  /*6040*/  F2FP.F16.F32.PACK_AB R31, R53, R54 ;  /* 0x00000036351f723e */ /* 0x000fc400000000ff */
[----:B------:R-:W-:Y:S02]  /*6050*/  F2FP.F16.F32.PACK_AB R28, R46, R47 ;  /* 0x0000002f2e1c723e */ /* 0x000fe400000000ff */
[----:B------:R-:W-:-:S07]  /*6060*/  F2FP.F16.F32.PACK_AB R30, R146, R51 ;  /* 0x00000033921e723e */ /* 0x000fce00000000ff */
.L_x_1518:
[----:B------:R-:W-:Y:S05]  /*6070*/  BSYNC B2 ;  /* 0x0000000000027941 */ /* 0x000fea0003800000 */
.L_x_1517:
[----:B--2---:R1:W-:Y:S02]  /*6080*/  STG.E.128 desc[UR46][R36.64+0xc0], R28 ;  /* 0x0000c01c24007986 */ /* 0x0043e4000c101d2e */
.L_x_1516:
[----:B------:R-:W-:Y:S05]  /*6090*/  BSYNC B1 ;  /* 0x0000000000017941 */ /* 0x000fea0003800000 */
.L_x_1515:
        /* <DEDUP_REMOVED lines=20> */
[-C--:B------:R-:W-:Y:S01]  /*61e0*/  FMUL.FTZ R45, R31, R44.reuse ;  /* 0x0000002c1f2d7220 */ /* 0x080fe20000410000 */
[----:B------:R-:W-:Y:S02]  /*61f0*/  HADD2.F32 R41, -RZ, R41.H0_H0 ;  /* 0x20000029ff297230 */ /* 0x000fe40000004100 */
[----:B------:R-:W-:Y:S01]  /*6200*/  FMUL.FTZ R43, R29, R43 ;  /* 0x0000002b1d2b7220 */ /* 0x000fe20000410000 */
[C---:B------:R-:W-:Y:S01]  /*6210*/  FMUL.FTZ R48, R40.reuse, R44 ;  /* 0x0000002c28307220 */ /* 0x040fe20000410000 */
[----:B------:R-:W-:Y:S01]  /*6220*/  FFMA.FTZ R45, R40, R42, R45 ;  /* 0x0000002a282d7223 */ /* 0x000fe2000001002d */
[----:B------:R-:W-:-:S02]  /*6230*/  HADD2.F32 R40, -RZ, R79.H0_H0 ;  /* 0x2000004fff287230 */ /* 0x000fc40000004100 */
[-C--:B------:R-:W-:Y:S01]  /*6240*/  FFMA.FTZ R46, R29, R41.reuse, -R46 ;  /* 0x000000291d2e7223 */ /* 0x080fe2000001082e */
[----:B------:R-:W-:Y:S01]  /*6250*/  FFMA.FTZ R43, R30, R41, R43 ;  /* 0x000000291e2b7223 */ /* 0x000fe2000001002b */
[----:B------:R-:W-:Y:S02]  /*6260*/  HADD2.F32 R79, -RZ, R79.H1_H1 ;  /* 0x3000004fff4f7230 */ /* 0x000fe40000004100 */
[----:B------:R-:W-:Y:S01]  /*6270*/  FFMA.FTZ R48, R31, R42, -R48 ;  /* 0x0000002a1f307223 */ /* 0x000fe20000010830 */
[--C-:B------:R-:W-:Y:S02]  /*6280*/  HADD2.F32 R29, -RZ, R28.reuse.H1_H1 ;  /* 0x3000001cff1d7230 */ /* 0x100fe40000004100 */
[--C-:B------:R-:W-:Y:S02]  /*6290*/  HADD2.F32 R30, -RZ, R39.reuse.H1_H1 ;  /* 0x30000027ff1e7230 */ /* 0x100fe40000004100 */
[----:B------:R-:W-:Y:S02]  /*62a0*/  HADD2.F32 R28, -RZ, R28.H0_H0 ;  /* 0x2000001cff1c7230 */ /* 0x000fe40000004100 */
[----:B------:R-:W-:Y:S01]  /*62b0*/  FMUL.FTZ R41, R29, R40 ;  /* 0x000000281d297220 */ /* 0x000fe20000410000 */
[----:B------:R-:W-:-:S02]  /*62c0*/  HADD2.F32 R39, -RZ, R39.H0_H0 ;  /* 0x20000027ff277230 */ /* 0x000fc40000004100 */
[-C--:B------:R-:W-:Y:S01]  /*62d0*/  FMUL.FTZ R42, R30, R79.reuse ;  /* 0x0000004f1e2a7220 */ /* 0x080fe20000410000 */
        /* <DEDUP_REMOVED lines=12> */
.L_x_1522:
[----:B------:R-:W-:Y:S05]  /*63a0*/  BSYNC B2 ;  /* 0x0000000000027941 */ /* 0x000fea0003800000 */
.L_x_1521:
[----:B--2---:R1:W-:Y:S02]  /*63b0*/  STG.E.128 desc[UR46][R36.64+0x100], R28 ;  /* 0x0001001c24007986 */ /* 0x0043e4000c101d2e */
.L_x_1520:
[----:B------:R-:W-:Y:S05]  /*63c0*/  BSYNC B1 ;  /* 0x0000000000017941 */ /* 0x000fea0003800000 */
.L_x_1519:
[----:B------:R-:W-:-:S13]  /*63d0*/  ISETP.NE.AND P3, PT, R6, RZ, PT ;  /* 0x000000ff0600720c */ /* 0x000fda0003f65270 */
        /* <DEDUP_REMOVED lines=8> */
[--C-:B------:R-:W-:Y:S01]  /*6460*/  HADD2.F32 R30, -RZ, R29.reuse.H1_H1 ;  /* 0x3000001dff1e7230 */ /* 0x100fe20000004100 */
[--C-:B------:R-:W-:Y:S01]  /*6470*/  SHF.R.U64 R33, R34, 0x10, R35.reuse ;  /* 0x0000001022217819 */ /* 0x100fe20000001223 */
[----:B------:R-:W-:Y:S01]  /*6480*/  HADD2.F32 R29, -RZ, R29.H0_H0 ;  /* 0x2000001dff1d7230 */ /* 0x000fe20000004100 */
[----:B------:R-:W-:Y:S01]  /*6490*/  SHF.R.U32.HI R40, RZ, 0x10, R35 ;  /* 0x00000010ff287819 */ /* 0x000fe20000011623 */
[----:B------:R-:W-:Y:S02]  /*64a0*/  HADD2.F32 R34, -RZ, R39.H0_H0 ;  /* 0x20000027ff227230 */ /* 0x000fe40000004100 */
[----:B------:R-:W-:Y:S02]  /*64b0*/  HADD2.F32 R35, -RZ, R33.H0_H0 ;  /* 0x20000021ff237230 */ /* 0x000fe40000004100 */
[----:B------:R-:W-:-:S02]  /*64c0*/  HADD2.F32 R40, -RZ, R40.H0_H0 ;  /* 0x20000028ff287230 */ /* 0x000fc40000004100 */
[--C-:B------:R-:W-:Y:S02]  /*64d0*/  HADD2.F32 R33, -RZ, R31.reuse.H1_H1 ;  /* 0x3000001fff217230 */ /* 0x100fe40000004100 */
[CC--:B------:R-:W-:Y:S01]  /*64e0*/  FMUL.FTZ R42, R30.reuse, R35.reuse ;  /* 0x000000231e2a7220 */ /* 0x0c0fe20000410000 */
[C---:B------:R-:W-:Y:S01]  /*64f0*/  FMUL.FTZ R35, R29.reuse, R35 ;  /* 0x000000231d237220 */ /* 0x040fe20000410000 */
[----:B------:R-:W-:Y:S02]  /*6500*/  HADD2.F32 R31, -RZ, R31.H0_H0 ;  /* 0x2000001fff1f7230 */ /* 0x000fe40000004100 */
[-C--:B------:R-:W-:Y:S01]  /*6510*/  FFMA.FTZ R42, R29, R34.reuse, -R42 ;  /* 0x000000221d2a7223 */ /* 0x080fe2000001082a */
        /* <DEDUP_REMOVED lines=26> */
.L_x_1524:
[----:B------:R-:W-:Y:S05]  /*66c0*/  BSYNC B1 ;  /* 0x0000000000017941 */ /* 0x000fea0003800000 */
.L_x_1523:
[----:B--2---:R1:W-:Y:S01]  /*66d0*/  STG.E.128 desc[UR46][R36.64+0x140], R28 ;  /* 0x0001401c24007986 */ /* 0x0043e2000c101d2e */
[----:B------:R-:W-:Y:S05]  /*66e0*/  BRA `(.L_x_1502) ;  /* 0x00000040000c7947 */ /* 0x000fea0003800000 */
.L_x_1470:
        /* <DEDUP_REMOVED lines=18> */
[----:B------:R-:W-:Y:S02]  /*6810*/  IADD3 R28, P3, R100, R76, RZ ;  /* 0x0000004c641c7210 */ /* 0x000fe40007f7e0ff */
[----:B------:R-:W-:Y:S02]  /*6820*/  CS2R R38, SRZ ;  /* 0x0000000000267805 */ /* 0x000fe4000001ff00 */
[----:B------:R-:W-:Y:S01]  /*6830*/  CS2R R36, SRZ ;  /* 0x0000000000247805 */ /* 0x000fe2000001ff00 */
[----:B------:R-:W-:Y:S01]  /*6840*/  IMAD.X R30, R0, 0x1, R21, P2 ;  /* 0x00000001001e7824 */ /* 0x000fe200010e0615 */
[----:B------:R-:W-:Y:S02]  /*6850*/  LEA R52, P2, R29, UR4, 0x1 ;  /* 0x000000041d347c11 */ /* 0x000fe4000f8408ff */
[----:B------:R-:W-:-:S02]  /*6860*/  CS2R R50, SRZ ;  /* 0x0000000000327805 */ /* 0x000fc4000001ff00 */
[----:B------:R-:W-:Y:S02]  /*6870*/  CS2R R48, SRZ ;  /* 0x0000000000307805 */ /* 0x000fe4000001ff00 */
[----:B------:R-:W-:Y:S01]  /*6880*/  LEA.HI.X R53, R29, UR5, R30, 0x1, P2 ;  /* 0x000000051d357c11 */ /* 0x000fe200090f0c1e */
[----:B------:R-:W-:Y:S01]  /*6890*/  ULDC.64 UR4, c[0x0][0x400] ;  /* 0x0001000000047ab9 */ /* 0x000fe20000000a00 */
[----:B------:R-:W-:Y:S01]  /*68a0*/  ISETP.GE.AND P2, PT, R18, R122, PT ;  /* 0x0000007a1200720c */ /* 0x000fe20003f46270 */
[----:B------:R-:W-:Y:S01]  /*68b0*/  IMAD.X R29, R3, 0x1, R15, P3 ;  /* 0x00000001031d7824 */ /* 0x000fe200018e060f */
[----:B------:R-:W-:-:S04]  /*68c0*/  LEA R56, P3, R28, UR4, 0x1 ;  /* 0x000000041c387c11 */ /* 0x000fc8000f8608ff */
[----:B------:R-:W-:Y:S02]  /*68d0*/  LEA.HI.X R57, R28, UR5, R29, 0x1, P3 ;  /* 0x000000051c397c11 */ /* 0x000fe400098f0c1d */
[----:B------:R-:W-:-:S05]  /*68e0*/  ISETP.GE.AND P3, PT, R165, R122, PT ;  /* 0x0000007aa500720c */ /* 0x000fca0003f66270 */
[----:B------:R0:W5:Y:S04]  /*68f0*/  @!P2 LDG.E.128 R36, desc[UR46][R52.64] ;  /* 0x0000002e3424a981 */ /* 0x000168000c1e1d00 */
[----:B------:R0:W5:Y:S01]  /*6900*/  @!P2 LDG.E.128 R48, desc[UR46][R56.64] ;  /* 0x0000002e3830a981 */ /* 0x000162000c1e1d00 */
[----:B------:R-:W-:Y:S02]  /*6910*/  ISETP.GE.AND P2, PT, R166, R122, PT ;  /* 0x0000007aa600720c */ /* 0x000fe40003f46270 */
        /* <DEDUP_REMOVED lines=8> */
[----:B------:R0:W5:Y:S04]  /*69a0*/  @!P3 LDG.E.128 R32, desc[UR46][R52.64+0x40] ;  /* 0x0000402e3420b981 */ /* 0x000168000c1e1d00 */
[----:B------:R0:W5:Y:S04]  /*69b0*/  @!P2 LDG.E.128 R28, desc[UR46][R52.64+0x80] ;  /* 0x0000802e341ca981 */ /* 0x000168000c1e1d00 */
[----:B------:R0:W5:Y:S04]  /*69c0*/  @!P3 LDG.E.128 R44, desc[UR46][R56.64+0x40] ;  /* 0x0000402e382cb981 */ /* 0x000168000c1e1d00 */
[----:B------:R0:W5:Y:S02]  /*69d0*/  @!P2 LDG.E.128 R40, desc[UR46][R56.64+0x80] ;  /* 0x0000802e3828a981 */ /* 0x000164000c1e1d00 */
.L_x_1526:
[----:B------:R-:W-:Y:S05]  /*69e0*/  BSYNC B1 ;  /* 0x0000000000017941 */ /* 0x000fea0003800000 */
.L_x_1525:
        /* <DEDUP_REMOVED lines=18> */
[----:B------:R-:W-:Y:S02]  /*6b10*/  IADD3.X R53, R21, R0, R108, P2, P5 ;  /* 0x0000000015357210 */ /* 0x000fe400017ea46c */
[----:B------:R-:W-:Y:S02]  /*6b20*/  CS2R R60, SRZ ;  /* 0x00000000003c7805 */ /* 0x000fe4000001ff00 */
[----:B------:R-:W-:Y:S02]  /*6b30*/  IADD3 R0, P2, P5, R100, R76, R107 ;  /* 0x0000004c64007210 */ /* 0x000fe40007d5e06b */
[----:B------:R-:W-:-:S02]  /*6b40*/  CS2R R74, SRZ ;  /* 0x00000000004a7805 */ /* 0x000fc4000001ff00 */
[----:B------:R-:W-:Y:S02]  /*6b50*/  CS2R R72, SRZ ;  /* 0x0000000000487805 */ /* 0x000fe4000001ff00 */
[----:B------:R-:W-:Y:S02]  /*6b60*/  IADD3.X R3, R15, R3, R106, P2, P5 ;  /* 0x000000030f037210 */ /* 0x000fe400017ea46a */
[----:B------:R-:W-:-:S04]  /*6b70*/  LEA R76, P2, R78, UR4, 0x1 ;  /* 0x000000044e4c7c11 */ /* 0x000fc8000f8408ff */
[----:B------:R-:W-:Y:S02]  /*6b80*/  LEA.HI.X R77, R78, UR5, R53, 0x1, P2 ;  /* 0x000000054e4d7c11 */ /* 0x000fe400090f0c35 */
        /* <DEDUP_REMOVED lines=19> */
.L_x_1528:
[----:B------:R-:W-:Y:S05]  /*6cc0*/  BSYNC B1 ;  /* 0x0000000000017941 */ /* 0x000fea0003800000 */
.L_x_1527:
[----:B------:R-:W2:Y:S01]  /*6cd0*/  LDL R0, [R1+0x38] ;  /* 0x0000380001007983 */ /* 0x000ea20000100800 */
[----:B-----5:R-:W-:Y:S02]  /*6ce0*/  IMAD.MOV.U32 R3, RZ, RZ, R30 ;  /* 0x000000ffff037224 */ /* 0x020fe400078e001e */
[----:B0-----:R-:W-:Y:S02]  /*6cf0*/  IMAD.MOV.U32 R77, RZ, RZ, R28 ;  /* 0x000000ffff4d7224 */ /* 0x001fe400078e001c */
[----:B------:R-:W-:-:S05]  /*6d00*/  IMAD.MOV.U32 R76, RZ, RZ, R29 ;  /* 0x000000ffff4c7224 */ /* 0x000fca00078e001d */
[----:B------:R-:W-:Y:S01]  /*6d10*/  PRMT R218, R77, 0x5410, R76 ;  /* 0x000054104dda7816 */ /* 0x000fe2000000004c */
[----:B------:R-:W-:Y:S02]  /*6d20*/  IMAD.MOV.U32 R77, RZ, RZ, R32 ;  /* 0x000000ffff4d7224 */ /* 0x000fe400078e0020 */
[----:B------:R-:W-:Y:S01]  /*6d30*/  IMAD.MOV.U32 R76, RZ, RZ, R39 ;  /* 0x000000ffff4c7224 */ /* 0x000fe200078e0027 */
[----:B--2---:R-:W-:Y:S01]  /*6d40*/  R2UR UR4, R0 ;  /* 0x00000000000472ca */ /* 0x004fe200000e0000 */
[----:B------:R-:W-:-:S05]  /*6d50*/  IMAD.MOV.U32 R0, RZ, RZ, R31 ;  /* 0x000000ffff007224 */ /* 0x000fca00078e001f */
[----:B------:R-:W-:Y:S01]  /*6d60*/  PRMT R217, R3, 0x5410, R0 ;  /* 0x0000541003d97816 */ /* 0x000fe20000000000 */
[----:B------:R-:W-:Y:S01]  /*6d70*/  IMAD.MOV.U32 R3, RZ, RZ, R34 ;  /* 0x000000ffff037224 */ /* 0x000fe200078e0022 */
[----:B------:R-:W-:-:S04]  /*6d80*/  MOV R0, R35 ;  /* 0x0000002300007202 */ /* 0x000fc80000000f00 */
[----:B------:R-:W-:Y:S01]  /*6d90*/  PRMT R233, R3, 0x7610, R233 ;  /* 0x0000761003e97816 */ /* 0x000fe200000000e9 */
[----:B------:R0:W-:Y:S01]  /*6da0*/  STL.S16 [R1+0x68], R0 ;  /* 0x0000680001007387 */ /* 0x0001e20000100600 */
[----:B------:R-:W-:Y:S01]  /*6db0*/  IMAD.MOV.U32 R3, RZ, RZ, R38 ;  /* 0x000000ffff037224 */ /* 0x000fe200078e0026 */
[----:B------:R-:W-:Y:S02]  /*6dc0*/  UISETP.NE.AND UP0, UPT, UR4, 0x3, UPT ;  /* 0x000000030400788c */ /* 0x000fe4000bf05270 */
[----:B------:R-:W-:Y:S04]  /*6dd0*/  STL.S16 [R1+0x48], R77 ;  /* 0x0000484d01007387 */ /* 0x000fe80000100600 */
[----:B------:R-:W-:Y:S01]  /*6de0*/  PLOP3.LUT P2, PT, PT, PT, UP0, 0x80, 0x0 ;  /* 0x000000000000781c */ /* 0x000fe20003f4f008 */
[----:B0-----:R-:W-:-:S05]  /*6df0*/  IMAD.MOV.U32 R0, RZ, RZ, R33 ;  /* 0x000000ffff007224 */ /* 0x001fca00078e0021 */
[----:B------:R0:W-:Y:S04]  /*6e00*/  STL.S16 [R1+0x8c], R0 ;  /* 0x00008c0001007387 */ /* 0x0001e80000100600 */
[----:B------:R1:W-:Y:S04]  /*6e10*/  STL.S16 [R1+0x8e], R3 ;  /* 0x00008e0301007387 */ /* 0x0003e80000100600 */
[----:B------:R-:W-:Y:S01]  /*6e20*/  STL.S16 [R1+0x94], R76 ;  /* 0x0000944c01007387 */ /* 0x000fe20000100600 */
[----:B0-----:R-:W-:Y:S02]  /*6e30*/  IMAD.MOV.U32 R0, RZ, RZ, R36 ;  /* 0x000000ffff007224 */ /* 0x001fe400078e0024 */
[----:B-1----:R-:W-:-:S03]  /*6e40*/  IMAD.MOV.U32 R3, RZ, RZ, R37 ;  /* 0x000000ffff037224 */ /* 0x002fc600078e0025 */
[----:B------:R0:W-:Y:S02]  /*6e50*/  STL.S16 [R1+0x96], R0 ;  /* 0x0000960001007387 */ /* 0x0001e40000100600 */
[----:B------:R-:W-:Y:S01]  /*6e60*/  PRMT R210, R3, 0x7610, R210 ;  /* 0x0000761003d27816 */ /* 0x000fe200000000d2 */
[----:B------:R-:W-:Y:S02]  /*6e70*/  IMAD.MOV.U32 R3, RZ, RZ, R42 ;  /* 0x000000ffff037224 */ /* 0x000fe400078e002a */
[----:B0-----:R-:W-:-:S05]  /*6e80*/  IMAD.MOV.U32 R0, RZ, RZ, R43 ;  /* 0x000000ffff007224 */ /* 0x001fca00078e002b */
[----:B------:R-:W-:Y:S01]  /*6e90*/  PRMT R219, R3, 0x5410, R0 ;  /* 0x0000541003db7816 */ /* 0x000fe20000000000 */
[----:B------:R-:W-:Y:S02]  /*6ea0*/  IMAD.MOV.U32 R3, RZ, RZ, R40 ;  /* 0x000000ffff037224 */ /* 0x000fe400078e0028 */
[----:B------:R-:W-:-:S05]  /*6eb0*/  IMAD.MOV.U32 R0, RZ, RZ, R41 ;  /* 0x000000ffff007224 */ /* 0x000fca00078e0029 */
[----:B------:R-:W-:Y:S01]  /*6ec0*/  PRMT R220, R3, 0x5410, R0 ;  /* 0x0000541003dc7816 */ /* 0x000fe20000000000 */
[----:B------:R-:W-:Y:S01]  /*6ed0*/  IMAD.MOV.U32 R0, RZ, RZ, R47 ;  /* 0x000000ffff007224 */ /* 0x000fe200078e002f */
[----:B------:R-:W-:-:S04]  /*6ee0*/  MOV R3, R46 ;  /* 0x0000002e00037202 */ /* 0x000fc80000000f00 */
[----:B------:R-:W-:Y:S01]  /*6ef0*/  PRMT R233, R233, 0x5410, R3 ;  /* 0x00005410e9e97816 */ /* 0x000fe20000000003 */
[----:B------:R0:W-:Y:S01]  /*6f00*/  STL.S16 [R1+0x6a], R0 ;  /* 0x00006a0001007387 */ /* 0x0001e20000100600 */
[----:B------:R-:W-:-:S05]  /*6f10*/  IMAD.MOV.U32 R3, RZ, RZ, R44 ;  /* 0x000000ffff037224 */ /* 0x000fca00078e002c */
[----:B------:R1:W-:Y:S01]  /*6f20*/  STL.S16 [R1+0x4a], R3 ;  /* 0x00004a0301007387 */ /* 0x0003e20000100600 */
[----:B0-----:R-:W-:-:S05]  /*6f30*/  IMAD.MOV.U32 R0, RZ, RZ, R45 ;  /* 0x000000ffff007224 */ /* 0x001fca00078e002d */
[----:B------:R0:W-:Y:S01]  /*6f40*/  STL.S16 [R1+0x98], R0 ;  /* 0x0000980001007387 */ /* 0x0001e20000100600 */
[----:B-1----:R-:W-:Y:S02]  /*6f50*/  IMAD.MOV.U32 R3, RZ, RZ, R51 ;  /* 0x000000ffff037224 */ /* 0x002fe400078e0033 */
[----:B0-----:R-:W-:-:S05]  /*6f60*/  IMAD.MOV.U32 R0, RZ, RZ, R50 ;  /* 0x000000ffff007224 */ /* 0x001fca00078e0032 */
[----:B------:R0:W-:Y:S04]  /*6f70*/  STL.S16 [R1+0x9a], R0 ;  /* 0x00009a0001007387 */ /* 0x0001e80000100600 */
[----:B------:R1:W-:Y:S01]  /*6f80*/  STL.S16 [R1+0x9c], R3 ;  /* 0x00009c0301007387 */ /* 0x0003e20000100600 */
[----:B0-----:R-:W-:Y:S02]  /*6f90*/  IMAD.MOV.U32 R0, RZ, RZ, R48 ;  /* 0x000000ffff007224 */ /* 0x001fe400078e0030 */
[----:B-1----:R-:W-:-:S03]  /*6fa0*/  IMAD.MOV.U32 R3, RZ, RZ, R49 ;  /* 0x000000ffff037224 */ /* 0x002fc600078e0031 */
[----:B------:R0:W-:Y:S02]  /*6fb0*/  STL.S16 [R1+0x9e], R0 ;  /* 0x00009e0001007387 */ /* 0x0001e40000100600 */
[----:B------:R-:W-:Y:S01]  /*6fc0*/  PRMT R180, R3, 0x7610, R180 ;  /* 0x0000761003b47816 */ /* 0x000fe200000000b4 */
[----:B------:R-:W-:Y:S02]  /*6fd0*/  IMAD.MOV.U32 R3, RZ, RZ, R54 ;  /* 0x000000ffff037224 */ /* 0x000fe400078e0036 */
[----:B0-----:R-:W-:-:S05]  /*6fe0*/  IMAD.MOV.U32 R0, RZ, RZ, R55 ;  /* 0x000000ffff007224 */ /* 0x001fca00078e0037 */
        /* <DEDUP_REMOVED lines=8> */
[----:B------:R-:W-:Y:S01]  /*7070*/  PRMT R156, R156, 0x5410, R0 ;  /* 0x000054109c9c7816 */ /* 0x000fe20000000000 */
        /* <DEDUP_REMOVED lines=32> */
.L_x_1529:
[----:B------:R-:W-:Y:S01]  /*7280*/  LEA R3, R16, R2, 0x3 ;  /* 0x0000000210037211 */ /* 0x000fe200078e18ff */
[----:B------:R-:W0:Y:S01]  /*7290*/  LDC R145, c[0x0][0x2f4] ;  /* 0x0000bd00ff917b82 */ /* 0x000e220000000800 */
[----:B------:R-:W-:Y:S01]  /*72a0*/  SHF.L.U32 R0, R167, 0x1f, RZ ;  /* 0x0000001fa7007819 */ /* 0x000fe200000006ff */
[----:B------:R-:W-:Y:S01]  /*72b0*/  BSSY B1, `(.L_x_1530) ;  /* 0x0000004000017945 */ /* 0x000fe20003800000 */
[----:B------:R-:W-:Y:S02]  /*72c0*/  IMAD.MOV.U32 R125, RZ, RZ, R80 ;  /* 0x000000ffff7d7224 */ /* 0x000fe400078e0050 */
[----:B------:R-:W1:Y:S02]  /*72d0*/  SYNCS.PHASECHK.TRANS64.TRYWAIT P5, [R3+URZ+0x2a890], R0 ;  /* 0x02a89000030075a7 */ /* 0x000e6400080a017f */
[----:B-1----:R-:W-:Y:S05]  /*72e0*/  @!P5 BRA `(.L_x_1531) ;  /* 0x0000023000f0d947 */ /* 0x002fea0003800000 */
.L_x_1929:
[----:B------:R-:W-:Y:S05]  /*72f0*/  BSYNC B1 ;  /* 0x0000000000017941 */ /* 0x000fea0003800000 */
.L_x_1530:
[----:B------:R-:W2:Y:S01]  /*7300*/  LDC.64 R126, c[0x0][0x300] ;  /* 0x0000c000ff7e7b82 */ /* 0x000ea20000000a00 */
[----:B------:R-:W-:Y:S01]  /*7310*/  BSSY B1, `(.L_x_1532) ;  /* 0x000018f000017945 */ /* 0x000fe20003800000 */
[----:B0-----:R-:W-:-:S03]  /*7320*/  IMAD.IADD R146, R145, 0x1, -R123 ;  /* 0x0000000191927824 */ /* 0x001fc600078e0a7b */
        /* <DEDUP_REMOVED lines=16> */
[----:B------:R-:W-:-:S03]  /*7430*/  IMAD.SHL.U32 R159, R159, 0x8, RZ ;  /* 0x000000089f9f7824 */ /* 0x000fc600078e00ff */
[----:B------:R-:W-:Y:S02]  /*7440*/  SHF.R.S32.HI R77, RZ, 0x3, R77 ;  /* 0x00000003ff4d7819 */ /* 0x000fe4000001144d */
[----:B------:R-:W-:-:S03]  /*7450*/  LOP3.LUT R76, R175, 0x38, R159, 0xf8, !PT ;  /* 0x00000038af4c7812 */ /* 0x000fc600078ef89f */
[----:B------:R-:W-:Y:S01]  /*7460*/  IMAD R77, R77, 0x1800, R177 ;  /* 0x000018004d4d7824 */ /* 0x000fe200078e02b1 */
[----:B------:R-:W-:-:S05]  /*7470*/  LOP3.LUT R76, R76, R176, RZ, 0x3c, !PT ;  /* 0x000000b04c4c7212 */ /* 0x000fca00078e3cff */
        /* <DEDUP_REMOVED lines=8> */
[----:B0-----:R-:W-:Y:S02]  /*7500*/  IMAD.MOV.U32 R209, RZ, RZ, R81 ;  /* 0x000000ffffd17224 */ /* 0x001fe400078e0051 */
[----:B--2---:R-:W-:Y:S02]  /*7510*/  IMAD.MOV.U32 R206, RZ, RZ, R77 ;  /* 0x000000ffffce7224 */ /* 0x004fe400078e004d */
[----:B------:R-:W-:Y:S02]  /*7520*/  HADD2.F32 R180, -RZ, R180.H0_H0 ;  /* 0x200000b4ffb47230 */ /* 0x000fe40000004100 */
[----:B------:R-:W-:Y:S02]  /*7530*/  HADD2.F32 R77, -RZ, R209.H0_H0 ;  /* 0x200000d1ff4d7230 */ /* 0x000fe40000004100 */
[----:B------:R-:W-:Y:S02]  /*7540*/  HADD2.F32 R211, -RZ, R206.H0_H0 ;  /* 0x200000ceffd37230 */ /* 0x000fe40000004100 */
[----:B------:R-:W-:-:S02]  /*7550*/  HADD2.F32 R210, -RZ, R210.H0_H0 ;  /* 0x200000d2ffd27230 */ /* 0x000fc40000004100 */
[-C--:B------:R-:W-:Y:S01]  /*7560*/  FMUL.FTZ R81, R77, R180.reuse ;  /* 0x000000b44d517220 */ /* 0x080fe20000410000 */
[----:B------:R-:W-:-:S03]  /*7570*/  FMUL.FTZ R180, R211, R180 ;  /* 0x000000b4d3b47220 */ /* 0x000fc60000410000 */
[-C--:B------:R-:W-:Y:S01]  /*7580*/  FFMA.FTZ R81, R211, R210.reuse, -R81 ;  /* 0x000000d2d3517223 */ /* 0x080fe20000010851 */
[----:B------:R-:W-:Y:S01]  /*7590*/  FFMA.FTZ R77, R77, R210, R180 ;  /* 0x000000d24d4d7223 */ /* 0x000fe200000100b4 */
[--C-:B------:R-:W-:Y:S01]  /*75a0*/  SHF.R.U64 R180, R48, 0x10, R49.reuse ;  /* 0x0000001030b47819 */ /* 0x100fe20000001231 */
[----:B------:R-:W-:Y:S01]  /*75b0*/  HADD2.F32 R48, -RZ, R209.H1_H1 ;  /* 0x300000d1ff307230 */ /* 0x000fe20000004100 */
[----:B------:R-:W2:Y:S01]  /*75c0*/  LDL.S16 R211, [R1+0x94] ;  /* 0x0000940001d37983 */ /* 0x000ea20000100600 */
[----:B------:R-:W-:Y:S02]  /*75d0*/  SHF.R.U32.HI R210, RZ, 0x10, R49 ;  /* 0x00000010ffd27819 */ /* 0x000fe40000011631 */
[--C-:B------:R-:W-:Y:S01]  /*75e0*/  SHF.R.U64 R36, R36, 0x10, R37.reuse ;  /* 0x0000001024247819 */ /* 0x100fe20000001225 */
[----:B------:R-:W3:Y:S01]  /*75f0*/  LDL.S16 R209, [R1+0x9c] ;  /* 0x00009c0001d17983 */ /* 0x000ee20000100600 */
[----:B------:R-:W-:Y:S01]  /*7600*/  SHF.R.U32.HI R37, RZ, 0x10, R37 ;  /* 0x00000010ff257819 */ /* 0x000fe20000011625 */
[----:B------:R-:W-:-:S02]  /*7610*/  HADD2.F32 R210, -RZ, R210.H0_H0 ;  /* 0x200000d2ffd27230 */ /* 0x000fc40000004100 */
[----:B------:R-:W-:Y:S02]  /*7620*/  HADD2.F32 R49, -RZ, R206.H1_H1 ;  /* 0x300000ceff317230 */ /* 0x000fe40000004100 */
[----:B------:R-:W-:Y:S02]  /*7630*/  HADD2.F32 R37, -RZ, R37.H0_H0 ;  /* 0x20000025ff257230 */ /* 0x000fe40000004100 */
[-C--:B------:R-:W-:Y:S01]  /*7640*/  FMUL.FTZ R206, R48, R210.reuse ;  /* 0x000000d230ce7220 */ /* 0x080fe20000410000 */
[----:B------:R-:W-:-:S03]  /*7650*/  FMUL.FTZ R210, R49, R210 ;  /* 0x000000d231d27220 */ /* 0x000fc60000410000 */
[-C--:B------:R-:W-:Y:S01]  /*7660*/  FFMA.FTZ R49, R49, R37.reuse, -R206 ;  /* 0x0000002531317223 */ /* 0x080fe200000108ce */
[----:B------:R-:W-:Y:S01]  /*7670*/  FFMA.FTZ R37, R48, R37, R210 ;  /* 0x0000002530257223 */ /* 0x000fe200000100d2 */
[----:B------:R-:W-:Y:S02]  /*7680*/  IMAD.MOV.U32 R48, RZ, RZ, R79 ;  /* 0x000000ffff307224 */ /* 0x000fe400078e004f */
[----:B------:R-:W-:Y:S02]  /*7690*/  HADD2.F32 R79, -RZ, R83.H0_H0 ;  /* 0x20000053ff4f7230 */ /* 0x000fe40000004100 */
[----:B--2---:R-:W-:Y:S02]  /*76a0*/  HADD2.F32 R206, -RZ, R211.H0_H0 ;  /* 0x200000d3ffce7230 */ /* 0x004fe40000004100 */
[----:B---3--:R-:W-:Y:S02]  /*76b0*/  HADD2.F32 R210, -RZ, R209.H0_H0 ;  /* 0x200000d1ffd27230 */ /* 0x008fe40000004100 */
[----:B------:R-:W-:-:S03]  /*76c0*/  HADD2.F32 R209, -RZ, R48.H0_H0 ;  /* 0x20000030ffd17230 */ /* 0x000fc60000004100 */
[----:B------:R-:W-:-:S04]  /*76d0*/  FMUL.FTZ R211, R79, R210 ;  /* 0x000000d24fd37220 */ /* 0x000fc80000410000 */
[C---:B------:R-:W-:Y:S01]  /*76e0*/  FFMA.FTZ R211, R209.reuse, R206, -R211 ;  /* 0x000000ced1d37223 */ /* 0x040fe200000108d3 */
[----:B------:R-:W-:Y:S02]  /*76f0*/  FMUL.FTZ R209, R209, R210 ;  /* 0x000000d2d1d17220 */ /* 0x000fe40000410000 */
[----:B------:R-:W2:Y:S02]  /*7700*/  LDL.LU.S16 R210, [R1+0x9e] ;  /* 0x00009e0001d27983 */ /* 0x000ea40000300600 */
[----:B------:R-:W-:Y:S02]  /*7710*/  FFMA.FTZ R209, R79, R206, R209 ;  /* 0x000000ce4fd17223 */ /* 0x000fe400000100d1 */
[----:B------:R-:W3:Y:S01]  /*7720*/  LDL.LU.S16 R206, [R1+0x96] ;  /* 0x0000960001ce7983 */ /* 0x000ee20000300600 */
[--C-:B------:R-:W-:Y:S02]  /*7730*/  SHF.R.U64 R38, R38, 0x10, R39.reuse ;  /* 0x0000001026267819 */ /* 0x100fe40000001227 */
[----:B------:R-:W-:-:S02]  /*7740*/  SHF.R.U32.HI R79, RZ, 0x10, R39 ;  /* 0x00000010ff4f7819 */ /* 0x000fc40000011627 */
[--C-:B------:R-:W-:Y:S02]  /*7750*/  SHF.R.U64 R39, R50, 0x10, R51.reuse ;  /* 0x0000001032277819 */ /* 0x100fe40000001233 */
[----:B------:R-:W-:Y:S01]  /*7760*/  SHF.R.U32.HI R51, RZ, 0x10, R51 ;  /* 0x00000010ff337819 */ /* 0x000fe20000011633 */
[----:B------:R-:W-:-:S04]  /*7770*/  HADD2.F32 R50, -RZ, R83.H1_H1 ;  /* 0x30000053ff327230 */ /* 0x000fc80000004100 */
[----:B------:R-:W-:Y:S02]  /*7780*/  HADD2.F32 R51, -RZ, R51.H0_H0 ;  /* 0x20000033ff337230 */ /* 0x000fe40000004100 */
[----:B------:R-:W-:Y:S02]  /*7790*/  HADD2.F32 R48, -RZ, R48.H1_H1 ;  /* 0x30000030ff307230 */ /* 0x000fe40000004100 */
[----:B------:R-:W-:Y:S02]  /*77a0*/  HADD2.F32 R83, -RZ, R79.H0_H0 ;  /* 0x2000004fff537230 */ /* 0x000fe40000004100 */
[----:B------:R-:W-:-:S04]  /*77b0*/  FMUL.FTZ R79, R50, R51 ;  /* 0x00000033324f7220 */ /* 0x000fc80000410000 */
[C---:B------:R-:W-:Y:S01]  /*77c0*/  FFMA.FTZ R79, R48.reuse, R83, -R79 ;  /* 0x00000053304f7223 */ /* 0x040fe2000001084f */
[----:B------:R-:W-:-:S04]  /*77d0*/  FMUL.FTZ R48, R48, R51 ;  /* 0x0000003330307220 */ /* 0x000fc80000410000 */
[----:B------:R-:W-:Y:S01]  /*77e0*/  FFMA.FTZ R48, R50, R83, R48 ;  /* 0x0000005332307223 */ /* 0x000fe20000010030 */
[----:B------:R-:W-:Y:S02]  /*77f0*/  HADD2.F32 R50, -RZ, R80.H0_H0 ;  /* 0x20000050ff327230 */ /* 0x000fe40000004100 */
[----:B------:R-:W-:Y:S02]  /*7800*/  HADD2.F32 R83, -RZ, R76.H0_H0 ;  /* 0x2000004cff537230 */ /* 0x000fe40000004100 */
[----:B--2---:R-:W-:Y:S02]  /*7810*/  HADD2.F32 R210, -RZ, R210.H0_H0 ;  /* 0x200000d2ffd27230 */ /* 0x004fe40000004100 */
[----:B---3--:R-:W-:-:S03]  /*7820*/  HADD2.F32 R51, -RZ, R206.H0_H0 ;  /* 0x200000ceff337230 */ /* 0x008fc60000004100 */
[-C--:B------:R-:W-:Y:S01]  /*7830*/  FMUL.FTZ R206, R50, R210.reuse ;  /* 0x000000d232ce7220 */ /* 0x080fe20000410000 */
[----:B------:R-:W-:-:S04]  /*7840*/  FMUL.FTZ R210, R83, R210 ;  /* 0x000000d253d27220 */ /* 0x000fc80000410000 */
[-C--:B------:R-:W-:Y:S01]  /*7850*/  FFMA.FTZ R210, R50, R51.reuse, R210 ;  /* 0x0000003332d27223 */ /* 0x080fe200000100d2 */
[----:B------:R-:W-:Y:S02]  /*7860*/  HADD2.F32 R50, -RZ, R80.H1_H1 ;  /* 0x30000050ff327230 */ /* 0x000fe40000004100 */
[----:B------:R-:W2:Y:S01]  /*7870*/  LDL.S16 R80, [R1+0x9a] ;  /* 0x00009a0001507983 */ /* 0x000ea20000100600 */
[----:B------:R-:W-:-:S03]  /*7880*/  FFMA.FTZ R206, R83, R51, -R206 ;  /* 0x0000003353ce7223 */ /* 0x000fc600000108ce */
[----:B------:R-:W3:Y:S01]  /*7890*/  LDL.S16 R83, [R1+0x8e] ;  /* 0x00008e0001537983 */ /* 0x000ee20000100600 */
[----:B------:R-:W-:Y:S02]  /*78a0*/  HADD2.F32 R180, -RZ, R180.H0_H0 ;  /* 0x200000b4ffb47230 */ /* 0x000fe40000004100 */
[----:B------:R-:W-:Y:S02]  /*78b0*/  HADD2.F32 R76, -RZ, R76.H1_H1 ;  /* 0x3000004cff4c7230 */ /* 0x000fe40000004100 */
[----:B------:R-:W-:Y:S02]  /*78c0*/  HADD2.F32 R51, -RZ, R36.H0_H0 ;  /* 0x20000024ff337230 */ /* 0x000fe40000004100 */
[-C--:B------:R-:W-:Y:S01]  /*78d0*/  FMUL.FTZ R36, R50, R180.reuse ;  /* 0x000000b432247220 */ /* 0x080fe20000410000 */
[----:B------:R-:W-:-:S03]  /*78e0*/  FMUL.FTZ R180, R76, R180 ;  /* 0x000000b44cb47220 */ /* 0x000fc60000410000 */
[-C--:B------:R-:W-:Y:S01]  /*78f0*/  FFMA.FTZ R36, R76, R51.reuse, -R36 ;  /* 0x000000334c247223 */ /* 0x080fe20000010824 */
[----:B------:R-:W-:Y:S01]  /*7900*/  FFMA.FTZ R50, R50, R51, R180 ;  /* 0x0000003332327223 */ /* 0x000fe200000100b4 */
[--C-:B------:R-:W-:Y:S02]  /*7910*/  HADD2.F32 R51, -RZ, R82.reuse.H0_H0 ;  /* 0x20000052ff337230 */ /* 0x100fe40000004100 */
[----:B------:R-:W-:Y:S02]  /*7920*/  HADD2.F32 R39, -RZ, R39.H0_H0 ;  /* 0x20000027ff277230 */ /* 0x000fe40000004100 */
[----:B------:R-:W-:Y:S02]  /*7930*/  HADD2.F32 R82, -RZ, R82.H1_H1 ;  /* 0x30000052ff527230 */ /* 0x000fe40000004100 */
[----:B------:R-:W-:Y:S01]  /*7940*/  HADD2.F32 R38, -RZ, R38.H0_H0 ;  /* 0x20000026ff267230 */ /* 0x000fe20000004100 */
[----:B------:R-:W-:Y:S02]  /*7950*/  F2FP.F16.F32.PACK_AB R37, R37, R77 ;  /* 0x0000004d2525723e */ /* 0x000fe400000000ff */
[----:B------:R-:W-:-:S02]  /*7960*/  F2FP.F16.F32.PACK_AB R48, R48, R209 ;  /* 0x000000d13030723e */ /* 0x000fc400000000ff */
[----:B------:R-:W-:Y:S02]  /*7970*/  F2FP.F16.F32.PACK_AB R36, R36, R206 ;  /* 0x000000ce2424723e */ /* 0x000fe400000000ff */
[----:B------:R-:W-:Y:S02]  /*7980*/  F2FP.F16.F32.PACK_AB R50, R50, R210 ;  /* 0x000000d23232723e */ /* 0x000fe400000000ff */
[----:B------:R-:W-:Y:S01]  /*7990*/  F2FP.F16.F32.PACK_AB R49, R49, R81 ;  /* 0x000000513131723e */ /* 0x000fe200000000ff */
[----:B------:R-:W-:Y:S01]  /*79a0*/  IMAD.MOV.U32 R81, RZ, RZ, R37 ;  /* 0x000000ffff517224 */ /* 0x000fe200078e0025 */
[----:B------:R-:W-:Y:S02]  /*79b0*/  F2FP.F16.F32.PACK_AB R79, R79, R211 ;  /* 0x000000d34f4f723e */ /* 0x000fe400000000ff */
[----:B------:R-:W-:Y:S01]  /*79c0*/  MOV R77, R49 ;  /* 0x00000031004d7202 */ /* 0x000fe20000000f00 */
[----:B--2---:R-:W-:Y:S02]  /*79d0*/  HADD2.F32 R180, -RZ, R80.H0_H0 ;  /* 0x20000050ffb47230 */ /* 0x004fe40000004100 */
[----:B------:R-:W-:-:S02]  /*79e0*/  HADD2.F32 R80, -RZ, R78.H0_H0 ;  /* 0x2000004eff507230 */ /* 0x000fc40000004100 */
[----:B---3--:R-:W-:Y:S02]  /*79f0*/  HADD2.F32 R76, -RZ, R83.H0_H0 ;  /* 0x20000053ff4c7230 */ /* 0x008fe40000004100 */
[-C--:B------:R-:W-:Y:S01]  /*7a00*/  FMUL.FTZ R83, R51, R180.reuse ;  /* 0x000000b433537220 */ /* 0x080fe20000410000 */
[----:B------:R-:W-:Y:S02]  /*7a10*/  HADD2.F32 R78, -RZ, R78.H1_H1 ;  /* 0x3000004eff4e7230 */ /* 0x000fe40000004100 */
[----:B------:R-:W-:-:S04]  /*7a20*/  FMUL.FTZ R180, R80, R180 ;  /* 0x000000b450b47220 */ /* 0x000fc80000410000 */
[-C--:B------:R-:W-:Y:S01]  /*7a30*/  FFMA.FTZ R180, R51, R76.reuse, R180 ;  /* 0x0000004c33b47223 */ /* 0x080fe200000100b4 */
[-C--:B------:R-:W-:Y:S01]  /*7a40*/  FMUL.FTZ R51, R82, R39.reuse ;  /* 0x0000002752337220 */ /* 0x080fe20000410000 */
[----:B------:R-:W-:Y:S01]  /*7a50*/  FMUL.FTZ R39, R78, R39 ;  /* 0x000000274e277220 */ /* 0x000fe20000410000 */
[----:B------:R-:W-:Y:S02]  /*7a60*/  FFMA.FTZ R83, R80, R76, -R83 ;  /* 0x0000004c50537223 */ /* 0x000fe40000010853 */
[-C--:B------:R-:W-:Y:S01]  /*7a70*/  FFMA.FTZ R51, R78, R38.reuse, -R51 ;  /* 0x000000264e337223 */ /* 0x080fe20000010833 */
[----:B------:R-:W-:-:S04]  /*7a80*/  FFMA.FTZ R39, R82, R38, R39 ;  /* 0x0000002652277223 */ /* 0x000fc80000010027 */
[----:B------:R-:W-:Y:S02]  /*7a90*/  F2FP.F16.F32.PACK_AB R51, R51, R83 ;  /* 0x000000533333723e */ /* 0x000fe400000000ff */
[----:B------:R-:W-:Y:S01]  /*7aa0*/  F2FP.F16.F32.PACK_AB R39, R39, R180 ;  /* 0x000000b42727723e */ /* 0x000fe200000000ff */
[----:B------:R-:W-:Y:S02]  /*7ab0*/  IMAD.MOV.U32 R76, RZ, RZ, R36 ;  /* 0x000000ffff4c7224 */ /* 0x000fe400078e0024 */
[----:B------:R-:W-:Y:S02]  /*7ac0*/  IMAD.MOV.U32 R80, RZ, RZ, R50 ;  /* 0x000000ffff507224 */ /* 0x000fe400078e0032 */
[----:B------:R-:W-:Y:S02]  /*7ad0*/  IMAD.MOV.U32 R78, RZ, RZ, R51 ;  /* 0x000000ffff4e7224 */ /* 0x000fe400078e0033 */
[----:B------:R-:W-:Y:S02]  /*7ae0*/  IMAD.MOV.U32 R82, RZ, RZ, R39 ;  /* 0x000000ffff527224 */ /* 0x000fe400078e0027 */
[----:B------:R-:W-:-:S07]  /*7af0*/  IMAD.MOV.U32 R83, RZ, RZ, R48 ;  /* 0x000000ffff537224 */ /* 0x000fce00078e0030 */
.L_x_1537:
[----:B------:R-:W-:Y:S05]  /*7b00*/  BSYNC B3 ;  /* 0x0000000000037941 */ /* 0x000fea0003800000 */
.L_x_1536:
        /* <DEDUP_REMOVED lines=12> */
.L_x_1535:
[----:B------:R-:W-:Y:S05]  /*7bd0*/  BSYNC B2 ;  /* 0x0000000000027941 */ /* 0x000fea0003800000 */
.L_x_1534:
        /* <DEDUP_REMOVED lines=24> */
[----:B------:R-:W3:Y:S04]  /*7d60*/  LDL.LU.S16 R77, [R1+0x98] ;  /* 0x00009800014d7983 */ /* 0x000ee80000300600 */
[----:B------:R-:W4:Y:S04]  /*7d70*/  LDL.LU.S16 R80, [R1+0x8c] ;  /* 0x00008c0001507983 */ /* 0x000f280000300600 */
[----:B------:R-:W5:Y:S04]  /*7d80*/  LDL.S16 R180, [R1+0x6a] ;  /* 0x00006a0001b47983 */ /* 0x000f680000100600 */
[----:B------:R-:W5:Y:S01]  /*7d90*/  LDL.LU.S16 R159, [R1+0x68] ;  /* 0x00006800019f7983 */ /* 0x000f620000300600 */
[----:B0-----:R-:W-:-:S03]  /*7da0*/  IMAD.MOV.U32 R78, RZ, RZ, R49 ;  /* 0x000000ffff4e7224 */ /* 0x001fc600078e0031 */
[----:B------:R-:W5:Y:S04]  /*7db0*/  LDL.S16 R83, [R1+0x4a] ;  /* 0x00004a0001537983 */ /* 0x000f680000100600 */
[----:B------:R-:W5:Y:S01]  /*7dc0*/  LDL.LU.S16 R82, [R1+0x48] ;  /* 0x0000480001527983 */ /* 0x000f620000300600 */
[--C-:B------:R-:W-:Y:S02]  /*7dd0*/  SHF.R.U64 R32, R32, 0x10, R33.reuse ;  /* 0x0000001020207819 */ /* 0x100fe40000001221 */
[----:B------:R-:W-:-:S05]  /*7de0*/  SHF.R.U32.HI R33, RZ, 0x10, R33 ;  /* 0x00000010ff217819 */ /* 0x000fca0000011621 */
[----:B------:R-:W-:Y:S01]  /*7df0*/  HADD2.F32 R33, -RZ, R33.H0_H0 ;  /* 0x20000021ff217230 */ /* 0x000fe20000004100 */
[----:B------:R-:W-:-:S05]  /*7e00*/  SHF.R.U64 R34, R34, 0x10, R35 ;  /* 0x0000001022227819 */ /* 0x000fca0000001223 */
[----:B------:R-:W-:Y:S02]  /*7e10*/  HADD2.F32 R34, -RZ, R34.H0_H0 ;  /* 0x20000022ff227230 */ /* 0x000fe40000004100 */
[----:B---3--:R-:W-:Y:S01]  /*7e20*/  HADD2.F32 R79, -RZ, R77.H0_H0 ;  /* 0x2000004dff4f7230 */ /* 0x008fe20000004100 */
[----:B--2---:R-:W-:Y:S01]  /*7e30*/  MOV R77, R37 ;  /* 0x00000025004d7202 */ /* 0x004fe20000000f00 */
[----:B------:R-:W-:Y:S02]  /*7e40*/  HADD2.F32 R37, -RZ, R78.H0_H0 ;  /* 0x2000004eff257230 */ /* 0x000fe40000004100 */
[----:B----4-:R-:W-:Y:S02]  /*7e50*/  HADD2.F32 R80, -RZ, R80.H0_H0 ;  /* 0x20000050ff507230 */ /* 0x010fe40000004100 */
[----:B------:R-:W-:Y:S02]  /*7e60*/  HADD2.F32 R81, -RZ, R77.H0_H0 ;  /* 0x2000004dff517230 */ /* 0x000fe40000004100 */
[----:B------:R-:W-:-:S03]  /*7e70*/  FMUL.FTZ R49, R37, R79 ;  /* 0x0000004f25317220 */ /* 0x000fc60000410000 */
[----:B------:R-:W-:-:S04]  /*7e80*/  FMUL.FTZ R79, R81, R79 ;  /* 0x0000004f514f7220 */ /* 0x000fc80000410000 */
[----:B------:R-:W-:Y:S01]  /*7e90*/  FFMA.FTZ R37, R37, R80, R79 ;  /* 0x0000005025257223 */ /* 0x000fe2000001004f */
[--C-:B------:R-:W-:Y:S01]  /*7ea0*/  SHF.R.U32.HI R79, RZ, 0x10, R45.reuse ;  /* 0x00000010ff4f7819 */ /* 0x100fe2000001162d */
[----:B------:R-:W-:Y:S01]  /*7eb0*/  HADD2.F32 R78, -RZ, R78.H1_H1 ;  /* 0x3000004eff4e7230 */ /* 0x000fe20000004100 */
[----:B------:R-:W-:-:S03]  /*7ec0*/  SHF.R.U64 R45, R44, 0x10, R45 ;  /* 0x000000102c2d7819 */ /* 0x000fc6000000122d */
[----:B------:R-:W-:Y:S02]  /*7ed0*/  HADD2.F32 R79, -RZ, R79.H0_H0 ;  /* 0x2000004fff4f7230 */ /* 0x000fe40000004100 */
[----:B------:R-:W-:-:S03]  /*7ee0*/  HADD2.F32 R44, -RZ, R77.H1_H1 ;  /* 0x3000004dff2c7230 */ /* 0x000fc60000004100 */
[-C--:B------:R-:W-:Y:S01]  /*7ef0*/  FMUL.FTZ R77, R78, R79.reuse ;  /* 0x0000004f4e4d7220 */ /* 0x080fe20000410000 */
[----:B------:R-:W-:Y:S01]  /*7f00*/  FFMA.FTZ R49, R81, R80, -R49 ;  /* 0x0000005051317223 */ /* 0x000fe20000010831 */
[C---:B------:R-:W-:Y:S01]  /*7f10*/  FMUL.FTZ R79, R44.reuse, R79 ;  /* 0x0000004f2c4f7220 */ /* 0x040fe20000410000 */
[----:B-----5:R-:W-:Y:S02]  /*7f20*/  HADD2.F32 R80, -RZ, R180.H0_H0 ;  /* 0x200000b4ff507230 */ /* 0x020fe40000004100 */
[-C--:B------:R-:W-:Y:S01]  /*7f30*/  FFMA.FTZ R44, R44, R33.reuse, -R77 ;  /* 0x000000212c2c7223 */ /* 0x080fe2000001084d */
[----:B------:R-:W-:Y:S02]  /*7f40*/  HADD2.F32 R77, -RZ, R51.H0_H0 ;  /* 0x20000033ff4d7230 */ /* 0x000fe40000004100 */
[----:B------:R-:W-:Y:S01]  /*7f50*/  FFMA.FTZ R33, R78, R33, R79 ;  /* 0x000000214e217223 */ /* 0x000fe2000001004f */
[----:B------:R-:W-:Y:S02]  /*7f60*/  HADD2.F32 R78, -RZ, R159.H0_H0 ;  /* 0x2000009fff4e7230 */ /* 0x000fe40000004100 */
[----:B------:R-:W-:-:S02]  /*7f70*/  HADD2.F32 R79, -RZ, R39.H0_H0 ;  /* 0x20000027ff4f7230 */ /* 0x000fc40000004100 */
[----:B------:R-:W-:-:S04]  /*7f80*/  FMUL.FTZ R81, R77, R80 ;  /* 0x000000504d517220 */ /* 0x000fc80000410000 */
[C---:B------:R-:W-:Y:S01]  /*7f90*/  FFMA.FTZ R81, R79.reuse, R78, -R81 ;  /* 0x0000004e4f517223 */ /* 0x040fe20000010851 */
[----:B------:R-:W-:-:S04]  /*7fa0*/  FMUL.FTZ R79, R79, R80 ;  /* 0x000000504f4f7220 */ /* 0x000fc80000410000 */
[----:B------:R-:W-:Y:S01]  /*7fb0*/  FFMA.FTZ R79, R77, R78, R79 ;  /* 0x0000004e4d4f7223 */ /* 0x000fe2000001004f */
[----:B------:R-:W-:Y:S02]  /*7fc0*/  SHF.R.U32.HI R77, RZ, 0x10, R35 ;  /* 0x00000010ff4d7819 */ /* 0x000fe40000011623 */
        /* <DEDUP_REMOVED lines=8> */
[----:B------:R-:W-:Y:S01]  /*8050*/  FMUL.FTZ R39, R39, R47 ;  /* 0x0000002f27277220 */ /* 0x000fe20000410000 */
[----:B------:R-:W-:-:S03]  /*8060*/  HADD2.F32 R80, -RZ, R83.H0_H0 ;  /* 0x20000053ff507230 */ /* 0x000fc60000004100 */
[----:B------:R-:W-:Y:S01]  /*8070*/  FFMA.FTZ R39, R46, R77, R39 ;  /* 0x0000004d2e277223 */ /* 0x000fe20000010027 */
[----:B------:R-:W-:Y:S02]  /*8080*/  HADD2.F32 R46, -RZ, R48.H0_H0 ;  /* 0x20000030ff2e7230 */ /* 0x000fe40000004100 */
[----:B------:R-:W-:Y:S02]  /*8090*/  HADD2.F32 R77, -RZ, R36.H0_H0 ;  /* 0x20000024ff4d7230 */ /* 0x000fe40000004100 */
[----:B------:R-:W-:Y:S02]  /*80a0*/  HADD2.F32 R47, -RZ, R82.H0_H0 ;  /* 0x20000052ff2f7230 */ /* 0x000fe40000004100 */
[-C--:B------:R-:W-:Y:S01]  /*80b0*/  FMUL.FTZ R78, R46, R80.reuse ;  /* 0x000000502e4e7220 */ /* 0x080fe20000410000 */
[----:B------:R-:W-:Y:S01]  /*80c0*/  FMUL.FTZ R80, R77, R80 ;  /* 0x000000504d507220 */ /* 0x000fe20000410000 */
[----:B------:R-:W-:Y:S02]  /*80d0*/  HADD2.F32 R45, -RZ, R45.H0_H0 ;  /* 0x2000002dff2d7230 */ /* 0x000fe40000004100 */
[----:B------:R-:W-:-:S02]  /*80e0*/  HADD2.F32 R48, -RZ, R48.H1_H1 ;  /* 0x30000030ff307230 */ /* 0x000fc40000004100 */
[----:B------:R-:W-:Y:S01]  /*80f0*/  FFMA.FTZ R80, R46, R47, R80 ;  /* 0x0000002f2e507223 */ /* 0x000fe20000010050 */
[----:B------:R-:W-:Y:S02]  /*8100*/  HADD2.F32 R46, -RZ, R36.H1_H1 ;  /* 0x30000024ff2e7230 */ /* 0x000fe40000004100 */
[----:B------:R-:W-:Y:S02]  /*8110*/  HADD2.F32 R36, -RZ, R32.H0_H0 ;  /* 0x20000020ff247230 */ /* 0x000fe40000004100 */
[-C--:B------:R-:W-:Y:S01]  /*8120*/  FMUL.FTZ R32, R48, R45.reuse ;  /* 0x0000002d30207220 */ /* 0x080fe20000410000 */
[C---:B------:R-:W-:Y:S01]  /*8130*/  FMUL.FTZ R45, R46.reuse, R45 ;  /* 0x0000002d2e2d7220 */ /* 0x040fe20000410000 */
[----:B------:R-:W-:Y:S02]  /*8140*/  FFMA.FTZ R78, R77, R47, -R78 ;  /* 0x0000002f4d4e7223 */ /* 0x000fe4000001084e */
[----:B------:R-:W-:Y:S01]  /*8150*/  FFMA.FTZ R32, R46, R36, -R32 ;  /* 0x000000242e207223 */ /* 0x000fe20000010820 */
[----:B------:R-:W-:-:S02]  /*8160*/  HADD2.F32 R77, -RZ, R233.H1_H1 ;  /* 0x300000e9ff4d7230 */ /* 0x000fc40000004100 */
[----:B------:R-:W-:Y:S01]  /*8170*/  FFMA.FTZ R36, R48, R36, R45 ;  /* 0x0000002430247223 */ /* 0x000fe2000001002d */
[----:B------:R-:W-:Y:S02]  /*8180*/  HADD2.F32 R45, -RZ, R50.H0_H0 ;  /* 0x20000032ff2d7230 */ /* 0x000fe40000004100 */
[----:B------:R-:W-:Y:S02]  /*8190*/  HADD2.F32 R47, -RZ, R38.H0_H0 ;  /* 0x20000026ff2f7230 */ /* 0x000fe40000004100 */
[----:B------:R-:W-:Y:S02]  /*81a0*/  HADD2.F32 R46, -RZ, R233.H0_H0 ;  /* 0x200000e9ff2e7230 */ /* 0x000fe40000004100 */
[-C--:B------:R-:W-:Y:S01]  /*81b0*/  FMUL.FTZ R48, R45, R77.reuse ;  /* 0x0000004d2d307220 */ /* 0x080fe20000410000 */
[----:B------:R-:W-:Y:S02]  /*81c0*/  HADD2.F32 R35, -RZ, R35.H0_H0 ;  /* 0x20000023ff237230 */ /* 0x000fe40000004100 */
[----:B------:R-:W-:Y:S01]  /*81d0*/  FMUL.FTZ R77, R47, R77 ;  /* 0x0000004d2f4d7220 */ /* 0x000fe20000410000 */
[----:B------:R-:W-:-:S02]  /*81e0*/  HADD2.F32 R50, -RZ, R50.H1_H1 ;  /* 0x30000032ff327230 */ /* 0x000fc40000004100 */
[----:B------:R-:W-:Y:S02]  /*81f0*/  HADD2.F32 R38, -RZ, R38.H1_H1 ;  /* 0x30000026ff267230 */ /* 0x000fe40000004100 */
[-C--:B------:R-:W-:Y:S01]  /*8200*/  FFMA.FTZ R77, R45, R46.reuse, R77 ;  /* 0x0000002e2d4d7223 */ /* 0x080fe2000001004d */
[-C--:B------:R-:W-:Y:S02]  /*8210*/  FMUL.FTZ R45, R50, R35.reuse ;  /* 0x00000023322d7220 */ /* 0x080fe40000410000 */
[C---:B------:R-:W-:Y:S01]  /*8220*/  FMUL.FTZ R35, R38.reuse, R35 ;  /* 0x0000002326237220 */ /* 0x040fe20000410000 */
[----:B------:R-:W-:Y:S01]  /*8230*/  FFMA.FTZ R48, R47, R46, -R48 ;  /* 0x0000002e2f307223 */ /* 0x000fe20000010830 */
[-C--:B------:R-:W-:Y:S02]  /*8240*/  FFMA.FTZ R45, R38, R34.reuse, -R45 ;  /* 0x00000022262d7223 */ /* 0x080fe4000001082d */
[----:B------:R-:W-:Y:S01]  /*8250*/  FFMA.FTZ R35, R50, R34, R35 ;  /* 0x0000002232237223 */ /* 0x000fe20000010023 */
[----:B------:R-:W-:-:S02]  /*8260*/  F2FP.F16.F32.PACK_AB R51, R51, R81 ;  /* 0x000000513333723e */ /* 0x000fc400000000ff */
[----:B------:R-:W-:Y:S02]  /*8270*/  F2FP.F16.F32.PACK_AB R44, R44, R49 ;  /* 0x000000312c2c723e */ /* 0x000fe400000000ff */
[----:B------:R-:W-:Y:S02]  /*8280*/  F2FP.F16.F32.PACK_AB R33, R33, R37 ;  /* 0x000000252121723e */ /* 0x000fe400000000ff */
[----:B------:R-:W-:Y:S02]  /*8290*/  F2FP.F16.F32.PACK_AB R79, R39, R79 ;  /* 0x0000004f274f723e */ /* 0x000fe400000000ff */
[----:B------:R-:W-:Y:S02]  /*82a0*/  F2FP.F16.F32.PACK_AB R32, R32, R78 ;  /* 0x0000004e2020723e */ /* 0x000fe400000000ff */
[----:B------:R-:W-:Y:S02]  /*82b0*/  F2FP.F16.F32.PACK_AB R80, R36, R80 ;  /* 0x000000502450723e */ /* 0x000fe400000000ff */
[----:B------:R-:W-:-:S02]  /*82c0*/  F2FP.F16.F32.PACK_AB R45, R45, R48 ;  /* 0x000000302d2d723e */ /* 0x000fc400000000ff */
[----:B------:R-:W-:Y:S01]  /*82d0*/  F2FP.F16.F32.PACK_AB R35, R35, R77 ;  /* 0x0000004d2323723e */ /* 0x000fe200000000ff */
[----:B------:R-:W-:Y:S02]  /*82e0*/  IMAD.MOV.U32 R39, RZ, RZ, R51 ;  /* 0x000000ffff277224 */ /* 0x000fe400078e0033 */
[----:B------:R-:W-:Y:S02]  /*82f0*/  IMAD.MOV.U32 R36, RZ, RZ, R32 ;  /* 0x000000ffff247224 */ /* 0x000fe400078e0020 */
[----:B------:R-:W-:Y:S02]  /*8300*/  IMAD.MOV.U32 R37, RZ, RZ, R44 ;  /* 0x000000ffff257224 */ /* 0x000fe400078e002c */
[----:B------:R-:W-:Y:S02]  /*8310*/  IMAD.MOV.U32 R48, RZ, RZ, R80 ;  /* 0x000000ffff307224 */ /* 0x000fe400078e0050 */
[----:B------:R-:W-:Y:S02]  /*8320*/  IMAD.MOV.U32 R49, RZ, RZ, R33 ;  /* 0x000000ffff317224 */ /* 0x000fe400078e0021 */
[----:B------:R-:W-:-:S02]  /*8330*/  IMAD.MOV.U32 R38, RZ, RZ, R45 ;  /* 0x000000ffff267224 */ /* 0x000fc400078e002d */
[----:B------:R-:W-:Y:S02]  /*8340*/  IMAD.MOV.U32 R50, RZ, RZ, R35 ;  /* 0x000000ffff327224 */ /* 0x000fe400078e0023 */
[----:B------:R-:W-:-:S07]  /*8350*/  IMAD.MOV.U32 R51, RZ, RZ, R79 ;  /* 0x000000ffff337224 */ /* 0x000fce00078e004f */
.L_x_1541:
[----:B------:R-:W-:Y:S05]  /*8360*/  BSYNC B3 ;  /* 0x0000000000037941 */ /* 0x000fea0003800000 */
.L_x_1540:
        /* <DEDUP_REMOVED lines=12> */
.L_x_1539:
[----:B------:R-:W-:Y:S05]  /*8430*/  BSYNC B2 ;  /* 0x0000000000027941 */ /* 0x000fea0003800000 */
.L_x_1538:
[----:B------:R-:W-:-:S13]  /*8440*/  ISETP.NE.AND P4, PT, R9, RZ, PT ;  /* 0x000000ff0900720c */ /* 0x000fda0003f85270 */
[----:B------:R-:W-:Y:S05]  /*8450*/  @!P4 BRA `(.L_x_1533) ;  /* 0x0000000400e8c947 */ /* 0x000fea0003800000 */
[----:B------:R-:W-:Y:S01]  /*8460*/  LOP3.LUT P5, RZ, R17, 0x1, RZ, 0xc0, !PT ;  /* 0x0000000111ff7812 */ /* 0x000fe200078ac0ff */
[----:B------:R-:W-:Y:S03]  /*8470*/  BSSY B2, `(.L_x_1542) ;  /* 0x0000076000027945 */ /* 0x000fe60003800000 */
[----:B---3--:R-:W-:-:S04]  /*8480*/  SEL R32, R123, R146, !P5 ;  /* 0x000000927b207207 */ /* 0x008fc80006800000 */
[----:B------:R-:W-:-:S04]  /*8490*/  SHF.R.S32.HI R33, RZ, 0x1f, R32 ;  /* 0x0000001fff217819 */ /* 0x000fc80000011420 */
[----:B------:R-:W-:-:S04]  /*84a0*/  LEA.HI R32, R33, R32, RZ, 0x4 ;  /* 0x0000002021207211 */ /* 0x000fc800078f20ff */
[----:B------:R-:W-:-:S05]  /*84b0*/  LEA.HI.SX32 R32, R32, R113, 0x1c ;  /* 0x0000007120207211 */ /* 0x000fca00078fe2ff */
[----:B------:R-:W-:-:S05]  /*84c0*/  IMAD.SHL.U32 R33, R32, 0x8, RZ ;  /* 0x0000000820217824 */ /* 0x000fca00078e00ff */
[----:B------:R-:W-:-:S13]  /*84d0*/  ISETP.GE.AND P4, PT, R33, R145, PT ;  /* 0x000000912100720c */ /* 0x000fda0003f86270 */
[--C-:B------:R-:W-:Y:S02]  /*84e0*/  @!P4 SHF.R.S32.HI R35, RZ, 0x1f, R33.reuse ;  /* 0x0000001fff23c819 */ /* 0x100fe40000011421 */
[CCC-:B------:R-:W-:Y:S02]  /*84f0*/  @!P4 IADD3 R34, P5, P6, R86.reuse, R130.reuse, R33.reuse ;  /* 0x000000825622c210 */ /* 0x1c0fe40007ebe021 */
[----:B------:R-:W-:Y:S02]  /*8500*/  LOP3.LUT R33, R175, 0x38, R33, 0xf8, !PT ;  /* 0x00000038af217812 */ /* 0x000fe400078ef821 */
[----:B------:R-:W-:Y:S02]  /*8510*/  @!P4 IADD3.X R35, R85, R155, R35, P5, P6 ;  /* 0x0000009b5523c210 */ /* 0x000fe40002fec423 */
[----:B------:R-:W-:Y:S02]  /*8520*/  IADD3 R130, P5, P6, R86, R130, R12 ;  /* 0x0000008256827210 */ /* 0x000fe40007ebe00c */
[----:B------:R-:W-:-:S02]  /*8530*/  LOP3.LUT R33, R33, R176, RZ, 0x3c, !PT ;  /* 0x000000b021217212 */ /* 0x000fc400078e3cff */
[----:B------:R-:W-:Y:S02]  /*8540*/  IADD3.X R155, R85, R155, R110, P5, P6 ;  /* 0x0000009b559b7210 */ /* 0x000fe40002fec46e */
[----:B------:R-:W-:-:S04]  /*8550*/  LEA R44, P5, R130, R114, 0x1 ;  /* 0x00000072822c7211 */ /* 0x000fc800078a08ff */
[----:B------:R-:W-:Y:S02]  /*8560*/  LEA.HI.X R45, R130, R115, R155, 0x1, P5 ;  /* 0x00000073822d7211 */ /* 0x000fe400028f0c9b */
[----:B------:R-:W-:-:S04]  /*8570*/  @!P4 LEA R46, P5, R34, R114, 0x1 ;  /* 0x00000072222ec211 */ /* 0x000fc800078a08ff */
[----:B------:R-:W-:Y:S02]  /*8580*/  @!P4 LEA.HI.X R47, R34, R115, R35, 0x1, P5 ;  /* 0x00000073222fc211 */ /* 0x000fe400028f0c23 */
[----:B------:R-:W-:Y:S02]  /*8590*/  SHF.R.S32.HI R34, RZ, 0x1f, R32 ;  /* 0x0000001fff227819 */ /* 0x000fe40000011420 */
[----:B------:R-:W-:Y:S02]  /*85a0*/  ISETP.GE.AND P5, PT, R166, R122, PT ;  /* 0x0000007aa600720c */ /* 0x000fe40003fa6270 */
[----:B------:R-:W-:-:S04]  /*85b0*/  LEA.HI R32, R34, R32, RZ, 0x3 ;  /* 0x0000002022207211 */ /* 0x000fc800078f18ff */
[----:B------:R-:W-:-:S05]  /*85c0*/  SHF.R.S32.HI R32, RZ, 0x3, R32 ;  /* 0x00000003ff207819 */ /* 0x000fca0000011420 */
[----:B------:R-:W-:-:S04]  /*85d0*/  IMAD R32, R32, 0x1800, R177 ;  /* 0x0000180020207824 */ /* 0x000fc800078e02b1 */
[----:B------:R-:W-:-:S04]  /*85e0*/  IMAD.IADD R32, R32, 0x1, R33 ;  /* 0x0000000120207824 */ /* 0x000fc800078e0221 */
[C---:B--2---:R-:W-:Y:S02]  /*85f0*/  IMAD R36, R16.reuse, 0x4800, R32 ;  /* 0x0000480010247824 */ /* 0x044fe400078e0220 */
[----:B------:R-:W-:Y:S02]  /*8600*/  IMAD R32, R16, 0x4800, R140 ;  /* 0x0000480010207824 */ /* 0x000fe400078e028c */
[----:B------:R-:W-:-:S03]  /*8610*/  IMAD R36, R36, 0x2, R2 ;  /* 0x0000000224247824 */ /* 0x000fc600078e0202 */
[----:B------:R-:W-:-:S03]  /*8620*/  LEA R32, R32, R2, 0x1 ;  /* 0x0000000220207211 */ /* 0x000fc600078e08ff */
        /* <DEDUP_REMOVED lines=29> */
[----:B------:R-:W-:Y:S02]  /*8800*/  IMAD.MOV.U32 R37, RZ, RZ, R39 ;  /* 0x000000ffff257224 */ /* 0x000fe400078e0027 */
[----:B------:R-:W-:Y:S01]  /*8810*/  HADD2.F32 R39, -RZ, R219.H1_H1 ;  /* 0x300000dbff277230 */ /* 0x000fe20000004100 */
[----:B------:R-:W-:Y:S01]  /*8820*/  F2FP.F16.F32.PACK_AB R33, R33, R76 ;  /* 0x0000004c2121723e */ /* 0x000fe200000000ff */
[----:B------:R-:W-:Y:S01]  /*8830*/  HADD2.F32 R49, -RZ, R217.H1_H1 ;  /* 0x300000d9ff317230 */ /* 0x000fe20000004100 */
[----:B------:R-:W-:Y:S01]  /*8840*/  F2FP.F16.F32.PACK_AB R29, R29, R48 ;  /* 0x000000301d1d723e */ /* 0x000fe200000000ff */
[----:B------:R-:W-:-:S02]  /*8850*/  HADD2.F32 R41, -RZ, R37.H0_H0 ;  /* 0x20000025ff297230 */ /* 0x000fc40000004100 */
[----:B------:R-:W-:Y:S02]  /*8860*/  HADD2.F32 R37, -RZ, R37.H1_H1 ;  /* 0x30000025ff257230 */ /* 0x000fe40000004100 */
[----:B------:R-:W-:Y:S02]  /*8870*/  HADD2.F32 R28, -RZ, R28.H0_H0 ;  /* 0x2000001cff1c7230 */ /* 0x000fe40000004100 */
[CC--:B------:R-:W-:Y:S01]  /*8880*/  FMUL.FTZ R51, R41.reuse, R39.reuse ;  /* 0x0000002729337220 */ /* 0x0c0fe20000410000 */
[----:B------:R-:W-:Y:S01]  /*8890*/  FMUL.FTZ R39, R50, R39 ;  /* 0x0000002732277220 */ /* 0x000fe20000410000 */
[----:B------:R-:W-:Y:S02]  /*88a0*/  HADD2.F32 R219, -RZ, R219.H0_H0 ;  /* 0x200000dbffdb7230 */ /* 0x000fe40000004100 */
[----:B------:R-:W-:Y:S02]  /*88b0*/  HADD2.F32 R217, -RZ, R217.H0_H0 ;  /* 0x200000d9ffd97230 */ /* 0x000fe40000004100 */
[-C--:B------:R-:W-:Y:S01]  /*88c0*/  FFMA.FTZ R39, R41, R49.reuse, R39 ;  /* 0x0000003129277223 */ /* 0x080fe20000010027 */
[----:B------:R-:W-:Y:S01]  /*88d0*/  SHF.R.U32.HI R41, RZ, 0x10, R31 ;  /* 0x00000010ff297819 */ /* 0x000fe2000001161f */
[----:B------:R-:W-:Y:S01]  /*88e0*/  HADD2.F32 R30, -RZ, R30.H0_H0 ;  /* 0x2000001eff1e7230 */ /* 0x000fe20000004100 */
[----:B------:R-:W-:Y:S01]  /*88f0*/  SHF.R.U64 R31, R42, 0x10, R43 ;  /* 0x000000102a1f7819 */ /* 0x000fe2000000122b */
        /* <DEDUP_REMOVED lines=42> */
[----:B------:R-:W-:-:S03]  /*8ba0*/  F2FP.F16.F32.PACK_AB R31, R31, R219 ;  /* 0x000000db1f1f723e */ /* 0x000fc600000000ff */
[----:B------:R-:W-:Y:S02]  /*8bb0*/  IMAD.MOV.U32 R34, RZ, RZ, R28 ;  /* 0x000000ffff227224 */ /* 0x000fe400078e001c */
[----:B------:R-:W-:-:S07]  /*8bc0*/  IMAD.MOV.U32 R38, RZ, RZ, R31 ;  /* 0x000000ffff267224 */ /* 0x000fce00078e001f */
.L_x_1543:
[----:B------:R-:W-:Y:S05]  /*8bd0*/  BSYNC B2 ;  /* 0x0000000000027941 */ /* 0x000fea0003800000 */
.L_x_1542:
[----:B--2---:R4:W-:Y:S04]  /*8be0*/  STG.E.128 desc[UR46][R44.64], R32 ;  /* 0x000000202c007986 */ /* 0x0049e8000c101d2e */
[----:B0-----:R4:W-:Y:S02]  /*8bf0*/  @!P4 STG.E.128 desc[UR46][R46.64], R36 ;  /* 0x000000242e00c986 */ /* 0x0019e4000c101d2e */
.L_x_1533:
[----:B------:R-:W-:Y:S05]  /*8c00*/  BSYNC B1 ;  /* 0x0000000000017941 */ /* 0x000fea0003800000 */
.L_x_1532:
[-C--:B--2---:R-:W-:Y:S02]  /*8c10*/  IMAD R28, R148, R126.reuse, RZ ;  /* 0x0000007e941c7224 */ /* 0x084fe400078e02ff */
        /* <DEDUP_REMOVED lines=9> */
[----:B------:R-:W-:Y:S02]  /*8cb0*/  IADD3 R31, P3, P4, R86, R124, R14 ;  /* 0x0000007c561f7210 */ /* 0x000fe40007c7e00e */
[----:B------:R-:W-:Y:S02]  /*8cc0*/  SHF.R.S32.HI R29, RZ, 0x1f, R28 ;  /* 0x0000001fff1d7819 */ /* 0x000fe4000001141c */
[----:B---34-:R-:W-:Y:S02]  /*8cd0*/  IADD3.X R33, R85, R40, R112, P3, P4 ;  /* 0x0000002855217210 */ /* 0x018fe40001fe8470 */
[----:B------:R-:W-:Y:S02]  /*8ce0*/  LEA.HI R29, R29, R28, RZ, 0x4 ;  /* 0x0000001c1d1d7211 */ /* 0x000fe400078f20ff */
[----:B------:R-:W-:-:S02]  /*8cf0*/  SHF.R.U32.HI R35, RZ, 0x3, R173 ;  /* 0x00000003ff237819 */ /* 0x000fc400000116ad */
[----:B------:R-:W-:-:S04]  /*8d00*/  LEA.HI.SX32 R30, R29, R117, 0x1c ;  /* 0x000000751d1e7211 */ /* 0x000fc800078fe2ff */
[----:B------:R-:W-:Y:S01]  /*8d10*/  SHF.R.S32.HI R34, RZ, 0x1f, R30 ;  /* 0x0000001fff227819 */ /* 0x000fe2000001141e */
[----:B------:R-:W-:-:S03]  /*8d20*/  IMAD.SHL.U32 R32, R30, 0x8, RZ ;  /* 0x000000081e207824 */ /* 0x000fc600078e00ff */
[----:B------:R-:W-:Y:S02]  /*8d30*/  LEA.HI R30, R34, R30, RZ, 0x3 ;  /* 0x0000001e221e7211 */ /* 0x000fe400078f18ff */
[----:B------:R-:W-:Y:S02]  /*8d40*/  ISETP.GE.AND P3, PT, R32, R145, PT ;  /* 0x000000912000720c */ /* 0x000fe40003f66270 */
[----:B------:R-:W-:-:S05]  /*8d50*/  SHF.R.S32.HI R30, RZ, 0x3, R30 ;  /* 0x00000003ff1e7819 */ /* 0x000fca000001141e */
[----:B------:R-:W-:-:S06]  /*8d60*/  IMAD R30, R30, 0x1800, R179 ;  /* 0x000018001e1e7824 */ /* 0x000fcc00078e02b3 */
[--C-:B------:R-:W-:Y:S02]  /*8d70*/  @!P3 SHF.R.S32.HI R28, RZ, 0x1f, R32.reuse ;  /* 0x0000001fff1cb819 */ /* 0x100fe40000011420 */
[--C-:B------:R-:W-:Y:S02]  /*8d80*/  @!P3 IADD3 R29, P4, P5, R86, R124, R32.reuse ;  /* 0x0000007c561db210 */ /* 0x100fe40007d9e020 */
[----:B------:R-:W-:Y:S02]  /*8d90*/  LOP3.LUT R32, R173, 0x38, R32, 0xf8, !PT ;  /* 0x00000038ad207812 */ /* 0x000fe400078ef820 */
[----:B------:R-:W-:Y:S02]  /*8da0*/  @!P3 IADD3.X R28, R85, R40, R28, P4, P5 ;  /* 0x00000028551cb210 */ /* 0x000fe400027ea41c */
[----:B------:R-:W-:Y:S02]  /*8db0*/  LOP3.LUT R32, R32, R35, RZ, 0x3c, !PT ;  /* 0x0000002320207212 */ /* 0x000fe400078e3cff */
[----:B------:R-:W-:-:S02]  /*8dc0*/  LEA R36, P4, R31, R114, 0x1 ;  /* 0x000000721f247211 */ /* 0x000fc400078808ff */
[----:B------:R-:W-:Y:S01]  /*8dd0*/  IADD3 R32, R30, R32, RZ ;  /* 0x000000201e207210 */ /* 0x000fe20007ffe0ff */
[C---:B------:R-:W-:Y:S01]  /*8de0*/  IMAD R30, R16.reuse, 0x4800, R141 ;  /* 0x00004800101e7824 */ /* 0x040fe200078e028d */
[-C--:B------:R-:W-:Y:S02]  /*8df0*/  LEA.HI.X R37, R31, R115.reuse, R33, 0x1, P4 ;  /* 0x000000731f257211 */ /* 0x080fe400020f0c21 */
[C---:B------:R-:W-:Y:S01]  /*8e00*/  @!P3 LEA R38, P4, R29.reuse, R114, 0x1 ;  /* 0x000000721d26b211 */ /* 0x040fe200078808ff */
[----:B------:R-:W-:Y:S02]  /*8e10*/  IMAD R32, R16, 0x4800, R32 ;  /* 0x0000480010207824 */ /* 0x000fe400078e0220 */
[----:B------:R-:W-:Y:S01]  /*8e20*/  IMAD R30, R30, 0x2, R2 ;  /* 0x000000021e1e7824 */ /* 0x000fe200078e0202 */
[----:B------:R-:W-:Y:S01]  /*8e30*/  @!P3 LEA.HI.X R39, R29, R115, R28, 0x1, P4 ;  /* 0x000000731d27b211 */ /* 0x000fe200020f0c1c */
[----:B------:R-:W-:Y:S01]  /*8e40*/  IMAD R32, R32, 0x2, R2 ;  /* 0x0000000220207824 */ /* 0x000fe200078e0202 */
[----:B------:R-:W-:-:S03]  /*8e50*/  ISETP.GE.AND P4, PT, R18, R122, PT ;  /* 0x0000007a1200720c */ /* 0x000fc60003f86270 */
[----:B------:R-:W0:Y:S04]  /*8e60*/  LDS.128 R28, [R30+0x18400] ;  /* 0x018400001e1c7984 */ /* 0x000e280000000c00 */
[----:B------:R-:W2:Y:S06]  /*8e70*/  LDS.128 R32, [R32+0x18400] ;  /* 0x0184000020207984 */ /* 0x000eac0000000c00 */
        /* <DEDUP_REMOVED lines=84> */
[----:B------:R-:W-:Y:S01]  /*93c0*/  F2FP.F16.F32.PACK_AB R74, R74, R215 ;  /* 0x000000d74a4a723e */ /* 0x000fe200000000ff */
[----:B------:R-:W-:Y:S02]  /*93d0*/  IMAD.MOV.U32 R31, RZ, RZ, R46 ;  /* 0x000000ffff1f7224 */ /* 0x000fe400078e002e */
[----:B------:R-:W-:Y:S02]  /*93e0*/  IMAD.MOV.U32 R30, RZ, RZ, R35 ;  /* 0x000000ffff1e7224 */ /* 0x000fe400078e0023 */
[----:B------:R-:W-:Y:S02]  /*93f0*/  IMAD.MOV.U32 R34, RZ, RZ, R74 ;  /* 0x000000ffff227224 */ /* 0x000fe400078e004a */
[----:B------:R-:W-:-:S07]  /*9400*/  IMAD.MOV.U32 R35, RZ, RZ, R43 ;  /* 0x000000ffff237224 */ /* 0x000fce00078e002b */
.L_x_1547:
[----:B------:R-:W-:Y:S05]  /*9410*/  BSYNC B2 ;  /* 0x0000000000027941 */ /* 0x000fea0003800000 */
.L_x_1546:
[----:B0-----:R0:W-:Y:S04]  /*9420*/  STG.E.128 desc[UR46][R36.64], R28 ;  /* 0x0000001c24007986 */ /* 0x0011e8000c101d2e */
[----:B--2---:R0:W-:Y:S02]  /*9430*/  @!P3 STG.E.128 desc[UR46][R38.64], R32 ;  /* 0x000000202600b986 */ /* 0x0041e4000c101d2e */
.L_x_1545:
[----:B------:R-:W-:Y:S05]  /*9440*/  BSYNC B1 ;  /* 0x0000000000017941 */ /* 0x000fea0003800000 */
.L_x_1544:
[----:B------:R-:W-:Y:S01]  /*9450*/  ISETP.NE.AND P3, PT, R10, RZ, PT ;  /* 0x000000ff0a00720c */ /* 0x000fe20003f65270 */
[----:B------:R-:W-:-:S12]  /*9460*/  BSSY B1, `(.L_x_1548) ;  /* 0x0000078000017945 */ /* 0x000fd80003800000 */
[----:B------:R-:W-:Y:S05]  /*9470*/  @!P3 BRA `(.L_x_1549) ;  /* 0x0000000400d8b947 */ /* 0x000fea0003800000 */
[----:B0-----:R-:W-:Y:S01]  /*9480*/  SEL R28, R123, R146, !P1 ;  /* 0x000000927b1c7207 */ /* 0x001fe20004800000 */
[----:B------:R-:W-:Y:S01]  /*9490*/  BSSY B2, `(.L_x_1550) ;  /* 0x0000072000027945 */ /* 0x000fe20003800000 */
[----:B------:R-:W-:Y:S02]  /*94a0*/  IADD3 R30, P3, P4, R86, R124, R13 ;  /* 0x0000007c561e7210 */ /* 0x000fe40007c7e00d */
[----:B------:R-:W-:Y:S02]  /*94b0*/  SHF.R.S32.HI R29, RZ, 0x1f, R28 ;  /* 0x0000001fff1d7819 */ /* 0x000fe4000001141c */
[----:B------:R-:W-:Y:S02]  /*94c0*/  IADD3.X R31, R85, R40, R111, P3, P4 ;  /* 0x00000028551f7210 */ /* 0x000fe40001fe846f */
[----:B------:R-:W-:Y:S02]  /*94d0*/  LEA.HI R29, R29, R28, RZ, 0x4 ;  /* 0x0000001c1d1d7211 */ /* 0x000fe400078f20ff */
[----:B---34-:R-:W-:-:S02]  /*94e0*/  SHF.R.U32.HI R36, RZ, 0x3, R173 ;  /* 0x00000003ff247819 */ /* 0x018fc400000116ad */
[----:B------:R-:W-:-:S04]  /*94f0*/  LEA.HI.SX32 R32, R29, R116, 0x1c ;  /* 0x000000741d207211 */ /* 0x000fc800078fe2ff */
[----:B------:R-:W-:Y:S02]  /*9500*/  SHF.L.U32 R33, R32, 0x3, RZ ;  /* 0x0000000320217819 */ /* 0x000fe400000006ff */
[----:B------:R-:W-:Y:S02]  /*9510*/  SHF.R.S32.HI R35, RZ, 0x1f, R32 ;  /* 0x0000001fff237819 */ /* 0x000fe40000011420 */
[----:B------:R-:W-:Y:S02]  /*9520*/  ISETP.GE.AND P3, PT, R33, R145, PT ;  /* 0x000000912100720c */ /* 0x000fe40003f66270 */
[----:B------:R-:W-:Y:S02]  /*9530*/  LEA.HI R35, R35, R32, RZ, 0x3 ;  /* 0x0000002023237211 */ /* 0x000fe400078f18ff */
[----:B------:R-:W-:Y:S02]  /*9540*/  LOP3.LUT R32, R173, 0x38, R33, 0xf8, !PT ;  /* 0x00000038ad207812 */ /* 0x000fe400078ef821 */
[----:B------:R-:W-:-:S02]  /*9550*/  SHF.R.S32.HI R34, RZ, 0x3, R35 ;  /* 0x00000003ff227819 */ /* 0x000fc40000011423 */
[----:B------:R-:W-:-:S05]  /*9560*/  LOP3.LUT R32, R32, R36, RZ, 0x3c, !PT ;  /* 0x0000002420207212 */ /* 0x000fca00078e3cff */
[--C-:B------:R-:W-:Y:S02]  /*9570*/  @!P3 SHF.R.S32.HI R28, RZ, 0x1f, R33.reuse ;  /* 0x0000001fff1cb819 */ /* 0x100fe40000011421 */
[----:B------:R-:W-:Y:S01]  /*9580*/  @!P3 IADD3 R29, P4, P5, R86, R124, R33 ;  /* 0x0000007c561db210 */ /* 0x000fe20007d9e021 */
[----:B------:R-:W-:-:S03]  /*9590*/  IMAD R33, R34, 0x1800, R179 ;  /* 0x0000180022217824 */ /* 0x000fc600078e02b3 */
[----:B------:R-:W-:Y:S01]  /*95a0*/  @!P3 IADD3.X R28, R85, R40, R28, P4, P5 ;  /* 0x00000028551cb210 */ /* 0x000fe200027ea41c */
[----:B------:R-:W-:Y:S01]  /*95b0*/  IMAD.IADD R35, R33, 0x1, R32 ;  /* 0x0000000121237824 */ /* 0x000fe200078e0220 */
[-C--:B------:R-:W-:Y:S01]  /*95c0*/  LEA R36, P4, R30, R114.reuse, 0x1 ;  /* 0x000000721e247211 */ /* 0x080fe200078808ff */
[C---:B------:R-:W-:Y:S02]  /*95d0*/  IMAD R33, R16.reuse, 0x4800, R139 ;  /* 0x0000480010217824 */ /* 0x040fe400078e028b */
[----:B------:R-:W-:Y:S01]  /*95e0*/  IMAD R35, R16, 0x4800, R35 ;  /* 0x0000480010237824 */ /* 0x000fe200078e0223 */
[----:B------:R-:W-:Y:S01]  /*95f0*/  LEA.HI.X R37, R30, R115, R31, 0x1, P4 ;  /* 0x000000731e257211 */ /* 0x000fe200020f0c1f */
[--C-:B------:R-:W-:Y:S01]  /*9600*/  IMAD R30, R33, 0x2, R2.reuse ;  /* 0x00000002211e7824 */ /* 0x100fe200078e0202 */
[----:B------:R-:W-:Y:S01]  /*9610*/  @!P3 LEA R38, P4, R29, R114, 0x1 ;  /* 0x000000721d26b211 */ /* 0x000fe200078808ff */
[----:B------:R-:W-:-:S03]  /*9620*/  IMAD R35, R35, 0x2, R2 ;  /* 0x0000000223237824 */ /* 0x000fc600078e0202 */
[----:B------:R-:W-:Y:S02]  /*9630*/  @!P3 LEA.HI.X R39, R29, R115, R28, 0x1, P4 ;  /* 0x000000731d27b211 */ /* 0x000fe400020f0c1c */
[----:B------:R-:W0:Y:S01]  /*9640*/  LDS.128 R28, [R30+0x18400] ;  /* 0x018400001e1c7984 */ /* 0x000e220000000c00 */
[----:B------:R-:W-:-:S03]  /*9650*/  ISETP.GE.AND P4, PT, R165, R122, PT ;  /* 0x0000007aa500720c */ /* 0x000fc60003f86270 */
[----:B------:R-:W2:Y:S10]  /*9660*/  LDS.128 R32, [R35+0x18400] ;  /* 0x0184000023207984 */ /* 0x000eb40000000c00 */
        /* <DEDUP_REMOVED lines=16> */
[----:B------:R-:W-:Y:S02]  /*9770*/  HADD2.F32 R56, -RZ, R56.H0_H0 ;  /* 0x20000038ff387230 */ /* 0x000fe40000004100 */
[-C--:B------:R-:W-:Y:S01]  /*9780*/  FFMA.FTZ R49, R33, R45.reuse, -R49 ;  /* 0x0000002d21317223 */ /* 0x080fe20000010831 */
[----:B------:R-:W-:Y:S01]  /*9790*/  FFMA.FTZ R50, R47, R45, R50 ;  /* 0x0000002d2f327223 */ /* 0x000fe20000010032 */
[--C-:B------:R-:W-:Y:S01]  /*97a0*/  SHF.R.U64 R43, R58, 0x10, R59.reuse ;  /* 0x000000103a2b7819 */ /* 0x100fe2000000123b */
[----:B------:R-:W-:Y:S01]  /*97b0*/  FMUL.FTZ R46, R48, R68 ;  /* 0x00000044302e7220 */ /* 0x000fe20000410000 */
[--C-:B------:R-:W-:Y:S01]  /*97c0*/  HADD2.F32 R45, -RZ, R35.reuse.H0_H0 ;  /* 0x20000023ff2d7230 */ /* 0x100fe20000004100 */
[----:B------:R-:W-:Y:S01]  /*97d0*/  SHF.R.U32.HI R58, RZ, 0x10, R59 ;  /* 0x00000010ff3a7819 */ /* 0x000fe2000001163b */
[----:B------:R-:W-:-:S02]  /*97e0*/  HADD2.F32 R47, -RZ, R35.H1_H1 ;  /* 0x30000023ff2f7230 */ /* 0x000fc40000004100 */
[C---:B------:R-:W-:Y:S01]  /*97f0*/  FMUL.FTZ R68, R29.reuse, R68 ;  /* 0x000000441d447220 */ /* 0x040fe20000410000 */
[----:B------:R-:W-:Y:S02]  /*9800*/  HADD2.F32 R33, -RZ, R158.H1_H1 ;  /* 0x3000009eff217230 */ /* 0x000fe40000004100 */
[-C--:B------:R-:W-:Y:S01]  /*9810*/  FFMA.FTZ R46, R29, R56.reuse, -R46 ;  /* 0x000000381d2e7223 */ /* 0x080fe2000001082e */
[----:B------:R-:W-:Y:S02]  /*9820*/  HADD2.F32 R35, -RZ, R31.H0_H0 ;  /* 0x2000001fff237230 */ /* 0x000fe40000004100 */
[----:B------:R-:W-:Y:S01]  /*9830*/  FFMA.FTZ R68, R48, R56, R68 ;  /* 0x0000003830447223 */ /* 0x000fe20000010044 */
[----:B------:R-:W-:Y:S02]  /*9840*/  HADD2.F32 R70, -RZ, R70.H0_H0 ;  /* 0x20000046ff467230 */ /* 0x000fe40000004100 */
[----:B------:R-:W-:Y:S01]  /*9850*/  FMUL.FTZ R48, R45, R33 ;  /* 0x000000212d307220 */ /* 0x000fe20000410000 */
[----:B------:R-:W-:-:S02]  /*9860*/  HADD2.F32 R29, -RZ, R156.H1_H1 ;  /* 0x3000009cff1d7230 */ /* 0x000fc40000004100 */
[----:B------:R-:W-:Y:S01]  /*9870*/  FMUL.FTZ R51, R35, R33 ;  /* 0x0000002123337220 */ /* 0x000fe20000410000 */
[----:B------:R-:W-:Y:S02]  /*9880*/  HADD2.F32 R31, -RZ, R31.H1_H1 ;  /* 0x3000001fff1f7230 */ /* 0x000fe40000004100 */
[-C--:B------:R-:W-:Y:S01]  /*9890*/  FMUL.FTZ R33, R47, R70.reuse ;  /* 0x000000462f217220 */ /* 0x080fe20000410000 */
[----:B------:R-:W-:Y:S02]  /*98a0*/  HADD2.F32 R58, -RZ, R58.H0_H0 ;  /* 0x2000003aff3a7230 */ /* 0x000fe40000004100 */
[-C--:B------:R-:W-:Y:S01]  /*98b0*/  FFMA.FTZ R48, R35, R29.reuse, -R48 ;  /* 0x0000001d23307223 */ /* 0x080fe20000010830 */
[----:B------:R-:W-:Y:S01]  /*98c0*/  FFMA.FTZ R51, R45, R29, R51 ;  /* 0x0000001d2d337223 */ /* 0x000fe20000010033 */
[C---:B------:R-:W-:Y:S01]  /*98d0*/  FMUL.FTZ R70, R31.reuse, R70 ;  /* 0x000000461f467220 */ /* 0x040fe20000410000 */
[----:B------:R-:W-:Y:S02]  /*98e0*/  HADD2.F32 R42, -RZ, R42.H0_H0 ;  /* 0x2000002aff2a7230 */ /* 0x000fe40000004100 */
[----:B------:R-:W-:Y:S01]  /*98f0*/  FFMA.FTZ R33, R31, R58, -R33 ;  /* 0x0000003a1f217223 */ /* 0x000fe20000010821 */
[----:B------:R-:W-:-:S02]  /*9900*/  HADD2.F32 R35, -RZ, R32.H1_H1 ;  /* 0x30000020ff237230 */ /* 0x000fc40000004100 */
[----:B------:R-:W-:Y:S01]  /*9910*/  FFMA.FTZ R70, R47, R58, R70 ;  /* 0x0000003a2f467223 */ /* 0x000fe20000010046 */
[----:B------:R-:W-:Y:S01]  /*9920*/  HADD2.F32 R212, -RZ, R212.H0_H0 ;  /* 0x200000d4ffd47230 */ /* 0x000fe20000004100 */
[----:B------:R-:W-:Y:S01]  /*9930*/  F2FP.F16.F32.PACK_AB R46, R46, R49 ;  /* 0x000000312e2e723e */ /* 0x000fe200000000ff */
[----:B------:R-:W-:Y:S02]  /*9940*/  HADD2.F32 R31, -RZ, R32.H0_H0 ;  /* 0x20000020ff1f7230 */ /* 0x000fe40000004100 */
[----:B------:R-:W-:Y:S01]  /*9950*/  FMUL.FTZ R56, R35, R42 ;  /* 0x0000002a23387220 */ /* 0x000fe20000410000 */
[--C-:B------:R-:W-:Y:S01]  /*9960*/  HADD2.F32 R45, -RZ, R28.reuse.H1_H1 ;  /* 0x3000001cff2d7230 */ /* 0x100fe20000004100 */
[----:B------:R-:W-:Y:S01]  /*9970*/  F2FP.F16.F32.PACK_AB R51, R70, R51 ;  /* 0x000000334633723e */ /* 0x000fe200000000ff */
[----:B------:R-:W-:Y:S02]  /*9980*/  HADD2.F32 R29, -RZ, R28.H0_H0 ;  /* 0x2000001cff1d7230 */ /* 0x000fe40000004100 */
[----:B------:R-:W-:Y:S01]  /*9990*/  FMUL.FTZ R32, R31, R212 ;  /* 0x000000d41f207220 */ /* 0x000fe20000410000 */
[----:B------:R-:W-:-:S02]  /*99a0*/  HADD2.F32 R28, -RZ, R41.H0_H0 ;  /* 0x20000029ff1c7230 */ /* 0x000fc40000004100 */
[----:B------:R-:W-:Y:S01]  /*99b0*/  FMUL.FTZ R42, R45, R42 ;  /* 0x0000002a2d2a7220 */ /* 0x000fe20000410000 */
[----:B------:R-:W-:Y:S02]  /*99c0*/  HADD2.F32 R156, -RZ, R156.H0_H0 ;  /* 0x2000009cff9c7230 */ /* 0x000fe40000004100 */
[----:B------:R-:W-:Y:S01]  /*99d0*/  FMUL.FTZ R212, R29, R212 ;  /* 0x000000d41dd47220 */ /* 0x000fe20000410000 */
[----:B------:R-:W-:Y:S02]  /*99e0*/  HADD2.F32 R157, -RZ, R157.H0_H0 ;  /* 0x2000009dff9d7230 */ /* 0x000fe40000004100 */
[-C--:B------:R-:W-:Y:S01]  /*99f0*/  FFMA.FTZ R45, R45, R28.reuse, -R56 ;  /* 0x0000001c2d2d7223 */ /* 0x080fe20000010838 */
[----:B------:R-:W-:Y:S01]  /*9a00*/  FFMA.FTZ R35, R35, R28, R42 ;  /* 0x0000001c23237223 */ /* 0x000fe2000001002a */
[-C--:B------:R-:W-:Y:S01]  /*9a10*/  FFMA.FTZ R32, R29, R156.reuse, -R32 ;  /* 0x0000009c1d207223 */ /* 0x080fe20000010820 */
[----:B------:R-:W-:Y:S01]  /*9a20*/  FFMA.FTZ R212, R31, R156, R212 ;  /* 0x0000009c1fd47223 */ /* 0x000fe200000100d4 */
[----:B------:R-:W-:-:S02]  /*9a30*/  HADD2.F32 R28, -RZ, R34.H0_H0 ;  /* 0x20000022ff1c7230 */ /* 0x000fc40000004100 */
[----:B------:R-:W-:Y:S01]  /*9a40*/  HADD2.F32 R31, -RZ, R158.H0_H0 ;  /* 0x2000009eff1f7230 */ /* 0x000fe20000004100 */
[----:B------:R-:W-:Y:S01]  /*9a50*/  F2FP.F16.F32.PACK_AB R45, R45, R32 ;  /* 0x000000202d2d723e */ /* 0x000fe200000000ff */
[----:B------:R-:W-:Y:S01]  /*9a60*/  HADD2.F32 R29, -RZ, R44.H0_H0 ;  /* 0x2000002cff1d7230 */ /* 0x000fe20000004100 */
[----:B------:R-:W-:Y:S01]  /*9a70*/  F2FP.F16.F32.PACK_AB R32, R35, R212 ;  /* 0x000000d42320723e */ /* 0x000fe200000000ff */
[----:B------:R-:W-:Y:S02]  /*9a80*/  HADD2.F32 R42, -RZ, R30.H0_H0 ;  /* 0x2000001eff2a7230 */ /* 0x000fe40000004100 */
[-C--:B------:R-:W-:Y:S01]  /*9a90*/  FMUL.FTZ R41, R28, R31.reuse ;  /* 0x0000001f1c297220 */ /* 0x080fe20000410000 */
[----:B------:R-:W-:Y:S02]  /*9aa0*/  HADD2.F32 R34, -RZ, R34.H1_H1 ;  /* 0x30000022ff227230 */ /* 0x000fe40000004100 */
[----:B------:R-:W-:Y:S02]  /*9ab0*/  HADD2.F32 R30, -RZ, R30.H1_H1 ;  /* 0x3000001eff1e7230 */ /* 0x000fe40000004100 */
[----:B------:R-:W-:Y:S01]  /*9ac0*/  FMUL.FTZ R31, R42, R31 ;  /* 0x0000001f2a1f7220 */ /* 0x000fe20000410000 */
[----:B------:R-:W-:-:S02]  /*9ad0*/  HADD2.F32 R43, -RZ, R43.H0_H0 ;  /* 0x2000002bff2b7230 */ /* 0x000fc40000004100 */
[----:B------:R-:W-:Y:S01]  /*9ae0*/  FMUL.FTZ R47, R34, R29 ;  /* 0x0000001d222f7220 */ /* 0x000fe20000410000 */
[----:B------:R-:W-:Y:S01]  /*9af0*/  FFMA.FTZ R42, R42, R157, -R41 ;  /* 0x0000009d2a2a7223 */ /* 0x000fe20000010829 */
[----:B------:R-:W-:Y:S01]  /*9b00*/  FMUL.FTZ R29, R30, R29 ;  /* 0x0000001d1e1d7220 */ /* 0x000fe20000410000 */
[----:B------:R-:W-:Y:S01]  /*9b10*/  FFMA.FTZ R28, R28, R157, R31 ;  /* 0x0000009d1c1c7223 */ /* 0x000fe2000001001f */
[-C--:B------:R-:W-:Y:S01]  /*9b20*/  FFMA.FTZ R47, R30, R43.reuse, -R47 ;  /* 0x0000002b1e2f7223 */ /* 0x080fe2000001082f */
[----:B------:R-:W-:Y:S01]  /*9b30*/  F2FP.F16.F32.PACK_AB R31, R33, R48 ;  /* 0x00000030211f723e */ /* 0x000fe200000000ff */
[----:B------:R-:W-:Y:S01]  /*9b40*/  FFMA.FTZ R29, R34, R43, R29 ;  /* 0x0000002b221d7223 */ /* 0x000fe2000001001d */
[----:B------:R-:W-:Y:S01]  /*9b50*/  F2FP.F16.F32.PACK_AB R33, R68, R50 ;  /* 0x000000324421723e */ /* 0x000fe200000000ff */
[----:B------:R-:W-:Y:S01]  /*9b60*/  IMAD.MOV.U32 R35, RZ, RZ, R51 ;  /* 0x000000ffff237224 */ /* 0x000fe200078e0033 */
[----:B------:R-:W-:Y:S02]  /*9b70*/  F2FP.F16.F32.PACK_AB R30, R47, R42 ;  /* 0x0000002a2f1e723e */ /* 0x000fe400000000ff */
[----:B------:R-:W-:Y:S01]  /*9b80*/  F2FP.F16.F32.PACK_AB R34, R29, R28 ;  /* 0x0000001c1d22723e */ /* 0x000fe200000000ff */
[----:B------:R-:W-:-:S02]  /*9b90*/  IMAD.MOV.U32 R28, RZ, RZ, R45 ;  /* 0x000000ffff1c7224 */ /* 0x000fc400078e002d */
[----:B------:R-:W-:-:S07]  /*9ba0*/  IMAD.MOV.U32 R29, RZ, RZ, R46 ;  /* 0x000000ffff1d7224 */ /* 0x000fce00078e002e */
.L_x_1551:
[----:B------:R-:W-:Y:S05]  /*9bb0*/  BSYNC B2 ;  /* 0x0000000000027941 */ /* 0x000fea0003800000 */
.L_x_1550:
[----:B0-----:R0:W-:Y:S04]  /*9bc0*/  STG.E.128 desc[UR46][R36.64], R28 ;  /* 0x0000001c24007986 */ /* 0x0011e8000c101d2e */
[----:B--2---:R0:W-:Y:S02]  /*9bd0*/  @!P3 STG.E.128 desc[UR46][R38.64], R32 ;  /* 0x000000202600b986 */ /* 0x0041e4000c101d2e */
.L_x_1549:
[----:B------:R-:W-:Y:S05]  /*9be0*/  BSYNC B1 ;  /* 0x0000000000017941 */ /* 0x000fea0003800000 */
.L_x_1548:
[----:B------:R-:W-:-:S13]  /*9bf0*/  ISETP.NE.AND P3, PT, R9, RZ, PT ;  /* 0x000000ff0900720c */ /* 0x000fda0003f65270 */
[----:B------:R-:W-:Y:S05]  /*9c00*/  @!P3 BRA `(.L_x_1502) ;  /* 0x0000000800c4b947 */ /* 0x000fea0003800000 */
[----:B------:R-:W-:Y:S01]  /*9c10*/  LOP3.LUT P4, RZ, R17, 0x1, RZ, 0xc0, !PT ;  /* 0x0000000111ff7812 */ /* 0x000fe2000788c0ff */
[----:B------:R-:W-:Y:S01]  /*9c20*/  BSSY B1, `(.L_x_1552) ;  /* 0x000006d000017945 */ /* 0x000fe20003800000 */
[----:B0-----:R-:W-:Y:S02]  /*9c30*/  SHF.R.U32.HI R31, RZ, 0x3, R173 ;  /* 0x00000003ff1f7819 */ /* 0x001fe400000116ad */
[----:B------:R-:W-:Y:S02]  /*9c40*/  SEL R146, R123, R146, !P4 ;  /* 0x000000927b927207 */ /* 0x000fe40006000000 */
[----:B---34-:R-:W-:Y:S02]  /*9c50*/  IADD3 R37, P3, P4, R86, R124, R12 ;  /* 0x0000007c56257210 */ /* 0x018fe40007c7e00c */
[----:B------:R-:W-:Y:S02]  /*9c60*/  SHF.R.S32.HI R29, RZ, 0x1f, R146 ;  /* 0x0000001fff1d7819 */ /* 0x000fe40000011492 */
[----:B------:R-:W-:-:S02]  /*9c70*/  IADD3.X R42, R85, R40, R110, P3, P4 ;  /* 0x00000028552a7210 */ /* 0x000fc40001fe846e */
[----:B------:R-:W-:Y:S02]  /*9c80*/  LEA.HI R146, R29, R146, RZ, 0x4 ;  /* 0x000000921d927211 */ /* 0x000fe400078f20ff */
[----:B------:R-:W-:Y:S02]  /*9c90*/  ISETP.GE.AND P4, PT, R166, R122, PT ;  /* 0x0000007aa600720c */ /* 0x000fe40003f86270 */
[----:B------:R-:W-:Y:S02]  /*9ca0*/  LEA.HI.SX32 R146, R146, R113, 0x1c ;  /* 0x0000007192927211 */ /* 0x000fe400078fe2ff */
[C---:B------:R-:W-:Y:S02]  /*9cb0*/  LEA R36, P3, R37.reuse, R114, 0x1 ;  /* 0x0000007225247211 */ /* 0x040fe400078608ff */
[----:B------:R-:W-:Y:S01]  /*9cc0*/  SHF.R.S32.HI R29, RZ, 0x1f, R146 ;  /* 0x0000001fff1d7819 */ /* 0x000fe20000011492 */
[----:B------:R-:W-:Y:S01]  /*9cd0*/  IMAD.SHL.U32 R38, R146, 0x8, RZ ;  /* 0x0000000892267824 */ /* 0x000fe200078e00ff */
[----:B------:R-:W-:-:S02]  /*9ce0*/  LEA.HI.X R37, R37, R115, R42, 0x1, P3 ;  /* 0x0000007325257211 */ /* 0x000fc400018f0c2a */
[----:B------:R-:W-:Y:S02]  /*9cf0*/  LEA.HI R29, R29, R146, RZ, 0x3 ;  /* 0x000000921d1d7211 */ /* 0x000fe400078f18ff */
[----:B------:R-:W-:Y:S02]  /*9d00*/  LOP3.LUT R28, R173, 0x38, R38, 0xf8, !PT ;  /* 0x00000038ad1c7812 */ /* 0x000fe400078ef826 */
[----:B------:R-:W-:Y:S02]  /*9d10*/  SHF.R.S32.HI R30, RZ, 0x3, R29 ;  /* 0x00000003ff1e7819 */ /* 0x000fe4000001141d */
[----:B------:R-:W-:-:S03]  /*9d20*/  LOP3.LUT R28, R28, R31, RZ, 0x3c, !PT ;  /* 0x0000001f1c1c7212 */ /* 0x000fc600078e3cff */
[----:B------:R-:W-:-:S04]  /*9d30*/  IMAD R29, R30, 0x1800, R179 ;  /* 0x000018001e1d7824 */ /* 0x000fc800078e02b3 */
[----:B------:R-:W-:Y:S02]  /*9d40*/  IMAD.IADD R31, R29, 0x1, R28 ;  /* 0x000000011d1f7824 */ /* 0x000fe400078e021c */
[C---:B------:R-:W-:Y:S02]  /*9d50*/  IMAD R29, R16.reuse, 0x4800, R138 ;  /* 0x00004800101d7824 */ /* 0x040fe400078e028a */
[----:B------:R-:W-:Y:S02]  /*9d60*/  IMAD R31, R16, 0x4800, R31 ;  /* 0x00004800101f7824 */ /* 0x000fe400078e021f */
[--C-:B------:R-:W-:Y:S02]  /*9d70*/  IMAD R29, R29, 0x2, R2.reuse ;  /* 0x000000021d1d7824 */ /* 0x100fe400078e0202 */
[----:B------:R-:W-:-:S04]  /*9d80*/  IMAD R32, R31, 0x2, R2 ;  /* 0x000000021f207824 */ /* 0x000fc800078e0202 */
[----:B------:R-:W0:Y:S04]  /*9d90*/  LDS.128 R28, [R29+0x18400] ;  /* 0x018400001d1c7984 */ /* 0x000e280000000c00 */
[----:B------:R-:W2:Y:S01]  /*9da0*/  LDS.128 R32, [R32+0x18400] ;  /* 0x0184000020207984 */ /* 0x000ea20000000c00 */
[----:B------:R-:W-:Y:S05]  /*9db0*/  @P4 BRA `(.L_x_1553) ;  /* 0x00000004004c4947 */ /* 0x000fea0003800000 */
[----:B------:R-:W-:Y:S01]  /*9dc0*/  SHF.R.U32.HI R49, RZ, 0x10, R65 ;  /* 0x00000010ff317819 */ /* 0x000fe20000011641 */
[----:B------:R-:W-:Y:S01]  /*9dd0*/  HADD2.F32 R50, -RZ, R154.H1_H1 ;  /* 0x3000009aff327230 */ /* 0x000fe20000004100 */
[----:B--2---:R-:W-:Y:S01]  /*9de0*/  MOV R44, R33 ;  /* 0x00000021002c7202 */ /* 0x004fe20000000f00 */
[----:B0-----:R-:W-:Y:S01]  /*9df0*/  IMAD.MOV.U32 R33, RZ, RZ, R31 ;  /* 0x000000ffff217224 */ /* 0x001fe200078e001f */
[--C-:B------:R-:W-:Y:S01]  /*9e00*/  SHF.R.U64 R39, R52, 0x10, R53.reuse ;  /* 0x0000001034277819 */ /* 0x100fe20000001235 */
[----:B------:R-:W-:Y:S01]  /*9e10*/  HADD2.F32 R49, -RZ, R49.H0_H0 ;  /* 0x20000031ff317230 */ /* 0x000fe20000004100 */
[----:B------:R-:W-:Y:S01]  /*9e20*/  SHF.R.U32.HI R52, RZ, 0x10, R53 ;  /* 0x00000010ff347819 */ /* 0x000fe20000011635 */
[--C-:B------:R-:W-:Y:S01]  /*9e30*/  HADD2.F32 R45, -RZ, R44.reuse.H0_H0 ;  /* 0x2000002cff2d7230 */ /* 0x100fe20000004100 */
[--C-:B------:R-:W-:Y:S01]  /*9e40*/  SHF.R.U64 R43, R66, 0x10, R67.reuse ;  /* 0x00000010422b7819 */ /* 0x100fe20000001243 */
[----:B------:R-:W-:Y:S01]  /*9e50*/  HADD2.F32 R46, -RZ, R44.H1_H1 ;  /* 0x3000002cff2e7230 */ /* 0x000fe20000004100 */
[----:B------:R-:W-:Y:S01]  /*9e60*/  SHF.R.U32.HI R66, RZ, 0x10, R67 ;  /* 0x00000010ff427819 */ /* 0x000fe20000011643 */
[--C-:B------:R-:W-:Y:S01]  /*9e70*/  HADD2.F32 R31, -RZ, R29.reuse.H0_H0 ;  /* 0x2000001dff1f7230 */ /* 0x100fe20000004100 */
[----:B------:R-:W-:Y:S01]  /*9e80*/  SHF.R.U64 R41, R54, 0x10, R55 ;  /* 0x0000001036297819 */ /* 0x000fe20000001237 */
[----:B------:R-:W-:-:S02]  /*9e90*/  HADD2.F32 R44, -RZ, R29.H1_H1 ;  /* 0x3000001dff2c7230 */ /* 0x000fc40000004100 */
[-C--:B------:R-:W-:Y:S01]  /*9ea0*/  FMUL.FTZ R51, R46, R49.reuse ;  /* 0x000000312e337220 */ /* 0x080fe20000410000 */
[----:B------:R-:W-:Y:S01]  /*9eb0*/  HADD2.F32 R48, -RZ, R152.H1_H1 ;  /* 0x30000098ff307230 */ /* 0x000fe20000004100 */
[----:B------:R-:W-:Y:S01]  /*9ec0*/  SHF.R.U32.HI R54, RZ, 0x10, R55 ;  /* 0x00000010ff367819 */ /* 0x000fe20000011637 */
[----:B------:R-:W-:Y:S02]  /*9ed0*/  HADD2.F32 R47, -RZ, R52.H0_H0 ;  /* 0x20000034ff2f7230 */ /* 0x000fe40000004100 */
[-C--:B------:R-:W-:Y:S01]  /*9ee0*/  FMUL.FTZ R52, R45, R50.reuse ;  /* 0x000000322d347220 */ /* 0x080fe20000410000 */
[C---:B------:R-:W-:Y:S01]  /*9ef0*/  FMUL.FTZ R50, R31.reuse, R50 ;  /* 0x000000321f327220 */ /* 0x040fe20000410000 */
[----:B------:R-:W-:Y:S01]  /*9f00*/  FMUL.FTZ R49, R44, R49 ;  /* 0x000000312c317220 */ /* 0x000fe20000410000 */
[----:B------:R-:W-:Y:S02]  /*9f10*/  HADD2.F32 R56, -RZ, R153.H1_H1 ;  /* 0x30000099ff387230 */ /* 0x000fe40000004100 */
[-C--:B------:R-:W-:Y:S01]  /*9f20*/  FFMA.FTZ R29, R31, R48.reuse, -R52 ;  /* 0x000000301f1d7223 */ /* 0x080fe20000010834 */
[----:B------:R-:W-:Y:S01]  /*9f30*/  FFMA.FTZ R31, R45, R48, R50 ;  /* 0x000000302d1f7223 */ /* 0x000fe20000010032 */
[----:B------:R-:W-:Y:S01]  /*9f40*/  FFMA.FTZ R46, R46, R47, R49 ;  /* 0x0000002f2e2e7223 */ /* 0x000fe20000010031 */
[----:B------:R-:W-:-:S02]  /*9f50*/  HADD2.F32 R45, -RZ, R35.H0_H0 ;  /* 0x20000023ff2d7230 */ /* 0x000fc40000004100 */
[----:B------:R-:W-:Y:S01]  /*9f60*/  FFMA.FTZ R44, R44, R47, -R51 ;  /* 0x0000002f2c2c7223 */ /* 0x000fe20000010833 */
[----:B------:R-:W-:Y:S01]  /*9f70*/  HADD2.F32 R50, -RZ, R35.H1_H1 ;  /* 0x30000023ff327230 */ /* 0x000fe20000004100 */
[----:B------:R-:W-:Y:S01]  /*9f80*/  SHF.R.U64 R42, R64, 0x10, R65 ;  /* 0x00000010402a7819 */ /* 0x000fe20000001241 */
[----:B------:R-:W-:Y:S02]  /*9f90*/  HADD2.F32 R49, -RZ, R66.H0_H0 ;  /* 0x20000042ff317230 */ /* 0x000fe40000004100 */
[--C-:B------:R-:W-:Y:S01]  /*9fa0*/  HADD2.F32 R35, -RZ, R33.reuse.H0_H0 ;  /* 0x20000021ff237230 */ /* 0x100fe20000004100 */
[----:B------:R-:W-:Y:S01]  /*9fb0*/  F2FP.F16.F32.PACK_AB R29, R44, R29 ;  /* 0x0000001d2c1d723e */ /* 0x000fe200000000ff */
[----:B------:R-:W-:Y:S02]  /*9fc0*/  HADD2.F32 R48, -RZ, R33.H1_H1 ;  /* 0x30000021ff307230 */ /* 0x000fe40000004100 */
[----:B------:R-:W-:Y:S01]  /*9fd0*/  FMUL.FTZ R51, R50, R49 ;  /* 0x0000003132337220 */ /* 0x000fe20000410000 */
[----:B------:R-:W-:-:S02]  /*9fe0*/  HADD2.F32 R52, -RZ, R151.H0_H0 ;  /* 0x20000097ff347230 */ /* 0x000fc40000004100 */
[----:B------:R-:W-:Y:S02]  /*9ff0*/  HADD2.F32 R47, -RZ, R54.H0_H0 ;  /* 0x20000036ff2f7230 */ /* 0x000fe40000004100 */
[-C--:B------:R-:W-:Y:S01]  /*a000*/  FMUL.FTZ R54, R45, R56.reuse ;  /* 0x000000382d367220 */ /* 0x080fe20000410000 */
[C---:B------:R-:W-:Y:S01]  /*a010*/  FMUL.FTZ R56, R35.reuse, R56 ;  /* 0x0000003823387220 */ /* 0x040fe20000410000 */
[C---:B------:R-:W-:Y:S01]  /*a020*/  FMUL.FTZ R49, R48.reuse, R49 ;  /* 0x0000003130317220 */ /* 0x040fe20000410000 */
[----:B------:R-:W-:Y:S02]  /*a030*/  HADD2.F32 R39, -RZ, R39.H0_H0 ;  /* 0x20000027ff277230 */ /* 0x000fe40000004100 */
[-C--:B------:R-:W-:Y:S01]  /*a040*/  FFMA.FTZ R33, R35, R52.reuse, -R54 ;  /* 0x0000003423217223 */ /* 0x080fe20000010836 */
[----:B------:R-:W-:Y:S01]  /*a050*/  FFMA.FTZ R35, R45, R52, R56 ;  /* 0x000000342d237223 */ /* 0x000fe20000010038 */
[-C--:B------:R-:W-:Y:S01]  /*a060*/  FFMA.FTZ R48, R48, R47.reuse, -R51 ;  /* 0x0000002f30307223 */ /* 0x080fe20000010833 */
[----:B------:R-:W-:Y:S01]  /*a070*/  FFMA.FTZ R50, R50, R47, R49 ;  /* 0x0000002f32327223 */ /* 0x000fe20000010031 */
[----:B------:R-:W-:-:S02]  /*a080*/  HADD2.F32 R45, -RZ, R32.H0_H0 ;  /* 0x20000020ff2d7230 */ /* 0x000fc40000004100 */
[----:B------:R-:W-:Y:S01]  /*a090*/  HADD2.F32 R47, -RZ, R32.H1_H1 ;  /* 0x30000020ff2f7230 */ /* 0x000fe20000004100 */
[----:B------:R-:W-:Y:S01]  /*a0a0*/  F2FP.F16.F32.PACK_AB R48, R48, R33 ;  /* 0x000000213030723e */ /* 0x000fe200000000ff */
[----:B------:R-:W-:Y:S01]  /*a0b0*/  HADD2.F32 R49, -RZ, R42.H0_H0 ;  /* 0x2000002aff317230 */ /* 0x000fe20000004100 */
[----:B------:R-:W-:Y:S01]  /*a0c0*/  F2FP.F16.F32.PACK_AB R33, R46, R31 ;  /* 0x0000001f2e21723e */ /* 0x000fe200000000ff */
[----:B------:R-:W-:Y:S01]  /*a0d0*/  HADD2.F32 R32, -RZ, R28.H1_H1 ;  /* 0x3000001cff207230 */ /* 0x000fe20000004100 */
[----:B------:R-:W-:Y:S01]  /*a0e0*/  F2FP.F16.F32.PACK_AB R35, R50, R35 ;  /* 0x000000233223723e */ /* 0x000fe200000000ff */
[----:B------:R-:W-:Y:S02]  /*a0f0*/  HADD2.F32 R154, -RZ, R154.H0_H0 ;  /* 0x2000009aff9a7230 */ /* 0x000fe40000004100 */
[-C--:B------:R-:W-:Y:S01]  /*a100*/  FMUL.FTZ R53, R47, R49.reuse ;  /* 0x000000312f357220 */ /* 0x080fe20000410000 */
[----:B------:R-:W-:Y:S02]  /*a110*/  HADD2.F32 R42, -RZ, R28.H0_H0 ;  /* 0x2000001cff2a7230 */ /* 0x000fe40000004100 */
[----:B------:R-:W-:Y:S01]  /*a120*/  FMUL.FTZ R52, R32, R49 ;  /* 0x0000003120347220 */ /* 0x000fe20000410000 */
[----:B------:R-:W-:-:S02]  /*a130*/  HADD2.F32 R152, -RZ, R152.H0_H0 ;  /* 0x20000098ff987230 */ /* 0x000fc40000004100 */
[-C--:B------:R-:W-:Y:S01]  /*a140*/  FFMA.FTZ R53, R32, R39.reuse, -R53 ;  /* 0x0000002720357223 */ /* 0x080fe20000010835 */
[-C--:B------:R-:W-:Y:S01]  /*a150*/  FMUL.FTZ R51, R45, R154.reuse ;  /* 0x0000009a2d337220 */ /* 0x080fe20000410000 */
[----:B------:R-:W-:Y:S01]  /*a160*/  FFMA.FTZ R47, R47, R39, R52 ;  /* 0x000000272f2f7223 */ /* 0x000fe20000010034 */
[----:B------:R-:W-:Y:S02]  /*a170*/  HADD2.F32 R39, -RZ, R34.H0_H0 ;  /* 0x20000022ff277230 */ /* 0x000fe40000004100 */
[C---:B------:R-:W-:Y:S01]  /*a180*/  FMUL.FTZ R154, R42.reuse, R154 ;  /* 0x0000009a2a9a7220 */ /* 0x040fe20000410000 */
[----:B------:R-:W-:Y:S02]  /*a190*/  HADD2.F32 R43, -RZ, R43.H0_H0 ;  /* 0x2000002bff2b7230 */ /* 0x000fe40000004100 */
[-C--:B------:R-:W-:Y:S01]  /*a1a0*/  FFMA.FTZ R28, R42, R152.reuse, -R51 ;  /* 0x000000982a1c7223 */ /* 0x080fe20000010833 */
[----:B------:R-:W-:Y:S02]  /*a1b0*/  HADD2.F32 R32, -RZ, R30.H0_H0 ;  /* 0x2000001eff207230 */ /* 0x000fe40000004100 */
[----:B------:R-:W-:Y:S01]  /*a1c0*/  FFMA.FTZ R154, R45, R152, R154 ;  /* 0x000000982d9a7223 */ /* 0x000fe2000001009a */
[----:B------:R-:W-:-:S02]  /*a1d0*/  HADD2.F32 R34, -RZ, R34.H1_H1 ;  /* 0x30000022ff227230 */ /* 0x000fc40000004100 */
[----:B------:R-:W-:Y:S01]  /*a1e0*/  HADD2.F32 R153, -RZ, R153.H0_H0 ;  /* 0x20000099ff997230 */ /* 0x000fe20000004100 */
[----:B------:R-:W-:Y:S01]  /*a1f0*/  F2FP.F16.F32.PACK_AB R28, R53, R28 ;  /* 0x0000001c351c723e */ /* 0x000fe200000000ff */
[----:B------:R-:W-:Y:S02]  /*a200*/  HADD2.F32 R30, -RZ, R30.H1_H1 ;  /* 0x3000001eff1e7230 */ /* 0x000fe40000004100 */
[----:B------:R-:W-:Y:S01]  /*a210*/  FMUL.FTZ R49, R34, R43 ;  /* 0x0000002b22317220 */ /* 0x000fe20000410000 */
[----:B------:R-:W-:Y:S02]  /*a220*/  HADD2.F32 R151, -RZ, R151.H1_H1 ;  /* 0x30000097ff977230 */ /* 0x000fe40000004100 */
[-C--:B------:R-:W-:Y:S01]  /*a230*/  FMUL.FTZ R45, R39, R153.reuse ;  /* 0x00000099272d7220 */ /* 0x080fe20000410000 */
[----:B------:R-:W-:Y:S02]  /*a240*/  HADD2.F32 R41, -RZ, R41.H0_H0 ;  /* 0x20000029ff297230 */ /* 0x000fe40000004100 */
[----:B------:R-:W-:Y:S01]  /*a250*/  FMUL.FTZ R42, R32, R153 ;  /* 0x00000099202a7220 */ /* 0x000fe20000410000 */
[----:B------:R-:W-:Y:S01]  /*a260*/  FMUL.FTZ R43, R30, R43 ;  /* 0x0000002b1e2b7220 */ /* 0x000fe20000410000 */
[-C--:B------:R-:W-:Y:S01]  /*a270*/  FFMA.FTZ R45, R32, R151.reuse, -R45 ;  /* 0x00000097202d7223 */ /* 0x080fe2000001082d */
[----:B------:R-:W-:Y:S01]  /*a280*/  F2FP.F16.F32.PACK_AB R32, R47, R154 ;  /* 0x0000009a2f20723e */ /* 0x000fe200000000ff */
[----:B------:R-:W-:Y:S01]  /*a290*/  FFMA.FTZ R42, R39, R151, R42 ;  /* 0x00000097272a7223 */ /* 0x000fe2000001002a */
[-C--:B------:R-:W-:Y:S01]  /*a2a0*/  FFMA.FTZ R30, R30, R41.reuse, -R49 ;  /* 0x000000291e1e7223 */ /* 0x080fe20000010831 */
[----:B------:R-:W-:Y:S01]  /*a2b0*/  FFMA.FTZ R43, R34, R41, R43 ;  /* 0x00000029222b7223 */ /* 0x000fe2000001002b */
[----:B------:R-:W-:-:S03]  /*a2c0*/  IMAD.MOV.U32 R31, RZ, RZ, R48 ;  /* 0x000000ffff1f7224 */ /* 0x000fc600078e0030 */
[----:B------:R-:W-:Y:S02]  /*a2d0*/  F2FP.F16.F32.PACK_AB R30, R30, R45 ;  /* 0x0000002d1e1e723e */ /* 0x000fe400000000ff */
[----:B------:R-:W-:-:S07]  /*a2e0*/  F2FP.F16.F32.PACK_AB R34, R43, R42 ;  /* 0x0000002a2b22723e */ /* 0x000fce00000000ff */
.L_x_1553:
[----:B------:R-:W-:Y:S05]  /*a2f0*/  BSYNC B1 ;  /* 0x0000000000017941 */ /* 0x000fea0003800000 */
.L_x_1552:
[----:B0-----:R0:W-:Y:S01]  /*a300*/  STG.E.128 desc[UR46][R36.64], R28 ;  /* 0x0000001c24007986 */ /* 0x0011e2000c101d2e */
[----:B------:R-:W-:-:S13]  /*a310*/  ISETP.GE.AND P3, PT, R38, R145, PT ;  /* 0x000000912600720c */ /* 0x000fda0003f66270 */
[----:B------:R-:W-:Y:S05]  /*a320*/  @P3 BRA `(.L_x_1502) ;  /* 0x0000000000fc3947 */ /* 0x000fea0003800000 */
[--C-:B------:R-:W-:Y:S02]  /*a330*/  IADD3 R124, P3, P4, R86, R124, R38.reuse ;  /* 0x0000007c567c7210 */ /* 0x100fe40007c7e026 */
[----:B------:R-:W-:-:S04]  /*a340*/  SHF.R.S32.HI R38, RZ, 0x1f, R38 ;  /* 0x0000001fff267819 */ /* 0x000fc80000011426 */
[----:B------:R-:W-:Y:S02]  /*a350*/  IADD3.X R40, R85, R40, R38, P3, P4 ;  /* 0x0000002855287210 */ /* 0x000fe40001fe8426 */
[----:B------:R-:W-:-:S04]  /*a360*/  LEA R114, P3, R124, R114, 0x1 ;  /* 0x000000727c727211 */ /* 0x000fc800078608ff */
[----:B------:R-:W-:-:S05]  /*a370*/  LEA.HI.X R115, R124, R115, R40, 0x1, P3 ;  /* 0x000000737c737211 */ /* 0x000fca00018f0c28 */
[----:B--2---:R2:W-:Y:S01]  /*a380*/  STG.E.128 desc[UR46][R114.64], R32 ;  /* 0x0000002072007986 */ /* 0x0045e2000c101d2e */
[----:B------:R-:W-:Y:S05]  /*a390*/  BRA `(.L_x_1502) ;  /* 0x0000000000e07947 */ /* 0x000fea0003800000 */
.L_x_1469:
[----:B------:R-:W2:Y:S02]  /*a3a0*/  LDL R28, [R1+0x38] ;  /* 0x00003800011c7983 */ /* 0x000ea40000100800 */
[----:B--2---:R-:W-:-:S13]  /*a3b0*/  R2UR UR4, R28 ;  /* 0x000000001c0472ca */ /* 0x004fda00000e0000 */
[----:B------:R-:W-:-:S06]  /*a3c0*/  UISETP.NE.AND UP0, UPT, UR4, 0x3, UPT ;  /* 0x000000030400788c */ /* 0x000fcc000bf05270 */
[----:B------:R-:W-:-:S13]  /*a3d0*/  PLOP3.LUT P2, PT, PT, PT, UP0, 0x80, 0x0 ;  /* 0x000000000000781c */ /* 0x000fda0003f4f008 */
[----:B------:R-:W-:Y:S05]  /*a3e0*/  @!P2 BRA `(.L_x_1554) ;  /* 0x000000000004a947 */ /* 0x000fea0003800000 */
[----:B------:R-:W-:Y:S01]  /*a3f0*/  BPT.TRAP 0x1 ;  /* 0x000000040000795c */ /* 0x000fe20000300000 */
.L_x_1554:
[----:B------:R-:W-:Y:S01]  /*a400*/  IMAD R3, R16, 0x8, R2 ;  /* 0x0000000810037824 */ /* 0x000fe200078e0202 */
[----:B------:R-:W-:Y:S01]  /*a410*/  SHF.L.U32 R0, R167, 0x1f, RZ ;  /* 0x0000001fa7007819 */ /* 0x000fe200000006ff */
[----:B------:R-:W-:Y:S01]  /*a420*/  IMAD R4, R24, -0x60, R25 ;  /* 0xffffffa018047824 */ /* 0x000fe200078e0219 */
[----:B------:R-:W-:Y:S02]  /*a430*/  BSSY B1, `(.L_x_1555) ;  /* 0x0000005000017945 */ /* 0x000fe40003800000 */
[----:B------:R-:W0:Y:S02]  /*a440*/  SYNCS.PHASECHK.TRANS64.TRYWAIT P4, [R3+URZ+0x2a890], R0 ;  /* 0x02a89000030075a7 */ /* 0x000e24000808017f */
[----:B------:R-:W-:-:S04]  /*a450*/  VIMNMX R4, R4, 0x60, PT ;  /* 0x0000006004047848 */ /* 0x000fc80003fe0100 */
[----:B------:R-:W-:Y:S01]  /*a460*/  ISETP.GE.AND P3, PT, R162, R4, PT ;  /* 0x00000004a200720c */ /* 0x000fe20003f66270 */
[----:B0-----:R-:W-:-:S12]  /*a470*/  @!P4 BRA `(.L_x_1556) ;  /* 0x0000020000a0c947 */ /* 0x001fd80003800000 */
.L_x_1930:
[----:B------:R-:W-:Y:S05]  /*a480*/  BSYNC B1 ;  /* 0x0000000000017941 */ /* 0x000fea0003800000 */
.L_x_1555:
[----:B------:R-:W-:Y:S04]  /*a490*/  BSSY B1, `(.L_x_1557) ;  /* 0x0000014000017945 */ /* 0x000fe80003800000 */
[----:B------:R-:W-:Y:S05]  /*a4a0*/  @P3 BRA `(.L_x_1558) ;  /* 0x0000000000483947 */ /* 0x000fea0003800000 */
[----:B------:R-:W-:Y:S02]  /*a4b0*/  ISETP.NE.AND P4, PT, R11, RZ, PT ;  /* 0x000000ff0b00720c */ /* 0x000fe40003f85270 */
[----:B------:R-:W-:-:S11]  /*a4c0*/  ISETP.NE.AND P3, PT, R10, RZ, PT ;  /* 0x000000ff0a00720c */ /* 0x000fd60003f65270 */
[----:B------:R-:W1:Y:S04]  /*a4d0*/  @P4 LDS.128 R28, [R39] ;  /* 0x00000000271c4984 */ /* 0x000e680000000c00 */
[----:B------:R-:W2:Y:S04]  /*a4e0*/  @P3 LDS.128 R32, [R38] ;  /* 0x0000000026203984 */ /* 0x000ea80000000c00 */
[----:B-1----:R-:W-:Y:S01]  /*a4f0*/  @P4 STG.E.128 desc[UR46][R40.64], R28 ;  /* 0x0000001c28004986 */ /* 0x002fe2000c101d2e */
[----:B------:R-:W-:-:S03]  /*a500*/  ISETP.NE.AND P4, PT, R9, RZ, PT ;  /* 0x000000ff0900720c */ /* 0x000fc60003f85270 */
[----:B--2---:R-:W-:Y:S01]  /*a510*/  @P3 STG.E.128 desc[UR46][R40.64+0x40], R32 ;  /* 0x0000402028003986 */ /* 0x004fe2000c101d2e */
[----:B------:R-:W-:-:S09]  /*a520*/  ISETP.NE.AND P3, PT, R8, RZ, PT ;  /* 0x000000ff0800720c */ /* 0x000fd20003f65270 */
[----:B------:R-:W1:Y:S04]  /*a530*/  @P4 LDS.128 R28, [R39+0x3000] ;  /* 0x00300000271c4984 */ /* 0x000e680000000c00 */
[----:B------:R-:W2:Y:S04]  /*a540*/  @P3 LDS.128 R32, [R38+0x3000] ;  /* 0x0030000026203984 */ /* 0x000ea80000000c00 */
[----:B-1----:R-:W-:Y:S01]  /*a550*/  @P4 STG.E.128 desc[UR46][R40.64+0x80], R28 ;  /* 0x0000801c28004986 */ /* 0x002fe2000c101d2e */
[----:B------:R-:W-:-:S03]  /*a560*/  ISETP.NE.AND P4, PT, R6, RZ, PT ;  /* 0x000000ff0600720c */ /* 0x000fc60003f85270 */
[----:B--2---:R-:W-:Y:S01]  /*a570*/  @P3 STG.E.128 desc[UR46][R40.64+0xc0], R32 ;  /* 0x0000c02028003986 */ /* 0x004fe2000c101d2e */
[----:B------:R-:W-:-:S09]  /*a580*/  ISETP.NE.AND P3, PT, R7, RZ, PT ;  /* 0x000000ff0700720c */ /* 0x000fd20003f65270 */
[----:B------:R-:W1:Y:S04]  /*a590*/  @P4 LDS.128 R32, [R38+0x6000] ;  /* 0x0060000026204984 */ /* 0x000e680000000c00 */
[----:B------:R-:W2:Y:S04]  /*a5a0*/  @P3 LDS.128 R28, [R39+0x6000] ;  /* 0x00600000271c3984 */ /* 0x000ea80000000c00 */
[----:B-1----:R1:W-:Y:S04]  /*a5b0*/  @P4 STG.E.128 desc[UR46][R40.64+0x140], R32 ;  /* 0x0001402028004986 */ /* 0x0023e8000c101d2e */
[----:B--2---:R1:W-:Y:S02]  /*a5c0*/  @P3 STG.E.128 desc[UR46][R40.64+0x100], R28 ;  /* 0x0001001c28003986 */ /* 0x0043e4000c101d2e */
.L_x_1558:
[----:B------:R-:W-:Y:S05]  /*a5d0*/  BSYNC B1 ;  /* 0x0000000000017941 */ /* 0x000fea0003800000 */
.L_x_1557:
[----:B------:R-:W-:-:S13]  /*a5e0*/  ISETP.GE.AND P3, PT, R189, R4, PT ;  /* 0x00000004bd00720c */ /* 0x000fda0003f66270 */
[----:B------:R-:W-:Y:S05]  /*a5f0*/  @P3 BRA `(.L_x_1502) ;  /* 0x0000000000483947 */ /* 0x000fea0003800000 */
[----:B------:R-:W-:Y:S02]  /*a600*/  ISETP.NE.AND P4, PT, R11, RZ, PT ;  /* 0x000000ff0b00720c */ /* 0x000fe40003f85270 */
[----:B------:R-:W-:-:S11]  /*a610*/  ISETP.NE.AND P3, PT, R9, RZ, PT ;  /* 0x000000ff0900720c */ /* 0x000fd60003f65270 */
[----:B-1----:R-:W1:Y:S04]  /*a620*/  @P4 LDS.128 R28, [R39+0x2000] ;  /* 0x00200000271c4984 */ /* 0x002e680000000c00 */
[----:B------:R-:W2:Y:S04]  /*a630*/  @P3 LDS.128 R32, [R39+0x5000] ;  /* 0x0050000027203984 */ /* 0x000ea80000000c00 */
        /* <DEDUP_REMOVED lines=14> */
.L_x_1502:
[----:B------:R-:W-:Y:S05]  /*a720*/  BSYNC B0 ;  /* 0x0000000000007941 */ /* 0x000fea0003800000 */
.L_x_1468:
        /* <DEDUP_REMOVED lines=17> */
.L_x_1560:
[----:B------:R-:W-:Y:S05]  /*a840*/  BSYNC B0 ;  /* 0x0000000000007941 */ /* 0x000fea0003800000 */
.L_x_1559:
[----:B------:R-:W1:Y:S01]  /*a850*/  SYNCS.PHASECHK.TRANS64.TRYWAIT P4, [R3+URZ+0x2a8b0], R0 ;  /* 0x02a8b000030075a7 */ /* 0x000e62000808017f */
[----:B0-----:R-:W-:Y:S01]  /*a860*/  IMAD R28, R16, 0x3000, R26 ;  /* 0x00003000101c7824 */ /* 0x001fe200078e021a */
[----:B------:R-:W-:Y:S01]  /*a870*/  ULDC.64 UR44, c[0x0][0x328] ;  /* 0x0000ca00002c7ab9 */ /* 0x000fe20000000a00 */
[----:B------:R-:W-:Y:S01]  /*a880*/  ULDC.64 UR60, c[0x0][0x318] ;  /* 0x0000c600003c7ab9 */ /* 0x000fe20000000a00 */
[----:B------:R-:W-:Y:S01]  /*a890*/  BSSY B0, `(.L_x_1561) ;  /* 0x0000004000007945 */ /* 0x000fe20003800000 */
[----:B------:R-:W-:Y:S01]  /*a8a0*/  ISETP.GE.AND P2, PT, R162, R4, PT ;  /* 0x00000004a200720c */ /* 0x000fe20003f46270 */
[----:B------:R-:W-:Y:S02]  /*a8b0*/  IMAD.IADD R29, R129, 0x1, R28 ;  /* 0x00000001811d7824 */ /* 0x000fe400078e021c */
[----:B-1----:R-:W-:Y:S10]  /*a8c0*/  @!P4 BRA `(.L_x_1562) ;  /* 0x000001fc00a0c947 */ /* 0x002ff40003800000 */
.L_x_1931:
[----:B------:R-:W-:Y:S05]  /*a8d0*/  BSYNC B0 ;  /* 0x0000000000007941 */ /* 0x000fea0003800000 */
.L_x_1561:
[----:B------:R-:W-:Y:S01]  /*a8e0*/  BSSY B0, `(.L_x_1563) ;  /* 0x000001a000007945 */ /* 0x000fe20003800000 */
[----:B0-----:R-:W-:Y:S02]  /*a8f0*/  IMAD R0, R28, 0x2, R118 ;  /* 0x000000021c007824 */ /* 0x001fe400078e0276 */
[----:B------:R-:W-:-:S04]  /*a900*/  IMAD.WIDE R36, R24, 0x60, R120 ;  /* 0x0000006018247825 */ /* 0x000fc800078e0278 */
[----:B------:R-:W-:Y:S01]  /*a910*/  IMAD R40, R29, 0x2, R118 ;  /* 0x000000021d287824 */ /* 0x000fe200078e0276 */
[----:B------:R-:W-:Y:S06]  /*a920*/  @P2 BRA `(.L_x_1564) ;  /* 0x0000000000542947 */ /* 0x000fec0003800000 */
[----:B------:R-:W-:Y:S01]  /*a930*/  IMAD R31, R37, UR44, RZ ;  /* 0x0000002c251f7c24 */ /* 0x000fe2000f8e02ff */
[----:B------:R-:W-:Y:S01]  /*a940*/  ULDC UR4, c[0x0][0x320] ;  /* 0x0000c80000047ab9 */ /* 0x000fe20000000800 */
[----:B------:R-:W-:Y:S01]  /*a950*/  IMAD.MOV.U32 R28, RZ, RZ, R88 ;  /* 0x000000ffff1c7224 */ /* 0x000fe200078e0058 */
[----:B------:R-:W-:Y:S01]  /*a960*/  ISETP.GE.AND P4, PT, R18, UR4, PT ;  /* 0x0000000412007c0c */ /* 0x000fe2000bf86270 */
[----:B------:R-:W-:Y:S02]  /*a970*/  IMAD.MOV.U32 R29, RZ, RZ, R5 ;  /* 0x000000ffff1d7224 */ /* 0x000fe400078e0005 */
[C---:B------:R-:W-:Y:S02]  /*a980*/  IMAD R31, R36.reuse, UR45, R31 ;  /* 0x0000002d241f7c24 */ /* 0x040fe4000f8e021f */
[----:B------:R-:W-:-:S04]  /*a990*/  IMAD.WIDE.U32 R28, R36, UR44, R28 ;  /* 0x0000002c241c7c25 */ /* 0x000fc8000f8e001c */
[----:B------:R-:W-:Y:S01]  /*a9a0*/  IMAD.IADD R29, R29, 0x1, R31 ;  /* 0x000000011d1d7824 */ /* 0x000fe200078e021f */
[----:B------:R-:W-:-:S04]  /*a9b0*/  LEA R38, P2, R28, UR60, 0x1 ;  /* 0x0000003c1c267c11 */ /* 0x000fc8000f8408ff */
[----:B------:R-:W-:Y:S02]  /*a9c0*/  LEA.HI.X R39, R28, UR61, R29, 0x1, P2 ;  /* 0x0000003d1c277c11 */ /* 0x000fe400090f0c1d */
[----:B------:R-:W-:Y:S01]  /*a9d0*/  ISETP.GE.AND P2, PT, R165, UR4, PT ;  /* 0x00000004a5007c0c */ /* 0x000fe2000bf46270 */
[----:B------:R-:W0:-:S12]  /*a9e0*/  @!P4 LDS.128 R28, [R0] ;  /* 0x00000000001cc984 */ /* 0x000e180000000c00 */
[----:B------:R-:W1:Y:S04]  /*a9f0*/  @!P2 LDS.128 R32, [R40] ;  /* 0x000000002820a984 */ /* 0x000e680000000c00 */
[----:B0-----:R-:W-:Y:S01]  /*aa00*/  @!P4 STG.E.128 desc[UR46][R38.64], R28 ;  /* 0x0000001c2600c986 */ /* 0x001fe2000c101d2e */
[----:B------:R-:W-:-:S03]  /*aa10*/  ISETP.GE.AND P4, PT, R166, UR4, PT ;  /* 0x00000004a6007c0c */ /* 0x000fc6000bf86270 */
[----:B-1----:R-:W-:Y:S01]  /*aa20*/  @!P2 STG.E.128 desc[UR46][R38.64+0x40], R32 ;  /* 0x000040202600a986 */ /* 0x002fe2000c101d2e */
[----:B------:R-:W-:-:S09]  /*aa30*/  ISETP.GE.AND P2, PT, R104, UR4, PT ;  /* 0x0000000468007c0c */ /* 0x000fd2000bf46270 */
[----:B------:R-:W0:Y:S04]  /*aa40*/  @!P4 LDS.128 R28, [R0+0x3000] ;  /* 0x00300000001cc984 */ /* 0x000e280000000c00 */
[----:B------:R-:W1:Y:S04]  /*aa50*/  @!P2 LDS.128 R32, [R40+0x3000] ;  /* 0x003000002820a984 */ /* 0x000e680000000c00 */
[----:B0-----:R0:W-:Y:S04]  /*aa60*/  @!P4 STG.E.128 desc[UR46][R38.64+0x80], R28 ;  /* 0x0000801c2600c986 */ /* 0x0011e8000c101d2e */
[----:B-1----:R0:W-:Y:S02]  /*aa70*/  @!P2 STG.E.128 desc[UR46][R38.64+0xc0], R32 ;  /* 0x0000c0202600a986 */ /* 0x0021e4000c101d2e */
.L_x_1564:
[----:B------:R-:W-:Y:S05]  /*aa80*/  BSYNC B0 ;  /* 0x0000000000007941 */ /* 0x000fea0003800000 */
.L_x_1563:
[----:B------:R-:W-:Y:S01]  /*aa90*/  ISETP.GE.AND P2, PT, R189, R4, PT ;  /* 0x00000004bd00720c */ /* 0x000fe20003f46270 */
[----:B------:R-:W-:-:S12]  /*aaa0*/  BSSY B0, `(.L_x_1565) ;  /* 0x0000018000007945 */ /* 0x000fd80003800000 */
[----:B------:R-:W-:Y:S05]  /*aab0*/  @P2 BRA `(.L_x_1566) ;  /* 0x0000000000582947 */ /* 0x000fea0003800000 */
[----:B0-----:R-:W-:Y:S01]  /*aac0*/  IADD3 R31, P2, R36, 0x40, RZ ;  /* 0x00000040241f7810 */ /* 0x001fe20007f5e0ff */
[----:B------:R-:W-:Y:S01]  /*aad0*/  IMAD.MOV.U32 R4, RZ, RZ, R88 ;  /* 0x000000ffff047224 */ /* 0x000fe200078e0058 */
[----:B------:R-:W-:Y:S02]  /*aae0*/  ULDC UR4, c[0x0][0x320] ;  /* 0x0000c80000047ab9 */ /* 0x000fe40000000800 */
[----:B------:R-:W-:Y:S01]  /*aaf0*/  IADD3.X R36, RZ, R37, RZ, P2, !PT ;  /* 0x00000025ff247210 */ /* 0x000fe200017fe4ff */
[----:B------:R-:W-:Y:S01]  /*ab00*/  IMAD.WIDE.U32 R28, R31, UR44, R4 ;  /* 0x0000002c1f1c7c25 */ /* 0x000fe2000f8e0004 */
[----:B------:R-:W-:-:S03]  /*ab10*/  ISETP.GE.AND P4, PT, R18, UR4, PT ;  /* 0x0000000412007c0c */ /* 0x000fc6000bf86270 */
[----:B------:R-:W-:-:S04]  /*ab20*/  IMAD R36, R36, UR44, RZ ;  /* 0x0000002c24247c24 */ /* 0x000fc8000f8e02ff */
[----:B------:R-:W-:Y:S01]  /*ab30*/  IMAD R31, R31, UR45, R36 ;  /* 0x0000002d1f1f7c24 */ /* 0x000fe2000f8e0224 */
[----:B------:R-:W-:-:S03]  /*ab40*/  LEA R36, P2, R28, UR60, 0x1 ;  /* 0x0000003c1c247c11 */ /* 0x000fc6000f8408ff */
[----:B------:R-:W-:-:S05]  /*ab50*/  IMAD.IADD R29, R29, 0x1, R31 ;  /* 0x000000011d1d7824 */ /* 0x000fca00078e021f */
[----:B------:R-:W-:Y:S02]  /*ab60*/  LEA.HI.X R37, R28, UR61, R29, 0x1, P2 ;  /* 0x0000003d1c257c11 */ /* 0x000fe400090f0c1d */
[----:B------:R-:W-:Y:S01]  /*ab70*/  ISETP.GE.AND P2, PT, R166, UR4, PT ;  /* 0x00000004a6007c0c */ /* 0x000fe2000bf46270 */
[----:B------:R-:W0:-:S12]  /*ab80*/  @!P4 LDS.128 R28, [R0+0x2000] ;  /* 0x00200000001cc984 */ /* 0x000e180000000c00 */
[----:B------:R-:W1:Y:S04]  /*ab90*/  @!P2 LDS.128 R32, [R0+0x5000] ;  /* 0x005000000020a984 */ /* 0x000e680000000c00 */
        /* <DEDUP_REMOVED lines=8> */
.L_x_1566:
[----:B------:R-:W-:Y:S05]  /*ac20*/  BSYNC B0 ;  /* 0x0000000000007941 */ /* 0x000fea0003800000 */
.L_x_1565:
[----:B------:R-:W-:Y:S01]  /*ac30*/  @!PT LDS RZ, [RZ] ;  /* 0x00000000fffff984 */ /* 0x000fe20000000800 */
[----:B------:R-:W-:Y:S01]  /*ac40*/  @!PT LDS RZ, [RZ] ;  /* 0x00000000fffff984 */ /* 0x000fe20000000800 */
[----:B------:R-:W-:Y:S01]  /*ac50*/  @!PT LDS RZ, [RZ] ;  /* 0x00000000fffff984 */ /* 0x000fe20000000800 */
[----:B------:R-:W-:Y:S01]  /*ac60*/  @!PT LDS RZ, [RZ] ;  /* 0x00000000fffff984 */ /* 0x000fe20000000800 */
[----:B------:R1:W-:Y:S06]  /*ac70*/  MEMBAR.ALL.CTA ;  /* 0x0000000000007992 */ /* 0x0003ec0000008000 */
[----:B-1----:R-:W1:Y:S01]  /*ac80*/  FENCE.VIEW.ASYNC.S ;  /* 0x00000000000073c6 */ /* 0x002e620000000000 */
[----:B------:R-:W-:Y:S01]  /*ac90*/  @!P3 VIADD R3, R3, 0x2a8c0 ;  /* 0x0002a8c00303b836 */ /* 0x000fe20000000000 */
[----:B-1----:R1:W-:Y:S01]  /*aca0*/  BAR.SYNC.DEFER_BLOCKING R222, 0x80 ;  /* 0x000200de0000751d */ /* 0x0023e20000010000 */
[----:B------:R-:W-:Y:S01]  /*acb0*/  LOP3.LUT P4, RZ, R17, 0x2, RZ, 0xc0, !PT ;  /* 0x0000000211ff7812 */ /* 0x000fe2000788c0ff */
[----:B------:R-:W-:-:S02]  /*acc0*/  VIADD R16, R16, 0x1 ;  /* 0x0000000110107836 */ /* 0x000fc40000000000 */
[----:B------:R-:W-:Y:S02]  /*acd0*/  @!P3 PRMT R3, RZ, 0x654, R3 ;  /* 0x00000654ff03b816 */ /* 0x000fe40000000003 */
[----:B------:R-:W-:Y:S02]  /*ace0*/  PLOP3.LUT P2, PT, PT, PT, PT, 0x8, 0x0 ;  /* 0x000000000000781c */ /* 0x000fe40003f4e170 */
[----:B------:R1:W-:Y:S01]  /*acf0*/  @!P3 SYNCS.ARRIVE.TRANS64.RED.A1T0 RZ, [R3+URZ], RZ ;  /* 0x000000ff03ffb9a7 */ /* 0x0003e2000810043f */
[----:B------:R-:W-:-:S04]  /*ad00*/  ISETP.NE.AND P3, PT, R16, 0x2, PT ;  /* 0x000000021000780c */ /* 0x000fc80003f65270 */
[----:B------:R-:W-:Y:S02]  /*ad10*/  SEL R0, RZ, 0x1, P3 ;  /* 0x00000001ff007807 */ /* 0x000fe40001800000 */
[----:B------:R-:W-:Y:S02]  /*ad20*/  SEL R16, R16, RZ, P3 ;  /* 0x000000ff10107207 */ /* 0x000fe40001800000 */
[----:B------:R-:W-:Y:S01]  /*ad30*/  LOP3.LUT R167, R167, R0, RZ, 0x3c, !PT ;  /* 0x00000000a7a77212 */ /* 0x000fe200078e3cff */
[----:B------:R-:W-:Y:S06]  /*ad40*/  @P4 BRA `(.L_x_1567) ;  /* 0xffffff8000a84947 */ /* 0x000fec000383ffff */
.L_x_1463:
[----:B------:R-:W3:Y:S01]  /*ad50*/  LDC R0, c[0x0][0x448] ;  /* 0x00011200ff007b82 */ /* 0x000ee20000000800 */
[----:B------:R-:W-:Y:S01]  /*ad60*/  IADD3 R7, R164, 0x1, -R163 ;  /* 0x00000001a4077810 */ /* 0x000fe20007ffe8a3 */
[----:B------:R-:W-:Y:S06]  /*ad70*/  BSSY B0, `(.L_x_1568) ;  /* 0x000000d000007945 */ /* 0x000fec0003800000 */
[----:B------:R-:W4:Y:S01]  /*ad80*/  LDC.64 R4, c[0x0][0x9e0] ;  /* 0x00027800ff047b82 */ /* 0x000f220000000a00 */
[----:B---3--:R-:W-:Y:S01]  /*ad90*/  ISETP.NE.AND P1, PT, R0, 0x1, PT ;  /* 0x000000010000780c */ /* 0x008fe20003f25270 */
[----:B------:R-:W-:Y:S01]  /*ada0*/  VIADD R0, R178, 0x7f ;  /* 0x0000007fb2007836 */ /* 0x000fe20000000000 */
[----:B----4-:R-:W-:-:S11]  /*adb0*/  ISETP.GE.AND P3, PT, R5, 0x1, PT ;  /* 0x000000010500780c */ /* 0x010fd60003f66270 */
[----:B-1----:R-:W1:Y:S08]  /*adc0*/  @P1 LDC R3, c[0x0][0x44c] ;  /* 0x00011300ff031b82 */ /* 0x002e700000000800 */
[----:B------:R-:W3:Y:S01]  /*add0*/  @P1 LDC R6, c[0x0][0x450] ;  /* 0x00011400ff061b82 */ /* 0x000ee20000000800 */
[----:B-1----:R-:W-:-:S05]  /*ade0*/  @P1 IMAD.HI.U32 R3, R0, R3, RZ ;  /* 0x0000000300031227 */ /* 0x002fca00078e00ff */
[----:B---3--:R-:W-:-:S05]  /*adf0*/  @P1 SHF.R.U32.HI R0, RZ, R6, R3 ;  /* 0x00000006ff001219 */ /* 0x008fca0000011603 */
[----:B------:R-:W-:Y:S01]  /*ae00*/  IMAD.IADD R3, R7, 0x1, R0 ;  /* 0x0000000107037824 */ /* 0x000fe200078e0200 */
[----:B------:R-:W-:Y:S06]  /*ae10*/  @P2 BRA `(.L_x_1569) ;  /* 0x0000000000082947 */ /* 0x000fec0003800000 */
[----:B------:R-:W1:Y:S02]  /*ae20*/  FENCE.VIEW.ASYNC.G ;  /* 0x00000000000073c6 */ /* 0x000e640000000100 */
[----:B-1----:R-:W-:Y:S06]  /*ae30*/  BAR.ARV 0xc, 0x180 ;  /* 0x0306000000007b1d */ /* 0x002fec0000002000 */
.L_x_1569:
[----:B------:R-:W-:Y:S05]  /*ae40*/  BSYNC B0 ;  /* 0x0000000000007941 */ /* 0x000fea0003800000 */
.L_x_1568:
[----:B------:R-:W-:Y:S01]  /*ae50*/  IMAD.IADD R4, R3, 0x1, R4 ;  /* 0x0000000103047824 */ /* 0x000fe200078e0204 */
[----:B------:R-:W-:Y:S06]  /*ae60*/  @!P3 BRA `(.L_x_1570) ;  /* 0x000000000048b947 */ /* 0x000fec0003800000 */
[C---:B------:R-:W-:Y:S01]  /*ae70*/  ISETP.GT.AND P0, PT, R3.reuse, RZ, PT ;  /* 0x000000ff0300720c */ /* 0x040fe20003f04270 */
[----:B------:R-:W-:Y:S01]  /*ae80*/  BSSY B0, `(.L_x_1571) ;  /* 0x000000e000007945 */ /* 0x000fe20003800000 */
[----:B------:R-:W-:-:S11]  /*ae90*/  VIADD R0, R3, 0xffffffff ;  /* 0xffffffff03007836 */ /* 0x000fd60000000000 */
[----:B------:R-:W-:Y:S05]  /*aea0*/  @P0 BRA `(.L_x_1572) ;  /* 0x00000000001c0947 */ /* 0x000fea0003800000 */
[----:B------:R-:W-:Y:S01]  /*aeb0*/  ISETP.NE.AND P0, PT, R5, 0x1, PT ;  /* 0x000000010500780c */ /* 0x000fe20003f05270 */
[----:B------:R-:W-:-:S12]  /*aec0*/  IMAD.MOV R3, RZ, RZ, -R3 ;  /* 0x000000ffff037224 */ /* 0x000fd800078e0a03 */
[----:B------:R-:W1:Y:S02]  /*aed0*/  @P0 LDC.64 R6, c[0x0][0x9e8] ;  /* 0x00027a00ff060b82 */ /* 0x000e640000000a00 */
[----:B-1----:R-:W-:-:S05]  /*aee0*/  @P0 IMAD.HI.U32 R0, R3, R6, RZ ;  /* 0x0000000603000227 */ /* 0x002fca00078e00ff */
[----:B------:R-:W-:-:S04]  /*aef0*/  @P0 SHF.R.U32.HI R3, RZ, R7, R0 ;  /* 0x00000007ff030219 */ /* 0x000fc80000011600 */
[----:B------:R-:W-:Y:S01]  /*af00*/  LOP3.LUT R0, RZ, R3, RZ, 0x33, !PT ;  /* 0x00000003ff007212 */ /* 0x000fe200078e33ff */
[----:B------:R-:W-:Y:S06]  /*af10*/  BRA `(.L_x_1573) ;  /* 0x0000000000107947 */ /* 0x000fec0003800000 */
.L_x_1572:
[----:B------:R-:W-:-:S13]  /*af20*/  ISETP.NE.AND P0, PT, R5, 0x1, PT ;  /* 0x000000010500780c */ /* 0x000fda0003f05270 */
[----:B------:R-:W1:Y:S02]  /*af30*/  @P0 LDC.64 R6, c[0x0][0x9e8] ;  /* 0x00027a00ff060b82 */ /* 0x000e640000000a00 */
[----:B-1----:R-:W-:-:S05]  /*af40*/  @P0 IMAD.HI.U32 R6, R0, R6, RZ ;  /* 0x0000000600060227 */ /* 0x002fca00078e00ff */
[----:B------:R-:W-:-:S07]  /*af50*/  @P0 SHF.R.U32.HI R0, RZ, R7, R6 ;  /* 0x00000007ff000219 */ /* 0x000fce0000011606 */
.L_x_1573:
[----:B------:R-:W-:Y:S05]  /*af60*/  BSYNC B0 ;  /* 0x0000000000007941 */ /* 0x000fea0003800000 */
.L_x_1571:
[----:B------:R-:W-:-:S05]  /*af70*/  IMAD R3, R0, R5, R5 ;  /* 0x0000000500037224 */ /* 0x000fca00078e0205 */
[----:B------:R-:W-:-:S07]  /*af80*/  VIMNMX R4, R4, R3, PT ;  /* 0x0000000304047248 */ /* 0x000fce0003fe0100 */
.L_x_1570:
[----:B------:R-:W1:Y:S01]  /*af90*/  @P1 LDC R3, c[0x0][0x44c] ;  /* 0x00011300ff031b82 */ /* 0x000e620000000800 */
[----:B------:R-:W-:Y:S01]  /*afa0*/  VIADD R4, R4, 0x5f ;  /* 0x0000005f04047836 */ /* 0x000fe20000000000 */
[----:B------:R-:W-:Y:S01]  /*afb0*/  MOV R7, R178 ;  /* 0x000000b200077202 */ /* 0x000fe20000000f00 */
[----:B------:R-:W-:Y:S02]  /*afc0*/  ULDC UR4, c[0x0][0x9dc] ;  /* 0x0002770000047ab9 */ /* 0x000fe40000000800 */
[----:B------:R-:W-:-:S03]  /*afd0*/  IMAD.HI R4, R4, 0x2aaaaaab, RZ ;  /* 0x2aaaaaab04047827 */ /* 0x000fc600078e02ff */
[----:B------:R-:W3:Y:S01]  /*afe0*/  @P1 LDC R9, c[0x0][0x450] ;  /* 0x00011400ff091b82 */ /* 0x000ee20000000800 */
[----:B-1----:R-:W-:Y:S01]  /*aff0*/  @P1 IMAD.HI.U32 R0, R178, R3, RZ ;  /* 0x00000003b2001227 */ /* 0x002fe200078e00ff */
[----:B------:R-:W-:-:S04]  /*b000*/  SHF.R.U32.HI R3, RZ, 0x1f, R4 ;  /* 0x0000001fff037819 */ /* 0x000fc80000011604 */
[----:B------:R-:W-:Y:S02]  /*b010*/  LEA.HI.SX32 R4, R4, R3, 0x1c ;  /* 0x0000000304047211 */ /* 0x000fe400078fe2ff */
[----:B---3--:R-:W-:Y:S02]  /*b020*/  @P1 SHF.R.U32.HI R7, RZ, R9, R0 ;  /* 0x00000009ff071219 */ /* 0x008fe40000011600 */
        /* <DEDUP_REMOVED lines=9> */
[----:B------:R-:W1:Y:S02]  /*b0c0*/  @P0 LDC.64 R8, c[0x0][0x9e8] ;  /* 0x00027a00ff080b82 */ /* 0x000e640000000a00 */
[----:B-1----:R-:W-:-:S05]  /*b0d0*/  @P0 IMAD.HI.U32 R0, R7, R8, RZ ;  /* 0x0000000807000227 */ /* 0x002fca00078e00ff */
[----:B------:R-:W-:-:S04]  /*b0e0*/  @P0 SHF.R.U32.HI R7, RZ, R9, R0 ;  /* 0x00000009ff070219 */ /* 0x000fc80000011600 */
[----:B------:R-:W-:Y:S01]  /*b0f0*/  LOP3.LUT R0, RZ, R7, RZ, 0x33, !PT ;  /* 0x00000007ff007212 */ /* 0x000fe200078e33ff */
[----:B------:R-:W-:Y:S06]  /*b100*/  BRA `(.L_x_1577) ;  /* 0x0000000000107947 */ /* 0x000fec0003800000 */
.L_x_1576:
[----:B------:R-:W-:-:S13]  /*b110*/  ISETP.NE.AND P0, PT, R5, 0x1, PT ;  /* 0x000000010500780c */ /* 0x000fda0003f05270 */
[----:B------:R-:W1:Y:S02]  /*b120*/  @P0 LDC.64 R6, c[0x0][0x9e8] ;  /* 0x00027a00ff060b82 */ /* 0x000e640000000a00 */
[----:B-1----:R-:W-:-:S05]  /*b130*/  @P0 IMAD.HI.U32 R4, R0, R6, RZ ;  /* 0x0000000600040227 */ /* 0x002fca00078e00ff */
[----:B------:R-:W-:-:S07]  /*b140*/  @P0 SHF.R.U32.HI R0, RZ, R7, R4 ;  /* 0x00000007ff000219 */ /* 0x000fce0000011604 */
.L_x_1577:
[----:B------:R-:W-:Y:S05]  /*b150*/  BSYNC B0 ;  /* 0x0000000000007941 */ /* 0x000fea0003800000 */
.L_x_1575:
[----:B------:R-:W-:-:S05]  /*b160*/  IMAD R0, R0, R5, RZ ;  /* 0x0000000500007224 */ /* 0x000fca00078e02ff */
[----:B------:R-:W-:-:S07]  /*b170*/  VIMNMX R3, R3, R0, !PT ;  /* 0x0000000003037248 */ /* 0x000fce0007fe0100 */
.L_x_1574:
[----:B------:R-:W-:Y:S01]  /*b180*/  IMAD.HI R3, R3, 0x2aaaaaab, RZ ;  /* 0x2aaaaaab03037827 */ /* 0x000fe200078e02ff */
[----:B------:R-:W-:Y:S04]  /*b190*/  BSSY B0, `(.L_x_1578) ;  /* 0x0000026000007945 */ /* 0x000fe80003800000 */
        /* <DEDUP_REMOVED lines=11> */
[----:B------:R-:W1:Y:S01]  /*b250*/  I2F.RP R3, R6 ;  /* 0x0000000600037306 */ /* 0x000e620000209400 */
[----:B------:R-:W-:Y:S02]  /*b260*/  IABS R10, R11 ;  /* 0x0000000b000a7213 */ /* 0x000fe40000000000 */
[----:B------:R-:W-:-:S05]  /*b270*/  IMAD.IADD R0, R0, 0x1, -R9 ;  /* 0x0000000100007824 */ /* 0x000fca00078e0a09 */
[----:B------:R-:W-:Y:S02]  /*b280*/  IABS R8, R0 ;  /* 0x0000000000087213 */ /* 0x000fe40000000000 */
[----:B------:R-:W-:-:S04]  /*b290*/  LOP3.LUT R0, R0, R11, RZ, 0x3c, !PT ;  /* 0x0000000b00007212 */ /* 0x000fc800078e3cff */
[----:B------:R-:W-:Y:S01]  /*b2a0*/  ISETP.GE.AND P2, PT, R0, RZ, PT ;  /* 0x000000ff0000720c */ /* 0x000fe20003f46270 */
[----:B-1----:R-:W1:Y:S02]  /*b2b0*/  MUFU.RCP R3, R3 ;  /* 0x0000000300037308 */ /* 0x002e640000001000 */
[----:B-1----:R-:W-:Y:S02]  /*b2c0*/  VIADD R4, R3, 0xffffffe ;  /* 0x0ffffffe03047836 */ /* 0x002fe40000000000 */
[----:B------:R-:W-:-:S04]  /*b2d0*/  IMAD.MOV R3, RZ, RZ, -R10 ;  /* 0x000000ffff037224 */ /* 0x000fc800078e0a0a */
[----:B------:R1:W3:Y:S02]  /*b2e0*/  F2I.FTZ.U32.TRUNC.NTZ R5, R4 ;  /* 0x0000000400057305 */ /* 0x0002e4000021f000 */
[----:B-1----:R-:W-:Y:S02]  /*b2f0*/  IMAD.MOV.U32 R4, RZ, RZ, RZ ;  /* 0x000000ffff047224 */ /* 0x002fe400078e00ff */
[----:B---3--:R-:W-:-:S04]  /*b300*/  IMAD.MOV R7, RZ, RZ, -R5 ;  /* 0x000000ffff077224 */ /* 0x008fc800078e0a05 */
[----:B------:R-:W-:-:S04]  /*b310*/  IMAD R7, R7, R6, RZ ;  /* 0x0000000607077224 */ /* 0x000fc800078e02ff */
[----:B------:R-:W-:-:S04]  /*b320*/  IMAD.HI.U32 R5, R5, R7, R4 ;  /* 0x0000000705057227 */ /* 0x000fc800078e0004 */
[----:B------:R-:W-:-:S04]  /*b330*/  IMAD.MOV.U32 R4, RZ, RZ, R8 ;  /* 0x000000ffff047224 */ /* 0x000fc800078e0008 */
        /* <DEDUP_REMOVED lines=11> */
.L_x_1579:
[----:B------:R-:W-:Y:S05]  /*b3f0*/  BSYNC B0 ;  /* 0x0000000000007941 */ /* 0x000fea0003800000 */
.L_x_1578:
[-C--:B------:R-:W-:Y:S01]  /*b400*/  IMAD R180, R190, R3.reuse, R9 ;  /* 0x00000003beb47224 */ /* 0x080fe200078e0209 */
        /* <DEDUP_REMOVED lines=28> */
[----:B0-----:R-:W-:Y:S02]  /*b5d0*/  CS2R R38, SRZ ;  /* 0x0000000000267805 */ /* 0x001fe4000001ff00 */
[----:B--2---:R-:W-:-:S02]  /*b5e0*/  CS2R R36, SRZ ;  /* 0x0000000000247805 */ /* 0x004fc4000001ff00 */
[----:B------:R-:W-:Y:S02]  /*b5f0*/  CS2R R100, SRZ ;  /* 0x0000000000647805 */ /* 0x000fe4000001ff00 */
[----:B------:R-:W-:Y:S02]  /*b600*/  CS2R R92, SRZ ;  /* 0x00000000005c7805 */ /* 0x000fe4000001ff00 */
[----:B------:R-:W-:Y:S02]  /*b610*/  CS2R R98, SRZ ;  /* 0x0000000000627805 */ /* 0x000fe4000001ff00 */
[----:B------:R-:W-:Y:S02]  /*b620*/  CS2R R90, SRZ ;  /* 0x00000000005a7805 */ /* 0x000fe4000001ff00 */
[----:B------:R-:W-:Y:S02]  /*b630*/  CS2R R96, SRZ ;  /* 0x0000000000607805 */ /* 0x000fe4000001ff00 */
[----:B------:R-:W-:Y:S01]  /*b640*/  CS2R R88, SRZ ;  /* 0x0000000000587805 */ /* 0x000fe2000001ff00 */
[----:B------:R-:W-:Y:S06]  /*b650*/  @!P1 BRA `(.L_x_1580) ;  /* 0x00000130006c9947 */ /* 0x000fec0003800000 */
[----:B------:R-:W2:Y:S04]  /*b660*/  LDL R0, [R1+0x80] ;  /* 0x0000800001007983 */ /* 0x000ea80000100800 */
[----:B------:R-:W3:Y:S04]  /*b670*/  LDL R4, [R1+0x7c] ;  /* 0x00007c0001047983 */ /* 0x000ee80000100800 */
[----:B--2---:R-:W0:Y:S01]  /*b680*/  SHFL.IDX PT, R0, R0, RZ, 0x1f ;  /* 0x00001fff00007589 */ /* 0x004e2200000e0000 */
[----:B---3--:R-:W-:-:S13]  /*b690*/  R2UR UR4, R4 ;  /* 0x00000000040472ca */ /* 0x008fda00000e0000 */
[----:B------:R-:W-:Y:S01]  /*b6a0*/  ULOP3.LUT UP0, URZ, UR4, 0x1bf, URZ, 0xc0, !UPT ;  /* 0x000001bf043f7892 */ /* 0x000fe2000f80c03f */
[----:B0-----:R-:W-:-:S04]  /*b6b0*/  LEA.HI R3, R0, R0, RZ, 0x1 ;  /* 0x0000000000037211 */ /* 0x001fc800078f08ff */
[----:B------:R-:W-:Y:S02]  /*b6c0*/  LOP3.LUT R3, R3, 0x1e, RZ, 0xc0, !PT ;  /* 0x0000001e03037812 */ /* 0x000fe400078ec0ff */
[----:B------:R-:W-:-:S03]  /*b6d0*/  PLOP3.LUT P0, PT, PT, PT, UP0, 0x80, 0x0 ;  /* 0x000000000000781c */ /* 0x000fc60003f0f008 */
[----:B------:R-:W-:-:S05]  /*b6e0*/  IMAD.IADD R3, R0, 0x1, -R3 ;  /* 0x0000000100037824 */ /* 0x000fca00078e0a03 */
[----:B------:R-:W-:-:S04]  /*b6f0*/  LEA R3, R3, UR4, 0xd ;  /* 0x0000000403037c11 */ /* 0x000fc8000f8e68ff */
[----:B------:R-:W-:-:S04]  /*b700*/  SHF.R.U32.HI R3, RZ, 0x4, R3 ;  /* 0x00000004ff037819 */ /* 0x000fc80000011603 */
[----:B------:R-:W-:Y:S01]  /*b710*/  LOP3.LUT R68, R3, 0x3fff, RZ, 0xc0, !PT ;  /* 0x00003fff03447812 */ /* 0x000fe200078ec0ff */
[----:B------:R-:W-:Y:S06]  /*b720*/  @!P0 BRA `(.L_x_1581) ;  /* 0x0000000000408947 */ /* 0x000fec0003800000 */
[----:B------:R-:W-:Y:S01]  /*b730*/  MOV R0, 0x0 ;  /* 0x0000000000007802 */ /* 0x000fe20000000f00 */
[----:B------:R-:W-:Y:S01]  /*b740*/  ULDC.64 UR4, c[0x4][0x118] ;  /* 0x0100460000047ab9 */ /* 0x000fe20000000a00 */
[----:B------:R-:W-:Y:S01]  /*b750*/  ULDC.64 UR6, c[0x4][0x38] ;  /* 0x01000e0000067ab9 */ /* 0x000fe20000000a00 */
[----:B------:R-:W-:Y:S01]  /*b760*/  IMAD.U32 R4, RZ, RZ, UR4 ;  /* 0x00000004ff047e24 */ /* 0x000fe2000f8e00ff */
[----:B------:R0:W1:Y:S01]  /*b770*/  LDC.64 R14, c[0x4][R0] ;  /* 0x01000000000e7b82 */ /* 0x0000620000000a00 */
[----:B------:R-:W-:Y:S01]  /*b780*/  IMAD.U32 R5, RZ, RZ, UR5 ;  /* 0x00000005ff057e24 */ /* 0x000fe2000f8e00ff */
[----:B------:R-:W-:Y:S01]  /*b790*/  ULDC.64 UR4, c[0x4][0x120] ;  /* 0x0100480000047ab9 */ /* 0x000fe20000000a00 */
        /* <DEDUP_REMOVED lines=8> */
[----:B-1---5:R-:W-:Y:S05]  /*b820*/  CALL.ABS.NOINC R14 ;  /* 0x000000000e007343 */ /* 0x022fea0003c00000 */
.L_x_1581:
[----:B------:R-:W-:Y:S02]  /*b830*/  ULDC UR4, c[0x0][0x3f4] ;  /* 0x0000fd0000047ab9 */ /* 0x000fe40000000800 */
[----:B------:R-:W-:-:S13]  /*b840*/  ISETP.LT.AND P0, PT, RZ, UR4, PT ;  /* 0x00000004ff007c0c */ /* 0x000fda000bf01270 */
[----:B------:R-:W-:Y:S05]  /*b850*/  @P0 BRA `(.L_x_1582) ;  /* 0x00000000003c0947 */ /* 0x000fea0003800000 */
[----:B------:R-:W-:-:S04]  /*b860*/  LEA.HI R0, R188, R188, RZ, 0x1 ;  /* 0x000000bcbc007211 */ /* 0x000fc800078f08ff */
[----:B------:R-:W-:-:S05]  /*b870*/  LOP3.LUT R3, R0, 0xfffffffe, RZ, 0xc0, !PT ;  /* 0xfffffffe00037812 */ /* 0x000fca00078ec0ff */
[----:B------:R-:W-:-:S05]  /*b880*/  IMAD.IADD R3, R188, 0x1, -R3 ;  /* 0x00000001bc037824 */ /* 0x000fca00078e0a03 */
[----:B------:R-:W-:-:S04]  /*b890*/  SHF.L.U32 R3, R3, 0x1f, RZ ;  /* 0x0000001f03037819 */ /* 0x000fc800000006ff */
[----:B------:R0:W1:Y:S03]  /*b8a0*/  SYNCS.PHASECHK.TRANS64.TRYWAIT P0, [R2+URZ+0x2a800], R3 ;  /* 0x02a80003020075a7 */ /* 0x000066000800017f */
[----:B-1----:R-:W-:Y:S05]  /*b8b0*/  @!P0 NANOSLEEP.SYNCS 0x989680 ;  /* 0x009896800000895d */ /* 0x002fea0003900000 */
[----:B------:R-:W1:Y:S01]  /*b8c0*/  @!P0 SYNCS.PHASECHK.TRANS64 P0, [R2+URZ+0x2a800], R3 ;  /* 0x02a80003020085a7 */ /* 0x000e62000800007f */
[----:B------:R-:W-:Y:S04]  /*b8d0*/  BSSY B0, `(.L_x_1583) ;  /* 0x0000006000007945 */ /* 0x000fe80003800000 */
[----:B-1----:R-:W-:Y:S05]  /*b8e0*/  @P0 BRA `(.L_x_1584) ;  /* 0x0000000000100947 */ /* 0x002fea0003800000 */
.L_x_1585:
[----:B-1----:R1:W2:Y:S02]  /*b8f0*/  SYNCS.PHASECHK.TRANS64.TRYWAIT P0, [R2+URZ+0x2a800], R3 ;  /* 0x02a80003020075a7 */ /* 0x0022a4000800017f */
[----:B--2---:R-:W-:Y:S05]  /*b900*/  @!P0 NANOSLEEP.SYNCS 0x989680 ;  /* 0x009896800000895d */ /* 0x004fea0003900000 */
[----:B------:R-:W2:Y:S02]  /*b910*/  @!P0 SYNCS.PHASECHK.TRANS64 P0, [R2+URZ+0x2a800], R3 ;  /* 0x02a80003020085a7 */ /* 0x000ea4000800007f */
[----:B--2---:R-:W-:Y:S05]  /*b920*/  @!P0 BRA `(.L_x_1585) ;  /* 0xfffffffc00f08947 */ /* 0x004fea000383ffff */
.L_x_1584:
[----:B------:R-:W-:Y:S05]  /*b930*/  BSYNC B0 ;  /* 0x0000000000007941 */ /* 0x000fea0003800000 */
.L_x_1583:
[----:B------:R-:W-:Y:S05]  /*b940*/  BRA `(.L_x_1586) ;  /* 0x0000006c00107947 */ /* 0x000fea0003800000 */
.L_x_1582:
[----:B------:R-:W2:Y:S01]  /*b950*/  LDL R0, [R1+0x7c] ;  /* 0x00007c0001007983 */ /* 0x000ea20000100800 */
[----:B------:R-:W-:Y:S01]  /*b960*/  ULDC.64 UR6, c[0x0][0x408] ;  /* 0x0001020000067ab9 */ /* 0x000fe20000000a00 */
[----:B--2---:R-:W-:Y:S02]  /*b970*/  R2UR UR4, R0 ;  /* 0x00000000000472ca */ /* 0x004fe400000e0000 */
[----:B-----5:R-:W-:-:S05]  /*b980*/  SHF.R.S32.HI R0, RZ, 0x1f, R144 ;  /* 0x0000001fff007819 */ /* 0x020fca0000011490 */
[----:B------:R-:W-:-:S04]  /*b990*/  IMAD R5, R0, UR6, RZ ;  /* 0x0000000600057c24 */ /* 0x000fc8000f8e02ff */
[----:B------:R-:W-:Y:S02]  /*b9a0*/  IMAD R5, R144, UR7, R5 ;  /* 0x0000000790057c24 */ /* 0x000fe4000f8e0205 */
[----:B------:R-:W-:-:S03]  /*b9b0*/  ULOP3.LUT UP0, URZ, UR4, 0x3ff, URZ, 0xc0, !UPT ;  /* 0x000003ff043f7892 */ /* 0x000fc6000f80c03f */
[----:B------:R-:W-:Y:S02]  /*b9c0*/  ULDC.64 UR4, c[0x0][0x3f8] ;  /* 0x0000fe0000047ab9 */ /* 0x000fe40000000a00 */
[----:B------:R-:W-:Y:S01]  /*b9d0*/  IMAD R3, R0, UR4, RZ ;  /* 0x0000000400037c24 */ /* 0x000fe2000f8e02ff */
[----:B------:R-:W-:Y:S01]  /*b9e0*/  PLOP3.LUT P0, PT, PT, PT, UP0, 0x80, 0x0 ;  /* 0x000000000000781c */ /* 0x000fe20003f0f008 */
[----:B------:R-:W-:-:S04]  /*b9f0*/  IMAD.WIDE.U32 R24, R144, UR4, RZ ;  /* 0x0000000490187c25 */ /* 0x000fc8000f8e00ff */
[C---:B------:R-:W-:Y:S02]  /*ba00*/  IMAD R3, R144.reuse, UR5, R3 ;  /* 0x0000000590037c24 */ /* 0x040fe4000f8e0203 */
[----:B------:R-:W-:-:S04]  /*ba10*/  IMAD.WIDE.U32 R144, R144, UR6, RZ ;  /* 0x0000000690907c25 */ /* 0x000fc8000f8e00ff */
[----:B------:R-:W-:Y:S02]  /*ba20*/  IMAD.IADD R27, R3, 0x1, R25 ;  /* 0x00000001031b7824 */ /* 0x000fe400078e0219 */
[----:B------:R-:W-:Y:S01]  /*ba30*/  IMAD.IADD R29, R5, 0x1, R145 ;  /* 0x00000001051d7824 */ /* 0x000fe200078e0291 */
        /* <DEDUP_REMOVED lines=9> */
[----:B------:R-:W-:Y:S02]  /*bad0*/  IMAD.U32 R10, RZ, RZ, UR6 ;  /* 0x00000006ff0a7e24 */ /* 0x000fe4000f8e00ff */
[----:B------:R-:W-:-:S02]  /*bae0*/  IMAD.U32 R6, RZ, RZ, UR4 ;  /* 0x00000004ff067e24 */ /* 0x000fc4000f8e00ff */
[----:B------:R-:W-:Y:S02]  /*baf0*/  IMAD.U32 R7, RZ, RZ, UR5 ;  /* 0x00000005ff077e24 */ /* 0x000fe4000f8e00ff */
[----:B------:R-:W-:Y:S02]  /*bb00*/  IMAD.MOV.U32 R8, RZ, RZ, 0x70 ;  /* 0x00000070ff087424 */ /* 0x000fe400078e00ff */
[----:B------:R-:W-:Y:S02]  /*bb10*/  IMAD.MOV.U32 R12, RZ, RZ, 0x1 ;  /* 0x00000001ff0c7424 */ /* 0x000fe400078e00ff */
[----:B------:R-:W-:-:S07]  /*bb20*/  IMAD.MOV.U32 R13, RZ, RZ, RZ ;  /* 0x000000ffff0d7224 */ /* 0x000fce00078e00ff */
[----:B------:R-:W-:-:S07]  /*bb30*/  LEPC R20, `(.L_x_1587) ;  /* 0x000000001014794e */ /* 0x000fce0000000000 */
[----:B0-----:R-:W-:Y:S05]  /*bb40*/  CALL.ABS.NOINC R14 ;  /* 0x000000000e007343 */ /* 0x001fea0003c00000 */
.L_x_1587:
[----:B------:R-:W-:Y:S01]  /*bb50*/  ULDC.U8 UR4, c[0x0][0x410] ;  /* 0x0001040000047ab9 */ /* 0x000fe20000000000 */
[----:B------:R-:W-:Y:S01]  /*bb60*/  BSSY B0, `(.L_x_1588) ;  /* 0x000069a000007945 */ /* 0x000fe20003800000 */
[----:B------:R-:W-:Y:S01]  /*bb70*/  ISETP.NE.AND P0, PT, RZ, UR4, PT ;  /* 0x00000004ff007c0c */ /* 0x000fe2000bf05270 */
[----:B------:R-:W-:-:S12]  /*bb80*/  IMAD.IADD R64, R162, 0x1, R178 ;  /* 0x00000001a2407824 */ /* 0x000fd800078e02b2 */
[----:B------:R-:W-:Y:S05]  /*bb90*/  @!P0 BRA `(.L_x_1589) ;  /* 0x0000003400688947 */ /* 0x000fea0003800000 */
[----:B------:R-:W0:Y:S01]  /*bba0*/  LDC R20, c[0x0][0x448] ;  /* 0x00011200ff147b82 */ /* 0x000e220000000800 */
[----:B------:R-:W-:Y:S01]  /*bbb0*/  IMAD R3, R191, 0x40, R64 ;  /* 0x00000040bf037824 */ /* 0x000fe200078e0240 */
[----:B------:R-:W-:Y:S01]  /*bbc0*/  ULDC.64 UR4, c[0x0][0x3f8] ;  /* 0x0000fe0000047ab9 */ /* 0x000fe20000000a00 */
[----:B------:R-:W-:Y:S01]  /*bbd0*/  ULDC.64 UR6, c[0x0][0x408] ;  /* 0x0001020000067ab9 */ /* 0x000fe20000000a00 */
[----:B------:R-:W-:Y:S02]  /*bbe0*/  IMAD.MOV.U32 R4, RZ, RZ, R24 ;  /* 0x000000ffff047224 */ /* 0x000fe400078e0018 */
[----:B------:R-:W-:Y:S02]  /*bbf0*/  IMAD.MOV.U32 R6, RZ, RZ, R144 ;  /* 0x000000ffff067224 */ /* 0x000fe400078e0090 */
[----:B------:R-:W-:Y:S01]  /*bc00*/  IMAD.MOV.U32 R7, RZ, RZ, R29 ;  /* 0x000000ffff077224 */ /* 0x000fe200078e001d */
[----:B0-----:R-:W-:-:S13]  /*bc10*/  ISETP.NE.AND P0, PT, R20, 0x1, PT ;  /* 0x000000011400780c */ /* 0x001fda0003f05270 */
[----:B------:R-:W0:Y:S08]  /*bc20*/  @P0 LDC R0, c[0x0][0x44c] ;  /* 0x00011300ff000b82 */ /* 0x000e300000000800 */
[----:B------:R-:W1:Y:S01]  /*bc30*/  @P0 LDC R5, c[0x0][0x450] ;  /* 0x00011400ff050b82 */ /* 0x000e620000000800 */
[----:B0-----:R-:W-:-:S05]  /*bc40*/  @P0 IMAD.HI.U32 R0, R3, R0, RZ ;  /* 0x0000000003000227 */ /* 0x001fca00078e00ff */
[----:B-1----:R-:W-:Y:S01]  /*bc50*/  @P0 SHF.R.U32.HI R3, RZ, R5, R0 ;  /* 0x00000005ff030219 */ /* 0x002fe20000011600 */
[----:B------:R-:W-:-:S03]  /*bc60*/  IMAD.MOV.U32 R5, RZ, RZ, R27 ;  /* 0x000000ffff057224 */ /* 0x000fc600078e001b */
[----:B------:R-:W-:Y:S01]  /*bc70*/  SHF.R.S32.HI R0, RZ, 0x1f, R3 ;  /* 0x0000001fff007819 */ /* 0x000fe20000011403 */
[----:B------:R-:W-:-:S04]  /*bc80*/  IMAD.WIDE.U32 R4, R3, UR4, R4 ;  /* 0x0000000403047c25 */ /* 0x000fc8000f8e0004 */
[C---:B------:R-:W-:Y:S02]  /*bc90*/  IMAD R8, R0.reuse, UR4, RZ ;  /* 0x0000000400087c24 */ /* 0x040fe4000f8e02ff */
[----:B------:R-:W-:Y:S02]  /*bca0*/  IMAD R0, R0, UR6, RZ ;  /* 0x0000000600007c24 */ /* 0x000fe4000f8e02ff */
[C---:B------:R-:W-:Y:S01]  /*bcb0*/  IMAD R9, R3.reuse, UR5, R8 ;  /* 0x0000000503097c24 */ /* 0x040fe2000f8e0208 */
[----:B------:R-:W-:Y:S01]  /*bcc0*/  ULDC.64 UR4, c[0x0][0x3e8] ;  /* 0x0000fa0000047ab9 */ /* 0x000fe20000000a00 */
[C---:B------:R-:W-:Y:S01]  /*bcd0*/  IMAD.WIDE.U32 R6, R3.reuse, UR6, R6 ;  /* 0x0000000603067c25 */ /* 0x040fe2000f8e0006 */
[----:B------:R-:W-:Y:S01]  /*bce0*/  LEA R10, P0, R4, UR4, 0x1 ;  /* 0x00000004040a7c11 */ /* 0x000fe2000f8008ff */
[----:B------:R-:W-:Y:S02]  /*bcf0*/  UMOV UR4, 0xffffffff ;  /* 0xffffffff00047882 */ /* 0x000fe40000000000 */
[----:B------:R-:W-:Y:S01]  /*bd00*/  IMAD R63, R3, UR7, R0 ;  /* 0x00000007033f7c24 */ /* 0x000fe2000f8e0200 */
[----:B------:R-:W-:Y:S01]  /*bd10*/  ULDC.64 UR6, c[0x0][0x400] ;  /* 0x0001000000067ab9 */ /* 0x000fe20000000a00 */
[----:B------:R-:W-:Y:S01]  /*bd20*/  IMAD.IADD R5, R5, 0x1, R9 ;  /* 0x0000000105057824 */ /* 0x000fe200078e0209 */
[----:B------:R-:W-:-:S02]  /*bd30*/  LEA R3, P1, R6, UR6, 0x1 ;  /* 0x0000000606037c11 */ /* 0x000fc4000f8208ff */
[----:B------:R-:W-:Y:S02]  /*bd40*/  IADD3 R63, R7, R63, RZ ;  /* 0x0000003f073f7210 */ /* 0x000fe40007ffe0ff */
[----:B------:R-:W-:Y:S02]  /*bd50*/  LEA.HI.X R0, R4, UR5, R5, 0x1, P0 ;  /* 0x0000000504007c11 */ /* 0x000fe400080f0c05 */
[----:B------:R-:W-:Y:S01]  /*bd60*/  LEA.HI.X R63, R6, UR7, R63, 0x1, P1 ;  /* 0x00000007063f7c11 */ /* 0x000fe200088f0c3f */
[----:B------:R-:W-:Y:S06]  /*bd70*/  BRA.DIV UR4, `(.L_x_1590) ;  /* 0x000001ea04887947 */ /* 0x000fec000b800000 */
[----:B------:R0:W1:Y:S04]  /*bd80*/  SHFL.IDX PT, R7, R0, RZ, 0x1c1f ;  /* 0x001c1fff00077589 */ /* 0x00006800000e0000 */
[----:B------:R0:W2:Y:S04]  /*bd90*/  SHFL.IDX PT, R6, R10, RZ, 0x1c1f ;  /* 0x001c1fff0a067589 */ /* 0x0000a800000e0000 */
[----:B------:R0:W3:Y:S04]  /*bda0*/  SHFL.IDX PT, R9, R63, RZ, 0x1c1f ;  /* 0x001c1fff3f097589 */ /* 0x0000e800000e0000 */
[----:B------:R0:W4:Y:S02]  /*bdb0*/  SHFL.IDX PT, R8, R3, RZ, 0x1c1f ;  /* 0x001c1fff03087589 */ /* 0x00012400000e0000 */
.L_x_1937:
[----:B------:R-:W-:Y:S01]  /*bdc0*/  IMAD R67, R163, R20, RZ ;  /* 0x00000014a3437224 */ /* 0x000fe200078e02ff */
[----:B------:R-:W-:Y:S01]  /*bdd0*/  BSSY B1, `(.L_x_1591) ;  /* 0x0000050000017945 */ /* 0x000fe20003800000 */
[----:B------:R-:W-:Y:S02]  /*bde0*/  CS2R R58, SRZ ;  /* 0x00000000003a7805 */ /* 0x000fe4000001ff00 */
[----:B------:R-:W-:Y:S02]  /*bdf0*/  CS2R R54, SRZ ;  /* 0x0000000000367805 */ /* 0x000fe4000001ff00 */
[----:B------:R-:W-:Y:S02]  /*be00*/  CS2R R50, SRZ ;  /* 0x0000000000327805 */ /* 0x000fe4000001ff00 */
[----:B------:R-:W-:Y:S02]  /*be10*/  ISETP.GE.AND P0, PT, R64, R67, PT ;  /* 0x000000434000720c */ /* 0x000fe40003f06270 */
        /* <DEDUP_REMOVED lines=10> */
[----:B------:R-:W-:Y:S01]  /*bec0*/  ULDC UR4, c[0x0][0x3f4] ;  /* 0x0000fd0000047ab9 */ /* 0x000fe20000000800 */
[----:B------:R-:W-:Y:S02]  /*bed0*/  CS2R R60, SRZ ;  /* 0x00000000003c7805 */ /* 0x000fe4000001ff00 */
[----:B------:R-:W-:Y:S02]  /*bee0*/  ISETP.GE.AND P3, PT, R171, UR4, PT ;  /* 0x00000004ab007c0c */ /* 0x000fe4000bf66270 */
[----:B------:R-:W-:Y:S02]  /*bef0*/  CS2R R58, SRZ ;  /* 0x00000000003a7805 */ /* 0x000fe4000001ff00 */
[----:B------:R-:W-:Y:S02]  /*bf00*/  ISETP.GE.AND P2, PT, R169, UR4, PT ;  /* 0x00000004a9007c0c */ /* 0x000fe4000bf46270 */
[----:B------:R-:W-:Y:S02]  /*bf10*/  ISETP.GE.AND P1, PT, R170, UR4, PT ;  /* 0x00000004aa007c0c */ /* 0x000fe4000bf26270 */
[----:B------:R-:W-:-:S02]  /*bf20*/  ISETP.GE.AND P0, PT, R168, UR4, PT ;  /* 0x00000004a8007c0c */ /* 0x000fc4000bf06270 */
[----:B------:R-:W-:-:S03]  /*bf30*/  ISETP.GE.AND P4, PT, R160, UR4, PT ;  /* 0x00000004a0007c0c */ /* 0x000fc6000bf86270 */
[C---:B------:R-:W-:Y:S01]  /*bf40*/  @!P3 IMAD.SHL.U32 R29, R171.reuse, 0x2, RZ ;  /* 0x00000002ab1db824 */ /* 0x040fe200078e00ff */
[----:B------:R-:W-:-:S03]  /*bf50*/  @!P3 SHF.L.U64.HI R4, R171, 0x1, R228 ;  /* 0x00000001ab04b819 */ /* 0x000fc600000102e4 */
[C---:B------:R-:W-:Y:S01]  /*bf60*/  @!P2 IMAD.SHL.U32 R25, R169.reuse, 0x2, RZ ;  /* 0x00000002a919a824 */ /* 0x040fe200078e00ff */
[----:B------:R-:W-:Y:S01]  /*bf70*/  @!P2 SHF.L.U64.HI R12, R169, 0x1, R227 ;  /* 0x00000001a90ca819 */ /* 0x000fe200000102e3 */
[----:B------:R-:W-:Y:S01]  /*bf80*/  @!P1 IMAD.SHL.U32 R15, R170, 0x2, RZ ;  /* 0x00000002aa0f9824 */ /* 0x000fe200078e00ff */
[-C--:B--2---:R-:W-:Y:S01]  /*bf90*/  @!P3 IADD3 R30, P6, R6, R29.reuse, RZ ;  /* 0x0000001d061eb210 */ /* 0x084fe20007fde0ff */
[----:B------:R-:W-:Y:S01]  /*bfa0*/  @!P0 IMAD.SHL.U32 R11, R168, 0x2, RZ ;  /* 0x00000002a80b8824 */ /* 0x000fe200078e00ff */
[----:B----4-:R-:W-:Y:S01]  /*bfb0*/  @!P3 IADD3 R28, P5, R8, R29, RZ ;  /* 0x0000001d081cb210 */ /* 0x010fe20007fbe0ff */
[----:B---3--:R-:W-:Y:S01]  /*bfc0*/  @!P4 IMAD.MOV.U32 R5, RZ, RZ, R9 ;  /* 0x000000ffff05c224 */ /* 0x008fe200078e0009 */
[----:B------:R-:W-:Y:S01]  /*bfd0*/  @!P0 SHF.L.U64.HI R38, R168, 0x1, R225 ;  /* 0x00000001a8268819 */ /* 0x000fe200000102e1 */
[--C-:B-1----:R-:W-:Y:S01]  /*bfe0*/  @!P3 IMAD.X R31, R7, 0x1, R4.reuse, P6 ;  /* 0x00000001071fb824 */ /* 0x102fe200030e0604 */
[-C--:B------:R-:W-:Y:S01]  /*bff0*/  @!P2 IADD3 R26, P6, R6, R25.reuse, RZ ;  /* 0x00000019061aa210 */ /* 0x080fe20007fde0ff */
[----:B------:R-:W-:Y:S01]  /*c000*/  @!P3 IMAD.X R29, R9, 0x1, R4, P5 ;  /* 0x00000001091db824 */ /* 0x000fe200028e0604 */
[----:B------:R-:W-:Y:S01]  /*c010*/  @!P2 IADD3 R24, P5, R8, R25, RZ ;  /* 0x000000190818a210 */ /* 0x000fe20007fbe0ff */
[----:B------:R-:W-:Y:S01]  /*c020*/  @!P4 IMAD.WIDE R34, R160, 0x2, R6 ;  /* 0x00000002a022c825 */ /* 0x000fe200078e0206 */
[----:B------:R-:W-:-:S03]  /*c030*/  @!P1 SHF.L.U64.HI R4, R170, 0x1, R226 ;  /* 0x00000001aa049819 */ /* 0x000fc600000102e2 */
[--C-:B------:R-:W-:Y:S01]  /*c040*/  @!P2 IMAD.X R27, R7, 0x1, R12.reuse, P6 ;  /* 0x00000001071ba824 */ /* 0x100fe200030e060c */
[-C--:B------:R-:W-:Y:S01]  /*c050*/  @!P1 IADD3 R20, P6, R6, R15.reuse, RZ ;  /* 0x0000000f06149210 */ /* 0x080fe20007fde0ff */
[----:B------:R-:W-:Y:S01]  /*c060*/  @!P2 IMAD.X R25, R9, 0x1, R12, P5 ;  /* 0x000000010919a824 */ /* 0x000fe200028e060c */
[----:B------:R-:W-:Y:S01]  /*c070*/  ISETP.GE.AND P5, PT, R172, UR4, PT ;  /* 0x00000004ac007c0c */ /* 0x000fe2000bfa6270 */
[----:B------:R1:W5:Y:S02]  /*c080*/  @!P4 LD.E.64 R60, desc[UR46][R34.64] ;  /* 0x0000002e223cc980 */ /* 0x000364000c101b00 */
[----:B------:R-:W-:Y:S01]  /*c090*/  @!P1 IMAD.X R21, R7, 0x1, R4, P6 ;  /* 0x0000000107159824 */ /* 0x000fe200030e0604 */
[----:B------:R-:W-:-:S05]  /*c0a0*/  @!P1 IADD3 R14, P6, R8, R15, RZ ;  /* 0x0000000f080e9210 */ /* 0x000fca0007fde0ff */
[----:B------:R-:W-:Y:S01]  /*c0b0*/  @!P1 IMAD.X R15, R9, 0x1, R4, P6 ;  /* 0x00000001090f9824 */ /* 0x000fe200030e0604 */
[----:B------:R-:W-:Y:S02]  /*c0c0*/  @!P0 IADD3 R12, P6, R6, R11, RZ ;  /* 0x0000000b060c8210 */ /* 0x000fe40007fde0ff */
[----:B------:R-:W-:-:S03]  /*c0d0*/  @!P4 MOV R4, R8 ;  /* 0x000000080004c202 */ /* 0x000fc60000000f00 */
[----:B------:R-:W-:Y:S02]  /*c0e0*/  @!P0 IMAD.X R13, R7, 0x1, R38, P6 ;  /* 0x00000001070d8824 */ /* 0x000fe400030e0626 */
[----:B------:R-:W-:Y:S01]  /*c0f0*/  @!P4 IMAD.WIDE R32, R160, 0x2, R4 ;  /* 0x00000002a020c825 */ /* 0x000fe200078e0204 */
[----:B------:R-:W-:-:S03]  /*c100*/  @!P0 IADD3 R4, P6, R8, R11, RZ ;  /* 0x0000000b08048210 */ /* 0x000fc60007fde0ff */
[C---:B------:R-:W-:Y:S01]  /*c110*/  @!P5 IMAD.SHL.U32 R11, R172.reuse, 0x2, RZ ;  /* 0x00000002ac0bd824 */ /* 0x040fe200078e00ff */
[----:B------:R1:W5:Y:S01]  /*c120*/  @!P4 LD.E.64 R58, desc[UR46][R32.64] ;  /* 0x0000002e203ac980 */ /* 0x000362000c101b00 */
[----:B------:R-:W-:Y:S01]  /*c130*/  @!P0 IMAD.X R5, R9, 0x1, R38, P6 ;  /* 0x0000000109058824 */ /* 0x000fe200030e0626 */
[----:B------:R-:W-:Y:S02]  /*c140*/  @!P5 SHF.L.U64.HI R36, R172, 0x1, R224 ;  /* 0x00000001ac24d819 */ /* 0x000fe400000102e0 */
[-C--:B------:R-:W-:Y:S02]  /*c150*/  @!P5 IADD3 R6, P4, R6, R11.reuse, RZ ;  /* 0x0000000b0606d210 */ /* 0x080fe40007f9e0ff */
[----:B------:R-:W-:Y:S02]  /*c160*/  @!P5 IADD3 R8, P6, R8, R11, RZ ;  /* 0x0000000b0808d210 */ /* 0x000fe40007fde0ff */
[----:B------:R-:W-:Y:S02]  /*c170*/  CS2R R56, SRZ ;  /* 0x0000000000387805 */ /* 0x000fe4000001ff00 */
[----:B------:R-:W-:Y:S01]  /*c180*/  CS2R R54, SRZ ;  /* 0x0000000000367805 */ /* 0x000fe2000001ff00 */
[--C-:B------:R-:W-:Y:S01]  /*c190*/  @!P5 IMAD.X R7, R7, 0x1, R36.reuse, P4 ;  /* 0x000000010707d824 */ /* 0x100fe200020e0624 */
[----:B------:R-:W-:Y:S01]  /*c1a0*/  CS2R R52, SRZ ;  /* 0x0000000000347805 */ /* 0x000fe2000001ff00 */
[----:B------:R-:W-:Y:S01]  /*c1b0*/  @!P5 IMAD.X R9, R9, 0x1, R36, P6 ;  /* 0x000000010909d824 */ /* 0x000fe200030e0624 */
[----:B------:R-:W-:-:S02]  /*c1c0*/  CS2R R50, SRZ ;  /* 0x0000000000327805 */ /* 0x000fc4000001ff00 */
[----:B------:R-:W-:Y:S02]  /*c1d0*/  CS2R R48, SRZ ;  /* 0x0000000000307805 */ /* 0x000fe4000001ff00 */
[----:B------:R-:W-:Y:S02]  /*c1e0*/  CS2R R46, SRZ ;  /* 0x00000000002e7805 */ /* 0x000fe4000001ff00 */
[----:B------:R-:W-:Y:S02]  /*c1f0*/  CS2R R44, SRZ ;  /* 0x00000000002c7805 */ /* 0x000fe4000001ff00 */
[----:B------:R-:W-:Y:S02]  /*c200*/  CS2R R42, SRZ ;  /* 0x00000000002a7805 */ /* 0x000fe4000001ff00 */
[----:B------:R-:W-:Y:S02]  /*c210*/  CS2R R36, SRZ ;  /* 0x0000000000247805 */ /* 0x000fe4000001ff00 */
[----:B------:R-:W-:Y:S01]  /*c220*/  CS2R R38, SRZ ;  /* 0x0000000000267805 */ /* 0x000fe2000001ff00 */
[----:B------:R1:W5:Y:S04]  /*c230*/  @!P3 LD.E.64 R56, desc[UR46][R30.64] ;  /* 0x0000002e1e38b980 */ /* 0x000368000c101b00 */
        /* <DEDUP_REMOVED lines=8> */
[----:B------:R1:W5:Y:S02]  /*c2c0*/  @!P5 LD.E.64 R38, desc[UR46][R8.64] ;  /* 0x0000002e0826d980 */ /* 0x000364000c101b00 */
.L_x_1592:
[----:B------:R-:W-:Y:S05]  /*c2d0*/  BSYNC B1 ;  /* 0x0000000000017941 */ /* 0x000fea0003800000 */
.L_x_1591:
[----:B-1---5:R-:W-:Y:S01]  /*c2e0*/  IMAD.MOV.U32 R5, RZ, RZ, R59 ;  /* 0x000000ffff057224 */ /* 0x022fe200078e003b */
[----:B------:R-:W-:Y:S01]  /*c2f0*/  UMOV UR4, 0xffffffff ;  /* 0xffffffff00047882 */ /* 0x000fe20000000000 */
[----:B--2---:R-:W-:Y:S01]  /*c300*/  IMAD.MOV.U32 R6, RZ, RZ, R54 ;  /* 0x000000ffff067224 */ /* 0x004fe200078e0036 */
[----:B------:R-:W-:Y:S01]  /*c310*/  CS2R R30, SRZ ;  /* 0x00000000001e7805 */ /* 0x000fe2000001ff00 */
[----:B------:R-:W-:Y:S01]  /*c320*/  IMAD.MOV.U32 R7, RZ, RZ, R55 ;  /* 0x000000ffff077224 */ /* 0x000fe200078e0037 */
[----:B------:R-:W-:Y:S01]  /*c330*/  PRMT R87, R87, 0x5410, R5 ;  /* 0x0000541057577816 */ /* 0x000fe20000000005 */
[----:B------:R-:W-:Y:S02]  /*c340*/  IMAD.MOV.U32 R4, RZ, RZ, R58 ;  /* 0x000000ffff047224 */ /* 0x000fe400078e003a */
[----:B------:R-:W-:Y:S01]  /*c350*/  IMAD.MOV.U32 R5, RZ, RZ, R51 ;  /* 0x000000ffff057224 */ /* 0x000fe200078e0033 */
[----:B------:R-:W-:Y:S01]  /*c360*/  PRMT R83, R6, 0x5410, R7 ;  /* 0x0000541006537816 */ /* 0x000fe20000000007 */
[----:B------:R-:W-:Y:S01]  /*c370*/  IMAD.MOV.U32 R6, RZ, RZ, R46 ;  /* 0x000000ffff067224 */ /* 0x000fe200078e002e */
[----:B------:R-:W-:Y:S01]  /*c380*/  PRMT R88, R4, 0x7610, R88 ;  /* 0x0000761004587816 */ /* 0x000fe20000000058 */
[----:B------:R-:W-:Y:S01]  /*c390*/  IMAD.MOV.U32 R7, RZ, RZ, R47 ;  /* 0x000000ffff077224 */ /* 0x000fe200078e002f */
[----:B------:R-:W-:-:S04]  /*c3a0*/  MOV R4, R50 ;  /* 0x0000003200047202 */ /* 0x000fc80000000f00 */
[----:B------:R-:W-:Y:S01]  /*c3b0*/  PRMT R79, R4, 0x5410, R5 ;  /* 0x00005410044f7816 */ /* 0x000fe20000000005 */
[----:B------:R-:W-:Y:S01]  /*c3c0*/  IMAD.MOV.U32 R4, RZ, RZ, R42 ;  /* 0x000000ffff047224 */ /* 0x000fe200078e002a */
[----:B------:R-:W-:Y:S01]  /*c3d0*/  PRMT R75, R6, 0x5410, R7 ;  /* 0x00005410064b7816 */ /* 0x000fe20000000007 */
[----:B------:R-:W-:Y:S02]  /*c3e0*/  IMAD.MOV.U32 R5, RZ, RZ, R43 ;  /* 0x000000ffff057224 */ /* 0x000fe400078e002b */
[----:B------:R-:W-:Y:S02]  /*c3f0*/  IMAD.MOV.U32 R6, RZ, RZ, R38 ;  /* 0x000000ffff067224 */ /* 0x000fe400078e0026 */
[----:B------:R-:W-:Y:S01]  /*c400*/  IMAD.MOV.U32 R7, RZ, RZ, R39 ;  /* 0x000000ffff077224 */ /* 0x000fe200078e0027 */
[----:B------:R-:W-:Y:S01]  /*c410*/  PRMT R71, R5, 0x5410, R4 ;  /* 0x0000541005477816 */ /* 0x000fe20000000004 */
[----:B------:R-:W-:Y:S02]  /*c420*/  IMAD.MOV.U32 R4, RZ, RZ, R60 ;  /* 0x000000ffff047224 */ /* 0x000fe400078e003c */
[----:B------:R-:W-:Y:S01]  /*c430*/  IMAD.MOV.U32 R5, RZ, RZ, R61 ;  /* 0x000000ffff057224 */ /* 0x000fe200078e003d */
[----:B------:R-:W-:Y:S01]  /*c440*/  PRMT R69, R7, 0x5410, R6 ;  /* 0x0000541007457816 */ /* 0x000fe20000000006 */
[----:B------:R-:W-:Y:S01]  /*c450*/  IMAD.MOV.U32 R6, RZ, RZ, R56 ;  /* 0x000000ffff067224 */ /* 0x000fe200078e0038 */
[----:B------:R-:W-:-:S02]  /*c460*/  MOV R7, R57 ;  /* 0x0000003900077202 */ /* 0x000fc40000000f00 */
[----:B------:R-:W-:Y:S01]  /*c470*/  PRMT R88, R88, 0x5410, R4 ;  /* 0x0000541058587816 */ /* 0x000fe20000000004 */
[----:B------:R-:W-:Y:S01]  /*c480*/  IMAD.MOV.U32 R4, RZ, RZ, R52 ;  /* 0x000000ffff047224 */ /* 0x000fe200078e0034 */
[----:B------:R-:W-:Y:S01]  /*c490*/  PRMT R87, R5, 0x7610, R87 ;  /* 0x0000761005577816 */ /* 0x000fe20000000057 */
[----:B------:R-:W-:Y:S01]  /*c4a0*/  IMAD.MOV.U32 R5, RZ, RZ, R53 ;  /* 0x000000ffff057224 */ /* 0x000fe200078e0035 */
[----:B------:R-:W-:Y:S01]  /*c4b0*/  PRMT R84, R6, 0x5410, R7 ;  /* 0x0000541006547816 */ /* 0x000fe20000000007 */
[----:B------:R-:W-:Y:S02]  /*c4c0*/  IMAD.MOV.U32 R6, RZ, RZ, R48 ;  /* 0x000000ffff067224 */ /* 0x000fe400078e0030 */
[----:B------:R-:W-:Y:S01]  /*c4d0*/  IMAD.MOV.U32 R7, RZ, RZ, R49 ;  /* 0x000000ffff077224 */ /* 0x000fe200078e0031 */
[----:B------:R-:W-:Y:S01]  /*c4e0*/  PRMT R80, R4, 0x5410, R5 ;  /* 0x0000541004507816 */ /* 0x000fe20000000005 */
[----:B------:R-:W-:Y:S02]  /*c4f0*/  IMAD.MOV.U32 R4, RZ, RZ, R44 ;  /* 0x000000ffff047224 */ /* 0x000fe400078e002c */
[----:B------:R-:W-:Y:S01]  /*c500*/  IMAD.MOV.U32 R5, RZ, RZ, R45 ;  /* 0x000000ffff057224 */ /* 0x000fe200078e002d */
[----:B------:R-:W-:Y:S01]  /*c510*/  PRMT R76, R6, 0x5410, R7 ;  /* 0x00005410064c7816 */ /* 0x000fe20000000007 */
[----:B------:R-:W-:-:S02]  /*c520*/  IMAD.MOV.U32 R6, RZ, RZ, R36 ;  /* 0x000000ffff067224 */ /* 0x000fc400078e0024 */
[----:B------:R-:W-:Y:S01]  /*c530*/  IMAD.MOV.U32 R7, RZ, RZ, R37 ;  /* 0x000000ffff077224 */ /* 0x000fe200078e0025 */
[----:B------:R-:W-:-:S04]  /*c540*/  PRMT R70, R5, 0x5410, R4 ;  /* 0x0000541005467816 */ /* 0x000fc80000000004 */
[----:B------:R-:W-:Y:S01]  /*c550*/  PRMT R66, R7, 0x5410, R6 ;  /* 0x0000541007427816 */ /* 0x000fe20000000006 */
[----:B------:R-:W-:Y:S06]  /*c560*/  BRA.DIV UR4, `(.L_x_1593) ;  /* 0x000001e604007947 */ /* 0x000fec000b800000 */
[----:B0-----:R-:W0:Y:S04]  /*c570*/  SHFL.IDX PT, R0, R0, 0x1, 0x1c1f ;  /* 0x003c1f0000007f89 */ /* 0x001e2800000e0000 */
[----:B------:R1:W2:Y:S04]  /*c580*/  SHFL.IDX PT, R65, R10, 0x1, 0x1c1f ;  /* 0x003c1f000a417f89 */ /* 0x0002a800000e0000 */
[----:B------:R-:W0:Y:S04]  /*c590*/  SHFL.IDX PT, R63, R63, 0x1, 0x1c1f ;  /* 0x003c1f003f3f7f89 */ /* 0x000e2800000e0000 */
[----:B------:R1:W0:Y:S02]  /*c5a0*/  SHFL.IDX PT, R62, R3, 0x1, 0x1c1f ;  /* 0x003c1f00033e7f89 */ /* 0x00022400000e0000 */
.L_x_1943:
[----:B------:R-:W-:Y:S01]  /*c5b0*/  VIADD R64, R64, 0x40 ;  /* 0x0000004040407836 */ /* 0x000fe20000000000 */
[----:B-1----:R-:W-:Y:S01]  /*c5c0*/  LOP3.LUT R3, R175, 0x18, R18, 0xf8, !PT ;  /* 0x00000018af037812 */ /* 0x002fe200078ef812 */
[----:B------:R-:W-:Y:S01]  /*c5d0*/  BSSY B1, `(.L_x_1594) ;  /* 0x0000055000017945 */ /* 0x000fe20003800000 */
[----:B------:R-:W-:Y:S02]  /*c5e0*/  LOP3.LUT P0, RZ, R229, 0x4, RZ, 0xc0, !PT ;  /* 0x00000004e5ff7812 */ /* 0x000fe4000780c0ff */
[----:B------:R-:W-:Y:S02]  /*c5f0*/  CS2R R32, SRZ ;  /* 0x0000000000207805 */ /* 0x000fe4000001ff00 */
[----:B------:R-:W-:Y:S02]  /*c600*/  ISETP.GE.AND P1, PT, R64, R67, PT ;  /* 0x000000434000720c */ /* 0x000fe40003f26270 */
[----:B------:R-:W-:Y:S02]  /*c610*/  CS2R R26, SRZ ;  /* 0x00000000001a7805 */ /* 0x000fe4000001ff00 */
[----:B------:R-:W-:-:S02]  /*c620*/  LOP3.LUT R4, R3, R176, RZ, 0x3c, !PT ;  /* 0x000000b003047212 */ /* 0x000fc400078e3cff */
[----:B------:R-:W-:Y:S02]  /*c630*/  CS2R R20, SRZ ;  /* 0x0000000000147805 */ /* 0x000fe4000001ff00 */
[----:B------:R-:W-:Y:S02]  /*c640*/  CS2R R12, SRZ ;  /* 0x00000000000c7805 */ /* 0x000fe4000001ff00 */
[----:B---34-:R-:W-:Y:S02]  /*c650*/  CS2R R8, SRZ ;  /* 0x0000000000087805 */ /* 0x018fe4000001ff00 */
[----:B------:R-:W-:Y:S01]  /*c660*/  CS2R R40, SRZ ;  /* 0x0000000000287805 */ /* 0x000fe2000001ff00 */
[----:B------:R-:W-:Y:S01]  /*c670*/  IMAD.IADD R3, R177, 0x1, R4 ;  /* 0x00000001b1037824 */ /* 0x000fe200078e0204 */
[----:B------:R-:W-:Y:S02]  /*c680*/  CS2R R34, SRZ ;  /* 0x0000000000227805 */ /* 0x000fe4000001ff00 */
[----:B------:R-:W-:-:S02]  /*c690*/  CS2R R28, SRZ ;  /* 0x00000000001c7805 */ /* 0x000fc4000001ff00 */
[----:B------:R-:W-:Y:S02]  /*c6a0*/  CS2R R24, SRZ ;  /* 0x0000000000187805 */ /* 0x000fe4000001ff00 */
[----:B------:R-:W-:Y:S02]  /*c6b0*/  CS2R R14, SRZ ;  /* 0x00000000000e7805 */ /* 0x000fe4000001ff00 */
[----:B------:R-:W-:Y:S02]  /*c6c0*/  LEA R3, R3, R2, 0x1 ;  /* 0x0000000203037211 */ /* 0x000fe400078e08ff */
        /* <DEDUP_REMOVED lines=8> */
[----:B------:R-:W-:-:S05]  /*c750*/  ISETP.GE.AND P1, PT, R168, UR4, PT ;  /* 0x00000004a8007c0c */ /* 0x000fca000bf26270 */
[C---:B------:R-:W-:Y:S01]  /*c760*/  @!P4 IMAD.SHL.U32 R24, R171.reuse, 0x2, RZ ;  /* 0x00000002ab18c824 */ /* 0x040fe200078e00ff */
[----:B------:R-:W-:-:S03]  /*c770*/  @!P4 SHF.L.U64.HI R4, R171, 0x1, R228 ;  /* 0x00000001ab04c819 */ /* 0x000fc600000102e4 */
[C---:B------:R-:W-:Y:S01]  /*c780*/  @!P3 IMAD.SHL.U32 R14, R169.reuse, 0x2, RZ ;  /* 0x00000002a90eb824 */ /* 0x040fe200078e00ff */
[----:B------:R-:W-:Y:S01]  /*c790*/  @!P3 SHF.L.U64.HI R5, R169, 0x1, R227 ;  /* 0x00000001a905b819 */ /* 0x000fe200000102e3 */
[----:B------:R-:W-:Y:S01]  /*c7a0*/  @!P2 IMAD.SHL.U32 R10, R170, 0x2, RZ ;  /* 0x00000002aa0aa824 */ /* 0x000fe200078e00ff */
[CC--:B--2---:R-:W-:Y:S02]  /*c7b0*/  @!P4 IADD3 R26, P5, R65.reuse, R24.reuse, RZ ;  /* 0x00000018411ac210 */ /* 0x0c4fe40007fbe0ff */
[----:B0-----:R-:W-:Y:S02]  /*c7c0*/  @!P4 IADD3 R24, P6, R62, R24, RZ ;  /* 0x000000183e18c210 */ /* 0x001fe40007fde0ff */
[----:B------:R-:W-:Y:S01]  /*c7d0*/  @!P2 SHF.L.U64.HI R6, R170, 0x1, R226 ;  /* 0x00000001aa06a819 */ /* 0x000fe200000102e2 */
[--C-:B------:R-:W-:Y:S01]  /*c7e0*/  @!P4 IMAD.X R27, R0, 0x1, R4.reuse, P5 ;  /* 0x00000001001bc824 */ /* 0x100fe200028e0604 */
[-C--:B------:R-:W-:Y:S01]  /*c7f0*/  @!P3 IADD3 R20, P5, R65, R14.reuse, RZ ;  /* 0x0000000e4114b210 */ /* 0x080fe20007fbe0ff */
[----:B------:R-:W-:Y:S01]  /*c800*/  @!P4 IMAD.X R25, R63, 0x1, R4, P6 ;  /* 0x000000013f19c824 */ /* 0x000fe200030e0604 */
[----:B------:R-:W-:Y:S01]  /*c810*/  @!P3 IADD3 R14, P6, R62, R14, RZ ;  /* 0x0000000e3e0eb210 */ /* 0x000fe20007fde0ff */
[C---:B------:R-:W-:Y:S01]  /*c820*/  @!P1 IMAD.SHL.U32 R4, R168.reuse, 0x2, RZ ;  /* 0x00000002a8049824 */ /* 0x040fe200078e00ff */
[----:B------:R-:W-:Y:S01]  /*c830*/  @!P1 SHF.L.U64.HI R7, R168, 0x1, R225 ;  /* 0x00000001a8079819 */ /* 0x000fe200000102e1 */
[--C-:B------:R-:W-:Y:S01]  /*c840*/  @!P3 IMAD.X R21, R0, 0x1, R5.reuse, P5 ;  /* 0x000000010015b824 */ /* 0x100fe200028e0605 */
[-C--:B------:R-:W-:Y:S01]  /*c850*/  @!P2 IADD3 R12, P5, R65, R10.reuse, RZ ;  /* 0x0000000a410ca210 */ /* 0x080fe20007fbe0ff */
[----:B------:R-:W-:Y:S01]  /*c860*/  @!P3 IMAD.X R15, R63, 0x1, R5, P6 ;  /* 0x000000013f0fb824 */ /* 0x000fe200030e0605 */
[----:B------:R-:W-:-:S03]  /*c870*/  @!P2 IADD3 R10, P6, R62, R10, RZ ;  /* 0x0000000a3e0aa210 */ /* 0x000fc60007fde0ff */
[--C-:B------:R-:W-:Y:S01]  /*c880*/  @!P2 IMAD.X R13, R0, 0x1, R6.reuse, P5 ;  /* 0x00000001000da824 */ /* 0x100fe200028e0606 */
[-C--:B------:R-:W-:Y:S01]  /*c890*/  @!P1 IADD3 R8, P5, R65, R4.reuse, RZ ;  /* 0x0000000441089210 */ /* 0x080fe20007fbe0ff */
[----:B------:R-:W-:Y:S01]  /*c8a0*/  @!P2 IMAD.X R11, R63, 0x1, R6, P6 ;  /* 0x000000013f0ba824 */ /* 0x000fe200030e0606 */
[----:B------:R-:W-:Y:S02]  /*c8b0*/  ISETP.GE.AND P6, PT, R160, UR4, PT ;  /* 0x00000004a0007c0c */ /* 0x000fe4000bfc6270 */
[----:B------:R-:W-:Y:S02]  /*c8c0*/  @!P1 IADD3.X R9, R0, R7, RZ, P5, !PT ;  /* 0x0000000700099210 */ /* 0x000fe40002ffe4ff */
[----:B------:R-:W-:-:S05]  /*c8d0*/  @!P1 IADD3 R4, P5, R62, R4, RZ ;  /* 0x000000043e049210 */ /* 0x000fca0007fbe0ff */
[----:B------:R-:W-:Y:S01]  /*c8e0*/  @!P1 IMAD.X R5, R63, 0x1, R7, P5 ;  /* 0x000000013f059824 */ /* 0x000fe200028e0607 */
[----:B------:R-:W-:-:S03]  /*c8f0*/  ISETP.GE.AND P5, PT, R172, UR4, PT ;  /* 0x00000004ac007c0c */ /* 0x000fc6000bfa6270 */
[----:B------:R-:W-:Y:S02]  /*c900*/  @!P6 IMAD.MOV.U32 R28, RZ, RZ, R65 ;  /* 0x000000ffff1ce224 */ /* 0x000fe400078e0041 */
[----:B------:R-:W-:Y:S02]  /*c910*/  @!P6 IMAD.MOV.U32 R29, RZ, RZ, R0 ;  /* 0x000000ffff1de224 */ /* 0x000fe400078e0000 */
[----:B------:R-:W-:Y:S02]  /*c920*/  @!P6 IMAD.MOV.U32 R6, RZ, RZ, R62 ;  /* 0x000000ffff06e224 */ /* 0x000fe400078e003e */
[----:B------:R-:W-:Y:S02]  /*c930*/  @!P6 IMAD.MOV.U32 R7, RZ, RZ, R63 ;  /* 0x000000ffff07e224 */ /* 0x000fe400078e003f */
[----:B------:R-:W-:-:S04]  /*c940*/  @!P6 IMAD.WIDE R28, R160, 0x2, R28 ;  /* 0x00000002a01ce825 */ /* 0x000fc800078e021c */
[----:B------:R-:W-:Y:S01]  /*c950*/  @!P6 IMAD.WIDE R6, R160, 0x2, R6 ;  /* 0x00000002a006e825 */ /* 0x000fe200078e0206 */
[----:B------:R0:W5:Y:S03]  /*c960*/  @!P6 LD.E.64 R40, desc[UR46][R28.64] ;  /* 0x0000002e1c28e980 */ /* 0x000166000c101b00 */
[C---:B------:R-:W-:Y:S01]  /*c970*/  @!P5 IMAD.SHL.U32 R33, R172.reuse, 0x2, RZ ;  /* 0x00000002ac21d824 */ /* 0x040fe200078e00ff */
[----:B------:R1:W5:Y:S01]  /*c980*/  @!P6 LD.E.64 R30, desc[UR46][R6.64] ;  /* 0x0000002e061ee980 */ /* 0x000362000c101b00 */
[----:B------:R-:W-:Y:S02]  /*c990*/  @!P5 SHF.L.U64.HI R32, R172, 0x1, R224 ;  /* 0x00000001ac20d819 */ /* 0x000fe400000102e0 */
[----:B------:R-:W-:Y:S02]  /*c9a0*/  CS2R R34, SRZ ;  /* 0x0000000000227805 */ /* 0x000fe4000001ff00 */
[----:B0-----:R-:W-:-:S04]  /*c9b0*/  CS2R R28, SRZ ;  /* 0x00000000001c7805 */ /* 0x001fc8000001ff00 */
[----:B------:R0:W5:Y:S01]  /*c9c0*/  @!P4 LD.E.64 R34, desc[UR46][R26.64] ;  /* 0x0000002e1a22c980 */ /* 0x000162000c101b00 */
[----:B-1----:R-:W-:-:S03]  /*c9d0*/  @!P5 IADD3 R6, P6, R65, R33, RZ ;  /* 0x000000214106d210 */ /* 0x002fc60007fde0ff */
[----:B------:R1:W5:Y:S02]  /*c9e0*/  @!P3 LD.E.64 R28, desc[UR46][R20.64] ;  /* 0x0000002e141cb980 */ /* 0x000364000c101b00 */
[----:B------:R-:W-:Y:S01]  /*c9f0*/  @!P5 IMAD.X R7, R0, 0x1, R32, P6 ;  /* 0x000000010007d824 */ /* 0x000fe200030e0620 */
[----:B------:R-:W-:Y:S02]  /*ca00*/  @!P5 IADD3 R62, P6, R62, R33, RZ ;  /* 0x000000213e3ed210 */ /* 0x000fe40007fde0ff */
[----:B0-----:R-:W-:-:S03]  /*ca10*/  CS2R R26, SRZ ;  /* 0x00000000001a7805 */ /* 0x001fc6000001ff00 */
[----:B------:R-:W-:Y:S01]  /*ca20*/  @!P5 IMAD.X R63, R63, 0x1, R32, P6 ;  /* 0x000000013f3fd824 */ /* 0x000fe200030e0620 */
[----:B------:R-:W-:Y:S02]  /*ca30*/  CS2R R32, SRZ ;  /* 0x0000000000207805 */ /* 0x000fe4000001ff00 */
[----:B-1----:R-:W-:Y:S01]  /*ca40*/  CS2R R20, SRZ ;  /* 0x0000000000147805 */ /* 0x002fe2000001ff00 */
[----:B------:R0:W5:Y:S04]  /*ca50*/  @!P3 LD.E.64 R26, desc[UR46][R14.64] ;  /* 0x0000002e0e1ab980 */ /* 0x000168000c101b00 */
[----:B------:R1:W5:Y:S04]  /*ca60*/  @!P4 LD.E.64 R32, desc[UR46][R24.64] ;  /* 0x0000002e1820c980 */ /* 0x000368000c101b00 */
[----:B------:R2:W5:Y:S01]  /*ca70*/  @!P2 LD.E.64 R20, desc[UR46][R10.64] ;  /* 0x0000002e0a14a980 */ /* 0x000562000c101b00 */
[----:B0-----:R-:W-:-:S02]  /*ca80*/  CS2R R14, SRZ ;  /* 0x00000000000e7805 */ /* 0x001fc4000001ff00 */
[----:B-1----:R-:W-:-:S04]  /*ca90*/  CS2R R24, SRZ ;  /* 0x0000000000187805 */ /* 0x002fc8000001ff00 */
[----:B------:R0:W5:Y:S01]  /*caa0*/  @!P1 LD.E.64 R14, desc[UR46][R8.64] ;  /* 0x0000002e080e9980 */ /* 0x000162000c101b00 */
[----:B--2---:R-:W-:-:S03]  /*cab0*/  CS2R R10, SRZ ;  /* 0x00000000000a7805 */ /* 0x004fc6000001ff00 */
[----:B------:R1:W5:Y:S04]  /*cac0*/  @!P2 LD.E.64 R24, desc[UR46][R12.64] ;  /* 0x0000002e0c18a980 */ /* 0x000368000c101b00 */
[----:B------:R3:W5:Y:S01]  /*cad0*/  @!P5 LD.E.64 R10, desc[UR46][R6.64] ;  /* 0x0000002e060ad980 */ /* 0x000762000c101b00 */
[----:B0-----:R-:W-:Y:S02]  /*cae0*/  CS2R R8, SRZ ;  /* 0x0000000000087805 */ /* 0x001fe4000001ff00 */
[----:B-1----:R-:W-:-:S04]  /*caf0*/  CS2R R12, SRZ ;  /* 0x00000000000c7805 */ /* 0x002fc8000001ff00 */
[----:B------:R3:W5:Y:S04]  /*cb00*/  @!P5 LD.E.64 R8, desc[UR46][R62.64] ;  /* 0x0000002e3e08d980 */ /* 0x000768000c101b00 */
[----:B------:R3:W5:Y:S02]  /*cb10*/  @!P1 LD.E.64 R12, desc[UR46][R4.64] ;  /* 0x0000002e040c9980 */ /* 0x000764000c101b00 */
.L_x_1595:
[----:B------:R-:W-:Y:S05]  /*cb20*/  BSYNC B1 ;  /* 0x0000000000017941 */ /* 0x000fea0003800000 */
.L_x_1594:
[----:B---3-5:R-:W-:Y:S01]  /*cb30*/  MOV R5, R30 ;  /* 0x0000001e00057202 */ /* 0x028fe20000000f00 */
[C---:B------:R-:W-:Y:S01]  /*cb40*/  VIADD R6, R3.reuse, 0xc400 ;  /* 0x0000c40003067836 */ /* 0x040fe20000000000 */
[----:B------:R-:W-:Y:S01]  /*cb50*/  LEA.HI R4, R188, R188, RZ, 0x1 ;  /* 0x000000bcbc047211 */ /* 0x000fe200078f08ff */
[----:B0-----:R-:W-:Y:S01]  /*cb60*/  VIADD R0, R3, 0xc440 ;  /* 0x0000c44003007836 */ /* 0x001fe20000000000 */
[----:B------:R-:W-:Y:S01]  /*cb70*/  PRMT R85, R5, 0x7610, R85 ;  /* 0x0000761005557816 */ /* 0x000fe20000000055 */
[----:B------:R-:W-:Y:S01]  /*cb80*/  @P0 VIADD R0, R6, 0xffffffc0 ;  /* 0xffffffc006000836 */ /* 0x000fe20000000000 */
[----:B------:R-:W-:Y:S01]  /*cb90*/  LOP3.LUT R5, R4, 0xfffffffe, RZ, 0xc0, !PT ;  /* 0xfffffffe04057812 */ /* 0x000fe200078ec0ff */
[----:B------:R-:W-:Y:S01]  /*cba0*/  IMAD.MOV.U32 R6, RZ, RZ, R31 ;  /* 0x000000ffff067224 */ /* 0x000fe200078e001f */
[----:B------:R-:W-:Y:S01]  /*cbb0*/  VIADDMNMX R67, R67, -R178, 0x80, PT ;  /* 0x0000008043437446 */ /* 0x000fe200038009b2 */
[----:B------:R-:W-:Y:S01]  /*cbc0*/  IMAD.MOV.U32 R7, RZ, RZ, R32 ;  /* 0x000000ffff077224 */ /* 0x000fe200078e0020 */
[----:B------:R-:W-:Y:S01]  /*cbd0*/  BSSY B1, `(.L_x_1596) ;  /* 0x0000029000017945 */ /* 0x000fe20003800000 */
[----:B------:R-:W-:Y:S01]  /*cbe0*/  IMAD.IADD R5, R188, 0x1, -R5 ;  /* 0x00000001bc057824 */ /* 0x000fe200078e0a05 */
[----:B------:R-:W-:Y:S01]  /*cbf0*/  PRMT R85, R85, 0x5410, R6 ;  /* 0x0000541055557816 */ /* 0x000fe20000000006 */
[----:B------:R-:W-:Y:S01]  /*cc00*/  IMAD.MOV.U32 R62, RZ, RZ, R33 ;  /* 0x000000ffff3e7224 */ /* 0x000fe200078e0021 */
[----:B------:R-:W-:Y:S01]  /*cc10*/  ISETP.GE.AND P1, PT, R162, R67, PT ;  /* 0x00000043a200720c */ /* 0x000fe20003f26270 */
[----:B------:R-:W-:Y:S01]  /*cc20*/  IMAD.MOV.U32 R4, RZ, RZ, R26 ;  /* 0x000000ffff047224 */ /* 0x000fe200078e001a */
[----:B------:R-:W-:Y:S01]  /*cc30*/  SHF.L.U32 R5, R5, 0x1f, RZ ;  /* 0x0000001f05057819 */ /* 0x000fe200000006ff */
[----:B------:R-:W-:Y:S01]  /*cc40*/  IMAD.MOV.U32 R6, RZ, RZ, R27 ;  /* 0x000000ffff067224 */ /* 0x000fe200078e001b */
[----:B------:R-:W-:Y:S01]  /*cc50*/  PRMT R81, R7, 0x5410, R62 ;  /* 0x0000541007517816 */ /* 0x000fe2000000003e */
[----:B------:R-:W-:Y:S01]  /*cc60*/  IMAD.MOV.U32 R7, RZ, RZ, R20 ;  /* 0x000000ffff077224 */ /* 0x000fe200078e0014 */
[----:B------:R-:W0:Y:S01]  /*cc70*/  SYNCS.PHASECHK.TRANS64.TRYWAIT P0, [R2+URZ+0x2a800], R5 ;  /* 0x02a80005020075a7 */ /* 0x000e22000800017f */
[----:B------:R-:W-:Y:S01]  /*cc80*/  IMAD.MOV.U32 R62, RZ, RZ, R8 ;  /* 0x000000ffff3e7224 */ /* 0x000fe200078e0008 */
        /* <DEDUP_REMOVED lines=17> */
[----:B------:R-:W-:-:S02]  /*cda0*/  IMAD.MOV.U32 R6, RZ, RZ, R28 ;  /* 0x000000ffff067224 */ /* 0x000fc400078e001c */
[----:B------:R-:W-:Y:S01]  /*cdb0*/  IMAD.MOV.U32 R7, RZ, RZ, R29 ;  /* 0x000000ffff077224 */ /* 0x000fe200078e001d */
[----:B------:R-:W-:Y:S01]  /*cdc0*/  PRMT R82, R82, 0x5410, R4 ;  /* 0x0000541052527816 */ /* 0x000fe20000000004 */
[----:B------:R-:W-:-:S03]  /*cdd0*/  IMAD.MOV.U32 R4, RZ, RZ, R24 ;  /* 0x000000ffff047224 */ /* 0x000fc600078e0018 */
[----:B------:R-:W-:Y:S01]  /*cde0*/  PRMT R78, R6, 0x5410, R7 ;  /* 0x00005410064e7816 */ /* 0x000fe20000000007 */
[----:B------:R-:W-:Y:S01]  /*cdf0*/  IMAD.MOV.U32 R6, RZ, RZ, R25 ;  /* 0x000000ffff067224 */ /* 0x000fe200078e0019 */
[----:B------:R-:W-:-:S04]  /*ce00*/  MOV R7, R14 ;  /* 0x0000000e00077202 */ /* 0x000fc80000000f00 */
[----:B------:R-:W-:Y:S01]  /*ce10*/  PRMT R74, R4, 0x5410, R6 ;  /* 0x00005410044a7816 */ /* 0x000fe20000000006 */
[----:B------:R-:W-:Y:S01]  /*ce20*/  IMAD.MOV.U32 R4, RZ, RZ, R10 ;  /* 0x000000ffff047224 */ /* 0x000fe200078e000a */
[----:B--2---:R-:W-:Y:S01]  /*ce30*/  PRMT R65, R7, 0x5410, R63 ;  /* 0x0000541007417816 */ /* 0x004fe2000000003f */
[----:B------:R-:W-:Y:S01]  /*ce40*/  IMAD.MOV.U32 R6, RZ, RZ, R11 ;  /* 0x000000ffff067224 */ /* 0x000fe200078e000b */
[----:B0-----:R-:W-:Y:S06]  /*ce50*/  @!P0 BRA `(.L_x_1597) ;  /* 0x000001dc00388947 */ /* 0x001fec0003800000 */
.L_x_1944:
[----:B------:R-:W-:Y:S05]  /*ce60*/  BSYNC B1 ;  /* 0x0000000000017941 */ /* 0x000fea0003800000 */
.L_x_1596:
        /* <DEDUP_REMOVED lines=13> */
[----:B------:R-:W-:Y:S01]  /*cf40*/  SHF.R.U32.HI R90, RZ, 0x10, R61 ;  /* 0x00000010ff5a7819 */ /* 0x000fe2000001163d */
[--C-:B------:R-:W-:Y:S01]  /*cf50*/  HADD2.F32 R89, -RZ, R88.reuse.H1_H1 ;  /* 0x30000058ff597230 */ /* 0x100fe20000004100 */
[----:B------:R-:W-:Y:S01]  /*cf60*/  SHF.R.U32.HI R92, RZ, 0x10, R59 ;  /* 0x00000010ff5c7819 */ /* 0x000fe2000001163b */
[----:B------:R-:W-:Y:S01]  /*cf70*/  HADD2.F32 R91, -RZ, R88.H0_H0 ;  /* 0x20000058ff5b7230 */ /* 0x000fe20000004100 */
[----:B------:R-:W-:Y:S01]  /*cf80*/  SHF.R.U64 R60, R60, 0x10, R61 ;  /* 0x000000103c3c7819 */ /* 0x000fe2000000123d */
[----:B------:R-:W-:Y:S01]  /*cf90*/  HADD2.F32 R90, -RZ, R90.H0_H0 ;  /* 0x2000005aff5a7230 */ /* 0x000fe20000004100 */
[----:B------:R-:W-:Y:S01]  /*cfa0*/  SHF.R.U64 R95, R58, 0x10, R59 ;  /* 0x000000103a5f7819 */ /* 0x000fe2000000123b */
[----:B------:R-:W-:Y:S02]  /*cfb0*/  HADD2.F32 R92, -RZ, R92.H0_H0 ;  /* 0x2000005cff5c7230 */ /* 0x000fe40000004100 */
[----:B------:R-:W-:-:S02]  /*cfc0*/  HADD2.F32 R60, -RZ, R60.H0_H0 ;  /* 0x2000003cff3c7230 */ /* 0x000fc40000004100 */
[--C-:B0-----:R-:W-:Y:S02]  /*cfd0*/  HADD2.F32 R88, -RZ, R7.reuse.H1_H1 ;  /* 0x30000007ff587230 */ /* 0x101fe40000004100 */
[----:B------:R-:W-:Y:S02]  /*cfe0*/  HADD2.F32 R61, -RZ, R7.H0_H0 ;  /* 0x20000007ff3d7230 */ /* 0x000fe40000004100 */
[--C-:B------:R-:W-:Y:S02]  /*cff0*/  HADD2.F32 R58, -RZ, R4.reuse.H1_H1 ;  /* 0x30000004ff3a7230 */ /* 0x100fe40000004100 */
[C---:B------:R-:W-:Y:S01]  /*d000*/  FMUL.FTZ R94, R88.reuse, R92 ;  /* 0x0000005c585e7220 */ /* 0x040fe20000410000 */
[----:B------:R-:W-:Y:S01]  /*d010*/  FMUL.FTZ R93, R88, R90 ;  /* 0x0000005a585d7220 */ /* 0x000fe20000410000 */
[----:B------:R-:W-:Y:S02]  /*d020*/  HADD2.F32 R7, -RZ, R4.H0_H0 ;  /* 0x20000004ff077230 */ /* 0x000fe40000004100 */
[----:B------:R-:W-:-:S02]  /*d030*/  HADD2.F32 R59, -RZ, R6.H0_H0 ;  /* 0x20000006ff3b7230 */ /* 0x000fc40000004100 */
[C---:B------:R-:W-:Y:S01]  /*d040*/  FFMA.FTZ R94, R61.reuse, R90, -R94 ;  /* 0x0000005a3d5e7223 */ /* 0x040fe2000001085e */
[----:B------:R-:W-:Y:S01]  /*d050*/  FFMA.FTZ R93, R61, R92, R93 ;  /* 0x0000005c3d5d7223 */ /* 0x000fe2000001005d */
[----:B------:R-:W-:Y:S02]  /*d060*/  HADD2.F32 R6, -RZ, R6.H1_H1 ;  /* 0x30000006ff067230 */ /* 0x000fe40000004100 */
[C---:B------:R-:W-:Y:S01]  /*d070*/  FMUL.FTZ R88, R58.reuse, R91 ;  /* 0x0000005b3a587220 */ /* 0x040fe20000410000 */
[----:B------:R-:W-:Y:S02]  /*d080*/  HADD2.F32 R4, -RZ, R5.H0_H0 ;  /* 0x20000005ff047230 */ /* 0x000fe40000004100 */
[-C--:B------:R-:W-:Y:S01]  /*d090*/  FMUL.FTZ R90, R58, R89.reuse ;  /* 0x000000593a5a7220 */ /* 0x080fe20000410000 */
[----:B------:R-:W-:Y:S02]  /*d0a0*/  HADD2.F32 R61, -RZ, R87.H1_H1 ;  /* 0x30000057ff3d7230 */ /* 0x000fe40000004100 */
[----:B------:R-:W-:Y:S01]  /*d0b0*/  FFMA.FTZ R88, R7, R89, -R88 ;  /* 0x0000005907587223 */ /* 0x000fe20000010858 */
[----:B------:R-:W-:-:S02]  /*d0c0*/  HADD2.F32 R5, -RZ, R5.H1_H1 ;  /* 0x30000005ff057230 */ /* 0x000fc40000004100 */
[----:B------:R-:W-:Y:S01]  /*d0d0*/  FFMA.FTZ R91, R7, R91, R90 ;  /* 0x0000005b075b7223 */ /* 0x000fe2000001005a */
[----:B------:R-:W-:Y:S02]  /*d0e0*/  HADD2.F32 R87, -RZ, R87.H0_H0 ;  /* 0x20000057ff577230 */ /* 0x000fe40000004100 */
[C---:B------:R-:W-:Y:S01]  /*d0f0*/  FMUL.FTZ R90, R6.reuse, R61 ;  /* 0x0000003d065a7220 */ /* 0x040fe20000410000 */
[----:B------:R-:W-:Y:S02]  /*d100*/  HADD2.F32 R58, -RZ, R95.H0_H0 ;  /* 0x2000005fff3a7230 */ /* 0x000fe40000004100 */
[----:B------:R-:W-:Y:S01]  /*d110*/  FMUL.FTZ R89, R5, R60 ;  /* 0x0000003c05597220 */ /* 0x000fe20000410000 */
[-C--:B------:R-:W-:Y:S01]  /*d120*/  FMUL.FTZ R92, R6, R87.reuse ;  /* 0x00000057065c7220 */ /* 0x080fe20000410000 */
[----:B------:R-:W-:Y:S01]  /*d130*/  FFMA.FTZ R6, R59, R87, -R90 ;  /* 0x000000573b067223 */ /* 0x000fe2000001085a */
[-C--:B------:R-:W-:Y:S01]  /*d140*/  FMUL.FTZ R7, R5, R58.reuse ;  /* 0x0000003a05077220 */ /* 0x080fe20000410000 */
[----:B------:R-:W-:Y:S01]  /*d150*/  FFMA.FTZ R58, R4, R58, R89 ;  /* 0x0000003a043a7223 */ /* 0x000fe20000010059 */
[----:B------:R-:W-:-:S02]  /*d160*/  FFMA.FTZ R59, R59, R61, R92 ;  /* 0x0000003d3b3b7223 */ /* 0x000fc4000001005c */
[----:B------:R-:W-:Y:S01]  /*d170*/  FFMA.FTZ R5, R4, R60, -R7 ;  /* 0x0000003c04057223 */ /* 0x000fe20000010807 */
[----:B------:R-:W-:Y:S02]  /*d180*/  F2FP.F16.F32.PACK_AB R7, R93, R94 ;  /* 0x0000005e5d07723e */ /* 0x000fe400000000ff */
[----:B------:R-:W-:Y:S02]  /*d190*/  F2FP.F16.F32.PACK_AB R6, R59, R6 ;  /* 0x000000063b06723e */ /* 0x000fe400000000ff */
[----:B------:R-:W-:Y:S02]  /*d1a0*/  F2FP.F16.F32.PACK_AB R4, R91, R88 ;  /* 0x000000585b04723e */ /* 0x000fe400000000ff */
[----:B------:R-:W-:-:S05]  /*d1b0*/  F2FP.F16.F32.PACK_AB R5, R58, R5 ;  /* 0x000000053a05723e */ /* 0x000fca00000000ff */
[----:B------:R0:W-:Y:S02]  /*d1c0*/  STS.128 [R3+0xc400], R4 ;  /* 0x00c4000403007388 */ /* 0x0001e40000000c00 */
.L_x_1601:
[----:B------:R-:W-:Y:S05]  /*d1d0*/  BSYNC B2 ;  /* 0x0000000000027941 */ /* 0x000fea0003800000 */
.L_x_1600:
[----:B------:R-:W-:Y:S04]  /*d1e0*/  BSSY B2, `(.L_x_1602) ;  /* 0x000002c000027945 */ /* 0x000fe80003800000 */
[----:B------:R-:W-:Y:S05]  /*d1f0*/  @P1 BRA `(.L_x_1603) ;  /* 0x0000000000a81947 */ /* 0x000fea0003800000 */
[----:B0-----:R-:W0:Y:S01]  /*d200*/  LDS.128 R4, [R0] ;  /* 0x0000000000047984 */ /* 0x001e220000000c00 */
[----:B------:R-:W-:Y:S01]  /*d210*/  SHF.R.U32.HI R59, RZ, 0x10, R57 ;  /* 0x00000010ff3b7819 */ /* 0x000fe20000011639 */
[----:B------:R-:W-:Y:S01]  /*d220*/  HADD2.F32 R58, -RZ, R84.H0_H0 ;  /* 0x20000054ff3a7230 */ /* 0x000fe20000004100 */
[----:B------:R-:W-:Y:S01]  /*d230*/  SHF.R.U32.HI R61, RZ, 0x10, R55 ;  /* 0x00000010ff3d7819 */ /* 0x000fe20000011637 */
[----:B------:R-:W-:Y:S01]  /*d240*/  HADD2.F32 R60, -RZ, R83.H0_H0 ;  /* 0x20000053ff3c7230 */ /* 0x000fe20000004100 */
[----:B------:R-:W-:Y:S01]  /*d250*/  SHF.R.U64 R91, R56, 0x10, R57 ;  /* 0x00000010385b7819 */ /* 0x000fe20000001239 */
[----:B------:R-:W-:Y:S01]  /*d260*/  HADD2.F32 R59, -RZ, R59.H0_H0 ;  /* 0x2000003bff3b7230 */ /* 0x000fe20000004100 */
[----:B------:R-:W-:Y:S01]  /*d270*/  SHF.R.U64 R89, R54, 0x10, R55 ;  /* 0x0000001036597819 */ /* 0x000fe20000001237 */
[----:B------:R-:W-:Y:S02]  /*d280*/  HADD2.F32 R61, -RZ, R61.H0_H0 ;  /* 0x2000003dff3d7230 */ /* 0x000fe40000004100 */
[----:B------:R-:W-:-:S02]  /*d290*/  HADD2.F32 R83, -RZ, R83.H1_H1 ;  /* 0x30000053ff537230 */ /* 0x000fc40000004100 */
[----:B------:R-:W-:Y:S02]  /*d2a0*/  HADD2.F32 R84, -RZ, R84.H1_H1 ;  /* 0x30000054ff547230 */ /* 0x000fe40000004100 */
[--C-:B0-----:R-:W-:Y:S02]  /*d2b0*/  HADD2.F32 R57, -RZ, R7.reuse.H1_H1 ;  /* 0x30000007ff397230 */ /* 0x101fe40000004100 */
[----:B------:R-:W-:Y:S02]  /*d2c0*/  HADD2.F32 R56, -RZ, R7.H0_H0 ;  /* 0x20000007ff387230 */ /* 0x000fe40000004100 */
[--C-:B------:R-:W-:Y:S02]  /*d2d0*/  HADD2.F32 R7, -RZ, R4.reuse.H0_H0 ;  /* 0x20000004ff077230 */ /* 0x100fe40000004100 */
[C---:B------:R-:W-:Y:S01]  /*d2e0*/  FMUL.FTZ R90, R57.reuse, R59 ;  /* 0x0000003b395a7220 */ /* 0x040fe20000410000 */
[----:B------:R-:W-:Y:S02]  /*d2f0*/  HADD2.F32 R4, -RZ, R4.H1_H1 ;  /* 0x30000004ff047230 */ /* 0x000fe40000004100 */
[----:B------:R-:W-:Y:S01]  /*d300*/  FMUL.FTZ R87, R57, R61 ;  /* 0x0000003d39577220 */ /* 0x000fe20000410000 */
[----:B------:R-:W-:-:S02]  /*d310*/  HADD2.F32 R54, -RZ, R6.H0_H0 ;  /* 0x20000006ff367230 */ /* 0x000fc40000004100 */
[----:B------:R-:W-:Y:S01]  /*d320*/  FFMA.FTZ R92, R56, R61, R90 ;  /* 0x0000003d385c7223 */ /* 0x000fe2000001005a */
[----:B------:R-:W-:Y:S02]  /*d330*/  HADD2.F32 R55, -RZ, R6.H1_H1 ;  /* 0x30000006ff377230 */ /* 0x000fe40000004100 */
[----:B------:R-:W-:Y:S01]  /*d340*/  FMUL.FTZ R88, R4, R60 ;  /* 0x0000003c04587220 */ /* 0x000fe20000410000 */
[--C-:B------:R-:W-:Y:S02]  /*d350*/  HADD2.F32 R6, -RZ, R5.reuse.H0_H0 ;  /* 0x20000005ff067230 */ /* 0x100fe40000004100 */
[----:B------:R-:W-:Y:S01]  /*d360*/  FFMA.FTZ R87, R56, R59, -R87 ;  /* 0x0000003b38577223 */ /* 0x000fe20000010857 */
[-C--:B------:R-:W-:Y:S01]  /*d370*/  FMUL.FTZ R90, R4, R58.reuse ;  /* 0x0000003a045a7220 */ /* 0x080fe20000410000 */
[----:B------:R-:W-:Y:S02]  /*d380*/  HADD2.F32 R5, -RZ, R5.H1_H1 ;  /* 0x30000005ff057230 */ /* 0x000fe40000004100 */
[----:B------:R-:W-:Y:S01]  /*d390*/  FFMA.FTZ R88, R7, R58, -R88 ;  /* 0x0000003a07587223 */ /* 0x000fe20000010858 */
[----:B------:R-:W-:-:S02]  /*d3a0*/  HADD2.F32 R56, -RZ, R89.H0_H0 ;  /* 0x20000059ff387230 */ /* 0x000fc40000004100 */
[----:B------:R-:W-:Y:S01]  /*d3b0*/  FFMA.FTZ R57, R7, R60, R90 ;  /* 0x0000003c07397223 */ /* 0x000fe2000001005a */
[----:B------:R-:W-:Y:S02]  /*d3c0*/  HADD2.F32 R4, -RZ, R91.H0_H0 ;  /* 0x2000005bff047230 */ /* 0x000fe40000004100 */
[CC--:B------:R-:W-:Y:S01]  /*d3d0*/  FMUL.FTZ R59, R55.reuse, R83.reuse ;  /* 0x00000053373b7220 */ /* 0x0c0fe20000410000 */
[----:B------:R-:W-:Y:S01]  /*d3e0*/  FMUL.FTZ R58, R55, R84 ;  /* 0x00000054373a7220 */ /* 0x000fe20000410000 */
[C---:B------:R-:W-:Y:S01]  /*d3f0*/  FMUL.FTZ R7, R5.reuse, R56 ;  /* 0x0000003805077220 */ /* 0x040fe20000410000 */
[----:B------:R-:W-:Y:S01]  /*d400*/  FMUL.FTZ R55, R5, R4 ;  /* 0x0000000405377220 */ /* 0x000fe20000410000 */
[C---:B------:R-:W-:Y:S01]  /*d410*/  FFMA.FTZ R59, R54.reuse, R84, -R59 ;  /* 0x00000054363b7223 */ /* 0x040fe2000001083b */
[----:B------:R-:W-:Y:S01]  /*d420*/  FFMA.FTZ R58, R54, R83, R58 ;  /* 0x00000053363a7223 */ /* 0x000fe2000001003a */
[C---:B------:R-:W-:Y:S01]  /*d430*/  FFMA.FTZ R5, R6.reuse, R4, -R7 ;  /* 0x0000000406057223 */ /* 0x040fe20000010807 */
[----:B------:R-:W-:Y:S01]  /*d440*/  FFMA.FTZ R56, R6, R56, R55 ;  /* 0x0000003806387223 */ /* 0x000fe20000010037 */
[----:B------:R-:W-:-:S02]  /*d450*/  F2FP.F16.F32.PACK_AB R7, R92, R87 ;  /* 0x000000575c07723e */ /* 0x000fc400000000ff */
[----:B------:R-:W-:Y:S02]  /*d460*/  F2FP.F16.F32.PACK_AB R6, R58, R59 ;  /* 0x0000003b3a06723e */ /* 0x000fe400000000ff */
[----:B------:R-:W-:Y:S02]  /*d470*/  F2FP.F16.F32.PACK_AB R4, R57, R88 ;  /* 0x000000583904723e */ /* 0x000fe400000000ff */
[----:B------:R-:W-:-:S05]  /*d480*/  F2FP.F16.F32.PACK_AB R5, R56, R5 ;  /* 0x000000053805723e */ /* 0x000fca00000000ff */
[----:B------:R1:W-:Y:S02]  /*d490*/  STS.128 [R0], R4 ;  /* 0x0000000400007388 */ /* 0x0003e40000000c00 */
.L_x_1603:
[----:B------:R-:W-:Y:S05]  /*d4a0*/  BSYNC B2 ;  /* 0x0000000000027941 */ /* 0x000fea0003800000 */
.L_x_1602:
[----:B------:R-:W-:Y:S04]  /*d4b0*/  BSSY B2, `(.L_x_1604) ;  /* 0x000002c000027945 */ /* 0x000fe80003800000 */
[----:B------:R-:W-:Y:S05]  /*d4c0*/  @P2 BRA `(.L_x_1605) ;  /* 0x0000000000a82947 */ /* 0x000fea0003800000 */
[----:B01----:R-:W0:Y:S01]  /*d4d0*/  LDS.128 R4, [R3+0x10400] ;  /* 0x0104000003047984 */ /* 0x003e220000000c00 */
        /* <DEDUP_REMOVED lines=40> */
[----:B------:R2:W-:Y:S02]  /*d760*/  STS.128 [R3+0x10400], R4 ;  /* 0x0104000403007388 */ /* 0x0005e40000000c00 */
.L_x_1605:
[----:B------:R-:W-:Y:S05]  /*d770*/  BSYNC B2 ;  /* 0x0000000000027941 */ /* 0x000fea0003800000 */
.L_x_1604:
[----:B------:R-:W-:Y:S04]  /*d780*/  BSSY B2, `(.L_x_1606) ;  /* 0x000002c000027945 */ /* 0x000fe80003800000 */
[----:B------:R-:W-:Y:S05]  /*d790*/  @P3 BRA `(.L_x_1607) ;  /* 0x0000000000a83947 */ /* 0x000fea0003800000 */
[----:B012---:R-:W0:Y:S01]  /*d7a0*/  LDS.128 R4, [R0+0x4000] ;  /* 0x0040000000047984 */ /* 0x007e220000000c00 */
        /* <DEDUP_REMOVED lines=41> */
.L_x_1607:
[----:B------:R-:W-:Y:S05]  /*da40*/  BSYNC B2 ;  /* 0x0000000000027941 */ /* 0x000fea0003800000 */
.L_x_1606:
[----:B------:R-:W-:Y:S04]  /*da50*/  BSSY B2, `(.L_x_1608) ;  /* 0x000002c000027945 */ /* 0x000fe80003800000 */
[----:B------:R-:W-:Y:S05]  /*da60*/  @P4 BRA `(.L_x_1609) ;  /* 0x0000000000a84947 */ /* 0x000fea0003800000 */
[----:B0123--:R-:W0:Y:S01]  /*da70*/  LDS.128 R4, [R3+0x14400] ;  /* 0x0144000003047984 */ /* 0x00fe220000000c00 */
[----:B------:R-:W-:Y:S01]  /*da80*/  SHF.R.U32.HI R47, RZ, 0x10, R45 ;  /* 0x00000010ff2f7819 */ /* 0x000fe2000001162d */
[----:B------:R-:W-:Y:S01]  /*da90*/  HADD2.F32 R46, -RZ, R70.H1_H1 ;  /* 0x30000046ff2e7230 */ /* 0x000fe20000004100 */
[----:B------:R-:W-:Y:S01]  /*daa0*/  SHF.R.U32.HI R49, RZ, 0x10, R43 ;  /* 0x00000010ff317819 */ /* 0x000fe2000001162b */
[----:B------:R-:W-:Y:S01]  /*dab0*/  HADD2.F32 R48, -RZ, R71.H1_H1 ;  /* 0x30000047ff307230 */ /* 0x000fe20000004100 */
[----:B------:R-:W-:Y:S01]  /*dac0*/  SHF.R.U64 R55, R44, 0x10, R45 ;  /* 0x000000102c377819 */ /* 0x000fe2000000122d */
[----:B------:R-:W-:Y:S01]  /*dad0*/  HADD2.F32 R47, -RZ, R47.H0_H0 ;  /* 0x2000002fff2f7230 */ /* 0x000fe20000004100 */
[----:B------:R-:W-:Y:S01]  /*dae0*/  SHF.R.U64 R53, R42, 0x10, R43 ;  /* 0x000000102a357819 */ /* 0x000fe2000000122b */
[----:B------:R-:W-:Y:S02]  /*daf0*/  HADD2.F32 R49, -RZ, R49.H0_H0 ;  /* 0x20000031ff317230 */ /* 0x000fe40000004100 */
[----:B------:R-:W-:-:S02]  /*db00*/  HADD2.F32 R71, -RZ, R71.H0_H0 ;  /* 0x20000047ff477230 */ /* 0x000fc40000004100 */
[----:B------:R-:W-:Y:S02]  /*db10*/  HADD2.F32 R70, -RZ, R70.H0_H0 ;  /* 0x20000046ff467230 */ /* 0x000fe40000004100 */
        /* <DEDUP_REMOVED lines=31> */
.L_x_1609:
[----:B------:R-:W-:Y:S05]  /*dd10*/  BSYNC B2 ;  /* 0x0000000000027941 */ /* 0x000fea0003800000 */
.L_x_1608:
[----:B------:R-:W-:Y:S05]  /*dd20*/  @P5 BRA `(.L_x_1599) ;  /* 0x0000000000a85947 */ /* 0x000fea0003800000 */
[----:B01234-:R-:W0:Y:S01]  /*dd30*/  LDS.128 R4, [R0+0x8000] ;  /* 0x0080000000047984 */ /* 0x01fe220000000c00 */
[----:B------:R-:W-:Y:S01]  /*dd40*/  SHF.R.U32.HI R43, RZ, 0x10, R37 ;  /* 0x00000010ff2b7819 */ /* 0x000fe20000011625 */
[----:B------:R-:W-:Y:S01]  /*dd50*/  HADD2.F32 R42, -RZ, R66.H1_H1 ;  /* 0x30000042ff2a7230 */ /* 0x000fe20000004100 */
[--C-:B------:R-:W-:Y:S01]  /*dd60*/  SHF.R.U32.HI R45, RZ, 0x10, R39.reuse ;  /* 0x00000010ff2d7819 */ /* 0x100fe20000011627 */
        /* <DEDUP_REMOVED lines=38> */
.L_x_1599:
[----:B------:R-:W-:Y:S05]  /*dfd0*/  BSYNC B1 ;  /* 0x0000000000017941 */ /* 0x000fea0003800000 */
.L_x_1598:
        /* <DEDUP_REMOVED lines=12> */
[--C-:B------:R-:W-:Y:S01]  /*e0a0*/  SHF.R.U64 R47, R40, 0x10, R41.reuse ;  /* 0x00000010282f7819 */ /* 0x100fe20000001229 */
[----:B------:R-:W-:Y:S01]  /*e0b0*/  HADD2.F32 R38, -RZ, R86.H0_H0 ;  /* 0x20000056ff267230 */ /* 0x000fe20000004100 */
[----:B------:R-:W-:Y:S01]  /*e0c0*/  SHF.R.U32.HI R39, RZ, 0x10, R41 ;  /* 0x00000010ff277819 */ /* 0x000fe20000011629 */
[--C-:B------:R-:W-:Y:S01]  /*e0d0*/  HADD2.F32 R40, -RZ, R85.reuse.H0_H0 ;  /* 0x20000055ff287230 */ /* 0x100fe20000004100 */
[--C-:B------:R-:W-:Y:S01]  /*e0e0*/  SHF.R.U32.HI R41, RZ, 0x10, R31.reuse ;  /* 0x00000010ff297819 */ /* 0x100fe2000001161f */
[----:B------:R-:W-:Y:S01]  /*e0f0*/  HADD2.F32 R85, -RZ, R85.H1_H1 ;  /* 0x30000055ff557230 */ /* 0x000fe20000004100 */
[----:B------:R-:W-:Y:S01]  /*e100*/  SHF.R.U64 R45, R30, 0x10, R31 ;  /* 0x000000101e2d7819 */ /* 0x000fe2000000121f */
[----:B------:R-:W-:Y:S02]  /*e110*/  HADD2.F32 R39, -RZ, R39.H0_H0 ;  /* 0x20000027ff277230 */ /* 0x000fe40000004100 */
[----:B------:R-:W-:-:S02]  /*e120*/  HADD2.F32 R41, -RZ, R41.H0_H0 ;  /* 0x20000029ff297230 */ /* 0x000fc40000004100 */
        /* <DEDUP_REMOVED lines=32> */
.L_x_1612:
[----:B------:R-:W-:Y:S05]  /*e330*/  BSYNC B1 ;  /* 0x0000000000017941 */ /* 0x000fea0003800000 */
.L_x_1611:
[----:B------:R-:W-:Y:S04]  /*e340*/  BSSY B1, `(.L_x_1613) ;  /* 0x000002c000017945 */ /* 0x000fe80003800000 */
[----:B------:R-:W-:Y:S05]  /*e350*/  @P1 BRA `(.L_x_1614) ;  /* 0x0000000000a81947 */ /* 0x000fea0003800000 */
[----:B0-----:R-:W0:Y:S01]  /*e360*/  LDS.128 R4, [R0+0x2000] ;  /* 0x0020000000047984 */ /* 0x001e220000000c00 */
        /* <DEDUP_REMOVED lines=41> */
.L_x_1614:
[----:B------:R-:W-:Y:S05]  /*e600*/  BSYNC B1 ;  /* 0x0000000000017941 */ /* 0x000fea0003800000 */
.L_x_1613:
        /* <DEDUP_REMOVED lines=44> */
.L_x_1616:
[----:B------:R-:W-:Y:S05]  /*e8d0*/  BSYNC B1 ;  /* 0x0000000000017941 */ /* 0x000fea0003800000 */
.L_x_1615:
[----:B------:R-:W-:Y:S04]  /*e8e0*/  BSSY B1, `(.L_x_1617) ;  /* 0x000002c000017945 */ /* 0x000fe80003800000 */
[----:B------:R-:W-:Y:S05]  /*e8f0*/  @P3 BRA `(.L_x_1618) ;  /* 0x0000000000a83947 */ /* 0x000fea0003800000 */
[----:B012---:R-:W0:Y:S01]  /*e900*/  LDS.128 R4, [R0+0x6000] ;  /* 0x0060000000047984 */ /* 0x007e220000000c00 */
[----:B------:R-:W-:Y:S01]  /*e910*/  SHF.R.U32.HI R27, RZ, 0x10, R25 ;  /* 0x00000010ff1b7819 */ /* 0x000fe20000011619 */
[----:B------:R-:W-:Y:S01]  /*e920*/  HADD2.F32 R26, -RZ, R74.H0_H0 ;  /* 0x2000004aff1a7230 */ /* 0x000fe20000004100 */
[----:B------:R-:W-:Y:S01]  /*e930*/  SHF.R.U32.HI R29, RZ, 0x10, R21 ;  /* 0x00000010ff1d7819 */ /* 0x000fe20000011615 */
[----:B------:R-:W-:Y:S01]  /*e940*/  HADD2.F32 R28, -RZ, R73.H1_H1 ;  /* 0x30000049ff1c7230 */ /* 0x000fe20000004100 */
[----:B------:R-:W-:Y:S01]  /*e950*/  SHF.R.U64 R35, R24, 0x10, R25 ;  /* 0x0000001018237819 */ /* 0x000fe20000001219 */
[----:B------:R-:W-:Y:S01]  /*e960*/  HADD2.F32 R27, -RZ, R27.H0_H0 ;  /* 0x2000001bff1b7230 */ /* 0x000fe20000004100 */
        /* <DEDUP_REMOVED lines=35> */
.L_x_1618:
[----:B------:R-:W-:Y:S05]  /*eba0*/  BSYNC B1 ;  /* 0x0000000000017941 */ /* 0x000fea0003800000 */
.L_x_1617:
[----:B------:R-:W-:Y:S04]  /*ebb0*/  BSSY B1, `(.L_x_1619) ;  /* 0x000002c000017945 */ /* 0x000fe80003800000 */
[----:B------:R-:W-:Y:S05]  /*ebc0*/  @P4 BRA `(.L_x_1620) ;  /* 0x0000000000a84947 */ /* 0x000fea0003800000 */
[----:B0123--:R-:W0:Y:S01]  /*ebd0*/  LDS.128 R4, [R3+0x16400] ;  /* 0x0164000003047984 */ /* 0x00fe220000000c00 */
[----:B------:R-:W-:Y:S01]  /*ebe0*/  SHF.R.U32.HI R21, RZ, 0x10, R15 ;  /* 0x00000010ff157819 */ /* 0x000fe2000001160f */
[----:B------:R-:W-:Y:S01]  /*ebf0*/  HADD2.F32 R20, -RZ, R65.H0_H0 ;  /* 0x20000041ff147230 */ /* 0x000fe20000004100 */
[----:B------:R-:W-:Y:S01]  /*ec00*/  SHF.R.U32.HI R25, RZ, 0x10, R13 ;  /* 0x00000010ff197819 */ /* 0x000fe2000001160d */
[--C-:B------:R-:W-:Y:S01]  /*ec10*/  HADD2.F32 R24, -RZ, R64.reuse.H1_H1 ;  /* 0x30000040ff187230 */ /* 0x100fe20000004100 */
        /* <DEDUP_REMOVED lines=24> */
[C---:B------:R-:W-:Y:S01]  /*eda0*/  FMUL.FTZ R21, R13.reuse, R64 ;  /* 0x000000400d157220 */ /* 0x040fe20000410000 */
[-C--:B------:R-:W-:Y:S01]  /*edb0*/  FMUL.FTZ R25, R13, R65.reuse ;  /* 0x000000410d197220 */ /* 0x080fe20000410000 */
        /* <DEDUP_REMOVED lines=11> */
.L_x_1620:
[----:B------:R-:W-:Y:S05]  /*ee70*/  BSYNC B1 ;  /* 0x0000000000017941 */ /* 0x000fea0003800000 */
.L_x_1619:
[----:B------:R-:W-:Y:S05]  /*ee80*/  @P5 BRA `(.L_x_1610) ;  /* 0x00000034009c5947 */ /* 0x000fea0003800000 */
[----:B01234-:R-:W0:Y:S01]  /*ee90*/  LDS.128 R4, [R0+0xa000] ;  /* 0x00a0000000047984 */ /* 0x01fe220000000c00 */
[----:B------:R-:W-:Y:S01]  /*eea0*/  SHF.R.U32.HI R14, RZ, 0x10, R9 ;  /* 0x00000010ff0e7819 */ /* 0x000fe20000011609 */
[--C-:B------:R-:W-:Y:S01]  /*eeb0*/  HADD2.F32 R13, -RZ, R62.reuse.H1_H1 ;  /* 0x3000003eff0d7230 */ /* 0x100fe20000004100 */
[--C-:B------:R-:W-:Y:S01]  /*eec0*/  SHF.R.U32.HI R12, RZ, 0x10, R11.reuse ;  /* 0x00000010ff0c7819 */ /* 0x100fe2000001160b */
[----:B------:R-:W-:Y:S01]  /*eed0*/  HADD2.F32 R62, -RZ, R62.H0_H0 ;  /* 0x2000003eff3e7230 */ /* 0x000fe20000004100 */
[----:B------:R-:W-:Y:S01]  /*eee0*/  SHF.R.U64 R24, R10, 0x10, R11 ;  /* 0x000000100a187819 */ /* 0x000fe2000000120b */
[----:B------:R-:W-:Y:S01]  /*eef0*/  HADD2.F32 R14, -RZ, R14.H0_H0 ;  /* 0x2000000eff0e7230 */ /* 0x000fe20000004100 */
[----:B------:R-:W-:Y:S01]  /*ef00*/  SHF.R.U64 R21, R8, 0x10, R9 ;  /* 0x0000001008157819 */ /* 0x000fe20000001209 */
[----:B------:R-:W-:Y:S02]  /*ef10*/  HADD2.F32 R12, -RZ, R12.H0_H0 ;  /* 0x2000000cff0c7230 */ /* 0x000fe40000004100 */
[----:B------:R-:W-:-:S02]  /*ef20*/  HADD2.F32 R11, -RZ, R63.H0_H0 ;  /* 0x2000003fff0b7230 */ /* 0x000fc40000004100 */
[----:B------:R-:W-:Y:S02]  /*ef30*/  HADD2.F32 R63, -RZ, R63.H1_H1 ;  /* 0x3000003fff3f7230 */ /* 0x000fe40000004100 */
[--C-:B0-----:R-:W-:Y:S02]  /*ef40*/  HADD2.F32 R10, -RZ, R7.reuse.H1_H1 ;  /* 0x30000007ff0a7230 */ /* 0x101fe40000004100 */
[--C-:B------:R-:W-:Y:S02]  /*ef50*/  HADD2.F32 R3, -RZ, R4.reuse.H0_H0 ;  /* 0x20000004ff037230 */ /* 0x100fe40000004100 */
[----:B------:R-:W-:Y:S02]  /*ef60*/  HADD2.F32 R9, -RZ, R7.H0_H0 ;  /* 0x20000007ff097230 */ /* 0x000fe40000004100 */
[C---:B------:R-:W-:Y:S01]  /*ef70*/  FMUL.FTZ R20, R10.reuse, R14 ;  /* 0x0000000e0a147220 */ /* 0x040fe20000410000 */
[----:B------:R-:W-:Y:S02]  /*ef80*/  HADD2.F32 R4, -RZ, R4.H1_H1 ;  /* 0x30000004ff047230 */ /* 0x000fe40000004100 */
[----:B------:R-:W-:Y:S01]  /*ef90*/  FMUL.FTZ R15, R10, R12 ;  /* 0x0000000c0a0f7220 */ /* 0x000fe20000410000 */
[----:B------:R-:W-:-:S02]  /*efa0*/  HADD2.F32 R7, -RZ, R6.H0_H0 ;  /* 0x20000006ff077230 */ /* 0x000fc40000004100 */
[C---:B------:R-:W-:Y:S01]  /*efb0*/  FFMA.FTZ R20, R9.reuse, R12, -R20 ;  /* 0x0000000c09147223 */ /* 0x040fe20000010814 */
[----:B------:R-:W-:Y:S02]  /*efc0*/  HADD2.F32 R8, -RZ, R6.H1_H1 ;  /* 0x30000006ff087230 */ /* 0x000fe40000004100 */
[C---:B------:R-:W-:Y:S01]  /*efd0*/  FMUL.FTZ R10, R4.reuse, R13 ;  /* 0x0000000d040a7220 */ /* 0x040fe20000410000 */
[--C-:B------:R-:W-:Y:S02]  /*efe0*/  HADD2.F32 R6, -RZ, R5.reuse.H0_H0 ;  /* 0x20000005ff067230 */ /* 0x100fe40000004100 */
[----:B------:R-:W-:Y:S01]  /*eff0*/  FFMA.FTZ R15, R9, R14, R15 ;  /* 0x0000000e090f7223 */ /* 0x000fe2000001000f */
[-C--:B------:R-:W-:Y:S01]  /*f000*/  FMUL.FTZ R12, R4, R11.reuse ;  /* 0x0000000b040c7220 */ /* 0x080fe20000410000 */
[----:B------:R-:W-:Y:S02]  /*f010*/  HADD2.F32 R5, -RZ, R5.H1_H1 ;  /* 0x30000005ff057230 */ /* 0x000fe40000004100 */
[----:B------:R-:W-:Y:S01]  /*f020*/  FFMA.FTZ R10, R3, R11, -R10 ;  /* 0x0000000b030a7223 */ /* 0x000fe2000001080a */
[----:B------:R-:W-:-:S02]  /*f030*/  HADD2.F32 R9, -RZ, R21.H0_H0 ;  /* 0x20000015ff097230 */ /* 0x000fc40000004100 */
[----:B------:R-:W-:Y:S01]  /*f040*/  FFMA.FTZ R3, R3, R13, R12 ;  /* 0x0000000d03037223 */ /* 0x000fe2000001000c */
[----:B------:R-:W-:Y:S02]  /*f050*/  HADD2.F32 R4, -RZ, R24.H0_H0 ;  /* 0x20000018ff047230 */ /* 0x000fe40000004100 */
[C---:B------:R-:W-:Y:S01]  /*f060*/  FMUL.FTZ R12, R8.reuse, R62 ;  /* 0x0000003e080c7220 */ /* 0x040fe20000410000 */
        /* <DEDUP_REMOVED lines=11> */
[----:B------:R0:W-:Y:S01]  /*f120*/  STS.128 [R0+0xa000], R4 ;  /* 0x00a0000400007388 */ /* 0x0001e20000000c00 */
[----:B------:R-:W-:Y:S05]  /*f130*/  BRA `(.L_x_1610) ;  /* 0x0000003000f07947 */ /* 0x000fea0003800000 */
.L_x_1589:
        /* <DEDUP_REMOVED lines=25> */
[----:B------:R-:W-:Y:S01]  /*f2d0*/  LEA R66, P1, R6, UR6, 0x1 ;  /* 0x0000000606427c11 */ /* 0x000fe2000f8208ff */
[----:B------:R-:W-:-:S03]  /*f2e0*/  IMAD.IADD R67, R7, 0x1, R67 ;  /* 0x0000000107437824 */ /* 0x000fc600078e0243 */
[----:B------:R-:W-:Y:S02]  /*f2f0*/  LEA.HI.X R61, R4, UR5, R61, 0x1, P0 ;  /* 0x00000005043d7c11 */ /* 0x000fe400080f0c3d */
[----:B------:R-:W-:Y:S01]  /*f300*/  LEA.HI.X R67, R6, UR7, R67, 0x1, P1 ;  /* 0x0000000706437c11 */ /* 0x000fe200088f0c43 */
[----:B------:R-:W-:Y:S06]  /*f310*/  BRA.DIV UR4, `(.L_x_1621) ;  /* 0x000001ba041c7947 */ /* 0x000fec000b800000 */
[----:B------:R-:W0:Y:S04]  /*f320*/  SHFL.IDX PT, R3, R61, RZ, 0x1c1f ;  /* 0x001c1fff3d037589 */ /* 0x000e2800000e0000 */
[----:B------:R-:W1:Y:S04]  /*f330*/  SHFL.IDX PT, R0, R60, RZ, 0x1c1f ;  /* 0x001c1fff3c007589 */ /* 0x000e6800000e0000 */
[----:B------:R2:W3:Y:S04]  /*f340*/  SHFL.IDX PT, R4, R67, RZ, 0x1c1f ;  /* 0x001c1fff43047589 */ /* 0x0004e800000e0000 */
[----:B------:R2:W4:Y:S01]  /*f350*/  SHFL.IDX PT, R14, R66, RZ, 0x1c1f ;  /* 0x001c1fff420e7589 */ /* 0x00052200000e0000 */
[----:B0-----:R-:W-:Y:S01]  /*f360*/  IMAD.MOV.U32 R7, RZ, RZ, R3 ;  /* 0x000000ffff077224 */ /* 0x001fe200078e0003 */
[----:B-12---:R-:W-:-:S07]  /*f370*/  MOV R6, R0 ;  /* 0x0000000000067202 */ /* 0x006fce0000000f00 */
.L_x_1950:
[----:B------:R-:W-:Y:S01]  /*f380*/  IMAD R69, R163, R10, RZ ;  /* 0x0000000aa3457224 */ /* 0x000fe200078e02ff */
[----:B------:R-:W-:Y:S01]  /*f390*/  BSSY B1, `(.L_x_1622) ;  /* 0x000002f000017945 */ /* 0x000fe20003800000 */
[----:B----4-:R-:W-:Y:S01]  /*f3a0*/  IMAD.MOV.U32 R12, RZ, RZ, R14 ;  /* 0x000000ffff0c7224 */ /* 0x010fe200078e000e */
[----:B------:R-:W-:Y:S01]  /*f3b0*/  CS2R R44, SRZ ;  /* 0x00000000002c7805 */ /* 0x000fe2000001ff00 */
[----:B---3--:R-:W-:Y:S01]  /*f3c0*/  IMAD.MOV.U32 R13, RZ, RZ, R4 ;  /* 0x000000ffff0d7224 */ /* 0x008fe200078e0004 */
        /* <DEDUP_REMOVED lines=19> */
[----:B------:R-:W-:-:S02]  /*f500*/  CS2R R44, SRZ ;  /* 0x00000000002c7805 */ /* 0x000fc4000001ff00 */
[----:B------:R-:W-:Y:S02]  /*f510*/  CS2R R46, SRZ ;  /* 0x00000000002e7805 */ /* 0x000fe4000001ff00 */
[----:B------:R-:W-:Y:S01]  /*f520*/  CS2R R28, SRZ ;  /* 0x00000000001c7805 */ /* 0x000fe2000001ff00 */
[----:B------:R-:W-:-:S04]  /*f530*/  @!P0 IMAD.WIDE R8, R18, 0x2, R6 ;  /* 0x0000000212088825 */ /* 0x000fc800078e0206 */
[----:B------:R-:W-:Y:S01]  /*f540*/  @!P1 IMAD.SHL.U32 R3, R221, 0x8, RZ ;  /* 0x00000008dd039824 */ /* 0x000fe200078e00ff */
[----:B------:R0:W5:Y:S01]  /*f550*/  @!P0 LD.E.128 R32, desc[UR46][R8.64] ;  /* 0x0000002e08208980 */ /* 0x000162000c101d00 */
[----:B------:R-:W-:Y:S01]  /*f560*/  @!P2 IMAD.SHL.U32 R11, R223, 0x8, RZ ;  /* 0x00000008df0ba824 */ /* 0x000fe200078e00ff */
[----:B------:R-:W-:Y:S01]  /*f570*/  CS2R R30, SRZ ;  /* 0x00000000001e7805 */ /* 0x000fe2000001ff00 */
[--C-:B------:R-:W-:Y:S01]  /*f580*/  @!P1 IMAD.WIDE R4, R3, 0x2, R6.reuse ;  /* 0x0000000203049825 */ /* 0x100fe200078e0206 */
[----:B------:R-:W-:Y:S02]  /*f590*/  CS2R R40, SRZ ;  /* 0x0000000000287805 */ /* 0x000fe4000001ff00 */
[----:B------:R-:W-:Y:S02]  /*f5a0*/  CS2R R42, SRZ ;  /* 0x00000000002a7805 */ /* 0x000fe4000001ff00 */
[----:B------:R-:W-:Y:S01]  /*f5b0*/  CS2R R24, SRZ ;  /* 0x0000000000187805 */ /* 0x000fe2000001ff00 */
[----:B------:R-:W-:Y:S01]  /*f5c0*/  @!P2 IMAD.WIDE R6, R11, 0x2, R6 ;  /* 0x000000020b06a825 */ /* 0x000fe200078e0206 */
[----:B------:R-:W-:-:S02]  /*f5d0*/  CS2R R26, SRZ ;  /* 0x00000000001a7805 */ /* 0x000fc4000001ff00 */
[----:B------:R-:W-:Y:S02]  /*f5e0*/  CS2R R36, SRZ ;  /* 0x0000000000247805 */ /* 0x000fe4000001ff00 */
[----:B------:R-:W-:Y:S01]  /*f5f0*/  CS2R R38, SRZ ;  /* 0x0000000000267805 */ /* 0x000fe2000001ff00 */
[--C-:B0-----:R-:W-:Y:S01]  /*f600*/  @!P1 IMAD.WIDE R8, R3, 0x2, R12.reuse ;  /* 0x0000000203089825 */ /* 0x101fe200078e020c */
[----:B------:R0:W5:Y:S03]  /*f610*/  @!P1 LD.E.128 R28, desc[UR46][R4.64] ;  /* 0x0000002e041c9980 */ /* 0x000166000c101d00 */
[--C-:B------:R-:W-:Y:S01]  /*f620*/  @!P2 IMAD.WIDE R10, R11, 0x2, R12.reuse ;  /* 0x000000020b0aa825 */ /* 0x100fe200078e020c */
[----:B------:R0:W5:Y:S03]  /*f630*/  @!P1 LD.E.128 R40, desc[UR46][R8.64] ;  /* 0x0000002e08289980 */ /* 0x000166000c101d00 */
[----:B------:R-:W-:Y:S01]  /*f640*/  @!P0 IMAD.WIDE R12, R18, 0x2, R12 ;  /* 0x00000002120c8825 */ /* 0x000fe200078e020c */
[----:B------:R0:W5:Y:S04]  /*f650*/  @!P2 LD.E.128 R24, desc[UR46][R6.64] ;  /* 0x0000002e0618a980 */ /* 0x000168000c101d00 */
[----:B------:R0:W5:Y:S04]  /*f660*/  @!P0 LD.E.128 R44, desc[UR46][R12.64] ;  /* 0x0000002e0c2c8980 */ /* 0x000168000c101d00 */
[----:B------:R0:W5:Y:S02]  /*f670*/  @!P2 LD.E.128 R36, desc[UR46][R10.64] ;  /* 0x0000002e0a24a980 */ /* 0x000164000c101d00 */
.L_x_1623:
[----:B------:R-:W-:Y:S05]  /*f680*/  BSYNC B1 ;  /* 0x0000000000017941 */ /* 0x000fea0003800000 */
.L_x_1622:
[----:B0----5:R-:W-:Y:S01]  /*f690*/  IMAD.MOV.U32 R4, RZ, RZ, R46 ;  /* 0x000000ffff047224 */ /* 0x021fe200078e002e */
[----:B------:R-:W-:Y:S01]  /*f6a0*/  UMOV UR4, 0xffffffff ;  /* 0xffffffff00047882 */ /* 0x000fe20000000000 */
[----:B------:R-:W-:Y:S02]  /*f6b0*/  IMAD.MOV.U32 R5, RZ, RZ, R47 ;  /* 0x000000ffff057224 */ /* 0x000fe400078e002f */
        /* <DEDUP_REMOVED lines=9> */
[----:B------:R-:W-:-:S02]  /*f750*/  MOV R3, R41 ;  /* 0x0000002900037202 */ /* 0x000fc40000000f00 */
        /* <DEDUP_REMOVED lines=26> */
[----:B------:R-:W-:Y:S02]  /*f900*/  PRMT R79, R4, 0x5410, R5 ;  /* 0x00005410044f7816 */ /* 0x000fe40000000005 */
[----:B------:R-:W-:-:S02]  /*f910*/  CS2R R4, SRZ ;  /* 0x0000000000047805 */ /* 0x000fc4000001ff00 */
[----:B------:R-:W-:Y:S01]  /*f920*/  PRMT R78, R0, 0x5410, R3 ;  /* 0x00005410004e7816 */ /* 0x000fe20000000003 */
[----:B------:R-:W-:Y:S06]  /*f930*/  BRA.DIV UR4, `(.L_x_1624) ;  /* 0x000001b6040c7947 */ /* 0x000fec000b800000 */
[----:B------:R-:W0:Y:S04]  /*f940*/  SHFL.IDX PT, R61, R61, 0x1, 0x1c1f ;  /* 0x003c1f003d3d7f89 */ /* 0x000e2800000e0000 */
[----:B------:R-:W1:Y:S04]  /*f950*/  SHFL.IDX PT, R60, R60, 0x1, 0x1c1f ;  /* 0x003c1f003c3c7f89 */ /* 0x000e6800000e0000 */
[----:B------:R-:W2:Y:S04]  /*f960*/  SHFL.IDX PT, R67, R67, 0x1, 0x1c1f ;  /* 0x003c1f0043437f89 */ /* 0x000ea800000e0000 */
[----:B------:R-:W3:Y:S02]  /*f970*/  SHFL.IDX PT, R66, R66, 0x1, 0x1c1f ;  /* 0x003c1f0042427f89 */ /* 0x000ee400000e0000 */
.L_x_1956:
[----:B------:R-:W-:Y:S01]  /*f980*/  VIADD R64, R64, 0x40 ;  /* 0x0000004040407836 */ /* 0x000fe20000000000 */
        /* <DEDUP_REMOVED lines=23> */
[----:B01----:R-:W-:-:S04]  /*fb00*/  @!P0 IMAD.WIDE R4, R18, 0x2, R60 ;  /* 0x0000000212048825 */ /* 0x003fc800078e023c */
        /* <DEDUP_REMOVED lines=11> */
[----:B0-----:R-:W-:Y:S01]  /*fbc0*/  CS2R R4, SRZ ;  /* 0x0000000000047805 */ /* 0x001fe2000001ff00 */
[--C-:B--23--:R-:W-:Y:S01]  /*fbd0*/  @!P1 IMAD.WIDE R62, R63, 0x2, R66.reuse ;  /* 0x000000023f3e9825 */ /* 0x10cfe200078e0242 */
[----:B------:R4:W5:Y:S03]  /*fbe0*/  @!P1 LD.E.128 R52, desc[UR46][R20.64] ;  /* 0x0000002e14349980 */ /* 0x000966000c101d00 */
[--C-:B------:R-:W-:Y:S01]  /*fbf0*/  @!P2 IMAD.WIDE R64, R65, 0x2, R66.reuse ;  /* 0x000000024140a825 */ /* 0x100fe200078e0242 */
[----:B------:R4:W5:Y:S03]  /*fc00*/  @!P1 LD.E.128 R8, desc[UR46][R62.64] ;  /* 0x0000002e3e089980 */ /* 0x000966000c101d00 */
[----:B------:R-:W-:Y:S01]  /*fc10*/  @!P0 IMAD.WIDE R66, R18, 0x2, R66 ;  /* 0x0000000212428825 */ /* 0x000fe200078e0242 */
[----:B------:R4:W5:Y:S04]  /*fc20*/  @!P2 LD.E.128 R56, desc[UR46][R60.64] ;  /* 0x0000002e3c38a980 */ /* 0x000968000c101d00 */
[----:B------:R4:W5:Y:S04]  /*fc30*/  @!P0 LD.E.128 R4, desc[UR46][R66.64] ;  /* 0x0000002e42048980 */ /* 0x000968000c101d00 */
[----:B------:R4:W5:Y:S02]  /*fc40*/  @!P2 LD.E.128 R12, desc[UR46][R64.64] ;  /* 0x0000002e400ca980 */ /* 0x000964000c101d00 */
.L_x_1626:
[----:B------:R-:W-:Y:S05]  /*fc50*/  BSYNC B1 ;  /* 0x0000000000017941 */ /* 0x000fea0003800000 */
.L_x_1625:
[----:B----45:R-:W-:Y:S01]  /*fc60*/  IMAD.MOV.U32 R20, RZ, RZ, R5 ;  /* 0x000000ffff147224 */ /* 0x030fe200078e0005 */
[----:B------:R-:W-:Y:S01]  /*fc70*/  MOV R3, R4 ;  /* 0x0000000400037202 */ /* 0x000fe20000000f00 */
[----:B------:R-:W-:Y:S01]  /*fc80*/  IMAD.MOV.U32 R21, RZ, RZ, R6 ;  /* 0x000000ffff157224 */ /* 0x000fe200078e0006 */
[----:B------:R-:W-:Y:S01]  /*fc90*/  LEA.HI R0, R188, R188, RZ, 0x1 ;  /* 0x000000bcbc007211 */ /* 0x000fe200078f08ff */
[----:B-1----:R-:W-:Y:S01]  /*fca0*/  IMAD.MOV.U32 R60, RZ, RZ, R7 ;  /* 0x000000ffff3c7224 */ /* 0x002fe200078e0007 */
[----:B------:R-:W-:Y:S01]  /*fcb0*/  PRMT R82, R3, 0x5410, R20 ;  /* 0x0000541003527816 */ /* 0x000fe20000000014 */
[----:B------:R-:W-:Y:S01]  /*fcc0*/  IMAD.MOV.U32 R20, RZ, RZ, R9 ;  /* 0x000000ffff147224 */ /* 0x000fe200078e0009 */
[----:B------:R-:W-:Y:S01]  /*fcd0*/  LOP3.LUT R3, R0, 0xfffffffe, RZ, 0xc0, !PT ;  /* 0xfffffffe00037812 */ /* 0x000fe200078ec0ff */
[----:B------:R-:W-:Y:S01]  /*fce0*/  IMAD.MOV.U32 R0, RZ, RZ, R8 ;  /* 0x000000ffff007224 */ /* 0x000fe200078e0008 */
[----:B------:R-:W-:Y:S01]  /*fcf0*/  PRMT R83, R21, 0x5410, R60 ;  /* 0x0000541015537816 */ /* 0x000fe2000000003c */
[----:B------:R-:W-:Y:S01]  /*fd00*/  IMAD.MOV.U32 R21, RZ, RZ, R10 ;  /* 0x000000ffff157224 */ /* 0x000fe200078e000a */
[----:B------:R-:W-:Y:S01]  /*fd10*/  MOV R63, R57 ;  /* 0x00000039003f7202 */ /* 0x000fe20000000f00 */
[----:B------:R-:W-:Y:S01]  /*fd20*/  IMAD.IADD R3, R188, 0x1, -R3 ;  /* 0x00000001bc037824 */ /* 0x000fe200078e0a03 */
[----:B------:R-:W-:Y:S01]  /*fd30*/  PRMT R71, R0, 0x5410, R20 ;  /* 0x0000541000477816 */ /* 0x000fe20000000014 */
[----:B------:R-:W-:Y:S01]  /*fd40*/  IMAD.MOV.U32 R20, RZ, RZ, R13 ;  /* 0x000000ffff147224 */ /* 0x000fe200078e000d */
[----:B------:R-:W-:Y:S01]  /*fd50*/  PRMT R73, R21, 0x7610, R73 ;  /* 0x0000761015497816 */ /* 0x000fe20000000049 */
[----:B------:R-:W-:Y:S01]  /*fd60*/  IMAD.MOV.U32 R60, RZ, RZ, R49 ;  /* 0x000000ffff3c7224 */ /* 0x000fe200078e0031 */
[----:B0-----:R-:W-:Y:S01]  /*fd70*/  SHF.L.U32 R61, R3, 0x1f, RZ ;  /* 0x0000001f033d7819 */ /* 0x001fe200000006ff */
[----:B------:R-:W-:Y:S01]  /*fd80*/  IMAD.MOV.U32 R3, RZ, RZ, R12 ;  /* 0x000000ffff037224 */ /* 0x000fe200078e000c */
[----:B------:R-:W-:Y:S01]  /*fd90*/  MOV R21, R14 ;  /* 0x0000000e00157202 */ /* 0x000fe20000000f00 */
[----:B------:R-:W-:Y:S01]  /*fda0*/  IMAD.MOV.U32 R62, RZ, RZ, R50 ;  /* 0x000000ffff3e7224 */ /* 0x000fe200078e0032 */
[----:B------:R-:W0:Y:S01]  /*fdb0*/  SYNCS.PHASECHK.TRANS64.TRYWAIT P0, [R2+URZ+0x2a800], R61 ;  /* 0x02a8003d020075a7 */ /* 0x000e22000800017f */
[----:B------:R-:W-:Y:S01]  /*fdc0*/  IMAD.MOV.U32 R0, RZ, RZ, R11 ;  /* 0x000000ffff007224 */ /* 0x000fe200078e000b */
[----:B------:R-:W-:Y:S01]  /*fdd0*/  PRMT R20, R20, 0x5410, R3 ;  /* 0x0000541014147816 */ /* 0x000fe20000000003 */
[----:B------:R-:W-:Y:S01]  /*fde0*/  BSSY B1, `(.L_x_1627) ;  /* 0x0000017000017945 */ /* 0x000fe20003800000 */
        /* <DEDUP_REMOVED lines=9> */
[----:B------:R-:W-:Y:S02]  /*fe80*/  PRMT R3, R0, 0x7610, R3 ;  /* 0x0000761000037816 */ /* 0x000fe40000000003 */
[----:B------:R-:W-:Y:S01]  /*fe90*/  PRMT R85, R85, 0x5410, R21 ;  /* 0x0000541055557816 */ /* 0x000fe20000000015 */
[----:B------:R-:W-:Y:S01]  /*fea0*/  IMAD.MOV.U32 R21, RZ, RZ, R54 ;  /* 0x000000ffff157224 */ /* 0x000fe200078e0036 */
[----:B------:R-:W-:Y:S01]  /*feb0*/  PRMT R74, R60, 0x5410, R62 ;  /* 0x000054103c4a7816 */ /* 0x000fe2000000003e */
[----:B------:R-:W-:Y:S01]  /*fec0*/  IMAD.MOV.U32 R60, RZ, RZ, R55 ;  /* 0x000000ffff3c7224 */ /* 0x000fe200078e0037 */
[----:B------:R-:W-:Y:S01]  /*fed0*/  VIADDMNMX R0, R69, -R178, 0x80, PT ;  /* 0x0000008045007446 */ /* 0x000fe200038009b2 */
[----:B------:R-:W-:-:S03]  /*fee0*/  IMAD.MOV.U32 R62, RZ, RZ, R56 ;  /* 0x000000ffff3e7224 */ /* 0x000fc600078e0038 */
[----:B------:R-:W-:Y:S01]  /*fef0*/  PRMT R75, R21, 0x5410, R60 ;  /* 0x00005410154b7816 */ /* 0x000fe2000000003c */
[----:B------:R-:W-:Y:S01]  /*ff00*/  IMAD.MOV.U32 R60, RZ, RZ, R58 ;  /* 0x000000ffff3c7224 */ /* 0x000fe200078e003a */
[----:B------:R-:W-:Y:S01]  /*ff10*/  PRMT R21, R62, 0x5410, R63 ;  /* 0x000054103e157816 */ /* 0x000fe2000000003f */
[----:B------:R-:W-:Y:S01]  /*ff20*/  IMAD.MOV.U32 R62, RZ, RZ, R59 ;  /* 0x000000ffff3e7224 */ /* 0x000fe200078e003b */
[----:B------:R-:W-:Y:S01]  /*ff30*/  ISETP.GE.AND P1, PT, R162, R0, PT ;  /* 0x00000000a200720c */ /* 0x000fe20003f26270 */
[----:B0-----:R-:W-:-:S12]  /*ff40*/  @!P0 BRA `(.L_x_1628) ;  /* 0x000001ac00fc8947 */ /* 0x001fd80003800000 */
.L_x_1957:
[----:B------:R-:W-:Y:S05]  /*ff50*/  BSYNC B1 ;  /* 0x0000000000017941 */ /* 0x000fea0003800000 */
.L_x_1627:
[----:B------:R-:W-:Y:S01]  /*ff60*/  BSSY B1, `(.L_x_1629) ;  /* 0x000012e000017945 */ /* 0x000fe20003800000 */
[----:B------:R-:W-:-:S03]  /*ff70*/  PRMT R69, R60, 0x5410, R62 ;  /* 0x000054103c457816 */ /* 0x000fc6000000003e */
[----:B------:R-:W-:Y:S05]  /*ff80*/  @P1 BRA `(.L_x_1630) ;  /* 0x0000001000ac1947 */ /* 0x000fea0003800000 */
[----:B------:R-:W1:Y:S01]  /*ff90*/  LDC R70, c[0x0][0x3f4] ;  /* 0x0000fd00ff467b82 */ /* 0x000e620000000800 */
[----:B------:R-:W-:Y:S01]  /*ffa0*/  BSSY B2, `(.L_x_1631) ;  /* 0x0000067000027945 */ /* 0x000fe20003800000 */
[-C--:B-1----:R-:W-:Y:S02]  /*ffb0*/  ISETP.GE.AND P0, PT, R18, R70.reuse, PT ;  /* 0x000000461200720c */ /* 0x082fe40003f06270 */
[-C--:B------:R-:W-:Y:S02]  /*ffc0*/  ISETP.GE.AND P1, PT, R165, R70.reuse, PT ;  /* 0x00000046a500720c */ /* 0x080fe40003f26270 */
[----:B------:R-:W-:-:S09]  /*ffd0*/  ISETP.GE.AND P2, PT, R166, R70, PT ;  /* 0x00000046a600720c */ /* 0x000fd20003f46270 */
[----:B------:R-:W-:Y:S05]  /*ffe0*/  @P0 BRA `(.L_x_1632) ;  /* 0x0000000400880947 */ /* 0x000fea0003800000 */
[----:B------:R-:W-:Y:S01]  /*fff0*/  LEA.HI R62, R70, R191, RZ, 0x1d ;  /* 0x000000bf463e7211 */ /* 0x000fe200078fe8ff */
[----:B------:R-:W-:Y:S01]  /*10000*/  HADD2.F32 R102, -RZ, R102.H0_H0 ;  /* 0x20000066ff667230 */ /* 0x000fe20000004100 */
[----:B0-----:R-:W-:Y:S01]  /*10010*/  LOP3.LUT R61, R175, 0x38, R18, 0xf8, !PT ;  /* 0x00000038af3d7812 */ /* 0x001fe200078ef812 */
[----:B------:R-:W-:Y:S01]  /*10020*/  HADD2.F32 R104, -RZ, R97.H0_H0 ;  /* 0x20000061ff687230 */ /* 0x000fe20000004100 */
[----:B------:R-:W-:Y:S01]  /*10030*/  SHF.R.S32.HI R63, RZ, 0x1f, R62 ;  /* 0x0000001fff3f7819 */ /* 0x000fe2000001143e */
[----:B------:R-:W-:Y:S01]  /*10040*/  IMAD.SHL.U32 R64, R62, 0x8, RZ ;  /* 0x000000083e407824 */ /* 0x000fe200078e00ff */
[----:B------:R-:W-:Y:S01]  /*10050*/  LOP3.LUT R60, R61, R176, RZ, 0x3c, !PT ;  /* 0x000000b03d3c7212 */ /* 0x000fe200078e3cff */
[----:B------:R-:W-:Y:S01]  /*10060*/  HADD2.F32 R103, -RZ, R96.H0_H0 ;  /* 0x20000060ff677230 */ /* 0x000fe20000004100 */
[----:B------:R-:W-:Y:S02]  /*10070*/  LEA.HI R62, R63, R62, RZ, 0x3 ;  /* 0x0000003e3f3e7211 */ /* 0x000fe400078f18ff */
[----:B------:R-:W-:Y:S01]  /*10080*/  LOP3.LUT R63, R175, 0x38, R64, 0xf8, !PT ;  /* 0x00000038af3f7812 */ /* 0x000fe200078ef840 */
[----:B------:R-:W-:Y:S01]  /*10090*/  IMAD.IADD R61, R177, 0x1, R60 ;  /* 0x00000001b13d7824 */ /* 0x000fe200078e023c */
[----:B------:R-:W-:Y:S01]  /*100a0*/  SHF.R.U32.HI R93, RZ, 0x10, R45 ;  /* 0x00000010ff5d7819 */ /* 0x000fe2000001162d */
[----:B------:R-:W-:Y:S01]  /*100b0*/  IMAD.SHL.U32 R62, R62, 0x400, RZ ;  /* 0x000004003e3e7824 */ /* 0x000fe200078e00ff */
[----:B------:R-:W-:Y:S01]  /*100c0*/  LOP3.LUT R65, R63, R176, RZ, 0x3c, !PT ;  /* 0x000000b03f417212 */ /* 0x000fe200078e3cff */
[----:B------:R-:W-:Y:S01]  /*100d0*/  IMAD R80, R61, 0x2, R2 ;  /* 0x000000023d507824 */ /* 0x000fe200078e0202 */
[----:B------:R-:W-:Y:S01]  /*100e0*/  SHF.R.U32.HI R90, RZ, 0x10, R33 ;  /* 0x00000010ff5a7819 */ /* 0x000fe20000011621 */
[----:B------:R-:W-:Y:S01]  /*100f0*/  HADD2.F32 R100, -RZ, R93.H0_H0 ;  /* 0x2000005dff647230 */ /* 0x000fe20000004100 */
[----:B------:R-:W-:-:S02]  /*10100*/  LOP3.LUT R64, R62, 0x7fffe000, RZ, 0xc0, !PT ;  /* 0x7fffe0003e407812 */ /* 0x000fc400078ec0ff */
[----:B------:R-:W0:Y:S01]  /*10110*/  LDS.128 R60, [R80+0xc400] ;  /* 0x00c40000503c7984 */ /* 0x000e220000000c00 */
[----:B------:R-:W-:Y:S01]  /*10120*/  HADD2.F32 R90, -RZ, R90.H0_H0 ;  /* 0x2000005aff5a7230 */ /* 0x000fe20000004100 */
[----:B------:R-:W-:Y:S02]  /*10130*/  IADD3 R65, R65, R64, R177 ;  /* 0x0000004041417210 */ /* 0x000fe40007ffe0b1 */
[----:B------:R-:W-:Y:S02]  /*10140*/  SHF.R.U64 R32, R32, 0x10, R33 ;  /* 0x0000001020207819 */ /* 0x000fe40000001221 */
[----:B------:R-:W-:Y:S01]  /*10150*/  SHF.R.U64 R33, R44, 0x10, R45 ;  /* 0x000000102c217819 */ /* 0x000fe2000000122d */
[----:B------:R-:W-:Y:S01]  /*10160*/  IMAD R81, R65, 0x2, R2 ;  /* 0x0000000241517824 */ /* 0x000fe200078e0202 */
[--C-:B------:R-:W-:Y:S02]  /*10170*/  SHF.R.U64 R34, R34, 0x10, R35.reuse ;  /* 0x0000001022227819 */ /* 0x100fe40000001223 */
[----:B------:R-:W-:-:S02]  /*10180*/  SHF.R.U32.HI R44, RZ, 0x10, R35 ;  /* 0x00000010ff2c7819 */ /* 0x000fc40000011623 */
[----:B--23--:R-:W1:Y:S01]  /*10190*/  LDS.128 R64, [R81+0xc400] ;  /* 0x00c4000051407984 */ /* 0x00ce620000000c00 */
[--C-:B------:R-:W-:Y:S02]  /*101a0*/  SHF.R.U64 R35, R46, 0x10, R47.reuse ;  /* 0x000000102e237819 */ /* 0x100fe4000000122f */
[----:B------:R-:W-:Y:S01]  /*101b0*/  SHF.R.U32.HI R46, RZ, 0x10, R47 ;  /* 0x00000010ff2e7819 */ /* 0x000fe2000001162f */
[----:B------:R-:W-:Y:S02]  /*101c0*/  HADD2.F32 R44, -RZ, R44.H0_H0 ;  /* 0x2000002cff2c7230 */ /* 0x000fe40000004100 */
[--C-:B0-----:R-:W-:Y:S02]  /*101d0*/  HADD2.F32 R95, -RZ, R61.reuse.H0_H0 ;  /* 0x2000003dff5f7230 */ /* 0x101fe40000004100 */
[----:B------:R-:W-:Y:S02]  /*101e0*/  HADD2.F32 R91, -RZ, R61.H1_H1 ;  /* 0x3000003dff5b7230 */ /* 0x000fe40000004100 */
[----:B------:R-:W-:-:S02]  /*101f0*/  HADD2.F32 R47, -RZ, R60.H0_H0 ;  /* 0x2000003cff2f7230 */ /* 0x000fc40000004100 */
[----:B------:R-:W-:Y:S02]  /*10200*/  HADD2.F32 R45, -RZ, R62.H0_H0 ;  /* 0x2000003eff2d7230 */ /* 0x000fe40000004100 */
[--C-:B------:R-:W-:Y:S02]  /*10210*/  HADD2.F32 R61, -RZ, R63.reuse.H0_H0 ;  /* 0x2000003fff3d7230 */ /* 0x100fe40000004100 */
[----:B------:R-:W-:Y:S02]  /*10220*/  HADD2.F32 R63, -RZ, R63.H1_H1 ;  /* 0x3000003fff3f7230 */ /* 0x000fe40000004100 */
[--C-:B-1----:R-:W-:Y:S02]  /*10230*/  HADD2.F32 R101, -RZ, R65.reuse.H0_H0 ;  /* 0x20000041ff657230 */ /* 0x102fe40000004100 */
[----:B------:R-:W-:Y:S02]  /*10240*/  HADD2.F32 R99, -RZ, R65.H1_H1 ;  /* 0x30000041ff637230 */ /* 0x000fe40000004100 */
[----:B------:R-:W-:-:S02]  /*10250*/  HADD2.F32 R98, -RZ, R64.H0_H0 ;  /* 0x20000040ff627230 */ /* 0x000fc40000004100 */
[C---:B------:R-:W-:Y:S01]  /*10260*/  FMUL.FTZ R106, R101.reuse, R102 ;  /* 0x00000066656a7220 */ /* 0x040fe20000410000 */
[----:B------:R-:W-:Y:S01]  /*10270*/  FMUL.FTZ R108, R101, R104 ;  /* 0x00000068656c7220 */ /* 0x000fe20000410000 */
[----:B------:R-:W-:Y:S02]  /*10280*/  HADD2.F32 R101, -RZ, R96.H1_H1 ;  /* 0x30000060ff657230 */ /* 0x000fe40000004100 */
[----:B------:R-:W-:Y:S01]  /*10290*/  FMUL.FTZ R96, R99, R90 ;  /* 0x0000005a63607220 */ /* 0x000fe20000410000 */
[----:B------:R-:W-:Y:S01]  /*102a0*/  FFMA.FTZ R93, R95, R104, -R106 ;  /* 0x000000685f5d7223 */ /* 0x000fe2000001086a */
[----:B------:R-:W-:Y:S01]  /*102b0*/  FMUL.FTZ R104, R99, R100 ;  /* 0x0000006463687220 */ /* 0x000fe20000410000 */
[----:B------:R-:W-:Y:S01]  /*102c0*/  FFMA.FTZ R95, R95, R102, R108 ;  /* 0x000000665f5f7223 */ /* 0x000fe2000001006c */
[----:B------:R-:W-:Y:S02]  /*102d0*/  HADD2.F32 R97, -RZ, R66.H0_H0 ;  /* 0x20000042ff617230 */ /* 0x000fe40000004100 */
[C---:B------:R-:W-:Y:S01]  /*102e0*/  FMUL.FTZ R106, R98.reuse, R103 ;  /* 0x00000067626a7220 */ /* 0x040fe20000410000 */
[----:B------:R-:W-:Y:S01]  /*102f0*/  FFMA.FTZ R90, R91, R90, -R104 ;  /* 0x0000005a5b5a7223 */ /* 0x000fe20000010868 */
[----:B------:R-:W-:Y:S01]  /*10300*/  FMUL.FTZ R104, R98, R101 ;  /* 0x0000006562687220 */ /* 0x000fe20000410000 */
[----:B------:R-:W-:-:S02]  /*10310*/  HADD2.F32 R102, -RZ, R94.H1_H1 ;  /* 0x3000005eff667230 */ /* 0x000fc40000004100 */
[----:B------:R-:W-:Y:S01]  /*10320*/  FFMA.FTZ R96, R91, R100, R96 ;  /* 0x000000645b607223 */ /* 0x000fe20000010060 */
[----:B------:R-:W-:Y:S02]  /*10330*/  HADD2.F32 R98, -RZ, R94.H0_H0 ;  /* 0x2000005eff627230 */ /* 0x000fe40000004100 */
[C---:B------:R-:W-:Y:S01]  /*10340*/  FFMA.FTZ R91, R47.reuse, R103, -R104 ;  /* 0x000000672f5b7223 */ /* 0x040fe20000010868 */
[----:B------:R-:W-:Y:S01]  /*10350*/  FFMA.FTZ R94, R47, R101, R106 ;  /* 0x000000652f5e7223 */ /* 0x000fe2000001006a */
[----:B------:R-:W-:Y:S02]  /*10360*/  HADD2.F32 R65, -RZ, R67.H0_H0 ;  /* 0x20000043ff417230 */ /* 0x000fe40000004100 */
[C---:B------:R-:W-:Y:S01]  /*10370*/  FMUL.FTZ R106, R97.reuse, R102 ;  /* 0x00000066616a7220 */ /* 0x040fe20000410000 */
[--C-:B------:R-:W-:Y:S02]  /*10380*/  HADD2.F32 R104, -RZ, R92.reuse.H0_H0 ;  /* 0x2000005cff687230 */ /* 0x100fe40000004100 */
[----:B------:R-:W-:Y:S01]  /*10390*/  FMUL.FTZ R108, R97, R98 ;  /* 0x00000062616c7220 */ /* 0x000fe20000410000 */
[----:B------:R-:W-:-:S02]  /*103a0*/  HADD2.F32 R100, -RZ, R92.H1_H1 ;  /* 0x3000005cff647230 */ /* 0x000fc40000004100 */
[----:B------:R-:W-:Y:S01]  /*103b0*/  FFMA.FTZ R92, R45, R98, -R106 ;  /* 0x000000622d5c7223 */ /* 0x000fe2000001086a */
[----:B------:R-:W-:Y:S02]  /*103c0*/  HADD2.F32 R67, -RZ, R67.H1_H1 ;  /* 0x30000043ff437230 */ /* 0x000fe40000004100 */
[C---:B------:R-:W-:Y:S01]  /*103d0*/  FMUL.FTZ R106, R65.reuse, R104 ;  /* 0x00000068416a7220 */ /* 0x040fe20000410000 */
[----:B------:R-:W-:Y:S02]  /*103e0*/  HADD2.F32 R98, -RZ, R46.H0_H0 ;  /* 0x2000002eff627230 */ /* 0x000fe40000004100 */
[----:B------:R-:W-:Y:S01]  /*103f0*/  FMUL.FTZ R65, R65, R100 ;  /* 0x0000006441417220 */ /* 0x000fe20000410000 */
[----:B------:R-:W-:Y:S01]  /*10400*/  FFMA.FTZ R46, R45, R102, R108 ;  /* 0x000000662d2e7223 */ /* 0x000fe2000001006c */
[----:B------:R-:W-:Y:S01]  /*10410*/  FFMA.FTZ R106, R61, R100, -R106 ;  /* 0x000000643d6a7223 */ /* 0x000fe2000001086a */
[----:B------:R-:W-:Y:S02]  /*10420*/  HADD2.F32 R64, -RZ, R64.H1_H1 ;  /* 0x30000040ff407230 */ /* 0x000fe40000004100 */
[----:B------:R-:W-:Y:S01]  /*10430*/  FMUL.FTZ R102, R67, R98 ;  /* 0x0000006243667220 */ /* 0x000fe20000410000 */
[----:B------:R-:W-:-:S02]  /*10440*/  HADD2.F32 R66, -RZ, R66.H1_H1 ;  /* 0x30000042ff427230 */ /* 0x000fc40000004100 */
[----:B------:R-:W-:Y:S01]  /*10450*/  FMUL.FTZ R100, R67, R44 ;  /* 0x0000002c43647220 */ /* 0x000fe20000410000 */
[----:B------:R-:W-:Y:S02]  /*10460*/  HADD2.F32 R45, -RZ, R33.H0_H0 ;  /* 0x20000021ff2d7230 */ /* 0x000fe40000004100 */
[----:B------:R-:W-:Y:S01]  /*10470*/  FFMA.FTZ R104, R61, R104, R65 ;  /* 0x000000683d687223 */ /* 0x000fe20000010041 */
[----:B------:R-:W-:Y:S02]  /*10480*/  HADD2.F32 R47, -RZ, R35.H0_H0 ;  /* 0x20000023ff2f7230 */ /* 0x000fe40000004100 */
[C---:B------:R-:W-:Y:S01]  /*10490*/  FFMA.FTZ R67, R63.reuse, R44, -R102 ;  /* 0x0000002c3f437223 */ /* 0x040fe20000010866 */
[----:B------:R-:W-:Y:S02]  /*104a0*/  HADD2.F32 R33, -RZ, R32.H0_H0 ;  /* 0x20000020ff217230 */ /* 0x000fe40000004100 */
[----:B------:R-:W-:Y:S01]  /*104b0*/  FFMA.FTZ R97, R63, R98, R100 ;  /* 0x000000623f617223 */ /* 0x000fe20000010064 */
[----:B------:R-:W-:-:S02]  /*104c0*/  HADD2.F32 R35, -RZ, R34.H0_H0 ;  /* 0x20000022ff237230 */ /* 0x000fc40000004100 */
[----:B------:R-:W-:Y:S01]  /*104d0*/  FMUL.FTZ R61, R64, R45 ;  /* 0x0000002d403d7220 */ /* 0x000fe20000410000 */
[----:B------:R-:W-:Y:S02]  /*104e0*/  HADD2.F32 R60, -RZ, R60.H1_H1 ;  /* 0x3000003cff3c7230 */ /* 0x000fe40000004100 */
        /* <DEDUP_REMOVED lines=18> */
.L_x_1632:
[----:B------:R-:W-:Y:S05]  /*10610*/  BSYNC B2 ;  /* 0x0000000000027941 */ /* 0x000fea0003800000 */
.L_x_1631:
[----:B------:R-:W-:Y:S04]  /*10620*/  BSSY B2, `(.L_x_1633) ;  /* 0x0000061000027945 */ /* 0x000fe80003800000 */
[----:B------:R-:W-:Y:S05]  /*10630*/  @P1 BRA `(.L_x_1634) ;  /* 0x00000004007c1947 */ /* 0x000fea0003800000 */
[----:B------:R-:W4:Y:S01]  /*10640*/  LDL R95, [R1+0x78] ;  /* 0x00007800015f7983 */ /* 0x000f220000100800 */
[----:B-1----:R-:W-:Y:S01]  /*10650*/  LEA.HI R32, R70, R221, RZ, 0x1d ;  /* 0x000000dd46207211 */ /* 0x002fe200078fe8ff */
[----:B------:R-:W-:Y:S01]  /*10660*/  HADD2.F32 R80, -RZ, R88.H1_H1 ;  /* 0x30000058ff507230 */ /* 0x000fe20000004100 */
[--C-:B------:R-:W-:Y:S01]  /*10670*/  SHF.R.U64 R28, R28, 0x10, R29.reuse ;  /* 0x000000101c1c7819 */ /* 0x100fe2000000121d */
[----:B------:R-:W-:Y:S01]  /*10680*/  HADD2.F32 R90, -RZ, R86.H1_H1 ;  /* 0x30000056ff5a7230 */ /* 0x000fe20000004100 */
[----:B------:R-:W-:Y:S01]  /*10690*/  SHF.R.S32.HI R33, RZ, 0x1f, R32 ;  /* 0x0000001fff217819 */ /* 0x000fe20000011420 */
[----:B------:R-:W-:Y:S01]  /*106a0*/  IMAD.SHL.U32 R34, R32, 0x8, RZ ;  /* 0x0000000820227824 */ /* 0x000fe200078e00ff */
[----:B------:R-:W-:Y:S01]  /*106b0*/  SHF.R.U32.HI R81, RZ, 0x10, R29 ;  /* 0x00000010ff517819 */ /* 0x000fe2000001161d */
[----:B------:R-:W-:Y:S01]  /*106c0*/  HADD2.F32 R88, -RZ, R88.H0_H0 ;  /* 0x20000058ff587230 */ /* 0x000fe20000004100 */
[----:B------:R-:W-:Y:S01]  /*106d0*/  LEA.HI R32, R33, R32, RZ, 0x3 ;  /* 0x0000002021207211 */ /* 0x000fe200078f18ff */
[----:B------:R-:W-:Y:S01]  /*106e0*/  HADD2.F32 R86, -RZ, R86.H0_H0 ;  /* 0x20000056ff567230 */ /* 0x000fe20000004100 */
[----:B------:R-:W-:Y:S01]  /*106f0*/  LOP3.LUT R33, R175, 0x38, R34, 0xf8, !PT ;  /* 0x00000038af217812 */ /* 0x000fe200078ef822 */
[----:B------:R-:W-:Y:S01]  /*10700*/  HADD2.F32 R81, -RZ, R81.H0_H0 ;  /* 0x20000051ff517230 */ /* 0x000fe20000004100 */
[----:B------:R-:W-:Y:S01]  /*10710*/  SHF.R.U32.HI R91, RZ, 0x10, R41 ;  /* 0x00000010ff5b7819 */ /* 0x000fe20000011629 */
[----:B------:R-:W-:Y:S01]  /*10720*/  IMAD.SHL.U32 R32, R32, 0x400, RZ ;  /* 0x0000040020207824 */ /* 0x000fe200078e00ff */
[----:B------:R-:W-:-:S02]  /*10730*/  LOP3.LUT R45, R33, R176, RZ, 0x3c, !PT ;  /* 0x000000b0212d7212 */ /* 0x000fc400078e3cff */
[----:B------:R-:W-:Y:S01]  /*10740*/  SHF.R.U64 R29, R30, 0x10, R31 ;  /* 0x000000101e1d7819 */ /* 0x000fe2000000121f */
[----:B------:R-:W-:Y:S01]  /*10750*/  HADD2.F32 R91, -RZ, R91.H0_H0 ;  /* 0x2000005bff5b7230 */ /* 0x000fe20000004100 */
[----:B------:R-:W-:Y:S02]  /*10760*/  LOP3.LUT R44, R32, 0x7fffe000, RZ, 0xc0, !PT ;  /* 0x7fffe000202c7812 */ /* 0x000fe400078ec0ff */
[----:B------:R-:W-:Y:S01]  /*10770*/  SHF.R.U64 R30, R42, 0x10, R43 ;  /* 0x000000102a1e7819 */ /* 0x000fe2000000122b */
[----:B------:R-:W-:Y:S01]  /*10780*/  HADD2.F32 R29, -RZ, R29.H0_H0 ;  /* 0x2000001dff1d7230 */ /* 0x000fe20000004100 */
[----:B------:R-:W-:Y:S02]  /*10790*/  IADD3 R45, R45, R44, R177 ;  /* 0x0000002c2d2d7210 */ /* 0x000fe40007ffe0b1 */
[----:B------:R-:W-:Y:S02]  /*107a0*/  SHF.R.U32.HI R42, RZ, 0x10, R43 ;  /* 0x00000010ff2a7819 */ /* 0x000fe4000001162b */
[----:B------:R-:W-:Y:S01]  /*107b0*/  SHF.R.U32.HI R31, RZ, 0x10, R31 ;  /* 0x00000010ff1f7819 */ /* 0x000fe2000001161f */
[----:B------:R-:W-:Y:S01]  /*107c0*/  IMAD R60, R45, 0x2, R2 ;  /* 0x000000022d3c7824 */ /* 0x000fe200078e0202 */
[----:B------:R-:W-:-:S04]  /*107d0*/  SHF.R.U64 R40, R40, 0x10, R41 ;  /* 0x0000001028287819 */ /* 0x000fc80000001229 */
[----:B------:R-:W1:Y:S02]  /*107e0*/  LDS.128 R44, [R60+0xc400] ;  /* 0x00c400003c2c7984 */ /* 0x000e640000000c00 */
[--C-:B-1----:R-:W-:Y:S02]  /*107f0*/  HADD2.F32 R43, -RZ, R45.reuse.H0_H0 ;  /* 0x2000002dff2b7230 */ /* 0x102fe40000004100 */
[----:B------:R-:W-:Y:S02]  /*10800*/  HADD2.F32 R62, -RZ, R45.H1_H1 ;  /* 0x3000002dff3e7230 */ /* 0x000fe40000004100 */
[----:B------:R-:W-:Y:S02]  /*10810*/  HADD2.F32 R65, -RZ, R44.H0_H0 ;  /* 0x2000002cff417230 */ /* 0x000fe40000004100 */
[C---:B------:R-:W-:Y:S01]  /*10820*/  FMUL.FTZ R92, R43.reuse, R90 ;  /* 0x0000005a2b5c7220 */ /* 0x040fe20000410000 */
[----:B------:R-:W-:Y:S01]  /*10830*/  FMUL.FTZ R94, R43, R80 ;  /* 0x000000502b5e7220 */ /* 0x000fe20000410000 */
[----:B------:R-:W-:Y:S01]  /*10840*/  FMUL.FTZ R93, R62, R91 ;  /* 0x0000005b3e5d7220 */ /* 0x000fe20000410000 */
[----:B---3--:R-:W-:-:S02]  /*10850*/  HADD2.F32 R66, -RZ, R46.H0_H0 ;  /* 0x2000002eff427230 */ /* 0x008fc40000004100 */
[--C-:B--2---:R-:W-:Y:S02]  /*10860*/  HADD2.F32 R67, -RZ, R47.reuse.H0_H0 ;  /* 0x2000002fff437230 */ /* 0x104fe40000004100 */
[----:B------:R-:W-:Y:S02]  /*10870*/  HADD2.F32 R47, -RZ, R47.H1_H1 ;  /* 0x3000002fff2f7230 */ /* 0x000fe40000004100 */
[----:B------:R-:W-:Y:S02]  /*10880*/  HADD2.F32 R44, -RZ, R44.H1_H1 ;  /* 0x3000002cff2c7230 */ /* 0x000fe40000004100 */
[----:B------:R-:W-:Y:S01]  /*10890*/  HADD2.F32 R46, -RZ, R46.H1_H1 ;  /* 0x3000002eff2e7230 */ /* 0x000fe20000004100 */
[----:B----4-:R-:W0:Y:S02]  /*108a0*/  LDS.128 R32, [R95] ;  /* 0x000000005f207984 */ /* 0x010e240000000c00 */
[--C-:B0-----:R-:W-:Y:S02]  /*108b0*/  HADD2.F32 R61, -RZ, R33.reuse.H0_H0 ;  /* 0x20000021ff3d7230 */ /* 0x101fe40000004100 */
[----:B------:R-:W-:-:S02]  /*108c0*/  HADD2.F32 R64, -RZ, R33.H1_H1 ;  /* 0x30000021ff407230 */ /* 0x000fc40000004100 */
[----:B------:R-:W-:Y:S02]  /*108d0*/  HADD2.F32 R63, -RZ, R32.H0_H0 ;  /* 0x20000020ff3f7230 */ /* 0x000fe40000004100 */
[C---:B------:R-:W-:Y:S01]  /*108e0*/  FFMA.FTZ R43, R61.reuse, R80, -R92 ;  /* 0x000000503d2b7223 */ /* 0x040fe2000001085c */
[----:B------:R-:W-:Y:S01]  /*108f0*/  FFMA.FTZ R45, R61, R90, R94 ;  /* 0x0000005a3d2d7223 */ /* 0x000fe2000001005e */
[-C--:B------:R-:W-:Y:S01]  /*10900*/  FMUL.FTZ R61, R62, R81.reuse ;  /* 0x000000513e3d7220 */ /* 0x080fe20000410000 */
[C---:B------:R-:W-:Y:S01]  /*10910*/  FFMA.FTZ R62, R64.reuse, R81, -R93 ;  /* 0x00000051403e7223 */ /* 0x040fe2000001085d */
[C---:B------:R-:W-:Y:S01]  /*10920*/  FMUL.FTZ R93, R65.reuse, R88 ;  /* 0x00000058415d7220 */ /* 0x040fe20000410000 */
[----:B------:R-:W-:Y:S01]  /*10930*/  FMUL.FTZ R80, R65, R86 ;  /* 0x0000005641507220 */ /* 0x000fe20000410000 */
[----:B------:R-:W-:Y:S02]  /*10940*/  HADD2.F32 R81, -RZ, R87.H0_H0 ;  /* 0x20000057ff517230 */ /* 0x000fe40000004100 */
[----:B------:R-:W-:Y:S01]  /*10950*/  FFMA.FTZ R64, R64, R91, R61 ;  /* 0x0000005b40407223 */ /* 0x000fe2000001003d */
[----:B------:R-:W-:-:S02]  /*10960*/  HADD2.F32 R65, -RZ, R89.H0_H0 ;  /* 0x20000059ff417230 */ /* 0x000fc40000004100 */
[C---:B------:R-:W-:Y:S01]  /*10970*/  FFMA.FTZ R93, R63.reuse, R86, R93 ;  /* 0x000000563f5d7223 */ /* 0x040fe2000001005d */
[----:B------:R-:W-:Y:S01]  /*10980*/  FFMA.FTZ R61, R63, R88, -R80 ;  /* 0x000000583f3d7223 */ /* 0x000fe20000010850 */
[----:B------:R-:W-:Y:S02]  /*10990*/  HADD2.F32 R86, -RZ, R87.H1_H1 ;  /* 0x30000057ff567230 */ /* 0x000fe40000004100 */
[C---:B------:R-:W-:Y:S01]  /*109a0*/  FMUL.FTZ R88, R66.reuse, R81 ;  /* 0x0000005142587220 */ /* 0x040fe20000410000 */
[----:B------:R-:W-:Y:S02]  /*109b0*/  HADD2.F32 R80, -RZ, R89.H1_H1 ;  /* 0x30000059ff507230 */ /* 0x000fe40000004100 */
[----:B------:R-:W-:Y:S01]  /*109c0*/  FMUL.FTZ R90, R66, R65 ;  /* 0x00000041425a7220 */ /* 0x000fe20000410000 */
[----:B------:R-:W-:Y:S02]  /*109d0*/  HADD2.F32 R33, -RZ, R34.H0_H0 ;  /* 0x20000022ff217230 */ /* 0x000fe40000004100 */
[----:B------:R-:W-:Y:S01]  /*109e0*/  FMUL.FTZ R92, R67, R86 ;  /* 0x00000056435c7220 */ /* 0x000fe20000410000 */
[----:B------:R-:W-:-:S02]  /*109f0*/  HADD2.F32 R41, -RZ, R35.H0_H0 ;  /* 0x20000023ff297230 */ /* 0x000fc40000004100 */
[-C--:B------:R-:W-:Y:S01]  /*10a00*/  FMUL.FTZ R67, R67, R80.reuse ;  /* 0x0000005043437220 */ /* 0x080fe20000410000 */
[----:B------:R-:W-:Y:S02]  /*10a10*/  HADD2.F32 R66, -RZ, R42.H0_H0 ;  /* 0x2000002aff427230 */ /* 0x000fe40000004100 */
[C---:B------:R-:W-:Y:S01]  /*10a20*/  FFMA.FTZ R88, R33.reuse, R65, -R88 ;  /* 0x0000004121587223 */ /* 0x040fe20000010858 */
[----:B------:R-:W-:Y:S02]  /*10a30*/  HADD2.F32 R42, -RZ, R31.H0_H0 ;  /* 0x2000001fff2a7230 */ /* 0x000fe40000004100 */
[----:B------:R-:W-:Y:S01]  /*10a40*/  FFMA.FTZ R90, R33, R81, R90 ;  /* 0x00000051215a7223 */ /* 0x000fe2000001005a */
[----:B------:R-:W-:Y:S02]  /*10a50*/  HADD2.F32 R35, -RZ, R35.H1_H1 ;  /* 0x30000023ff237230 */ /* 0x000fe40000004100 */
[C---:B------:R-:W-:Y:S01]  /*10a60*/  FFMA.FTZ R92, R41.reuse, R80, -R92 ;  /* 0x00000050295c7223 */ /* 0x040fe2000001085c */
[----:B------:R-:W-:Y:S01]  /*10a70*/  FFMA.FTZ R67, R41, R86, R67 ;  /* 0x0000005629437223 */ /* 0x000fe20000010043 */
[C---:B------:R-:W-:Y:S01]  /*10a80*/  FMUL.FTZ R94, R47.reuse, R66 ;  /* 0x000000422f5e7220 */ /* 0x040fe20000410000 */
[----:B------:R-:W-:Y:S01]  /*10a90*/  FMUL.FTZ R80, R47, R42 ;  /* 0x0000002a2f507220 */ /* 0x000fe20000410000 */
[----:B------:R-:W-:-:S02]  /*10aa0*/  HADD2.F32 R33, -RZ, R40.H0_H0 ;  /* 0x20000028ff217230 */ /* 0x000fc40000004100 */
[----:B------:R-:W-:Y:S02]  /*10ab0*/  HADD2.F32 R41, -RZ, R30.H0_H0 ;  /* 0x2000001eff297230 */ /* 0x000fe40000004100 */
[C---:B------:R-:W-:Y:S01]  /*10ac0*/  FFMA.FTZ R63, R35.reuse, R42, -R94 ;  /* 0x0000002a233f7223 */ /* 0x040fe2000001085e */
[----:B------:R-:W-:Y:S02]  /*10ad0*/  HADD2.F32 R31, -RZ, R28.H0_H0 ;  /* 0x2000001cff1f7230 */ /* 0x000fe40000004100 */
[----:B------:R-:W-:Y:S01]  /*10ae0*/  FFMA.FTZ R80, R35, R66, R80 ;  /* 0x0000004223507223 */ /* 0x000fe20000010050 */
[----:B------:R-:W-:Y:S02]  /*10af0*/  HADD2.F32 R32, -RZ, R32.H1_H1 ;  /* 0x30000020ff207230 */ /* 0x000fe40000004100 */
[----:B------:R-:W-:Y:S01]  /*10b00*/  FMUL.FTZ R35, R44, R33 ;  /* 0x000000212c237220 */ /* 0x000fe20000410000 */
[----:B------:R-:W-:Y:S02]  /*10b10*/  HADD2.F32 R34, -RZ, R34.H1_H1 ;  /* 0x30000022ff227230 */ /* 0x000fe40000004100 */
[----:B------:R-:W-:Y:S01]  /*10b20*/  FMUL.FTZ R47, R46, R41 ;  /* 0x000000292e2f7220 */ /* 0x000fe20000410000 */
[----:B------:R-:W-:Y:S01]  /*10b30*/  FMUL.FTZ R44, R44, R31 ;  /* 0x0000001f2c2c7220 */ /* 0x000fe20000410000 */
[----:B------:R-:W-:Y:S01]  /*10b40*/  FMUL.FTZ R46, R46, R29 ;  /* 0x0000001d2e2e7220 */ /* 0x000fe20000410000 */
[----:B------:R-:W-:Y:S01]  /*10b50*/  FFMA.FTZ R28, R32, R31, -R35 ;  /* 0x0000001f201c7223 */ /* 0x000fe20000010823 */
[----:B------:R-:W-:Y:S01]  /*10b60*/  FFMA.FTZ R47, R34, R29, -R47 ;  /* 0x0000001d222f7223 */ /* 0x000fe2000001082f */
        /* <DEDUP_REMOVED lines=12> */
.L_x_1634:
[----:B------:R-:W-:Y:S05]  /*10c30*/  BSYNC B2 ;  /* 0x0000000000027941 */ /* 0x000fea0003800000 */
.L_x_1633:
[----:B------:R-:W-:Y:S05]  /*10c40*/  @P2 BRA `(.L_x_1630) ;  /* 0x00000004007c2947 */ /* 0x000fea0003800000 */
[----:B------:R-:W5:Y:S01]  /*10c50*/  LDL R65, [R1+0x70] ;  /* 0x0000700001417983 */ /* 0x000f620000100800 */
[----:B------:R-:W-:Y:S01]  /*10c60*/  LEA.HI R70, R70, R223, RZ, 0x1d ;  /* 0x000000df46467211 */ /* 0x000fe200078fe8ff */
[----:B-1----:R-:W-:Y:S01]  /*10c70*/  HADD2.F32 R46, -RZ, R78.H1_H1 ;  /* 0x3000004eff2e7230 */ /* 0x002fe20000004100 */
[----:B------:R-:W-:Y:S01]  /*10c80*/  SHF.R.U32.HI R63, RZ, 0x10, R25 ;  /* 0x00000010ff3f7819 */ /* 0x000fe20000011619 */
[--C-:B----4-:R-:W-:Y:S01]  /*10c90*/  HADD2.F32 R60, -RZ, R76.reuse.H1_H1 ;  /* 0x3000004cff3c7230 */ /* 0x110fe20000004100 */
[----:B------:R-:W-:Y:S01]  /*10ca0*/  SHF.R.S32.HI R29, RZ, 0x1f, R70 ;  /* 0x0000001fff1d7819 */ /* 0x000fe20000011446 */
[----:B------:R-:W-:Y:S01]  /*10cb0*/  HADD2.F32 R76, -RZ, R76.H0_H0 ;  /* 0x2000004cff4c7230 */ /* 0x000fe20000004100 */
[----:B------:R-:W-:Y:S01]  /*10cc0*/  SHF.L.U32 R28, R70, 0x3, RZ ;  /* 0x00000003461c7819 */ /* 0x000fe200000006ff */
[----:B------:R-:W-:Y:S01]  /*10cd0*/  HADD2.F32 R78, -RZ, R78.H0_H0 ;  /* 0x2000004eff4e7230 */ /* 0x000fe20000004100 */
[----:B------:R-:W-:Y:S02]  /*10ce0*/  LEA.HI R70, R29, R70, RZ, 0x3 ;  /* 0x000000461d467211 */ /* 0x000fe400078f18ff */
[----:B------:R-:W-:-:S02]  /*10cf0*/  LOP3.LUT R29, R175, 0x38, R28, 0xf8, !PT ;  /* 0x00000038af1d7812 */ /* 0x000fc400078ef81c */
[--C-:B------:R-:W-:Y:S01]  /*10d00*/  SHF.R.U32.HI R45, RZ, 0x10, R37.reuse ;  /* 0x00000010ff2d7819 */ /* 0x100fe20000011625 */
[----:B------:R-:W-:Y:S01]  /*10d10*/  IMAD.SHL.U32 R70, R70, 0x400, RZ ;  /* 0x0000040046467824 */ /* 0x000fe200078e00ff */
[----:B------:R-:W-:Y:S02]  /*10d20*/  LOP3.LUT R32, R29, R176, RZ, 0x3c, !PT ;  /* 0x000000b01d207212 */ /* 0x000fe400078e3cff */
[----:B------:R-:W-:Y:S01]  /*10d30*/  SHF.R.U64 R36, R36, 0x10, R37 ;  /* 0x0000001024247819 */ /* 0x000fe20000001225 */
[----:B------:R-:W-:Y:S01]  /*10d40*/  HADD2.F32 R45, -RZ, R45.H0_H0 ;  /* 0x2000002dff2d7230 */ /* 0x000fe20000004100 */
[----:B------:R-:W-:Y:S02]  /*10d50*/  LOP3.LUT R70, R70, 0x7fffe000, RZ, 0xc0, !PT ;  /* 0x7fffe00046467812 */ /* 0x000fe400078ec0ff */
[----:B------:R-:W-:Y:S02]  /*10d60*/  SHF.R.U64 R24, R24, 0x10, R25 ;  /* 0x0000001018187819 */ /* 0x000fe40000001219 */
[----:B------:R-:W-:-:S02]  /*10d70*/  IADD3 R33, R32, R70, R177 ;  /* 0x0000004620217210 */ /* 0x000fc40007ffe0b1 */
[--C-:B------:R-:W-:Y:S02]  /*10d80*/  SHF.R.U64 R25, R26, 0x10, R27.reuse ;  /* 0x000000101a197819 */ /* 0x100fe4000000121b */
[----:B0-----:R-:W-:Y:S01]  /*10d90*/  SHF.R.U32.HI R61, RZ, 0x10, R27 ;  /* 0x00000010ff3d7819 */ /* 0x001fe2000001161b */
[----:B------:R-:W-:Y:S01]  /*10da0*/  IMAD R40, R33, 0x2, R2 ;  /* 0x0000000221287824 */ /* 0x000fe200078e0202 */
[--C-:B------:R-:W-:Y:S01]  /*10db0*/  SHF.R.U32.HI R47, RZ, 0x10, R39.reuse ;  /* 0x00000010ff2f7819 */ /* 0x100fe20000011627 */
[----:B------:R-:W-:Y:S01]  /*10dc0*/  HADD2.F32 R25, -RZ, R25.H0_H0 ;  /* 0x20000019ff197230 */ /* 0x000fe20000004100 */
[----:B------:R-:W-:Y:S02]  /*10dd0*/  SHF.R.U64 R26, R38, 0x10, R39 ;  /* 0x00000010261a7819 */ /* 0x000fe40000001227 */
[----:B------:R-:W0:Y:S02]  /*10de0*/  LDS.128 R32, [R40+0xc400] ;  /* 0x00c4000028207984 */ /* 0x000e240000000c00 */
[----:B0-----:R-:W-:-:S02]  /*10df0*/  HADD2.F32 R41, -RZ, R33.H0_H0 ;  /* 0x20000021ff297230 */ /* 0x001fc40000004100 */
[----:B------:R-:W-:Y:S02]  /*10e00*/  HADD2.F32 R42, -RZ, R33.H1_H1 ;  /* 0x30000021ff2a7230 */ /* 0x000fe40000004100 */
[----:B------:R-:W-:Y:S02]  /*10e10*/  HADD2.F32 R33, -RZ, R32.H0_H0 ;  /* 0x20000020ff217230 */ /* 0x000fe40000004100 */
[C---:B------:R-:W-:Y:S01]  /*10e20*/  FMUL.FTZ R62, R41.reuse, R60 ;  /* 0x0000003c293e7220 */ /* 0x040fe20000410000 */
[----:B------:R-:W-:Y:S01]  /*10e30*/  FMUL.FTZ R64, R41, R46 ;  /* 0x0000002e29407220 */ /* 0x000fe20000410000 */
[----:B------:R-:W-:Y:S02]  /*10e40*/  HADD2.F32 R41, -RZ, R63.H0_H0 ;  /* 0x2000003fff297230 */ /* 0x000fe40000004100 */
[----:B------:R-:W-:Y:S02]  /*10e50*/  HADD2.F32 R43, -RZ, R34.H0_H0 ;  /* 0x20000022ff2b7230 */ /* 0x000fe40000004100 */
[----:B------:R-:W-:-:S02]  /*10e60*/  HADD2.F32 R44, -RZ, R35.H0_H0 ;  /* 0x20000023ff2c7230 */ /* 0x000fc40000004100 */
[----:B------:R-:W-:Y:S02]  /*10e70*/  HADD2.F32 R35, -RZ, R35.H1_H1 ;  /* 0x30000023ff237230 */ /* 0x000fe40000004100 */
[----:B------:R-:W-:Y:S02]  /*10e80*/  HADD2.F32 R32, -RZ, R32.H1_H1 ;  /* 0x30000020ff207230 */ /* 0x000fe40000004100 */
[----:B------:R-:W-:Y:S01]  /*10e90*/  HADD2.F32 R34, -RZ, R34.H1_H1 ;  /* 0x30000022ff227230 */ /* 0x000fe20000004100 */
[----:B-----5:R-:W0:Y:S02]  /*10ea0*/  LDS.128 R28, [R65] ;  /* 0x00000000411c7984 */ /* 0x020e240000000c00 */
[--C-:B0-----:R-:W-:Y:S02]  /*10eb0*/  HADD2.F32 R37, -RZ, R29.reuse.H0_H0 ;  /* 0x2000001dff257230 */ /* 0x101fe40000004100 */
[----:B------:R-:W-:Y:S02]  /*10ec0*/  HADD2.F32 R29, -RZ, R29.H1_H1 ;  /* 0x3000001dff1d7230 */ /* 0x000fe40000004100 */
[----:B------:R-:W-:-:S02]  /*10ed0*/  HADD2.F32 R27, -RZ, R28.H0_H0 ;  /* 0x2000001cff1b7230 */ /* 0x000fc40000004100 */
[C---:B------:R-:W-:Y:S01]  /*10ee0*/  FFMA.FTZ R62, R37.reuse, R46, -R62 ;  /* 0x0000002e253e7223 */ /* 0x040fe2000001083e */
[----:B------:R-:W-:Y:S01]  /*10ef0*/  FFMA.FTZ R64, R37, R60, R64 ;  /* 0x0000003c25407223 */ /* 0x000fe20000010040 */
[C---:B------:R-:W-:Y:S01]  /*10f00*/  FMUL.FTZ R46, R42.reuse, R45 ;  /* 0x0000002d2a2e7220 */ /* 0x040fe20000410000 */
[-C--:B------:R-:W-:Y:S01]  /*10f10*/  FMUL.FTZ R60, R42, R41.reuse ;  /* 0x000000292a3c7220 */ /* 0x080fe20000410000 */
[----:B------:R-:W-:Y:S01]  /*10f20*/  FMUL.FTZ R42, R33, R76 ;  /* 0x0000004c212a7220 */ /* 0x000fe20000410000 */
[----:B------:R-:W-:Y:S02]  /*10f30*/  HADD2.F32 R37, -RZ, R77.H0_H0 ;  /* 0x2000004dff257230 */ /* 0x000fe40000004100 */
[----:B------:R-:W-:Y:S01]  /*10f40*/  FFMA.FTZ R41, R29, R41, -R46 ;  /* 0x000000291d297223 */ /* 0x000fe2000001082e */
[----:B------:R-:W-:Y:S01]  /*10f50*/  FMUL.FTZ R33, R33, R78 ;  /* 0x0000004e21217220 */ /* 0x000fe20000410000 */
[----:B------:R-:W-:Y:S01]  /*10f60*/  FFMA.FTZ R45, R29, R45, R60 ;  /* 0x0000002d1d2d7223 */ /* 0x000fe2000001003c */
[----:B------:R-:W-:-:S02]  /*10f70*/  HADD2.F32 R29, -RZ, R79.H0_H0 ;  /* 0x2000004fff1d7230 */ /* 0x000fc40000004100 */
[C---:B------:R-:W-:Y:S01]  /*10f80*/  FFMA.FTZ R78, R27.reuse, R78, -R42 ;  /* 0x0000004e1b4e7223 */ /* 0x040fe2000001082a */
[----:B------:R-:W-:Y:S02]  /*10f90*/  HADD2.F32 R38, -RZ, R30.H0_H0 ;  /* 0x2000001eff267230 */ /* 0x000fe40000004100 */
[----:B------:R-:W-:Y:S01]  /*10fa0*/  FFMA.FTZ R76, R27, R76, R33 ;  /* 0x0000004c1b4c7223 */ /* 0x000fe20000010021 */
[C---:B------:R-:W-:Y:S01]  /*10fb0*/  FMUL.FTZ R27, R43.reuse, R37 ;  /* 0x000000252b1b7220 */ /* 0x040fe20000410000 */
[----:B------:R-:W-:Y:S02]  /*10fc0*/  HADD2.F32 R77, -RZ, R77.H1_H1 ;  /* 0x3000004dff4d7230 */ /* 0x000fe40000004100 */
[-C--:B------:R-:W-:Y:S01]  /*10fd0*/  FMUL.FTZ R33, R43, R29.reuse ;  /* 0x0000001d2b217220 */ /* 0x080fe20000410000 */
[----:B------:R-:W-:Y:S02]  /*10fe0*/  HADD2.F32 R79, -RZ, R79.H1_H1 ;  /* 0x3000004fff4f7230 */ /* 0x000fe40000004100 */
[----:B------:R-:W-:Y:S01]  /*10ff0*/  FFMA.FTZ R43, R38, R29, -R27 ;  /* 0x0000001d262b7223 */ /* 0x000fe2000001081b */
[----:B------:R-:W-:-:S02]  /*11000*/  HADD2.F32 R46, -RZ, R47.H0_H0 ;  /* 0x2000002fff2e7230 */ /* 0x000fc40000004100 */
[----:B------:R-:W-:Y:S01]  /*11010*/  FMUL.FTZ R60, R44, R77 ;  /* 0x0000004d2c3c7220 */ /* 0x000fe20000410000 */
[----:B------:R-:W-:Y:S02]  /*11020*/  HADD2.F32 R42, -RZ, R61.H0_H0 ;  /* 0x2000003dff2a7230 */ /* 0x000fe40000004100 */
[----:B------:R-:W-:Y:S01]  /*11030*/  FFMA.FTZ R38, R38, R37, R33 ;  /* 0x0000002526267223 */ /* 0x000fe20000010021 */
[--C-:B------:R-:W-:Y:S02]  /*11040*/  HADD2.F32 R39, -RZ, R31.reuse.H0_H0 ;  /* 0x2000001fff277230 */ /* 0x100fe40000004100 */
[----:B------:R-:W-:Y:S01]  /*11050*/  FMUL.FTZ R44, R44, R79 ;  /* 0x0000004f2c2c7220 */ /* 0x000fe20000410000 */
[----:B------:R-:W-:Y:S02]  /*11060*/  HADD2.F32 R31, -RZ, R31.H1_H1 ;  /* 0x3000001fff1f7230 */ /* 0x000fe40000004100 */
[C---:B---3--:R-:W-:Y:S01]  /*11070*/  FMUL.FTZ R66, R35.reuse, R46 ;  /* 0x0000002e23427220 */ /* 0x048fe20000410000 */
[----:B------:R-:W-:Y:S01]  /*11080*/  FMUL.FTZ R70, R35, R42 ;  /* 0x0000002a23467220 */ /* 0x000fe20000410000 */
[----:B------:R-:W-:-:S02]  /*11090*/  HADD2.F32 R29, -RZ, R36.H0_H0 ;  /* 0x20000024ff1d7230 */ /* 0x000fc40000004100 */
[C---:B------:R-:W-:Y:S01]  /*110a0*/  FFMA.FTZ R60, R39.reuse, R79, -R60 ;  /* 0x0000004f273c7223 */ /* 0x040fe2000001083c */
[----:B------:R-:W-:Y:S02]  /*110b0*/  HADD2.F32 R33, -RZ, R26.H0_H0 ;  /* 0x2000001aff217230 */ /* 0x000fe40000004100 */
[----:B------:R-:W-:Y:S01]  /*110c0*/  FFMA.FTZ R44, R39, R77, R44 ;  /* 0x0000004d272c7223 */ /* 0x000fe2000001002c */
[----:B------:R-:W-:Y:S02]  /*110d0*/  HADD2.F32 R27, -RZ, R24.H0_H0 ;  /* 0x20000018ff1b7230 */ /* 0x000fe40000004100 */
[C---:B------:R-:W-:Y:S01]  /*110e0*/  FFMA.FTZ R47, R31.reuse, R42, -R66 ;  /* 0x0000002a1f2f7223 */ /* 0x040fe20000010842 */
[----:B------:R-:W-:Y:S02]  /*110f0*/  HADD2.F32 R28, -RZ, R28.H1_H1 ;  /* 0x3000001cff1c7230 */ /* 0x000fe40000004100 */
[----:B------:R-:W-:Y:S01]  /*11100*/  FFMA.FTZ R61, R31, R46, R70 ;  /* 0x0000002e1f3d7223 */ /* 0x000fe20000010046 */
[----:B------:R-:W-:-:S02]  /*11110*/  HADD2.F32 R30, -RZ, R30.H1_H1 ;  /* 0x3000001eff1e7230 */ /* 0x000fc40000004100 */
[----:B------:R-:W-:Y:S01]  /*11120*/  FMUL.FTZ R31, R32, R29 ;  /* 0x0000001d201f7220 */ /* 0x000fe20000410000 */
[----:B------:R-:W-:Y:S01]  /*11130*/  FMUL.FTZ R39, R34, R33 ;  /* 0x0000002122277220 */ /* 0x000fe20000410000 */
[----:B------:R-:W-:Y:S01]  /*11140*/  FMUL.FTZ R32, R32, R27 ;  /* 0x0000001b20207220 */ /* 0x000fe20000410000 */
[----:B------:R-:W-:Y:S01]  /*11150*/  FMUL.FTZ R34, R34, R25 ;  /* 0x0000001922227220 */ /* 0x000fe20000410000 */
[----:B------:R-:W-:Y:S01]  /*11160*/  FFMA.FTZ R35, R28, R27, -R31 ;  /* 0x0000001b1c237223 */ /* 0x000fe2000001081f */
[----:B------:R-:W-:Y:S01]  /*11170*/  FFMA.FTZ R26, R30, R25, -R39 ;  /* 0x000000191e1a7223 */ /* 0x000fe20000010827 */
[----:B------:R-:W-:Y:S01]  /*11180*/  FFMA.FTZ R37, R28, R29, R32 ;  /* 0x0000001d1c257223 */ /* 0x000fe20000010020 */
[----:B------:R-:W-:Y:S01]  /*11190*/  FFMA.FTZ R33, R30, R33, R34 ;  /* 0x000000211e217223 */ /* 0x000fe20000010022 */
[----:B------:R-:W-:Y:S02]  /*111a0*/  F2FP.F16.F32.PACK_AB R27, R47, R60 ;  /* 0x0000003c2f1b723e */ /* 0x000fe400000000ff */
        /* <DEDUP_REMOVED lines=9> */
.L_x_1630:
[----:B------:R-:W-:Y:S05]  /*11240*/  BSYNC B1 ;  /* 0x0000000000017941 */ /* 0x000fea0003800000 */
.L_x_1629:
[----:B------:R-:W-:-:S13]  /*11250*/  ISETP.GE.AND P0, PT, R189, R0, PT ;  /* 0x00000000bd00720c */ /* 0x000fda0003f06270 */
[----:B------:R-:W-:Y:S05]  /*11260*/  @P0 BRA `(.L_x_1610) ;  /* 0x0000001000a40947 */ /* 0x000fea0003800000 */
[----:B------:R-:W5:Y:S01]  /*11270*/  LDC R0, c[0x0][0x3f4] ;  /* 0x0000fd00ff007b82 */ /* 0x000f620000000800 */
[----:B------:R-:W-:Y:S01]  /*11280*/  BSSY B1, `(.L_x_1635) ;  /* 0x0000065000017945 */ /* 0x000fe20003800000 */
[----:B0-----:R-:W-:Y:S02]  /*11290*/  SHF.R.U32.HI R61, RZ, 0x3, R173 ;  /* 0x00000003ff3d7819 */ /* 0x001fe400000116ad */
[-C--:B-----5:R-:W-:Y:S02]  /*112a0*/  ISETP.GE.AND P0, PT, R18, R0.reuse, PT ;  /* 0x000000001200720c */ /* 0x0a0fe40003f06270 */
[-C--:B------:R-:W-:Y:S02]  /*112b0*/  ISETP.GE.AND P1, PT, R165, R0.reuse, PT ;  /* 0x00000000a500720c */ /* 0x080fe40003f26270 */
[----:B------:R-:W-:-:S09]  /*112c0*/  ISETP.GE.AND P2, PT, R166, R0, PT ;  /* 0x00000000a600720c */ /* 0x000fd20003f46270 */
[----:B------:R-:W-:Y:S05]  /*112d0*/  @P0 BRA `(.L_x_1636) ;  /* 0x00000004007c0947 */ /* 0x000fea0003800000 */
[----:B------:R-:W5:Y:S01]  /*112e0*/  LDL R62, [R1+0x74] ;  /* 0x00007400013e7983 */ /* 0x000f620000100800 */
[----:B------:R-:W-:Y:S01]  /*112f0*/  LEA.HI R24, R0, R191, RZ, 0x1d ;  /* 0x000000bf00187211 */ /* 0x000fe200078fe8ff */
[----:B------:R-:W-:Y:S01]  /*11300*/  HADD2.F32 R38, -RZ, R84.H1_H1 ;  /* 0x30000054ff267230 */ /* 0x000fe20000004100 */
[----:B------:R-:W-:Y:S01]  /*11310*/  SHF.R.U32.HI R37, RZ, 0x10, R5 ;  /* 0x00000010ff257819 */ /* 0x000fe20000011605 */
[--C-:B------:R-:W-:Y:S01]  /*11320*/  HADD2.F32 R40, -RZ, R82.reuse.H1_H1 ;  /* 0x30000052ff287230 */ /* 0x100fe20000004100 */
[----:B------:R-:W-:Y:S01]  /*11330*/  SHF.R.S32.HI R25, RZ, 0x1f, R24 ;  /* 0x0000001fff197819 */ /* 0x000fe20000011418 */
[----:B------:R-:W-:Y:S01]  /*11340*/  IMAD.SHL.U32 R26, R24, 0x8, RZ ;  /* 0x00000008181a7824 */ /* 0x000fe200078e00ff */
[----:B----4-:R-:W-:Y:S01]  /*11350*/  SHF.R.U64 R60, R48, 0x10, R49 ;  /* 0x00000010303c7819 */ /* 0x010fe20000001231 */
[----:B------:R-:W-:Y:S01]  /*11360*/  HADD2.F32 R37, -RZ, R37.H0_H0 ;  /* 0x20000025ff257230 */ /* 0x000fe20000004100 */
[----:B------:R-:W-:Y:S01]  /*11370*/  LEA.HI R25, R25, R24, RZ, 0x3 ;  /* 0x0000001819197211 */ /* 0x000fe200078f18ff */
[----:B------:R-:W-:Y:S01]  /*11380*/  HADD2.F32 R82, -RZ, R82.H0_H0 ;  /* 0x20000052ff527230 */ /* 0x000fe20000004100 */
[----:B------:R-:W-:Y:S01]  /*11390*/  LOP3.LUT R24, R173, 0x38, R26, 0xf8, !PT ;  /* 0x00000038ad187812 */ /* 0x000fe200078ef81a */
[----:B------:R-:W-:Y:S01]  /*113a0*/  HADD2.F32 R84, -RZ, R84.H0_H0 ;  /* 0x20000054ff547230 */ /* 0x000fe20000004100 */
[----:B-1----:R-:W-:Y:S01]  /*113b0*/  SHF.R.U64 R47, R4, 0x10, R5 ;  /* 0x00000010042f7819 */ /* 0x002fe20000001205 */
[----:B------:R-:W-:Y:S01]  /*113c0*/  IMAD.SHL.U32 R25, R25, 0x400, RZ ;  /* 0x0000040019197824 */ /* 0x000fe200078e00ff */
[----:B------:R-:W-:-:S02]  /*113d0*/  LOP3.LUT R28, R24, R61, RZ, 0x3c, !PT ;  /* 0x0000003d181c7212 */ /* 0x000fc400078e3cff */
[----:B------:R-:W-:Y:S02]  /*113e0*/  SHF.R.U32.HI R49, RZ, 0x10, R49 ;  /* 0x00000010ff317819 */ /* 0x000fe40000011631 */
[----:B------:R-:W-:Y:S02]  /*113f0*/  LOP3.LUT R29, R25, 0x7fffe000, RZ, 0xc0, !PT ;  /* 0x7fffe000191d7812 */ /* 0x000fe400078ec0ff */
[----:B------:R-:W-:Y:S02]  /*11400*/  SHF.R.U64 R48, R50, 0x10, R51 ;  /* 0x0000001032307819 */ /* 0x000fe40000001233 */
[----:B------:R-:W-:Y:S02]  /*11410*/  IADD3 R29, R28, R29, R179 ;  /* 0x0000001d1c1d7210 */ /* 0x000fe40007ffe0b3 */
[----:B------:R-:W-:Y:S02]  /*11420*/  SHF.R.U32.HI R50, RZ, 0x10, R51 ;  /* 0x00000010ff327819 */ /* 0x000fe40000011633 */
[--C-:B------:R-:W-:Y:S01]  /*11430*/  SHF.R.U32.HI R41, RZ, 0x10, R7.reuse ;  /* 0x00000010ff297819 */ /* 0x100fe20000011607 */
[----:B------:R-:W-:Y:S01]  /*11440*/  IMAD R32, R29, 0x2, R2 ;  /* 0x000000021d207824 */ /* 0x000fe200078e0202 */
[----:B------:R-:W-:-:S04]  /*11450*/  SHF.R.U64 R45, R6, 0x10, R7 ;  /* 0x00000010062d7819 */ /* 0x000fc80000001207 */
[----:B------:R-:W0:Y:S02]  /*11460*/  LDS.128 R28, [R32+0xc400] ;  /* 0x00c40000201c7984 */ /* 0x000e240000000c00 */
[--C-:B0-----:R-:W-:Y:S02]  /*11470*/  HADD2.F32 R33, -RZ, R29.reuse.H0_H0 ;  /* 0x2000001dff217230 */ /* 0x101fe40000004100 */
[----:B------:R-:W-:Y:S02]  /*11480*/  HADD2.F32 R34, -RZ, R29.H1_H1 ;  /* 0x3000001dff227230 */ /* 0x000fe40000004100 */
[----:B------:R-:W-:Y:S02]  /*11490*/  HADD2.F32 R29, -RZ, R28.H0_H0 ;  /* 0x2000001cff1d7230 */ /* 0x000fe40000004100 */
[C---:B------:R-:W-:Y:S01]  /*114a0*/  FMUL.FTZ R42, R33.reuse, R40 ;  /* 0x00000028212a7220 */ /* 0x040fe20000410000 */
[----:B------:R-:W-:Y:S01]  /*114b0*/  FMUL.FTZ R44, R33, R38 ;  /* 0x00000026212c7220 */ /* 0x000fe20000410000 */
[----:B------:R-:W-:-:S02]  /*114c0*/  HADD2.F32 R33, -RZ, R49.H0_H0 ;  /* 0x20000031ff217230 */ /* 0x000fc40000004100 */
[----:B------:R-:W-:Y:S02]  /*114d0*/  HADD2.F32 R35, -RZ, R30.H0_H0 ;  /* 0x2000001eff237230 */ /* 0x000fe40000004100 */
[--C-:B------:R-:W-:Y:S02]  /*114e0*/  HADD2.F32 R36, -RZ, R31.reuse.H0_H0 ;  /* 0x2000001fff247230 */ /* 0x100fe40000004100 */
[----:B------:R-:W-:Y:S02]  /*114f0*/  HADD2.F32 R31, -RZ, R31.H1_H1 ;  /* 0x3000001fff1f7230 */ /* 0x000fe40000004100 */
[----:B------:R-:W-:Y:S02]  /*11500*/  HADD2.F32 R28, -RZ, R28.H1_H1 ;  /* 0x3000001cff1c7230 */ /* 0x000fe40000004100 */
[----:B------:R-:W-:Y:S01]  /*11510*/  HADD2.F32 R30, -RZ, R30.H1_H1 ;  /* 0x3000001eff1e7230 */ /* 0x000fe20000004100 */
[----:B-----5:R-:W0:Y:S02]  /*11520*/  LDS.128 R24, [R62] ;  /* 0x000000003e187984 */ /* 0x020e240000000c00 */
[----:B0-----:R-:W-:-:S02]  /*11530*/  HADD2.F32 R5, -RZ, R25.H0_H0 ;  /* 0x20000019ff057230 */ /* 0x001fc40000004100 */
[----:B------:R-:W-:Y:S02]  /*11540*/  HADD2.F32 R25, -RZ, R25.H1_H1 ;  /* 0x30000019ff197230 */ /* 0x000fe40000004100 */
[----:B------:R-:W-:Y:S02]  /*11550*/  HADD2.F32 R4, -RZ, R24.H0_H0 ;  /* 0x20000018ff047230 */ /* 0x000fe40000004100 */
[C---:B------:R-:W-:Y:S01]  /*11560*/  FFMA.FTZ R42, R5.reuse, R38, -R42 ;  /* 0x00000026052a7223 */ /* 0x040fe2000001082a */
[----:B------:R-:W-:Y:S01]  /*11570*/  FFMA.FTZ R44, R5, R40, R44 ;  /* 0x00000028052c7223 */ /* 0x000fe2000001002c */
[C---:B------:R-:W-:Y:S01]  /*11580*/  FMUL.FTZ R38, R34.reuse, R37 ;  /* 0x0000002522267220 */ /* 0x040fe20000410000 */
[C---:B------:R-:W-:Y:S01]  /*11590*/  FMUL.FTZ R5, R29.reuse, R82 ;  /* 0x000000521d057220 */ /* 0x040fe20000410000 */
[-C--:B------:R-:W-:Y:S01]  /*115a0*/  FMUL.FTZ R29, R29, R84.reuse ;  /* 0x000000541d1d7220 */ /* 0x080fe20000410000 */
[-C--:B------:R-:W-:Y:S01]  /*115b0*/  FMUL.FTZ R34, R34, R33.reuse ;  /* 0x0000002122227220 */ /* 0x080fe20000410000 */
[----:B------:R-:W-:Y:S01]  /*115c0*/  FFMA.FTZ R39, R25, R33, -R38 ;  /* 0x0000002119277223 */ /* 0x000fe20000010826 */
[----:B------:R-:W-:Y:S01]  /*115d0*/  FFMA.FTZ R84, R4, R84, -R5 ;  /* 0x0000005404547223 */ /* 0x000fe20000010805 */
[----:B------:R-:W-:-:S02]  /*115e0*/  HADD2.F32 R33, -RZ, R83.H0_H0 ;  /* 0x20000053ff217230 */ /* 0x000fc40000004100 */
[----:B------:R-:W-:Y:S01]  /*115f0*/  FFMA.FTZ R37, R25, R37, R34 ;  /* 0x0000002519257223 */ /* 0x000fe20000010022 */
[--C-:B------:R-:W-:Y:S02]  /*11600*/  HADD2.F32 R5, -RZ, R85.reuse.H0_H0 ;  /* 0x20000055ff057230 */ /* 0x100fe40000004100 */
[----:B------:R-:W-:Y:S01]  /*11610*/  FFMA.FTZ R82, R4, R82, R29 ;  /* 0x0000005204527223 */ /* 0x000fe2000001001d */
[----:B------:R-:W-:Y:S02]  /*11620*/  HADD2.F32 R85, -RZ, R85.H1_H1 ;  /* 0x30000055ff557230 */ /* 0x000fe40000004100 */
[C---:B------:R-:W-:Y:S01]  /*11630*/  FMUL.FTZ R25, R35.reuse, R33 ;  /* 0x0000002123197220 */ /* 0x040fe20000410000 */
[----:B------:R-:W-:Y:S02]  /*11640*/  HADD2.F32 R83, -RZ, R83.H1_H1 ;  /* 0x30000053ff537230 */ /* 0x000fe40000004100 */
[----:B------:R-:W-:Y:S01]  /*11650*/  FMUL.FTZ R29, R35, R5 ;  /* 0x00000005231d7220 */ /* 0x000fe20000410000 */
[----:B------:R-:W-:-:S02]  /*11660*/  HADD2.F32 R6, -RZ, R26.H0_H0 ;  /* 0x2000001aff067230 */ /* 0x000fc40000004100 */
[C---:B------:R-:W-:Y:S01]  /*11670*/  FMUL.FTZ R40, R36.reuse, R85 ;  /* 0x0000005524287220 */ /* 0x040fe20000410000 */
[----:B------:R-:W-:Y:S02]  /*11680*/  HADD2.F32 R7, -RZ, R27.H0_H0 ;  /* 0x2000001bff077230 */ /* 0x000fe40000004100 */
[----:B------:R-:W-:Y:S01]  /*11690*/  FMUL.FTZ R38, R36, R83 ;  /* 0x0000005324267220 */ /* 0x000fe20000410000 */
[----:B------:R-:W-:Y:S02]  /*116a0*/  HADD2.F32 R34, -RZ, R41.H0_H0 ;  /* 0x20000029ff227230 */ /* 0x000fe40000004100 */
[C---:B------:R-:W-:Y:S01]  /*116b0*/  FFMA.FTZ R35, R6.reuse, R5, -R25 ;  /* 0x0000000506237223 */ /* 0x040fe20000010819 */
[----:B------:R-:W-:Y:S02]  /*116c0*/  HADD2.F32 R4, -RZ, R50.H0_H0 ;  /* 0x20000032ff047230 */ /* 0x000fe40000004100 */
[----:B------:R-:W-:Y:S01]  /*116d0*/  FFMA.FTZ R36, R6, R33, R29 ;  /* 0x0000002106247223 */ /* 0x000fe2000001001d */
[----:B------:R-:W-:-:S02]  /*116e0*/  HADD2.F32 R27, -RZ, R27.H1_H1 ;  /* 0x3000001bff1b7230 */ /* 0x000fc40000004100 */
[----:B------:R-:W-:Y:S01]  /*116f0*/  FMUL.FTZ R6, R31, R34 ;  /* 0x000000221f067220 */ /* 0x000fe20000410000 */
[C---:B------:R-:W-:Y:S01]  /*11700*/  FFMA.FTZ R38, R7.reuse, R85, -R38 ;  /* 0x0000005507267223 */ /* 0x040fe20000010826 */
[----:B------:R-:W-:Y:S01]  /*11710*/  FFMA.FTZ R40, R7, R83, R40 ;  /* 0x0000005307287223 */ /* 0x000fe20000010028 */
[-C--:B------:R-:W-:Y:S01]  /*11720*/  FMUL.FTZ R46, R31, R4.reuse ;  /* 0x000000041f2e7220 */ /* 0x080fe20000410000 */
[----:B------:R-:W-:Y:S02]  /*11730*/  HADD2.F32 R25, -RZ, R47.H0_H0 ;  /* 0x2000002fff197230 */ /* 0x000fe40000004100 */
[C---:B------:R-:W-:Y:S01]  /*11740*/  FFMA.FTZ R43, R27.reuse, R4, -R6 ;  /* 0x000000041b2b7223 */ /* 0x040fe20000010806 */
[----:B------:R-:W-:Y:S02]  /*11750*/  HADD2.F32 R29, -RZ, R45.H0_H0 ;  /* 0x2000002dff1d7230 */ /* 0x000fe40000004100 */
[----:B------:R-:W-:Y:S01]  /*11760*/  FFMA.FTZ R45, R27, R34, R46 ;  /* 0x000000221b2d7223 */ /* 0x000fe2000001002e */
[----:B------:R-:W-:-:S02]  /*11770*/  HADD2.F32 R5, -RZ, R60.H0_H0 ;  /* 0x2000003cff057230 */ /* 0x000fc40000004100 */
[----:B------:R-:W-:Y:S01]  /*11780*/  FMUL.FTZ R27, R28, R25 ;  /* 0x000000191c1b7220 */ /* 0x000fe20000410000 */
[----:B------:R-:W-:Y:S02]  /*11790*/  HADD2.F32 R7, -RZ, R48.H0_H0 ;  /* 0x20000030ff077230 */ /* 0x000fe40000004100 */
[----:B------:R-:W-:Y:S01]  /*117a0*/  FMUL.FTZ R41, R30, R29 ;  /* 0x0000001d1e297220 */ /* 0x000fe20000410000 */
[----:B------:R-:W-:Y:S02]  /*117b0*/  HADD2.F32 R24, -RZ, R24.H1_H1 ;  /* 0x30000018ff187230 */ /* 0x000fe40000004100 */
[----:B------:R-:W-:Y:S01]  /*117c0*/  FMUL.FTZ R28, R28, R5 ;  /* 0x000000051c1c7220 */ /* 0x000fe20000410000 */
[----:B------:R-:W-:Y:S02]  /*117d0*/  HADD2.F32 R26, -RZ, R26.H1_H1 ;  /* 0x3000001aff1a7230 */ /* 0x000fe40000004100 */
        /* <DEDUP_REMOVED lines=15> */
.L_x_1636:
[----:B------:R-:W-:Y:S05]  /*118d0*/  BSYNC B1 ;  /* 0x0000000000017941 */ /* 0x000fea0003800000 */
.L_x_1635:
[----:B------:R-:W-:Y:S04]  /*118e0*/  BSSY B1, `(.L_x_1637) ;  /* 0x0000061000017945 */ /* 0x000fe80003800000 */
[----:B------:R-:W-:Y:S05]  /*118f0*/  @P1 BRA `(.L_x_1638) ;  /* 0x00000004007c1947 */ /* 0x000fea0003800000 */
[----:B-1----:R-:W5:Y:S01]  /*11900*/  LDL R47, [R1+0x6c] ;  /* 0x00006c00012f7983 */ /* 0x002f620000100800 */
[----:B0-----:R-:W-:Y:S01]  /*11910*/  LEA.HI R4, R0, R221, RZ, 0x1d ;  /* 0x000000dd00047211 */ /* 0x001fe200078fe8ff */
[----:B----4-:R-:W-:Y:S01]  /*11920*/  HADD2.F32 R33, -RZ, R74.H1_H1 ;  /* 0x3000004aff217230 */ /* 0x010fe20000004100 */
[----:B------:R-:W-:Y:S01]  /*11930*/  SHF.R.U32.HI R36, RZ, 0x10, R9 ;  /* 0x00000010ff247819 */ /* 0x000fe20000011609 */
[--C-:B------:R-:W-:Y:S01]  /*11940*/  HADD2.F32 R35, -RZ, R71.reuse.H1_H1 ;  /* 0x30000047ff237230 */ /* 0x100fe20000004100 */
[----:B------:R-:W-:Y:S01]  /*11950*/  SHF.R.S32.HI R5, RZ, 0x1f, R4 ;  /* 0x0000001fff057819 */ /* 0x000fe20000011404 */
[----:B------:R-:W-:Y:S01]  /*11960*/  IMAD.SHL.U32 R6, R4, 0x8, RZ ;  /* 0x0000000804067824 */ /* 0x000fe200078e00ff */
[--C-:B------:R-:W-:Y:S01]  /*11970*/  SHF.R.U64 R46, R52, 0x10, R53.reuse ;  /* 0x00000010342e7819 */ /* 0x100fe20000001235 */
        /* <DEDUP_REMOVED lines=8> */
[----:B------:R-:W-:Y:S02]  /*11a00*/  SHF.R.U64 R43, R8, 0x10, R9 ;  /* 0x00000010082b7819 */ /* 0x000fe40000001209 */
[----:B------:R-:W-:Y:S02]  /*11a10*/  LOP3.LUT R25, R5, 0x7fffe000, RZ, 0xc0, !PT ;  /* 0x7fffe00005197812 */ /* 0x000fe400078ec0ff */
[----:B------:R-:W-:Y:S02]  /*11a20*/  SHF.R.U64 R41, R10, 0x10, R11 ;  /* 0x000000100a297819 */ /* 0x000fe4000000120b */
[----:B------:R-:W-:Y:S02]  /*11a30*/  IADD3 R25, R24, R25, R179 ;  /* 0x0000001918197210 */ /* 0x000fe40007ffe0b3 */
[----:B------:R-:W-:Y:S02]  /*11a40*/  SHF.R.U32.HI R40, RZ, 0x10, R11 ;  /* 0x00000010ff287819 */ /* 0x000fe4000001160b */
[--C-:B------:R-:W-:Y:S01]  /*11a50*/  SHF.R.U64 R45, R54, 0x10, R55.reuse ;  /* 0x00000010362d7819 */ /* 0x100fe20000001237 */
[----:B------:R-:W-:Y:S01]  /*11a60*/  IMAD R28, R25, 0x2, R2 ;  /* 0x00000002191c7824 */ /* 0x000fe200078e0202 */
[----:B------:R-:W-:-:S04]  /*11a70*/  SHF.R.U32.HI R54, RZ, 0x10, R55 ;  /* 0x00000010ff367819 */ /* 0x000fc80000011637 */
        /* <DEDUP_REMOVED lines=8> */
[----:B------:R-:W-:Y:S02]  /*11b00*/  HADD2.F32 R31, -RZ, R26.H0_H0 ;  /* 0x2000001aff1f7230 */ /* 0x000fe40000004100 */
[--C-:B------:R-:W-:Y:S02]  /*11b10*/  HADD2.F32 R32, -RZ, R27.reuse.H0_H0 ;  /* 0x2000001bff207230 */ /* 0x100fe40000004100 */
[----:B------:R-:W-:Y:S01]  /*11b20*/  FMUL.FTZ R30, R30, R29 ;  /* 0x0000001d1e1e7220 */ /* 0x000fe20000410000 */
        /* <DEDUP_REMOVED lines=9> */
[----:B------:R-:W-:Y:S01]  /*11bc0*/  FMUL.FTZ R8, R25, R34 ;  /* 0x0000002219087220 */ /* 0x000fe20000410000 */
[----:B------:R-:W-:Y:S01]  /*11bd0*/  FFMA.FTZ R38, R9, R29, -R38 ;  /* 0x0000001d09267223 */ /* 0x000fe20000010826 */
[----:B------:R-:W-:Y:S02]  /*11be0*/  HADD2.F32 R29, -RZ, R73.H0_H0 ;  /* 0x20000049ff1d7230 */ /* 0x000fe40000004100 */
[-C--:B------:R-:W-:Y:S01]  /*11bf0*/  FMUL.FTZ R25, R25, R74.reuse ;  /* 0x0000004a19197220 */ /* 0x080fe20000410000 */
[----:B------:R-:W-:Y:S01]  /*11c00*/  FFMA.FTZ R74, R5, R74, -R8 ;  /* 0x0000004a054a7223 */ /* 0x000fe20000010808 */
[----:B------:R-:W-:-:S02]  /*11c10*/  HADD2.F32 R8, -RZ, R75.H0_H0 ;  /* 0x2000004bff087230 */ /* 0x000fc40000004100 */
[----:B------:R-:W-:Y:S01]  /*11c20*/  FFMA.FTZ R36, R9, R36, R30 ;  /* 0x0000002409247223 */ /* 0x000fe2000001001e */
[----:B------:R-:W-:Y:S02]  /*11c30*/  HADD2.F32 R10, -RZ, R6.H0_H0 ;  /* 0x20000006ff0a7230 */ /* 0x000fe40000004100 */
[----:B------:R-:W-:Y:S01]  /*11c40*/  FFMA.FTZ R34, R5, R34, R25 ;  /* 0x0000002205227223 */ /* 0x000fe20000010019 */
[----:B------:R-:W-:Y:S02]  /*11c50*/  HADD2.F32 R73, -RZ, R73.H1_H1 ;  /* 0x30000049ff497230 */ /* 0x000fe40000004100 */
[C---:B------:R-:W-:Y:S01]  /*11c60*/  FMUL.FTZ R5, R31.reuse, R29 ;  /* 0x0000001d1f057220 */ /* 0x040fe20000410000 */
[----:B------:R-:W-:Y:S02]  /*11c70*/  HADD2.F32 R75, -RZ, R75.H1_H1 ;  /* 0x3000004bff4b7230 */ /* 0x000fe40000004100 */
[----:B------:R-:W-:Y:S01]  /*11c80*/  FMUL.FTZ R9, R31, R8 ;  /* 0x000000081f097220 */ /* 0x000fe20000410000 */
[----:B------:R-:W-:-:S02]  /*11c90*/  HADD2.F32 R30, -RZ, R40.H0_H0 ;  /* 0x20000028ff1e7230 */ /* 0x000fc40000004100 */
[----:B------:R-:W-:Y:S01]  /*11ca0*/  FFMA.FTZ R31, R10, R8, -R5 ;  /* 0x000000080a1f7223 */ /* 0x000fe20000010805 */
[--C-:B------:R-:W-:Y:S02]  /*11cb0*/  HADD2.F32 R11, -RZ, R7.reuse.H0_H0 ;  /* 0x20000007ff0b7230 */ /* 0x100fe40000004100 */
[C---:B------:R-:W-:Y:S01]  /*11cc0*/  FMUL.FTZ R40, R32.reuse, R73 ;  /* 0x0000004920287220 */ /* 0x040fe20000410000 */
[----:B------:R-:W-:Y:S02]  /*11cd0*/  HADD2.F32 R8, -RZ, R54.H0_H0 ;  /* 0x20000036ff087230 */ /* 0x000fe40000004100 */
[-C--:B------:R-:W-:Y:S01]  /*11ce0*/  FMUL.FTZ R32, R32, R75.reuse ;  /* 0x0000004b20207220 */ /* 0x080fe20000410000 */
[----:B------:R-:W-:Y:S02]  /*11cf0*/  HADD2.F32 R7, -RZ, R7.H1_H1 ;  /* 0x30000007ff077230 */ /* 0x000fe40000004100 */
[----:B------:R-:W-:Y:S01]  /*11d00*/  FFMA.FTZ R40, R11, R75, -R40 ;  /* 0x0000004b0b287223 */ /* 0x000fe20000010828 */
[----:B------:R-:W-:Y:S01]  /*11d10*/  FMUL.FTZ R42, R27, R30 ;  /* 0x0000001e1b2a7220 */ /* 0x000fe20000410000 */
[----:B------:R-:W-:Y:S01]  /*11d20*/  FFMA.FTZ R32, R11, R73, R32 ;  /* 0x000000490b207223 */ /* 0x000fe20000010020 */
[----:B------:R-:W-:Y:S01]  /*11d30*/  FMUL.FTZ R44, R27, R8 ;  /* 0x000000081b2c7220 */ /* 0x000fe20000410000 */
[----:B------:R-:W-:-:S02]  /*11d40*/  HADD2.F32 R11, -RZ, R43.H0_H0 ;  /* 0x2000002bff0b7230 */ /* 0x000fc40000004100 */
[----:B------:R-:W-:Y:S01]  /*11d50*/  FFMA.FTZ R10, R10, R29, R9 ;  /* 0x0000001d0a0a7223 */ /* 0x000fe20000010009 */
[----:B------:R-:W-:Y:S02]  /*11d60*/  HADD2.F32 R5, -RZ, R46.H0_H0 ;  /* 0x2000002eff057230 */ /* 0x000fe40000004100 */
[C---:B------:R-:W-:Y:S01]  /*11d70*/  FFMA.FTZ R35, R7.reuse, R8, -R42 ;  /* 0x0000000807237223 */ /* 0x040fe2000001082a */
[----:B------:R-:W-:Y:S02]  /*11d80*/  HADD2.F32 R25, -RZ, R41.H0_H0 ;  /* 0x20000029ff197230 */ /* 0x000fe40000004100 */
[----:B------:R-:W-:Y:S01]  /*11d90*/  FFMA.FTZ R41, R7, R30, R44 ;  /* 0x0000001e07297223 */ /* 0x000fe2000001002c */
[----:B------:R-:W-:Y:S02]  /*11da0*/  HADD2.F32 R9, -RZ, R45.H0_H0 ;  /* 0x2000002dff097230 */ /* 0x000fe40000004100 */
[----:B------:R-:W-:Y:S01]  /*11db0*/  FMUL.FTZ R7, R24, R11 ;  /* 0x0000000b18077220 */ /* 0x000fe20000410000 */
[----:B------:R-:W-:-:S02]  /*11dc0*/  HADD2.F32 R4, -RZ, R4.H1_H1 ;  /* 0x30000004ff047230 */ /* 0x000fc40000004100 */
[----:B------:R-:W-:Y:S01]  /*11dd0*/  FMUL.FTZ R24, R24, R5 ;  /* 0x0000000518187220 */ /* 0x000fe20000410000 */
[----:B------:R-:W-:Y:S02]  /*11de0*/  HADD2.F32 R6, -RZ, R6.H1_H1 ;  /* 0x30000006ff067230 */ /* 0x000fe40000004100 */
[C---:B------:R-:W-:Y:S01]  /*11df0*/  FMUL.FTZ R33, R26.reuse, R25 ;  /* 0x000000191a217220 */ /* 0x040fe20000410000 */
[----:B------:R-:W-:Y:S01]  /*11e00*/  FMUL.FTZ R26, R26, R9 ;  /* 0x000000091a1a7220 */ /* 0x000fe20000410000 */
[C---:B------:R-:W-:Y:S01]  /*11e10*/  FFMA.FTZ R29, R4.reuse, R11, R24 ;  /* 0x0000000b041d7223 */ /* 0x040fe20000010018 */
[----:B------:R-:W-:Y:S01]  /*11e20*/  FFMA.FTZ R27, R4, R5, -R7 ;  /* 0x00000005041b7223 */ /* 0x000fe20000010807 */
        /* <DEDUP_REMOVED lines=12> */
.L_x_1638:
[----:B------:R-:W-:Y:S05]  /*11ef0*/  BSYNC B1 ;  /* 0x0000000000017941 */ /* 0x000fea0003800000 */
.L_x_1637:
[----:B------:R-:W-:Y:S05]  /*11f00*/  @P2 BRA `(.L_x_1610) ;  /* 0x00000004007c2947 */ /* 0x000fea0003800000 */
[----:B------:R-:W5:Y:S01]  /*11f10*/  LDL R41, [R1+0x64] ;  /* 0x0000640001297983 */ /* 0x000f620000100800 */
[----:B------:R-:W-:Y:S01]  /*11f20*/  LEA.HI R0, R0, R223, RZ, 0x1d ;  /* 0x000000df00007211 */ /* 0x000fe200078fe8ff */
[----:B----4-:R-:W-:Y:S01]  /*11f30*/  HADD2.F32 R29, -RZ, R21.H1_H1 ;  /* 0x30000015ff1d7230 */ /* 0x010fe20000004100 */
[----:B0-----:R-:W-:Y:S01]  /*11f40*/  SHF.R.U32.HI R28, RZ, 0x10, R13 ;  /* 0x00000010ff1c7819 */ /* 0x001fe2000001160d */
[----:B------:R-:W-:Y:S01]  /*11f50*/  HADD2.F32 R31, -RZ, R20.H0_H0 ;  /* 0x20000014ff1f7230 */ /* 0x000fe20000004100 */
[----:B------:R-:W-:Y:S01]  /*11f60*/  SHF.R.S32.HI R5, RZ, 0x1f, R0 ;  /* 0x0000001fff057819 */ /* 0x000fe20000011400 */
[----:B------:R-:W-:Y:S01]  /*11f70*/  IMAD.SHL.U32 R4, R0, 0x8, RZ ;  /* 0x0000000800047824 */ /* 0x000fe200078e00ff */
[----:B------:R-:W-:Y:S01]  /*11f80*/  SHF.R.U64 R40, R56, 0x10, R57 ;  /* 0x0000001038287819 */ /* 0x000fe20000001239 */
[----:B------:R-:W-:Y:S01]  /*11f90*/  HADD2.F32 R28, -RZ, R28.H0_H0 ;  /* 0x2000001cff1c7230 */ /* 0x000fe20000004100 */
[----:B------:R-:W-:Y:S01]  /*11fa0*/  LEA.HI R5, R5, R0, RZ, 0x3 ;  /* 0x0000000005057211 */ /* 0x000fe200078f18ff */
[----:B------:R-:W-:Y:S01]  /*11fb0*/  HADD2.F32 R20, -RZ, R20.H1_H1 ;  /* 0x30000014ff147230 */ /* 0x000fe20000004100 */
[----:B------:R-:W-:-:S02]  /*11fc0*/  LOP3.LUT R0, R173, 0x38, R4, 0xf8, !PT ;  /* 0x00000038ad007812 */ /* 0x000fc400078ef804 */
[----:B------:R-:W-:Y:S01]  /*11fd0*/  SHF.R.U32.HI R56, RZ, 0x10, R57 ;  /* 0x00000010ff387819 */ /* 0x000fe20000011639 */
[----:B------:R-:W-:Y:S01]  /*11fe0*/  IMAD.SHL.U32 R5, R5, 0x400, RZ ;  /* 0x0000040005057824 */ /* 0x000fe200078e00ff */
[----:B------:R-:W-:Y:S02]  /*11ff0*/  LOP3.LUT R0, R0, R61, RZ, 0x3c, !PT ;  /* 0x0000003d00007212 */ /* 0x000fe400078e3cff */
[----:B------:R-:W-:Y:S02]  /*12000*/  SHF.R.U64 R38, R12, 0x10, R13 ;  /* 0x000000100c267819 */ /* 0x000fe4000000120d */
[----:B------:R-:W-:Y:S02]  /*12010*/  LOP3.LUT R9, R5, 0x7fffe000, RZ, 0xc0, !PT ;  /* 0x7fffe00005097812 */ /* 0x000fe400078ec0ff */
[----:B------:R-:W-:Y:S02]  /*12020*/  SHF.R.U64 R39, R58, 0x10, R59 ;  /* 0x000000103a277819 */ /* 0x000fe4000000123b */
[----:B------:R-:W-:-:S02]  /*12030*/  IADD3 R9, R0, R9, R179 ;  /* 0x0000000900097210 */ /* 0x000fc40007ffe0b3 */
[----:B-1----:R-:W-:Y:S02]  /*12040*/  SHF.R.U32.HI R34, RZ, 0x10, R15 ;  /* 0x00000010ff227819 */ /* 0x002fe4000001160f */
[----:B------:R-:W-:Y:S02]  /*12050*/  LEA R0, R9, R2, 0x1 ;  /* 0x0000000209007211 */ /* 0x000fe400078e08ff */
[----:B------:R-:W-:Y:S02]  /*12060*/  SHF.R.U32.HI R58, RZ, 0x10, R59 ;  /* 0x00000010ff3a7819 */ /* 0x000fe4000001163b */
[----:B------:R-:W-:Y:S01]  /*12070*/  SHF.R.U64 R37, R14, 0x10, R15 ;  /* 0x000000100e257819 */ /* 0x000fe2000000120f */
[----:B------:R-:W0:Y:S02]  /*12080*/  LDS.128 R8, [R0+0xc400] ;  /* 0x00c4000000087984 */ /* 0x000e240000000c00 */
[--C-:B0-----:R-:W-:Y:S02]  /*12090*/  HADD2.F32 R24, -RZ, R9.reuse.H0_H0 ;  /* 0x20000009ff187230 */ /* 0x101fe40000004100 */
[----:B------:R-:W-:-:S02]  /*120a0*/  HADD2.F32 R25, -RZ, R9.H1_H1 ;  /* 0x30000009ff197230 */ /* 0x000fc40000004100 */
[----:B------:R-:W-:Y:S02]  /*120b0*/  HADD2.F32 R9, -RZ, R8.H0_H0 ;  /* 0x20000008ff097230 */ /* 0x000fe40000004100 */
[C---:B------:R-:W-:Y:S01]  /*120c0*/  FMUL.FTZ R33, R24.reuse, R31 ;  /* 0x0000001f18217220 */ /* 0x040fe20000410000 */
[----:B------:R-:W-:Y:S01]  /*120d0*/  FMUL.FTZ R35, R24, R29 ;  /* 0x0000001d18237220 */ /* 0x000fe20000410000 */
[----:B------:R-:W-:Y:S02]  /*120e0*/  HADD2.F32 R24, -RZ, R56.H0_H0 ;  /* 0x20000038ff187230 */ /* 0x000fe40000004100 */
[C---:B------:R-:W-:Y:S01]  /*120f0*/  FMUL.FTZ R30, R25.reuse, R28 ;  /* 0x0000001c191e7220 */ /* 0x040fe20000410000 */
[----:B------:R-:W-:Y:S02]  /*12100*/  HADD2.F32 R26, -RZ, R10.H0_H0 ;  /* 0x2000000aff1a7230 */ /* 0x000fe40000004100 */
[--C-:B------:R-:W-:Y:S02]  /*12110*/  HADD2.F32 R27, -RZ, R11.reuse.H0_H0 ;  /* 0x2000000bff1b7230 */ /* 0x100fe40000004100 */
[----:B------:R-:W-:Y:S01]  /*12120*/  FMUL.FTZ R32, R25, R24 ;  /* 0x0000001819207220 */ /* 0x000fe20000410000 */
[----:B------:R-:W-:-:S02]  /*12130*/  HADD2.F32 R11, -RZ, R11.H1_H1 ;  /* 0x3000000bff0b7230 */ /* 0x000fc40000004100 */
[----:B------:R-:W-:Y:S02]  /*12140*/  HADD2.F32 R8, -RZ, R8.H1_H1 ;  /* 0x30000008ff087230 */ /* 0x000fe40000004100 */
[----:B------:R-:W-:Y:S01]  /*12150*/  HADD2.F32 R10, -RZ, R10.H1_H1 ;  /* 0x3000000aff0a7230 */ /* 0x000fe20000004100 */
[----:B-----5:R-:W0:Y:S02]  /*12160*/  LDS.128 R4, [R41] ;  /* 0x0000000029047984 */ /* 0x020e240000000c00 */
[--C-:B0-----:R-:W-:Y:S02]  /*12170*/  HADD2.F32 R12, -RZ, R5.reuse.H0_H0 ;  /* 0x20000005ff0c7230 */ /* 0x101fe40000004100 */
[----:B------:R-:W-:Y:S02]  /*12180*/  HADD2.F32 R13, -RZ, R5.H1_H1 ;  /* 0x30000005ff0d7230 */ /* 0x000fe40000004100 */
[----:B------:R-:W-:Y:S02]  /*12190*/  HADD2.F32 R5, -RZ, R4.H0_H0 ;  /* 0x20000004ff057230 */ /* 0x000fe40000004100 */
[C---:B------:R-:W-:Y:S01]  /*121a0*/  FFMA.FTZ R33, R12.reuse, R29, -R33 ;  /* 0x0000001d0c217223 */ /* 0x040fe20000010821 */
[----:B------:R-:W-:Y:S01]  /*121b0*/  FFMA.FTZ R35, R12, R31, R35 ;  /* 0x0000001f0c237223 */ /* 0x000fe20000010023 */
[----:B------:R-:W-:-:S02]  /*121c0*/  HADD2.F32 R12, -RZ, R21.H0_H0 ;  /* 0x20000015ff0c7230 */ /* 0x000fc40000004100 */
[----:B------:R-:W-:Y:S01]  /*121d0*/  FFMA.FTZ R30, R13, R24, -R30 ;  /* 0x000000180d1e7223 */ /* 0x000fe2000001081e */
[----:B------:R-:W-:Y:S01]  /*121e0*/  FMUL.FTZ R24, R9, R20 ;  /* 0x0000001409187220 */ /* 0x000fe20000410000 */
[----:B------:R-:W-:Y:S02]  /*121f0*/  HADD2.F32 R21, -RZ, R3.H1_H1 ;  /* 0x30000003ff157230 */ /* 0x000fe40000004100 */
[----:B------:R-:W-:Y:S01]  /*12200*/  FFMA.FTZ R32, R13, R28, R32 ;  /* 0x0000001c0d207223 */ /* 0x000fe20000010020 */
[-C--:B------:R-:W-:Y:S01]  /*12210*/  FMUL.FTZ R25, R9, R12.reuse ;  /* 0x0000000c09197220 */ /* 0x080fe20000410000 */
[----:B------:R-:W-:Y:S02]  /*12220*/  HADD2.F32 R9, -RZ, R69.H0_H0 ;  /* 0x20000045ff097230 */ /* 0x000fe40000004100 */
[C---:B------:R-:W-:Y:S01]  /*12230*/  FFMA.FTZ R13, R5.reuse, R12, -R24 ;  /* 0x0000000c050d7223 */ /* 0x040fe20000010818 */
[----:B------:R-:W-:Y:S02]  /*12240*/  HADD2.F32 R24, -RZ, R3.H0_H0 ;  /* 0x20000003ff187230 */ /* 0x000fe40000004100 */
[----:B------:R-:W-:Y:S01]  /*12250*/  FFMA.FTZ R25, R5, R20, R25 ;  /* 0x0000001405197223 */ /* 0x000fe20000010019 */
[C---:B------:R-:W-:Y:S01]  /*12260*/  FMUL.FTZ R5, R26.reuse, R21 ;  /* 0x000000151a057220 */ /* 0x040fe20000410000 */
[----:B------:R-:W-:Y:S01]  /*12270*/  FMUL.FTZ R3, R26, R9 ;  /* 0x000000091a037220 */ /* 0x000fe20000410000 */
[----:B------:R-:W-:-:S02]  /*12280*/  HADD2.F32 R15, -RZ, R7.H0_H0 ;  /* 0x20000007ff0f7230 */ /* 0x000fc40000004100 */
[----:B------:R-:W-:Y:S02]  /*12290*/  HADD2.F32 R12, -RZ, R69.H1_H1 ;  /* 0x30000045ff0c7230 */ /* 0x000fe40000004100 */
[----:B------:R-:W-:Y:S02]  /*122a0*/  HADD2.F32 R26, -RZ, R34.H0_H0 ;  /* 0x20000022ff1a7230 */ /* 0x000fe40000004100 */
[C---:B------:R-:W-:Y:S01]  /*122b0*/  FMUL.FTZ R34, R27.reuse, R24 ;  /* 0x000000181b227220 */ /* 0x040fe20000410000 */
[----:B------:R-:W-:Y:S02]  /*122c0*/  HADD2.F32 R14, -RZ, R6.H0_H0 ;  /* 0x20000006ff0e7230 */ /* 0x000fe40000004100 */
[-C--:B------:R-:W-:Y:S01]  /*122d0*/  FMUL.FTZ R27, R27, R12.reuse ;  /* 0x0000000c1b1b7220 */ /* 0x080fe20000410000 */
[----:B------:R-:W-:Y:S02]  /*122e0*/  HADD2.F32 R20, -RZ, R58.H0_H0 ;  /* 0x2000003aff147230 */ /* 0x000fe40000004100 */
[----:B------:R-:W-:Y:S01]  /*122f0*/  FFMA.FTZ R34, R15, R12, -R34 ;  /* 0x0000000c0f227223 */ /* 0x000fe20000010822 */
[----:B------:R-:W-:-:S02]  /*12300*/  HADD2.F32 R7, -RZ, R7.H1_H1 ;  /* 0x30000007ff077230 */ /* 0x000fc40000004100 */
[C---:B------:R-:W-:Y:S01]  /*12310*/  FFMA.FTZ R28, R14.reuse, R9, -R5 ;  /* 0x000000090e1c7223 */ /* 0x040fe20000010805 */
[C---:B------:R-:W-:Y:S01]  /*12320*/  FMUL.FTZ R36, R11.reuse, R26 ;  /* 0x0000001a0b247220 */ /* 0x040fe20000410000 */
[----:B------:R-:W-:Y:S01]  /*12330*/  FMUL.FTZ R12, R11, R20 ;  /* 0x000000140b0c7220 */ /* 0x000fe20000410000 */
[----:B------:R-:W-:Y:S01]  /*12340*/  FFMA.FTZ R14, R14, R21, R3 ;  /* 0x000000150e0e7223 */ /* 0x000fe20000010003 */
[----:B------:R-:W-:Y:S02]  /*12350*/  HADD2.F32 R9, -RZ, R38.H0_H0 ;  /* 0x20000026ff097230 */ /* 0x000fe40000004100 */
[----:B------:R-:W-:Y:S01]  /*12360*/  FFMA.FTZ R27, R15, R24, R27 ;  /* 0x000000180f1b7223 */ /* 0x000fe2000001001b */
[----:B------:R-:W-:Y:S02]  /*12370*/  HADD2.F32 R11, -RZ, R37.H0_H0 ;  /* 0x20000025ff0b7230 */ /* 0x000fe40000004100 */
[----:B------:R-:W-:Y:S01]  /*12380*/  FFMA.FTZ R21, R7, R20, -R36 ;  /* 0x0000001407157223 */ /* 0x000fe20000010824 */
[----:B------:R-:W-:-:S02]  /*12390*/  HADD2.F32 R3, -RZ, R40.H0_H0 ;  /* 0x20000028ff037230 */ /* 0x000fc40000004100 */
[----:B------:R-:W-:Y:S01]  /*123a0*/  FFMA.FTZ R26, R7, R26, R12 ;  /* 0x0000001a071a7223 */ /* 0x000fe2000001000c */
[----:B------:R-:W-:Y:S02]  /*123b0*/  HADD2.F32 R5, -RZ, R39.H0_H0 ;  /* 0x20000027ff057230 */ /* 0x000fe40000004100 */
        /* <DEDUP_REMOVED lines=20> */
.L_x_1610:
[----:B------:R-:W-:Y:S05]  /*12500*/  BSYNC B0 ;  /* 0x0000000000007941 */ /* 0x000fea0003800000 */
.L_x_1588:
        /* <DEDUP_REMOVED lines=8> */
.L_x_1586:
[----:B01-3--:R-:W3:Y:S02]  /*12590*/  LDL R0, [R1+0x38] ;  /* 0x0000380001007983 */ /* 0x00bee40000100800 */
[----:B---3--:R-:W-:-:S13]  /*125a0*/  R2UR UR4, R0 ;  /* 0x00000000000472ca */ /* 0x008fda00000e0000 */
[----:B------:R-:W-:-:S05]  /*125b0*/  IMAD.U32 R0, RZ, RZ, UR4 ;  /* 0x00000004ff007e24 */ /* 0x000fca000f8e00ff */
[----:B------:R-:W-:-:S13]  /*125c0*/  ISETP.NE.AND P0, PT, R0, 0x3, PT ;  /* 0x000000030000780c */ /* 0x000fda0003f05270 */
[----:B------:R-:W-:Y:S05]  /*125d0*/  @!P0 BRA `(.L_x_1639) ;  /* 0x0000000000048947 */ /* 0x000fea0003800000 */
[----:B------:R-:W-:Y:S01]  /*125e0*/  BPT.TRAP 0x1 ;  /* 0x000000040000795c */ /* 0x000fe20000300000 */
.L_x_1639:
[----:B------:R-:W-:Y:S01]  /*125f0*/  IMAD R9, R22, 0x8, R2 ;  /* 0x0000000816097824 */ /* 0x000fe200078e0202 */
[----:B------:R-:W-:-:S04]  /*12600*/  SHF.L.U32 R0, R23, 0x1f, RZ ;  /* 0x0000001f17007819 */ /* 0x000fc800000006ff */
[----:B------:R0:W1:Y:S01]  /*12610*/  SYNCS.PHASECHK.TRANS64.TRYWAIT P2, [R9+URZ+0x2a830], R0 ;  /* 0x02a83000090075a7 */ /* 0x000062000804017f */
[----:B------:R-:W-:Y:S05]  /*12620*/  @!P0 BRA `(.L_x_1640) ;  /* 0x0000000000048947 */ /* 0x000fea0003800000 */
[----:B------:R-:W-:Y:S01]  /*12630*/  BPT.TRAP 0x1 ;  /* 0x000000040000795c */ /* 0x000fe20000300000 */
.L_x_1640:
[----:B--2-4-:R-:W2:Y:S02]  /*12640*/  S2R R3, SR_TID.X ;  /* 0x0000000000037919 */ /* 0x014ea40000002100 */
[----:B--2---:R-:W-:-:S04]  /*12650*/  LOP3.LUT R3, R3, 0x7f, RZ, 0xc0, !PT ;  /* 0x0000007f03037812 */ /* 0x004fc800078ec0ff */
[----:B------:R-:W-:Y:S01]  /*12660*/  ISETP.NE.AND P1, PT, R3, RZ, PT ;  /* 0x000000ff0300720c */ /* 0x000fe20003f25270 */
[----:B-1----:R-:W-:-:S12]  /*12670*/  @P2 BRA `(.L_x_1641) ;  /* 0x0000000000082947 */ /* 0x002fd80003800000 */
[----:B------:R-:W1:Y:S02]  /*12680*/  SYNCS.PHASECHK.TRANS64.TRYWAIT P2, [R9+URZ+0x2a830], R0 ;  /* 0x02a83000090075a7 */ /* 0x000e64000804017f */
[----:B-1----:R-:W-:Y:S05]  /*12690*/  @!P2 BRA `(.L_x_1642) ;  /* 0x00000188003ca947 */ /* 0x002fea0003800000 */
.L_x_1641:
[----:B------:R-:W-:Y:S05]  /*126a0*/  WARPSYNC.ALL ;  /* 0x0000000000007948 */ /* 0x000fea0003800000 */
[----:B01----:R-:W-:Y:S01]  /*126b0*/  VIADD R0, R2, 0x18400 ;  /* 0x0001840002007836 */ /* 0x003fe20000000000 */
[----:B------:R-:W-:Y:S01]  /*126c0*/  R2UR UR52, R68 ;  /* 0x00000000443472ca */ /* 0x000fe200000e0000 */
[----:B------:R-:W-:Y:S01]  /*126d0*/  IMAD.MOV.U32 R5, RZ, RZ, 0x40000040 ;  /* 0x40000040ff057424 */ /* 0x000fe200078e00ff */
[----:B------:R-:W-:Y:S01]  /*126e0*/  WARPGROUP.ARRIVE ;  /* 0x00000000000079c5 */ /* 0x000fe20000000000 */
[----:B------:R-:W-:Y:S01]  /*126f0*/  UMOV UR53, 0x40000040 ;  /* 0x4000004000357882 */ /* 0x000fe20000000000 */
[----:B------:R-:W-:Y:S01]  /*12700*/  SHF.R.U32.HI R0, RZ, 0x4, R0 ;  /* 0x00000004ff007819 */ /* 0x000fe20000011600 */
[----:B------:R-:W-:Y:S01]  /*12710*/  IMAD.MOV.U32 R7, RZ, RZ, 0x40000040 ;  /* 0x40000040ff077424 */ /* 0x000fe200078e00ff */
[----:B------:R-:W-:Y:S01]  /*12720*/  R2UR UR55, R5 ;  /* 0x00000000053772ca */ /* 0x000fe200000e0000 */
[----:B------:R-:W-:Y:S01]  /*12730*/  UMOV UR49, 0x40000040 ;  /* 0x4000004000317882 */ /* 0x000fe20000000000 */
[----:B------:R-:W-:Y:S01]  /*12740*/  LOP3.LUT R0, R0, 0x3fff, RZ, 0xc0, !PT ;  /* 0x00003fff00007812 */ /* 0x000fe200078ec0ff */
[----:B------:R-:W-:Y:S01]  /*12750*/  UMOV UR9, 0x40000040 ;  /* 0x4000004000097882 */ /* 0x000fe20000000000 */
[----:B------:R-:W-:Y:S01]  /*12760*/  R2UR UR51, R7 ;  /* 0x00000000073372ca */ /* 0x000fe200000e0000 */
[----:B------:R-:W-:Y:S01]  /*12770*/  IMAD.MOV.U32 R7, RZ, RZ, 0x40000040 ;  /* 0x40000040ff077424 */ /* 0x000fe200078e00ff */
[----:B------:R-:W-:Y:S01]  /*12780*/  LOP3.LUT R8, R0, 0x10000, RZ, 0xfc, !PT ;  /* 0x0001000000087812 */ /* 0x000fe200078efcff */
[----:B------:R-:W-:Y:S01]  /*12790*/  ULOP3.LUT UR52, UR52, 0x10000, URZ, 0xfc, !UPT ;  /* 0x0001000034347892 */ /* 0x000fe2000f8efc3f */
[----:B------:R-:W-:Y:S01]  /*127a0*/  IMAD.U32 R11, RZ, RZ, UR9 ;  /* 0x00000009ff0b7e24 */ /* 0x000fe2000f8e00ff */
[----:B------:R-:W-:Y:S01]  /*127b0*/  UMOV UR57, 0x40000040 ;  /* 0x4000004000397882 */ /* 0x000fe20000000000 */
[----:B------:R-:W-:Y:S01]  /*127c0*/  R2UR UR11, R7 ;  /* 0x00000000070b72ca */ /* 0x000fe200000e0000 */
[----:B------:R-:W-:Y:S01]  /*127d0*/  IMAD R4, R22, 0x900, R8 ;  /* 0x0000090016047824 */ /* 0x000fe200078e0208 */
[----:B------:R-:W-:Y:S01]  /*127e0*/  UIADD3 UR48, UR52, 0x2, URZ ;  /* 0x0000000234307890 */ /* 0x000fe2000fffe03f */
[----:B------:R-:W-:Y:S01]  /*127f0*/  IMAD.MOV.U32 R7, RZ, RZ, 0x40000040 ;  /* 0x40000040ff077424 */ /* 0x000fe200078e00ff */
[----:B------:R-:W-:Y:S01]  /*12800*/  UIADD3 UR4, UR52, 0x4, URZ ;  /* 0x0000000434047890 */ /* 0x000fe2000fffe03f */
[C---:B------:R-:W-:Y:S01]  /*12810*/  VIADD R6, R4.reuse, 0x2 ;  /* 0x0000000204067836 */ /* 0x040fe20000000000 */
[----:B------:R-:W-:Y:S01]  /*12820*/  R2UR UR54, R4 ;  /* 0x00000000043672ca */ /* 0x000fe200000e0000 */
[----:B------:R-:W-:Y:S01]  /*12830*/  UIADD3 UR56, UR52, 0x802, URZ ;  /* 0x0000080234387890 */ /* 0x000fe2000fffe03f */
[----:B------:R-:W-:Y:S01]  /*12840*/  IMAD.MOV.U32 R5, RZ, RZ, 0x40000040 ;  /* 0x40000040ff057424 */ /* 0x000fe200078e00ff */
[----:B------:R-:W-:Y:S01]  /*12850*/  UIADD3 UR40, UR52, 0x804, URZ ;  /* 0x0000080434287890 */ /* 0x000fe2000fffe03f */
[----:B------:R-:W-:Y:S01]  /*12860*/  R2UR UR50, R6 ;  /* 0x00000000063272ca */ /* 0x000fe200000e0000 */
[----:B------:R-:W-:Y:S01]  /*12870*/  VIADD R6, R4, 0x4 ;  /* 0x0000000404067836 */ /* 0x000fe20000000000 */
[----:B------:R-:W-:Y:S01]  /*12880*/  UMOV UR8, UR4 ;  /* 0x0000000400087c82 */ /* 0x000fe20008000000 */
[----:B------:R-:W-:Y:S01]  /*12890*/  UIADD3 UR4, UR52, 0x6, URZ ;  /* 0x0000000634047890 */ /* 0x000fe2000fffe03f */
[----:B------:R-:W-:Y:S01]  /*128a0*/  IMAD.U32 R10, RZ, RZ, UR8 ;  /* 0x00000008ff0a7e24 */ /* 0x000fe2000f8e00ff */
[----:B------:R-:W-:Y:S01]  /*128b0*/  UMOV UR41, 0x40000040 ;  /* 0x4000004000297882 */ /* 0x000fe20000000000 */
[----:B------:R-:W-:Y:S01]  /*128c0*/  R2UR UR10, R6 ;  /* 0x00000000060a72ca */ /* 0x000fe200000e0000 */
[----:B------:R-:W-:Y:S01]  /*128d0*/  UIADD3 UR36, UR52, 0x806, URZ ;  /* 0x0000080634247890 */ /* 0x000fe2000fffe03f */
[----:B------:R-:W-:Y:S01]  /*128e0*/  IADD3 R6, R4, 0x6, RZ ;  /* 0x0000000604067810 */ /* 0x000fe20007ffe0ff */
[----:B------:R-:W-:Y:S01]  /*128f0*/  HGMMA.64x96x16.F32 R24, gdesc[UR52], RZ, !UPT, gsb0 ;  /* 0x01600000341879f0 */ /* 0x000fe2000c0008ff */
[----:B------:R0:W-:Y:S01]  /*12900*/  STL.64 [R1+0x30], R10 ;  /* 0x0000300a01007387 */ /* 0x0001e20000100a00 */
[----:B------:R-:W-:Y:S01]  /*12910*/  R2UR UR39, R5 ;  /* 0x00000000052772ca */ /* 0x000fe200000e0000 */
[----:B------:R-:W-:Y:S01]  /*12920*/  UMOV UR37, 0x40000040 ;  /* 0x4000004000257882 */ /* 0x000fe20000000000 */
[----:B------:R-:W1:Y:S01]  /*12930*/  LDC R209, c[0x0][0x448] ;  /* 0x00011200ffd17b82 */ /* 0x000e620000000800 */
[----:B------:R-:W-:Y:S01]  /*12940*/  IMAD.IADD R0, R181, 0x1, R178 ;  /* 0x00000001b5007824 */ /* 0x000fe200078e02b2 */
[----:B------:R-:W-:-:S02]  /*12950*/  MOV R5, 0xffffffa0 ;  /* 0xffffffa000057802 */ /* 0x000fc40000000f00 */
[----:B------:R-:W-:-:S03]  /*12960*/  LOP3.LUT R17, R17, 0xffdfffff, RZ, 0xc0, !PT ;  /* 0xffdfffff11117812 */ /* 0x000fc600078ec0ff */
[----:B------:R-:W-:Y:S01]  /*12970*/  IMAD R5, R72, R5, 0x61 ;  /* 0x0000006148057424 */ /* 0x000fe200078e0205 */
[----:B------:R-:W2:Y:S03]  /*12980*/  LDC.64 R12, c[0x0][0x9e0] ;  /* 0x00027800ff0c7b82 */ /* 0x000ea60000000a00 */
[----:B------:R-:W-:-:S04]  /*12990*/  VIADD R73, R5, 0xffffffff ;  /* 0xffffffff05497836 */ /* 0x000fc80000000000 */
[----:B------:R-:W-:Y:S01]  /*129a0*/  IMAD.IADD R75, R73, 0x1, -R174 ;  /* 0x00000001494b7824 */ /* 0x000fe200078e0aae */
[----:B-1----:R-:W-:-:S13]  /*129b0*/  ISETP.NE.AND P2, PT, R209, 0x1, PT ;  /* 0x00000001d100780c */ /* 0x002fda0003f45270 */
[----:B------:R-:W1:Y:S01]  /*129c0*/  @P2 LDC R3, c[0x0][0x44c] ;  /* 0x00011300ff032b82 */ /* 0x000e620000000800 */
[----:B------:R-:W-:-:S04]  /*129d0*/  @P2 LOP3.LUT R17, R17, 0x200000, RZ, 0xfc, !PT ;  /* 0x0020000011112812 */ /* 0x000fc800078efcff */
[----:B------:R-:W-:Y:S01]  /*129e0*/  LOP3.LUT R17, R17, 0xffefffff, RZ, 0xc0, !PT ;  /* 0xffefffff11117812 */ /* 0x000fe200078ec0ff */
[----:B-1----:R-:W-:Y:S01]  /*129f0*/  @P2 IMAD.HI.U32 R3, R0, R3, RZ ;  /* 0x0000000300032227 */ /* 0x002fe200078e00ff */
[----:B------:R-:W-:Y:S02]  /*12a00*/  WARPGROUP.DEPBAR.LE gsb0, 0x0 ;  /* 0x00008000000079c5 */ /* 0x000fe40000010000 */
[----:B------:R-:W-:-:S06]  /*12a10*/  WARPGROUP.ARRIVE ;  /* 0x00000000000079c5 */ /* 0x000fcc0000000000 */
[----:B------:R-:W-:Y:S03]  /*12a20*/  HGMMA.64x96x16.F32 R24, gdesc[UR48], R24, gsb0 ;  /* 0x01600000301879f0 */ /* 0x000fe60008000818 */
[----:B------:R-:W-:Y:S02]  /*12a30*/  WARPGROUP.DEPBAR.LE gsb0, 0x0 ;  /* 0x00008000000079c5 */ /* 0x000fe40000010000 */
[----:B------:R-:W-:-:S06]  /*12a40*/  WARPGROUP.ARRIVE ;  /* 0x00000000000079c5 */ /* 0x000fcc0000000000 */
[----:B------:R-:W-:Y:S01]  /*12a50*/  HGMMA.64x96x16.F32 R24, gdesc[UR8], R24, gsb0 ;  /* 0x01600000081879f0 */ /* 0x000fe20008000818 */
[----:B------:R-:W-:Y:S01]  /*12a60*/  R2UR UR10, R6 ;  /* 0x00000000060a72ca */ /* 0x000fe200000e0000 */
[----:B------:R-:W-:Y:S01]  /*12a70*/  UMOV UR8, UR4 ;  /* 0x0000000400087c82 */ /* 0x000fe20008000000 */
[----:B------:R-:W-:Y:S01]  /*12a80*/  R2UR UR11, R7 ;  /* 0x00000000070b72ca */ /* 0x000fe200000e0000 */
[----:B------:R-:W-:Y:S01]  /*12a90*/  UMOV UR9, 0x40000040 ;  /* 0x4000004000097882 */ /* 0x000fe20000000000 */
[----:B------:R-:W-:Y:S01]  /*12aa0*/  VIADD R6, R4, 0x300 ;  /* 0x0000030004067836 */ /* 0x000fe20000000000 */
[----:B------:R-:W-:Y:S01]  /*12ab0*/  UIADD3 UR4, UR52, 0x400, URZ ;  /* 0x0000040034047890 */ /* 0x000fe2000fffe03f */
[----:B------:R-:W-:Y:S02]  /*12ac0*/  IMAD.MOV.U32 R7, RZ, RZ, 0x40000040 ;  /* 0x40000040ff077424 */ /* 0x000fe400078e00ff */
[----:B0-----:R-:W-:Y:S02]  /*12ad0*/  IMAD.U32 R10, RZ, RZ, UR8 ;  /* 0x00000008ff0a7e24 */ /* 0x001fe4000f8e00ff */
[----:B------:R-:W-:-:S05]  /*12ae0*/  IMAD.U32 R11, RZ, RZ, UR9 ;  /* 0x00000009ff0b7e24 */ /* 0x000fca000f8e00ff */
[----:B------:R0:W-:Y:S01]  /*12af0*/  STL.64 [R1+0x28], R10 ;  /* 0x0000280a01007387 */ /* 0x0001e20000100a00 */
        /* <DEDUP_REMOVED lines=22> */
[----:B------:R-:W-:Y:S01]  /*12c60*/  IMAD.MOV.U32 R7, RZ, RZ, 0x40000040 ;  /* 0x40000040ff077424 */ /* 0x000fe200078e00ff */
[----:B0-----:R-:W-:Y:S01]  /*12c70*/  MOV R11, UR9 ;  /* 0x00000009000b7c02 */ /* 0x001fe20008000f00 */
        /* <DEDUP_REMOVED lines=36> */
[----:B------:R-:W-:Y:S01]  /*12ec0*/  ULDC UR4, c[0x0][0x9dc] ;  /* 0x0002770000047ab9 */ /* 0x000fe20000000800 */
[----:B------:R-:W-:Y:S01]  /*12ed0*/  IMAD.MOV.U32 R7, RZ, RZ, 0x40000040 ;  /* 0x40000040ff077424 */ /* 0x000fe200078e00ff */
[----:B0-----:R-:W-:Y:S01]  /*12ee0*/  MOV R10, UR8 ;  /* 0x00000008000a7c02 */ /* 0x001fe20008000f00 */
[----:B------:R-:W-:Y:S01]  /*12ef0*/  IMAD.U32 R11, RZ, RZ, UR9 ;  /* 0x00000009ff0b7e24 */ /* 0x000fe2000f8e00ff */
[----:B------:R-:W-:Y:S01]  /*12f00*/  R2UR UR58, R6 ;  /* 0x00000000063a72ca */ /* 0x000fe200000e0000 */
[C---:B------:R-:W-:Y:S01]  /*12f10*/  VIADD R6, R4.reuse, 0x604 ;  /* 0x0000060404067836 */ /* 0x040fe20000000000 */
[----:B------:R-:W-:Y:S01]  /*12f20*/  R2UR UR59, R7 ;  /* 0x00000000073b72ca */ /* 0x000fe200000e0000 */
[----:B------:R-:W-:Y:S01]  /*12f30*/  IMAD.MOV.U32 R7, RZ, RZ, 0x40000040 ;  /* 0x40000040ff077424 */ /* 0x000fe200078e00ff */
[----:B------:R0:W-:Y:S01]  /*12f40*/  STL.64 [R1], R10 ;  /* 0x0000000a01007387 */ /* 0x0001e20000100a00 */
[----:B------:R-:W-:Y:S01]  /*12f50*/  VIADD R4, R4, 0x606 ;  /* 0x0000060604047836 */ /* 0x000fe20000000000 */
[----:B------:R-:W-:-:S02]  /*12f60*/  R2UR UR42, R6 ;  /* 0x00000000062a72ca */ /* 0x000fc400000e0000 */
[----:B------:R-:W-:Y:S01]  /*12f70*/  R2UR UR43, R7 ;  /* 0x00000000072b72ca */ /* 0x000fe200000e0000 */
[----:B------:R-:W-:Y:S01]  /*12f80*/  IMAD.MOV.U32 R7, RZ, RZ, R0 ;  /* 0x000000ffff077224 */ /* 0x000fe200078e0000 */
[----:B------:R-:W-:Y:S01]  /*12f90*/  R2UR UR38, R4 ;  /* 0x00000000042672ca */ /* 0x000fe200000e0000 */
[----:B------:R-:W-:Y:S01]  /*12fa0*/  @!P1 VIADD R0, R9, 0x2a840 ;  /* 0x0002a84009009836 */ /* 0x000fe20000000000 */
[----:B------:R-:W1:Y:S01]  /*12fb0*/  @P2 LDC R4, c[0x0][0x450] ;  /* 0x00011400ff042b82 */ /* 0x000e620000000800 */
[----:B------:R-:W-:-:S03]  /*12fc0*/  IMAD.U32 R9, RZ, RZ, UR4 ;  /* 0x00000004ff097e24 */ /* 0x000fc6000f8e00ff */
[----:B------:R-:W-:Y:S02]  /*12fd0*/  @!P1 PRMT R0, RZ, 0x654, R0 ;  /* 0x00000654ff009816 */ /* 0x000fe40000000000 */
[----:B-1----:R-:W-:Y:S01]  /*12fe0*/  @P2 SHF.R.U32.HI R7, RZ, R4, R3 ;  /* 0x00000004ff072219 */ /* 0x002fe20000011603 */
[----:B------:R-:W-:Y:S01]  /*12ff0*/  IMAD R3, R72, -0x60, R164 ;  /* 0xffffffa048037824 */ /* 0x000fe200078e02a4 */
[----:B--2---:R-:W-:Y:S02]  /*13000*/  ISETP.GE.AND P2, PT, R13, 0x1, PT ;  /* 0x000000010d00780c */ /* 0x004fe40003f46270 */
[----:B------:R-:W-:Y:S01]  /*13010*/  LOP3.LUT R4, RZ, R9, RZ, 0x33, !PT ;  /* 0x00000009ff047212 */ /* 0x000fe200078e33ff */
[----:B------:R-:W1:Y:S01]  /*13020*/  SHFL.IDX PT, R6, R7, RZ, 0x1c1f ;  /* 0x001c1fff07067589 */ /* 0x000e6200000e0000 */
[----:B------:R-:W-:-:S09]  /*13030*/  IADD3 R106, -R174, 0x60, R3 ;  /* 0x00000060ae6a7810 */ /* 0x000fd20007ffe103 */
[----:B------:R-:W-:Y:S01]  /*13040*/  @P2 LOP3.LUT R17, R17, 0x100000, RZ, 0xfc, !PT ;  /* 0x0010000011112812 */ /* 0x000fe200078efcff */
        /* <DEDUP_REMOVED lines=14> */
[----:B--2---:R-:W-:-:S05]  /*13130*/  IADD3 R0, R164, R5, -R174 ;  /* 0x00000005a4007210 */ /* 0x004fca0007ffe8ae */
[----:B0-----:R-:W-:-:S04]  /*13140*/  IMAD.IADD R11, R0, 0x1, -R163 ;  /* 0x00000001000b7824 */ /* 0x001fc800078e0aa3 */
[C---:B------:R-:W-:Y:S02]  /*13150*/  IMAD.IADD R15, R11.reuse, 0x1, R12 ;  /* 0x000000010b0f7824 */ /* 0x040fe400078e020c */
[----:B------:R-:W-:-:S03]  /*13160*/  IMAD.IADD R21, R11, 0x1, R4 ;  /* 0x000000010b157824 */ /* 0x000fc600078e0204 */
[----:B-1----:R-:W-:Y:S01]  /*13170*/  VIADDMNMX R0, R6, R15, R106, PT ;  /* 0x0000000f06007246 */ /* 0x002fe2000380016a */
[----:B------:R-:W-:Y:S01]  /*13180*/  IMAD.IADD R3, R21, 0x1, R6 ;  /* 0x0000000115037824 */ /* 0x000fe200078e0206 */
[----:B------:R-:W-:Y:S06]  /*13190*/  @!P2 BRA `(.L_x_1643) ;  /* 0x00000000004ca947 */ /* 0x000fec0003800000 */
[----:B------:R-:W-:Y:S01]  /*131a0*/  IADD3 R6, -R163, R164, R6 ;  /* 0x000000a4a3067210 */ /* 0x000fe20007ffe106 */
        /* <DEDUP_REMOVED lines=10> */
.L_x_1645:
[----:B------:R-:W-:-:S13]  /*13250*/  ISETP.NE.AND P2, PT, R13, 0x1, PT ;  /* 0x000000010d00780c */ /* 0x000fda0003f45270 */
[----:B------:R-:W0:Y:S02]  /*13260*/  @P2 LDC.64 R4, c[0x0][0x9e8] ;  /* 0x00027a00ff042b82 */ /* 0x000e240000000a00 */
[----:B0-----:R-:W-:-:S05]  /*13270*/  @P2 IMAD.HI.U32 R4, R6, R4, RZ ;  /* 0x0000000406042227 */ /* 0x001fca00078e00ff */
[----:B------:R-:W-:-:S07]  /*13280*/  @P2 SHF.R.U32.HI R6, RZ, R5, R4 ;  /* 0x00000005ff062219 */ /* 0x000fce0000011604 */
.L_x_1646:
[----:B------:R-:W-:Y:S05]  /*13290*/  BSYNC B0 ;  /* 0x0000000000007941 */ /* 0x000fea0003800000 */
.L_x_1644:
[----:B------:R-:W-:-:S05]  /*132a0*/  IMAD R6, R6, R13, R75 ;  /* 0x0000000d06067224 */ /* 0x000fca00078e024b */
[----:B------:R-:W-:Y:S02]  /*132b0*/  VIMNMX R3, R3, R6, !PT ;  /* 0x0000000603037248 */ /* 0x000fe40007fe0100 */
[----:B------:R-:W-:-:S07]  /*132c0*/  VIADDMNMX R0, R6, R13, R0, PT ;  /* 0x0000000d06007246 */ /* 0x000fce0003800100 */
.L_x_1643:
[C---:B------:R-:W-:Y:S02]  /*132d0*/  ISETP.GE.AND P2, PT, R73.reuse, 0x2, PT ;  /* 0x000000024900780c */ /* 0x040fe40003f46270 */
[----:B------:R-:W-:Y:S02]  /*132e0*/  ISETP.GE.AND P6, PT, R73, 0x9, PT ;  /* 0x000000094900780c */ /* 0x000fe40003fc6270 */
        /* <DEDUP_REMOVED lines=115> */
[----:B------:R-:W-:Y:S02]  /*13a20*/  ISETP.GE.AND P5, PT, R13, 0x1, PT ;  /* 0x000000010d00780c */ /* 0x000fe40003fa6270 */
[----:B0-----:R-:W-:Y:S01]  /*13a30*/  VIADDMNMX R106, R0, R15, R106, PT ;  /* 0x0000000f006a7246 */ /* 0x001fe2000380016a */
[----:B------:R-:W-:-:S10]  /*13a40*/  IMAD.IADD R3, R21, 0x1, R0 ;  /* 0x0000000115037824 */ /* 0x000fd400078e0200 */
[----:B------:R-:W-:Y:S05]  /*13a50*/  @!P5 BRA `(.L_x_1647) ;  /* 0x00000000004cd947 */ /* 0x000fea0003800000 */
        /* <DEDUP_REMOVED lines=11> */
.L_x_1649:
[----:B------:R-:W-:-:S13]  /*13b10*/  ISETP.NE.AND P5, PT, R13, 0x1, PT ;  /* 0x000000010d00780c */ /* 0x000fda0003fa5270 */
[----:B------:R-:W0:Y:S02]  /*13b20*/  @P5 LDC.64 R4, c[0x0][0x9e8] ;  /* 0x00027a00ff045b82 */ /* 0x000e240000000a00 */
[----:B0-----:R-:W-:-:S05]  /*13b30*/  @P5 IMAD.HI.U32 R4, R0, R4, RZ ;  /* 0x0000000400045227 */ /* 0x001fca00078e00ff */
[----:B------:R-:W-:-:S07]  /*13b40*/  @P5 SHF.R.U32.HI R0, RZ, R5, R4 ;  /* 0x00000005ff005219 */ /* 0x000fce0000011604 */
.L_x_1650:
[----:B------:R-:W-:Y:S05]  /*13b50*/  BSYNC B0 ;  /* 0x0000000000007941 */ /* 0x000fea0003800000 */
.L_x_1648:
[----:B------:R-:W-:-:S05]  /*13b60*/  IMAD R0, R0, R13, R75 ;  /* 0x0000000d00007224 */ /* 0x000fca00078e024b */
[----:B------:R-:W-:Y:S02]  /*13b70*/  VIMNMX R3, R3, R0, !PT ;  /* 0x0000000003037248 */ /* 0x000fe40007fe0100 */
[----:B------:R-:W-:-:S07]  /*13b80*/  VIADDMNMX R106, R0, R13, R106, PT ;  /* 0x0000000d006a7246 */ /* 0x000fce000380016a */
.L_x_1647:
        /* <DEDUP_REMOVED lines=16> */
[C---:B------:R-:W-:Y:S02]  /*13c90*/  ISETP.GT.AND P2, PT, R3.reuse, 0x10, !P2 ;  /* 0x000000100300780c */ /* 0x040fe40005744270 */
[----:B------:R-:W-:Y:S02]  /*13ca0*/  ISETP.GT.AND P6, PT, R3, 0x8, !P6 ;  /* 0x000000080300780c */ /* 0x000fe400077c4270 */
[----:B------:R-:W-:Y:S02]  /*13cb0*/  ISETP.LT.OR P2, PT, R106, 0x11, P2 ;  /* 0x000000116a00780c */ /* 0x000fe40001741670 */
[----:B------:R-:W-:-:S02]  /*13cc0*/  FMNMX.FTZ R5, R74, R5, !PT ;  /* 0x000000054a057209 */ /* 0x000fc40007810000 */
[----:B------:R-:W-:Y:S02]  /*13cd0*/  FSEL R34, R34, -INF , !P2 ;  /* 0xff80000022227808 */ /* 0x000fe40005000000 */
[----:B------:R-:W-:Y:S02]  /*13ce0*/  ISETP.NE.AND P2, PT, R79, RZ, PT ;  /* 0x000000ff4f00720c */ /* 0x000fe40003f45270 */
[----:B------:R-:W-:Y:S02]  /*13cf0*/  ISETP.LT.OR P6, PT, R106, 0x9, P6 ;  /* 0x000000096a00780c */ /* 0x000fe400037c1670 */
[----:B------:R-:W-:Y:S02]  /*13d00*/  ISETP.GT.AND P2, PT, R3, 0x11, !P2 ;  /* 0x000000110300780c */ /* 0x000fe40005744270 */
[----:B------:R-:W-:Y:S02]  /*13d10*/  FMNMX.FTZ R5, R40, R5, !PT ;  /* 0x0000000528057209 */ /* 0x000fe40007810000 */
[----:B------:R-:W-:-:S02]  /*13d20*/  ISETP.LT.OR P2, PT, R106, 0x12, P2 ;  /* 0x000000126a00780c */ /* 0x000fc40001741670 */
[----:B------:R-:W-:Y:S02]  /*13d30*/  FSEL R30, R30, -INF , !P6 ;  /* 0xff8000001e1e7808 */ /* 0x000fe40007000000 */
[----:B------:R-:W-:Y:S02]  /*13d40*/  FSEL R98, R35, -INF , !P2 ;  /* 0xff80000023627808 */ /* 0x000fe40005000000 */
[----:B------:R-:W-:Y:S02]  /*13d50*/  ISETP.NE.AND P2, PT, R33, RZ, PT ;  /* 0x000000ff2100720c */ /* 0x000fe40003f45270 */
[----:B------:R-:W-:Y:S02]  /*13d60*/  ISETP.NE.AND P6, PT, R81, RZ, PT ;  /* 0x000000ff5100720c */ /* 0x000fe40003fc5270 */
        /* <DEDUP_REMOVED lines=8> */
[----:B------:R-:W-:Y:S02]  /*13df0*/  ISETP.NE.AND P5, PT, R37, RZ, PT ;  /* 0x000000ff2500720c */ /* 0x000fe40003fa5270 */
[----:B------:R-:W-:Y:S02]  /*13e00*/  FSEL R96, R39, -INF , !P2 ;  /* 0xff80000027607808 */ /* 0x000fe40005000000 */
        /* <DEDUP_REMOVED lines=27> */
[----:B------:R-:W-:Y:S01]  /*13fc0*/  IMAD.MOV.U32 R47, RZ, RZ, R178 ;  /* 0x000000ffff2f7224 */ /* 0x000fe200078e00b2 */
[----:B------:R-:W-:Y:S01]  /*13fd0*/  ISETP.NE.AND P2, PT, R45, RZ, PT ;  /* 0x000000ff2d00720c */ /* 0x000fe20003f45270 */
[----:B------:R-:W0:Y:S01]  /*13fe0*/  SHFL.BFLY PT, R0, R5, 0x2, 0x1f ;  /* 0x0c401f0005007f89 */ /* 0x000e2200000e0000 */
[----:B------:R-:W-:-:S02]  /*13ff0*/  ISETP.NE.AND P5, PT, R88, RZ, PT ;  /* 0x000000ff5800720c */ /* 0x000fc40003fa5270 */
[C---:B------:R-:W-:Y:S02]  /*14000*/  ISETP.GT.AND P2, PT, R3.reuse, 0x30, !P2 ;  /* 0x000000300300780c */ /* 0x040fe40005744270 */
[----:B------:R-:W-:Y:S02]  /*14010*/  ISETP.GT.AND P4, PT, R3, RZ, !P4 ;  /* 0x000000ff0300720c */ /* 0x000fe40006784270 */
        /* <DEDUP_REMOVED lines=8> */
[----:B------:R-:W-:Y:S02]  /*140a0*/  ISETP.GT.AND P3, PT, R3, 0x58, !P3 ;  /* 0x000000580300780c */ /* 0x000fe40005f64270 */
[----:B0-----:R-:W-:-:S02]  /*140b0*/  FMNMX.FTZ R11, R5, R0, !PT ;  /* 0x00000000050b7209 */ /* 0x001fc40007810000 */
[----:B------:R-:W-:Y:S02]  /*140c0*/  FSEL R4, R51, -INF , !P2 ;  /* 0xff80000033047808 */ /* 0x000fe40005000000 */
[----:B------:R-:W-:Y:S01]  /*140d0*/  ISETP.NE.AND P2, PT, R49, RZ, PT ;  /* 0x000000ff3100720c */ /* 0x000fe20003f45270 */
[----:B------:R-:W0:Y:S01]  /*140e0*/  SHFL.BFLY PT, R0, R11, 0x1, 0x1f ;  /* 0x0c201f000b007f89 */ /* 0x000e2200000e0000 */
[----:B------:R-:W-:Y:S02]  /*140f0*/  FMNMX.FTZ R5, R26, R102, !PT ;  /* 0x000000661a057209 */ /* 0x000fe40007810000 */
[----:B------:R-:W-:Y:S02]  /*14100*/  ISETP.GT.AND P2, PT, R3, 0x38, !P2 ;  /* 0x000000380300780c */ /* 0x000fe40005744270 */
[----:B------:R-:W-:Y:S02]  /*14110*/  FMNMX.FTZ R5, R30, R5, !PT ;  /* 0x000000051e057209 */ /* 0x000fe40007810000 */
[----:B------:R-:W-:-:S02]  /*14120*/  ISETP.LT.OR P2, PT, R106, 0x39, P2 ;  /* 0x000000396a00780c */ /* 0x000fc40001741670 */
[----:B------:R-:W-:Y:S02]  /*14130*/  FMNMX.FTZ R5, R100, R5, !PT ;  /* 0x0000000564057209 */ /* 0x000fe40007810000 */
[----:B------:R-:W-:Y:S02]  /*14140*/  FSEL R54, R54, -INF , !P2 ;  /* 0xff80000036367808 */ /* 0x000fe40005000000 */
[----:B------:R-:W-:Y:S02]  /*14150*/  ISETP.NE.AND P2, PT, R89, RZ, PT ;  /* 0x000000ff5900720c */ /* 0x000fe40003f45270 */
[----:B------:R-:W-:Y:S02]  /*14160*/  ISETP.LT.OR P3, PT, R106, 0x59, P3 ;  /* 0x000000596a00780c */ /* 0x000fe40001f61670 */
[----:B------:R-:W-:Y:S02]  /*14170*/  ISETP.GT.AND P2, PT, R3, 0x39, !P2 ;  /* 0x000000390300780c */ /* 0x000fe40005744270 */
[----:B------:R-:W-:-:S02]  /*14180*/  FSEL R70, R70, -INF , !P3 ;  /* 0xff80000046467808 */ /* 0x000fc40005800000 */
[----:B------:R-:W-:Y:S02]  /*14190*/  ISETP.LT.OR P2, PT, R106, 0x3a, P2 ;  /* 0x0000003a6a00780c */ /* 0x000fe40001741670 */
[----:B0-----:R-:W-:Y:S02]  /*141a0*/  FMNMX.FTZ R0, R11, R0, !PT ;  /* 0x000000000b007209 */ /* 0x001fe40007810000 */
[----:B------:R-:W-:Y:S02]  /*141b0*/  FSEL R50, R55, -INF , !P2 ;  /* 0xff80000037327808 */ /* 0x000fe40005000000 */
[----:B------:R-:W-:Y:S01]  /*141c0*/  ISETP.NE.AND P2, PT, R53, RZ, PT ;  /* 0x000000ff3500720c */ /* 0x000fe20003f45270 */
[----:B------:R-:W-:Y:S01]  /*141d0*/  FMUL.FTZ R15, R0, R7 ;  /* 0x00000007000f7220 */ /* 0x000fe20000410000 */
        /* <DEDUP_REMOVED lines=17> */
[----:B------:R-:W-:Y:S02]  /*142f0*/  ISETP.NE.AND P6, PT, R25, RZ, PT ;  /* 0x000000ff1900720c */ /* 0x000fe40003fc5270 */
[----:B------:R-:W-:Y:S02]  /*14300*/  FSEL R62, R62, -INF , !P2 ;  /* 0xff8000003e3e7808 */ /* 0x000fe40005000000 */
[----:B------:R-:W-:-:S02]  /*14310*/  FMNMX.FTZ R25, R88, R21, !PT ;  /* 0x0000001558197209 */ /* 0x000fc40007810000 */
[----:B------:R-:W-:Y:S02]  /*14320*/  ISETP.GT.AND P2, PT, R3, 0x49, !P5 ;  /* 0x000000490300780c */ /* 0x000fe40006f44270 */
[----:B------:R-:W-:Y:S02]  /*14330*/  FMNMX.FTZ R25, R4, R25, !PT ;  /* 0x0000001904197209 */ /* 0x000fe40007810000 */
[----:B------:R-:W-:Y:S02]  /*14340*/  ISETP.LT.OR P2, PT, R106, 0x4a, P2 ;  /* 0x0000004a6a00780c */ /* 0x000fe40001741670 */
[----:B------:R-:W-:Y:S02]  /*14350*/  FMNMX.FTZ R25, R54, R25, !PT ;  /* 0x0000001936197209 */ /* 0x000fe40007810000 */
[----:B------:R-:W-:Y:S02]  /*14360*/  FSEL R104, R63, -INF , !P2 ;  /* 0xff8000003f687808 */ /* 0x000fe40005000000 */
[----:B------:R-:W-:-:S02]  /*14370*/  FSETP.NEU.FTZ.AND P2, PT, R0, -INF , PT ;  /* 0xff8000000000780b */ /* 0x000fc40003f5d000 */
[----:B------:R-:W-:Y:S02]  /*14380*/  ISETP.NE.AND P5, PT, R61, RZ, PT ;  /* 0x000000ff3d00720c */ /* 0x000fe40003fa5270 */
[----:B------:R-:W-:Y:S02]  /*14390*/  FMNMX.FTZ R25, R50, R25, !PT ;  /* 0x0000001932197209 */ /* 0x000fe40007810000 */
[----:B------:R-:W-:Y:S02]  /*143a0*/  FSEL R15, R15, RZ, P2 ;  /* 0x000000ff0f0f7208 */ /* 0x000fe40001000000 */
[C---:B------:R-:W-:Y:S02]  /*143b0*/  ISETP.GT.AND P2, PT, R3.reuse, 0x50, !P5 ;  /* 0x000000500300780c */ /* 0x040fe40006f44270 */
[----:B------:R-:W-:Y:S01]  /*143c0*/  FMNMX.FTZ R27, R58, R25, !PT ;  /* 0x000000193a1b7209 */ /* 0x000fe20007810000 */
[-CC-:B------:R-:W-:Y:S01]  /*143d0*/  FFMA.FTZ R148, R40, R7.reuse, -R15.reuse ;  /* 0x0000000728947223 */ /* 0x180fe2000001080f */
[----:B------:R-:W-:Y:S01]  /*143e0*/  ISETP.LT.OR P2, PT, R106, 0x51, P2 ;  /* 0x000000516a00780c */ /* 0x000fe20001741670 */
[--C-:B------:R-:W-:Y:S01]  /*143f0*/  FFMA.FTZ R31, R36, R7, -R15.reuse ;  /* 0x00000007241f7223 */ /* 0x100fe2000001080f */
[----:B------:R-:W-:Y:S01]  /*14400*/  FMNMX.FTZ R27, R90, R27, !PT ;  /* 0x0000001b5a1b7209 */ /* 0x000fe20007810000 */
[-CC-:B------:R-:W-:Y:S01]  /*14410*/  FFMA.FTZ R156, R108, R7.reuse, -R15.reuse ;  /* 0x000000076c9c7223 */ /* 0x180fe2000001080f */
[----:B------:R-:W-:Y:S01]  /*14420*/  FSEL R66, R66, -INF , !P2 ;  /* 0xff80000042427808 */ /* 0x000fe20005000000 */
[-CC-:B------:R-:W-:Y:S01]  /*14430*/  FFMA.FTZ R86, R86, R7.reuse, -R15.reuse ;  /* 0x0000000756567223 */ /* 0x180fe2000001080f */
[----:B------:R-:W-:Y:S01]  /*14440*/  ISETP.GT.AND P2, PT, R3, 0x51, !P6 ;  /* 0x000000510300780c */ /* 0x000fe20007744270 */
[--C-:B------:R-:W-:Y:S01]  /*14450*/  FFMA.FTZ R39, R10, R7, -R15.reuse ;  /* 0x000000070a277223 */ /* 0x100fe2000001080f */
[----:B------:R-:W-:Y:S01]  /*14460*/  FMNMX.FTZ R27, R62, R27, !PT ;  /* 0x0000001b3e1b7209 */ /* 0x000fe20007810000 */
[-CC-:B------:R-:W-:Y:S01]  /*14470*/  FFMA.FTZ R158, R84, R7.reuse, -R15.reuse ;  /* 0x00000007549e7223 */ /* 0x180fe2000001080f */
[----:B------:R-:W-:Y:S01]  /*14480*/  ISETP.NE.AND P5, PT, R29, RZ, PT ;  /* 0x000000ff1d00720c */ /* 0x000fe20003fa5270 */
[--C-:B------:R-:W-:Y:S01]  /*14490*/  FFMA.FTZ R29, R44, R7, -R15.reuse ;  /* 0x000000072c1d7223 */ /* 0x100fe2000001080f */
[----:B------:R-:W-:Y:S01]  /*144a0*/  ISETP.LT.OR P2, PT, R106, 0x52, P2 ;  /* 0x000000526a00780c */ /* 0x000fe20001741670 */
[----:B------:R-:W-:Y:S01]  /*144b0*/  MUFU.EX2 R156, R156 ;  /* 0x0000009c009c7308 */ /* 0x000fe20000000800 */
[----:B------:R-:W-:Y:S01]  /*144c0*/  FMNMX.FTZ R27, R104, R27, !PT ;  /* 0x0000001b681b7209 */ /* 0x000fe20007810000 */
[-CC-:B------:R-:W-:Y:S01]  /*144d0*/  FFMA.FTZ R76, R76, R7.reuse, -R15.reuse ;  /* 0x000000074c4c7223 */ /* 0x180fe2000001080f */
[----:B------:R-:W-:Y:S01]  /*144e0*/  ISETP.GT.AND P4, PT, R3, 0x59, !P5 ;  /* 0x000000590300780c */ /* 0x000fe20006f84270 */
[-CC-:B------:R-:W-:Y:S01]  /*144f0*/  FFMA.FTZ R152, R82, R7.reuse, -R15.reuse ;  /* 0x0000000752987223 */ /* 0x180fe2000001080f */
[----:B------:R-:W-:Y:S01]  /*14500*/  FSEL R40, R67, -INF , !P2 ;  /* 0xff80000043287808 */ /* 0x000fe20005000000 */
[--C-:B------:R-:W-:Y:S01]  /*14510*/  FFMA.FTZ R78, R78, R7, -R15.reuse ;  /* 0x000000074e4e7223 */ /* 0x100fe2000001080f */
[----:B------:R-:W-:Y:S01]  /*14520*/  FMNMX.FTZ R3, R66, R27, !PT ;  /* 0x0000001b42037209 */ /* 0x000fe20007810000 */
[----:B------:R-:W0:Y:S01]  /*14530*/  MUFU.EX2 R5, R86 ;  /* 0x0000005600057308 */ /* 0x000e220000000800 */
[----:B------:R-:W-:Y:S01]  /*14540*/  ISETP.LT.OR P4, PT, R106, 0x5a, P4 ;  /* 0x0000005a6a00780c */ /* 0x000fe20002781670 */
[--C-:B------:R-:W-:Y:S01]  /*14550*/  FFMA.FTZ R154, R80, R7, -R15.reuse ;  /* 0x00000007509a7223 */ /* 0x100fe2000001080f */
[----:B------:R-:W-:Y:S01]  /*14560*/  FMNMX.FTZ R3, R40, R3, !PT ;  /* 0x0000000328037209 */ /* 0x000fe20007810000 */
[-CC-:B------:R-:W-:Y:S01]  /*14570*/  FFMA.FTZ R37, R14, R7.reuse, -R15.reuse ;  /* 0x000000070e257223 */ /* 0x180fe2000001080f */
[----:B------:R-:W-:Y:S01]  /*14580*/  FSEL R36, R71, -INF , !P4 ;  /* 0xff80000047247808 */ /* 0x000fe20006000000 */
[--C-:B------:R-:W-:Y:S01]  /*14590*/  FFMA.FTZ R74, R74, R7, -R15.reuse ;  /* 0x000000074a4a7223 */ /* 0x100fe2000001080f */
[----:B------:R-:W-:Y:S01]  /*145a0*/  FMNMX.FTZ R3, R70, R3, !PT ;  /* 0x0000000346037209 */ /* 0x000fe20007810000 */
[----:B------:R-:W1:Y:S01]  /*145b0*/  MUFU.EX2 R158, R158 ;  /* 0x0000009e009e7308 */ /* 0x000e620000000800 */
[-CC-:B------:R-:W-:Y:S01]  /*145c0*/  FFMA.FTZ R35, R20, R7.reuse, -R15.reuse ;  /* 0x0000000714237223 */ /* 0x180fe2000001080f */
[--C-:B------:R-:W-:Y:S01]  /*145d0*/  FFMA.FTZ R6, R6, R7, -R15.reuse ;  /* 0x0000000706067223 */ /* 0x100fe2000001080f */
[----:B------:R-:W-:Y:S01]  /*145e0*/  FMNMX.FTZ R3, R36, R3, !PT ;  /* 0x0000000324037209 */ /* 0x000fe20007810000 */
[-CC-:B-----5:R-:W-:Y:S01]  /*145f0*/  FFMA.FTZ R144, R48, R7.reuse, -R15.reuse ;  /* 0x0000000730907223 */ /* 0x1a0fe2000001080f */
[-CC-:B------:R-:W-:Y:S01]  /*14600*/  FFMA.FTZ R146, R52, R7.reuse, -R15.reuse ;  /* 0x0000000734927223 */ /* 0x180fe2000001080f */
[-CC-:B------:R-:W-:Y:S01]  /*14610*/  FFMA.FTZ R33, R28, R7.reuse, -R15.reuse ;  /* 0x000000071c217223 */ /* 0x180fe2000001080f */
[-C--:B------:R-:W-:Y:S01]  /*14620*/  FFMA.FTZ R140, R56, R7.reuse, -R15 ;  /* 0x00000007388c7223 */ /* 0x080fe2000001080f */
[----:B------:R-:W2:Y:S01]  /*14630*/  SHFL.BFLY PT, R44, R3, 0x2, 0x1f ;  /* 0x0c401f00032c7f89 */ /* 0x000ea200000e0000 */
[----:B------:R-:W3:Y:S01]  /*14640*/  MUFU.EX2 R11, R76 ;  /* 0x0000004c000b7308 */ /* 0x000ee20000000800 */
[----:B0-----:R-:W-:Y:S01]  /*14650*/  FADD.FTZ R43, R156, R5 ;  /* 0x000000059c2b7221 */ /* 0x001fe20000010000 */
[-CC-:B------:R-:W-:Y:S01]  /*14660*/  FFMA.FTZ R142, R60, R7.reuse, -R15.reuse ;  /* 0x000000073c8e7223 */ /* 0x180fe2000001080f */
[-CC-:B------:R-:W-:Y:S01]  /*14670*/  FFMA.FTZ R136, R64, R7.reuse, -R15.reuse ;  /* 0x0000000740887223 */ /* 0x180fe2000001080f */
[----:B------:R-:W-:Y:S01]  /*14680*/  FFMA.FTZ R138, R68, R7, -R15 ;  /* 0x00000007448a7223 */ /* 0x000fe2000001080f */
[----:B------:R-:W-:-:S02]  /*14690*/  ISETP.NE.AND P5, PT, R209, 0x1, PT ;  /* 0x00000001d100780c */ /* 0x000fc40003fa5270 */
[----:B------:R-:W-:Y:S01]  /*146a0*/  F2FP.F16.F32.PACK_AB R156, R5, R156 ;  /* 0x0000009c059c723e */ /* 0x000fe200000000ff */
[----:B------:R-:W0:Y:S08]  /*146b0*/  MUFU.EX2 R152, R152 ;  /* 0x0000009800987308 */ /* 0x000e300000000800 */
[----:B------:R-:W4:Y:S02]  /*146c0*/  MUFU.EX2 R21, R78 ;  /* 0x0000004e00157308 */ /* 0x000f240000000800 */
[----:B------:R-:W1:Y:S01]  /*146d0*/  @P5 LDC R49, c[0x0][0x44c] ;  /* 0x00011300ff315b82 */ /* 0x000e620000000800 */
[----:B--2---:R-:W-:-:S05]  /*146e0*/  FMNMX.FTZ R44, R3, R44, !PT ;  /* 0x0000002c032c7209 */ /* 0x004fca0007810000 */
[----:B------:R-:W2:Y:S01]  /*146f0*/  MUFU.EX2 R154, R154 ;  /* 0x0000009a009a7308 */ /* 0x000ea20000000800 */
[----:B------:R-:W3:Y:S07]  /*14700*/  SHFL.BFLY PT, R3, R44, 0x1, 0x1f ;  /* 0x0c201f002c037f89 */ /* 0x000eee00000e0000 */
[----:B------:R-:W2:Y:S08]  /*14710*/  MUFU.EX2 R25, R74 ;  /* 0x0000004a00197308 */ /* 0x000eb00000000800 */
[----:B------:R-:W2:Y:S01]  /*14720*/  MUFU.EX2 R148, R148 ;  /* 0x0000009400947308 */ /* 0x000ea20000000800 */
[----:B-1----:R-:W-:-:S07]  /*14730*/  @P5 IMAD.HI.U32 R49, R178, R49, RZ ;  /* 0x00000031b2315227 */ /* 0x002fce00078e00ff */
[----:B------:R1:W-:Y:S01]  /*14740*/  MUFU.EX2 R27, R31 ;  /* 0x0000001f001b7308 */ /* 0x0003e20000000800 */
[----:B---3--:R-:W-:-:S04]  /*14750*/  FMNMX.FTZ R3, R44, R3, !PT ;  /* 0x000000032c037209 */ /* 0x008fc80007810000 */
[C---:B------:R-:W-:Y:S01]  /*14760*/  FSETP.NEU.FTZ.AND P2, PT, R3.reuse, -INF , PT ;  /* 0xff8000000300780b */ /* 0x040fe20003f5d000 */
[-C--:B------:R-:W-:Y:S01]  /*14770*/  FMUL.FTZ R10, R3, R7.reuse ;  /* 0x00000007030a7220 */ /* 0x080fe20000410000 */
[-CC-:B-1----:R-:W-:Y:S01]  /*14780*/  FFMA.FTZ R31, R32, R7.reuse, -R15.reuse ;  /* 0x00000007201f7223 */ /* 0x182fe2000001080f */
[----:B------:R-:W-:Y:S01]  /*14790*/  FFMA.FTZ R15, R24, R7, -R15 ;  /* 0x00000007180f7223 */ /* 0x000fe2000001080f */
[----:B------:R-:W-:Y:S02]  /*147a0*/  MUFU.EX2 R29, R29 ;  /* 0x0000001d001d7308 */ /* 0x000fe40000000800 */
[----:B------:R-:W-:-:S05]  /*147b0*/  FSEL R41, R10, RZ, P2 ;  /* 0x000000ff0a297208 */ /* 0x000fca0001000000 */
[-CC-:B------:R-:W-:Y:S01]  /*147c0*/  FFMA.FTZ R157, R26, R7.reuse, -R41.reuse ;  /* 0x000000071a9d7223 */ /* 0x180fe20000010829 */
[-CC-:B------:R-:W-:Y:S01]  /*147d0*/  FFMA.FTZ R10, R102, R7.reuse, -R41.reuse ;  /* 0x00000007660a7223 */ /* 0x180fe20000010829 */
[-CC-:B------:R-:W-:Y:S01]  /*147e0*/  FFMA.FTZ R159, R30, R7.reuse, -R41.reuse ;  /* 0x000000071e9f7223 */ /* 0x180fe20000010829 */
[-CC-:B------:R-:W-:Y:S01]  /*147f0*/  FFMA.FTZ R14, R100, R7.reuse, -R41.reuse ;  /* 0x00000007640e7223 */ /* 0x180fe20000010829 */
[-C--:B------:R-:W-:Y:S01]  /*14800*/  FFMA.FTZ R153, R34, R7.reuse, -R41 ;  /* 0x0000000722997223 */ /* 0x080fe20000010829 */
[----:B------:R-:W-:Y:S01]  /*14810*/  FADD.FTZ R30, R158, R43 ;  /* 0x0000002b9e1e7221 */ /* 0x000fe20000010000 */
[----:B------:R-:W-:Y:S01]  /*14820*/  MUFU.EX2 R157, R157 ;  /* 0x0000009d009d7308 */ /* 0x000fe20000000800 */
[-CC-:B------:R-:W-:Y:S01]  /*14830*/  FFMA.FTZ R20, R98, R7.reuse, -R41.reuse ;  /* 0x0000000762147223 */ /* 0x180fe20000010829 */
[-CC-:B------:R-:W-:Y:S01]  /*14840*/  FFMA.FTZ R155, R38, R7.reuse, -R41.reuse ;  /* 0x00000007269b7223 */ /* 0x180fe20000010829 */
[----:B------:R-:W-:Y:S01]  /*14850*/  FADD.FTZ R43, R11, R30 ;  /* 0x0000001e0b2b7221 */ /* 0x000fe20000010000 */
[-CC-:B------:R-:W-:Y:S01]  /*14860*/  FFMA.FTZ R24, R96, R7.reuse, -R41.reuse ;  /* 0x0000000760187223 */ /* 0x180fe20000010829 */
[-CC-:B------:R-:W-:Y:S01]  /*14870*/  FFMA.FTZ R149, R42, R7.reuse, -R41.reuse ;  /* 0x000000072a957223 */ /* 0x180fe20000010829 */
[-C--:B------:R-:W-:Y:S01]  /*14880*/  FFMA.FTZ R26, R94, R7.reuse, -R41 ;  /* 0x000000075e1a7223 */ /* 0x080fe20000010829 */
[----:B0-----:R-:W-:Y:S01]  /*14890*/  FADD.FTZ R30, R152, R43 ;  /* 0x0000002b981e7221 */ /* 0x001fe20000010000 */
[----:B------:R-:W0:Y:S01]  /*148a0*/  MUFU.EX2 R10, R10 ;  /* 0x0000000a000a7308 */ /* 0x000e220000000800 */
[-CC-:B------:R-:W-:Y:S01]  /*148b0*/  FFMA.FTZ R151, R46, R7.reuse, -R41.reuse ;  /* 0x000000072e977223 */ /* 0x180fe20000010829 */
[-CC-:B------:R-:W-:Y:S01]  /*148c0*/  FFMA.FTZ R28, R92, R7.reuse, -R41.reuse ;  /* 0x000000075c1c7223 */ /* 0x180fe20000010829 */
[----:B----4-:R-:W-:Y:S01]  /*148d0*/  FADD.FTZ R45, R21, R30 ;  /* 0x0000001e152d7221 */ /* 0x010fe20000010000 */
[-CC-:B------:R-:W-:Y:S01]  /*148e0*/  FFMA.FTZ R145, R88, R7.reuse, -R41.reuse ;  /* 0x0000000758917223 */ /* 0x180fe20000010829 */
[-CC-:B------:R-:W-:Y:S01]  /*148f0*/  FFMA.FTZ R4, R4, R7.reuse, -R41.reuse ;  /* 0x0000000704047223 */ /* 0x180fe20000010829 */
[-C--:B------:R-:W-:Y:S01]  /*14900*/  FFMA.FTZ R147, R54, R7.reuse, -R41 ;  /* 0x0000000736937223 */ /* 0x080fe20000010829 */
[----:B--2---:R-:W-:Y:S01]  /*14910*/  FADD.FTZ R34, R154, R45 ;  /* 0x0000002d9a227221 */ /* 0x004fe20000010000 */
[----:B------:R-:W1:Y:S01]  /*14920*/  MUFU.EX2 R159, R159 ;  /* 0x0000009f009f7308 */ /* 0x000e620000000800 */
[-CC-:B------:R-:W-:Y:S01]  /*14930*/  FFMA.FTZ R30, R50, R7.reuse, -R41.reuse ;  /* 0x00000007321e7223 */ /* 0x180fe20000010829 */
[----:B------:R-:W2:Y:S01]  /*14940*/  @P5 LDC R38, c[0x0][0x450] ;  /* 0x00011400ff265b82 */ /* 0x000ea20000000800 */
[----:B------:R-:W-:Y:S01]  /*14950*/  FADD.FTZ R45, R25, R34 ;  /* 0x00000022192d7221 */ /* 0x000fe20000010000 */
[-CC-:B------:R-:W-:Y:S01]  /*14960*/  FFMA.FTZ R141, R58, R7.reuse, -R41.reuse ;  /* 0x000000073a8d7223 */ /* 0x180fe20000010829 */
[-CC-:B------:R-:W-:Y:S01]  /*14970*/  FFMA.FTZ R90, R90, R7.reuse, -R41.reuse ;  /* 0x000000075a5a7223 */ /* 0x180fe20000010829 */
[-C--:B------:R-:W-:Y:S01]  /*14980*/  FFMA.FTZ R62, R62, R7.reuse, -R41 ;  /* 0x000000073e3e7223 */ /* 0x080fe20000010829 */
[----:B------:R-:W-:Y:S01]  /*14990*/  FADD.FTZ R34, R148, R45 ;  /* 0x0000002d94227221 */ /* 0x000fe20000010000 */
[----:B------:R-:W3:Y:S01]  /*149a0*/  MUFU.EX2 R14, R14 ;  /* 0x0000000e000e7308 */ /* 0x000ee20000000800 */
[----:B0-----:R-:W-:Y:S01]  /*149b0*/  FADD.FTZ R32, R157, R10 ;  /* 0x0000000a9d207221 */ /* 0x001fe20000010000 */
[-CC-:B------:R-:W-:Y:S01]  /*149c0*/  FFMA.FTZ R104, R104, R7.reuse, -R41.reuse ;  /* 0x0000000768687223 */ /* 0x180fe20000010829 */
[----:B------:R-:W-:Y:S01]  /*149d0*/  FADD.FTZ R34, R27, R34 ;  /* 0x000000221b227221 */ /* 0x000fe20000010000 */
[-CC-:B------:R-:W-:Y:S01]  /*149e0*/  FFMA.FTZ R66, R66, R7.reuse, -R41.reuse ;  /* 0x0000000742427223 */ /* 0x180fe20000010829 */
[-CC-:B------:R-:W-:Y:S01]  /*149f0*/  FFMA.FTZ R40, R40, R7.reuse, -R41.reuse ;  /* 0x0000000728287223 */ /* 0x180fe20000010829 */
[-CC-:B------:R-:W-:Y:S01]  /*14a00*/  FFMA.FTZ R70, R70, R7.reuse, -R41.reuse ;  /* 0x0000000746467223 */ /* 0x180fe20000010829 */
[----:B------:R-:W-:Y:S01]  /*14a10*/  FADD.FTZ R45, R29, R34 ;  /* 0x000000221d2d7221 */ /* 0x000fe20000010000 */
[----:B------:R-:W0:Y:S01]  /*14a20*/  MUFU.EX2 R153, R153 ;  /* 0x0000009900997308 */ /* 0x000e220000000800 */
[----:B-1----:R-:W-:Y:S01]  /*14a30*/  FADD.FTZ R43, R159, R32 ;  /* 0x000000209f2b7221 */ /* 0x002fe20000010000 */
[----:B------:R-:W-:Y:S01]  /*14a40*/  FFMA.FTZ R36, R36, R7, -R41 ;  /* 0x0000000724247223 */ /* 0x000fe20000010829 */
[----:B------:R-:W-:-:S02]  /*14a50*/  F2FP.F16.F32.PACK_AB R158, R11, R158 ;  /* 0x0000009e0b9e723e */ /* 0x000fc400000000ff */
[----:B------:R-:W-:Y:S02]  /*14a60*/  F2FP.F16.F32.PACK_AB R157, R10, R157 ;  /* 0x0000009d0a9d723e */ /* 0x000fe400000000ff */
[----:B------:R-:W-:Y:S01]  /*14a70*/  F2FP.F16.F32.PACK_AB R152, R21, R152 ;  /* 0x000000981598723e */ /* 0x000fe200000000ff */
[----:B------:R-:W1:Y:S01]  /*14a80*/  MUFU.EX2 R20, R20 ;  /* 0x0000001400147308 */ /* 0x000e620000000800 */
[----:B---3--:R-:W-:Y:S01]  /*14a90*/  FADD.FTZ R32, R14, R43 ;  /* 0x0000002b0e207221 */ /* 0x008fe20000010000 */
[----:B--2---:R-:W-:Y:S02]  /*14aa0*/  @P5 SHF.R.U32.HI R47, RZ, R38, R49 ;  /* 0x00000026ff2f5219 */ /* 0x004fe40000011631 */
[----:B------:R-:W-:Y:S02]  /*14ab0*/  ISETP.GE.AND P5, PT, R13, 0x1, PT ;  /* 0x000000010d00780c */ /* 0x000fe40003fa6270 */
[----:B------:R-:W-:Y:S02]  /*14ac0*/  F2FP.F16.F32.PACK_AB R154, R25, R154 ;  /* 0x0000009a199a723e */ /* 0x000fe400000000ff */
[----:B------:R-:W2:Y:S01]  /*14ad0*/  MUFU.EX2 R155, R155 ;  /* 0x0000009b009b7308 */ /* 0x000ea20000000800 */
[----:B0-----:R-:W-:Y:S01]  /*14ae0*/  FADD.FTZ R43, R153, R32 ;  /* 0x00000020992b7221 */ /* 0x001fe20000010000 */
[----:B------:R-:W-:-:S02]  /*14af0*/  F2FP.F16.F32.PACK_AB R148, R27, R148 ;  /* 0x000000941b94723e */ /* 0x000fc400000000ff */
[----:B------:R-:W-:-:S04]  /*14b00*/  F2FP.F16.F32.PACK_AB R159, R14, R159 ;  /* 0x0000009f0e9f723e */ /* 0x000fc800000000ff */
[----:B------:R-:W0:Y:S01]  /*14b10*/  MUFU.EX2 R24, R24 ;  /* 0x0000001800187308 */ /* 0x000e220000000800 */
[C---:B-1----:R-:W-:Y:S01]  /*14b20*/  FADD.FTZ R32, R20.reuse, R43 ;  /* 0x0000002b14207221 */ /* 0x042fe20000010000 */
        /* <DEDUP_REMOVED lines=22> */
[----:B------:R-:W-:Y:S02]  /*14c90*/  IADD3 R43, R150, R47, RZ ;  /* 0x0000002f962b7210 */ /* 0x000fe40007ffe0ff */
[----:B------:R-:W-:-:S03]  /*14ca0*/  F2FP.F16.F32.PACK_AB R150, R6, R29 ;  /* 0x0000001d0696723e */ /* 0x000fc600000000ff */
[----:B------:R-:W-:Y:S01]  /*14cb0*/  IMAD.IADD R12, R43, 0x1, R12 ;  /* 0x000000012b0c7824 */ /* 0x000fe200078e020c */
        /* <DEDUP_REMOVED lines=45> */
[----:B------:R-:W-:Y:S01]  /*14f90*/  F2FP.F16.F32.PACK_AB R137, R137, R66 ;  /* 0x000000428989723e */ /* 0x000fe200000000ff */
[----:B------:R-:W-:-:S05]  /*14fa0*/  VIADD R10, R72, 0xfffffffe ;  /* 0xfffffffe480a7836 */ /* 0x000fca0000000000 */
[----:B------:R-:W1:Y:S01]  /*14fb0*/  MUFU.EX2 R139, R36 ;  /* 0x00000024008b7308 */ /* 0x000e620000000800 */
[----:B--2---:R-:W-:-:S07]  /*14fc0*/  FADD.FTZ R4, R70, R5 ;  /* 0x0000000546047221 */ /* 0x004fce0000010000 */
[----:B------:R-:W2:Y:S01]  /*14fd0*/  MUFU.EX2 R15, R15 ;  /* 0x0000000f000f7308 */ /* 0x000ea20000000800 */
[----:B0-----:R-:W-:Y:S01]  /*14fe0*/  FADD.FTZ R32, R138, R11 ;  /* 0x0000000b8a207221 */ /* 0x001fe20000010000 */
[C---:B-1----:R-:W-:Y:S01]  /*14ff0*/  FADD.FTZ R5, R139.reuse, R4 ;  /* 0x000000048b057221 */ /* 0x042fe20000010000 */
[----:B------:R-:W-:Y:S02]  /*15000*/  F2FP.F16.F32.PACK_AB R139, R139, R70 ;  /* 0x000000468b8b723e */ /* 0x000fe400000000ff */
[C---:B--2---:R-:W-:Y:S01]  /*15010*/  FADD.FTZ R6, R15.reuse, R32 ;  /* 0x000000200f067221 */ /* 0x044fe20000010000 */
[----:B------:R-:W-:Y:S01]  /*15020*/  F2FP.F16.F32.PACK_AB R138, R15, R138 ;  /* 0x0000008a0f8a723e */ /* 0x000fe200000000ff */
[----:B------:R-:W-:Y:S06]  /*15030*/  @!P5 BRA `(.L_x_1651) ;  /* 0x000000000048d947 */ /* 0x000fec0003800000 */
[C---:B------:R-:W-:Y:S01]  /*15040*/  ISETP.GT.AND P2, PT, R43.reuse, RZ, PT ;  /* 0x000000ff2b00720c */ /* 0x040fe20003f44270 */
[----:B------:R-:W-:Y:S01]  /*15050*/  BSSY B0, `(.L_x_1652) ;  /* 0x000000e000007945 */ /* 0x000fe20003800000 */
[----:B------:R-:W-:-:S11]  /*15060*/  VIADD R4, R43, 0xffffffff ;  /* 0xffffffff2b047836 */ /* 0x000fd60000000000 */
        /* <DEDUP_REMOVED lines=8> */
.L_x_1653:
[----:B------:R-:W-:-:S13]  /*150f0*/  ISETP.NE.AND P2, PT, R13, 0x1, PT ;  /* 0x000000010d00780c */ /* 0x000fda0003f45270 */
[----:B------:R-:W0:Y:S02]  /*15100*/  @P2 LDC.64 R14, c[0x0][0x9e8] ;  /* 0x00027a00ff0e2b82 */ /* 0x000e240000000a00 */
[----:B0-----:R-:W-:-:S05]  /*15110*/  @P2 IMAD.HI.U32 R14, R4, R14, RZ ;  /* 0x0000000e040e2227 */ /* 0x001fca00078e00ff */
[----:B------:R-:W-:-:S07]  /*15120*/  @P2 SHF.R.U32.HI R4, RZ, R15, R14 ;  /* 0x0000000fff042219 */ /* 0x000fce000001160e */
.L_x_1654:
[----:B------:R-:W-:Y:S05]  /*15130*/  BSYNC B0 ;  /* 0x0000000000007941 */ /* 0x000fea0003800000 */
.L_x_1652:
[----:B------:R-:W-:-:S05]  /*15140*/  IMAD R13, R4, R13, R13 ;  /* 0x0000000d040d7224 */ /* 0x000fca00078e020d */
[----:B------:R-:W-:-:S07]  /*15150*/  VIMNMX R12, R12, R13, PT ;  /* 0x0000000d0c0c7248 */ /* 0x000fce0003fe0100 */
.L_x_1651:
[----:B------:R-:W-:Y:S01]  /*15160*/  IMAD.HI R12, R12, 0x2aaaaaab, RZ ;  /* 0x2aaaaaab0c0c7827 */ /* 0x000fe200078e02ff */
[----:B------:R-:W-:Y:S01]  /*15170*/  ULDC UR59, c[0x0][0x9e4] ;  /* 0x00027900003b7ab9 */ /* 0x000fe20000000800 */
[----:B------:R-:W-:Y:S01]  /*15180*/  ULDC UR58, c[0x0][0x9e4] ;  /* 0x00027900003a7ab9 */ /* 0x000fe20000000800 */
[----:B------:R-:W-:Y:S01]  /*15190*/  BSSY B0, `(.L_x_1655) ;  /* 0x0000346000007945 */ /* 0x000fe20003800000 */
[----:B------:R-:W-:Y:S01]  /*151a0*/  IMAD.MOV.U32 R4, RZ, RZ, 0x3f800000 ;  /* 0x3f800000ff047424 */ /* 0x000fe200078e00ff */
[----:B------:R-:W-:Y:S02]  /*151b0*/  SHF.R.U32.HI R11, RZ, 0x1f, R12 ;  /* 0x0000001fff0b7819 */ /* 0x000fe4000001160c */
[----:B------:R-:W-:Y:S02]  /*151c0*/  CS2R R86, SRZ ;  /* 0x0000000000567805 */ /* 0x000fe4000001ff00 */
[----:B------:R-:W-:Y:S02]  /*151d0*/  CS2R R84, SRZ ;  /* 0x0000000000547805 */ /* 0x000fe4000001ff00 */
[----:B------:R-:W-:-:S02]  /*151e0*/  CS2R R82, SRZ ;  /* 0x0000000000527805 */ /* 0x000fc4000001ff00 */
[----:B------:R-:W-:Y:S01]  /*151f0*/  LEA.HI.SX32 R13, R12, R11, 0x1c ;  /* 0x0000000b0c0d7211 */ /* 0x000fe200078fe2ff */
[----:B------:R-:W-:Y:S01]  /*15200*/  IMAD.MOV.U32 R11, RZ, RZ, 0x3f800000 ;  /* 0x3f800000ff0b7424 */ /* 0x000fe200078e00ff */
        /* <DEDUP_REMOVED lines=31> */
[----:B------:R-:W-:Y:S06]  /*15400*/  @!P2 BRA `(.L_x_1656) ;  /* 0x000000300078a947 */ /* 0x000fec0003800000 */
[----:B------:R-:W-:Y:S01]  /*15410*/  BSSY B1, `(.L_x_1657) ;  /* 0x0000319000017945 */ /* 0x000fe20003800000 */
[----:B------:R-:W-:Y:S02]  /*15420*/  IMAD.MOV.U32 R4, RZ, RZ, 0x3f800000 ;  /* 0x3f800000ff047424 */ /* 0x000fe400078e00ff */
[----:B------:R-:W-:-:S07]  /*15430*/  IMAD.MOV.U32 R87, RZ, RZ, RZ ;  /* 0x000000ffff577224 */ /* 0x000fce00078e00ff */
.L_x_1676:
[----:B------:R-:W-:-:S05]  /*15440*/  VIADD R21, R22, 0x1 ;  /* 0x0000000116157836 */ /* 0x000fca0000000000 */
[----:B------:R-:W-:-:S04]  /*15450*/  ISETP.NE.AND P2, PT, R21, 0x2, PT ;  /* 0x000000021500780c */ /* 0x000fc80003f45270 */
[----:B------:R-:W-:Y:S02]  /*15460*/  SEL R206, RZ, 0x1, P2 ;  /* 0x00000001ffce7807 */ /* 0x000fe40001000000 */
[----:B------:R-:W-:Y:S02]  /*15470*/  SEL R21, R21, RZ, P2 ;  /* 0x000000ff15157207 */ /* 0x000fe40001000000 */
[----:B------:R-:W-:Y:S01]  /*15480*/  LOP3.LUT R206, R23, R206, RZ, 0x3c, !PT ;  /* 0x000000ce17ce7212 */ /* 0x000fe200078e3cff */
[----:B------:R-:W-:Y:S06]  /*15490*/  @!P0 BRA `(.L_x_1658) ;  /* 0x0000000000048947 */ /* 0x000fec0003800000 */
[----:B------:R-:W-:Y:S01]  /*154a0*/  BPT.TRAP 0x1 ;  /* 0x000000040000795c */ /* 0x000fe20000300000 */
.L_x_1658:
[----:B------:R-:W-:Y:S01]  /*154b0*/  IMAD R7, R21, 0x8, R2 ;  /* 0x0000000815077824 */ /* 0x000fe200078e0202 */
[----:B------:R-:W-:-:S04]  /*154c0*/  SHF.L.U32 R12, R206, 0x1f, RZ ;  /* 0x0000001fce0c7819 */ /* 0x000fc800000006ff */
[----:B------:R0:W1:Y:S01]  /*154d0*/  SYNCS.PHASECHK.TRANS64.TRYWAIT P2, [R7+URZ+0x2a830], R12 ;  /* 0x02a8300c070075a7 */ /* 0x000062000804017f */
[----:B------:R-:W-:Y:S05]  /*154e0*/  @!P0 BRA `(.L_x_1659) ;  /* 0x0000000000048947 */ /* 0x000fea0003800000 */
[----:B------:R-:W-:Y:S01]  /*154f0*/  BPT.TRAP 0x1 ;  /* 0x000000040000795c */ /* 0x000fe20000300000 */
.L_x_1659:
[----:B------:R-:W-:Y:S01]  /*15500*/  IMAD R92, R21, 0x900, R8 ;  /* 0x00000900155c7824 */ /* 0x000fe200078e0208 */
[----:B------:R-:W-:Y:S03]  /*15510*/  BSSY B2, `(.L_x_1660) ;  /* 0x0000006000027945 */ /* 0x000fe60003800000 */
[C---:B------:R-:W-:Y:S01]  /*15520*/  VIADD R9, R92.reuse, 0x4 ;  /* 0x000000045c097836 */ /* 0x040fe20000000000 */
[----:B------:R-:W-:Y:S01]  /*15530*/  IADD3 R14, R92, 0x2, RZ ;  /* 0x000000025c0e7810 */ /* 0x000fe20007ffe0ff */
[----:B-1----:R-:W-:Y:S06]  /*15540*/  @P2 BRA `(.L_x_1661) ;  /* 0x0000000000082947 */ /* 0x002fec0003800000 */
[----:B------:R-:W1:Y:S02]  /*15550*/  SYNCS.PHASECHK.TRANS64.TRYWAIT P2, [R7+URZ+0x2a830], R12 ;  /* 0x02a8300c070075a7 */ /* 0x000e64000804017f */
[----:B-1----:R-:W-:Y:S05]  /*15560*/  @!P2 BRA `(.L_x_1662) ;  /* 0x00000158009ca947 */ /* 0x002fea0003800000 */
.L_x_1661:
[----:B------:R-:W-:Y:S05]  /*15570*/  BSYNC B2 ;  /* 0x0000000000027941 */ /* 0x000fea0003800000 */
.L_x_1660:
[----:B------:R-:W-:Y:S01]  /*15580*/  R2UR UR50, R14 ;  /* 0x000000000e3272ca */ /* 0x000fe200000e0000 */
[----:B------:R-:W-:Y:S01]  /*15590*/  VIADD R14, R92, 0x300 ;  /* 0x000003005c0e7836 */ /* 0x000fe20000000000 */
[----:B------:R-:W2:Y:S01]  /*155a0*/  LDL.64 R218, [R1+0x20] ;  /* 0x0000200001da7983 */ /* 0x000ea20000100a00 */
[----:B------:R-:W-:-:S03]  /*155b0*/  IMAD.MOV.U32 R15, RZ, RZ, 0x40000040 ;  /* 0x40000040ff0f7424 */ /* 0x000fc600078e00ff */
[----:B------:R-:W-:Y:S01]  /*155c0*/  R2UR UR26, R14 ;  /* 0x000000000e1a72ca */ /* 0x000fe200000e0000 */
[----:B------:R-:W-:Y:S01]  /*155d0*/  VIADD R14, R92, 0x600 ;  /* 0x000006005c0e7836 */ /* 0x000fe20000000000 */
[C---:B------:R-:W-:Y:S01]  /*155e0*/  R2UR UR51, R15.reuse ;  /* 0x000000000f3372ca */ /* 0x040fe200000e0000 */
[----:B------:R-:W3:Y:S01]  /*155f0*/  LDL.64 R216, [R1+0x18] ;  /* 0x0000180001d87983 */ /* 0x000ee20000100a00 */
[C---:B------:R-:W-:Y:S02]  /*15600*/  R2UR UR27, R15.reuse ;  /* 0x000000000f1b72ca */ /* 0x040fe400000e0000 */
[----:B------:R-:W-:Y:S01]  /*15610*/  R2UR UR10, R14 ;  /* 0x000000000e0a72ca */ /* 0x000fe200000e0000 */
[----:B------:R-:W4:Y:S01]  /*15620*/  LDL.64 R214, [R1+0x10] ;  /* 0x0000100001d67983 */ /* 0x000f220000100a00 */
[----:B------:R-:W-:-:S03]  /*15630*/  R2UR UR11, R15 ;  /* 0x000000000f0b72ca */ /* 0x000fc600000e0000 */
[----:B------:R-:W5:Y:S01]  /*15640*/  LDL.64 R14, [R1+0x30] ;  /* 0x00003000010e7983 */ /* 0x000f620000100a00 */
[----:B01----:R-:W-:-:S03]  /*15650*/  IMAD.MOV.U32 R12, RZ, RZ, R92 ;  /* 0x000000ffff0c7224 */ /* 0x003fc600078e005c */
[----:B------:R-:W4:Y:S02]  /*15660*/  LDL.64 R212, [R1+0x8] ;  /* 0x0000080001d47983 */ /* 0x000f240000100a00 */
[----:B------:R-:W-:Y:S01]  /*15670*/  R2UR UR54, R12 ;  /* 0x000000000c3672ca */ /* 0x000fe200000e0000 */
[----:B------:R-:W-:Y:S01]  /*15680*/  IMAD.MOV.U32 R12, RZ, RZ, R9 ;  /* 0x000000ffff0c7224 */ /* 0x000fe200078e0009 */
[----:B------:R-:W4:Y:S01]  /*15690*/  LDL.64 R210, [R1] ;  /* 0x0000000001d27983 */ /* 0x000f220000100a00 */
[----:B------:R-:W-:Y:S02]  /*156a0*/  VIADD R88, R92, 0x6 ;  /* 0x000000065c587836 */ /* 0x000fe40000000000 */
[-C--:B------:R-:W-:Y:S01]  /*156b0*/  FMUL.FTZ R24, R24, R11.reuse ;  /* 0x0000000b18187220 */ /* 0x080fe20000410000 */
[----:B------:R-:W-:Y:S01]  /*156c0*/  IMAD.MOV.U32 R13, RZ, RZ, 0x40000040 ;  /* 0x40000040ff0d7424 */ /* 0x000fe200078e00ff */
[----:B------:R-:W-:Y:S01]  /*156d0*/  R2UR UR34, R12 ;  /* 0x000000000c2272ca */ /* 0x000fe200000e0000 */
[----:B------:R-:W-:Y:S01]  /*156e0*/  VIADD R12, R92, 0x302 ;  /* 0x000003025c0c7836 */ /* 0x000fe20000000000 */
[----:B------:R-:W-:Y:S01]  /*156f0*/  R2UR UR30, R88 ;  /* 0x00000000581e72ca */ /* 0x000fe200000e0000 */
[C---:B------:R-:W-:Y:S01]  /*15700*/  VIADD R88, R92.reuse, 0x304 ;  /* 0x000003045c587836 */ /* 0x040fe20000000000 */
[C---:B------:R-:W-:Y:S01]  /*15710*/  R2UR UR55, R13.reuse ;  /* 0x000000000d3772ca */ /* 0x040fe200000e0000 */
[----:B------:R-:W-:Y:S01]  /*15720*/  VIADD R90, R92, 0x604 ;  /* 0x000006045c5a7836 */ /* 0x000fe20000000000 */
[----:B------:R-:W-:Y:S01]  /*15730*/  R2UR UR22, R12 ;  /* 0x000000000c1672ca */ /* 0x000fe200000e0000 */
[----:B------:R-:W-:Y:S01]  /*15740*/  IMAD.MOV.U32 R89, RZ, RZ, 0x40000040 ;  /* 0x40000040ff597424 */ /* 0x000fe200078e00ff */
[----:B------:R-:W-:Y:S01]  /*15750*/  IADD3 R12, R92, 0x306, RZ ;  /* 0x000003065c0c7810 */ /* 0x000fe20007ffe0ff */
[----:B------:R-:W-:Y:S01]  /*15760*/  IMAD.MOV.U32 R91, RZ, RZ, 0x40000040 ;  /* 0x40000040ff5b7424 */ /* 0x000fe200078e00ff */
[C---:B------:R-:W-:Y:S01]  /*15770*/  R2UR UR35, R13.reuse ;  /* 0x000000000d2372ca */ /* 0x040fe200000e0000 */
[----:B------:R-:W-:Y:S01]  /*15780*/  IMAD.MOV.U32 R93, RZ, RZ, 0x40000040 ;  /* 0x40000040ff5d7424 */ /* 0x000fe200078e00ff */
[----:B------:R-:W-:Y:S01]  /*15790*/  R2UR UR23, R13 ;  /* 0x000000000d1772ca */ /* 0x000fe200000e0000 */
[-C--:B------:R-:W-:Y:S01]  /*157a0*/  FMUL.FTZ R25, R25, R11.reuse ;  /* 0x0000000b19197220 */ /* 0x080fe20000410000 */
[----:B------:R-:W-:Y:S01]  /*157b0*/  R2UR UR14, R12 ;  /* 0x000000000c0e72ca */ /* 0x000fe200000e0000 */
[-C--:B------:R-:W-:Y:S01]  /*157c0*/  FMUL.FTZ R28, R28, R11.reuse ;  /* 0x0000000b1c1c7220 */ /* 0x080fe20000410000 */
[----:B------:R-:W-:Y:S01]  /*157d0*/  R2UR UR15, R13 ;  /* 0x000000000d0f72ca */ /* 0x000fe200000e0000 */
[-C--:B------:R-:W-:Y:S01]  /*157e0*/  FMUL.FTZ R29, R29, R11.reuse ;  /* 0x0000000b1d1d7220 */ /* 0x080fe20000410000 */
[----:B------:R-:W2:Y:S01]  /*157f0*/  LDL.64 R12, [R1+0x28] ;  /* 0x00002800010c7983 */ /* 0x000ea20000100a00 */
[----:B------:R-:W-:Y:S01]  /*15800*/  R2UR UR18, R88 ;  /* 0x00000000581272ca */ /* 0x000fe200000e0000 */
[C---:B------:R-:W-:Y:S01]  /*15810*/  VIADD R88, R92.reuse, 0x602 ;  /* 0x000006025c587836 */ /* 0x040fe20000000000 */
[C---:B------:R-:W-:Y:S01]  /*15820*/  R2UR UR31, R89.reuse ;  /* 0x00000000591f72ca */ /* 0x040fe200000e0000 */
[----:B------:R-:W-:Y:S01]  /*15830*/  VIADD R92, R92, 0x606 ;  /* 0x000006065c5c7836 */ /* 0x000fe20000000000 */
[----:B------:R-:W-:Y:S01]  /*15840*/  R2UR UR19, R89 ;  /* 0x00000000591372ca */ /* 0x000fe200000e0000 */
[-C--:B------:R-:W-:Y:S01]  /*15850*/  FMUL.FTZ R32, R32, R11.reuse ;  /* 0x0000000b20207220 */ /* 0x080fe20000410000 */
        /* <DEDUP_REMOVED lines=12> */
[----:B------:R-:W-:Y:S01]  /*15920*/  WARPGROUP.ARRIVE ;  /* 0x00000000000079c5 */ /* 0x000fe20000000000 */
[-C--:B------:R-:W-:Y:S01]  /*15930*/  FMUL.FTZ R45, R45, R11.reuse ;  /* 0x0000000b2d2d7220 */ /* 0x080fe20000410000 */
[-C--:B------:R-:W-:Y:S01]  /*15940*/  FMUL.FTZ R48, R48, R11.reuse ;  /* 0x0000000b30307220 */ /* 0x080fe20000410000 */
[-C--:B------:R-:W-:Y:S01]  /*15950*/  FMUL.FTZ R49, R49, R11.reuse ;  /* 0x0000000b31317220 */ /* 0x080fe20000410000 */
[-C--:B------:R-:W-:Y:S01]  /*15960*/  FMUL.FTZ R52, R52, R11.reuse ;  /* 0x0000000b34347220 */ /* 0x080fe20000410000 */
[-C--:B------:R-:W-:Y:S01]  /*15970*/  FMUL.FTZ R53, R53, R11.reuse ;  /* 0x0000000b35357220 */ /* 0x080fe20000410000 */
[----:B------:R-:W-:Y:S01]  /*15980*/  HGMMA.64x96x16.F32 R88, gdesc[UR52], RZ, !UPT, gsb0 ;  /* 0x01600000345879f0 */ /* 0x000fe2000c0008ff */
        /* <DEDUP_REMOVED lines=52> */
[----:B------:R-:W-:Y:S01]  /*15cd0*/  WARPGROUP.ARRIVE ;  /* 0x00000000000079c5 */ /* 0x000fe20000000000 */
[----:B-----5:R-:W-:Y:S02]  /*15ce0*/  R2UR UR32, R14 ;  /* 0x000000000e2072ca */ /* 0x020fe400000e0000 */
[----:B------:R-:W-:-:S13]  /*15cf0*/  R2UR UR33, R15 ;  /* 0x000000000f2172ca */ /* 0x000fda00000e0000 */
[----:B------:R-:W-:Y:S01]  /*15d00*/  HGMMA.64x96x16.F32 R88, gdesc[UR32], R88, gsb0 ;  /* 0x01600000205879f0 */ /* 0x000fe20008000858 */
[----:B--2---:R-:W-:Y:S02]  /*15d10*/  R2UR UR28, R12 ;  /* 0x000000000c1c72ca */ /* 0x004fe400000e0000 */
[----:B------:R-:W-:Y:S01]  /*15d20*/  R2UR UR29, R13 ;  /* 0x000000000d1d72ca */ /* 0x000fe200000e0000 */
[----:B------:R-:W-:Y:S02]  /*15d30*/  WARPGROUP.DEPBAR.LE gsb0, 0x0 ;  /* 0x00008000000079c5 */ /* 0x000fe40000010000 */
[----:B------:R-:W-:-:S10]  /*15d40*/  WARPGROUP.ARRIVE ;  /* 0x00000000000079c5 */ /* 0x000fd40000000000 */
[----:B------:R-:W-:Y:S01]  /*15d50*/  HGMMA.64x96x16.F32 R88, gdesc[UR28], R88, gsb0 ;  /* 0x016000001c5879f0 */ /* 0x000fe20008000858 */
[----:B------:R-:W-:Y:S02]  /*15d60*/  R2UR UR24, R218 ;  /* 0x00000000da1872ca */ /* 0x000fe400000e0000 */
[----:B------:R-:W-:Y:S02]  /*15d70*/  R2UR UR25, R219 ;  /* 0x00000000db1972ca */ /* 0x000fe400000e0000 */
[----:B---3--:R-:W-:Y:S02]  /*15d80*/  R2UR UR20, R216 ;  /* 0x00000000d81472ca */ /* 0x008fe400000e0000 */
[----:B------:R-:W-:Y:S01]  /*15d90*/  R2UR UR21, R217 ;  /* 0x00000000d91572ca */ /* 0x000fe200000e0000 */
[----:B------:R-:W-:Y:S02]  /*15da0*/  WARPGROUP.DEPBAR.LE gsb0, 0x0 ;  /* 0x00008000000079c5 */ /* 0x000fe40000010000 */
[----:B------:R-:W-:-:S06]  /*15db0*/  WARPGROUP.ARRIVE ;  /* 0x00000000000079c5 */ /* 0x000fcc0000000000 */
[----:B------:R-:W-:Y:S01]  /*15dc0*/  HGMMA.64x96x16.F32 R88, gdesc[UR24], R88, gsb0 ;  /* 0x01600000185879f0 */ /* 0x000fe20008000858 */
[----:B----4-:R-:W-:Y:S02]  /*15dd0*/  R2UR UR16, R214 ;  /* 0x00000000d61072ca */ /* 0x010fe400000e0000 */
[----:B------:R-:W-:Y:S01]  /*15de0*/  R2UR UR17, R215 ;  /* 0x00000000d71172ca */ /* 0x000fe200000e0000 */
[----:B------:R-:W-:Y:S02]  /*15df0*/  WARPGROUP.DEPBAR.LE gsb0, 0x0 ;  /* 0x00008000000079c5 */ /* 0x000fe40000010000 */
[----:B------:R-:W-:-:S06]  /*15e00*/  WARPGROUP.ARRIVE ;  /* 0x00000000000079c5 */ /* 0x000fcc0000000000 */
[----:B------:R-:W-:Y:S01]  /*15e10*/  HGMMA.64x96x16.F32 R88, gdesc[UR20], R88, gsb0 ;  /* 0x01600000145879f0 */ /* 0x000fe20008000858 */
[----:B------:R-:W-:Y:S02]  /*15e20*/  R2UR UR12, R212 ;  /* 0x00000000d40c72ca */ /* 0x000fe400000e0000 */
        /* <DEDUP_REMOVED lines=8> */
[----:B------:R-:W-:Y:S03]  /*15eb0*/  HGMMA.64x96x16.F32 R88, gdesc[UR12], R88, gsb0 ;  /* 0x016000000c5879f0 */ /* 0x000fe60008000858 */
[----:B------:R-:W-:Y:S02]  /*15ec0*/  WARPGROUP.DEPBAR.LE gsb0, 0x0 ;  /* 0x00008000000079c5 */ /* 0x000fe40000010000 */
[----:B------:R-:W-:-:S06]  /*15ed0*/  WARPGROUP.ARRIVE ;  /* 0x00000000000079c5 */ /* 0x000fcc0000000000 */
[----:B------:R-:W-:Y:S01]  /*15ee0*/  HGMMA.64x96x16.F32 R88, gdesc[UR8], R88, gsb0 ;  /* 0x01600000085879f0 */ /* 0x000fe20008000858 */
[----:B------:R-:W-:Y:S01]  /*15ef0*/  UMOV UR4, UR56 ;  /* 0x0000003800047c82 */ /* 0x000fe20008000000 */
[----:B------:R-:W-:Y:S01]  /*15f00*/  UMOV UR5, UR57 ;  /* 0x0000003900057c82 */ /* 0x000fe20008000000 */
        /* <DEDUP_REMOVED lines=12> */
.L_x_1663:
[----:B------:R-:W-:Y:S01]  /*15fd0*/  SHF.L.U32 R4, R23, 0x1f, RZ ;  /* 0x0000001f17047819 */ /* 0x000fe200000006ff */
[----:B------:R-:W-:-:S04]  /*15fe0*/  IMAD R23, R22, 0x8, R2 ;  /* 0x0000000816177824 */ /* 0x000fc800078e0202 */
[----:B------:R0:W1:Y:S01]  /*15ff0*/  SYNCS.PHASECHK.TRANS64.TRYWAIT P2, [R23+URZ+0x2a850], R4 ;  /* 0x02a85004170075a7 */ /* 0x000062000804017f */
[----:B------:R-:W-:Y:S05]  /*16000*/  @!P0 BRA `(.L_x_1664) ;  /* 0x0000000000048947 */ /* 0x000fea0003800000 */
[----:B------:R-:W-:Y:S01]  /*16010*/  BPT.TRAP 0x1 ;  /* 0x000000040000795c */ /* 0x000fe20000300000 */
.L_x_1664:
[----:B------:R-:W-:Y:S04]  /*16020*/  BSSY B2, `(.L_x_1665) ;  /* 0x0000004000027945 */ /* 0x000fe80003800000 */
[----:B-1----:R-:W-:Y:S05]  /*16030*/  @P2 BRA `(.L_x_1666) ;  /* 0x0000000000082947 */ /* 0x002fea0003800000 */
[----:B------:R-:W1:Y:S02]  /*16040*/  SYNCS.PHASECHK.TRANS64.TRYWAIT P2, [R23+URZ+0x2a850], R4 ;  /* 0x02a85004170075a7 */ /* 0x000e64000804017f */
[----:B-1----:R-:W-:Y:S05]  /*16050*/  @!P2 BRA `(.L_x_1667) ;  /* 0x0000014c00f4a947 */ /* 0x002fea0003800000 */
.L_x_1666:
[----:B------:R-:W-:Y:S05]  /*16060*/  BSYNC B2 ;  /* 0x0000000000027941 */ /* 0x000fea0003800000 */
.L_x_1665:
[----:B01----:R-:W-:Y:S01]  /*16070*/  VIADD R4, R2, 0x400 ;  /* 0x0000040002047836 */ /* 0x003fe20000000000 */
[----:B------:R-:W-:Y:S01]  /*16080*/  WARPGROUP.ARRIVE ;  /* 0x00000000000079c5 */ /* 0x000fe20000000000 */
[----:B------:R-:W-:Y:S01]  /*16090*/  IMAD.MOV.U32 R13, RZ, RZ, 0x40000040 ;  /* 0x40000040ff0d7424 */ /* 0x000fe200078e00ff */
[----:B------:R-:W-:Y:S01]  /*160a0*/  MOV R15, 0x40000040 ;  /* 0x40000040000f7802 */ /* 0x000fe20000000f00 */
[----:B------:R-:W-:Y:S01]  /*160b0*/  IMAD.IADD R11, R181, 0x1, R178 ;  /* 0x00000001b50b7824 */ /* 0x000fe200078e02b2 */
[----:B------:R-:W-:Y:S01]  /*160c0*/  SHF.R.U32.HI R4, RZ, 0x4, R4 ;  /* 0x00000004ff047819 */ /* 0x000fe20000011604 */
[----:B------:R-:W-:Y:S01]  /*160d0*/  ULDC UR5, c[0x0][0x9dc] ;  /* 0x0002770000057ab9 */ /* 0x000fe20000000800 */
[----:B------:R-:W-:Y:S01]  /*160e0*/  R2UR UR7, R13 ;  /* 0x000000000d0772ca */ /* 0x000fe200000e0000 */
[----:B------:R-:W-:Y:S01]  /*160f0*/  IMAD.MOV.U32 R13, RZ, RZ, 0x40000040 ;  /* 0x40000040ff0d7424 */ /* 0x000fe200078e00ff */
[----:B------:R-:W-:Y:S01]  /*16100*/  LOP3.LUT R4, R4, 0x3fff, RZ, 0xc0, !PT ;  /* 0x00003fff04047812 */ /* 0x000fe200078ec0ff */
[----:B------:R-:W-:Y:S01]  /*16110*/  @!P1 VIADD R7, R7, 0x2a840 ;  /* 0x0002a84007079836 */ /* 0x000fe20000000000 */
[----:B------:R-:W-:Y:S01]  /*16120*/  ISETP.NE.AND P3, PT, R209, 0x1, PT ;  /* 0x00000001d100780c */ /* 0x000fe20003f65270 */
[----:B------:R-:W-:Y:S01]  /*16130*/  ULDC UR4, c[0x0][0x9e0] ;  /* 0x0002780000047ab9 */ /* 0x000fe20000000800 */
[----:B------:R-:W-:-:S02]  /*16140*/  LOP3.LUT R4, R4, 0x3000000, RZ, 0xfc, !PT ;  /* 0x0300000004047812 */ /* 0x000fc400078efcff */
[----:B------:R-:W-:Y:S02]  /*16150*/  LOP3.LUT P2, RZ, R17, 0x100000, RZ, 0xc0, !PT ;  /* 0x0010000011ff7812 */ /* 0x000fe4000784c0ff */
[----:B------:R-:W-:Y:S01]  /*16160*/  @!P1 PRMT R7, RZ, 0x654, R7 ;  /* 0x00000654ff079816 */ /* 0x000fe20000000007 */
[----:B------:R-:W-:-:S04]  /*16170*/  IMAD R12, R22, 0x600, R4 ;  /* 0x00000600160c7824 */ /* 0x000fc800078e0204 */
[C---:B------:R-:W-:Y:S01]  /*16180*/  VIADD R14, R12.reuse, 0x80 ;  /* 0x000000800c0e7836 */ /* 0x040fe20000000000 */
[----:B------:R-:W-:Y:S01]  /*16190*/  R2UR UR6, R12 ;  /* 0x000000000c0672ca */ /* 0x000fe200000e0000 */
[----:B------:R-:W0:Y:S08]  /*161a0*/  @P3 LDC R4, c[0x0][0x44c] ;  /* 0x00011300ff043b82 */ /* 0x000e300000000800 */
[----:B------:R-:W1:Y:S04]  /*161b0*/  @P3 LDC R9, c[0x0][0x450] ;  /* 0x00011400ff093b82 */ /* 0x000e680000000800 */
[----:B------:R-:W-:Y:S01]  /*161c0*/  HGMMA.64x128x16.F32 R24, R156, gdesc[UR4].tnspB, R24, gsb0 ;  /* 0x41e000049c187df0 */ /* 0x000fe20008000818 */
[----:B------:R-:W-:Y:S01]  /*161d0*/  R2UR UR6, R14 ;  /* 0x000000000e0672ca */ /* 0x000fe200000e0000 */
[----:B------:R-:W-:Y:S01]  /*161e0*/  VIADD R14, R12, 0x100 ;  /* 0x000001000c0e7836 */ /* 0x000fe20000000000 */
[----:B------:R-:W-:Y:S01]  /*161f0*/  R2UR UR7, R15 ;  /* 0x000000000f0772ca */ /* 0x000fe200000e0000 */
[----:B------:R-:W-:-:S02]  /*16200*/  IMAD.MOV.U32 R15, RZ, RZ, 0x40000040 ;  /* 0x40000040ff0f7424 */ /* 0x000fc400078e00ff */
[----:B0-----:R-:W-:-:S05]  /*16210*/  @P3 IMAD.HI.U32 R4, R11, R4, RZ ;  /* 0x000000040b043227 */ /* 0x001fca00078e00ff */
[----:B-1----:R-:W-:Y:S02]  /*16220*/  @P3 SHF.R.U32.HI R11, RZ, R9, R4 ;  /* 0x00000009ff0b3219 */ /* 0x002fe40000011604 */
[----:B------:R-:W-:Y:S01]  /*16230*/  MOV R9, UR5 ;  /* 0x0000000500097c02 */ /* 0x000fe20008000f00 */
        /* <DEDUP_REMOVED lines=18> */
[----:B------:R-:W-:Y:S02]  /*16360*/  R2UR UR6, R14 ;  /* 0x000000000e0672ca */ /* 0x000fe400000e0000 */
[----:B------:R-:W-:Y:S02]  /*16370*/  R2UR UR7, R15 ;  /* 0x000000000f0772ca */ /* 0x000fe400000e0000 */
[----:B------:R-:W-:Y:S01]  /*16380*/  LOP3.LUT R15, RZ, R9, RZ, 0x33, !PT ;  /* 0x00000009ff0f7212 */ /* 0x000fe200078e33ff */
[----:B------:R-:W-:Y:S02]  /*16390*/  WARPGROUP.DEPBAR.LE gsb0, 0x0 ;  /* 0x00008000000079c5 */ /* 0x000fe40000010000 */
[----:B------:R-:W-:-:S08]  /*163a0*/  WARPGROUP.ARRIVE ;  /* 0x00000000000079c5 */ /* 0x000fd00000000000 */
[----:B------:R-:W-:Y:S01]  /*163b0*/  HGMMA.64x128x16.F32 R24, R140, gdesc[UR4].tnspB, R24, gsb0 ;  /* 0x41e000048c187df0 */ /* 0x000fe20008000818 */
[----:B------:R-:W-:Y:S02]  /*163c0*/  R2UR UR6, R12 ;  /* 0x000000000c0672ca */ /* 0x000fe400000e0000 */
[----:B------:R-:W-:Y:S01]  /*163d0*/  R2UR UR7, R13 ;  /* 0x000000000d0772ca */ /* 0x000fe200000e0000 */
[----:B------:R-:W-:Y:S02]  /*163e0*/  WARPGROUP.DEPBAR.LE gsb0, 0x0 ;  /* 0x00008000000079c5 */ /* 0x000fe40000010000 */
[----:B------:R-:W-:-:S10]  /*163f0*/  WARPGROUP.ARRIVE ;  /* 0x00000000000079c5 */ /* 0x000fd40000000000 */
[----:B------:R-:W-:Y:S03]  /*16400*/  HGMMA.64x128x16.F32 R24, R136, gdesc[UR4].tnspB, R24, gsb0 ;  /* 0x41e0000488187df0 */ /* 0x000fe60008000818 */
[----:B------:R-:W-:Y:S02]  /*16410*/  WARPGROUP.DEPBAR.LE gsb0, 0x0 ;  /* 0x00008000000079c5 */ /* 0x000fe40000010000 */
[----:B------:R-:W0:Y:S01]  /*16420*/  SHFL.IDX PT, R137, R11, RZ, 0x1c1f ;  /* 0x001c1fff0b897589 */ /* 0x000e2200000e0000 */
[----:B------:R-:W-:Y:S01]  /*16430*/  IMAD R136, R10, -0x60, RZ ;  /* 0xffffffa00a887824 */ /* 0x000fe200078e02ff */
[----:B------:R1:W-:Y:S04]  /*16440*/  @!P1 SYNCS.ARRIVE.TRANS64.RED.A1T0 RZ, [R7+URZ], RZ ;  /* 0x000000ff07ff99a7 */ /* 0x0003e8000810043f */
[----:B------:R-:W-:-:S04]  /*16450*/  IADD3 R4, -R174, 0x1, R136 ;  /* 0x00000001ae047810 */ /* 0x000fc80007ffe188 */
[----:B------:R-:W-:-:S05]  /*16460*/  IADD3 R4, -R163, R4, R164 ;  /* 0x00000004a3047210 */ /* 0x000fca0007ffe1a4 */
[----:B------:R-:W-:Y:S02]  /*16470*/  VIADD R22, R4, UR4 ;  /* 0x0000000404167c36 */ /* 0x000fe40008000000 */
[----:B------:R-:W-:Y:S02]  /*16480*/  IMAD.IADD R15, R15, 0x1, R4 ;  /* 0x000000010f0f7824 */ /* 0x000fe400078e0204 */
[----:B------:R-:W-:Y:S02]  /*16490*/  IMAD.IADD R4, R136, 0x1, -R174 ;  /* 0x0000000188047824 */ /* 0x000fe400078e0aae */
[--C-:B0-----:R-:W-:Y:S02]  /*164a0*/  IMAD.IADD R14, R22, 0x1, R137.reuse ;  /* 0x00000001160e7824 */ /* 0x101fe400078e0289 */
[----:B-1----:R-:W-:Y:S01]  /*164b0*/  IMAD.IADD R7, R15, 0x1, R137 ;  /* 0x000000010f077824 */ /* 0x002fe200078e0289 */
[----:B------:R-:W-:Y:S06]  /*164c0*/  @!P2 BRA `(.L_x_1668) ;  /* 0x000000000054a947 */ /* 0x000fec0003800000 */
        /* <DEDUP_REMOVED lines=12> */
.L_x_1670:
[----:B------:R-:W-:-:S05]  /*16590*/  IMAD.U32 R138, RZ, RZ, UR59 ;  /* 0x0000003bff8a7e24 */ /* 0x000fca000f8e00ff */
[----:B------:R-:W-:-:S13]  /*165a0*/  ISETP.NE.AND P2, PT, R138, 0x1, PT ;  /* 0x000000018a00780c */ /* 0x000fda0003f45270 */
[----:B------:R-:W0:Y:S02]  /*165b0*/  @P2 LDC.64 R12, c[0x0][0x9e8] ;  /* 0x00027a00ff0c2b82 */ /* 0x000e240000000a00 */
[----:B0-----:R-:W-:-:S05]  /*165c0*/  @P2 IMAD.HI.U32 R12, R137, R12, RZ ;  /* 0x0000000c890c2227 */ /* 0x001fca00078e00ff */
[----:B------:R-:W-:-:S07]  /*165d0*/  @P2 SHF.R.U32.HI R137, RZ, R13, R12 ;  /* 0x0000000dff892219 */ /* 0x000fce000001160c */
.L_x_1671:
[----:B------:R-:W-:Y:S05]  /*165e0*/  BSYNC B2 ;  /* 0x0000000000027941 */ /* 0x000fea0003800000 */
.L_x_1669:
[----:B------:R-:W-:-:S05]  /*165f0*/  IMAD R137, R137, R138, R4 ;  /* 0x0000008a89897224 */ /* 0x000fca00078e0204 */
[----:B------:R-:W-:Y:S02]  /*16600*/  VIADDMNMX R14, R137, R138, R14, PT ;  /* 0x0000008a890e7246 */ /* 0x000fe4000380010e */
[----:B------:R-:W-:-:S07]  /*16610*/  VIMNMX R7, R7, R137, !PT ;  /* 0x0000008907077248 */ /* 0x000fce0007fe0100 */
.L_x_1668:
[C---:B------:R-:W-:Y:S02]  /*16620*/  ISETP.GE.AND P2, PT, R136.reuse, 0x2, PT ;  /* 0x000000028800780c */ /* 0x040fe40003f46270 */
[----:B------:R-:W-:Y:S02]  /*16630*/  ISETP.GE.AND P5, PT, R136, 0xa, PT ;  /* 0x0000000a8800780c */ /* 0x000fe40003fa6270 */
[----:B------:R-:W-:Y:S02]  /*16640*/  ISETP.GT.AND P3, PT, R7, 0x1, !P2 ;  /* 0x000000010700780c */ /* 0x000fe40005764270 */
[----:B------:R-:W-:Y:S02]  /*16650*/  LOP3.LUT R17, R17, 0xfffffffb, RZ, 0xc0, !PT ;  /* 0xfffffffb11117812 */ /* 0x000fe400078ec0ff */
[----:B------:R-:W-:Y:S02]  /*16660*/  ISETP.LT.OR P4, PT, R14, 0x2, P3 ;  /* 0x000000020e00780c */ /* 0x000fe40001f81670 */
[----:B------:R-:W-:-:S02]  /*16670*/  ISETP.GE.AND P3, PT, R136, 0x9, PT ;  /* 0x000000098800780c */ /* 0x000fc40003f66270 */
[----:B------:R-:W-:Y:S02]  /*16680*/  FSEL R89, R89, -INF , !P4 ;  /* 0xff80000059597808 */ /* 0x000fe40006000000 */
[----:B------:R-:W-:Y:S02]  /*16690*/  ISETP.GT.AND P4, PT, R7, 0x8, !P3 ;  /* 0x000000080700780c */ /* 0x000fe40005f84270 */
[----:B------:R-:W-:Y:S02]  /*166a0*/  @P5 LOP3.LUT R17, R17, 0x4, RZ, 0xfc, !PT ;  /* 0x0000000411115812 */ /* 0x000fe400078efcff */
[----:B------:R-:W-:Y:S02]  /*166b0*/  ISETP.LT.OR P4, PT, R14, 0x9, P4 ;  /* 0x000000090e00780c */ /* 0x000fe40002781670 */
[----:B------:R-:W-:Y:S02]  /*166c0*/  LOP3.LUT R17, R17, 0xfffffff7, RZ, 0xc0, !PT ;  /* 0xfffffff711117812 */ /* 0x000fe400078ec0ff */
[----:B------:R-:W-:-:S02]  /*166d0*/  FSEL R92, R92, -INF , !P4 ;  /* 0xff8000005c5c7808 */ /* 0x000fc40006000000 */
[----:B------:R-:W-:Y:S02]  /*166e0*/  ISETP.GT.AND P4, PT, R7, 0x9, !P5 ;  /* 0x000000090700780c */ /* 0x000fe40006f84270 */
[----:B------:R-:W-:Y:S02]  /*166f0*/  ISETP.GE.AND P5, PT, R136, 0x11, PT ;  /* 0x000000118800780c */ /* 0x000fe40003fa6270 */
[----:B------:R-:W-:-:S04]  /*16700*/  ISETP.LT.OR P4, PT, R14, 0xa, P4 ;  /* 0x0000000a0e00780c */ /* 0x000fc80002781670 */
[----:B------:R-:W-:Y:S02]  /*16710*/  FSEL R93, R93, -INF , !P4 ;  /* 0xff8000005d5d7808 */ /* 0x000fe40006000000 */
[----:B------:R-:W-:-:S04]  /*16720*/  ISETP.GT.AND P4, PT, R7, 0x10, !P5 ;  /* 0x000000100700780c */ /* 0x000fc80006f84270 */
[----:B------:R-:W-:Y:S02]  /*16730*/  ISETP.LT.OR P4, PT, R14, 0x11, P4 ;  /* 0x000000110e00780c */ /* 0x000fe40002781670 */
[----:B------:R-:W-:Y:S02]  /*16740*/  @P5 LOP3.LUT R17, R17, 0x8, RZ, 0xfc, !PT ;  /* 0x0000000811115812 */ /* 0x000fe400078efcff */
[----:B------:R-:W-:Y:S02]  /*16750*/  ISETP.GE.AND P5, PT, R136, 0x12, PT ;  /* 0x000000128800780c */ /* 0x000fe40003fa6270 */
[----:B------:R-:W-:Y:S02]  /*16760*/  LOP3.LUT R17, R17, 0xfff7ffff, RZ, 0xc0, !PT ;  /* 0xfff7ffff11117812 */ /* 0x000fe400078ec0ff */
[----:B------:R-:W-:Y:S02]  /*16770*/  FSEL R96, R96, -INF , !P4 ;  /* 0xff80000060607808 */ /* 0x000fe40006000000 */
[----:B------:R-:W-:-:S04]  /*16780*/  ISETP.GT.AND P4, PT, R7, 0x11, !P5 ;  /* 0x000000110700780c */ /* 0x000fc80006f84270 */
[----:B------:R-:W-:-:S03]  /*16790*/  ISETP.LT.OR P4, PT, R14, 0x12, P4 ;  /* 0x000000120e00780c */ /* 0x000fc60002781670 */
        /* <DEDUP_REMOVED lines=80> */
[----:B------:R-:W-:Y:S02]  /*16ca0*/  FSEL R124, R124, -INF , !P4 ;  /* 0xff8000007c7c7808 */ /* 0x000fe40006000000 */
[----:B------:R-:W-:Y:S02]  /*16cb0*/  LOP3.LUT R17, R17, 0xffffffdf, RZ, 0xc0, !PT ;  /* 0xffffffdf11117812 */ /* 0x000fe400078ec0ff */
[----:B------:R-:W-:-:S04]  /*16cc0*/  ISETP.GT.AND P4, PT, R7, 0x49, !P5 ;  /* 0x000000490700780c */ /* 0x000fc80006f84270 */
[----:B------:R-:W-:-:S03]  /*16cd0*/  ISETP.LT.OR P4, PT, R14, 0x4a, P4 ;  /* 0x0000004a0e00780c */ /* 0x000fc60002781670 */
[----:B------:R-:W-:Y:S02]  /*16ce0*/  @P5 LOP3.LUT R17, R17, 0x20, RZ, 0xfc, !PT ;  /* 0x0000002011115812 */ /* 0x000fe400078efcff */
[----:B------:R-:W-:Y:S02]  /*16cf0*/  ISETP.GE.AND P5, PT, R136, 0x51, PT ;  /* 0x000000518800780c */ /* 0x000fe40003fa6270 */
[----:B------:R-:W-:Y:S02]  /*16d00*/  FSEL R125, R125, -INF , !P4 ;  /* 0xff8000007d7d7808 */ /* 0x000fe40006000000 */
[----:B------:R-:W-:Y:S02]  /*16d10*/  ISETP.GT.AND P4, PT, R7, 0x50, !P5 ;  /* 0x000000500700780c */ /* 0x000fe40006f84270 */
[----:B------:R-:W-:Y:S02]  /*16d20*/  LOP3.LUT R17, R17, 0xffffffef, RZ, 0xc0, !PT ;  /* 0xffffffef11117812 */ /* 0x000fe400078ec0ff */
[----:B------:R-:W-:-:S04]  /*16d30*/  ISETP.LT.OR P4, PT, R14, 0x51, P4 ;  /* 0x000000510e00780c */ /* 0x000fc80002781670 */
[----:B------:R-:W-:Y:S02]  /*16d40*/  FSEL R128, R128, -INF , !P4 ;  /* 0xff80000080807808 */ /* 0x000fe40006000000 */
[----:B------:R-:W-:Y:S02]  /*16d50*/  ISETP.GE.AND P4, PT, R136, 0x52, PT ;  /* 0x000000528800780c */ /* 0x000fe40003f86270 */
[----:B------:R-:W-:Y:S02]  /*16d60*/  @P5 LOP3.LUT R17, R17, 0x10, RZ, 0xfc, !PT ;  /* 0x0000001011115812 */ /* 0x000fe400078efcff */
[----:B------:R-:W-:Y:S02]  /*16d70*/  ISETP.GT.AND P5, PT, R7, 0x51, !P4 ;  /* 0x000000510700780c */ /* 0x000fe400067a4270 */
[----:B------:R-:W-:Y:S02]  /*16d80*/  LOP3.LUT R17, R17, 0xfffffffd, RZ, 0xc0, !PT ;  /* 0xfffffffd11117812 */ /* 0x000fe400078ec0ff */
[----:B------:R-:W-:-:S04]  /*16d90*/  ISETP.LT.OR P5, PT, R14, 0x52, P5 ;  /* 0x000000520e00780c */ /* 0x000fc80002fa1670 */
[----:B------:R-:W-:Y:S02]  /*16da0*/  FSEL R129, R129, -INF , !P5 ;  /* 0xff80000081817808 */ /* 0x000fe40006800000 */
[----:B------:R-:W-:-:S04]  /*16db0*/  ISETP.GE.AND P5, PT, R136, 0x59, PT ;  /* 0x000000598800780c */ /* 0x000fc80003fa6270 */
[----:B------:R-:W-:-:S04]  /*16dc0*/  ISETP.GT.AND P6, PT, R7, 0x58, !P5 ;  /* 0x000000580700780c */ /* 0x000fc80006fc4270 */
[----:B------:R-:W-:-:S04]  /*16dd0*/  ISETP.LT.OR P6, PT, R14, 0x59, P6 ;  /* 0x000000590e00780c */ /* 0x000fc800037c1670 */
[----:B------:R-:W-:Y:S02]  /*16de0*/  FSEL R132, R132, -INF , !P6 ;  /* 0xff80000084847808 */ /* 0x000fe40007000000 */
[----:B------:R-:W-:-:S13]  /*16df0*/  ISETP.GE.AND P6, PT, R136, 0x1, PT ;  /* 0x000000018800780c */ /* 0x000fda0003fc6270 */
[----:B------:R-:W-:Y:S02]  /*16e00*/  @P6 LOP3.LUT R17, R17, 0x2, RZ, 0xfc, !PT ;  /* 0x0000000211116812 */ /* 0x000fe400078efcff */
[----:B------:R-:W-:Y:S02]  /*16e10*/  ISETP.GT.AND P6, PT, R7, RZ, !P6 ;  /* 0x000000ff0700720c */ /* 0x000fe400077c4270 */
[----:B------:R-:W-:Y:S02]  /*16e20*/  LOP3.LUT R17, R17, 0xfffffffe, RZ, 0xc0, !PT ;  /* 0xfffffffe11117812 */ /* 0x000fe400078ec0ff */
[----:B------:R-:W-:-:S04]  /*16e30*/  ISETP.LT.OR P6, PT, R14, 0x1, P6 ;  /* 0x000000010e00780c */ /* 0x000fc800037c1670 */
[----:B------:R-:W-:Y:S02]  /*16e40*/  FSEL R88, R88, -INF , !P6 ;  /* 0xff80000058587808 */ /* 0x000fe40007000000 */
[----:B------:R-:W-:-:S13]  /*16e50*/  ISETP.GE.AND P6, PT, R136, 0x5a, PT ;  /* 0x0000005a8800780c */ /* 0x000fda0003fc6270 */
[----:B------:R-:W-:Y:S02]  /*16e60*/  @P6 LOP3.LUT R17, R17, 0x1, RZ, 0xfc, !PT ;  /* 0x0000000111116812 */ /* 0x000fe400078efcff */
[----:B------:R-:W-:Y:S02]  /*16e70*/  ISETP.GT.AND P6, PT, R7, 0x59, !P6 ;  /* 0x000000590700780c */ /* 0x000fe400077c4270 */
[----:B------:R-:W0:Y:S02]  /*16e80*/  SHFL.IDX PT, R7, R11, 0x1, 0x1c1f ;  /* 0x003c1f000b077f89 */ /* 0x000e2400000e0000 */
[----:B------:R-:W-:-:S04]  /*16e90*/  ISETP.LT.OR P6, PT, R14, 0x5a, P6 ;  /* 0x0000005a0e00780c */ /* 0x000fc800037c1670 */
[----:B------:R-:W-:Y:S02]  /*16ea0*/  FSEL R133, R133, -INF , !P6 ;  /* 0xff80000085857808 */ /* 0x000fe40007000000 */
[----:B------:R-:W-:Y:S01]  /*16eb0*/  LOP3.LUT P6, RZ, R17, 0x100000, RZ, 0xc0, !PT ;  /* 0x0010000011ff7812 */ /* 0x000fe200078cc0ff */
[--C-:B0-----:R-:W-:Y:S02]  /*16ec0*/  IMAD.IADD R22, R22, 0x1, R7.reuse ;  /* 0x0000000116167824 */ /* 0x101fe400078e0207 */
[----:B------:R-:W-:-:S10]  /*16ed0*/  IMAD.IADD R15, R15, 0x1, R7 ;  /* 0x000000010f0f7824 */ /* 0x000fd400078e0207 */
[----:B------:R-:W-:Y:S05]  /*16ee0*/  @!P6 BRA `(.L_x_1672) ;  /* 0x000000000054e947 */ /* 0x000fea0003800000 */
        /* <DEDUP_REMOVED lines=12> */
.L_x_1674:
[----:B------:R-:W-:-:S04]  /*16fb0*/  MOV R11, UR59 ;  /* 0x0000003b000b7c02 */ /* 0x000fc80008000f00 */
[----:B------:R-:W-:-:S13]  /*16fc0*/  ISETP.NE.AND P6, PT, R11, 0x1, PT ;  /* 0x000000010b00780c */ /* 0x000fda0003fc5270 */
[----:B------:R-:W0:Y:S02]  /*16fd0*/  @P6 LDC.64 R12, c[0x0][0x9e8] ;  /* 0x00027a00ff0c6b82 */ /* 0x000e240000000a00 */
[----:B0-----:R-:W-:-:S05]  /*16fe0*/  @P6 IMAD.HI.U32 R12, R7, R12, RZ ;  /* 0x0000000c070c6227 */ /* 0x001fca00078e00ff */
[----:B------:R-:W-:-:S07]  /*16ff0*/  @P6 SHF.R.U32.HI R7, RZ, R13, R12 ;  /* 0x0000000dff076219 */ /* 0x000fce000001160c */
.L_x_1675:
[----:B------:R-:W-:Y:S05]  /*17000*/  BSYNC B2 ;  /* 0x0000000000027941 */ /* 0x000fea0003800000 */
.L_x_1673:
[----:B------:R-:W-:-:S05]  /*17010*/  IMAD R4, R7, R11, R4 ;  /* 0x0000000b07047224 */ /* 0x000fca00078e0204 */
[----:B------:R-:W-:Y:S02]  /*17020*/  VIADDMNMX R22, R4, R11, R22, PT ;  /* 0x0000000b04167246 */ /* 0x000fe40003800116 */
[----:B------:R-:W-:-:S07]  /*17030*/  VIMNMX R15, R15, R4, !PT ;  /* 0x000000040f0f7248 */ /* 0x000fce0007fe0100 */
.L_x_1672:
[C---:B------:R-:W-:Y:S01]  /*17040*/  ISETP.GT.AND P2, PT, R15.reuse, 0x1, !P2 ;  /* 0x000000010f00780c */ /* 0x040fe20005744270 */
[----:B------:R-:W-:Y:S01]  /*17050*/  ULDC UR4, c[0x0][0x988] ;  /* 0x0002620000047ab9 */ /* 0x000fe20000000800 */
[----:B------:R-:W-:Y:S01]  /*17060*/  ISETP.GT.AND P3, PT, R15, 0x8, !P3 ;  /* 0x000000080f00780c */ /* 0x000fe20005f64270 */
[----:B------:R-:W-:Y:S01]  /*17070*/  @!P1 VIADD R23, R23, 0x2a860 ;  /* 0x0002a86017179836 */ /* 0x000fe20000000000 */
[C---:B------:R-:W-:Y:S02]  /*17080*/  ISETP.LT.OR P2, PT, R22.reuse, 0x2, P2 ;  /* 0x000000021600780c */ /* 0x040fe40001741670 */
[----:B------:R-:W-:Y:S02]  /*17090*/  ISETP.LT.OR P3, PT, R22, 0x9, P3 ;  /* 0x000000091600780c */ /* 0x000fe40001f61670 */
[----:B------:R-:W-:Y:S02]  /*170a0*/  FSEL R91, R91, -INF , !P2 ;  /* 0xff8000005b5b7808 */ /* 0x000fe40005000000 */
[----:B------:R-:W-:-:S02]  /*170b0*/  LOP3.LUT P2, RZ, R17, 0x4, RZ, 0xc0, !PT ;  /* 0x0000000411ff7812 */ /* 0x000fc4000784c0ff */
[----:B------:R-:W-:Y:S02]  /*170c0*/  FSEL R94, R94, -INF , !P3 ;  /* 0xff8000005e5e7808 */ /* 0x000fe40005800000 */
[----:B------:R-:W-:Y:S02]  /*170d0*/  ISETP.GT.AND P2, PT, R15, 0x9, !P2 ;  /* 0x000000090f00780c */ /* 0x000fe40005744270 */
[C---:B------:R-:W-:Y:S02]  /*170e0*/  LOP3.LUT P3, RZ, R17.reuse, 0x10000, RZ, 0xc0, !PT ;  /* 0x0001000011ff7812 */ /* 0x040fe4000786c0ff */
[----:B------:R-:W-:Y:S02]  /*170f0*/  ISETP.LT.OR P2, PT, R22, 0xa, P2 ;  /* 0x0000000a1600780c */ /* 0x000fe40001741670 */
[----:B------:R-:W-:Y:S02]  /*17100*/  LOP3.LUT P6, RZ, R17, 0x8000, RZ, 0xc0, !PT ;  /* 0x0000800011ff7812 */ /* 0x000fe400078cc0ff */
[----:B------:R-:W-:-:S02]  /*17110*/  FSEL R95, R95, -INF , !P2 ;  /* 0xff8000005f5f7808 */ /* 0x000fc40005000000 */
[----:B------:R-:W-:Y:S02]  /*17120*/  LOP3.LUT P2, RZ, R17, 0x8, RZ, 0xc0, !PT ;  /* 0x0000000811ff7812 */ /* 0x000fe4000784c0ff */
[----:B------:R-:W-:Y:S02]  /*17130*/  FMNMX.FTZ R4, R88, R0, !PT ;  /* 0x0000000058047209 */ /* 0x000fe40007810000 */
[----:B------:R-:W-:Y:S02]  /*17140*/  ISETP.GT.AND P2, PT, R15, 0x10, !P2 ;  /* 0x000000100f00780c */ /* 0x000fe40005744270 */
[----:B------:R-:W-:Y:S02]  /*17150*/  FMNMX.FTZ R7, R89, R4, !PT ;  /* 0x0000000459077209 */ /* 0x000fe40007810000 */
[----:B------:R-:W-:Y:S02]  /*17160*/  ISETP.LT.OR P2, PT, R22, 0x11, P2 ;  /* 0x000000111600780c */ /* 0x000fe40001741670 */
[----:B------:R-:W-:-:S02]  /*17170*/  FMNMX.FTZ R4, R92, R7, !PT ;  /* 0x000000075c047209 */ /* 0x000fc40007810000 */
[----:B------:R-:W-:Y:S02]  /*17180*/  FSEL R98, R98, -INF , !P2 ;  /* 0xff80000062627808 */ /* 0x000fe40005000000 */
[----:B------:R-:W-:Y:S02]  /*17190*/  LOP3.LUT P2, RZ, R17, 0x80000, RZ, 0xc0, !PT ;  /* 0x0008000011ff7812 */ /* 0x000fe4000784c0ff */
[----:B------:R-:W-:Y:S02]  /*171a0*/  FMNMX.FTZ R7, R93, R4, !PT ;  /* 0x000000045d077209 */ /* 0x000fe40007810000 */
[----:B------:R-:W-:Y:S02]  /*171b0*/  ISETP.GT.AND P2, PT, R15, 0x11, !P2 ;  /* 0x000000110f00780c */ /* 0x000fe40005744270 */
[----:B------:R-:W-:Y:S02]  /*171c0*/  FMNMX.FTZ R4, R96, R7, !PT ;  /* 0x0000000760047209 */ /* 0x000fe40007810000 */
[----:B------:R-:W-:-:S02]  /*171d0*/  ISETP.LT.OR P2, PT, R22, 0x12, P2 ;  /* 0x000000121600780c */ /* 0x000fc40001741670 */
[----:B------:R-:W-:Y:S02]  /*171e0*/  FMNMX.FTZ R7, R97, R4, !PT ;  /* 0x0000000461077209 */ /* 0x000fe40007810000 */
[----:B------:R-:W-:Y:S02]  /*171f0*/  FSEL R99, R99, -INF , !P2 ;  /* 0xff80000063637808 */ /* 0x000fe40005000000 */
[----:B------:R-:W-:Y:S02]  /*17200*/  LOP3.LUT P2, RZ, R17, 0x40000, RZ, 0xc0, !PT ;  /* 0x0004000011ff7812 */ /* 0x000fe4000784c0ff */
[----:B------:R-:W-:Y:S02]  /*17210*/  FMNMX.FTZ R4, R100, R7, !PT ;  /* 0x0000000764047209 */ /* 0x000fe40007810000 */
[----:B------:R-:W-:Y:S02]  /*17220*/  ISETP.GT.AND P2, PT, R15, 0x18, !P2 ;  /* 0x000000180f00780c */ /* 0x000fe40005744270 */
[----:B------:R-:W-:-:S02]  /*17230*/  FMNMX.FTZ R7, R101, R4, !PT ;  /* 0x0000000465077209 */ /* 0x000fc40007810000 */
[----:B------:R-:W-:Y:S02]  /*17240*/  ISETP.LT.OR P2, PT, R22, 0x19, P2 ;  /* 0x000000191600780c */ /* 0x000fe40001741670 */
[----:B------:R-:W-:Y:S02]  /*17250*/  FMNMX.FTZ R4, R104, R7, !PT ;  /* 0x0000000768047209 */ /* 0x000fe40007810000 */
[----:B------:R-:W-:Y:S02]  /*17260*/  FSEL R102, R102, -INF , !P2 ;  /* 0xff80000066667808 */ /* 0x000fe40005000000 */
[----:B------:R-:W-:Y:S02]  /*17270*/  LOP3.LUT P2, RZ, R17, 0x20000, RZ, 0xc0, !PT ;  /* 0x0002000011ff7812 */ /* 0x000fe4000784c0ff */
        /* <DEDUP_REMOVED lines=28> */
[----:B------:R-:W-:Y:S02]  /*17440*/  LOP3.LUT P3, RZ, R17, 0x20, RZ, 0xc0, !PT ;  /* 0x0000002011ff7812 */ /* 0x000fe4000786c0ff */
[----:B------:R-:W-:Y:S02]  /*17450*/  FSEL R111, R111, -INF , !P2 ;  /* 0xff8000006f6f7808 */ /* 0x000fe40005000000 */
[----:B------:R-:W-:Y:S02]  /*17460*/  LOP3.LUT P2, RZ, R17, 0x1000, RZ, 0xc0, !PT ;  /* 0x0000100011ff7812 */ /* 0x000fe4000784c0ff */
[----:B------:R-:W-:-:S02]  /*17470*/  FMNMX.FTZ R7, R129, R4, !PT ;  /* 0x0000000481077209 */ /* 0x000fc40007810000 */
[----:B------:R-:W-:Y:S02]  /*17480*/  ISETP.GT.AND P2, PT, R15, 0x30, !P2 ;  /* 0x000000300f00780c */ /* 0x000fe40005744270 */
[----:B------:R-:W-:Y:S01]  /*17490*/  FMNMX.FTZ R4, R132, R7, !PT ;  /* 0x0000000784047209 */ /* 0x000fe20007810000 */
[----:B------:R-:W-:Y:S01]  /*174a0*/  IMAD.U32 R7, RZ, RZ, UR4 ;  /* 0x00000004ff077e24 */ /* 0x000fe2000f8e00ff */
[----:B------:R-:W-:Y:S02]  /*174b0*/  ISETP.LT.OR P2, PT, R22, 0x31, P2 ;  /* 0x000000311600780c */ /* 0x000fe40001741670 */
[----:B------:R-:W-:Y:S02]  /*174c0*/  FMNMX.FTZ R11, R133, R4, !PT ;  /* 0x00000004850b7209 */ /* 0x000fe40007810000 */
[----:B------:R-:W-:Y:S02]  /*174d0*/  FSEL R114, R114, -INF , !P2 ;  /* 0xff80000072727808 */ /* 0x000fe40005000000 */
[C---:B------:R-:W-:Y:S01]  /*174e0*/  LOP3.LUT P2, RZ, R17.reuse, 0x800, RZ, 0xc0, !PT ;  /* 0x0000080011ff7812 */ /* 0x040fe2000784c0ff */
[----:B------:R-:W0:Y:S01]  /*174f0*/  SHFL.BFLY PT, R4, R11, 0x2, 0x1f ;  /* 0x0c401f000b047f89 */ /* 0x000e2200000e0000 */
[----:B------:R-:W-:-:S02]  /*17500*/  LOP3.LUT P6, RZ, R17, 0x10, RZ, 0xc0, !PT ;  /* 0x0000001011ff7812 */ /* 0x000fc400078cc0ff */
[C---:B------:R-:W-:Y:S02]  /*17510*/  ISETP.GT.AND P2, PT, R15.reuse, 0x31, !P2 ;  /* 0x000000310f00780c */ /* 0x040fe40005744270 */
[----:B------:R-:W-:Y:S02]  /*17520*/  ISETP.GT.AND P4, PT, R15, 0x51, !P4 ;  /* 0x000000510f00780c */ /* 0x000fe40006784270 */
[C---:B------:R-:W-:Y:S02]  /*17530*/  ISETP.LT.OR P2, PT, R22.reuse, 0x32, P2 ;  /* 0x000000321600780c */ /* 0x040fe40001741670 */
[----:B------:R-:W-:Y:S02]  /*17540*/  ISETP.LT.OR P4, PT, R22, 0x52, P4 ;  /* 0x000000521600780c */ /* 0x000fe40002781670 */
[----:B------:R-:W-:Y:S02]  /*17550*/  FSEL R115, R115, -INF , !P2 ;  /* 0xff80000073737808 */ /* 0x000fe40005000000 */
[----:B------:R-:W-:-:S02]  /*17560*/  LOP3.LUT P2, RZ, R17, 0x400, RZ, 0xc0, !PT ;  /* 0x0000040011ff7812 */ /* 0x000fc4000784c0ff */
[C---:B------:R-:W-:Y:S02]  /*17570*/  ISETP.GT.AND P5, PT, R15.reuse, 0x58, !P5 ;  /* 0x000000580f00780c */ /* 0x040fe40006fa4270 */
[----:B------:R-:W-:Y:S02]  /*17580*/  ISETP.GT.AND P2, PT, R15, 0x38, !P2 ;  /* 0x000000380f00780c */ /* 0x000fe40005744270 */
[----:B------:R-:W-:Y:S02]  /*17590*/  FSEL R131, R131, -INF , !P4 ;  /* 0xff80000083837808 */ /* 0x000fe40006000000 */
[C---:B------:R-:W-:Y:S02]  /*175a0*/  ISETP.LT.OR P2, PT, R22.reuse, 0x39, P2 ;  /* 0x000000391600780c */ /* 0x040fe40001741670 */
[----:B------:R-:W-:Y:S02]  /*175b0*/  ISETP.LT.OR P5, PT, R22, 0x59, P5 ;  /* 0x000000591600780c */ /* 0x000fe40002fa1670 */
[----:B------:R-:W-:-:S02]  /*175c0*/  FSEL R118, R118, -INF , !P2 ;  /* 0xff80000076767808 */ /* 0x000fc40005000000 */
[----:B------:R-:W-:Y:S02]  /*175d0*/  LOP3.LUT P2, RZ, R17, 0x200, RZ, 0xc0, !PT ;  /* 0x0000020011ff7812 */ /* 0x000fe4000784c0ff */
[----:B0-----:R-:W-:Y:S02]  /*175e0*/  FMNMX.FTZ R13, R11, R4, !PT ;  /* 0x000000040b0d7209 */ /* 0x001fe40007810000 */
[----:B------:R-:W-:Y:S02]  /*175f0*/  ISETP.GT.AND P2, PT, R15, 0x39, !P2 ;  /* 0x000000390f00780c */ /* 0x000fe40005744270 */
[----:B------:R-:W-:Y:S01]  /*17600*/  FSEL R134, R134, -INF , !P5 ;  /* 0xff80000086867808 */ /* 0x000fe20006800000 */
[----:B------:R-:W0:Y:S01]  /*17610*/  SHFL.BFLY PT, R12, R13, 0x1, 0x1f ;  /* 0x0c201f000d0c7f89 */ /* 0x000e2200000e0000 */
[----:B------:R-:W-:-:S04]  /*17620*/  ISETP.LT.OR P2, PT, R22, 0x3a, P2 ;  /* 0x0000003a1600780c */ /* 0x000fc80001741670 */
[----:B------:R-:W-:Y:S02]  /*17630*/  FSEL R119, R119, -INF , !P2 ;  /* 0xff80000077777808 */ /* 0x000fe40005000000 */
[----:B------:R-:W-:-:S04]  /*17640*/  LOP3.LUT P2, RZ, R17, 0x100, RZ, 0xc0, !PT ;  /* 0x0000010011ff7812 */ /* 0x000fc8000784c0ff */
[----:B------:R-:W-:-:S04]  /*17650*/  ISETP.GT.AND P2, PT, R15, 0x40, !P2 ;  /* 0x000000400f00780c */ /* 0x000fc80005744270 */
[----:B------:R-:W-:-:S04]  /*17660*/  ISETP.LT.OR P2, PT, R22, 0x41, P2 ;  /* 0x000000411600780c */ /* 0x000fc80001741670 */
[----:B------:R-:W-:Y:S02]  /*17670*/  FSEL R122, R122, -INF , !P2 ;  /* 0xff8000007a7a7808 */ /* 0x000fe40005000000 */
[----:B------:R-:W-:Y:S02]  /*17680*/  LOP3.LUT P2, RZ, R17, 0x80, RZ, 0xc0, !PT ;  /* 0x0000008011ff7812 */ /* 0x000fe4000784c0ff */
[----:B0-----:R-:W-:Y:S02]  /*17690*/  FMNMX.FTZ R12, R13, R12, !PT ;  /* 0x0000000c0d0c7209 */ /* 0x001fe40007810000 */
[----:B------:R-:W-:-:S03]  /*176a0*/  ISETP.GT.AND P2, PT, R15, 0x41, !P2 ;  /* 0x000000410f00780c */ /* 0x000fc60005744270 */
[----:B------:R-:W-:Y:S01]  /*176b0*/  FMUL.FTZ R4, R12, R7 ;  /* 0x000000070c047220 */ /* 0x000fe20000410000 */
[----:B------:R-:W-:-:S04]  /*176c0*/  ISETP.LT.OR P2, PT, R22, 0x42, P2 ;  /* 0x000000421600780c */ /* 0x000fc80001741670 */
[----:B------:R-:W-:Y:S02]  /*176d0*/  FSEL R123, R123, -INF , !P2 ;  /* 0xff8000007b7b7808 */ /* 0x000fe40005000000 */
[----:B------:R-:W-:-:S04]  /*176e0*/  LOP3.LUT P2, RZ, R17, 0x40, RZ, 0xc0, !PT ;  /* 0x0000004011ff7812 */ /* 0x000fc8000784c0ff */
[----:B------:R-:W-:-:S04]  /*176f0*/  ISETP.GT.AND P2, PT, R15, 0x48, !P2 ;  /* 0x000000480f00780c */ /* 0x000fc80005744270 */
[----:B------:R-:W-:-:S04]  /*17700*/  ISETP.LT.OR P2, PT, R22, 0x49, P2 ;  /* 0x000000491600780c */ /* 0x000fc80001741670 */
[----:B------:R-:W-:Y:S02]  /*17710*/  FSEL R126, R126, -INF , !P2 ;  /* 0xff8000007e7e7808 */ /* 0x000fe40005000000 */
[----:B------:R-:W-:-:S04]  /*17720*/  ISETP.GT.AND P2, PT, R15, 0x49, !P3 ;  /* 0x000000490f00780c */ /* 0x000fc80005f44270 */
[----:B------:R-:W-:-:S04]  /*17730*/  ISETP.LT.OR P2, PT, R22, 0x4a, P2 ;  /* 0x0000004a1600780c */ /* 0x000fc80001741670 */
[----:B------:R-:W-:Y:S02]  /*17740*/  FSEL R127, R127, -INF , !P2 ;  /* 0xff8000007f7f7808 */ /* 0x000fe40005000000 */
[----:B------:R-:W-:Y:S02]  /*17750*/  ISETP.GT.AND P2, PT, R15, 0x50, !P6 ;  /* 0x000000500f00780c */ /* 0x000fe40007744270 */
[----:B------:R-:W-:Y:S02]  /*17760*/  LOP3.LUT P6, RZ, R17, 0x2, RZ, 0xc0, !PT ;  /* 0x0000000211ff7812 */ /* 0x000fe400078cc0ff */
[----:B------:R-:W-:-:S04]  /*17770*/  ISETP.LT.OR P2, PT, R22, 0x51, P2 ;  /* 0x000000511600780c */ /* 0x000fc80001741670 */
[----:B------:R-:W-:Y:S02]  /*17780*/  FSEL R130, R130, -INF , !P2 ;  /* 0xff80000082827808 */ /* 0x000fe40005000000 */
[----:B------:R-:W-:Y:S02]  /*17790*/  ISETP.GT.AND P2, PT, R15, RZ, !P6 ;  /* 0x000000ff0f00720c */ /* 0x000fe40007744270 */
[----:B------:R-:W-:Y:S02]  /*177a0*/  LOP3.LUT P6, RZ, R17, 0x1, RZ, 0xc0, !PT ;  /* 0x0000000111ff7812 */ /* 0x000fe400078cc0ff */
[----:B------:R-:W-:Y:S02]  /*177b0*/  ISETP.LT.OR P2, PT, R22, 0x1, P2 ;  /* 0x000000011600780c */ /* 0x000fe40001741670 */
[----:B------:R-:W-:Y:S02]  /*177c0*/  ISETP.GT.AND P3, PT, R15, 0x59, !P6 ;  /* 0x000000590f00780c */ /* 0x000fe40007764270 */
[----:B------:R-:W-:-:S02]  /*177d0*/  FSEL R90, R90, -INF , !P2 ;  /* 0xff8000005a5a7808 */ /* 0x000fc40005000000 */
[----:B------:R-:W-:Y:S02]  /*177e0*/  ISETP.LT.OR P3, PT, R22, 0x5a, P3 ;  /* 0x0000005a1600780c */ /* 0x000fe40001f61670 */
[----:B------:R-:W-:Y:S02]  /*177f0*/  FMNMX.FTZ R14, R90, R3, !PT ;  /* 0x000000035a0e7209 */ /* 0x000fe40007810000 */
[----:B------:R-:W-:Y:S02]  /*17800*/  FSEL R135, R135, -INF , !P3 ;  /* 0xff80000087877808 */ /* 0x000fe40005800000 */
[----:B------:R-:W-:Y:S02]  /*17810*/  FMNMX.FTZ R11, R91, R14, !PT ;  /* 0x0000000e5b0b7209 */ /* 0x000fe40007810000 */
[----:B------:R-:W-:Y:S02]  /*17820*/  FSETP.NEU.FTZ.AND P2, PT, R12, -INF , PT ;  /* 0xff8000000c00780b */ /* 0x000fe40003f5d000 */
[----:B------:R-:W-:-:S02]  /*17830*/  FMNMX.FTZ R14, R94, R11, !PT ;  /* 0x0000000b5e0e7209 */ /* 0x000fc40007810000 */
[----:B------:R-:W-:Y:S02]  /*17840*/  FSEL R4, R4, RZ, P2 ;  /* 0x000000ff04047208 */ /* 0x000fe40001000000 */
[----:B------:R-:W-:-:S03]  /*17850*/  FMNMX.FTZ R11, R95, R14, !PT ;  /* 0x0000000e5f0b7209 */ /* 0x000fc60007810000 */
[--C-:B------:R-:W-:Y:S01]  /*17860*/  FFMA.FTZ R156, R88, R7, -R4.reuse ;  /* 0x00000007589c7223 */ /* 0x100fe20000010804 */
[----:B------:R-:W-:Y:S01]  /*17870*/  FMNMX.FTZ R14, R98, R11, !PT ;  /* 0x0000000b620e7209 */ /* 0x000fe20007810000 */
[-CC-:B------:R-:W-:Y:S01]  /*17880*/  FFMA.FTZ R88, R93, R7.reuse, -R4.reuse ;  /* 0x000000075d587223 */ /* 0x180fe20000010804 */
[-CC-:B------:R-:W-:Y:S01]  /*17890*/  FFMA.FTZ R93, R105, R7.reuse, -R4.reuse ;  /* 0x00000007695d7223 */ /* 0x180fe20000010804 */
[----:B------:R-:W-:Y:S01]  /*178a0*/  FSEL R105, R12, RZ, P2 ;  /* 0x000000ff0c697208 */ /* 0x000fe20001000000 */
        /* <DEDUP_REMOVED lines=27> */
[----:B------:R-:W-:Y:S01]  /*17a60*/  FFMA.FTZ R133, R133, R7, -R4 ;  /* 0x0000000785857223 */ /* 0x000fe20000010804 */
[----:B------:R-:W-:Y:S01]  /*17a70*/  FADD.FTZ R4, -R105, R0 ;  /* 0x0000000069047221 */ /* 0x000fe20000010100 */
[----:B------:R-:W-:Y:S01]  /*17a80*/  FMNMX.FTZ R14, R114, R11, !PT ;  /* 0x0000000b720e7209 */ /* 0x000fe20007810000 */
[----:B------:R-:W-:Y:S02]  /*17a90*/  MUFU.EX2 R156, R156 ;  /* 0x0000009c009c7308 */ /* 0x000fe40000000800 */
[----:B------:R-:W-:Y:S01]  /*17aa0*/  FMUL.FTZ R4, R4, R7 ;  /* 0x0000000704047220 */ /* 0x000fe20000410000 */
        /* <DEDUP_REMOVED lines=27> */
[----:B------:R-:W-:-:S03]  /*17c60*/  FSETP.NEU.FTZ.AND P2, PT, R14, -INF , PT ;  /* 0xff8000000e00780b */ /* 0x000fc60003f5d000 */
[----:B------:R0:W1:Y:S01]  /*17c70*/  MUFU.EX2 R11, R4 ;  /* 0x00000004000b7308 */ /* 0x0000620000000800 */
[----:B------:R-:W-:-:S05]  /*17c80*/  FMUL.FTZ R104, R14, R7 ;  /* 0x000000070e687220 */ /* 0x000fca0000410000 */
[----:B------:R-:W-:Y:S02]  /*17c90*/  FSEL R104, R104, RZ, P2 ;  /* 0x000000ff68687208 */ /* 0x000fe40001000000 */
[----:B------:R-:W-:Y:S01]  /*17ca0*/  MUFU.EX2 R22, R22 ;  /* 0x0000001600167308 */ /* 0x000fe20000000800 */
[----:B0-----:R-:W-:Y:S02]  /*17cb0*/  FSEL R4, R14, RZ, P2 ;  /* 0x000000ff0e047208 */ /* 0x001fe40001000000 */
[-CC-:B------:R-:W-:Y:S01]  /*17cc0*/  FFMA.FTZ R157, R90, R7.reuse, -R104.reuse ;  /* 0x000000075a9d7223 */ /* 0x180fe20000010868 */
[-CC-:B------:R-:W-:Y:S01]  /*17cd0*/  FFMA.FTZ R90, R91, R7.reuse, -R104.reuse ;  /* 0x000000075b5a7223 */ /* 0x180fe20000010868 */
[-CC-:B------:R-:W-:Y:S01]  /*17ce0*/  FFMA.FTZ R159, R94, R7.reuse, -R104.reuse ;  /* 0x000000075e9f7223 */ /* 0x180fe20000010868 */
[----:B------:R-:W-:Y:S01]  /*17cf0*/  FADD.FTZ R4, -R4, R3 ;  /* 0x0000000304047221 */ /* 0x000fe20000010100 */
[-CC-:B------:R-:W-:Y:S01]  /*17d00*/  FFMA.FTZ R94, R99, R7.reuse, -R104.reuse ;  /* 0x00000007635e7223 */ /* 0x180fe20000010868 */
[-C--:B------:R-:W-:Y:S01]  /*17d10*/  FFMA.FTZ R91, R95, R7.reuse, -R104 ;  /* 0x000000075f5b7223 */ /* 0x080fe20000010868 */
[----:B------:R-:W-:Y:S01]  /*17d20*/  MUFU.EX2 R157, R157 ;  /* 0x0000009d009d7308 */ /* 0x000fe20000000800 */
[-C--:B------:R-:W-:Y:S01]  /*17d30*/  FMUL.FTZ R4, R4, R7.reuse ;  /* 0x0000000704047220 */ /* 0x080fe20000410000 */
[----:B-1----:R-:W-:Y:S01]  /*17d40*/  FFMA.FTZ R6, R11, R6, R156 ;  /* 0x000000060b067223 */ /* 0x002fe2000001009c */
[-CC-:B------:R-:W-:Y:S01]  /*17d50*/  FFMA.FTZ R95, R103, R7.reuse, -R104.reuse ;  /* 0x00000007675f7223 */ /* 0x180fe20000010868 */
[-CC-:B------:R-:W-:Y:S01]  /*17d60*/  FFMA.FTZ R153, R98, R7.reuse, -R104.reuse ;  /* 0x0000000762997223 */ /* 0x180fe20000010868 */
[-C--:B------:R-:W-:Y:S01]  /*17d70*/  FFMA.FTZ R155, R102, R7.reuse, -R104 ;  /* 0x00000007669b7223 */ /* 0x080fe20000010868 */
[----:B------:R-:W-:Y:S01]  /*17d80*/  FADD.FTZ R99, R13, R6 ;  /* 0x000000060d637221 */ /* 0x000fe20000010000 */
[-CC-:B------:R-:W-:Y:S01]  /*17d90*/  FFMA.FTZ R149, R106, R7.reuse, -R104.reuse ;  /* 0x000000076a957223 */ /* 0x180fe20000010868 */
[----:B------:R-:W0:Y:S01]  /*17da0*/  MUFU.EX2 R4, R4 ;  /* 0x0000000400047308 */ /* 0x000e220000000800 */
[-CC-:B------:R-:W-:Y:S01]  /*17db0*/  FFMA.FTZ R98, R107, R7.reuse, -R104.reuse ;  /* 0x000000076b627223 */ /* 0x180fe20000010868 */
[----:B------:R-:W-:Y:S01]  /*17dc0*/  FADD.FTZ R103, R158, R99 ;  /* 0x000000639e677221 */ /* 0x000fe20000010000 */
[-CC-:B------:R-:W-:Y:S01]  /*17dd0*/  FFMA.FTZ R151, R110, R7.reuse, -R104.reuse ;  /* 0x000000076e977223 */ /* 0x180fe20000010868 */
[-CC-:B------:R-:W-:Y:S01]  /*17de0*/  FFMA.FTZ R111, R111, R7.reuse, -R104.reuse ;  /* 0x000000076f6f7223 */ /* 0x180fe20000010868 */
[-CC-:B------:R-:W-:Y:S01]  /*17df0*/  FFMA.FTZ R145, R114, R7.reuse, -R104.reuse ;  /* 0x0000000772917223 */ /* 0x180fe20000010868 */
[----:B------:R-:W-:Y:S01]  /*17e00*/  FADD.FTZ R103, R88, R103 ;  /* 0x0000006758677221 */ /* 0x000fe20000010000 */
[-CC-:B------:R-:W-:Y:S01]  /*17e10*/  FFMA.FTZ R99, R115, R7.reuse, -R104.reuse ;  /* 0x0000000773637223 */ /* 0x180fe20000010868 */
[----:B------:R-:W1:Y:S01]  /*17e20*/  MUFU.EX2 R90, R90 ;  /* 0x0000005a005a7308 */ /* 0x000e620000000800 */
[-CC-:B------:R-:W-:Y:S01]  /*17e30*/  FFMA.FTZ R147, R118, R7.reuse, -R104.reuse ;  /* 0x0000000776937223 */ /* 0x180fe20000010868 */
[----:B------:R-:W-:Y:S01]  /*17e40*/  FADD.FTZ R6, R152, R103 ;  /* 0x0000006798067221 */ /* 0x000fe20000010000 */
[-CC-:B------:R-:W-:Y:S01]  /*17e50*/  FFMA.FTZ R141, R122, R7.reuse, -R104.reuse ;  /* 0x000000077a8d7223 */ /* 0x180fe20000010868 */
[-C--:B------:R-:W-:Y:S01]  /*17e60*/  FFMA.FTZ R143, R126, R7.reuse, -R104 ;  /* 0x000000077e8f7223 */ /* 0x080fe20000010868 */
[----:B------:R-:W-:Y:S01]  /*17e70*/  F2FP.F16.F32.PACK_AB R156, R13, R156 ;  /* 0x0000009c0d9c723e */ /* 0x000fe200000000ff */
[C---:B------:R-:W-:Y:S01]  /*17e80*/  FADD.FTZ R103, R89.reuse, R6 ;  /* 0x0000000659677221 */ /* 0x040fe20000010000 */
[--C-:B------:R-:W-:Y:S01]  /*17e90*/  FFMA.FTZ R137, R130, R7, -R104.reuse ;  /* 0x0000000782897223 */ /* 0x100fe20000010868 */
[----:B------:R-:W2:Y:S01]  /*17ea0*/  MUFU.EX2 R159, R159 ;  /* 0x0000009f009f7308 */ /* 0x000ea20000000800 */
[----:B0-----:R-:W-:Y:S01]  /*17eb0*/  FFMA.FTZ R5, R4, R5, R157 ;  /* 0x0000000504057223 */ /* 0x001fe2000001009d */
[----:B------:R-:W-:Y:S01]  /*17ec0*/  FADD.FTZ R103, R154, R103 ;  /* 0x000000679a677221 */ /* 0x000fe20000010000 */
[----:B------:R-:W-:Y:S01]  /*17ed0*/  F2FP.F16.F32.PACK_AB R152, R89, R152 ;  /* 0x000000985998723e */ /* 0x000fe200000000ff */
[-CC-:B------:R-:W-:Y:S01]  /*17ee0*/  FFMA.FTZ R131, R131, R7.reuse, -R104.reuse ;  /* 0x0000000783837223 */ /* 0x180fe20000010868 */
[----:B------:R-:W-:Y:S01]  /*17ef0*/  F2FP.F16.F32.PACK_AB R158, R88, R158 ;  /* 0x0000009e589e723e */ /* 0x000fe200000000ff */
[----:B------:R-:W-:Y:S01]  /*17f00*/  FADD.FTZ R103, R92, R103 ;  /* 0x000000675c677221 */ /* 0x000fe20000010000 */
[-CC-:B------:R-:W-:Y:S01]  /*17f10*/  FFMA.FTZ R134, R134, R7.reuse, -R104.reuse ;  /* 0x0000000786867223 */ /* 0x180fe20000010868 */
[----:B------:R-:W0:Y:S01]  /*17f20*/  MUFU.EX2 R91, R91 ;  /* 0x0000005b005b7308 */ /* 0x000e220000000800 */
[----:B-1----:R-:W-:Y:S01]  /*17f30*/  FADD.FTZ R6, R90, R5 ;  /* 0x000000055a067221 */ /* 0x002fe20000010000 */
[----:B------:R-:W-:Y:S01]  /*17f40*/  FADD.FTZ R102, R148, R103 ;  /* 0x0000006794667221 */ /* 0x000fe20000010000 */
[----:B------:R-:W-:Y:S01]  /*17f50*/  FFMA.FTZ R5, R119, R7, -R104 ;  /* 0x0000000777057223 */ /* 0x000fe20000010868 */
[C---:B------:R-:W-:Y:S01]  /*17f60*/  ISETP.GT.AND P2, PT, R10.reuse, R20, PT ;  /* 0x000000140a00720c */ /* 0x040fe20003f44270 */
[----:B------:R-:W-:-:S02]  /*17f70*/  VIADD R10, R10, 0xffffffff ;  /* 0xffffffff0a0a7836 */ /* 0x000fc40000000000 */
[----:B------:R-:W-:Y:S01]  /*17f80*/  FADD.FTZ R105, R93, R102 ;  /* 0x000000665d697221 */ /* 0x000fe20000010000 */
[----:B------:R-:W-:Y:S01]  /*17f90*/  F2FP.F16.F32.PACK_AB R154, R92, R154 ;  /* 0x0000009a5c9a723e */ /* 0x000fe200000000ff */
[----:B------:R-:W1:Y:S01]  /*17fa0*/  MUFU.EX2 R153, R153 ;  /* 0x0000009900997308 */ /* 0x000e620000000800 */
[----:B--2---:R-:W-:Y:S01]  /*17fb0*/  FADD.FTZ R6, R159, R6 ;  /* 0x000000069f067221 */ /* 0x004fe20000010000 */
[----:B------:R-:W-:Y:S01]  /*17fc0*/  FADD.FTZ R102, R150, R105 ;  /* 0x0000006996667221 */ /* 0x000fe20000010000 */
[----:B------:R-:W-:Y:S01]  /*17fd0*/  @!P1 PRMT R105, RZ, 0x654, R23 ;  /* 0x00000654ff699816 */ /* 0x000fe20000000017 */
[----:B------:R-:W-:Y:S01]  /*17fe0*/  FFMA.FTZ R23, R123, R7, -R104 ;  /* 0x000000077b177223 */ /* 0x000fe20000010868 */
[----:B------:R-:W-:Y:S02]  /*17ff0*/  F2FP.F16.F32.PACK_AB R150, R15, R150 ;  /* 0x000000960f96723e */ /* 0x000fe400000000ff */
[----:B------:R2:W-:Y:S01]  /*18000*/  @!P1 SYNCS.ARRIVE.TRANS64.RED.A1T0 RZ, [R105+URZ], RZ ;  /* 0x000000ff69ff99a7 */ /* 0x0005e2000810043f */
[----:B------:R-:W3:Y:S01]  /*18010*/  MUFU.EX2 R94, R94 ;  /* 0x0000005e005e7308 */ /* 0x000ee20000000800 */
[----:B0-----:R-:W-:Y:S01]  /*18020*/  FADD.FTZ R6, R91, R6 ;  /* 0x000000065b067221 */ /* 0x001fe20000010000 */
[----:B------:R-:W-:-:S02]  /*18030*/  F2FP.F16.F32.PACK_AB R148, R93, R148 ;  /* 0x000000945d94723e */ /* 0x000fc400000000ff */
[----:B------:R-:W-:Y:S02]  /*18040*/  F2FP.F16.F32.PACK_AB R157, R90, R157 ;  /* 0x0000009d5a9d723e */ /* 0x000fe400000000ff */
[----:B------:R-:W-:Y:S02]  /*18050*/  F2FP.F16.F32.PACK_AB R159, R91, R159 ;  /* 0x0000009f5b9f723e */ /* 0x000fe400000000ff */
[----:B------:R-:W0:Y:S01]  /*18060*/  MUFU.EX2 R155, R155 ;  /* 0x0000009b009b7308 */ /* 0x000e220000000800 */
[----:B-1----:R-:W-:-:S07]  /*18070*/  FADD.FTZ R103, R153, R6 ;  /* 0x0000000699677221 */ /* 0x002fce0000010000 */
[----:B------:R-:W1:Y:S01]  /*18080*/  MUFU.EX2 R95, R95 ;  /* 0x0000005f005f7308 */ /* 0x000e620000000800 */
[C---:B---3--:R-:W-:Y:S01]  /*18090*/  FADD.FTZ R6, R94.reuse, R103 ;  /* 0x000000675e067221 */ /* 0x048fe20000010000 */
[----:B------:R-:W-:Y:S01]  /*180a0*/  FADD.FTZ R103, R15, R102 ;  /* 0x000000660f677221 */ /* 0x000fe20000010000 */
[-CC-:B------:R-:W-:Y:S01]  /*180b0*/  FFMA.FTZ R102, R127, R7.reuse, -R104.reuse ;  /* 0x000000077f667223 */ /* 0x180fe20000010868 */
[----:B------:R-:W-:Y:S01]  /*180c0*/  FFMA.FTZ R104, R135, R7, -R104 ;  /* 0x0000000787687223 */ /* 0x000fe20000010868 */
[----:B------:R-:W-:Y:S01]  /*180d0*/  F2FP.F16.F32.PACK_AB R153, R94, R153 ;  /* 0x000000995e99723e */ /* 0x000fe200000000ff */
[----:B--2---:R-:W-:Y:S01]  /*180e0*/  FADD.FTZ R105, R144, R103 ;  /* 0x0000006790697221 */ /* 0x004fe20000010000 */
[C---:B------:R-:W-:Y:S01]  /*180f0*/  F2FP.F16.F32.PACK_AB R144, R22.reuse, R144 ;  /* 0x000000901690723e */ /* 0x040fe200000000ff */
[----:B------:R-:W2:Y:S01]  /*18100*/  MUFU.EX2 R149, R149 ;  /* 0x0000009500957308 */ /* 0x000ea20000000800 */
[----:B0-----:R-:W-:Y:S01]  /*18110*/  FADD.FTZ R6, R155, R6 ;  /* 0x000000069b067221 */ /* 0x001fe20000010000 */
[----:B------:R-:W-:Y:S01]  /*18120*/  FADD.FTZ R105, R22, R105 ;  /* 0x0000006916697221 */ /* 0x000fe20000010000 */
[----:B------:R-:W-:-:S05]  /*18130*/  IMAD.MOV.U32 R22, RZ, RZ, R21 ;  /* 0x000000ffff167224 */ /* 0x000fca00078e0015 */
        /* <DEDUP_REMOVED lines=47> */
[----:B------:R-:W-:Y:S01]  /*18430*/  F2FP.F16.F32.PACK_AB R141, R23, R141 ;  /* 0x0000008d178d723e */ /* 0x000fe200000000ff */
[----:B------:R-:W-:-:S05]  /*18440*/  IMAD.MOV.U32 R23, RZ, RZ, R206 ;  /* 0x000000ffff177224 */ /* 0x000fca00078e00ce */
        /* <DEDUP_REMOVED lines=15> */
[----:B------:R-:W-:Y:S02]  /*18540*/  IMAD.MOV.U32 R0, RZ, RZ, R12 ;  /* 0x000000ffff007224 */ /* 0x000fe400078e000c */
[----:B--2---:R-:W-:-:S04]  /*18550*/  FADD.FTZ R3, R134, R3 ;  /* 0x0000000386037221 */ /* 0x004fc80000010000 */
[C---:B0-----:R-:W-:Y:S01]  /*18560*/  FADD.FTZ R5, R104.reuse, R3 ;  /* 0x0000000368057221 */ /* 0x041fe20000010000 */
[----:B------:R-:W-:Y:S01]  /*18570*/  F2FP.F16.F32.PACK_AB R139, R104, R134 ;  /* 0x00000086688b723e */ /* 0x000fe200000000ff */
[----:B------:R-:W-:Y:S01]  /*18580*/  IMAD.MOV.U32 R3, RZ, RZ, R14 ;  /* 0x000000ffff037224 */ /* 0x000fe200078e000e */
[----:B------:R-:W-:Y:S06]  /*18590*/  @P2 BRA `(.L_x_1676) ;  /* 0xffffffcc00a82947 */ /* 0x000fec000383ffff */
[----:B------:R-:W-:Y:S05]  /*185a0*/  BSYNC B1 ;  /* 0x0000000000017941 */ /* 0x000fea0003800000 */
.L_x_1657:
[----:B------:R-:W-:Y:S01]  /*185b0*/  IMAD.MOV.U32 R3, RZ, RZ, R14 ;  /* 0x000000ffff037224 */ /* 0x000fe200078e000e */
[----:B------:R-:W-:Y:S01]  /*185c0*/  MOV R23, R206 ;  /* 0x000000ce00177202 */ /* 0x000fe20000000f00 */
[----:B------:R-:W-:Y:S02]  /*185d0*/  IMAD.MOV.U32 R0, RZ, RZ, R12 ;  /* 0x000000ffff007224 */ /* 0x000fe400078e000c */
[----:B------:R-:W-:-:S07]  /*185e0*/  IMAD.MOV.U32 R22, RZ, RZ, R21 ;  /* 0x000000ffff167224 */ /* 0x000fce00078e0015 */
.L_x_1656:
[----:B------:R-:W-:Y:S05]  /*185f0*/  BSYNC B0 ;  /* 0x0000000000007941 */ /* 0x000fea0003800000 */
.L_x_1655:
[----:B------:R-:W0:Y:S01]  /*18600*/  LDC R210, c[0x0][0x448] ;  /* 0x00011200ffd27b82 */ /* 0x000e220000000800 */
[----:B------:R-:W-:Y:S01]  /*18610*/  VIADD R12, R178, 0x7f ;  /* 0x0000007fb20c7836 */ /* 0x000fe20000000000 */
[----:B------:R-:W-:Y:S02]  /*18620*/  LOP3.LUT R17, R17, 0xffefffff, RZ, 0xc0, !PT ;  /* 0xffefffff11117812 */ /* 0x000fe400078ec0ff */
[----:B------:R-:W-:-:S04]  /*18630*/  IADD3 R15, R164, 0x1, -R163 ;  /* 0x00000001a40f7810 */ /* 0x000fc80007ffe8a3 */
[----:B------:R-:W1:Y:S01]  /*18640*/  LDC R206, c[0x0][0x9e4] ;  /* 0x00027900ffce7b82 */ /* 0x000e620000000800 */
[----:B0-----:R-:W-:-:S13]  /*18650*/  ISETP.NE.AND P2, PT, R210, 0x1, PT ;  /* 0x00000001d200780c */ /* 0x001fda0003f45270 */
[----:B------:R-:W0:Y:S01]  /*18660*/  @P2 LDC R13, c[0x0][0x44c] ;  /* 0x00011300ff0d2b82 */ /* 0x000e220000000800 */
[----:B------:R-:W-:-:S04]  /*18670*/  @P2 LOP3.LUT R17, R17, 0x100000, RZ, 0xfc, !PT ;  /* 0x0010000011112812 */ /* 0x000fc800078efcff */
[----:B------:R-:W-:-:S03]  /*18680*/  LOP3.LUT R17, R17, 0xffdfffff, RZ, 0xc0, !PT ;  /* 0xffdfffff11117812 */ /* 0x000fc600078ec0ff */
[----:B------:R-:W2:Y:S01]  /*18690*/  @P2 LDC R14, c[0x0][0x450] ;  /* 0x00011400ff0e2b82 */ /* 0x000ea20000000800 */
[----:B0-----:R-:W-:-:S05]  /*186a0*/  @P2 IMAD.HI.U32 R13, R12, R13, RZ ;  /* 0x0000000d0c0d2227 */ /* 0x001fca00078e00ff */
[----:B--2---:R-:W-:Y:S02]  /*186b0*/  @P2 SHF.R.U32.HI R12, RZ, R14, R13 ;  /* 0x0000000eff0c2219 */ /* 0x004fe4000001160d */
[----:B-1----:R-:W-:-:S03]  /*186c0*/  ISETP.GE.AND P2, PT, R206, 0x1, PT ;  /* 0x00000001ce00780c */ /* 0x002fc60003f46270 */
[----:B------:R-:W-:-:S04]  /*186d0*/  IMAD.IADD R12, R15, 0x1, R12 ;  /* 0x000000010f0c7824 */ /* 0x000fc800078e020c */
[----:B------:R-:W-:-:S06]  /*186e0*/  IMAD.IADD R14, R12, 0x1, -R9 ;  /* 0x000000010c0e7824 */ /* 0x000fcc00078e0a09 */
[----:B------:R-:W-:Y:S01]  /*186f0*/  @P2 LOP3.LUT R17, R17, 0x200000, RZ, 0xfc, !PT ;  /* 0x0020000011112812 */ /* 0x000fe200078efcff */
[----:B------:R-:W-:Y:S06]  /*18700*/  @!P2 BRA `(.L_x_1677) ;  /* 0x000000000048a947 */ /* 0x000fec0003800000 */
[----:B------:R-:W-:Y:S01]  /*18710*/  IMAD.MOV.U32 R9, RZ, RZ, R12 ;  /* 0x000000ffff097224 */ /* 0x000fe200078e000c */
[----:B------:R-:W-:Y:S04]  /*18720*/  BSSY B0, `(.L_x_1678) ;  /* 0x000000e000007945 */ /* 0x000fe80003800000 */
        /* <DEDUP_REMOVED lines=9> */
.L_x_1679:
[----:B------:R-:W-:-:S13]  /*187c0*/  ISETP.NE.AND P2, PT, R206, 0x1, PT ;  /* 0x00000001ce00780c */ /* 0x000fda0003f45270 */
[----:B------:R-:W0:Y:S02]  /*187d0*/  @P2 LDC.64 R12, c[0x0][0x9e8] ;  /* 0x00027a00ff0c2b82 */ /* 0x000e240000000a00 */
[----:B0-----:R-:W-:-:S05]  /*187e0*/  @P2 IMAD.HI.U32 R12, R9, R12, RZ ;  /* 0x0000000c090c2227 */ /* 0x001fca00078e00ff */
[----:B------:R-:W-:-:S07]  /*187f0*/  @P2 SHF.R.U32.HI R9, RZ, R13, R12 ;  /* 0x0000000dff092219 */ /* 0x000fce000001160c */
.L_x_1680:
[----:B------:R-:W-:Y:S05]  /*18800*/  BSYNC B0 ;  /* 0x0000000000007941 */ /* 0x000fea0003800000 */
.L_x_1678:
[----:B------:R-:W-:-:S05]  /*18810*/  IMAD R9, R9, R206, RZ ;  /* 0x000000ce09097224 */ /* 0x000fca00078e02ff */
[----:B------:R-:W-:-:S07]  /*18820*/  VIMNMX R14, R14, R9, !PT ;  /* 0x000000090e0e7248 */ /* 0x000fce0007fe0100 */
.L_x_1677:
[----:B------:R-:W-:Y:S01]  /*18830*/  VIADD R14, R14, 0x5f ;  /* 0x0000005f0e0e7836 */ /* 0x000fe20000000000 */
[----:B------:R-:W-:Y:S03]  /*18840*/  BSSY B0, `(.L_x_1681) ;  /* 0x00001fd000007945 */ /* 0x000fe60003800000 */
[----:B------:R-:W-:-:S05]  /*18850*/  IMAD.HI R14, R14, 0x2aaaaaab, RZ ;  /* 0x2aaaaaab0e0e7827 */ /* 0x000fca00078e02ff */
[----:B------:R-:W-:-:S04]  /*18860*/  SHF.R.U32.HI R9, RZ, 0x1f, R14 ;  /* 0x0000001fff097819 */ /* 0x000fc8000001160e */
[----:B------:R-:W-:-:S04]  /*18870*/  LEA.HI.SX32 R9, R14, R9, 0x1c ;  /* 0x000000090e097211 */ /* 0x000fc800078fe2ff */
[----:B------:R-:W-:-:S04]  /*18880*/  VIMNMX R9, R180, R9, !PT ;  /* 0x00000009b4097248 */ /* 0x000fc80007fe0100 */
[----:B------:R-:W-:-:S13]  /*18890*/  ISETP.GE.AND P2, PT, R10, R9, PT ;  /* 0x000000090a00720c */ /* 0x000fda0003f46270 */
[----:B------:R-:W-:Y:S05]  /*188a0*/  @!P2 BRA `(.L_x_1682) ;  /* 0x0000001c00d8a947 */ /* 0x000fea0003800000 */
[----:B------:R-:W-:Y:S01]  /*188b0*/  BSSY B1, `(.L_x_1683) ;  /* 0x00001f4000017945 */ /* 0x000fe20003800000 */
[----:B------:R-:W-:Y:S02]  /*188c0*/  IMAD.MOV.U32 R20, RZ, RZ, R10 ;  /* 0x000000ffff147224 */ /* 0x000fe400078e000a */
[----:B------:R-:W-:Y:S02]  /*188d0*/  IMAD.MOV.U32 R14, RZ, RZ, R3 ;  /* 0x000000ffff0e7224 */ /* 0x000fe400078e0003 */
[----:B------:R-:W-:Y:S02]  /*188e0*/  IMAD.MOV.U32 R15, RZ, RZ, R0 ;  /* 0x000000ffff0f7224 */ /* 0x000fe400078e0000 */
[----:B------:R-:W-:Y:S02]  /*188f0*/  IMAD.MOV.U32 R10, RZ, RZ, R23 ;  /* 0x000000ffff0a7224 */ /* 0x000fe400078e0017 */
[----:B------:R-:W-:-:S07]  /*18900*/  IMAD.MOV.U32 R12, RZ, RZ, R22 ;  /* 0x000000ffff0c7224 */ /* 0x000fce00078e0016 */
.L_x_1694:
[----:B------:R-:W-:-:S04]  /*18910*/  IADD3 R21, R12, 0x1, RZ ;  /* 0x000000010c157810 */ /* 0x000fc80007ffe0ff */
[----:B------:R-:W-:-:S04]  /*18920*/  ISETP.NE.AND P2, PT, R21, 0x2, PT ;  /* 0x000000021500780c */ /* 0x000fc80003f45270 */
[----:B------:R-:W-:Y:S02]  /*18930*/  SEL R21, R21, RZ, P2 ;  /* 0x000000ff15157207 */ /* 0x000fe40001000000 */
[----:B------:R-:W-:-:S03]  /*18940*/  SEL R23, RZ, 0x1, P2 ;  /* 0x00000001ff177807 */ /* 0x000fc60001000000 */
[----:B------:R-:W-:Y:S01]  /*18950*/  IMAD.MOV.U32 R22, RZ, RZ, R21 ;  /* 0x000000ffff167224 */ /* 0x000fe200078e0015 */
[----:B------:R-:W-:Y:S01]  /*18960*/  LOP3.LUT R23, R10, R23, RZ, 0x3c, !PT ;  /* 0x000000170a177212 */ /* 0x000fe200078e3cff */
[----:B------:R-:W-:Y:S06]  /*18970*/  @!P0 BRA `(.L_x_1684) ;  /* 0x0000000000048947 */ /* 0x000fec0003800000 */
[----:B------:R-:W-:Y:S01]  /*18980*/  BPT.TRAP 0x1 ;  /* 0x000000040000795c */ /* 0x000fe20000300000 */
.L_x_1684:
[----:B------:R-:W-:Y:S01]  /*18990*/  IMAD R0, R22, 0x8, R2 ;  /* 0x0000000816007824 */ /* 0x000fe200078e0202 */
[----:B------:R-:W-:-:S04]  /*189a0*/  SHF.L.U32 R3, R23, 0x1f, RZ ;  /* 0x0000001f17037819 */ /* 0x000fc800000006ff */
[----:B------:R0:W1:Y:S01]  /*189b0*/  SYNCS.PHASECHK.TRANS64.TRYWAIT P2, [R0+URZ+0x2a830], R3 ;  /* 0x02a83003000075a7 */ /* 0x000062000804017f */
[----:B------:R-:W-:Y:S05]  /*189c0*/  @!P0 BRA `(.L_x_1685) ;  /* 0x0000000000048947 */ /* 0x000fea0003800000 */
[----:B------:R-:W-:Y:S01]  /*189d0*/  BPT.TRAP 0x1 ;  /* 0x000000040000795c */ /* 0x000fe20000300000 */
.L_x_1685:
[----:B------:R-:W-:Y:S01]  /*189e0*/  IMAD R96, R22, 0x900, R8 ;  /* 0x0000090016607824 */ /* 0x000fe200078e0208 */
[----:B------:R-:W-:Y:S03]  /*189f0*/  BSSY B2, `(.L_x_1686) ;  /* 0x0000006000027945 */ /* 0x000fe60003800000 */
[C---:B------:R-:W-:Y:S02]  /*18a00*/  VIADD R90, R96.reuse, 0x2 ;  /* 0x00000002605a7836 */ /* 0x040fe40000000000 */
[----:B------:R-:W-:Y:S01]  /*18a10*/  VIADD R7, R96, 0x4 ;  /* 0x0000000460077836 */ /* 0x000fe20000000000 */
[----:B-1----:R-:W-:Y:S06]  /*18a20*/  @P2 BRA `(.L_x_1687) ;  /* 0x0000000000082947 */ /* 0x002fec0003800000 */
[----:B------:R-:W1:Y:S02]  /*18a30*/  SYNCS.PHASECHK.TRANS64.TRYWAIT P2, [R0+URZ+0x2a830], R3 ;  /* 0x02a83003000075a7 */ /* 0x000e64000804017f */
[----:B-1----:R-:W-:Y:S05]  /*18a40*/  @!P2 BRA `(.L_x_1688) ;  /* 0x00000124008ca947 */ /* 0x002fea0003800000 */
.L_x_1687:
[----:B------:R-:W-:Y:S05]  /*18a50*/  BSYNC B2 ;  /* 0x0000000000027941 */ /* 0x000fea0003800000 */
.L_x_1686:
[----:B------:R-:W2:Y:S01]  /*18a60*/  LDL.64 R212, [R1+0x30] ;  /* 0x0000300001d47983 */ /* 0x000ea20000100a00 */
[----:B------:R-:W-:Y:S02]  /*18a70*/  IMAD.MOV.U32 R88, RZ, RZ, R96 ;  /* 0x000000ffff587224 */ /* 0x000fe400078e0060 */
[----:B------:R-:W-:Y:S01]  /*18a80*/  VIADD R92, R96, 0x6 ;  /* 0x00000006605c7836 */ /* 0x000fe20000000000 */
[----:B------:R-:W-:Y:S01]  /*18a90*/  R2UR UR50, R90 ;  /* 0x000000005a3272ca */ /* 0x000fe200000e0000 */
[----:B------:R-:W-:Y:S01]  /*18aa0*/  IMAD.MOV.U32 R89, RZ, RZ, 0x40000040 ;  /* 0x40000040ff597424 */ /* 0x000fe200078e00ff */
[----:B------:R-:W-:Y:S01]  /*18ab0*/  R2UR UR54, R88 ;  /* 0x00000000583672ca */ /* 0x000fe200000e0000 */
[----:B------:R-:W-:Y:S01]  /*18ac0*/  IMAD.MOV.U32 R88, RZ, RZ, R7 ;  /* 0x000000ffff587224 */ /* 0x000fe200078e0007 */
[----:B------:R-:W-:Y:S01]  /*18ad0*/  R2UR UR30, R92 ;  /* 0x000000005c1e72ca */ /* 0x000fe200000e0000 */
[C---:B------:R-:W-:Y:S01]  /*18ae0*/  VIADD R90, R96.reuse, 0x300 ;  /* 0x00000300605a7836 */ /* 0x040fe20000000000 */
[----:B------:R3:W-:Y:S01]  /*18af0*/  STL.64 [R1+0xa8], R8 ;  /* 0x0000a80801007387 */ /* 0x0007e20000100a00 */
[----:B------:R-:W-:Y:S01]  /*18b00*/  VIADD R92, R96, 0x304 ;  /* 0x00000304605c7836 */ /* 0x000fe20000000000 */
[----:B------:R-:W-:-:S02]  /*18b10*/  R2UR UR34, R88 ;  /* 0x00000000582272ca */ /* 0x000fc400000e0000 */
[C---:B------:R-:W-:Y:S01]  /*18b20*/  IADD3 R88, R96.reuse, 0x302, RZ ;  /* 0x0000030260587810 */ /* 0x040fe20007ffe0ff */
[----:B------:R-:W-:Y:S01]  /*18b30*/  VIADD R94, R96, 0x604 ;  /* 0x00000604605e7836 */ /* 0x000fe20000000000 */
[----:B------:R-:W-:Y:S01]  /*18b40*/  R2UR UR26, R90 ;  /* 0x000000005a1a72ca */ /* 0x000fe200000e0000 */
[----:B------:R-:W-:Y:S01]  /*18b50*/  VIADD R90, R96, 0x600 ;  /* 0x00000600605a7836 */ /* 0x000fe20000000000 */
[----:B------:R-:W-:Y:S01]  /*18b60*/  R2UR UR22, R88 ;  /* 0x00000000581672ca */ /* 0x000fe200000e0000 */
[----:B------:R-:W-:Y:S01]  /*18b70*/  VIADD R88, R96, 0x306 ;  /* 0x0000030660587836 */ /* 0x000fe20000000000 */
[----:B------:R-:W-:Y:S01]  /*18b80*/  R2UR UR18, R92 ;  /* 0x000000005c1272ca */ /* 0x000fe200000e0000 */
[----:B---3--:R-:W3:Y:S01]  /*18b90*/  LDL.64 R8, [R1+0x28] ;  /* 0x0000280001087983 */ /* 0x008ee20000100a00 */
[----:B------:R-:W-:Y:S01]  /*18ba0*/  R2UR UR55, R89 ;  /* 0x00000000593772ca */ /* 0x000fe200000e0000 */
[----:B------:R-:W-:Y:S02]  /*18bb0*/  VIADD R92, R96, 0x602 ;  /* 0x00000602605c7836 */ /* 0x000fe40000000000 */
[----:B------:R-:W-:-:S02]  /*18bc0*/  IMAD.MOV.U32 R91, RZ, RZ, 0x40000040 ;  /* 0x40000040ff5b7424 */ /* 0x000fc400078e00ff */
[----:B------:R-:W-:Y:S02]  /*18bd0*/  IMAD.MOV.U32 R93, RZ, RZ, 0x40000040 ;  /* 0x40000040ff5d7424 */ /* 0x000fe400078e00ff */
[----:B------:R-:W-:Y:S02]  /*18be0*/  IMAD.MOV.U32 R95, RZ, RZ, 0x40000040 ;  /* 0x40000040ff5f7424 */ /* 0x000fe400078e00ff */
[----:B------:R-:W-:Y:S01]  /*18bf0*/  IMAD.MOV.U32 R97, RZ, RZ, 0x40000040 ;  /* 0x40000040ff617424 */ /* 0x000fe200078e00ff */
[----:B------:R-:W-:Y:S01]  /*18c00*/  R2UR UR35, R89 ;  /* 0x00000000592372ca */ /* 0x000fe200000e0000 */
[----:B------:R-:W-:Y:S01]  /*18c10*/  VIADD R96, R96, 0x606 ;  /* 0x0000060660607836 */ /* 0x000fe20000000000 */
[----:B------:R-:W-:Y:S01]  /*18c20*/  R2UR UR51, R91 ;  /* 0x000000005b3372ca */ /* 0x000fe200000e0000 */
[----:B------:R0:W-:Y:S01]  /*18c30*/  STL [R1+0xa0], R2 ;  /* 0x0000a00201007387 */ /* 0x0001e20000100800 */
[----:B------:R-:W-:Y:S02]  /*18c40*/  R2UR UR31, R93 ;  /* 0x000000005d1f72ca */ /* 0x000fe400000e0000 */
[----:B------:R-:W-:Y:S01]  /*18c50*/  R2UR UR27, R91 ;  /* 0x000000005b1b72ca */ /* 0x000fe200000e0000 */
[----:B------:R-:W4:Y:S01]  /*18c60*/  LDL.64 R218, [R1+0x18] ;  /* 0x0000180001da7983 */ /* 0x000f220000100a00 */
[----:B------:R-:W-:-:S02]  /*18c70*/  R2UR UR23, R89 ;  /* 0x00000000591772ca */ /* 0x000fc400000e0000 */
[----:B------:R-:W-:Y:S01]  /*18c80*/  R2UR UR19, R93 ;  /* 0x000000005d1372ca */ /* 0x000fe200000e0000 */
[----:B------:R-:W4:Y:S01]  /*18c90*/  LDL.64 R216, [R1+0x10] ;  /* 0x0000100001d87983 */ /* 0x000f220000100a00 */
[----:B------:R-:W-:Y:S02]  /*18ca0*/  R2UR UR14, R88 ;  /* 0x00000000580e72ca */ /* 0x000fe400000e0000 */
[----:B------:R-:W-:Y:S01]  /*18cb0*/  R2UR UR15, R89 ;  /* 0x00000000590f72ca */ /* 0x000fe200000e0000 */
[----:B01----:R-:W4:Y:S01]  /*18cc0*/  LDL.64 R2, [R1+0x20] ;  /* 0x0000200001027983 */ /* 0x003f220000100a00 */
[----:B------:R-:W-:Y:S02]  /*18cd0*/  R2UR UR10, R90 ;  /* 0x000000005a0a72ca */ /* 0x000fe400000e0000 */
[----:B------:R-:W-:Y:S01]  /*18ce0*/  R2UR UR11, R91 ;  /* 0x000000005b0b72ca */ /* 0x000fe200000e0000 */
[----:B------:R-:W4:Y:S01]  /*18cf0*/  LDL.64 R214, [R1+0x8] ;  /* 0x0000080001d67983 */ /* 0x000f220000100a00 */
[----:B------:R-:W-:-:S02]  /*18d00*/  R2UR UR6, R92 ;  /* 0x000000005c0672ca */ /* 0x000fc400000e0000 */
[----:B------:R-:W-:Y:S02]  /*18d10*/  R2UR UR7, R93 ;  /* 0x000000005d0772ca */ /* 0x000fe400000e0000 */
[----:B------:R-:W-:Y:S02]  /*18d20*/  R2UR UR42, R94 ;  /* 0x000000005e2a72ca */ /* 0x000fe400000e0000 */
[----:B------:R-:W-:Y:S02]  /*18d30*/  R2UR UR43, R95 ;  /* 0x000000005f2b72ca */ /* 0x000fe400000e0000 */
[----:B------:R-:W-:Y:S02]  /*18d40*/  R2UR UR38, R96 ;  /* 0x00000000602672ca */ /* 0x000fe400000e0000 */
[----:B------:R-:W-:Y:S02]  /*18d50*/  R2UR UR39, R97 ;  /* 0x00000000612772ca */ /* 0x000fe400000e0000 */
[----:B------:R-:W-:-:S06]  /*18d60*/  WARPGROUP.ARRIVE ;  /* 0x00000000000079c5 */ /* 0x000fcc0000000000 */
[----:B------:R-:W-:Y:S03]  /*18d70*/  HGMMA.64x96x16.F32 R88, gdesc[UR52], RZ, !UPT, gsb0 ;  /* 0x01600000345879f0 */ /* 0x000fe6000c0008ff */
[----:B------:R-:W-:Y:S02]  /*18d80*/  WARPGROUP.DEPBAR.LE gsb0, 0x0 ;  /* 0x00008000000079c5 */ /* 0x000fe40000010000 */
[----:B------:R-:W-:-:S06]  /*18d90*/  WARPGROUP.ARRIVE ;  /* 0x00000000000079c5 */ /* 0x000fcc0000000000 */
[----:B------:R-:W-:Y:S03]  /*18da0*/  HGMMA.64x96x16.F32 R88, gdesc[UR48], R88, gsb0 ;  /* 0x01600000305879f0 */ /* 0x000fe60008000858 */
[----:B------:R-:W-:Y:S02]  /*18db0*/  WARPGROUP.DEPBAR.LE gsb0, 0x0 ;  /* 0x00008000000079c5 */ /* 0x000fe40000010000 */
[----:B------:R-:W-:Y:S01]  /*18dc0*/  WARPGROUP.ARRIVE ;  /* 0x00000000000079c5 */ /* 0x000fe20000000000 */
[----:B--2---:R-:W-:Y:S02]  /*18dd0*/  R2UR UR32, R212 ;  /* 0x00000000d42072ca */ /* 0x004fe400000e0000 */
[----:B------:R-:W-:Y:S02]  /*18de0*/  R2UR UR33, R213 ;  /* 0x00000000d52172ca */ /* 0x000fe400000e0000 */
[----:B------:R-:W2:Y:S11]  /*18df0*/  LDL.64 R212, [R1] ;  /* 0x0000000001d47983 */ /* 0x000eb60000100a00 */
[----:B------:R-:W-:Y:S01]  /*18e00*/  HGMMA.64x96x16.F32 R88, gdesc[UR32], R88, gsb0 ;  /* 0x01600000205879f0 */ /* 0x000fe20008000858 */
[----:B---3--:R-:W-:-:S02]  /*18e10*/  R2UR UR28, R8 ;  /* 0x00000000081c72ca */ /* 0x008fc400000e0000 */
[----:B------:R-:W-:Y:S02]  /*18e20*/  R2UR UR29, R9 ;  /* 0x00000000091d72ca */ /* 0x000fe400000e0000 */
[----:B------:R0:W5:Y:S01]  /*18e30*/  LDL.LU.64 R8, [R1+0xa8] ;  /* 0x0000a80001087983 */ /* 0x0001620000300a00 */
[----:B------:R-:W-:Y:S02]  /*18e40*/  WARPGROUP.DEPBAR.LE gsb0, 0x0 ;  /* 0x00008000000079c5 */ /* 0x000fe40000010000 */
[----:B------:R-:W-:-:S08]  /*18e50*/  WARPGROUP.ARRIVE ;  /* 0x00000000000079c5 */ /* 0x000fd00000000000 */
[----:B------:R-:W-:Y:S01]  /*18e60*/  HGMMA.64x96x16.F32 R88, gdesc[UR28], R88, gsb0 ;  /* 0x016000001c5879f0 */ /* 0x000fe20008000858 */
[----:B----4-:R-:W-:Y:S02]  /*18e70*/  R2UR UR24, R2 ;  /* 0x00000000021872ca */ /* 0x010fe400000e0000 */
[----:B------:R-:W-:Y:S01]  /*18e80*/  R2UR UR25, R3 ;  /* 0x00000000031972ca */ /* 0x000fe200000e0000 */
[----:B------:R0:W5:Y:S01]  /*18e90*/  LDL.LU R2, [R1+0xa0] ;  /* 0x0000a00001027983 */ /* 0x0001620000300800 */
        /* <DEDUP_REMOVED lines=15> */
[----:B--2---:R-:W-:Y:S02]  /*18f90*/  R2UR UR8, R212 ;  /* 0x00000000d40872ca */ /* 0x004fe400000e0000 */
        /* <DEDUP_REMOVED lines=17> */
[----:B------:R-:W-:Y:S01]  /*190b0*/  HGMMA.64x96x16.F32 R88, gdesc[UR36], R88, gsb0 ;  /* 0x01600000245879f0 */ /* 0x000fe20008000858 */
        /* <DEDUP_REMOVED lines=65> */
[----:B0-----:R-:W-:Y:S05]  /*194d0*/  @!P0 BRA `(.L_x_1689) ;  /* 0x0000000000048947 */ /* 0x001fea0003800000 */
[----:B------:R-:W-:Y:S01]  /*194e0*/  BPT.TRAP 0x1 ;  /* 0x000000040000795c */ /* 0x000fe20000300000 */
.L_x_1689:
[----:B------:R-:W-:Y:S01]  /*194f0*/  SHF.L.U32 R0, R10, 0x1f, RZ ;  /* 0x0000001f0a007819 */ /* 0x000fe200000006ff */
[----:B-----5:R-:W-:-:S04]  /*19500*/  IMAD R209, R12, 0x8, R2 ;  /* 0x000000080cd17824 */ /* 0x020fc800078e0202 */
[----:B------:R0:W1:Y:S01]  /*19510*/  SYNCS.PHASECHK.TRANS64.TRYWAIT P2, [R209+URZ+0x2a850], R0 ;  /* 0x02a85000d10075a7 */ /* 0x000062000804017f */
[----:B------:R-:W-:Y:S05]  /*19520*/  @!P0 BRA `(.L_x_1690) ;  /* 0x0000000000048947 */ /* 0x000fea0003800000 */
[----:B------:R-:W-:Y:S01]  /*19530*/  BPT.TRAP 0x1 ;  /* 0x000000040000795c */ /* 0x000fe20000300000 */
.L_x_1690:
[----:B------:R-:W-:Y:S04]  /*19540*/  BSSY B2, `(.L_x_1691) ;  /* 0x0000004000027945 */ /* 0x000fe80003800000 */
[----:B-1----:R-:W-:Y:S05]  /*19550*/  @P2 BRA `(.L_x_1692) ;  /* 0x0000000000082947 */ /* 0x002fea0003800000 */
[----:B------:R-:W1:Y:S02]  /*19560*/  SYNCS.PHASECHK.TRANS64.TRYWAIT P2, [R209+URZ+0x2a850], R0 ;  /* 0x02a85000d10075a7 */ /* 0x000e64000804017f */
[----:B-1----:R-:W-:Y:S05]  /*19570*/  @!P2 BRA `(.L_x_1693) ;  /* 0x0000011800d4a947 */ /* 0x002fea0003800000 */
.L_x_1692:
[----:B------:R-:W-:Y:S05]  /*19580*/  BSYNC B2 ;  /* 0x0000000000027941 */ /* 0x000fea0003800000 */
.L_x_1691:
[----:B01----:R-:W-:Y:S01]  /*19590*/  IADD3 R0, R2, 0x400, RZ ;  /* 0x0000040002007810 */ /* 0x003fe20007ffe0ff */
[----:B------:R-:W-:Y:S01]  /*195a0*/  IMAD.MOV.U32 R11, RZ, RZ, 0x40000040 ;  /* 0x40000040ff0b7424 */ /* 0x000fe200078e00ff */
[----:B------:R-:W-:Y:S01]  /*195b0*/  WARPGROUP.ARRIVE ;  /* 0x00000000000079c5 */ /* 0x000fe20000000000 */
[----:B------:R-:W-:Y:S01]  /*195c0*/  IMAD.MOV.U32 R13, RZ, RZ, 0x40000040 ;  /* 0x40000040ff0d7424 */ /* 0x000fe200078e00ff */
[----:B------:R-:W-:Y:S01]  /*195d0*/  SHF.R.U32.HI R0, RZ, 0x4, R0 ;  /* 0x00000004ff007819 */ /* 0x000fe20000011600 */
[----:B------:R-:W-:Y:S01]  /*195e0*/  ULDC UR4, c[0x0][0x988] ;  /* 0x0002620000047ab9 */ /* 0x000fe20000000800 */
[----:B------:R-:W-:Y:S01]  /*195f0*/  R2UR UR7, R11 ;  /* 0x000000000b0772ca */ /* 0x000fe200000e0000 */
[----:B------:R-:W-:Y:S01]  /*19600*/  IMAD.U32 R7, RZ, RZ, UR4 ;  /* 0x00000004ff077e24 */ /* 0x000fe2000f8e00ff */
[----:B------:R-:W-:Y:S01]  /*19610*/  LOP3.LUT R0, R0, 0x3fff, RZ, 0xc0, !PT ;  /* 0x00003fff00007812 */ /* 0x000fe200078ec0ff */
[----:B------:R-:W-:Y:S01]  /*19620*/  @!P1 VIADD R209, R209, 0x2a860 ;  /* 0x0002a860d1d19836 */ /* 0x000fe20000000000 */
[C---:B------:R-:W-:Y:S01]  /*19630*/  ISETP.GT.AND P2, PT, R20.reuse, R9, PT ;  /* 0x000000091400720c */ /* 0x040fe20003f44270 */
[----:B------:R-:W-:Y:S01]  /*19640*/  VIADD R20, R20, 0xffffffff ;  /* 0xffffffff14147836 */ /* 0x000fe20000000000 */
[----:B------:R-:W-:-:S02]  /*19650*/  LOP3.LUT R0, R0, 0x3000000, RZ, 0xfc, !PT ;  /* 0x0300000000007812 */ /* 0x000fc400078efcff */
[----:B------:R-:W-:-:S03]  /*19660*/  @!P1 PRMT R209, RZ, 0x654, R209 ;  /* 0x00000654ffd19816 */ /* 0x000fc600000000d1 */
[----:B------:R-:W-:Y:S01]  /*19670*/  IMAD R10, R12, 0x600, R0 ;  /* 0x000006000c0a7824 */ /* 0x000fe200078e0200 */
[----:B------:R-:W-:-:S03]  /*19680*/  FMNMX.FTZ R0, R88, R15, !PT ;  /* 0x0000000f58007209 */ /* 0x000fc60007810000 */
[C---:B------:R-:W-:Y:S01]  /*19690*/  VIADD R12, R10.reuse, 0x80 ;  /* 0x000000800a0c7836 */ /* 0x040fe20000000000 */
[----:B------:R-:W-:Y:S02]  /*196a0*/  R2UR UR6, R10 ;  /* 0x000000000a0672ca */ /* 0x000fe400000e0000 */
[----:B------:R-:W-:-:S04]  /*196b0*/  FMNMX.FTZ R0, R89, R0, !PT ;  /* 0x0000000059007209 */ /* 0x000fc80007810000 */
[----:B------:R-:W-:-:S04]  /*196c0*/  FMNMX.FTZ R0, R92, R0, !PT ;  /* 0x000000005c007209 */ /* 0x000fc80007810000 */
[----:B------:R-:W-:-:S03]  /*196d0*/  FMNMX.FTZ R0, R93, R0, !PT ;  /* 0x000000005d007209 */ /* 0x000fc60007810000 */
[----:B------:R-:W-:Y:S01]  /*196e0*/  HGMMA.64x128x16.F32 R24, R156, gdesc[UR4].tnspB, R24, gsb0 ;  /* 0x41e000049c187df0 */ /* 0x000fe20008000818 */
[----:B------:R-:W-:Y:S01]  /*196f0*/  R2UR UR6, R12 ;  /* 0x000000000c0672ca */ /* 0x000fe200000e0000 */
[----:B------:R-:W-:Y:S01]  /*19700*/  VIADD R12, R10, 0x100 ;  /* 0x000001000a0c7836 */ /* 0x000fe20000000000 */
[----:B------:R-:W-:Y:S01]  /*19710*/  R2UR UR7, R13 ;  /* 0x000000000d0772ca */ /* 0x000fe200000e0000 */
[----:B------:R-:W-:Y:S01]  /*19720*/  IMAD.MOV.U32 R13, RZ, RZ, 0x40000040 ;  /* 0x40000040ff0d7424 */ /* 0x000fe200078e00ff */
        /* <DEDUP_REMOVED lines=21> */
[----:B0-----:R-:W-:-:S05]  /*19880*/  FMNMX.FTZ R0, R0, R3, !PT ;  /* 0x0000000300007209 */ /* 0x001fca0007810000 */
[----:B------:R-:W0:Y:S02]  /*19890*/  SHFL.BFLY PT, R3, R0, 0x1, 0x1f ;  /* 0x0c201f0000037f89 */ /* 0x000e2400000e0000 */
[----:B0-----:R-:W-:Y:S02]  /*198a0*/  FMNMX.FTZ R0, R0, R3, !PT ;  /* 0x0000000300007209 */ /* 0x001fe40007810000 */
[----:B------:R-:W-:Y:S01]  /*198b0*/  FMNMX.FTZ R3, R90, R14, !PT ;  /* 0x0000000e5a037209 */ /* 0x000fe20007810000 */
[----:B------:R-:W-:Y:S02]  /*198c0*/  WARPGROUP.DEPBAR.LE gsb0, 0x0 ;  /* 0x00008000000079c5 */ /* 0x000fe40000010000 */
[----:B------:R-:W-:Y:S01]  /*198d0*/  WARPGROUP.ARRIVE ;  /* 0x00000000000079c5 */ /* 0x000fe20000000000 */
[----:B------:R-:W-:Y:S01]  /*198e0*/  FMNMX.FTZ R3, R91, R3, !PT ;  /* 0x000000035b037209 */ /* 0x000fe20007810000 */
[C---:B------:R-:W-:Y:S01]  /*198f0*/  FMUL.FTZ R4, R0.reuse, R7 ;  /* 0x0000000700047220 */ /* 0x040fe20000410000 */
[----:B------:R-:W-:-:S02]  /*19900*/  FADD.FTZ R11, -R0, R15 ;  /* 0x0000000f000b7221 */ /* 0x000fc40000010100 */
[----:B------:R-:W-:Y:S01]  /*19910*/  FMNMX.FTZ R3, R94, R3, !PT ;  /* 0x000000035e037209 */ /* 0x000fe20007810000 */
[----:B------:R-:W-:Y:S01]  /*19920*/  HGMMA.64x128x16.F32 R24, R152, gdesc[UR4].tnspB, R24, gsb0 ;  /* 0x41e0000498187df0 */ /* 0x000fe20008000818 */
[----:B------:R-:W-:Y:S01]  /*19930*/  R2UR UR6, R12 ;  /* 0x000000000c0672ca */ /* 0x000fe200000e0000 */
[----:B------:R-:W-:Y:S01]  /*19940*/  VIADD R12, R10, 0x180 ;  /* 0x000001800a0c7836 */ /* 0x000fe20000000000 */
[----:B------:R-:W-:Y:S01]  /*19950*/  R2UR UR7, R13 ;  /* 0x000000000d0772ca */ /* 0x000fe200000e0000 */
[----:B------:R-:W-:Y:S01]  /*19960*/  IMAD.MOV.U32 R13, RZ, RZ, 0x40000040 ;  /* 0x40000040ff0d7424 */ /* 0x000fe200078e00ff */
        /* <DEDUP_REMOVED lines=9> */
[----:B------:R-:W-:Y:S01]  /*19a00*/  FMUL.FTZ R11, R11, R7 ;  /* 0x000000070b0b7220 */ /* 0x000fe20000410000 */
[----:B------:R-:W-:Y:S02]  /*19a10*/  MUFU.EX2 R156, R156 ;  /* 0x0000009c009c7308 */ /* 0x000fe40000000800 */
[----:B------:R-:W-:-:S04]  /*19a20*/  FMNMX.FTZ R3, R102, R3, !PT ;  /* 0x0000000366037209 */ /* 0x000fc80007810000 */
[----:B------:R-:W-:Y:S02]  /*19a30*/  FMNMX.FTZ R3, R103, R3, !PT ;  /* 0x0000000367037209 */ /* 0x000fe40007810000 */
[----:B------:R-:W0:Y:S02]  /*19a40*/  MUFU.EX2 R11, R11 ;  /* 0x0000000b000b7308 */ /* 0x000e240000000800 */
[----:B------:R-:W-:-:S04]  /*19a50*/  FMNMX.FTZ R3, R106, R3, !PT ;  /* 0x000000036a037209 */ /* 0x000fc80007810000 */
[----:B------:R-:W-:Y:S02]  /*19a60*/  FMNMX.FTZ R3, R107, R3, !PT ;  /* 0x000000036b037209 */ /* 0x000fe40007810000 */
[----:B------:R-:W-:Y:S02]  /*19a70*/  MUFU.EX2 R158, R158 ;  /* 0x0000009e009e7308 */ /* 0x000fe40000000800 */
[----:B------:R-:W-:-:S04]  /*19a80*/  FMNMX.FTZ R3, R110, R3, !PT ;  /* 0x000000036e037209 */ /* 0x000fc80007810000 */
[----:B------:R-:W-:Y:S02]  /*19a90*/  FMNMX.FTZ R3, R111, R3, !PT ;  /* 0x000000036f037209 */ /* 0x000fe40007810000 */
[----:B------:R-:W-:Y:S01]  /*19aa0*/  MUFU.EX2 R88, R88 ;  /* 0x0000005800587308 */ /* 0x000fe20000000800 */
[----:B0-----:R-:W-:Y:S01]  /*19ab0*/  FFMA.FTZ R6, R11, R6, R156 ;  /* 0x000000060b067223 */ /* 0x001fe2000001009c */
[----:B------:R-:W-:-:S04]  /*19ac0*/  FMNMX.FTZ R3, R114, R3, !PT ;  /* 0x0000000372037209 */ /* 0x000fc80007810000 */
[----:B------:R-:W-:Y:S02]  /*19ad0*/  FMNMX.FTZ R3, R115, R3, !PT ;  /* 0x0000000373037209 */ /* 0x000fe40007810000 */
[----:B------:R-:W-:Y:S02]  /*19ae0*/  MUFU.EX2 R92, R92 ;  /* 0x0000005c005c7308 */ /* 0x000fe40000000800 */
[----:B------:R-:W-:-:S04]  /*19af0*/  FMNMX.FTZ R3, R118, R3, !PT ;  /* 0x0000000376037209 */ /* 0x000fc80007810000 */
[----:B------:R-:W-:Y:S02]  /*19b00*/  FMNMX.FTZ R3, R119, R3, !PT ;  /* 0x0000000377037209 */ /* 0x000fe40007810000 */
[----:B------:R-:W-:Y:S02]  /*19b10*/  MUFU.EX2 R101, R101 ;  /* 0x0000006500657308 */ /* 0x000fe40000000800 */
[----:B------:R-:W-:-:S04]  /*19b20*/  FMNMX.FTZ R3, R122, R3, !PT ;  /* 0x000000037a037209 */ /* 0x000fc80007810000 */
[----:B------:R-:W-:Y:S02]  /*19b30*/  FMNMX.FTZ R3, R123, R3, !PT ;  /* 0x000000037b037209 */ /* 0x000fe40007810000 */
[----:B------:R-:W-:Y:S02]  /*19b40*/  MUFU.EX2 R15, R15 ;  /* 0x0000000f000f7308 */ /* 0x000fe40000000800 */
        /* <DEDUP_REMOVED lines=8> */
[-CC-:B------:R-:W-:Y:S01]  /*19bd0*/  FFMA.FTZ R152, R96, R7.reuse, -R4.reuse ;  /* 0x0000000760987223 */ /* 0x180fe20000010804 */
[-CC-:B------:R-:W-:Y:S01]  /*19be0*/  FFMA.FTZ R154, R100, R7.reuse, -R4.reuse ;  /* 0x00000007649a7223 */ /* 0x180fe20000010804 */
[-CC-:B------:R-:W-:Y:S01]  /*19bf0*/  FFMA.FTZ R96, R121, R7.reuse, -R4.reuse ;  /* 0x0000000779607223 */ /* 0x180fe20000010804 */
[----:B------:R-:W-:Y:S02]  /*19c00*/  FFMA.FTZ R100, R129, R7, -R4 ;  /* 0x0000000781647223 */ /* 0x000fe40000010804 */
[----:B------:R-:W-:Y:S01]  /*19c10*/  HGMMA.64x128x16.F32 R24, R148, gdesc[UR4].tnspB, R24, gsb0 ;  /* 0x41e0000494187df0 */ /* 0x000fe20008000818 */
[----:B------:R-:W-:Y:S01]  /*19c20*/  R2UR UR6, R12 ;  /* 0x000000000c0672ca */ /* 0x000fe200000e0000 */
[----:B------:R-:W-:Y:S01]  /*19c30*/  VIADD R12, R10, 0x200 ;  /* 0x000002000a0c7836 */ /* 0x000fe20000000000 */
[----:B------:R-:W-:Y:S01]  /*19c40*/  R2UR UR7, R13 ;  /* 0x000000000d0772ca */ /* 0x000fe200000e0000 */
[----:B------:R-:W-:Y:S01]  /*19c50*/  IMAD.MOV.U32 R13, RZ, RZ, 0x40000040 ;  /* 0x40000040ff0d7424 */ /* 0x000fe200078e00ff */
        /* <DEDUP_REMOVED lines=8> */
[----:B------:R-:W-:-:S03]  /*19ce0*/  FFMA.FTZ R104, R132, R7, -R4 ;  /* 0x0000000784687223 */ /* 0x000fc60000010804 */
[----:B------:R-:W-:Y:S01]  /*19cf0*/  HGMMA.64x128x16.F32 R24, R144, gdesc[UR4].tnspB, R24, gsb0 ;  /* 0x41e0000490187df0 */ /* 0x000fe20008000818 */
[----:B------:R-:W-:Y:S01]  /*19d00*/  R2UR UR6, R12 ;  /* 0x000000000c0672ca */ /* 0x000fe200000e0000 */
[----:B------:R-:W-:Y:S01]  /*19d10*/  MUFU.EX2 R148, R148 ;  /* 0x0000009400947308 */ /* 0x000fe20000000800 */
[----:B------:R-:W-:Y:S01]  /*19d20*/  R2UR UR7, R13 ;  /* 0x000000000d0772ca */ /* 0x000fe200000e0000 */
[----:B------:R-:W0:Y:S01]  /*19d30*/  SHFL.BFLY PT, R12, R3, 0x2, 0x1f ;  /* 0x0c401f00030c7f89 */ /* 0x000e2200000e0000 */
[----:B------:R-:W-:-:S05]  /*19d40*/  IMAD.MOV.U32 R13, RZ, RZ, 0x40000040 ;  /* 0x40000040ff0d7424 */ /* 0x000fca00078e00ff */
[----:B------:R-:W-:Y:S08]  /*19d50*/  MUFU.EX2 R150, R150 ;  /* 0x0000009600967308 */ /* 0x000ff00000000800 */
[----:B------:R-:W-:Y:S01]  /*19d60*/  MUFU.EX2 R104, R104 ;  /* 0x0000006800687308 */ /* 0x000fe20000000800 */
[----:B0-----:R-:W-:-:S05]  /*19d70*/  FMNMX.FTZ R3, R3, R12, !PT ;  /* 0x0000000c03037209 */ /* 0x001fca0007810000 */
[----:B------:R-:W0:Y:S02]  /*19d80*/  SHFL.BFLY PT, R12, R3, 0x1, 0x1f ;  /* 0x0c201f00030c7f89 */ /* 0x000e2400000e0000 */
[----:B0-----:R-:W-:-:S05]  /*19d90*/  FMNMX.FTZ R3, R3, R12, !PT ;  /* 0x0000000c03037209 */ /* 0x001fca0007810000 */
        /* <DEDUP_REMOVED lines=21> */
[----:B------:R-:W-:-:S04]  /*19ef0*/  FFMA.FTZ R134, R134, R7, -R108 ;  /* 0x0000000786867223 */ /* 0x000fc8000001086c */
        /* <DEDUP_REMOVED lines=12> */
[-C--:B------:R-:W-:Y:S01]  /*19fc0*/  FFMA.FTZ R93, R117, R7.reuse, -R4 ;  /* 0x00000007755d7223 */ /* 0x080fe20000010804 */
[----:B------:R-:W-:Y:S01]  /*19fd0*/  MUFU.EX2 R98, R98 ;  /* 0x0000006200627308 */ /* 0x000fe20000000800 */
[----:B------:R-:W-:Y:S01]  /*19fe0*/  HGMMA.64x128x16.F32 R24, R140, gdesc[UR4].tnspB, R24, gsb0 ;  /* 0x41e000048c187df0 */ /* 0x000fe20008000818 */
[----:B------:R-:W-:Y:S01]  /*19ff0*/  R2UR UR7, R13 ;  /* 0x000000000d0772ca */ /* 0x000fe200000e0000 */
[----:B------:R-:W-:Y:S02]  /*1a000*/  @!P1 IMAD R13, R21, 0x8, R2 ;  /* 0x00000008150d9824 */ /* 0x000fe400078e0202 */
[----:B------:R-:W-:-:S02]  /*1a010*/  FFMA.FTZ R147, R118, R7, -R108 ;  /* 0x0000000776937223 */ /* 0x000fc4000001086c */
[----:B------:R-:W-:Y:S01]  /*1a020*/  @!P1 VIADD R13, R13, 0x2a840 ;  /* 0x0002a8400d0d9836 */ /* 0x000fe20000000000 */
[----:B------:R-:W-:Y:S04]  /*1a030*/  MUFU.EX2 R145, R145 ;  /* 0x0000009100917308 */ /* 0x000fe80000000800 */
[----:B------:R-:W-:-:S04]  /*1a040*/  @!P1 PRMT R21, RZ, 0x654, R13 ;  /* 0x00000654ff159816 */ /* 0x000fc8000000000d */
        /* <DEDUP_REMOVED lines=11> */
[-CC-:B------:R-:W-:Y:S01]  /*1a100*/  FFMA.FTZ R141, R89, R7.reuse, -R4.reuse ;  /* 0x00000007598d7223 */ /* 0x180fe20000010804 */
[-CC-:B------:R-:W-:Y:S01]  /*1a110*/  FFMA.FTZ R143, R97, R7.reuse, -R4.reuse ;  /* 0x00000007618f7223 */ /* 0x180fe20000010804 */
[-CC-:B------:R-:W-:Y:S01]  /*1a120*/  FFMA.FTZ R89, R113, R7.reuse, -R4.reuse ;  /* 0x0000000771597223 */ /* 0x180fe20000010804 */
[-CC-:B------:R-:W-:Y:S01]  /*1a130*/  FFMA.FTZ R140, R120, R7.reuse, -R4.reuse ;  /* 0x00000007788c7223 */ /* 0x180fe20000010804 */
[-CC-:B------:R-:W-:Y:S01]  /*1a140*/  FFMA.FTZ R142, R124, R7.reuse, -R4.reuse ;  /* 0x000000077c8e7223 */ /* 0x180fe20000010804 */
[-CC-:B------:R-:W-:Y:S01]  /*1a150*/  FFMA.FTZ R97, R125, R7.reuse, -R4.reuse ;  /* 0x000000077d617223 */ /* 0x180fe20000010804 */
[----:B------:R-:W-:Y:S01]  /*1a160*/  FFMA.FTZ R4, R133, R7, -R4 ;  /* 0x0000000785047223 */ /* 0x000fe20000010804 */
[----:B------:R-:W-:Y:S01]  /*1a170*/  WARPGROUP.ARRIVE ;  /* 0x00000000000079c5 */ /* 0x000fe20000000000 */
[----:B------:R-:W0:Y:S08]  /*1a180*/  MUFU.EX2 R141, R141 ;  /* 0x0000008d008d7308 */ /* 0x000e300000000800 */
[----:B------:R-:W-:Y:S08]  /*1a190*/  MUFU.EX2 R14, R4 ;  /* 0x00000004000e7308 */ /* 0x000ff00000000800 */
[----:B------:R1:W2:Y:S01]  /*1a1a0*/  MUFU.EX2 R4, R12 ;  /* 0x0000000c00047308 */ /* 0x0002a20000000800 */
[----:B0-----:R-:W-:-:S07]  /*1a1b0*/  F2FP.F16.F32.PACK_AB R156, R141, R156 ;  /* 0x0000009c8d9c723e */ /* 0x001fce00000000ff */
[----:B------:R-:W0:Y:S01]  /*1a1c0*/  MUFU.EX2 R143, R143 ;  /* 0x0000008f008f7308 */ /* 0x000e220000000800 */
[----:B-1----:R-:W-:Y:S01]  /*1a1d0*/  IADD3 R12, R10, 0x280, RZ ;  /* 0x000002800a0c7810 */ /* 0x002fe20007ffe0ff */
[----:B------:R-:W-:-:S03]  /*1a1e0*/  FFMA.FTZ R10, R111, R7, -R108 ;  /* 0x000000076f0a7223 */ /* 0x000fc6000001086c */
[----:B------:R-:W-:Y:S01]  /*1a1f0*/  R2UR UR6, R12 ;  /* 0x000000000c0672ca */ /* 0x000fe200000e0000 */
[----:B------:R-:W-:Y:S02]  /*1a200*/  FFMA.FTZ R12, R114, R7, -R108 ;  /* 0x00000007720c7223 */ /* 0x000fe4000001086c */
[----:B------:R-:W-:Y:S01]  /*1a210*/  MUFU.EX2 R10, R10 ;  /* 0x0000000a000a7308 */ /* 0x000fe20000000800 */
[----:B--2---:R-:W-:Y:S01]  /*1a220*/  FFMA.FTZ R5, R4, R5, R157 ;  /* 0x0000000504057223 */ /* 0x004fe2000001009d */
[----:B------:R-:W-:-:S06]  /*1a230*/  F2FP.F16.F32.PACK_AB R157, R90, R157 ;  /* 0x0000009d5a9d723e */ /* 0x000fcc00000000ff */
[----:B------:R-:W1:Y:S02]  /*1a240*/  MUFU.EX2 R12, R12 ;  /* 0x0000000c000c7308 */ /* 0x000e640000000800 */
[----:B------:R-:W-:Y:S06]  /*1a250*/  HGMMA.64x128x16.F32 R24, R136, gdesc[UR4].tnspB, R24, gsb0 ;  /* 0x41e0000488187df0 */ /* 0x000fec0008000818 */
[----:B------:R-:W-:Y:S08]  /*1a260*/  MUFU.EX2 R89, R89 ;  /* 0x0000005900597308 */ /* 0x000ff00000000800 */
[----:B------:R-:W-:Y:S08]  /*1a270*/  MUFU.EX2 R140, R140 ;  /* 0x0000008c008c7308 */ /* 0x000ff00000000800 */
[----:B------:R-:W-:Y:S08]  /*1a280*/  MUFU.EX2 R142, R142 ;  /* 0x0000008e008e7308 */ /* 0x000ff00000000800 */
[----:B------:R-:W-:Y:S01]  /*1a290*/  MUFU.EX2 R97, R97 ;  /* 0x0000006100617308 */ /* 0x000fe20000000800 */
[----:B------:R-:W-:-:S02]  /*1a2a0*/  WARPGROUP.DEPBAR.LE gsb0, 0x0 ;  /* 0x00008000000079c5 */ /* 0x000fc40000010000 */
[----:B------:R2:W-:Y:S01]  /*1a2b0*/  @!P1 SYNCS.ARRIVE.TRANS64.RED.A1T0 RZ, [R21+URZ], RZ ;  /* 0x000000ff15ff99a7 */ /* 0x0005e2000810043f */
[----:B------:R-:W-:Y:S02]  /*1a2c0*/  F2FP.F16.F32.PACK_AB R136, R100, R15 ;  /* 0x0000000f6488723e */ /* 0x000fe400000000ff */
[----:B------:R-:W-:Y:S02]  /*1a2d0*/  F2FP.F16.F32.PACK_AB R138, R14, R104 ;  /* 0x000000680e8a723e */ /* 0x000fe400000000ff */
[----:B------:R-:W-:Y:S01]  /*1a2e0*/  F2FP.F16.F32.PACK_AB R137, R131, R130 ;  /* 0x000000828389723e */ /* 0x000fe200000000ff */
[----:B--2---:R-:W-:Y:S01]  /*1a2f0*/  FADD.FTZ R21, R141, R6 ;  /* 0x000000068d157221 */ /* 0x004fe20000010000 */
[----:B------:R-:W-:Y:S01]  /*1a300*/  FADD.FTZ R6, R90, R5 ;  /* 0x000000055a067221 */ /* 0x000fe20000010000 */
[----:B------:R-:W-:Y:S01]  /*1a310*/  FFMA.FTZ R5, R119, R7, -R108 ;  /* 0x0000000777057223 */ /* 0x000fe2000001086c */
[----:B------:R-:W-:Y:S01]  /*1a320*/  MUFU.EX2 R90, R127 ;  /* 0x0000007f005a7308 */ /* 0x000fe20000000800 */
[----:B------:R-:W-:Y:S01]  /*1a330*/  FADD.FTZ R102, R158, R21 ;  /* 0x000000159e667221 */ /* 0x000fe20000010000 */
[----:B------:R-:W-:Y:S01]  /*1a340*/  FADD.FTZ R6, R159, R6 ;  /* 0x000000069f067221 */ /* 0x000fe20000010000 */
[----:B------:R-:W-:Y:S01]  /*1a350*/  F2FP.F16.F32.PACK_AB R159, R91, R159 ;  /* 0x0000009f5b9f723e */ /* 0x000fe200000000ff */
[----:B------:R2:W-:Y:S01]  /*1a360*/  @!P1 SYNCS.ARRIVE.TRANS64.RED.A1T0 RZ, [R209+URZ], RZ ;  /* 0x000000ffd1ff99a7 */ /* 0x0005e2000810043f */
[----:B------:R-:W-:Y:S01]  /*1a370*/  FADD.FTZ R21, R145, R102 ;  /* 0x0000006691157221 */ /* 0x000fe20000010000 */
[----:B------:R-:W-:Y:S01]  /*1a380*/  FADD.FTZ R102, R91, R6 ;  /* 0x000000065b667221 */ /* 0x000fe20000010000 */
[-C--:B------:R-:W-:Y:S01]  /*1a390*/  FFMA.FTZ R6, R122, R7.reuse, -R108 ;  /* 0x000000077a067223 */ /* 0x080fe2000001086c */
[----:B------:R-:W-:Y:S01]  /*1a3a0*/  MUFU.EX2 R5, R5 ;  /* 0x0000000500057308 */ /* 0x000fe20000000800 */
[----:B------:R-:W-:Y:S01]  /*1a3b0*/  FADD.FTZ R106, R152, R21 ;  /* 0x00000015986a7221 */ /* 0x000fe20000010000 */
[----:B------:R-:W-:Y:S01]  /*1a3c0*/  FADD.FTZ R103, R153, R102 ;  /* 0x0000006699677221 */ /* 0x000fe20000010000 */
[----:B------:R-:W-:Y:S01]  /*1a3d0*/  FFMA.FTZ R21, R123, R7, -R108 ;  /* 0x000000077b157223 */ /* 0x000fe2000001086c */
[C---:B------:R-:W-:Y:S01]  /*1a3e0*/  F2FP.F16.F32.PACK_AB R153, R94.reuse, R153 ;  /* 0x000000995e99723e */ /* 0x040fe200000000ff */
[----:B0-----:R-:W-:Y:S01]  /*1a3f0*/  FADD.FTZ R105, R143, R106 ;  /* 0x0000006a8f697221 */ /* 0x001fe20000010000 */
[----:B------:R-:W-:Y:S01]  /*1a400*/  FADD.FTZ R102, R94, R103 ;  /* 0x000000675e667221 */ /* 0x000fe20000010000 */
[----:B------:R-:W-:Y:S01]  /*1a410*/  FFMA.FTZ R108, R135, R7, -R108 ;  /* 0x00000007876c7223 */ /* 0x000fe2000001086c */
[----:B------:R-:W-:Y:S01]  /*1a420*/  MUFU.EX2 R6, R6 ;  /* 0x0000000600067308 */ /* 0x000fe20000000800 */
[----:B------:R-:W-:Y:S01]  /*1a430*/  FADD.FTZ R105, R154, R105 ;  /* 0x000000699a697221 */ /* 0x000fe20000010000 */
[----:B------:R-:W-:Y:S01]  /*1a440*/  FADD.FTZ R102, R155, R102 ;  /* 0x000000669b667221 */ /* 0x000fe20000010000 */
[----:B------:R-:W-:-:S02]  /*1a450*/  F2FP.F16.F32.PACK_AB R154, R88, R154 ;  /* 0x0000009a589a723e */ /* 0x000fc400000000ff */
[----:B------:R-:W-:Y:S01]  /*1a460*/  FADD.FTZ R105, R88, R105 ;  /* 0x0000006958697221 */ /* 0x000fe20000010000 */
[C---:B------:R-:W-:Y:S01]  /*1a470*/  FADD.FTZ R102, R95.reuse, R102 ;  /* 0x000000665f667221 */ /* 0x040fe20000010000 */
[----:B------:R-:W-:Y:S01]  /*1a480*/  F2FP.F16.F32.PACK_AB R155, R95, R155 ;  /* 0x0000009b5f9b723e */ /* 0x000fe200000000ff */
[----:B------:R-:W0:Y:S01]  /*1a490*/  MUFU.EX2 R21, R21 ;  /* 0x0000001500157308 */ /* 0x000e220000000800 */
[----:B------:R-:W-:Y:S01]  /*1a4a0*/  FADD.FTZ R105, R148, R105 ;  /* 0x0000006994697221 */ /* 0x000fe20000010000 */
[----:B------:R-:W-:Y:S01]  /*1a4b0*/  FADD.FTZ R103, R149, R102 ;  /* 0x0000006695677221 */ /* 0x000fe20000010000 */
[----:B------:R-:W-:Y:S02]  /*1a4c0*/  F2FP.F16.F32.PACK_AB R158, R145, R158 ;  /* 0x0000009e919e723e */ /* 0x000fe400000000ff */
[----:B------:R-:W-:Y:S01]  /*1a4d0*/  FADD.FTZ R105, R92, R105 ;  /* 0x000000695c697221 */ /* 0x000fe20000010000 */
[----:B------:R-:W-:Y:S01]  /*1a4e0*/  FADD.FTZ R102, R98, R103 ;  /* 0x0000006762667221 */ /* 0x000fe20000010000 */
[----:B-1----:R-:W-:Y:S01]  /*1a4f0*/  F2FP.F16.F32.PACK_AB R145, R13, R12 ;  /* 0x0000000c0d91723e */ /* 0x002fe200000000ff */
[----:B------:R-:W1:Y:S01]  /*1a500*/  MUFU.EX2 R108, R108 ;  /* 0x0000006c006c7308 */ /* 0x000e620000000800 */
        /* <DEDUP_REMOVED lines=8> */
[----:B0-----:R-:W-:Y:S01]  /*1a590*/  F2FP.F16.F32.PACK_AB R141, R21, R6 ;  /* 0x00000006158d723e */ /* 0x001fe200000000ff */
[----:B------:R-:W-:Y:S02]  /*1a5a0*/  IMAD.MOV.U32 R12, RZ, RZ, R22 ;  /* 0x000000ffff0c7224 */ /* 0x000fe400078e0016 */
        /* <DEDUP_REMOVED lines=17> */
[----:B------:R-:W-:Y:S01]  /*1a6c0*/  F2FP.F16.F32.PACK_AB R146, R93, R146 ;  /* 0x000000925d92723e */ /* 0x000fe200000000ff */
[----:B------:R-:W-:Y:S02]  /*1a6d0*/  IMAD.MOV.U32 R10, RZ, RZ, R23 ;  /* 0x000000ffff0a7224 */ /* 0x000fe400078e0017 */
[----:B------:R-:W-:Y:S01]  /*1a6e0*/  FADD.FTZ R88, R97, R88 ;  /* 0x0000005861587221 */ /* 0x000fe20000010000 */
[----:B------:R-:W-:Y:S01]  /*1a6f0*/  FADD.FTZ R13, R90, R13 ;  /* 0x0000000d5a0d7221 */ /* 0x000fe20000010000 */
[----:B------:R-:W-:-:S02]  /*1a700*/  F2FP.F16.F32.PACK_AB R140, R96, R140 ;  /* 0x0000008c608c723e */ /* 0x000fc400000000ff */
[----:B------:R-:W-:Y:S01]  /*1a710*/  FADD.FTZ R5, R15, R88 ;  /* 0x000000580f057221 */ /* 0x000fe20000010000 */
[----:B------:R-:W-:Y:S01]  /*1a720*/  FADD.FTZ R6, R130, R13 ;  /* 0x0000000d82067221 */ /* 0x000fe20000010000 */
[----:B------:R-:W-:Y:S01]  /*1a730*/  F2FP.F16.F32.PACK_AB R142, R97, R142 ;  /* 0x0000008e618e723e */ /* 0x000fe200000000ff */
[----:B------:R-:W-:Y:S02]  /*1a740*/  IMAD.MOV.U32 R15, RZ, RZ, R0 ;  /* 0x000000ffff0f7224 */ /* 0x000fe400078e0000 */
[----:B------:R-:W-:Y:S01]  /*1a750*/  FADD.FTZ R5, R100, R5 ;  /* 0x0000000564057221 */ /* 0x000fe20000010000 */
[----:B------:R-:W-:Y:S01]  /*1a760*/  FADD.FTZ R13, R131, R6 ;  /* 0x00000006830d7221 */ /* 0x000fe20000010000 */
[----:B------:R-:W-:Y:S02]  /*1a770*/  F2FP.F16.F32.PACK_AB R143, R90, R99 ;  /* 0x000000635a8f723e */ /* 0x000fe400000000ff */
[----:B------:R-:W-:Y:S01]  /*1a780*/  FADD.FTZ R5, R104, R5 ;  /* 0x0000000568057221 */ /* 0x000fe20000010000 */
[----:B------:R-:W-:Y:S01]  /*1a790*/  FADD.FTZ R13, R134, R13 ;  /* 0x0000000d860d7221 */ /* 0x000fe20000010000 */
[----:B-1----:R-:W-:-:S02]  /*1a7a0*/  F2FP.F16.F32.PACK_AB R139, R108, R134 ;  /* 0x000000866c8b723e */ /* 0x002fc400000000ff */
[----:B------:R-:W-:Y:S01]  /*1a7b0*/  FADD.FTZ R6, R14, R5 ;  /* 0x000000050e067221 */ /* 0x000fe20000010000 */
[----:B------:R-:W-:Y:S01]  /*1a7c0*/  FADD.FTZ R5, R108, R13 ;  /* 0x0000000d6c057221 */ /* 0x000fe20000010000 */
[----:B------:R-:W-:Y:S01]  /*1a7d0*/  IMAD.MOV.U32 R14, RZ, RZ, R3 ;  /* 0x000000ffff0e7224 */ /* 0x000fe200078e0003 */
[----:B--2---:R-:W-:Y:S06]  /*1a7e0*/  @P2 BRA `(.L_x_1694) ;  /* 0xffffffe000482947 */ /* 0x004fec000383ffff */
[----:B------:R-:W-:Y:S05]  /*1a7f0*/  BSYNC B1 ;  /* 0x0000000000017941 */ /* 0x000fea0003800000 */
.L_x_1683:
[----:B------:R-:W-:-:S07]  /*1a800*/  IMAD.MOV.U32 R10, RZ, RZ, R20 ;  /* 0x000000ffff0a7224 */ /* 0x000fce00078e0014 */
.L_x_1682:
[----:B------:R-:W-:Y:S05]  /*1a810*/  BSYNC B0 ;  /* 0x0000000000007941 */ /* 0x000fea0003800000 */
.L_x_1681:
[----:B------:R-:W-:Y:S01]  /*1a820*/  ISETP.GE.AND P2, PT, R10, R180, PT ;  /* 0x000000b40a00720c */ /* 0x000fe20003f46270 */
[----:B------:R-:W-:-:S12]  /*1a830*/  BSSY B0, `(.L_x_1695) ;  /* 0x000031f000007945 */ /* 0x000fd80003800000 */
[----:B------:R-:W-:Y:S05]  /*1a840*/  @!P2 BRA `(.L_x_1696) ;  /* 0x000000300074a947 */ /* 0x000fea0003800000 */
[----:B------:R-:W-:Y:S01]  /*1a850*/  MOV R9, R3 ;  /* 0x0000000300097202 */ /* 0x000fe20000000f00 */
[----:B------:R-:W-:Y:S02]  /*1a860*/  IMAD.MOV.U32 R20, RZ, RZ, R0 ;  /* 0x000000ffff147224 */ /* 0x000fe400078e0000 */
[----:B------:R-:W-:Y:S02]  /*1a870*/  IMAD.MOV.U32 R12, RZ, RZ, R23 ;  /* 0x000000ffff0c7224 */ /* 0x000fe400078e0017 */
[----:B------:R-:W-:-:S07]  /*1a880*/  IMAD.MOV.U32 R13, RZ, RZ, R22 ;  /* 0x000000ffff0d7224 */ /* 0x000fce00078e0016 */
.L_x_1715:
[----:B------:R-:W-:-:S05]  /*1a890*/  VIADD R0, R13, 0x1 ;  /* 0x000000010d007836 */ /* 0x000fca0000000000 */
[----:B------:R-:W-:-:S04]  /*1a8a0*/  ISETP.NE.AND P2, PT, R0, 0x2, PT ;  /* 0x000000020000780c */ /* 0x000fc80003f45270 */
[----:B------:R-:W-:Y:S02]  /*1a8b0*/  SEL R0, R0, RZ, P2 ;  /* 0x000000ff00007207 */ /* 0x000fe40001000000 */
[----:B------:R-:W-:-:S03]  /*1a8c0*/  SEL R23, RZ, 0x1, P2 ;  /* 0x00000001ff177807 */ /* 0x000fc60001000000 */
[----:B------:R-:W-:Y:S01]  /*1a8d0*/  IMAD.MOV.U32 R22, RZ, RZ, R0 ;  /* 0x000000ffff167224 */ /* 0x000fe200078e0000 */
[----:B------:R-:W-:Y:S01]  /*1a8e0*/  LOP3.LUT R23, R12, R23, RZ, 0x3c, !PT ;  /* 0x000000170c177212 */ /* 0x000fe200078e3cff */
[----:B------:R-:W-:Y:S06]  /*1a8f0*/  @!P0 BRA `(.L_x_1697) ;  /* 0x0000000000048947 */ /* 0x000fec0003800000 */
[----:B------:R-:W-:Y:S01]  /*1a900*/  BPT.TRAP 0x1 ;  /* 0x000000040000795c */ /* 0x000fe20000300000 */
.L_x_1697:
[----:B------:R-:W-:Y:S01]  /*1a910*/  IMAD R3, R22, 0x8, R2 ;  /* 0x0000000816037824 */ /* 0x000fe200078e0202 */
[----:B------:R-:W-:-:S04]  /*1a920*/  SHF.L.U32 R14, R23, 0x1f, RZ ;  /* 0x0000001f170e7819 */ /* 0x000fc800000006ff */
[----:B------:R0:W1:Y:S01]  /*1a930*/  SYNCS.PHASECHK.TRANS64.TRYWAIT P2, [R3+URZ+0x2a830], R14 ;  /* 0x02a8300e030075a7 */ /* 0x000062000804017f */
[----:B------:R-:W-:Y:S05]  /*1a940*/  @!P0 BRA `(.L_x_1698) ;  /* 0x0000000000048947 */ /* 0x000fea0003800000 */
[----:B------:R-:W-:Y:S01]  /*1a950*/  BPT.TRAP 0x1 ;  /* 0x000000040000795c */ /* 0x000fe20000300000 */
.L_x_1698:
[----:B------:R-:W-:Y:S01]  /*1a960*/  IMAD R94, R22, 0x900, R8 ;  /* 0x00000900165e7824 */ /* 0x000fe200078e0208 */
[----:B------:R-:W-:Y:S03]  /*1a970*/  BSSY B1, `(.L_x_1699) ;  /* 0x0000006000017945 */ /* 0x000fe60003800000 */
[C---:B------:R-:W-:Y:S02]  /*1a980*/  VIADD R88, R94.reuse, 0x2 ;  /* 0x000000025e587836 */ /* 0x040fe40000000000 */
[----:B------:R-:W-:Y:S01]  /*1a990*/  VIADD R7, R94, 0x4 ;  /* 0x000000045e077836 */ /* 0x000fe20000000000 */
[----:B-1----:R-:W-:Y:S06]  /*1a9a0*/  @P2 BRA `(.L_x_1700) ;  /* 0x0000000000082947 */ /* 0x002fec0003800000 */
[----:B------:R-:W1:Y:S02]  /*1a9b0*/  SYNCS.PHASECHK.TRANS64.TRYWAIT P2, [R3+URZ+0x2a830], R14 ;  /* 0x02a8300e030075a7 */ /* 0x000e64000804017f */
[----:B-1----:R-:W-:Y:S05]  /*1a9c0*/  @!P2 BRA `(.L_x_1701) ;  /* 0x0000010400d4a947 */ /* 0x002fea0003800000 */
.L_x_1700:
[----:B------:R-:W-:Y:S05]  /*1a9d0*/  BSYNC B1 ;  /* 0x0000000000017941 */ /* 0x000fea0003800000 */
.L_x_1699:
[----:B01----:R-:W-:Y:S01]  /*1a9e0*/  IMAD.MOV.U32 R14, RZ, RZ, R94 ;  /* 0x000000ffff0e7224 */ /* 0x003fe200078e005e */
[----:B------:R0:W-:Y:S04]  /*1a9f0*/  STL [R1+0xa0], R2 ;  /* 0x0000a00201007387 */ /* 0x0001e80000100800 */
[----:B------:R-:W-:Y:S01]  /*1aa00*/  R2UR UR54, R14 ;  /* 0x000000000e3672ca */ /* 0x000fe200000e0000 */
[----:B------:R-:W-:Y:S02]  /*1aa10*/  IMAD.MOV.U32 R14, RZ, RZ, R7 ;  /* 0x000000ffff0e7224 */ /* 0x000fe400078e0007 */
[----:B------:R-:W-:Y:S01]  /*1aa20*/  IMAD.MOV.U32 R15, RZ, RZ, 0x40000040 ;  /* 0x40000040ff0f7424 */ /* 0x000fe200078e00ff */
[----:B------:R-:W-:Y:S01]  /*1aa30*/  R2UR UR50, R88 ;  /* 0x00000000583272ca */ /* 0x000fe200000e0000 */
[----:B------:R-:W-:Y:S01]  /*1aa40*/  VIADD R90, R94, 0x6 ;  /* 0x000000065e5a7836 */ /* 0x000fe20000000000 */
[----:B------:R-:W-:Y:S01]  /*1aa50*/  R2UR UR34, R14 ;  /* 0x000000000e2272ca */ /* 0x000fe200000e0000 */
[----:B------:R-:W-:Y:S01]  /*1aa60*/  VIADD R14, R94, 0x302 ;  /* 0x000003025e0e7836 */ /* 0x000fe20000000000 */
[----:B0-----:R-:W2:Y:S04]  /*1aa70*/  LDL.64 R2, [R1+0x28] ;  /* 0x0000280001027983 */ /* 0x001ea80000100a00 */
[----:B------:R-:W-:Y:S01]  /*1aa80*/  R2UR UR22, R14 ;  /* 0x000000000e1672ca */ /* 0x000fe200000e0000 */
[C---:B------:R-:W-:Y:S01]  /*1aa90*/  VIADD R14, R94.reuse, 0x306 ;  /* 0x000003065e0e7836 */ /* 0x040fe20000000000 */
[C---:B------:R-:W-:Y:S01]  /*1aaa0*/  R2UR UR55, R15.reuse ;  /* 0x000000000f3772ca */ /* 0x040fe200000e0000 */
[----:B------:R-:W-:Y:S01]  /*1aab0*/  VIADD R92, R94, 0x604 ;  /* 0x000006045e5c7836 */ /* 0x000fe20000000000 */
[C---:B------:R-:W-:Y:S01]  /*1aac0*/  R2UR UR35, R15.reuse ;  /* 0x000000000f2372ca */ /* 0x040fe200000e0000 */
[----:B------:R-:W-:Y:S01]  /*1aad0*/  IMAD.MOV.U32 R91, RZ, RZ, 0x40000040 ;  /* 0x40000040ff5b7424 */ /* 0x000fe200078e00ff */
[C---:B------:R-:W-:Y:S01]  /*1aae0*/  R2UR UR23, R15.reuse ;  /* 0x000000000f1772ca */ /* 0x040fe200000e0000 */
[----:B------:R-:W-:Y:S01]  /*1aaf0*/  IMAD.MOV.U32 R93, RZ, RZ, 0x40000040 ;  /* 0x40000040ff5d7424 */ /* 0x000fe200078e00ff */
[----:B------:R-:W-:Y:S01]  /*1ab00*/  R2UR UR14, R14 ;  /* 0x000000000e0e72ca */ /* 0x000fe200000e0000 */
[----:B------:R-:W-:Y:S01]  /*1ab10*/  IMAD.MOV.U32 R95, RZ, RZ, 0x40000040 ;  /* 0x40000040ff5f7424 */ /* 0x000fe200078e00ff */
[----:B------:R-:W-:Y:S01]  /*1ab20*/  R2UR UR15, R15 ;  /* 0x000000000f0f72ca */ /* 0x000fe200000e0000 */
[----:B------:R-:W3:Y:S04]  /*1ab30*/  LDL.64 R218, [R1+0x20] ;  /* 0x0000200001da7983 */ /* 0x000ee80000100a00 */
[----:B------:R-:W4:Y:S01]  /*1ab40*/  LDL.64 R14, [R1+0x30] ;  /* 0x00003000010e7983 */ /* 0x000f220000100a00 */
[----:B------:R-:W-:Y:S01]  /*1ab50*/  R2UR UR30, R90 ;  /* 0x000000005a1e72ca */ /* 0x000fe200000e0000 */
[----:B------:R-:W-:-:S02]  /*1ab60*/  VIADD R88, R94, 0x300 ;  /* 0x000003005e587836 */ /* 0x000fc40000000000 */
[----:B------:R-:W-:Y:S01]  /*1ab70*/  VIADD R90, R94, 0x304 ;  /* 0x000003045e5a7836 */ /* 0x000fe20000000000 */
[----:B------:R-:W-:Y:S01]  /*1ab80*/  MOV R89, 0x40000040 ;  /* 0x4000004000597802 */ /* 0x000fe20000000f00 */
[----:B------:R-:W3:Y:S01]  /*1ab90*/  LDL.64 R216, [R1+0x18] ;  /* 0x0000180001d87983 */ /* 0x000ee20000100a00 */
[----:B------:R-:W-:Y:S01]  /*1aba0*/  R2UR UR26, R88 ;  /* 0x00000000581a72ca */ /* 0x000fe200000e0000 */
[----:B------:R-:W-:Y:S01]  /*1abb0*/  VIADD R88, R94, 0x600 ;  /* 0x000006005e587836 */ /* 0x000fe20000000000 */
[----:B------:R-:W-:Y:S01]  /*1abc0*/  R2UR UR18, R90 ;  /* 0x000000005a1272ca */ /* 0x000fe200000e0000 */
[C---:B------:R-:W-:Y:S01]  /*1abd0*/  VIADD R90, R94.reuse, 0x602 ;  /* 0x000006025e5a7836 */ /* 0x040fe20000000000 */
[----:B------:R-:W-:Y:S01]  /*1abe0*/  IADD3 R94, R94, 0x606, RZ ;  /* 0x000006065e5e7810 */ /* 0x000fe20007ffe0ff */
[----:B------:R-:W3:Y:S01]  /*1abf0*/  LDL.64 R214, [R1+0x10] ;  /* 0x0000100001d67983 */ /* 0x000ee20000100a00 */
[----:B------:R-:W-:Y:S02]  /*1ac00*/  R2UR UR51, R89 ;  /* 0x00000000593372ca */ /* 0x000fe400000e0000 */
[----:B------:R-:W-:Y:S01]  /*1ac10*/  R2UR UR31, R91 ;  /* 0x000000005b1f72ca */ /* 0x000fe200000e0000 */
[----:B------:R-:W3:Y:S01]  /*1ac20*/  LDL.64 R212, [R1+0x8] ;  /* 0x0000080001d47983 */ /* 0x000ee20000100a00 */
        /* <DEDUP_REMOVED lines=49> */
[----:B----4-:R-:W-:Y:S02]  /*1af40*/  R2UR UR32, R14 ;  /* 0x000000000e2072ca */ /* 0x010fe400000e0000 */
[----:B------:R-:W-:Y:S02]  /*1af50*/  R2UR UR33, R15 ;  /* 0x000000000f2172ca */ /* 0x000fe400000e0000 */
[----:B--2---:R-:W-:Y:S01]  /*1af60*/  R2UR UR28, R2 ;  /* 0x00000000021c72ca */ /* 0x004fe200000e0000 */
[----:B------:R-:W2:Y:S01]  /*1af70*/  LDL.64 R14, [R1] ;  /* 0x00000000010e7983 */ /* 0x000ea20000100a00 */
[----:B------:R-:W-:-:S02]  /*1af80*/  R2UR UR29, R3 ;  /* 0x00000000031d72ca */ /* 0x000fc400000e0000 */
[----:B---3--:R-:W-:Y:S01]  /*1af90*/  R2UR UR24, R218 ;  /* 0x00000000da1872ca */ /* 0x008fe200000e0000 */
[----:B------:R0:W5:Y:S06]  /*1afa0*/  LDL.LU R2, [R1+0xa0] ;  /* 0x0000a00001027983 */ /* 0x00016c0000300800 */
[----:B------:R-:W-:Y:S01]  /*1afb0*/  HGMMA.64x96x16.F32 R88, gdesc[UR32], R88, gsb0 ;  /* 0x01600000205879f0 */ /* 0x000fe20008000858 */
[----:B------:R-:W-:Y:S02]  /*1afc0*/  R2UR UR25, R219 ;  /* 0x00000000db1972ca */ /* 0x000fe400000e0000 */
[----:B------:R-:W-:-:S02]  /*1afd0*/  WARPGROUP.DEPBAR.LE gsb0, 0x0 ;  /* 0x00008000000079c5 */ /* 0x000fc40000010000 */
        /* <DEDUP_REMOVED lines=71> */
.L_x_1702:
[----:B------:R-:W-:Y:S01]  /*1b450*/  SHF.L.U32 R3, R12, 0x1f, RZ ;  /* 0x0000001f0c037819 */ /* 0x000fe200000006ff */
[----:B-----5:R-:W-:-:S04]  /*1b460*/  IMAD R21, R13, 0x8, R2 ;  /* 0x000000080d157824 */ /* 0x020fc800078e0202 */
[----:B------:R0:W1:Y:S01]  /*1b470*/  SYNCS.PHASECHK.TRANS64.TRYWAIT P2, [R21+URZ+0x2a850], R3 ;  /* 0x02a85003150075a7 */ /* 0x000062000804017f */
[----:B------:R-:W-:Y:S05]  /*1b480*/  @!P0 BRA `(.L_x_1703) ;  /* 0x0000000000048947 */ /* 0x000fea0003800000 */
[----:B------:R-:W-:Y:S01]  /*1b490*/  BPT.TRAP 0x1 ;  /* 0x000000040000795c */ /* 0x000fe20000300000 */
.L_x_1703:
[----:B------:R-:W-:Y:S04]  /*1b4a0*/  BSSY B1, `(.L_x_1704) ;  /* 0x0000004000017945 */ /* 0x000fe80003800000 */
[----:B-1----:R-:W-:Y:S05]  /*1b4b0*/  @P2 BRA `(.L_x_1705) ;  /* 0x0000000000082947 */ /* 0x002fea0003800000 */
[----:B------:R-:W1:Y:S02]  /*1b4c0*/  SYNCS.PHASECHK.TRANS64.TRYWAIT P2, [R21+URZ+0x2a850], R3 ;  /* 0x02a85003150075a7 */ /* 0x000e64000804017f */
[----:B-1----:R-:W-:Y:S05]  /*1b4d0*/  @!P2 BRA `(.L_x_1706) ;  /* 0x000000fc0024a947 */ /* 0x002fea0003800000 */
.L_x_1705:
[----:B------:R-:W-:Y:S05]  /*1b4e0*/  BSYNC B1 ;  /* 0x0000000000017941 */ /* 0x000fea0003800000 */
.L_x_1704:
[----:B01----:R-:W-:Y:S01]  /*1b4f0*/  VIADD R3, R2, 0x400 ;  /* 0x0000040002037836 */ /* 0x003fe20000000000 */
[----:B------:R-:W-:Y:S01]  /*1b500*/  WARPGROUP.ARRIVE ;  /* 0x00000000000079c5 */ /* 0x000fe20000000000 */
[----:B------:R-:W-:Y:S01]  /*1b510*/  IMAD.MOV.U32 R15, RZ, RZ, 0x40000040 ;  /* 0x40000040ff0f7424 */ /* 0x000fe200078e00ff */
[----:B------:R-:W-:Y:S01]  /*1b520*/  ISETP.NE.AND P2, PT, R210, 0x1, PT ;  /* 0x00000001d200780c */ /* 0x000fe20003f45270 */
[----:B------:R-:W-:Y:S01]  /*1b530*/  @!P1 IMAD R0, R0, 0x8, R2 ;  /* 0x0000000800009824 */ /* 0x000fe200078e0202 */
[----:B------:R-:W-:Y:S01]  /*1b540*/  SHF.R.U32.HI R3, RZ, 0x4, R3 ;  /* 0x00000004ff037819 */ /* 0x000fe20000011603 */
[----:B------:R-:W-:Y:S01]  /*1b550*/  ULDC UR4, c[0x0][0x9dc] ;  /* 0x0002770000047ab9 */ /* 0x000fe20000000800 */
[----:B------:R-:W-:Y:S01]  /*1b560*/  ULDC UR5, c[0x0][0x9e0] ;  /* 0x0002780000057ab9 */ /* 0x000fe20000000800 */
[----:B------:R-:W-:Y:S01]  /*1b570*/  @!P1 VIADD R0, R0, 0x2a840 ;  /* 0x0002a84000009836 */ /* 0x000fe20000000000 */
[----:B------:R-:W-:Y:S01]  /*1b580*/  LOP3.LUT R3, R3, 0x3fff, RZ, 0xc0, !PT ;  /* 0x00003fff03037812 */ /* 0x000fe200078ec0ff */
[----:B------:R-:W-:-:S03]  /*1b590*/  ULOP3.LUT UR4, URZ, UR4, URZ, 0x33, !UPT ;  /* 0x000000043f047292 */ /* 0x000fc6000f8e333f */
[----:B------:R-:W-:Y:S02]  /*1b5a0*/  LOP3.LUT R3, R3, 0x3000000, RZ, 0xfc, !PT ;  /* 0x0300000003037812 */ /* 0x000fe400078efcff */
[----:B------:R-:W-:Y:S01]  /*1b5b0*/  @!P1 PRMT R0, RZ, 0x654, R0 ;  /* 0x00000654ff009816 */ /* 0x000fe20000000000 */
[----:B------:R-:W0:Y:S02]  /*1b5c0*/  @P2 LDC R4, c[0x0][0x44c] ;  /* 0x00011300ff042b82 */ /* 0x000e240000000800 */
[----:B------:R-:W-:Y:S02]  /*1b5d0*/  IMAD R12, R13, 0x600, R3 ;  /* 0x000006000d0c7824 */ /* 0x000fe400078e0203 */
[----:B------:R-:W-:Y:S02]  /*1b5e0*/  IMAD.MOV.U32 R13, RZ, RZ, 0x40000040 ;  /* 0x40000040ff0d7424 */ /* 0x000fe400078e00ff */
[C---:B------:R-:W-:Y:S01]  /*1b5f0*/  VIADD R14, R12.reuse, 0x80 ;  /* 0x000000800c0e7836 */ /* 0x040fe20000000000 */
[----:B------:R-:W-:Y:S01]  /*1b600*/  R2UR UR6, R12 ;  /* 0x000000000c0672ca */ /* 0x000fe200000e0000 */
[----:B------:R-:W1:Y:S01]  /*1b610*/  @P2 LDC R7, c[0x0][0x450] ;  /* 0x00011400ff072b82 */ /* 0x000e620000000800 */
[----:B------:R-:W-:Y:S01]  /*1b620*/  R2UR UR7, R13 ;  /* 0x000000000d0772ca */ /* 0x000fe200000e0000 */
[----:B------:R-:W-:-:S02]  /*1b630*/  IMAD.MOV.U32 R13, RZ, RZ, 0x40000040 ;  /* 0x40000040ff0d7424 */ /* 0x000fc400078e00ff */
[----:B------:R-:W-:-:S10]  /*1b640*/  IMAD.IADD R3, R181, 0x1, R178 ;  /* 0x00000001b5037824 */ /* 0x000fd400078e02b2 */
[----:B------:R-:W-:Y:S01]  /*1b650*/  HGMMA.64x128x16.F32 R24, R156, gdesc[UR4].tnspB, R24, gsb0 ;  /* 0x41e000049c187df0 */ /* 0x000fe20008000818 */
[----:B------:R-:W-:Y:S01]  /*1b660*/  R2UR UR6, R14 ;  /* 0x000000000e0672ca */ /* 0x000fe200000e0000 */
[----:B------:R-:W-:Y:S01]  /*1b670*/  VIADD R14, R12, 0x100 ;  /* 0x000001000c0e7836 */ /* 0x000fe20000000000 */
[----:B------:R-:W-:Y:S01]  /*1b680*/  R2UR UR7, R15 ;  /* 0x000000000f0772ca */ /* 0x000fe200000e0000 */
[----:B------:R-:W-:Y:S02]  /*1b690*/  IMAD.MOV.U32 R15, RZ, RZ, 0x40000040 ;  /* 0x40000040ff0f7424 */ /* 0x000fe400078e00ff */
[----:B0-----:R-:W-:-:S05]  /*1b6a0*/  @P2 IMAD.HI.U32 R4, R3, R4, RZ ;  /* 0x0000000403042227 */ /* 0x001fca00078e00ff */
[----:B-1----:R-:W-:Y:S02]  /*1b6b0*/  @P2 SHF.R.U32.HI R3, RZ, R7, R4 ;  /* 0x00000007ff032219 */ /* 0x002fe40000011604 */
[----:B------:R-:W-:Y:S01]  /*1b6c0*/  ISETP.GE.AND P2, PT, R206, 0x1, PT ;  /* 0x00000001ce00780c */ /* 0x000fe20003f46270 */
[----:B------:R-:W-:Y:S02]  /*1b6d0*/  WARPGROUP.DEPBAR.LE gsb0, 0x0 ;  /* 0x00008000000079c5 */ /* 0x000fe40000010000 */
[----:B------:R-:W-:-:S06]  /*1b6e0*/  WARPGROUP.ARRIVE ;  /* 0x00000000000079c5 */ /* 0x000fcc0000000000 */
[----:B------:R-:W-:Y:S01]  /*1b6f0*/  HGMMA.64x128x16.F32 R24, R152, gdesc[UR4].tnspB, R24, gsb0 ;  /* 0x41e0000498187df0 */ /* 0x000fe20008000818 */
[----:B------:R-:W-:Y:S01]  /*1b700*/  R2UR UR6, R14 ;  /* 0x000000000e0672ca */ /* 0x000fe200000e0000 */
[----:B------:R-:W-:Y:S01]  /*1b710*/  VIADD R14, R12, 0x180 ;  /* 0x000001800c0e7836 */ /* 0x000fe20000000000 */
[----:B------:R-:W-:Y:S02]  /*1b720*/  R2UR UR7, R15 ;  /* 0x000000000f0772ca */ /* 0x000fe400000e0000 */
[----:B------:R-:W-:Y:S01]  /*1b730*/  MOV R15, 0x40000040 ;  /* 0x40000040000f7802 */ /* 0x000fe20000000f00 */
[----:B------:R-:W-:Y:S02]  /*1b740*/  WARPGROUP.DEPBAR.LE gsb0, 0x0 ;  /* 0x00008000000079c5 */ /* 0x000fe40000010000 */
[----:B------:R-:W-:-:S08]  /*1b750*/  WARPGROUP.ARRIVE ;  /* 0x00000000000079c5 */ /* 0x000fd00000000000 */
        /* <DEDUP_REMOVED lines=10> */
[----:B------:R-:W-:Y:S01]  /*1b800*/  R2UR UR7, R15 ;  /* 0x000000000f0772ca */ /* 0x000fe200000e0000 */
[----:B------:R-:W-:Y:S01]  /*1b810*/  IMAD R15, R10, -0x60, RZ ;  /* 0xffffffa00a0f7824 */ /* 0x000fe200078e02ff */
[----:B------:R-:W-:Y:S02]  /*1b820*/  WARPGROUP.DEPBAR.LE gsb0, 0x0 ;  /* 0x00008000000079c5 */ /* 0x000fe40000010000 */
[----:B------:R-:W-:-:S09]  /*1b830*/  WARPGROUP.ARRIVE ;  /* 0x00000000000079c5 */ /* 0x000fd20000000000 */
        /* <DEDUP_REMOVED lines=8> */
[----:B------:R1:W-:Y:S02]  /*1b8c0*/  @!P1 SYNCS.ARRIVE.TRANS64.RED.A1T0 RZ, [R0+URZ], RZ ;  /* 0x000000ff00ff99a7 */ /* 0x0003e4000810043f */
[----:B-1----:R-:W-:-:S04]  /*1b8d0*/  IADD3 R0, -R174, 0x1, R15 ;  /* 0x00000001ae007810 */ /* 0x002fc80007ffe10f */
[----:B------:R-:W-:-:S05]  /*1b8e0*/  IADD3 R0, -R163, R0, R164 ;  /* 0x00000000a3007210 */ /* 0x000fca0007ffe1a4 */
[C---:B------:R-:W-:Y:S02]  /*1b8f0*/  VIADD R14, R0.reuse, UR5 ;  /* 0x00000005000e7c36 */ /* 0x040fe40008000000 */
[----:B------:R-:W-:Y:S02]  /*1b900*/  VIADD R11, R0, UR4 ;  /* 0x00000004000b7c36 */ /* 0x000fe40008000000 */
[----:B------:R-:W-:Y:S01]  /*1b910*/  IMAD.IADD R0, R15, 0x1, -R174 ;  /* 0x000000010f007824 */ /* 0x000fe200078e0aae */
[----:B0-----:R-:W-:Y:S01]  /*1b920*/  IADD3 R7, R14, R136, RZ ;  /* 0x000000880e077210 */ /* 0x001fe20007ffe0ff */
[----:B------:R-:W-:Y:S01]  /*1b930*/  IMAD.IADD R4, R11, 0x1, R136 ;  /* 0x000000010b047824 */ /* 0x000fe200078e0288 */
        /* <DEDUP_REMOVED lines=13> */
.L_x_1709:
[----:B------:R-:W-:-:S05]  /*1ba10*/  IMAD.U32 R137, RZ, RZ, UR58 ;  /* 0x0000003aff897e24 */ /* 0x000fca000f8e00ff */
[----:B------:R-:W-:-:S13]  /*1ba20*/  ISETP.NE.AND P2, PT, R137, 0x1, PT ;  /* 0x000000018900780c */ /* 0x000fda0003f45270 */
[----:B------:R-:W0:Y:S02]  /*1ba30*/  @P2 LDC.64 R12, c[0x0][0x9e8] ;  /* 0x00027a00ff0c2b82 */ /* 0x000e240000000a00 */
[----:B0-----:R-:W-:-:S05]  /*1ba40*/  @P2 IMAD.HI.U32 R12, R136, R12, RZ ;  /* 0x0000000c880c2227 */ /* 0x001fca00078e00ff */
[----:B------:R-:W-:-:S07]  /*1ba50*/  @P2 SHF.R.U32.HI R136, RZ, R13, R12 ;  /* 0x0000000dff882219 */ /* 0x000fce000001160c */
.L_x_1710:
[----:B------:R-:W-:Y:S05]  /*1ba60*/  BSYNC B1 ;  /* 0x0000000000017941 */ /* 0x000fea0003800000 */
.L_x_1708:
[----:B------:R-:W-:-:S05]  /*1ba70*/  IMAD R136, R136, R137, R0 ;  /* 0x0000008988887224 */ /* 0x000fca00078e0200 */
[----:B------:R-:W-:Y:S02]  /*1ba80*/  VIADDMNMX R7, R136, R137, R7, PT ;  /* 0x0000008988077246 */ /* 0x000fe40003800107 */
[----:B------:R-:W-:-:S07]  /*1ba90*/  VIMNMX R4, R4, R136, !PT ;  /* 0x0000008804047248 */ /* 0x000fce0007fe0100 */
.L_x_1707:
[C---:B------:R-:W-:Y:S01]  /*1baa0*/  ISETP.GE.AND P2, PT, R15.reuse, 0x2, PT ;  /* 0x000000020f00780c */ /* 0x040fe20003f46270 */
[----:B------:R-:W0:Y:S01]  /*1bab0*/  SHFL.IDX PT, R3, R3, 0x1, 0x1c1f ;  /* 0x003c1f0003037f89 */ /* 0x000e2200000e0000 */
        /* <DEDUP_REMOVED lines=11> */
[----:B------:R-:W-:Y:S01]  /*1bb70*/  ISETP.GT.AND P4, PT, R4, 0x9, !P5 ;  /* 0x000000090400780c */ /* 0x000fe20006f84270 */
[--C-:B0-----:R-:W-:Y:S01]  /*1bb80*/  IMAD.IADD R14, R14, 0x1, R3.reuse ;  /* 0x000000010e0e7824 */ /* 0x101fe200078e0203 */
[----:B------:R-:W-:Y:S01]  /*1bb90*/  ISETP.GE.AND P5, PT, R15, 0x11, PT ;  /* 0x000000110f00780c */ /* 0x000fe20003fa6270 */
[----:B------:R-:W-:Y:S01]  /*1bba0*/  IMAD.IADD R11, R11, 0x1, R3 ;  /* 0x000000010b0b7824 */ /* 0x000fe200078e0203 */
        /* <DEDUP_REMOVED lines=119> */
[----:B------:R-:W-:-:S04]  /*1c320*/  ISETP.GT.AND P6, PT, R4, 0x59, !P6 ;  /* 0x000000590400780c */ /* 0x000fc800077c4270 */
[----:B------:R-:W-:-:S04]  /*1c330*/  ISETP.LT.OR P6, PT, R7, 0x5a, P6 ;  /* 0x0000005a0700780c */ /* 0x000fc800037c1670 */
[----:B------:R-:W-:Y:S02]  /*1c340*/  FSEL R133, R133, -INF , !P6 ;  /* 0xff80000085857808 */ /* 0x000fe40007000000 */
[----:B------:R-:W-:-:S13]  /*1c350*/  ISETP.GE.AND P6, PT, R206, 0x1, PT ;  /* 0x00000001ce00780c */ /* 0x000fda0003fc6270 */
        /* <DEDUP_REMOVED lines=13> */
.L_x_1713:
[----:B------:R-:W-:-:S05]  /*1c430*/  IMAD.U32 R4, RZ, RZ, UR58 ;  /* 0x0000003aff047e24 */ /* 0x000fca000f8e00ff */
[----:B------:R-:W-:-:S13]  /*1c440*/  ISETP.NE.AND P6, PT, R4, 0x1, PT ;  /* 0x000000010400780c */ /* 0x000fda0003fc5270 */
[----:B------:R-:W0:Y:S02]  /*1c450*/  @P6 LDC.64 R12, c[0x0][0x9e8] ;  /* 0x00027a00ff0c6b82 */ /* 0x000e240000000a00 */
[----:B0-----:R-:W-:-:S05]  /*1c460*/  @P6 IMAD.HI.U32 R12, R3, R12, RZ ;  /* 0x0000000c030c6227 */ /* 0x001fca00078e00ff */
[----:B------:R-:W-:-:S07]  /*1c470*/  @P6 SHF.R.U32.HI R3, RZ, R13, R12 ;  /* 0x0000000dff036219 */ /* 0x000fce000001160c */
.L_x_1714:
[----:B------:R-:W-:Y:S05]  /*1c480*/  BSYNC B1 ;  /* 0x0000000000017941 */ /* 0x000fea0003800000 */
.L_x_1712:
[----:B------:R-:W-:-:S05]  /*1c490*/  IMAD R3, R3, R4, R0 ;  /* 0x0000000403037224 */ /* 0x000fca00078e0200 */
[----:B------:R-:W-:Y:S02]  /*1c4a0*/  VIADDMNMX R14, R3, R4, R14, PT ;  /* 0x00000004030e7246 */ /* 0x000fe4000380010e */
[----:B------:R-:W-:-:S07]  /*1c4b0*/  VIMNMX R11, R11, R3, !PT ;  /* 0x000000030b0b7248 */ /* 0x000fce0007fe0100 */
.L_x_1711:
        /* <DEDUP_REMOVED lines=66> */
[----:B------:R-:W-:Y:S02]  /*1c8e0*/  LOP3.LUT P2, RZ, R17, 0x1000, RZ, 0xc0, !PT ;  /* 0x0000100011ff7812 */ /* 0x000fe4000784c0ff */
[----:B------:R-:W-:-:S02]  /*1c8f0*/  FMNMX.FTZ R0, R132, R3, !PT ;  /* 0x0000000384007209 */ /* 0x000fc40007810000 */
[----:B------:R-:W-:Y:S02]  /*1c900*/  ISETP.GT.AND P2, PT, R11, 0x30, !P2 ;  /* 0x000000300b00780c */ /* 0x000fe40005744270 */
[----:B------:R-:W-:Y:S02]  /*1c910*/  FMNMX.FTZ R3, R133, R0, !PT ;  /* 0x0000000085037209 */ /* 0x000fe40007810000 */
[----:B------:R-:W-:Y:S02]  /*1c920*/  ISETP.LT.OR P2, PT, R14, 0x31, P2 ;  /* 0x000000310e00780c */ /* 0x000fe40001741670 */
[C---:B------:R-:W-:Y:S01]  /*1c930*/  LOP3.LUT P3, RZ, R17.reuse, 0x20, RZ, 0xc0, !PT ;  /* 0x0000002011ff7812 */ /* 0x040fe2000786c0ff */
[----:B------:R-:W0:Y:S01]  /*1c940*/  SHFL.BFLY PT, R0, R3, 0x2, 0x1f ;  /* 0x0c401f0003007f89 */ /* 0x000e2200000e0000 */
[----:B------:R-:W-:Y:S02]  /*1c950*/  FSEL R114, R114, -INF , !P2 ;  /* 0xff80000072727808 */ /* 0x000fe40005000000 */
[----:B------:R-:W-:-:S02]  /*1c960*/  LOP3.LUT P2, RZ, R17, 0x800, RZ, 0xc0, !PT ;  /* 0x0000080011ff7812 */ /* 0x000fc4000784c0ff */
[----:B------:R-:W-:Y:S02]  /*1c970*/  LOP3.LUT P6, RZ, R17, 0x10, RZ, 0xc0, !PT ;  /* 0x0000001011ff7812 */ /* 0x000fe400078cc0ff */
[C---:B------:R-:W-:Y:S02]  /*1c980*/  ISETP.GT.AND P2, PT, R11.reuse, 0x31, !P2 ;  /* 0x000000310b00780c */ /* 0x040fe40005744270 */
[----:B------:R-:W-:Y:S02]  /*1c990*/  ISETP.GT.AND P4, PT, R11, 0x51, !P4 ;  /* 0x000000510b00780c */ /* 0x000fe40006784270 */
[C---:B------:R-:W-:Y:S02]  /*1c9a0*/  ISETP.LT.OR P2, PT, R14.reuse, 0x32, P2 ;  /* 0x000000320e00780c */ /* 0x040fe40001741670 */
[----:B------:R-:W-:Y:S02]  /*1c9b0*/  ISETP.LT.OR P4, PT, R14, 0x52, P4 ;  /* 0x000000520e00780c */ /* 0x000fe40002781670 */
[----:B------:R-:W-:-:S02]  /*1c9c0*/  FSEL R115, R115, -INF , !P2 ;  /* 0xff80000073737808 */ /* 0x000fc40005000000 */
[----:B------:R-:W-:Y:S02]  /*1c9d0*/  LOP3.LUT P2, RZ, R17, 0x400, RZ, 0xc0, !PT ;  /* 0x0000040011ff7812 */ /* 0x000fe4000784c0ff */
[C---:B------:R-:W-:Y:S02]  /*1c9e0*/  ISETP.GT.AND P5, PT, R11.reuse, 0x58, !P5 ;  /* 0x000000580b00780c */ /* 0x040fe40006fa4270 */
[----:B------:R-:W-:Y:S02]  /*1c9f0*/  ISETP.GT.AND P2, PT, R11, 0x38, !P2 ;  /* 0x000000380b00780c */ /* 0x000fe40005744270 */
[----:B------:R-:W-:Y:S02]  /*1ca00*/  FSEL R131, R131, -INF , !P4 ;  /* 0xff80000083837808 */ /* 0x000fe40006000000 */
[----:B------:R-:W-:Y:S02]  /*1ca10*/  ISETP.LT.OR P2, PT, R14, 0x39, P2 ;  /* 0x000000390e00780c */ /* 0x000fe40001741670 */
[----:B0-----:R-:W-:-:S02]  /*1ca20*/  FMNMX.FTZ R12, R3, R0, !PT ;  /* 0x00000000030c7209 */ /* 0x001fc40007810000 */
[----:B------:R-:W-:Y:S02]  /*1ca30*/  FSEL R118, R118, -INF , !P2 ;  /* 0xff80000076767808 */ /* 0x000fe40005000000 */
[----:B------:R-:W-:Y:S01]  /*1ca40*/  LOP3.LUT P2, RZ, R17, 0x200, RZ, 0xc0, !PT ;  /* 0x0000020011ff7812 */ /* 0x000fe2000784c0ff */
[----:B------:R-:W0:Y:S01]  /*1ca50*/  SHFL.BFLY PT, R7, R12, 0x1, 0x1f ;  /* 0x0c201f000c077f89 */ /* 0x000e2200000e0000 */
[----:B------:R-:W-:Y:S02]  /*1ca60*/  ISETP.LT.OR P5, PT, R14, 0x59, P5 ;  /* 0x000000590e00780c */ /* 0x000fe40002fa1670 */
[----:B------:R-:W-:Y:S02]  /*1ca70*/  ISETP.GT.AND P2, PT, R11, 0x39, !P2 ;  /* 0x000000390b00780c */ /* 0x000fe40005744270 */
[----:B------:R-:W-:Y:S02]  /*1ca80*/  FSEL R134, R134, -INF , !P5 ;  /* 0xff80000086867808 */ /* 0x000fe40006800000 */
[----:B------:R-:W-:-:S04]  /*1ca90*/  ISETP.LT.OR P2, PT, R14, 0x3a, P2 ;  /* 0x0000003a0e00780c */ /* 0x000fc80001741670 */
[----:B------:R-:W-:Y:S02]  /*1caa0*/  FSEL R119, R119, -INF , !P2 ;  /* 0xff80000077777808 */ /* 0x000fe40005000000 */
[----:B------:R-:W-:-:S04]  /*1cab0*/  LOP3.LUT P2, RZ, R17, 0x100, RZ, 0xc0, !PT ;  /* 0x0000010011ff7812 */ /* 0x000fc8000784c0ff */
[----:B------:R-:W-:-:S04]  /*1cac0*/  ISETP.GT.AND P2, PT, R11, 0x40, !P2 ;  /* 0x000000400b00780c */ /* 0x000fc80005744270 */
[----:B------:R-:W-:Y:S02]  /*1cad0*/  ISETP.LT.OR P2, PT, R14, 0x41, P2 ;  /* 0x000000410e00780c */ /* 0x000fe40001741670 */
[----:B0-----:R-:W-:Y:S01]  /*1cae0*/  FMNMX.FTZ R0, R12, R7, !PT ;  /* 0x000000070c007209 */ /* 0x001fe20007810000 */
[----:B------:R-:W-:Y:S01]  /*1caf0*/  IMAD.U32 R7, RZ, RZ, UR4 ;  /* 0x00000004ff077e24 */ /* 0x000fe2000f8e00ff */
[----:B------:R-:W-:Y:S02]  /*1cb00*/  FSEL R122, R122, -INF , !P2 ;  /* 0xff8000007a7a7808 */ /* 0x000fe40005000000 */
[----:B------:R-:W-:Y:S01]  /*1cb10*/  LOP3.LUT P2, RZ, R17, 0x80, RZ, 0xc0, !PT ;  /* 0x0000008011ff7812 */ /* 0x000fe2000784c0ff */
[----:B------:R-:W-:-:S03]  /*1cb20*/  FMUL.FTZ R4, R0, R7 ;  /* 0x0000000700047220 */ /* 0x000fc60000410000 */
[----:B------:R-:W-:-:S04]  /*1cb30*/  ISETP.GT.AND P2, PT, R11, 0x41, !P2 ;  /* 0x000000410b00780c */ /* 0x000fc80005744270 */
        /* <DEDUP_REMOVED lines=42> */
[-CC-:B0-----:R-:W-:Y:S01]  /*1cde0*/  FFMA.FTZ R89, R105, R7.reuse, -R4.reuse ;  /* 0x0000000769597223 */ /* 0x181fe20000010804 */
        /* <DEDUP_REMOVED lines=24> */
[----:B0-----:R-:W-:Y:S02]  /*1cf70*/  FSEL R101, R0, RZ, P2 ;  /* 0x000000ff00657208 */ /* 0x001fe40001000000 */
        /* <DEDUP_REMOVED lines=10> */
[----:B------:R-:W-:Y:S01]  /*1d020*/  FFMA.FTZ R92, R113, R7, -R4 ;  /* 0x00000007715c7223 */ /* 0x000fe20000010804 */
[----:B------:R-:W-:-:S03]  /*1d030*/  FADD.FTZ R4, -R101, R20 ;  /* 0x0000001465047221 */ /* 0x000fc60000010100 */
[----:B------:R-:W0:Y:S01]  /*1d040*/  SHFL.BFLY PT, R11, R3, 0x2, 0x1f ;  /* 0x0c401f00030b7f89 */ /* 0x000e2200000e0000 */
[----:B------:R-:W-:Y:S01]  /*1d050*/  FMUL.FTZ R4, R4, R7 ;  /* 0x0000000704047220 */ /* 0x000fe20000410000 */
        /* <DEDUP_REMOVED lines=27> */
[-CC-:B------:R-:W-:Y:S01]  /*1d210*/  FFMA.FTZ R95, R103, R7.reuse, -R104.reuse ;  /* 0x00000007675f7223 */ /* 0x180fe20000010868 */
[----:B------:R-:W-:Y:S01]  /*1d220*/  FADD.FTZ R99, R12, R99 ;  /* 0x000000630c637221 */ /* 0x000fe20000010000 */
[-CC-:B------:R-:W-:Y:S01]  /*1d230*/  FFMA.FTZ R149, R106, R7.reuse, -R104.reuse ;  /* 0x000000076a957223 */ /* 0x180fe20000010868 */
[----:B------:R-:W0:Y:S01]  /*1d240*/  MUFU.EX2 R4, R4 ;  /* 0x0000000400047308 */ /* 0x000e220000000800 */
[-CC-:B------:R-:W-:Y:S01]  /*1d250*/  FFMA.FTZ R98, R107, R7.reuse, -R104.reuse ;  /* 0x000000076b627223 */ /* 0x180fe20000010868 */
[----:B------:R-:W-:Y:S01]  /*1d260*/  FADD.FTZ R6, R158, R99 ;  /* 0x000000639e067221 */ /* 0x000fe20000010000 */
[-CC-:B------:R-:W-:Y:S01]  /*1d270*/  FFMA.FTZ R151, R110, R7.reuse, -R104.reuse ;  /* 0x000000076e977223 */ /* 0x180fe20000010868 */
[-CC-:B------:R-:W-:Y:S01]  /*1d280*/  FFMA.FTZ R111, R111, R7.reuse, -R104.reuse ;  /* 0x000000076f6f7223 */ /* 0x180fe20000010868 */
[-C--:B------:R-:W-:Y:S01]  /*1d290*/  FFMA.FTZ R145, R114, R7.reuse, -R104 ;  /* 0x0000000772917223 */ /* 0x080fe20000010868 */
[----:B------:R-:W-:Y:S01]  /*1d2a0*/  FADD.FTZ R101, R13, R6 ;  /* 0x000000060d657221 */ /* 0x000fe20000010000 */
[-CC-:B------:R-:W-:Y:S01]  /*1d2b0*/  FFMA.FTZ R99, R115, R7.reuse, -R104.reuse ;  /* 0x0000000773637223 */ /* 0x180fe20000010868 */
[----:B------:R-:W1:Y:S01]  /*1d2c0*/  MUFU.EX2 R90, R90 ;  /* 0x0000005a005a7308 */ /* 0x000e620000000800 */
[-CC-:B------:R-:W-:Y:S01]  /*1d2d0*/  FFMA.FTZ R147, R118, R7.reuse, -R104.reuse ;  /* 0x0000000776937223 */ /* 0x180fe20000010868 */
[----:B------:R-:W-:Y:S01]  /*1d2e0*/  FADD.FTZ R6, R152, R101 ;  /* 0x0000006598067221 */ /* 0x000fe20000010000 */
[-CC-:B------:R-:W-:Y:S01]  /*1d2f0*/  FFMA.FTZ R141, R122, R7.reuse, -R104.reuse ;  /* 0x000000077a8d7223 */ /* 0x180fe20000010868 */
[-CC-:B------:R-:W-:Y:S01]  /*1d300*/  FFMA.FTZ R143, R126, R7.reuse, -R104.reuse ;  /* 0x000000077e8f7223 */ /* 0x180fe20000010868 */
[----:B------:R-:W-:Y:S01]  /*1d310*/  FFMA.FTZ R137, R130, R7, -R104 ;  /* 0x0000000782897223 */ /* 0x000fe20000010868 */
[----:B------:R-:W-:Y:S01]  /*1d320*/  FADD.FTZ R101, R15, R6 ;  /* 0x000000060f657221 */ /* 0x000fe20000010000 */
[----:B------:R-:W-:Y:S01]  /*1d330*/  F2FP.F16.F32.PACK_AB R156, R12, R156 ;  /* 0x0000009c0c9c723e */ /* 0x000fe200000000ff */
[----:B------:R-:W2:Y:S01]  /*1d340*/  MUFU.EX2 R159, R159 ;  /* 0x0000009f009f7308 */ /* 0x000ea20000000800 */
[----:B0-----:R-:W-:Y:S01]  /*1d350*/  FFMA.FTZ R5, R4, R5, R157 ;  /* 0x0000000504057223 */ /* 0x001fe2000001009d */
[----:B------:R-:W-:Y:S01]  /*1d360*/  FADD.FTZ R101, R154, R101 ;  /* 0x000000659a657221 */ /* 0x000fe20000010000 */
[----:B------:R-:W-:Y:S01]  /*1d370*/  F2FP.F16.F32.PACK_AB R158, R13, R158 ;  /* 0x0000009e0d9e723e */ /* 0x000fe200000000ff */
[-CC-:B------:R-:W-:Y:S01]  /*1d380*/  FFMA.FTZ R131, R131, R7.reuse, -R104.reuse ;  /* 0x0000000783837223 */ /* 0x180fe20000010868 */
[-CC-:B------:R-:W-:Y:S01]  /*1d390*/  FFMA.FTZ R134, R134, R7.reuse, -R104.reuse ;  /* 0x0000000786867223 */ /* 0x180fe20000010868 */
[----:B------:R-:W-:Y:S01]  /*1d3a0*/  FADD.FTZ R101, R88, R101 ;  /* 0x0000006558657221 */ /* 0x000fe20000010000 */
[----:B------:R-:W-:Y:S01]  /*1d3b0*/  ISETP.GT.AND P2, PT, R10, R180, PT ;  /* 0x000000b40a00720c */ /* 0x000fe20003f44270 */
[----:B------:R-:W0:Y:S01]  /*1d3c0*/  MUFU.EX2 R91, R91 ;  /* 0x0000005b005b7308 */ /* 0x000e220000000800 */
[----:B-1----:R-:W-:Y:S01]  /*1d3d0*/  FADD.FTZ R6, R90, R5 ;  /* 0x000000055a067221 */ /* 0x002fe20000010000 */
[----:B------:R-:W-:Y:S01]  /*1d3e0*/  FADD.FTZ R102, R148, R101 ;  /* 0x0000006594667221 */ /* 0x000fe20000010000 */
[----:B------:R-:W-:Y:S01]  /*1d3f0*/  FFMA.FTZ R5, R119, R7, -R104 ;  /* 0x0000000777057223 */ /* 0x000fe20000010868 */
[----:B------:R-:W-:Y:S01]  /*1d400*/  F2FP.F16.F32.PACK_AB R152, R15, R152 ;  /* 0x000000980f98723e */ /* 0x000fe200000000ff */
[----:B------:R-:W-:-:S02]  /*1d410*/  VIADD R10, R10, 0xffffffff ;  /* 0xffffffff0a0a7836 */ /* 0x000fc40000000000 */
[----:B------:R-:W-:Y:S01]  /*1d420*/  FADD.FTZ R103, R89, R102 ;  /* 0x0000006659677221 */ /* 0x000fe20000010000 */
[----:B------:R-:W-:Y:S01]  /*1d430*/  F2FP.F16.F32.PACK_AB R154, R88, R154 ;  /* 0x0000009a589a723e */ /* 0x000fe200000000ff */
[----:B------:R-:W1:Y:S01]  /*1d440*/  MUFU.EX2 R153, R153 ;  /* 0x0000009900997308 */ /* 0x000e620000000800 */
[----:B--2---:R-:W-:Y:S01]  /*1d450*/  FADD.FTZ R6, R159, R6 ;  /* 0x000000069f067221 */ /* 0x004fe20000010000 */
[----:B------:R-:W-:Y:S01]  /*1d460*/  FADD.FTZ R103, R150, R103 ;  /* 0x0000006796677221 */ /* 0x000fe20000010000 */
[C---:B------:R-:W-:Y:S02]  /*1d470*/  F2FP.F16.F32.PACK_AB R150, R14.reuse, R150 ;  /* 0x000000960e96723e */ /* 0x040fe400000000ff */
[----:B------:R-:W-:Y:S01]  /*1d480*/  F2FP.F16.F32.PACK_AB R148, R89, R148 ;  /* 0x000000945994723e */ /* 0x000fe200000000ff */
[----:B------:R-:W-:Y:S01]  /*1d490*/  FADD.FTZ R103, R14, R103 ;  /* 0x000000670e677221 */ /* 0x000fe20000010000 */
[----:B------:R-:W-:Y:S01]  /*1d4a0*/  F2FP.F16.F32.PACK_AB R157, R90, R157 ;  /* 0x0000009d5a9d723e */ /* 0x000fe200000000ff */
[----:B------:R-:W2:Y:S01]  /*1d4b0*/  MUFU.EX2 R94, R94 ;  /* 0x0000005e005e7308 */ /* 0x000ea20000000800 */
[----:B0-----:R-:W-:Y:S01]  /*1d4c0*/  FADD.FTZ R6, R91, R6 ;  /* 0x000000065b067221 */ /* 0x001fe20000010000 */
[----:B------:R-:W-:Y:S01]  /*1d4d0*/  FADD.FTZ R105, R144, R103 ;  /* 0x0000006790697221 */ /* 0x000fe20000010000 */
[----:B------:R-:W-:-:S02]  /*1d4e0*/  F2FP.F16.F32.PACK_AB R144, R92, R144 ;  /* 0x000000905c90723e */ /* 0x000fc400000000ff */
[----:B------:R-:W-:Y:S01]  /*1d4f0*/  F2FP.F16.F32.PACK_AB R159, R91, R159 ;  /* 0x0000009f5b9f723e */ /* 0x000fe200000000ff */
[----:B------:R-:W-:Y:S02]  /*1d500*/  FADD.FTZ R105, R92, R105 ;  /* 0x000000695c697221 */ /* 0x000fe40000010000 */
[----:B------:R-:W0:Y:S01]  /*1d510*/  MUFU.EX2 R155, R155 ;  /* 0x0000009b009b7308 */ /* 0x000e220000000800 */
[----:B-1----:R-:W-:Y:S01]  /*1d520*/  FADD.FTZ R101, R153, R6 ;  /* 0x0000000699657221 */ /* 0x002fe20000010000 */
[----:B------:R-:W-:Y:S01]  /*1d530*/  FADD.FTZ R102, R146, R105 ;  /* 0x0000006992667221 */ /* 0x000fe20000010000 */
[----:B------:R-:W-:-:S05]  /*1d540*/  F2FP.F16.F32.PACK_AB R146, R93, R146 ;  /* 0x000000925d92723e */ /* 0x000fca00000000ff */
[----:B------:R-:W1:Y:S01]  /*1d550*/  MUFU.EX2 R95, R95 ;  /* 0x0000005f005f7308 */ /* 0x000e620000000800 */
[C---:B--2---:R-:W-:Y:S01]  /*1d560*/  FADD.FTZ R6, R94.reuse, R101 ;  /* 0x000000655e067221 */ /* 0x044fe20000010000 */
[----:B------:R-:W-:Y:S01]  /*1d570*/  @!P1 PRMT R101, RZ, 0x654, R21 ;  /* 0x00000654ff659816 */ /* 0x000fe20000000015 */
[----:B------:R-:W-:Y:S01]  /*1d580*/  FFMA.FTZ R21, R123, R7, -R104 ;  /* 0x000000077b157223 */ /* 0x000fe20000010868 */
[----:B------:R-:W-:Y:S02]  /*1d590*/  F2FP.F16.F32.PACK_AB R153, R94, R153 ;  /* 0x000000995e99723e */ /* 0x000fe400000000ff */
[----:B------:R2:W-:Y:S02]  /*1d5a0*/  @!P1 SYNCS.ARRIVE.TRANS64.RED.A1T0 RZ, [R101+URZ], RZ ;  /* 0x000000ff65ff99a7 */ /* 0x0005e4000810043f */
[----:B------:R-:W3:Y:S01]  /*1d5b0*/  MUFU.EX2 R149, R149 ;  /* 0x0000009500957308 */ /* 0x000ee20000000800 */
[----:B0-----:R-:W-:Y:S01]  /*1d5c0*/  FADD.FTZ R6, R155, R6 ;  /* 0x000000069b067221 */ /* 0x001fe20000010000 */
[-CC-:B--2---:R-:W-:Y:S01]  /*1d5d0*/  FFMA.FTZ R101, R127, R7.reuse, -R104.reuse ;  /* 0x000000077f657223 */ /* 0x184fe20000010868 */
[----:B------:R-:W-:-:S05]  /*1d5e0*/  FFMA.FTZ R104, R135, R7, -R104 ;  /* 0x0000000787687223 */ /* 0x000fca0000010868 */
[----:B------:R-:W0:Y:S01]  /*1d5f0*/  MUFU.EX2 R98, R98 ;  /* 0x0000006200627308 */ /* 0x000e220000000800 */
[C---:B-1----:R-:W-:Y:S01]  /*1d600*/  FADD.FTZ R6, R95.reuse, R6 ;  /* 0x000000065f067221 */ /* 0x042fe20000010000 */
[----:B------:R-:W-:-:S06]  /*1d610*/  F2FP.F16.F32.PACK_AB R155, R95, R155 ;  /* 0x0000009b5f9b723e */ /* 0x000fcc00000000ff */
[----:B------:R-:W1:Y:S01]  /*1d620*/  MUFU.EX2 R151, R151 ;  /* 0x0000009700977308 */ /* 0x000e620000000800 */
[----:B---3--:R-:W-:-:S07]  /*1d630*/  FADD.FTZ R103, R149, R6 ;  /* 0x0000000695677221 */ /* 0x008fce0000010000 */
[----:B------:R-:W2:Y:S01]  /*1d640*/  MUFU.EX2 R9, R111 ;  /* 0x0000006f00097308 */ /* 0x000ea20000000800 */
[C---:B0-----:R-:W-:Y:S01]  /*1d650*/  FADD.FTZ R6, R98.reuse, R103 ;  /* 0x0000006762067221 */ /* 0x041fe20000010000 */
[----:B------:R-:W-:Y:S01]  /*1d660*/  FADD.FTZ R103, R93, R102 ;  /* 0x000000665d677221 */ /* 0x000fe20000010000 */
[----:B------:R-:W-:-:S05]  /*1d670*/  F2FP.F16.F32.PACK_AB R149, R98, R149 ;  /* 0x000000956295723e */ /* 0x000fca00000000ff */
[----:B------:R-:W0:Y:S01]  /*1d680*/  MUFU.EX2 R145, R145 ;  /* 0x0000009100917308 */ /* 0x000e220000000800 */
[----:B-1----:R-:W-:-:S07]  /*1d690*/  FADD.FTZ R6, R151, R6 ;  /* 0x0000000697067221 */ /* 0x002fce0000010000 */
[----:B------:R-:W1:Y:S01]  /*1d6a0*/  MUFU.EX2 R140, R140 ;  /* 0x0000008c008c7308 */ /* 0x000e620000000800 */
[C---:B--2---:R-:W-:Y:S01]  /*1d6b0*/  FADD.FTZ R6, R9.reuse, R6 ;  /* 0x0000000609067221 */ /* 0x044fe20000010000 */
        /* <DEDUP_REMOVED lines=41> */
[----:B------:R-:W-:Y:S01]  /*1d950*/  F2FP.F16.F32.PACK_AB R138, R20, R138 ;  /* 0x0000008a148a723e */ /* 0x000fe200000000ff */
[----:B------:R-:W-:-:S05]  /*1d960*/  IMAD.MOV.U32 R20, RZ, RZ, R0 ;  /* 0x000000ffff147224 */ /* 0x000fca00078e0000 */
[----:B------:R-:W0:Y:S01]  /*1d970*/  MUFU.EX2 R134, R134 ;  /* 0x0000008600867308 */ /* 0x000e220000000800 */
[----:B-1----:R-:W-:-:S07]  /*1d980*/  FADD.FTZ R13, R137, R14 ;  /* 0x0000000e890d7221 */ /* 0x002fce0000010000 */
[----:B------:R-:W1:Y:S01]  /*1d990*/  MUFU.EX2 R104, R104 ;  /* 0x0000006800687308 */ /* 0x000e620000000800 */
[C---:B--2---:R-:W-:Y:S01]  /*1d9a0*/  FADD.FTZ R13, R12.reuse, R13 ;  /* 0x0000000d0c0d7221 */ /* 0x044fe20000010000 */
[----:B------:R-:W-:Y:S02]  /*1d9b0*/  F2FP.F16.F32.PACK_AB R137, R12, R137 ;  /* 0x000000890c89723e */ /* 0x000fe400000000ff */
[----:B------:R-:W-:Y:S01]  /*1d9c0*/  MOV R12, R23 ;  /* 0x00000017000c7202 */ /* 0x000fe20000000f00 */
[----:B0-----:R-:W-:-:S04]  /*1d9d0*/  FADD.FTZ R13, R134, R13 ;  /* 0x0000000d860d7221 */ /* 0x001fc80000010000 */
[C---:B-1----:R-:W-:Y:S01]  /*1d9e0*/  FADD.FTZ R5, R104.reuse, R13 ;  /* 0x0000000d68057221 */ /* 0x042fe20000010000 */
[----:B------:R-:W-:Y:S01]  /*1d9f0*/  F2FP.F16.F32.PACK_AB R139, R104, R134 ;  /* 0x00000086688b723e */ /* 0x000fe200000000ff */
[----:B------:R-:W-:Y:S01]  /*1da00*/  IMAD.MOV.U32 R13, RZ, RZ, R22 ;  /* 0x000000ffff0d7224 */ /* 0x000fe200078e0016 */
[----:B------:R-:W-:Y:S06]  /*1da10*/  @P2 BRA `(.L_x_1715) ;  /* 0xffffffcc009c2947 */ /* 0x000fec000383ffff */
.L_x_1696:
[----:B------:R-:W-:Y:S05]  /*1da20*/  BSYNC B0 ;  /* 0x0000000000007941 */ /* 0x000fea0003800000 */
.L_x_1695:
        /* <DEDUP_REMOVED lines=67> */
.L_x_1716:
[----:B------:R-:W-:Y:S01]  /*1de60*/  IMAD R13, R22, 0x8, R2 ;  /* 0x00000008160d7824 */ /* 0x000fe200078e0202 */
[----:B------:R-:W-:-:S04]  /*1de70*/  SHF.L.U32 R4, R23, 0x1f, RZ ;  /* 0x0000001f17047819 */ /* 0x000fc800000006ff */
[----:B------:R0:W1:Y:S01]  /*1de80*/  SYNCS.PHASECHK.TRANS64.TRYWAIT P2, [R13+URZ+0x2a850], R4 ;  /* 0x02a850040d0075a7 */ /* 0x000062000804017f */
[----:B------:R-:W-:Y:S05]  /*1de90*/  @!P0 BRA `(.L_x_1717) ;  /* 0x0000000000048947 */ /* 0x000fea0003800000 */
[----:B------:R-:W-:Y:S01]  /*1dea0*/  BPT.TRAP 0x1 ;  /* 0x000000040000795c */ /* 0x000fe20000300000 */
.L_x_1717:
[----:B------:R-:W-:Y:S01]  /*1deb0*/  VIADD R2, R2, 0x400 ;  /* 0x0000040002027836 */ /* 0x000fe20000000000 */
[----:B------:R-:W-:Y:S04]  /*1dec0*/  BSSY B0, `(.L_x_1718) ;  /* 0x0000008000007945 */ /* 0x000fe80003800000 */
[----:B------:R-:W-:-:S04]  /*1ded0*/  SHF.R.U32.HI R2, RZ, 0x4, R2 ;  /* 0x00000004ff027819 */ /* 0x000fc80000011602 */
[----:B------:R-:W-:-:S04]  /*1dee0*/  LOP3.LUT R2, R2, 0x3fff, RZ, 0xc0, !PT ;  /* 0x00003fff02027812 */ /* 0x000fc800078ec0ff */
[----:B------:R-:W-:-:S05]  /*1def0*/  LOP3.LUT R9, R2, 0x3000000, RZ, 0xfc, !PT ;  /* 0x0300000002097812 */ /* 0x000fca00078efcff */
[----:B------:R-:W-:Y:S01]  /*1df00*/  IMAD R2, R22, 0x600, R9 ;  /* 0x0000060016027824 */ /* 0x000fe200078e0209 */
[----:B-1----:R-:W-:Y:S06]  /*1df10*/  @P2 BRA `(.L_x_1719) ;  /* 0x0000000000082947 */ /* 0x002fec0003800000 */
[----:B------:R-:W1:Y:S02]  /*1df20*/  SYNCS.PHASECHK.TRANS64.TRYWAIT P0, [R13+URZ+0x2a850], R4 ;  /* 0x02a850040d0075a7 */ /* 0x000e64000800017f */
[----:B-1----:R-:W-:Y:S05]  /*1df30*/  @!P0 BRA `(.L_x_1720) ;  /* 0x000000d000a08947 */ /* 0x002fea0003800000 */
.L_x_1719:
[----:B------:R-:W-:Y:S05]  /*1df40*/  BSYNC B0 ;  /* 0x0000000000007941 */ /* 0x000fea0003800000 */
.L_x_1718:
[----:B------:R-:W-:Y:S01]  /*1df50*/  IMAD.MOV.U32 R8, RZ, RZ, R2 ;  /* 0x000000ffff087224 */ /* 0x000fe200078e0002 */
[----:B------:R-:W-:Y:S01]  /*1df60*/  WARPGROUP.ARRIVE ;  /* 0x00000000000079c5 */ /* 0x000fe20000000000 */
[----:B------:R-:W-:Y:S02]  /*1df70*/  IMAD.MOV.U32 R9, RZ, RZ, 0x40000040 ;  /* 0x40000040ff097424 */ /* 0x000fe400078e00ff */
[----:B------:R-:W-:Y:S01]  /*1df80*/  VIADD R22, R22, 0x1 ;  /* 0x0000000116167836 */ /* 0x000fe20000000000 */
[----:B------:R-:W-:Y:S01]  /*1df90*/  R2UR UR6, R8 ;  /* 0x00000000080672ca */ /* 0x000fe200000e0000 */
[----:B------:R-:W-:Y:S01]  /*1dfa0*/  VIADD R8, R2, 0x80 ;  /* 0x0000008002087836 */ /* 0x000fe20000000000 */
[----:B------:R-:W-:Y:S01]  /*1dfb0*/  R2UR UR7, R9 ;  /* 0x00000000090772ca */ /* 0x000fe200000e0000 */
[----:B------:R-:W-:Y:S01]  /*1dfc0*/  IMAD.MOV.U32 R9, RZ, RZ, 0x40000040 ;  /* 0x40000040ff097424 */ /* 0x000fe200078e00ff */
[----:B------:R-:W-:Y:S01]  /*1dfd0*/  ISETP.NE.AND P2, PT, R22, 0x2, PT ;  /* 0x000000021600780c */ /* 0x000fe20003f45270 */
[----:B------:R-:W-:-:S02]  /*1dfe0*/  IMAD.MOV.U32 R20, RZ, RZ, -0x800000 ;  /* 0xff800000ff147424 */ /* 0x000fc400078e00ff */
[----:B------:R-:W-:Y:S01]  /*1dff0*/  IMAD.MOV.U32 R21, RZ, RZ, -0x800000 ;  /* 0xff800000ff157424 */ /* 0x000fe200078e00ff */
[----:B------:R-:W-:Y:S01]  /*1e000*/  SEL R22, R22, RZ, P2 ;  /* 0x000000ff16167207 */ /* 0x000fe20001000000 */
[----:B------:R-:W-:-:S06]  /*1e010*/  VIADD R188, R188, 0x1 ;  /* 0x00000001bcbc7836 */ /* 0x000fcc0000000000 */
        /* <DEDUP_REMOVED lines=26> */
[----:B------:R-:W0:Y:S02]  /*1e1c0*/  SHFL.BFLY PT, R2, R5, 0x2, 0x1f ;  /* 0x0c401f0005027f89 */ /* 0x000e2400000e0000 */
[----:B01----:R-:W-:Y:S01]  /*1e1d0*/  FADD.FTZ R4, R2, R5 ;  /* 0x0000000502047221 */ /* 0x003fe20000010000 */
[----:B------:R-:W-:-:S04]  /*1e1e0*/  IMAD.MOV.U32 R5, RZ, RZ, RZ ;  /* 0x000000ffff057224 */ /* 0x000fc800078e00ff */
[----:B------:R-:W0:Y:S02]  /*1e1f0*/  SHFL.BFLY PT, R11, R4, 0x1, 0x1f ;  /* 0x0c201f00040b7f89 */ /* 0x000e2400000e0000 */
[----:B0-----:R-:W-:Y:S01]  /*1e200*/  FADD.FTZ R11, R4, R11 ;  /* 0x0000000b040b7221 */ /* 0x001fe20000010000 */
[----:B------:R-:W-:-:S04]  /*1e210*/  @!P1 VIADD R4, R13, 0x2a860 ;  /* 0x0002a8600d049836 */ /* 0x000fc80000000000 */
[----:B------:R-:W-:Y:S02]  /*1e220*/  FSETP.NE.FTZ.AND P3, PT, R11, RZ, PT ;  /* 0x000000ff0b00720b */ /* 0x000fe40003f75000 */
[----:B------:R-:W-:Y:S01]  /*1e230*/  @!P1 PRMT R4, RZ, 0x654, R4 ;  /* 0x00000654ff049816 */ /* 0x000fe20000000004 */
[----:B------:R-:W-:Y:S02]  /*1e240*/  WARPGROUP.DEPBAR.LE gsb0, 0x0 ;  /* 0x00008000000079c5 */ /* 0x000fe40000010000 */
[----:B------:R-:W-:-:S06]  /*1e250*/  WARPGROUP.ARRIVE ;  /* 0x00000000000079c5 */ /* 0x000fcc0000000000 */
[----:B------:R-:W-:Y:S01]  /*1e260*/  HGMMA.64x128x16.F32 R24, R140, gdesc[UR4].tnspB, R24, gsb0 ;  /* 0x41e000048c187df0 */ /* 0x000fe20008000818 */
[----:B------:R-:W-:Y:S02]  /*1e270*/  R2UR UR6, R8 ;  /* 0x00000000080672ca */ /* 0x000fe400000e0000 */
[----:B------:R-:W-:Y:S01]  /*1e280*/  R2UR UR7, R9 ;  /* 0x00000000090772ca */ /* 0x000fe200000e0000 */
[----:B------:R-:W0:Y:S01]  /*1e290*/  @P3 MUFU.LG2 R8, R11 ;  /* 0x0000000b00083308 */ /* 0x000e220000000c00 */
[----:B------:R-:W1:Y:S01]  /*1e2a0*/  SHFL.BFLY PT, R9, R6, 0x2, 0x1f ;  /* 0x0c401f0006097f89 */ /* 0x000e6200000e0000 */
[----:B0-----:R-:W-:Y:S01]  /*1e2b0*/  @P3 FMUL.FTZ R8, R8, 0.69314718246459960938 ;  /* 0x3f31721808083820 */ /* 0x001fe20000410000 */
[----:B-1----:R-:W-:-:S05]  /*1e2c0*/  FADD.FTZ R9, R9, R6 ;  /* 0x0000000609097221 */ /* 0x002fca0000010000 */
[----:B------:R-:W0:Y:S02]  /*1e2d0*/  SHFL.BFLY PT, R2, R9, 0x1, 0x1f ;  /* 0x0c201f0009027f89 */ /* 0x000e2400000e0000 */
[----:B0-----:R-:W-:Y:S01]  /*1e2e0*/  FADD.FTZ R10, R9, R2 ;  /* 0x00000002090a7221 */ /* 0x001fe20000010000 */
[----:B------:R-:W-:-:S04]  /*1e2f0*/  SEL R2, RZ, 0x1, P2 ;  /* 0x00000001ff027807 */ /* 0x000fc80001000000 */
[----:B------:R-:W-:Y:S02]  /*1e300*/  FSETP.NE.FTZ.AND P0, PT, R10, RZ, PT ;  /* 0x000000ff0a00720b */ /* 0x000fe40003f15000 */
[----:B------:R-:W-:Y:S02]  /*1e310*/  LOP3.LUT R23, R23, R2, RZ, 0x3c, !PT ;  /* 0x0000000217177212 */ /* 0x000fe400078e3cff */
[----:B------:R-:W-:-:S06]  /*1e320*/  MOV R2, RZ ;  /* 0x000000ff00027202 */ /* 0x000fcc0000000f00 */
[----:B------:R-:W-:Y:S03]  /*1e330*/  @P3 MUFU.RCP R2, R11 ;  /* 0x0000000b00023308 */ /* 0x000fe60000001000 */
[C---:B------:R-:W-:Y:S01]  /*1e340*/  @P0 FMUL.FTZ R9, R7.reuse, 0.69314718246459960938 ;  /* 0x3f31721807090820 */ /* 0x040fe20000410000 */
[----:B------:R-:W-:-:S04]  /*1e350*/  @P3 FMUL.FTZ R7, R7, 0.69314718246459960938 ;  /* 0x3f31721807073820 */ /* 0x000fc80000410000 */
[----:B------:R-:W0:Y:S01]  /*1e360*/  @P0 MUFU.LG2 R6, R10 ;  /* 0x0000000a00060308 */ /* 0x000e220000000c00 */
[----:B------:R-:W-:-:S07]  /*1e370*/  @P3 FFMA.FTZ R21, R7, R3, R8 ;  /* 0x0000000307153223 */ /* 0x000fce0000010008 */
[----:B------:R-:W1:Y:S01]  /*1e380*/  @P0 MUFU.RCP R5, R10 ;  /* 0x0000000a00050308 */ /* 0x000e620000001000 */
[----:B0-----:R-:W-:-:S04]  /*1e390*/  @P0 FMUL.FTZ R6, R6, 0.69314718246459960938 ;  /* 0x3f31721806060820 */ /* 0x001fc80000410000 */
[----:B------:R-:W-:Y:S01]  /*1e3a0*/  @P0 FFMA.FTZ R20, R9, R0, R6 ;  /* 0x0000000009140223 */ /* 0x000fe20000010006 */
[----:B------:R-:W-:Y:S01]  /*1e3b0*/  PLOP3.LUT P0, PT, PT, PT, PT, 0x8, 0x0 ;  /* 0x000000000000781c */ /* 0x000fe20003f0e170 */
[----:B------:R-:W-:Y:S02]  /*1e3c0*/  WARPGROUP.DEPBAR.LE gsb0, 0x0 ;  /* 0x00008000000079c5 */ /* 0x000fe40000010000 */
[----:B------:R-:W-:-:S06]  /*1e3d0*/  WARPGROUP.ARRIVE ;  /* 0x00000000000079c5 */ /* 0x000fcc0000000000 */
[----:B------:R-:W-:Y:S03]  /*1e3e0*/  HGMMA.64x128x16.F32 R24, R136, gdesc[UR4].tnspB, R24, gsb0 ;  /* 0x41e0000488187df0 */ /* 0x000fe60008000818 */
[----:B------:R-:W-:Y:S02]  /*1e3f0*/  WARPGROUP.DEPBAR.LE gsb0, 0x0 ;  /* 0x00008000000079c5 */ /* 0x000fe40000010000 */
[----:B------:R0:W-:Y:S01]  /*1e400*/  @!P1 SYNCS.ARRIVE.TRANS64.RED.A1T0 RZ, [R4+URZ], RZ ;  /* 0x000000ff04ff99a7 */ /* 0x0001e2000810043f */
        /* <DEDUP_REMOVED lines=63> */
[----:B0-----:R-:W-:-:S07]  /*1e800*/  FMUL.FTZ R87, R87, R2 ;  /* 0x0000000257577220 */ /* 0x001fce0000410000 */
.L_x_1580:
[----:B------:R-:W0:Y:S08]  /*1e810*/  S2UR UR5, SR_CgaCtaId ;  /* 0x00000000000579c3 */ /* 0x000e300000008800 */
[----:B------:R-:W-:Y:S06]  /*1e820*/  BAR.SYNC.DEFER_BLOCKING 0x5, 0x180 ;  /* 0x0146000000007b1d */ /* 0x000fec0000010000 */
[----:B------:R-:W-:Y:S01]  /*1e830*/  UMOV UR4, 0x400 ;  /* 0x0000040000047882 */ /* 0x000fe20000000000 */
[----:B------:R-:W-:Y:S01]  /*1e840*/  BSSY B0, `(.L_x_1721) ;  /* 0x00002d3000007945 */ /* 0x000fe20003800000 */
[----:B0-----:R-:W-:-:S06]  /*1e850*/  ULEA UR4, UR5, UR4, 0x18 ;  /* 0x0000000405047291 */ /* 0x001fcc000f8ec03f */
[----:B------:R-:W-:-:S05]  /*1e860*/  IMAD.U32 R2, RZ, RZ, UR4 ;  /* 0x00000004ff027e24 */ /* 0x000fca000f8e00ff */
[----:B------:R0:W1:Y:S01]  /*1e870*/  LDS.128 R28, [R2+0x2a8d0] ;  /* 0x02a8d000021c7984 */ /* 0x0000620000000c00 */
[----:B------:R-:W-:Y:S06]  /*1e880*/  BAR.ARV 0x4, 0x180 ;  /* 0x0106000000007b1d */ /* 0x000fec0000002000 */
[----:B------:R-:W-:Y:S05]  /*1e890*/  @P0 BRA `(.L_x_1722) ;  /* 0x00000020004c0947 */ /* 0x000fea0003800000 */
[----:B------:R-:W2:Y:S01]  /*1e8a0*/  LDL R0, [R1+0x88] ;  /* 0x0000880001007983 */ /* 0x000ea20000100800 */
[----:B------:R-:W-:Y:S01]  /*1e8b0*/  F2FP.F16.F32.PACK_AB R34, R69, R68 ;  /* 0x000000444522723e */ /* 0x000fe200000000ff */
[----:B------:R-:W-:Y:S01]  /*1e8c0*/  ULDC.64 UR4, c[0x0][0xc00] ;  /* 0x0003000000047ab9 */ /* 0x000fe20000000a00 */
[----:B------:R-:W-:Y:S01]  /*1e8d0*/  ULDC.64 UR6, c[0x0][0xc08] ;  /* 0x0003020000067ab9 */ /* 0x000fe20000000a00 */
[----:B------:R-:W3:Y:S01]  /*1e8e0*/  S2R R3, SR_SWINHI ;  /* 0x0000000000037919 */ /* 0x000ee20000002f00 */
[----:B------:R-:W-:Y:S02]  /*1e8f0*/  MOV R72, R2 ;  /* 0x0000000200487202 */ /* 0x000fe40000000f00 */
[----:B---3--:R-:W-:Y:S01]  /*1e900*/  MOV R73, R3 ;  /* 0x0000000300497202 */ /* 0x008fe20000000f00 */
[----:B------:R-:W-:Y:S02]  /*1e910*/  BAR.SYNC.DEFER_BLOCKING 0x1, 0x100 ;  /* 0x0044000000007b1d */ /* 0x000fe40000010000 */
[----:B--2---:R-:W-:-:S03]  /*1e920*/  IMAD.WIDE R4, R0, 0x2, R72 ;  /* 0x0000000200047825 */ /* 0x004fc600078e0248 */
        /* <DEDUP_REMOVED lines=12> */
[----:B------:R-:W-:Y:S01]  /*1e9f0*/  IADD3 R107, P0, R4, 0x4060, RZ ;  /* 0x00004060046b7810 */ /* 0x000fe20007f1e0ff */
[--C-:B------:R-:W-:Y:S01]  /*1ea00*/  IMAD.X R25, RZ, RZ, R5.reuse, P2 ;  /* 0x000000ffff197224 */ /* 0x100fe200010e0605 */
[----:B------:R-:W-:Y:S01]  /*1ea10*/  LOP3.LUT R4, R3, R4, RZ, 0x3c, !PT ;  /* 0x0000000403047212 */ /* 0x000fe200078e3cff */
[--C-:B------:R-:W-:Y:S01]  /*1ea20*/  IMAD.X R27, RZ, RZ, R5.reuse, P1 ;  /* 0x000000ffff1b7224 */ /* 0x100fe200008e0605 */
[----:B------:R-:W-:Y:S01]  /*1ea30*/  LOP3.LUT R0, R7, 0x380, RZ, 0xc0, !PT ;  /* 0x0000038007007812 */ /* 0x000fe200078ec0ff */
[----:B------:R-:W-:Y:S01]  /*1ea40*/  IMAD.X R33, RZ, RZ, R5, P0 ;  /* 0x000000ffff217224 */ /* 0x000fe200000e0605 */
[----:B------:R-:W-:-:S02]  /*1ea50*/  LOP3.LUT R3, R6, 0x380, RZ, 0xc0, !PT ;  /* 0x0000038006037812 */ /* 0x000fc400078ec0ff */
[----:B------:R-:W-:Y:S02]  /*1ea60*/  SHF.R.U64 R0, R0, 0x3, RZ ;  /* 0x0000000300007819 */ /* 0x000fe400000012ff */
[----:B------:R-:W-:Y:S02]  /*1ea70*/  SHF.R.U64 R3, R3, 0x3, RZ ;  /* 0x0000000303037819 */ /* 0x000fe400000012ff */
[----:B------:R-:W-:Y:S02]  /*1ea80*/  LOP3.LUT R12, R35, 0x380, RZ, 0xc0, !PT ;  /* 0x00000380230c7812 */ /* 0x000fe400078ec0ff */
[----:B------:R-:W-:Y:S02]  /*1ea90*/  LOP3.LUT R14, R103, 0x380, RZ, 0xc0, !PT ;  /* 0x00000380670e7812 */ /* 0x000fe400078ec0ff */
[----:B------:R-:W-:Y:S02]  /*1eaa0*/  LOP3.LUT R8, R0, R7, RZ, 0x3c, !PT ;  /* 0x0000000700087212 */ /* 0x000fe400078e3cff */
[----:B------:R-:W-:-:S02]  /*1eab0*/  LOP3.LUT R10, R3, R6, RZ, 0x3c, !PT ;  /* 0x00000006030a7212 */ /* 0x000fc400078e3cff */
[----:B------:R-:W-:Y:S02]  /*1eac0*/  LOP3.LUT R0, R105, 0x380, RZ, 0xc0, !PT ;  /* 0x0000038069007812 */ /* 0x000fe400078ec0ff */
[----:B------:R-:W-:Y:S02]  /*1ead0*/  LOP3.LUT R3, R26, 0x380, RZ, 0xc0, !PT ;  /* 0x000003801a037812 */ /* 0x000fe400078ec0ff */
[----:B------:R-:W-:Y:S02]  /*1eae0*/  LOP3.LUT R32, R107, 0x380, RZ, 0xc0, !PT ;  /* 0x000003806b207812 */ /* 0x000fe400078ec0ff */
[----:B-1----:R-:W-:Y:S02]  /*1eaf0*/  MOV R28, R4 ;  /* 0x00000004001c7202 */ /* 0x002fe40000000f00 */
[----:B------:R-:W-:Y:S02]  /*1eb00*/  SHF.R.U64 R12, R12, 0x3, RZ ;  /* 0x000000030c0c7819 */ /* 0x000fe400000012ff */
[----:B------:R-:W-:-:S02]  /*1eb10*/  SHF.R.U64 R14, R14, 0x3, RZ ;  /* 0x000000030e0e7819 */ /* 0x000fc400000012ff */
[----:B------:R-:W-:Y:S02]  /*1eb20*/  F2FP.F16.F32.PACK_AB R4, R89, R88 ;  /* 0x000000585904723e */ /* 0x000fe400000000ff */
[----:B------:R-:W-:Y:S02]  /*1eb30*/  F2FP.F16.F32.PACK_AB R5, R97, R96 ;  /* 0x000000606105723e */ /* 0x000fe400000000ff */
[----:B------:R-:W-:Y:S02]  /*1eb40*/  F2FP.F16.F32.PACK_AB R6, R91, R90 ;  /* 0x0000005a5b06723e */ /* 0x000fe400000000ff */
[----:B------:R-:W-:Y:S02]  /*1eb50*/  F2FP.F16.F32.PACK_AB R7, R99, R98 ;  /* 0x000000626307723e */ /* 0x000fe400000000ff */
[----:B------:R-:W-:Y:S02]  /*1eb60*/  SHF.R.U64 R0, R0, 0x3, RZ ;  /* 0x0000000300007819 */ /* 0x000fe400000012ff */
[----:B------:R-:W-:Y:S01]  /*1eb70*/  SHF.R.U64 R3, R3, 0x3, RZ ;  /* 0x0000000303037819 */ /* 0x000fe200000012ff */
[----:B------:R1:W-:Y:S01]  /*1eb80*/  STSM.16.M88.4 [R28], R4 ;  /* 0x000000041c007844 */ /* 0x0003e20000000200 */
[----:B------:R-:W-:-:S02]  /*1eb90*/  SHF.R.U64 R32, R32, 0x3, RZ ;  /* 0x0000000320207819 */ /* 0x000fc400000012ff */
[----:B------:R-:W-:Y:S02]  /*1eba0*/  LOP3.LUT R12, R12, R35, RZ, 0x3c, !PT ;  /* 0x000000230c0c7212 */ /* 0x000fe400078e3cff */
[----:B------:R-:W-:Y:S02]  /*1ebb0*/  LOP3.LUT R14, R14, R103, RZ, 0x3c, !PT ;  /* 0x000000670e0e7212 */ /* 0x000fe400078e3cff */
[----:B------:R-:W-:Y:S01]  /*1ebc0*/  LOP3.LUT R24, R0, R105, RZ, 0x3c, !PT ;  /* 0x0000006900187212 */ /* 0x000fe200078e3cff */
[----:B------:R-:W2:Y:S01]  /*1ebd0*/  LDC.64 R102, c[0x0][0xc00] ;  /* 0x00030000ff667b82 */ /* 0x000ea20000000a00 */
[----:B------:R-:W-:Y:S02]  /*1ebe0*/  LOP3.LUT R26, R3, R26, RZ, 0x3c, !PT ;  /* 0x0000001a031a7212 */ /* 0x000fe400078e3cff */
[----:B------:R-:W-:Y:S02]  /*1ebf0*/  LOP3.LUT R32, R32, R107, RZ, 0x3c, !PT ;  /* 0x0000006b20207212 */ /* 0x000fe400078e3cff */
[----:B------:R-:W-:-:S02]  /*1ec00*/  MOV R107, R8 ;  /* 0x00000008006b7202 */ /* 0x000fc40000000f00 */
[----:B------:R-:W-:Y:S02]  /*1ec10*/  MOV R106, R10 ;  /* 0x0000000a006a7202 */ /* 0x000fe40000000f00 */
[----:B-1----:R-:W-:Y:S02]  /*1ec20*/  F2FP.F16.F32.PACK_AB R4, R93, R92 ;  /* 0x0000005c5d04723e */ /* 0x002fe400000000ff */
[----:B------:R-:W-:Y:S02]  /*1ec30*/  F2FP.F16.F32.PACK_AB R5, R101, R100 ;  /* 0x000000646505723e */ /* 0x000fe400000000ff */
[----:B------:R-:W-:Y:S02]  /*1ec40*/  F2FP.F16.F32.PACK_AB R6, R37, R36 ;  /* 0x000000242506723e */ /* 0x000fe400000000ff */
[----:B------:R-:W-:Y:S02]  /*1ec50*/  F2FP.F16.F32.PACK_AB R7, R39, R38 ;  /* 0x000000262707723e */ /* 0x000fe400000000ff */
[----:B------:R-:W-:-:S02]  /*1ec60*/  F2FP.F16.F32.PACK_AB R8, R41, R40 ;  /* 0x000000282908723e */ /* 0x000fc400000000ff */
[----:B------:R-:W-:Y:S01]  /*1ec70*/  F2FP.F16.F32.PACK_AB R9, R43, R42 ;  /* 0x0000002a2b09723e */ /* 0x000fe200000000ff */
[----:B------:R1:W-:Y:S01]  /*1ec80*/  STSM.16.M88.4 [R107], R4 ;  /* 0x000000046b007844 */ /* 0x0003e20000000200 */
[----:B------:R-:W-:Y:S02]  /*1ec90*/  F2FP.F16.F32.PACK_AB R10, R45, R44 ;  /* 0x0000002c2d0a723e */ /* 0x000fe400000000ff */
[----:B------:R-:W-:Y:S02]  /*1eca0*/  F2FP.F16.F32.PACK_AB R11, R47, R46 ;  /* 0x0000002e2f0b723e */ /* 0x000fe400000000ff */
[----:B------:R-:W-:Y:S02]  /*1ecb0*/  MOV R3, R12 ;  /* 0x0000000c00037202 */ /* 0x000fe40000000f00 */
[----:B------:R-:W-:Y:S01]  /*1ecc0*/  MOV R0, R14 ;  /* 0x0000000e00007202 */ /* 0x000fe20000000f00 */
[----:B------:R-:W-:Y:S01]  /*1ecd0*/  STSM.16.M88.4 [R106], R8 ;  /* 0x000000086a007844 */ /* 0x000fe20000000200 */
[----:B------:R-:W-:-:S02]  /*1ece0*/  MOV R105, R24 ;  /* 0x0000001800697202 */ /* 0x000fc40000000f00 */
[----:B------:R-:W-:Y:S02]  /*1ecf0*/  MOV R104, R26 ;  /* 0x0000001a00687202 */ /* 0x000fe40000000f00 */
[----:B------:R-:W-:Y:S02]  /*1ed00*/  F2FP.F16.F32.PACK_AB R12, R49, R48 ;  /* 0x00000030310c723e */ /* 0x000fe400000000ff */
        /* <DEDUP_REMOVED lines=13> */
[----:B-1----:R-:W-:Y:S02]  /*1ede0*/  F2FP.F16.F32.PACK_AB R4, R95, R94 ;  /* 0x0000005e5f04723e */ /* 0x002fe400000000ff */
[----:B------:R-:W-:Y:S01]  /*1edf0*/  F2FP.F16.F32.PACK_AB R5, R75, R74 ;  /* 0x0000004a4b05723e */ /* 0x000fe200000000ff */
[----:B------:R-:W-:Y:S01]  /*1ee00*/  STSM.16.M88.4 [R105], R32 ;  /* 0x0000002069007844 */ /* 0x000fe20000000200 */
[----:B------:R-:W-:Y:S01]  /*1ee10*/  F2FP.F16.F32.PACK_AB R6, R77, R76 ;  /* 0x0000004c4d06723e */ /* 0x000fe200000000ff */
[----:B--2---:R-:W-:Y:S01]  /*1ee20*/  IMAD.WIDE R12, R187, 0x4, R102 ;  /* 0x00000004bb0c7825 */ /* 0x004fe200078e0266 */
[----:B------:R-:W-:Y:S01]  /*1ee30*/  F2FP.F16.F32.PACK_AB R7, R79, R78 ;  /* 0x0000004e4f07723e */ /* 0x000fe200000000ff */
[----:B------:R-:W1:Y:S01]  /*1ee40*/  LDC R102, c[0x0][0xbe8] ;  /* 0x0002fa00ff667b82 */ /* 0x000e620000000800 */
[----:B------:R-:W-:-:S02]  /*1ee50*/  F2FP.F16.F32.PACK_AB R8, R81, R80 ;  /* 0x000000505108723e */ /* 0x000fc400000000ff */
[----:B------:R-:W-:Y:S01]  /*1ee60*/  F2FP.F16.F32.PACK_AB R9, R83, R82 ;  /* 0x000000525309723e */ /* 0x000fe200000000ff */
[----:B------:R2:W-:Y:S01]  /*1ee70*/  STSM.16.M88.4 [R104], R4 ;  /* 0x0000000468007844 */ /* 0x0005e20000000200 */
[----:B------:R-:W-:Y:S02]  /*1ee80*/  F2FP.F16.F32.PACK_AB R10, R85, R84 ;  /* 0x00000054550a723e */ /* 0x000fe400000000ff */
[----:B------:R-:W-:Y:S01]  /*1ee90*/  F2FP.F16.F32.PACK_AB R11, R87, R86 ;  /* 0x00000056570b723e */ /* 0x000fe200000000ff */
[----:B------:R-:W4:Y:S01]  /*1eea0*/  LDC.64 R14, c[0x0][0xba8] ;  /* 0x0002ea00ff0e7b82 */ /* 0x000f220000000a00 */
[----:B------:R-:W-:Y:S02]  /*1eeb0*/  ISETP.NE.U32.AND P0, PT, RZ, UR4, PT ;  /* 0x00000004ff007c0c */ /* 0x000fe4000bf05070 */
[----:B---3--:R-:W-:Y:S01]  /*1eec0*/  MOV R0, RZ ;  /* 0x000000ff00007202 */ /* 0x008fe20000000f00 */
[----:B------:R3:W-:Y:S04]  /*1eed0*/  STSM.16.M88.4 [R28], R8 ;  /* 0x000000081c007844 */ /* 0x0007e80000000200 */
[----:B------:R-:W-:Y:S01]  /*1eee0*/  BAR.SYNC.DEFER_BLOCKING 0x1, 0x100 ;  /* 0x0044000000007b1d */ /* 0x000fe20000010000 */
[----:B------:R-:W-:-:S13]  /*1eef0*/  ISETP.NE.AND.EX P0, PT, RZ, UR5, PT, P0 ;  /* 0x00000005ff007c0c */ /* 0x000fda000bf05300 */
[----:B------:R-:W4:Y:S01]  /*1ef00*/  @P0 LDG.E R0, desc[UR46][R12.64] ;  /* 0x0000002e0c000981 */ /* 0x000f22000c1e1900 */
[----:B------:R-:W-:Y:S01]  /*1ef10*/  ISETP.NE.U32.AND P1, PT, RZ, UR6, PT ;  /* 0x00000006ff007c0c */ /* 0x000fe2000bf25070 */
[----:B------:R-:W-:Y:S01]  /*1ef20*/  ULDC UR6, c[0x0][0xa88] ;  /* 0x0002a20000067ab9 */ /* 0x000fe20000000800 */
[C---:B------:R-:W-:Y:S01]  /*1ef30*/  ISETP.NE.AND P2, PT, R186.reuse, RZ, PT ;  /* 0x000000ffba00720c */ /* 0x040fe20003f45270 */
[----:B------:R-:W-:Y:S01]  /*1ef40*/  IMAD.U32 R3, RZ, RZ, UR6 ;  /* 0x00000006ff037e24 */ /* 0x000fe2000f8e00ff */
[----:B------:R-:W-:Y:S01]  /*1ef50*/  ULDC UR6, c[0x0][0xad4] ;  /* 0x0002b50000067ab9 */ /* 0x000fe20000000800 */
[----:B------:R-:W-:Y:S02]  /*1ef60*/  ISETP.NE.AND.EX P1, PT, RZ, UR7, PT, P1 ;  /* 0x00000007ff007c0c */ /* 0x000fe4000bf25310 */
[----:B------:R-:W-:Y:S01]  /*1ef70*/  SEL R186, R186, UR6, P2 ;  /* 0x00000006baba7c07 */ /* 0x000fe20009000000 */
[----:B------:R-:W-:-:S03]  /*1ef80*/  IMAD.MOV.U32 R26, RZ, RZ, 0x9b8 ;  /* 0x000009b8ff1a7424 */ /* 0x000fc600078e00ff */
[----:B------:R-:W-:-:S04]  /*1ef90*/  ISETP.GT.AND P3, PT, R186, 0x1, PT ;  /* 0x00000001ba00780c */ /* 0x000fc80003f64270 */
[----:B------:R-:W-:-:S03]  /*1efa0*/  SEL R26, R26, 0x978, P3 ;  /* 0x000009781a1a7807 */ /* 0x000fc60001800000 */
[----:B--2---:R-:W2:Y:S08]  /*1efb0*/  @P1 LDC.64 R4, c[0x0][0xc08] ;  /* 0x00030200ff041b82 */ /* 0x004eb00000000a00 */
[----:B------:R-:W0:Y:S08]  /*1efc0*/  LDC.64 R6, c[0x0][R26+0x220] ;  /* 0x000088001a067b82 */ /* 0x000e300000000a00 */
[----:B---3--:R-:W3:Y:S01]  /*1efd0*/  LDC.64 R8, c[0x0][R26+0x218] ;  /* 0x000086001a087b82 */ /* 0x008ee20000000a00 */
[----:B-1----:R-:W-:-:S07]  /*1efe0*/  ISETP.NE.AND P4, PT, R102, 0x1, PT ;  /* 0x000000016600780c */ /* 0x002fce0003f85270 */
[----:B------:R-:W1:Y:S01]  /*1eff0*/  LDC.64 R10, c[0x0][R26+0x228] ;  /* 0x00008a001a0a7b82 */ /* 0x000e620000000a00 */
[----:B--2---:R-:W-:-:S05]  /*1f000*/  @P1 IMAD.WIDE R4, R187, 0x4, R4 ;  /* 0x00000004bb041825 */ /* 0x004fca00078e0204 */
[----:B------:R2:W5:Y:S01]  /*1f010*/  @P1 LDG.E R3, desc[UR46][R4.64] ;  /* 0x0000002e04031981 */ /* 0x000562000c1e1900 */
[----:B------:R-:W-:Y:S01]  /*1f020*/  ISETP.NE.U32.AND P2, PT, RZ, UR4, PT ;  /* 0x00000004ff007c0c */ /* 0x000fe2000bf45070 */
[----:B------:R-:W1:Y:S01]  /*1f030*/  @P4 LDC R32, c[0x0][0xbec] ;  /* 0x0002fb00ff204b82 */ /* 0x000e620000000800 */
[----:B------:R-:W-:Y:S02]  /*1f040*/  SHF.R.S32.HI R24, RZ, 0x1f, R187 ;  /* 0x0000001fff187819 */ /* 0x000fe400000114bb */
[----:B------:R-:W-:Y:S02]  /*1f050*/  ISETP.NE.AND.EX P2, PT, RZ, UR5, PT, P2 ;  /* 0x00000005ff007c0c */ /* 0x000fe4000bf45320 */
[----:B------:R-:W-:Y:S02]  /*1f060*/  SEL R27, R190, RZ, P3 ;  /* 0x000000ffbe1b7207 */ /* 0x000fe40001800000 */
[----:B------:R-:W-:Y:S01]  /*1f070*/  SEL R28, R187, RZ, !P2 ;  /* 0x000000ffbb1c7207 */ /* 0x000fe20005000000 */
[----:B--2---:R-:W2:Y:S01]  /*1f080*/  LDC.64 R4, c[0x0][R26+0x210] ;  /* 0x000084001a047b82 */ /* 0x004ea20000000a00 */
[----:B------:R-:W-:-:S07]  /*1f090*/  SEL R25, R24, RZ, !P2 ;  /* 0x000000ff18197207 */ /* 0x000fce0005000000 */
[----:B------:R-:W2:Y:S01]  /*1f0a0*/  @P4 LDC R105, c[0x0][0xbf0] ;  /* 0x0002fc00ff694b82 */ /* 0x000ea20000000800 */
[----:B0-----:R-:W-:-:S07]  /*1f0b0*/  IMAD R7, R7, R28, RZ ;  /* 0x0000001c07077224 */ /* 0x001fce00078e02ff */
[----:B----4-:R-:W0:Y:S01]  /*1f0c0*/  @!P3 LDC R14, c[0x0][0xb50] ;  /* 0x0002d400ff0ebb82 */ /* 0x010e220000000800 */
[C---:B------:R-:W-:Y:S02]  /*1f0d0*/  IMAD R35, R6.reuse, R25, R7 ;  /* 0x0000001906237224 */ /* 0x040fe400078e0207 */
[----:B------:R-:W-:-:S05]  /*1f0e0*/  IMAD.WIDE.U32 R6, R6, R28, RZ ;  /* 0x0000001c06067225 */ /* 0x000fca00078e00ff */
[----:B------:R-:W4:Y:S01]  /*1f0f0*/  @!P3 LDC R15, c[0x0][0xb54] ;  /* 0x0002d500ff0fbb82 */ /* 0x000f220000000800 */
[-C--:B---3--:R-:W-:Y:S02]  /*1f100*/  IMAD R33, R9, R183.reuse, RZ ;  /* 0x000000b709217224 */ /* 0x088fe400078e02ff */
[----:B------:R-:W-:-:S04]  /*1f110*/  IMAD.WIDE.U32 R8, R8, R183, RZ ;  /* 0x000000b708087225 */ /* 0x000fc800078e00ff */
[----:B------:R-:W-:Y:S02]  /*1f120*/  IMAD.IADD R25, R181, 0x1, R178 ;  /* 0x00000001b5197824 */ /* 0x000fe400078e02b2 */
[----:B------:R-:W-:Y:S02]  /*1f130*/  IMAD.IADD R24, R9, 0x1, R33 ;  /* 0x0000000109187824 */ /* 0x000fe400078e0221 */
[----:B------:R-:W-:Y:S02]  /*1f140*/  IMAD.IADD R9, R7, 0x1, R35 ;  /* 0x0000000107097824 */ /* 0x000fe400078e0223 */
[----:B------:R-:W-:Y:S02]  /*1f150*/  IMAD.MOV.U32 R7, RZ, RZ, R25 ;  /* 0x000000ffff077224 */ /* 0x000fe400078e0019 */
[-C--:B-1----:R-:W-:Y:S02]  /*1f160*/  IMAD R33, R11, R27.reuse, RZ ;  /* 0x0000001b0b217224 */ /* 0x082fe400078e02ff */
[----:B------:R-:W-:-:S04]  /*1f170*/  IMAD.WIDE.U32 R10, R10, R27, RZ ;  /* 0x0000001b0a0a7225 */ /* 0x000fc800078e00ff */
[----:B------:R-:W-:Y:S01]  /*1f180*/  IMAD.IADD R33, R11, 0x1, R33 ;  /* 0x000000010b217824 */ /* 0x000fe200078e0221 */
[--C-:B------:R-:W-:Y:S01]  /*1f190*/  IADD3 R8, P2, P5, R6, R8, R0.reuse ;  /* 0x0000000806087210 */ /* 0x100fe20007d5e000 */
[----:B------:R-:W-:Y:S01]  /*1f1a0*/  @P4 IMAD.HI.U32 R6, R25, R32, RZ ;  /* 0x0000002019064227 */ /* 0x000fe200078e00ff */
[----:B------:R-:W-:-:S04]  /*1f1b0*/  SHF.R.S32.HI R103, RZ, 0x1f, R0 ;  /* 0x0000001fff677819 */ /* 0x000fc80000011400 */
[----:B--2---:R-:W-:Y:S02]  /*1f1c0*/  @P4 SHF.R.U32.HI R7, RZ, R105, R6 ;  /* 0x00000069ff074219 */ /* 0x004fe40000011606 */
[----:B------:R-:W-:Y:S02]  /*1f1d0*/  IADD3.X R9, R9, R24, R103, P2, P5 ;  /* 0x0000001809097210 */ /* 0x000fe400017ea467 */
[----:B------:R-:W-:Y:S01]  /*1f1e0*/  IADD3 R10, P2, P5, R7, R8, R10 ;  /* 0x00000008070a7210 */ /* 0x000fe20007d5e00a */
[--C-:B------:R-:W-:Y:S01]  /*1f1f0*/  IMAD.MOV R24, RZ, RZ, -R7.reuse ;  /* 0x000000ffff187224 */ /* 0x100fe200078e0a07 */
[----:B------:R-:W-:-:S03]  /*1f200*/  SHF.R.S32.HI R6, RZ, 0x1f, R7 ;  /* 0x0000001fff067819 */ /* 0x000fc60000011407 */
[----:B------:R-:W-:Y:S01]  /*1f210*/  IMAD R7, R102, R24, R25 ;  /* 0x0000001866077224 */ /* 0x000fe200078e0219 */
[----:B------:R-:W-:-:S03]  /*1f220*/  IADD3.X R11, R6, R9, R33, P2, P5 ;  /* 0x00000009060b7210 */ /* 0x000fc600017ea421 */
[-C--:B------:R-:W-:Y:S01]  /*1f230*/  IMAD R5, R5, R7.reuse, RZ ;  /* 0x0000000705057224 */ /* 0x080fe200078e02ff */
[----:B------:R-:W-:Y:S01]  /*1f240*/  SHF.R.S32.HI R9, RZ, 0x1f, R7 ;  /* 0x0000001fff097819 */ /* 0x000fe20000011407 */
[----:B------:R-:W-:-:S04]  /*1f250*/  IMAD.WIDE.U32 R10, R4, R7, R10 ;  /* 0x00000007040a7225 */ /* 0x000fc800078e000a */
[----:B------:R-:W-:Y:S01]  /*1f260*/  IMAD R5, R4, R9, R5 ;  /* 0x0000000904057224 */ /* 0x000fe200078e0205 */
[----:B0-----:R-:W-:-:S03]  /*1f270*/  LEA R14, P2, R10, R14, 0x2 ;  /* 0x0000000e0a0e7211 */ /* 0x001fc600078410ff */
[----:B------:R-:W-:-:S05]  /*1f280*/  IMAD.IADD R4, R11, 0x1, R5 ;  /* 0x000000010b047824 */ /* 0x000fca00078e0205 */
[----:B----4-:R-:W-:Y:S01]  /*1f290*/  LEA.HI.X R15, R10, R15, R4, 0x2, P2 ;  /* 0x0000000f0a0f7211 */ /* 0x010fe200010f1404 */
[----:B------:R-:W-:Y:S06]  /*1f2a0*/  @P1 BRA `(.L_x_1723) ;  /* 0x0000000000101947 */ /* 0x000fec0003800000 */
[----:B------:R-:W-:Y:S05]  /*1f2b0*/  @!P0 BRA `(.L_x_1723) ;  /* 0x00000000000c8947 */ /* 0x000fea0003800000 */
[----:B------:R-:W2:Y:S04]  /*1f2c0*/  LDG.E R4, desc[UR46][R12.64] ;  /* 0x0000002e0c047981 */ /* 0x000ea8000c1e1900 */
[----:B-----5:R-:W2:Y:S02]  /*1f2d0*/  LDG.E R3, desc[UR46][R12.64+0x4] ;  /* 0x0000042e0c037981 */ /* 0x020ea4000c1e1900 */
[----:B--2---:R-:W-:-:S07]  /*1f2e0*/  IMAD.IADD R3, R3, 0x1, -R4 ;  /* 0x0000000103037824 */ /* 0x004fce00078e0a04 */
.L_x_1723:
[----:B------:R-:W2:Y:S01]  /*1f2f0*/  LDL R8, [R1+0x84] ;  /* 0x0000840001087983 */ /* 0x000ea20000100800 */
[----:B-----5:R-:W-:Y:S01]  /*1f300*/  IMAD R3, R3, R102, RZ ;  /* 0x0000006603037224 */ /* 0x020fe200078e02ff */
[----:B------:R-:W-:Y:S02]  /*1f310*/  LOP3.LUT P0, RZ, R230, 0x3, RZ, 0xc0, !PT ;  /* 0x00000003e6ff7812 */ /* 0x000fe4000780c0ff */
[----:B------:R-:W-:Y:S04]  /*1f320*/  SHFL.IDX PT, R4, R14, RZ, 0x1c1f ;  /* 0x001c1fff0e047589 */ /* 0x000fe800000e0000 */
[----:B------:R-:W0:Y:S04]  /*1f330*/  SHFL.IDX PT, R5, R15, RZ, 0x1c1f ;  /* 0x001c1fff0f057589 */ /* 0x000e2800000e0000 */
[----:B------:R-:W-:Y:S04]  /*1f340*/  SHFL.IDX PT, R6, R14, 0x1, 0x1c1f ;  /* 0x003c1f000e067f89 */ /* 0x000fe800000e0000 */
[----:B------:R-:W1:Y:S01]  /*1f350*/  SHFL.IDX PT, R7, R15, 0x1, 0x1c1f ;  /* 0x003c1f000f077f89 */ /* 0x000e6200000e0000 */
[----:B--2---:R-:W-:-:S04]  /*1f360*/  IADD3 R8, R8, R178, RZ ;  /* 0x000000b208087210 */ /* 0x004fc80007ffe0ff */
        /* <DEDUP_REMOVED lines=11> */
[----:B------:R-:W-:Y:S01]  /*1f420*/  IADD3 R9, P6, R72, 0x1000, RZ ;  /* 0x0000100048097810 */ /* 0x000fe20007fde0ff */
[----:B------:R-:W-:Y:S01]  /*1f430*/  IMAD R103, R103, UR4, RZ ;  /* 0x0000000467677c24 */ /* 0x000fe2000f8e02ff */
[----:B------:R-:W-:Y:S01]  /*1f440*/  LEA R49, R185, R208, 0x5 ;  /* 0x000000d0b9317211 */ /* 0x000fe200078e28ff */
[----:B------:R-:W-:Y:S01]  /*1f450*/  IMAD.WIDE.U32 R20, R0, UR4, RZ ;  /* 0x0000000400147c25 */ /* 0x000fe2000f8e00ff */
[----:B------:R-:W-:Y:S02]  /*1f460*/  LOP3.LUT R8, R9, 0x380, RZ, 0xc0, !PT ;  /* 0x0000038009087812 */ /* 0x000fe400078ec0ff */
[----:B------:R-:W-:Y:S01]  /*1f470*/  IADD3 R13, P5, R72, 0x2000, RZ ;  /* 0x00002000480d7810 */ /* 0x000fe20007fbe0ff */
[----:B------:R-:W-:Y:S01]  /*1f480*/  IMAD R103, R0, UR5, R103 ;  /* 0x0000000500677c24 */ /* 0x000fe2000f8e0267 */
[----:B------:R-:W-:Y:S01]  /*1f490*/  SHF.R.U64 R8, R8, 0x3, RZ ;  /* 0x0000000308087819 */ /* 0x000fe200000012ff */
[----:B------:R-:W-:Y:S01]  /*1f4a0*/  ULDC.64 UR4, c[0x0][0xae8] ;  /* 0x0002ba0000047ab9 */ /* 0x000fe20000000a00 */
[----:B------:R-:W-:Y:S01]  /*1f4b0*/  IMAD.IADD R48, R178, 0x1, R49 ;  /* 0x00000001b2307824 */ /* 0x000fe200078e0231 */
[----:B------:R-:W-:Y:S01]  /*1f4c0*/  IADD3 R25, P3, R72, 0x3000, RZ ;  /* 0x0000300048197810 */ /* 0x000fe20007f7e0ff */
[----:B------:R-:W-:Y:S01]  /*1f4d0*/  IMAD.IADD R21, R21, 0x1, R103 ;  /* 0x0000000115157824 */ /* 0x000fe200078e0267 */
[----:B------:R-:W-:Y:S01]  /*1f4e0*/  LOP3.LUT R8, R8, R9, RZ, 0x3c, !PT ;  /* 0x0000000908087212 */ /* 0x000fe200078e3cff */
[----:B------:R-:W-:Y:S01]  /*1f4f0*/  IMAD.X R9, RZ, RZ, R73, P6 ;  /* 0x000000ffff097224 */ /* 0x000fe200030e0649 */
[C---:B------:R-:W-:Y:S01]  /*1f500*/  IADD3 R33, P2, R72.reuse, 0x4000, RZ ;  /* 0x0000400048217810 */ /* 0x040fe20007f5e0ff */
[----:B------:R-:W-:Y:S01]  /*1f510*/  IMAD.WIDE.U32 R20, R183, UR4, R20 ;  /* 0x00000004b7147c25 */ /* 0x000fe2000f8e0014 */
[----:B------:R-:W-:-:S02]  /*1f520*/  IADD3 R37, P1, R72, 0x5000, RZ ;  /* 0x0000500048257810 */ /* 0x000fc40007f3e0ff */
        /* <DEDUP_REMOVED lines=24> */
[C---:B------:R-:W-:Y:S01]  /*1f6b0*/  IMAD R51, R28.reuse, UR5, R51 ;  /* 0x000000051c337c24 */ /* 0x040fe2000f8e0233 */
        /* <DEDUP_REMOVED lines=17> */
[----:B------:R-:W-:Y:S01]  /*1f7d0*/  IMAD.IADD R21, R21, 0x1, R51 ;  /* 0x0000000115157824 */ /* 0x000fe200078e0233 */
[----:B------:R-:W5:Y:S01]  /*1f7e0*/  LD.E.128 R12, desc[UR46][R12.64] ;  /* 0x0000002e0c0c7980 */ /* 0x000f62000c101d00 */
[----:B------:R-:W-:-:S02]  /*1f7f0*/  IMAD R0, R0, UR4, RZ ;  /* 0x0000000400007c24 */ /* 0x000fc4000f8e02ff */
[----:B------:R-:W-:Y:S01]  /*1f800*/  IMAD R51, R102, R53, R48 ;  /* 0x0000003566337224 */ /* 0x000fe200078e0230 */
[----:B------:R0:W5:Y:S01]  /*1f810*/  LD.E.128 R4, desc[UR46][R72.64] ;  /* 0x0000002e48047980 */ /* 0x000162000c101d00 */
[----:B------:R-:W-:-:S03]  /*1f820*/  IMAD R53, R49, UR5, R0 ;  /* 0x0000000531357c24 */ /* 0x000fc6000f8e0200 */
[----:B------:R-:W5:Y:S01]  /*1f830*/  LD.E.128 R24, desc[UR46][R24.64] ;  /* 0x0000002e18187980 */ /* 0x000f62000c101d00 */
[----:B------:R-:W-:-:S03]  /*1f840*/  SHF.R.S32.HI R0, RZ, 0x1f, R51 ;  /* 0x0000001fff007819 */ /* 0x000fc60000011433 */
[----:B------:R-:W5:Y:S01]  /*1f850*/  LD.E.128 R32, desc[UR46][R32.64] ;  /* 0x0000002e20207980 */ /* 0x000f62000c101d00 */
[----:B------:R-:W-:Y:S01]  /*1f860*/  IMAD.WIDE.U32 R20, R49, UR4, R20 ;  /* 0x0000000431147c25 */ /* 0x000fe2000f8e0014 */
[----:B------:R-:W-:Y:S02]  /*1f870*/  ULDC.64 UR4, c[0x0][0xad8] ;  /* 0x0002b60000047ab9 */ /* 0x000fe40000000a00 */
        /* <DEDUP_REMOVED lines=10> */
[----:B------:R-:W-:Y:S02]  /*1f920*/  IMAD.IADD R21, R21, 0x1, R53 ;  /* 0x0000000115157824 */ /* 0x000fe400078e0235 */
[----:B------:R-:W-:Y:S02]  /*1f930*/  IMAD R28, R0, UR4, RZ ;  /* 0x00000004001c7c24 */ /* 0x000fe4000f8e02ff */
[C---:B------:R-:W-:Y:S02]  /*1f940*/  VIADD R0, R178.reuse, 0x20 ;  /* 0x00000020b2007836 */ /* 0x040fe40000000000 */
[C---:B------:R-:W-:Y:S02]  /*1f950*/  IMAD R49, R51.reuse, UR5, R28 ;  /* 0x0000000533317c24 */ /* 0x040fe4000f8e021c */
[----:B------:R-:W-:Y:S01]  /*1f960*/  IMAD.WIDE.U32 R20, R51, UR4, R20 ;  /* 0x0000000433147c25 */ /* 0x000fe2000f8e0014 */
[-C--:B------:R-:W-:Y:S01]  /*1f970*/  ISETP.GE.AND P2, PT, R178, R3.reuse, PT ;  /* 0x00000003b200720c */ /* 0x080fe20003f46270 */
[----:B------:R-:W-:Y:S01]  /*1f980*/  ULDC.64 UR4, c[0x0][0xa80] ;  /* 0x0002a00000047ab9 */ /* 0x000fe20000000a00 */
[----:B------:R-:W-:Y:S01]  /*1f990*/  ISETP.GE.AND P0, PT, R0, R3, PT ;  /* 0x000000030000720c */ /* 0x000fe20003f06270 */
[----:B------:R-:W-:Y:S01]  /*1f9a0*/  VIADD R28, R178, 0x40 ;  /* 0x00000040b21c7836 */ /* 0x000fe20000000000 */
[----:B------:R-:W-:Y:S01]  /*1f9b0*/  LEA R50, P3, R20, UR4, 0x1 ;  /* 0x0000000414327c11 */ /* 0x000fe2000f8608ff */
[----:B------:R-:W-:-:S02]  /*1f9c0*/  IMAD.IADD R21, R21, 0x1, R49 ;  /* 0x0000000115157824 */ /* 0x000fc400078e0231 */
[----:B------:R-:W-:Y:S01]  /*1f9d0*/  VIADD R0, R2, 0x2a820 ;  /* 0x0002a82002007836 */ /* 0x000fe20000000000 */
[----:B------:R-:W-:Y:S02]  /*1f9e0*/  ISETP.GE.AND P1, PT, R28, R3, PT ;  /* 0x000000031c00720c */ /* 0x000fe40003f26270 */
[----:B------:R-:W-:Y:S02]  /*1f9f0*/  LEA.HI.X R28, R20, UR5, R21, 0x1, P3 ;  /* 0x00000005141c7c11 */ /* 0x000fe400098f0c15 */
[----:B------:R-:W-:Y:S01]  /*1fa00*/  PRMT R0, RZ, 0x654, R0 ;  /* 0x00000654ff007816 */ /* 0x000fe20000000000 */
[----:B-1----:R0:W1:Y:S01]  /*1fa10*/  SHFL.IDX PT, R21, R50, RZ, 0x181f ;  /* 0x00181fff32157589 */ /* 0x00206200000e0000 */
[----:B------:R-:W-:Y:S02]  /*1fa20*/  BSSY B1, `(.L_x_1725) ;  /* 0x000000f000017945 */ /* 0x000fe40003800000 */
[----:B------:R0:W-:Y:S01]  /*1fa30*/  SYNCS.ARRIVE.TRANS64.RED.A1T0 RZ, [R0+URZ], RZ ;  /* 0x000000ff00ff79a7 */ /* 0x0001e2000810043f */
[----:B------:R0:W2:Y:S01]  /*1fa40*/  SHFL.IDX PT, R49, R28, RZ, 0x181f ;  /* 0x00181fff1c317589 */ /* 0x0000a200000e0000 */
[----:B------:R-:W-:-:S02]  /*1fa50*/  SHF.R.S32.HI R104, RZ, 0x1f, R184 ;  /* 0x0000001fff687819 */ /* 0x000fc400000114b8 */
[----:B------:R-:W-:Y:S01]  /*1fa60*/  SHF.R.S32.HI R105, RZ, 0x1f, R182 ;  /* 0x0000001fff697819 */ /* 0x000fe200000114b6 */
[----:B------:R-:W-:Y:S06]  /*1fa70*/  @P2 BRA `(.L_x_1726) ;  /* 0x0000000000242947 */ /* 0x000fec0003800000 */
        /* <DEDUP_REMOVED lines=9> */
.L_x_1726:
[----:B------:R-:W-:Y:S05]  /*1fb10*/  BSYNC B1 ;  /* 0x0000000000017941 */ /* 0x000fea0003800000 */
.L_x_1725:
        /* <DEDUP_REMOVED lines=13> */
.L_x_1728:
[----:B------:R-:W-:Y:S05]  /*1fbf0*/  BSYNC B1 ;  /* 0x0000000000017941 */ /* 0x000fea0003800000 */
.L_x_1727:
        /* <DEDUP_REMOVED lines=13> */
.L_x_1730:
[----:B------:R-:W-:Y:S05]  /*1fcd0*/  BSYNC B1 ;  /* 0x0000000000017941 */ /* 0x000fea0003800000 */
.L_x_1729:
[----:B------:R-:W-:Y:S01]  /*1fce0*/  IADD3 R0, R178, 0x60, RZ ;  /* 0x00000060b2007810 */ /* 0x000fe20007ffe0ff */
[----:B0---4-:R0:W4:Y:S03]  /*1fcf0*/  SHFL.IDX PT, R7, R28, 0x3, 0x181f ;  /* 0x00781f001c077f89 */ /* 0x01112600000e0000 */
[----:B------:R-:W-:Y:S01]  /*1fd00*/  ISETP.GE.AND P0, PT, R0, R3, PT ;  /* 0x000000030000720c */ /* 0x000fe20003f06270 */
[----:B------:R0:W0:-:S12]  /*1fd10*/  SHFL.IDX PT, R9, R50, 0x3, 0x181f ;  /* 0x00781f0032097f89 */ /* 0x00001800000e0000 */
[----:B------:R-:W-:Y:S05]  /*1fd20*/  @P0 BRA `(.L_x_1731) ;  /* 0x0000001800100947 */ /* 0x000fea0003800000 */
[----:B------:R-:W-:Y:S02]  /*1fd30*/  ULDC UR4, c[0x0][0xac8] ;  /* 0x0002b20000047ab9 */ /* 0x000fe40000000800 */
[----:B------:R-:W-:-:S13]  /*1fd40*/  ISETP.GE.AND P1, PT, R182, UR4, PT ;  /* 0x00000004b6007c0c */ /* 0x000fda000bf26270 */
[----:B0-----:R-:W-:-:S04]  /*1fd50*/  @!P1 LEA R4, P0, R182, R9, 0x1 ;  /* 0x00000009b6049211 */ /* 0x001fc800078008ff */
[----:B----4-:R-:W-:Y:S02]  /*1fd60*/  @!P1 LEA.HI.X R5, R182, R7, R105, 0x1, P0 ;  /* 0x00000007b6059211 */ /* 0x010fe400000f0c69 */
[----:B------:R-:W-:-:S03]  /*1fd70*/  ISETP.GE.AND P0, PT, R184, UR4, PT ;  /* 0x00000004b8007c0c */ /* 0x000fc6000bf06270 */
[----:B------:R0:W-:Y:S10]  /*1fd80*/  @!P1 ST.E.128 desc[UR46][R4.64], R24 ;  /* 0x0000001804009985 */ /* 0x0001f4000c101d2e */
[----:B------:R-:W-:Y:S05]  /*1fd90*/  @P0 BRA `(.L_x_1731) ;  /* 0x0000001400f40947 */ /* 0x000fea0003800000 */
[----:B0-----:R-:W-:-:S04]  /*1fda0*/  LEA R4, P0, R184, R9, 0x1 ;  /* 0x00000009b8047211 */ /* 0x001fc800078008ff */
[----:B------:R-:W-:-:S05]  /*1fdb0*/  LEA.HI.X R5, R184, R7, R104, 0x1, P0 ;  /* 0x00000007b8057211 */ /* 0x000fca00000f0c68 */
[----:B------:R0:W-:Y:S01]  /*1fdc0*/  ST.E.128 desc[UR46][R4.64], R44 ;  /* 0x0000002c04007985 */ /* 0x0001e2000c101d2e */
[----:B------:R-:W-:Y:S05]  /*1fdd0*/  BRA `(.L_x_1731) ;  /* 0x0000001400e47947 */ /* 0x000fea0003800000 */
.L_x_1724:
[----:B0-----:R-:W0:Y:S01]  /*1fde0*/  @P4 LDC R6, c[0x0][0xbec] ;  /* 0x0002fb00ff064b82 */ /* 0x001e220000000800 */
[----:B------:R-:W-:Y:S01]  /*1fdf0*/  ULDC.64 UR4, c[0x0][0xb08] ;  /* 0x0002c20000047ab9 */ /* 0x000fe20000000a00 */
[----:B------:R-:W-:Y:S01]  /*1fe00*/  SHF.R.S32.HI R7, RZ, 0x1f, R28 ;  /* 0x0000001fff077819 */ /* 0x000fe2000001141c */
        /* <DEDUP_REMOVED lines=23> */
[C---:B------:R-:W-:Y:S02]  /*1ff80*/  IMAD R9, R28.reuse, UR5, R7 ;  /* 0x000000051c097c24 */ /* 0x040fe4000f8e0207 */
[----:B------:R-:W-:Y:S01]  /*1ff90*/  IMAD.WIDE.U32 R4, R28, UR4, R4 ;  /* 0x000000041c047c25 */ /* 0x000fe2000f8e0004 */
[----:B------:R-:W-:-:S03]  /*1ffa0*/  ULDC.64 UR4, c[0x0][0xb48] ;  /* 0x0002d20000047ab9 */ /* 0x000fc60000000a00 */
[----:B------:R-:W-:Y:S01]  /*1ffb0*/  IMAD.MOV.U32 R7, RZ, RZ, R25 ;  /* 0x000000ffff077224 */ /* 0x000fe200078e0019 */
[----:B-1----:R-:W-:Y:S01]  /*1ffc0*/  @P4 SHF.R.U32.HI R7, RZ, R11, R6 ;  /* 0x0000000bff074219 */ /* 0x002fe20000011606 */
[----:B------:R-:W-:Y:S02]  /*1ffd0*/  IMAD.IADD R5, R5, 0x1, R9 ;  /* 0x0000000105057824 */ /* 0x000fe400078e0209 */
[----:B------:R-:W-:Y:S01]  /*1ffe0*/  VIADD R6, R2, 0x2a820 ;  /* 0x0002a82002067836 */ /* 0x000fe20000000000 */
[--C-:B------:R-:W-:Y:S01]  /*1fff0*/  SHF.R.S32.HI R0, RZ, 0x1f, R7.reuse ;  /* 0x0000001fff007819 */ /* 0x100fe20000011407 */
[----:B------:R-:W-:Y:S02]  /*20000*/  IMAD.MOV R9, RZ, RZ, -R7 ;  /* 0x000000ffff097224 */ /* 0x000fe400078e0a07 */
[----:B------:R-:W-:Y:S01]  /*20010*/  IMAD.WIDE.U32 R4, R190, UR4, R4 ;  /* 0x00000004be047c25 */ /* 0x000fe2000f8e0004 */
[----:B------:R-:W-:-:S03]  /*20020*/  PRMT R6, RZ, 0x654, R6 ;  /* 0x00000654ff067816 */ /* 0x000fc60000000006 */
[----:B------:R-:W-:Y:S01]  /*20030*/  IMAD R9, R102, R9, R25 ;  /* 0x0000000966097224 */ /* 0x000fe200078e0219 */
[----:B------:R0:W-:Y:S01]  /*20040*/  SYNCS.ARRIVE.TRANS64.RED.A1T0 RZ, [R6+URZ], RZ ;  /* 0x000000ff06ff79a7 */ /* 0x0001e2000810043f */
        /* <DEDUP_REMOVED lines=81> */
.L_x_1733:
[----:B------:R-:W-:Y:S05]  /*20560*/  BSYNC B1 ;  /* 0x0000000000017941 */ /* 0x000fea0003800000 */
.L_x_1732:
        /* <DEDUP_REMOVED lines=70> */
.L_x_1722:
[----:B------:R-:W-:Y:S01]  /*209d0*/  ULDC.64 UR4, c[0x0][0xc08] ;  /* 0x0003020000047ab9 */ /* 0x000fe20000000a00 */
[----:B------:R-:W2:Y:S01]  /*209e0*/  LDC.64 R4, c[0x0][0xc00] ;  /* 0x00030000ff047b82 */ /* 0x000ea20000000a00 */
[----:B------:R-:W-:Y:S01]  /*209f0*/  ISETP.NE.U32.AND P0, PT, RZ, UR4, PT ;  /* 0x00000004ff007c0c */ /* 0x000fe2000bf05070 */
[----:B------:R-:W-:-:S03]  /*20a00*/  IMAD.MOV.U32 R3, RZ, RZ, RZ ;  /* 0x000000ffff037224 */ /* 0x000fc600078e00ff */
[----:B------:R-:W-:Y:S01]  /*20a10*/  ISETP.NE.AND.EX P1, PT, RZ, UR5, PT, P0 ;  /* 0x00000005ff007c0c */ /* 0x000fe2000bf25300 */
[----:B------:R-:W-:Y:S02]  /*20a20*/  ULDC.64 UR4, c[0x0][0xc00] ;  /* 0x0003000000047ab9 */ /* 0x000fe40000000a00 */
[----:B------:R-:W-:-:S04]  /*20a30*/  ISETP.NE.U32.AND P0, PT, RZ, UR4, PT ;  /* 0x00000004ff007c0c */ /* 0x000fc8000bf05070 */
[----:B------:R-:W-:-:S06]  /*20a40*/  ISETP.NE.AND.EX P0, PT, RZ, UR5, PT, P0 ;  /* 0x00000005ff007c0c */ /* 0x000fcc000bf05300 */
[----:B------:R-:W3:Y:S01]  /*20a50*/  @P1 LDC.64 R6, c[0x0][0xc08] ;  /* 0x00030200ff061b82 */ /* 0x000ee20000000a00 */
[----:B------:R-:W-:Y:S02]  /*20a60*/  ULDC UR4, c[0x0][0xa88] ;  /* 0x0002a20000047ab9 */ /* 0x000fe40000000800 */
[----:B------:R-:W-:Y:S02]  /*20a70*/  IMAD.U32 R0, RZ, RZ, UR4 ;  /* 0x00000004ff007e24 */ /* 0x000fe4000f8e00ff */
[----:B--2---:R-:W-:-:S05]  /*20a80*/  IMAD.WIDE R4, R187, 0x4, R4 ;  /* 0x00000004bb047825 */ /* 0x004fca00078e0204 */
[----:B------:R2:W5:Y:S01]  /*20a90*/  @P0 LDG.E R3, desc[UR46][R4.64] ;  /* 0x0000002e04030981 */ /* 0x000562000c1e1900 */
[----:B---3--:R-:W-:-:S05]  /*20aa0*/  @P1 IMAD.WIDE R6, R187, 0x4, R6 ;  /* 0x00000004bb061825 */ /* 0x008fca00078e0206 */
[----:B------:R2:W5:Y:S01]  /*20ab0*/  @P1 LDG.E R0, desc[UR46][R6.64] ;  /* 0x0000002e06001981 */ /* 0x000562000c1e1900 */
[----:B------:R-:W-:Y:S02]  /*20ac0*/  ISETP.NE.AND P2, PT, R186, RZ, PT ;  /* 0x000000ffba00720c */ /* 0x000fe40003f45270 */
[----:B-1----:R-:W-:Y:S01]  /*20ad0*/  SHF.R.S32.HI R28, RZ, 0x1f, R187 ;  /* 0x0000001fff1c7819 */ /* 0x002fe200000114bb */
[----:B------:R-:W1:Y:S10]  /*20ae0*/  S2R R35, SR_TID.X ;  /* 0x0000000000237919 */ /* 0x000e740000002100 */
[----:B------:R-:W3:Y:S01]  /*20af0*/  @!P2 LDC R186, c[0x0][0xad4] ;  /* 0x0002b500ffbaab82 */ /* 0x000ee20000000800 */
[----:B-1----:R-:W-:Y:S01]  /*20b00*/  VIADD R8, R35, 0xffffff80 ;  /* 0xffffff8023087836 */ /* 0x002fe20000000000 */
[----:B---3--:R-:W-:-:S04]  /*20b10*/  ISETP.GT.AND P2, PT, R186, 0x1, PT ;  /* 0x00000001ba00780c */ /* 0x008fc80003f44270 */
[----:B------:R-:W-:Y:S01]  /*20b20*/  ISETP.GT.AND P3, PT, R8, 0x7f, PT ;  /* 0x0000007f0800780c */ /* 0x000fe20003f64270 */
[----:B--2---:R-:W-:-:S12]  /*20b30*/  @P1 BRA `(.L_x_1734) ;  /* 0x0000000000101947 */ /* 0x004fd80003800000 */
[----:B------:R-:W-:Y:S05]  /*20b40*/  @!P0 BRA `(.L_x_1734) ;  /* 0x00000000000c8947 */ /* 0x000fea0003800000 */
[----:B------:R-:W2:Y:S04]  /*20b50*/  LDG.E R7, desc[UR46][R4.64] ;  /* 0x0000002e04077981 */ /* 0x000ea8000c1e1900 */
[----:B-----5:R-:W2:Y:S02]  /*20b60*/  LDG.E R0, desc[UR46][R4.64+0x4] ;  /* 0x0000042e04007981 */ /* 0x020ea4000c1e1900 */
[----:B--2---:R-:W-:-:S07]  /*20b70*/  IADD3 R0, -R7, R0, RZ ;  /* 0x0000000007007210 */ /* 0x004fce0007ffe1ff */
.L_x_1734:
[----:B------:R-:W-:Y:S01]  /*20b80*/  BSSY B1, `(.L_x_1735) ;  /* 0x0000035000017945 */ /* 0x000fe20003800000 */
[----:B------:R-:W-:Y:S02]  /*20b90*/  SEL R33, R187, RZ, !P0 ;  /* 0x000000ffbb217207 */ /* 0x000fe40004000000 */
[----:B------:R-:W-:Y:S02]  /*20ba0*/  SEL R28, R28, RZ, !P0 ;  /* 0x000000ff1c1c7207 */ /* 0x000fe40004000000 */
[----:B-----5:R-:W-:Y:S01]  /*20bb0*/  SHF.R.S32.HI R26, RZ, 0x1f, R3 ;  /* 0x0000001fff1a7819 */ /* 0x020fe20000011403 */
[----:B------:R-:W-:Y:S06]  /*20bc0*/  @P3 BRA `(.L_x_1736) ;  /* 0x0000000000c03947 */ /* 0x000fec0003800000 */
[----:B------:R-:W1:Y:S01]  /*20bd0*/  LDC R37, c[0x0][0xbe8] ;  /* 0x0002fa00ff257b82 */ /* 0x000e620000000800 */
[----:B------:R-:W-:Y:S01]  /*20be0*/  IADD3 R35, R178, -0x80, R35 ;  /* 0xffffff80b2237810 */ /* 0x000fe20007ffe023 */
[----:B-1----:R-:W-:-:S05]  /*20bf0*/  IMAD R4, R0, R37, RZ ;  /* 0x0000002500047224 */ /* 0x002fca00078e02ff */
[----:B------:R-:W-:-:S13]  /*20c00*/  ISETP.GE.AND P0, PT, R35, R4, PT ;  /* 0x000000042300720c */ /* 0x000fda0003f06270 */
[----:B------:R-:W-:Y:S05]  /*20c10*/  @P0 BRA `(.L_x_1736) ;  /* 0x0000000000ac0947 */ /* 0x000fea0003800000 */
[----:B------:R-:W-:Y:S01]  /*20c20*/  IMAD.MOV.U32 R24, RZ, RZ, 0x9b8 ;  /* 0x000009b8ff187424 */ /* 0x000fe200078e00ff */
[----:B------:R-:W-:Y:S01]  /*20c30*/  ISETP.GT.AND P0, PT, R186, 0x1, PT ;  /* 0x00000001ba00780c */ /* 0x000fe20003f04270 */
[----:B------:R-:W1:Y:S01]  /*20c40*/  LDC.64 R4, c[0x0][0xba8] ;  /* 0x0002ea00ff047b82 */ /* 0x000e620000000a00 */
[----:B------:R-:W-:Y:S01]  /*20c50*/  ISETP.NE.AND P1, PT, R37, 0x1, PT ;  /* 0x000000012500780c */ /* 0x000fe20003f25270 */
[----:B------:R-:W-:Y:S01]  /*20c60*/  IMAD.MOV.U32 R21, RZ, RZ, R35 ;  /* 0x000000ffff157224 */ /* 0x000fe200078e0023 */
[----:B------:R-:W-:-:S05]  /*20c70*/  SEL R24, R24, 0x978, P0 ;  /* 0x0000097818187807 */ /* 0x000fca0000000000 */
[----:B------:R-:W2:Y:S08]  /*20c80*/  LDC.64 R12, c[0x0][R24+0x220] ;  /* 0x00008800180c7b82 */ /* 0x000eb00000000a00 */
[----:B------:R-:W3:Y:S08]  /*20c90*/  LDC.64 R10, c[0x0][R24+0x218] ;  /* 0x00008600180a7b82 */ /* 0x000ef00000000a00 */
[----:B------:R-:W4:Y:S08]  /*20ca0*/  LDC.64 R8, c[0x0][R24+0x228] ;  /* 0x00008a0018087b82 */ /* 0x000f300000000a00 */
[----:B------:R-:W5:Y:S08]  /*20cb0*/  LDC.64 R6, c[0x0][R24+0x210] ;  /* 0x0000840018067b82 */ /* 0x000f700000000a00 */
[----:B------:R-:W0:Y:S08]  /*20cc0*/  @P1 LDC R20, c[0x0][0xbec] ;  /* 0x0002fb00ff141b82 */ /* 0x000e300000000800 */
[----:B------:R-:W4:Y:S01]  /*20cd0*/  @P1 LDC R27, c[0x0][0xbf0] ;  /* 0x0002fc00ff1b1b82 */ /* 0x000f220000000800 */
[----:B--2---:R-:W-:-:S07]  /*20ce0*/  IMAD R13, R13, R33, RZ ;  /* 0x000000210d0d7224 */ /* 0x004fce00078e02ff */
[----:B-1----:R-:W1:Y:S01]  /*20cf0*/  @!P0 LDC R4, c[0x0][0xb50] ;  /* 0x0002d400ff048b82 */ /* 0x002e620000000800 */
[----:B0-----:R-:W-:-:S07]  /*20d00*/  @P1 IMAD.HI.U32 R20, R35, R20, RZ ;  /* 0x0000001423141227 */ /* 0x001fce00078e00ff */
[----:B------:R-:W0:Y:S01]  /*20d10*/  @!P0 LDC R5, c[0x0][0xb54] ;  /* 0x0002d500ff058b82 */ /* 0x000e220000000800 */
[-C--:B---3--:R-:W-:Y:S02]  /*20d20*/  IMAD R25, R11, R183.reuse, RZ ;  /* 0x000000b70b197224 */ /* 0x088fe400078e02ff */
[----:B------:R-:W-:Y:S01]  /*20d30*/  IMAD.WIDE.U32 R14, R10, R183, RZ ;  /* 0x000000b70a0e7225 */ /* 0x000fe200078e00ff */
[----:B----4-:R-:W-:-:S03]  /*20d40*/  @P1 SHF.R.U32.HI R21, RZ, R27, R20 ;  /* 0x0000001bff151219 */ /* 0x010fc60000011614 */
[----:B------:R-:W-:-:S04]  /*20d50*/  IMAD.WIDE.U32 R10, R12, R33, RZ ;  /* 0x000000210c0a7225 */ /* 0x000fc800078e00ff */
[----:B------:R-:W-:Y:S01]  /*20d60*/  IMAD R27, R12, R28, R13 ;  /* 0x0000001c0c1b7224 */ /* 0x000fe200078e020d */
[----:B------:R-:W-:Y:S01]  /*20d70*/  SEL R13, R190, RZ, P0 ;  /* 0x000000ffbe0d7207 */ /* 0x000fe20000000000 */
[----:B------:R-:W-:Y:S01]  /*20d80*/  IMAD.IADD R25, R15, 0x1, R25 ;  /* 0x000000010f197824 */ /* 0x000fe200078e0219 */
[----:B------:R-:W-:Y:S01]  /*20d90*/  IADD3 R14, P1, P3, R10, R14, R3 ;  /* 0x0000000e0a0e7210 */ /* 0x000fe20007b3e003 */
[----:B------:R-:W-:Y:S02]  /*20da0*/  IMAD.MOV R10, RZ, RZ, -R21 ;  /* 0x000000ffff0a7224 */ /* 0x000fe400078e0a15 */
[----:B------:R-:W-:Y:S02]  /*20db0*/  IMAD.IADD R27, R11, 0x1, R27 ;  /* 0x000000010b1b7824 */ /* 0x000fe400078e021b */
[-C--:B------:R-:W-:Y:S02]  /*20dc0*/  IMAD R15, R9, R13.reuse, RZ ;  /* 0x0000000d090f7224 */ /* 0x080fe400078e02ff */
[----:B------:R-:W-:-:S04]  /*20dd0*/  IMAD.WIDE.U32 R8, R8, R13, RZ ;  /* 0x0000000d08087225 */ /* 0x000fc800078e00ff */
[----:B------:R-:W-:Y:S01]  /*20de0*/  IMAD R11, R37, R10, R35 ;  /* 0x0000000a250b7224 */ /* 0x000fe200078e0223 */
[----:B------:R-:W-:Y:S01]  /*20df0*/  IADD3.X R10, R27, R25, R26, P1, P3 ;  /* 0x000000191b0a7210 */ /* 0x000fe20000fe641a */
[----:B------:R-:W-:Y:S01]  /*20e00*/  IMAD.IADD R15, R9, 0x1, R15 ;  /* 0x00000001090f7824 */ /* 0x000fe200078e020f */
[----:B------:R-:W-:Y:S01]  /*20e10*/  IADD3 R8, P0, P1, R21, R14, R8 ;  /* 0x0000000e15087210 */ /* 0x000fe2000791e008 */
[----:B-----5:R-:W-:Y:S01]  /*20e20*/  IMAD R7, R7, R11, RZ ;  /* 0x0000000b07077224 */ /* 0x020fe200078e02ff */
[----:B------:R-:W-:Y:S02]  /*20e30*/  SHF.R.S32.HI R21, RZ, 0x1f, R21 ;  /* 0x0000001fff157819 */ /* 0x000fe40000011415 */
[----:B------:R-:W-:Y:S02]  /*20e40*/  SHF.R.S32.HI R13, RZ, 0x1f, R11 ;  /* 0x0000001fff0d7819 */ /* 0x000fe4000001140b */
[----:B------:R-:W-:-:S03]  /*20e50*/  IADD3.X R9, R21, R10, R15, P0, P1 ;  /* 0x0000000a15097210 */ /* 0x000fc600007e240f */
[C---:B------:R-:W-:Y:S02]  /*20e60*/  IMAD R13, R6.reuse, R13, R7 ;  /* 0x0000000d060d7224 */ /* 0x040fe400078e0207 */
[----:B------:R-:W-:-:S04]  /*20e70*/  IMAD.WIDE.U32 R6, R6, R11, R8 ;  /* 0x0000000b06067225 */ /* 0x000fc800078e0008 */
[----:B------:R-:W-:Y:S01]  /*20e80*/  IMAD.IADD R7, R7, 0x1, R13 ;  /* 0x0000000107077824 */ /* 0x000fe200078e020d */
[----:B-1----:R-:W-:-:S04]  /*20e90*/  LEA R4, P0, R6, R4, 0x2 ;  /* 0x0000000406047211 */ /* 0x002fc800078010ff */
[----:B0-----:R-:W-:Y:S01]  /*20ea0*/  LEA.HI.X R5, R6, R5, R7, 0x2, P0 ;  /* 0x0000000506057211 */ /* 0x001fe200000f1407 */
[----:B------:R-:W-:-:S05]  /*20eb0*/  IMAD.MOV.U32 R7, RZ, RZ, -0x800000 ;  /* 0xff800000ff077424 */ /* 0x000fca00078e00ff */
[----:B------:R1:W-:Y:S03]  /*20ec0*/  STG.E desc[UR46][R4.64], R7 ;  /* 0x0000000704007986 */ /* 0x0003e6000c10192e */
.L_x_1736:
[----:B------:R-:W-:Y:S05]  /*20ed0*/  BSYNC B1 ;  /* 0x0000000000017941 */ /* 0x000fea0003800000 */
.L_x_1735:
[----:B------:R-:W-:Y:S05]  /*20ee0*/  @P2 BRA `(.L_x_1731) ;  /* 0x0000000400a02947 */ /* 0x000fea0003800000 */
[----:B------:R-:W2:Y:S01]  /*20ef0*/  LDC R11, c[0x0][0xbe8] ;  /* 0x0002fa00ff0b7b82 */ /* 0x000ea20000000800 */
[----:B------:R-:W-:Y:S01]  /*20f00*/  ULDC.64 UR4, c[0x0][0xaa0] ;  /* 0x0002a80000047ab9 */ /* 0x000fe20000000a00 */
[----:B------:R-:W-:Y:S01]  /*20f10*/  ULDC.64 UR6, c[0x0][0xaf0] ;  /* 0x0002bc0000067ab9 */ /* 0x000fe20000000a00 */
[----:B-1----:R-:W-:Y:S01]  /*20f20*/  IMAD R4, R26, UR4, RZ ;  /* 0x000000041a047c24 */ /* 0x002fe2000f8e02ff */
[----:B------:R-:W-:Y:S01]  /*20f30*/  BSSY B1, `(.L_x_1737) ;  /* 0x0000039000017945 */ /* 0x000fe20003800000 */
[----:B------:R-:W-:Y:S02]  /*20f40*/  SHF.R.S32.HI R10, RZ, 0x1f, R184 ;  /* 0x0000001fff0a7819 */ /* 0x000fe400000114b8 */
[C---:B------:R-:W-:Y:S01]  /*20f50*/  IMAD R7, R3.reuse, UR5, R4 ;  /* 0x0000000503077c24 */ /* 0x040fe2000f8e0204 */
[----:B------:R-:W-:Y:S01]  /*20f60*/  SHF.R.S32.HI R12, RZ, 0x1f, R182 ;  /* 0x0000001fff0c7819 */ /* 0x000fe200000114b6 */
[----:B------:R-:W-:Y:S01]  /*20f70*/  IMAD.WIDE.U32 R4, R3, UR4, RZ ;  /* 0x0000000403047c25 */ /* 0x000fe2000f8e00ff */
[----:B------:R-:W-:-:S03]  /*20f80*/  ULDC.64 UR4, c[0x0][0xae8] ;  /* 0x0002ba0000047ab9 */ /* 0x000fc60000000a00 */
[----:B------:R-:W-:Y:S02]  /*20f90*/  IMAD R3, R185, 0x20, R208 ;  /* 0x00000020b9037824 */ /* 0x000fe400078e02d0 */
[----:B------:R-:W-:Y:S02]  /*20fa0*/  IMAD.IADD R5, R5, 0x1, R7 ;  /* 0x0000000105057824 */ /* 0x000fe400078e0207 */
[----:B------:R-:W-:Y:S01]  /*20fb0*/  IMAD R7, R28, UR6, RZ ;  /* 0x000000061c077c24 */ /* 0x000fe2000f8e02ff */
[----:B------:R-:W-:Y:S01]  /*20fc0*/  IADD3 R9, R178, R3, RZ ;  /* 0x00000003b2097210 */ /* 0x000fe20007ffe0ff */
[----:B------:R-:W-:-:S04]  /*20fd0*/  IMAD.WIDE.U32 R4, R183, UR4, R4 ;  /* 0x00000004b7047c25 */ /* 0x000fc8000f8e0004 */
[----:B------:R-:W-:Y:S01]  /*20fe0*/  IMAD.MOV.U32 R3, RZ, RZ, R9 ;  /* 0x000000ffff037224 */ /* 0x000fe200078e0009 */
[----:B--2---:R-:W-:Y:S01]  /*20ff0*/  ISETP.NE.AND P0, PT, R11, 0x1, PT ;  /* 0x000000010b00780c */ /* 0x004fe20003f05270 */
[----:B------:R-:W-:Y:S01]  /*21000*/  IMAD R5, R183, UR5, R5 ;  /* 0x00000005b7057c24 */ /* 0x000fe2000f8e0205 */
[----:B------:R-:W-:Y:S01]  /*21010*/  ULDC.64 UR4, c[0x0][0xae0] ;  /* 0x0002b80000047ab9 */ /* 0x000fe20000000a00 */
[C---:B------:R-:W-:Y:S02]  /*21020*/  IMAD R7, R33.reuse, UR7, R7 ;  /* 0x0000000721077c24 */ /* 0x040fe4000f8e0207 */
[----:B------:R-:W-:-:S04]  /*21030*/  IMAD.WIDE.U32 R4, R33, UR6, R4 ;  /* 0x0000000621047c25 */ /* 0x000fc8000f8e0004 */
[----:B------:R-:W-:Y:S02]  /*21040*/  IMAD.IADD R5, R5, 0x1, R7 ;  /* 0x0000000105057824 */ /* 0x000fe400078e0207 */
[----:B------:R-:W-:Y:S02]  /*21050*/  IMAD.IADD R178, R208, 0x1, R178 ;  /* 0x00000001d0b27824 */ /* 0x000fe400078e02b2 */
[----:B------:R-:W1:Y:S08]  /*21060*/  @P0 LDC R6, c[0x0][0xbec] ;  /* 0x0002fb00ff060b82 */ /* 0x000e700000000800 */
[----:B------:R-:W2:Y:S01]  /*21070*/  @P0 LDC R13, c[0x0][0xbf0] ;  /* 0x0002fc00ff0d0b82 */ /* 0x000ea20000000800 */
[----:B-1----:R-:W-:-:S05]  /*21080*/  @P0 IMAD.HI.U32 R6, R9, R6, RZ ;  /* 0x0000000609060227 */ /* 0x002fca00078e00ff */
[----:B--2---:R-:W-:-:S04]  /*21090*/  @P0 SHF.R.U32.HI R3, RZ, R13, R6 ;  /* 0x0000000dff030219 */ /* 0x004fc80000011606 */
[--C-:B------:R-:W-:Y:S01]  /*210a0*/  SHF.R.S32.HI R6, RZ, 0x1f, R3.reuse ;  /* 0x0000001fff067819 */ /* 0x100fe20000011403 */
[----:B------:R-:W-:Y:S02]  /*210b0*/  IMAD.MOV R8, RZ, RZ, -R3 ;  /* 0x000000ffff087224 */ /* 0x000fe400078e0a03 */
[----:B------:R-:W-:-:S04]  /*210c0*/  IMAD.WIDE.U32 R4, R3, UR4, R4 ;  /* 0x0000000403047c25 */ /* 0x000fc8000f8e0004 */
[----:B------:R-:W-:Y:S02]  /*210d0*/  IMAD R6, R6, UR4, RZ ;  /* 0x0000000406067c24 */ /* 0x000fe4000f8e02ff */
[----:B------:R-:W-:Y:S02]  /*210e0*/  IMAD R7, R11, R8, R9 ;  /* 0x000000080b077224 */ /* 0x000fe400078e0209 */
[----:B------:R-:W-:Y:S01]  /*210f0*/  IMAD R9, R3, UR5, R6 ;  /* 0x0000000503097c24 */ /* 0x000fe2000f8e0206 */
[----:B------:R-:W-:Y:S01]  /*21100*/  ULDC.64 UR4, c[0x0][0xad8] ;  /* 0x0002b60000047ab9 */ /* 0x000fe20000000a00 */
[----:B------:R-:W-:Y:S01]  /*21110*/  IMAD R11, R0, R11, RZ ;  /* 0x0000000b000b7224 */ /* 0x000fe200078e02ff */
[----:B------:R-:W-:Y:S01]  /*21120*/  SHF.R.S32.HI R3, RZ, 0x1f, R7 ;  /* 0x0000001fff037819 */ /* 0x000fe20000011407 */
[----:B------:R-:W-:Y:S02]  /*21130*/  IMAD.IADD R5, R5, 0x1, R9 ;  /* 0x0000000105057824 */ /* 0x000fe400078e0209 */
[C---:B------:R-:W-:Y:S01]  /*21140*/  VIADD R0, R178.reuse, 0x20 ;  /* 0x00000020b2007836 */ /* 0x040fe20000000000 */
[----:B------:R-:W-:Y:S01]  /*21150*/  ISETP.GE.AND P2, PT, R178, R11, PT ;  /* 0x0000000bb200720c */ /* 0x000fe20003f46270 */
[----:B------:R-:W-:-:S02]  /*21160*/  IMAD R6, R3, UR4, RZ ;  /* 0x0000000403067c24 */ /* 0x000fc4000f8e02ff */
[----:B------:R-:W-:Y:S01]  /*21170*/  IMAD.WIDE.U32 R4, R7, UR4, R4 ;  /* 0x0000000407047c25 */ /* 0x000fe2000f8e0004 */
[----:B------:R-:W-:-:S03]  /*21180*/  ISETP.GE.AND P1, PT, R0, R11, PT ;  /* 0x0000000b0000720c */ /* 0x000fc60003f26270 */
[----:B------:R-:W-:Y:S01]  /*21190*/  IMAD R3, R7, UR5, R6 ;  /* 0x0000000507037c24 */ /* 0x000fe2000f8e0206 */
[----:B------:R-:W-:Y:S01]  /*211a0*/  ULDC.64 UR4, c[0x0][0xa80] ;  /* 0x0002a00000047ab9 */ /* 0x000fe20000000a00 */
[----:B------:R-:W-:Y:S01]  /*211b0*/  VIADD R0, R178, 0x40 ;  /* 0x00000040b2007836 */ /* 0x000fe20000000000 */
[----:B------:R-:W-:Y:S01]  /*211c0*/  LEA R6, P3, R4, UR4, 0x1 ;  /* 0x0000000404067c11 */ /* 0x000fe2000f8608ff */
[----:B------:R-:W-:-:S03]  /*211d0*/  IMAD.IADD R3, R5, 0x1, R3 ;  /* 0x0000000105037824 */ /* 0x000fc600078e0203 */
[----:B------:R-:W-:Y:S01]  /*211e0*/  ISETP.GE.AND P0, PT, R0, R11, PT ;  /* 0x0000000b0000720c */ /* 0x000fe20003f06270 */
[----:B------:R1:W2:Y:S01]  /*211f0*/  SHFL.IDX PT, R7, R6, RZ, 0x181f ;  /* 0x00181fff06077589 */ /* 0x0002a200000e0000 */
[----:B------:R-:W-:-:S05]  /*21200*/  LEA.HI.X R3, R4, UR5, R3, 0x1, P3 ;  /* 0x0000000504037c11 */ /* 0x000fca00098f0c03 */
[----:B------:R1:W3:Y:S01]  /*21210*/  SHFL.IDX PT, R5, R3, RZ, 0x181f ;  /* 0x00181fff03057589 */ /* 0x0002e200000e0000 */
[----:B------:R-:W-:Y:S05]  /*21220*/  @P2 BRA `(.L_x_1738) ;  /* 0x0000000000242947 */ /* 0x000fea0003800000 */
[----:B------:R-:W-:Y:S02]  /*21230*/  ULDC UR4, c[0x0][0xac8] ;  /* 0x0002b20000047ab9 */ /* 0x000fe40000000800 */
[----:B------:R-:W-:Y:S02]  /*21240*/  ISETP.GE.AND P4, PT, R182, UR4, PT ;  /* 0x00000004b6007c0c */ /* 0x000fe4000bf86270 */
[----:B------:R-:W-:-:S11]  /*21250*/  ISETP.GE.AND P5, PT, R184, UR4, PT ;  /* 0x00000004b8007c0c */ /* 0x000fd6000bfa6270 */
[-C--:B--2---:R-:W-:Y:S02]  /*21260*/  @!P4 LEA R8, P2, R182, R7.reuse, 0x1 ;  /* 0x00000007b608c211 */ /* 0x084fe400078408ff */
[----:B------:R-:W-:Y:S02]  /*21270*/  @!P5 LEA R4, P3, R184, R7, 0x1 ;  /* 0x00000007b804d211 */ /* 0x000fe400078608ff */
[-C--:B---3--:R-:W-:Y:S02]  /*21280*/  @!P4 LEA.HI.X R9, R182, R5.reuse, R12, 0x1, P2 ;  /* 0x00000005b609c211 */ /* 0x088fe400010f0c0c */
[----:B------:R-:W-:-:S03]  /*21290*/  @!P5 LEA.HI.X R5, R184, R5, R10, 0x1, P3 ;  /* 0x00000005b805d211 */ /* 0x000fc600018f0c0a */
[----:B------:R4:W-:Y:S04]  /*212a0*/  @!P4 ST.E.128 desc[UR46][R8.64], RZ ;  /* 0x000000ff0800c985 */ /* 0x0009e8000c101d2e */
[----:B------:R4:W-:Y:S02]  /*212b0*/  @!P5 ST.E.128 desc[UR46][R4.64], RZ ;  /* 0x000000ff0400d985 */ /* 0x0009e4000c101d2e */
.L_x_1738:
[----:B------:R-:W-:Y:S05]  /*212c0*/  BSYNC B1 ;  /* 0x0000000000017941 */ /* 0x000fea0003800000 */
.L_x_1737:
[----:B---34-:R3:W4:Y:S01]  /*212d0*/  SHFL.IDX PT, R5, R3, 0x1, 0x181f ;  /* 0x00381f0003057f89 */ /* 0x01872200000e0000 */
[----:B------:R-:W-:Y:S03]  /*212e0*/  BSSY B1, `(.L_x_1739) ;  /* 0x000000c000017945 */ /* 0x000fe60003800000 */
[----:B--2---:R3:W2:Y:S01]  /*212f0*/  SHFL.IDX PT, R7, R6, 0x1, 0x181f ;  /* 0x00381f0006077f89 */ /* 0x0046a200000e0000 */
[----:B------:R-:W-:Y:S05]  /*21300*/  @P1 BRA `(.L_x_1740) ;  /* 0x0000000000241947 */ /* 0x000fea0003800000 */
[----:B------:R-:W-:Y:S02]  /*21310*/  ULDC UR4, c[0x0][0xac8] ;  /* 0x0002b20000047ab9 */ /* 0x000fe40000000800 */
[----:B------:R-:W-:Y:S02]  /*21320*/  ISETP.GE.AND P3, PT, R182, UR4, PT ;  /* 0x00000004b6007c0c */ /* 0x000fe4000bf66270 */
[----:B------:R-:W-:-:S11]  /*21330*/  ISETP.GE.AND P4, PT, R184, UR4, PT ;  /* 0x00000004b8007c0c */ /* 0x000fd6000bf86270 */
[-C--:B--2---:R-:W-:Y:S02]  /*21340*/  @!P3 LEA R8, P1, R182, R7.reuse, 0x1 ;  /* 0x00000007b608b211 */ /* 0x084fe400078208ff */
[----:B------:R-:W-:Y:S02]  /*21350*/  @!P4 LEA R4, P2, R184, R7, 0x1 ;  /* 0x00000007b804c211 */ /* 0x000fe400078408ff */
[-C--:B----4-:R-:W-:Y:S02]  /*21360*/  @!P3 LEA.HI.X R9, R182, R5.reuse, R12, 0x1, P1 ;  /* 0x00000005b609b211 */ /* 0x090fe400008f0c0c */
[----:B------:R-:W-:-:S03]  /*21370*/  @!P4 LEA.HI.X R5, R184, R5, R10, 0x1, P2 ;  /* 0x00000005b805c211 */ /* 0x000fc600010f0c0a */
[----:B------:R2:W-:Y:S04]  /*21380*/  @!P3 ST.E.128 desc[UR46][R8.64], RZ ;  /* 0x000000ff0800b985 */ /* 0x0005e8000c101d2e */
[----:B------:R2:W-:Y:S02]  /*21390*/  @!P4 ST.E.128 desc[UR46][R4.64], RZ ;  /* 0x000000ff0400c985 */ /* 0x0005e4000c101d2e */
.L_x_1740:
[----:B------:R-:W-:Y:S05]  /*213a0*/  BSYNC B1 ;  /* 0x0000000000017941 */ /* 0x000fea0003800000 */
.L_x_1739:
[----:B--2-4-:R2:W4:Y:S01]  /*213b0*/  SHFL.IDX PT, R5, R3, 0x2, 0x181f ;  /* 0x00581f0003057f89 */ /* 0x01452200000e0000 */
        /* <DEDUP_REMOVED lines=12> */
.L_x_1742:
[----:B------:R-:W-:Y:S05]  /*21480*/  BSYNC B1 ;  /* 0x0000000000017941 */ /* 0x000fea0003800000 */
.L_x_1741:
[----:B------:R-:W-:Y:S01]  /*21490*/  VIADD R0, R178, 0x60 ;  /* 0x00000060b2007836 */ /* 0x000fe20000000000 */
[----:B-123--:R-:W1:Y:S04]  /*214a0*/  SHFL.IDX PT, R3, R3, 0x3, 0x181f ;  /* 0x00781f0003037f89 */ /* 0x00ee6800000e0000 */
[----:B------:R-:W-:Y:S01]  /*214b0*/  ISETP.GE.AND P0, PT, R0, R11, PT ;  /* 0x0000000b0000720c */ /* 0x000fe20003f06270 */
[----:B0---4-:R0:W2:-:S12]  /*214c0*/  SHFL.IDX PT, R5, R6, 0x3, 0x181f ;  /* 0x00781f0006057f89 */ /* 0x01109800000e0000 */
[----:B0-----:R-:W-:Y:S05]  /*214d0*/  @P0 BRA `(.L_x_1731) ;  /* 0x0000000000240947 */ /* 0x001fea0003800000 */
[----:B------:R-:W-:Y:S02]  /*214e0*/  ULDC UR4, c[0x0][0xac8] ;  /* 0x0002b20000047ab9 */ /* 0x000fe40000000800 */
[----:B------:R-:W-:Y:S02]  /*214f0*/  ISETP.GE.AND P2, PT, R182, UR4, PT ;  /* 0x00000004b6007c0c */ /* 0x000fe4000bf46270 */
[----:B------:R-:W-:-:S11]  /*21500*/  ISETP.GE.AND P3, PT, R184, UR4, PT ;  /* 0x00000004b8007c0c */ /* 0x000fd6000bf66270 */
[-C--:B--2---:R-:W-:Y:S02]  /*21510*/  @!P2 LEA R6, P0, R182, R5.reuse, 0x1 ;  /* 0x00000005b606a211 */ /* 0x084fe400078008ff */
[----:B------:R-:W-:Y:S02]  /*21520*/  @!P3 LEA R4, P1, R184, R5, 0x1 ;  /* 0x00000005b804b211 */ /* 0x000fe400078208ff */
[-C--:B-1----:R-:W-:Y:S02]  /*21530*/  @!P2 LEA.HI.X R7, R182, R3.reuse, R12, 0x1, P0 ;  /* 0x00000003b607a211 */ /* 0x082fe400000f0c0c */
[----:B------:R-:W-:-:S03]  /*21540*/  @!P3 LEA.HI.X R5, R184, R3, R10, 0x1, P1 ;  /* 0x00000003b805b211 */ /* 0x000fc600008f0c0a */
[----:B------:R0:W-:Y:S04]  /*21550*/  @!P2 ST.E.128 desc[UR46][R6.64], RZ ;  /* 0x000000ff0600a985 */ /* 0x0001e8000c101d2e */
[----:B------:R0:W-:Y:S02]  /*21560*/  @!P3 ST.E.128 desc[UR46][R4.64], RZ ;  /* 0x000000ff0400b985 */ /* 0x0001e4000c101d2e */
.L_x_1731:
[----:B------:R-:W-:Y:S05]  /*21570*/  BSYNC B0 ;  /* 0x0000000000007941 */ /* 0x000fea0003800000 */
.L_x_1721:
[----:B------:R-:W-:Y:S02]  /*21580*/  ULDC UR4, c[0x0][0xc3c] ;  /* 0x00030f0000047ab9 */ /* 0x000fe40000000800 */
[----:B------:R-:W-:-:S13]  /*21590*/  ISETP.GE.AND P0, PT, R31, UR4, PT ;  /* 0x000000041f007c0c */ /* 0x000fda000bf06270 */
[----:B------:R-:W-:Y:S05]  /*215a0*/  @!P0 BRA `(.L_x_1743) ;  /* 0xfffffdfc00dc8947 */ /* 0x000fea000383ffff */
[----:B------:R-:W-:Y:S05]  /*215b0*/  BRA `(.L_x_1449) ;  /* 0x0000009000207947 */ /* 0x000fea0003800000 */
.L_x_1447:
[----:B------:R-:W-:-:S08]  /*215c0*/  NOP ;  /* 0x0000000000007918 */ /* 0x000fd00000000000 */
[----:B0-----:R-:W0:-:S00]  /*215d0*/  USETMAXREG.DEALLOC.CTAPOOL 0x18 ;  /* 0x00000018000079c8 */ /* 0x001e0000080e0500 */
[----:B0-----:R-:W-:Y:S01]  /*215e0*/  LOP3.LUT R0, R0, 0x3, RZ, 0xc0, !PT ;  /* 0x0000000300007812 */ /* 0x001fe200078ec0ff */
[----:B------:R-:W-:Y:S01]  /*215f0*/  IMAD.MOV.U32 R7, RZ, RZ, RZ ;  /* 0x000000ffff077224 */ /* 0x000fe200078e00ff */
[----:B------:R-:W-:-:S04]  /*21600*/  LOP3.LUT R17, R17, 0xffffffef, RZ, 0xc0, !PT ;  /* 0xffffffef11117812 */ /* 0x000fc800078ec0ff */
[----:B------:R-:W0:Y:S02]  /*21610*/  SHFL.IDX PT, R0, R0, RZ, 0x1f ;  /* 0x00001fff00007589 */ /* 0x000e2400000e0000 */
[----:B0-----:R-:W-:-:S13]  /*21620*/  ISETP.NE.AND P0, PT, R0, RZ, PT ;  /* 0x000000ff0000720c */ /* 0x001fda0003f05270 */
[----:B------:R-:W-:Y:S01]  /*21630*/  @P0 LOP3.LUT R17, R17, 0x10, RZ, 0xfc, !PT ;  /* 0x0000001011110812 */ /* 0x000fe200078efcff */
[----:B------:R-:W-:Y:S06]  /*21640*/  @!P0 BRA `(.L_x_1744) ;  /* 0x0000000000248947 */ /* 0x000fec0003800000 */
[----:B------:R-:W0:Y:S08]  /*21650*/  S2UR UR5, SR_CgaCtaId ;  /* 0x00000000000579c3 */ /* 0x000e300000008800 */
[----:B------:R-:W-:Y:S06]  /*21660*/  BAR.SYNC.DEFER_BLOCKING 0x5, 0x180 ;  /* 0x0146000000007b1d */ /* 0x000fec0000010000 */
[----:B------:R-:W-:-:S02]  /*21670*/  UMOV UR4, 0x400 ;  /* 0x0000040000047882 */ /* 0x000fc40000000000 */
[----:B0-----:R-:W-:-:S09]  /*21680*/  ULEA UR4, UR5, UR4, 0x18 ;  /* 0x0000000405047291 */ /* 0x001fd2000f8ec03f */
[----:B------:R-:W0:Y:S04]  /*21690*/  LDS.128 R8, [UR4+0x2a8d0] ;  /* 0x02a8d004ff087984 */ /* 0x000e280008000c00 */
[----:B0-----:R0:W-:Y:S04]  /*216a0*/  STL.64 [R1], R8 ;  /* 0x0000000801007387 */ /* 0x0011e80000100a00 */
[----:B------:R0:W-:Y:S01]  /*216b0*/  STL.64 [R1+0x8], R10 ;  /* 0x0000080a01007387 */ /* 0x0001e20000100a00 */
[----:B------:R-:W-:Y:S06]  /*216c0*/  BAR.ARV 0x4, 0x180 ;  /* 0x0106000000007b1d */ /* 0x000fec0000002000 */
[----:B------:R-:W-:Y:S05]  /*216d0*/  BRA `(.L_x_1745) ;  /* 0x0000000c00b07947 */ /* 0x000fea0003800000 */
.L_x_1744:
[----:B------:R-:W-:Y:S01]  /*216e0*/  LOP3.LUT R0, R6, 0x1f, RZ, 0xc0, !PT ;  /* 0x0000001f06007812 */ /* 0x000fe200078ec0ff */
[----:B------:R-:W-:Y:S01]  /*216f0*/  ULDC UR4, c[0x0][0xc3c] ;  /* 0x00030f0000047ab9 */ /* 0x000fe20000000800 */
[----:B------:R-:W-:Y:S01]  /*21700*/  MOV R8, RZ ;  /* 0x000000ff00087202 */ /* 0x000fe20000000f00 */
[----:B------:R-:W0:Y:S01]  /*21710*/  S2UR UR6, SR_CTAID.X ;  /* 0x00000000000679c3 */ /* 0x000e220000002500 */
[----:B------:R-:W-:Y:S01]  /*21720*/  ISETP.NE.AND P0, PT, R0, 0x1f, PT ;  /* 0x0000001f0000780c */ /* 0x000fe20003f05270 */
[----:B------:R-:W-:-:S03]  /*21730*/  ULDC UR5, c[0x0][0xc38] ;  /* 0x00030e0000057ab9 */ /* 0x000fc60000000800 */
[----:B------:R-:W-:-:S13]  /*21740*/  ISETP.GE.OR P1, PT, R0, UR4, !P0 ;  /* 0x0000000400007c0c */ /* 0x000fda000c726670 */
[----:B------:R-:W1:Y:S08]  /*21750*/  @!P1 LDC.64 R2, c[0x0][0xc80] ;  /* 0x00032000ff029b82 */ /* 0x000e700000000a00 */
[----:B------:R-:W2:Y:S01]  /*21760*/  @!P1 LDC.64 R4, c[0x0][0xc78] ;  /* 0x00031e00ff049b82 */ /* 0x000ea20000000a00 */
[----:B-1----:R-:W-:-:S05]  /*21770*/  @!P1 IMAD.WIDE.U32 R2, R0, 0x4, R2 ;  /* 0x0000000400029825 */ /* 0x002fca00078e0002 */
        /* <DEDUP_REMOVED lines=33> */
.L_x_1748:
        /* <DEDUP_REMOVED lines=39> */
.L_x_1746:
        /* <DEDUP_REMOVED lines=12> */
.L_x_1749:
[----:B----4-:R-:W-:Y:S01]  /*21cc0*/  IMAD R3, R3, UR5, R10 ;  /* 0x0000000503037c24 */ /* 0x010fe2000f8e020a */
[----:B------:R-:W-:Y:S02]  /*21cd0*/  IADD3 R14, R9, UR4, RZ ;  /* 0x00000004090e7c10 */ /* 0x000fe4000fffe0ff */
[----:B-1----:R-:W-:Y:S02]  /*21ce0*/  ISETP.NE.AND P0, PT, R8, 0x1, PT ;  /* 0x000000010800780c */ /* 0x002fe40003f05270 */
[----:B------:R1:W-:Y:S01]  /*21cf0*/  STL [R1], R3 ;  /* 0x0000000301007387 */ /* 0x0003e20000100800 */
[----:B---3--:R-:W-:-:S03]  /*21d00*/  IADD3 R5, -R3, UR6, RZ ;  /* 0x0000000603057c10 */ /* 0x008fc6000fffe1ff */
[----:B------:R1:W-:Y:S07]  /*21d10*/  STL [R1+0xc], R14 ;  /* 0x00000c0e01007387 */ /* 0x0003ee0000100800 */
        /* <DEDUP_REMOVED lines=34> */
[----:B------:R-:W-:Y:S02]  /*21f40*/  @!P2 IADD3 R10, -R10, RZ, RZ ;  /* 0x000000ff0a0aa210 */ /* 0x000fe40007ffe1ff */
        /* <DEDUP_REMOVED lines=22> */
.L_x_1750:
[----:B-1----:R-:W1:Y:S02]  /*220b0*/  LDC.64 R2, c[0x0][0xc90] ;  /* 0x00032400ff027b82 */ /* 0x002e640000000a00 */
        /* <DEDUP_REMOVED lines=9> */
[----:B0-----:R-:W-:-:S05]  /*22150*/  IADD3 R12, RZ, -R3, RZ ;  /* 0x80000003ff0c7210 */ /* 0x001fca0007ffe0ff */
        /* <DEDUP_REMOVED lines=20> */
[----:B------:R-:W-:Y:S01]  /*222a0*/  IMAD R8, R8, R2, R5 ;  /* 0x0000000208087224 */ /* 0x000fe200078e0205 */
[----:B------:R-:W-:Y:S02]  /*222b0*/  MOV R2, RZ ;  /* 0x000000ff00027202 */ /* 0x000fe40000000f00 */
        /* <DEDUP_REMOVED lines=28> */
.L_x_1751:
[----:B01----:R-:W-:-:S05]  /*22480*/  LOP3.LUT R3, RZ, R2, RZ, 0x33, !PT ;  /* 0x00000002ff037212 */ /* 0x003fca00078e33ff */
[----:B------:R-:W-:-:S05]  /*22490*/  IMAD.IADD R2, R4, 0x1, R3 ;  /* 0x0000000104027824 */ /* 0x000fca00078e0203 */
[----:B------:R1:W-:Y:S01]  /*224a0*/  STL [R1+0x4], R2 ;  /* 0x0000040201007387 */ /* 0x0003e20000100800 */
[----:B------:R-:W-:Y:S05]  /*224b0*/  BRA `(.L_x_1752) ;  /* 0x0000000000107947 */ /* 0x000fea0003800000 */
.L_x_1747:
[----:B------:R-:W-:Y:S01]  /*224c0*/  IMAD.U32 R2, RZ, RZ, UR6 ;  /* 0x00000006ff027e24 */ /* 0x000fe2000f8e00ff */
[----:B------:R0:W-:Y:S04]  /*224d0*/  STL [R1+0x4], RZ ;  /* 0x000004ff01007387 */ /* 0x0001e80000100800 */
[----:B------:R0:W-:Y:S04]  /*224e0*/  STL [R1+0x8], RZ ;  /* 0x000008ff01007387 */ /* 0x0001e80000100800 */
[----:B------:R0:W-:Y:S02]  /*224f0*/  STL [R1], R2 ;  /* 0x0000000201007387 */ /* 0x0001e40000100800 */
.L_x_1752:
        /* <DEDUP_REMOVED lines=10> */
.L_x_1745:
[----:B--2---:R-:W2:Y:S01]  /*225a0*/  LDL R0, [R1+0xc] ;  /* 0x00000c0001007983 */ /* 0x004ea20000100800 */
[----:B------:R-:W-:-:S03]  /*225b0*/  ULDC UR4, c[0x0][0xc3c] ;  /* 0x00030f0000047ab9 */ /* 0x000fc60000000800 */
[----:B------:R3:W-:Y:S01]  /*225c0*/  STL [R1+0x10], RZ ;  /* 0x000010ff01007387 */ /* 0x0007e20000100800 */
[----:B--2---:R-:W-:Y:S01]  /*225d0*/  ISETP.GE.AND P0, PT, R0, UR4, PT ;  /* 0x0000000400007c0c */ /* 0x004fe2000bf06270 */
[----:B------:R-:W-:-:S05]  /*225e0*/  IMAD.MOV.U32 R0, RZ, RZ, 0x1 ;  /* 0x00000001ff007424 */ /* 0x000fca00078e00ff */
[----:B------:R3:W-:Y:S04]  /*225f0*/  STL [R1+0x18], R0 ;  /* 0x0000180001007387 */ /* 0x0007e80000100800 */
[----:B------:R3:W-:Y:S03]  /*22600*/  STL [R1+0x58], RZ ;  /* 0x000058ff01007387 */ /* 0x0007e60000100800 */
[----:B------:R-:W-:Y:S05]  /*22610*/  @P0 BRA `(.L_x_1753) ;  /* 0x0000007c00180947 */ /* 0x000fea0003800000 */
[----:B---3--:R-:W2:Y:S01]  /*22620*/  LDL R0, [R1+0x90] ;  /* 0x0000900001007983 */ /* 0x008ea20000100800 */
[----:B------:R-:W3:Y:S01]  /*22630*/  S2UR UR5, SR_CgaCtaId ;  /* 0x00000000000579c3 */ /* 0x000ee20000008800 */
[----:B------:R-:W-:Y:S01]  /*22640*/  LOP3.LUT R4, R6, 0x7f, RZ, 0xc0, !PT ;  /* 0x0000007f06047812 */ /* 0x000fe200078ec0ff */
[----:B------:R-:W-:Y:S01]  /*22650*/  UMOV UR4, 0x400 ;  /* 0x0000040000047882 */ /* 0x000fe20000000000 */
[----:B------:R-:W-:Y:S01]  /*22660*/  LOP3.LUT R17, R17, 0xfffffffd, RZ, 0xc0, !PT ;  /* 0xfffffffd11117812 */ /* 0x000fe200078ec0ff */
[----:B------:R-:W-:Y:S01]  /*22670*/  BSSY B8, `(.L_x_1753) ;  /* 0x00007c0000087945 */ /* 0x000fe20003800000 */
[C---:B01----:R-:W-:Y:S01]  /*22680*/  SHF.L.U32 R2, R4.reuse, 0x3, RZ ;  /* 0x0000000304027819 */ /* 0x043fe200000006ff */
[----:B------:R-:W-:Y:S01]  /*22690*/  ULDC.64 UR36, c[0x0][0x198] ;  /* 0x0000660000247ab9 */ /* 0x000fe20000000a00 */
[----:B------:R-:W-:Y:S01]  /*226a0*/  ISETP.NE.AND P1, PT, R4, RZ, PT ;  /* 0x000000ff0400720c */ /* 0x000fe20003f25270 */
[----:B------:R-:W-:-:S12]  /*226b0*/  ULDC UR39, c[0x0][0xc] ;  /* 0x0000030000277ab9 */ /* 0x000fd80000000800 */
[----:B------:R-:W-:Y:S01]  /*226c0*/  @P1 LOP3.LUT R17, R17, 0x2, RZ, 0xfc, !PT ;  /* 0x0000000211111812 */ /* 0x000fe200078efcff */
[----:B---3--:R-:W-:-:S03]  /*226d0*/  ULEA UR4, UR5, UR4, 0x18 ;  /* 0x0000000405047291 */ /* 0x008fc6000f8ec03f */
[----:B------:R-:W-:-:S03]  /*226e0*/  LOP3.LUT R17, R17, 0xfffffffe, RZ, 0xc0, !PT ;  /* 0xfffffffe11117812 */ /* 0x000fc600078ec0ff */
[----:B------:R-:W-:Y:S01]  /*226f0*/  IMAD.U32 R19, RZ, RZ, UR4 ;  /* 0x00000004ff137e24 */ /* 0x000fe2000f8e00ff */
[----:B--2---:R-:W-:Y:S01]  /*22700*/  R2UR UR6, R0 ;  /* 0x00000000000672ca */ /* 0x004fe200000e0000 */
[----:B------:R-:W-:-:S05]  /*22710*/  IMAD.SHL.U32 R0, R6, 0x8, RZ ;  /* 0x0000000806007824 */ /* 0x000fca00078e00ff */
[C---:B------:R-:W-:Y:S02]  /*22720*/  LOP3.LUT R3, R0.reuse, 0x1f8, RZ, 0xc0, !PT ;  /* 0x000001f800037812 */ /* 0x040fe400078ec0ff */
[----:B------:R-:W-:Y:S02]  /*22730*/  LOP3.LUT R0, R0, 0x38, RZ, 0xc0, !PT ;  /* 0x0000003800007812 */ /* 0x000fe400078ec0ff */
[----:B------:R-:W-:-:S03]  /*22740*/  LOP3.LUT R3, R3, 0x38, R6, 0x78, !PT ;  /* 0x0000003803037812 */ /* 0x000fc600078e7806 */
[----:B------:R-:W-:Y:S01]  /*22750*/  ULOP3.LUT UR38, UR6, 0x2, URZ, 0xfc, !UPT ;  /* 0x0000000206267892 */ /* 0x000fe2000f8efc3f */
[----:B------:R-:W-:Y:S02]  /*22760*/  LOP3.LUT R2, R3, 0x200, R2, 0xf8, !PT ;  /* 0x0000020003027812 */ /* 0x000fe400078ef802 */
[C---:B------:R-:W-:Y:S01]  /*22770*/  LOP3.LUT P0, R3, R6.reuse, 0x1f, RZ, 0xc0, !PT ;  /* 0x0000001f06037812 */ /* 0x040fe2000780c0ff */
[----:B------:R-:W-:Y:S02]  /*22780*/  IMAD.SHL.U32 R6, R6, 0x10, RZ ;  /* 0x0000001006067824 */ /* 0x000fe400078e00ff */
[----:B------:R-:W-:Y:S02]  /*22790*/  IMAD R2, R2, 0x2, R19 ;  /* 0x0000000202027824 */ /* 0x000fe400078e0213 */
[----:B------:R0:W-:Y:S04]  /*227a0*/  STL [R1+0x28], R3 ;  /* 0x0000280301007387 */ /* 0x0001e80000100800 */
[----:B------:R1:W-:Y:S04]  /*227b0*/  STL [R1+0x2c], R2 ;  /* 0x00002c0201007387 */ /* 0x0003e80000100800 */
[----:B------:R-:W-:Y:S01]  /*227c0*/  STL [R1+0x58], RZ ;  /* 0x000058ff01007387 */ /* 0x000fe20000100800 */
[----:B------:R-:W-:-:S02]  /*227d0*/  @P0 LOP3.LUT R17, R17, 0x1, RZ, 0xfc, !PT ;  /* 0x0000000111110812 */ /* 0x000fc400078efcff */
[----:B0-----:R-:W-:Y:S02]  /*227e0*/  SHF.R.U32.HI R3, RZ, 0x3, R4 ;  /* 0x00000003ff037819 */ /* 0x001fe40000011604 */
[----:B------:R-:W-:Y:S01]  /*227f0*/  ISETP.NE.OR P0, PT, R4, RZ, !P0 ;  /* 0x000000ff0400720c */ /* 0x000fe20004705670 */
[----:B-1----:R-:W-:Y:S01]  /*22800*/  IMAD.MOV.U32 R2, RZ, RZ, 0x1 ;  /* 0x00000001ff027424 */ /* 0x002fe200078e00ff */
[----:B------:R-:W-:Y:S01]  /*22810*/  LOP3.LUT R3, R3, 0x70, R6, 0xf8, !PT ;  /* 0x0000007003037812 */ /* 0x000fe200078ef806 */
[----:B------:R-:W-:Y:S01]  /*22820*/  IMAD.MOV.U32 R3, RZ, RZ, 0x1 ;  /* 0x00000001ff037424 */ /* 0x000fe200078e00ff */
[----:B------:R-:W-:Y:S02]  /*22830*/  LOP3.LUT R17, R17, 0xfffffff7, RZ, 0xc0, !PT ;  /* 0xfffffff711117812 */ /* 0x000fe400078ec0ff */
[----:B------:R0:W-:Y:S04]  /*22840*/  STL [R1+0x20], R2 ;  /* 0x0000200201007387 */ /* 0x0001e80000100800 */
[----:B------:R1:W-:Y:S03]  /*22850*/  STL [R1+0x14], RZ ;  /* 0x000014ff01007387 */ /* 0x0003e60000100800 */
[----:B------:R-:W-:Y:S01]  /*22860*/  @P0 LOP3.LUT R17, R17, 0x8, RZ, 0xfc, !PT ;  /* 0x0000000811110812 */ /* 0x000fe200078efcff */
[----:B------:R1:W-:Y:S01]  /*22870*/  STL [R1+0x10], RZ ;  /* 0x000010ff01007387 */ /* 0x0003e20000100800 */
[----:B0-----:R-:W-:-:S03]  /*22880*/  LOP3.LUT R2, R0, 0x40, RZ, 0xfc, !PT ;  /* 0x0000004000027812 */ /* 0x001fc600078efcff */
[----:B------:R1:W-:Y:S01]  /*22890*/  STL [R1+0x18], R3 ;  /* 0x0000180301007387 */ /* 0x0003e20000100800 */
[----:B------:R-:W-:-:S07]  /*228a0*/  LOP3.LUT R0, R0, 0x80, RZ, 0xfc, !PT ;  /* 0x0000008000007812 */ /* 0x000fce00078efcff */
.L_x_1917:
[----:B------:R-:W2:Y:S01]  /*228b0*/  LDL R14, [R1+0xc] ;  /* 0x00000c00010e7983 */ /* 0x000ea20000100800 */
[----:B------:R-:W2:Y:S01]  /*228c0*/  LDC.64 R12, c[0x0][0xa00] ;  /* 0x00028000ff0c7b82 */ /* 0x000ea20000000a00 */
[----:B------:R-:W-:Y:S05]  /*228d0*/  YIELD ;  /* 0x0000000000007946 */ /* 0x000fea0003800000 */
[----:B------:R-:W-:Y:S01]  /*228e0*/  ULDC.64 UR4, c[0x0][0xa28] ;  /* 0x00028a0000047ab9 */ /* 0x000fe20000000a00 */
[----:B01----:R-:W-:Y:S02]  /*228f0*/  CS2R R6, SRZ ;  /* 0x0000000000067805 */ /* 0x003fe4000001ff00 */
[----:B------:R-:W-:Y:S01]  /*22900*/  ISETP.NE.U32.AND P0, PT, RZ, UR4, PT ;  /* 0x00000004ff007c0c */ /* 0x000fe2000bf05070 */
[----:B------:R-:W-:Y:S01]  /*22910*/  ULDC.64 UR8, c[0x0][0xa18] ;  /* 0x0002860000087ab9 */ /* 0x000fe20000000a00 */
[----:B------:R-:W0:Y:S01]  /*22920*/  LDC.64 R4, c[0x0][0xa08] ;  /* 0x00028200ff047b82 */ /* 0x000e220000000a00 */
[----:B------:R-:W-:Y:S01]  /*22930*/  ULDC.64 UR6, c[0x0][0xa08] ;  /* 0x0002820000067ab9 */ /* 0x000fe20000000a00 */
[----:B------:R-:W-:Y:S01]  /*22940*/  ISETP.NE.AND.EX P0, PT, RZ, UR5, PT, P0 ;  /* 0x00000005ff007c0c */ /* 0x000fe2000bf05300 */
[----:B------:R-:W-:-:S02]  /*22950*/  ULDC.64 UR4, c[0x0][0xa00] ;  /* 0x0002800000047ab9 */ /* 0x000fc40000000a00 */
[----:B------:R-:W-:-:S04]  /*22960*/  ISETP.NE.U32.AND P1, PT, RZ, UR4, PT ;  /* 0x00000004ff007c0c */ /* 0x000fc8000bf25070 */
[----:B------:R-:W-:Y:S01]  /*22970*/  ISETP.NE.AND.EX P1, PT, RZ, UR5, PT, P1 ;  /* 0x00000005ff007c0c */ /* 0x000fe2000bf25310 */
[----:B------:R-:W-:Y:S01]  /*22980*/  ULDC.64 UR4, c[0x0][0xa10] ;  /* 0x0002840000047ab9 */ /* 0x000fe20000000a00 */
[----:B------:R-:W-:-:S04]  /*22990*/  ISETP.NE.U32.AND P3, PT, RZ, UR8, PT ;  /* 0x00000008ff007c0c */ /* 0x000fc8000bf65070 */
[----:B------:R-:W-:Y:S01]  /*229a0*/  ISETP.NE.AND.EX P3, PT, RZ, UR9, PT, P3 ;  /* 0x00000009ff007c0c */ /* 0x000fe2000bf65330 */
[----:B-1-3--:R-:W1:-:S12]  /*229b0*/  @P0 LDC.64 R2, c[0x0][0xa28] ;  /* 0x00028a00ff020b82 */ /* 0x00ae580000000a00 */
[----:B------:R-:W3:Y:S01]  /*229c0*/  @P3 LDC.64 R10, c[0x0][0xa18] ;  /* 0x00028600ff0a3b82 */ /* 0x000ee20000000a00 */
[----:B--2---:R-:W-:-:S04]  /*229d0*/  IMAD.WIDE R12, R14, 0x4, R12 ;  /* 0x000000040e0c7825 */ /* 0x004fc800078e020c */
[C---:B-1----:R-:W-:Y:S01]  /*229e0*/  @P0 IMAD.WIDE R2, R14.reuse, 0x4, R2 ;  /* 0x000000040e020825 */ /* 0x042fe200078e0202 */
[----:B------:R-:W2:Y:S04]  /*229f0*/  @P1 LDG.E R7, desc[UR46][R12.64] ;  /* 0x0000002e0c071981 */ /* 0x000ea8000c1e1900 */
[----:B------:R1:W5:Y:S01]  /*22a00*/  @P0 LDG.E R6, desc[UR46][R2.64] ;  /* 0x0000002e02060981 */ /* 0x000362000c1e1900 */
[----:B------:R-:W-:Y:S01]  /*22a10*/  ISETP.NE.U32.AND P0, PT, RZ, UR4, PT ;  /* 0x00000004ff007c0c */ /* 0x000fe2000bf05070 */
[----:B------:R-:W-:Y:S01]  /*22a20*/  ULDC UR4, c[0x0][0x288] ;  /* 0x0000a20000047ab9 */ /* 0x000fe20000000800 */
[C---:B---3--:R-:W-:Y:S01]  /*22a30*/  @P3 IMAD.WIDE R10, R14.reuse, 0x4, R10 ;  /* 0x000000040e0a3825 */ /* 0x048fe200078e020a */
[----:B------:R-:W-:Y:S02]  /*22a40*/  ISETP.NE.U32.AND P2, PT, RZ, UR6, PT ;  /* 0x00000006ff007c0c */ /* 0x000fe4000bf45070 */
[----:B------:R-:W-:Y:S01]  /*22a50*/  ISETP.NE.AND.EX P0, PT, RZ, UR5, PT, P0 ;  /* 0x00000005ff007c0c */ /* 0x000fe2000bf05300 */
[----:B------:R-:W-:Y:S01]  /*22a60*/  IMAD.MOV.U32 R8, RZ, RZ, RZ ;  /* 0x000000ffff087224 */ /* 0x000fe200078e00ff */
[----:B------:R-:W-:Y:S01]  /*22a70*/  ISETP.NE.AND.EX P2, PT, RZ, UR7, PT, P2 ;  /* 0x00000007ff007c0c */ /* 0x000fe2000bf45320 */
[----:B------:R-:W-:Y:S01]  /*22a80*/  IMAD.MOV.U32 R0, RZ, RZ, RZ ;  /* 0x000000ffff007224 */ /* 0x000fe200078e00ff */
[----:B-1----:R-:W1:Y:S01]  /*22a90*/  LDC.64 R2, c[0x0][0xa10] ;  /* 0x00028400ff027b82 */ /* 0x002e620000000a00 */
[----:B0-----:R-:W-:-:S10]  /*22aa0*/  IMAD.WIDE R4, R14, 0x4, R4 ;  /* 0x000000040e047825 */ /* 0x001fd400078e0204 */
[----:B------:R0:W5:Y:S01]  /*22ab0*/  @P2 LDG.E R8, desc[UR46][R4.64] ;  /* 0x0000002e04082981 */ /* 0x000162000c1e1900 */
[----:B-1----:R-:W-:-:S05]  /*22ac0*/  IMAD.WIDE R2, R14, 0x4, R2 ;  /* 0x000000040e027825 */ /* 0x002fca00078e0202 */
[----:B------:R0:W5:Y:S04]  /*22ad0*/  @P0 LDG.E R0, desc[UR46][R2.64] ;  /* 0x0000002e02000981 */ /* 0x000168000c1e1900 */
[----:B--2---:R1:W-:Y:S02]  /*22ae0*/  STL [R1+0x48], R7 ;  /* 0x0000480701007387 */ /* 0x0043e40000100800 */
[----:B-1----:R-:W-:Y:S01]  /*22af0*/  IMAD.U32 R7, RZ, RZ, UR4 ;  /* 0x00000004ff077e24 */ /* 0x002fe2000f8e00ff */
[----:B------:R-:W-:-:S05]  /*22b00*/  ULDC.64 UR4, c[0x0][0x418] ;  /* 0x0001060000047ab9 */ /* 0x000fca0000000a00 */
[----:B------:R-:W2:Y:S01]  /*22b10*/  @P3 LDG.E R7, desc[UR46][R10.64] ;  /* 0x0000002e0a073981 */ /* 0x000ea2000c1e1900 */
[----:B------:R-:W-:-:S03]  /*22b20*/  UISETP.NE.U32.AND UP0, UPT, UR4, URZ, UPT ;  /* 0x0000003f0400728c */ /* 0x000fc6000bf05070 */
[----:B------:R-:W-:Y:S01]  /*22b30*/  ULDC UR4, c[0x0][0x424] ;  /* 0x0001090000047ab9 */ /* 0x000fe20000000800 */
[----:B------:R-:W-:-:S03]  /*22b40*/  UISETP.NE.AND.EX UP0, UPT, UR5, URZ, UPT, UP0 ;  /* 0x0000003f0500728c */ /* 0x000fc6000bf05300 */
[----:B------:R-:W-:Y:S01]  /*22b50*/  ULDC UR5, c[0x0][0x2f0] ;  /* 0x0000bc0000057ab9 */ /* 0x000fe20000000800 */
[----:B------:R-:W-:Y:S01]  /*22b60*/  USEL UR4, UR4, 0x1, UP0 ;  /* 0x0000000104047887 */ /* 0x000fe20008000000 */
[----:B--2---:R1:W-:Y:S04]  /*22b70*/  STL [R1+0x38], R7 ;  /* 0x0000380701007387 */ /* 0x0043e80000100800 */
[----:B------:R0:W5:Y:S01]  /*22b80*/  LDL R15, [R1+0x38] ;  /* 0x00003800010f7983 */ /* 0x0001620000100800 */
[----:B------:R-:W-:-:S03]  /*22b90*/  UIMAD UR4, UR4, UR5, URZ ;  /* 0x00000005040472a4 */ /* 0x000fc6000f8e023f */
[----:B------:R-:W-:Y:S02]  /*22ba0*/  ULDC UR5, c[0x0][0x348] ;  /* 0x0000d20000057ab9 */ /* 0x000fe40000000800 */
[----:B------:R-:W-:Y:S02]  /*22bb0*/  IMAD.U32 R10, RZ, RZ, UR5 ;  /* 0x00000005ff0a7e24 */ /* 0x000fe4000f8e00ff */
[----:B-1----:R-:W-:Y:S01]  /*22bc0*/  IMAD.U32 R7, RZ, RZ, UR4 ;  /* 0x00000004ff077e24 */ /* 0x002fe2000f8e00ff */
[----:B0-----:R-:W-:Y:S06]  /*22bd0*/  @P3 BRA `(.L_x_1754) ;  /* 0x0000000000143947 */ /* 0x001fec0003800000 */
[----:B------:R-:W-:Y:S05]  /*22be0*/  @!P1 BRA `(.L_x_1754) ;  /* 0x0000000000109947 */ /* 0x000fea0003800000 */
[----:B------:R-:W2:Y:S04]  /*22bf0*/  LDG.E R9, desc[UR46][R12.64] ;  /* 0x0000002e0c097981 */ /* 0x000ea8000c1e1900 */
[----:B------:R-:W2:Y:S02]  /*22c00*/  LDG.E R12, desc[UR46][R12.64+0x4] ;  /* 0x0000042e0c0c7981 */ /* 0x000ea4000c1e1900 */
[----:B--2--5:R-:W-:-:S05]  /*22c10*/  IADD3 R15, -R9, R12, RZ ;  /* 0x0000000c090f7210 */ /* 0x024fca0007ffe1ff */
[----:B------:R0:W-:Y:S02]  /*22c20*/  STL [R1+0x38], R15 ;  /* 0x0000380f01007387 */ /* 0x0001e40000100800 */
.L_x_1754:
[----:B------:R-:W2:Y:S01]  /*22c30*/  LDL.LU R11, [R1+0x8] ;  /* 0x00000800010b7983 */ /* 0x000ea20000300800 */
[----:B-----5:R-:W-:Y:S01]  /*22c40*/  IMAD.IADD R8, R8, 0x1, R6 ;  /* 0x0000000108087824 */ /* 0x020fe200078e0206 */
[----:B------:R-:W-:Y:S02]  /*22c50*/  ULDC.64 UR4, c[0x0][0xa20] ;  /* 0x0002880000047ab9 */ /* 0x000fe40000000a00 */
[----:B------:R-:W-:Y:S02]  /*22c60*/  ISETP.NE.U32.AND P1, PT, RZ, UR4, PT ;  /* 0x00000004ff007c0c */ /* 0x000fe4000bf25070 */
[----:B------:R1:W-:Y:S02]  /*22c70*/  STL [R1+0x1c], R8 ;  /* 0x00001c0801007387 */ /* 0x0003e40000100800 */
[----:B------:R-:W-:Y:S02]  /*22c80*/  ISETP.NE.AND.EX P1, PT, RZ, UR5, PT, P1 ;  /* 0x00000005ff007c0c */ /* 0x000fe4000bf25310 */
[----:B--2---:R-:W-:-:S02]  /*22c90*/  LOP3.LUT R18, R11, 0xff000000, RZ, 0xc0, !PT ;  /* 0xff0000000b127812 */ /* 0x004fc400078ec0ff */
[C---:B------:R-:W-:Y:S02]  /*22ca0*/  LOP3.LUT R9, R11.reuse, 0xff0000, RZ, 0xc0, !PT ;  /* 0x00ff00000b097812 */ /* 0x040fe400078ec0ff */
[----:B------:R-:W-:Y:S02]  /*22cb0*/  SHF.R.U32.HI R18, RZ, 0x8, R18 ;  /* 0x00000008ff127819 */ /* 0x000fe40000011612 */
[----:B------:R-:W-:Y:S02]  /*22cc0*/  LOP3.LUT R16, R11, 0xffff, RZ, 0xc0, !PT ;  /* 0x0000ffff0b107812 */ /* 0x000fe400078ec0ff */
[----:B------:R-:W-:-:S03]  /*22cd0*/  LEA.HI R18, R9, R18, RZ, 0x10 ;  /* 0x0000001209127211 */ /* 0x000fc600078f80ff */
[----:B-1----:R-:W-:Y:S05]  /*22ce0*/  @!P1 BRA `(.L_x_1755) ;  /* 0x0000000000109947 */ /* 0x002fea0003800000 */
[----:B------:R-:W1:Y:S02]  /*22cf0*/  LDC.64 R4, c[0x0][0xa20] ;  /* 0x00028800ff047b82 */ /* 0x000e640000000a00 */
[----:B-1----:R-:W-:-:S05]  /*22d00*/  IMAD.WIDE R4, R14, 0x4, R4 ;  /* 0x000000040e047825 */ /* 0x002fca00078e0204 */
[----:B------:R1:W5:Y:S01]  /*22d10*/  LDG.E R7, desc[UR46][R4.64] ;  /* 0x0000002e04077981 */ /* 0x000362000c1e1900 */
[----:B------:R-:W-:Y:S05]  /*22d20*/  BRA `(.L_x_1756) ;  /* 0x0000000000107947 */ /* 0x000fea0003800000 */
.L_x_1755:
[----:B------:R-:W-:Y:S05]  /*22d30*/  @!P2 BRA `(.L_x_1756) ;  /* 0x00000000000ca947 */ /* 0x000fea0003800000 */
[----:B------:R-:W2:Y:S04]  /*22d40*/  LDG.E R7, desc[UR46][R4.64] ;  /* 0x0000002e04077981 */ /* 0x000ea8000c1e1900 */
[----:B------:R-:W2:Y:S02]  /*22d50*/  LDG.E R4, desc[UR46][R4.64+0x4] ;  /* 0x0000042e04047981 */ /* 0x000ea4000c1e1900 */
[----:B--2---:R-:W-:-:S07]  /*22d60*/  IMAD.IADD R7, R4, 0x1, -R7 ;  /* 0x0000000104077824 */ /* 0x004fce00078e0a07 */
.L_x_1756:
[----:B------:R-:W2:Y:S04]  /*22d70*/  LDL.LU R8, [R1+0x4] ;  /* 0x0000040001087983 */ /* 0x000ea80000300800 */
[----:B-1----:R-:W3:Y:S04]  /*22d80*/  @P0 LDG.E R4, desc[UR46][R2.64] ;  /* 0x0000002e02040981 */ /* 0x002ee8000c1e1900 */
[----:B------:R1:W3:Y:S01]  /*22d90*/  @P0 LDG.E R2, desc[UR46][R2.64+0x4] ;  /* 0x0000042e02020981 */ /* 0x0002e2000c1e1900 */
[----:B-----5:R-:W-:Y:S01]  /*22da0*/  IMAD.IADD R9, R7, 0x1, -R6 ;  /* 0x0000000107097824 */ /* 0x020fe200078e0a06 */
[----:B-1----:R-:W1:Y:S02]  /*22db0*/  LDC R3, c[0x0][0x448] ;  /* 0x00011200ff037b82 */ /* 0x002e640000000800 */
[----:B-1----:R-:W-:-:S13]  /*22dc0*/  ISETP.NE.AND P1, PT, R3, 0x1, PT ;  /* 0x000000010300780c */ /* 0x002fda0003f25270 */
[----:B------:R-:W1:Y:S08]  /*22dd0*/  @P1 LDC R3, c[0x0][0x44c] ;  /* 0x00011300ff031b82 */ /* 0x000e700000000800 */
[----:B------:R-:W4:Y:S01]  /*22de0*/  @P1 LDC R5, c[0x0][0x450] ;  /* 0x00011400ff051b82 */ /* 0x000f220000000800 */
[----:B--2---:R-:W-:-:S04]  /*22df0*/  IMAD.SHL.U32 R12, R8, 0x80, RZ ;  /* 0x00000080080c7824 */ /* 0x004fc800078e00ff */
[----:B------:R-:W-:Y:S01]  /*22e00*/  VIADD R7, R12, 0x7f ;  /* 0x0000007f0c077836 */ /* 0x000fe20000000000 */
[----:B------:R2:W-:Y:S01]  /*22e10*/  STL [R1+0x34], R12 ;  /* 0x0000340c01007387 */ /* 0x0005e20000100800 */
[----:B---3--:R-:W-:Y:S02]  /*22e20*/  @P0 IMAD.IADD R10, R2, 0x1, -R4 ;  /* 0x00000001020a0824 */ /* 0x008fe400078e0a04 */
[----:B-1----:R-:W-:-:S04]  /*22e30*/  @P1 IMAD.HI.U32 R2, R7, R3, RZ ;  /* 0x0000000307021227 */ /* 0x002fc800078e00ff */
[----:B------:R-:W-:Y:S01]  /*22e40*/  IMAD.IADD R6, R9, 0x1, R10 ;  /* 0x0000000109067824 */ /* 0x000fe200078e020a */
[----:B----4-:R-:W-:-:S03]  /*22e50*/  @P1 SHF.R.U32.HI R7, RZ, R5, R2 ;  /* 0x00000005ff071219 */ /* 0x010fc60000011602 */
[C---:B------:R-:W-:Y:S01]  /*22e60*/  VIADD R2, R6.reuse, 0x5f ;  /* 0x0000005f06027836 */ /* 0x040fe20000000000 */
[----:B------:R-:W-:-:S03]  /*22e70*/  IADD3 R21, R6, 0x1, -R15 ;  /* 0x0000000106157810 */ /* 0x000fc60007ffe80f */
[----:B------:R-:W-:-:S04]  /*22e80*/  IMAD.HI R2, R2, 0x2aaaaaab, RZ ;  /* 0x2aaaaaab02027827 */ /* 0x000fc800078e02ff */
[----:B------:R-:W-:Y:S01]  /*22e90*/  IMAD.IADD R7, R21, 0x1, R7 ;  /* 0x0000000115077824 */ /* 0x000fe200078e0207 */
[----:B------:R-:W-:-:S04]  /*22ea0*/  SHF.R.U32.HI R3, RZ, 0x1f, R2 ;  /* 0x0000001fff037819 */ /* 0x000fc80000011602 */
[----:B------:R-:W-:Y:S02]  /*22eb0*/  LEA.HI.SX32 R11, R2, R3, 0x1c ;  /* 0x00000003020b7211 */ /* 0x000fe400078fe2ff */
[----:B------:R-:W1:Y:S03]  /*22ec0*/  LDC.64 R2, c[0x0][0x9e0] ;  /* 0x00027800ff027b82 */ /* 0x000e660000000a00 */
[----:B------:R2:W-:Y:S01]  /*22ed0*/  STL [R1+0x5c], R11 ;  /* 0x00005c0b01007387 */ /* 0x0005e20000100800 */
[----:B-1----:R-:W-:Y:S01]  /*22ee0*/  ISETP.GE.AND P2, PT, R3, 0x1, PT ;  /* 0x000000010300780c */ /* 0x002fe20003f46270 */
[----:B------:R-:W-:-:S12]  /*22ef0*/  IMAD.IADD R8, R7, 0x1, R2 ;  /* 0x0000000107087824 */ /* 0x000fd800078e0202 */
[----:B--2---:R-:W-:Y:S05]  /*22f00*/  @!P2 BRA `(.L_x_1757) ;  /* 0x000000000048a947 */ /* 0x004fea0003800000 */
[C---:B------:R-:W-:Y:S01]  /*22f10*/  ISETP.GT.AND P3, PT, R7.reuse, RZ, PT ;  /* 0x000000ff0700720c */ /* 0x040fe20003f64270 */
[----:B------:R-:W-:Y:S01]  /*22f20*/  BSSY B0, `(.L_x_1758) ;  /* 0x000000e000007945 */ /* 0x000fe20003800000 */
[----:B------:R-:W-:-:S11]  /*22f30*/  IADD3 R2, R7, -0x1, RZ ;  /* 0xffffffff07027810 */ /* 0x000fd60007ffe0ff */
        /* <DEDUP_REMOVED lines=8> */
.L_x_1759:
[----:B------:R-:W-:-:S13]  /*22fc0*/  ISETP.NE.AND P3, PT, R3, 0x1, PT ;  /* 0x000000010300780c */ /* 0x000fda0003f65270 */
[----:B------:R-:W1:Y:S02]  /*22fd0*/  @P3 LDC.64 R4, c[0x0][0x9e8] ;  /* 0x00027a00ff043b82 */ /* 0x000e640000000a00 */
[----:B-1----:R-:W-:-:S05]  /*22fe0*/  @P3 IMAD.HI.U32 R4, R2, R4, RZ ;  /* 0x0000000402043227 */ /* 0x002fca00078e00ff */
[----:B------:R-:W-:-:S07]  /*22ff0*/  @P3 SHF.R.U32.HI R2, RZ, R5, R4 ;  /* 0x00000005ff023219 */ /* 0x000fce0000011604 */
.L_x_1760:
[----:B------:R-:W-:Y:S05]  /*23000*/  BSYNC B0 ;  /* 0x0000000000007941 */ /* 0x000fea0003800000 */
.L_x_1758:
[----:B------:R-:W-:-:S05]  /*23010*/  IMAD R2, R2, R3, R3 ;  /* 0x0000000302027224 */ /* 0x000fca00078e0203 */
[----:B------:R-:W-:-:S07]  /*23020*/  VIMNMX R8, R8, R2, PT ;  /* 0x0000000208087248 */ /* 0x000fce0003fe0100 */
.L_x_1757:
[----:B------:R-:W1:Y:S01]  /*23030*/  @P1 LDC R4, c[0x0][0x44c] ;  /* 0x00011300ff041b82 */ /* 0x000e620000000800 */
[----:B------:R-:W-:Y:S01]  /*23040*/  VIADD R8, R8, 0x5f ;  /* 0x0000005f08087836 */ /* 0x000fe20000000000 */
[----:B------:R-:W-:Y:S01]  /*23050*/  ULDC UR4, c[0x0][0x9dc] ;  /* 0x0002770000047ab9 */ /* 0x000fe20000000800 */
[----:B------:R-:W-:Y:S02]  /*23060*/  IMAD.MOV.U32 R2, RZ, RZ, R12 ;  /* 0x000000ffff027224 */ /* 0x000fe400078e000c */
[----:B------:R-:W-:-:S03]  /*23070*/  IMAD.HI R8, R8, 0x2aaaaaab, RZ ;  /* 0x2aaaaaab08087827 */ /* 0x000fc600078e02ff */
[----:B------:R-:W2:Y:S01]  /*23080*/  @P1 LDC R5, c[0x0][0x450] ;  /* 0x00011400ff051b82 */ /* 0x000ea20000000800 */
[----:B------:R-:W-:Y:S01]  /*23090*/  IMAD.IADD R20, R6, 0x1, -R15 ;  /* 0x0000000106147824 */ /* 0x000fe200078e0a0f */
[----:B------:R-:W-:-:S04]  /*230a0*/  SHF.R.U32.HI R7, RZ, 0x1f, R8 ;  /* 0x0000001fff077819 */ /* 0x000fc80000011608 */
[----:B------:R-:W-:-:S04]  /*230b0*/  LEA.HI.SX32 R7, R8, R7, 0x1c ;  /* 0x0000000708077211 */ /* 0x000fc800078fe2ff */
[----:B------:R-:W-:Y:S01]  /*230c0*/  VIMNMX R7, R11, R7, PT ;  /* 0x000000070b077248 */ /* 0x000fe20003fe0100 */
[----:B-1----:R-:W-:-:S05]  /*230d0*/  @P1 IMAD.HI.U32 R4, R12, R4, RZ ;  /* 0x000000040c041227 */ /* 0x002fca00078e00ff */
[----:B--2---:R-:W-:-:S05]  /*230e0*/  @P1 SHF.R.U32.HI R2, RZ, R5, R4 ;  /* 0x00000005ff021219 */ /* 0x004fca0000011604 */
        /* <DEDUP_REMOVED lines=13> */
.L_x_1763:
[----:B------:R-:W-:-:S13]  /*231c0*/  ISETP.NE.AND P1, PT, R3, 0x1, PT ;  /* 0x000000010300780c */ /* 0x000fda0003f25270 */
[----:B------:R-:W1:Y:S02]  /*231d0*/  @P1 LDC.64 R4, c[0x0][0x9e8] ;  /* 0x00027a00ff041b82 */ /* 0x000e640000000a00 */
[----:B-1----:R-:W-:-:S05]  /*231e0*/  @P1 IMAD.HI.U32 R4, R2, R4, RZ ;  /* 0x0000000402041227 */ /* 0x002fca00078e00ff */
[----:B------:R-:W-:-:S07]  /*231f0*/  @P1 SHF.R.U32.HI R2, RZ, R5, R4 ;  /* 0x00000005ff021219 */ /* 0x000fce0000011604 */
.L_x_1764:
[----:B------:R-:W-:Y:S05]  /*23200*/  BSYNC B0 ;  /* 0x0000000000007941 */ /* 0x000fea0003800000 */
.L_x_1762:
[----:B------:R-:W-:-:S05]  /*23210*/  IMAD R2, R2, R3, RZ ;  /* 0x0000000302027224 */ /* 0x000fca00078e02ff */
[----:B------:R-:W-:-:S07]  /*23220*/  VIMNMX R6, R6, R2, !PT ;  /* 0x0000000206067248 */ /* 0x000fce0007fe0100 */
.L_x_1761:
[----:B------:R-:W-:Y:S01]  /*23230*/  IMAD.HI R6, R6, 0x2aaaaaab, RZ ;  /* 0x2aaaaaab06067827 */ /* 0x000fe200078e02ff */
[----:B------:R-:W-:Y:S01]  /*23240*/  LOP3.LUT R12, R18, 0xff, RZ, 0xc0, !PT ;  /* 0x000000ff120c7812 */ /* 0x000fe200078ec0ff */
[----:B------:R-:W-:Y:S01]  /*23250*/  BSSY B0, `(.L_x_1765) ;  /* 0x0000027000007945 */ /* 0x000fe20003800000 */
[----:B------:R-:W-:Y:S01]  /*23260*/  SHF.R.U32.HI R18, RZ, 0x10, R18 ;  /* 0x00000010ff127819 */ /* 0x000fe20000011612 */
[----:B------:R-:W-:Y:S01]  /*23270*/  IMAD.MOV.U32 R2, RZ, RZ, RZ ;  /* 0x000000ffff027224 */ /* 0x000fe200078e00ff */
[----:B------:R-:W-:Y:S01]  /*23280*/  SHF.R.U32.HI R4, RZ, 0x1f, R6 ;  /* 0x0000001fff047819 */ /* 0x000fe20000011606 */
[----:B------:R1:W-:Y:S03]  /*23290*/  STL [R1+0x50], R12 ;  /* 0x0000500c01007387 */ /* 0x0003e60000100800 */
[----:B------:R-:W-:-:S04]  /*232a0*/  LEA.HI.SX32 R4, R6, R4, 0x1c ;  /* 0x0000000406047211 */ /* 0x000fc800078fe2ff */
[----:B------:R-:W-:-:S04]  /*232b0*/  VIMNMX R4, RZ, R4, !PT ;  /* 0x00000004ff047248 */ /* 0x000fc80007fe0100 */
[----:B------:R-:W-:-:S13]  /*232c0*/  ISETP.GT.AND P1, PT, R7, R4, PT ;  /* 0x000000040700720c */ /* 0x000fda0003f24270 */
[----:B-1----:R-:W-:Y:S05]  /*232d0*/  @!P1 BRA `(.L_x_1766) ;  /* 0x0000000000789947 */ /* 0x002fea0003800000 */
[----:B------:R-:W-:Y:S01]  /*232e0*/  ISETP.NE.AND P1, PT, R18, RZ, PT ;  /* 0x000000ff1200720c */ /* 0x000fe20003f25270 */
[----:B------:R-:W-:-:S03]  /*232f0*/  ULDC UR4, c[0x0][0x9f0] ;  /* 0x00027c0000047ab9 */ /* 0x000fc60000000800 */
[----:B------:R-:W-:-:S04]  /*23300*/  SEL R5, R18, UR4, P1 ;  /* 0x0000000412057c07 */ /* 0x000fc80008800000 */
[----:B------:R-:W-:Y:S02]  /*23310*/  IABS R6, R5 ;  /* 0x0000000500067213 */ /* 0x000fe40000000000 */
[----:B------:R-:W-:Y:S02]  /*23320*/  IADD3 R8, R5, -0x1, R7 ;  /* 0xffffffff05087810 */ /* 0x000fe40007ffe007 */
[----:B------:R-:W1:Y:S03]  /*23330*/  I2F.RP R2, R6 ;  /* 0x0000000600027306 */ /* 0x000e660000209400 */
[----:B------:R-:W-:-:S05]  /*23340*/  IMAD.IADD R8, R8, 0x1, -R4 ;  /* 0x0000000108087824 */ /* 0x000fca00078e0a04 */
[----:B-1----:R-:W1:Y:S02]  /*23350*/  MUFU.RCP R2, R2 ;  /* 0x0000000200027308 */ /* 0x002e640000001000 */
[----:B-1----:R-:W-:-:S06]  /*23360*/  VIADD R2, R2, 0xffffffe ;  /* 0x0ffffffe02027836 */ /* 0x002fcc0000000000 */
[----:B------:R1:W2:Y:S02]  /*23370*/  F2I.FTZ.U32.TRUNC.NTZ R3, R2 ;  /* 0x0000000200037305 */ /* 0x0002a4000021f000 */
[----:B-1----:R-:W-:-:S04]  /*23380*/  LOP3.LUT R2, R8, R5, RZ, 0x3c, !PT ;  /* 0x0000000508027212 */ /* 0x002fc800078e3cff */
[----:B------:R-:W-:Y:S01]  /*23390*/  ISETP.GE.AND P1, PT, R2, RZ, PT ;  /* 0x000000ff0200720c */ /* 0x000fe20003f26270 */
[----:B--2---:R-:W-:-:S04]  /*233a0*/  IMAD.MOV R2, RZ, RZ, -R3 ;  /* 0x000000ffff027224 */ /* 0x004fc800078e0a03 */
[----:B------:R-:W-:Y:S01]  /*233b0*/  IMAD R11, R2, R6, RZ ;  /* 0x00000006020b7224 */ /* 0x000fe200078e02ff */
[----:B------:R-:W-:-:S05]  /*233c0*/  MOV R2, RZ ;  /* 0x000000ff00027202 */ /* 0x000fca0000000f00 */
[----:B------:R-:W-:Y:S01]  /*233d0*/  IMAD.HI.U32 R11, R3, R11, R2 ;  /* 0x0000000b030b7227 */ /* 0x000fe200078e0002 */
[----:B------:R-:W-:Y:S02]  /*233e0*/  IABS R2, R5 ;  /* 0x0000000500027213 */ /* 0x000fe40000000000 */
[----:B------:R-:W-:-:S03]  /*233f0*/  IABS R3, R8 ;  /* 0x0000000800037213 */ /* 0x000fc60000000000 */
[----:B------:R-:W-:-:S04]  /*23400*/  IMAD.MOV R2, RZ, RZ, -R2 ;  /* 0x000000ffff027224 */ /* 0x000fc800078e0a02 */
[----:B------:R-:W-:Y:S02]  /*23410*/  IMAD.MOV.U32 R8, RZ, RZ, R2 ;  /* 0x000000ffff087224 */ /* 0x000fe400078e0002 */
[----:B------:R-:W-:-:S04]  /*23420*/  IMAD.HI.U32 R2, R11, R3, RZ ;  /* 0x000000030b027227 */ /* 0x000fc800078e00ff */
[----:B------:R-:W-:-:S05]  /*23430*/  IMAD R3, R2, R8, R3 ;  /* 0x0000000802037224 */ /* 0x000fca00078e0203 */
[----:B------:R-:W-:-:S13]  /*23440*/  ISETP.GT.U32.AND P2, PT, R6, R3, PT ;  /* 0x000000030600720c */ /* 0x000fda0003f44070 */
[----:B------:R-:W-:Y:S02]  /*23450*/  @!P2 IMAD.IADD R3, R3, 0x1, -R6 ;  /* 0x000000010303a824 */ /* 0x000fe400078e0a06 */
[----:B------:R-:W-:-:S03]  /*23460*/  @!P2 VIADD R2, R2, 0x1 ;  /* 0x000000010202a836 */ /* 0x000fc60000000000 */
[----:B------:R-:W-:-:S13]  /*23470*/  ISETP.GE.U32.AND P2, PT, R3, R6, PT ;  /* 0x000000060300720c */ /* 0x000fda0003f46070 */
[----:B------:R-:W-:Y:S01]  /*23480*/  @P2 VIADD R2, R2, 0x1 ;  /* 0x0000000102022836 */ /* 0x000fe20000000000 */
[----:B------:R-:W-:-:S03]  /*23490*/  ISETP.NE.AND P2, PT, R5, RZ, PT ;  /* 0x000000ff0500720c */ /* 0x000fc60003f45270 */
[----:B------:R-:W-:-:S10]  /*234a0*/  @!P1 IMAD.MOV R2, RZ, RZ, -R2 ;  /* 0x000000ffff029224 */ /* 0x000fd400078e0a02 */
[----:B------:R-:W-:-:S07]  /*234b0*/  @!P2 LOP3.LUT R2, RZ, R5, RZ, 0x33, !PT ;  /* 0x00000005ff02a212 */ /* 0x000fce00078e33ff */
.L_x_1766:
[----:B------:R-:W-:Y:S05]  /*234c0*/  BSYNC B0 ;  /* 0x0000000000007941 */ /* 0x000fea0003800000 */
.L_x_1765:
[----:B------:R-:W-:Y:S01]  /*234d0*/  IMAD R4, R12, R2, R4 ;  /* 0x000000020c047224 */ /* 0x000fe200078e0204 */
[----:B------:R-:W-:Y:S01]  /*234e0*/  BSSY B0, `(.L_x_1767) ;  /* 0x000013b000007945 */ /* 0x000fe20003800000 */
[----:B------:R-:W-:-:S03]  /*234f0*/  PLOP3.LUT P5, PT, PT, PT, PT, 0x80, 0x0 ;  /* 0x000000000000781c */ /* 0x000fc60003faf070 */
        /* <DEDUP_REMOVED lines=22> */
.L_x_1960:
[----:B--2---:R-:W-:Y:S02]  /*23660*/  ISETP.NE.AND P0, PT, R14, RZ, PT ;  /* 0x000000ff0e00720c */ /* 0x004fe40003f05270 */
[----:B------:R-:W-:-:S11]  /*23670*/  PLOP3.LUT P2, PT, PT, PT, PT, 0x8, 0x0 ;  /* 0x000000000000781c */ /* 0x000fd60003f4e170 */
[----:B------:R-:W-:Y:S05]  /*23680*/  @P0 BRA `(.L_x_1770) ;  /* 0x00000000000c0947 */ /* 0x000fea0003800000 */
[----:B------:R-:W-:-:S03]  /*23690*/  UMOV UR4, 0xffffffff ;  /* 0xffffffff00047882 */ /* 0x000fc60000000000 */
[----:B------:R-:W-:Y:S05]  /*236a0*/  BRA.DIV UR4, `(.L_x_1771) ;  /* 0x0000007e040c7947 */ /* 0x000fea000b800000 */
[----:B------:R-:W-:-:S13]  /*236b0*/  ELECT P2, URZ, PT ;  /* 0x00000000003f782f */ /* 0x000fda0003840000 */
.L_x_1770:
[----:B-1----:R-:W2:Y:S01]  /*236c0*/  LDL R4, [R1+0x58] ;  /* 0x0000580001047983 */ /* 0x002ea20000100800 */
[----:B------:R-:W-:Y:S01]  /*236d0*/  BSSY B1, `(.L_x_1772) ;  /* 0x0000008000017945 */ /* 0x000fe20003800000 */
[----:B--2---:R-:W-:-:S05]  /*236e0*/  VIADD R4, R4, 0x1 ;  /* 0x0000000104047836 */ /* 0x004fca0000000000 */
[----:B------:R-:W-:-:S04]  /*236f0*/  LEA.HI R5, R4, R4, RZ, 0x1 ;  /* 0x0000000404057211 */ /* 0x000fc800078f08ff */
[----:B------:R-:W-:-:S05]  /*23700*/  LOP3.LUT R5, R5, 0xfffffffe, RZ, 0xc0, !PT ;  /* 0xfffffffe05057812 */ /* 0x000fca00078ec0ff */
[----:B------:R-:W-:-:S05]  /*23710*/  IMAD.IADD R4, R4, 0x1, -R5 ;  /* 0x0000000104047824 */ /* 0x000fca00078e0a05 */
[----:B------:R-:W-:-:S04]  /*23720*/  SHF.L.U32 R4, R4, 0x1f, RZ ;  /* 0x0000001f04047819 */ /* 0x000fc800000006ff */
[----:B------:R-:W1:Y:S02]  /*23730*/  SYNCS.PHASECHK.TRANS64.TRYWAIT P0, [R19+URZ+0x2a820], R4 ;  /* 0x02a82004130075a7 */ /* 0x000e64000800017f */
[----:B-1----:R-:W-:Y:S05]  /*23740*/  @!P0 BRA `(.L_x_1773) ;  /* 0x0000007c00088947 */ /* 0x002fea0003800000 */
.L_x_1963:
[----:B------:R-:W-:Y:S05]  /*23750*/  BSYNC B1 ;  /* 0x0000000000017941 */ /* 0x000fea0003800000 */
.L_x_1772:
[----:B------:R-:W-:Y:S04]  /*23760*/  BSSY B1, `(.L_x_1774) ;  /* 0x000007c000017945 */ /* 0x000fe80003800000 */
[----:B------:R-:W-:Y:S05]  /*23770*/  @!P2 BRA `(.L_x_1775) ;  /* 0x0000000400e8a947 */ /* 0x000fea0003800000 */
[----:B------:R-:W2:Y:S04]  /*23780*/  LDL R6, [R1+0x14] ;  /* 0x0000140001067983 */ /* 0x000ea80000100800 */
[----:B------:R-:W3:Y:S01]  /*23790*/  LDL R7, [R1+0x20] ;  /* 0x0000200001077983 */ /* 0x000ee20000100800 */
[----:B------:R-:W-:Y:S01]  /*237a0*/  BSSY B2, `(.L_x_1776) ;  /* 0x0000008000027945 */ /* 0x000fe20003800000 */
[----:B------:R-:W4:Y:S02]  /*237b0*/  S2R R5, SR_TID.X ;  /* 0x0000000000057919 */ /* 0x000f240000002100 */
[----:B----4-:R-:W-:-:S04]  /*237c0*/  LOP3.LUT R5, R5, 0x7f, RZ, 0xc0, !PT ;  /* 0x0000007f05057812 */ /* 0x010fc800078ec0ff */
[----:B------:R-:W-:Y:S02]  /*237d0*/  ISETP.NE.AND P4, PT, R5, RZ, PT ;  /* 0x000000ff0500720c */ /* 0x000fe40003f85270 */
[----:B--2---:R-:W-:Y:S02]  /*237e0*/  LEA R6, R6, R19, 0x3 ;  /* 0x0000001306067211 */ /* 0x004fe400078e18ff */
[----:B---3--:R-:W-:-:S04]  /*237f0*/  SHF.L.U32 R10, R7, 0x1f, RZ ;  /* 0x0000001f070a7819 */ /* 0x008fc800000006ff */
[----:B------:R-:W2:Y:S02]  /*23800*/  SYNCS.PHASECHK.TRANS64.TRYWAIT P0, [R6+URZ+0x2a8a0], R10 ;  /* 0x02a8a00a060075a7 */ /* 0x000ea4000800017f */
[----:B--2---:R-:W-:Y:S05]  /*23810*/  @!P0 BRA `(.L_x_1777) ;  /* 0x0000007800e88947 */ /* 0x004fea0003800000 */
.L_x_1964:
[----:B------:R-:W-:Y:S05]  /*23820*/  BSYNC B2 ;  /* 0x0000000000027941 */ /* 0x000fea0003800000 */
.L_x_1776:
[----:B------:R-:W-:Y:S04]  /*23830*/  BSSY B2, `(.L_x_1778) ;  /* 0x0000007000027945 */ /* 0x000fe80003800000 */
[----:B------:R-:W-:Y:S05]  /*23840*/  @P4 BRA `(.L_x_1779) ;  /* 0x0000000000144947 */ /* 0x000fea0003800000 */
[----:B------:R-:W-:Y:S01]  /*23850*/  LOP3.LUT P0, RZ, R17, 0x1, RZ, 0xc0, !PT ;  /* 0x0000000111ff7812 */ /* 0x000fe2000780c0ff */
[----:B-1----:R-:W-:-:S04]  /*23860*/  IMAD.MOV.U32 R4, RZ, RZ, 0x9000 ;  /* 0x00009000ff047424 */ /* 0x002fc800078e00ff */
[----:B------:R3:W-:Y:S08]  /*23870*/  SYNCS.ARRIVE.TRANS64 RZ, [R6+URZ+0x2a890], R4 ;  /* 0x02a8900406ff79a7 */ /* 0x0007f0000800003f */
[----:B------:R-:W-:Y:S05]  /*23880*/  @!P0 BRA `(.L_x_1779) ;  /* 0x0000000000048947 */ /* 0x000fea0003800000 */
[----:B------:R-:W-:Y:S01]  /*23890*/  BPT.TRAP 0x1 ;  /* 0x000000040000795c */ /* 0x000fe20000300000 */
.L_x_1779:
[----:B------:R-:W-:Y:S05]  /*238a0*/  BSYNC B2 ;  /* 0x0000000000027941 */ /* 0x000fea0003800000 */
.L_x_1778:
[----:B-1-3--:R-:W3:Y:S01]  /*238b0*/  LDL R4, [R1+0x14] ;  /* 0x0000140001047983 */ /* 0x00aee20000100800 */
[----:B------:R-:W-:Y:S01]  /*238c0*/  IMAD.MOV.U32 R12, RZ, RZ, RZ ;  /* 0x000000ffff0c7224 */ /* 0x000fe200078e00ff */
[----:B------:R-:W-:Y:S01]  /*238d0*/  UIADD3 UR4, UP0, UR36, 0x570, URZ ;  /* 0x0000057024047890 */ /* 0x000fe2000ff1e03f */
[----:B------:R-:W-:Y:S01]  /*238e0*/  IMAD R5, R8, 0x60, R0 ;  /* 0x0000006008057824 */ /* 0x000fe200078e0200 */
[----:B------:R-:W-:Y:S01]  /*238f0*/  PLOP3.LUT P0, PT, PT, PT, PT, 0x80, 0x0 ;  /* 0x000000000000781c */ /* 0x000fe20003f0f070 */
[----:B------:R-:W-:Y:S01]  /*23900*/  UMOV UR6, 0x0 ;  /* 0x0000000000067882 */ /* 0x000fe20000000000 */
[----:B------:R-:W-:Y:S01]  /*23910*/  R2UR UR10, R12 ;  /* 0x000000000c0a72ca */ /* 0x000fe200000e0000 */
[----:B------:R-:W-:Y:S01]  /*23920*/  VIADD R5, R5, 0xffffffa0 ;  /* 0xffffffa005057836 */ /* 0x000fe20000000000 */
[----:B------:R-:W-:Y:S01]  /*23930*/  UIADD3.X UR5, URZ, UR37, URZ, UP0, !UPT ;  /* 0x000000253f057290 */ /* 0x000fe200087fe43f */
[----:B------:R-:W-:Y:S01]  /*23940*/  UMOV UR7, 0x12f00000 ;  /* 0x12f0000000077882 */ /* 0x000fe20000000000 */
[----:B---3--:R-:W-:-:S02]  /*23950*/  IMAD R9, R4, 0x9000, R19 ;  /* 0x0000900004097824 */ /* 0x008fc400078e0213 */
[----:B------:R-:W-:Y:S02]  /*23960*/  VIADD R4, R6, 0x2a890 ;  /* 0x0002a89006047836 */ /* 0x000fe40000000000 */
[----:B------:R-:W-:-:S07]  /*23970*/  VIADD R7, R9, 0x18400 ;  /* 0x0001840009077836 */ /* 0x000fce0000000000 */
.L_x_1780:
        /* <DEDUP_REMOVED lines=16> */
.L_x_1781:
        /* <DEDUP_REMOVED lines=15> */
.L_x_1782:
        /* <DEDUP_REMOVED lines=13> */
.L_x_1965:
[----:B------:R-:W-:Y:S05]  /*23c40*/  BSYNC B2 ;  /* 0x0000000000027941 */ /* 0x000fea0003800000 */
.L_x_1783:
[----:B------:R-:W-:Y:S01]  /*23c50*/  BSSY B2, `(.L_x_1785) ;  /* 0x0000009000027945 */ /* 0x000fe20003800000 */
[----:B-12---:R-:W-:Y:S02]  /*23c60*/  IMAD.MOV.U32 R10, RZ, RZ, 0x0 ;  /* 0x00000000ff0a7424 */ /* 0x006fe400078e00ff */
[----:B------:R-:W-:Y:S01]  /*23c70*/  IMAD.MOV.U32 R11, RZ, RZ, 0x12f00000 ;  /* 0x12f00000ff0b7424 */ /* 0x000fe200078e00ff */
[----:B------:R-:W-:Y:S06]  /*23c80*/  @P4 BRA `(.L_x_1786) ;  /* 0x0000000000144947 */ /* 0x000fec0003800000 */
[----:B------:R-:W-:Y:S02]  /*23c90*/  LOP3.LUT P0, RZ, R17, 0x1, RZ, 0xc0, !PT ;  /* 0x0000000111ff7812 */ /* 0x000fe4000780c0ff */
[----:B------:R-:W-:-:S04]  /*23ca0*/  MOV R4, 0x6000 ;  /* 0x0000600000047802 */ /* 0x000fc80000000f00 */
[----:B------:R1:W-:Y:S07]  /*23cb0*/  SYNCS.ARRIVE.TRANS64 RZ, [R6+URZ+0x2a8b0], R4 ;  /* 0x02a8b00406ff79a7 */ /* 0x0003ee000800003f */
[----:B------:R-:W-:Y:S05]  /*23cc0*/  @!P0 BRA `(.L_x_1786) ;  /* 0x0000000000048947 */ /* 0x000fea0003800000 */
[----:B------:R-:W-:Y:S01]  /*23cd0*/  BPT.TRAP 0x1 ;  /* 0x000000040000795c */ /* 0x000fe20000300000 */
.L_x_1786:
[----:B------:R-:W-:Y:S05]  /*23ce0*/  BSYNC B2 ;  /* 0x0000000000027941 */ /* 0x000fea0003800000 */
.L_x_1785:
[----:B-1----:R-:W2:Y:S01]  /*23cf0*/  LDL R4, [R1+0x14] ;  /* 0x0000140001047983 */ /* 0x002ea20000100800 */
[----:B------:R-:W-:Y:S01]  /*23d00*/  R2UR UR10, R12 ;  /* 0x000000000c0a72ca */ /* 0x000fe200000e0000 */
[----:B------:R-:W-:Y:S01]  /*23d10*/  UIADD3 UR4, UP0, UR36, 0x670, URZ ;  /* 0x0000067024047890 */ /* 0x000fe2000ff1e03f */
[----:B------:R-:W-:Y:S01]  /*23d20*/  R2UR UR6, R10 ;  /* 0x000000000a0672ca */ /* 0x000fe200000e0000 */
[----:B------:R-:W-:Y:S01]  /*23d30*/  VIADD R6, R6, 0x2a8b0 ;  /* 0x0002a8b006067836 */ /* 0x000fe20000000000 */
[----:B------:R-:W-:Y:S01]  /*23d40*/  R2UR UR7, R11 ;  /* 0x000000000b0772ca */ /* 0x000fe200000e0000 */
[----:B------:R-:W-:Y:S01]  /*23d50*/  UIADD3.X UR5, URZ, UR37, URZ, UP0, !UPT ;  /* 0x000000253f057290 */ /* 0x000fe200087fe43f */
[----:B------:R-:W-:Y:S01]  /*23d60*/  PLOP3.LUT P0, PT, PT, PT, PT, 0x80, 0x0 ;  /* 0x000000000000781c */ /* 0x000fe20003f0f070 */
[----:B--2---:R-:W-:-:S04]  /*23d70*/  IMAD R7, R4, 0x6000, R19 ;  /* 0x0000600004077824 */ /* 0x004fc800078e0213 */
[----:B------:R-:W-:-:S08]  /*23d80*/  VIADD R4, R7, 0x400 ;  /* 0x0000040007047836 */ /* 0x000fd00000000000 */
.L_x_1787:
        /* <DEDUP_REMOVED lines=10> */
[----:B------:R-:W-:Y:S01]  /*23e30*/  R2UR UR10, R13 ;  /* 0x000000000d0a72ca */ /* 0x000fe200000e0000 */
[----:B------:R-:W-:Y:S01]  /*23e40*/  VIADD R4, R7, 0x3400 ;  /* 0x0000340007047836 */ /* 0x000fe20000000000 */
[----:B------:R-:W-:Y:S02]  /*23e50*/  R2UR UR6, R10 ;  /* 0x000000000a0672ca */ /* 0x000fe400000e0000 */
[----:B------:R-:W-:Y:S02]  /*23e60*/  R2UR UR7, R11 ;  /* 0x000000000b0772ca */ /* 0x000fe400000e0000 */
[----:B------:R-:W-:-:S13]  /*23e70*/  PLOP3.LUT P0, PT, PT, PT, PT, 0x80, 0x0 ;  /* 0x000000000000781c */ /* 0x000fda0003f0f070 */
.L_x_1788:
        /* <DEDUP_REMOVED lines=10> */
.L_x_1775:
[----:B------:R-:W-:Y:S05]  /*23f20*/  BSYNC B1 ;  /* 0x0000000000017941 */ /* 0x000fea0003800000 */
.L_x_1774:
[----:B------:R-:W1:Y:S04]  /*23f30*/  LDL.LU R9, [R1+0x14] ;  /* 0x0000140001097983 */ /* 0x000e680000300800 */
[----:B------:R-:W2:Y:S01]  /*23f40*/  LDL.LU R7, [R1+0x20] ;  /* 0x0000200001077983 */ /* 0x000ea20000300800 */
[----:B------:R-:W-:Y:S01]  /*23f50*/  PLOP3.LUT P5, PT, PT, PT, PT, 0x8, 0x0 ;  /* 0x000000000000781c */ /* 0x000fe20003fae170 */
[----:B-1----:R-:W-:Y:S02]  /*23f60*/  VIADD R4, R9, 0x1 ;  /* 0x0000000109047836 */ /* 0x002fe40000000000 */
        /* <DEDUP_REMOVED lines=9> */
.L_x_1804:
[----:B------:R-:W-:Y:S05]  /*24000*/  YIELD ;  /* 0x0000000000007946 */ /* 0x000fea0003800000 */
[----:B------:R-:W-:Y:S04]  /*24010*/  BSSY B1, `(.L_x_1789) ;  /* 0x000007b000017945 */ /* 0x000fe80003800000 */
[----:B--2---:R-:W-:Y:S05]  /*24020*/  @!P2 BRA `(.L_x_1790) ;  /* 0x0000000400e4a947 */ /* 0x004fea0003800000 */
[----:B------:R-:W2:Y:S04]  /*24030*/  LDL R6, [R1+0x14] ;  /* 0x0000140001067983 */ /* 0x000ea80000100800 */
[----:B------:R-:W3:Y:S01]  /*24040*/  LDL R5, [R1+0x20] ;  /* 0x0000200001057983 */ /* 0x000ee20000100800 */
[----:B------:R-:W-:Y:S01]  /*24050*/  BSSY B2, `(.L_x_1791) ;  /* 0x0000008000027945 */ /* 0x000fe20003800000 */
[----:B-1----:R-:W1:Y:S02]  /*24060*/  S2R R4, SR_TID.X ;  /* 0x0000000000047919 */ /* 0x002e640000002100 */
[----:B-1----:R-:W-:-:S04]  /*24070*/  LOP3.LUT R4, R4, 0x7f, RZ, 0xc0, !PT ;  /* 0x0000007f04047812 */ /* 0x002fc800078ec0ff */
[----:B------:R-:W-:Y:S01]  /*24080*/  ISETP.NE.AND P1, PT, R4, RZ, PT ;  /* 0x000000ff0400720c */ /* 0x000fe20003f25270 */
[----:B--2---:R-:W-:Y:S01]  /*24090*/  IMAD R8, R6, 0x8, R19 ;  /* 0x0000000806087824 */ /* 0x004fe200078e0213 */
[----:B---3--:R-:W-:-:S04]  /*240a0*/  SHF.L.U32 R7, R5, 0x1f, RZ ;  /* 0x0000001f05077819 */ /* 0x008fc800000006ff */
[----:B------:R-:W1:Y:S02]  /*240b0*/  SYNCS.PHASECHK.TRANS64.TRYWAIT P0, [R8+URZ+0x2a8a0], R7 ;  /* 0x02a8a007080075a7 */ /* 0x000e64000800017f */
[----:B-1----:R-:W-:Y:S05]  /*240c0*/  @!P0 BRA `(.L_x_1792) ;  /* 0x0000007000e48947 */ /* 0x002fea0003800000 */
.L_x_1966:
[----:B------:R-:W-:Y:S05]  /*240d0*/  BSYNC B2 ;  /* 0x0000000000027941 */ /* 0x000fea0003800000 */
.L_x_1791:
[----:B------:R-:W-:Y:S04]  /*240e0*/  BSSY B2, `(.L_x_1793) ;  /* 0x0000007000027945 */ /* 0x000fe80003800000 */
[----:B------:R-:W-:Y:S05]  /*240f0*/  @P1 BRA `(.L_x_1794) ;  /* 0x0000000000141947 */ /* 0x000fea0003800000 */
[----:B------:R-:W-:Y:S01]  /*24100*/  LOP3.LUT P0, RZ, R17, 0x1, RZ, 0xc0, !PT ;  /* 0x0000000111ff7812 */ /* 0x000fe2000780c0ff */
[----:B------:R-:W-:-:S04]  /*24110*/  IMAD.MOV.U32 R4, RZ, RZ, 0x9000 ;  /* 0x00009000ff047424 */ /* 0x000fc800078e00ff */
[----:B------:R2:W-:Y:S08]  /*24120*/  SYNCS.ARRIVE.TRANS64 RZ, [R8+URZ+0x2a890], R4 ;  /* 0x02a8900408ff79a7 */ /* 0x0005f0000800003f */
[----:B------:R-:W-:Y:S05]  /*24130*/  @!P0 BRA `(.L_x_1794) ;  /* 0x0000000000048947 */ /* 0x000fea0003800000 */
[----:B------:R-:W-:Y:S01]  /*24140*/  BPT.TRAP 0x1 ;  /* 0x000000040000795c */ /* 0x000fe20000300000 */
.L_x_1794:
[----:B------:R-:W-:Y:S05]  /*24150*/  BSYNC B2 ;  /* 0x0000000000027941 */ /* 0x000fea0003800000 */
.L_x_1793:
[----:B--2---:R-:W2:Y:S01]  /*24160*/  LDL R4, [R1+0x14] ;  /* 0x0000140001047983 */ /* 0x004ea20000100800 */
[----:B------:R-:W-:Y:S01]  /*24170*/  IMAD.MOV.U32 R12, RZ, RZ, RZ ;  /* 0x000000ffff0c7224 */ /* 0x000fe200078e00ff */
[----:B------:R-:W-:Y:S01]  /*24180*/  UIADD3 UR4, UP0, UR36, 0x570, URZ ;  /* 0x0000057024047890 */ /* 0x000fe2000ff1e03f */
[----:B------:R-:W-:Y:S01]  /*24190*/  IMAD R5, R9, 0x60, R0 ;  /* 0x0000006009057824 */ /* 0x000fe200078e0200 */
[----:B------:R-:W-:Y:S01]  /*241a0*/  PLOP3.LUT P0, PT, PT, PT, PT, 0x80, 0x0 ;  /* 0x000000000000781c */ /* 0x000fe20003f0f070 */
[----:B------:R-:W-:Y:S01]  /*241b0*/  UMOV UR6, 0x0 ;  /* 0x0000000000067882 */ /* 0x000fe20000000000 */
[----:B------:R-:W-:Y:S01]  /*241c0*/  R2UR UR10, R12 ;  /* 0x000000000c0a72ca */ /* 0x000fe200000e0000 */
[----:B------:R-:W-:Y:S01]  /*241d0*/  UIADD3.X UR5, URZ, UR37, URZ, UP0, !UPT ;  /* 0x000000253f057290 */ /* 0x000fe200087fe43f */
[----:B------:R-:W-:Y:S01]  /*241e0*/  UMOV UR7, 0x12f00000 ;  /* 0x12f0000000077882 */ /* 0x000fe20000000000 */
[----:B--2---:R-:W-:Y:S02]  /*241f0*/  IMAD R6, R4, 0x9000, R19 ;  /* 0x0000900004067824 */ /* 0x004fe400078e0213 */
[----:B------:R-:W-:-:S02]  /*24200*/  VIADD R4, R8, 0x2a890 ;  /* 0x0002a89008047836 */ /* 0x000fc40000000000 */
[----:B------:R-:W-:-:S08]  /*24210*/  VIADD R10, R6, 0x18400 ;  /* 0x00018400060a7836 */ /* 0x000fd00000000000 */
.L_x_1795:
        /* <DEDUP_REMOVED lines=10> */
[----:B------:R-:W-:Y:S01]  /*242c0*/  MOV R13, 0x40 ;  /* 0x00000040000d7802 */ /* 0x000fe20000000f00 */
[----:B------:R-:W-:Y:S01]  /*242d0*/  VIADD R10, R6, 0x1b400 ;  /* 0x0001b400060a7836 */ /* 0x000fe20000000000 */
[----:B------:R-:W-:Y:S01]  /*242e0*/  PLOP3.LUT P0, PT, PT, PT, PT, 0x80, 0x0 ;  /* 0x000000000000781c */ /* 0x000fe20003f0f070 */
[----:B------:R-:W-:Y:S01]  /*242f0*/  UMOV UR6, 0x0 ;  /* 0x0000000000067882 */ /* 0x000fe20000000000 */
[----:B------:R-:W-:Y:S01]  /*24300*/  R2UR UR10, R13 ;  /* 0x000000000d0a72ca */ /* 0x000fe200000e0000 */
[----:B------:R-:W-:-:S14]  /*24310*/  UMOV UR7, 0x12f00000 ;  /* 0x12f0000000077882 */ /* 0x000fdc0000000000 */
.L_x_1796:
        /* <DEDUP_REMOVED lines=10> */
[----:B------:R-:W-:Y:S01]  /*243c0*/  VIADD R6, R6, 0x1e400 ;  /* 0x0001e40006067836 */ /* 0x000fe20000000000 */
[----:B------:R-:W-:Y:S01]  /*243d0*/  PLOP3.LUT P0, PT, PT, PT, PT, 0x80, 0x0 ;  /* 0x000000000000781c */ /* 0x000fe20003f0f070 */
[----:B------:R-:W-:Y:S01]  /*243e0*/  UMOV UR6, 0x0 ;  /* 0x0000000000067882 */ /* 0x000fe20000000000 */
[----:B------:R-:W-:Y:S01]  /*243f0*/  UMOV UR7, 0x12f00000 ;  /* 0x12f0000000077882 */ /* 0x000fe20000000000 */
[----:B------:R-:W-:-:S10]  /*24400*/  UMOV UR10, 0x80 ;  /* 0x00000080000a7882 */ /* 0x000fd40000000000 */
.L_x_1797:
        /* <DEDUP_REMOVED lines=10> */
[----:B------:R-:W2:Y:S01]  /*244b0*/  SYNCS.PHASECHK.TRANS64.TRYWAIT P0, [R8+URZ+0x2a8c0], R7 ;  /* 0x02a8c007080075a7 */ /* 0x000ea2000800017f */
[----:B------:R-:W-:Y:S04]  /*244c0*/  BSSY B2, `(.L_x_1798) ;  /* 0x0000002000027945 */ /* 0x000fe80003800000 */
[----:B--2---:R-:W-:Y:S05]  /*244d0*/  @!P0 BRA `(.L_x_1799) ;  /* 0x0000006c00f48947 */ /* 0x004fea0003800000 */
.L_x_1967:
[----:B------:R-:W-:Y:S05]  /*244e0*/  BSYNC B2 ;  /* 0x0000000000027941 */ /* 0x000fea0003800000 */
.L_x_1798:
[----:B------:R-:W-:Y:S01]  /*244f0*/  BSSY B2, `(.L_x_1800) ;  /* 0x0000009000027945 */ /* 0x000fe20003800000 */
[----:B------:R-:W-:Y:S02]  /*24500*/  IMAD.MOV.U32 R10, RZ, RZ, 0x0 ;  /* 0x00000000ff0a7424 */ /* 0x000fe400078e00ff */
[----:B------:R-:W-:Y:S01]  /*24510*/  IMAD.MOV.U32 R11, RZ, RZ, 0x12f00000 ;  /* 0x12f00000ff0b7424 */ /* 0x000fe200078e00ff */
[----:B------:R-:W-:Y:S06]  /*24520*/  @P1 BRA `(.L_x_1801) ;  /* 0x0000000000141947 */ /* 0x000fec0003800000 */
[----:B------:R-:W-:Y:S01]  /*24530*/  LOP3.LUT P0, RZ, R17, 0x1, RZ, 0xc0, !PT ;  /* 0x0000000111ff7812 */ /* 0x000fe2000780c0ff */
[----:B------:R-:W-:-:S04]  /*24540*/  IMAD.MOV.U32 R4, RZ, RZ, 0x6000 ;  /* 0x00006000ff047424 */ /* 0x000fc800078e00ff */
[----:B------:R3:W-:Y:S08]  /*24550*/  SYNCS.ARRIVE.TRANS64 RZ, [R8+URZ+0x2a8b0], R4 ;  /* 0x02a8b00408ff79a7 */ /* 0x0007f0000800003f */
[----:B------:R-:W-:Y:S05]  /*24560*/  @!P0 BRA `(.L_x_1801) ;  /* 0x0000000000048947 */ /* 0x000fea0003800000 */
[----:B------:R-:W-:Y:S01]  /*24570*/  BPT.TRAP 0x1 ;  /* 0x000000040000795c */ /* 0x000fe20000300000 */
.L_x_1801:
[----:B------:R-:W-:Y:S05]  /*24580*/  BSYNC B2 ;  /* 0x0000000000027941 */ /* 0x000fea0003800000 */
.L_x_1800:
[----:B---3--:R-:W3:Y:S01]  /*24590*/  LDL R4, [R1+0x14] ;  /* 0x0000140001047983 */ /* 0x008ee20000100800 */
[----:B------:R-:W-:Y:S01]  /*245a0*/  R2UR UR10, R12 ;  /* 0x000000000c0a72ca */ /* 0x000fe200000e0000 */
[----:B------:R-:W-:Y:S01]  /*245b0*/  UIADD3 UR4, UP0, UR36, 0x670, URZ ;  /* 0x0000067024047890 */ /* 0x000fe2000ff1e03f */
[----:B------:R-:W-:Y:S01]  /*245c0*/  R2UR UR6, R10 ;  /* 0x000000000a0672ca */ /* 0x000fe200000e0000 */
[----:B-12---:R-:W-:Y:S01]  /*245d0*/  VIADD R8, R8, 0x2a8b0 ;  /* 0x0002a8b008087836 */ /* 0x006fe20000000000 */
[----:B------:R-:W-:Y:S01]  /*245e0*/  R2UR UR7, R11 ;  /* 0x000000000b0772ca */ /* 0x000fe200000e0000 */
[----:B------:R-:W-:Y:S01]  /*245f0*/  UIADD3.X UR5, URZ, UR37, URZ, UP0, !UPT ;  /* 0x000000253f057290 */ /* 0x000fe200087fe43f */
[----:B------:R-:W-:Y:S01]  /*24600*/  PLOP3.LUT P0, PT, PT, PT, PT, 0x80, 0x0 ;  /* 0x000000000000781c */ /* 0x000fe20003f0f070 */
[----:B---3--:R-:W-:-:S04]  /*24610*/  IMAD R4, R4, 0x6000, R19 ;  /* 0x0000600004047824 */ /* 0x008fc800078e0213 */
[----:B------:R-:W-:-:S08]  /*24620*/  VIADD R6, R4, 0x400 ;  /* 0x0000040004067836 */ /* 0x000fd00000000000 */
.L_x_1802:
        /* <DEDUP_REMOVED lines=15> */
.L_x_1803:
        /* <DEDUP_REMOVED lines=10> */
.L_x_1790:
[----:B------:R-:W-:Y:S05]  /*247c0*/  BSYNC B1 ;  /* 0x0000000000017941 */ /* 0x000fea0003800000 */
.L_x_1789:
[----:B-1----:R-:W2:Y:S04]  /*247d0*/  LDL.LU R7, [R1+0x14] ;  /* 0x0000140001077983 */ /* 0x002ea80000300800 */
[----:B------:R-:W3:Y:S01]  /*247e0*/  LDL.LU R6, [R1+0x20] ;  /* 0x0000200001067983 */ /* 0x000ee20000300800 */
        /* <DEDUP_REMOVED lines=10> */
.L_x_1768:
[----:B------:R-:W-:Y:S05]  /*24890*/  BSYNC B0 ;  /* 0x0000000000007941 */ /* 0x000fea0003800000 */
.L_x_1767:
[----:B-1----:R-:W3:Y:S01]  /*248a0*/  LDL R7, [R1+0x34] ;  /* 0x0000340001077983 */ /* 0x002ee20000100800 */
[----:B------:R-:W1:Y:S01]  /*248b0*/  LDC R0, c[0x0][0x448] ;  /* 0x00011200ff007b82 */ /* 0x000e620000000800 */
[----:B------:R-:W-:Y:S07]  /*248c0*/  @!P5 WARPSYNC.ALL ;  /* 0x000000000000d948 */ /* 0x000fee0003800000 */
[----:B------:R-:W-:Y:S01]  /*248d0*/  @!P5 BAR.SYNC.DEFER_BLOCKING 0xc, 0x180 ;  /* 0x030600000000db1d */ /* 0x000fe20000010000 */
[----:B-1----:R-:W-:-:S13]  /*248e0*/  ISETP.NE.AND P0, PT, R0, 0x1, PT ;  /* 0x000000010000780c */ /* 0x002fda0003f05270 */
[----:B------:R-:W1:Y:S08]  /*248f0*/  @P0 LDC R0, c[0x0][0x44c] ;  /* 0x00011300ff000b82 */ /* 0x000e700000000800 */
[----:B------:R-:W4:Y:S01]  /*24900*/  @P0 LDC R3, c[0x0][0x450] ;  /* 0x00011400ff030b82 */ /* 0x000f220000000800 */
[----:B---3--:R-:W-:-:S05]  /*24910*/  IADD3 R2, R7, 0x7f, RZ ;  /* 0x0000007f07027810 */ /* 0x008fca0007ffe0ff */
[----:B-1----:R-:W-:-:S05]  /*24920*/  @P0 IMAD.HI.U32 R0, R2, R0, RZ ;  /* 0x0000000002000227 */ /* 0x002fca00078e00ff */
[----:B----4-:R-:W-:-:S05]  /*24930*/  @P0 SHF.R.U32.HI R2, RZ, R3, R0 ;  /* 0x00000003ff020219 */ /* 0x010fca0000011600 */
[----:B------:R-:W-:Y:S02]  /*24940*/  IMAD.IADD R0, R21, 0x1, R2 ;  /* 0x0000000115007824 */ /* 0x000fe400078e0202 */
[----:B------:R-:W1:Y:S02]  /*24950*/  LDC.64 R2, c[0x0][0x9e0] ;  /* 0x00027800ff027b82 */ /* 0x000e640000000a00 */
[----:B-1----:R-:W-:Y:S01]  /*24960*/  ISETP.GE.AND P1, PT, R3, 0x1, PT ;  /* 0x000000010300780c */ /* 0x002fe20003f26270 */
[----:B------:R-:W-:-:S12]  /*24970*/  IMAD.IADD R2, R0, 0x1, R2 ;  /* 0x0000000100027824 */ /* 0x000fd800078e0202 */
[----:B------:R-:W-:Y:S05]  /*24980*/  @!P1 BRA `(.L_x_1805) ;  /* 0x0000000000489947 */ /* 0x000fea0003800000 */
[C---:B------:R-:W-:Y:S01]  /*24990*/  ISETP.GT.AND P2, PT, R0.reuse, RZ, PT ;  /* 0x000000ff0000720c */ /* 0x040fe20003f44270 */
[----:B------:R-:W-:Y:S01]  /*249a0*/  BSSY B0, `(.L_x_1806) ;  /* 0x000000e000007945 */ /* 0x000fe20003800000 */
[----:B--2---:R-:W-:-:S11]  /*249b0*/  VIADD R6, R0, 0xffffffff ;  /* 0xffffffff00067836 */ /* 0x004fd60000000000 */
        /* <DEDUP_REMOVED lines=8> */
.L_x_1807:
[----:B------:R-:W-:-:S13]  /*24a40*/  ISETP.NE.AND P2, PT, R3, 0x1, PT ;  /* 0x000000010300780c */ /* 0x000fda0003f45270 */
[----:B------:R-:W1:Y:S02]  /*24a50*/  @P2 LDC.64 R4, c[0x0][0x9e8] ;  /* 0x00027a00ff042b82 */ /* 0x000e640000000a00 */
[----:B-1----:R-:W-:-:S05]  /*24a60*/  @P2 IMAD.HI.U32 R4, R6, R4, RZ ;  /* 0x0000000406042227 */ /* 0x002fca00078e00ff */
[----:B------:R-:W-:-:S07]  /*24a70*/  @P2 SHF.R.U32.HI R6, RZ, R5, R4 ;  /* 0x00000005ff062219 */ /* 0x000fce0000011604 */
.L_x_1808:
[----:B------:R-:W-:Y:S05]  /*24a80*/  BSYNC B0 ;  /* 0x0000000000007941 */ /* 0x000fea0003800000 */
.L_x_1806:
[----:B------:R-:W-:-:S05]  /*24a90*/  IMAD R6, R6, R3, R3 ;  /* 0x0000000306067224 */ /* 0x000fca00078e0203 */
[----:B------:R-:W-:-:S07]  /*24aa0*/  VIMNMX R2, R2, R6, PT ;  /* 0x0000000602027248 */ /* 0x000fce0003fe0100 */
.L_x_1805:
[----:B--2---:R-:W2:Y:S01]  /*24ab0*/  LDL R6, [R1+0x5c] ;  /* 0x00005c0001067983 */ /* 0x004ea20000100800 */
[----:B------:R-:W1:Y:S01]  /*24ac0*/  @P0 LDC R0, c[0x0][0x44c] ;  /* 0x00011300ff000b82 */ /* 0x000e620000000800 */
[----:B------:R-:W-:Y:S01]  /*24ad0*/  VIADD R2, R2, 0x5f ;  /* 0x0000005f02027836 */ /* 0x000fe20000000000 */
[----:B------:R-:W-:Y:S01]  /*24ae0*/  ULDC UR4, c[0x0][0x9dc] ;  /* 0x0002770000047ab9 */ /* 0x000fe20000000800 */
[----:B------:R-:W-:Y:S02]  /*24af0*/  IMAD.MOV.U32 R4, RZ, RZ, R7 ;  /* 0x000000ffff047224 */ /* 0x000fe400078e0007 */
[----:B------:R-:W-:-:S03]  /*24b00*/  IMAD.HI R2, R2, 0x2aaaaaab, RZ ;  /* 0x2aaaaaab02027827 */ /* 0x000fc600078e02ff */
[----:B------:R-:W3:Y:S01]  /*24b10*/  @P0 LDC R5, c[0x0][0x450] ;  /* 0x00011400ff050b82 */ /* 0x000ee20000000800 */
[----:B-1----:R-:W-:-:S05]  /*24b20*/  @P0 IMAD.HI.U32 R0, R7, R0, RZ ;  /* 0x0000000007000227 */ /* 0x002fca00078e00ff */
[----:B---3--:R-:W-:-:S05]  /*24b30*/  @P0 SHF.R.U32.HI R4, RZ, R5, R0 ;  /* 0x00000005ff040219 */ /* 0x008fca0000011600 */
[----:B------:R-:W-:Y:S01]  /*24b40*/  IMAD.IADD R0, R20, 0x1, R4 ;  /* 0x0000000114007824 */ /* 0x000fe200078e0204 */
[----:B------:R-:W-:-:S04]  /*24b50*/  SHF.R.U32.HI R4, RZ, 0x1f, R2 ;  /* 0x0000001fff047819 */ /* 0x000fc80000011602 */
[----:B------:R-:W-:Y:S01]  /*24b60*/  LEA.HI.SX32 R7, R2, R4, 0x1c ;  /* 0x0000000402077211 */ /* 0x000fe200078fe2ff */
[----:B------:R-:W-:-:S04]  /*24b70*/  VIADD R2, R0, -UR4 ;  /* 0x8000000400027c36 */ /* 0x000fc80008000000 */
[----:B------:R1:W-:Y:S01]  /*24b80*/  STL [R1+0x60], R7 ;  /* 0x0000600701007387 */ /* 0x0003e20000100800 */
[----:B--2---:R-:W-:Y:S01]  /*24b90*/  VIMNMX R6, R6, R7, PT ;  /* 0x0000000706067248 */ /* 0x004fe20003fe0100 */
[----:B-1----:R-:W-:Y:S06]  /*24ba0*/  @!P1 BRA `(.L_x_1809) ;  /* 0x0000000000449947 */ /* 0x002fec0003800000 */
        /* <DEDUP_REMOVED lines=10> */
.L_x_1811:
[----:B------:R-:W-:-:S13]  /*24c50*/  ISETP.NE.AND P0, PT, R3, 0x1, PT ;  /* 0x000000010300780c */ /* 0x000fda0003f05270 */
[----:B------:R-:W1:Y:S02]  /*24c60*/  @P0 LDC.64 R4, c[0x0][0x9e8] ;  /* 0x00027a00ff040b82 */ /* 0x000e640000000a00 */
[----:B-1----:R-:W-:-:S05]  /*24c70*/  @P0 IMAD.HI.U32 R4, R0, R4, RZ ;  /* 0x0000000400040227 */ /* 0x002fca00078e00ff */
[----:B------:R-:W-:-:S07]  /*24c80*/  @P0 SHF.R.U32.HI R0, RZ, R5, R4 ;  /* 0x00000005ff000219 */ /* 0x000fce0000011604 */
.L_x_1812:
[----:B------:R-:W-:Y:S05]  /*24c90*/  BSYNC B0 ;  /* 0x0000000000007941 */ /* 0x000fea0003800000 */
.L_x_1810:
[----:B------:R-:W-:-:S05]  /*24ca0*/  IMAD R0, R0, R3, RZ ;  /* 0x0000000300007224 */ /* 0x000fca00078e02ff */
[----:B------:R-:W-:-:S07]  /*24cb0*/  VIMNMX R2, R2, R0, !PT ;  /* 0x0000000002027248 */ /* 0x000fce0007fe0100 */
.L_x_1809:
[----:B------:R-:W-:Y:S01]  /*24cc0*/  IMAD.HI R2, R2, 0x2aaaaaab, RZ ;  /* 0x2aaaaaab02027827 */ /* 0x000fe200078e02ff */
[----:B------:R-:W-:Y:S01]  /*24cd0*/  ISETP.NE.AND P1, PT, R18, RZ, PT ;  /* 0x000000ff1200720c */ /* 0x000fe20003f25270 */
[----:B------:R-:W-:Y:S03]  /*24ce0*/  BSSY B0, `(.L_x_1813) ;  /* 0x0000025000007945 */ /* 0x000fe60003800000 */
[----:B------:R-:W-:-:S04]  /*24cf0*/  SHF.R.U32.HI R0, RZ, 0x1f, R2 ;  /* 0x0000001fff007819 */ /* 0x000fc80000011602 */
[----:B------:R-:W-:-:S04]  /*24d00*/  LEA.HI.SX32 R0, R2, R0, 0x1c ;  /* 0x0000000002007211 */ /* 0x000fc800078fe2ff */
[----:B------:R-:W-:Y:S01]  /*24d10*/  VIMNMX R8, RZ, R0, !PT ;  /* 0x00000000ff087248 */ /* 0x000fe20007fe0100 */
[----:B------:R-:W1:Y:S03]  /*24d20*/  @!P1 LDC R18, c[0x0][0x9f0] ;  /* 0x00027c00ff129b82 */ /* 0x000e660000000800 */
[----:B------:R-:W-:Y:S01]  /*24d30*/  ISETP.GT.AND P0, PT, R6, R8, PT ;  /* 0x000000080600720c */ /* 0x000fe20003f04270 */
[----:B------:R2:W-:Y:S04]  /*24d40*/  STL [R1+0x3c], R8 ;  /* 0x00003c0801007387 */ /* 0x0005e80000100800 */
[----:B------:R2:W-:Y:S08]  /*24d50*/  STL [R1+0x40], RZ ;  /* 0x000040ff01007387 */ /* 0x0005f00000100800 */
[----:B--2---:R-:W-:Y:S05]  /*24d60*/  @!P0 BRA `(.L_x_1814) ;  /* 0x0000000000708947 */ /* 0x004fea0003800000 */
[----:B-1----:R-:W-:-:S04]  /*24d70*/  IABS R0, R18 ;  /* 0x0000001200007213 */ /* 0x002fc80000000000 */
[----:B------:R-:W1:Y:S08]  /*24d80*/  I2F.RP R2, R0 ;  /* 0x0000000000027306 */ /* 0x000e700000209400 */
[----:B-1----:R-:W1:Y:S02]  /*24d90*/  MUFU.RCP R2, R2 ;  /* 0x0000000200027308 */ /* 0x002e640000001000 */
[----:B-1----:R-:W-:-:S06]  /*24da0*/  VIADD R2, R2, 0xffffffe ;  /* 0x0ffffffe02027836 */ /* 0x002fcc0000000000 */
[----:B------:R-:W1:Y:S02]  /*24db0*/  F2I.FTZ.U32.TRUNC.NTZ R3, R2 ;  /* 0x0000000200037305 */ /* 0x000e64000021f000 */
[----:B-1----:R-:W-:-:S04]  /*24dc0*/  IMAD.MOV R2, RZ, RZ, -R3 ;  /* 0x000000ffff027224 */ /* 0x002fc800078e0a03 */
[----:B------:R-:W-:Y:S01]  /*24dd0*/  IMAD R4, R2, R0, RZ ;  /* 0x0000000002047224 */ /* 0x000fe200078e02ff */
[----:B------:R-:W-:-:S05]  /*24de0*/  MOV R2, RZ ;  /* 0x000000ff00027202 */ /* 0x000fca0000000f00 */
[----:B------:R-:W-:Y:S01]  /*24df0*/  IMAD.HI.U32 R7, R3, R4, R2 ;  /* 0x0000000403077227 */ /* 0x000fe200078e0002 */
[----:B------:R-:W-:Y:S02]  /*24e00*/  IADD3 R4, R18, -0x1, R6 ;  /* 0xffffffff12047810 */ /* 0x000fe40007ffe006 */
[----:B------:R-:W-:-:S03]  /*24e10*/  IABS R2, R18 ;  /* 0x0000001200027213 */ /* 0x000fc60000000000 */
[----:B------:R-:W-:Y:S02]  /*24e20*/  IMAD.IADD R4, R4, 0x1, -R8 ;  /* 0x0000000104047824 */ /* 0x000fe400078e0a08 */
[----:B------:R-:W-:-:S03]  /*24e30*/  IMAD.MOV R2, RZ, RZ, -R2 ;  /* 0x000000ffff027224 */ /* 0x000fc600078e0a02 */
[----:B------:R-:W-:Y:S01]  /*24e40*/  IABS R3, R4 ;  /* 0x0000000400037213 */ /* 0x000fe20000000000 */
[----:B------:R-:W-:Y:S01]  /*24e50*/  IMAD.MOV.U32 R5, RZ, RZ, R2 ;  /* 0x000000ffff057224 */ /* 0x000fe200078e0002 */
        /* <DEDUP_REMOVED lines=12> */
[----:B------:R2:W-:Y:S02]  /*24f20*/  STL [R1+0x40], R2 ;  /* 0x0000400201007387 */ /* 0x0005e40000100800 */
.L_x_1814:
[----:B------:R-:W-:Y:S05]  /*24f30*/  BSYNC B0 ;  /* 0x0000000000007941 */ /* 0x000fea0003800000 */
.L_x_1813:
[----:B------:R-:W3:Y:S04]  /*24f40*/  LDL R0, [R1+0x40] ;  /* 0x0000400001007983 */ /* 0x000ee80000100800 */
[----:B--2---:R-:W3:Y:S01]  /*24f50*/  LDL R2, [R1+0x50] ;  /* 0x0000500001027983 */ /* 0x004ee20000100800 */
[----:B------:R-:W-:Y:S01]  /*24f60*/  BSSY B7, `(.L_x_1815) ;  /* 0x0000414000077945 */ /* 0x000fe20003800000 */
[----:B---3--:R-:W-:-:S05]  /*24f70*/  IMAD R2, R2, R0, R8 ;  /* 0x0000000002027224 */ /* 0x008fca00078e0208 */
[----:B------:R-:W-:Y:S01]  /*24f80*/  VIADDMNMX R0, R2, R0, R6, PT ;  /* 0x0000000002007246 */ /* 0x000fe20003800106 */
[----:B------:R2:W-:Y:S03]  /*24f90*/  STL [R1+0x30], R2 ;  /* 0x0000300201007387 */ /* 0x0005e60000100800 */
[----:B------:R-:W-:Y:S01]  /*24fa0*/  ISETP.GT.AND P0, PT, R0, R2, PT ;  /* 0x000000020000720c */ /* 0x000fe20003f04270 */
[----:B------:R2:W-:-:S12]  /*24fb0*/  STL [R1+0x44], R0 ;  /* 0x0000440001007387 */ /* 0x0005d80000100800 */
[----:B--2---:R-:W-:Y:S05]  /*24fc0*/  @P0 BRA `(.L_x_1816) ;  /* 0x0000000000480947 */ /* 0x004fea0003800000 */
[----:B------:R-:W2:Y:S02]  /*24fd0*/  S2R R0, SR_TID.X ;  /* 0x0000000000007919 */ /* 0x000ea40000002100 */
[----:B--2---:R-:W-:-:S04]  /*24fe0*/  LOP3.LUT R0, R0, 0x7f, RZ, 0xc0, !PT ;  /* 0x0000007f00007812 */ /* 0x004fc800078ec0ff */
[----:B------:R-:W-:-:S13]  /*24ff0*/  ISETP.NE.AND P1, PT, R0, RZ, PT ;  /* 0x000000ff0000720c */ /* 0x000fda0003f25270 */
[----:B------:R-:W-:Y:S05]  /*25000*/  @P1 BRA `(.L_x_1817) ;  /* 0x0000004000241947 */ /* 0x000fea0003800000 */
[----:B------:R-:W2:Y:S01]  /*25010*/  S2R R3, SR_LANEID ;  /* 0x0000000000037919 */ /* 0x000ea20000000000 */
[----:B------:R-:W-:Y:S02]  /*25020*/  VOTEU.ANY UR4, UPT, PT ;  /* 0x0000000000047886 */ /* 0x000fe400038e0100 */
[----:B------:R-:W2:Y:S08]  /*25030*/  FLO.U32 R0, UR4 ;  /* 0x0000000400007d00 */ /* 0x000eb000080e0000 */
[----:B------:R-:W3:Y:S01]  /*25040*/  POPC R4, UR4 ;  /* 0x0000000400047d09 */ /* 0x000ee20008000000 */
[----:B--2---:R-:W-:-:S02]  /*25050*/  ISETP.EQ.U32.AND P0, PT, R0, R3, PT ;  /* 0x000000030000720c */ /* 0x004fc40003f02070 */
[----:B------:R-:W3:Y:S11]  /*25060*/  LDC.64 R2, c[0x0][0xc60] ;  /* 0x00031800ff027b82 */ /* 0x000ef60000000a00 */
[----:B---3--:R-:W2:Y:S01]  /*25070*/  @P0 ATOMG.E.ADD.STRONG.GPU PT, R3, desc[UR46][R2.64], R4 ;  /* 0x00000004020309a8 */ /* 0x008ea200081ee1ee */
[----:B------:R-:W3:Y:S02]  /*25080*/  S2R R5, SR_LTMASK ;  /* 0x0000000000057919 */ /* 0x000ee40000003900 */
[----:B---3--:R-:W-:-:S06]  /*25090*/  LOP3.LUT R5, R5, UR4, RZ, 0xc0, !PT ;  /* 0x0000000405057c12 */ /* 0x008fcc000f8ec0ff */
[----:B------:R-:W3:Y:S01]  /*250a0*/  POPC R5, R5 ;  /* 0x0000000500057309 */ /* 0x000ee20000000000 */
[----:B--2---:R-:W3:Y:S02]  /*250b0*/  SHFL.IDX PT, R0, R3, R0, 0x1f ;  /* 0x00001f0003007589 */ /* 0x004ee400000e0000 */
[----:B---3--:R-:W-:-:S05]  /*250c0*/  IADD3 R0, R0, UR39, R5 ;  /* 0x0000002700007c10 */ /* 0x008fca000fffe005 */
[----:B------:R2:W-:Y:S01]  /*250d0*/  STL [R1], R0 ;  /* 0x0000000001007387 */ /* 0x0005e20000100800 */
[----:B------:R-:W-:Y:S05]  /*250e0*/  BRA `(.L_x_1817) ;  /* 0x0000003c00ec7947 */ /* 0x000fea0003800000 */
.L_x_1816:
        /* <DEDUP_REMOVED lines=10> */
[----:B------:R-:W2:Y:S01]  /*25190*/  LDC.64 R2, c[0x4][R2] ;  /* 0x0100000002027b82 */ /* 0x000ea20000000a00 */
        /* <DEDUP_REMOVED lines=8> */
[----:B012---:R-:W-:Y:S05]  /*25220*/  CALL.ABS.NOINC R2 ;  /* 0x0000000002007343 */ /* 0x007fea0003c00000 */
.L_x_1819:
[----:B------:R-:W-:Y:S05]  /*25230*/  BSYNC B6 ;  /* 0x0000000000067941 */ /* 0x000fea0003800000 */
.L_x_1818:
[----:B------:R-:W-:Y:S01]  /*25240*/  VIADD R0, R19, 0x400 ;  /* 0x0000040013007836 */ /* 0x000fe20000000000 */
[----:B------:R-:W-:Y:S04]  /*25250*/  BSSY B6, `(.L_x_1820) ;  /* 0x0000022000067945 */ /* 0x000fe80003800000 */
[----:B------:R-:W-:-:S13]  /*25260*/  LOP3.LUT P0, RZ, R0, 0x3ff, RZ, 0xc0, !PT ;  /* 0x000003ff00ff7812 */ /* 0x000fda000780c0ff */
[----:B------:R-:W-:Y:S05]  /*25270*/  @!P0 BRA `(.L_x_1821) ;  /* 0x00000000007c8947 */ /* 0x000fea0003800000 */
[----:B-1----:R-:W-:Y:S01]  /*25280*/  MOV R18, 0x0 ;  /* 0x0000000000127802 */ /* 0x002fe20000000f00 */
[----:B------:R-:W-:Y:S01]  /*25290*/  ULDC.64 UR6, c[0x4][0x118] ;  /* 0x0100460000067ab9 */ /* 0x000fe20000000a00 */
[----:B------:R-:W-:Y:S01]  /*252a0*/  ULDC.64 UR8, c[0x4][0x120] ;  /* 0x0100480000087ab9 */ /* 0x000fe20000000a00 */
[----:B------:R-:W-:Y:S01]  /*252b0*/  ULDC.64 UR4, c[0x4][0xa8] ;  /* 0x01002a0000047ab9 */ /* 0x000fe20000000a00 */
[----:B------:R1:W2:Y:S01]  /*252c0*/  LDC.64 R2, c[0x4][R18] ;  /* 0x0100000012027b82 */ /* 0x0002a20000000a00 */
        /* <DEDUP_REMOVED lines=8> */
[----:B-1----:R-:W-:-:S07]  /*25350*/  IMAD.MOV.U32 R13, RZ, RZ, RZ ;  /* 0x000000ffff0d7224 */ /* 0x002fce00078e00ff */
[----:B------:R-:W-:-:S07]  /*25360*/  LEPC R20, `(.L_x_1822) ;  /* 0x000000001014794e */ /* 0x000fce0000000000 */
[----:B0-2---:R-:W-:Y:S05]  /*25370*/  CALL.ABS.NOINC R2 ;  /* 0x0000000002007343 */ /* 0x005fea0003c00000 */
.L_x_1822:
[----:B------:R0:W1:Y:S01]  /*25380*/  LDC.64 R2, c[0x4][R18] ;  /* 0x0100000012027b82 */ /* 0x0000620000000a00 */
[----:B------:R-:W-:Y:S01]  /*25390*/  ULDC.64 UR4, c[0x4][0x118] ;  /* 0x0100460000047ab9 */ /* 0x000fe20000000a00 */
[----:B------:R-:W-:Y:S01]  /*253a0*/  ULDC.64 UR6, c[0x4][0x120] ;  /* 0x0100480000067ab9 */ /* 0x000fe20000000a00 */
[----:B------:R-:W-:Y:S01]  /*253b0*/  ULDC.64 UR8, c[0x4][0xb0] ;  /* 0x01002c0000087ab9 */ /* 0x000fe20000000a00 */
        /* <DEDUP_REMOVED lines=11> */
.L_x_1821:
[----:B------:R-:W-:Y:S05]  /*25470*/  BSYNC B6 ;  /* 0x0000000000067941 */ /* 0x000fea0003800000 */
.L_x_1820:
[----:B------:R-:W2:Y:S01]  /*25480*/  LDL R0, [R1+0xc] ;  /* 0x00000c0001007983 */ /* 0x000ea20000100800 */
[----:B------:R-:W-:Y:S02]  /*25490*/  ULDC.64 UR4, c[0x0][0x9f8] ;  /* 0x00027e0000047ab9 */ /* 0x000fe40000000a00 */
[----:B------:R-:W-:Y:S01]  /*254a0*/  ISETP.NE.U32.AND P0, PT, RZ, UR4, PT ;  /* 0x00000004ff007c0c */ /* 0x000fe2000bf05070 */
[----:B-1----:R-:W3:Y:S03]  /*254b0*/  LDL R18, [R1+0x44] ;  /* 0x0000440001127983 */ /* 0x002ee60000100800 */
[----:B------:R-:W-:Y:S01]  /*254c0*/  ISETP.NE.AND.EX P0, PT, RZ, UR5, PT, P0 ;  /* 0x00000005ff007c0c */ /* 0x000fe2000bf05300 */
[----:B------:R-:W-:-:S12]  /*254d0*/  ULDC.64 UR4, c[0x0][0xa08] ;  /* 0x0002820000047ab9 */ /* 0x000fd80000000a00 */
[----:B------:R-:W1:Y:S01]  /*254e0*/  @P0 LDC.64 R2, c[0x0][0x9f8] ;  /* 0x00027e00ff020b82 */ /* 0x000e620000000a00 */
[----:B--2---:R-:W-:Y:S02]  /*254f0*/  IMAD.MOV.U32 R7, RZ, RZ, R0 ;  /* 0x000000ffff077224 */ /* 0x004fe400078e0000 */
[----:B-1----:R-:W-:-:S05]  /*25500*/  @P0 IMAD.WIDE R2, R0, 0x4, R2 ;  /* 0x0000000400020825 */ /* 0x002fca00078e0202 */
[----:B------:R1:W2:Y:S01]  /*25510*/  @P0 LDG.E R7, desc[UR46][R2.64] ;  /* 0x0000002e02070981 */ /* 0x0002a2000c1e1900 */
[----:B---3--:R-:W-:Y:S01]  /*25520*/  VIADD R0, R18, 0xffffffff ;  /* 0xffffffff12007836 */ /* 0x008fe20000000000 */
[----:B-1----:R-:W1:Y:S02]  /*25530*/  LDC.64 R2, c[0x0][0x418] ;  /* 0x00010600ff027b82 */ /* 0x002e640000000a00 */
[----:B-1----:R-:W-:Y:S01]  /*25540*/  LOP3.LUT P0, RZ, R2, UR4, RZ, 0xfc, !PT ;  /* 0x0000000402ff7c12 */ /* 0x002fe2000f80fcff */
[----:B------:R-:W-:-:S03]  /*25550*/  UMOV UR4, 0xffffffff ;  /* 0xffffffff00047882 */ /* 0x000fc60000000000 */
[----:B------:R-:W-:Y:S02]  /*25560*/  LOP3.LUT P0, RZ, R3, UR5, RZ, 0xfc, P0 ;  /* 0x0000000503ff7c12 */ /* 0x000fe4000800fcff */
[----:B--2---:R-:W-:Y:S01]  /*25570*/  SHF.R.S32.HI R8, RZ, 0x1f, R7 ;  /* 0x0000001fff087819 */ /* 0x004fe20000011407 */
[----:B------:R1:W-:Y:S01]  /*25580*/  STL [R1+0x8], R7 ;  /* 0x0000080701007387 */ /* 0x0003e20000100800 */
[----:B------:R-:W-:-:S03]  /*25590*/  SEL R18, R7, RZ, !P0 ;  /* 0x000000ff07127207 */ /* 0x000fc60004000000 */
[----:B------:R1:W-:Y:S01]  /*255a0*/  STL [R1+0x24], R8 ;  /* 0x0000240801007387 */ /* 0x0003e20000100800 */
[----:B------:R-:W-:Y:S05]  /*255b0*/  BRA.DIV UR4, `(.L_x_1823) ;  /* 0x0000005e04d07947 */ /* 0x000fea000b800000 */
[----:B------:R-:W2:Y:S02]  /*255c0*/  S2R R4, SR_TID.X ;  /* 0x0000000000047919 */ /* 0x000ea40000002100 */
[----:B--2---:R-:W-:-:S04]  /*255d0*/  SHF.R.U32.HI R4, RZ, 0x5, R4 ;  /* 0x00000005ff047819 */ /* 0x004fc80000011604 */
[----:B------:R-:W-:-:S05]  /*255e0*/  LOP3.LUT R4, R4, 0x3, RZ, 0xc0, !PT ;  /* 0x0000000304047812 */ /* 0x000fca00078ec0ff */
[----:B------:R2:W3:Y:S02]  /*255f0*/  SHFL.IDX PT, R14, R4, RZ, 0x1f ;  /* 0x00001fff040e7589 */ /* 0x0004e400000e0000 */
.L_x_1970:
[----:B------:R4:W-:Y:S01]  /*25600*/  STL [R1+0x4], R0 ;  /* 0x0000040001007387 */ /* 0x0009e20000100800 */
[----:B---3--:R-:W-:Y:S02]  /*25610*/  ISETP.NE.AND P0, PT, R14, RZ, PT ;  /* 0x000000ff0e00720c */ /* 0x008fe40003f05270 */
[----:B------:R-:W-:Y:S02]  /*25620*/  PLOP3.LUT P1, PT, PT, PT, PT, 0x8, 0x0 ;  /* 0x000000000000781c */ /* 0x000fe40003f2e170 */
[----:B------:R-:W-:-:S11]  /*25630*/  LOP3.LUT R17, R17, 0xfffffffb, RZ, 0xc0, !PT ;  /* 0xfffffffb11117812 */ /* 0x000fd600078ec0ff */
[----:B------:R-:W-:Y:S01]  /*25640*/  @P1 LOP3.LUT R17, R17, 0x4, RZ, 0xfc, !PT ;  /* 0x0000000411111812 */ /* 0x000fe200078efcff */
[----:B----4-:R-:W-:Y:S06]  /*25650*/  @P0 BRA `(.L_x_1824) ;  /* 0x0000000400300947 */ /* 0x010fec0003800000 */
[----:B------:R-:W-:-:S03]  /*25660*/  UMOV UR4, 0xffffffff ;  /* 0xffffffff00047882 */ /* 0x000fc60000000000 */
[----:B------:R-:W-:Y:S05]  /*25670*/  BRA.DIV UR4, `(.L_x_1825) ;  /* 0x0000005e04d47947 */ /* 0x000fea000b800000 */
[----:B------:R-:W-:-:S13]  /*25680*/  ELECT P6, URZ, PT ;  /* 0x00000000003f782f */ /* 0x000fda00038c0000 */
.L_x_1973:
[----:B------:R-:W-:Y:S05]  /*25690*/  @!P6 BRA `(.L_x_1824) ;  /* 0x000000040020e947 */ /* 0x000fea0003800000 */
[----:B------:R-:W-:-:S04]  /*256a0*/  ISETP.NE.U32.AND P0, PT, R2, RZ, PT ;  /* 0x000000ff0200720c */ /* 0x000fc80003f05070 */
[----:B------:R-:W-:-:S13]  /*256b0*/  ISETP.NE.AND.EX P0, PT, R3, RZ, PT, P0 ;  /* 0x000000ff0300720c */ /* 0x000fda0003f05300 */
[----:B------:R-:W-:Y:S05]  /*256c0*/  @!P0 BRA `(.L_x_1826) ;  /* 0x0000000000508947 */ /* 0x000fea0003800000 */
[----:B------:R-:W3:Y:S01]  /*256d0*/  LDC R6, c[0x0][0x43c] ;  /* 0x00010f00ff067b82 */ /* 0x000ee20000000800 */
[----:B------:R-:W-:Y:S01]  /*256e0*/  IMAD.MOV.U32 R9, RZ, RZ, R0 ;  /* 0x000000ffff097224 */ /* 0x000fe200078e0000 */
[----:B------:R-:W-:-:S03]  /*256f0*/  ULDC.64 UR4, c[0x0][0x428] ;  /* 0x00010a0000047ab9 */ /* 0x000fc60000000a00 */
[----:B------:R-:W-:Y:S01]  /*25700*/  IMAD.MOV.U32 R0, RZ, RZ, R9 ;  /* 0x000000ffff007224 */ /* 0x000fe200078e0009 */
[----:B---3--:R-:W-:-:S13]  /*25710*/  ISETP.NE.AND P0, PT, R6, 0x1, PT ;  /* 0x000000010600780c */ /* 0x008fda0003f05270 */
[----:B--2---:R-:W2:Y:S02]  /*25720*/  @P0 LDC.64 R4, c[0x0][0x440] ;  /* 0x00011000ff040b82 */ /* 0x004ea40000000a00 */
        /* <DEDUP_REMOVED lines=14> */
.L_x_1826:
[----:B------:R-:W4:Y:S04]  /*25810*/  LDL R0, [R1+0x10] ;  /* 0x0000100001007983 */ /* 0x000f280000100800 */
[----:B---3--:R-:W3:Y:S01]  /*25820*/  LDL R2, [R1+0x18] ;  /* 0x0000180001027983 */ /* 0x008ee20000100800 */
[----:B----4-:R-:W-:Y:S02]  /*25830*/  LEA R0, R0, R19, 0x3 ;  /* 0x0000001300007211 */ /* 0x010fe400078e18ff */
[----:B---3--:R-:W-:-:S04]  /*25840*/  SHF.L.U32 R2, R2, 0x1f, RZ ;  /* 0x0000001f02027819 */ /* 0x008fc800000006ff */
[----:B------:R-:W3:Y:S02]  /*25850*/  SYNCS.PHASECHK.TRANS64.TRYWAIT P0, [R0+URZ+0x2a840], R2 ;  /* 0x02a84002000075a7 */ /* 0x000ee4000800017f */
[----:B---3--:R-:W-:Y:S05]  /*25860*/  @!P0 BRA `(.L_x_1827) ;  /* 0x0000005c00788947 */ /* 0x008fea0003800000 */
.L_x_1974:
[----:B------:R-:W4:Y:S02]  /*25870*/  S2R R3, SR_TID.X ;  /* 0x0000000000037919 */ /* 0x000f240000002100 */
[----:B----4-:R-:W-:-:S04]  /*25880*/  LOP3.LUT R3, R3, 0x7f, RZ, 0xc0, !PT ;  /* 0x0000007f03037812 */ /* 0x010fc800078ec0ff */
[----:B------:R-:W-:-:S13]  /*25890*/  ISETP.NE.AND P0, PT, R3, RZ, PT ;  /* 0x000000ff0300720c */ /* 0x000fda0003f05270 */
[----:B------:R-:W-:Y:S05]  /*258a0*/  @P0 BRA `(.L_x_1828) ;  /* 0x0000000000140947 */ /* 0x000fea0003800000 */
[----:B------:R-:W-:Y:S01]  /*258b0*/  LOP3.LUT P1, RZ, R17, 0x1, RZ, 0xc0, !PT ;  /* 0x0000000111ff7812 */ /* 0x000fe2000782c0ff */
[----:B---3--:R-:W-:-:S04]  /*258c0*/  IMAD.MOV.U32 R2, RZ, RZ, 0x9000 ;  /* 0x00009000ff027424 */ /* 0x008fc800078e00ff */
[----:B------:R4:W-:Y:S08]  /*258d0*/  SYNCS.ARRIVE.TRANS64 RZ, [R0+URZ+0x2a830], R2 ;  /* 0x02a8300200ff79a7 */ /* 0x0009f0000800003f */
[----:B------:R-:W-:Y:S05]  /*258e0*/  @!P1 BRA `(.L_x_1828) ;  /* 0x0000000000049947 */ /* 0x000fea0003800000 */
[----:B------:R-:W-:Y:S01]  /*258f0*/  BPT.TRAP 0x1 ;  /* 0x000000040000795c */ /* 0x000fe20000300000 */
.L_x_1828:
[----:B--2---:R-:W2:Y:S04]  /*25900*/  LDL R4, [R1+0x10] ;  /* 0x0000100001047983 */ /* 0x004ea80000100800 */
[----:B------:R-:W2:Y:S04]  /*25910*/  LDL R3, [R1+0x4] ;  /* 0x0000040001037983 */ /* 0x000ea80000100800 */
[----:B---34-:R-:W3:Y:S01]  /*25920*/  LDL R2, [R1+0x1c] ;  /* 0x00001c0001027983 */ /* 0x018ee20000100800 */
[----:B------:R-:W-:Y:S01]  /*25930*/  R2UR UR9, R0 ;  /* 0x00000000000972ca */ /* 0x000fe200000e0000 */
[----:B------:R-:W-:Y:S01]  /*25940*/  UIADD3 UR4, UP0, UR36, 0x370, URZ ;  /* 0x0000037024047890 */ /* 0x000fe2000ff1e03f */
[----:B------:R-:W-:Y:S01]  /*25950*/  R2UR UR12, R16 ;  /* 0x00000000100c72ca */ /* 0x000fe200000e0000 */
[----:B------:R-:W-:Y:S01]  /*25960*/  UMOV UR10, URZ ;  /* 0x0000003f000a7c82 */ /* 0x000fe20008000000 */
[----:B-----5:R-:W-:Y:S01]  /*25970*/  R2UR UR13, R18 ;  /* 0x00000000120d72ca */ /* 0x020fe200000e0000 */
[----:B------:R-:W-:Y:S01]  /*25980*/  UMOV UR6, 0x0 ;  /* 0x0000000000067882 */ /* 0x000fe20000000000 */
[----:B------:R-:W-:Y:S01]  /*25990*/  UMOV UR7, 0x14f00000 ;  /* 0x14f0000000077882 */ /* 0x000fe20000000000 */
[----:B------:R-:W-:Y:S01]  /*259a0*/  UMOV UR17, 0x40 ;  /* 0x0000004000117882 */ /* 0x000fe20000000000 */
[----:B------:R-:W-:-:S02]  /*259b0*/  PLOP3.LUT P0, PT, PT, PT, PT, 0x80, 0x0 ;  /* 0x000000000000781c */ /* 0x000fc40003f0f070 */
[----:B------:R-:W-:-:S03]  /*259c0*/  LOP3.LUT R17, R17, 0xfffffffb, RZ, 0xc0, !PT ;  /* 0xfffffffb11117812 */ /* 0x000fc600078ec0ff */
[----:B------:R-:W-:-:S08]  /*259d0*/  UIADD3 UR9, UR9, 0x2a830, URZ ;  /* 0x0002a83009097890 */ /* 0x000fd0000fffe03f */
[----:B------:R-:W-:Y:S01]  /*259e0*/  @P0 LOP3.LUT R17, R17, 0x4, RZ, 0xfc, !PT ;  /* 0x0000000411110812 */ /* 0x000fe200078efcff */
[----:B--2---:R-:W-:Y:S01]  /*259f0*/  IMAD R0, R4, 0x9000, R19 ;  /* 0x0000900004007824 */ /* 0x004fe200078e0213 */
[----:B------:R-:W-:-:S04]  /*25a00*/  R2UR UR11, R3 ;  /* 0x00000000030b72ca */ /* 0x000fc800000e0000 */
[----:B------:R-:W-:Y:S02]  /*25a10*/  R2UR UR8, R0 ;  /* 0x00000000000872ca */ /* 0x000fe400000e0000 */
[----:B---3--:R-:W-:-:S11]  /*25a20*/  R2UR UR5, R2 ;  /* 0x00000000020572ca */ /* 0x008fd600000e0000 */
[----:B------:R-:W-:Y:S02]  /*25a30*/  UIADD3 UR14, UR8, 0x18400, URZ ;  /* 0x00018400080e7890 */ /* 0x000fe4000fffe03f */
[----:B------:R-:W-:Y:S02]  /*25a40*/  UIMAD UR11, UR11, 0x60, UR5 ;  /* 0x000000600b0b78a4 */ /* 0x000fe4000f8e0205 */
[----:B------:R-:W-:Y:S02]  /*25a50*/  UIADD3.X UR5, URZ, UR37, URZ, UP0, !UPT ;  /* 0x000000253f057290 */ /* 0x000fe400087fe43f */
[----:B------:R-:W-:Y:S02]  /*25a60*/  UIADD3 UR15, UR8, 0x1b400, URZ ;  /* 0x0001b400080f7890 */ /* 0x000fe4000fffe03f */
[----:B------:R-:W-:-:S03]  /*25a70*/  UIADD3 UR16, UR8, 0x1e400, URZ ;  /* 0x0001e40008107890 */ /* 0x000fc6000fffe03f */
[----:B------:R-:W-:Y:S01]  /*25a80*/  UMOV UR8, UR14 ;  /* 0x0000000e00087c82 */ /* 0x000fe20008000000 */
[----:B------:R-:W-:Y:S01]  /*25a90*/  UMOV UR14, 0x80 ;  /* 0x00000080000e7882 */ /* 0x000fe20000000000 */
[----:B------:R2:W-:Y:S02]  /*25aa0*/  UTMALDG.4D [UR8], [UR4], desc[UR6] ;  /* 0x00000608040075b4 */ /* 0x0005e40008019000 */
[----:B--2---:R-:W-:Y:S01]  /*25ab0*/  UMOV UR8, UR15 ;  /* 0x0000000f00087c82 */ /* 0x004fe20008000000 */
[----:B------:R-:W-:Y:S02]  /*25ac0*/  UMOV UR10, UR17 ;  /* 0x00000011000a7c82 */ /* 0x000fe40008000000 */
[----:B------:R2:W-:Y:S02]  /*25ad0*/  UTMALDG.4D [UR8], [UR4], desc[UR6] ;  /* 0x00000608040075b4 */ /* 0x0005e40008019000 */
[----:B--2---:R-:W-:Y:S01]  /*25ae0*/  UMOV UR8, UR16 ;  /* 0x0000001000087c82 */ /* 0x004fe20008000000 */
[----:B------:R-:W-:-:S02]  /*25af0*/  UMOV UR10, UR14 ;  /* 0x0000000e000a7c82 */ /* 0x000fc40008000000 */
[----:B------:R3:W-:Y:S02]  /*25b00*/  UTMALDG.4D [UR8], [UR4], desc[UR6] ;  /* 0x00000608040075b4 */ /* 0x0007e40008019000 */
[----:B---3--:R-:W-:Y:S01]  /*25b10*/  NOP ;  /* 0x0000000000007918 */ /* 0x008fe20000000000 */
.L_x_1824:
[----:B------:R-:W3:Y:S01]  /*25b20*/  LDL.LU R3, [R1+0x48] ;  /* 0x0000480001037983 */ /* 0x000ee20000300800 */
[----:B------:R-:W-:Y:S05]  /*25b30*/  WARPSYNC.ALL ;  /* 0x0000000000007948 */ /* 0x000fea0003800000 */
[----:B------:R-:W-:Y:S01]  /*25b40*/  ULDC.64 UR4, c[0x0][0x298] ;  /* 0x0000a60000047ab9 */ /* 0x000fe20000000a00 */
[----:B------:R-:W-:Y:S01]  /*25b50*/  BSSY B6, `(.L_x_1829) ;  /* 0x000001c000067945 */ /* 0x000fe20003800000 */
[----:B------:R-:W-:Y:S01]  /*25b60*/  BAR.SYNC.DEFER_BLOCKING 0x8, 0x180 ;  /* 0x0206000000007b1d */ /* 0x000fe20000010000 */
[----:B---3--:R-:W-:Y:S01]  /*25b70*/  SHF.R.S32.HI R0, RZ, 0x1f, R3 ;  /* 0x0000001fff007819 */ /* 0x008fe20000011403 */
[----:B--2---:R-:W-:-:S04]  /*25b80*/  IMAD.WIDE.U32 R4, R3, UR4, RZ ;  /* 0x0000000403047c25 */ /* 0x004fc8000f8e00ff */
        /* <DEDUP_REMOVED lines=12> */
[----:B--2---:R-:W-:Y:S01]  /*25c50*/  IMAD.U32 R4, RZ, RZ, UR4 ;  /* 0x00000004ff047e24 */ /* 0x004fe2000f8e00ff */
[----:B------:R-:W-:Y:S01]  /*25c60*/  MOV R12, 0x1 ;  /* 0x00000001000c7802 */ /* 0x000fe20000000f00 */
[----:B------:R-:W2:Y:S01]  /*25c70*/  LDC.64 R2, c[0x4][R2] ;  /* 0x0100000002027b82 */ /* 0x000ea20000000a00 */
[----:B------:R-:W-:Y:S02]  /*25c80*/  IMAD.U32 R5, RZ, RZ, UR5 ;  /* 0x00000005ff057e24 */ /* 0x000fe4000f8e00ff */
[----:B------:R-:W-:Y:S02]  /*25c90*/  IMAD.U32 R6, RZ, RZ, UR6 ;  /* 0x00000006ff067e24 */ /* 0x000fe4000f8e00ff */
[----:B-1----:R-:W-:-:S02]  /*25ca0*/  IMAD.U32 R7, RZ, RZ, UR7 ;  /* 0x00000007ff077e24 */ /* 0x002fc4000f8e00ff */
[----:B------:R-:W-:Y:S02]  /*25cb0*/  IMAD.U32 R10, RZ, RZ, UR8 ;  /* 0x00000008ff0a7e24 */ /* 0x000fe4000f8e00ff */
[----:B------:R-:W-:Y:S02]  /*25cc0*/  IMAD.U32 R11, RZ, RZ, UR9 ;  /* 0x00000009ff0b7e24 */ /* 0x000fe4000f8e00ff */
[----:B------:R-:W-:Y:S02]  /*25cd0*/  IMAD.MOV.U32 R8, RZ, RZ, 0x70 ;  /* 0x00000070ff087424 */ /* 0x000fe400078e00ff */
[----:B------:R-:W-:-:S07]  /*25ce0*/  IMAD.MOV.U32 R13, RZ, RZ, RZ ;  /* 0x000000ffff0d7224 */ /* 0x000fce00078e00ff */
[----:B------:R-:W-:-:S07]  /*25cf0*/  LEPC R20, `(.L_x_1830) ;  /* 0x000000001014794e */ /* 0x000fce0000000000 */
[----:B0-2---:R-:W-:Y:S05]  /*25d00*/  CALL.ABS.NOINC R2 ;  /* 0x0000000002007343 */ /* 0x005fea0003c00000 */
.L_x_1830:
[----:B------:R-:W-:Y:S05]  /*25d10*/  BSYNC B6 ;  /* 0x0000000000067941 */ /* 0x000fea0003800000 */
.L_x_1829:
[----:B--2---:R-:W2:Y:S01]  /*25d20*/  LDL.LU R0, [R1+0x54] ;  /* 0x0000540001007983 */ /* 0x004ea20000300800 */
[----:B------:R-:W-:Y:S01]  /*25d30*/  ULDC.64 UR6, c[0x0][0xa00] ;  /* 0x0002800000067ab9 */ /* 0x000fe20000000a00 */
[----:B-1----:R-:W1:Y:S01]  /*25d40*/  LDC R7, c[0x0][0x448] ;  /* 0x00011200ff077b82 */ /* 0x002e620000000800 */
[----:B------:R-:W-:Y:S01]  /*25d50*/  ULDC.64 UR4, c[0x0][0x2d8] ;  /* 0x0000b60000047ab9 */ /* 0x000fe20000000a00 */
[----:B------:R-:W2:Y:S04]  /*25d60*/  LDL.LU.64 R2, [R1+0x48] ;  /* 0x0000480001027983 */ /* 0x000ea80000300a00 */
[----:B------:R-:W3:Y:S04]  /*25d70*/  LDL R5, [R1+0xc] ;  /* 0x00000c0001057983 */ /* 0x000ee80000100800 */
[----:B------:R-:W4:Y:S01]  /*25d80*/  LDL R11, [R1+0x34] ;  /* 0x00003400010b7983 */ /* 0x000f220000100800 */
[----:B------:R-:W-:-:S04]  /*25d90*/  ISETP.NE.U32.AND P0, PT, RZ, UR6, PT ;  /* 0x00000006ff007c0c */ /* 0x000fc8000bf05070 */
[----:B------:R-:W-:Y:S01]  /*25da0*/  ISETP.NE.AND.EX P0, PT, RZ, UR7, PT, P0 ;  /* 0x00000007ff007c0c */ /* 0x000fe2000bf05300 */
[----:B------:R-:W5:Y:S02]  /*25db0*/  S2R R8, SR_TID.X ;  /* 0x0000000000087919 */ /* 0x000f640000002100 */
[----:B-----5:R-:W-:Y:S01]  /*25dc0*/  IMAD.SHL.U32 R8, R8, 0x10, RZ ;  /* 0x0000001008087824 */ /* 0x020fe200078e00ff */
[----:B------:R-:W5:Y:S01]  /*25dd0*/  S2R R9, SR_TID.X ;  /* 0x0000000000097919 */ /* 0x000f620000002100 */
[----:B------:R-:W0:Y:S01]  /*25de0*/  S2R R10, SR_TID.X ;  /* 0x00000000000a7919 */ /* 0x000e220000002100 */
[----:B-----5:R-:W-:-:S04]  /*25df0*/  SHF.L.U32 R9, R9, 0x3, RZ ;  /* 0x0000000309097819 */ /* 0x020fc800000006ff */
[----:B------:R-:W-:-:S04]  /*25e00*/  LOP3.LUT R9, R9, 0x38, RZ, 0xc0, !PT ;  /* 0x0000003809097812 */ /* 0x000fc800078ec0ff */
[C---:B------:R-:W-:Y:S02]  /*25e10*/  LOP3.LUT R12, R9.reuse, 0x40, RZ, 0xfc, !PT ;  /* 0x00000040090c7812 */ /* 0x040fe400078efcff */
[----:B------:R-:W-:Y:S02]  /*25e20*/  LOP3.LUT R9, R9, 0x80, RZ, 0xfc, !PT ;  /* 0x0000008009097812 */ /* 0x000fe400078efcff */
[----:B0-----:R-:W-:-:S04]  /*25e30*/  LOP3.LUT R10, R10, 0x7f, RZ, 0xc0, !PT ;  /* 0x0000007f0a0a7812 */ /* 0x001fc800078ec0ff */
[----:B------:R-:W-:Y:S01]  /*25e40*/  SHF.R.U32.HI R10, RZ, 0x3, R10 ;  /* 0x00000003ff0a7819 */ /* 0x000fe2000001160a */
[----:B--2---:R-:W-:Y:S01]  /*25e50*/  IMAD.MOV.U32 R3, RZ, RZ, R0 ;  /* 0x000000ffff037224 */ /* 0x004fe200078e0000 */
[----:B---3--:R-:W-:-:S04]  /*25e60*/  SHF.R.S32.HI R0, RZ, 0x1f, R5 ;  /* 0x0000001fff007819 */ /* 0x008fc80000011405 */
[----:B------:R-:W-:Y:S02]  /*25e70*/  SEL R4, R0, RZ, !P0 ;  /* 0x000000ff00047207 */ /* 0x000fe40004000000 */
[----:B------:R-:W-:Y:S02]  /*25e80*/  SEL R0, R5, RZ, !P0 ;  /* 0x000000ff05007207 */ /* 0x000fe40004000000 */
[----:B------:R-:W0:Y:S01]  /*25e90*/  S2R R5, SR_TID.X ;  /* 0x0000000000057919 */ /* 0x000e220000002100 */
[----:B-1----:R-:W-:Y:S01]  /*25ea0*/  ISETP.NE.AND P0, PT, R7, 0x1, PT ;  /* 0x000000010700780c */ /* 0x002fe20003f05270 */
[----:B------:R-:W-:-:S04]  /*25eb0*/  IMAD.WIDE.U32 R2, R16, UR4, R2 ;  /* 0x0000000410027c25 */ /* 0x000fc8000f8e0002 */
[----:B------:R-:W-:Y:S01]  /*25ec0*/  IMAD R3, R16, UR5, R3 ;  /* 0x0000000510037c24 */ /* 0x000fe2000f8e0203 */
[----:B------:R-:W-:-:S07]  /*25ed0*/  ULDC.64 UR4, c[0x0][0x2e0] ;  /* 0x0000b80000047ab9 */ /* 0x000fce0000000a00 */
[----:B------:R-:W1:Y:S01]  /*25ee0*/  @P0 LDC R6, c[0x0][0x450] ;  /* 0x00011400ff060b82 */ /* 0x000e620000000800 */
[----:B0-----:R-:W-:-:S04]  /*25ef0*/  LOP3.LUT R5, R5, 0x7f, RZ, 0xc0, !PT ;  /* 0x0000007f05057812 */ /* 0x001fc800078ec0ff */
[----:B------:R-:W-:-:S04]  /*25f00*/  SHF.R.U32.HI R5, RZ, 0x3, R5 ;  /* 0x00000003ff057819 */ /* 0x000fc80000011605 */
[----:B------:R-:W-:Y:S02]  /*25f10*/  LOP3.LUT R8, R5, 0x70, R8, 0xf8, !PT ;  /* 0x0000007005087812 */ /* 0x000fe400078ef808 */
[----:B------:R-:W0:Y:S01]  /*25f20*/  @P0 LDC R5, c[0x0][0x44c] ;  /* 0x00011300ff050b82 */ /* 0x000e220000000800 */
[----:B------:R-:W-:Y:S02]  /*25f30*/  IMAD R4, R4, UR4, RZ ;  /* 0x0000000404047c24 */ /* 0x000fe4000f8e02ff */
[----:B------:R-:W-:-:S04]  /*25f40*/  IMAD.WIDE.U32 R2, R0, UR4, R2 ;  /* 0x0000000400027c25 */ /* 0x000fc8000f8e0002 */
[----:B------:R-:W-:Y:S01]  /*25f50*/  IMAD R0, R0, UR5, R4 ;  /* 0x0000000500007c24 */ /* 0x000fe2000f8e0204 */
[----:B------:R-:W-:Y:S01]  /*25f60*/  ULDC.64 UR4, c[0x0][0x2d0] ;  /* 0x0000b40000047ab9 */ /* 0x000fe20000000a00 */
[----:B----4-:R-:W-:Y:S02]  /*25f70*/  IMAD.IADD R4, R8, 0x1, R11 ;  /* 0x0000000108047824 */ /* 0x010fe400078e020b */
[----:B------:R-:W-:Y:S02]  /*25f80*/  IMAD.IADD R3, R3, 0x1, R0 ;  /* 0x0000000103037824 */ /* 0x000fe400078e0200 */
[----:B------:R-:W-:Y:S01]  /*25f90*/  IMAD.MOV.U32 R0, RZ, RZ, R4 ;  /* 0x000000ffff007224 */ /* 0x000fe200078e0004 */
[----:B------:R-:W2:Y:S01]  /*25fa0*/  S2R R8, SR_TID.X ;  /* 0x0000000000087919 */ /* 0x000ea20000002100 */
[----:B0-----:R-:W-:-:S05]  /*25fb0*/  @P0 IMAD.HI.U32 R5, R4, R5, RZ ;  /* 0x0000000504050227 */ /* 0x001fca00078e00ff */
[----:B-1----:R-:W-:-:S05]  /*25fc0*/  @P0 SHF.R.U32.HI R0, RZ, R6, R5 ;  /* 0x00000006ff000219 */ /* 0x002fca0000011605 */
        /* <DEDUP_REMOVED lines=8> */
[----:B------:R-:W-:-:S05]  /*26050*/  SHF.R.S32.HI R0, RZ, 0x1f, R4 ;  /* 0x0000001fff007819 */ /* 0x000fca0000011404 */
[----:B------:R-:W-:Y:S02]  /*26060*/  IMAD R0, R0, UR4, RZ ;  /* 0x0000000400007c24 */ /* 0x000fe4000f8e02ff */
[----:B------:R-:W-:-:S04]  /*26070*/  IMAD.WIDE.U32 R2, R4, UR4, R2 ;  /* 0x0000000404027c25 */ /* 0x000fc8000f8e0002 */
[----:B------:R-:W-:Y:S01]  /*26080*/  IMAD R4, R4, UR5, R0 ;  /* 0x0000000504047c24 */ /* 0x000fe2000f8e0200 */
[----:B------:R-:W-:Y:S01]  /*26090*/  ULDC.64 UR4, c[0x0][0x280] ;  /* 0x0000a00000047ab9 */ /* 0x000fe20000000a00 */
[----:B--2---:R-:W-:Y:S02]  /*260a0*/  IMAD.SHL.U32 R8, R8, 0x8, RZ ;  /* 0x0000000808087824 */ /* 0x004fe400078e00ff */
[----:B------:R-:W-:Y:S01]  /*260b0*/  IMAD.IADD R3, R3, 0x1, R4 ;  /* 0x0000000103037824 */ /* 0x000fe200078e0204 */
[----:B------:R-:W-:Y:S01]  /*260c0*/  LEA R4, P0, R2, UR4, 0x1 ;  /* 0x0000000402047c11 */ /* 0x000fe2000f8008ff */
[----:B------:R-:W-:Y:S01]  /*260d0*/  ULDC UR4, c[0x0][0x2b8] ;  /* 0x0000ae0000047ab9 */ /* 0x000fe20000000800 */
[----:B------:R-:W-:Y:S02]  /*260e0*/  LOP3.LUT R8, R8, 0x38, RZ, 0xc0, !PT ;  /* 0x0000003808087812 */ /* 0x000fe400078ec0ff */
[----:B------:R-:W-:Y:S01]  /*260f0*/  LEA.HI.X R3, R2, UR5, R3, 0x1, P0 ;  /* 0x0000000502037c11 */ /* 0x000fe200080f0c03 */
[----:B------:R-:W-:Y:S01]  /*26100*/  UMOV UR5, 0xffffffff ;  /* 0xffffffff00057882 */ /* 0x000fe20000000000 */
[----:B------:R-:W-:-:S02]  /*26110*/  ISETP.GE.AND P3, PT, R8, UR4, PT ;  /* 0x0000000408007c0c */ /* 0x000fc4000bf66270 */
[----:B------:R-:W-:Y:S02]  /*26120*/  ISETP.GE.AND P0, PT, R12, UR4, PT ;  /* 0x000000040c007c0c */ /* 0x000fe4000bf06270 */
[----:B------:R-:W-:Y:S01]  /*26130*/  ISETP.GE.AND P1, PT, R9, UR4, PT ;  /* 0x0000000409007c0c */ /* 0x000fe2000bf26270 */
[----:B------:R-:W-:-:S12]  /*26140*/  BRA.DIV UR5, `(.L_x_1831) ;  /* 0x0000005605547947 */ /* 0x000fd8000b800000 */
[----:B------:R-:W2:Y:S04]  /*26150*/  LDL.LU R6, [R1+0x38] ;  /* 0x0000380001067983 */ /* 0x000ea80000300800 */
[----:B------:R-:W3:Y:S04]  /*26160*/  LDL.LU R11, [R1+0x34] ;  /* 0x00003400010b7983 */ /* 0x000ee80000300800 */
[----:B------:R-:W4:Y:S01]  /*26170*/  LDL R9, [R1+0x2c] ;  /* 0x00002c0001097983 */ /* 0x000f220000100800 */
[----:B--2---:R-:W-:-:S03]  /*26180*/  IMAD R2, R6, R7, RZ ;  /* 0x0000000706027224 */ /* 0x004fc600078e02ff */
[----:B------:R-:W0:Y:S01]  /*26190*/  SHFL.IDX PT, R7, R4, RZ, 0x181f ;  /* 0x00181fff04077589 */ /* 0x000e2200000e0000 */
[----:B---3--:R-:W-:-:S03]  /*261a0*/  IMAD.IADD R0, R10, 0x1, R11 ;  /* 0x000000010a007824 */ /* 0x008fc600078e020b */
[----:B------:R-:W1:Y:S01]  /*261b0*/  SHFL.IDX PT, R6, R3, RZ, 0x181f ;  /* 0x00181fff03067589 */ /* 0x000e6200000e0000 */
[C---:B------:R-:W-:Y:S01]  /*261c0*/  VIADD R5, R0.reuse, 0x10 ;  /* 0x0000001000057836 */ /* 0x040fe20000000000 */
[----:B------:R-:W-:-:S13]  /*261d0*/  ISETP.GE.AND P2, PT, R0, R2, PT ;  /* 0x000000020000720c */ /* 0x000fda0003f46270 */
[----:B0-----:R-:W-:-:S05]  /*261e0*/  @!P2 LEA R7, P4, R8, R7, 0x1 ;  /* 0x000000070807a211 */ /* 0x001fca00078808ff */
[----:B-1----:R-:W-:-:S05]  /*261f0*/  @!P2 IMAD.X R6, RZ, RZ, R6, P4 ;  /* 0x000000ffff06a224 */ /* 0x002fca00020e0606 */
[----:B------:R-:W-:-:S04]  /*26200*/  @!P2 LOP3.LUT R7, R7, R6, RZ, 0x3c, !PT ;  /* 0x000000060707a212 */ /* 0x000fc800078e3cff */
[----:B------:R-:W-:-:S04]  /*26210*/  @!P2 LOP3.LUT R6, R7, R6, RZ, 0x3c, !PT ;  /* 0x000000060706a212 */ /* 0x000fc800078e3cff */
[----:B------:R-:W-:-:S05]  /*26220*/  @!P2 LOP3.LUT R7, R7, R6, RZ, 0x3c, !PT ;  /* 0x000000060707a212 */ /* 0x000fca00078e3cff */
[----:B------:R-:W-:Y:S01]  /*26230*/  @!PT LDS RZ, [RZ] ;  /* 0x00000000fffff984 */ /* 0x000fe20000000800 */
[----:B----4-:R-:W-:Y:S04]  /*26240*/  @!P2 LDGSTS.E.BYPASS.LTC128B.128 [R9+0xc400], desc[UR46][R6.64], !P3 ;  /* 0x0c4000000609afae */ /* 0x010fe8000d901d6e */
        /* <DEDUP_REMOVED lines=64> */
[----:B------:R1:W2:Y:S04]  /*26650*/  SHFL.IDX PT, R5, R3, 0x7, 0x181f ;  /* 0x00f81f0003057f89 */ /* 0x0002a800000e0000 */
[----:B------:R1:W-:Y:S04]  /*26660*/  @!P2 LDGSTS.E.BYPASS.LTC128B.128 [R9+0xf400], desc[UR46][R6.64], !P3 ;  /* 0x0f4000000609afae */ /* 0x0003e8000d901d6e */
[----:B------:R1:W-:Y:S04]  /*26670*/  @!P2 LDGSTS.E.BYPASS.LTC128B.128 [R9+0x13400], desc[UR46][R6.64+0x80], !P0 ;  /* 0x134000800609afae */ /* 0x0003e8000c101d6e */
[----:B------:R1:W-:Y:S04]  /*26680*/  @!P2 LDGSTS.E.BYPASS.LTC128B.128 [R9+0x17400], desc[UR46][R6.64+0x100], !P1 ;  /* 0x174001000609afae */ /* 0x0003e8000c901d6e */
[----:B------:R1:W3:Y:S02]  /*26690*/  SHFL.IDX PT, R3, R4, 0x7, 0x181f ;  /* 0x00f81f0004037f89 */ /* 0x0002e400000e0000 */
.L_x_1991:
[----:B------:R-:W-:Y:S01]  /*266a0*/  VIADD R0, R0, 0x70 ;  /* 0x0000007000007836 */ /* 0x000fe20000000000 */
[----:B------:R-:W-:Y:S04]  /*266b0*/  BSSY B0, `(.L_x_1832) ;  /* 0x000000c000007945 */ /* 0x000fe80003800000 */
        /* <DEDUP_REMOVED lines=11> */
.L_x_1833:
[----:B------:R-:W-:Y:S05]  /*26770*/  BSYNC B0 ;  /* 0x0000000000007941 */ /* 0x000fea0003800000 */
.L_x_1832:
[----:B------:R-:W-:Y:S01]  /*26780*/  NOP ;  /* 0x0000000000007918 */ /* 0x000fe20000000000 */
[----:B------:R-:W-:-:S13]  /*26790*/  PLOP3.LUT P0, PT, PT, PT, PT, 0x80, 0x0 ;  /* 0x000000000000781c */ /* 0x000fda0003f0f070 */
.L_x_1834:
        /* <DEDUP_REMOVED lines=16> */
[----:B------:R-:W5:Y:S03]  /*268a0*/  SYNCS.PHASECHK.TRANS64.TRYWAIT P0, [R19+URZ+0x2a820], R0 ;  /* 0x02a82000130075a7 */ /* 0x000f66000800017f */
[----:B----45:R-:W-:Y:S05]  /*268b0*/  @!P0 BRA `(.L_x_1836) ;  /* 0x0000005800548947 */ /* 0x030fea0003800000 */
.L_x_1992:
[----:B------:R-:W-:Y:S05]  /*268c0*/  BSYNC B0 ;  /* 0x0000000000007941 */ /* 0x000fea0003800000 */
.L_x_1835:
[----:B------:R-:W4:Y:S04]  /*268d0*/  LDL R2, [R1+0x44] ;  /* 0x0000440001027983 */ /* 0x000f280000100800 */
[----:B-1----:R-:W5:Y:S01]  /*268e0*/  LDL R4, [R1+0x30] ;  /* 0x0000300001047983 */ /* 0x002f620000100800 */
[----:B------:R-:W-:Y:S01]  /*268f0*/  BSSY B0, `(.L_x_1837) ;  /* 0x000021d000007945 */ /* 0x000fe20003800000 */
[----:B----4-:R-:W-:-:S05]  /*26900*/  VIADD R0, R2, 0xfffffffe ;  /* 0xfffffffe02007836 */ /* 0x010fca0000000000 */
[----:B-----5:R-:W-:-:S13]  /*26910*/  ISETP.GE.AND P0, PT, R0, R4, PT ;  /* 0x000000040000720c */ /* 0x020fda0003f06270 */
[----:B------:R-:W-:Y:S05]  /*26920*/  @!P0 BRA `(.L_x_1838) ;  /* 0x0000002000648947 */ /* 0x000fea0003800000 */
[----:B---3--:R-:W3:Y:S04]  /*26930*/  LDL.LU R3, [R1+0x50] ;  /* 0x0000500001037983 */ /* 0x008ee80000300800 */
[----:B0-----:R-:W4:Y:S04]  /*26940*/  LDL.LU R7, [R1+0x40] ;  /* 0x0000400001077983 */ /* 0x001f280000300800 */
[----:B------:R-:W5:Y:S04]  /*26950*/  LDL.LU R2, [R1+0x60] ;  /* 0x0000600001027983 */ /* 0x000f680000300800 */
[----:B------:R-:W5:Y:S04]  /*26960*/  LDL.LU R6, [R1+0x3c] ;  /* 0x00003c0001067983 */ /* 0x000f680000300800 */
[----:B--2---:R-:W2:Y:S01]  /*26970*/  LDL.LU R5, [R1+0x5c] ;  /* 0x00005c0001057983 */ /* 0x004ea20000300800 */
[----:B------:R-:W-:Y:S01]  /*26980*/  LOP3.LUT R10, RZ, R4, RZ, 0x33, !PT ;  /* 0x00000004ff0a7212 */ /* 0x000fe200078e33ff */
[----:B------:R-:W-:Y:S01]  /*26990*/  BSSY B2, `(.L_x_1839) ;  /* 0x00000ba000027945 */ /* 0x000fe20003800000 */
[----:B---3--:R-:W-:-:S04]  /*269a0*/  VIADD R3, R3, 0x1 ;  /* 0x0000000103037836 */ /* 0x008fc80000000000 */
[----:B----4-:R-:W-:Y:S01]  /*269b0*/  IMAD R3, R3, R7, RZ ;  /* 0x0000000703037224 */ /* 0x010fe200078e02ff */
[----:B-----5:R-:W-:-:S04]  /*269c0*/  LOP3.LUT R2, RZ, R2, RZ, 0x33, !PT ;  /* 0x00000002ff027212 */ /* 0x020fc800078e33ff */
[----:B------:R-:W-:-:S04]  /*269d0*/  LOP3.LUT R3, RZ, R3, RZ, 0x33, !PT ;  /* 0x00000003ff037212 */ /* 0x000fc800078e33ff */
[----:B------:R-:W-:Y:S02]  /*269e0*/  VIADDMNMX R2, R3, -R6, R2, !PT ;  /* 0x8000000603027246 */ /* 0x000fe40007800102 */
[----:B--2---:R-:W-:-:S04]  /*269f0*/  LOP3.LUT R7, RZ, R5, RZ, 0x33, !PT ;  /* 0x00000005ff077212 */ /* 0x004fc800078e33ff */
[----:B------:R-:W-:-:S04]  /*26a00*/  VIMNMX R7, R2, R7, !PT ;  /* 0x0000000702077248 */ /* 0x000fc80007fe0100 */
[----:B------:R-:W-:Y:S02]  /*26a10*/  VIADDMNMX R10, R7, 0x2, R10, !PT ;  /* 0x00000002070a7846 */ /* 0x000fe4000780010a */
[----:B------:R-:W-:-:S04]  /*26a20*/  LOP3.LUT R2, RZ, R7, RZ, 0x33, !PT ;  /* 0x00000007ff027212 */ /* 0x000fc800078e33ff */
[----:B------:R-:W-:-:S04]  /*26a30*/  IADD3 R2, R10, R2, RZ ;  /* 0x000000020a027210 */ /* 0x000fc80007ffe0ff */
[----:B------:R-:W-:-:S04]  /*26a40*/  LOP3.LUT R2, R2, 0x1, RZ, 0xc0, !PT ;  /* 0x0000000102027812 */ /* 0x000fc800078ec0ff */
[----:B------:R-:W-:-:S13]  /*26a50*/  ISETP.NE.U32.AND P0, PT, R2, 0x1, PT ;  /* 0x000000010200780c */ /* 0x000fda0003f05070 */
[----:B------:R-:W-:Y:S05]  /*26a60*/  @P0 BRA `(.L_x_1840) ;  /* 0x0000000800b00947 */ /* 0x000fea0003800000 */
[----:B------:R-:W2:Y:S04]  /*26a70*/  LDL R5, [R1+0x10] ;  /* 0x0000100001057983 */ /* 0x000ea80000100800 */
[----:B------:R-:W3:Y:S01]  /*26a80*/  LDL R4, [R1+0x18] ;  /* 0x0000180001047983 */ /* 0x000ee20000100800 */
[----:B------:R-:W-:Y:S01]  /*26a90*/  LOP3.LUT P1, RZ, R17, 0x4, RZ, 0xc0, !PT ;  /* 0x0000000411ff7812 */ /* 0x000fe2000782c0ff */
[----:B------:R-:W-:Y:S01]  /*26aa0*/  BSSY B1, `(.L_x_1841) ;  /* 0x00000a4000017945 */ /* 0x000fe20003800000 */
[----:B--2---:R-:W-:-:S05]  /*26ab0*/  VIADD R8, R5, 0x1 ;  /* 0x0000000105087836 */ /* 0x004fca0000000000 */
[----:B------:R-:W-:-:S04]  /*26ac0*/  ISETP.NE.AND P0, PT, R8, 0x2, PT ;  /* 0x000000020800780c */ /* 0x000fc80003f05270 */
[----:B------:R-:W-:Y:S02]  /*26ad0*/  SEL R9, RZ, 0x1, P0 ;  /* 0x00000001ff097807 */ /* 0x000fe40000000000 */
[----:B------:R-:W-:Y:S02]  /*26ae0*/  SEL R8, R8, RZ, P0 ;  /* 0x000000ff08087207 */ /* 0x000fe40000000000 */
[----:B---3--:R-:W-:Y:S01]  /*26af0*/  LOP3.LUT R9, R4, R9, RZ, 0x3c, !PT ;  /* 0x0000000904097212 */ /* 0x008fe200078e3cff */
[----:B------:R-:W-:Y:S06]  /*26b00*/  @!P1 BRA `(.L_x_1842) ;  /* 0x0000000800749947 */ /* 0x000fec0003800000 */
        /* <DEDUP_REMOVED lines=24> */
.L_x_1843:
[----:B------:R-:W-:Y:S01]  /*26c90*/  IMAD R3, R8, 0x8, R19 ;  /* 0x0000000808037824 */ /* 0x000fe200078e0213 */
[----:B------:R-:W-:Y:S01]  /*26ca0*/  SHF.L.U32 R2, R9, 0x1f, RZ ;  /* 0x0000001f09027819 */ /* 0x000fe200000006ff */
[----:B------:R-:W-:Y:S03]  /*26cb0*/  BSSY B3, `(.L_x_1844) ;  /* 0x0000003000037945 */ /* 0x000fe60003800000 */
[----:B------:R-:W1:Y:S02]  /*26cc0*/  SYNCS.PHASECHK.TRANS64.TRYWAIT P0, [R3+URZ+0x2a840], R2 ;  /* 0x02a84002030075a7 */ /* 0x000e64000800017f */
[----:B-1----:R-:W-:Y:S05]  /*26cd0*/  @!P0 BRA `(.L_x_1845) ;  /* 0x0000005400608947 */ /* 0x002fea0003800000 */
.L_x_1993:
[----:B------:R-:W-:Y:S05]  /*26ce0*/  BSYNC B3 ;  /* 0x0000000000037941 */ /* 0x000fea0003800000 */
.L_x_1844:
[----:B0-----:R-:W0:Y:S01]  /*26cf0*/  S2R R5, SR_TID.X ;  /* 0x0000000000057919 */ /* 0x001e220000002100 */
[----:B------:R-:W-:Y:S01]  /*26d00*/  BSSY B3, `(.L_x_1846) ;  /* 0x0000009000037945 */ /* 0x000fe20003800000 */
[----:B0-----:R-:W-:-:S04]  /*26d10*/  LOP3.LUT R5, R5, 0x7f, RZ, 0xc0, !PT ;  /* 0x0000007f05057812 */ /* 0x001fc800078ec0ff */
[----:B------:R-:W-:-:S13]  /*26d20*/  ISETP.NE.AND P0, PT, R5, RZ, PT ;  /* 0x000000ff0500720c */ /* 0x000fda0003f05270 */
[----:B------:R-:W-:Y:S05]  /*26d30*/  @P0 BRA `(.L_x_1847) ;  /* 0x0000000000140947 */ /* 0x000fea0003800000 */
[----:B------:R-:W-:Y:S01]  /*26d40*/  LOP3.LUT P1, RZ, R17, 0x1, RZ, 0xc0, !PT ;  /* 0x0000000111ff7812 */ /* 0x000fe2000782c0ff */
[----:B-1----:R-:W-:-:S04]  /*26d50*/  IMAD.MOV.U32 R2, RZ, RZ, 0x9000 ;  /* 0x00009000ff027424 */ /* 0x002fc800078e00ff */
[----:B------:R0:W-:Y:S08]  /*26d60*/  SYNCS.ARRIVE.TRANS64 RZ, [R3+URZ+0x2a830], R2 ;  /* 0x02a8300203ff79a7 */ /* 0x0001f0000800003f */
[----:B------:R-:W-:Y:S05]  /*26d70*/  @!P1 BRA `(.L_x_1847) ;  /* 0x0000000000049947 */ /* 0x000fea0003800000 */
[----:B------:R-:W-:Y:S01]  /*26d80*/  BPT.TRAP 0x1 ;  /* 0x000000040000795c */ /* 0x000fe20000300000 */
.L_x_1847:
[----:B------:R-:W-:Y:S05]  /*26d90*/  BSYNC B3 ;  /* 0x0000000000037941 */ /* 0x000fea0003800000 */
.L_x_1846:
[----:B01----:R-:W2:Y:S01]  /*26da0*/  LDL R2, [R1+0x1c] ;  /* 0x00001c0001027983 */ /* 0x003ea20000100800 */
        /* <DEDUP_REMOVED lines=11> */
.L_x_1848:
        /* <DEDUP_REMOVED lines=16> */
.L_x_1849:
        /* <DEDUP_REMOVED lines=15> */
.L_x_1850:
        /* <DEDUP_REMOVED lines=10> */
[----:B------:R-:W2:Y:S04]  /*270f0*/  LDL.LU R13, [R1+0x18] ;  /* 0x00001800010d7983 */ /* 0x000ea80000300800 */
[----:B------:R-:W3:Y:S01]  /*27100*/  LDL R6, [R1+0x10] ;  /* 0x0000100001067983 */ /* 0x000ee20000100800 */
[----:B------:R-:W-:Y:S01]  /*27110*/  BSSY B3, `(.L_x_1851) ;  /* 0x0000005000037945 */ /* 0x000fe20003800000 */
[----:B--2---:R-:W-:Y:S01]  /*27120*/  SHF.L.U32 R3, R13, 0x1f, RZ ;  /* 0x0000001f0d037819 */ /* 0x004fe200000006ff */
[----:B---3--:R-:W-:-:S04]  /*27130*/  IMAD R2, R6, 0x8, R19 ;  /* 0x0000000806027824 */ /* 0x008fc800078e0213 */
[----:B------:R-:W0:Y:S02]  /*27140*/  SYNCS.PHASECHK.TRANS64.TRYWAIT P0, [R2+URZ+0x2a860], R3 ;  /* 0x02a86003020075a7 */ /* 0x000e24000800017f */
[----:B0-----:R-:W-:Y:S05]  /*27150*/  @!P0 BRA `(.L_x_1852) ;  /* 0x0000005000548947 */ /* 0x001fea0003800000 */
.L_x_1994:
[----:B------:R-:W-:Y:S05]  /*27160*/  BSYNC B3 ;  /* 0x0000000000037941 */ /* 0x000fea0003800000 */
.L_x_1851:
        /* <DEDUP_REMOVED lines=10> */
.L_x_1853:
[----:B------:R-:W-:Y:S01]  /*27210*/  LOP3.LUT P0, RZ, R17, 0x8, RZ, 0xc0, !PT ;  /* 0x0000000811ff7812 */ /* 0x000fe2000780c0ff */
[----:B------:R-:W-:-:S12]  /*27220*/  BSSY B3, `(.L_x_1854) ;  /* 0x0000003000037945 */ /* 0x000fd80003800000 */
[----:B------:R-:W-:Y:S05]  /*27230*/  @P0 BRA `(.L_x_1855) ;  /* 0x0000000000040947 */ /* 0x000fea0003800000 */
[----:B------:R-:W-:Y:S01]  /*27240*/  BPT.TRAP 0x1 ;  /* 0x000000040000795c */ /* 0x000fe20000300000 */
.L_x_1855:
[----:B------:R-:W-:Y:S05]  /*27250*/  BSYNC B3 ;  /* 0x0000000000037941 */ /* 0x000fea0003800000 */
.L_x_1854:
[----:B------:R-:W2:Y:S04]  /*27260*/  LDL.LU R6, [R1+0x10] ;  /* 0x0000100001067983 */ /* 0x000ea80000300800 */
[----:B------:R-:W3:Y:S04]  /*27270*/  LDL R5, [R1+0x1c] ;  /* 0x00001c0001057983 */ /* 0x000ee80000100800 */
[----:B------:R-:W3:Y:S01]  /*27280*/  LDL.LU R3, [R1+0x4] ;  /* 0x0000040001037983 */ /* 0x000ee20000300800 */
[----:B------:R-:W-:Y:S01]  /*27290*/  R2UR UR10, R11 ;  /* 0x000000000b0a72ca */ /* 0x000fe200000e0000 */
[----:B------:R-:W-:Y:S01]  /*272a0*/  UIADD3 UR4, UP0, UR36, 0x470, URZ ;  /* 0x0000047024047890 */ /* 0x000fe2000ff1e03f */
[----:B------:R-:W-:Y:S01]  /*272b0*/  PLOP3.LUT P0, PT, PT, PT, PT, 0x80, 0x0 ;  /* 0x000000000000781c */ /* 0x000fe20003f0f070 */
[----:B------:R-:W-:Y:S01]  /*272c0*/  VIADD R2, R2, 0x2a850 ;  /* 0x0002a85002027836 */ /* 0x000fe20000000000 */
[----:B------:R-:W-:Y:S01]  /*272d0*/  UMOV UR6, 0x0 ;  /* 0x0000000000067882 */ /* 0x000fe20000000000 */
[----:B------:R-:W-:Y:S01]  /*272e0*/  UIADD3.X UR5, URZ, UR37, URZ, UP0, !UPT ;  /* 0x000000253f057290 */ /* 0x000fe200087fe43f */
[----:B------:R-:W-:Y:S01]  /*272f0*/  UMOV UR7, 0x14f00000 ;  /* 0x14f0000000077882 */ /* 0x000fe20000000000 */
[----:B--2---:R-:W-:-:S02]  /*27300*/  IMAD R6, R6, 0x6000, R19 ;  /* 0x0000600006067824 */ /* 0x004fc400078e0213 */
[----:B---3--:R-:W-:Y:S02]  /*27310*/  IMAD R3, R3, 0x60, R5 ;  /* 0x0000006003037824 */ /* 0x008fe400078e0205 */
[----:B------:R-:W-:-:S07]  /*27320*/  VIADD R5, R6, 0x400 ;  /* 0x0000040006057836 */ /* 0x000fce0000000000 */
.L_x_1856:
        /* <DEDUP_REMOVED lines=15> */
.L_x_1857:
        /* <DEDUP_REMOVED lines=12> */
.L_x_1842:
[----:B------:R-:W-:Y:S05]  /*274e0*/  BSYNC B1 ;  /* 0x0000000000017941 */ /* 0x000fea0003800000 */
.L_x_1841:
[----:B0-----:R-:W2:Y:S04]  /*274f0*/  LDL.LU R0, [R1+0x44] ;  /* 0x0000440001007983 */ /* 0x001ea80000300800 */
[----:B------:R0:W-:Y:S04]  /*27500*/  STL [R1+0x10], R8 ;  /* 0x0000100801007387 */ /* 0x0001e80000100800 */
[----:B------:R0:W-:Y:S02]  /*27510*/  STL [R1+0x18], R9 ;  /* 0x0000180901007387 */ /* 0x0001e40000100800 */
[----:B0-2---:R-:W-:-:S07]  /*27520*/  VIADD R0, R0, 0xfffffffd ;  /* 0xfffffffd00007836 */ /* 0x005fce0000000000 */
.L_x_1840:
[----:B------:R-:W-:Y:S05]  /*27530*/  BSYNC B2 ;  /* 0x0000000000027941 */ /* 0x000fea0003800000 */
.L_x_1839:
[----:B------:R-:W-:-:S05]  /*27540*/  VIADD R10, R10, 0xfffffffe ;  /* 0xfffffffe0a0a7836 */ /* 0x000fca0000000000 */
[----:B------:R-:W-:-:S13]  /*27550*/  ISETP.NE.AND P0, PT, R10, R7, PT ;  /* 0x000000070a00720c */ /* 0x000fda0003f05270 */
[----:B------:R-:W-:Y:S05]  /*27560*/  @!P0 BRA `(.L_x_1838) ;  /* 0x0000001400548947 */ /* 0x000fea0003800000 */
[----:B------:R-:W-:-:S07]  /*27570*/  MOV R9, R18 ;  /* 0x0000001200097202 */ /* 0x000fce0000000f00 */
.L_x_1892:
[----:B------:R-:W2:Y:S04]  /*27580*/  LDL R3, [R1+0x10] ;  /* 0x0000100001037983 */ /* 0x000ea80000100800 */
[----:B------:R-:W3:Y:S01]  /*27590*/  LDL R2, [R1+0x18] ;  /* 0x0000180001027983 */ /* 0x000ee20000100800 */
[----:B------:R-:W-:Y:S01]  /*275a0*/  LOP3.LUT P1, RZ, R17, 0x4, RZ, 0xc0, !PT ;  /* 0x0000000411ff7812 */ /* 0x000fe2000782c0ff */
[----:B------:R-:W-:Y:S05]  /*275b0*/  YIELD ;  /* 0x0000000000007946 */ /* 0x000fea0003800000 */
[----:B------:R-:W-:Y:S01]  /*275c0*/  BSSY B1, `(.L_x_1858) ;  /* 0x00000a4000017945 */ /* 0x000fe20003800000 */
[----:B--2---:R-:W-:-:S05]  /*275d0*/  VIADD R4, R3, 0x1 ;  /* 0x0000000103047836 */ /* 0x004fca0000000000 */
[----:B------:R-:W-:-:S04]  /*275e0*/  ISETP.NE.AND P0, PT, R4, 0x2, PT ;  /* 0x000000020400780c */ /* 0x000fc80003f05270 */
[----:B------:R-:W-:Y:S02]  /*275f0*/  SEL R5, RZ, 0x1, P0 ;  /* 0x00000001ff057807 */ /* 0x000fe40000000000 */
[----:B------:R-:W-:Y:S02]  /*27600*/  SEL R4, R4, RZ, P0 ;  /* 0x000000ff04047207 */ /* 0x000fe40000000000 */
[----:B---3--:R-:W-:Y:S01]  /*27610*/  LOP3.LUT R5, R2, R5, RZ, 0x3c, !PT ;  /* 0x0000000502057212 */ /* 0x008fe200078e3cff */
[----:B01----:R-:W-:Y:S06]  /*27620*/  @!P1 BRA `(.L_x_1859) ;  /* 0x0000000800749947 */ /* 0x003fec0003800000 */
        /* <DEDUP_REMOVED lines=24> */
.L_x_1860:
[----:B------:R-:W-:Y:S01]  /*277b0*/  IMAD R3, R4, 0x8, R19 ;  /* 0x0000000804037824 */ /* 0x000fe200078e0213 */
[----:B------:R-:W-:Y:S01]  /*277c0*/  SHF.L.U32 R2, R5, 0x1f, RZ ;  /* 0x0000001f05027819 */ /* 0x000fe200000006ff */
[----:B------:R-:W-:Y:S03]  /*277d0*/  BSSY B2, `(.L_x_1861) ;  /* 0x0000003000027945 */ /* 0x000fe60003800000 */
[----:B------:R-:W1:Y:S02]  /*277e0*/  SYNCS.PHASECHK.TRANS64.TRYWAIT P0, [R3+URZ+0x2a840], R2 ;  /* 0x02a84002030075a7 */ /* 0x000e64000800017f */
[----:B-1----:R-:W-:Y:S05]  /*277f0*/  @!P0 BRA `(.L_x_1862) ;  /* 0x0000004800c08947 */ /* 0x002fea0003800000 */
.L_x_1995:
[----:B------:R-:W-:Y:S05]  /*27800*/  BSYNC B2 ;  /* 0x0000000000027941 */ /* 0x000fea0003800000 */
.L_x_1861:
[----:B------:R-:W2:Y:S01]  /*27810*/  S2R R7, SR_TID.X ;  /* 0x0000000000077919 */ /* 0x000ea20000002100 */
[----:B------:R-:W-:Y:S01]  /*27820*/  BSSY B2, `(.L_x_1863) ;  /* 0x0000009000027945 */ /* 0x000fe20003800000 */
[----:B--2---:R-:W-:-:S04]  /*27830*/  LOP3.LUT R7, R7, 0x7f, RZ, 0xc0, !PT ;  /* 0x0000007f07077812 */ /* 0x004fc800078ec0ff */
[----:B------:R-:W-:-:S13]  /*27840*/  ISETP.NE.AND P0, PT, R7, RZ, PT ;  /* 0x000000ff0700720c */ /* 0x000fda0003f05270 */
[----:B------:R-:W-:Y:S05]  /*27850*/  @P0 BRA `(.L_x_1864) ;  /* 0x0000000000140947 */ /* 0x000fea0003800000 */
[----:B------:R-:W-:Y:S01]  /*27860*/  LOP3.LUT P1, RZ, R17, 0x1, RZ, 0xc0, !PT ;  /* 0x0000000111ff7812 */ /* 0x000fe2000782c0ff */
[----:B-1----:R-:W-:-:S04]  /*27870*/  IMAD.MOV.U32 R2, RZ, RZ, 0x9000 ;  /* 0x00009000ff027424 */ /* 0x002fc800078e00ff */
[----:B------:R2:W-:Y:S08]  /*27880*/  SYNCS.ARRIVE.TRANS64 RZ, [R3+URZ+0x2a830], R2 ;  /* 0x02a8300203ff79a7 */ /* 0x0005f0000800003f */
[----:B------:R-:W-:Y:S05]  /*27890*/  @!P1 BRA `(.L_x_1864) ;  /* 0x0000000000049947 */ /* 0x000fea0003800000 */
[----:B------:R-:W-:Y:S01]  /*278a0*/  BPT.TRAP 0x1 ;  /* 0x000000040000795c */ /* 0x000fe20000300000 */
.L_x_1864:
[----:B------:R-:W-:Y:S05]  /*278b0*/  BSYNC B2 ;  /* 0x0000000000027941 */ /* 0x000fea0003800000 */
.L_x_1863:
[----:B-12---:R-:W2:Y:S01]  /*278c0*/  LDL R2, [R1+0x1c] ;  /* 0x00001c0001027983 */ /* 0x006ea20000100800 */
        /* <DEDUP_REMOVED lines=10> */
[----:B--2---:R-:W-:-:S10]  /*27970*/  IMAD R2, R6, 0x60, R2 ;  /* 0x0000006006027824 */ /* 0x004fd400078e0202 */
.L_x_1865:
        /* <DEDUP_REMOVED lines=16> */
.L_x_1866:
        /* <DEDUP_REMOVED lines=15> */
.L_x_1867:
        /* <DEDUP_REMOVED lines=17> */
.L_x_1996:
[----:B------:R-:W-:Y:S05]  /*27c80*/  BSYNC B2 ;  /* 0x0000000000027941 */ /* 0x000fea0003800000 */
.L_x_1868:
        /* <DEDUP_REMOVED lines=10> */
.L_x_1870:
[----:B------:R-:W-:Y:S01]  /*27d30*/  LOP3.LUT P0, RZ, R17, 0x8, RZ, 0xc0, !PT ;  /* 0x0000000811ff7812 */ /* 0x000fe2000780c0ff */
[----:B------:R-:W-:-:S12]  /*27d40*/  BSSY B2, `(.L_x_1871) ;  /* 0x0000003000027945 */ /* 0x000fd80003800000 */
[----:B------:R-:W-:Y:S05]  /*27d50*/  @P0 BRA `(.L_x_1872) ;  /* 0x0000000000040947 */ /* 0x000fea0003800000 */
[----:B------:R-:W-:Y:S01]  /*27d60*/  BPT.TRAP 0x1 ;  /* 0x000000040000795c */ /* 0x000fe20000300000 */
.L_x_1872:
[----:B------:R-:W-:Y:S05]  /*27d70*/  BSYNC B2 ;  /* 0x0000000000027941 */ /* 0x000fea0003800000 */
.L_x_1871:
        /* <DEDUP_REMOVED lines=13> */
.L_x_1873:
        /* <DEDUP_REMOVED lines=15> */
.L_x_1874:
        /* <DEDUP_REMOVED lines=12> */
.L_x_1859:
[----:B------:R-:W-:Y:S05]  /*28000*/  BSYNC B1 ;  /* 0x0000000000017941 */ /* 0x000fea0003800000 */
.L_x_1858:
[----:B------:R-:W-:Y:S01]  /*28010*/  VIADD R3, R4, 0x1 ;  /* 0x0000000104037836 */ /* 0x000fe20000000000 */
[----:B------:R-:W-:Y:S01]  /*28020*/  LOP3.LUT P1, RZ, R17, 0x4, RZ, 0xc0, !PT ;  /* 0x0000000411ff7812 */ /* 0x000fe2000782c0ff */
[----:B------:R-:W-:Y:S01]  /*28030*/  BSSY B1, `(.L_x_1875) ;  /* 0x00000a4000017945 */ /* 0x000fe20003800000 */
[----:B0-----:R-:W-:Y:S02]  /*28040*/  VIADD R6, R0, 0xffffffff ;  /* 0xffffffff00067836 */ /* 0x001fe40000000000 */
[----:B------:R-:W-:-:S04]  /*28050*/  ISETP.NE.AND P0, PT, R3, 0x2, PT ;  /* 0x000000020300780c */ /* 0x000fc80003f05270 */
[----:B------:R-:W-:Y:S02]  /*28060*/  SEL R2, RZ, 0x1, P0 ;  /* 0x00000001ff027807 */ /* 0x000fe40000000000 */
[----:B------:R-:W-:Y:S02]  /*28070*/  SEL R11, R3, RZ, P0 ;  /* 0x000000ff030b7207 */ /* 0x000fe40000000000 */
[----:B------:R-:W-:-:S05]  /*28080*/  LOP3.LUT R10, R5, R2, RZ, 0x3c, !PT ;  /* 0x00000002050a7212 */ /* 0x000fca00078e3cff */
[----:B------:R0:W-:Y:S04]  /*28090*/  STL [R1+0x18], R10 ;  /* 0x0000180a01007387 */ /* 0x0001e80000100800 */
[----:B------:R0:W-:Y:S01]  /*280a0*/  STL [R1+0x10], R11 ;  /* 0x0000100b01007387 */ /* 0x0001e20000100800 */
[----:B------:R-:W-:Y:S05]  /*280b0*/  @!P1 BRA `(.L_x_1876) ;  /* 0x00000008006c9947 */ /* 0x000fea0003800000 */
[----:B------:R-:W-:Y:S01]  /*280c0*/  ULDC.64 UR4, c[0x0][0x418] ;  /* 0x0001060000047ab9 */ /* 0x000fe20000000a00 */
[----:B------:R-:W-:Y:S02]  /*280d0*/  MOV R7, R6 ;  /* 0x0000000600077202 */ /* 0x000fe40000000f00 */
        /* <DEDUP_REMOVED lines=22> */
.L_x_1877:
[----:B------:R-:W-:Y:S01]  /*28240*/  IMAD R3, R11, 0x8, R19 ;  /* 0x000000080b037824 */ /* 0x000fe200078e0213 */
[----:B------:R-:W-:Y:S01]  /*28250*/  SHF.L.U32 R2, R10, 0x1f, RZ ;  /* 0x0000001f0a027819 */ /* 0x000fe200000006ff */
[----:B------:R-:W-:Y:S03]  /*28260*/  BSSY B2, `(.L_x_1878) ;  /* 0x0000003000027945 */ /* 0x000fe60003800000 */
[----:B------:R-:W2:Y:S02]  /*28270*/  SYNCS.PHASECHK.TRANS64.TRYWAIT P0, [R3+URZ+0x2a840], R2 ;  /* 0x02a84002030075a7 */ /* 0x000ea4000800017f */
[----:B--2---:R-:W-:Y:S05]  /*28280*/  @!P0 BRA `(.L_x_1879) ;  /* 0x0000004000448947 */ /* 0x004fea0003800000 */
.L_x_1997:
[----:B------:R-:W-:Y:S05]  /*28290*/  BSYNC B2 ;  /* 0x0000000000027941 */ /* 0x000fea0003800000 */
.L_x_1878:
[----:B-1----:R-:W1:Y:S01]  /*282a0*/  S2R R8, SR_TID.X ;  /* 0x0000000000087919 */ /* 0x002e620000002100 */
[----:B------:R-:W-:Y:S01]  /*282b0*/  BSSY B2, `(.L_x_1880) ;  /* 0x0000009000027945 */ /* 0x000fe20003800000 */
[----:B-1----:R-:W-:-:S04]  /*282c0*/  LOP3.LUT R8, R8, 0x7f, RZ, 0xc0, !PT ;  /* 0x0000007f08087812 */ /* 0x002fc800078ec0ff */
[----:B------:R-:W-:-:S13]  /*282d0*/  ISETP.NE.AND P0, PT, R8, RZ, PT ;  /* 0x000000ff0800720c */ /* 0x000fda0003f05270 */
[----:B------:R-:W-:Y:S05]  /*282e0*/  @P0 BRA `(.L_x_1881) ;  /* 0x0000000000140947 */ /* 0x000fea0003800000 */
[----:B------:R-:W-:Y:S01]  /*282f0*/  LOP3.LUT P1, RZ, R17, 0x1, RZ, 0xc0, !PT ;  /* 0x0000000111ff7812 */ /* 0x000fe2000782c0ff */
[----:B--2---:R-:W-:-:S04]  /*28300*/  IMAD.MOV.U32 R2, RZ, RZ, 0x9000 ;  /* 0x00009000ff027424 */ /* 0x004fc800078e00ff */
[----:B------:R1:W-:Y:S08]  /*28310*/  SYNCS.ARRIVE.TRANS64 RZ, [R3+URZ+0x2a830], R2 ;  /* 0x02a8300203ff79a7 */ /* 0x0003f0000800003f */
[----:B------:R-:W-:Y:S05]  /*28320*/  @!P1 BRA `(.L_x_1881) ;  /* 0x0000000000049947 */ /* 0x000fea0003800000 */
[----:B------:R-:W-:Y:S01]  /*28330*/  BPT.TRAP 0x1 ;  /* 0x000000040000795c */ /* 0x000fe20000300000 */
.L_x_1881:
[----:B------:R-:W-:Y:S05]  /*28340*/  BSYNC B2 ;  /* 0x0000000000027941 */ /* 0x000fea0003800000 */
.L_x_1880:
[----:B------:R-:W3:Y:S04]  /*28350*/  LDL R8, [R1+0x10] ;  /* 0x0000100001087983 */ /* 0x000ee80000100800 */
[----:B-12---:R-:W2:Y:S01]  /*28360*/  LDL R2, [R1+0x1c] ;  /* 0x00001c0001027983 */ /* 0x006ea20000100800 */
[----:B0-----:R-:W-:Y:S01]  /*28370*/  IMAD.MOV.U32 R11, RZ, RZ, RZ ;  /* 0x000000ffff0b7224 */ /* 0x001fe200078e00ff */
[----:B------:R-:W-:Y:S01]  /*28380*/  UIADD3 UR4, UP0, UR36, 0x370, URZ ;  /* 0x0000037024047890 */ /* 0x000fe2000ff1e03f */
[----:B------:R-:W-:Y:S01]  /*28390*/  PLOP3.LUT P0, PT, PT, PT, PT, 0x80, 0x0 ;  /* 0x000000000000781c */ /* 0x000fe20003f0f070 */
[----:B------:R-:W-:Y:S01]  /*283a0*/  VIADD R3, R3, 0x2a830 ;  /* 0x0002a83003037836 */ /* 0x000fe20000000000 */
[----:B------:R-:W-:Y:S01]  /*283b0*/  UMOV UR6, 0x0 ;  /* 0x0000000000067882 */ /* 0x000fe20000000000 */
[----:B------:R-:W-:Y:S01]  /*283c0*/  R2UR UR10, R11 ;  /* 0x000000000b0a72ca */ /* 0x000fe200000e0000 */
[----:B------:R-:W-:Y:S01]  /*283d0*/  UIADD3.X UR5, URZ, UR37, URZ, UP0, !UPT ;  /* 0x000000253f057290 */ /* 0x000fe200087fe43f */
[----:B------:R-:W-:Y:S01]  /*283e0*/  UMOV UR7, 0x14f00000 ;  /* 0x14f0000000077882 */ /* 0x000fe20000000000 */
[----:B---3--:R-:W-:-:S02]  /*283f0*/  IMAD R8, R8, 0x9000, R19 ;  /* 0x0000900008087824 */ /* 0x008fc400078e0213 */
[----:B--2---:R-:W-:Y:S02]  /*28400*/  IMAD R2, R7, 0x60, R2 ;  /* 0x0000006007027824 */ /* 0x004fe400078e0202 */
[----:B------:R-:W-:-:S08]  /*28410*/  VIADD R10, R8, 0x18400 ;  /* 0x00018400080a7836 */ /* 0x000fd00000000000 */
.L_x_1882:
        /* <DEDUP_REMOVED lines=16> */
.L_x_1883:
        /* <DEDUP_REMOVED lines=15> */
.L_x_1884:
        /* <DEDUP_REMOVED lines=15> */
.L_x_1998:
[----:B------:R-:W-:Y:S05]  /*28700*/  BSYNC B2 ;  /* 0x0000000000027941 */ /* 0x000fea0003800000 */
.L_x_1885:
[----:B------:R-:W1:Y:S01]  /*28710*/  S2R R3, SR_TID.X ;  /* 0x0000000000037919 */ /* 0x000e620000002100 */
[----:B------:R-:W-:-:S04]  /*28720*/  UPRMT UR4, UR38, 0x9910, URZ ;  /* 0x0000991026047896 */ /* 0x000fc8000800003f */
[----:B------:R-:W-:Y:S01]  /*28730*/  UISETP.NE.AND UP0, UPT, UR4, 0x2, UPT ;  /* 0x000000020400788c */ /* 0x000fe2000bf05270 */
[----:B-1----:R-:W-:-:S04]  /*28740*/  LOP3.LUT R3, R3, 0x7f, RZ, 0xc0, !PT ;  /* 0x0000007f03037812 */ /* 0x002fc800078ec0ff */
[----:B------:R-:W-:-:S13]  /*28750*/  ISETP.NE.AND P0, PT, R3, RZ, PT ;  /* 0x000000ff0300720c */ /* 0x000fda0003f05270 */
[----:B------:R-:W-:-:S04]  /*28760*/  @!P0 IMAD.MOV.U32 R3, RZ, RZ, 0x6000 ;  /* 0x00006000ff038424 */ /* 0x000fc800078e00ff */
[----:B------:R1:W-:Y:S01]  /*28770*/  @!P0 SYNCS.ARRIVE.TRANS64 RZ, [R2+URZ+0x2a850], R3 ;  /* 0x02a8500302ff89a7 */ /* 0x0003e2000800003f */
[----:B------:R-:W-:-:S13]  /*28780*/  PLOP3.LUT P0, PT, PT, PT, UP0, 0x80, 0x0 ;  /* 0x000000000000781c */ /* 0x000fda0003f0f008 */
[----:B-1----:R-:W-:Y:S05]  /*28790*/  @P0 BRA `(.L_x_1887) ;  /* 0x0000000000040947 */ /* 0x002fea0003800000 */
[----:B------:R-:W-:Y:S01]  /*287a0*/  BPT.TRAP 0x1 ;  /* 0x000000040000795c */ /* 0x000fe20000300000 */
.L_x_1887:
[----:B------:R-:W-:Y:S01]  /*287b0*/  LOP3.LUT P0, RZ, R17, 0x8, RZ, 0xc0, !PT ;  /* 0x0000000811ff7812 */ /* 0x000fe2000780c0ff */
[----:B------:R-:W-:-:S12]  /*287c0*/  BSSY B2, `(.L_x_1888) ;  /* 0x0000003000027945 */ /* 0x000fd80003800000 */
[----:B------:R-:W-:Y:S05]  /*287d0*/  @P0 BRA `(.L_x_1889) ;  /* 0x0000000000040947 */ /* 0x000fea0003800000 */
[----:B------:R-:W-:Y:S01]  /*287e0*/  BPT.TRAP 0x1 ;  /* 0x000000040000795c */ /* 0x000fe20000300000 */
.L_x_1889:
[----:B------:R-:W-:Y:S05]  /*287f0*/  BSYNC B2 ;  /* 0x0000000000027941 */ /* 0x000fea0003800000 */
.L_x_1888:
[----:B0-----:R-:W2:Y:S04]  /*28800*/  LDL R5, [R1+0x1c] ;  /* 0x00001c0001057983 */ /* 0x001ea80000100800 */
        /* <DEDUP_REMOVED lines=9> */
[----:B--2---:R-:W-:-:S02]  /*288a0*/  IMAD R3, R3, 0x60, R5 ;  /* 0x0000006003037824 */ /* 0x004fc400078e0205 */
[----:B------:R-:W-:-:S08]  /*288b0*/  VIADD R5, R4, 0x400 ;  /* 0x0000040004057836 */ /* 0x000fd00000000000 */
.L_x_1890:
        /* <DEDUP_REMOVED lines=15> */
.L_x_1891:
        /* <DEDUP_REMOVED lines=12> */
.L_x_1876:
[----:B------:R-:W-:Y:S05]  /*28a70*/  BSYNC B1 ;  /* 0x0000000000017941 */ /* 0x000fea0003800000 */
.L_x_1875:
[----:B------:R-:W2:Y:S01]  /*28a80*/  LDL R2, [R1+0x30] ;  /* 0x0000300001027983 */ /* 0x000ea20000100800 */
[----:B------:R-:W-:Y:S01]  /*28a90*/  VIADD R0, R0, 0xfffffffe ;  /* 0xfffffffe00007836 */ /* 0x000fe20000000000 */
[----:B--2---:R-:W-:-:S13]  /*28aa0*/  ISETP.GT.AND P0, PT, R6, R2, PT ;  /* 0x000000020600720c */ /* 0x004fda0003f04270 */
[----:B------:R-:W-:Y:S05]  /*28ab0*/  @P0 BRA `(.L_x_1892) ;  /* 0xffffffe800b00947 */ /* 0x000fea000383ffff */
.L_x_1838:
[----:B------:R-:W-:Y:S05]  /*28ac0*/  BSYNC B0 ;  /* 0x0000000000007941 */ /* 0x000fea0003800000 */
.L_x_1837:
[----:B------:R-:W4:Y:S01]  /*28ad0*/  S2R R2, SR_TID.X ;  /* 0x0000000000027919 */ /* 0x000f220000002100 */
[----:B------:R-:W-:Y:S01]  /*28ae0*/  BSSY B0, `(.L_x_1893) ;  /* 0x0000011000007945 */ /* 0x000fe20003800000 */
[----:B----4-:R-:W-:-:S04]  /*28af0*/  LOP3.LUT R2, R2, 0x7f, RZ, 0xc0, !PT ;  /* 0x0000007f02027812 */ /* 0x010fc800078ec0ff */
[----:B------:R-:W-:-:S13]  /*28b00*/  ISETP.NE.AND P0, PT, R2, RZ, PT ;  /* 0x000000ff0200720c */ /* 0x000fda0003f05270 */
[----:B------:R-:W-:Y:S05]  /*28b10*/  @P0 BRA `(.L_x_1894) ;  /* 0x0000000000340947 */ /* 0x000fea0003800000 */
[----:B------:R-:W4:Y:S01]  /*28b20*/  S2R R2, SR_LANEID ;  /* 0x0000000000027919 */ /* 0x000f220000000000 */
[----:B------:R-:W-:Y:S01]  /*28b30*/  VOTEU.ANY UR4, UPT, PT ;  /* 0x0000000000047886 */ /* 0x000fe200038e0100 */
[----:B--2---:R-:W2:Y:S01]  /*28b40*/  LDC.64 R4, c[0x0][0xc60] ;  /* 0x00031800ff047b82 */ /* 0x004ea20000000a00 */
[----:B------:R-:W4:Y:S02]  /*28b50*/  FLO.U32 R0, UR4 ;  /* 0x0000000400007d00 */ /* 0x000f2400080e0000 */
[----:B----4-:R-:W-:-:S06]  /*28b60*/  ISETP.EQ.U32.AND P0, PT, R0, R2, PT ;  /* 0x000000020000720c */ /* 0x010fcc0003f02070 */
[----:B------:R-:W2:Y:S07]  /*28b70*/  POPC R2, UR4 ;  /* 0x0000000400027d09 */ /* 0x000eae0008000000 */
[----:B--2---:R-:W2:Y:S04]  /*28b80*/  @P0 ATOMG.E.ADD.STRONG.GPU PT, R2, desc[UR46][R4.64], R2 ;  /* 0x00000002040209a8 */ /* 0x004ea800081ee1ee */
[----:B--2---:R2:W4:Y:S02]  /*28b90*/  SHFL.IDX PT, R2, R2, R0, 0x1f ;  /* 0x00001f0002027589 */ /* 0x00452400000e0000 */
[----:B--2---:R-:W2:Y:S02]  /*28ba0*/  S2R R0, SR_LTMASK ;  /* 0x0000000000007919 */ /* 0x004ea40000003900 */
[----:B--2---:R-:W-:-:S06]  /*28bb0*/  LOP3.LUT R0, R0, UR4, RZ, 0xc0, !PT ;  /* 0x0000000400007c12 */ /* 0x004fcc000f8ec0ff */
[----:B------:R-:W4:Y:S02]  /*28bc0*/  POPC R0, R0 ;  /* 0x0000000000007309 */ /* 0x000f240000000000 */
[----:B----4-:R-:W-:-:S05]  /*28bd0*/  IADD3 R0, R2, UR39, R0 ;  /* 0x0000002702007c10 */ /* 0x010fca000fffe000 */
[----:B------:R4:W-:Y:S02]  /*28be0*/  STL [R1], R0 ;  /* 0x0000000001007387 */ /* 0x0009e40000100800 */
.L_x_1894:
[----:B------:R-:W-:Y:S05]  /*28bf0*/  BSYNC B0 ;  /* 0x0000000000007941 */ /* 0x000fea0003800000 */
.L_x_1893:
[----:B------:R-:W-:Y:S01]  /*28c00*/  LOP3.LUT P0, RZ, R17, 0x4, RZ, 0xc0, !PT ;  /* 0x0000000411ff7812 */ /* 0x000fe2000780c0ff */
[----:B------:R-:W-:-:S12]  /*28c10*/  BSSY B0, `(.L_x_1895) ;  /* 0x000003f000007945 */ /* 0x000fd80003800000 */
[----:B------:R-:W-:Y:S05]  /*28c20*/  @!P0 BRA `(.L_x_1896) ;  /* 0x0000000000f48947 */ /* 0x000fea0003800000 */
[----:B----4-:R-:W4:Y:S04]  /*28c30*/  LDL R0, [R1+0x10] ;  /* 0x0000100001007983 */ /* 0x010f280000100800 */
[----:B------:R-:W5:Y:S01]  /*28c40*/  LDL R2, [R1+0x18] ;  /* 0x0000180001027983 */ /* 0x000f620000100800 */
[----:B------:R-:W-:Y:S01]  /*28c50*/  BSSY B1, `(.L_x_1897) ;  /* 0x0000005000017945 */ /* 0x000fe20003800000 */
[----:B----4-:R-:W-:Y:S01]  /*28c60*/  IMAD R0, R0, 0x8, R19 ;  /* 0x0000000800007824 */ /* 0x010fe200078e0213 */
[----:B-----5:R-:W-:-:S04]  /*28c70*/  SHF.L.U32 R2, R2, 0x1f, RZ ;  /* 0x0000001f02027819 */ /* 0x020fc800000006ff */
[----:B------:R-:W4:Y:S02]  /*28c80*/  SYNCS.PHASECHK.TRANS64.TRYWAIT P0, [R0+URZ+0x2a860], R2 ;  /* 0x02a86002000075a7 */ /* 0x000f24000800017f */
[----:B----4-:R-:W-:Y:S05]  /*28c90*/  @!P0 BRA `(.L_x_1898) ;  /* 0x0000003400e88947 */ /* 0x010fea0003800000 */
.L_x_1999:
[----:B------:R-:W-:Y:S05]  /*28ca0*/  BSYNC B1 ;  /* 0x0000000000017941 */ /* 0x000fea0003800000 */
.L_x_1897:
[----:B---3--:R-:W3:Y:S01]  /*28cb0*/  S2R R3, SR_TID.X ;  /* 0x0000000000037919 */ /* 0x008ee20000002100 */
[----:B------:R-:W-:-:S04]  /*28cc0*/  UPRMT UR4, UR38, 0x9910, URZ ;  /* 0x0000991026047896 */ /* 0x000fc8000800003f */
[----:B------:R-:W-:Y:S01]  /*28cd0*/  UISETP.NE.AND UP0, UPT, UR4, 0x2, UPT ;  /* 0x000000020400788c */ /* 0x000fe2000bf05270 */
[----:B---3--:R-:W-:-:S04]  /*28ce0*/  LOP3.LUT R3, R3, 0x7f, RZ, 0xc0, !PT ;  /* 0x0000007f03037812 */ /* 0x008fc800078ec0ff */
[----:B------:R-:W-:-:S13]  /*28cf0*/  ISETP.NE.AND P0, PT, R3, RZ, PT ;  /* 0x000000ff0300720c */ /* 0x000fda0003f05270 */
[----:B----4-:R-:W-:-:S04]  /*28d00*/  @!P0 IMAD.MOV.U32 R2, RZ, RZ, 0x6000 ;  /* 0x00006000ff028424 */ /* 0x010fc800078e00ff */
[----:B------:R3:W-:Y:S01]  /*28d10*/  @!P0 SYNCS.ARRIVE.TRANS64 RZ, [R0+URZ+0x2a850], R2 ;  /* 0x02a8500200ff89a7 */ /* 0x0007e2000800003f */
[----:B------:R-:W-:-:S13]  /*28d20*/  PLOP3.LUT P0, PT, PT, PT, UP0, 0x80, 0x0 ;  /* 0x000000000000781c */ /* 0x000fda0003f0f008 */
[----:B---3--:R-:W-:Y:S05]  /*28d30*/  @P0 BRA `(.L_x_1899) ;  /* 0x0000000000040947 */ /* 0x008fea0003800000 */
[----:B------:R-:W-:Y:S01]  /*28d40*/  BPT.TRAP 0x1 ;  /* 0x000000040000795c */ /* 0x000fe20000300000 */
.L_x_1899:
[----:B------:R-:W-:Y:S01]  /*28d50*/  LOP3.LUT P0, RZ, R17, 0x8, RZ, 0xc0, !PT ;  /* 0x0000000811ff7812 */ /* 0x000fe2000780c0ff */
[----:B------:R-:W-:-:S12]  /*28d60*/  BSSY B1, `(.L_x_1900) ;  /* 0x0000003000017945 */ /* 0x000fd80003800000 */
[----:B------:R-:W-:Y:S05]  /*28d70*/  @P0 BRA `(.L_x_1901) ;  /* 0x0000000000040947 */ /* 0x000fea0003800000 */
[----:B------:R-:W-:Y:S01]  /*28d80*/  BPT.TRAP 0x1 ;  /* 0x000000040000795c */ /* 0x000fe20000300000 */
.L_x_1901:
[----:B------:R-:W-:Y:S05]  /*28d90*/  BSYNC B1 ;  /* 0x0000000000017941 */ /* 0x000fea0003800000 */
.L_x_1900:
[----:B------:R-:W3:Y:S04]  /*28da0*/  LDL.LU R4, [R1+0x1c] ;  /* 0x00001c0001047983 */ /* 0x000ee80000300800 */
[----:B------:R-:W3:Y:S04]  /*28db0*/  LDL.LU R3, [R1+0x4] ;  /* 0x0000040001037983 */ /* 0x000ee80000300800 */
[----:B------:R-:W4:Y:S01]  /*28dc0*/  LDL R2, [R1+0x10] ;  /* 0x0000100001027983 */ /* 0x000f220000100800 */
        /* <DEDUP_REMOVED lines=8> */
[----:B----4-:R-:W-:-:S05]  /*28e50*/  IMAD R2, R2, 0x6000, R19 ;  /* 0x0000600002027824 */ /* 0x010fca00078e0213 */
[----:B------:R-:W-:-:S07]  /*28e60*/  IADD3 R4, R2, 0x400, RZ ;  /* 0x0000040002047810 */ /* 0x000fce0007ffe0ff */
.L_x_1902:
        /* <DEDUP_REMOVED lines=15> */
.L_x_1903:
        /* <DEDUP_REMOVED lines=10> */
.L_x_1896:
[----:B------:R-:W-:Y:S05]  /*29000*/  BSYNC B0 ;  /* 0x0000000000007941 */ /* 0x000fea0003800000 */
.L_x_1895:
[----:B--2---:R-:W4:Y:S04]  /*29010*/  LDL.LU R5, [R1+0x10] ;  /* 0x0000100001057983 */ /* 0x004f280000300800 */
[----:B------:R-:W2:Y:S01]  /*29020*/  LDL.LU R4, [R1+0x18] ;  /* 0x0000180001047983 */ /* 0x000ea20000300800 */
[----:B----4-:R-:W-:-:S05]  /*29030*/  VIADD R0, R5, 0x1 ;  /* 0x0000000105007836 */ /* 0x010fca0000000000 */
[----:B------:R-:W-:-:S04]  /*29040*/  ISETP.NE.AND P0, PT, R0, 0x2, PT ;  /* 0x000000020000780c */ /* 0x000fc80003f05270 */
[----:B------:R-:W-:Y:S02]  /*29050*/  SEL R2, RZ, 0x1, P0 ;  /* 0x00000001ff027807 */ /* 0x000fe40000000000 */
[----:B------:R-:W-:Y:S02]  /*29060*/  SEL R0, R0, RZ, P0 ;  /* 0x000000ff00007207 */ /* 0x000fe40000000000 */
[----:B--2---:R-:W-:-:S03]  /*29070*/  LOP3.LUT R4, R4, R2, RZ, 0x3c, !PT ;  /* 0x0000000204047212 */ /* 0x004fc600078e3cff */
[----:B------:R4:W-:Y:S04]  /*29080*/  STL [R1+0x10], R0 ;  /* 0x0000100001007387 */ /* 0x0009e80000100800 */
[----:B------:R4:W-:Y:S02]  /*29090*/  STL [R1+0x18], R4 ;  /* 0x0000180401007387 */ /* 0x0009e40000100800 */
.L_x_1817:
[----:B------:R-:W-:Y:S05]  /*290a0*/  BSYNC B7 ;  /* 0x0000000000077941 */ /* 0x000fea0003800000 */
.L_x_1815:
[----:B------:R-:W-:-:S13]  /*290b0*/  LOP3.LUT P0, RZ, R17, 0x10, RZ, 0xc0, !PT ;  /* 0x0000001011ff7812 */ /* 0x000fda000780c0ff */
[----:B------:R-:W-:Y:S05]  /*290c0*/  @!P0 BRA `(.L_x_1904) ;  /* 0x00000000002c8947 */ /* 0x000fea0003800000 */
[----:B------:R-:W-:Y:S05]  /*290d0*/  WARPSYNC.ALL ;  /* 0x0000000000007948 */ /* 0x000fea0003800000 */
[----:B------:R-:W5:Y:S08]  /*290e0*/  S2UR UR5, SR_CgaCtaId ;  /* 0x00000000000579c3 */ /* 0x000f700000008800 */
[----:B------:R-:W-:Y:S06]  /*290f0*/  BAR.SYNC.DEFER_BLOCKING 0x5, 0x180 ;  /* 0x0146000000007b1d */ /* 0x000fec0000010000 */
[----:B------:R-:W-:-:S02]  /*29100*/  UMOV UR4, 0x400 ;  /* 0x0000040000047882 */ /* 0x000fc40000000000 */
[----:B-----5:R-:W-:-:S06]  /*29110*/  ULEA UR4, UR5, UR4, 0x18 ;  /* 0x0000000405047291 */ /* 0x020fcc000f8ec03f */
[----:B------:R-:W-:-:S05]  /*29120*/  IMAD.U32 R19, RZ, RZ, UR4 ;  /* 0x00000004ff137e24 */ /* 0x000fca000f8e00ff */
[----:B01--4-:R-:W0:Y:S04]  /*29130*/  LDS.128 R4, [R19+0x2a8d0] ;  /* 0x02a8d00013047984 */ /* 0x013e280000000c00 */
[----:B0-----:R1:W-:Y:S04]  /*29140*/  STL.64 [R1], R4 ;  /* 0x0000000401007387 */ /* 0x0013e80000100a00 */
[----:B------:R1:W-:Y:S01]  /*29150*/  STL.64 [R1+0x8], R6 ;  /* 0x0000080601007387 */ /* 0x0003e20000100a00 */
[----:B------:R-:W-:Y:S06]  /*29160*/  BAR.ARV 0x4, 0x180 ;  /* 0x0106000000007b1d */ /* 0x000fec0000002000 */
[----:B------:R-:W-:Y:S05]  /*29170*/  BRA `(.L_x_1905) ;  /* 0x00000010002c7947 */ /* 0x000fea0003800000 */
.L_x_1904:
[----:B------:R-:W5:Y:S01]  /*29180*/  LDL R16, [R1+0x28] ;  /* 0x0000280001107983 */ /* 0x000f620000100800 */
[----:B------:R-:W-:Y:S01]  /*29190*/  UMOV UR4, 0xffffffff ;  /* 0xffffffff00047882 */ /* 0x000fe20000000000 */
[----:B-----5:R-:W-:Y:S02]  /*291a0*/  ISETP.NE.AND P5, PT, R16, 0x1f, PT ;  /* 0x0000001f1000780c */ /* 0x020fe40003fa5270 */
[----:B------:R-:W-:Y:S11]  /*291b0*/  BRA.DIV UR4, `(.L_x_1906) ;  /* 0x0000003204b47947 */ /* 0x000ff6000b800000 */
[----:B---3--:R-:W2:Y:S01]  /*291c0*/  LDL R3, [R1+0xc] ;  /* 0x00000c0001037983 */ /* 0x008ea20000100800 */
[----:B------:R-:W-:-:S03]  /*291d0*/  ULDC UR4, c[0x0][0xc3c] ;  /* 0x00030f0000047ab9 */ /* 0x000fc60000000800 */
[----:B------:R-:W0:Y:S01]  /*291e0*/  LDL.LU R2, [R1] ;  /* 0x0000000001027983 */ /* 0x000e220000300800 */
[----:B------:R-:W-:Y:S01]  /*291f0*/  LOP3.LUT P4, RZ, R17, 0x1, RZ, 0xc0, !PT ;  /* 0x0000000111ff7812 */ /* 0x000fe2000788c0ff */
[----:B--2-4-:R-:W-:Y:S02]  /*29200*/  IMAD.IADD R0, R3, 0x1, R16 ;  /* 0x0000000103007824 */ /* 0x014fe400078e0210 */
[----:B0-----:R-:W-:-:S03]  /*29210*/  IMAD.MOV.U32 R10, RZ, RZ, R2 ;  /* 0x000000ffff0a7224 */ /* 0x001fc600078e0002 */
[----:B------:R-:W-:-:S13]  /*29220*/  ISETP.GE.OR P0, PT, R0, UR4, !P5 ;  /* 0x0000000400007c0c */ /* 0x000fda000ef06670 */
[----:B------:R-:W0:Y:S08]  /*29230*/  @!P0 LDC.64 R2, c[0x0][0xc80] ;  /* 0x00032000ff028b82 */ /* 0x000e300000000a00 */
[----:B-1----:R-:W1:Y:S01]  /*29240*/  @!P0 LDC.64 R6, c[0x0][0xc78] ;  /* 0x00031e00ff068b82 */ /* 0x002e620000000a00 */
[----:B0-----:R-:W-:-:S05]  /*29250*/  @!P0 IMAD.WIDE R2, R0, 0x4, R2 ;  /* 0x0000000400028825 */ /* 0x001fca00078e0202 */
[----:B------:R1:W2:Y:S02]  /*29260*/  @!P0 LDG.E R8, desc[UR46][R2.64] ;  /* 0x0000002e02088981 */ /* 0x0002a4000c1e1900 */
[----:B-1----:R-:W-:-:S06]  /*29270*/  @!P0 IMAD.WIDE R2, R0, 0x4, R6 ;  /* 0x0000000400028825 */ /* 0x002fcc00078e0206 */
[----:B------:R-:W3:Y:S01]  /*29280*/  @!P0 LDG.E R2, desc[UR46][R2.64] ;  /* 0x0000002e02028981 */ /* 0x000ee2000c1e1900 */
[----:B------:R-:W-:Y:S01]  /*29290*/  IMAD.MOV.U32 R4, RZ, RZ, RZ ;  /* 0x000000ffff047224 */ /* 0x000fe200078e00ff */
[C---:B------:R-:W-:Y:S01]  /*292a0*/  ISETP.GE.U32.AND P1, PT, R16.reuse, 0x4, PT ;  /* 0x000000041000780c */ /* 0x040fe20003f26070 */
[----:B------:R-:W-:Y:S01]  /*292b0*/  IMAD.MOV.U32 R6, RZ, RZ, RZ ;  /* 0x000000ffff067224 */ /* 0x000fe200078e00ff */
[C---:B------:R-:W-:Y:S01]  /*292c0*/  ISETP.GE.U32.AND P2, PT, R16.reuse, 0x8, PT ;  /* 0x000000081000780c */ /* 0x040fe20003f46070 */
[----:B------:R-:W-:Y:S01]  /*292d0*/  SHFL.IDX PT, R5, R10, RZ, 0x1f ;  /* 0x00001fff0a057589 */ /* 0x000fe200000e0000 */
[----:B------:R-:W-:-:S03]  /*292e0*/  ISETP.GE.U32.AND P3, PT, R16, 0x10, PT ;  /* 0x000000101000780c */ /* 0x000fc60003f66070 */
[----:B------:R-:W-:Y:S01]  /*292f0*/  SHFL.IDX PT, R0, R10, 0x1, 0x1f ;  /* 0x00201f000a007f89 */ /* 0x000fe200000e0000 */
[----:B--2---:R-:W-:Y:S02]  /*29300*/  @!P0 IMAD.MOV.U32 R4, RZ, RZ, R8 ;  /* 0x000000ffff048224 */ /* 0x004fe400078e0008 */
[----:B------:R-:W-:Y:S02]  /*29310*/  IMAD.MOV.U32 R8, RZ, RZ, RZ ;  /* 0x000000ffff087224 */ /* 0x000fe400078e00ff */
[----:B---3--:R-:W-:Y:S01]  /*29320*/  @!P0 IMAD.MOV.U32 R6, RZ, RZ, R2 ;  /* 0x000000ffff068224 */ /* 0x008fe200078e0002 */
        /* <DEDUP_REMOVED lines=18> */
.L_x_2009:
[----:B------:R-:W-:Y:S02]  /*29450*/  ULDC UR4, c[0x0][0xc38] ;  /* 0x00030e0000047ab9 */ /* 0x000fe40000000800 */
[----:B------:R-:W-:-:S04]  /*29460*/  IMAD.U32 R2, RZ, RZ, UR4 ;  /* 0x00000004ff027e24 */ /* 0x000fc8000f8e00ff */
[----:B-1----:R-:W-:-:S04]  /*29470*/  IMAD R9, R9, R2, RZ ;  /* 0x0000000209097224 */ /* 0x002fc800078e02ff */
[----:B------:R-:W-:-:S05]  /*29480*/  IMAD.IADD R0, R0, 0x1, R9 ;  /* 0x0000000100007824 */ /* 0x000fca00078e0209 */
[----:B------:R-:W-:-:S13]  /*29490*/  ISETP.GT.AND P4, PT, R0, R5, PT ;  /* 0x000000050000720c */ /* 0x000fda0003f84270 */
[----:B------:R-:W-:Y:S05]  /*294a0*/  @P4 BRA `(.L_x_1907) ;  /* 0x0000000000ac4947 */ /* 0x000fea0003800000 */
.L_x_1910:
[----:B------:R-:W2:Y:S01]  /*294b0*/  LDL.LU R3, [R1+0xc] ;  /* 0x00000c0001037983 */ /* 0x000ea20000300800 */
[----:B------:R-:W1:Y:S01]  /*294c0*/  LDC R2, c[0x0][0xc3c] ;  /* 0x00030f00ff027b82 */ /* 0x000e620000000800 */
[----:B--2---:R-:W-:-:S05]  /*294d0*/  VIADD R3, R3, 0x1f ;  /* 0x0000001f03037836 */ /* 0x004fca0000000000 */
[----:B-1----:R-:W-:-:S13]  /*294e0*/  ISETP.GE.AND P4, PT, R3, R2, PT ;  /* 0x000000020300720c */ /* 0x002fda0003f86270 */
[----:B------:R-:W-:Y:S05]  /*294f0*/  @P4 BRA `(.L_x_1908) ;  /* 0x0000000800e84947 */ /* 0x000fea0003800000 */
[----:B------:R-:W2:Y:S04]  /*29500*/  LDL R4, [R1+0x28] ;  /* 0x0000280001047983 */ /* 0x000ea80000100800 */
[----:B------:R1:W-:Y:S01]  /*29510*/  STL [R1+0xc], R3 ;  /* 0x00000c0301007387 */ /* 0x0003e20000100800 */
[----:B--2---:R-:W-:Y:S02]  /*29520*/  IMAD.IADD R6, R3, 0x1, R4 ;  /* 0x0000000103067824 */ /* 0x004fe400078e0204 */
[----:B------:R-:W-:-:S03]  /*29530*/  IMAD.MOV.U32 R4, RZ, RZ, RZ ;  /* 0x000000ffff047224 */ /* 0x000fc600078e00ff */
        /* <DEDUP_REMOVED lines=11> */
[----:B------:R-:W1:Y:S01]  /*295f0*/  SHFL.UP PT, R3, R2, 0x1, RZ ;  /* 0x0420000002037989 */ /* 0x000e6200000e00ff */
[----:B------:R-:W-:-:S04]  /*29600*/  LOP3.LUT P4, RZ, R17, 0x1, RZ, 0xc0, !PT ;  /* 0x0000000111ff7812 */ /* 0x000fc8000788c0ff */
        /* <DEDUP_REMOVED lines=13> */
[----:B0-----:R-:W-:-:S05]  /*296e0*/  IMAD.IADD R7, R2, 0x1, R3 ;  /* 0x0000000102077824 */ /* 0x001fca00078e0203 */
[----:B------:R0:W1:Y:S02]  /*296f0*/  SHFL.IDX PT, R9, R7, 0x1f, 0x1f ;  /* 0x03e01f0007097f89 */ /* 0x00006400000e0000 */
.L_x_2017:
[----:B------:R-:W-:Y:S02]  /*29700*/  ULDC UR4, c[0x0][0xc38] ;  /* 0x00030e0000047ab9 */ /* 0x000fe40000000800 */
[----:B------:R-:W-:-:S04]  /*29710*/  IMAD.U32 R2, RZ, RZ, UR4 ;  /* 0x00000004ff027e24 */ /* 0x000fc8000f8e00ff */
[----:B-1----:R-:W-:-:S04]  /*29720*/  IMAD R9, R9, R2, RZ ;  /* 0x0000000209097224 */ /* 0x002fc800078e02ff */
[----:B------:R-:W-:-:S05]  /*29730*/  IMAD.IADD R0, R9, 0x1, R0 ;  /* 0x0000000109007824 */ /* 0x000fca00078e0200 */
[----:B------:R-:W-:-:S13]  /*29740*/  ISETP.GT.AND P4, PT, R0, R5, PT ;  /* 0x000000050000720c */ /* 0x000fda0003f84270 */
[----:B------:R-:W-:Y:S05]  /*29750*/  @!P4 BRA `(.L_x_1910) ;  /* 0xfffffffc0054c947 */ /* 0x000fea000383ffff */
.L_x_1907:
        /* <DEDUP_REMOVED lines=8> */
[----:B-1----:R1:W3:Y:S04]  /*297e0*/  SHFL.IDX PT, R4, R4, R3, 0x1f ;  /* 0x00001f0304047589 */ /* 0x0022e800000e0000 */
[----:B------:R1:W4:Y:S01]  /*297f0*/  SHFL.IDX PT, R6, R6, R3, 0x1f ;  /* 0x00001f0306067589 */ /* 0x00032200000e0000 */
[----:B--2---:R-:W-:-:S05]  /*29800*/  IMAD.IADD R10, R3, 0x1, R10 ;  /* 0x00000001030a7824 */ /* 0x004fca00078e020a */
[----:B---34-:R1:W-:Y:S02]  /*29810*/  STL [R1+0xc], R10 ;  /* 0x00000c0a01007387 */ /* 0x0183e40000100800 */
.L_x_2022:
[----:B------:R-:W-:-:S13]  /*29820*/  ISETP.NE.AND P0, PT, R0, RZ, PT ;  /* 0x000000ff0000720c */ /* 0x000fda0003f05270 */
[----:B------:R-:W-:Y:S05]  /*29830*/  @!P0 BRA `(.L_x_1912) ;  /* 0x0000000000148947 */ /* 0x000fea0003800000 */
[----:B------:R-:W-:Y:S01]  /*29840*/  UMOV UR4, 0xffffffff ;  /* 0xffffffff00047882 */ /* 0x000fe20000000000 */
[----:B-1----:R-:W-:Y:S02]  /*29850*/  VIADD R3, R3, 0xffffffff ;  /* 0xffffffff03037836 */ /* 0x002fe40000000000 */
[----:B------:R-:W-:Y:S05]  /*29860*/  BRA.DIV UR4, `(.L_x_1913) ;  /* 0x0000003604ac7947 */ /* 0x000fea000b800000 */
[----:B------:R1:W3:Y:S02]  /*29870*/  SHFL.IDX PT, R3, R7, R3, 0x1f ;  /* 0x00001f0307037589 */ /* 0x0002e400000e0000 */
.L_x_2025:
[----:B---3--:R-:W-:-:S07]  /*29880*/  IMAD.MOV.U32 R8, RZ, RZ, R3 ;  /* 0x000000ffff087224 */ /* 0x008fce00078e0003 */
.L_x_1912:
[----:B------:R-:W-:Y:S01]  /*29890*/  ISETP.NE.AND P0, PT, R6, 0x1, PT ;  /* 0x000000010600780c */ /* 0x000fe20003f05270 */
[----:B------:R-:W-:-:S05]  /*298a0*/  IMAD R0, R8, R2, R9 ;  /* 0x0000000208007224 */ /* 0x000fca00078e0209 */
[----:B------:R3:W-:Y:S02]  /*298b0*/  STL [R1], R0 ;  /* 0x0000000001007387 */ /* 0x0007e40000100800 */
[----:B---3--:R-:W-:-:S05]  /*298c0*/  IADD3 R0, R5, -R0, RZ ;  /* 0x8000000005007210 */ /* 0x008fca0007ffe0ff */
[----:B------:R-:W-:Y:S05]  /*298d0*/  @!P0 BRA `(.L_x_1914) ;  /* 0x0000000000e48947 */ /* 0x000fea0003800000 */
[----:B------:R-:W-:-:S04]  /*298e0*/  IABS R5, R4 ;  /* 0x0000000400057213 */ /* 0x000fc80000000000 */
[----:B------:R-:W3:Y:S08]  /*298f0*/  I2F.RP R2, R5 ;  /* 0x0000000500027306 */ /* 0x000ef00000209400 */
[----:B---3--:R-:W3:Y:S02]  /*29900*/  MUFU.RCP R2, R2 ;  /* 0x0000000200027308 */ /* 0x008ee40000001000 */
[----:B---3--:R-:W-:-:S06]  /*29910*/  VIADD R2, R2, 0xffffffe ;  /* 0x0ffffffe02027836 */ /* 0x008fcc0000000000 */
[----:B-1----:R-:W1:Y:S02]  /*29920*/  F2I.FTZ.U32.TRUNC.NTZ R3, R2 ;  /* 0x0000000200037305 */ /* 0x002e64000021f000 */
[----:B-1----:R-:W-:-:S04]  /*29930*/  IMAD.MOV R2, RZ, RZ, -R3 ;  /* 0x000000ffff027224 */ /* 0x002fc800078e0a03 */
        /* <DEDUP_REMOVED lines=14> */
[----:B------:R-:W1:Y:S07]  /*29a20*/  I2F.RP R2, R5 ;  /* 0x0000000500027306 */ /* 0x000e6e0000209400 */
[----:B------:R-:W-:Y:S01]  /*29a30*/  @P0 VIADD R8, R8, 0x1 ;  /* 0x0000000108080836 */ /* 0x000fe20000000000 */
[----:B-1----:R-:W1:Y:S02]  /*29a40*/  MUFU.RCP R2, R2 ;  /* 0x0000000200027308 */ /* 0x002e640000001000 */
[----:B-1----:R-:W-:-:S06]  /*29a50*/  VIADD R2, R2, 0xffffffe ;  /* 0x0ffffffe02027836 */ /* 0x002fcc0000000000 */
[----:B------:R-:W1:Y:S02]  /*29a60*/  F2I.FTZ.U32.TRUNC.NTZ R3, R2 ;  /* 0x0000000200037305 */ /* 0x000e64000021f000 */
[----:B-1----:R-:W-:-:S04]  /*29a70*/  IMAD.MOV R2, RZ, RZ, -R3 ;  /* 0x000000ffff027224 */ /* 0x002fc800078e0a03 */
[----:B0-----:R-:W-:Y:S02]  /*29a80*/  IMAD R7, R2, R5, RZ ;  /* 0x0000000502077224 */ /* 0x001fe400078e02ff */
[----:B------:R-:W-:-:S04]  /*29a90*/  IMAD.MOV.U32 R2, RZ, RZ, RZ ;  /* 0x000000ffff027224 */ /* 0x000fc800078e00ff */
[----:B------:R-:W-:Y:S01]  /*29aa0*/  IMAD.HI.U32 R7, R3, R7, R2 ;  /* 0x0000000703077227 */ /* 0x000fe200078e0002 */
[----:B------:R-:W-:Y:S02]  /*29ab0*/  LOP3.LUT R2, R0, R4, RZ, 0x3c, !PT ;  /* 0x0000000400027212 */ /* 0x000fe400078e3cff */
[----:B------:R-:W-:Y:S02]  /*29ac0*/  MOV R3, R8 ;  /* 0x0000000800037202 */ /* 0x000fe40000000f00 */
        /* <DEDUP_REMOVED lines=26> */
.L_x_1914:
[----:B-1----:R-:W3:Y:S01]  /*29c70*/  LDL R3, [R1+0xc] ;  /* 0x00000c0001037983 */ /* 0x002ee20000100800 */
[----:B0-----:R-:W3:Y:S02]  /*29c80*/  LDC.64 R6, c[0x0][0xc90] ;  /* 0x00032400ff067b82 */ /* 0x001ee40000000a00 */
[----:B---3--:R-:W-:-:S05]  /*29c90*/  IMAD.WIDE R6, R3, 0x4, R6 ;  /* 0x0000000403067825 */ /* 0x008fca00078e0206 */
[----:B------:R-:W3:Y:S02]  /*29ca0*/  LDG.E R3, desc[UR46][R6.64] ;  /* 0x0000002e06037981 */ /* 0x000ee4000c1e1900 */
[----:B---3--:R-:W-:-:S05]  /*29cb0*/  IMAD R5, R4, R3, RZ ;  /* 0x0000000304057224 */ /* 0x008fca00078e02ff */
[----:B------:R-:W-:-:S04]  /*29cc0*/  IABS R8, R5 ;  /* 0x0000000500087213 */ /* 0x000fc80000000000 */
[----:B------:R-:W0:Y:S08]  /*29cd0*/  I2F.RP R6, R8 ;  /* 0x0000000800067306 */ /* 0x000e300000209400 */
[----:B0-----:R-:W0:Y:S02]  /*29ce0*/  MUFU.RCP R6, R6 ;  /* 0x0000000600067308 */ /* 0x001e240000001000 */
[----:B0-----:R-:W-:-:S06]  /*29cf0*/  IADD3 R6, R6, 0xffffffe, RZ ;  /* 0x0ffffffe06067810 */ /* 0x001fcc0007ffe0ff */
        /* <DEDUP_REMOVED lines=24> */
[----:B------:R-:W-:-:S04]  /*29e80*/  VIADDMNMX R8, R8, R2, R3, PT ;  /* 0x0000000208087246 */ /* 0x000fc80003800103 */
[----:B------:R-:W-:-:S04]  /*29e90*/  IABS R9, R8 ;  /* 0x0000000800097213 */ /* 0x000fc80000000000 */
[----:B------:R-:W0:Y:S08]  /*29ea0*/  I2F.RP R2, R9 ;  /* 0x0000000900027306 */ /* 0x000e300000209400 */
[----:B0-----:R-:W0:Y:S02]  /*29eb0*/  MUFU.RCP R2, R2 ;  /* 0x0000000200027308 */ /* 0x001e240000001000 */
[----:B0-----:R-:W-:-:S06]  /*29ec0*/  VIADD R2, R2, 0xffffffe ;  /* 0x0ffffffe02027836 */ /* 0x001fcc0000000000 */
[----:B------:R0:W1:Y:S02]  /*29ed0*/  F2I.FTZ.U32.TRUNC.NTZ R3, R2 ;  /* 0x0000000200037305 */ /* 0x000064000021f000 */
[----:B0-----:R-:W-:Y:S01]  /*29ee0*/  IMAD.MOV.U32 R2, RZ, RZ, RZ ;  /* 0x000000ffff027224 */ /* 0x001fe200078e00ff */
[----:B-1----:R-:W-:-:S05]  /*29ef0*/  IADD3 R0, RZ, -R3, RZ ;  /* 0x80000003ff007210 */ /* 0x002fca0007ffe0ff */
[----:B------:R-:W-:-:S04]  /*29f00*/  IMAD R0, R0, R9, RZ ;  /* 0x0000000900007224 */ /* 0x000fc800078e02ff */
        /* <DEDUP_REMOVED lines=11> */
[----:B------:R-:W-:Y:S02]  /*29fc0*/  LOP3.LUT R0, R6, R8, RZ, 0x3c, !PT ;  /* 0x0000000806007212 */ /* 0x000fe400078e3cff */
[----:B------:R-:W-:Y:S02]  /*29fd0*/  IADD3 R6, R7, 0x1000000, R6 ;  /* 0x0100000007067810 */ /* 0x000fe40007ffe006 */
[----:B------:R-:W-:-:S07]  /*29fe0*/  ISETP.GE.AND P1, PT, R0, RZ, PT ;  /* 0x000000ff0000720c */ /* 0x000fce0003f26270 */
[----:B------:R-:W-:-:S04]  /*29ff0*/  @P0 VIADD R2, R2, 0x1 ;  /* 0x0000000102020836 */ /* 0x000fc80000000000 */
[----:B------:R-:W-:-:S04]  /*2a000*/  IMAD.MOV.U32 R0, RZ, RZ, R2 ;  /* 0x000000ffff007224 */ /* 0x000fc800078e0002 */
[----:B------:R-:W-:Y:S01]  /*2a010*/  @!P1 IMAD.MOV R0, RZ, RZ, -R0 ;  /* 0x000000ffff009224 */ /* 0x000fe200078e0a00 */
[----:B------:R-:W-:Y:S01]  /*2a020*/  @!P2 LOP3.LUT R0, RZ, R8, RZ, 0x33, !PT ;  /* 0x00000008ff00a212 */ /* 0x000fe200078e33ff */
[----:B------:R-:W-:-:S04]  /*2a030*/  IMAD.MOV R8, RZ, RZ, -R8 ;  /* 0x000000ffff087224 */ /* 0x000fc800078e0a08 */
[----:B------:R-:W-:-:S05]  /*2a040*/  IMAD R2, R0, R8, R6 ;  /* 0x0000000800027224 */ /* 0x000fca00078e0206 */
[----:B------:R0:W-:Y:S02]  /*2a050*/  STL [R1+0x8], R2 ;  /* 0x0000080201007387 */ /* 0x0001e40000100800 */
.L_x_1915:
[----:B------:R-:W-:-:S05]  /*2a060*/  LOP3.LUT R0, RZ, R0, RZ, 0x33, !PT ;  /* 0x00000000ff007212 */ /* 0x000fca00078e33ff */
[----:B------:R-:W-:-:S05]  /*2a070*/  IMAD.IADD R0, R4, 0x1, R0 ;  /* 0x0000000104007824 */ /* 0x000fca00078e0200 */
[----:B------:R3:W-:Y:S01]  /*2a080*/  STL [R1+0x4], R0 ;  /* 0x0000040001007387 */ /* 0x0007e20000100800 */
[----:B------:R-:W-:Y:S05]  /*2a090*/  BRA `(.L_x_1916) ;  /* 0x0000000000287947 */ /* 0x000fea0003800000 */
.L_x_1908:
        /* <DEDUP_REMOVED lines=10> */
.L_x_1916:
[----:B-1-3--:R-:W3:Y:S04]  /*2a140*/  LDL R0, [R1+0x28] ;  /* 0x0000280001007983 */ /* 0x00aee80000100800 */
[----:B0-----:R-:W4:Y:S04]  /*2a150*/  LDL R2, [R1+0xc] ;  /* 0x00000c0001027983 */ /* 0x001f280000100800 */
[----:B------:R-:W5:Y:S04]  /*2a160*/  LDL R3, [R1+0x8] ;  /* 0x0000080001037983 */ /* 0x000f680000100800 */
[----:B------:R-:W2:Y:S04]  /*2a170*/  LDL R4, [R1] ;  /* 0x0000000001047983 */ /* 0x000ea80000100800 */
[----:B------:R-:W2:Y:S01]  /*2a180*/  LDL R5, [R1+0x4] ;  /* 0x0000040001057983 */ /* 0x000ea20000100800 */
[----:B------:R-:W-:Y:S05]  /*2a190*/  WARPSYNC.ALL ;  /* 0x0000000000007948 */ /* 0x000fea0003800000 */
[----:B------:R-:W-:Y:S01]  /*2a1a0*/  BAR.SYNC.DEFER_BLOCKING 0x4, 0x180 ;  /* 0x0106000000007b1d */ /* 0x000fe20000010000 */
[----:B---3--:R-:W-:-:S13]  /*2a1b0*/  ISETP.NE.AND P0, PT, R0, RZ, PT ;  /* 0x000000ff0000720c */ /* 0x008fda0003f05270 */
[----:B------:R-:W0:Y:S01]  /*2a1c0*/  @!P0 S2R R0, SR_CgaCtaId ;  /* 0x0000000000008919 */ /* 0x000e220000008800 */
[----:B----4-:R-:W-:Y:S01]  /*2a1d0*/  IMAD.MOV.U32 R7, RZ, RZ, R2 ;  /* 0x000000ffff077224 */ /* 0x010fe200078e0002 */
[----:B------:R-:W-:Y:S01]  /*2a1e0*/  @!P0 MOV R2, 0x400 ;  /* 0x0000040000028802 */ /* 0x000fe20000000f00 */
[----:B-----5:R-:W-:-:S03]  /*2a1f0*/  IMAD.MOV.U32 R6, RZ, RZ, R3 ;  /* 0x000000ffff067224 */ /* 0x020fc600078e0003 */
[----:B0-----:R-:W-:-:S05]  /*2a200*/  @!P0 LEA R19, R0, R2, 0x18 ;  /* 0x0000000200138211 */ /* 0x001fca00078ec0ff */
[----:B--2---:R0:W-:Y:S01]  /*2a210*/  @!P0 STS.128 [R19+0x2a8d0], R4 ;  /* 0x02a8d00413008388 */ /* 0x0041e20000000c00 */
[----:B------:R-:W-:Y:S06]  /*2a220*/  BAR.ARV 0x5, 0x180 ;  /* 0x0146000000007b1d */ /* 0x000fec0000002000 */
.L_x_1905:
[----:B--2---:R-:W2:Y:S01]  /*2a230*/  LDL R0, [R1+0xc] ;  /* 0x00000c0001007983 */ /* 0x004ea20000100800 */
[----:B------:R-:W-:Y:S02]  /*2a240*/  ULDC UR4, c[0x0][0xc3c] ;  /* 0x00030f0000047ab9 */ /* 0x000fe40000000800 */
[----:B--2---:R-:W-:-:S13]  /*2a250*/  ISETP.GE.AND P0, PT, R0, UR4, PT ;  /* 0x0000000400007c0c */ /* 0x004fda000bf06270 */
[----:B------:R-:W-:Y:S05]  /*2a260*/  @!P0 BRA `(.L_x_1917) ;  /* 0xffffff8400908947 */ /* 0x000fea000383ffff */
[----:B------:R-:W-:Y:S05]  /*2a270*/  BSYNC B8 ;  /* 0x0000000000087941 */ /* 0x000fea0003800000 */
.L_x_1753:
[----:B---3--:R-:W2:Y:S01]  /*2a280*/  LDL.LU R0, [R1+0x58] ;  /* 0x0000580001007983 */ /* 0x008ea20000300800 */
        /* <DEDUP_REMOVED lines=11> */
.L_x_2026:
[----:B------:R-:W-:Y:S05]  /*2a340*/  BSYNC B0 ;  /* 0x0000000000007941 */ /* 0x000fea0003800000 */
.L_x_1918:
[----:B------:R-:W-:-:S03]  /*2a350*/  UMOV UR4, 0xffffffff ;  /* 0xffffffff00047882 */ /* 0x000fc60000000000 */
[----:B------:R-:W-:Y:S05]  /*2a360*/  BRA.DIV UR4, `(.L_x_1920) ;  /* 0x0000002e042c7947 */ /* 0x000fea000b800000 */
[----:B------:R-:W1:Y:S02]  /*2a370*/  S2R R2, SR_TID.X ;  /* 0x0000000000027919 */ /* 0x000e640000002100 */
[----:B-1----:R-:W-:-:S04]  /*2a380*/  SHF.R.U32.HI R2, RZ, 0x5, R2 ;  /* 0x00000005ff027819 */ /* 0x002fc80000011602 */
[----:B------:R-:W-:-:S05]  /*2a390*/  LOP3.LUT R2, R2, 0x3, RZ, 0xc0, !PT ;  /* 0x0000000302027812 */ /* 0x000fca00078ec0ff */
[----:B------:R1:W2:Y:S02]  /*2a3a0*/  SHFL.IDX PT, R14, R2, RZ, 0x1f ;  /* 0x00001fff020e7589 */ /* 0x0002a400000e0000 */
.L_x_2029:
[----:B--2---:R-:W-:-:S13]  /*2a3b0*/  ISETP.NE.AND P0, PT, R14, RZ, PT ;  /* 0x000000ff0e00720c */ /* 0x004fda0003f05270 */
[----:B------:R-:W-:Y:S05]  /*2a3c0*/  @P0 BRA `(.L_x_1449) ;  /* 0x00000000009c0947 */ /* 0x000fea0003800000 */
[----:B------:R-:W-:-:S03]  /*2a3d0*/  UMOV UR4, 0xffffffff ;  /* 0xffffffff00047882 */ /* 0x000fc60000000000 */
[----:B------:R-:W-:Y:S05]  /*2a3e0*/  BRA.DIV UR4, `(.L_x_1921) ;  /* 0x0000002e04407947 */ /* 0x000fea000b800000 */
[----:B------:R-:W-:-:S13]  /*2a3f0*/  ELECT P6, URZ, PT ;  /* 0x00000000003f782f */ /* 0x000fda00038c0000 */
.L_x_2032:
        /* <DEDUP_REMOVED lines=8> */
.L_x_1922:
[----:B0-----:R-:W2:Y:S04]  /*2a480*/  LDL R3, [R1+0x10] ;  /* 0x0000100001037983 */ /* 0x001ea80000100800 */
[----:B------:R-:W3:Y:S01]  /*2a490*/  LDL.LU R7, [R1+0x18] ;  /* 0x0000180001077983 */ /* 0x000ee20000300800 */
[----:B------:R-:W-:-:S04]  /*2a4a0*/  VIADD R2, R0, 0x2a840 ;  /* 0x0002a84000027836 */ /* 0x000fc80000000000 */
[C---:B--2---:R-:W-:Y:S02]  /*2a4b0*/  IMAD R6, R3.reuse, 0x8, R2 ;  /* 0x0000000803067824 */ /* 0x044fe400078e0202 */
[----:B------:R-:W-:Y:S01]  /*2a4c0*/  VIADD R3, R3, 0x1 ;  /* 0x0000000103037836 */ /* 0x000fe20000000000 */
[----:B---3--:R-:W-:-:S04]  /*2a4d0*/  SHF.L.U32 R5, R7, 0x1f, RZ ;  /* 0x0000001f07057819 */ /* 0x008fc800000006ff */
        /* <DEDUP_REMOVED lines=8> */
.L_x_2033:
[----:B------:R-:W1:Y:S02]  /*2a560*/  SYNCS.PHASECHK.TRANS64.TRYWAIT P0, [R7+URZ], R2 ;  /* 0x00000002070075a7 */ /* 0x000e64000800017f */
[----:B-1----:R-:W-:Y:S05]  /*2a570*/  @!P0 BRA `(.L_x_1924) ;  /* 0x0000002c00108947 */ /* 0x002fea0003800000 */
.L_x_2034:
[----:B------:R-:W-:Y:S05]  /*2a580*/  @!P2 BRA `(.L_x_1925) ;  /* 0x000000000004a947 */ /* 0x000fea0003800000 */
[----:B------:R-:W-:Y:S01]  /*2a590*/  BPT.TRAP 0x1 ;  /* 0x000000040000795c */ /* 0x000fe20000300000 */
.L_x_1925:
[----:B------:R-:W2:Y:S01]  /*2a5a0*/  LDL.LU R4, [R1+0x10] ;  /* 0x0000100001047983 */ /* 0x000ea20000300800 */
[----:B------:R-:W-:-:S05]  /*2a5b0*/  IADD3 R0, R0, 0x2a860, RZ ;  /* 0x0002a86000007810 */ /* 0x000fca0007ffe0ff */
[----:B--2---:R-:W-:-:S04]  /*2a5c0*/  IMAD R4, R4, 0x8, R0 ;  /* 0x0000000804047824 */ /* 0x004fc800078e0200 */
[----:B------:R-:W2:Y:S02]  /*2a5d0*/  SYNCS.PHASECHK.TRANS64.TRYWAIT P0, [R4+URZ], R5 ;  /* 0x00000005040075a7 */ /* 0x000ea4000800017f */
[----:B--2---:R-:W-:Y:S05]  /*2a5e0*/  @!P0 BRA `(.L_x_1926) ;  /* 0x0000002c00088947 */ /* 0x004fea0003800000 */
.L_x_2035:
[----:B------:R-:W-:-:S07]  /*2a5f0*/  IMAD R3, R3, 0x8, R0 ;  /* 0x0000000803037824 */ /* 0x000fce00078e0200 */
.L_x_1927:
[----:B---3--:R3:W4:Y:S02]  /*2a600*/  SYNCS.PHASECHK.TRANS64.TRYWAIT P0, [R3+URZ], R2 ;  /* 0x00000002030075a7 */ /* 0x008724000800017f */
[----:B----4-:R-:W-:Y:S05]  /*2a610*/  @!P0 NANOSLEEP.SYNCS 0x989680 ;  /* 0x009896800000895d */ /* 0x010fea0003900000 */
[----:B------:R-:W4:Y:S02]  /*2a620*/  @!P0 SYNCS.PHASECHK.TRANS64 P0, [R3+URZ], R2 ;  /* 0x00000002030085a7 */ /* 0x000f24000800007f */
[----:B----4-:R-:W-:Y:S05]  /*2a630*/  @!P0 BRA `(.L_x_1927) ;  /* 0xfffffffc00f08947 */ /* 0x010fea000383ffff */
.L_x_1449:
[----:B------:R-:W-:Y:S05]  /*2a640*/  BSYNC B9 ;  /* 0x0000000000097941 */ /* 0x000fea0003800000 */
.L_x_1446:
[----:B------:R-:W-:Y:S05]  /*2a650*/  EXIT ;  /* 0x000000000000794d */ /* 0x000fea0003800000 */
.L_x_1477:
[----:B0-----:R0:W1:Y:S02]  /*2a660*/  SYNCS.PHASECHK.TRANS64.TRYWAIT P5, [R3+URZ+0x2a890], R0 ;  /* 0x02a89000030075a7 */ /* 0x00106400080a017f */
[----:B-1----:R-:W-:Y:S05]  /*2a670*/  @!P5 NANOSLEEP.SYNCS 0x989680 ;  /* 0x009896800000d95d */ /* 0x002fea0003900000 */
[----:B------:R-:W1:Y:S02]  /*2a680*/  @!P5 SYNCS.PHASECHK.TRANS64 P5, [R3+URZ+0x2a890], R0 ;  /* 0x02a890000300d5a7 */ /* 0x000e6400080a007f */
[----:B-1----:R-:W-:Y:S05]  /*2a690*/  @!P5 BRA `(.L_x_1477) ;  /* 0xfffffffc00f0d947 */ /* 0x002fea000383ffff */
[----:B------:R-:W-:Y:S05]  /*2a6a0*/  BRA `(.L_x_1928) ;  /* 0xfffffd9800247947 */ /* 0x000fea000383ffff */
.L_x_1531:
[----:B-1----:R1:W2:Y:S02]  /*2a6b0*/  SYNCS.PHASECHK.TRANS64.TRYWAIT P5, [R3+URZ+0x2a890], R0 ;  /* 0x02a89000030075a7 */ /* 0x0022a400080a017f */
[----:B--2---:R-:W-:Y:S05]  /*2a6c0*/  @!P5 NANOSLEEP.SYNCS 0x989680 ;  /* 0x009896800000d95d */ /* 0x004fea0003900000 */
[----:B------:R-:W2:Y:S02]  /*2a6d0*/  @!P5 SYNCS.PHASECHK.TRANS64 P5, [R3+URZ+0x2a890], R0 ;  /* 0x02a890000300d5a7 */ /* 0x000ea400080a007f */
[----:B--2---:R-:W-:Y:S05]  /*2a6e0*/  @!P5 BRA `(.L_x_1531) ;  /* 0xfffffffc00f0d947 */ /* 0x004fea000383ffff */
[----:B------:R-:W-:Y:S05]  /*2a6f0*/  BRA `(.L_x_1929) ;  /* 0xfffffdc800fc7947 */ /* 0x000fea000383ffff */
.L_x_1556:
[----:B0-----:R0:W1:Y:S02]  /*2a700*/  SYNCS.PHASECHK.TRANS64.TRYWAIT P4, [R3+URZ+0x2a890], R0 ;  /* 0x02a89000030075a7 */ /* 0x001064000808017f */
[----:B-1----:R-:W-:Y:S05]  /*2a710*/  @!P4 NANOSLEEP.SYNCS 0x989680 ;  /* 0x009896800000c95d */ /* 0x002fea0003900000 */
[----:B------:R-:W1:Y:S02]  /*2a720*/  @!P4 SYNCS.PHASECHK.TRANS64 P4, [R3+URZ+0x2a890], R0 ;  /* 0x02a890000300c5a7 */ /* 0x000e64000808007f */
[----:B-1----:R-:W-:Y:S05]  /*2a730*/  @!P4 BRA `(.L_x_1556) ;  /* 0xfffffffc00f0c947 */ /* 0x002fea000383ffff */
[----:B------:R-:W-:Y:S05]  /*2a740*/  BRA `(.L_x_1930) ;  /* 0xfffffdfc004c7947 */ /* 0x000fea000383ffff */
.L_x_1562:
[----:B0-----:R0:W1:Y:S02]  /*2a750*/  SYNCS.PHASECHK.TRANS64.TRYWAIT P4, [R3+URZ+0x2a8b0], R0 ;  /* 0x02a8b000030075a7 */ /* 0x001064000808017f */
[----:B-1----:R-:W-:Y:S05]  /*2a760*/  @!P4 NANOSLEEP.SYNCS 0x989680 ;  /* 0x009896800000c95d */ /* 0x002fea0003900000 */
[----:B------:R-:W1:Y:S02]  /*2a770*/  @!P4 SYNCS.PHASECHK.TRANS64 P4, [R3+URZ+0x2a8b0], R0 ;  /* 0x02a8b0000300c5a7 */ /* 0x000e64000808007f */
[----:B-1----:R-:W-:Y:S05]  /*2a780*/  @!P4 BRA `(.L_x_1562) ;  /* 0xfffffffc00f0c947 */ /* 0x002fea000383ffff */
[----:B------:R-:W-:Y:S05]  /*2a790*/  BRA `(.L_x_1931) ;  /* 0xfffffe00004c7947 */ /* 0x000fea000383ffff */
.L_x_1590:
[----:B------:R-:W-:Y:S01]  /*2a7a0*/  BSSY B1, `(.L_x_1932) ;  /* 0x0000008000017945 */ /* 0x000fe20003800000 */
[----:B------:R-:W-:Y:S02]  /*2a7b0*/  IMAD.MOV.U32 R13, RZ, RZ, R0 ;  /* 0x000000ffff0d7224 */ /* 0x000fe400078e0000 */
[----:B------:R-:W-:Y:S02]  /*2a7c0*/  IMAD.MOV.U32 R12, RZ, RZ, RZ ;  /* 0x000000ffff0c7224 */ /* 0x000fe400078e00ff */
[----:B------:R-:W-:Y:S02]  /*2a7d0*/  IMAD.MOV.U32 R11, RZ, RZ, 0x1c1f ;  /* 0x00001c1fff0b7424 */ /* 0x000fe400078e00ff */
[----:B------:R-:W-:-:S07]  /*2a7e0*/  IMAD.MOV.U32 R15, RZ, RZ, -0x1 ;  /* 0xffffffffff0f7424 */ /* 0x000fce00078e00ff */
[----:B------:R-:W-:Y:S05]  /*2a7f0*/  WARPSYNC.COLLECTIVE R15, `(.L_x_1933) ;  /* 0x000000000f087348 */ /* 0x000fea0003c00000 */
[----:B------:R0:W1:Y:S02]  /*2a800*/  SHFL.IDX P6, R14, R13, R12, R11 ;  /* 0x0000000c0d0e7389 */ /* 0x00006400000c000b */
[----:B01----:R-:W-:Y:S01]  /*2a810*/  ENDCOLLECTIVE ;  /* 0x000000000000791b */ /* 0x003fe20003800000 */
.L_x_1933:
[----:B------:R-:W-:Y:S05]  /*2a820*/  BSYNC B1 ;  /* 0x0000000000017941 */ /* 0x000fea0003800000 */
.L_x_1932:
[----:B------:R-:W-:Y:S01]  /*2a830*/  IMAD.MOV.U32 R13, RZ, RZ, R10 ;  /* 0x000000ffff0d7224 */ /* 0x000fe200078e000a */
[----:B------:R-:W-:Y:S01]  /*2a840*/  MOV R15, 0xffffffff ;  /* 0xffffffff000f7802 */ /* 0x000fe20000000f00 */
[----:B------:R-:W-:Y:S02]  /*2a850*/  IMAD.MOV.U32 R12, RZ, RZ, RZ ;  /* 0x000000ffff0c7224 */ /* 0x000fe400078e00ff */
[----:B------:R-:W-:Y:S02]  /*2a860*/  IMAD.MOV.U32 R11, RZ, RZ, 0x1c1f ;  /* 0x00001c1fff0b7424 */ /* 0x000fe400078e00ff */
[----:B------:R-:W-:-:S07]  /*2a870*/  IMAD.MOV.U32 R7, RZ, RZ, R14 ;  /* 0x000000ffff077224 */ /* 0x000fce00078e000e */
[----:B------:R-:W-:Y:S05]  /*2a880*/  WARPSYNC.COLLECTIVE R15, `(.L_x_1934) ;  /* 0x000000000f087348 */ /* 0x000fea0003c00000 */
[----:B------:R0:W1:Y:S02]  /*2a890*/  SHFL.IDX P6, R14, R13, R12, R11 ;  /* 0x0000000c0d0e7389 */ /* 0x00006400000c000b */
[----:B01----:R-:W-:Y:S01]  /*2a8a0*/  ENDCOLLECTIVE ;  /* 0x000000000000791b */ /* 0x003fe20003800000 */
.L_x_1934:
[----:B------:R-:W-:Y:S02]  /*2a8b0*/  IMAD.MOV.U32 R13, RZ, RZ, R63 ;  /* 0x000000ffff0d7224 */ /* 0x000fe400078e003f */
[----:B------:R-:W-:-:S07]  /*2a8c0*/  IMAD.MOV.U32 R6, RZ, RZ, R14 ;  /* 0x000000ffff067224 */ /* 0x000fce00078e000e */
[----:B------:R-:W-:Y:S05]  /*2a8d0*/  WARPSYNC.COLLECTIVE R15, `(.L_x_1935) ;  /* 0x000000000f087348 */ /* 0x000fea0003c00000 */
[----:B------:R0:W1:Y:S02]  /*2a8e0*/  SHFL.IDX P6, R14, R13, R12, R11 ;  /* 0x0000000c0d0e7389 */ /* 0x00006400000c000b */
[----:B01----:R-:W-:Y:S01]  /*2a8f0*/  ENDCOLLECTIVE ;  /* 0x000000000000791b */ /* 0x003fe20003800000 */
.L_x_1935:
[----:B------:R-:W-:Y:S02]  /*2a900*/  IMAD.MOV.U32 R13, RZ, RZ, R3 ;  /* 0x000000ffff0d7224 */ /* 0x000fe400078e0003 */
[----:B------:R-:W-:-:S07]  /*2a910*/  IMAD.MOV.U32 R9, RZ, RZ, R14 ;  /* 0x000000ffff097224 */ /* 0x000fce00078e000e */
[----:B------:R-:W-:Y:S05]  /*2a920*/  WARPSYNC.COLLECTIVE R15, `(.L_x_1936) ;  /* 0x000000000f087348 */ /* 0x000fea0003c00000 */
[----:B------:R0:W1:Y:S02]  /*2a930*/  SHFL.IDX P6, R14, R13, R12, R11 ;  /* 0x0000000c0d0e7389 */ /* 0x00006400000c000b */
[----:B01----:R-:W-:Y:S01]  /*2a940*/  ENDCOLLECTIVE ;  /* 0x000000000000791b */ /* 0x003fe20003800000 */
.L_x_1936:
[----:B------:R-:W-:Y:S01]  /*2a950*/  IMAD.MOV.U32 R8, RZ, RZ, R14 ;  /* 0x000000ffff087224 */ /* 0x000fe200078e000e */
[----:B------:R-:W-:Y:S06]  /*2a960*/  BRA `(.L_x_1937) ;  /* 0xfffffe1400147947 */ /* 0x000fec000383ffff */
.L_x_1593:
[----:B------:R-:W-:Y:S01]  /*2a970*/  BSSY B1, `(.L_x_1938) ;  /* 0x0000008000017945 */ /* 0x000fe20003800000 */
[----:B------:R-:W-:Y:S02]  /*2a980*/  IMAD.MOV.U32 R13, RZ, RZ, R0 ;  /* 0x000000ffff0d7224 */ /* 0x000fe400078e0000 */
[----:B------:R-:W-:Y:S02]  /*2a990*/  IMAD.MOV.U32 R12, RZ, RZ, 0x1 ;  /* 0x00000001ff0c7424 */ /* 0x000fe400078e00ff */
[----:B------:R-:W-:Y:S02]  /*2a9a0*/  IMAD.MOV.U32 R11, RZ, RZ, 0x1c1f ;  /* 0x00001c1fff0b7424 */ /* 0x000fe400078e00ff */
[----:B------:R-:W-:-:S07]  /*2a9b0*/  IMAD.MOV.U32 R15, RZ, RZ, -0x1 ;  /* 0xffffffffff0f7424 */ /* 0x000fce00078e00ff */
[----:B0--34-:R-:W-:Y:S05]  /*2a9c0*/  WARPSYNC.COLLECTIVE R15, `(.L_x_1939) ;  /* 0x000000000f087348 */ /* 0x019fea0003c00000 */
[----:B------:R1:W2:Y:S02]  /*2a9d0*/  SHFL.IDX P6, R14, R13, R12, R11 ;  /* 0x0000000c0d0e7389 */ /* 0x0002a400000c000b */
[----:B01234-:R-:W-:Y:S01]  /*2a9e0*/  ENDCOLLECTIVE ;  /* 0x000000000000791b */ /* 0x01ffe20003800000 */
.L_x_1939:
[----:B------:R-:W-:Y:S05]  /*2a9f0*/  BSYNC B1 ;  /* 0x0000000000017941 */ /* 0x000fea0003800000 */
.L_x_1938:
[----:B------:R-:W-:Y:S01]  /*2aa00*/  MOV R13, R10 ;  /* 0x0000000a000d7202 */ /* 0x000fe20000000f00 */
[----:B------:R-:W-:Y:S02]  /*2aa10*/  IMAD.MOV.U32 R12, RZ, RZ, 0x1 ;  /* 0x00000001ff0c7424 */ /* 0x000fe400078e00ff */
[----:B------:R-:W-:Y:S02]  /*2aa20*/  IMAD.MOV.U32 R11, RZ, RZ, 0x1c1f ;  /* 0x00001c1fff0b7424 */ /* 0x000fe400078e00ff */
[----:B------:R-:W-:Y:S02]  /*2aa30*/  IMAD.MOV.U32 R15, RZ, RZ, -0x1 ;  /* 0xffffffffff0f7424 */ /* 0x000fe400078e00ff */
[----:B------:R-:W-:-:S07]  /*2aa40*/  IMAD.MOV.U32 R0, RZ, RZ, R14 ;  /* 0x000000ffff007224 */ /* 0x000fce00078e000e */
[----:B------:R-:W-:Y:S05]  /*2aa50*/  WARPSYNC.COLLECTIVE R15, `(.L_x_1940) ;  /* 0x000000000f087348 */ /* 0x000fea0003c00000 */
[----:B------:R0:W1:Y:S02]  /*2aa60*/  SHFL.IDX P6, R14, R13, R12, R11 ;  /* 0x0000000c0d0e7389 */ /* 0x00006400000c000b */
[----:B01----:R-:W-:Y:S01]  /*2aa70*/  ENDCOLLECTIVE ;  /* 0x000000000000791b */ /* 0x003fe20003800000 */
.L_x_1940:
[----:B------:R-:W-:Y:S02]  /*2aa80*/  IMAD.MOV.U32 R13, RZ, RZ, R63 ;  /* 0x000000ffff0d7224 */ /* 0x000fe400078e003f */
[----:B------:R-:W-:-:S07]  /*2aa90*/  IMAD.MOV.U32 R65, RZ, RZ, R14 ;  /* 0x000000ffff417224 */ /* 0x000fce00078e000e */
[----:B------:R-:W-:Y:S05]  /*2aaa0*/  WARPSYNC.COLLECTIVE R15, `(.L_x_1941) ;  /* 0x000000000f087348 */ /* 0x000fea0003c00000 */
[----:B------:R0:W1:Y:S02]  /*2aab0*/  SHFL.IDX P6, R14, R13, R12, R11 ;  /* 0x0000000c0d0e7389 */ /* 0x00006400000c000b */
[----:B01----:R-:W-:Y:S01]  /*2aac0*/  ENDCOLLECTIVE ;  /* 0x000000000000791b */ /* 0x003fe20003800000 */
.L_x_1941:
[----:B------:R-:W-:Y:S02]  /*2aad0*/  IMAD.MOV.U32 R13, RZ, RZ, R3 ;  /* 0x000000ffff0d7224 */ /* 0x000fe400078e0003 */
[----:B------:R-:W-:-:S07]  /*2aae0*/  IMAD.MOV.U32 R63, RZ, RZ, R14 ;  /* 0x000000ffff3f7224 */ /* 0x000fce00078e000e */
[----:B------:R-:W-:Y:S05]  /*2aaf0*/  WARPSYNC.COLLECTIVE R15, `(.L_x_1942) ;  /* 0x000000000f087348 */ /* 0x000fea0003c00000 */
[----:B------:R0:W1:Y:S02]  /*2ab00*/  SHFL.IDX P6, R14, R13, R12, R11 ;  /* 0x0000000c0d0e7389 */ /* 0x00006400000c000b */
[----:B01----:R-:W-:Y:S01]  /*2ab10*/  ENDCOLLECTIVE ;  /* 0x000000000000791b */ /* 0x003fe20003800000 */
.L_x_1942:
[----:B------:R-:W-:Y:S01]  /*2ab20*/  IMAD.MOV.U32 R62, RZ, RZ, R14 ;  /* 0x000000ffff3e7224 */ /* 0x000fe200078e000e */
[----:B------:R-:W-:Y:S06]  /*2ab30*/  BRA `(.L_x_1943) ;  /* 0xfffffe18009c7947 */ /* 0x000fec000383ffff */
.L_x_1597:
[----:B0-----:R0:W1:Y:S02]  /*2ab40*/  SYNCS.PHASECHK.TRANS64.TRYWAIT P0, [R2+URZ+0x2a800], R5 ;  /* 0x02a80005020075a7 */ /* 0x001064000800017f */
[----:B-1----:R-:W-:Y:S05]  /*2ab50*/  @!P0 NANOSLEEP.SYNCS 0x989680 ;  /* 0x009896800000895d */ /* 0x002fea0003900000 */
[----:B------:R-:W1:Y:S02]  /*2ab60*/  @!P0 SYNCS.PHASECHK.TRANS64 P0, [R2+URZ+0x2a800], R5 ;  /* 0x02a80005020085a7 */ /* 0x000e64000800007f */
[----:B-1----:R-:W-:Y:S05]  /*2ab70*/  @!P0 BRA `(.L_x_1597) ;  /* 0xfffffffc00f08947 */ /* 0x002fea000383ffff */
[----:B------:R-:W-:Y:S05]  /*2ab80*/  BRA `(.L_x_1944) ;  /* 0xfffffe2000b47947 */ /* 0x000fea000383ffff */
.L_x_1621:
        /* <DEDUP_REMOVED lines=8> */
.L_x_1946:
[----:B------:R-:W-:Y:S05]  /*2ac10*/  BSYNC B1 ;  /* 0x0000000000017941 */ /* 0x000fea0003800000 */
.L_x_1945:
[----:B------:R-:W-:Y:S02]  /*2ac20*/  IMAD.MOV.U32 R13, RZ, RZ, R60 ;  /* 0x000000ffff0d7224 */ /* 0x000fe400078e003c */
[----:B------:R-:W-:Y:S02]  /*2ac30*/  IMAD.MOV.U32 R12, RZ, RZ, RZ ;  /* 0x000000ffff0c7224 */ /* 0x000fe400078e00ff */
[----:B------:R-:W-:Y:S02]  /*2ac40*/  IMAD.MOV.U32 R11, RZ, RZ, 0x1c1f ;  /* 0x00001c1fff0b7424 */ /* 0x000fe400078e00ff */
[----:B------:R-:W-:Y:S02]  /*2ac50*/  IMAD.MOV.U32 R15, RZ, RZ, -0x1 ;  /* 0xffffffffff0f7424 */ /* 0x000fe400078e00ff */
[----:B------:R-:W-:-:S07]  /*2ac60*/  IMAD.MOV.U32 R3, RZ, RZ, R14 ;  /* 0x000000ffff037224 */ /* 0x000fce00078e000e */
[----:B------:R-:W-:Y:S05]  /*2ac70*/  WARPSYNC.COLLECTIVE R15, `(.L_x_1947) ;  /* 0x000000000f087348 */ /* 0x000fea0003c00000 */
[----:B------:R0:W1:Y:S02]  /*2ac80*/  SHFL.IDX P6, R14, R13, R12, R11 ;  /* 0x0000000c0d0e7389 */ /* 0x00006400000c000b */
[----:B01----:R-:W-:Y:S01]  /*2ac90*/  ENDCOLLECTIVE ;  /* 0x000000000000791b */ /* 0x003fe20003800000 */
.L_x_1947:
[----:B------:R-:W-:Y:S02]  /*2aca0*/  IMAD.MOV.U32 R7, RZ, RZ, R3 ;  /* 0x000000ffff077224 */ /* 0x000fe400078e0003 */
[----:B------:R-:W-:Y:S02]  /*2acb0*/  IMAD.MOV.U32 R13, RZ, RZ, R67 ;  /* 0x000000ffff0d7224 */ /* 0x000fe400078e0043 */
[----:B------:R-:W-:-:S07]  /*2acc0*/  IMAD.MOV.U32 R0, RZ, RZ, R14 ;  /* 0x000000ffff007224 */ /* 0x000fce00078e000e */
[----:B------:R-:W-:Y:S05]  /*2acd0*/  WARPSYNC.COLLECTIVE R15, `(.L_x_1948) ;  /* 0x000000000f087348 */ /* 0x000fea0003c00000 */
[----:B------:R0:W1:Y:S02]  /*2ace0*/  SHFL.IDX P6, R14, R13, R12, R11 ;  /* 0x0000000c0d0e7389 */ /* 0x00006400000c000b */
[----:B01----:R-:W-:Y:S01]  /*2acf0*/  ENDCOLLECTIVE ;  /* 0x000000000000791b */ /* 0x003fe20003800000 */
.L_x_1948:
[----:B------:R-:W-:Y:S01]  /*2ad00*/  MOV R6, R0 ;  /* 0x0000000000067202 */ /* 0x000fe20000000f00 */
[----:B------:R-:W-:Y:S02]  /*2ad10*/  IMAD.MOV.U32 R13, RZ, RZ, R66 ;  /* 0x000000ffff0d7224 */ /* 0x000fe400078e0042 */
[----:B------:R-:W-:-:S07]  /*2ad20*/  IMAD.MOV.U32 R4, RZ, RZ, R14 ;  /* 0x000000ffff047224 */ /* 0x000fce00078e000e */
[----:B------:R-:W-:Y:S05]  /*2ad30*/  WARPSYNC.COLLECTIVE R15, `(.L_x_1949) ;  /* 0x000000000f087348 */ /* 0x000fea0003c00000 */
[----:B------:R0:W1:Y:S02]  /*2ad40*/  SHFL.IDX P6, R14, R13, R12, R11 ;  /* 0x0000000c0d0e7389 */ /* 0x00006400000c000b */
[----:B01----:R-:W-:Y:S01]  /*2ad50*/  ENDCOLLECTIVE ;  /* 0x000000000000791b */ /* 0x003fe20003800000 */
.L_x_1949:
[----:B------:R-:W-:Y:S05]  /*2ad60*/  BRA `(.L_x_1950) ;  /* 0xfffffe4400847947 */ /* 0x000fea000383ffff */
.L_x_1624:
[----:B------:R-:W-:Y:S01]  /*2ad70*/  BSSY B1, `(.L_x_1951) ;  /* 0x0000008000017945 */ /* 0x000fe20003800000 */
[----:B------:R-:W-:Y:S02]  /*2ad80*/  IMAD.MOV.U32 R13, RZ, RZ, R61 ;  /* 0x000000ffff0d7224 */ /* 0x000fe400078e003d */
[----:B------:R-:W-:Y:S02]  /*2ad90*/  IMAD.MOV.U32 R12, RZ, RZ, 0x1 ;  /* 0x00000001ff0c7424 */ /* 0x000fe400078e00ff */
[----:B------:R-:W-:Y:S02]  /*2ada0*/  IMAD.MOV.U32 R11, RZ, RZ, 0x1c1f ;  /* 0x00001c1fff0b7424 */ /* 0x000fe400078e00ff */
[----:B------:R-:W-:-:S07]  /*2adb0*/  IMAD.MOV.U32 R15, RZ, RZ, -0x1 ;  /* 0xffffffffff0f7424 */ /* 0x000fce00078e00ff */
[----:B------:R-:W-:Y:S05]  /*2adc0*/  WARPSYNC.COLLECTIVE R15, `(.L_x_1952) ;  /* 0x000000000f087348 */ /* 0x000fea0003c00000 */
[----:B------:R0:W1:Y:S02]  /*2add0*/  SHFL.IDX P6, R14, R13, R12, R11 ;  /* 0x0000000c0d0e7389 */ /* 0x00006400000c000b */
[----:B01----:R-:W-:Y:S01]  /*2ade0*/  ENDCOLLECTIVE ;  /* 0x000000000000791b */ /* 0x003fe20003800000 */
.L_x_1952:
[----:B------:R-:W-:Y:S05]  /*2adf0*/  BSYNC B1 ;  /* 0x0000000000017941 */ /* 0x000fea0003800000 */
.L_x_1951:
[----:B------:R-:W-:Y:S02]  /*2ae00*/  IMAD.MOV.U32 R13, RZ, RZ, R60 ;  /* 0x000000ffff0d7224 */ /* 0x000fe400078e003c */
[----:B------:R-:W-:Y:S02]  /*2ae10*/  IMAD.MOV.U32 R12, RZ, RZ, 0x1 ;  /* 0x00000001ff0c7424 */ /* 0x000fe400078e00ff */
[----:B------:R-:W-:Y:S02]  /*2ae20*/  IMAD.MOV.U32 R11, RZ, RZ, 0x1c1f ;  /* 0x00001c1fff0b7424 */ /* 0x000fe400078e00ff */
[----:B------:R-:W-:Y:S02]  /*2ae30*/  IMAD.MOV.U32 R15, RZ, RZ, -0x1 ;  /* 0xffffffffff0f7424 */ /* 0x000fe400078e00ff */
[----:B------:R-:W-:-:S07]  /*2ae40*/  IMAD.MOV.U32 R61, RZ, RZ, R14 ;  /* 0x000000ffff3d7224 */ /* 0x000fce00078e000e */
[----:B------:R-:W-:Y:S05]  /*2ae50*/  WARPSYNC.COLLECTIVE R15, `(.L_x_1953) ;  /* 0x000000000f087348 */ /* 0x000fea0003c00000 */
[----:B------:R0:W1:Y:S02]  /*2ae60*/  SHFL.IDX P6, R14, R13, R12, R11 ;  /* 0x0000000c0d0e7389 */ /* 0x00006400000c000b */
[----:B01----:R-:W-:Y:S01]  /*2ae70*/  ENDCOLLECTIVE ;  /* 0x000000000000791b */ /* 0x003fe20003800000 */
.L_x_1953:
[----:B------:R-:W-:Y:S01]  /*2ae80*/  IMAD.MOV.U32 R13, RZ, RZ, R67 ;  /* 0x000000ffff0d7224 */ /* 0x000fe200078e0043 */
[----:B------:R-:W-:-:S07]  /*2ae90*/  MOV R60, R14 ;  /* 0x0000000e003c7202 */ /* 0x000fce0000000f00 */
[----:B------:R-:W-:Y:S05]  /*2aea0*/  WARPSYNC.COLLECTIVE R15, `(.L_x_1954) ;  /* 0x000000000f087348 */ /* 0x000fea0003c00000 */
[----:B------:R0:W1:Y:S02]  /*2aeb0*/  SHFL.IDX P6, R14, R13, R12, R11 ;  /* 0x0000000c0d0e7389 */ /* 0x00006400000c000b */
[----:B01----:R-:W-:Y:S01]  /*2aec0*/  ENDCOLLECTIVE ;  /* 0x000000000000791b */ /* 0x003fe20003800000 */
.L_x_1954:
[----:B------:R-:W-:Y:S02]  /*2aed0*/  IMAD.MOV.U32 R13, RZ, RZ, R66 ;  /* 0x000000ffff0d7224 */ /* 0x000fe400078e0042 */
[----:B------:R-:W-:-:S07]  /*2aee0*/  IMAD.MOV.U32 R67, RZ, RZ, R14 ;  /* 0x000000ffff437224 */ /* 0x000fce00078e000e */
[----:B------:R-:W-:Y:S05]  /*2aef0*/  WARPSYNC.COLLECTIVE R15, `(.L_x_1955) ;  /* 0x000000000f087348 */ /* 0x000fea0003c00000 */
[----:B------:R0:W1:Y:S02]  /*2af00*/  SHFL.IDX P6, R14, R13, R12, R11 ;  /* 0x0000000c0d0e7389 */ /* 0x00006400000c000b */
[----:B01----:R-:W-:Y:S01]  /*2af10*/  ENDCOLLECTIVE ;  /* 0x000000000000791b */ /* 0x003fe20003800000 */
.L_x_1955:
[----:B------:R-:W-:Y:S01]  /*2af20*/  IMAD.MOV.U32 R66, RZ, RZ, R14 ;  /* 0x000000ffff427224 */ /* 0x000fe200078e000e */
[----:B------:R-:W-:Y:S06]  /*2af30*/  BRA `(.L_x_1956) ;  /* 0xfffffe4800907947 */ /* 0x000fec000383ffff */
.L_x_1628:
[----:B0-----:R0:W1:Y:S02]  /*2af40*/  SYNCS.PHASECHK.TRANS64.TRYWAIT P0, [R2+URZ+0x2a800], R61 ;  /* 0x02a8003d020075a7 */ /* 0x001064000800017f */
[----:B-1----:R-:W-:Y:S05]  /*2af50*/  @!P0 NANOSLEEP.SYNCS 0x989680 ;  /* 0x009896800000895d */ /* 0x002fea0003900000 */
[----:B------:R-:W1:Y:S02]  /*2af60*/  @!P0 SYNCS.PHASECHK.TRANS64 P0, [R2+URZ+0x2a800], R61 ;  /* 0x02a8003d020085a7 */ /* 0x000e64000800007f */
[----:B-1----:R-:W-:Y:S05]  /*2af70*/  @!P0 BRA `(.L_x_1628) ;  /* 0xfffffffc00f08947 */ /* 0x002fea000383ffff */
[----:B------:R-:W-:Y:S05]  /*2af80*/  BRA `(.L_x_1957) ;  /* 0xfffffe4c00f07947 */ /* 0x000fea000383ffff */
.L_x_1642:
[----:B-1----:R1:W2:Y:S02]  /*2af90*/  SYNCS.PHASECHK.TRANS64.TRYWAIT P2, [R9+URZ+0x2a830], R0 ;  /* 0x02a83000090075a7 */ /* 0x0022a4000804017f */
[----:B--2---:R-:W-:Y:S05]  /*2afa0*/  @!P2 NANOSLEEP.SYNCS 0x989680 ;  /* 0x009896800000a95d */ /* 0x004fea0003900000 */
[----:B------:R-:W2:Y:S02]  /*2afb0*/  @!P2 SYNCS.PHASECHK.TRANS64 P2, [R9+URZ+0x2a830], R0 ;  /* 0x02a830000900a5a7 */ /* 0x000ea4000804007f */
[----:B--2---:R-:W-:Y:S05]  /*2afc0*/  @!P2 BRA `(.L_x_1642) ;  /* 0xfffffffc00f0a947 */ /* 0x004fea000383ffff */
[----:B------:R-:W-:Y:S05]  /*2afd0*/  BRA `(.L_x_1641) ;  /* 0xfffffe7400b07947 */ /* 0x000fea000383ffff */
.L_x_1662:
[----:B-1----:R1:W2:Y:S02]  /*2afe0*/  SYNCS.PHASECHK.TRANS64.TRYWAIT P2, [R7+URZ+0x2a830], R12 ;  /* 0x02a8300c070075a7 */ /* 0x0022a4000804017f */
[----:B--2---:R-:W-:Y:S05]  /*2aff0*/  @!P2 NANOSLEEP.SYNCS 0x989680 ;  /* 0x009896800000a95d */ /* 0x004fea0003900000 */
[----:B------:R-:W2:Y:S02]  /*2b000*/  @!P2 SYNCS.PHASECHK.TRANS64 P2, [R7+URZ+0x2a830], R12 ;  /* 0x02a8300c0700a5a7 */ /* 0x000ea4000804007f */
[----:B--2---:R-:W-:Y:S05]  /*2b010*/  @!P2 BRA `(.L_x_1662) ;  /* 0xfffffffc00f0a947 */ /* 0x004fea000383ffff */
[----:B------:R-:W-:Y:S05]  /*2b020*/  BRA `(.L_x_1661) ;  /* 0xfffffea400507947 */ /* 0x000fea000383ffff */
.L_x_1667:
[----:B-1----:R1:W2:Y:S02]  /*2b030*/  SYNCS.PHASECHK.TRANS64.TRYWAIT P2, [R23+URZ+0x2a850], R4 ;  /* 0x02a85004170075a7 */ /* 0x0022a4000804017f */
[----:B--2---:R-:W-:Y:S05]  /*2b040*/  @!P2 NANOSLEEP.SYNCS 0x989680 ;  /* 0x009896800000a95d */ /* 0x004fea0003900000 */
[----:B------:R-:W2:Y:S02]  /*2b050*/  @!P2 SYNCS.PHASECHK.TRANS64 P2, [R23+URZ+0x2a850], R4 ;  /* 0x02a850041700a5a7 */ /* 0x000ea4000804007f */
[----:B--2---:R-:W-:Y:S05]  /*2b060*/  @!P2 BRA `(.L_x_1667) ;  /* 0xfffffffc00f0a947 */ /* 0x004fea000383ffff */
[----:B------:R-:W-:Y:S05]  /*2b070*/  BRA `(.L_x_1666) ;  /* 0xfffffeac00f87947 */ /* 0x000fea000383ffff */
.L_x_1688:
[----:B-1----:R1:W2:Y:S02]  /*2b080*/  SYNCS.PHASECHK.TRANS64.TRYWAIT P2, [R0+URZ+0x2a830], R3 ;  /* 0x02a83003000075a7 */ /* 0x0022a4000804017f */
[----:B--2---:R-:W-:Y:S05]  /*2b090*/  @!P2 NANOSLEEP.SYNCS 0x989680 ;  /* 0x009896800000a95d */ /* 0x004fea0003900000 */
[----:B------:R-:W2:Y:S02]  /*2b0a0*/  @!P2 SYNCS.PHASECHK.TRANS64 P2, [R0+URZ+0x2a830], R3 ;  /* 0x02a830030000a5a7 */ /* 0x000ea4000804007f */
[----:B--2---:R-:W-:Y:S05]  /*2b0b0*/  @!P2 BRA `(.L_x_1688) ;  /* 0xfffffffc00f0a947 */ /* 0x004fea000383ffff */
[----:B------:R-:W-:Y:S05]  /*2b0c0*/  BRA `(.L_x_1687) ;  /* 0xfffffed800607947 */ /* 0x000fea000383ffff */
.L_x_1693:
[----:B-1----:R1:W2:Y:S02]  /*2b0d0*/  SYNCS.PHASECHK.TRANS64.TRYWAIT P2, [R209+URZ+0x2a850], R0 ;  /* 0x02a85000d10075a7 */ /* 0x0022a4000804017f */
[----:B--2---:R-:W-:Y:S05]  /*2b0e0*/  @!P2 NANOSLEEP.SYNCS 0x989680 ;  /* 0x009896800000a95d */ /* 0x004fea0003900000 */
[----:B------:R-:W2:Y:S02]  /*2b0f0*/  @!P2 SYNCS.PHASECHK.TRANS64 P2, [R209+URZ+0x2a850], R0 ;  /* 0x02a85000d100a5a7 */ /* 0x000ea4000804007f */
[----:B--2---:R-:W-:Y:S05]  /*2b100*/  @!P2 BRA `(.L_x_1693) ;  /* 0xfffffffc00f0a947 */ /* 0x004fea000383ffff */
[----:B------:R-:W-:Y:S05]  /*2b110*/  BRA `(.L_x_1692) ;  /* 0xfffffee400187947 */ /* 0x000fea000383ffff */
.L_x_1701:
[----:B-1----:R1:W2:Y:S02]  /*2b120*/  SYNCS.PHASECHK.TRANS64.TRYWAIT P2, [R3+URZ+0x2a830], R14 ;  /* 0x02a8300e030075a7 */ /* 0x0022a4000804017f */
[----:B--2---:R-:W-:Y:S05]  /*2b130*/  @!P2 NANOSLEEP.SYNCS 0x989680 ;  /* 0x009896800000a95d */ /* 0x004fea0003900000 */
[----:B------:R-:W2:Y:S02]  /*2b140*/  @!P2 SYNCS.PHASECHK.TRANS64 P2, [R3+URZ+0x2a830], R14 ;  /* 0x02a8300e0300a5a7 */ /* 0x000ea4000804007f */
[----:B--2---:R-:W-:Y:S05]  /*2b150*/  @!P2 BRA `(.L_x_1701) ;  /* 0xfffffffc00f0a947 */ /* 0x004fea000383ffff */
[----:B------:R-:W-:Y:S05]  /*2b160*/  BRA `(.L_x_1700) ;  /* 0xfffffef800187947 */ /* 0x000fea000383ffff */
.L_x_1706:
[----:B-1----:R1:W2:Y:S02]  /*2b170*/  SYNCS.PHASECHK.TRANS64.TRYWAIT P2, [R21+URZ+0x2a850], R3 ;  /* 0x02a85003150075a7 */ /* 0x0022a4000804017f */
[----:B--2---:R-:W-:Y:S05]  /*2b180*/  @!P2 NANOSLEEP.SYNCS 0x989680 ;  /* 0x009896800000a95d */ /* 0x004fea0003900000 */
[----:B------:R-:W2:Y:S02]  /*2b190*/  @!P2 SYNCS.PHASECHK.TRANS64 P2, [R21+URZ+0x2a850], R3 ;  /* 0x02a850031500a5a7 */ /* 0x000ea4000804007f */
[----:B--2---:R-:W-:Y:S05]  /*2b1a0*/  @!P2 BRA `(.L_x_1706) ;  /* 0xfffffffc00f0a947 */ /* 0x004fea000383ffff */
[----:B------:R-:W-:Y:S05]  /*2b1b0*/  BRA `(.L_x_1705) ;  /* 0xffffff0000c87947 */ /* 0x000fea000383ffff */
.L_x_1720:
[----:B-1----:R1:W2:Y:S02]  /*2b1c0*/  SYNCS.PHASECHK.TRANS64.TRYWAIT P0, [R13+URZ+0x2a850], R4 ;  /* 0x02a850040d0075a7 */ /* 0x0022a4000800017f */
[----:B--2---:R-:W-:Y:S05]  /*2b1d0*/  @!P0 NANOSLEEP.SYNCS 0x989680 ;  /* 0x009896800000895d */ /* 0x004fea0003900000 */
[----:B------:R-:W2:Y:S02]  /*2b1e0*/  @!P0 SYNCS.PHASECHK.TRANS64 P0, [R13+URZ+0x2a850], R4 ;  /* 0x02a850040d0085a7 */ /* 0x000ea4000800007f */
[----:B--2---:R-:W-:Y:S05]  /*2b1f0*/  @!P0 BRA `(.L_x_1720) ;  /* 0xfffffffc00f08947 */ /* 0x004fea000383ffff */
[----:B------:R-:W-:Y:S05]  /*2b200*/  BRA `(.L_x_1719) ;  /* 0xffffff2c004c7947 */ /* 0x000fea000383ffff */
.L_x_1769:
[----:B------:R-:W1:Y:S01]  /*2b210*/  S2R R6, SR_TID.X ;  /* 0x0000000000067919 */ /* 0x000e620000002100 */
[----:B------:R-:W-:Y:S01]  /*2b220*/  BSSY B1, `(.L_x_1958) ;  /* 0x000000a000017945 */ /* 0x000fe20003800000 */
[----:B------:R-:W-:Y:S02]  /*2b230*/  IMAD.MOV.U32 R12, RZ, RZ, RZ ;  /* 0x000000ffff0c7224 */ /* 0x000fe400078e00ff */
[----:B------:R-:W-:Y:S02]  /*2b240*/  IMAD.MOV.U32 R11, RZ, RZ, 0x1f ;  /* 0x0000001fff0b7424 */ /* 0x000fe400078e00ff */
[----:B0-----:R-:W-:Y:S01]  /*2b250*/  IMAD.MOV.U32 R15, RZ, RZ, -0x1 ;  /* 0xffffffffff0f7424 */ /* 0x001fe200078e00ff */
[----:B-1----:R-:W-:-:S04]  /*2b260*/  SHF.R.U32.HI R6, RZ, 0x5, R6 ;  /* 0x00000005ff067819 */ /* 0x002fc80000011606 */
[----:B------:R-:W-:-:S05]  /*2b270*/  LOP3.LUT R6, R6, 0x3, RZ, 0xc0, !PT ;  /* 0x0000000306067812 */ /* 0x000fca00078ec0ff */
[----:B------:R-:W-:-:S07]  /*2b280*/  IMAD.MOV.U32 R13, RZ, RZ, R6 ;  /* 0x000000ffff0d7224 */ /* 0x000fce00078e0006 */
[----:B------:R-:W-:Y:S05]  /*2b290*/  WARPSYNC.COLLECTIVE R15, `(.L_x_1959) ;  /* 0x000000000f087348 */ /* 0x000fea0003c00000 */
[----:B------:R0:W1:Y:S02]  /*2b2a0*/  SHFL.IDX P6, R14, R13, R12, R11 ;  /* 0x0000000c0d0e7389 */ /* 0x00006400000c000b */
[----:B01----:R-:W-:Y:S01]  /*2b2b0*/  ENDCOLLECTIVE ;  /* 0x000000000000791b */ /* 0x003fe20003800000 */
.L_x_1959:
[----:B------:R-:W-:Y:S05]  /*2b2c0*/  BSYNC B1 ;  /* 0x0000000000017941 */ /* 0x000fea0003800000 */
.L_x_1958:
[----:B------:R-:W-:Y:S05]  /*2b2d0*/  BRA `(.L_x_1960) ;  /* 0xffffff8000e07947 */ /* 0x000fea000383ffff */
.L_x_1771:
[----:B------:R-:W-:Y:S01]  /*2b2e0*/  BSSY B1, `(.L_x_1961) ;  /* 0x0000006000017945 */ /* 0x000fe20003800000 */
[----:B0-----:R-:W-:-:S07]  /*2b2f0*/  IMAD.MOV.U32 R15, RZ, RZ, -0x1 ;  /* 0xffffffffff0f7424 */ /* 0x001fce00078e00ff */
[----:B-1----:R-:W-:Y:S05]  /*2b300*/  WARPSYNC.COLLECTIVE R15, `(.L_x_1962) ;  /* 0x000000000f0c7348 */ /* 0x002fea0003c00000 */
[----:B------:R-:W-:Y:S02]  /*2b310*/  ELECT P6, UR62, PT ;  /* 0x00000000003e782f */ /* 0x000fe400038c0000 */
[----:B------:R-:W-:Y:S01]  /*2b320*/  MOV R14, UR62 ;  /* 0x0000003e000e7c02 */ /* 0x000fe20008000f00 */
[----:B-1----:R-:W-:Y:S10]  /*2b330*/  ENDCOLLECTIVE ;  /* 0x000000000000791b */ /* 0x002ff40003800000 */
.L_x_1962:
[----:B------:R-:W-:Y:S05]  /*2b340*/  BSYNC B1 ;  /* 0x0000000000017941 */ /* 0x000fea0003800000 */
.L_x_1961:
[----:B------:R-:W-:Y:S01]  /*2b350*/  PLOP3.LUT P2, PT, P6, PT, PT, 0x80, 0x0 ;  /* 0x000000000000781c */ /* 0x000fe2000374f070 */
[----:B------:R-:W-:-:S12]  /*2b360*/  BRA `(.L_x_1770) ;  /* 0xffffff8000d47947 */ /* 0x000fd8000383ffff */
.L_x_1773:
[----:B-1----:R1:W2:Y:S02]  /*2b370*/  SYNCS.PHASECHK.TRANS64.TRYWAIT P0, [R19+URZ+0x2a820], R4 ;  /* 0x02a82004130075a7 */ /* 0x0022a4000800017f */
[----:B--2---:R-:W-:Y:S05]  /*2b380*/  @!P0 NANOSLEEP.SYNCS 0x989680 ;  /* 0x009896800000895d */ /* 0x004fea0003900000 */
[----:B------:R-:W2:Y:S02]  /*2b390*/  @!P0 SYNCS.PHASECHK.TRANS64 P0, [R19+URZ+0x2a820], R4 ;  /* 0x02a82004130085a7 */ /* 0x000ea4000800007f */
[----:B--2---:R-:W-:Y:S05]  /*2b3a0*/  @!P0 BRA `(.L_x_1773) ;  /* 0xfffffffc00f08947 */ /* 0x004fea000383ffff */
[----:B------:R-:W-:Y:S05]  /*2b3b0*/  BRA `(.L_x_1963) ;  /* 0xffffff8000e47947 */ /* 0x000fea000383ffff */
.L_x_1777:
[----:B--2---:R2:W3:Y:S02]  /*2b3c0*/  SYNCS.PHASECHK.TRANS64.TRYWAIT P0, [R6+URZ+0x2a8a0], R10 ;  /* 0x02a8a00a060075a7 */ /* 0x0044e4000800017f */
[----:B---3--:R-:W-:Y:S05]  /*2b3d0*/  @!P0 NANOSLEEP.SYNCS 0x989680 ;  /* 0x009896800000895d */ /* 0x008fea0003900000 */
[----:B------:R-:W3:Y:S02]  /*2b3e0*/  @!P0 SYNCS.PHASECHK.TRANS64 P0, [R6+URZ+0x2a8a0], R10 ;  /* 0x02a8a00a060085a7 */ /* 0x000ee4000800007f */
[----:B---3--:R-:W-:Y:S05]  /*2b3f0*/  @!P0 BRA `(.L_x_1777) ;  /* 0xfffffffc00f08947 */ /* 0x008fea000383ffff */
[----:B------:R-:W-:Y:S05]  /*2b400*/  BRA `(.L_x_1964) ;  /* 0xffffff8400047947 */ /* 0x000fea000383ffff */
.L_x_1784:
[----:B-1----:R1:W3:Y:S02]  /*2b410*/  SYNCS.PHASECHK.TRANS64.TRYWAIT P0, [R6+URZ+0x2a8c0], R10 ;  /* 0x02a8c00a060075a7 */ /* 0x0022e4000800017f */
[----:B---3--:R-:W-:Y:S05]  /*2b420*/  @!P0 NANOSLEEP.SYNCS 0x989680 ;  /* 0x009896800000895d */ /* 0x008fea0003900000 */
[----:B------:R-:W3:Y:S02]  /*2b430*/  @!P0 SYNCS.PHASECHK.TRANS64 P0, [R6+URZ+0x2a8c0], R10 ;  /* 0x02a8c00a060085a7 */ /* 0x000ee4000800007f */
[----:B---3--:R-:W-:Y:S05]  /*2b440*/  @!P0 BRA `(.L_x_1784) ;  /* 0xfffffffc00f08947 */ /* 0x008fea000383ffff */
[----:B------:R-:W-:Y:S05]  /*2b450*/  BRA `(.L_x_1965) ;  /* 0xffffff8400f87947 */ /* 0x000fea000383ffff */
.L_x_1792:
[----:B-1----:R1:W2:Y:S02]  /*2b460*/  SYNCS.PHASECHK.TRANS64.TRYWAIT P0, [R8+URZ+0x2a8a0], R7 ;  /* 0x02a8a007080075a7 */ /* 0x0022a4000800017f */
[----:B--2---:R-:W-:Y:S05]  /*2b470*/  @!P0 NANOSLEEP.SYNCS 0x989680 ;  /* 0x009896800000895d */ /* 0x004fea0003900000 */
[----:B------:R-:W2:Y:S02]  /*2b480*/  @!P0 SYNCS.PHASECHK.TRANS64 P0, [R8+URZ+0x2a8a0], R7 ;  /* 0x02a8a007080085a7 */ /* 0x000ea4000800007f */
[----:B--2---:R-:W-:Y:S05]  /*2b490*/  @!P0 BRA `(.L_x_1792) ;  /* 0xfffffffc00f08947 */ /* 0x004fea000383ffff */
[----:B------:R-:W-:Y:S05]  /*2b4a0*/  BRA `(.L_x_1966) ;  /* 0xffffff8c00087947 */ /* 0x000fea000383ffff */
.L_x_1799:
[----:B--2---:R2:W3:Y:S02]  /*2b4b0*/  SYNCS.PHASECHK.TRANS64.TRYWAIT P0, [R8+URZ+0x2a8c0], R7 ;  /* 0x02a8c007080075a7 */ /* 0x0044e4000800017f */
[----:B---3--:R-:W-:Y:S05]  /*2b4c0*/  @!P0 NANOSLEEP.SYNCS 0x989680 ;  /* 0x009896800000895d */ /* 0x008fea0003900000 */
[----:B------:R-:W3:Y:S02]  /*2b4d0*/  @!P0 SYNCS.PHASECHK.TRANS64 P0, [R8+URZ+0x2a8c0], R7 ;  /* 0x02a8c007080085a7 */ /* 0x000ee4000800007f */
[----:B---3--:R-:W-:Y:S05]  /*2b4e0*/  @!P0 BRA `(.L_x_1799) ;  /* 0xfffffffc00f08947 */ /* 0x008fea000383ffff */
[----:B------:R-:W-:Y:S05]  /*2b4f0*/  BRA `(.L_x_1967) ;  /* 0xffffff8c00f87947 */ /* 0x000fea000383ffff */
.L_x_1823:
[----:B------:R-:W2:Y:S01]  /*2b500*/  S2R R4, SR_TID.X ;  /* 0x0000000000047919 */ /* 0x000ea20000002100 */
[----:B------:R-:W-:Y:S01]  /*2b510*/  BSSY B0, `(.L_x_1968) ;  /* 0x000000a000007945 */ /* 0x000fe20003800000 */
[----:B------:R-:W-:Y:S01]  /*2b520*/  MOV R12, RZ ;  /* 0x000000ff000c7202 */ /* 0x000fe20000000f00 */
[----:B------:R-:W-:Y:S02]  /*2b530*/  IMAD.MOV.U32 R11, RZ, RZ, 0x1f ;  /* 0x0000001fff0b7424 */ /* 0x000fe400078e00ff */
[----:B0-----:R-:W-:Y:S01]  /*2b540*/  IMAD.MOV.U32 R15, RZ, RZ, -0x1 ;  /* 0xffffffffff0f7424 */ /* 0x001fe200078e00ff */
[----:B--2---:R-:W-:-:S04]  /*2b550*/  SHF.R.U32.HI R4, RZ, 0x5, R4 ;  /* 0x00000005ff047819 */ /* 0x004fc80000011604 */
[----:B------:R-:W-:-:S05]  /*2b560*/  LOP3.LUT R4, R4, 0x3, RZ, 0xc0, !PT ;  /* 0x0000000304047812 */ /* 0x000fca00078ec0ff */
[----:B------:R-:W-:-:S07]  /*2b570*/  IMAD.MOV.U32 R13, RZ, RZ, R4 ;  /* 0x000000ffff0d7224 */ /* 0x000fce00078e0004 */
[----:B-1----:R-:W-:Y:S05]  /*2b580*/  WARPSYNC.COLLECTIVE R15, `(.L_x_1969) ;  /* 0x000000000f087348 */ /* 0x002fea0003c00000 */
[----:B------:R0:W2:Y:S02]  /*2b590*/  SHFL.IDX P6, R14, R13, R12, R11 ;  /* 0x0000000c0d0e7389 */ /* 0x0000a400000c000b */
[----:B012---:R-:W-:Y:S01]  /*2b5a0*/  ENDCOLLECTIVE ;  /* 0x000000000000791b */ /* 0x007fe20003800000 */
.L_x_1969:
[----:B------:R-:W-:Y:S05]  /*2b5b0*/  BSYNC B0 ;  /* 0x0000000000007941 */ /* 0x000fea0003800000 */
.L_x_1968:
[----:B------:R-:W-:Y:S05]  /*2b5c0*/  BRA `(.L_x_1970) ;  /* 0xffffffa0000c7947 */ /* 0x000fea000383ffff */
.L_x_1825:
[----:B------:R-:W-:Y:S01]  /*2b5d0*/  BSSY B0, `(.L_x_1971) ;  /* 0x0000006000007945 */ /* 0x000fe20003800000 */
[----:B0-----:R-:W-:-:S07]  /*2b5e0*/  IMAD.MOV.U32 R15, RZ, RZ, -0x1 ;  /* 0xffffffffff0f7424 */ /* 0x001fce00078e00ff */
[----:B-12---:R-:W-:Y:S05]  /*2b5f0*/  WARPSYNC.COLLECTIVE R15, `(.L_x_1972) ;  /* 0x000000000f0c7348 */ /* 0x006fea0003c00000 */
[----:B------:R-:W-:Y:S02]  /*2b600*/  ELECT P6, UR62, PT ;  /* 0x00000000003e782f */ /* 0x000fe400038c0000 */
[----:B------:R-:W-:Y:S01]  /*2b610*/  MOV R14, UR62 ;  /* 0x0000003e000e7c02 */ /* 0x000fe20008000f00 */
[----:B-12---:R-:W-:Y:S10]  /*2b620*/  ENDCOLLECTIVE ;  /* 0x000000000000791b */ /* 0x006ff40003800000 */
.L_x_1972:
[----:B------:R-:W-:Y:S05]  /*2b630*/  BSYNC B0 ;  /* 0x0000000000007941 */ /* 0x000fea0003800000 */
.L_x_1971:
[----:B------:R-:W-:Y:S05]  /*2b640*/  BRA `(.L_x_1973) ;  /* 0xffffffa000107947 */ /* 0x000fea000383ffff */
.L_x_1827:
[----:B---3--:R3:W4:Y:S02]  /*2b650*/  SYNCS.PHASECHK.TRANS64.TRYWAIT P0, [R0+URZ+0x2a840], R2 ;  /* 0x02a84002000075a7 */ /* 0x008724000800017f */
[----:B----4-:R-:W-:Y:S05]  /*2b660*/  @!P0 NANOSLEEP.SYNCS 0x989680 ;  /* 0x009896800000895d */ /* 0x010fea0003900000 */
[----:B------:R-:W4:Y:S02]  /*2b670*/  @!P0 SYNCS.PHASECHK.TRANS64 P0, [R0+URZ+0x2a840], R2 ;  /* 0x02a84002000085a7 */ /* 0x000f24000800007f */
[----:B----4-:R-:W-:Y:S05]  /*2b680*/  @!P0 BRA `(.L_x_1827) ;  /* 0xfffffffc00f08947 */ /* 0x010fea000383ffff */
[----:B------:R-:W-:Y:S05]  /*2b690*/  BRA `(.L_x_1974) ;  /* 0xffffffa000747947 */ /* 0x000fea000383ffff */
.L_x_1831:
[----:B------:R0:W5:Y:S01]  /*2b6a0*/  LDL.LU R9, [R1+0x38] ;  /* 0x0000380001097983 */ /* 0x0001620000300800 */
[----:B------:R-:W-:Y:S02]  /*2b6b0*/  IMAD.MOV.U32 R5, RZ, RZ, R11 ;  /* 0x000000ffff057224 */ /* 0x000fe400078e000b */
[----:B------:R-:W-:Y:S02]  /*2b6c0*/  IMAD.MOV.U32 R13, RZ, RZ, R3 ;  /* 0x000000ffff0d7224 */ /* 0x000fe400078e0003 */
[----:B------:R-:W-:Y:S02]  /*2b6d0*/  IMAD.MOV.U32 R12, RZ, RZ, RZ ;  /* 0x000000ffff0c7224 */ /* 0x000fe400078e00ff */
[----:B------:R-:W-:Y:S02]  /*2b6e0*/  IMAD.MOV.U32 R11, RZ, RZ, 0x181f ;  /* 0x0000181fff0b7424 */ /* 0x000fe400078e00ff */
[----:B0-----:R-:W-:-:S07]  /*2b6f0*/  IMAD.MOV.U32 R15, RZ, RZ, -0x1 ;  /* 0xffffffffff0f7424 */ /* 0x001fce00078e00ff */
[----:B-----5:R-:W-:Y:S05]  /*2b700*/  WARPSYNC.COLLECTIVE R15, `(.L_x_1975) ;  /* 0x000000000f087348 */ /* 0x020fea0003c00000 */
[----:B------:R0:W1:Y:S02]  /*2b710*/  SHFL.IDX P6, R14, R13, R12, R11 ;  /* 0x0000000c0d0e7389 */ /* 0x00006400000c000b */
[----:B01---5:R-:W-:Y:S01]  /*2b720*/  ENDCOLLECTIVE ;  /* 0x000000000000791b */ /* 0x023fe20003800000 */
.L_x_1975:
[----:B------:R-:W-:Y:S02]  /*2b730*/  IMAD.MOV.U32 R13, RZ, RZ, R4 ;  /* 0x000000ffff0d7224 */ /* 0x000fe400078e0004 */
[----:B------:R-:W-:-:S07]  /*2b740*/  IMAD.MOV.U32 R6, RZ, RZ, R14 ;  /* 0x000000ffff067224 */ /* 0x000fce00078e000e */
[----:B------:R-:W-:Y:S05]  /*2b750*/  WARPSYNC.COLLECTIVE R15, `(.L_x_1976) ;  /* 0x000000000f087348 */ /* 0x000fea0003c00000 */
[----:B------:R0:W1:Y:S02]  /*2b760*/  SHFL.IDX P6, R14, R13, R12, R11 ;  /* 0x0000000c0d0e7389 */ /* 0x00006400000c000b */
[----:B01----:R-:W-:Y:S01]  /*2b770*/  ENDCOLLECTIVE ;  /* 0x000000000000791b */ /* 0x003fe20003800000 */
.L_x_1976:
[----:B------:R-:W-:Y:S02]  /*2b780*/  IMAD R2, R9, R7, RZ ;  /* 0x0000000709027224 */ /* 0x000fe400078e02ff */
[----:B------:R0:W5:Y:S01]  /*2b790*/  LDL R9, [R1+0x2c] ;  /* 0x00002c0001097983 */ /* 0x0001620000100800 */
[----:B------:R-:W-:Y:S01]  /*2b7a0*/  IMAD.IADD R0, R10, 0x1, R5 ;  /* 0x000000010a007824 */ /* 0x000fe200078e0205 */
[----:B------:R-:W-:Y:S01]  /*2b7b0*/  MOV R7, R14 ;  /* 0x0000000e00077202 */ /* 0x000fe20000000f00 */
[----:B------:R-:W-:Y:S02]  /*2b7c0*/  IMAD.MOV.U32 R13, RZ, RZ, R3 ;  /* 0x000000ffff0d7224 */ /* 0x000fe400078e0003 */
[----:B------:R-:W-:Y:S01]  /*2b7d0*/  IMAD.MOV.U32 R12, RZ, RZ, 0x1 ;  /* 0x00000001ff0c7424 */ /* 0x000fe200078e00ff */
[C---:B------:R-:W-:Y:S01]  /*2b7e0*/  ISETP.GE.AND P2, PT, R0.reuse, R2, PT ;  /* 0x000000020000720c */ /* 0x040fe20003f46270 */
[----:B------:R-:W-:-:S12]  /*2b7f0*/  VIADD R5, R0, 0x10 ;  /* 0x0000001000057836 */ /* 0x000fd80000000000 */
[----:B0----5:R-:W-:Y:S05]  /*2b800*/  WARPSYNC.COLLECTIVE R15, `(.L_x_1977) ;  /* 0x000000000f087348 */ /* 0x021fea0003c00000 */
[----:B------:R1:W2:Y:S02]  /*2b810*/  SHFL.IDX P6, R14, R13, R12, R11 ;  /* 0x0000000c0d0e7389 */ /* 0x0002a400000c000b */
[----:B012--5:R-:W-:Y:S01]  /*2b820*/  ENDCOLLECTIVE ;  /* 0x000000000000791b */ /* 0x027fe20003800000 */
.L_x_1977:
        /* <DEDUP_REMOVED lines=17> */
.L_x_1978:
[----:B------:R-:W-:Y:S02]  /*2b940*/  IMAD.MOV.U32 R13, RZ, RZ, R3 ;  /* 0x000000ffff0d7224 */ /* 0x000fe400078e0003 */
[----:B------:R-:W-:Y:S02]  /*2b950*/  IMAD.MOV.U32 R12, RZ, RZ, 0x2 ;  /* 0x00000002ff0c7424 */ /* 0x000fe400078e00ff */
[----:B------:R-:W-:-:S07]  /*2b960*/  IMAD.MOV.U32 R5, RZ, RZ, R14 ;  /* 0x000000ffff057224 */ /* 0x000fce00078e000e */
[----:B------:R-:W-:Y:S05]  /*2b970*/  WARPSYNC.COLLECTIVE R15, `(.L_x_1979) ;  /* 0x000000000f087348 */ /* 0x000fea0003c00000 */
[----:B------:R0:W1:Y:S02]  /*2b980*/  SHFL.IDX P6, R14, R13, R12, R11 ;  /* 0x0000000c0d0e7389 */ /* 0x00006400000c000b */
[----:B01----:R-:W-:Y:S01]  /*2b990*/  ENDCOLLECTIVE ;  /* 0x000000000000791b */ /* 0x003fe20003800000 */
.L_x_1979:
[----:B------:R-:W-:-:S05]  /*2b9a0*/  @!P2 LEA R5, P4, R8, R5, 0x1 ;  /* 0x000000050805a211 */ /* 0x000fca00078808ff */
[----:B------:R-:W-:-:S04]  /*2b9b0*/  @!P2 IMAD.X R6, RZ, RZ, R6, P4 ;  /* 0x000000ffff06a224 */ /* 0x000fc800020e0606 */
[----:B------:R-:W-:Y:S01]  /*2b9c0*/  @!P2 IMAD.MOV.U32 R7, RZ, RZ, R6 ;  /* 0x000000ffff07a224 */ /* 0x000fe200078e0006 */
[----:B------:R-:W-:Y:S01]  /*2b9d0*/  @!P2 MOV R6, R5 ;  /* 0x000000050006a202 */ /* 0x000fe20000000f00 */
[----:B------:R-:W-:Y:S02]  /*2b9e0*/  IMAD.MOV.U32 R13, RZ, RZ, R4 ;  /* 0x000000ffff0d7224 */ /* 0x000fe400078e0004 */
[----:B------:R-:W-:Y:S02]  /*2b9f0*/  VIADD R5, R0, 0x20 ;  /* 0x0000002000057836 */ /* 0x000fe40000000000 */
        /* <DEDUP_REMOVED lines=11> */
.L_x_1980:
[----:B------:R-:W-:Y:S02]  /*2bab0*/  IMAD.MOV.U32 R13, RZ, RZ, R3 ;  /* 0x000000ffff0d7224 */ /* 0x000fe400078e0003 */
[----:B------:R-:W-:Y:S02]  /*2bac0*/  IMAD.MOV.U32 R12, RZ, RZ, 0x3 ;  /* 0x00000003ff0c7424 */ /* 0x000fe400078e00ff */
[----:B------:R-:W-:-:S07]  /*2bad0*/  IMAD.MOV.U32 R5, RZ, RZ, R14 ;  /* 0x000000ffff057224 */ /* 0x000fce00078e000e */
[----:B------:R-:W-:Y:S05]  /*2bae0*/  WARPSYNC.COLLECTIVE R15, `(.L_x_1981) ;  /* 0x000000000f087348 */ /* 0x000fea0003c00000 */
[----:B------:R0:W1:Y:S02]  /*2baf0*/  SHFL.IDX P6, R14, R13, R12, R11 ;  /* 0x0000000c0d0e7389 */ /* 0x00006400000c000b */
[----:B01----:R-:W-:Y:S01]  /*2bb00*/  ENDCOLLECTIVE ;  /* 0x000000000000791b */ /* 0x003fe20003800000 */
.L_x_1981:
[----:B------:R-:W-:-:S05]  /*2bb10*/  @!P2 LEA R5, P4, R8, R5, 0x1 ;  /* 0x000000050805a211 */ /* 0x000fca00078808ff */
[----:B------:R-:W-:-:S04]  /*2bb20*/  @!P2 IMAD.X R6, RZ, RZ, R6, P4 ;  /* 0x000000ffff06a224 */ /* 0x000fc800020e0606 */
        /* <DEDUP_REMOVED lines=15> */
.L_x_1982:
[----:B------:R-:W-:Y:S01]  /*2bc20*/  MOV R13, R3 ;  /* 0x00000003000d7202 */ /* 0x000fe20000000f00 */
[----:B------:R-:W-:Y:S02]  /*2bc30*/  IMAD.MOV.U32 R12, RZ, RZ, 0x4 ;  /* 0x00000004ff0c7424 */ /* 0x000fe400078e00ff */
[----:B------:R-:W-:-:S07]  /*2bc40*/  IMAD.MOV.U32 R5, RZ, RZ, R14 ;  /* 0x000000ffff057224 */ /* 0x000fce00078e000e */
[----:B------:R-:W-:Y:S05]  /*2bc50*/  WARPSYNC.COLLECTIVE R15, `(.L_x_1983) ;  /* 0x000000000f087348 */ /* 0x000fea0003c00000 */
[----:B------:R0:W1:Y:S02]  /*2bc60*/  SHFL.IDX P6, R14, R13, R12, R11 ;  /* 0x0000000c0d0e7389 */ /* 0x00006400000c000b */
[----:B01----:R-:W-:Y:S01]  /*2bc70*/  ENDCOLLECTIVE ;  /* 0x000000000000791b */ /* 0x003fe20003800000 */
.L_x_1983:
        /* <DEDUP_REMOVED lines=17> */
.L_x_1984:
[----:B------:R-:W-:Y:S01]  /*2bd90*/  IMAD.MOV.U32 R13, RZ, RZ, R3 ;  /* 0x000000ffff0d7224 */ /* 0x000fe200078e0003 */
[----:B------:R-:W-:Y:S01]  /*2bda0*/  MOV R12, 0x5 ;  /* 0x00000005000c7802 */ /* 0x000fe20000000f00 */
[----:B------:R-:W-:-:S07]  /*2bdb0*/  IMAD.MOV.U32 R5, RZ, RZ, R14 ;  /* 0x000000ffff057224 */ /* 0x000fce00078e000e */
[----:B------:R-:W-:Y:S05]  /*2bdc0*/  WARPSYNC.COLLECTIVE R15, `(.L_x_1985) ;  /* 0x000000000f087348 */ /* 0x000fea0003c00000 */
[----:B------:R0:W1:Y:S02]  /*2bdd0*/  SHFL.IDX P6, R14, R13, R12, R11 ;  /* 0x0000000c0d0e7389 */ /* 0x00006400000c000b */
[----:B01----:R-:W-:Y:S01]  /*2bde0*/  ENDCOLLECTIVE ;  /* 0x000000000000791b */ /* 0x003fe20003800000 */
.L_x_1985:
        /* <DEDUP_REMOVED lines=17> */
.L_x_1986:
[----:B------:R-:W-:Y:S02]  /*2bf00*/  IMAD.MOV.U32 R13, RZ, RZ, R3 ;  /* 0x000000ffff0d7224 */ /* 0x000fe400078e0003 */
[----:B------:R-:W-:Y:S02]  /*2bf10*/  IMAD.MOV.U32 R12, RZ, RZ, 0x6 ;  /* 0x00000006ff0c7424 */ /* 0x000fe400078e00ff */
[----:B------:R-:W-:-:S07]  /*2bf20*/  IMAD.MOV.U32 R5, RZ, RZ, R14 ;  /* 0x000000ffff057224 */ /* 0x000fce00078e000e */
[----:B------:R-:W-:Y:S05]  /*2bf30*/  WARPSYNC.COLLECTIVE R15, `(.L_x_1987) ;  /* 0x000000000f087348 */ /* 0x000fea0003c00000 */
[----:B------:R0:W1:Y:S02]  /*2bf40*/  SHFL.IDX P6, R14, R13, R12, R11 ;  /* 0x0000000c0d0e7389 */ /* 0x00006400000c000b */
[----:B01----:R-:W-:Y:S01]  /*2bf50*/  ENDCOLLECTIVE ;  /* 0x000000000000791b */ /* 0x003fe20003800000 */
.L_x_1987:
        /* <DEDUP_REMOVED lines=12> */
[----:B------:R-:W-:-:S02]  /*2c020*/  ISETP.GE.AND P2, PT, R5, R2, PT ;  /* 0x000000020500720c */ /* 0x000fc40003f46270 */
[----:B0-----:R-:W-:-:S11]  /*2c030*/  MOV R6, R14 ;  /* 0x0000000e00067202 */ /* 0x001fd60000000f00 */
[----:B------:R-:W-:Y:S05]  /*2c040*/  WARPSYNC.COLLECTIVE R15, `(.L_x_1988) ;  /* 0x000000000f087348 */ /* 0x000fea0003c00000 */
[----:B------:R0:W1:Y:S02]  /*2c050*/  SHFL.IDX P6, R14, R13, R12, R11 ;  /* 0x0000000c0d0e7389 */ /* 0x00006400000c000b */
[----:B01----:R-:W-:Y:S01]  /*2c060*/  ENDCOLLECTIVE ;  /* 0x000000000000791b */ /* 0x003fe20003800000 */
.L_x_1988:
[----:B------:R-:W-:Y:S02]  /*2c070*/  IMAD.MOV.U32 R13, RZ, RZ, R3 ;  /* 0x000000ffff0d7224 */ /* 0x000fe400078e0003 */
[----:B------:R-:W-:Y:S02]  /*2c080*/  IMAD.MOV.U32 R12, RZ, RZ, 0x7 ;  /* 0x00000007ff0c7424 */ /* 0x000fe400078e00ff */
[----:B------:R-:W-:-:S07]  /*2c090*/  IMAD.MOV.U32 R5, RZ, RZ, R14 ;  /* 0x000000ffff057224 */ /* 0x000fce00078e000e */
[----:B------:R-:W-:Y:S05]  /*2c0a0*/  WARPSYNC.COLLECTIVE R15, `(.L_x_1989) ;  /* 0x000000000f087348 */ /* 0x000fea0003c00000 */
[----:B------:R0:W1:Y:S02]  /*2c0b0*/  SHFL.IDX P6, R14, R13, R12, R11 ;  /* 0x0000000c0d0e7389 */ /* 0x00006400000c000b */
[----:B01----:R-:W-:Y:S01]  /*2c0c0*/  ENDCOLLECTIVE ;  /* 0x000000000000791b */ /* 0x003fe20003800000 */
.L_x_1989:
        /* <DEDUP_REMOVED lines=14> */
.L_x_1990:
[----:B------:R-:W-:Y:S01]  /*2c1b0*/  @!PT LDS RZ, [RZ] ;  /* 0x00000000fffff984 */ /* 0x000fe20000000800 */
[----:B------:R-:W-:Y:S01]  /*2c1c0*/  @!PT LDS RZ, [RZ] ;  /* 0x00000000fffff984 */ /* 0x000fe20000000800 */
[----:B------:R-:W-:Y:S01]  /*2c1d0*/  @!PT LDS RZ, [RZ] ;  /* 0x00000000fffff984 */ /* 0x000fe20000000800 */
[----:B------:R0:W-:Y:S01]  /*2c1e0*/  @!P2 LDGSTS.E.BYPASS.LTC128B.128 [R9+0x17400], desc[UR46][R6.64+0x100], !P1 ;  /* 0x174001000609afae */ /* 0x0001e2000c901d6e */
[----:B------:R-:W-:Y:S01]  /*2c1f0*/  MOV R3, R14 ;  /* 0x0000000e00037202 */ /* 0x000fe20000000f00 */
[----:B------:R-:W-:Y:S06]  /*2c200*/  BRA `(.L_x_1991) ;  /* 0xffffffa400247947 */ /* 0x000fec000383ffff */
.L_x_1836:
[----:B----4-:R4:W0:Y:S02]  /*2c210*/  SYNCS.PHASECHK.TRANS64.TRYWAIT P0, [R19+URZ+0x2a820], R0 ;  /* 0x02a82000130075a7 */ /* 0x010824000800017f */
[----:B0-----:R-:W-:Y:S05]  /*2c220*/  @!P0 NANOSLEEP.SYNCS 0x989680 ;  /* 0x009896800000895d */ /* 0x001fea0003900000 */
[----:B------:R-:W0:Y:S02]  /*2c230*/  @!P0 SYNCS.PHASECHK.TRANS64 P0, [R19+URZ+0x2a820], R0 ;  /* 0x02a82000130085a7 */ /* 0x000e24000800007f */
[----:B0-----:R-:W-:Y:S05]  /*2c240*/  @!P0 BRA `(.L_x_1836) ;  /* 0xfffffffc00f08947 */ /* 0x001fea000383ffff */
[----:B------:R-:W-:Y:S05]  /*2c250*/  BRA `(.L_x_1992) ;  /* 0xffffffa400987947 */ /* 0x000fea000383ffff */
.L_x_1845:
[----:B-1----:R1:W2:Y:S02]  /*2c260*/  SYNCS.PHASECHK.TRANS64.TRYWAIT P0, [R3+URZ+0x2a840], R2 ;  /* 0x02a84002030075a7 */ /* 0x0022a4000800017f */
[----:B--2---:R-:W-:Y:S05]  /*2c270*/  @!P0 NANOSLEEP.SYNCS 0x989680 ;  /* 0x009896800000895d */ /* 0x004fea0003900000 */
[----:B------:R-:W2:Y:S02]  /*2c280*/  @!P0 SYNCS.PHASECHK.TRANS64 P0, [R3+URZ+0x2a840], R2 ;  /* 0x02a84002030085a7 */ /* 0x000ea4000800007f */
[----:B--2---:R-:W-:Y:S05]  /*2c290*/  @!P0 BRA `(.L_x_1845) ;  /* 0xfffffffc00f08947 */ /* 0x004fea000383ffff */
[----:B------:R-:W-:Y:S05]  /*2c2a0*/  BRA `(.L_x_1993) ;  /* 0xffffffa8008c7947 */ /* 0x000fea000383ffff */
.L_x_1852:
[----:B0-----:R0:W1:Y:S02]  /*2c2b0*/  SYNCS.PHASECHK.TRANS64.TRYWAIT P0, [R2+URZ+0x2a860], R3 ;  /* 0x02a86003020075a7 */ /* 0x001064000800017f */
[----:B-1----:R-:W-:Y:S05]  /*2c2c0*/  @!P0 NANOSLEEP.SYNCS 0x989680 ;  /* 0x009896800000895d */ /* 0x002fea0003900000 */
[----:B------:R-:W1:Y:S02]  /*2c2d0*/  @!P0 SYNCS.PHASECHK.TRANS64 P0, [R2+URZ+0x2a860], R3 ;  /* 0x02a86003020085a7 */ /* 0x000e64000800007f */
[----:B-1----:R-:W-:Y:S05]  /*2c2e0*/  @!P0 BRA `(.L_x_1852) ;  /* 0xfffffffc00f08947 */ /* 0x002fea000383ffff */
[----:B------:R-:W-:Y:S05]  /*2c2f0*/  BRA `(.L_x_1994) ;  /* 0xffffffac00987947 */ /* 0x000fea000383ffff */
.L_x_1862:
[----:B-1----:R1:W2:Y:S02]  /*2c300*/  SYNCS.PHASECHK.TRANS64.TRYWAIT P0, [R3+URZ+0x2a840], R2 ;  /* 0x02a84002030075a7 */ /* 0x0022a4000800017f */
[----:B--2---:R-:W-:Y:S05]  /*2c310*/  @!P0 NANOSLEEP.SYNCS 0x989680 ;  /* 0x009896800000895d */ /* 0x004fea0003900000 */
[----:B------:R-:W2:Y:S02]  /*2c320*/  @!P0 SYNCS.PHASECHK.TRANS64 P0, [R3+URZ+0x2a840], R2 ;  /* 0x02a84002030085a7 */ /* 0x000ea4000800007f */
[----:B--2---:R-:W-:Y:S05]  /*2c330*/  @!P0 BRA `(.L_x_1862) ;  /* 0xfffffffc00f08947 */ /* 0x004fea000383ffff */
[----:B------:R-:W-:Y:S05]  /*2c340*/  BRA `(.L_x_1995) ;  /* 0xffffffb4002c7947 */ /* 0x000fea000383ffff */
.L_x_1869:
[----:B0-----:R0:W1:Y:S02]  /*2c350*/  SYNCS.PHASECHK.TRANS64.TRYWAIT P0, [R2+URZ+0x2a860], R3 ;  /* 0x02a86003020075a7 */ /* 0x001064000800017f */
[----:B-1----:R-:W-:Y:S05]  /*2c360*/  @!P0 NANOSLEEP.SYNCS 0x989680 ;  /* 0x009896800000895d */ /* 0x002fea0003900000 */
[----:B------:R-:W1:Y:S02]  /*2c370*/  @!P0 SYNCS.PHASECHK.TRANS64 P0, [R2+URZ+0x2a860], R3 ;  /* 0x02a86003020085a7 */ /* 0x000e64000800007f */
[----:B-1----:R-:W-:Y:S05]  /*2c380*/  @!P0 BRA `(.L_x_1869) ;  /* 0xfffffffc00f08947 */ /* 0x002fea000383ffff */
[----:B------:R-:W-:Y:S05]  /*2c390*/  BRA `(.L_x_1996) ;  /* 0xffffffb800387947 */ /* 0x000fea000383ffff */
.L_x_1879:
[----:B--2---:R2:W3:Y:S02]  /*2c3a0*/  SYNCS.PHASECHK.TRANS64.TRYWAIT P0, [R3+URZ+0x2a840], R2 ;  /* 0x02a84002030075a7 */ /* 0x0044e4000800017f */
[----:B---3--:R-:W-:Y:S05]  /*2c3b0*/  @!P0 NANOSLEEP.SYNCS 0x989680 ;  /* 0x009896800000895d */ /* 0x008fea0003900000 */
[----:B------:R-:W3:Y:S02]  /*2c3c0*/  @!P0 SYNCS.PHASECHK.TRANS64 P0, [R3+URZ+0x2a840], R2 ;  /* 0x02a84002030085a7 */ /* 0x000ee4000800007f */
[----:B---3--:R-:W-:Y:S05]  /*2c3d0*/  @!P0 BRA `(.L_x_1879) ;  /* 0xfffffffc00f08947 */ /* 0x008fea000383ffff */
[----:B------:R-:W-:Y:S05]  /*2c3e0*/  BRA `(.L_x_1997) ;  /* 0xffffffbc00a87947 */ /* 0x000fea000383ffff */
.L_x_1886:
[----:B0-----:R0:W1:Y:S02]  /*2c3f0*/  SYNCS.PHASECHK.TRANS64.TRYWAIT P0, [R2+URZ+0x2a860], R5 ;  /* 0x02a86005020075a7 */ /* 0x001064000800017f */
[----:B-1----:R-:W-:Y:S05]  /*2c400*/  @!P0 NANOSLEEP.SYNCS 0x989680 ;  /* 0x009896800000895d */ /* 0x002fea0003900000 */
[----:B------:R-:W1:Y:S02]  /*2c410*/  @!P0 SYNCS.PHASECHK.TRANS64 P0, [R2+URZ+0x2a860], R5 ;  /* 0x02a86005020085a7 */ /* 0x000e64000800007f */
[----:B-1----:R-:W-:Y:S05]  /*2c420*/  @!P0 BRA `(.L_x_1886) ;  /* 0xfffffffc00f08947 */ /* 0x002fea000383ffff */
[----:B------:R-:W-:Y:S05]  /*2c430*/  BRA `(.L_x_1998) ;  /* 0xffffffc000b07947 */ /* 0x000fea000383ffff */
.L_x_1898:
[----:B----4-:R4:W0:Y:S02]  /*2c440*/  SYNCS.PHASECHK.TRANS64.TRYWAIT P0, [R0+URZ+0x2a860], R2 ;  /* 0x02a86002000075a7 */ /* 0x010824000800017f */
[----:B0-----:R-:W-:Y:S05]  /*2c450*/  @!P0 NANOSLEEP.SYNCS 0x989680 ;  /* 0x009896800000895d */ /* 0x001fea0003900000 */
[----:B------:R-:W0:Y:S02]  /*2c460*/  @!P0 SYNCS.PHASECHK.TRANS64 P0, [R0+URZ+0x2a860], R2 ;  /* 0x02a86002000085a7 */ /* 0x000e24000800007f */
[----:B0-----:R-:W-:Y:S05]  /*2c470*/  @!P0 BRA `(.L_x_1898) ;  /* 0xfffffffc00f08947 */ /* 0x001fea000383ffff */
[----:B------:R-:W-:Y:S05]  /*2c480*/  BRA `(.L_x_1999) ;  /* 0xffffffc800047947 */ /* 0x000fea000383ffff */
.L_x_1906:
[----:B--2-4-:R-:W2:Y:S01]  /*2c490*/  LDL R0, [R1] ;  /* 0x0000000001007983 */ /* 0x014ea20000100800 */
[----:B------:R-:W-:Y:S01]  /*2c4a0*/  BSSY B0, `(.L_x_2000) ;  /* 0x0000008000007945 */ /* 0x000fe20003800000 */
[----:B------:R-:W-:Y:S02]  /*2c4b0*/  IMAD.MOV.U32 R12, RZ, RZ, RZ ;  /* 0x000000ffff0c7224 */ /* 0x000fe400078e00ff */
[----:B0-----:R-:W-:Y:S02]  /*2c4c0*/  IMAD.MOV.U32 R11, RZ, RZ, 0x1f ;  /* 0x0000001fff0b7424 */ /* 0x001fe400078e00ff */
[----:B------:R-:W-:Y:S02]  /*2c4d0*/  IMAD.MOV.U32 R15, RZ, RZ, -0x1 ;  /* 0xffffffffff0f7424 */ /* 0x000fe400078e00ff */
[----:B--2---:R-:W-:-:S07]  /*2c4e0*/  IMAD.MOV.U32 R13, RZ, RZ, R0 ;  /* 0x000000ffff0d7224 */ /* 0x004fce00078e0000 */
[----:B-1-3--:R-:W-:Y:S05]  /*2c4f0*/  WARPSYNC.COLLECTIVE R15, `(.L_x_2001) ;  /* 0x000000000f087348 */ /* 0x00afea0003c00000 */
[----:B------:R0:W2:Y:S02]  /*2c500*/  SHFL.IDX P6, R14, R13, R12, R11 ;  /* 0x0000000c0d0e7389 */ /* 0x0000a400000c000b */
[----:B0123--:R-:W-:Y:S01]  /*2c510*/  ENDCOLLECTIVE ;  /* 0x000000000000791b */ /* 0x00ffe20003800000 */
.L_x_2001:
[----:B------:R-:W-:Y:S05]  /*2c520*/  BSYNC B0 ;  /* 0x0000000000007941 */ /* 0x000fea0003800000 */
.L_x_2000:
[----:B------:R0:W5:Y:S01]  /*2c530*/  LDL R2, [R1+0xc] ;  /* 0x00000c0001027983 */ /* 0x0001620000100800 */
[----:B------:R-:W-:Y:S01]  /*2c540*/  IMAD.MOV.U32 R13, RZ, RZ, R0 ;  /* 0x000000ffff0d7224 */ /* 0x000fe200078e0000 */
[----:B------:R-:W-:Y:S01]  /*2c550*/  LOP3.LUT P1, RZ, R17, 0x1, RZ, 0xc0, !PT ;  /* 0x0000000111ff7812 */ /* 0x000fe2000782c0ff */
[----:B------:R-:W-:Y:S02]  /*2c560*/  IMAD.MOV.U32 R12, RZ, RZ, 0x1 ;  /* 0x00000001ff0c7424 */ /* 0x000fe400078e00ff */
[----:B------:R-:W-:Y:S02]  /*2c570*/  IMAD.MOV.U32 R11, RZ, RZ, 0x1f ;  /* 0x0000001fff0b7424 */ /* 0x000fe400078e00ff */
[----:B------:R-:W-:Y:S02]  /*2c580*/  IMAD.MOV.U32 R15, RZ, RZ, -0x1 ;  /* 0xffffffffff0f7424 */ /* 0x000fe400078e00ff */
[----:B0-----:R-:W-:-:S07]  /*2c590*/  IMAD.MOV.U32 R5, RZ, RZ, R14 ;  /* 0x000000ffff057224 */ /* 0x001fce00078e000e */
[----:B-----5:R-:W-:Y:S05]  /*2c5a0*/  WARPSYNC.COLLECTIVE R15, `(.L_x_2002) ;  /* 0x000000000f087348 */ /* 0x020fea0003c00000 */
[----:B------:R0:W1:Y:S02]  /*2c5b0*/  SHFL.IDX P6, R14, R13, R12, R11 ;  /* 0x0000000c0d0e7389 */ /* 0x00006400000c000b */
[----:B01---5:R-:W-:Y:S01]  /*2c5c0*/  ENDCOLLECTIVE ;  /* 0x000000000000791b */ /* 0x023fe20003800000 */
.L_x_2002:
[----:B------:R-:W-:Y:S01]  /*2c5d0*/  ULDC UR4, c[0x0][0xc3c] ;  /* 0x00030f0000047ab9 */ /* 0x000fe20000000800 */
[----:B------:R-:W-:Y:S01]  /*2c5e0*/  IMAD.IADD R4, R2, 0x1, R16 ;  /* 0x0000000102047824 */ /* 0x000fe200078e0210 */
[----:B------:R-:W-:-:S04]  /*2c5f0*/  MOV R0, R14 ;  /* 0x0000000e00007202 */ /* 0x000fc80000000f00 */
        /* <DEDUP_REMOVED lines=11> */
[----:B------:R-:W-:Y:S02]  /*2c6b0*/  IMAD.MOV.U32 R11, RZ, RZ, RZ ;  /* 0x000000ffff0b7224 */ /* 0x000fe400078e00ff */
[----:B--2---:R-:W-:Y:S01]  /*2c6c0*/  @!P0 IMAD.MOV.U32 R4, RZ, RZ, R8 ;  /* 0x000000ffff048224 */ /* 0x004fe200078e0008 */
[----:B------:R-:W-:Y:S01]  /*2c6d0*/  MOV R8, RZ ;  /* 0x000000ff00087202 */ /* 0x000fe20000000f00 */
[----:B---3--:R-:W-:Y:S01]  /*2c6e0*/  @!P0 IMAD.MOV.U32 R6, RZ, RZ, R2 ;  /* 0x000000ffff068224 */ /* 0x008fe200078e0002 */
[----:B------:R-:W-:-:S03]  /*2c6f0*/  ISETP.GE.U32.AND P0, PT, R16, 0x2, PT ;  /* 0x000000021000780c */ /* 0x000fc60003f06070 */
[----:B------:R-:W-:-:S04]  /*2c700*/  IMAD R2, R6, R4, RZ ;  /* 0x0000000406027224 */ /* 0x000fc800078e02ff */
[----:B------:R-:W-:-:S07]  /*2c710*/  IMAD.MOV.U32 R13, RZ, RZ, R2 ;  /* 0x000000ffff0d7224 */ /* 0x000fce00078e0002 */
[----:B------:R-:W-:Y:S05]  /*2c720*/  WARPSYNC.COLLECTIVE R15, `(.L_x_2003) ;  /* 0x000000000f087348 */ /* 0x000fea0003c00000 */
[----:B------:R0:W1:Y:S02]  /*2c730*/  SHFL.UP P6, R14, R13, R12, R11 ;  /* 0x0400000c0d0e7389 */ /* 0x00006400000c000b */
[----:B01----:R-:W-:Y:S01]  /*2c740*/  ENDCOLLECTIVE ;  /* 0x000000000000791b */ /* 0x003fe20003800000 */
.L_x_2003:
[----:B------:R-:W-:Y:S02]  /*2c750*/  IMAD.MOV.U32 R12, RZ, RZ, 0x2 ;  /* 0x00000002ff0c7424 */ /* 0x000fe400078e00ff */
[----:B------:R-:W-:-:S05]  /*2c760*/  IMAD.MOV.U32 R3, RZ, RZ, R14 ;  /* 0x000000ffff037224 */ /* 0x000fca00078e000e */
[----:B------:R-:W-:Y:S02]  /*2c770*/  SEL R3, R3, RZ, P1 ;  /* 0x000000ff03037207 */ /* 0x000fe40000800000 */
[----:B------:R-:W-:-:S03]  /*2c780*/  ISETP.GE.U32.AND P1, PT, R16, 0x4, PT ;  /* 0x000000041000780c */ /* 0x000fc60003f26070 */
[----:B------:R-:W-:-:S05]  /*2c790*/  IMAD.IADD R2, R2, 0x1, R3 ;  /* 0x0000000102027824 */ /* 0x000fca00078e0203 */
[----:B------:R-:W-:-:S07]  /*2c7a0*/  MOV R13, R2 ;  /* 0x00000002000d7202 */ /* 0x000fce0000000f00 */
[----:B------:R-:W-:Y:S05]  /*2c7b0*/  WARPSYNC.COLLECTIVE R15, `(.L_x_2004) ;  /* 0x000000000f087348 */ /* 0x000fea0003c00000 */
[----:B------:R0:W1:Y:S02]  /*2c7c0*/  SHFL.UP P6, R14, R13, R12, R11 ;  /* 0x0400000c0d0e7389 */ /* 0x00006400000c000b */
[----:B01----:R-:W-:Y:S01]  /*2c7d0*/  ENDCOLLECTIVE ;  /* 0x000000000000791b */ /* 0x003fe20003800000 */
.L_x_2004:
        /* <DEDUP_REMOVED lines=8> */
.L_x_2005:
        /* <DEDUP_REMOVED lines=8> */
.L_x_2006:
[----:B------:R-:W-:Y:S01]  /*2c8e0*/  IMAD.MOV.U32 R12, RZ, RZ, 0x10 ;  /* 0x00000010ff0c7424 */ /* 0x000fe200078e00ff */
[----:B------:R-:W-:-:S04]  /*2c8f0*/  MOV R3, R14 ;  /* 0x0000000e00037202 */ /* 0x000fc80000000f00 */
[----:B------:R-:W-:-:S05]  /*2c900*/  SEL R3, R3, RZ, P2 ;  /* 0x000000ff03037207 */ /* 0x000fca0001000000 */
[----:B------:R-:W-:-:S04]  /*2c910*/  IMAD.IADD R2, R2, 0x1, R3 ;  /* 0x0000000102027824 */ /* 0x000fc800078e0203 */
[----:B------:R-:W-:-:S07]  /*2c920*/  IMAD.MOV.U32 R13, RZ, RZ, R2 ;  /* 0x000000ffff0d7224 */ /* 0x000fce00078e0002 */
[----:B------:R-:W-:Y:S05]  /*2c930*/  WARPSYNC.COLLECTIVE R15, `(.L_x_2007) ;  /* 0x000000000f087348 */ /* 0x000fea0003c00000 */
[----:B------:R0:W1:Y:S02]  /*2c940*/  SHFL.UP P6, R14, R13, R12, R11 ;  /* 0x0400000c0d0e7389 */ /* 0x00006400000c000b */
[----:B01----:R-:W-:Y:S01]  /*2c950*/  ENDCOLLECTIVE ;  /* 0x000000000000791b */ /* 0x003fe20003800000 */
.L_x_2007:
        /* <DEDUP_REMOVED lines=9> */
.L_x_2008:
[----:B------:R-:W-:Y:S01]  /*2c9f0*/  IMAD.MOV.U32 R9, RZ, RZ, R14 ;  /* 0x000000ffff097224 */ /* 0x000fe200078e000e */
[----:B------:R-:W-:Y:S06]  /*2ca00*/  BRA `(.L_x_2009) ;  /* 0xffffffc800907947 */ /* 0x000fec000383ffff */
.L_x_1909:
[----:B------:R-:W-:Y:S01]  /*2ca10*/  BSSY B0, `(.L_x_2010) ;  /* 0x0000008000007945 */ /* 0x000fe20003800000 */
[----:B------:R-:W-:Y:S02]  /*2ca20*/  IMAD.MOV.U32 R13, RZ, RZ, R2 ;  /* 0x000000ffff0d7224 */ /* 0x000fe400078e0002 */
[----:B------:R-:W-:Y:S02]  /*2ca30*/  IMAD.MOV.U32 R12, RZ, RZ, 0x1 ;  /* 0x00000001ff0c7424 */ /* 0x000fe400078e00ff */
[----:B------:R-:W-:Y:S02]  /*2ca40*/  IMAD.MOV.U32 R11, RZ, RZ, RZ ;  /* 0x000000ffff0b7224 */ /* 0x000fe400078e00ff */
[----:B------:R-:W-:-:S07]  /*2ca50*/  IMAD.MOV.U32 R15, RZ, RZ, -0x1 ;  /* 0xffffffffff0f7424 */ /* 0x000fce00078e00ff */
[----:B0-----:R-:W-:Y:S05]  /*2ca60*/  WARPSYNC.COLLECTIVE R15, `(.L_x_2011) ;  /* 0x000000000f087348 */ /* 0x001fea0003c00000 */
[----:B------:R1:W2:Y:S02]  /*2ca70*/  SHFL.UP P6, R14, R13, R12, R11 ;  /* 0x0400000c0d0e7389 */ /* 0x0002a400000c000b */
[----:B012---:R-:W-:Y:S01]  /*2ca80*/  ENDCOLLECTIVE ;  /* 0x000000000000791b */ /* 0x007fe20003800000 */
.L_x_2011:
[----:B------:R-:W-:Y:S05]  /*2ca90*/  BSYNC B0 ;  /* 0x0000000000007941 */ /* 0x000fea0003800000 */
.L_x_2010:
[----:B------:R-:W-:Y:S01]  /*2caa0*/  IMAD.MOV.U32 R3, RZ, RZ, R14 ;  /* 0x000000ffff037224 */ /* 0x000fe200078e000e */
[----:B------:R-:W-:Y:S01]  /*2cab0*/  LOP3.LUT P4, RZ, R17, 0x1, RZ, 0xc0, !PT ;  /* 0x0000000111ff7812 */ /* 0x000fe2000788c0ff */
[----:B------:R-:W-:Y:S01]  /*2cac0*/  IMAD.MOV.U32 R12, RZ, RZ, 0x2 ;  /* 0x00000002ff0c7424 */ /* 0x000fe200078e00ff */
[----:B------:R-:W-:Y:S01]  /*2cad0*/  MOV R15, 0xffffffff ;  /* 0xffffffff000f7802 */ /* 0x000fe20000000f00 */
[----:B------:R-:W-:Y:S01]  /*2cae0*/  IMAD.MOV.U32 R11, RZ, RZ, RZ ;  /* 0x000000ffff0b7224 */ /* 0x000fe200078e00ff */
[----:B------:R-:W-:-:S05]  /*2caf0*/  SEL R3, R3, RZ, P4 ;  /* 0x000000ff03037207 */ /* 0x000fca0002000000 */
[----:B------:R-:W-:-:S04]  /*2cb00*/  IMAD.IADD R2, R2, 0x1, R3 ;  /* 0x0000000102027824 */ /* 0x000fc800078e0203 */
[----:B------:R-:W-:-:S07]  /*2cb10*/  IMAD.MOV.U32 R13, RZ, RZ, R2 ;  /* 0x000000ffff0d7224 */ /* 0x000fce00078e0002 */
[----:B------:R-:W-:Y:S05]  /*2cb20*/  WARPSYNC.COLLECTIVE R15, `(.L_x_2012) ;  /* 0x000000000f087348 */ /* 0x000fea0003c00000 */
[----:B------:R0:W1:Y:S02]  /*2cb30*/  SHFL.UP P6, R14, R13, R12, R11 ;  /* 0x0400000c0d0e7389 */ /* 0x00006400000c000b */
[----:B01----:R-:W-:Y:S01]  /*2cb40*/  ENDCOLLECTIVE ;  /* 0x000000000000791b */ /* 0x003fe20003800000 */
.L_x_2012:
        /* <DEDUP_REMOVED lines=8> */
.L_x_2013:
        /* <DEDUP_REMOVED lines=8> */
.L_x_2014:
        /* <DEDUP_REMOVED lines=8> */
.L_x_2015:
        /* <DEDUP_REMOVED lines=9> */
.L_x_2016:
[----:B------:R-:W-:Y:S01]  /*2cd60*/  IMAD.MOV.U32 R9, RZ, RZ, R14 ;  /* 0x000000ffff097224 */ /* 0x000fe200078e000e */
[----:B------:R-:W-:Y:S06]  /*2cd70*/  BRA `(.L_x_2017) ;  /* 0xffffffc800607947 */ /* 0x000fec000383ffff */
.L_x_1911:
[----:B------:R-:W-:Y:S01]  /*2cd80*/  BSSY B0, `(.L_x_2018) ;  /* 0x0000006000007945 */ /* 0x000fe20003800000 */
[----:B------:R-:W-:Y:S01]  /*2cd90*/  PLOP3.LUT P6, PT, P6, PT, PT, 0x8, 0x0 ;  /* 0x000000000000781c */ /* 0x000fe200037ce170 */
[----:B------:R-:W-:-:S12]  /*2cda0*/  IMAD.MOV.U32 R15, RZ, RZ, -0x1 ;  /* 0xffffffffff0f7424 */ /* 0x000fd800078e00ff */
[----:B0-----:R-:W-:Y:S05]  /*2cdb0*/  WARPSYNC.COLLECTIVE R15, `(.L_x_2019) ;  /* 0x000000000f087348 */ /* 0x001fea0003c00000 */
[----:B------:R-:W-:Y:S01]  /*2cdc0*/  VOTE.ANY R14, PT, P6 ;  /* 0x00000000000e7806 */ /* 0x000fe200030e0100 */
[----:B0-----:R-:W-:Y:S06]  /*2cdd0*/  ENDCOLLECTIVE ;  /* 0x000000000000791b */ /* 0x001fec0003800000 */
.L_x_2019:
[----:B------:R-:W-:Y:S05]  /*2cde0*/  BSYNC B0 ;  /* 0x0000000000007941 */ /* 0x000fea0003800000 */
.L_x_2018:
[----:B------:R0:W5:Y:S01]  /*2cdf0*/  LDL.LU R10, [R1+0xc] ;  /* 0x00000c00010a7983 */ /* 0x0001620000300800 */
[----:B------:R-:W-:Y:S01]  /*2ce00*/  MOV R0, R14 ;  /* 0x0000000e00007202 */ /* 0x000fe20000000f00 */
[----:B------:R-:W-:Y:S02]  /*2ce10*/  IMAD.MOV.U32 R13, RZ, RZ, R4 ;  /* 0x000000ffff0d7224 */ /* 0x000fe400078e0004 */
[----:B------:R-:W-:Y:S01]  /*2ce20*/  IMAD.MOV.U32 R11, RZ, RZ, 0x1f ;  /* 0x0000001fff0b7424 */ /* 0x000fe200078e00ff */
[----:B------:R-:W1:Y:S01]  /*2ce30*/  POPC R3, R0 ;  /* 0x0000000000037309 */ /* 0x000e620000000000 */
[----:B------:R-:W-:Y:S02]  /*2ce40*/  IMAD.MOV.U32 R15, RZ, RZ, -0x1 ;  /* 0xffffffffff0f7424 */ /* 0x000fe400078e00ff */
[----:B01----:R-:W-:-:S07]  /*2ce50*/  IMAD.MOV.U32 R12, RZ, RZ, R3 ;  /* 0x000000ffff0c7224 */ /* 0x003fce00078e0003 */
[----:B-----5:R-:W-:Y:S05]  /*2ce60*/  WARPSYNC.COLLECTIVE R15, `(.L_x_2020) ;  /* 0x000000000f087348 */ /* 0x020fea0003c00000 */
[----:B------:R0:W1:Y:S02]  /*2ce70*/  SHFL.IDX P6, R14, R13, R12, R11 ;  /* 0x0000000c0d0e7389 */ /* 0x00006400000c000b */
[----:B01---5:R-:W-:Y:S01]  /*2ce80*/  ENDCOLLECTIVE ;  /* 0x000000000000791b */ /* 0x023fe20003800000 */
.L_x_2020:
[----:B------:R-:W-:Y:S02]  /*2ce90*/  IMAD.MOV.U32 R13, RZ, RZ, R6 ;  /* 0x000000ffff0d7224 */ /* 0x000fe400078e0006 */
[----:B------:R-:W-:-:S07]  /*2cea0*/  IMAD.MOV.U32 R4, RZ, RZ, R14 ;  /* 0x000000ffff047224 */ /* 0x000fce00078e000e */
[----:B------:R-:W-:Y:S05]  /*2ceb0*/  WARPSYNC.COLLECTIVE R15, `(.L_x_2021) ;  /* 0x000000000f087348 */ /* 0x000fea0003c00000 */
[----:B------:R0:W1:Y:S02]  /*2cec0*/  SHFL.IDX P6, R14, R13, R12, R11 ;  /* 0x0000000c0d0e7389 */ /* 0x00006400000c000b */
[----:B01----:R-:W-:Y:S01]  /*2ced0*/  ENDCOLLECTIVE ;  /* 0x000000000000791b */ /* 0x003fe20003800000 */
.L_x_2021:
[----:B------:R-:W-:Y:S02]  /*2cee0*/  IMAD.MOV.U32 R6, RZ, RZ, R14 ;  /* 0x000000ffff067224 */ /* 0x000fe400078e000e */
[----:B------:R-:W-:-:S05]  /*2cef0*/  IMAD.IADD R10, R3, 0x1, R10 ;  /* 0x00000001030a7824 */ /* 0x000fca00078e020a */
[----:B------:R2:W-:Y:S01]  /*2cf00*/  STL [R1+0xc], R10 ;  /* 0x00000c0a01007387 */ /* 0x0005e20000100800 */
[----:B------:R-:W-:Y:S05]  /*2cf10*/  BRA `(.L_x_2022) ;  /* 0xffffffc800407947 */ /* 0x000fea000383ffff */
.L_x_1913:
[----:B------:R-:W-:Y:S01]  /*2cf20*/  BSSY B0, `(.L_x_2023) ;  /* 0x0000008000007945 */ /* 0x000fe20003800000 */
[----:B------:R-:W-:Y:S01]  /*2cf30*/  IMAD.MOV.U32 R13, RZ, RZ, R7 ;  /* 0x000000ffff0d7224 */ /* 0x000fe200078e0007 */
[----:B------:R-:W-:Y:S01]  /*2cf40*/  MOV R12, R3 ;  /* 0x00000003000c7202 */ /* 0x000fe20000000f00 */
[----:B------:R-:W-:Y:S02]  /*2cf50*/  IMAD.MOV.U32 R11, RZ, RZ, 0x1f ;  /* 0x0000001fff0b7424 */ /* 0x000fe400078e00ff */
[----:B------:R-:W-:-:S07]  /*2cf60*/  IMAD.MOV.U32 R15, RZ, RZ, -0x1 ;  /* 0xffffffffff0f7424 */ /* 0x000fce00078e00ff */
[----:B0-2---:R-:W-:Y:S05]  /*2cf70*/  WARPSYNC.COLLECTIVE R15, `(.L_x_2024) ;  /* 0x000000000f087348 */ /* 0x005fea0003c00000 */
[----:B------:R1:W3:Y:S02]  /*2cf80*/  SHFL.IDX P6, R14, R13, R12, R11 ;  /* 0x0000000c0d0e7389 */ /* 0x0002e400000c000b */
[----:B0123--:R-:W-:Y:S01]  /*2cf90*/  ENDCOLLECTIVE ;  /* 0x000000000000791b */ /* 0x00ffe20003800000 */
.L_x_2024:
[----:B------:R-:W-:Y:S05]  /*2cfa0*/  BSYNC B0 ;  /* 0x0000000000007941 */ /* 0x000fea0003800000 */
.L_x_2023:
[----:B------:R-:W-:Y:S01]  /*2cfb0*/  IMAD.MOV.U32 R3, RZ, RZ, R14 ;  /* 0x000000ffff037224 */ /* 0x000fe200078e000e */
[----:B------:R-:W-:Y:S06]  /*2cfc0*/  BRA `(.L_x_2025) ;  /* 0xffffffc8002c7947 */ /* 0x000fec000383ffff */
.L_x_1919:
[----:B0-----:R0:W1:Y:S02]  /*2cfd0*/  SYNCS.PHASECHK.TRANS64.TRYWAIT P0, [R0+URZ+0x2a820], R3 ;  /* 0x02a82003000075a7 */ /* 0x001064000800017f */
[----:B-1----:R-:W-:Y:S05]  /*2cfe0*/  @!P0 NANOSLEEP.SYNCS 0x989680 ;  /* 0x009896800000895d */ /* 0x002fea0003900000 */
[----:B------:R-:W1:Y:S02]  /*2cff0*/  @!P0 SYNCS.PHASECHK.TRANS64 P0, [R0+URZ+0x2a820], R3 ;  /* 0x02a82003000085a7 */ /* 0x000e64000800007f */
[----:B-1----:R-:W-:Y:S05]  /*2d000*/  @!P0 BRA `(.L_x_1919) ;  /* 0xfffffffc00f08947 */ /* 0x002fea000383ffff */
[----:B------:R-:W-:Y:S05]  /*2d010*/  BRA `(.L_x_2026) ;  /* 0xffffffd000c87947 */ /* 0x000fea000383ffff */
.L_x_1920:
        /* <DEDUP_REMOVED lines=11> */
.L_x_2028:
[----:B------:R-:W-:Y:S05]  /*2d0d0*/  BSYNC B0 ;  /* 0x0000000000007941 */ /* 0x000fea0003800000 */
.L_x_2027:
[----:B------:R-:W-:Y:S05]  /*2d0e0*/  BRA `(.L_x_2029) ;  /* 0xffffffd000b07947 */ /* 0x000fea000383ffff */
.L_x_1921:
[----:B------:R-:W-:Y:S01]  /*2d0f0*/  BSSY B0, `(.L_x_2030) ;  /* 0x0000006000007945 */ /* 0x000fe20003800000 */
[----:B------:R-:W-:-:S07]  /*2d100*/  IMAD.MOV.U32 R15, RZ, RZ, -0x1 ;  /* 0xffffffffff0f7424 */ /* 0x000fce00078e00ff */
[----:B01----:R-:W-:Y:S05]  /*2d110*/  WARPSYNC.COLLECTIVE R15, `(.L_x_2031) ;  /* 0x000000000f0c7348 */ /* 0x003fea0003c00000 */
[----:B------:R-:W-:Y:S02]  /*2d120*/  ELECT P6, UR62, PT ;  /* 0x00000000003e782f */ /* 0x000fe400038c0000 */
[----:B------:R-:W-:Y:S01]  /*2d130*/  MOV R14, UR62 ;  /* 0x0000003e000e7c02 */ /* 0x000fe20008000f00 */
[----:B01----:R-:W-:Y:S10]  /*2d140*/  ENDCOLLECTIVE ;  /* 0x000000000000791b */ /* 0x003ff40003800000 */
.L_x_2031:
[----:B------:R-:W-:Y:S05]  /*2d150*/  BSYNC B0 ;  /* 0x0000000000007941 */ /* 0x000fea0003800000 */
.L_x_2030:
[----:B------:R-:W-:Y:S05]  /*2d160*/  BRA `(.L_x_2032) ;  /* 0xffffffd000a47947 */ /* 0x000fea000383ffff */
.L_x_1923:
[----:B0-----:R0:W1:Y:S02]  /*2d170*/  SYNCS.PHASECHK.TRANS64.TRYWAIT P0, [R6+URZ], R5 ;  /* 0x00000005060075a7 */ /* 0x001064000800017f */
[----:B-1----:R-:W-:Y:S05]  /*2d180*/  @!P0 NANOSLEEP.SYNCS 0x989680 ;  /* 0x009896800000895d */ /* 0x002fea0003900000 */
[----:B------:R-:W1:Y:S02]  /*2d190*/  @!P0 SYNCS.PHASECHK.TRANS64 P0, [R6+URZ], R5 ;  /* 0x00000005060085a7 */ /* 0x000e64000800007f */
[----:B-1----:R-:W-:Y:S05]  /*2d1a0*/  @!P0 BRA `(.L_x_1923) ;  /* 0xfffffffc00f08947 */ /* 0x002fea000383ffff */
[----:B------:R-:W-:Y:S05]  /*2d1b0*/  BRA `(.L_x_2033) ;  /* 0xffffffd000e87947 */ /* 0x000fea000383ffff */
.L_x_1924:
[----:B-1----:R1:W2:Y:S02]  /*2d1c0*/  SYNCS.PHASECHK.TRANS64.TRYWAIT P0, [R7+URZ], R2 ;  /* 0x00000002070075a7 */ /* 0x0022a4000800017f */
[----:B--2---:R-:W-:Y:S05]  /*2d1d0*/  @!P0 NANOSLEEP.SYNCS 0x989680 ;  /* 0x009896800000895d */ /* 0x004fea0003900000 */
[----:B------:R-:W2:Y:S02]  /*2d1e0*/  @!P0 SYNCS.PHASECHK.TRANS64 P0, [R7+URZ], R2 ;  /* 0x00000002070085a7 */ /* 0x000ea4000800007f */
[----:B--2---:R-:W-:Y:S05]  /*2d1f0*/  @!P0 BRA `(.L_x_1924) ;  /* 0xfffffffc00f08947 */ /* 0x004fea000383ffff */
[----:B------:R-:W-:Y:S05]  /*2d200*/  BRA `(.L_x_2034) ;  /* 0xffffffd000dc7947 */ /* 0x000fea000383ffff */
.L_x_1926:
[----:B--2---:R2:W3:Y:S02]  /*2d210*/  SYNCS.PHASECHK.TRANS64.TRYWAIT P0, [R4+URZ], R5 ;  /* 0x00000005040075a7 */ /* 0x0044e4000800017f */
[----:B---3--:R-:W-:Y:S05]  /*2d220*/  @!P0 NANOSLEEP.SYNCS 0x989680 ;  /* 0x009896800000895d */ /* 0x008fea0003900000 */
[----:B------:R-:W3:Y:S02]  /*2d230*/  @!P0 SYNCS.PHASECHK.TRANS64 P0, [R4+URZ], R5 ;  /* 0x00000005040085a7 */ /* 0x000ee4000800007f */
[----:B---3--:R-:W-:Y:S05]  /*2d240*/  @!P0 BRA `(.L_x_1926) ;  /* 0xfffffffc00f08947 */ /* 0x008fea000383ffff */
[----:B------:R-:W-:Y:S05]  /*2d250*/  BRA `(.L_x_2035) ;  /* 0xffffffd000e47947 */ /* 0x000fea000383ffff */
.L_x_2036:
        /* <DEDUP_REMOVED lines=10> */
.L_x_14992:


//--------------------- .text._ZN7cutlass13device_kernelIN5flash11enable_sm90INS1_16FlashAttnFwdSm90INS1_25CollectiveMainloopFwdSm90ILi2EN4cute5tupleIJNS5_1CILi1EEES8_S8_EEENS6_IJNS7_ILi128EEESA_NS7_ILi192EEEEEELi128ENS_6half_tEfNS_4arch4Sm90ELb1ELb0ELb0ELb0ELb0ELb0ELb0ELb1ELb1ELb1ELb1ELb0EEENS1_21CollectiveEpilogueFwdINS6_IJSA_SA_SA_EEES9_SD_SF_Li256ELb0ELb1ELb1ELb0EEENS1_19SingleTileSchedulerILb0ELb1ELb1ELi128EEEEEEEEEvNT_6ParamsE --------------------------
	.section	.text._ZN7cutlass13device_kernelIN5flash11enable_sm90INS1_16FlashAttnFwdSm90INS1_25CollectiveMainloopFwdSm90ILi2EN4cute5tupleIJNS5_1CILi1EEES8_S8_EEENS6_IJNS7_ILi128EEESA_NS7_ILi192EEEEEELi128ENS_6half_tEfNS_4arch4Sm90ELb1ELb0ELb0ELb0ELb0ELb0ELb0ELb1ELb1ELb1ELb1ELb0EEENS1_21CollectiveEpilogueFwdINS6_IJSA_SA_SA_EEES9_SD_SF_Li256ELb0ELb1ELb1ELb0EEENS1_19SingleTileSchedulerILb0ELb1ELb1ELi128EEEEEEEEEvNT_6ParamsE,"ax",@progbits
	.align	128
.text._ZN7cutlass13device_kernelIN5flash11enable_sm90INS1_16FlashAttnFwdSm90INS1_25CollectiveMainloopFwdSm90ILi2EN4cute5tupleIJNS5_1CILi1EEES8_S8_EEENS6_IJNS7_ILi128EEESA_NS7_ILi192EEEEEELi128ENS_6half_tEfNS_4arch4Sm90ELb1ELb0ELb0ELb0ELb0ELb0ELb0ELb1ELb1ELb1ELb1ELb0EEENS1_21CollectiveEpilogueFwdINS6_IJSA_SA_SA_EEES9_SD_SF_Li256ELb0ELb1ELb1ELb0EEENS1_19SingleTileSchedulerILb0ELb1ELb1ELi128EEEEEEEEEvNT_6ParamsE:
        .type           _ZN7cutlass13device_kernelIN5flash11enable_sm90INS1_16FlashAttnFwdSm90INS1_25CollectiveMainloopFwdSm90ILi2EN4cute5tupleIJNS5_1CILi1EEES8_S8_EEENS6_IJNS7_ILi128EEESA_NS7_ILi192EEEEEELi128ENS_6half_tEfNS_4arch4Sm90ELb1ELb0ELb0ELb0ELb0ELb0ELb0ELb1ELb1ELb1ELb1ELb0EEENS1_21CollectiveEpilogueFwdINS6_IJSA_SA_SA_EEES9_SD_SF_Li256ELb0ELb1ELb1ELb0EEENS1_19SingleTileSchedulerILb0ELb1ELb1ELi128EEEEEEEEEvNT_6ParamsE,@function
        .size           _ZN7cutlass13device_kernelIN5flash11enable_sm90INS1_16FlashAttnFwdSm90INS1_25CollectiveMainloopFwdSm90ILi2EN4cute5tupleIJNS5_1CILi1EEES8_S8_EEENS6_IJNS7_ILi128EEESA_NS7_ILi192EEEEEELi128ENS_6half_tEfNS_4arch4Sm90ELb1ELb0ELb0ELb0ELb0ELb0ELb0ELb1ELb1ELb1ELb1ELb0EEENS1_21CollectiveEpilogueFwdINS6_IJSA_SA_SA_EEES9_SD_SF_Li256ELb0ELb1ELb1ELb0EEENS1_19SingleTileSchedulerILb0ELb1ELb1ELi128EEEEEEEEEvNT_6ParamsE,(.L_x_14993 - _ZN7cutlass13device_kernelIN5flash11enable_sm90INS1_16FlashAttnFwdSm90INS1_25CollectiveMainloopFwdSm90ILi2EN4cute5tupleIJNS5_1CILi1EEES8_S8_EEENS6_IJNS7_ILi128EEESA_NS7_ILi192EEEEEELi128ENS_6half_tEfNS_4arch4Sm90ELb1ELb0ELb0ELb0ELb0ELb0ELb0ELb1ELb1ELb1ELb1ELb0EEENS1_21CollectiveEpilogueFwdINS6_IJSA_SA_SA_EEES9_SD_SF_Li256ELb0ELb1ELb1ELb0EEENS1_19SingleTileSchedulerILb0ELb1ELb1ELi128EEEEEEEEEvNT_6ParamsE)
        .other          _ZN7cutlass13device_kernelIN5flash11enable_sm90INS1_16FlashAttnFwdSm90INS1_25CollectiveMainloopFwdSm90ILi2EN4cute5tupleIJNS5_1CILi1EEES8_S8_EEENS6_IJNS7_ILi128EEESA_NS7_ILi192EEEEEELi128ENS_6half_tEfNS_4arch4Sm90ELb1ELb0ELb0ELb0ELb0ELb0ELb0ELb1ELb1ELb1ELb1ELb0EEENS1_21CollectiveEpilogueFwdINS6_IJSA_SA_SA_EEES9_SD_SF_Li256ELb0ELb1ELb1ELb0EEENS1_19SingleTileSchedulerILb0ELb1ELb1ELi128EEEEEEEEEvNT_6ParamsE,@"STO_CUDA_ENTRY STV_DEFAULT"
_ZN7cutlass13device_kernelIN5flash11enable_sm90INS1_16FlashAttnFwdSm90INS1_25CollectiveMainloopFwdSm90ILi2EN4cute5tupleIJNS5_1CILi1EEES8_S8_EEENS6_IJNS7_ILi128EEESA_NS7_ILi192EEEEEELi128ENS_6half_tEfNS_4arch4Sm90ELb1ELb0ELb0ELb0ELb0ELb0ELb0ELb1ELb1ELb1ELb1ELb0EEENS1_21CollectiveEpilogueFwdINS6_IJSA_SA_SA_EEES9_SD_SF_Li256ELb0ELb1ELb1ELb0EEENS1_19SingleTileSchedulerILb0ELb1ELb1ELi128EEEEEEEEEvNT_6ParamsE:
        /* <DEDUP_REMOVED lines=17> */
.L_x_2038:
[----:B------:R-:W-:Y:S05]  /*0110*/  BSYNC B0 ;  /* 0x0000000000007941 */ /* 0x000fea0003800000 */
.L_x_2037:
        /* <DEDUP_REMOVED lines=40> */
.L_x_2039:
        /* <DEDUP_REMOVED lines=22> */
.L_x_2040:
        /* <DEDUP_REMOVED lines=18> */
.L_x_2041:
        /* <DEDUP_REMOVED lines=22> */
.L_x_2042:
        /* <DEDUP_REMOVED lines=22> */
.L_x_2043:
        /* <DEDUP_REMOVED lines=9> */
.L_x_2046:
        /* <DEDUP_REMOVED lines=20> */
[----:B------:R-:W-:Y:S01]  /*0ab0*/  SHF.R.U32.HI R4, RZ, 0x10, R17 ;  /* 0x00000010ff047819 */ /* 0x000fe20000011611 */
[----:B------:R-:W-:Y:S01]  /*0ac0*/  IMAD.MOV.U32 R22, RZ, RZ, RZ ;  /* 0x000000ffff167224 */ /* 0x000fe200078e00ff */
[----:B------:R-:W-:-:S04]  /*0ad0*/  LOP3.LUT R17, R17, 0xffff, RZ, 0xc0, !PT ;  /* 0x0000ffff11117812 */ /* 0x000fc800078ec0ff */
[----:B------:R-:W2:Y:S08]  /*0ae0*/  LDC.64 R10, c[0x0][0x418] ;  /* 0x00010600ff0a7b82 */ /* 0x000eb00000000a00 */
[----:B------:R-:W3:Y:S01]  /*0af0*/  LDC R3, c[0x0][0x288] ;  /* 0x0000a200ff037b82 */ /* 0x000ee20000000800 */
[----:B0-----:R-:W-:-:S07]  /*0b00*/  ISETP.NE.AND P1, PT, R0, 0x1, PT ;  /* 0x000000010000780c */ /* 0x001fce0003f25270 */
[----:B------:R-:W0:Y:S01]  /*0b10*/  LDC R16, c[0x0][0x424] ;  /* 0x00010900ff107b82 */ /* 0x000e220000000800 */
[----:B--2---:R-:W-:-:S07]  /*0b20*/  ISETP.NE.U32.AND P0, PT, R10, RZ, PT ;  /* 0x000000ff0a00720c */ /* 0x004fce0003f05070 */
[----:B------:R-:W2:Y:S01]  /*0b30*/  LDC R9, c[0x0][0x2f0] ;  /* 0x0000bc00ff097b82 */ /* 0x000ea20000000800 */
[----:B-1----:R-:W-:Y:S01]  /*0b40*/  IMAD.SHL.U32 R19, R19, 0x80, RZ ;  /* 0x0000008013137824 */ /* 0x002fe200078e00ff */
[----:B------:R-:W-:-:S03]  /*0b50*/  ISETP.NE.AND.EX P0, PT, R11, RZ, PT, P0 ;  /* 0x000000ff0b00720c */ /* 0x000fc60003f05300 */
[----:B------:R-:W-:Y:S01]  /*0b60*/  @P1 VIADD R0, R19, 0x7f ;  /* 0x0000007f13001836 */ /* 0x000fe20000000000 */
[----:B---3--:R-:W-:Y:S02]  /*0b70*/  IADD3 R3, -R3, 0x80, RZ ;  /* 0x0000008003037810 */ /* 0x008fe40007ffe1ff */
[----:B------:R-:W1:Y:S08]  /*0b80*/  @P1 LDC R5, c[0x0][0x44c] ;  /* 0x00011300ff051b82 */ /* 0x000e700000000800 */
[----:B------:R-:W3:Y:S01]  /*0b90*/  @P1 LDC R7, c[0x0][0x450] ;  /* 0x00011400ff071b82 */ /* 0x000ee20000000800 */
[----:B0-----:R-:W-:-:S02]  /*0ba0*/  SEL R16, R16, 0x1, P0 ;  /* 0x0000000110107807 */ /* 0x001fc40000000000 */
[----:B------:R-:W-:-:S03]  /*0bb0*/  ISETP.NE.AND P0, PT, R4, RZ, PT ;  /* 0x000000ff0400720c */ /* 0x000fc60003f05270 */
[----:B--2---:R-:W-:Y:S02]  /*0bc0*/  IMAD R3, R16, R9, R3 ;  /* 0x0000000910037224 */ /* 0x004fe400078e0203 */
[----:B-1----:R-:W-:-:S08]  /*0bd0*/  @P1 IMAD.HI.U32 R2, R0, R5, RZ ;  /* 0x0000000500021227 */ /* 0x002fd000078e00ff */
[----:B------:R-:W0:Y:S01]  /*0be0*/  @!P0 LDC R4, c[0x0][0x9f0] ;  /* 0x00027c00ff048b82 */ /* 0x000e220000000800 */
[----:B------:R-:W-:Y:S01]  /*0bf0*/  VIADD R0, R19, 0x7f ;  /* 0x0000007f13007836 */ /* 0x000fe20000000000 */
[----:B---3--:R-:W-:Y:S01]  /*0c00*/  @P1 SHF.R.U32.HI R0, RZ, R7, R2 ;  /* 0x00000007ff001219 */ /* 0x008fe20000011602 */
[----:B------:R-:W-:-:S04]  /*0c10*/  IMAD R2, R16, R9, 0x7f ;  /* 0x0000007f10027424 */ /* 0x000fc800078e0209 */
[----:B------:R-:W-:Y:S01]  /*0c20*/  IMAD.IADD R0, R3, 0x1, R0 ;  /* 0x0000000103007824 */ /* 0x000fe200078e0200 */
[----:B------:R-:W-:-:S04]  /*0c30*/  SHF.R.S32.HI R3, RZ, 0x1f, R2 ;  /* 0x0000001fff037819 */ /* 0x000fc80000011402 */
[----:B------:R-:W-:Y:S02]  /*0c40*/  SHF.R.S32.HI R5, RZ, 0x1f, R0 ;  /* 0x0000001fff057819 */ /* 0x000fe40000011400 */
[----:B------:R-:W-:Y:S02]  /*0c50*/  LEA.HI R3, R3, R2, RZ, 0x7 ;  /* 0x0000000203037211 */ /* 0x000fe400078f38ff */
[----:B------:R-:W-:Y:S02]  /*0c60*/  LEA.HI R5, R5, R0, RZ, 0x7 ;  /* 0x0000000005057211 */ /* 0x000fe400078f38ff */
[----:B------:R-:W-:Y:S02]  /*0c70*/  SHF.R.S32.HI R3, RZ, 0x7, R3 ;  /* 0x00000007ff037819 */ /* 0x000fe40000011403 */
[----:B------:R-:W-:-:S04]  /*0c80*/  SHF.R.S32.HI R0, RZ, 0x7, R5 ;  /* 0x00000007ff007819 */ /* 0x000fc80000011405 */
[----:B------:R-:W-:-:S04]  /*0c90*/  VIMNMX R11, R3, R0, PT ;  /* 0x00000000030b7248 */ /* 0x000fc80003fe0100 */
[----:B------:R-:W-:-:S13]  /*0ca0*/  ISETP.GE.AND P1, PT, R11, 0x1, PT ;  /* 0x000000010b00780c */ /* 0x000fda0003f26270 */
[----:B------:R-:W-:Y:S05]  /*0cb0*/  @!P1 BRA `(.L_x_2048) ;  /* 0x00000000006c9947 */ /* 0x000fea0003800000 */
[-C--:B0-----:R-:W-:Y:S02]  /*0cc0*/  IABS R7, R4.reuse ;  /* 0x0000000400077213 */ /* 0x081fe40000000000 */
[----:B------:R-:W-:Y:S02]  /*0cd0*/  IADD3 R5, R4, -0x1, R11 ;  /* 0xffffffff04057810 */ /* 0x000fe40007ffe00b */
[----:B------:R-:W0:Y:S01]  /*0ce0*/  I2F.RP R0, R7 ;  /* 0x0000000700007306 */ /* 0x000e220000209400 */
[----:B------:R-:W-:-:S05]  /*0cf0*/  IABS R8, R4 ;  /* 0x0000000400087213 */ /* 0x000fca0000000000 */
[----:B------:R-:W-:Y:S02]  /*0d00*/  IMAD.MOV R8, RZ, RZ, -R8 ;  /* 0x000000ffff087224 */ /* 0x000fe400078e0a08 */
[----:B0-----:R-:W0:Y:S02]  /*0d10*/  MUFU.RCP R0, R0 ;  /* 0x0000000000007308 */ /* 0x001e240000001000 */
[----:B0-----:R-:W-:Y:S01]  /*0d20*/  VIADD R2, R0, 0xffffffe ;  /* 0x0ffffffe00027836 */ /* 0x001fe20000000000 */
[----:B------:R-:W-:Y:S02]  /*0d30*/  IABS R0, R5 ;  /* 0x0000000500007213 */ /* 0x000fe40000000000 */
[----:B------:R-:W-:-:S03]  /*0d40*/  LOP3.LUT R5, R5, R4, RZ, 0x3c, !PT ;  /* 0x0000000405057212 */ /* 0x000fc600078e3cff */
[----:B------:R0:W1:Y:S01]  /*0d50*/  F2I.FTZ.U32.TRUNC.NTZ R3, R2 ;  /* 0x0000000200037305 */ /* 0x000062000021f000 */
        /* <DEDUP_REMOVED lines=17> */
.L_x_2048:
[----:B------:R-:W1:Y:S01]  /*0e70*/  S2R R0, SR_TID.X ;  /* 0x0000000000007919 */ /* 0x000e620000002100 */
[-C--:B------:R-:W-:Y:S01]  /*0e80*/  IMAD R17, R17, R22.reuse, RZ ;  /* 0x0000001611117224 */ /* 0x080fe200078e02ff */
[----:B------:R-:W-:Y:S02]  /*0e90*/  PLOP3.LUT P0, PT, PT, PT, PT, 0x80, 0x0 ;  /* 0x000000000000781c */ /* 0x000fe40003f0f070 */
[----:B------:R-:W-:Y:S02]  /*0ea0*/  CS2R R2, SRZ ;  /* 0x0000000000027805 */ /* 0x000fe4000001ff00 */
[----:B------:R-:W-:Y:S02]  /*0eb0*/  CS2R R86, SRZ ;  /* 0x0000000000567805 */ /* 0x000fe4000001ff00 */
[----:B------:R-:W-:Y:S02]  /*0ec0*/  CS2R R84, SRZ ;  /* 0x0000000000547805 */ /* 0x000fe4000001ff00 */
[----:B------:R-:W-:-:S02]  /*0ed0*/  VIADDMNMX R22, R17, R22, R11, PT ;  /* 0x0000001611167246 */ /* 0x000fc4000380010b */
[----:B------:R-:W-:Y:S02]  /*0ee0*/  CS2R R82, SRZ ;  /* 0x0000000000527805 */ /* 0x000fe4000001ff00 */
[----:B------:R-:W-:Y:S02]  /*0ef0*/  CS2R R80, SRZ ;  /* 0x0000000000507805 */ /* 0x000fe4000001ff00 */
[----:B------:R-:W-:Y:S02]  /*0f00*/  CS2R R78, SRZ ;  /* 0x00000000004e7805 */ /* 0x000fe4000001ff00 */
[----:B------:R-:W-:Y:S02]  /*0f10*/  ISETP.GT.AND P1, PT, R22, R17, PT ;  /* 0x000000111600720c */ /* 0x000fe40003f24270 */
        /* <DEDUP_REMOVED lines=21> */
[----:B-1----:R-:W-:Y:S01]  /*1070*/  VIADD R23, R0, 0xffffff80 ;  /* 0xffffff8000177836 */ /* 0x002fe20000000000 */
[----:B------:R-:W-:Y:S02]  /*1080*/  CS2R R34, SRZ ;  /* 0x0000000000227805 */ /* 0x000fe4000001ff00 */
[----:B------:R-:W-:Y:S02]  /*1090*/  CS2R R32, SRZ ;  /* 0x0000000000207805 */ /* 0x000fe4000001ff00 */
[----:B------:R-:W-:Y:S02]  /*10a0*/  CS2R R30, SRZ ;  /* 0x00000000001e7805 */ /* 0x000fe4000001ff00 */
[----:B------:R-:W-:Y:S02]  /*10b0*/  CS2R R28, SRZ ;  /* 0x00000000001c7805 */ /* 0x000fe4000001ff00 */
[----:B------:R-:W-:-:S02]  /*10c0*/  CS2R R26, SRZ ;  /* 0x00000000001a7805 */ /* 0x000fc4000001ff00 */
[----:B------:R-:W-:Y:S01]  /*10d0*/  CS2R R24, SRZ ;  /* 0x0000000000187805 */ /* 0x000fe2000001ff00 */
[----:B------:R-:W-:Y:S06]  /*10e0*/  @!P1 BRA `(.L_x_2049) ;  /* 0x00000080008c9947 */ /* 0x000fec0003800000 */
[----:B------:R-:W-:Y:S01]  /*10f0*/  SHF.R.S32.HI R88, RZ, 0x1f, R23 ;  /* 0x0000001fff587819 */ /* 0x000fe20000011417 */
[----:B------:R-:W1:Y:S01]  /*1100*/  S2UR UR6, SR_CgaCtaId ;  /* 0x00000000000679c3 */ /* 0x000e620000008800 */
[----:B------:R-:W-:Y:S02]  /*1110*/  UMOV UR36, 0x400 ;  /* 0x0000040000247882 */ /* 0x000fe40000000000 */
[----:B------:R-:W-:-:S04]  /*1120*/  LEA.HI R89, R88, R23, RZ, 0x7 ;  /* 0x0000001758597211 */ /* 0x000fc800078f38ff */
[----:B------:R-:W-:-:S05]  /*1130*/  SHF.R.S32.HI R90, RZ, 0x7, R89 ;  /* 0x00000007ff5a7819 */ /* 0x000fca0000011459 */
[----:B------:R-:W2:Y:S01]  /*1140*/  SHFL.IDX PT, R0, R90, RZ, 0x1f ;  /* 0x00001fff5a007589 */ /* 0x000ea200000e0000 */
[----:B-1----:R-:W-:-:S04]  /*1150*/  ULEA UR36, UR6, UR36, 0x18 ;  /* 0x0000002406247291 */ /* 0x002fc8000f8ec03f */
[----:B------:R-:W-:-:S04]  /*1160*/  UIADD3 UR6, UR36, 0x10400, URZ ;  /* 0x0001040024067890 */ /* 0x000fc8000fffe03f */
[----:B------:R-:W-:Y:S01]  /*1170*/  ULOP3.LUT UP0, URZ, UR6, 0x3ff, URZ, 0xc0, !UPT ;  /* 0x000003ff063f7892 */ /* 0x000fe2000f80c03f */
[----:B--2---:R-:W-:-:S05]  /*1180*/  R2UR UR4, R0 ;  /* 0x00000000000472ca */ /* 0x004fca00000e0000 */
        /* <DEDUP_REMOVED lines=11> */
[----:B0-----:R-:W-:Y:S01]  /*1240*/  IMAD.U32 R4, RZ, RZ, UR4 ;  /* 0x00000004ff047e24 */ /* 0x001fe2000f8e00ff */
        /* <DEDUP_REMOVED lines=12> */
.L_x_2050:
[----:B------:R-:W2:Y:S01]  /*1310*/  LDL.LU R20, [R1+0x14] ;  /* 0x0000140001147983 */ /* 0x000ea20000300800 */
[----:B------:R-:W-:-:S04]  /*1320*/  SHF.L.U32 R2, RZ, 0x1f, RZ ;  /* 0x0000001fff027819 */ /* 0x000fc800000006ff */
[----:B------:R-:W1:Y:S01]  /*1330*/  SYNCS.PHASECHK.TRANS64.TRYWAIT P1, [UR36+0x34800], R2 ;  /* 0x03480002ff0075a7 */ /* 0x000e620008020164 */
[----:B--2---:R-:W-:-:S04]  /*1340*/  LOP3.LUT R0, R20, 0x1, RZ, 0xfc, !PT ;  /* 0x0000000114007812 */ /* 0x004fc800078efcff */
[----:B------:R-:W-:Y:S01]  /*1350*/  ISETP.NE.AND P0, PT, R0, 0x3, PT ;  /* 0x000000030000780c */ /* 0x000fe20003f05270 */
[----:B-1----:R-:W-:-:S12]  /*1360*/  @!P1 BRA `(.L_x_2051) ;  /* 0x000000d400bc9947 */ /* 0x002fd80003800000 */
.L_x_2168:
[----:B------:R-:W-:Y:S05]  /*1370*/  @!P0 BRA `(.L_x_2052) ;  /* 0x0000000000048947 */ /* 0x000fea0003800000 */
[----:B------:R-:W-:Y:S01]  /*1380*/  BPT.TRAP 0x1 ;  /* 0x000000040000795c */ /* 0x000fe20000300000 */
.L_x_2052:
[----:B------:R2:W3:Y:S01]  /*1390*/  SYNCS.PHASECHK.TRANS64.TRYWAIT P2, [UR36+0x34830], R2 ;  /* 0x03483002ff0075a7 */ /* 0x0004e20008040164 */
[----:B------:R-:W-:Y:S05]  /*13a0*/  @!P0 BRA `(.L_x_2053) ;  /* 0x0000000000048947 */ /* 0x000fea0003800000 */
[----:B------:R-:W-:Y:S01]  /*13b0*/  BPT.TRAP 0x1 ;  /* 0x000000040000795c */ /* 0x000fe20000300000 */
.L_x_2053:
[----:B------:R-:W4:Y:S01]  /*13c0*/  S2R R0, SR_TID.X ;  /* 0x0000000000007919 */ /* 0x000f220000002100 */
[----:B------:R-:W-:-:S05]  /*13d0*/  IMAD.U32 R6, RZ, RZ, UR37 ;  /* 0x00000025ff067e24 */ /* 0x000fca000f8e00ff */
[----:B------:R-:W-:Y:S02]  /*13e0*/  LOP3.LUT R6, R6, 0x10000, RZ, 0xfc, !PT ;  /* 0x0001000006067812 */ /* 0x000fe400078efcff */
[----:B----4-:R-:W-:-:S04]  /*13f0*/  LOP3.LUT R0, R0, 0x7f, RZ, 0xc0, !PT ;  /* 0x0000007f00007812 */ /* 0x010fc800078ec0ff */
[----:B------:R-:W-:Y:S01]  /*1400*/  ISETP.NE.AND P1, PT, R0, RZ, PT ;  /* 0x000000ff0000720c */ /* 0x000fe20003f25270 */
[----:B---3--:R-:W-:-:S12]  /*1410*/  @P2 BRA `(.L_x_2054) ;  /* 0x0000000000082947 */ /* 0x008fd80003800000 */
[----:B------:R-:W3:Y:S02]  /*1420*/  SYNCS.PHASECHK.TRANS64.TRYWAIT P2, [UR36+0x34830], R2 ;  /* 0x03483002ff0075a7 */ /* 0x000ee40008040164 */
[----:B---3--:R-:W-:Y:S05]  /*1430*/  @!P2 BRA `(.L_x_2055) ;  /* 0x000000d400a0a947 */ /* 0x008fea0003800000 */
.L_x_2054:
[----:B------:R-:W-:Y:S05]  /*1440*/  WARPSYNC.ALL ;  /* 0x0000000000007948 */ /* 0x000fea0003800000 */
[----:B------:R-:W-:Y:S01]  /*1450*/  IMAD.MOV.U32 R7, RZ, RZ, 0x40000040 ;  /* 0x40000040ff077424 */ /* 0x000fe200078e00ff */
[----:B------:R-:W-:Y:S01]  /*1460*/  UIADD3 UR4, UR36, 0x1c400, URZ ;  /* 0x0001c40024047890 */ /* 0x000fe2000fffe03f */
[C---:B------:R-:W-:Y:S01]  /*1470*/  R2UR UR8, R6.reuse ;  /* 0x00000000060872ca */ /* 0x040fe200000e0000 */
[----:B------:R-:W-:Y:S02]  /*1480*/  WARPGROUP.ARRIVE ;  /* 0x00000000000079c5 */ /* 0x000fe40000000000 */
[----:B------:R-:W-:Y:S01]  /*1490*/  R2UR UR9, R7 ;  /* 0x00000000070972ca */ /* 0x000fe200000e0000 */
[----:B------:R-:W-:Y:S01]  /*14a0*/  USHF.R.U32.HI UR4, URZ, 0x4, UR4 ;  /* 0x000000043f047899 */ /* 0x000fe20008011604 */
[----:B------:R-:W-:Y:S01]  /*14b0*/  R2UR UR6, R6 ;  /* 0x00000000060672ca */ /* 0x000fe200000e0000 */
[----:B------:R-:W-:Y:S01]  /*14c0*/  UMOV UR11, 0x40000040 ;  /* 0x40000040000b7882 */ /* 0x000fe20000000000 */
[----:B------:R-:W-:Y:S01]  /*14d0*/  UMOV UR5, 0x40000040 ;  /* 0x4000004000057882 */ /* 0x000fe20000000000 */
[----:B------:R-:W-:Y:S01]  /*14e0*/  ULOP3.LUT UR4, UR4, 0x3fff, URZ, 0xc0, !UPT ;  /* 0x00003fff04047892 */ /* 0x000fe2000f8ec03f */
[----:B-12---:R-:W1:Y:S01]  /*14f0*/  LDC R2, c[0x0][0x448] ;  /* 0x00011200ff027b82 */ /* 0x006e620000000800 */
[----:B------:R-:W-:Y:S01]  /*1500*/  UMOV UR13, 0x40000040 ;  /* 0x40000040000d7882 */ /* 0x000fe20000000000 */
[----:B------:R-:W-:Y:S01]  /*1510*/  UMOV UR15, 0x40000040 ;  /* 0x40000040000f7882 */ /* 0x000fe20000000000 */
[----:B------:R-:W-:Y:S01]  /*1520*/  ULOP3.LUT UR38, UR4, 0x10000, URZ, 0xfc, !UPT ;  /* 0x0001000004267892 */ /* 0x000fe2000f8efc3f */
[----:B------:R-:W-:Y:S01]  /*1530*/  LOP3.LUT R0, R89, 0xffffff80, RZ, 0xc0, !PT ;  /* 0xffffff8059007812 */ /* 0x000fe200078ec0ff */
[----:B------:R-:W-:Y:S01]  /*1540*/  UMOV UR17, 0x40000040 ;  /* 0x4000004000117882 */ /* 0x000fe20000000000 */
[----:B------:R-:W-:Y:S01]  /*1550*/  UMOV UR19, 0x40000040 ;  /* 0x4000004000137882 */ /* 0x000fe20000000000 */
[----:B------:R-:W-:Y:S01]  /*1560*/  UIADD3 UR14, UR38, 0x6, URZ ;  /* 0x00000006260e7890 */ /* 0x000fe2000fffe03f */
[----:B------:R-:W-:Y:S01]  /*1570*/  LEA.HI R88, R88, R23, RZ, 0x2 ;  /* 0x0000001758587211 */ /* 0x000fe200078f10ff */
[----:B------:R-:W-:Y:S01]  /*1580*/  UIADD3 UR4, UR6, 0x2, URZ ;  /* 0x0000000206047890 */ /* 0x000fe2000fffe03f */
[----:B------:R-:W-:Y:S01]  /*1590*/  IMAD.IADD R0, R23, 0x1, -R0 ;  /* 0x0000000117007824 */ /* 0x000fe200078e0a00 */
[----:B------:R-:W-:Y:S01]  /*15a0*/  UMOV UR10, UR38 ;  /* 0x00000026000a7c82 */ /* 0x000fe20008000000 */
[----:B------:R-:W-:Y:S01]  /*15b0*/  UIADD3 UR12, UR6, 0x6, URZ ;  /* 0x00000006060c7890 */ /* 0x000fe2000fffe03f */
[----:B------:R-:W-:Y:S01]  /*15c0*/  HGMMA.64x128x16.F32 R24, gdesc[UR8], RZ, !UPT, gsb0 ;  /* 0x01e00000081879f0 */ /* 0x000fe2000c0008ff */
[----:B------:R-:W-:Y:S01]  /*15d0*/  UIADD3 UR10, UR38, 0x2, URZ ;  /* 0x00000002260a7890 */ /* 0x000fe2000fffe03f */
[----:B------:R-:W-:Y:S01]  /*15e0*/  SHF.R.S32.HI R3, RZ, 0x1f, R0 ;  /* 0x0000001fff037819 */ /* 0x000fe20000011400 */
[----:B------:R-:W-:Y:S01]  /*15f0*/  UMOV UR8, UR4 ;  /* 0x0000000400087c82 */ /* 0x000fe20008000000 */
[----:B------:R-:W-:Y:S01]  /*1600*/  UMOV UR9, UR5 ;  /* 0x0000000500097c82 */ /* 0x000fe20008000000 */
[----:B------:R-:W-:Y:S01]  /*1610*/  UMOV UR11, 0x40000040 ;  /* 0x40000040000b7882 */ /* 0x000fe20000000000 */
[----:B------:R-:W-:Y:S01]  /*1620*/  UIADD3 UR16, UR6, 0x400, URZ ;  /* 0x0000040006107890 */ /* 0x000fe2000fffe03f */
[----:B------:R-:W-:Y:S01]  /*1630*/  LOP3.LUT R88, R88, 0xfffffffc, RZ, 0xc0, !PT ;  /* 0xfffffffc58587812 */ /* 0x000fe200078ec0ff */
[----:B------:R-:W-:Y:S01]  /*1640*/  UIADD3 UR18, UR38, 0x400, URZ ;  /* 0x0000040026127890 */ /* 0x000fe2000fffe03f */
[CC--:B0-----:R-:W-:Y:S01]  /*1650*/  LEA.HI R4, R3.reuse, R0.reuse, RZ, 0x5 ;  /* 0x0000000003047211 */ /* 0x0c1fe200078f28ff */
[----:B------:R-:W-:Y:S01]  /*1660*/  UIADD3 UR20, UR6, 0x402, URZ ;  /* 0x0000040206147890 */ /* 0x000fe2000fffe03f */
[----:B-1----:R-:W-:Y:S01]  /*1670*/  ISETP.NE.AND P2, PT, R2, 0x1, PT ;  /* 0x000000010200780c */ /* 0x002fe20003f45270 */
[----:B------:R-:W-:Y:S01]  /*1680*/  UIADD3 UR22, UR38, 0x402, URZ ;  /* 0x0000040226167890 */ /* 0x000fe2000fffe03f */
[----:B------:R-:W-:Y:S01]  /*1690*/  LEA.HI R2, R3, R0, RZ, 0x2 ;  /* 0x0000000003027211 */ /* 0x000fe200078f10ff */
[----:B------:R-:W-:Y:S01]  /*16a0*/  UMOV UR21, 0x40000040 ;  /* 0x4000004000157882 */ /* 0x000fe20000000000 */
[----:B------:R-:W-:Y:S01]  /*16b0*/  UMOV UR23, 0x40000040 ;  /* 0x4000004000177882 */ /* 0x000fe20000000000 */
[----:B------:R-:W-:Y:S01]  /*16c0*/  UIADD3 UR24, UR6, 0x404, URZ ;  /* 0x0000040406187890 */ /* 0x000fe2000fffe03f */
[--C-:B------:R-:W-:Y:S01]  /*16d0*/  SHF.R.S32.HI R3, RZ, 0x2, R2.reuse ;  /* 0x00000002ff037819 */ /* 0x100fe20000011402 */
[----:B------:R-:W-:Y:S01]  /*16e0*/  UIADD3 UR26, UR38, 0x404, URZ ;  /* 0x00000404261a7890 */ /* 0x000fe2000fffe03f */
[----:B------:R-:W-:Y:S01]  /*16f0*/  SHF.R.S32.HI R8, RZ, 0x1f, R2 ;  /* 0x0000001fff087819 */ /* 0x000fe20000011402 */
[----:B------:R-:W-:Y:S01]  /*1700*/  UMOV UR25, 0x40000040 ;  /* 0x4000004000197882 */ /* 0x000fe20000000000 */
[----:B------:R-:W-:Y:S01]  /*1710*/  UMOV UR27, 0x40000040 ;  /* 0x40000040001b7882 */ /* 0x000fe20000000000 */
[----:B------:R-:W-:Y:S01]  /*1720*/  UIADD3 UR28, UR6, 0x406, URZ ;  /* 0x00000406061c7890 */ /* 0x000fe2000fffe03f */
[----:B------:R-:W-:Y:S01]  /*1730*/  SHF.R.S32.HI R4, RZ, 0x5, R4 ;  /* 0x00000005ff047819 */ /* 0x000fe20000011404 */
[----:B------:R-:W-:Y:S01]  /*1740*/  UIADD3 UR30, UR38, 0x406, URZ ;  /* 0x00000406261e7890 */ /* 0x000fe2000fffe03f */
[----:B------:R-:W0:Y:S01]  /*1750*/  @P2 LDC R11, c[0x0][0x44c] ;  /* 0x00011300ff0b2b82 */ /* 0x000e220000000800 */
[----:B------:R-:W-:Y:S01]  /*1760*/  UMOV UR29, 0x40000040 ;  /* 0x40000040001d7882 */ /* 0x000fe20000000000 */
[----:B------:R-:W-:Y:S01]  /*1770*/  UMOV UR31, 0x40000040 ;  /* 0x40000040001f7882 */ /* 0x000fe20000000000 */
[----:B------:R-:W-:Y:S01]  /*1780*/  UIADD3 UR32, UR6, 0x800, URZ ;  /* 0x0000080006207890 */ /* 0x000fe2000fffe03f */
[----:B------:R-:W-:Y:S01]  /*1790*/  IMAD.IADD R88, R23, 0x1, -R88 ;  /* 0x0000000117587824 */ /* 0x000fe200078e0a58 */
[----:B------:R-:W-:Y:S01]  /*17a0*/  UIADD3 UR34, UR38, 0x800, URZ ;  /* 0x0000080026227890 */ /* 0x000fe2000fffe03f */
[----:B------:R-:W-:Y:S01]  /*17b0*/  LEA.HI R5, R90, R90, RZ, 0x1 ;  /* 0x0000005a5a057211 */ /* 0x000fe200078f08ff */
[----:B------:R-:W-:Y:S01]  /*17c0*/  UMOV UR33, 0x40000040 ;  /* 0x4000004000217882 */ /* 0x000fe20000000000 */
[----:B------:R-:W-:Y:S01]  /*17d0*/  UMOV UR35, 0x40000040 ;  /* 0x4000004000237882 */ /* 0x000fe20000000000 */
[----:B------:R-:W-:Y:S01]  /*17e0*/  UIADD3 UR44, UR6, 0x802, URZ ;  /* 0x00000802062c7890 */ /* 0x000fe2000fffe03f */
[-C--:B------:R-:W-:Y:S01]  /*17f0*/  LEA.HI R8, R8, R3.reuse, RZ, 0x3 ;  /* 0x0000000308087211 */ /* 0x080fe200078f18ff */
[----:B------:R-:W-:Y:S01]  /*1800*/  UIADD3 UR46, UR38, 0x802, URZ ;  /* 0x00000802262e7890 */ /* 0x000fe2000fffe03f */
[----:B------:R-:W1:Y:S01]  /*1810*/  @P2 LDC R12, c[0x0][0x450] ;  /* 0x00011400ff0c2b82 */ /* 0x000e620000000800 */
[----:B------:R-:W-:Y:S01]  /*1820*/  UMOV UR45, 0x40000040 ;  /* 0x40000040002d7882 */ /* 0x000fe20000000000 */
[----:B------:R-:W-:Y:S01]  /*1830*/  UMOV UR47, 0x40000040 ;  /* 0x40000040002f7882 */ /* 0x000fe20000000000 */
[----:B------:R-:W-:Y:S01]  /*1840*/  UIADD3 UR48, UR6, 0x804, URZ ;  /* 0x0000080406307890 */ /* 0x000fe2000fffe03f */
[----:B------:R-:W-:Y:S01]  /*1850*/  IMAD R4, R4, 0x10, R19 ;  /* 0x0000001004047824 */ /* 0x000fe200078e0213 */
[----:B------:R-:W-:Y:S01]  /*1860*/  UIADD3 UR50, UR38, 0x804, URZ ;  /* 0x0000080426327890 */ /* 0x000fe2000fffe03f */
[----:B------:R-:W-:Y:S01]  /*1870*/  LOP3.LUT R5, R5, 0x3fffffe, RZ, 0xc0, !PT ;  /* 0x03fffffe05057812 */ /* 0x000fe200078ec0ff */
[----:B------:R-:W-:Y:S01]  /*1880*/  UMOV UR49, 0x40000040 ;  /* 0x4000004000317882 */ /* 0x000fe20000000000 */
[----:B------:R-:W-:Y:S01]  /*1890*/  UMOV UR51, 0x40000040 ;  /* 0x4000004000337882 */ /* 0x000fe20000000000 */
[----:B------:R-:W-:Y:S01]  /*18a0*/  UIADD3 UR52, UR6, 0x806, URZ ;  /* 0x0000080606347890 */ /* 0x000fe2000fffe03f */
[----:B------:R-:W-:Y:S01]  /*18b0*/  LEA.HI R9, R88, R88, RZ, 0x1 ;  /* 0x0000005858097211 */ /* 0x000fe200078f08ff */
[----:B------:R-:W-:Y:S01]  /*18c0*/  UIADD3 UR54, UR38, 0x806, URZ ;  /* 0x0000080626367890 */ /* 0x000fe2000fffe03f */
[----:B------:R-:W-:Y:S01]  /*18d0*/  LOP3.LUT R8, R8, 0xfffffff8, RZ, 0xc0, !PT ;  /* 0xfffffff808087812 */ /* 0x000fe200078ec0ff */
[----:B------:R-:W-:Y:S01]  /*18e0*/  UMOV UR53, 0x40000040 ;  /* 0x4000004000357882 */ /* 0x000fe20000000000 */
[----:B------:R-:W-:Y:S01]  /*18f0*/  UMOV UR55, 0x40000040 ;  /* 0x4000004000377882 */ /* 0x000fe20000000000 */
[----:B------:R-:W-:Y:S01]  /*1900*/  LOP3.LUT R9, R9, 0x1ffffffe, RZ, 0xc0, !PT ;  /* 0x1ffffffe09097812 */ /* 0x000fe200078ec0ff */
[----:B------:R-:W-:Y:S01]  /*1910*/  IMAD.IADD R5, R90, 0x1, -R5 ;  /* 0x000000015a057824 */ /* 0x000fe200078e0a05 */
[----:B------:R-:W-:Y:S01]  /*1920*/  IADD3 R4, R4, R3, -R8 ;  /* 0x0000000304047210 */ /* 0x000fe20007ffe808 */
[----:B------:R-:W-:Y:S01]  /*1930*/  ULDC UR7, c[0x0][0x988] ;  /* 0x0002620000077ab9 */ /* 0x000fe20000000800 */
[----:B------:R-:W-:Y:S01]  /*1940*/  UMOV UR37, URZ ;  /* 0x0000003f00257c82 */ /* 0x000fe20008000000 */
[----:B------:R-:W-:Y:S01]  /*1950*/  IMAD.IADD R9, R88, 0x1, -R9 ;  /* 0x0000000158097824 */ /* 0x000fe200078e0a09 */
[----:B------:R-:W-:Y:S01]  /*1960*/  CS2R R150, SRZ ;  /* 0x0000000000967805 */ /* 0x000fe2000001ff00 */
[----:B------:R-:W-:Y:S01]  /*1970*/  IMAD R4, R5, 0x40, R4 ;  /* 0x0000004005047824 */ /* 0x000fe200078e0204 */
[----:B------:R-:W-:-:S02]  /*1980*/  CS2R R148, SRZ ;  /* 0x0000000000947805 */ /* 0x000fc4000001ff00 */
[----:B------:R-:W-:Y:S02]  /*1990*/  CS2R R146, SRZ ;  /* 0x0000000000927805 */ /* 0x000fe4000001ff00 */
[----:B------:R-:W-:Y:S01]  /*19a0*/  CS2R R144, SRZ ;  /* 0x0000000000907805 */ /* 0x000fe2000001ff00 */
[----:B------:R-:W-:Y:S01]  /*19b0*/  IMAD R10, R9, 0x8, R4 ;  /* 0x00000008090a7824 */ /* 0x000fe200078e0204 */
[----:B------:R-:W-:Y:S01]  /*19c0*/  CS2R R142, SRZ ;  /* 0x00000000008e7805 */ /* 0x000fe2000001ff00 */
[----:B------:R-:W-:Y:S01]  /*19d0*/  IMAD.MOV.U32 R9, RZ, RZ, -0x80 ;  /* 0xffffff80ff097424 */ /* 0x000fe200078e00ff */
[----:B------:R-:W-:Y:S01]  /*19e0*/  CS2R R140, SRZ ;  /* 0x00000000008c7805 */ /* 0x000fe2000001ff00 */
[----:B0-----:R-:W-:Y:S01]  /*19f0*/  @P2 IMAD.HI.U32 R3, R10, R11, RZ ;  /* 0x0000000b0a032227 */ /* 0x001fe200078e00ff */
[----:B------:R-:W-:Y:S02]  /*1a00*/  LOP3.LUT R11, R2, 0x7ffffffc, RZ, 0xc0, !PT ;  /* 0x7ffffffc020b7812 */ /* 0x000fe400078ec0ff */
[----:B------:R-:W-:-:S02]  /*1a10*/  CS2R R138, SRZ ;  /* 0x00000000008a7805 */ /* 0x000fc4000001ff00 */
[----:B------:R-:W-:Y:S01]  /*1a20*/  CS2R R136, SRZ ;  /* 0x0000000000887805 */ /* 0x000fe2000001ff00 */
[----:B------:R-:W-:Y:S01]  /*1a30*/  IMAD.MOV.U32 R5, RZ, RZ, R10 ;  /* 0x000000ffff057224 */ /* 0x000fe200078e000a */
[----:B-1----:R-:W-:Y:S01]  /*1a40*/  @P2 SHF.R.U32.HI R5, RZ, R12, R3 ;  /* 0x0000000cff052219 */ /* 0x002fe20000011603 */
[----:B------:R-:W-:Y:S01]  /*1a50*/  IMAD R9, R22, R9, 0x80 ;  /* 0x0000008016097424 */ /* 0x000fe200078e0209 */
[----:B------:R-:W0:Y:S01]  /*1a60*/  LDC R3, c[0x0][0x288] ;  /* 0x0000a200ff037b82 */ /* 0x000e220000000800 */
[----:B------:R-:W-:Y:S01]  /*1a70*/  IMAD.IADD R11, R0, 0x1, -R11 ;  /* 0x00000001000b7824 */ /* 0x000fe200078e0a0b */
[----:B------:R-:W-:Y:S01]  /*1a80*/  CS2R R134, SRZ ;  /* 0x0000000000867805 */ /* 0x000fe2000001ff00 */
[----:B------:R-:W0:Y:S01]  /*1a90*/  SHFL.IDX PT, R4, R5, 0x1, 0x1c1f ;  /* 0x003c1f0005047f89 */ /* 0x000e2200000e0000 */
[----:B------:R-:W-:Y:S01]  /*1aa0*/  VIADD R0, R9, 0x1 ;  /* 0x0000000109007836 */ /* 0x000fe20000000000 */
[----:B------:R-:W-:Y:S02]  /*1ab0*/  CS2R R132, SRZ ;  /* 0x0000000000847805 */ /* 0x000fe4000001ff00 */
[----:B------:R-:W-:Y:S01]  /*1ac0*/  CS2R R130, SRZ ;  /* 0x0000000000827805 */ /* 0x000fe2000001ff00 */
[----:B------:R-:W-:Y:S01]  /*1ad0*/  SHFL.IDX PT, R5, R5, RZ, 0x1c1f ;  /* 0x001c1fff05057589 */ /* 0x000fe200000e0000 */
[----:B------:R-:W-:Y:S01]  /*1ae0*/  IMAD R13, R11, -0x2, R0 ;  /* 0xfffffffe0b0d7824 */ /* 0x000fe200078e0200 */
[----:B------:R-:W-:-:S02]  /*1af0*/  CS2R R128, SRZ ;  /* 0x0000000000807805 */ /* 0x000fc4000001ff00 */
[----:B------:R-:W-:Y:S02]  /*1b00*/  CS2R R126, SRZ ;  /* 0x00000000007e7805 */ /* 0x000fe4000001ff00 */
[----:B------:R-:W-:Y:S02]  /*1b10*/  CS2R R124, SRZ ;  /* 0x00000000007c7805 */ /* 0x000fe4000001ff00 */
[----:B------:R-:W-:Y:S01]  /*1b20*/  CS2R R122, SRZ ;  /* 0x00000000007a7805 */ /* 0x000fe2000001ff00 */
[----:B------:R-:W-:Y:S02]  /*1b30*/  WARPGROUP.DEPBAR.LE gsb0, 0x0 ;  /* 0x00008000000079c5 */ /* 0x000fe40000010000 */
[----:B------:R-:W-:-:S06]  /*1b40*/  WARPGROUP.ARRIVE ;  /* 0x00000000000079c5 */ /* 0x000fcc0000000000 */
[----:B------:R-:W-:Y:S01]  /*1b50*/  HGMMA.64x128x16.F32 R24, gdesc[UR8], R24, gsb0 ;  /* 0x01e00000081879f0 */ /* 0x000fe20008000818 */
[----:B------:R-:W-:Y:S02]  /*1b60*/  UIADD3 UR8, UR6, 0x4, URZ ;  /* 0x0000000406087890 */ /* 0x000fe4000fffe03f */
[----:B------:R-:W-:Y:S01]  /*1b70*/  UIADD3 UR10, UR38, 0x4, URZ ;  /* 0x00000004260a7890 */ /* 0x000fe2000fffe03f */
[----:B------:R-:W-:Y:S01]  /*1b80*/  UMOV UR9, 0x40000040 ;  /* 0x4000004000097882 */ /* 0x000fe20000000000 */
[----:B------:R-:W-:Y:S01]  /*1b90*/  UMOV UR11, 0x40000040 ;  /* 0x40000040000b7882 */ /* 0x000fe20000000000 */
[----:B------:R-:W-:Y:S02]  /*1ba0*/  ULDC UR6, c[0x0][0x2f0] ;  /* 0x0000bc0000067ab9 */ /* 0x000fe40000000800 */
[C---:B------:R-:W-:Y:S02]  /*1bb0*/  IMAD R0, R16.reuse, UR6, R9 ;  /* 0x0000000610007c24 */ /* 0x040fe4000f8e0209 */
[----:B------:R-:W-:-:S02]  /*1bc0*/  IMAD R8, R16, UR6, R13 ;  /* 0x0000000610087c24 */ /* 0x000fc4000f8e020d */
[----:B------:R-:W-:-:S03]  /*1bd0*/  IMAD R2, R11, -0x2, R0 ;  /* 0xfffffffe0b027824 */ /* 0x000fc600078e0200 */
[----:B0-----:R-:W-:-:S04]  /*1be0*/  IADD3 R9, R4, -R3, R8 ;  /* 0x8000000304097210 */ /* 0x001fc80007ffe008 */
[----:B------:R-:W-:-:S04]  /*1bf0*/  VIMNMX R9, R2, R9, PT ;  /* 0x0000000902097248 */ /* 0x000fc80003fe0100 */
[C---:B------:R-:W-:Y:S02]  /*1c00*/  ISETP.GT.AND P3, PT, R9.reuse, RZ, PT ;  /* 0x000000ff0900720c */ /* 0x040fe40003f64270 */
[C---:B------:R-:W-:Y:S02]  /*1c10*/  ISETP.GT.AND P4, PT, R9.reuse, 0x1, PT ;  /* 0x000000010900780c */ /* 0x040fe40003f84270 */
        /* <DEDUP_REMOVED lines=34> */
[----:B------:R-:W-:Y:S02]  /*1e40*/  ISETP.GT.AND P3, PT, R9, 0x9, PT ;  /* 0x000000090900780c */ /* 0x000fe40003f64270 */
[----:B------:R-:W-:-:S02]  /*1e50*/  FSEL R15, R30, -INF , P5 ;  /* 0xff8000001e0f7808 */ /* 0x000fc40002800000 */
[----:B------:R-:W-:Y:S02]  /*1e60*/  FMNMX.FTZ R0, R13, R27, !PT ;  /* 0x0000001b0d007209 */ /* 0x000fe40007810000 */
[----:B------:R-:W-:Y:S02]  /*1e70*/  ISETP.GT.AND P4, PT, R9, 0x10, PT ;  /* 0x000000100900780c */ /* 0x000fe40003f84270 */
[----:B------:R-:W-:Y:S02]  /*1e80*/  FSEL R31, R31, -INF , P3 ;  /* 0xff8000001f1f7808 */ /* 0x000fe40001800000 */
[----:B------:R-:W-:Y:S02]  /*1e90*/  FMNMX.FTZ R0, R15, R0, !PT ;  /* 0x000000000f007209 */ /* 0x000fe40007810000 */
        /* <DEDUP_REMOVED lines=32> */
[----:B------:R-:W-:Y:S01]  /*20a0*/  FMNMX.FTZ R0, R97, R0, !PT ;  /* 0x0000000061007209 */ /* 0x000fe20007810000 */
[----:B------:R-:W0:Y:S01]  /*20b0*/  @P2 LDC R54, c[0x0][0x44c] ;  /* 0x00011300ff362b82 */ /* 0x000e220000000800 */
        /* <DEDUP_REMOVED lines=48> */
[----:B------:R-:W-:Y:S02]  /*23c0*/  FSEL R87, R87, -INF , P3 ;  /* 0xff80000057577808 */ /* 0x000fe40001800000 */
[----:B------:R-:W-:-:S04]  /*23d0*/  FMNMX.FTZ R0, R121, R0, !PT ;  /* 0x0000000079007209 */ /* 0x000fc80007810000 */
[----:B------:R-:W-:-:S05]  /*23e0*/  FMNMX.FTZ R9, R87, R0, !PT ;  /* 0x0000000057097209 */ /* 0x000fca0007810000 */
[----:B------:R-:W1:Y:S02]  /*23f0*/  SHFL.BFLY PT, R0, R9, 0x2, 0x1f ;  /* 0x0c401f0009007f89 */ /* 0x000e6400000e0000 */
[----:B-1----:R-:W-:Y:S01]  /*2400*/  FMNMX.FTZ R12, R9, R0, !PT ;  /* 0x00000000090c7209 */ /* 0x002fe20007810000 */
[----:B------:R-:W-:Y:S02]  /*2410*/  IMAD.U32 R0, RZ, RZ, UR7 ;  /* 0x00000007ff007e24 */ /* 0x000fe4000f8e00ff */
[----:B------:R-:W-:Y:S02]  /*2420*/  IMAD.IADD R9, R8, 0x1, -R3 ;  /* 0x0000000108097824 */ /* 0x000fe400078e0a03 */
[----:B------:R-:W1:Y:S03]  /*2430*/  SHFL.BFLY PT, R23, R12, 0x1, 0x1f ;  /* 0x0c201f000c177f89 */ /* 0x000e6600000e0000 */
[----:B------:R-:W-:-:S04]  /*2440*/  VIADDMNMX R9, R5, R9, R2, PT ;  /* 0x0000000905097246 */ /* 0x000fc80003800102 */
[C---:B------:R-:W-:Y:S02]  /*2450*/  ISETP.GT.AND P4, PT, R9.reuse, 0x1, PT ;  /* 0x000000010900780c */ /* 0x040fe40003f84270 */
[----:B------:R-:W-:Y:S02]  /*2460*/  ISETP.GT.AND P5, PT, R9, 0x8, PT ;  /* 0x000000080900780c */ /* 0x000fe40003fa4270 */
[----:B------:R-:W-:Y:S02]  /*2470*/  FSEL R25, R25, -INF , P4 ;  /* 0xff80000019197808 */ /* 0x000fe40002000000 */
[----:B------:R-:W-:Y:S02]  /*2480*/  ISETP.GT.AND P4, PT, R9, 0x10, PT ;  /* 0x000000100900780c */ /* 0x000fe40003f84270 */
[----:B-1----:R-:W-:-:S04]  /*2490*/  FMNMX.FTZ R4, R12, R23, !PT ;  /* 0x000000170c047209 */ /* 0x002fc80007810000 */
[C---:B------:R-:W-:Y:S01]  /*24a0*/  FSETP.NEU.FTZ.AND P3, PT, R4.reuse, -INF , PT ;  /* 0xff8000000400780b */ /* 0x040fe20003f7d000 */
[----:B------:R-:W-:-:S05]  /*24b0*/  FMUL.FTZ R14, R4, R0 ;  /* 0x00000000040e7220 */ /* 0x000fca0000410000 */
[----:B------:R-:W-:Y:S02]  /*24c0*/  FSEL R38, R14, RZ, P3 ;  /* 0x000000ff0e267208 */ /* 0x000fe40001800000 */
[----:B------:R-:W-:-:S03]  /*24d0*/  ISETP.GT.AND P3, PT, R9, RZ, PT ;  /* 0x000000ff0900720c */ /* 0x000fc60003f64270 */
[-CC-:B------:R-:W-:Y:S01]  /*24e0*/  FFMA.FTZ R181, R13, R0.reuse, -R38.reuse ;  /* 0x000000000db57223 */ /* 0x180fe20000010826 */
[----:B------:R-:W-:Y:S01]  /*24f0*/  FSEL R5, R24, -INF , P3 ;  /* 0xff80000018057808 */ /* 0x000fe20001800000 */
[-CC-:B------:R-:W-:Y:S01]  /*2500*/  FFMA.FTZ R183, R15, R0.reuse, -R38.reuse ;  /* 0x000000000fb77223 */ /* 0x180fe20000010826 */
[----:B------:R-:W-:Y:S01]  /*2510*/  ISETP.GT.AND P3, PT, R9, 0x9, PT ;  /* 0x000000090900780c */ /* 0x000fe20003f64270 */
[-CC-:B------:R-:W-:Y:S01]  /*2520*/  FFMA.FTZ R177, R21, R0.reuse, -R38.reuse ;  /* 0x0000000015b17223 */ /* 0x180fe20000010826 */
[----:B------:R-:W-:Y:S01]  /*2530*/  FSEL R13, R28, -INF , P5 ;  /* 0xff8000001c0d7808 */ /* 0x000fe20002800000 */
[-CC-:B------:R-:W-:Y:S01]  /*2540*/  FFMA.FTZ R27, R27, R0.reuse, -R38.reuse ;  /* 0x000000001b1b7223 */ /* 0x180fe20000010826 */
[----:B------:R-:W-:Y:S01]  /*2550*/  FMNMX.FTZ R12, R5, R25, !PT ;  /* 0x00000019050c7209 */ /* 0x000fe20007810000 */
[--C-:B------:R-:W-:Y:S01]  /*2560*/  FFMA.FTZ R8, R31, R0, -R38.reuse ;  /* 0x000000001f087223 */ /* 0x100fe20000010826 */
[----:B------:R-:W-:Y:S01]  /*2570*/  FSEL R29, R29, -INF , P3 ;  /* 0xff8000001d1d7808 */ /* 0x000fe20001800000 */
[----:B------:R-:W-:Y:S01]  /*2580*/  MUFU.EX2 R2, R27 ;  /* 0x0000001b00027308 */ /* 0x000fe20000000800 */
[----:B------:R-:W-:Y:S01]  /*2590*/  FMNMX.FTZ R12, R13, R12, !PT ;  /* 0x0000000c0d0c7209 */ /* 0x000fe20007810000 */
[-CC-:B------:R-:W-:Y:S01]  /*25a0*/  FFMA.FTZ R14, R35, R0.reuse, -R38.reuse ;  /* 0x00000000230e7223 */ /* 0x180fe20000010826 */
[----:B------:R-:W-:Y:S01]  /*25b0*/  ISETP.GT.AND P3, PT, R9, 0x11, PT ;  /* 0x000000110900780c */ /* 0x000fe20003f64270 */
[-CC-:B------:R-:W-:Y:S01]  /*25c0*/  FFMA.FTZ R20, R39, R0.reuse, -R38.reuse ;  /* 0x0000000027147223 */ /* 0x180fe20000010826 */
[----:B------:R-:W-:Y:S01]  /*25d0*/  FSEL R15, R32, -INF , P4 ;  /* 0xff800000200f7808 */ /* 0x000fe20002000000 */
[--C-:B------:R-:W-:Y:S01]  /*25e0*/  FFMA.FTZ R24, R43, R0, -R38.reuse ;  /* 0x000000002b187223 */ /* 0x100fe20000010826 */
[----:B------:R-:W-:Y:S01]  /*25f0*/  FMNMX.FTZ R12, R29, R12, !PT ;  /* 0x0000000c1d0c7209 */ /* 0x000fe20007810000 */
[-CC-:B------:R-:W-:Y:S01]  /*2600*/  FFMA.FTZ R26, R47, R0.reuse, -R38.reuse ;  /* 0x000000002f1a7223 */ /* 0x180fe20000010826 */
[----:B------:R-:W-:Y:S01]  /*2610*/  ISETP.GT.AND P4, PT, R9, 0x18, PT ;  /* 0x000000180900780c */ /* 0x000fe20003f84270 */
[--C-:B------:R-:W-:Y:S01]  /*2620*/  FFMA.FTZ R179, R89, R0, -R38.reuse ;  /* 0x0000000059b37223 */ /* 0x100fe20000010826 */
[----:B------:R-:W-:Y:S01]  /*2630*/  FSEL R33, R33, -INF , P3 ;  /* 0xff80000021217808 */ /* 0x000fe20001800000 */
[----:B------:R-:W1:Y:S01]  /*2640*/  MUFU.EX2 R181, R181 ;  /* 0x000000b500b57308 */ /* 0x000e620000000800 */
[----:B------:R-:W-:Y:S01]  /*2650*/  FMNMX.FTZ R12, R15, R12, !PT ;  /* 0x0000000c0f0c7209 */ /* 0x000fe20007810000 */
[-CC-:B------:R-:W-:Y:S01]  /*2660*/  FFMA.FTZ R173, R91, R0.reuse, -R38.reuse ;  /* 0x000000005bad7223 */ /* 0x180fe20000010826 */
[----:B------:R-:W-:Y:S01]  /*2670*/  ISETP.GT.AND P3, PT, R9, 0x19, PT ;  /* 0x000000190900780c */ /* 0x000fe20003f64270 */
[-CC-:B------:R-:W-:Y:S01]  /*2680*/  FFMA.FTZ R175, R93, R0.reuse, -R38.reuse ;  /* 0x000000005daf7223 */ /* 0x180fe20000010826 */
[----:B------:R-:W-:Y:S01]  /*2690*/  FSEL R21, R36, -INF , P4 ;  /* 0xff80000024157808 */ /* 0x000fe20002000000 */
[--C-:B------:R-:W-:Y:S01]  /*26a0*/  FFMA.FTZ R169, R95, R0, -R38.reuse ;  /* 0x000000005fa97223 */ /* 0x100fe20000010826 */
[----:B------:R-:W-:Y:S01]  /*26b0*/  FMNMX.FTZ R12, R33, R12, !PT ;  /* 0x0000000c210c7209 */ /* 0x000fe20007810000 */
[----:B------:R-:W-:Y:S01]  /*26c0*/  MUFU.EX2 R183, R183 ;  /* 0x000000b700b77308 */ /* 0x000fe20000000800 */
[----:B------:R-:W-:Y:S01]  /*26d0*/  ISETP.GT.AND P4, PT, R9, 0x20, PT ;  /* 0x000000200900780c */ /* 0x000fe20003f84270 */
[-CC-:B------:R-:W-:Y:S01]  /*26e0*/  FFMA.FTZ R28, R97, R0.reuse, -R38.reuse ;  /* 0x00000000611c7223 */ /* 0x180fe20000010826 */
[----:B------:R-:W-:Y:S01]  /*26f0*/  FSEL R37, R37, -INF , P3 ;  /* 0xff80000025257808 */ /* 0x000fe20001800000 */
[--C-:B------:R-:W-:Y:S01]  /*2700*/  FFMA.FTZ R171, R99, R0, -R38.reuse ;  /* 0x0000000063ab7223 */ /* 0x100fe20000010826 */
[----:B------:R-:W-:Y:S01]  /*2710*/  FMNMX.FTZ R12, R21, R12, !PT ;  /* 0x0000000c150c7209 */ /* 0x000fe20007810000 */
[----:B------:R-:W-:Y:S01]  /*2720*/  FFMA.FTZ R30, R101, R0, -R38 ;  /* 0x00000000651e7223 */ /* 0x000fe20000010826 */
[----:B------:R-:W-:Y:S01]  /*2730*/  ISETP.GT.AND P3, PT, R9, 0x21, PT ;  /* 0x000000210900780c */ /* 0x000fe20003f64270 */
[----:B------:R-:W-:Y:S01]  /*2740*/  MUFU.EX2 R8, R8 ;  /* 0x0000000800087308 */ /* 0x000fe20000000800 */
[----:B------:R-:W-:Y:S01]  /*2750*/  FSEL R23, R40, -INF , P4 ;  /* 0xff80000028177808 */ /* 0x000fe20002000000 */
[----:B-1----:R-:W-:Y:S01]  /*2760*/  FADD.FTZ R50, R181, R2 ;  /* 0x00000002b5327221 */ /* 0x002fe20000010000 */
[----:B------:R-:W-:Y:S01]  /*2770*/  FMNMX.FTZ R12, R37, R12, !PT ;  /* 0x0000000c250c7209 */ /* 0x000fe20007810000 */
[-CC-:B------:R-:W-:Y:S01]  /*2780*/  FFMA.FTZ R165, R103, R0.reuse, -R38.reuse ;  /* 0x0000000067a57223 */ /* 0x180fe20000010826 */
[----:B------:R-:W-:Y:S01]  /*2790*/  ISETP.GT.AND P4, PT, R9, 0x28, PT ;  /* 0x000000280900780c */ /* 0x000fe20003f84270 */
        /* <DEDUP_REMOVED lines=16> */
[-CC-:B------:R-:W-:Y:S01]  /*28a0*/  FFMA.FTZ R71, R71, R0.reuse, -R38.reuse ;  /* 0x0000000047477223 */ /* 0x180fe20000010826 */
[----:B------:R-:W-:Y:S01]  /*28b0*/  ISETP.GT.AND P3, PT, R9, 0x31, PT ;  /* 0x000000310900780c */ /* 0x000fe20003f64270 */
[----:B------:R-:W-:Y:S01]  /*28c0*/  MUFU.EX2 R179, R179 ;  /* 0x000000b300b37308 */ /* 0x000fe20000000800 */
[----:B------:R-:W-:Y:S01]  /*28d0*/  FSEL R31, R48, -INF , P4 ;  /* 0xff800000301f7808 */ /* 0x000fe20002000000 */
[--C-:B------:R-:W-:Y:S01]  /*28e0*/  FFMA.FTZ R115, R115, R0, -R38.reuse ;  /* 0x0000000073737223 */ /* 0x100fe20000010826 */
        /* <DEDUP_REMOVED lines=17> */
[----:B------:R-:W-:Y:S01]  /*2a00*/  FFMA.FTZ R38, R87, R0, -R38 ;  /* 0x0000000057267223 */ /* 0x000fe20000010826 */
[----:B------:R-:W-:-:S02]  /*2a10*/  FMNMX.FTZ R12, R35, R12, !PT ;  /* 0x0000000c230c7209 */ /* 0x000fc40007810000 */
[----:B------:R-:W-:Y:S02]  /*2a20*/  CS2R R106, SRZ ;  /* 0x00000000006a7805 */ /* 0x000fe4000001ff00 */
[----:B------:R-:W-:Y:S01]  /*2a30*/  ISETP.GT.AND P3, PT, R9, 0x41, PT ;  /* 0x000000410900780c */ /* 0x000fe20003f64270 */
[----:B------:R-:W-:Y:S01]  /*2a40*/  MUFU.EX2 R24, R24 ;  /* 0x0000001800187308 */ /* 0x000fe20000000800 */
[----:B------:R-:W-:Y:S02]  /*2a50*/  FSEL R39, R56, -INF , P4 ;  /* 0xff80000038277808 */ /* 0x000fe40002000000 */
[----:B------:R-:W-:Y:S02]  /*2a60*/  CS2R R104, SRZ ;  /* 0x0000000000687805 */ /* 0x000fe4000001ff00 */
[----:B------:R-:W-:Y:S01]  /*2a70*/  FMNMX.FTZ R12, R53, R12, !PT ;  /* 0x0000000c350c7209 */ /* 0x000fe20007810000 */
[----:B------:R-:W1:Y:S01]  /*2a80*/  @P2 LDC R56, c[0x0][0x450] ;  /* 0x00011400ff382b82 */ /* 0x000e620000000800 */
[----:B------:R-:W-:-:S02]  /*2a90*/  ISETP.GT.AND P4, PT, R9, 0x48, PT ;  /* 0x000000480900780c */ /* 0x000fc40003f84270 */
[----:B------:R-:W-:Y:S02]  /*2aa0*/  CS2R R102, SRZ ;  /* 0x0000000000667805 */ /* 0x000fe4000001ff00 */
[----:B------:R-:W-:Y:S01]  /*2ab0*/  FSEL R57, R57, -INF , P3 ;  /* 0xff80000039397808 */ /* 0x000fe20001800000 */
[----:B------:R-:W-:Y:S01]  /*2ac0*/  MUFU.EX2 R175, R175 ;  /* 0x000000af00af7308 */ /* 0x000fe20000000800 */
[----:B------:R-:W-:Y:S02]  /*2ad0*/  FMNMX.FTZ R12, R39, R12, !PT ;  /* 0x0000000c270c7209 */ /* 0x000fe40007810000 */
[----:B------:R-:W-:Y:S02]  /*2ae0*/  CS2R R100, SRZ ;  /* 0x0000000000647805 */ /* 0x000fe4000001ff00 */
[----:B------:R-:W-:Y:S02]  /*2af0*/  ISETP.GT.AND P3, PT, R9, 0x49, PT ;  /* 0x000000490900780c */ /* 0x000fe40003f64270 */
[----:B------:R-:W-:-:S02]  /*2b00*/  CS2R R98, SRZ ;  /* 0x0000000000627805 */ /* 0x000fc4000001ff00 */
[----:B------:R-:W-:Y:S02]  /*2b10*/  FSEL R43, R60, -INF , P4 ;  /* 0xff8000003c2b7808 */ /* 0x000fe40002000000 */
[----:B------:R-:W-:Y:S02]  /*2b20*/  CS2R R96, SRZ ;  /* 0x0000000000607805 */ /* 0x000fe4000001ff00 */
[----:B------:R-:W-:Y:S01]  /*2b30*/  FMNMX.FTZ R12, R57, R12, !PT ;  /* 0x0000000c390c7209 */ /* 0x000fe20007810000 */
[----:B------:R-:W-:Y:S01]  /*2b40*/  MUFU.EX2 R26, R26 ;  /* 0x0000001a001a7308 */ /* 0x000fe20000000800 */
[----:B------:R-:W-:Y:S02]  /*2b50*/  ISETP.GT.AND P4, PT, R9, 0x50, PT ;  /* 0x000000500900780c */ /* 0x000fe40003f84270 */
[----:B------:R-:W-:Y:S02]  /*2b60*/  CS2R R94, SRZ ;  /* 0x00000000005e7805 */ /* 0x000fe4000001ff00 */
[----:B------:R-:W-:-:S02]  /*2b70*/  FSEL R61, R61, -INF , P3 ;  /* 0xff8000003d3d7808 */ /* 0x000fc40001800000 */
[----:B------:R-:W-:Y:S02]  /*2b80*/  CS2R R92, SRZ ;  /* 0x00000000005c7805 */ /* 0x000fe4000001ff00 */
[----:B------:R-:W-:Y:S02]  /*2b90*/  FMNMX.FTZ R12, R43, R12, !PT ;  /* 0x0000000c2b0c7209 */ /* 0x000fe40007810000 */
[----:B------:R-:W-:Y:S02]  /*2ba0*/  CS2R R90, SRZ ;  /* 0x00000000005a7805 */ /* 0x000fe4000001ff00 */
[----:B------:R-:W-:Y:S01]  /*2bb0*/  ISETP.GT.AND P3, PT, R9, 0x51, PT ;  /* 0x000000510900780c */ /* 0x000fe20003f64270 */
[----:B------:R-:W-:Y:S01]  /*2bc0*/  MUFU.EX2 R169, R169 ;  /* 0x000000a900a97308 */ /* 0x000fe20000000800 */
[----:B------:R-:W-:Y:S02]  /*2bd0*/  FSEL R47, R64, -INF , P4 ;  /* 0xff800000402f7808 */ /* 0x000fe40002000000 */
[----:B------:R-:W-:-:S02]  /*2be0*/  FMNMX.FTZ R12, R61, R12, !PT ;  /* 0x0000000c3d0c7209 */ /* 0x000fc40007810000 */
[----:B------:R-:W-:Y:S02]  /*2bf0*/  ISETP.GT.AND P4, PT, R9, 0x58, PT ;  /* 0x000000580900780c */ /* 0x000fe40003f84270 */
[----:B------:R-:W-:Y:S01]  /*2c00*/  FSEL R65, R65, -INF , P3 ;  /* 0xff80000041417808 */ /* 0x000fe20001800000 */
[----:B------:R-:W-:Y:S01]  /*2c10*/  MUFU.EX2 R28, R28 ;  /* 0x0000001c001c7308 */ /* 0x000fe20000000800 */
[----:B------:R-:W-:Y:S02]  /*2c20*/  FMNMX.FTZ R12, R47, R12, !PT ;  /* 0x0000000c2f0c7209 */ /* 0x000fe40007810000 */
[----:B------:R-:W-:Y:S02]  /*2c30*/  ISETP.GT.AND P3, PT, R9, 0x59, PT ;  /* 0x000000590900780c */ /* 0x000fe40003f64270 */
[----:B------:R-:W-:Y:S02]  /*2c40*/  FSEL R51, R68, -INF , P4 ;  /* 0xff80000044337808 */ /* 0x000fe40002000000 */
[----:B------:R-:W-:Y:S01]  /*2c50*/  FMNMX.FTZ R12, R65, R12, !PT ;  /* 0x0000000c410c7209 */ /* 0x000fe20007810000 */
[----:B------:R-:W-:Y:S01]  /*2c60*/  MUFU.EX2 R171, R171 ;  /* 0x000000ab00ab7308 */ /* 0x000fe20000000800 */
[----:B------:R-:W-:-:S02]  /*2c70*/  ISETP.GT.AND P4, PT, R9, 0x60, PT ;  /* 0x000000600900780c */ /* 0x000fc40003f84270 */
[----:B------:R-:W-:Y:S02]  /*2c80*/  FSEL R69, R69, -INF , P3 ;  /* 0xff80000045457808 */ /* 0x000fe40001800000 */
[----:B------:R-:W-:Y:S02]  /*2c90*/  FMNMX.FTZ R12, R51, R12, !PT ;  /* 0x0000000c330c7209 */ /* 0x000fe40007810000 */
[----:B------:R-:W-:Y:S01]  /*2ca0*/  ISETP.GT.AND P3, PT, R9, 0x61, PT ;  /* 0x000000610900780c */ /* 0x000fe20003f64270 */
[----:B------:R-:W-:Y:S01]  /*2cb0*/  MUFU.EX2 R30, R30 ;  /* 0x0000001e001e7308 */ /* 0x000fe20000000800 */
[----:B------:R-:W-:Y:S02]  /*2cc0*/  FSEL R55, R72, -INF , P4 ;  /* 0xff80000048377808 */ /* 0x000fe40002000000 */
[----:B------:R-:W-:Y:S02]  /*2cd0*/  FMNMX.FTZ R12, R69, R12, !PT ;  /* 0x0000000c450c7209 */ /* 0x000fe40007810000 */
[----:B------:R-:W-:-:S02]  /*2ce0*/  ISETP.GT.AND P4, PT, R9, 0x68, PT ;  /* 0x000000680900780c */ /* 0x000fc40003f84270 */
        /* <DEDUP_REMOVED lines=16> */
[----:B------:R2:W-:Y:S01]  /*2df0*/  MUFU.EX2 R36, R109 ;  /* 0x0000006d00247308 */ /* 0x0005e20000000800 */
[----:B------:R-:W-:Y:S02]  /*2e00*/  FMNMX.FTZ R12, R63, R12, !PT ;  /* 0x0000000c3f0c7209 */ /* 0x000fe40007810000 */
[----:B------:R-:W-:Y:S02]  /*2e10*/  ISETP.GT.AND P3, PT, R9, 0x79, PT ;  /* 0x000000790900780c */ /* 0x000fe40003f64270 */
[----:B------:R-:W-:Y:S02]  /*2e20*/  FSEL R9, R84, -INF , P4 ;  /* 0xff80000054097808 */ /* 0x000fe40002000000 */
[----:B------:R-:W-:Y:S01]  /*2e30*/  FMNMX.FTZ R12, R81, R12, !PT ;  /* 0x0000000c510c7209 */ /* 0x000fe20007810000 */
[----:B------:R-:W-:Y:S01]  /*2e40*/  MUFU.EX2 R111, R111 ;  /* 0x0000006f006f7308 */ /* 0x000fe20000000800 */
[----:B------:R-:W-:-:S02]  /*2e50*/  FSEL R85, R85, -INF , P3 ;  /* 0xff80000055557808 */ /* 0x000fc40001800000 */
[----:B--2---:R-:W-:Y:S02]  /*2e60*/  CS2R R108, SRZ ;  /* 0x00000000006c7805 */ /* 0x004fe4000001ff00 */
[----:B------:R-:W-:Y:S02]  /*2e70*/  FMNMX.FTZ R12, R9, R12, !PT ;  /* 0x0000000c090c7209 */ /* 0x000fe40007810000 */
[----:B------:R-:W-:Y:S02]  /*2e80*/  F2FP.F16.F32.PACK_AB R181, R2, R181 ;  /* 0x000000b502b5723e */ /* 0x000fe400000000ff */
[----:B------:R-:W-:Y:S01]  /*2e90*/  FMNMX.FTZ R12, R85, R12, !PT ;  /* 0x0000000c550c7209 */ /* 0x000fe20007810000 */
[----:B------:R-:W2:Y:S04]  /*2ea0*/  MUFU.EX2 R40, R67 ;  /* 0x0000004300287308 */ /* 0x000ea80000000800 */
[----:B------:R-:W3:Y:S04]  /*2eb0*/  SHFL.BFLY PT, R89, R12, 0x2, 0x1f ;  /* 0x0c401f000c597f89 */ /* 0x000ee800000e0000 */
[----:B------:R-:W-:Y:S08]  /*2ec0*/  MUFU.EX2 R113, R113 ;  /* 0x0000007100717308 */ /* 0x000ff00000000800 */
[----:B------:R-:W4:Y:S01]  /*2ed0*/  MUFU.EX2 R42, R71 ;  /* 0x00000047002a7308 */ /* 0x000f220000000800 */
[----:B--2---:R-:W-:-:S07]  /*2ee0*/  F2FP.F16.F32.PACK_AB R161, R40, R111 ;  /* 0x0000006f28a1723e */ /* 0x004fce00000000ff */
[----:B------:R-:W-:Y:S01]  /*2ef0*/  MUFU.EX2 R115, R115 ;  /* 0x0000007300737308 */ /* 0x000fe20000000800 */
[----:B---3--:R-:W-:-:S07]  /*2f00*/  FMNMX.FTZ R89, R12, R89, !PT ;  /* 0x000000590c597209 */ /* 0x008fce0007810000 */
[----:B------:R-:W2:Y:S01]  /*2f10*/  MUFU.EX2 R44, R75 ;  /* 0x0000004b002c7308 */ /* 0x000ea20000000800 */
[----:B------:R-:W3:Y:S01]  /*2f20*/  SHFL.BFLY PT, R12, R89, 0x1, 0x1f ;  /* 0x0c201f00590c7f89 */ /* 0x000ee200000e0000 */
[----:B----4-:R-:W-:-:S06]  /*2f30*/  F2FP.F16.F32.PACK_AB R163, R42, R113 ;  /* 0x000000712aa3723e */ /* 0x010fcc00000000ff */
[----:B------:R-:W-:Y:S08]  /*2f40*/  MUFU.EX2 R117, R117 ;  /* 0x0000007500757308 */ /* 0x000ff00000000800 */
[----:B------:R-:W4:Y:S01]  /*2f50*/  MUFU.EX2 R46, R79 ;  /* 0x0000004f002e7308 */ /* 0x000f220000000800 */
[----:B--2---:R-:W-:-:S07]  /*2f60*/  F2FP.F16.F32.PACK_AB R157, R44, R115 ;  /* 0x000000732c9d723e */ /* 0x004fce00000000ff */
[----:B------:R-:W-:Y:S01]  /*2f70*/  MUFU.EX2 R119, R119 ;  /* 0x0000007700777308 */ /* 0x000fe20000000800 */
[----:B---3--:R-:W-:Y:S02]  /*2f80*/  FMNMX.FTZ R12, R89, R12, !PT ;  /* 0x0000000c590c7209 */ /* 0x008fe40007810000 */
[----:B------:R-:W-:Y:S02]  /*2f90*/  CS2R R88, SRZ ;  /* 0x0000000000587805 */ /* 0x000fe4000001ff00 */
[C---:B------:R-:W-:Y:S01]  /*2fa0*/  FSETP.NEU.FTZ.AND P3, PT, R12.reuse, -INF , PT ;  /* 0xff8000000c00780b */ /* 0x040fe20003f7d000 */
[----:B------:R-:W-:Y:S02]  /*2fb0*/  FMUL.FTZ R34, R12, R0 ;  /* 0x000000000c227220 */ /* 0x000fe40000410000 */
[----:B------:R-:W-:Y:S01]  /*2fc0*/  MUFU.EX2 R48, R83 ;  /* 0x0000005300307308 */ /* 0x000fe20000000800 */
[----:B----4-:R-:W-:Y:S02]  /*2fd0*/  F2FP.F16.F32.PACK_AB R159, R46, R117 ;  /* 0x000000752e9f723e */ /* 0x010fe400000000ff */
[----:B------:R-:W-:-:S05]  /*2fe0*/  FSEL R34, R34, RZ, P3 ;  /* 0x000000ff22227208 */ /* 0x000fca0001800000 */
        /* <DEDUP_REMOVED lines=13> */
[----:B------:R-:W3:Y:S01]  /*30c0*/  MUFU.EX2 R25, R25 ;  /* 0x0000001900197308 */ /* 0x000ee20000000800 */
[----:B--2---:R-:W-:Y:S01]  /*30d0*/  FADD.FTZ R5, R183, R50 ;  /* 0x00000032b7057221 */ /* 0x004fe20000010000 */
[-CC-:B------:R-:W-:Y:S01]  /*30e0*/  FFMA.FTZ R31, R31, R0.reuse, -R34.reuse ;  /* 0x000000001f1f7223 */ /* 0x180fe20000010822 */
[-CC-:B------:R-:W-:Y:S01]  /*30f0*/  FFMA.FTZ R49, R49, R0.reuse, -R34.reuse ;  /* 0x0000000031317223 */ /* 0x180fe20000010822 */
[-CC-:B------:R-:W-:Y:S01]  /*3100*/  FFMA.FTZ R35, R35, R0.reuse, -R34.reuse ;  /* 0x0000000023237223 */ /* 0x180fe20000010822 */
[----:B------:R-:W-:Y:S01]  /*3110*/  FADD.FTZ R50, R8, R5 ;  /* 0x0000000508327221 */ /* 0x000fe20000010000 */
[-CC-:B------:R-:W-:Y:S01]  /*3120*/  FFMA.FTZ R53, R53, R0.reuse, -R34.reuse ;  /* 0x0000000035357223 */ /* 0x180fe20000010822 */
[-C--:B------:R-:W-:Y:S01]  /*3130*/  FFMA.FTZ R39, R39, R0.reuse, -R34 ;  /* 0x0000000027277223 */ /* 0x080fe20000010822 */
[----:B------:R-:W2:Y:S01]  /*3140*/  MUFU.EX2 R13, R13 ;  /* 0x0000000d000d7308 */ /* 0x000ea20000000800 */
[----:B------:R-:W-:Y:S01]  /*3150*/  FADD.FTZ R5, R177, R50 ;  /* 0x00000032b1057221 */ /* 0x000fe20000010000 */
[-CC-:B------:R-:W-:Y:S01]  /*3160*/  FFMA.FTZ R57, R57, R0.reuse, -R34.reuse ;  /* 0x0000000039397223 */ /* 0x180fe20000010822 */
[-CC-:B------:R-:W-:Y:S01]  /*3170*/  FFMA.FTZ R43, R43, R0.reuse, -R34.reuse ;  /* 0x000000002b2b7223 */ /* 0x180fe20000010822 */
[-CC-:B------:R-:W-:Y:S01]  /*3180*/  FFMA.FTZ R61, R61, R0.reuse, -R34.reuse ;  /* 0x000000003d3d7223 */ /* 0x180fe20000010822 */
[----:B------:R-:W-:Y:S01]  /*3190*/  FADD.FTZ R50, R14, R5 ;  /* 0x000000050e327221 */ /* 0x000fe20000010000 */
[-CC-:B------:R-:W-:Y:S01]  /*31a0*/  FFMA.FTZ R47, R47, R0.reuse, -R34.reuse ;  /* 0x000000002f2f7223 */ /* 0x180fe20000010822 */
[-CC-:B------:R-:W-:Y:S01]  /*31b0*/  FFMA.FTZ R65, R65, R0.reuse, -R34.reuse ;  /* 0x0000000041417223 */ /* 0x180fe20000010822 */
[----:B------:R4:W5:Y:S01]  /*31c0*/  MUFU.EX2 R182, R29 ;  /* 0x0000001d00b67308 */ /* 0x0009620000000800 */
[-CC-:B------:R-:W-:Y:S01]  /*31d0*/  FFMA.FTZ R51, R51, R0.reuse, -R34.reuse ;  /* 0x0000000033337223 */ /* 0x180fe20000010822 */
[----:B------:R-:W-:Y:S01]  /*31e0*/  F2FP.F16.F32.PACK_AB R183, R8, R183 ;  /* 0x000000b708b7723e */ /* 0x000fe200000000ff */
[-CC-:B------:R-:W-:Y:S01]  /*31f0*/  FFMA.FTZ R69, R69, R0.reuse, -R34.reuse ;  /* 0x0000000045457223 */ /* 0x180fe20000010822 */
[-CC-:B------:R-:W-:Y:S01]  /*3200*/  FFMA.FTZ R55, R55, R0.reuse, -R34.reuse ;  /* 0x0000000037377223 */ /* 0x180fe20000010822 */
[-CC-:B------:R-:W-:Y:S01]  /*3210*/  FFMA.FTZ R73, R73, R0.reuse, -R34.reuse ;  /* 0x0000000049497223 */ /* 0x180fe20000010822 */
[-CC-:B------:R-:W-:Y:S01]  /*3220*/  FFMA.FTZ R59, R59, R0.reuse, -R34.reuse ;  /* 0x000000003b3b7223 */ /* 0x180fe20000010822 */
[-C--:B------:R-:W-:Y:S01]  /*3230*/  FFMA.FTZ R77, R77, R0.reuse, -R34 ;  /* 0x000000004d4d7223 */ /* 0x080fe20000010822 */
[----:B------:R-:W1:Y:S01]  /*3240*/  MUFU.EX2 R15, R15 ;  /* 0x0000000f000f7308 */ /* 0x000e620000000800 */
[----:B----4-:R-:W-:Y:S01]  /*3250*/  FADD.FTZ R29, R179, R50 ;  /* 0x00000032b31d7221 */ /* 0x010fe20000010000 */
[----:B---3--:R-:W-:Y:S01]  /*3260*/  FADD.FTZ R50, R180, R25 ;  /* 0x00000019b4327221 */ /* 0x008fe20000010000 */
[-CC-:B------:R-:W-:Y:S01]  /*3270*/  FFMA.FTZ R63, R63, R0.reuse, -R34.reuse ;  /* 0x000000003f3f7223 */ /* 0x180fe20000010822 */
[-C--:B------:R-:W-:Y:S01]  /*3280*/  FFMA.FTZ R81, R81, R0.reuse, -R34 ;  /* 0x0000000051517223 */ /* 0x080fe20000010822 */
[C---:B------:R-:W-:Y:S01]  /*3290*/  FADD.FTZ R52, R20.reuse, R29 ;  /* 0x0000001d14347221 */ /* 0x040fe20000010000 */
[----:B--2---:R-:W-:Y:S01]  /*32a0*/  FADD.FTZ R29, R13, R50 ;  /* 0x000000320d1d7221 */ /* 0x004fe20000010000 */
[-CC-:B------:R-:W-:Y:S01]  /*32b0*/  FFMA.FTZ R9, R9, R0.reuse, -R34.reuse ;  /* 0x0000000009097223 */ /* 0x180fe20000010822 */
[----:B------:R2:W3:Y:S01]  /*32c0*/  MUFU.EX2 R176, R33 ;  /* 0x0000002100b07308 */ /* 0x0004e20000000800 */
[----:B------:R-:W-:Y:S01]  /*32d0*/  F2FP.F16.F32.PACK_AB R179, R20, R179 ;  /* 0x000000b314b3723e */ /* 0x000fe200000000ff */
[----:B-----5:R-:W-:Y:S01]  /*32e0*/  FADD.FTZ R50, R182, R29 ;  /* 0x0000001db6327221 */ /* 0x020fe20000010000 */
[----:B------:R-:W-:Y:S01]  /*32f0*/  FFMA.FTZ R34, R85, R0, -R34 ;  /* 0x0000000055227223 */ /* 0x000fe20000010822 */
[----:B------:R-:W-:Y:S01]  /*3300*/  F2FP.F16.F32.PACK_AB R177, R14, R177 ;  /* 0x000000b10eb1723e */ /* 0x000fe200000000ff */
[----:B------:R-:W-:Y:S01]  /*3310*/  VIADD R14, R22, 0xfffffffe ;  /* 0xfffffffe160e7836 */ /* 0x000fe20000000000 */
[----:B------:R-:W-:-:S02]  /*3320*/  F2FP.F16.F32.PACK_AB R153, R48, R119 ;  /* 0x000000773099723e */ /* 0x000fc400000000ff */
[----:B------:R-:W4:Y:S01]  /*3330*/  MUFU.EX2 R21, R21 ;  /* 0x0000001500157308 */ /* 0x000f220000000800 */
[----:B--2---:R-:W-:Y:S01]  /*3340*/  IMAD.U32 R33, RZ, RZ, UR36 ;  /* 0x00000024ff217e24 */ /* 0x004fe2000f8e00ff */
[----:B------:R-:W-:Y:S02]  /*3350*/  F2FP.F16.F32.PACK_AB R180, R25, R180 ;  /* 0x000000b419b4723e */ /* 0x000fe400000000ff */
[----:B------:R-:W-:Y:S01]  /*3360*/  F2FP.F16.F32.PACK_AB R182, R182, R13 ;  /* 0x0000000db6b6723e */ /* 0x000fe200000000ff */
[----:B------:R-:W-:Y:S02]  /*3370*/  @!P1 VIADD R5, R33, 0x34840 ;  /* 0x0003484021059836 */ /* 0x000fe40000000000 */
[----:B------:R-:W-:Y:S01]  /*3380*/  FADD.FTZ R33, R173, R52 ;  /* 0x00000034ad217221 */ /* 0x000fe20000010000 */
[C---:B------:R-:W-:Y:S01]  /*3390*/  F2FP.F16.F32.PACK_AB R173, R24.reuse, R173 ;  /* 0x000000ad18ad723e */ /* 0x040fe200000000ff */
[----:B------:R-:W2:Y:S01]  /*33a0*/  MUFU.EX2 R178, R37 ;  /* 0x0000002500b27308 */ /* 0x000ea20000000800 */
[----:B------:R-:W-:Y:S01]  /*33b0*/  @!P1 PRMT R5, RZ, 0x654, R5 ;  /* 0x00000654ff059816 */ /* 0x000fe20000000005 */
[----:B------:R-:W-:Y:S01]  /*33c0*/  FADD.FTZ R52, R24, R33 ;  /* 0x0000002118347221 */ /* 0x000fe20000010000 */
[----:B0-----:R-:W-:-:S02]  /*33d0*/  @P2 IMAD.HI.U32 R33, R19, R54, RZ ;  /* 0x0000003613212227 */ /* 0x001fc400078e00ff */
[----:B------:R0:W-:Y:S02]  /*33e0*/  @!P1 SYNCS.ARRIVE.TRANS64.RED.A1T0 RZ, [R5+URZ], RZ ;  /* 0x000000ff05ff99a7 */ /* 0x0001e4000810043f */
[----:B------:R-:W-:Y:S01]  /*33f0*/  FADD.FTZ R29, R175, R52 ;  /* 0x00000034af1d7221 */ /* 0x000fe20000010000 */
[----:B------:R-:W5:Y:S01]  /*3400*/  MUFU.EX2 R23, R23 ;  /* 0x0000001700177308 */ /* 0x000f620000000800 */
[----:B------:R-:W-:Y:S01]  /*3410*/  IMAD R54, R16, UR6, -R3 ;  /* 0x0000000610367c24 */ /* 0x000fe2000f8e0a03 */
[----:B-1----:R-:W-:Y:S01]  /*3420*/  @P2 SHF.R.U32.HI R19, RZ, R56, R33 ;  /* 0x00000038ff132219 */ /* 0x002fe20000011621 */
[C---:B------:R-:W-:Y:S01]  /*3430*/  FADD.FTZ R52, R26.reuse, R29 ;  /* 0x0000001d1a347221 */ /* 0x040fe20000010000 */
[----:B------:R-:W-:Y:S01]  /*3440*/  F2FP.F16.F32.PACK_AB R175, R26, R175 ;  /* 0x000000af1aaf723e */ /* 0x000fe200000000ff */
[----:B0-----:R-:W-:Y:S02]  /*3450*/  FADD.FTZ R5, R15, R50 ;  /* 0x000000320f057221 */ /* 0x001fe40000010000 */
[----:B------:R-:W-:Y:S01]  /*3460*/  IMAD.IADD R54, R54, 0x1, R19 ;  /* 0x0000000136367824 */ /* 0x000fe200078e0213 */
[----:B------:R-:W0:Y:S01]  /*3470*/  MUFU.EX2 R172, R41 ;  /* 0x0000002900ac7308 */ /* 0x000e220000000800 */
[----:B---3--:R-:W-:Y:S01]  /*3480*/  FADD.FTZ R50, R176, R5 ;  /* 0x00000005b0327221 */ /* 0x008fe20000010000 */
[----:B------:R-:W-:-:S02]  /*3490*/  FADD.FTZ R5, R169, R52 ;  /* 0x00000034a9057221 */ /* 0x000fc40000010000 */
[----:B------:R-:W-:Y:S01]  /*34a0*/  SHF.R.S32.HI R19, RZ, 0x1f, R54 ;  /* 0x0000001fff137819 */ /* 0x000fe20000011436 */
[----:B----4-:R-:W-:Y:S01]  /*34b0*/  FADD.FTZ R3, R21, R50 ;  /* 0x0000003215037221 */ /* 0x010fe20000010000 */
[----:B------:R-:W-:Y:S02]  /*34c0*/  FADD.FTZ R52, R28, R5 ;  /* 0x000000051c347221 */ /* 0x000fe40000010000 */
[----:B------:R-:W1:Y:S01]  /*34d0*/  MUFU.EX2 R27, R27 ;  /* 0x0000001b001b7308 */ /* 0x000e620000000800 */
[----:B------:R-:W-:Y:S01]  /*34e0*/  LEA.HI R19, R19, R54, RZ, 0x7 ;  /* 0x0000003613137211 */ /* 0x000fe200078f38ff */
[----:B--2---:R-:W-:Y:S01]  /*34f0*/  FADD.FTZ R50, R178, R3 ;  /* 0x00000003b2327221 */ /* 0x004fe20000010000 */
[----:B------:R-:W-:Y:S01]  /*3500*/  FADD.FTZ R5, R171, R52 ;  /* 0x00000034ab057221 */ /* 0x000fe20000010000 */
[----:B------:R-:W-:Y:S02]  /*3510*/  F2FP.F16.F32.PACK_AB R169, R28, R169 ;  /* 0x000000a91ca9723e */ /* 0x000fe400000000ff */
[----:B-----5:R-:W-:Y:S01]  /*3520*/  FADD.FTZ R3, R23, R50 ;  /* 0x0000003217037221 */ /* 0x020fe20000010000 */
[----:B------:R-:W-:Y:S01]  /*3530*/  FADD.FTZ R52, R30, R5 ;  /* 0x000000051e347221 */ /* 0x000fe20000010000 */
[----:B------:R-:W2:Y:S01]  /*3540*/  MUFU.EX2 R174, R45 ;  /* 0x0000002d00ae7308 */ /* 0x000ea20000000800 */
[----:B------:R-:W-:Y:S01]  /*3550*/  SHF.R.S32.HI R20, RZ, 0x7, R19 ;  /* 0x00000007ff147819 */ /* 0x000fe20000011413 */
[----:B0-----:R-:W-:Y:S01]  /*3560*/  FADD.FTZ R50, R172, R3 ;  /* 0x00000003ac327221 */ /* 0x001fe20000010000 */
[----:B------:R-:W-:Y:S01]  /*3570*/  FADD.FTZ R5, R165, R52 ;  /* 0x00000034a5057221 */ /* 0x000fe20000010000 */
[----:B------:R-:W-:-:S02]  /*3580*/  F2FP.F16.F32.PACK_AB R171, R30, R171 ;  /* 0x000000ab1eab723e */ /* 0x000fc400000000ff */
[----:B------:R-:W-:Y:S01]  /*3590*/  VIMNMX R19, R17, R20, !PT ;  /* 0x0000001411137248 */ /* 0x000fe20007fe0100 */
[----:B------:R-:W-:Y:S01]  /*35a0*/  FADD.FTZ R52, R32, R5 ;  /* 0x0000000520347221 */ /* 0x000fe20000010000 */
[----:B------:R-:W0:Y:S01]  /*35b0*/  MUFU.EX2 R31, R31 ;  /* 0x0000001f001f7308 */ /* 0x000e220000000800 */
[----:B-1----:R-:W-:Y:S01]  /*35c0*/  FADD.FTZ R3, R27, R50 ;  /* 0x000000321b037221 */ /* 0x002fe20000010000 */
[----:B------:R-:W-:Y:S01]  /*35d0*/  ISETP.GE.AND P3, PT, R14, R19, PT ;  /* 0x000000130e00720c */ /* 0x000fe20003f66270 */
[----:B------:R-:W-:Y:S01]  /*35e0*/  FADD.FTZ R5, R167, R52 ;  /* 0x00000034a7057221 */ /* 0x000fe20000010000 */
[----:B------:R-:W-:Y:S02]  /*35f0*/  F2FP.F16.F32.PACK_AB R165, R32, R165 ;  /* 0x000000a520a5723e */ /* 0x000fe400000000ff */
[C---:B------:R-:W-:Y:S01]  /*3600*/  F2FP.F16.F32.PACK_AB R167, R36.reuse, R167 ;  /* 0x000000a724a7723e */ /* 0x040fe200000000ff */
[----:B------:R-:W-:Y:S01]  /*3610*/  FADD.FTZ R52, R36, R5 ;  /* 0x0000000524347221 */ /* 0x000fe20000010000 */
[----:B------:R-:W1:Y:S01]  /*3620*/  MUFU.EX2 R168, R49 ;  /* 0x0000003100a87308 */ /* 0x000e620000000800 */
[----:B--2---:R-:W-:Y:S01]  /*3630*/  FADD.FTZ R50, R174, R3 ;  /* 0x00000003ae327221 */ /* 0x004fe20000010000 */
[----:B------:R-:W-:Y:S01]  /*3640*/  F2FP.F16.F32.PACK_AB R176, R176, R15 ;  /* 0x0000000fb0b0723e */ /* 0x000fe200000000ff */
[----:B------:R-:W-:Y:S01]  /*3650*/  FADD.FTZ R5, R111, R52 ;  /* 0x000000346f057221 */ /* 0x000fe20000010000 */
[----:B------:R-:W-:-:S02]  /*3660*/  F2FP.F16.F32.PACK_AB R178, R178, R21 ;  /* 0x00000015b2b2723e */ /* 0x000fc400000000ff */
[----:B------:R-:W-:Y:S02]  /*3670*/  CS2R R110, SRZ ;  /* 0x00000000006e7805 */ /* 0x000fe4000001ff00 */
[----:B------:R-:W-:Y:S01]  /*3680*/  F2FP.F16.F32.PACK_AB R172, R172, R23 ;  /* 0x00000017acac723e */ /* 0x000fe200000000ff */
[----:B------:R-:W-:Y:S01]  /*3690*/  FADD.FTZ R52, R40, R5 ;  /* 0x0000000528347221 */ /* 0x000fe20000010000 */
[----:B------:R-:W2:Y:S01]  /*36a0*/  MUFU.EX2 R35, R35 ;  /* 0x0000002300237308 */ /* 0x000ea20000000800 */
[----:B0-----:R-:W-:Y:S01]  /*36b0*/  FADD.FTZ R3, R31, R50 ;  /* 0x000000321f037221 */ /* 0x001fe20000010000 */
[----:B------:R-:W-:Y:S01]  /*36c0*/  F2FP.F16.F32.PACK_AB R174, R174, R27 ;  /* 0x0000001baeae723e */ /* 0x000fe200000000ff */
[----:B------:R-:W-:Y:S01]  /*36d0*/  FADD.FTZ R5, R113, R52 ;  /* 0x0000003471057221 */ /* 0x000fe20000010000 */
[----:B------:R-:W-:-:S03]  /*36e0*/  CS2R R112, SRZ ;  /* 0x0000000000707805 */ /* 0x000fc6000001ff00 */
[----:B------:R-:W-:Y:S01]  /*36f0*/  FADD.FTZ R8, R42, R5 ;  /* 0x000000052a087221 */ /* 0x000fe20000010000 */
[----:B------:R-:W0:Y:S01]  /*3700*/  MUFU.EX2 R170, R53 ;  /* 0x0000003500aa7308 */ /* 0x000e220000000800 */
[C---:B-1----:R-:W-:Y:S01]  /*3710*/  FADD.FTZ R50, R168.reuse, R3 ;  /* 0x00000003a8327221 */ /* 0x042fe20000010000 */
[----:B------:R-:W-:Y:S01]  /*3720*/  F2FP.F16.F32.PACK_AB R168, R168, R31 ;  /* 0x0000001fa8a8723e */ /* 0x000fe200000000ff */
[----:B------:R-:W-:Y:S01]  /*3730*/  FADD.FTZ R5, R115, R8 ;  /* 0x0000000873057221 */ /* 0x000fe20000010000 */
[----:B------:R-:W-:-:S03]  /*3740*/  CS2R R114, SRZ ;  /* 0x0000000000727805 */ /* 0x000fc6000001ff00 */
[----:B------:R-:W-:Y:S01]  /*3750*/  FADD.FTZ R8, R44, R5 ;  /* 0x000000052c087221 */ /* 0x000fe20000010000 */
[----:B------:R-:W1:Y:S01]  /*3760*/  MUFU.EX2 R39, R39 ;  /* 0x0000002700277308 */ /* 0x000e620000000800 */
[----:B--2---:R-:W-:Y:S02]  /*3770*/  FADD.FTZ R3, R35, R50 ;  /* 0x0000003223037221 */ /* 0x004fe40000010000 */
[----:B------:R-:W-:Y:S01]  /*3780*/  FADD.FTZ R5, R117, R8 ;  /* 0x0000000875057221 */ /* 0x000fe20000010000 */
[----:B------:R-:W-:-:S03]  /*3790*/  CS2R R116, SRZ ;  /* 0x0000000000747805 */ /* 0x000fc6000001ff00 */
[----:B------:R-:W-:Y:S01]  /*37a0*/  FADD.FTZ R8, R46, R5 ;  /* 0x000000052e087221 */ /* 0x000fe20000010000 */
[----:B------:R-:W2:Y:S01]  /*37b0*/  MUFU.EX2 R164, R57 ;  /* 0x0000003900a47308 */ /* 0x000ea20000000800 */
[C---:B0-----:R-:W-:Y:S01]  /*37c0*/  FADD.FTZ R50, R170.reuse, R3 ;  /* 0x00000003aa327221 */ /* 0x041fe20000010000 */
[----:B------:R-:W-:Y:S01]  /*37d0*/  F2FP.F16.F32.PACK_AB R170, R170, R35 ;  /* 0x00000023aaaa723e */ /* 0x000fe200000000ff */
[----:B------:R-:W-:Y:S01]  /*37e0*/  FADD.FTZ R5, R119, R8 ;  /* 0x0000000877057221 */ /* 0x000fe20000010000 */
[----:B------:R-:W-:-:S03]  /*37f0*/  CS2R R118, SRZ ;  /* 0x0000000000767805 */ /* 0x000fc6000001ff00 */
[----:B------:R-:W-:Y:S01]  /*3800*/  FADD.FTZ R8, R48, R5 ;  /* 0x0000000530087221 */ /* 0x000fe20000010000 */
        /* <DEDUP_REMOVED lines=29> */
[----:B------:R-:W-:Y:S02]  /*39e0*/  F2FP.F16.F32.PACK_AB R155, R38, R121 ;  /* 0x00000079269b723e */ /* 0x000fe400000000ff */
[----:B------:R-:W-:-:S04]  /*39f0*/  CS2R R120, SRZ ;  /* 0x0000000000787805 */ /* 0x000fc8000001ff00 */
        /* <DEDUP_REMOVED lines=10> */
[----:B--2---:R-:W-:Y:S01]  /*3aa0*/  FADD.FTZ R2, R154, R5 ;  /* 0x000000059a027221 */ /* 0x004fe20000010000 */
[----:B------:R-:W-:-:S03]  /*3ab0*/  IMAD.MOV.U32 R5, RZ, RZ, RZ ;  /* 0x000000ffff057224 */ /* 0x000fc600078e00ff */
[C---:B0-----:R-:W-:Y:S01]  /*3ac0*/  FADD.FTZ R9, R3.reuse, R2 ;  /* 0x0000000203097221 */ /* 0x041fe20000010000 */
[----:B------:R-:W-:Y:S01]  /*3ad0*/  F2FP.F16.F32.PACK_AB R154, R3, R154 ;  /* 0x0000009a039a723e */ /* 0x000fe200000000ff */
[----:B------:R-:W-:Y:S02]  /*3ae0*/  IMAD.MOV.U32 R2, RZ, RZ, 0x3f800000 ;  /* 0x3f800000ff027424 */ /* 0x000fe400078e00ff */
[----:B------:R-:W-:Y:S01]  /*3af0*/  IMAD.MOV.U32 R3, RZ, RZ, 0x3f800000 ;  /* 0x3f800000ff037424 */ /* 0x000fe200078e00ff */
[----:B------:R-:W-:Y:S06]  /*3b00*/  @!P3 BRA `(.L_x_2056) ;  /* 0x000000280080b947 */ /* 0x000fec0003800000 */
[----:B------:R-:W-:Y:S01]  /*3b10*/  IMAD.MOV.U32 R13, RZ, RZ, R4 ;  /* 0x000000ffff0d7224 */ /* 0x000fe200078e0004 */
[----:B------:R-:W-:Y:S01]  /*3b20*/  UMOV UR39, URZ ;  /* 0x0000003f00277c82 */ /* 0x000fe20008000000 */
[----:B------:R-:W-:Y:S01]  /*3b30*/  IMAD.MOV.U32 R15, RZ, RZ, R12 ;  /* 0x000000ffff0f7224 */ /* 0x000fe200078e000c */
[----:B------:R-:W-:Y:S01]  /*3b40*/  ULDC UR41, c[0x0][0x288] ;  /* 0x0000a20000297ab9 */ /* 0x000fe20000000800 */
[----:B------:R-:W-:Y:S01]  /*3b50*/  IMAD.MOV.U32 R20, RZ, RZ, RZ ;  /* 0x000000ffff147224 */ /* 0x000fe200078e00ff */
[----:B------:R-:W-:Y:S01]  /*3b60*/  ULDC UR40, c[0x0][0x2f0] ;  /* 0x0000bc0000287ab9 */ /* 0x000fe20000000800 */
[----:B------:R-:W-:Y:S02]  /*3b70*/  IMAD.MOV.U32 R2, RZ, RZ, 0x3f800000 ;  /* 0x3f800000ff027424 */ /* 0x000fe400078e00ff */
[----:B------:R-:W-:-:S07]  /*3b80*/  IMAD.MOV.U32 R151, RZ, RZ, RZ ;  /* 0x000000ffff977224 */ /* 0x000fce00078e00ff */
.L_x_2065:
[----:B------:R-:W-:-:S04]  /*3b90*/  UIADD3 UR6, UR39, 0x1, URZ ;  /* 0x0000000127067890 */ /* 0x000fc8000fffe03f */
[----:B------:R-:W-:-:S04]  /*3ba0*/  UISETP.NE.AND UP0, UPT, UR6, 0x2, UPT ;  /* 0x000000020600788c */ /* 0x000fc8000bf05270 */
[----:B------:R-:W-:Y:S02]  /*3bb0*/  USEL UR7, URZ, 0x1, UP0 ;  /* 0x000000013f077887 */ /* 0x000fe40008000000 */
[----:B------:R-:W-:-:S04]  /*3bc0*/  USEL UR37, UR6, URZ, UP0 ;  /* 0x0000003f06257287 */ /* 0x000fc80008000000 */
[----:B------:R-:W-:Y:S01]  /*3bd0*/  LOP3.LUT R5, R20, UR7, RZ, 0x3c, !PT ;  /* 0x0000000714057c12 */ /* 0x000fe2000f8e3cff */
[----:B------:R-:W-:Y:S07]  /*3be0*/  @!P0 BRA `(.L_x_2057) ;  /* 0x0000000000048947 */ /* 0x000fee0003800000 */
[----:B------:R-:W-:Y:S01]  /*3bf0*/  BPT.TRAP 0x1 ;  /* 0x000000040000795c */ /* 0x000fe20000300000 */
.L_x_2057:
[----:B------:R-:W-:Y:S01]  /*3c00*/  ULEA UR60, UR37, UR36, 0x3 ;  /* 0x00000024253c7291 */ /* 0x000fe2000f8e183f */
[----:B------:R-:W-:-:S08]  /*3c10*/  SHF.L.U32 R0, R5, 0x1f, RZ ;  /* 0x0000001f05007819 */ /* 0x000fd000000006ff */
[----:B------:R0:W1:Y:S01]  /*3c20*/  SYNCS.PHASECHK.TRANS64.TRYWAIT P3, [UR60+0x34830], R0 ;  /* 0x03483000ff0075a7 */ /* 0x000062000806017c */
[----:B------:R-:W-:Y:S05]  /*3c30*/  @!P0 BRA `(.L_x_2058) ;  /* 0x0000000000048947 */ /* 0x000fea0003800000 */
[----:B------:R-:W-:Y:S01]  /*3c40*/  BPT.TRAP 0x1 ;  /* 0x000000040000795c */ /* 0x000fe20000300000 */
.L_x_2058:
[----:B-1----:R-:W-:Y:S05]  /*3c50*/  @P3 BRA `(.L_x_2059) ;  /* 0x0000000000083947 */ /* 0x002fea0003800000 */
[----:B------:R-:W1:Y:S02]  /*3c60*/  SYNCS.PHASECHK.TRANS64.TRYWAIT P3, [UR60+0x34830], R0 ;  /* 0x03483000ff0075a7 */ /* 0x000e64000806017c */
[----:B-1----:R-:W-:Y:S05]  /*3c70*/  @!P3 BRA `(.L_x_2060) ;  /* 0x000000ac00a8b947 */ /* 0x002fea0003800000 */
.L_x_2059:
        /* <DEDUP_REMOVED lines=12> */
[----:B------:R-:W-:Y:S01]  /*3d40*/  FMUL.FTZ R92, R92, R3 ;  /* 0x000000035c5c7220 */ /* 0x000fe20000410000 */
[----:B------:R-:W-:Y:S01]  /*3d50*/  UMOV UR15, 0x40000040 ;  /* 0x40000040000f7882 */ /* 0x000fe20000000000 */
[----:B------:R-:W-:-:S02]  /*3d60*/  UIADD3 UR18, UR58, 0x400, URZ ;  /* 0x000004003a127890 */ /* 0x000fc4000fffe03f */
[----:B------:R-:W-:Y:S01]  /*3d70*/  HGMMA.64x128x16.F32 R24, gdesc[UR56], RZ, !UPT, gsb0 ;  /* 0x01e00000381879f0 */ /* 0x000fe2000c0008ff */
        /* <DEDUP_REMOVED lines=112> */
.L_x_2061:
[----:B------:R-:W-:Y:S01]  /*4480*/  ULEA UR7, UR39, UR36, 0x3 ;  /* 0x0000002427077291 */ /* 0x000fe2000f8e183f */
[----:B01----:R-:W-:-:S08]  /*4490*/  SHF.L.U32 R0, R20, 0x1f, RZ ;  /* 0x0000001f14007819 */ /* 0x003fd000000006ff */
[----:B------:R0:W1:Y:S01]  /*44a0*/  SYNCS.PHASECHK.TRANS64.TRYWAIT P3, [UR7+0x34850], R0 ;  /* 0x03485000ff0075a7 */ /* 0x0000620008060147 */
[----:B------:R-:W-:Y:S05]  /*44b0*/  @!P0 BRA `(.L_x_2062) ;  /* 0x0000000000048947 */ /* 0x000fea0003800000 */
[----:B------:R-:W-:Y:S01]  /*44c0*/  BPT.TRAP 0x1 ;  /* 0x000000040000795c */ /* 0x000fe20000300000 */
.L_x_2062:
[----:B-1----:R-:W-:Y:S05]  /*44d0*/  @P3 BRA `(.L_x_2063) ;  /* 0x0000000000083947 */ /* 0x002fea0003800000 */
[----:B------:R-:W1:Y:S02]  /*44e0*/  SYNCS.PHASECHK.TRANS64.TRYWAIT P3, [UR7+0x34850], R0 ;  /* 0x03485000ff0075a7 */ /* 0x000e640008060147 */
[----:B-1----:R-:W-:Y:S05]  /*44f0*/  @!P3 BRA `(.L_x_2064) ;  /* 0x000000a400a0b947 */ /* 0x002fea0003800000 */
.L_x_2063:
[----:B------:R-:W-:Y:S01]  /*4500*/  UIADD3 UR6, UR36, 0x400, URZ ;  /* 0x0000040024067890 */ /* 0x000fe2000fffe03f */
[----:B------:R-:W-:Y:S01]  /*4510*/  WARPGROUP.ARRIVE ;  /* 0x00000000000079c5 */ /* 0x000fe20000000000 */
[----:B------:R-:W-:Y:S01]  /*4520*/  UMOV UR11, 0x40000040 ;  /* 0x40000040000b7882 */ /* 0x000fe20000000000 */
[----:B-1----:R-:W0:Y:S01]  /*4530*/  @P2 LDC R3, c[0x0][0x44c] ;  /* 0x00011300ff032b82 */ /* 0x002e220000000800 */
[----:B------:R-:W-:-:S04]  /*4540*/  USHF.R.U32.HI UR6, URZ, 0x4, UR6 ;  /* 0x000000043f067899 */ /* 0x000fc80008011606 */
[----:B------:R-:W-:-:S03]  /*4550*/  ULOP3.LUT UR6, UR6, 0x3fff, URZ, 0xc0, !UPT ;  /* 0x00003fff06067892 */ /* 0x000fc6000f8ec03f */
[----:B------:R-:W1:Y:S01]  /*4560*/  @P2 LDC R21, c[0x0][0x450] ;  /* 0x00011400ff152b82 */ /* 0x000e620000000800 */
[----:B------:R-:W-:-:S04]  /*4570*/  ULOP3.LUT UR6, UR6, 0x4000000, URZ, 0xfc, !UPT ;  /* 0x0400000006067892 */ /* 0x000fc8000f8efc3f */
[----:B------:R-:W-:-:S03]  /*4580*/  ULEA UR6, UR39, UR6, 0xb ;  /* 0x0000000627067291 */ /* 0x000fc6000f8e583f */
[----:B------:R-:W-:-:S04]  /*4590*/  UMOV UR39, UR37 ;  /* 0x0000002500277c82 */ /* 0x000fc80008000000 */
[----:B------:R-:W-:Y:S02]  /*45a0*/  UMOV UR10, UR6 ;  /* 0x00000006000a7c82 */ /* 0x000fe40008000000 */
[----:B------:R-:W-:Y:S01]  /*45b0*/  HGMMA.64x128x16.F32 R88, R180, gdesc[UR8].tnspB, R88, gsb0 ;  /* 0x41e00008b4587df0 */ /* 0x000fe20008000858 */
[----:B------:R-:W-:Y:S01]  /*45c0*/  UIADD3 UR10, UR6, 0x80, URZ ;  /* 0x00000080060a7890 */ /* 0x000fe2000fffe03f */
[----:B0-----:R-:W-:Y:S01]  /*45d0*/  @P2 IMAD.HI.U32 R0, R10, R3, RZ ;  /* 0x000000030a002227 */ /* 0x001fe200078e00ff */
[----:B------:R-:W-:-:S03]  /*45e0*/  UMOV UR11, 0x40000040 ;  /* 0x40000040000b7882 */ /* 0x000fc60000000000 */
[----:B------:R-:W-:Y:S01]  /*45f0*/  IMAD.MOV.U32 R3, RZ, RZ, R10 ;  /* 0x000000ffff037224 */ /* 0x000fe200078e000a */
[----:B-1----:R-:W-:Y:S01]  /*4600*/  @P2 SHF.R.U32.HI R3, RZ, R21, R0 ;  /* 0x00000015ff032219 */ /* 0x002fe20000011600 */
[----:B------:R-:W-:-:S04]  /*4610*/  IMAD.MOV.U32 R21, RZ, RZ, -0x80 ;  /* 0xffffff80ff157424 */ /* 0x000fc800078e00ff */
[----:B------:R-:W0:Y:S01]  /*4620*/  SHFL.IDX PT, R2, R3, 0x1, 0x1c1f ;  /* 0x003c1f0003027f89 */ /* 0x000e2200000e0000 */
[----:B------:R-:W-:-:S04]  /*4630*/  IMAD R0, R14, R21, 0x1 ;  /* 0x000000010e007424 */ /* 0x000fc800078e0215 */
[----:B------:R-:W-:-:S04]  /*4640*/  IMAD R21, R11, -0x2, R0 ;  /* 0xfffffffe0b157824 */ /* 0x000fc800078e0200 */
[----:B------:R-:W-:-:S05]  /*4650*/  IMAD R21, R16, UR40, R21 ;  /* 0x0000002810157c24 */ /* 0x000fca000f8e0215 */
[----:B0-----:R-:W-:-:S04]  /*4660*/  IADD3 R0, R2, -UR41, R21 ;  /* 0x8000002902007c10 */ /* 0x001fc8000fffe015 */
[C---:B------:R-:W-:Y:S02]  /*4670*/  ISETP.GT.AND P3, PT, R0.reuse, RZ, PT ;  /* 0x000000ff0000720c */ /* 0x040fe40003f64270 */
[----:B------:R-:W-:Y:S02]  /*4680*/  ISETP.GT.AND P4, PT, R0, 0x1, PT ;  /* 0x000000010000780c */ /* 0x000fe40003f84270 */
[----:B------:R-:W-:Y:S02]  /*4690*/  FSEL R20, R26, -INF , P3 ;  /* 0xff8000001a147808 */ /* 0x000fe40001800000 */
[----:B------:R-:W-:Y:S02]  /*46a0*/  ISETP.GT.AND P3, PT, R0, 0x8, PT ;  /* 0x000000080000780c */ /* 0x000fe40003f64270 */
        /* <DEDUP_REMOVED lines=15> */
[----:B------:R-:W-:Y:S01]  /*47a0*/  FMNMX.FTZ R23, R184, R23, !PT ;  /* 0x00000017b8177209 */ /* 0x000fe20007810000 */
[----:B------:R-:W-:Y:S02]  /*47b0*/  WARPGROUP.DEPBAR.LE gsb0, 0x0 ;  /* 0x00008000000079c5 */ /* 0x000fe40000010000 */
[----:B------:R-:W-:Y:S01]  /*47c0*/  WARPGROUP.ARRIVE ;  /* 0x00000000000079c5 */ /* 0x000fe20000000000 */
[----:B------:R-:W-:Y:S02]  /*47d0*/  FSEL R182, R38, -INF , P3 ;  /* 0xff80000026b67808 */ /* 0x000fe40001800000 */
[----:B------:R-:W-:Y:S02]  /*47e0*/  ISETP.GT.AND P3, PT, R0, 0x20, PT ;  /* 0x000000200000780c */ /* 0x000fe40003f64270 */
[----:B------:R-:W-:Y:S01]  /*47f0*/  FSEL R180, R39, -INF , P4 ;  /* 0xff80000027b47808 */ /* 0x000fe20002000000 */
[----:B------:R-:W-:Y:S01]  /*4800*/  HGMMA.64x128x16.F32 R88, R176, gdesc[UR8].tnspB, R88, gsb0 ;  /* 0x41e00008b0587df0 */ /* 0x000fe20008000858 */
[----:B------:R-:W-:Y:S01]  /*4810*/  UIADD3 UR10, UR6, 0x100, URZ ;  /* 0x00000100060a7890 */ /* 0x000fe2000fffe03f */
[----:B------:R-:W-:Y:S01]  /*4820*/  FMNMX.FTZ R23, R182, R23, !PT ;  /* 0x00000017b6177209 */ /* 0x000fe20007810000 */
[----:B------:R-:W-:Y:S01]  /*4830*/  UMOV UR11, 0x40000040 ;  /* 0x40000040000b7882 */ /* 0x000fe20000000000 */
[----:B------:R-:W-:-:S02]  /*4840*/  ISETP.GT.AND P4, PT, R0, 0x21, PT ;  /* 0x000000210000780c */ /* 0x000fc40003f84270 */
        /* <DEDUP_REMOVED lines=22> */
[----:B------:R-:W-:Y:S02]  /*49b0*/  FSEL R50, R50, -INF , P3 ;  /* 0xff80000032327808 */ /* 0x000fe40001800000 */
[----:B------:R-:W-:Y:S02]  /*49c0*/  FMNMX.FTZ R23, R172, R23, !PT ;  /* 0x00000017ac177209 */ /* 0x000fe40007810000 */
[----:B------:R-:W-:Y:S02]  /*49d0*/  ISETP.GT.AND P3, PT, R0, 0x38, PT ;  /* 0x000000380000780c */ /* 0x000fe40003f64270 */
[----:B------:R-:W-:Y:S02]  /*49e0*/  FSEL R46, R51, -INF , P4 ;  /* 0xff800000332e7808 */ /* 0x000fe40002000000 */
[----:B------:R-:W-:Y:S02]  /*49f0*/  FMNMX.FTZ R23, R50, R23, !PT ;  /* 0x0000001732177209 */ /* 0x000fe40007810000 */
        /* <DEDUP_REMOVED lines=51> */
[----:B------:R-:W-:Y:S02]  /*4d30*/  FSEL R87, R87, -INF , P4 ;  /* 0xff80000057577808 */ /* 0x000fe40002000000 */
[----:B------:R-:W-:-:S04]  /*4d40*/  FMNMX.FTZ R0, R86, R23, !PT ;  /* 0x0000001756007209 */ /* 0x000fc80007810000 */
[----:B------:R-:W-:-:S05]  /*4d50*/  FMNMX.FTZ R23, R87, R0, !PT ;  /* 0x0000000057177209 */ /* 0x000fca0007810000 */
[----:B------:R-:W0:Y:S01]  /*4d60*/  SHFL.BFLY PT, R0, R23, 0x2, 0x1f ;  /* 0x0c401f0017007f89 */ /* 0x000e2200000e0000 */
[----:B------:R-:W-:Y:S02]  /*4d70*/  WARPGROUP.DEPBAR.LE gsb0, 0x0 ;  /* 0x00008000000079c5 */ /* 0x000fe40000010000 */
[----:B------:R-:W-:Y:S01]  /*4d80*/  WARPGROUP.ARRIVE ;  /* 0x00000000000079c5 */ /* 0x000fe20000000000 */
[----:B------:R-:W1:Y:S05]  /*4d90*/  SHFL.IDX PT, R168, R3, RZ, 0x1c1f ;  /* 0x001c1fff03a87589 */ /* 0x000e6a00000e0000 */
[----:B------:R-:W-:Y:S01]  /*4da0*/  HGMMA.64x128x16.F32 R88, R164, gdesc[UR8].tnspB, R88, gsb0 ;  /* 0x41e00008a4587df0 */ /* 0x000fe20008000858 */
[----:B------:R-:W-:Y:S01]  /*4db0*/  UIADD3 UR10, UR6, 0x280, URZ ;  /* 0x00000280060a7890 */ /* 0x000fe2000fffe03f */
[----:B------:R-:W-:Y:S01]  /*4dc0*/  UMOV UR11, 0x40000040 ;  /* 0x40000040000b7882 */ /* 0x000fe20000000000 */
[----:B0-----:R-:W-:-:S02]  /*4dd0*/  FMNMX.FTZ R27, R23, R0, !PT ;  /* 0x00000000171b7209 */ /* 0x001fc40007810000 */
[----:B------:R-:W0:Y:S03]  /*4de0*/  LDC R0, c[0x0][0x988] ;  /* 0x00026200ff007b82 */ /* 0x000e260000000800 */
[----:B------:R-:W2:Y:S01]  /*4df0*/  SHFL.BFLY PT, R4, R27, 0x1, 0x1f ;  /* 0x0c201f001b047f89 */ /* 0x000ea200000e0000 */
[----:B-1----:R-:W-:-:S04]  /*4e00*/  IADD3 R79, R168, -UR41, R21 ;  /* 0x80000029a84f7c10 */ /* 0x002fc8000fffe015 */
[C---:B------:R-:W-:Y:S02]  /*4e10*/  ISETP.GT.AND P4, PT, R79.reuse, RZ, PT ;  /* 0x000000ff4f00720c */ /* 0x040fe40003f84270 */
[C---:B------:R-:W-:Y:S02]  /*4e20*/  ISETP.GT.AND P5, PT, R79.reuse, 0x1, PT ;  /* 0x000000014f00780c */ /* 0x040fe40003fa4270 */
        /* <DEDUP_REMOVED lines=10> */
[----:B--2---:R-:W-:Y:S02]  /*4ed0*/  FMNMX.FTZ R4, R27, R4, !PT ;  /* 0x000000041b047209 */ /* 0x004fe40007810000 */
[----:B------:R-:W-:Y:S02]  /*4ee0*/  ISETP.GT.AND P5, PT, R79, 0x11, PT ;  /* 0x000000114f00780c */ /* 0x000fe40003fa4270 */
[----:B------:R-:W-:Y:S01]  /*4ef0*/  FSEL R27, R32, -INF , P4 ;  /* 0xff800000201b7808 */ /* 0x000fe20002000000 */
[C---:B0-----:R-:W-:Y:S01]  /*4f00*/  FMUL.FTZ R31, R4.reuse, R0 ;  /* 0x00000000041f7220 */ /* 0x041fe20000410000 */
[----:B------:R-:W-:Y:S02]  /*4f10*/  FMNMX.FTZ R24, R29, R24, !PT ;  /* 0x000000181d187209 */ /* 0x000fe40007810000 */
[----:B------:R-:W-:Y:S02]  /*4f20*/  FSETP.NEU.FTZ.AND P3, PT, R4, -INF , PT ;  /* 0xff8000000400780b */ /* 0x000fe40003f7d000 */
[----:B------:R-:W-:-:S02]  /*4f30*/  ISETP.GT.AND P4, PT, R79, 0x18, PT ;  /* 0x000000184f00780c */ /* 0x000fc40003f84270 */
[----:B------:R-:W-:Y:S02]  /*4f40*/  FSEL R33, R33, -INF , P5 ;  /* 0xff80000021217808 */ /* 0x000fe40002800000 */
[----:B------:R-:W-:Y:S02]  /*4f50*/  FMNMX.FTZ R28, R27, R24, !PT ;  /* 0x000000181b1c7209 */ /* 0x000fe40007810000 */
[----:B------:R-:W-:Y:S02]  /*4f60*/  FSEL R21, R31, RZ, P3 ;  /* 0x000000ff1f157208 */ /* 0x000fe40001800000 */
[----:B------:R-:W-:Y:S02]  /*4f70*/  ISETP.GT.AND P5, PT, R79, 0x19, PT ;  /* 0x000000194f00780c */ /* 0x000fe40003fa4270 */
[----:B------:R-:W-:Y:S01]  /*4f80*/  FSEL R31, R36, -INF , P4 ;  /* 0xff800000241f7808 */ /* 0x000fe20002000000 */
[--C-:B------:R-:W-:Y:S01]  /*4f90*/  FFMA.FTZ R169, R50, R0, -R21.reuse ;  /* 0x0000000032a97223 */ /* 0x100fe20000010815 */
        /* <DEDUP_REMOVED lines=46> */
[----:B------:R-:W-:-:S02]  /*5280*/  FSEL R55, R52, -INF , P4 ;  /* 0xff80000034377808 */ /* 0x000fc40002000000 */
[----:B------:R-:W-:Y:S02]  /*5290*/  FMNMX.FTZ R36, R49, R36, !PT ;  /* 0x0000002431247209 */ /* 0x000fe40007810000 */
[----:B------:R-:W-:Y:S02]  /*52a0*/  ISETP.GT.AND P4, PT, R79, 0x40, PT ;  /* 0x000000404f00780c */ /* 0x000fe40003f84270 */
[----:B------:R-:W-:Y:S01]  /*52b0*/  FSEL R53, R53, -INF , P5 ;  /* 0xff80000035357808 */ /* 0x000fe20002800000 */
[----:B------:R-:W-:Y:S01]  /*52c0*/  MUFU.EX2 R177, R177 ;  /* 0x000000b100b17308 */ /* 0x000fe20000000800 */
[----:B------:R-:W-:Y:S02]  /*52d0*/  FMNMX.FTZ R36, R55, R36, !PT ;  /* 0x0000002437247209 */ /* 0x000fe40007810000 */
[----:B------:R-:W-:Y:S02]  /*52e0*/  ISETP.GT.AND P5, PT, R79, 0x41, PT ;  /* 0x000000414f00780c */ /* 0x000fe40003fa4270 */
[----:B------:R-:W-:-:S02]  /*52f0*/  FSEL R59, R56, -INF , P4 ;  /* 0xff800000383b7808 */ /* 0x000fc40002000000 */
[----:B------:R-:W-:Y:S01]  /*5300*/  FMNMX.FTZ R36, R53, R36, !PT ;  /* 0x0000002435247209 */ /* 0x000fe20007810000 */
[----:B------:R-:W-:Y:S01]  /*5310*/  MUFU.EX2 R28, R184 ;  /* 0x000000b8001c7308 */ /* 0x000fe20000000800 */
[----:B------:R-:W-:Y:S02]  /*5320*/  ISETP.GT.AND P4, PT, R79, 0x48, PT ;  /* 0x000000484f00780c */ /* 0x000fe40003f84270 */
[----:B------:R-:W-:Y:S02]  /*5330*/  FSEL R57, R57, -INF , P5 ;  /* 0xff80000039397808 */ /* 0x000fe40002800000 */
[----:B------:R-:W-:Y:S02]  /*5340*/  FMNMX.FTZ R40, R59, R36, !PT ;  /* 0x000000243b287209 */ /* 0x000fe40007810000 */
[----:B------:R-:W-:Y:S01]  /*5350*/  ISETP.GT.AND P5, PT, R79, 0x49, PT ;  /* 0x000000494f00780c */ /* 0x000fe20003fa4270 */
[----:B------:R-:W-:Y:S01]  /*5360*/  MUFU.EX2 R36, R176 ;  /* 0x000000b000247308 */ /* 0x000fe20000000800 */
[----:B------:R-:W-:-:S02]  /*5370*/  FSEL R47, R60, -INF , P4 ;  /* 0xff8000003c2f7808 */ /* 0x000fc40002000000 */
[----:B------:R-:W-:Y:S01]  /*5380*/  FMNMX.FTZ R40, R57, R40, !PT ;  /* 0x0000002839287209 */ /* 0x000fe20007810000 */
[----:B------:R-:W-:Y:S02]  /*5390*/  WARPGROUP.DEPBAR.LE gsb0, 0x0 ;  /* 0x00008000000079c5 */ /* 0x000fe40000010000 */
[----:B------:R-:W-:Y:S01]  /*53a0*/  WARPGROUP.ARRIVE ;  /* 0x00000000000079c5 */ /* 0x000fe20000000000 */
[----:B------:R-:W-:Y:S01]  /*53b0*/  ISETP.GT.AND P4, PT, R79, 0x50, PT ;  /* 0x000000504f00780c */ /* 0x000fe20003f84270 */
[----:B------:R-:W-:Y:S01]  /*53c0*/  MUFU.EX2 R179, R179 ;  /* 0x000000b300b37308 */ /* 0x000fe20000000800 */
[----:B------:R-:W-:Y:S01]  /*53d0*/  FSEL R61, R61, -INF , P5 ;  /* 0xff8000003d3d7808 */ /* 0x000fe20002800000 */
[--C-:B------:R-:W-:Y:S01]  /*53e0*/  FFMA.FTZ R165, R58, R0, -R21.reuse ;  /* 0x000000003aa57223 */ /* 0x100fe20000010815 */
[----:B------:R-:W-:Y:S01]  /*53f0*/  FMNMX.FTZ R40, R47, R40, !PT ;  /* 0x000000282f287209 */ /* 0x000fe20007810000 */
[----:B------:R-:W-:Y:S01]  /*5400*/  HGMMA.64x128x16.F32 R88, R160, gdesc[UR8].tnspB, R88, gsb0 ;  /* 0x41e00008a0587df0 */ /* 0x000fe20008000858 */
[----:B------:R-:W-:Y:S01]  /*5410*/  UIADD3 UR10, UR6, 0x300, URZ ;  /* 0x00000300060a7890 */ /* 0x000fe2000fffe03f */
[----:B------:R-:W-:Y:S01]  /*5420*/  ISETP.GT.AND P5, PT, R79, 0x51, PT ;  /* 0x000000514f00780c */ /* 0x000fe20003fa4270 */
[----:B------:R-:W-:Y:S01]  /*5430*/  UMOV UR11, 0x40000040 ;  /* 0x40000040000b7882 */ /* 0x000fe20000000000 */
[----:B------:R-:W-:Y:S01]  /*5440*/  FSEL R51, R64, -INF , P4 ;  /* 0xff80000040337808 */ /* 0x000fe20002000000 */
[----:B------:R-:W-:Y:S01]  /*5450*/  UIADD3 UR6, UR6, 0x380, URZ ;  /* 0x0000038006067890 */ /* 0x000fe2000fffe03f */
[----:B------:R-:W-:Y:S01]  /*5460*/  FMNMX.FTZ R40, R61, R40, !PT ;  /* 0x000000283d287209 */ /* 0x000fe20007810000 */
[----:B------:R-:W-:Y:S01]  /*5470*/  MUFU.EX2 R173, R173 ;  /* 0x000000ad00ad7308 */ /* 0x000fe20000000800 */
[----:B------:R-:W-:Y:S01]  /*5480*/  ISETP.GT.AND P4, PT, R79, 0x58, PT ;  /* 0x000000584f00780c */ /* 0x000fe20003f84270 */
[----:B------:R-:W-:Y:S01]  /*5490*/  FFMA.FTZ R167, R62, R0, -R21 ;  /* 0x000000003ea77223 */ /* 0x000fe20000010815 */
[----:B------:R-:W-:-:S02]  /*54a0*/  FSEL R65, R65, -INF , P5 ;  /* 0xff80000041417808 */ /* 0x000fc40002800000 */
[----:B------:R-:W-:Y:S02]  /*54b0*/  FMNMX.FTZ R44, R51, R40, !PT ;  /* 0x00000028332c7209 */ /* 0x000fe40007810000 */
[----:B------:R-:W-:Y:S01]  /*54c0*/  ISETP.GT.AND P5, PT, R79, 0x59, PT ;  /* 0x000000594f00780c */ /* 0x000fe20003fa4270 */
[----:B------:R-:W-:Y:S01]  /*54d0*/  MUFU.EX2 R40, R172 ;  /* 0x000000ac00287308 */ /* 0x000fe20000000800 */
[----:B------:R-:W-:Y:S02]  /*54e0*/  FSEL R63, R68, -INF , P4 ;  /* 0xff800000443f7808 */ /* 0x000fe40002000000 */
[----:B------:R-:W-:Y:S02]  /*54f0*/  FMNMX.FTZ R44, R65, R44, !PT ;  /* 0x0000002c412c7209 */ /* 0x000fe40007810000 */
[----:B------:R-:W-:Y:S02]  /*5500*/  ISETP.GT.AND P4, PT, R79, 0x60, PT ;  /* 0x000000604f00780c */ /* 0x000fe40003f84270 */
[----:B------:R-:W-:Y:S01]  /*5510*/  FSEL R69, R69, -INF , P5 ;  /* 0xff80000045457808 */ /* 0x000fe20002800000 */
[----:B------:R-:W-:Y:S01]  /*5520*/  MUFU.EX2 R175, R175 ;  /* 0x000000af00af7308 */ /* 0x000fe20000000800 */
[----:B------:R-:W-:-:S02]  /*5530*/  FMNMX.FTZ R44, R63, R44, !PT ;  /* 0x0000002c3f2c7209 */ /* 0x000fc40007810000 */
[----:B------:R-:W-:Y:S02]  /*5540*/  ISETP.GT.AND P5, PT, R79, 0x61, PT ;  /* 0x000000614f00780c */ /* 0x000fe40003fa4270 */
[----:B------:R-:W-:Y:S02]  /*5550*/  FSEL R67, R72, -INF , P4 ;  /* 0xff80000048437808 */ /* 0x000fe40002000000 */
[----:B------:R-:W-:Y:S01]  /*5560*/  FMNMX.FTZ R44, R69, R44, !PT ;  /* 0x0000002c452c7209 */ /* 0x000fe20007810000 */
[----:B------:R-:W-:Y:S01]  /*5570*/  MUFU.EX2 R169, R169 ;  /* 0x000000a900a97308 */ /* 0x000fe20000000800 */
[----:B------:R-:W-:Y:S02]  /*5580*/  ISETP.GT.AND P4, PT, R79, 0x68, PT ;  /* 0x000000684f00780c */ /* 0x000fe40003f84270 */
[----:B------:R-:W-:Y:S02]  /*5590*/  FSEL R73, R73, -INF , P5 ;  /* 0xff80000049497808 */ /* 0x000fe40002800000 */
[----:B------:R-:W-:-:S02]  /*55a0*/  FMNMX.FTZ R46, R67, R44, !PT ;  /* 0x0000002c432e7209 */ /* 0x000fc40007810000 */
[----:B------:R-:W-:Y:S01]  /*55b0*/  ISETP.GT.AND P5, PT, R79, 0x69, PT ;  /* 0x000000694f00780c */ /* 0x000fe20003fa4270 */
[----:B------:R0:W-:Y:S01]  /*55c0*/  MUFU.EX2 R44, R48 ;  /* 0x00000030002c7308 */ /* 0x0001e20000000800 */
[----:B------:R-:W-:Y:S02]  /*55d0*/  FSEL R71, R76, -INF , P4 ;  /* 0xff8000004c477808 */ /* 0x000fe40002000000 */
[----:B------:R-:W-:Y:S02]  /*55e0*/  FMNMX.FTZ R46, R73, R46, !PT ;  /* 0x0000002e492e7209 */ /* 0x000fe40007810000 */
[----:B------:R-:W-:Y:S02]  /*55f0*/  ISETP.GT.AND P4, PT, R79, 0x70, PT ;  /* 0x000000704f00780c */ /* 0x000fe40003f84270 */
[----:B------:R-:W-:Y:S01]  /*5600*/  FSEL R77, R77, -INF , P5 ;  /* 0xff8000004d4d7808 */ /* 0x000fe20002800000 */
[----:B------:R-:W-:Y:S01]  /*5610*/  MUFU.EX2 R171, R171 ;  /* 0x000000ab00ab7308 */ /* 0x000fe20000000800 */
[----:B------:R-:W-:Y:S01]  /*5620*/  FMNMX.FTZ R46, R71, R46, !PT ;  /* 0x0000002e472e7209 */ /* 0x000fe20007810000 */
[-CC-:B0-----:R-:W-:Y:S01]  /*5630*/  FFMA.FTZ R48, R22, R0.reuse, -R21.reuse ;  /* 0x0000000016307223 */ /* 0x181fe20000010815 */
[----:B------:R-:W-:Y:S01]  /*5640*/  ISETP.GT.AND P5, PT, R79, 0x71, PT ;  /* 0x000000714f00780c */ /* 0x000fe20003fa4270 */
[----:B------:R-:W-:Y:S01]  /*5650*/  FFMA.FTZ R22, R12, R0, -R21 ;  /* 0x000000000c167223 */ /* 0x000fe20000010815 */
        /* <DEDUP_REMOVED lines=9> */
[----:B------:R-:W-:Y:S02]  /*56f0*/  FMNMX.FTZ R46, R81, R46, !PT ;  /* 0x0000002e512e7209 */ /* 0x000fe40007810000 */
[----:B------:R-:W-:Y:S02]  /*5700*/  FSEL R187, R85, -INF , P5 ;  /* 0xff80000055bb7808 */ /* 0x000fe40002800000 */
        /* <DEDUP_REMOVED lines=9> */
[----:B------:R-:W-:-:S06]  /*57a0*/  FFMA.FTZ R50, R74, R0, -R21 ;  /* 0x000000004a327223 */ /* 0x000fcc0000010815 */
[----:B------:R-:W-:Y:S01]  /*57b0*/  MUFU.EX2 R30, R30 ;  /* 0x0000001e001e7308 */ /* 0x000fe20000000800 */
[-CC-:B------:R-:W-:Y:S01]  /*57c0*/  FFMA.FTZ R79, R26, R0.reuse, -R21.reuse ;  /* 0x000000001a4f7223 */ /* 0x180fe20000010815 */
[-CC-:B------:R-:W-:Y:S01]  /*57d0*/  FFMA.FTZ R26, R78, R0.reuse, -R21.reuse ;  /* 0x000000004e1a7223 */ /* 0x180fe20000010815 */
[----:B------:R-:W0:Y:S05]  /*57e0*/  SHFL.BFLY PT, R85, R2, 0x1, 0x1f ;  /* 0x0c201f0002557f89 */ /* 0x000e2a00000e0000 */
[----:B------:R-:W-:Y:S08]  /*57f0*/  MUFU.EX2 R50, R50 ;  /* 0x0000003200327308 */ /* 0x000ff00000000800 */
[----:B------:R-:W-:Y:S08]  /*5800*/  MUFU.EX2 R79, R79 ;  /* 0x0000004f004f7308 */ /* 0x000ff00000000800 */
[----:B------:R-:W-:Y:S01]  /*5810*/  MUFU.EX2 R26, R26 ;  /* 0x0000001a001a7308 */ /* 0x000fe20000000800 */
[----:B0-----:R-:W-:Y:S01]  /*5820*/  FMNMX.FTZ R12, R2, R85, !PT ;  /* 0x00000055020c7209 */ /* 0x001fe20007810000 */
[-CC-:B------:R-:W-:Y:S01]  /*5830*/  FFMA.FTZ R85, R38, R0.reuse, -R21.reuse ;  /* 0x0000000026557223 */ /* 0x180fe20000010815 */
[----:B------:R-:W-:Y:S01]  /*5840*/  FSEL R2, R4, RZ, P3 ;  /* 0x000000ff04027208 */ /* 0x000fe20001800000 */
[-C--:B------:R-:W-:Y:S01]  /*5850*/  FFMA.FTZ R38, R86, R0.reuse, -R21 ;  /* 0x0000000056267223 */ /* 0x080fe20000010815 */
[C---:B------:R-:W-:Y:S01]  /*5860*/  FSETP.NEU.FTZ.AND P4, PT, R12.reuse, -INF , PT ;  /* 0xff8000000c00780b */ /* 0x040fe20003f9d000 */
[----:B------:R-:W-:-:S02]  /*5870*/  FMUL.FTZ R52, R12, R0 ;  /* 0x000000000c347220 */ /* 0x000fc40000410000 */
[----:B------:R-:W-:Y:S01]  /*5880*/  MUFU.EX2 R83, R83 ;  /* 0x0000005300537308 */ /* 0x000fe20000000800 */
[C---:B------:R-:W-:Y:S01]  /*5890*/  ISETP.GT.AND P3, PT, R14.reuse, R19, PT ;  /* 0x000000130e00720c */ /* 0x040fe20003f64270 */
[----:B------:R-:W-:Y:S01]  /*58a0*/  VIADD R14, R14, 0xffffffff ;  /* 0xffffffff0e0e7836 */ /* 0x000fe20000000000 */
[----:B------:R-:W-:Y:S02]  /*58b0*/  WARPGROUP.DEPBAR.LE gsb0, 0x0 ;  /* 0x00008000000079c5 */ /* 0x000fe40000010000 */
[----:B------:R-:W-:Y:S01]  /*58c0*/  WARPGROUP.ARRIVE ;  /* 0x00000000000079c5 */ /* 0x000fe20000000000 */
[----:B------:R-:W-:Y:S01]  /*58d0*/  FSEL R52, R52, RZ, P4 ;  /* 0x000000ff34347208 */ /* 0x000fe20002000000 */
[-CC-:B------:R-:W-:Y:S01]  /*58e0*/  FFMA.FTZ R161, R66, R0.reuse, -R21.reuse ;  /* 0x0000000042a17223 */ /* 0x180fe20000010815 */
[-CC-:B------:R-:W-:Y:S01]  /*58f0*/  FFMA.FTZ R163, R70, R0.reuse, -R21.reuse ;  /* 0x0000000046a37223 */ /* 0x180fe20000010815 */
[----:B------:R-:W-:Y:S01]  /*5900*/  MUFU.EX2 R42, R42 ;  /* 0x0000002a002a7308 */ /* 0x000fe20000000800 */
[-C--:B------:R-:W-:Y:S01]  /*5910*/  FFMA.FTZ R21, R87, R0.reuse, -R21 ;  /* 0x0000000057157223 */ /* 0x080fe20000010815 */
[----:B------:R-:W-:Y:S01]  /*5920*/  HGMMA.64x128x16.F32 R88, R156, gdesc[UR8].tnspB, R88, gsb0 ;  /* 0x41e000089c587df0 */ /* 0x000fe20008000858 */
[----:B------:R-:W-:Y:S01]  /*5930*/  UMOV UR10, UR6 ;  /* 0x00000006000a7c82 */ /* 0x000fe20008000000 */
[----:B------:R-:W-:Y:S01]  /*5940*/  UMOV UR11, 0x40000040 ;  /* 0x40000040000b7882 */ /* 0x000fe20000000000 */
[-CC-:B------:R-:W-:Y:S01]  /*5950*/  FFMA.FTZ R180, R3, R0.reuse, -R52.reuse ;  /* 0x0000000003b47223 */ /* 0x180fe20000010834 */
[----:B------:R-:W-:Y:S01]  /*5960*/  FADD.FTZ R3, -R2, R13 ;  /* 0x0000000d02037221 */ /* 0x000fe20000010100 */
[----:B------:R-:W-:Y:S01]  /*5970*/  FSEL R2, R12, RZ, P4 ;  /* 0x000000ff0c027208 */ /* 0x000fe20002000000 */
[-CC-:B------:R-:W-:Y:S01]  /*5980*/  FFMA.FTZ R174, R39, R0.reuse, -R52.reuse ;  /* 0x0000000027ae7223 */ /* 0x180fe20000010834 */
[-CC-:B------:R-:W-:Y:S01]  /*5990*/  FFMA.FTZ R25, R25, R0.reuse, -R52.reuse ;  /* 0x0000000019197223 */ /* 0x180fe20000010834 */
[-C--:B------:R-:W-:Y:S01]  /*59a0*/  FMUL.FTZ R39, R3, R0.reuse ;  /* 0x0000000003277220 */ /* 0x080fe20000410000 */
[----:B------:R-:W-:Y:S01]  /*59b0*/  MUFU.EX2 R180, R180 ;  /* 0x000000b400b47308 */ /* 0x000fe20000000800 */
[----:B------:R-:W-:Y:S01]  /*59c0*/  FADD.FTZ R3, -R2, R15 ;  /* 0x0000000f02037221 */ /* 0x000fe20000010100 */
[-CC-:B------:R-:W-:Y:S01]  /*59d0*/  FFMA.FTZ R182, R23, R0.reuse, -R52.reuse ;  /* 0x0000000017b67223 */ /* 0x180fe20000010834 */
[----:B------:R-:W-:Y:S01]  /*59e0*/  FFMA.FTZ R23, R29, R0, -R52 ;  /* 0x000000001d177223 */ /* 0x000fe20000010834 */
[----:B------:R-:W-:-:S02]  /*59f0*/  IMAD.U32 R15, RZ, RZ, UR60 ;  /* 0x0000003cff0f7e24 */ /* 0x000fc4000f8e00ff */
[-C--:B------:R-:W-:Y:S01]  /*5a00*/  FMUL.FTZ R3, R3, R0.reuse ;  /* 0x0000000003037220 */ /* 0x080fe20000410000 */
[-CC-:B------:R-:W-:Y:S01]  /*5a10*/  FFMA.FTZ R176, R27, R0.reuse, -R52.reuse ;  /* 0x000000001bb07223 */ /* 0x180fe20000010834 */
[-CC-:B------:R-:W-:Y:S01]  /*5a20*/  FFMA.FTZ R33, R33, R0.reuse, -R52.reuse ;  /* 0x0000000021217223 */ /* 0x180fe20000010834 */
[----:B------:R-:W-:Y:S01]  /*5a30*/  MUFU.EX2 R2, R39 ;  /* 0x0000002700027308 */ /* 0x000fe20000000800 */
[----:B------:R-:W-:Y:S02]  /*5a40*/  @!P1 VIADD R15, R15, 0x34840 ;  /* 0x000348400f0f9836 */ /* 0x000fe40000000000 */
[-CC-:B------:R-:W-:Y:S01]  /*5a50*/  FFMA.FTZ R178, R31, R0.reuse, -R52.reuse ;  /* 0x000000001fb27223 */ /* 0x180fe20000010834 */
[-CC-:B------:R-:W-:Y:S01]  /*5a60*/  FFMA.FTZ R37, R37, R0.reuse, -R52.reuse ;  /* 0x0000000025257223 */ /* 0x180fe20000010834 */
[-CC-:B------:R-:W-:Y:S01]  /*5a70*/  FFMA.FTZ R172, R35, R0.reuse, -R52.reuse ;  /* 0x0000000023ac7223 */ /* 0x180fe20000010834 */
[-CC-:B------:R-:W-:Y:S01]  /*5a80*/  FFMA.FTZ R35, R41, R0.reuse, -R52.reuse ;  /* 0x0000000029237223 */ /* 0x180fe20000010834 */
[----:B------:R-:W-:Y:S01]  /*5a90*/  @!P1 PRMT R15, RZ, 0x654, R15 ;  /* 0x00000654ff0f9816 */ /* 0x000fe2000000000f */
        /* <DEDUP_REMOVED lines=12> */
[-CC-:B------:R-:W-:Y:S01]  /*5b60*/  FFMA.FTZ R65, R65, R0.reuse, -R52.reuse ;  /* 0x0000000041417223 */ /* 0x180fe20000010834 */
[-CC-:B------:R-:W-:Y:S01]  /*5b70*/  FFMA.FTZ R63, R63, R0.reuse, -R52.reuse ;  /* 0x000000003f3f7223 */ /* 0x180fe20000010834 */
[-CC-:B------:R-:W-:Y:S01]  /*5b80*/  FFMA.FTZ R69, R69, R0.reuse, -R52.reuse ;  /* 0x0000000045457223 */ /* 0x180fe20000010834 */
[-CC-:B------:R-:W-:Y:S01]  /*5b90*/  FFMA.FTZ R67, R67, R0.reuse, -R52.reuse ;  /* 0x0000000043437223 */ /* 0x180fe20000010834 */
[----:B------:R-:W-:Y:S01]  /*5ba0*/  FFMA.FTZ R73, R73, R0, -R52 ;  /* 0x0000000049497223 */ /* 0x000fe20000010834 */
[----:B------:R-:W-:Y:S01]  /*5bb0*/  MUFU.EX2 R182, R182 ;  /* 0x000000b600b67308 */ /* 0x000fe20000000800 */
[----:B0-----:R-:W-:Y:S01]  /*5bc0*/  FFMA.FTZ R54, R3, R9, R180 ;  /* 0x0000000903367223 */ /* 0x001fe200000100b4 */
[----:B------:R-:W-:Y:S01]  /*5bd0*/  FFMA.FTZ R9, R2, R8, R181 ;  /* 0x0000000802097223 */ /* 0x000fe200000100b5 */
[C---:B------:R-:W-:Y:S01]  /*5be0*/  F2FP.F16.F32.PACK_AB R181, R20.reuse, R181 ;  /* 0x000000b514b5723e */ /* 0x040fe200000000ff */
[-CC-:B------:R-:W-:Y:S01]  /*5bf0*/  FFMA.FTZ R71, R71, R0.reuse, -R52.reuse ;  /* 0x0000000047477223 */ /* 0x180fe20000010834 */
[-CC-:B------:R-:W-:Y:S01]  /*5c00*/  FFMA.FTZ R77, R77, R0.reuse, -R52.reuse ;  /* 0x000000004d4d7223 */ /* 0x180fe20000010834 */
[----:B------:R-:W-:Y:S01]  /*5c10*/  FADD.FTZ R8, R20, R9 ;  /* 0x0000000914087221 */ /* 0x000fe20000010000 */
[-CC-:B------:R-:W-:Y:S01]  /*5c20*/  FFMA.FTZ R75, R75, R0.reuse, -R52.reuse ;  /* 0x000000004b4b7223 */ /* 0x180fe20000010834 */
[----:B------:R-:W-:Y:S01]  /*5c30*/  MUFU.EX2 R23, R23 ;  /* 0x0000001700177308 */ /* 0x000fe20000000800 */
[-C--:B------:R-:W-:Y:S01]  /*5c40*/  FFMA.FTZ R81, R81, R0.reuse, -R52 ;  /* 0x0000000051517223 */ /* 0x080fe20000010834 */
[----:B------:R-:W-:Y:S01]  /*5c50*/  FADD.FTZ R9, R183, R8 ;  /* 0x00000008b7097221 */ /* 0x000fe20000010000 */
[-CC-:B------:R-:W-:Y:S01]  /*5c60*/  FFMA.FTZ R185, R185, R0.reuse, -R52.reuse ;  /* 0x00000000b9b97223 */ /* 0x180fe20000010834 */
[----:B------:R-:W-:Y:S01]  /*5c70*/  FFMA.FTZ R52, R187, R0, -R52 ;  /* 0x00000000bb347223 */ /* 0x000fe20000010834 */
[----:B------:R-:W-:-:S02]  /*5c80*/  IMAD.U32 R39, RZ, RZ, UR7 ;  /* 0x00000007ff277e24 */ /* 0x000fc4000f8e00ff */
[C---:B------:R-:W-:Y:S01]  /*5c90*/  FADD.FTZ R8, R24.reuse, R9 ;  /* 0x0000000918087221 */ /* 0x040fe20000010000 */
[----:B------:R-:W-:Y:S01]  /*5ca0*/  F2FP.F16.F32.PACK_AB R183, R24, R183 ;  /* 0x000000b718b7723e */ /* 0x000fe200000000ff */
[----:B------:R-:W-:Y:S01]  /*5cb0*/  MUFU.EX2 R176, R176 ;  /* 0x000000b000b07308 */ /* 0x000fe20000000800 */
[----:B------:R-:W-:Y:S02]  /*5cc0*/  @!P1 VIADD R39, R39, 0x34860 ;  /* 0x0003486027279836 */ /* 0x000fe40000000000 */
[----:B------:R-:W-:Y:S01]  /*5cd0*/  FADD.FTZ R9, R177, R8 ;  /* 0x00000008b1097221 */ /* 0x000fe20000010000 */
[C---:B------:R-:W-:Y:S02]  /*5ce0*/  F2FP.F16.F32.PACK_AB R177, R28.reuse, R177 ;  /* 0x000000b11cb1723e */ /* 0x040fe400000000ff */
[----:B-1----:R-:W-:Y:S01]  /*5cf0*/  F2FP.F16.F32.PACK_AB R180, R25, R180 ;  /* 0x000000b419b4723e */ /* 0x002fe200000000ff */
[----:B------:R-:W-:Y:S01]  /*5d00*/  FADD.FTZ R8, R28, R9 ;  /* 0x000000091c087221 */ /* 0x000fe20000010000 */
[----:B------:R-:W-:Y:S01]  /*5d10*/  @!P1 PRMT R39, RZ, 0x654, R39 ;  /* 0x00000654ff279816 */ /* 0x000fe20000000027 */
[----:B------:R-:W-:Y:S02]  /*5d20*/  MUFU.EX2 R33, R33 ;  /* 0x0000002100217308 */ /* 0x000fe40000000800 */
[----:B------:R-:W-:Y:S01]  /*5d30*/  FADD.FTZ R9, R179, R8 ;  /* 0x00000008b3097221 */ /* 0x000fe20000010000 */
[----:B------:R-:W-:-:S03]  /*5d40*/  F2FP.F16.F32.PACK_AB R179, R32, R179 ;  /* 0x000000b320b3723e */ /* 0x000fc600000000ff */
[----:B------:R-:W-:Y:S02]  /*5d50*/  FADD.FTZ R8, R32, R9 ;  /* 0x0000000920087221 */ /* 0x000fe40000010000 */
        /* <DEDUP_REMOVED lines=24> */
[----:B------:R-:W-:Y:S08]  /*5ee0*/  MUFU.EX2 R168, R168 ;  /* 0x000000a800a87308 */ /* 0x000ff00000000800 */
[----:B------:R-:W-:Y:S08]  /*5ef0*/  MUFU.EX2 R27, R27 ;  /* 0x0000001b001b7308 */ /* 0x000ff00000000800 */
[----:B------:R-:W-:Y:S01]  /*5f00*/  MUFU.EX2 R170, R170 ;  /* 0x000000aa00aa7308 */ /* 0x000fe20000000800 */
[----:B------:R-:W-:-:S02]  /*5f10*/  WARPGROUP.DEPBAR.LE gsb0, 0x0 ;  /* 0x00008000000079c5 */ /* 0x000fc40000010000 */
[----:B------:R-:W-:-:S05]  /*5f20*/  WARPGROUP.ARRIVE ;  /* 0x00000000000079c5 */ /* 0x000fca0000000000 */
[----:B------:R-:W-:Y:S01]  /*5f30*/  MUFU.EX2 R29, R29 ;  /* 0x0000001d001d7308 */ /* 0x000fe20000000800 */
[----:B------:R-:W-:Y:S02]  /*5f40*/  F2FP.F16.F32.PACK_AB R157, R79, R50 ;  /* 0x000000324f9d723e */ /* 0x000fe400000000ff */
[----:B------:R-:W-:Y:S01]  /*5f50*/  F2FP.F16.F32.PACK_AB R159, R83, R26 ;  /* 0x0000001a539f723e */ /* 0x000fe200000000ff */
[----:B------:R-:W-:Y:S04]  /*5f60*/  HGMMA.64x128x16.F32 R88, R152, gdesc[UR8].tnspB, R88, gsb0 ;  /* 0x41e0000898587df0 */ /* 0x000fe80008000858 */
[----:B------:R-:W-:Y:S08]  /*5f70*/  MUFU.EX2 R164, R164 ;  /* 0x000000a400a47308 */ /* 0x000ff00000000800 */
[----:B------:R-:W-:Y:S08]  /*5f80*/  MUFU.EX2 R13, R13 ;  /* 0x0000000d000d7308 */ /* 0x000ff00000000800 */
[----:B------:R-:W-:Y:S08]  /*5f90*/  MUFU.EX2 R166, R166 ;  /* 0x000000a600a67308 */ /* 0x000ff00000000800 */
[----:B------:R-:W-:Y:S08]  /*5fa0*/  MUFU.EX2 R61, R61 ;  /* 0x0000003d003d7308 */ /* 0x000ff00000000800 */
[----:B------:R-:W-:Y:S08]  /*5fb0*/  MUFU.EX2 R160, R51 ;  /* 0x0000003300a07308 */ /* 0x000ff00000000800 */
[----:B------:R-:W0:Y:S08]  /*5fc0*/  MUFU.EX2 R161, R161 ;  /* 0x000000a100a17308 */ /* 0x000e300000000800 */
[----:B------:R-:W-:Y:S08]  /*5fd0*/  MUFU.EX2 R65, R65 ;  /* 0x0000004100417308 */ /* 0x000ff00000000800 */
[----:B------:R-:W-:Y:S01]  /*5fe0*/  MUFU.EX2 R162, R63 ;  /* 0x0000003f00a27308 */ /* 0x000fe20000000800 */
[----:B0-----:R-:W-:Y:S01]  /*5ff0*/  FADD.FTZ R9, R161, R8 ;  /* 0x00000008a1097221 */ /* 0x001fe20000010000 */
[----:B------:R-:W-:-:S03]  /*6000*/  F2FP.F16.F32.PACK_AB R161, R22, R161 ;  /* 0x000000a116a1723e */ /* 0x000fc600000000ff */
[----:B------:R-:W-:-:S03]  /*6010*/  FADD.FTZ R8, R22, R9 ;  /* 0x0000000916087221 */ /* 0x000fc60000010000 */
[----:B------:R-:W0:Y:S08]  /*6020*/  MUFU.EX2 R163, R163 ;  /* 0x000000a300a37308 */ /* 0x000e300000000800 */
[----:B------:R-:W-:Y:S08]  /*6030*/  MUFU.EX2 R69, R69 ;  /* 0x0000004500457308 */ /* 0x000ff00000000800 */
[----:B------:R-:W-:Y:S01]  /*6040*/  MUFU.EX2 R156, R67 ;  /* 0x00000043009c7308 */ /* 0x000fe20000000800 */
[----:B0-----:R-:W-:Y:S01]  /*6050*/  FADD.FTZ R9, R163, R8 ;  /* 0x00000008a3097221 */ /* 0x001fe20000010000 */
[----:B------:R-:W-:-:S03]  /*6060*/  F2FP.F16.F32.PACK_AB R163, R30, R163 ;  /* 0x000000a31ea3723e */ /* 0x000fc600000000ff */
[----:B------:R-:W-:-:S03]  /*6070*/  FADD.FTZ R9, R30, R9 ;  /* 0x000000091e097221 */ /* 0x000fc60000010000 */
[----:B------:R-:W-:Y:S01]  /*6080*/  MUFU.EX2 R73, R73 ;  /* 0x0000004900497308 */ /* 0x000fe20000000800 */
[----:B------:R-:W-:-:S04]  /*6090*/  FADD.FTZ R8, R50, R9 ;  /* 0x0000000932087221 */ /* 0x000fc80000010000 */
[----:B------:R-:W-:-:S03]  /*60a0*/  FADD.FTZ R9, R79, R8 ;  /* 0x000000084f097221 */ /* 0x000fc60000010000 */
[----:B------:R-:W-:Y:S01]  /*60b0*/  MUFU.EX2 R158, R71 ;  /* 0x00000047009e7308 */ /* 0x000fe20000000800 */
[----:B------:R-:W-:-:S04]  /*60c0*/  FADD.FTZ R8, R26, R9 ;  /* 0x000000091a087221 */ /* 0x000fc80000010000 */
[----:B------:R-:W-:-:S03]  /*60d0*/  FADD.FTZ R9, R83, R8 ;  /* 0x0000000853097221 */ /* 0x000fc60000010000 */
[----:B------:R-:W-:Y:S01]  /*60e0*/  MUFU.EX2 R77, R77 ;  /* 0x0000004d004d7308 */ /* 0x000fe20000000800 */
[----:B------:R-:W-:-:S07]  /*60f0*/  FADD.FTZ R8, R42, R9 ;  /* 0x000000092a087221 */ /* 0x000fce0000010000 */
[----:B------:R-:W-:Y:S08]  /*6100*/  MUFU.EX2 R81, R81 ;  /* 0x0000005100517308 */ /* 0x000ff00000000800 */
[----:B------:R-:W0:Y:S08]  /*6110*/  MUFU.EX2 R85, R85 ;  /* 0x0000005500557308 */ /* 0x000e300000000800 */
[----:B------:R-:W1:Y:S08]  /*6120*/  MUFU.EX2 R38, R38 ;  /* 0x0000002600267308 */ /* 0x000e700000000800 */
[----:B------:R-:W-:Y:S01]  /*6130*/  MUFU.EX2 R52, R52 ;  /* 0x0000003400347308 */ /* 0x000fe20000000800 */
[----:B0-----:R-:W-:Y:S01]  /*6140*/  FADD.FTZ R9, R85, R8 ;  /* 0x0000000855097221 */ /* 0x001fe20000010000 */
[----:B------:R-:W-:-:S02]  /*6150*/  WARPGROUP.DEPBAR.LE gsb0, 0x0 ;  /* 0x00008000000079c5 */ /* 0x000fc40000010000 */
[----:B------:R0:W-:Y:S01]  /*6160*/  @!P1 SYNCS.ARRIVE.TRANS64.RED.A1T0 RZ, [R15+URZ], RZ ;  /* 0x000000ff0fff99a7 */ /* 0x0001e2000810043f */
[----:B------:R-:W-:-:S03]  /*6170*/  F2FP.F16.F32.PACK_AB R153, R85, R42 ;  /* 0x0000002a5599723e */ /* 0x000fc600000000ff */
[----:B------:R-:W-:Y:S01]  /*6180*/  MUFU.EX2 R152, R75 ;  /* 0x0000004b00987308 */ /* 0x000fe20000000800 */
[----:B-1----:R-:W-:Y:S01]  /*6190*/  FADD.FTZ R8, R38, R9 ;  /* 0x0000000926087221 */ /* 0x002fe20000010000 */
[----:B0-----:R-:W-:Y:S01]  /*61a0*/  FADD.FTZ R15, R25, R54 ;  /* 0x00000036190f7221 */ /* 0x001fe20000010000 */
[----:B------:R0:W-:Y:S05]  /*61b0*/  @!P1 SYNCS.ARRIVE.TRANS64.RED.A1T0 RZ, [R39+URZ], RZ ;  /* 0x000000ff27ff99a7 */ /* 0x0001ea000810043f */
[----:B------:R-:W-:Y:S01]  /*61c0*/  MUFU.EX2 R154, R185 ;  /* 0x000000b9009a7308 */ /* 0x000fe20000000800 */
[----:B------:R-:W-:Y:S01]  /*61d0*/  FADD.FTZ R54, R182, R15 ;  /* 0x0000000fb6367221 */ /* 0x000fe20000010000 */
[----:B------:R-:W-:-:S03]  /*61e0*/  F2FP.F16.F32.PACK_AB R182, R23, R182 ;  /* 0x000000b617b6723e */ /* 0x000fc600000000ff */
[----:B------:R-:W-:-:S03]  /*61f0*/  FADD.FTZ R15, R23, R54 ;  /* 0x00000036170f7221 */ /* 0x000fc60000010000 */
[----:B------:R-:W1:Y:S01]  /*6200*/  MUFU.EX2 R21, R21 ;  /* 0x0000001500157308 */ /* 0x000e620000000800 */
[----:B------:R-:W-:Y:S01]  /*6210*/  FADD.FTZ R54, R176, R15 ;  /* 0x0000000fb0367221 */ /* 0x000fe20000010000 */
[----:B------:R-:W-:-:S03]  /*6220*/  F2FP.F16.F32.PACK_AB R176, R33, R176 ;  /* 0x000000b021b0723e */ /* 0x000fc600000000ff */
[----:B------:R-:W-:-:S04]  /*6230*/  FADD.FTZ R15, R33, R54 ;  /* 0x00000036210f7221 */ /* 0x000fc80000010000 */
[----:B------:R-:W-:Y:S01]  /*6240*/  FADD.FTZ R54, R178, R15 ;  /* 0x0000000fb2367221 */ /* 0x000fe20000010000 */
[----:B------:R-:W-:-:S03]  /*6250*/  F2FP.F16.F32.PACK_AB R178, R37, R178 ;  /* 0x000000b225b2723e */ /* 0x000fc600000000ff */
[----:B------:R-:W-:-:S04]  /*6260*/  FADD.FTZ R15, R37, R54 ;  /* 0x00000036250f7221 */ /* 0x000fc80000010000 */
[----:B------:R-:W-:Y:S01]  /*6270*/  FADD.FTZ R54, R172, R15 ;  /* 0x0000000fac367221 */ /* 0x000fe20000010000 */
[----:B------:R-:W-:Y:S01]  /*6280*/  F2FP.F16.F32.PACK_AB R172, R35, R172 ;  /* 0x000000ac23ac723e */ /* 0x000fe200000000ff */
[C---:B-1----:R-:W-:Y:S01]  /*6290*/  FADD.FTZ R8, R21.reuse, R8 ;  /* 0x0000000815087221 */ /* 0x042fe20000010000 */
[----:B------:R-:W-:Y:S01]  /*62a0*/  F2FP.F16.F32.PACK_AB R155, R21, R38 ;  /* 0x00000026159b723e */ /* 0x000fe200000000ff */
        /* <DEDUP_REMOVED lines=13> */
[----:B------:R-:W-:Y:S02]  /*6380*/  IMAD.MOV.U32 R20, RZ, RZ, R5 ;  /* 0x000000ffff147224 */ /* 0x000fe400078e0005 */
[----:B------:R-:W-:Y:S02]  /*6390*/  IMAD.MOV.U32 R13, RZ, RZ, R4 ;  /* 0x000000ffff0d7224 */ /* 0x000fe400078e0004 */
        /* <DEDUP_REMOVED lines=21> */
[----:B------:R-:W-:Y:S01]  /*64f0*/  IMAD.MOV.U32 R15, RZ, RZ, R12 ;  /* 0x000000ffff0f7224 */ /* 0x000fe200078e000c */
[----:B0-----:R-:W-:Y:S06]  /*6500*/  @P3 BRA `(.L_x_2065) ;  /* 0xffffffd400a03947 */ /* 0x001fec000383ffff */
.L_x_2056:
[----:B------:R-:W-:-:S13]  /*6510*/  ISETP.GE.AND P2, PT, R14, R17, PT ;  /* 0x000000110e00720c */ /* 0x000fda0003f46270 */
[----:B------:R-:W-:Y:S05]  /*6520*/  @!P2 BRA `(.L_x_2066) ;  /* 0x000000200024a947 */ /* 0x000fea0003800000 */
[----:B------:R-:W-:Y:S01]  /*6530*/  IMAD.MOV.U32 R11, RZ, RZ, R4 ;  /* 0x000000ffff0b7224 */ /* 0x000fe200078e0004 */
[----:B------:R-:W-:Y:S01]  /*6540*/  UMOV UR40, UR37 ;  /* 0x0000002500287c82 */ /* 0x000fe20008000000 */
[----:B------:R-:W-:Y:S02]  /*6550*/  IMAD.MOV.U32 R13, RZ, RZ, R12 ;  /* 0x000000ffff0d7224 */ /* 0x000fe400078e000c */
[----:B------:R-:W-:-:S07]  /*6560*/  IMAD.MOV.U32 R10, RZ, RZ, R5 ;  /* 0x000000ffff0a7224 */ /* 0x000fce00078e0005 */
.L_x_2075:
[----:B------:R-:W-:-:S04]  /*6570*/  UIADD3 UR37, UR40, 0x1, URZ ;  /* 0x0000000128257890 */ /* 0x000fc8000fffe03f */
[----:B------:R-:W-:-:S04]  /*6580*/  UISETP.NE.AND UP0, UPT, UR37, 0x2, UPT ;  /* 0x000000022500788c */ /* 0x000fc8000bf05270 */
[----:B------:R-:W-:Y:S02]  /*6590*/  USEL UR6, URZ, 0x1, UP0 ;  /* 0x000000013f067887 */ /* 0x000fe40008000000 */
[----:B------:R-:W-:-:S04]  /*65a0*/  USEL UR37, UR37, URZ, UP0 ;  /* 0x0000003f25257287 */ /* 0x000fc80008000000 */
[----:B------:R-:W-:Y:S01]  /*65b0*/  LOP3.LUT R5, R10, UR6, RZ, 0x3c, !PT ;  /* 0x000000060a057c12 */ /* 0x000fe2000f8e3cff */
[----:B------:R-:W-:Y:S07]  /*65c0*/  @!P0 BRA `(.L_x_2067) ;  /* 0x0000000000048947 */ /* 0x000fee0003800000 */
[----:B------:R-:W-:Y:S01]  /*65d0*/  BPT.TRAP 0x1 ;  /* 0x000000040000795c */ /* 0x000fe20000300000 */
.L_x_2067:
[----:B------:R-:W-:Y:S01]  /*65e0*/  ULEA UR39, UR37, UR36, 0x3 ;  /* 0x0000002425277291 */ /* 0x000fe2000f8e183f */
[----:B------:R-:W-:-:S08]  /*65f0*/  SHF.L.U32 R0, R5, 0x1f, RZ ;  /* 0x0000001f05007819 */ /* 0x000fd000000006ff */
[----:B------:R0:W1:Y:S01]  /*6600*/  SYNCS.PHASECHK.TRANS64.TRYWAIT P2, [UR39+0x34830], R0 ;  /* 0x03483000ff0075a7 */ /* 0x0000620008040167 */
[----:B------:R-:W-:Y:S05]  /*6610*/  @!P0 BRA `(.L_x_2068) ;  /* 0x0000000000048947 */ /* 0x000fea0003800000 */
[----:B------:R-:W-:Y:S01]  /*6620*/  BPT.TRAP 0x1 ;  /* 0x000000040000795c */ /* 0x000fe20000300000 */
.L_x_2068:
[----:B-1----:R-:W-:Y:S05]  /*6630*/  @P2 BRA `(.L_x_2069) ;  /* 0x0000000000082947 */ /* 0x002fea0003800000 */
[----:B------:R-:W1:Y:S02]  /*6640*/  SYNCS.PHASECHK.TRANS64.TRYWAIT P2, [UR39+0x34830], R0 ;  /* 0x03483000ff0075a7 */ /* 0x000e640008040167 */
[----:B-1----:R-:W-:Y:S05]  /*6650*/  @!P2 BRA `(.L_x_2070) ;  /* 0x000000840060a947 */ /* 0x002fea0003800000 */
.L_x_2069:
        /* <DEDUP_REMOVED lines=128> */
.L_x_2071:
[----:B------:R-:W-:Y:S01]  /*6e60*/  ULEA UR7, UR40, UR36, 0x3 ;  /* 0x0000002428077291 */ /* 0x000fe2000f8e183f */
[----:B01----:R-:W-:-:S08]  /*6e70*/  SHF.L.U32 R0, R10, 0x1f, RZ ;  /* 0x0000001f0a007819 */ /* 0x003fd000000006ff */
[----:B------:R0:W1:Y:S01]  /*6e80*/  SYNCS.PHASECHK.TRANS64.TRYWAIT P2, [UR7+0x34850], R0 ;  /* 0x03485000ff0075a7 */ /* 0x0000620008040147 */
[----:B------:R-:W-:Y:S05]  /*6e90*/  @!P0 BRA `(.L_x_2072) ;  /* 0x0000000000048947 */ /* 0x000fea0003800000 */
[----:B------:R-:W-:Y:S01]  /*6ea0*/  BPT.TRAP 0x1 ;  /* 0x000000040000795c */ /* 0x000fe20000300000 */
.L_x_2072:
[----:B-1----:R-:W-:Y:S05]  /*6eb0*/  @P2 BRA `(.L_x_2073) ;  /* 0x0000000000082947 */ /* 0x002fea0003800000 */
[----:B------:R-:W1:Y:S02]  /*6ec0*/  SYNCS.PHASECHK.TRANS64.TRYWAIT P2, [UR7+0x34850], R0 ;  /* 0x03485000ff0075a7 */ /* 0x000e640008040147 */
[----:B-1----:R-:W-:Y:S05]  /*6ed0*/  @!P2 BRA `(.L_x_2074) ;  /* 0x0000007c0058a947 */ /* 0x002fea0003800000 */
.L_x_2073:
[----:B------:R-:W-:Y:S01]  /*6ee0*/  UIADD3 UR6, UR36, 0x400, URZ ;  /* 0x0000040024067890 */ /* 0x000fe2000fffe03f */
[----:B------:R-:W-:Y:S01]  /*6ef0*/  WARPGROUP.ARRIVE ;  /* 0x00000000000079c5 */ /* 0x000fe20000000000 */
[----:B------:R-:W-:Y:S01]  /*6f00*/  UMOV UR11, 0x40000040 ;  /* 0x40000040000b7882 */ /* 0x000fe20000000000 */
[----:B01----:R-:W-:Y:S01]  /*6f10*/  FMNMX.FTZ R0, R24, R13, !PT ;  /* 0x0000000d18007209 */ /* 0x003fe20007810000 */
[----:B------:R-:W-:Y:S01]  /*6f20*/  USHF.R.U32.HI UR6, URZ, 0x4, UR6 ;  /* 0x000000043f067899 */ /* 0x000fe20008011606 */
[C---:B------:R-:W-:Y:S01]  /*6f30*/  ISETP.GT.AND P2, PT, R14.reuse, R17, PT ;  /* 0x000000110e00720c */ /* 0x040fe20003f44270 */
[----:B------:R-:W-:Y:S01]  /*6f40*/  VIADD R14, R14, 0xffffffff ;  /* 0xffffffff0e0e7836 */ /* 0x000fe20000000000 */
[----:B------:R-:W-:Y:S01]  /*6f50*/  FMNMX.FTZ R3, R25, R0, !PT ;  /* 0x0000000019037209 */ /* 0x000fe20007810000 */
[----:B------:R-:W-:-:S03]  /*6f60*/  ULOP3.LUT UR6, UR6, 0x3fff, URZ, 0xc0, !UPT ;  /* 0x00003fff06067892 */ /* 0x000fc6000f8ec03f */
[----:B------:R-:W-:Y:S01]  /*6f70*/  FMNMX.FTZ R0, R28, R3, !PT ;  /* 0x000000031c007209 */ /* 0x000fe20007810000 */
[----:B------:R-:W-:-:S03]  /*6f80*/  ULOP3.LUT UR6, UR6, 0x4000000, URZ, 0xfc, !UPT ;  /* 0x0400000006067892 */ /* 0x000fc6000f8efc3f */
[----:B------:R-:W-:Y:S01]  /*6f90*/  FMNMX.FTZ R3, R29, R0, !PT ;  /* 0x000000001d037209 */ /* 0x000fe20007810000 */
[----:B------:R-:W-:-:S03]  /*6fa0*/  ULEA UR6, UR40, UR6, 0xb ;  /* 0x0000000628067291 */ /* 0x000fc6000f8e583f */
[----:B------:R-:W-:Y:S01]  /*6fb0*/  FMNMX.FTZ R0, R32, R3, !PT ;  /* 0x0000000320007209 */ /* 0x000fe20007810000 */
[----:B------:R-:W-:-:S03]  /*6fc0*/  UMOV UR40, UR37 ;  /* 0x0000002500287c82 */ /* 0x000fc60008000000 */
        /* <DEDUP_REMOVED lines=36> */
[----:B------:R-:W-:Y:S01]  /*7210*/  FMNMX.FTZ R21, R27, R2, !PT ;  /* 0x000000021b157209 */ /* 0x000fe20007810000 */
[----:B------:R-:W-:Y:S02]  /*7220*/  WARPGROUP.DEPBAR.LE gsb0, 0x0 ;  /* 0x00008000000079c5 */ /* 0x000fe40000010000 */
        /* <DEDUP_REMOVED lines=10> */
[C---:B0-----:R-:W-:Y:S01]  /*72d0*/  FMUL.FTZ R19, R12.reuse, R0 ;  /* 0x000000000c137220 */ /* 0x041fe20000410000 */
[----:B------:R-:W-:-:S03]  /*72e0*/  FADD.FTZ R3, -R12, R13 ;  /* 0x0000000d0c037221 */ /* 0x000fc60000010100 */
[--C-:B------:R-:W-:Y:S01]  /*72f0*/  FFMA.FTZ R13, R25, R0, -R19.reuse ;  /* 0x00000000190d7223 */ /* 0x100fe20000010813 */
[----:B------:R-:W-:Y:S01]  /*7300*/  FMNMX.FTZ R25, R39, R2, !PT ;  /* 0x0000000227197209 */ /* 0x000fe20007810000 */
[-CC-:B------:R-:W-:Y:S01]  /*7310*/  FFMA.FTZ R15, R29, R0.reuse, -R19.reuse ;  /* 0x000000001d0f7223 */ /* 0x180fe20000010813 */
[-CC-:B------:R-:W-:Y:S01]  /*7320*/  FFMA.FTZ R33, R33, R0.reuse, -R19.reuse ;  /* 0x0000000021217223 */ /* 0x180fe20000010813 */
[-CC-:B------:R-:W-:Y:S01]  /*7330*/  FFMA.FTZ R37, R37, R0.reuse, -R19.reuse ;  /* 0x0000000025257223 */ /* 0x180fe20000010813 */
[----:B------:R-:W-:Y:S01]  /*7340*/  FMNMX.FTZ R2, R42, R25, !PT ;  /* 0x000000192a027209 */ /* 0x000fe20007810000 */
[-CC-:B------:R-:W-:Y:S01]  /*7350*/  FFMA.FTZ R41, R41, R0.reuse, -R19.reuse ;  /* 0x0000000029297223 */ /* 0x180fe20000010813 */
[----:B------:R0:W-:Y:S01]  /*7360*/  MUFU.EX2 R21, R33 ;  /* 0x0000002100157308 */ /* 0x0001e20000000800 */
        /* <DEDUP_REMOVED lines=15> */
[----:B------:R-:W-:Y:S01]  /*7460*/  MUFU.EX2 R25, R41 ;  /* 0x0000002900197308 */ /* 0x000fe20000000800 */
[--C-:B------:R-:W-:Y:S01]  /*7470*/  FFMA.FTZ R20, R80, R0, -R19.reuse ;  /* 0x0000000050147223 */ /* 0x100fe20000010813 */
[----:B------:R-:W-:Y:S01]  /*7480*/  FMNMX.FTZ R29, R51, R2, !PT ;  /* 0x00000002331d7209 */ /* 0x000fe20007810000 */
[-CC-:B------:R-:W-:Y:S01]  /*7490*/  FFMA.FTZ R22, R84, R0.reuse, -R19.reuse ;  /* 0x0000000054167223 */ /* 0x180fe20000010813 */
[-C--:B------:R-:W-:Y:S01]  /*74a0*/  FFMA.FTZ R85, R85, R0.reuse, -R19 ;  /* 0x0000000055557223 */ /* 0x080fe20000010813 */
[----:B------:R-:W-:Y:S01]  /*74b0*/  FMUL.FTZ R3, R3, R0 ;  /* 0x0000000003037220 */ /* 0x000fe20000410000 */
[----:B------:R-:W-:-:S02]  /*74c0*/  FMNMX.FTZ R2, R54, R29, !PT ;  /* 0x0000001d36027209 */ /* 0x000fc40007810000 */
[----:B------:R-:W-:Y:S02]  /*74d0*/  MUFU.EX2 R29, R45 ;  /* 0x0000002d001d7308 */ /* 0x000fe40000000800 */
[----:B0-----:R-:W-:-:S04]  /*74e0*/  FMNMX.FTZ R33, R55, R2, !PT ;  /* 0x0000000237217209 */ /* 0x001fc80007810000 */
[----:B------:R-:W-:Y:S02]  /*74f0*/  FMNMX.FTZ R2, R58, R33, !PT ;  /* 0x000000213a027209 */ /* 0x000fe40007810000 */
[----:B------:R-:W-:Y:S02]  /*7500*/  MUFU.EX2 R3, R3 ;  /* 0x0000000300037308 */ /* 0x000fe40000000800 */
[----:B------:R-:W-:-:S04]  /*7510*/  FMNMX.FTZ R33, R59, R2, !PT ;  /* 0x000000023b217209 */ /* 0x000fc80007810000 */
[----:B------:R-:W-:Y:S02]  /*7520*/  FMNMX.FTZ R2, R62, R33, !PT ;  /* 0x000000213e027209 */ /* 0x000fe40007810000 */
[----:B------:R0:W-:Y:S02]  /*7530*/  MUFU.EX2 R33, R49 ;  /* 0x0000003100217308 */ /* 0x0001e40000000800 */
[----:B-1----:R-:W-:-:S04]  /*7540*/  FMNMX.FTZ R37, R63, R2, !PT ;  /* 0x000000023f257209 */ /* 0x002fc80007810000 */
[----:B------:R-:W-:Y:S02]  /*7550*/  FMNMX.FTZ R2, R66, R37, !PT ;  /* 0x0000002542027209 */ /* 0x000fe40007810000 */
[----:B------:R-:W1:Y:S01]  /*7560*/  MUFU.EX2 R180, R180 ;  /* 0x000000b400b47308 */ /* 0x000e620000000800 */
[--C-:B0-----:R-:W-:Y:S01]  /*7570*/  FFMA.FTZ R49, R65, R0, -R19.reuse ;  /* 0x0000000041317223 */ /* 0x101fe20000010813 */
[----:B------:R-:W-:Y:S01]  /*7580*/  FMNMX.FTZ R37, R67, R2, !PT ;  /* 0x0000000243257209 */ /* 0x000fe20007810000 */
[----:B------:R-:W-:-:S03]  /*7590*/  FFMA.FTZ R65, R81, R0, -R19 ;  /* 0x0000000051417223 */ /* 0x000fc60000010813 */
[----:B------:R-:W-:Y:S02]  /*75a0*/  FMNMX.FTZ R2, R70, R37, !PT ;  /* 0x0000002546027209 */ /* 0x000fe40007810000 */
[----:B------:R0:W-:Y:S02]  /*75b0*/  MUFU.EX2 R37, R53 ;  /* 0x0000003500257308 */ /* 0x0001e40000000800 */
[----:B------:R-:W-:-:S04]  /*75c0*/  FMNMX.FTZ R41, R71, R2, !PT ;  /* 0x0000000247297209 */ /* 0x000fc80007810000 */
[----:B------:R-:W-:Y:S02]  /*75d0*/  FMNMX.FTZ R2, R74, R41, !PT ;  /* 0x000000294a027209 */ /* 0x000fe40007810000 */
[----:B------:R-:W2:Y:S01]  /*75e0*/  MUFU.EX2 R13, R13 ;  /* 0x0000000d000d7308 */ /* 0x000ea20000000800 */
[----:B0-----:R-:W-:Y:S01]  /*75f0*/  FFMA.FTZ R53, R69, R0, -R19 ;  /* 0x0000000045357223 */ /* 0x001fe20000010813 */
[----:B------:R-:W-:Y:S01]  /*7600*/  FMNMX.FTZ R41, R75, R2, !PT ;  /* 0x000000024b297209 */ /* 0x000fe20007810000 */
[----:B-1----:R-:W-:-:S03]  /*7610*/  FFMA.FTZ R28, R3, R9, R180 ;  /* 0x00000009031c7223 */ /* 0x002fc600000100b4 */
[----:B------:R-:W-:Y:S02]  /*7620*/  FMNMX.FTZ R2, R78, R41, !PT ;  /* 0x000000294e027209 */ /* 0x000fe40007810000 */
[----:B------:R0:W-:Y:S02]  /*7630*/  MUFU.EX2 R41, R57 ;  /* 0x0000003900297308 */ /* 0x0001e40000000800 */
[----:B------:R-:W-:-:S04]  /*7640*/  FMNMX.FTZ R45, R79, R2, !PT ;  /* 0x000000024f2d7209 */ /* 0x000fc80007810000 */
[----:B------:R-:W-:Y:S02]  /*7650*/  FMNMX.FTZ R2, R82, R45, !PT ;  /* 0x0000002d52027209 */ /* 0x000fe40007810000 */
[----:B------:R-:W1:Y:S01]  /*7660*/  MUFU.EX2 R182, R182 ;  /* 0x000000b600b67308 */ /* 0x000e620000000800 */
[----:B--2---:R-:W-:Y:S01]  /*7670*/  FADD.FTZ R9, R13, R28 ;  /* 0x0000001c0d097221 */ /* 0x004fe20000010000 */
[----:B------:R-:W-:Y:S02]  /*7680*/  FMNMX.FTZ R45, R83, R2, !PT ;  /* 0x00000002532d7209 */ /* 0x000fe40007810000 */
[----:B------:R-:W-:Y:S02]  /*7690*/  F2FP.F16.F32.PACK_AB R180, R13, R180 ;  /* 0x000000b40db4723e */ /* 0x000fe400000000ff */
[----:B------:R-:W-:Y:S02]  /*76a0*/  FMNMX.FTZ R2, R86, R45, !PT ;  /* 0x0000002d56027209 */ /* 0x000fe40007810000 */
[----:B------:R2:W-:Y:S02]  /*76b0*/  MUFU.EX2 R45, R61 ;  /* 0x0000003d002d7308 */ /* 0x0005e40000000800 */
[----:B------:R-:W-:-:S05]  /*76c0*/  FMNMX.FTZ R2, R87, R2, !PT ;  /* 0x0000000257027209 */ /* 0x000fca0007810000 */
[----:B0-----:R-:W0:Y:S01]  /*76d0*/  SHFL.BFLY PT, R57, R2, 0x2, 0x1f ;  /* 0x0c401f0002397f89 */ /* 0x001e2200000e0000 */
[----:B------:R-:W3:Y:S01]  /*76e0*/  MUFU.EX2 R15, R15 ;  /* 0x0000000f000f7308 */ /* 0x000ee20000000800 */
[----:B--2---:R-:W-:Y:S01]  /*76f0*/  FFMA.FTZ R61, R77, R0, -R19 ;  /* 0x000000004d3d7223 */ /* 0x004fe20000010813 */
[----:B-1----:R-:W-:-:S06]  /*7700*/  FADD.FTZ R28, R182, R9 ;  /* 0x00000009b61c7221 */ /* 0x002fcc0000010000 */
[----:B------:R-:W-:Y:S08]  /*7710*/  MUFU.EX2 R49, R49 ;  /* 0x0000003100317308 */ /* 0x000ff00000000800 */
[----:B------:R-:W-:Y:S01]  /*7720*/  MUFU.EX2 R53, R53 ;  /* 0x0000003500357308 */ /* 0x000fe20000000800 */
[----:B---3--:R-:W-:Y:S01]  /*7730*/  FADD.FTZ R9, R15, R28 ;  /* 0x0000001c0f097221 */ /* 0x008fe20000010000 */
[----:B------:R-:W-:-:S02]  /*7740*/  WARPGROUP.DEPBAR.LE gsb0, 0x0 ;  /* 0x00008000000079c5 */ /* 0x000fc40000010000 */
[----:B------:R-:W-:Y:S01]  /*7750*/  WARPGROUP.ARRIVE ;  /* 0x00000000000079c5 */ /* 0x000fe20000000000 */
[-CC-:B------:R-:W-:Y:S01]  /*7760*/  FFMA.FTZ R176, R32, R0.reuse, -R19.reuse ;  /* 0x0000000020b07223 */ /* 0x180fe20000010813 */
[----:B------:R-:W-:Y:S01]  /*7770*/  FFMA.FTZ R178, R36, R0, -R19 ;  /* 0x0000000024b27223 */ /* 0x000fe20000010813 */
[----:B0-----:R-:W-:Y:S01]  /*7780*/  FMNMX.FTZ R24, R2, R57, !PT ;  /* 0x0000003902187209 */ /* 0x001fe20007810000 */
[----:B------:R-:W-:Y:S01]  /*7790*/  MUFU.EX2 R10, R10 ;  /* 0x0000000a000a7308 */ /* 0x000fe20000000800 */
[----:B------:R-:W-:Y:S01]  /*77a0*/  F2FP.F16.F32.PACK_AB R182, R15, R182 ;  /* 0x000000b60fb6723e */ /* 0x000fe200000000ff */
[----:B------:R-:W-:Y:S01]  /*77b0*/  HGMMA.64x128x16.F32 R88, R172, gdesc[UR8].tnspB, R88, gsb0 ;  /* 0x41e00008ac587df0 */ /* 0x000fe20008000858 */
[----:B------:R-:W-:Y:S01]  /*77c0*/  UIADD3 UR10, UR6, 0x180, URZ ;  /* 0x00000180060a7890 */ /* 0x000fe2000fffe03f */
[----:B------:R-:W0:Y:S01]  /*77d0*/  SHFL.BFLY PT, R69, R24, 0x1, 0x1f ;  /* 0x0c201f0018457f89 */ /* 0x000e2200000e0000 */
[----:B------:R-:W-:-:S03]  /*77e0*/  UMOV UR11, 0x40000040 ;  /* 0x40000040000b7882 */ /* 0x000fc60000000000 */
[----:B------:R-:W1:Y:S08]  /*77f0*/  MUFU.EX2 R176, R176 ;  /* 0x000000b000b07308 */ /* 0x000e700000000800 */
[----:B------:R-:W2:Y:S08]  /*7800*/  MUFU.EX2 R178, R178 ;  /* 0x000000b200b27308 */ /* 0x000eb00000000800 */
[----:B------:R-:W-:Y:S01]  /*7810*/  MUFU.EX2 R57, R73 ;  /* 0x0000004900397308 */ /* 0x000fe20000000800 */
[----:B-1----:R-:W-:Y:S01]  /*7820*/  FADD.FTZ R28, R176, R9 ;  /* 0x00000009b01c7221 */ /* 0x002fe20000010000 */
[----:B------:R-:W-:-:S02]  /*7830*/  F2FP.F16.F32.PACK_AB R176, R21, R176 ;  /* 0x000000b015b0723e */ /* 0x000fc400000000ff */
[----:B0-----:R-:W-:Y:S01]  /*7840*/  FMNMX.FTZ R4, R24, R69, !PT ;  /* 0x0000004518047209 */ /* 0x001fe20007810000 */
[----:B------:R-:W-:-:S03]  /*7850*/  FADD.FTZ R9, R21, R28 ;  /* 0x0000001c15097221 */ /* 0x000fc60000010000 */
[----:B------:R-:W-:Y:S01]  /*7860*/  MUFU.EX2 R16, R16 ;  /* 0x0000001000107308 */ /* 0x000fe20000000800 */
[----:B------:R-:W-:Y:S01]  /*7870*/  FMUL.FTZ R69, R4, R0 ;  /* 0x0000000004457220 */ /* 0x000fe20000410000 */
[----:B--2---:R-:W-:Y:S01]  /*7880*/  FADD.FTZ R28, R178, R9 ;  /* 0x00000009b21c7221 */ /* 0x004fe20000010000 */
[----:B------:R-:W-:Y:S02]  /*7890*/  F2FP.F16.F32.PACK_AB R178, R23, R178 ;  /* 0x000000b217b2723e */ /* 0x000fe400000000ff */
        /* <DEDUP_REMOVED lines=11> */
[----:B------:R-:W-:Y:S01]  /*7950*/  FADD.FTZ R9, R23, R28 ;  /* 0x0000001c17097221 */ /* 0x000fe20000010000 */
        /* <DEDUP_REMOVED lines=33> */
[----:B------:R-:W-:Y:S01]  /*7b70*/  FFMA.FTZ R175, R46, R0, -R69 ;  /* 0x000000002eaf7223 */ /* 0x000fe20000010845 */
[----:B------:R-:W-:Y:S01]  /*7b80*/  MUFU.EX2 R63, R63 ;  /* 0x0000003f003f7308 */ /* 0x000fe20000000800 */
[----:B------:R-:W-:Y:S01]  /*7b90*/  HGMMA.64x128x16.F32 R88, R168, gdesc[UR8].tnspB, R88, gsb0 ;  /* 0x41e00008a8587df0 */ /* 0x000fe20008000858 */
[----:B------:R-:W-:Y:S01]  /*7ba0*/  UIADD3 UR10, UR6, 0x200, URZ ;  /* 0x00000200060a7890 */ /* 0x000fe2000fffe03f */
[----:B------:R-:W-:-:S05]  /*7bb0*/  UMOV UR11, 0x40000040 ;  /* 0x40000040000b7882 */ /* 0x000fca0000000000 */
[----:B------:R-:W0:Y:S08]  /*7bc0*/  MUFU.EX2 R172, R172 ;  /* 0x000000ac00ac7308 */ /* 0x000e300000000800 */
[----:B------:R-:W-:Y:S08]  /*7bd0*/  MUFU.EX2 R173, R173 ;  /* 0x000000ad00ad7308 */ /* 0x000ff00000000800 */
[----:B------:R-:W1:Y:S01]  /*7be0*/  MUFU.EX2 R174, R174 ;  /* 0x000000ae00ae7308 */ /* 0x000e620000000800 */
[----:B0-----:R-:W-:Y:S01]  /*7bf0*/  FADD.FTZ R28, R172, R9 ;  /* 0x00000009ac1c7221 */ /* 0x001fe20000010000 */
[----:B------:R-:W-:-:S03]  /*7c00*/  F2FP.F16.F32.PACK_AB R172, R25, R172 ;  /* 0x000000ac19ac723e */ /* 0x000fc600000000ff */
[----:B------:R-:W-:-:S03]  /*7c10*/  FADD.FTZ R9, R25, R28 ;  /* 0x0000001c19097221 */ /* 0x000fc60000010000 */
[----:B------:R-:W-:Y:S08]  /*7c20*/  MUFU.EX2 R175, R175 ;  /* 0x000000af00af7308 */ /* 0x000ff00000000800 */
[----:B------:R-:W-:Y:S01]  /*7c30*/  MUFU.EX2 R67, R67 ;  /* 0x0000004300437308 */ /* 0x000fe20000000800 */
[----:B-1----:R-:W-:Y:S01]  /*7c40*/  FADD.FTZ R28, R174, R9 ;  /* 0x00000009ae1c7221 */ /* 0x002fe20000010000 */
[----:B------:R-:W-:-:S03]  /*7c50*/  F2FP.F16.F32.PACK_AB R174, R29, R174 ;  /* 0x000000ae1dae723e */ /* 0x000fc600000000ff */
[----:B------:R-:W-:-:S03]  /*7c60*/  FADD.FTZ R9, R29, R28 ;  /* 0x0000001c1d097221 */ /* 0x000fc60000010000 */
        /* <DEDUP_REMOVED lines=16> */
[----:B------:R-:W0:Y:S01]  /*7d70*/  MUFU.EX2 R168, R168 ;  /* 0x000000a800a87308 */ /* 0x000e220000000800 */
[----:B------:R-:W-:-:S07]  /*7d80*/  UMOV UR11, 0x40000040 ;  /* 0x40000040000b7882 */ /* 0x000fce0000000000 */
[----:B------:R-:W-:Y:S08]  /*7d90*/  MUFU.EX2 R169, R169 ;  /* 0x000000a900a97308 */ /* 0x000ff00000000800 */
[----:B------:R-:W1:Y:S01]  /*7da0*/  MUFU.EX2 R170, R170 ;  /* 0x000000aa00aa7308 */ /* 0x000e620000000800 */
[----:B0-----:R-:W-:Y:S01]  /*7db0*/  FADD.FTZ R28, R168, R9 ;  /* 0x00000009a81c7221 */ /* 0x001fe20000010000 */
[----:B------:R-:W-:-:S03]  /*7dc0*/  F2FP.F16.F32.PACK_AB R168, R33, R168 ;  /* 0x000000a821a8723e */ /* 0x000fc600000000ff */
[----:B------:R-:W-:-:S03]  /*7dd0*/  FADD.FTZ R13, R33, R28 ;  /* 0x0000001c210d7221 */ /* 0x000fc60000010000 */
[----:B------:R-:W-:Y:S01]  /*7de0*/  MUFU.EX2 R171, R171 ;  /* 0x000000ab00ab7308 */ /* 0x000fe20000000800 */
[----:B-1----:R-:W-:Y:S01]  /*7df0*/  FADD.FTZ R28, R170, R13 ;  /* 0x0000000daa1c7221 */ /* 0x002fe20000010000 */
[----:B------:R-:W-:-:S03]  /*7e00*/  F2FP.F16.F32.PACK_AB R170, R37, R170 ;  /* 0x000000aa25aa723e */ /* 0x000fc600000000ff */
[----:B------:R-:W-:Y:S01]  /*7e10*/  FADD.FTZ R13, R37, R28 ;  /* 0x0000001c250d7221 */ /* 0x000fe20000010000 */
[----:B------:R-:W-:Y:S02]  /*7e20*/  WARPGROUP.DEPBAR.LE gsb0, 0x0 ;  /* 0x00008000000079c5 */ /* 0x000fe40000010000 */
[----:B------:R-:W-:Y:S01]  /*7e30*/  WARPGROUP.ARRIVE ;  /* 0x00000000000079c5 */ /* 0x000fe20000000000 */
[-CC-:B------:R-:W-:Y:S01]  /*7e40*/  FFMA.FTZ R164, R56, R0.reuse, -R19.reuse ;  /* 0x0000000038a47223 */ /* 0x180fe20000010813 */
[-C--:B------:R-:W-:Y:S01]  /*7e50*/  FFMA.FTZ R166, R60, R0.reuse, -R19 ;  /* 0x000000003ca67223 */ /* 0x080fe20000010813 */
[-CC-:B------:R-:W-:Y:S01]  /*7e60*/  FFMA.FTZ R165, R58, R0.reuse, -R69.reuse ;  /* 0x000000003aa57223 */ /* 0x180fe20000010845 */
[----:B------:R-:W-:Y:S01]  /*7e70*/  MUFU.EX2 R167, R62 ;  /* 0x0000003e00a77308 */ /* 0x000fe20000000800 */
[----:B------:R-:W-:Y:S01]  /*7e80*/  FFMA.FTZ R69, R87, R0, -R69 ;  /* 0x0000000057457223 */ /* 0x000fe20000010845 */
[----:B------:R-:W-:Y:S01]  /*7e90*/  HGMMA.64x128x16.F32 R88, R160, gdesc[UR8].tnspB, R88, gsb0 ;  /* 0x41e00008a0587df0 */ /* 0x000fe20008000858 */
[----:B------:R-:W-:Y:S01]  /*7ea0*/  UIADD3 UR10, UR6, 0x300, URZ ;  /* 0x00000300060a7890 */ /* 0x000fe2000fffe03f */
[----:B------:R-:W-:Y:S01]  /*7eb0*/  UMOV UR11, 0x40000040 ;  /* 0x40000040000b7882 */ /* 0x000fe20000000000 */
[----:B------:R-:W-:-:S03]  /*7ec0*/  UIADD3 UR6, UR6, 0x380, URZ ;  /* 0x0000038006067890 */ /* 0x000fc6000fffe03f */
[----:B------:R-:W0:Y:S08]  /*7ed0*/  MUFU.EX2 R164, R164 ;  /* 0x000000a400a47308 */ /* 0x000e300000000800 */
[----:B------:R-:W-:Y:S08]  /*7ee0*/  MUFU.EX2 R165, R165 ;  /* 0x000000a500a57308 */ /* 0x000ff00000000800 */
[----:B------:R-:W-:Y:S01]  /*7ef0*/  MUFU.EX2 R166, R166 ;  /* 0x000000a600a67308 */ /* 0x000fe20000000800 */
[----:B0-----:R-:W-:Y:S01]  /*7f00*/  FADD.FTZ R28, R164, R13 ;  /* 0x0000000da41c7221 */ /* 0x001fe20000010000 */
[----:B------:R-:W-:Y:S01]  /*7f10*/  F2FP.F16.F32.PACK_AB R164, R41, R164 ;  /* 0x000000a429a4723e */ /* 0x000fe200000000ff */
[----:B------:R-:W-:-:S05]  /*7f20*/  IMAD.MOV.U32 R13, RZ, RZ, R12 ;  /* 0x000000ffff0d7224 */ /* 0x000fca00078e000c */
[----:B------:R-:W-:Y:S01]  /*7f30*/  MUFU.EX2 R69, R69 ;  /* 0x0000004500457308 */ /* 0x000fe20000000800 */
[----:B------:R-:W-:Y:S02]  /*7f40*/  WARPGROUP.DEPBAR.LE gsb0, 0x0 ;  /* 0x00008000000079c5 */ /* 0x000fe40000010000 */
[----:B------:R-:W-:Y:S01]  /*7f50*/  WARPGROUP.ARRIVE ;  /* 0x00000000000079c5 */ /* 0x000fe20000000000 */
[-CC-:B------:R-:W-:Y:S01]  /*7f60*/  FFMA.FTZ R160, R64, R0.reuse, -R19.reuse ;  /* 0x0000000040a07223 */ /* 0x180fe20000010813 */
[-C--:B------:R-:W-:Y:S01]  /*7f70*/  FFMA.FTZ R162, R68, R0.reuse, -R19 ;  /* 0x0000000044a27223 */ /* 0x080fe20000010813 */
[----:B------:R-:W-:Y:S02]  /*7f80*/  FADD.FTZ R19, -R4, R11 ;  /* 0x0000000b04137221 */ /* 0x000fe40000010100 */
[----:B------:R-:W-:Y:S01]  /*7f90*/  MUFU.EX2 R161, R66 ;  /* 0x0000004200a17308 */ /* 0x000fe20000000800 */
[----:B------:R-:W-:Y:S01]  /*7fa0*/  HGMMA.64x128x16.F32 R88, R156, gdesc[UR8].tnspB, R88, gsb0 ;  /* 0x41e000089c587df0 */ /* 0x000fe20008000858 */
[----:B------:R-:W-:Y:S01]  /*7fb0*/  FMUL.FTZ R19, R19, R0 ;  /* 0x0000000013137220 */ /* 0x000fe20000410000 */
[----:B------:R-:W-:Y:S01]  /*7fc0*/  UMOV UR10, UR6 ;  /* 0x00000006000a7c82 */ /* 0x000fe20008000000 */
[----:B------:R-:W-:-:S04]  /*7fd0*/  UMOV UR11, 0x40000040 ;  /* 0x40000040000b7882 */ /* 0x000fc80000000000 */
[----:B------:R0:W1:Y:S08]  /*7fe0*/  MUFU.EX2 R2, R19 ;  /* 0x0000001300027308 */ /* 0x0000700000000800 */
[----:B------:R-:W2:Y:S01]  /*7ff0*/  MUFU.EX2 R160, R160 ;  /* 0x000000a000a07308 */ /* 0x000ea20000000800 */
[----:B0-----:R-:W-:-:S04]  /*8000*/  IMAD.U32 R19, RZ, RZ, UR39 ;  /* 0x00000027ff137e24 */ /* 0x001fc8000f8e00ff */
[----:B------:R-:W-:-:S03]  /*8010*/  @!P1 VIADD R19, R19, 0x34840 ;  /* 0x0003484013139836 */ /* 0x000fc60000000000 */
[----:B------:R-:W0:Y:S01]  /*8020*/  MUFU.EX2 R162, R162 ;  /* 0x000000a200a27308 */ /* 0x000e220000000800 */
[----:B-1----:R-:W-:Y:S01]  /*8030*/  FFMA.FTZ R8, R2, R8, R181 ;  /* 0x0000000802087223 */ /* 0x002fe200000100b5 */
[----:B------:R-:W-:Y:S02]  /*8040*/  @!P1 PRMT R19, RZ, 0x654, R19 ;  /* 0x00000654ff139816 */ /* 0x000fe40000000013 */
[C---:B------:R-:W-:Y:S01]  /*8050*/  F2FP.F16.F32.PACK_AB R181, R27.reuse, R181 ;  /* 0x000000b51bb5723e */ /* 0x040fe200000000ff */
[----:B------:R-:W-:-:S03]  /*8060*/  FADD.FTZ R8, R27, R8 ;  /* 0x000000081b087221 */ /* 0x000fc60000010000 */
[----:B------:R-:W1:Y:S01]  /*8070*/  MUFU.EX2 R163, R70 ;  /* 0x0000004600a37308 */ /* 0x000e620000000800 */
[----:B------:R-:W-:Y:S01]  /*8080*/  FADD.FTZ R8, R183, R8 ;  /* 0x00000008b7087221 */ /* 0x000fe20000010000 */
[----:B------:R-:W-:-:S03]  /*8090*/  F2FP.F16.F32.PACK_AB R183, R31, R183 ;  /* 0x000000b71fb7723e */ /* 0x000fc600000000ff */
[----:B------:R-:W-:-:S03]  /*80a0*/  FADD.FTZ R8, R31, R8 ;  /* 0x000000081f087221 */ /* 0x000fc60000010000 */
[----:B------:R-:W3:Y:S01]  /*80b0*/  MUFU.EX2 R11, R85 ;  /* 0x00000055000b7308 */ /* 0x000ee20000000800 */
        /* <DEDUP_REMOVED lines=19> */
[----:B------:R-:W-:Y:S01]  /*81f0*/  FADD.FTZ R8, R165, R8 ;  /* 0x00000008a5087221 */ /* 0x000fe20000010000 */
[----:B------:R-:W-:Y:S01]  /*8200*/  FADD.FTZ R28, R166, R9 ;  /* 0x00000009a61c7221 */ /* 0x000fe20000010000 */
[C---:B------:R-:W-:Y:S02]  /*8210*/  F2FP.F16.F32.PACK_AB R165, R59.reuse, R165 ;  /* 0x000000a53ba5723e */ /* 0x040fe400000000ff */
[----:B------:R-:W-:Y:S01]  /*8220*/  FADD.FTZ R8, R59, R8 ;  /* 0x000000083b087221 */ /* 0x000fe20000010000 */
[C---:B------:R-:W-:Y:S01]  /*8230*/  FADD.FTZ R9, R45.reuse, R28 ;  /* 0x0000001c2d097221 */ /* 0x040fe20000010000 */
[----:B------:R-:W-:Y:S02]  /*8240*/  F2FP.F16.F32.PACK_AB R166, R45, R166 ;  /* 0x000000a62da6723e */ /* 0x000fe400000000ff */
[----:B------:R-:W-:Y:S01]  /*8250*/  FADD.FTZ R8, R167, R8 ;  /* 0x00000008a7087221 */ /* 0x000fe20000010000 */
[----:B--2---:R-:W-:Y:S01]  /*8260*/  FADD.FTZ R28, R160, R9 ;  /* 0x00000009a01c7221 */ /* 0x004fe20000010000 */
[----:B------:R-:W-:-:S02]  /*8270*/  F2FP.F16.F32.PACK_AB R167, R63, R167 ;  /* 0x000000a73fa7723e */ /* 0x000fc400000000ff */
[----:B------:R-:W-:Y:S01]  /*8280*/  FADD.FTZ R8, R63, R8 ;  /* 0x000000083f087221 */ /* 0x000fe20000010000 */
[C---:B------:R-:W-:Y:S01]  /*8290*/  FADD.FTZ R9, R49.reuse, R28 ;  /* 0x0000001c31097221 */ /* 0x040fe20000010000 */
[----:B------:R-:W-:Y:S02]  /*82a0*/  F2FP.F16.F32.PACK_AB R160, R49, R160 ;  /* 0x000000a031a0723e */ /* 0x000fe400000000ff */
[----:B------:R-:W-:Y:S01]  /*82b0*/  FADD.FTZ R8, R161, R8 ;  /* 0x00000008a1087221 */ /* 0x000fe20000010000 */
[----:B0-----:R-:W-:Y:S01]  /*82c0*/  FADD.FTZ R26, R162, R9 ;  /* 0x00000009a21a7221 */ /* 0x001fe20000010000 */
[C---:B------:R-:W-:Y:S02]  /*82d0*/  F2FP.F16.F32.PACK_AB R161, R67.reuse, R161 ;  /* 0x000000a143a1723e */ /* 0x040fe400000000ff */
[----:B------:R-:W-:Y:S01]  /*82e0*/  FADD.FTZ R8, R67, R8 ;  /* 0x0000000843087221 */ /* 0x000fe20000010000 */
[C---:B------:R-:W-:Y:S01]  /*82f0*/  FADD.FTZ R9, R53.reuse, R26 ;  /* 0x0000001a35097221 */ /* 0x040fe20000010000 */
[----:B------:R-:W-:-:S02]  /*8300*/  F2FP.F16.F32.PACK_AB R162, R53, R162 ;  /* 0x000000a235a2723e */ /* 0x000fc400000000ff */
[----:B-1----:R-:W-:Y:S01]  /*8310*/  FADD.FTZ R8, R163, R8 ;  /* 0x00000008a3087221 */ /* 0x002fe20000010000 */
[----:B------:R-:W-:Y:S01]  /*8320*/  FADD.FTZ R24, R10, R9 ;  /* 0x000000090a187221 */ /* 0x000fe20000010000 */
[C---:B------:R-:W-:Y:S02]  /*8330*/  F2FP.F16.F32.PACK_AB R163, R71.reuse, R163 ;  /* 0x000000a347a3723e */ /* 0x040fe400000000ff */
[----:B------:R-:W-:Y:S01]  /*8340*/  FADD.FTZ R8, R71, R8 ;  /* 0x0000000847087221 */ /* 0x000fe20000010000 */
[----:B------:R-:W-:-:S04]  /*8350*/  FADD.FTZ R9, R57, R24 ;  /* 0x0000001839097221 */ /* 0x000fc80000010000 */
[----:B------:R-:W-:-:S04]  /*8360*/  FADD.FTZ R24, R16, R9 ;  /* 0x0000000910187221 */ /* 0x000fc80000010000 */
[----:B------:R-:W-:-:S04]  /*8370*/  FADD.FTZ R9, R61, R24 ;  /* 0x000000183d097221 */ /* 0x000fc80000010000 */
[----:B------:R-:W-:-:S04]  /*8380*/  FADD.FTZ R24, R20, R9 ;  /* 0x0000000914187221 */ /* 0x000fc80000010000 */
[----:B------:R-:W-:Y:S01]  /*8390*/  FADD.FTZ R9, R65, R24 ;  /* 0x0000001841097221 */ /* 0x000fe20000010000 */
[----:B------:R-:W-:Y:S02]  /*83a0*/  WARPGROUP.DEPBAR.LE gsb0, 0x0 ;  /* 0x00008000000079c5 */ /* 0x000fe40000010000 */
[----:B------:R-:W-:Y:S01]  /*83b0*/  WARPGROUP.ARRIVE ;  /* 0x00000000000079c5 */ /* 0x000fe20000000000 */
[----:B------:R-:W0:Y:S01]  /*83c0*/  MUFU.EX2 R157, R74 ;  /* 0x0000004a009d7308 */ /* 0x000e220000000800 */
[----:B------:R-:W-:Y:S01]  /*83d0*/  F2FP.F16.F32.PACK_AB R156, R57, R10 ;  /* 0x0000000a399c723e */ /* 0x000fe200000000ff */
[----:B------:R-:W-:Y:S01]  /*83e0*/  FADD.FTZ R10, R22, R9 ;  /* 0x00000009160a7221 */ /* 0x000fe20000010000 */
[----:B------:R-:W-:Y:S02]  /*83f0*/  F2FP.F16.F32.PACK_AB R158, R61, R16 ;  /* 0x000000103d9e723e */ /* 0x000fe400000000ff */
[----:B------:R-:W-:Y:S01]  /*8400*/  HGMMA.64x128x16.F32 R88, R152, gdesc[UR8].tnspB, R88, gsb0 ;  /* 0x41e0000898587df0 */ /* 0x000fe20008000858 */
[----:B---3--:R-:W-:Y:S01]  /*8410*/  FADD.FTZ R9, R11, R10 ;  /* 0x0000000a0b097221 */ /* 0x008fe20000010000 */
[----:B------:R-:W-:Y:S01]  /*8420*/  IMAD.MOV.U32 R10, RZ, RZ, R5 ;  /* 0x000000ffff0a7224 */ /* 0x000fe200078e0005 */
[----:B------:R-:W1:Y:S01]  /*8430*/  MUFU.EX2 R159, R78 ;  /* 0x0000004e009f7308 */ /* 0x000e620000000800 */
[----:B0-----:R-:W-:Y:S01]  /*8440*/  FADD.FTZ R8, R157, R8 ;  /* 0x000000089d087221 */ /* 0x001fe20000010000 */
[----:B------:R-:W-:-:S03]  /*8450*/  F2FP.F16.F32.PACK_AB R157, R75, R157 ;  /* 0x0000009d4b9d723e */ /* 0x000fc600000000ff */
[----:B------:R-:W-:-:S04]  /*8460*/  FADD.FTZ R8, R75, R8 ;  /* 0x000000084b087221 */ /* 0x000fc80000010000 */
[----:B-1----:R-:W-:Y:S01]  /*8470*/  FADD.FTZ R8, R159, R8 ;  /* 0x000000089f087221 */ /* 0x002fe20000010000 */
[----:B------:R-:W-:-:S03]  /*8480*/  F2FP.F16.F32.PACK_AB R159, R79, R159 ;  /* 0x0000009f4f9f723e */ /* 0x000fc600000000ff */
[----:B------:R-:W-:Y:S01]  /*8490*/  FADD.FTZ R8, R79, R8 ;  /* 0x000000084f087221 */ /* 0x000fe20000010000 */
[----:B------:R-:W-:Y:S02]  /*84a0*/  WARPGROUP.DEPBAR.LE gsb0, 0x0 ;  /* 0x00008000000079c5 */ /* 0x000fe40000010000 */
[----:B------:R-:W0:Y:S01]  /*84b0*/  MUFU.EX2 R153, R82 ;  /* 0x0000005200997308 */ /* 0x000e220000000800 */
[----:B------:R1:W-:Y:S01]  /*84c0*/  @!P1 SYNCS.ARRIVE.TRANS64.RED.A1T0 RZ, [R19+URZ], RZ ;  /* 0x000000ff13ff99a7 */ /* 0x0003e2000810043f */
[----:B------:R-:W-:Y:S01]  /*84d0*/  F2FP.F16.F32.PACK_AB R154, R11, R22 ;  /* 0x000000160b9a723e */ /* 0x000fe200000000ff */
[----:B------:R-:W-:Y:S01]  /*84e0*/  IMAD.MOV.U32 R11, RZ, RZ, R4 ;  /* 0x000000ffff0b7224 */ /* 0x000fe200078e0004 */
[----:B------:R-:W-:-:S04]  /*84f0*/  F2FP.F16.F32.PACK_AB R152, R65, R20 ;  /* 0x000000144198723e */ /* 0x000fc800000000ff */
[----:B------:R-:W2:Y:S01]  /*8500*/  MUFU.EX2 R155, R86 ;  /* 0x00000056009b7308 */ /* 0x000ea20000000800 */
[----:B-1----:R-:W-:-:S04]  /*8510*/  IMAD.U32 R19, RZ, RZ, UR7 ;  /* 0x00000007ff137e24 */ /* 0x002fc8000f8e00ff */
[----:B------:R-:W-:Y:S02]  /*8520*/  @!P1 VIADD R19, R19, 0x34860 ;  /* 0x0003486013139836 */ /* 0x000fe40000000000 */
[----:B0-----:R-:W-:-:S03]  /*8530*/  FADD.FTZ R8, R153, R8 ;  /* 0x0000000899087221 */ /* 0x001fc60000010000 */
[----:B------:R-:W-:Y:S02]  /*8540*/  @!P1 PRMT R19, RZ, 0x654, R19 ;  /* 0x00000654ff139816 */ /* 0x000fe40000000013 */
[C---:B------:R-:W-:Y:S01]  /*8550*/  F2FP.F16.F32.PACK_AB R153, R83.reuse, R153 ;  /* 0x000000995399723e */ /* 0x040fe200000000ff */
[----:B------:R-:W-:Y:S01]  /*8560*/  FADD.FTZ R8, R83, R8 ;  /* 0x0000000853087221 */ /* 0x000fe20000010000 */
[----:B------:R0:W-:Y:S03]  /*8570*/  @!P1 SYNCS.ARRIVE.TRANS64.RED.A1T0 RZ, [R19+URZ], RZ ;  /* 0x000000ff13ff99a7 */ /* 0x0001e6000810043f */
[----:B--2---:R-:W-:Y:S01]  /*8580*/  FADD.FTZ R8, R155, R8 ;  /* 0x000000089b087221 */ /* 0x004fe20000010000 */
[----:B------:R-:W-:-:S03]  /*8590*/  F2FP.F16.F32.PACK_AB R155, R69, R155 ;  /* 0x0000009b459b723e */ /* 0x000fc600000000ff */
[----:B------:R-:W-:Y:S01]  /*85a0*/  FADD.FTZ R8, R69, R8 ;  /* 0x0000000845087221 */ /* 0x000fe20000010000 */
[----:B0-----:R-:W-:Y:S06]  /*85b0*/  @P2 BRA `(.L_x_2075) ;  /* 0xffffffdc00ec2947 */ /* 0x001fec000383ffff */
.L_x_2066:
        /* <DEDUP_REMOVED lines=67> */
.L_x_2076:
[----:B------:R-:W-:Y:S01]  /*89f0*/  ULEA UR5, UR37, UR36, 0x3 ;  /* 0x0000002425057291 */ /* 0x000fe2000f8e183f */
[----:B------:R-:W-:-:S08]  /*8a00*/  SHF.L.U32 R5, R5, 0x1f, RZ ;  /* 0x0000001f05057819 */ /* 0x000fd000000006ff */
[----:B------:R0:W1:Y:S01]  /*8a10*/  SYNCS.PHASECHK.TRANS64.TRYWAIT P2, [UR5+0x34850], R5 ;  /* 0x03485005ff0075a7 */ /* 0x0000620008040145 */
[----:B------:R-:W-:Y:S05]  /*8a20*/  @!P0 BRA `(.L_x_2077) ;  /* 0x0000000000048947 */ /* 0x000fea0003800000 */
[----:B------:R-:W-:Y:S01]  /*8a30*/  BPT.TRAP 0x1 ;  /* 0x000000040000795c */ /* 0x000fe20000300000 */
.L_x_2077:
[----:B-1----:R-:W-:Y:S05]  /*8a40*/  @P2 BRA `(.L_x_2078) ;  /* 0x0000000000082947 */ /* 0x002fea0003800000 */
[----:B------:R-:W1:Y:S02]  /*8a50*/  SYNCS.PHASECHK.TRANS64.TRYWAIT P0, [UR5+0x34850], R5 ;  /* 0x03485005ff0075a7 */ /* 0x000e640008000145 */
[----:B-1----:R-:W-:Y:S05]  /*8a60*/  @!P0 BRA `(.L_x_2079) ;  /* 0x00000060008c8947 */ /* 0x002fea0003800000 */
.L_x_2078:
[----:B------:R-:W-:Y:S01]  /*8a70*/  UIADD3 UR36, UR36, 0x400, URZ ;  /* 0x0000040024247890 */ /* 0x000fe2000fffe03f */
[----:B------:R-:W-:Y:S01]  /*8a80*/  WARPGROUP.ARRIVE ;  /* 0x00000000000079c5 */ /* 0x000fe20000000000 */
[----:B------:R-:W-:Y:S01]  /*8a90*/  UMOV UR7, 0x40000040 ;  /* 0x4000004000077882 */ /* 0x000fe20000000000 */
[----:B-1----:R-:W1:Y:S01]  /*8aa0*/  SHFL.BFLY PT, R2, R9, 0x2, 0x1f ;  /* 0x0c401f0009027f89 */ /* 0x002e6200000e0000 */
[----:B------:R-:W-:Y:S01]  /*8ab0*/  USHF.R.U32.HI UR36, URZ, 0x4, UR36 ;  /* 0x000000043f247899 */ /* 0x000fe20008011624 */
[----:B------:R-:W-:Y:S02]  /*8ac0*/  IMAD.U32 R10, RZ, RZ, UR5 ;  /* 0x00000005ff0a7e24 */ /* 0x000fe4000f8e00ff */
[----:B------:R-:W0:Y:S01]  /*8ad0*/  SHFL.BFLY PT, R3, R8, 0x2, 0x1f ;  /* 0x0c401f0008037f89 */ /* 0x000e2200000e0000 */
[----:B------:R-:W-:Y:S01]  /*8ae0*/  ULOP3.LUT UR36, UR36, 0x3fff, URZ, 0xc0, !UPT ;  /* 0x00003fff24247892 */ /* 0x000fe2000f8ec03f */
[----:B------:R-:W-:-:S03]  /*8af0*/  @!P1 VIADD R10, R10, 0x34860 ;  /* 0x000348600a0a9836 */ /* 0x000fc60000000000 */
[----:B------:R-:W-:Y:S02]  /*8b00*/  ULOP3.LUT UR4, UR36, 0x4000000, URZ, 0xfc, !UPT ;  /* 0x0400000024047892 */ /* 0x000fe4000f8efc3f */
[----:B------:R-:W-:Y:S02]  /*8b10*/  @!P1 PRMT R10, RZ, 0x654, R10 ;  /* 0x00000654ff0a9816 */ /* 0x000fe4000000000a */
[----:B------:R-:W-:-:S07]  /*8b20*/  ULEA UR4, UR37, UR4, 0xb ;  /* 0x0000000425047291 */ /* 0x000fce000f8e583f */
[----:B------:R-:W-:Y:S02]  /*8b30*/  UMOV UR6, UR4 ;  /* 0x0000000400067c82 */ /* 0x000fe40008000000 */
[----:B------:R-:W-:Y:S01]  /*8b40*/  HGMMA.64x128x16.F32 R24, R180, gdesc[UR4].tnspB, R24, gsb0 ;  /* 0x41e00004b4187df0 */ /* 0x000fe20008000818 */
[----:B------:R-:W-:Y:S01]  /*8b50*/  UIADD3 UR6, UR4, 0x80, URZ ;  /* 0x0000008004067890 */ /* 0x000fe2000fffe03f */
[----:B-1----:R-:W-:Y:S01]  /*8b60*/  FADD.FTZ R2, R2, R9 ;  /* 0x0000000902027221 */ /* 0x002fe20000010000 */
[----:B------:R-:W-:Y:S01]  /*8b70*/  UMOV UR7, 0x40000040 ;  /* 0x4000004000077882 */ /* 0x000fe20000000000 */
[----:B0-----:R-:W-:Y:S01]  /*8b80*/  FADD.FTZ R5, R3, R8 ;  /* 0x0000000803057221 */ /* 0x001fe20000010000 */
[----:B------:R-:W-:Y:S02]  /*8b90*/  IMAD.MOV.U32 R8, RZ, RZ, RZ ;  /* 0x000000ffff087224 */ /* 0x000fe400078e00ff */
[----:B------:R-:W0:Y:S04]  /*8ba0*/  SHFL.BFLY PT, R3, R2, 0x1, 0x1f ;  /* 0x0c201f0002037f89 */ /* 0x000e2800000e0000 */
[----:B------:R-:W1:Y:S01]  /*8bb0*/  SHFL.BFLY PT, R6, R5, 0x1, 0x1f ;  /* 0x0c201f0005067f89 */ /* 0x000e6200000e0000 */
[----:B0-----:R-:W-:Y:S01]  /*8bc0*/  FADD.FTZ R11, R2, R3 ;  /* 0x00000003020b7221 */ /* 0x001fe20000010000 */
[----:B------:R-:W-:-:S02]  /*8bd0*/  IMAD.MOV.U32 R3, RZ, RZ, -0x800000 ;  /* 0xff800000ff037424 */ /* 0x000fc400078e00ff */
[----:B------:R-:W-:Y:S02]  /*8be0*/  IMAD.MOV.U32 R2, RZ, RZ, -0x800000 ;  /* 0xff800000ff027424 */ /* 0x000fe400078e00ff */
[----:B-1----:R-:W-:Y:S01]  /*8bf0*/  FADD.FTZ R13, R5, R6 ;  /* 0x00000006050d7221 */ /* 0x002fe20000010000 */
[----:B------:R-:W-:Y:S01]  /*8c00*/  FSETP.NE.FTZ.AND P0, PT, R11, RZ, PT ;  /* 0x000000ff0b00720b */ /* 0x000fe20003f15000 */
[----:B------:R-:W-:-:S03]  /*8c10*/  IMAD.MOV.U32 R6, RZ, RZ, RZ ;  /* 0x000000ffff067224 */ /* 0x000fc600078e00ff */
[----:B------:R-:W-:-:S09]  /*8c20*/  FSETP.NE.FTZ.AND P2, PT, R13, RZ, PT ;  /* 0x000000ff0d00720b */ /* 0x000fd20003f55000 */
        /* <DEDUP_REMOVED lines=111> */
.L_x_2049:
[----:B------:R-:W-:Y:S05]  /*9320*/  @P0 BRA `(.L_x_2080) ;  /* 0x0000001400340947 */ /* 0x000fea0003800000 */
[----:B------:R-:W1:Y:S01]  /*9330*/  S2R R0, SR_TID.X ;  /* 0x0000000000007919 */ /* 0x000e620000002100 */
[----:B------:R-:W2:Y:S01]  /*9340*/  LDC R17, c[0x0][0xbe8] ;  /* 0x0002fa00ff117b82 */ /* 0x000ea20000000800 */
[----:B------:R-:W-:Y:S01]  /*9350*/  ULDC.64 UR4, c[0x0][0xbd0] ;  /* 0x0002f40000047ab9 */ /* 0x000fe20000000a00 */
[----:B------:R-:W-:Y:S01]  /*9360*/  ULDC.64 UR6, c[0x0][0xb38] ;  /* 0x0002ce0000067ab9 */ /* 0x000fe20000000a00 */
[----:B------:R-:W3:Y:S01]  /*9370*/  S2R R19, SR_CTAID.X ;  /* 0x0000000000137919 */ /* 0x000ee20000002500 */
[----:B------:R-:W-:Y:S04]  /*9380*/  BSSY B0, `(.L_x_2081) ;  /* 0x00000e3000007945 */ /* 0x000fe80003800000 */
[----:B------:R-:W4:Y:S08]  /*9390*/  S2UR UR9, SR_CTAID.Z ;  /* 0x00000000000979c3 */ /* 0x000f300000002700 */
[----:B------:R-:W5:Y:S08]  /*93a0*/  LDC.64 R20, c[0x0][0xbd8] ;  /* 0x0002f600ff147b82 */ /* 0x000f700000000a00 */
[----:B------:R-:W-:Y:S01]  /*93b0*/  BAR.SYNC.DEFER_BLOCKING 0x1, 0x100 ;  /* 0x0044000000007b1d */ /* 0x000fe20000010000 */
[----:B--2---:R-:W-:-:S07]  /*93c0*/  ISETP.NE.AND P0, PT, R17, 0x1, PT ;  /* 0x000000011100780c */ /* 0x004fce0003f05270 */
[----:B------:R-:W2:Y:S01]  /*93d0*/  S2UR UR8, SR_CTAID.Y ;  /* 0x00000000000879c3 */ /* 0x000ea20000002600 */
[----:B-1----:R-:W-:-:S07]  /*93e0*/  VIADD R0, R0, 0xffffff80 ;  /* 0xffffff8000007836 */ /* 0x002fce0000000000 */
[----:B------:R-:W2:Y:S01]  /*93f0*/  LDC R89, c[0x0][0xc50] ;  /* 0x00031400ff597b82 */ /* 0x000ea20000000800 */
[----:B------:R-:W-:-:S04]  /*9400*/  SHF.R.S32.HI R5, RZ, 0x1f, R0 ;  /* 0x0000001fff057819 */ /* 0x000fc80000011400 */
[----:B------:R-:W-:-:S03]  /*9410*/  LEA.HI R6, R5, R0, RZ, 0x7 ;  /* 0x0000000005067211 */ /* 0x000fc600078f38ff */
[----:B------:R-:W1:Y:S01]  /*9420*/  LDC.64 R22, c[0x0][0xb40] ;  /* 0x0002d000ff167b82 */ /* 0x000e620000000a00 */
[----:B------:R-:W-:Y:S02]  /*9430*/  LEA.HI R5, R5, R0, RZ, 0x2 ;  /* 0x0000000005057211 */ /* 0x000fe400078f10ff */
[----:B------:R-:W-:Y:S02]  /*9440*/  LOP3.LUT R7, R6, 0xffffff80, RZ, 0xc0, !PT ;  /* 0xffffff8006077812 */ /* 0x000fe400078ec0ff */
[----:B------:R-:W-:Y:S02]  /*9450*/  LOP3.LUT R11, R5, 0xfffffffc, RZ, 0xc0, !PT ;  /* 0xfffffffc050b7812 */ /* 0x000fe400078ec0ff */
[----:B------:R-:W-:Y:S01]  /*9460*/  SHF.R.S32.HI R5, RZ, 0x7, R6 ;  /* 0x00000007ff057819 */ /* 0x000fe20000011406 */
[C---:B------:R-:W-:Y:S01]  /*9470*/  IMAD.IADD R88, R0.reuse, 0x1, -R7 ;  /* 0x0000000100587824 */ /* 0x040fe200078e0a07 */
[----:B------:R-:W2:Y:S01]  /*9480*/  @P0 LDC R13, c[0x0][0xbec] ;  /* 0x0002fb00ff0d0b82 */ /* 0x000ea20000000800 */
[----:B------:R-:W-:Y:S01]  /*9490*/  IMAD.IADD R11, R0, 0x1, -R11 ;  /* 0x00000001000b7824 */ /* 0x000fe200078e0a0b */
[----:B------:R-:W-:-:S02]  /*94a0*/  LEA.HI R0, R6, R5, RZ, 0x1 ;  /* 0x0000000506007211 */ /* 0x000fc400078f08ff */
[----:B------:R-:W-:Y:S02]  /*94b0*/  SHF.R.S32.HI R7, RZ, 0x1f, R88 ;  /* 0x0000001fff077819 */ /* 0x000fe40000011458 */
[----:B------:R-:W-:Y:S02]  /*94c0*/  LEA.HI R6, R11, R11, RZ, 0x1 ;  /* 0x0000000b0b067211 */ /* 0x000fe400078f08ff */
[-C--:B------:R-:W-:Y:S01]  /*94d0*/  LEA.HI R90, R7, R88.reuse, RZ, 0x2 ;  /* 0x00000058075a7211 */ /* 0x080fe200078f10ff */
[----:B------:R-:W2:Y:S01]  /*94e0*/  @P0 LDC R93, c[0x0][0xbec] ;  /* 0x0002fb00ff5d0b82 */ /* 0x000ea20000000800 */
[----:B------:R-:W-:Y:S02]  /*94f0*/  LOP3.LUT R6, R6, 0x1ffffffe, RZ, 0xc0, !PT ;  /* 0x1ffffffe06067812 */ /* 0x000fe400078ec0ff */
[--C-:B0-----:R-:W-:Y:S02]  /*9500*/  SHF.R.S32.HI R4, RZ, 0x2, R90.reuse ;  /* 0x00000002ff047819 */ /* 0x101fe4000001145a */
[----:B------:R-:W-:Y:S01]  /*9510*/  SHF.R.S32.HI R9, RZ, 0x1f, R90 ;  /* 0x0000001fff097819 */ /* 0x000fe2000001145a */
[----:B------:R-:W-:Y:S01]  /*9520*/  IMAD.IADD R91, R11, 0x1, -R6 ;  /* 0x000000010b5b7824 */ /* 0x000fe200078e0a06 */
[----:B------:R-:W-:Y:S01]  /*9530*/  LEA.HI R7, R7, R88, RZ, 0x5 ;  /* 0x0000005807077211 */ /* 0x000fe200078f28ff */
[----:B------:R-:W0:Y:S01]  /*9540*/  @P0 LDC R15, c[0x0][0xbf0] ;  /* 0x0002fc00ff0f0b82 */ /* 0x000e220000000800 */
[----:B------:R-:W-:-:S02]  /*9550*/  LEA.HI R9, R9, R4, RZ, 0x3 ;  /* 0x0000000409097211 */ /* 0x000fc400078f18ff */
[----:B------:R-:W-:Y:S02]  /*9560*/  LOP3.LUT R0, R0, 0x3fffffe, RZ, 0xc0, !PT ;  /* 0x03fffffe00007812 */ /* 0x000fe400078ec0ff */
[----:B------:R-:W-:Y:S02]  /*9570*/  LOP3.LUT R9, R9, 0xfffffff8, RZ, 0xc0, !PT ;  /* 0xfffffff809097812 */ /* 0x000fe400078ec0ff */
[----:B------:R-:W-:Y:S01]  /*9580*/  SHF.R.S32.HI R7, RZ, 0x5, R7 ;  /* 0x00000005ff077819 */ /* 0x000fe20000011407 */
[----:B------:R-:W-:Y:S01]  /*9590*/  IMAD.IADD R0, R5, 0x1, -R0 ;  /* 0x0000000105007824 */ /* 0x000fe200078e0a00 */
[----:B------:R-:W-:Y:S01]  /*95a0*/  SHF.R.S32.HI R11, RZ, 0x1f, R18 ;  /* 0x0000001fff0b7819 */ /* 0x000fe20000011412 */
[----:B------:R-:W-:Y:S01]  /*95b0*/  IMAD.IADD R4, R4, 0x1, -R9 ;  /* 0x0000000104047824 */ /* 0x000fe200078e0a09 */
[----:B------:R-:W0:Y:S03]  /*95c0*/  @P0 LDC R14, c[0x0][0xbf0] ;  /* 0x0002fc00ff0e0b82 */ /* 0x000e260000000800 */
[----:B------:R-:W-:-:S02]  /*95d0*/  IMAD R5, R7, 0x10, R4 ;  /* 0x0000001007057824 */ /* 0x000fc400078e0204 */
[----:B------:R-:W-:Y:S02]  /*95e0*/  IMAD R7, R11, UR4, RZ ;  /* 0x000000040b077c24 */ /* 0x000fe4000f8e02ff */
[----:B------:R-:W-:Y:S02]  /*95f0*/  IMAD R0, R0, 0x40, R5 ;  /* 0x0000004000007824 */ /* 0x000fe400078e0205 */
[----:B------:R-:W-:Y:S01]  /*9600*/  IMAD.WIDE.U32 R4, R18, UR4, RZ ;  /* 0x0000000412047c25 */ /* 0x000fe2000f8e00ff */
[----:B----4-:R-:W-:-:S03]  /*9610*/  USHF.R.S32.HI UR4, URZ, 0x1f, UR9 ;  /* 0x0000001f3f047899 */ /* 0x010fc60008011409 */
        /* <DEDUP_REMOVED lines=8> */
[----:B-----5:R-:W-:Y:S02]  /*96a0*/  IMAD R10, R20, UR4, RZ ;  /* 0x00000004140a7c24 */ /* 0x020fe4000f8e02ff */
[----:B---3--:R-:W-:Y:S02]  /*96b0*/  IMAD R8, R19, 0x80, R8 ;  /* 0x0000008013087824 */ /* 0x008fe400078e0208 */
[----:B-1----:R-:W-:Y:S01]  /*96c0*/  IMAD R12, R22, UR4, RZ ;  /* 0x00000004160c7c24 */ /* 0x002fe2000f8e02ff */
[----:B------:R-:W-:Y:S01]  /*96d0*/  ULDC.64 UR4, c[0x0][0xbe0] ;  /* 0x0002f80000047ab9 */ /* 0x000fe20000000a00 */
[----:B--2---:R-:W-:-:S02]  /*96e0*/  IMAD R89, R89, R18, UR8 ;  /* 0x0000000859597e24 */ /* 0x004fc4000f8e0212 */
[----:B------:R-:W-:Y:S02]  /*96f0*/  IMAD.IADD R7, R7, 0x1, R9 ;  /* 0x0000000107077824 */ /* 0x000fe400078e0209 */
[----:B------:R-:W-:Y:S02]  /*9700*/  IMAD R11, R21, UR9, R10 ;  /* 0x00000009150b7c24 */ /* 0x000fe4000f8e020a */
[----:B------:R-:W-:-:S04]  /*9710*/  IMAD.WIDE.U32 R4, R20, UR9, R4 ;  /* 0x0000000914047c25 */ /* 0x000fc8000f8e0004 */
[----:B------:R-:W-:-:S04]  /*9720*/  @P0 IMAD.HI.U32 R10, R8, R13, RZ ;  /* 0x0000000d080a0227 */ /* 0x000fc800078e00ff */
        /* <DEDUP_REMOVED lines=8> */
[----:B0-----:R-:W-:Y:S01]  /*97b0*/  @P0 SHF.R.U32.HI R9, RZ, R15, R10 ;  /* 0x0000000fff090219 */ /* 0x001fe2000001160a */
        /* <DEDUP_REMOVED lines=65> */
[C---:B------:R-:W-:Y:S01]  /*9bd0*/  VIADD R0, R19.reuse, 0x8 ;  /* 0x0000000813007836 */ /* 0x040fe20000000000 */
[----:B------:R-:W-:Y:S01]  /*9be0*/  ULDC UR4, c[0x0][0xac8] ;  /* 0x0002b20000047ab9 */ /* 0x000fe20000000800 */
[C---:B---3--:R-:W-:Y:S01]  /*9bf0*/  VIADD R6, R19.reuse, 0x10 ;  /* 0x0000001013067836 */ /* 0x048fe20000000000 */
        /* <DEDUP_REMOVED lines=91> */
.L_x_2082:
[----:B------:R-:W-:Y:S05]  /*a1b0*/  BSYNC B0 ;  /* 0x0000000000007941 */ /* 0x000fea0003800000 */
.L_x_2081:
[----:B------:R-:W-:Y:S01]  /*a1c0*/  ISETP.GE.AND P0, PT, R16, R17, PT ;  /* 0x000000111000720c */ /* 0x000fe20003f06270 */
[----:B0-----:R2:W0:Y:S04]  /*a1d0*/  SHFL.IDX PT, R13, R22, 0x1, 0x1c1f ;  /* 0x003c1f00160d7f89 */ /* 0x00142800000e0000 */
[----:B------:R2:W0:Y:S08]  /*a1e0*/  SHFL.IDX PT, R12, R20, 0x1, 0x1c1f ;  /* 0x003c1f00140c7f89 */ /* 0x00043000000e0000 */
[----:B--2---:R-:W-:Y:S05]  /*a1f0*/  @P0 BRA `(.L_x_2047) ;  /* 0x0000004800100947 */ /* 0x004fea0003800000 */
[----:B------:R-:W-:Y:S01]  /*a200*/  ULDC UR4, c[0x0][0xac8] ;  /* 0x0002b20000047ab9 */ /* 0x000fe20000000800 */
[C---:B------:R-:W-:Y:S01]  /*a210*/  VIADD R0, R19.reuse, 0x8 ;  /* 0x0000000813007836 */ /* 0x040fe20000000000 */
[C---:B------:R-:W-:Y:S01]  /*a220*/  ISETP.GE.AND P0, PT, R19.reuse, UR4, PT ;  /* 0x0000000413007c0c */ /* 0x040fe2000bf06270 */
[C---:B---3--:R-:W-:Y:S01]  /*a230*/  VIADD R4, R19.reuse, 0x10 ;  /* 0x0000001013047836 */ /* 0x048fe20000000000 */
[C---:B------:R-:W-:Y:S01]  /*a240*/  IADD3 R9, R19.reuse, 0x28, RZ ;  /* 0x0000002813097810 */ /* 0x040fe20007ffe0ff */
        /* <DEDUP_REMOVED lines=8> */
[C---:B------:R-:W-:Y:S01]  /*a2d0*/  VIADD R16, R19.reuse, 0x40 ;  /* 0x0000004013107836 */ /* 0x040fe20000000000 */
[----:B------:R-:W-:Y:S01]  /*a2e0*/  ISETP.GE.AND P2, PT, R10, UR4, PT ;  /* 0x000000040a007c0c */ /* 0x000fe2000bf46270 */
[----:B0-----:R-:W-:Y:S01]  /*a2f0*/  @!P0 IMAD.WIDE R2, R19, 0x4, R12 ;  /* 0x0000000413028825 */ /* 0x001fe200078e020c */
[----:B------:R-:W-:-:S03]  /*a300*/  ISETP.GE.AND P1, PT, R11, UR4, PT ;  /* 0x000000040b007c0c */ /* 0x000fc6000bf26270 */
[----:B------:R-:W-:Y:S01]  /*a310*/  @!P5 LEA.HI R0, R0, R0, RZ, 0x1 ;  /* 0x000000000000d211 */ /* 0x000fe200078f08ff */
[----:B------:R0:W-:Y:S01]  /*a320*/  @!P0 ST.E.64 desc[UR42][R2.64], R26 ;  /* 0x0000001a02008985 */ /* 0x0001e2000c101b2a */
[----:B------:R-:W-:Y:S01]  /*a330*/  ISETP.GE.AND P0, PT, R6, UR4, PT ;  /* 0x0000000406007c0c */ /* 0x000fe2000bf06270 */
[C---:B------:R-:W-:Y:S01]  /*a340*/  VIADD R18, R19.reuse, 0x48 ;  /* 0x0000004813127836 */ /* 0x040fe20000000000 */
[----:B------:R-:W-:Y:S01]  /*a350*/  @!P6 LEA.HI R4, R4, R4, RZ, 0x1 ;  /* 0x000000040404e211 */ /* 0x000fe200078f08ff */
[----:B------:R-:W-:Y:S01]  /*a360*/  VIADD R20, R19, 0x70 ;  /* 0x0000007013147836 */ /* 0x000fe20000000000 */
[----:B------:R-:W-:Y:S02]  /*a370*/  @!P5 LOP3.LUT R5, R0, 0xfffffffe, RZ, 0xc0, !PT ;  /* 0xfffffffe0005d812 */ /* 0x000fe400078ec0ff */
[----:B------:R-:W-:Y:S02]  /*a380*/  @!P6 LOP3.LUT R7, R4, 0xfffffffe, RZ, 0xc0, !PT ;  /* 0xfffffffe0407e812 */ /* 0x000fe400078ec0ff */
[----:B------:R-:W-:-:S02]  /*a390*/  @!P4 LEA.HI R8, R8, R8, RZ, 0x1 ;  /* 0x000000080808c211 */ /* 0x000fc400078f08ff */
[----:B------:R-:W-:Y:S02]  /*a3a0*/  @!P3 LEA.HI R0, R9, R9, RZ, 0x1 ;  /* 0x000000090900b211 */ /* 0x000fe400078f08ff */
[----:B------:R-:W-:Y:S01]  /*a3b0*/  @!P2 LEA.HI R10, R10, R10, RZ, 0x1 ;  /* 0x0000000a0a0aa211 */ /* 0x000fe200078f08ff */
[--C-:B0-----:R-:W-:Y:S01]  /*a3c0*/  @!P5 IMAD.WIDE R2, R5, 0x4, R12.reuse ;  /* 0x000000040502d825 */ /* 0x101fe200078e020c */
[----:B------:R-:W-:Y:S02]  /*a3d0*/  @!P0 LEA.HI R6, R6, R6, RZ, 0x1 ;  /* 0x0000000606068211 */ /* 0x000fe400078f08ff */
[----:B----4-:R-:W-:Y:S01]  /*a3e0*/  @!P1 LEA.HI R14, R11, R11, RZ, 0x1 ;  /* 0x0000000b0b0e9211 */ /* 0x010fe200078f08ff */
[----:B------:R-:W-:Y:S01]  /*a3f0*/  @!P6 IMAD.WIDE R4, R7, 0x4, R12 ;  /* 0x000000040704e825 */ /* 0x000fe200078e020c */
[----:B------:R-:W-:Y:S01]  /*a400*/  @!P0 LOP3.LUT R7, R6, 0xfffffffe, RZ, 0xc0, !PT ;  /* 0xfffffffe06078812 */ /* 0x000fe200078ec0ff */
[----:B------:R0:W-:Y:S01]  /*a410*/  @!P5 ST.E.64 desc[UR42][R2.64], R30 ;  /* 0x0000001e0200d985 */ /* 0x0001e2000c101b2a */
[----:B------:R-:W-:-:S02]  /*a420*/  @!P4 LOP3.LUT R9, R8, 0xfffffffe, RZ, 0xc0, !PT ;  /* 0xfffffffe0809c812 */ /* 0x000fc400078ec0ff */
[----:B------:R-:W-:Y:S01]  /*a430*/  @!P3 LOP3.LUT R11, R0, 0xfffffffe, RZ, 0xc0, !PT ;  /* 0xfffffffe000bb812 */ /* 0x000fe200078ec0ff */
[----:B------:R2:W-:Y:S01]  /*a440*/  @!P6 ST.E.64 desc[UR42][R4.64], R34 ;  /* 0x000000220400e985 */ /* 0x0005e2000c101b2a */
[----:B-1----:R-:W-:Y:S01]  /*a450*/  @!P2 LOP3.LUT R15, R10, 0xfffffffe, RZ, 0xc0, !PT ;  /* 0xfffffffe0a0fa812 */ /* 0x002fe200078ec0ff */
[C---:B------:R-:W-:Y:S01]  /*a460*/  VIADD R0, R19.reuse, 0x50 ;  /* 0x0000005013007836 */ /* 0x040fe20000000000 */
[----:B------:R-:W-:Y:S01]  /*a470*/  @!P1 LOP3.LUT R17, R14, 0xfffffffe, RZ, 0xc0, !PT ;  /* 0xfffffffe0e119812 */ /* 0x000fe200078ec0ff */
        /* <DEDUP_REMOVED lines=56> */
.L_x_2080:
[----:B------:R-:W1:Y:S02]  /*a800*/  S2R R0, SR_TID.X ;  /* 0x0000000000007919 */ /* 0x000e640000002100 */
[----:B-1----:R-:W-:-:S05]  /*a810*/  VIADD R2, R0, 0xffffff80 ;  /* 0xffffff8000027836 */ /* 0x002fca0000000000 */
[----:B------:R-:W-:-:S13]  /*a820*/  ISETP.GT.AND P0, PT, R2, 0x7f, PT ;  /* 0x0000007f0200780c */ /* 0x000fda0003f04270 */
[----:B------:R-:W-:Y:S05]  /*a830*/  @P0 BRA `(.L_x_2047) ;  /* 0x0000004000800947 */ /* 0x000fea0003800000 */
[----:B------:R-:W1:Y:S01]  /*a840*/  S2R R3, SR_CTAID.X ;  /* 0x0000000000037919 */ /* 0x000e620000002500 */
[----:B------:R-:W2:Y:S01]  /*a850*/  LDC R6, c[0x0][0xbe8] ;  /* 0x0002fa00ff067b82 */ /* 0x000ea20000000800 */
[----:B------:R-:W-:Y:S01]  /*a860*/  ULDC UR4, c[0x0][0xa88] ;  /* 0x0002a20000047ab9 */ /* 0x000fe20000000800 */
[----:B-1----:R-:W-:Y:S02]  /*a870*/  IMAD R0, R3, 0x80, R0 ;  /* 0x0000008003007824 */ /* 0x002fe400078e0200 */
[----:B--2---:R-:W-:Y:S02]  /*a880*/  IMAD R3, R6, UR4, RZ ;  /* 0x0000000406037c24 */ /* 0x004fe4000f8e02ff */
[----:B------:R-:W-:-:S05]  /*a890*/  VIADD R0, R0, 0xffffff80 ;  /* 0xffffff8000007836 */ /* 0x000fca0000000000 */
[----:B------:R-:W-:-:S13]  /*a8a0*/  ISETP.GE.AND P0, PT, R0, R3, PT ;  /* 0x000000030000720c */ /* 0x000fda0003f06270 */
[----:B------:R-:W-:Y:S05]  /*a8b0*/  @P0 BRA `(.L_x_2047) ;  /* 0x0000004000600947 */ /* 0x000fea0003800000 */
[----:B------:R-:W-:Y:S01]  /*a8c0*/  ISETP.NE.AND P0, PT, R6, 0x1, PT ;  /* 0x000000010600780c */ /* 0x000fe20003f05270 */
[----:B------:R-:W1:Y:S01]  /*a8d0*/  S2UR UR4, SR_CTAID.Z ;  /* 0x00000000000479c3 */ /* 0x000e620000002700 */
[----:B------:R-:W-:Y:S01]  /*a8e0*/  SHF.R.S32.HI R5, RZ, 0x1f, R18 ;  /* 0x0000001fff057819 */ /* 0x000fe20000011412 */
[----:B------:R-:W-:Y:S02]  /*a8f0*/  ULDC.64 UR6, c[0x0][0xbd0] ;  /* 0x0002f40000067ab9 */ /* 0x000fe40000000a00 */
[----:B------:R-:W-:-:S04]  /*a900*/  IMAD.WIDE.U32 R2, R18, UR6, RZ ;  /* 0x0000000612027c25 */ /* 0x000fc8000f8e00ff */
[----:B------:R-:W2:Y:S01]  /*a910*/  LDC.64 R12, c[0x0][0xbd8] ;  /* 0x0002f600ff0c7b82 */ /* 0x000ea20000000a00 */
[----:B------:R-:W-:-:S04]  /*a920*/  IMAD R5, R5, UR6, RZ ;  /* 0x0000000605057c24 */ /* 0x000fc8000f8e02ff */
[----:B------:R-:W-:Y:S02]  /*a930*/  IMAD R5, R18, UR7, R5 ;  /* 0x0000000712057c24 */ /* 0x000fe4000f8e0205 */
[----:B------:R-:W-:Y:S01]  /*a940*/  IMAD.MOV R18, RZ, RZ, -R18 ;  /* 0x000000ffff127224 */ /* 0x000fe200078e0a12 */
[----:B------:R-:W0:Y:S01]  /*a950*/  @P0 LDC R9, c[0x0][0xbec] ;  /* 0x0002fb00ff090b82 */ /* 0x000e220000000800 */
[----:B------:R-:W-:Y:S02]  /*a960*/  IMAD.IADD R3, R3, 0x1, R5 ;  /* 0x0000000103037824 */ /* 0x000fe400078e0205 */
[----:B------:R-:W-:-:S05]  /*a970*/  IMAD.MOV.U32 R5, RZ, RZ, R0 ;  /* 0x000000ffff057224 */ /* 0x000fca00078e0000 */
[----:B------:R-:W3:Y:S01]  /*a980*/  S2UR UR8, SR_CTAID.Y ;  /* 0x00000000000879c3 */ /* 0x000ee20000002600 */
[----:B-1----:R-:W-:-:S07]  /*a990*/  USHF.R.S32.HI UR5, URZ, 0x1f, UR4 ;  /* 0x0000001f3f057899 */ /* 0x002fce0008011404 */
[----:B------:R-:W3:Y:S01]  /*a9a0*/  LDC R7, c[0x0][0xc50] ;  /* 0x00031400ff077b82 */ /* 0x000ee20000000800 */
[C---:B--2---:R-:W-:Y:S02]  /*a9b0*/  IMAD R8, R12.reuse, UR5, RZ ;  /* 0x000000050c087c24 */ /* 0x044fe4000f8e02ff */
[----:B------:R-:W-:-:S04]  /*a9c0*/  IMAD.WIDE.U32 R2, R12, UR4, R2 ;  /* 0x000000040c027c25 */ /* 0x000fc8000f8e0002 */
[----:B------:R-:W-:Y:S01]  /*a9d0*/  IMAD R13, R13, UR4, R8 ;  /* 0x000000040d0d7c24 */ /* 0x000fe2000f8e0208 */
[----:B------:R-:W1:Y:S01]  /*a9e0*/  @P0 LDC R11, c[0x0][0xbf0] ;  /* 0x0002fc00ff0b0b82 */ /* 0x000e620000000800 */
[----:B0-----:R-:W-:Y:S01]  /*a9f0*/  @P0 IMAD.HI.U32 R4, R0, R9, RZ ;  /* 0x0000000900040227 */ /* 0x001fe200078e00ff */
[----:B------:R-:W-:-:S03]  /*aa00*/  ULDC.64 UR4, c[0x0][0xbe0] ;  /* 0x0002f80000047ab9 */ /* 0x000fc60000000a00 */
[----:B------:R-:W-:Y:S02]  /*aa10*/  IMAD.IADD R3, R13, 0x1, R3 ;  /* 0x000000010d037824 */ /* 0x000fe400078e0203 */
[----:B---3--:R-:W-:-:S04]  /*aa20*/  IMAD R9, R7, R18, UR8 ;  /* 0x0000000807097e24 */ /* 0x008fc8000f8e0212 */
[----:B------:R-:W-:Y:S01]  /*aa30*/  IMAD.WIDE.U32 R2, R9, UR4, R2 ;  /* 0x0000000409027c25 */ /* 0x000fe2000f8e0002 */
[----:B-1----:R-:W-:Y:S02]  /*aa40*/  @P0 SHF.R.U32.HI R5, RZ, R11, R4 ;  /* 0x0000000bff050219 */ /* 0x002fe40000011604 */
        /* <DEDUP_REMOVED lines=20> */
.L_x_2045:
        /* <DEDUP_REMOVED lines=18> */
.L_x_2083:
[----:B------:R-:W-:Y:S01]  /*acb0*/  ULDC UR39, c[0x0][0xc50] ;  /* 0x0003140000277ab9 */ /* 0x000fe20000000800 */
[----:B------:R-:W-:Y:S01]  /*acc0*/  UMOV UR36, UR6 ;  /* 0x0000000600247c82 */ /* 0x000fe20008000000 */
[----:B------:R-:W-:-:S11]  /*acd0*/  UISETP.NE.AND UP0, UPT, UR39, 0x1, UPT ;  /* 0x000000012700788c */ /* 0x000fd6000bf05270 */
[----:B------:R-:W-:Y:S01]  /*ace0*/  @UP0 ULDC UR4, c[0x0][0xc54] ;  /* 0x0003150000040ab9 */ /* 0x000fe20000000800 */
[----:B------:R-:W-:Y:S01]  /*acf0*/  @UP0 ULDC UR7, c[0x0][0xc58] ;  /* 0x0003160000070ab9 */ /* 0x000fe20000000800 */
[----:B------:R-:W-:-:S04]  /*ad00*/  UIMAD.WIDE.U32 UR4, UR6, UR4, URZ ;  /* 0x00000004060472a5 */ /* 0x000fc8000f8e003f */
[----:B------:R-:W-:-:S12]  /*ad10*/  @UP0 USHF.R.U32.HI UR36, URZ, UR7, UR5 ;  /* 0x000000073f240299 */ /* 0x000fd80008011605 */
.L_x_2084:
        /* <DEDUP_REMOVED lines=10> */
[----:B------:R-:W-:Y:S01]  /*adc0*/  UISETP.NE.AND UP1, UPT, UR5, 0x1, UPT ;  /* 0x000000010500788c */ /* 0x000fe2000bf25270 */
[----:B------:R1:W-:Y:S01]  /*add0*/  STL [R1+0xc], RZ ;  /* 0x00000cff01007387 */ /* 0x0003e20000100800 */
[----:B------:R-:W-:Y:S01]  /*ade0*/  UISETP.NE.U32.AND UP0, UPT, UR6, URZ, UPT ;  /* 0x0000003f0600728c */ /* 0x000fe2000bf05070 */
[----:B------:R-:W-:Y:S02]  /*adf0*/  ULDC UR5, c[0x0][0x288] ;  /* 0x0000a20000057ab9 */ /* 0x000fe40000000800 */
[----:B------:R-:W-:Y:S01]  /*ae00*/  ULDC UR6, c[0x0][0x424] ;  /* 0x0001090000067ab9 */ /* 0x000fe20000000800 */
[----:B------:R-:W-:Y:S02]  /*ae10*/  UISETP.NE.AND.EX UP0, UPT, UR7, URZ, UPT, UP0 ;  /* 0x0000003f0700728c */ /* 0x000fe4000bf05300 */
[----:B------:R-:W-:-:S02]  /*ae20*/  UIADD3 UR10, -UR5, 0x80, URZ ;  /* 0x00000080050a7890 */ /* 0x000fc4000fffe13f */
[----:B------:R-:W-:Y:S01]  /*ae30*/  USEL UR7, UR6, 0x1, UP0 ;  /* 0x0000000106077887 */ /* 0x000fe20008000000 */
[----:B------:R-:W-:-:S03]  /*ae40*/  ULDC UR9, c[0x0][0x2f0] ;  /* 0x0000bc0000097ab9 */ /* 0x000fc60000000800 */
[----:B------:R-:W-:Y:S02]  /*ae50*/  UIMAD UR10, UR7, UR9, UR10 ;  /* 0x00000009070a72a4 */ /* 0x000fe4000f8e020a */
[----:B------:R-:W-:Y:S02]  /*ae60*/  UIMAD UR7, UR7, UR9, 0x7f ;  /* 0x0000007f070774a4 */ /* 0x000fe4000f8e0209 */
[----:B0-----:R-:W-:-:S03]  /*ae70*/  ULEA UR8, UR4, 0x7f, 0x7 ;  /* 0x0000007f04087891 */ /* 0x001fc6000f8e383f */
[----:B------:R-:W-:Y:S02]  /*ae80*/  @UP1 ULDC UR4, c[0x0][0x44c] ;  /* 0x0001130000041ab9 */ /* 0x000fe40000000800 */
[----:B------:R-:W-:Y:S02]  /*ae90*/  UIMAD.WIDE.U32 UR4, UR8, UR4, URZ ;  /* 0x00000004080472a5 */ /* 0x000fe4000f8e003f */
[----:B------:R-:W-:Y:S01]  /*aea0*/  UMOV UR6, UR8 ;  /* 0x0000000800067c82 */ /* 0x000fe20008000000 */
[----:B------:R-:W-:Y:S02]  /*aeb0*/  @UP1 ULDC UR8, c[0x0][0x450] ;  /* 0x0001140000081ab9 */ /* 0x000fe40000000800 */
[----:B------:R-:W-:Y:S02]  /*aec0*/  @UP1 USHF.R.U32.HI UR6, URZ, UR8, UR5 ;  /* 0x000000083f061299 */ /* 0x000fe40008011605 */
[----:B------:R-:W-:Y:S02]  /*aed0*/  USHF.R.S32.HI UR5, URZ, 0x1f, UR7 ;  /* 0x0000001f3f057899 */ /* 0x000fe40008011407 */
[----:B------:R-:W-:-:S02]  /*aee0*/  UIADD3 UR6, UR10, UR6, URZ ;  /* 0x000000060a067290 */ /* 0x000fc4000fffe03f */
[----:B------:R-:W-:Y:S02]  /*aef0*/  ULEA.HI UR5, UR5, UR7, URZ, 0x7 ;  /* 0x0000000705057291 */ /* 0x000fe4000f8f383f */
[----:B------:R-:W-:Y:S02]  /*af00*/  USHF.R.S32.HI UR4, URZ, 0x1f, UR6 ;  /* 0x0000001f3f047899 */ /* 0x000fe40008011406 */
[----:B------:R-:W-:Y:S02]  /*af10*/  USHF.R.S32.HI UR5, URZ, 0x7, UR5 ;  /* 0x000000073f057899 */ /* 0x000fe40008011405 */
[----:B------:R-:W-:-:S04]  /*af20*/  ULEA.HI UR4, UR4, UR6, URZ, 0x7 ;  /* 0x0000000604047291 */ /* 0x000fc8000f8f383f */
[----:B------:R-:W-:-:S04]  /*af30*/  USHF.R.S32.HI UR4, URZ, 0x7, UR4 ;  /* 0x000000073f047899 */ /* 0x000fc80008011404 */
[----:B------:R-:W-:-:S04]  /*af40*/  UISETP.LT.AND UP0, UPT, UR5, UR4, UPT ;  /* 0x000000040500728c */ /* 0x000fc8000bf01270 */
[----:B------:R-:W-:Y:S02]  /*af50*/  USEL UR40, UR5, UR4, UP0 ;  /* 0x0000000405287287 */ /* 0x000fe40008000000 */
[----:B------:R-:W-:Y:S02]  /*af60*/  USHF.R.U32.HI UR5, URZ, 0x10, UR39 ;  /* 0x000000103f057899 */ /* 0x000fe40008011627 */
[----:B------:R-:W-:Y:S02]  /*af70*/  UISETP.GE.AND UP1, UPT, UR40, 0x1, UPT ;  /* 0x000000012800788c */ /* 0x000fe4000bf26270 */
[----:B------:R-:W-:Y:S02]  /*af80*/  UISETP.NE.AND UP0, UPT, UR5, URZ, UPT ;  /* 0x0000003f0500728c */ /* 0x000fe4000bf05270 */
[----:B------:R-:W-:Y:S02]  /*af90*/  ULOP3.LUT UR39, UR39, 0xffff, URZ, 0xc0, !UPT ;  /* 0x0000ffff27277892 */ /* 0x000fe4000f8ec03f */
[----:B------:R-:W-:-:S07]  /*afa0*/  PLOP3.LUT P0, PT, PT, PT, UP1, 0x80, 0x0 ;  /* 0x000000000000781c */ /* 0x000fce0003f0f018 */
[----:B------:R-:W-:-:S06]  /*afb0*/  @!UP0 ULDC UR5, c[0x0][0x9f0] ;  /* 0x00027c0000058ab9 */ /* 0x000fcc0000000800 */
[----:B-1----:R-:W-:Y:S05]  /*afc0*/  @!P0 BRA `(.L_x_2086) ;  /* 0x0000000000708947 */ /* 0x002fea0003800000 */
[----:B------:R-:W-:Y:S01]  /*afd0*/  IMAD.U32 R6, RZ, RZ, UR5 ;  /* 0x00000005ff067e24 */ /* 0x000fe2000f8e00ff */
[----:B------:R-:W-:-:S04]  /*afe0*/  UIADD3 UR4, UR5, -0x1, UR40 ;  /* 0xffffffff05047890 */ /* 0x000fc8000fffe028 */
[-C--:B------:R-:W-:Y:S02]  /*aff0*/  IABS R0, R6.reuse ;  /* 0x0000000600007213 */ /* 0x080fe40000000000 */
[----:B------:R-:W-:Y:S02]  /*b000*/  IABS R6, R6 ;  /* 0x0000000600067213 */ /* 0x000fe40000000000 */
[----:B------:R-:W0:Y:S08]  /*b010*/  I2F.RP R4, R0 ;  /* 0x0000000000047306 */ /* 0x000e300000209400 */
[----:B0-----:R-:W0:Y:S02]  /*b020*/  MUFU.RCP R4, R4 ;  /* 0x0000000400047308 */ /* 0x001e240000001000 */
[----:B0-----:R-:W-:-:S06]  /*b030*/  VIADD R2, R4, 0xffffffe ;  /* 0x0ffffffe04027836 */ /* 0x001fcc0000000000 */
        /* <DEDUP_REMOVED lines=21> */
.L_x_2086:
        /* <DEDUP_REMOVED lines=32> */
.L_x_2087:
        /* <DEDUP_REMOVED lines=20> */
.L_x_2089:
        /* <DEDUP_REMOVED lines=15> */
.L_x_2088:
[----:B------:R-:W0:Y:S02]  /*b5c0*/  LDC.64 R2, c[0x0][0x9f8] ;  /* 0x00027e00ff027b82 */ /* 0x000e240000000a00 */
[----:B0-----:R-:W-:-:S04]  /*b5d0*/  ISETP.NE.U32.AND P0, PT, R2, RZ, PT ;  /* 0x000000ff0200720c */ /* 0x001fc80003f05070 */
[----:B------:R-:W-:-:S13]  /*b5e0*/  ISETP.NE.AND.EX P0, PT, R3, RZ, PT, P0 ;  /* 0x000000ff0300720c */ /* 0x000fda0003f05300 */
[----:B------:R-:W0:Y:S02]  /*b5f0*/  @P0 LDC.64 R2, c[0x0][0x9f8] ;  /* 0x00027e00ff020b82 */ /* 0x000e240000000a00 */
[----:B0-----:R-:W-:-:S05]  /*b600*/  @P0 IMAD.WIDE R2, R18, 0x4, R2 ;  /* 0x0000000412020825 */ /* 0x001fca00078e0202 */
[----:B------:R0:W2:Y:S01]  /*b610*/  @P0 LDG.E R18, desc[UR42][R2.64] ;  /* 0x0000002a02120981 */ /* 0x0000a2000c1e1900 */
[----:B------:R-:W-:Y:S01]  /*b620*/  UMOV UR4, 0xffffffff ;  /* 0xffffffff00047882 */ /* 0x000fe20000000000 */
[----:B------:R-:W-:Y:S01]  /*b630*/  VIADD R17, R17, 0xffffffff ;  /* 0xffffffff11117836 */ /* 0x000fe20000000000 */
[----:B------:R-:W1:Y:S01]  /*b640*/  S2R R16, SR_TID.X ;  /* 0x0000000000107919 */ /* 0x000e620000002100 */
[----:B0-----:R-:W0:Y:S02]  /*b650*/  LDC.64 R2, c[0x0][0x418] ;  /* 0x00010600ff027b82 */ /* 0x001e240000000a00 */
[----:B0-----:R-:W-:Y:S02]  /*b660*/  ISETP.NE.U32.AND P0, PT, R2, RZ, PT ;  /* 0x000000ff0200720c */ /* 0x001fe40003f05070 */
[----:B-1----:R-:W-:Y:S02]  /*b670*/  SHF.R.U32.HI R0, RZ, 0x5, R16 ;  /* 0x00000005ff007819 */ /* 0x002fe40000011610 */
[----:B------:R-:W-:-:S02]  /*b680*/  ISETP.NE.AND.EX P1, PT, R3, RZ, PT, P0 ;  /* 0x000000ff0300720c */ /* 0x000fc40003f25300 */
[----:B------:R-:W-:Y:S02]  /*b690*/  LOP3.LUT R0, R0, 0x3, RZ, 0xc0, !PT ;  /* 0x0000000300007812 */ /* 0x000fe400078ec0ff */
[----:B------:R-:W-:-:S05]  /*b6a0*/  P2R R4, PR, RZ, 0x2 ;  /* 0x00000002ff047803 */ /* 0x000fca0000000000 */
[----:B------:R0:W-:Y:S01]  /*b6b0*/  STL [R1+0x4], R4 ;  /* 0x0000040401007387 */ /* 0x0001e20000100800 */
[----:B--2---:R-:W-:Y:S02]  /*b6c0*/  SHF.R.S32.HI R19, RZ, 0x1f, R18 ;  /* 0x0000001fff137819 */ /* 0x004fe40000011412 */
[----:B------:R-:W-:Y:S01]  /*b6d0*/  SEL R16, R18, RZ, !P1 ;  /* 0x000000ff12107207 */ /* 0x000fe20004800000 */
[----:B0-----:R-:W-:Y:S06]  /*b6e0*/  BRA.DIV UR4, `(.L_x_2090) ;  /* 0x0000003604847947 */ /* 0x001fec000b800000 */
[----:B------:R0:W1:Y:S02]  /*b6f0*/  SHFL.IDX PT, R14, R0, RZ, 0x1f ;  /* 0x00001fff000e7589 */ /* 0x00006400000e0000 */
.L_x_2170:
[----:B------:R-:W-:Y:S02]  /*b700*/  PLOP3.LUT P2, PT, PT, PT, PT, 0x8, 0x0 ;  /* 0x000000000000781c */ /* 0x000fe40003f4e170 */
[----:B-1----:R-:W-:Y:S02]  /*b710*/  ISETP.NE.AND P0, PT, R14, RZ, PT ;  /* 0x000000ff0e00720c */ /* 0x002fe40003f05270 */
[----:B0-----:R-:W-:-:S05]  /*b720*/  P2R R0, PR, RZ, 0x4 ;  /* 0x00000004ff007803 */ /* 0x001fca0000000000 */
[----:B------:R0:W-:Y:S06]  /*b730*/  STL [R1], R0 ;  /* 0x0000000001007387 */ /* 0x0001ec0000100800 */
[----:B------:R-:W-:Y:S05]  /*b740*/  @P0 BRA `(.L_x_2091) ;  /* 0x0000000400100947 */ /* 0x000fea0003800000 */
[----:B------:R-:W-:-:S03]  /*b750*/  UMOV UR4, 0xffffffff ;  /* 0xffffffff00047882 */ /* 0x000fc60000000000 */
[----:B------:R-:W-:Y:S05]  /*b760*/  BRA.DIV UR4, `(.L_x_2092) ;  /* 0x0000003604847947 */ /* 0x000fea000b800000 */
[----:B------:R-:W-:-:S13]  /*b770*/  ELECT P6, URZ, PT ;  /* 0x00000000003f782f */ /* 0x000fda00038c0000 */
.L_x_2173:
[----:B------:R-:W-:Y:S05]  /*b780*/  @!P6 BRA `(.L_x_2091) ;  /* 0x000000040000e947 */ /* 0x000fea0003800000 */
[----:B------:R-:W-:Y:S01]  /*b790*/  IMAD.MOV.U32 R16, RZ, RZ, R18 ;  /* 0x000000ffff107224 */ /* 0x000fe200078e0012 */
[----:B------:R-:W-:Y:S06]  /*b7a0*/  @!P1 BRA `(.L_x_2093) ;  /* 0x0000000000489947 */ /* 0x000fec0003800000 */
[----:B------:R-:W1:Y:S01]  /*b7b0*/  LDC R6, c[0x0][0x43c] ;  /* 0x00010f00ff067b82 */ /* 0x000e620000000800 */
[----:B0-----:R-:W-:Y:S01]  /*b7c0*/  IMAD.MOV.U32 R0, RZ, RZ, R17 ;  /* 0x000000ffff007224 */ /* 0x001fe200078e0011 */
[----:B------:R-:W-:Y:S02]  /*b7d0*/  ULDC.64 UR4, c[0x0][0x428] ;  /* 0x00010a0000047ab9 */ /* 0x000fe40000000a00 */
[----:B------:R-:W-:-:S04]  /*b7e0*/  IMAD R7, R19, UR4, RZ ;  /* 0x0000000413077c24 */ /* 0x000fc8000f8e02ff */
[----:B------:R-:W-:Y:S01]  /*b7f0*/  IMAD R7, R18, UR5, R7 ;  /* 0x0000000512077c24 */ /* 0x000fe2000f8e0207 */
[----:B-1----:R-:W-:-:S13]  /*b800*/  ISETP.NE.AND P0, PT, R6, 0x1, PT ;  /* 0x000000010600780c */ /* 0x002fda0003f05270 */
[----:B------:R-:W0:Y:S02]  /*b810*/  @P0 LDC.64 R4, c[0x0][0x440] ;  /* 0x00011000ff040b82 */ /* 0x000e240000000a00 */
[----:B0-----:R-:W-:-:S05]  /*b820*/  @P0 IMAD.HI.U32 R4, R17, R4, RZ ;  /* 0x0000000411040227 */ /* 0x001fca00078e00ff */
[----:B------:R-:W-:-:S04]  /*b830*/  @P0 SHF.R.U32.HI R0, RZ, R5, R4 ;  /* 0x00000005ff000219 */ /* 0x000fc80000011604 */
[--C-:B------:R-:W-:Y:S01]  /*b840*/  SHF.R.S32.HI R5, RZ, 0x1f, R0.reuse ;  /* 0x0000001fff057819 */ /* 0x100fe20000011400 */
[----:B------:R-:W-:-:S04]  /*b850*/  IMAD.MOV.U32 R4, RZ, RZ, R0 ;  /* 0x000000ffff047224 */ /* 0x000fc800078e0000 */
[----:B------:R-:W-:-:S04]  /*b860*/  IMAD.WIDE.U32 R4, R18, UR4, R4 ;  /* 0x0000000412047c25 */ /* 0x000fc8000f8e0004 */
[----:B------:R-:W-:Y:S01]  /*b870*/  IMAD.IADD R5, R5, 0x1, R7 ;  /* 0x0000000105057824 */ /* 0x000fe200078e0207 */
[----:B------:R-:W-:-:S04]  /*b880*/  LEA R2, P0, R4, R2, 0x2 ;  /* 0x0000000204027211 */ /* 0x000fc800078010ff */
[----:B------:R-:W-:-:S05]  /*b890*/  LEA.HI.X R3, R4, R3, R5, 0x2, P0 ;  /* 0x0000000304037211 */ /* 0x000fca00000f1405 */
[----:B------:R1:W5:Y:S01]  /*b8a0*/  LDG.E R16, desc[UR42][R2.64] ;  /* 0x0000002a02107981 */ /* 0x000362000c1e1900 */
[----:B------:R-:W-:-:S04]  /*b8b0*/  IMAD.MOV R0, RZ, RZ, -R0 ;  /* 0x000000ffff007224 */ /* 0x000fc800078e0a00 */
[----:B------:R-:W-:-:S07]  /*b8c0*/  IMAD R17, R6, R0, R17 ;  /* 0x0000000006117224 */ /* 0x000fce00078e0211 */
.L_x_2093:
[----:B0-----:R-:W-:Y:S01]  /*b8d0*/  IMAD.MOV.U32 R0, RZ, RZ, 0x1 ;  /* 0x00000001ff007424 */ /* 0x001fe200078e00ff */
[----:B------:R-:W1:Y:S04]  /*b8e0*/  S2R R8, SR_TID.X ;  /* 0x0000000000087919 */ /* 0x000e680000002100 */
[----:B------:R-:W-:-:S04]  /*b8f0*/  SHF.L.U32 R0, R0, 0x1f, RZ ;  /* 0x0000001f00007819 */ /* 0x000fc800000006ff */
[----:B------:R-:W0:Y:S01]  /*b900*/  SYNCS.PHASECHK.TRANS64.TRYWAIT P0, [UR38+0x34840], R0 ;  /* 0x03484000ff0075a7 */ /* 0x000e220008000166 */
[----:B-1----:R-:W-:-:S04]  /*b910*/  LOP3.LUT R2, R8, 0x7f, RZ, 0xc0, !PT ;  /* 0x0000007f08027812 */ /* 0x002fc800078ec0ff */
[----:B------:R-:W-:Y:S01]  /*b920*/  ISETP.NE.AND P1, PT, R2, RZ, PT ;  /* 0x000000ff0200720c */ /* 0x000fe20003f25270 */
[----:B0-----:R-:W-:-:S12]  /*b930*/  @!P0 BRA `(.L_x_2094) ;  /* 0x0000003400308947 */ /* 0x001fd80003800000 */
.L_x_2174:
[----:B------:R-:W-:Y:S05]  /*b940*/  @P1 BRA `(.L_x_2095) ;  /* 0x0000000000181947 */ /* 0x000fea0003800000 */
[----:B------:R-:W1:Y:S01]  /*b950*/  S2R R2, SR_TID.X ;  /* 0x0000000000027919 */ /* 0x000e620000002100 */
[----:B0-----:R-:W-:-:S04]  /*b960*/  IMAD.MOV.U32 R0, RZ, RZ, 0xc000 ;  /* 0x0000c000ff007424 */ /* 0x001fc800078e00ff */
[----:B------:R2:W-:Y:S01]  /*b970*/  SYNCS.ARRIVE.TRANS64 RZ, [UR38+0x34830], R0 ;  /* 0x03483000ffff79a7 */ /* 0x0005e20008000026 */
[----:B-1----:R-:W-:-:S13]  /*b980*/  LOP3.LUT P0, RZ, R2, 0x1f, RZ, 0xc0, !PT ;  /* 0x0000001f02ff7812 */ /* 0x002fda000780c0ff */
[----:B--2---:R-:W-:Y:S05]  /*b990*/  @!P0 BRA `(.L_x_2095) ;  /* 0x0000000000048947 */ /* 0x004fea0003800000 */
[----:B------:R-:W-:Y:S01]  /*b9a0*/  BPT.TRAP 0x1 ;  /* 0x000000040000795c */ /* 0x000fe20000300000 */
.L_x_2095:
[----:B------:R-:W-:Y:S01]  /*b9b0*/  R2UR UR11, R17 ;  /* 0x00000000110b72ca */ /* 0x000fe200000e0000 */
[----:B------:R-:W-:Y:S01]  /*b9c0*/  ULDC.64 UR4, c[0x0][0x198] ;  /* 0x0000660000047ab9 */ /* 0x000fe20000000a00 */
[----:B-----5:R-:W-:Y:S01]  /*b9d0*/  R2UR UR13, R16 ;  /* 0x00000000100d72ca */ /* 0x020fe200000e0000 */
[----:B------:R-:W-:Y:S01]  /*b9e0*/  UIADD3 UR4, UP0, UR4, 0x370, URZ ;  /* 0x0000037004047890 */ /* 0x000fe2000ff1e03f */
[----:B------:R-:W-:Y:S01]  /*b9f0*/  PLOP3.LUT P0, PT, PT, PT, PT, 0x80, 0x0 ;  /* 0x000000000000781c */ /* 0x000fe20003f0f070 */
[----:B------:R-:W-:Y:S02]  /*ba00*/  UIADD3 UR8, UR38, 0x1c400, URZ ;  /* 0x0001c40026087890 */ /* 0x000fe4000fffe03f */
[----:B------:R-:W-:Y:S01]  /*ba10*/  UIADD3 UR9, UR38, 0x34830, URZ ;  /* 0x0003483026097890 */ /* 0x000fe2000fffe03f */
[----:B0-----:R-:W-:Y:S01]  /*ba20*/  P2R R0, PR, RZ, 0x1 ;  /* 0x00000001ff007803 */ /* 0x001fe20000000000 */
[----:B------:R-:W-:Y:S02]  /*ba30*/  UIADD3.X UR5, URZ, UR5, URZ, UP0, !UPT ;  /* 0x000000053f057290 */ /* 0x000fe400087fe43f */
[----:B------:R-:W-:-:S02]  /*ba40*/  UIADD3 UR16, UR38, 0x20400, URZ ;  /* 0x0002040026107890 */ /* 0x000fc4000fffe03f */
[----:B------:R-:W-:Y:S01]  /*ba50*/  USHF.L.U32 UR11, UR11, 0x7, URZ ;  /* 0x000000070b0b7899 */ /* 0x000fe2000800063f */
[----:B------:R1:W-:Y:S01]  /*ba60*/  STL [R1], R0 ;  /* 0x0000000001007387 */ /* 0x0003e20000100800 */
        /* <DEDUP_REMOVED lines=15> */
[----:B------:R1:W-:Y:S01]  /*bb60*/  UTMALDG.4D [UR16], [UR4], desc[UR6] ;  /* 0x00000610040075b4 */ /* 0x0003e20008019000 */
[----:B------:R1:W-:Y:S02]  /*bb70*/  UTMALDG.4D [UR32], [UR4], desc[UR6] ;  /* 0x00000620040075b4 */ /* 0x0003e40008019000 */
[----:B-1----:R-:W-:Y:S01]  /*bb80*/  NOP ;  /* 0x0000000000007918 */ /* 0x002fe20000000000 */
.L_x_2091:
        /* <DEDUP_REMOVED lines=21> */
[----:B01----:R-:W-:Y:S05]  /*bce0*/  CALL.ABS.NOINC R2 ;  /* 0x0000000002007343 */ /* 0x003fea0003c00000 */
.L_x_2096:
[----:B------:R-:W1:Y:S01]  /*bcf0*/  S2R R4, SR_CTAID.Z ;  /* 0x0000000000047919 */ /* 0x000e620000002700 */
[----:B------:R-:W2:Y:S01]  /*bd00*/  LDC R8, c[0x0][0x448] ;  /* 0x00011200ff087b82 */ /* 0x000ea20000000800 */
[----:B------:R-:W-:Y:S01]  /*bd10*/  USHF.R.S32.HI UR4, URZ, 0x1f, UR36 ;  /* 0x0000001f3f047899 */ /* 0x000fe20008011424 */
[----:B------:R-:W3:Y:S01]  /*bd20*/  S2R R12, SR_TID.X ;  /* 0x00000000000c7919 */ /* 0x000ee20000002100 */
[----:B------:R-:W-:Y:S02]  /*bd30*/  ULDC.64 UR8, c[0x0][0x2d8] ;  /* 0x0000b60000087ab9 */ /* 0x000fe40000000a00 */
[----:B------:R-:W-:Y:S01]  /*bd40*/  UIMAD UR6, UR4, UR8, URZ ;  /* 0x00000008040672a4 */ /* 0x000fe2000f8e023f */
[----:B------:R-:W4:Y:S02]  /*bd50*/  S2R R9, SR_CTAID.X ;  /* 0x0000000000097919 */ /* 0x000f240000002500 */
[----:B------:R-:W0:Y:S01]  /*bd60*/  LDC.64 R2, c[0x0][0x2e0] ;  /* 0x0000b800ff027b82 */ /* 0x000e220000000a00 */
[----:B------:R-:W-:-:S02]  /*bd70*/  UIMAD.WIDE.U32 UR4, UR36, UR8, URZ ;  /* 0x00000008240472a5 */ /* 0x000fc4000f8e003f */
[----:B------:R-:W-:-:S04]  /*bd80*/  UIMAD UR6, UR36, UR9, UR6 ;  /* 0x00000009240672a4 */ /* 0x000fc8000f8e0206 */
[----:B------:R-:W-:Y:S01]  /*bd90*/  UIADD3 UR5, UR5, UR6, URZ ;  /* 0x0000000605057290 */ /* 0x000fe2000fffe03f */
[----:B--2---:R-:W-:Y:S02]  /*bda0*/  ISETP.NE.AND P0, PT, R8, 0x1, PT ;  /* 0x000000010800780c */ /* 0x004fe40003f05270 */
[----:B-1----:R-:W-:Y:S02]  /*bdb0*/  SHF.R.S32.HI R5, RZ, 0x1f, R4 ;  /* 0x0000001fff057819 */ /* 0x002fe40000011404 */
[----:B---3--:R-:W-:-:S03]  /*bdc0*/  LOP3.LUT R11, R12, 0x7f, RZ, 0xc0, !PT ;  /* 0x0000007f0c0b7812 */ /* 0x008fc600078ec0ff */
[----:B0-----:R-:W-:Y:S01]  /*bdd0*/  IMAD R0, R5, R2, RZ ;  /* 0x0000000205007224 */ /* 0x001fe200078e02ff */
[----:B------:R-:W-:-:S03]  /*bde0*/  SHF.R.U32.HI R6, RZ, 0x3, R11 ;  /* 0x00000003ff067819 */ /* 0x000fc6000001160b */
[C---:B------:R-:W-:Y:S02]  /*bdf0*/  IMAD R5, R4.reuse, R3, R0 ;  /* 0x0000000304057224 */ /* 0x040fe400078e0200 */
[----:B------:R-:W-:Y:S01]  /*be00*/  IMAD.WIDE.U32 R2, R4, R2, UR4 ;  /* 0x0000000404027e25 */ /* 0x000fe2000f8e0002 */
[----:B------:R-:W0:Y:S01]  /*be10*/  @P0 LDC R0, c[0x0][0x450] ;  /* 0x00011400ff000b82 */ /* 0x000e220000000800 */
[----:B------:R-:W-:Y:S02]  /*be20*/  ULDC.64 UR4, c[0x0][0x2d0] ;  /* 0x0000b40000047ab9 */ /* 0x000fe40000000a00 */
[----:B------:R-:W-:Y:S02]  /*be30*/  IMAD.IADD R3, R3, 0x1, R5 ;  /* 0x0000000103037824 */ /* 0x000fe400078e0205 */
[----:B------:R-:W-:-:S03]  /*be40*/  IMAD.SHL.U32 R5, R12, 0x10, RZ ;  /* 0x000000100c057824 */ /* 0x000fc600078e00ff */
[----:B------:R-:W1:Y:S02]  /*be50*/  @P0 LDC R4, c[0x0][0x44c] ;  /* 0x00011300ff040b82 */ /* 0x000e640000000800 */
[----:B------:R-:W-:-:S05]  /*be60*/  LOP3.LUT R10, R6, 0x70, R5, 0xf8, !PT ;  /* 0x00000070060a7812 */ /* 0x000fca00078ef805 */
[----:B----4-:R-:W-:-:S04]  /*be70*/  IMAD R5, R9, 0x80, R10 ;  /* 0x0000008009057824 */ /* 0x010fc800078e020a */
[----:B-1----:R-:W-:-:S04]  /*be80*/  @P0 IMAD.HI.U32 R7, R5, R4, RZ ;  /* 0x0000000405070227 */ /* 0x002fc800078e00ff */
[----:B------:R-:W-:Y:S01]  /*be90*/  IMAD.MOV.U32 R4, RZ, RZ, R5 ;  /* 0x000000ffff047224 */ /* 0x000fe200078e0005 */
[----:B0-----:R-:W-:Y:S01]  /*bea0*/  @P0 SHF.R.U32.HI R4, RZ, R0, R7 ;  /* 0x00000000ff040219 */ /* 0x001fe20000011607 */
[----:B------:R-:W-:-:S04]  /*beb0*/  IMAD.SHL.U32 R7, R11, 0x8, RZ ;  /* 0x000000080b077824 */ /* 0x000fc800078e00ff */
        /* <DEDUP_REMOVED lines=14> */
[----:B------:R-:W-:Y:S01]  /*bfa0*/  IMAD.IADD R5, R3, 0x1, R4 ;  /* 0x0000000103057824 */ /* 0x000fe200078e0204 */
[----:B------:R-:W-:-:S04]  /*bfb0*/  ULDC UR4, c[0x0][0x2b8] ;  /* 0x0000ae0000047ab9 */ /* 0x000fc80000000800 */
[----:B------:R-:W-:Y:S02]  /*bfc0*/  LEA.HI.X R5, R2, UR5, R5, 0x1, P0 ;  /* 0x0000000502057c11 */ /* 0x000fe400080f0c05 */
[----:B------:R-:W-:-:S04]  /*bfd0*/  SHF.L.U32 R2, R12, 0x3, RZ ;  /* 0x000000030c027819 */ /* 0x000fc800000006ff */
        /* <DEDUP_REMOVED lines=14> */
[----:B------:R-:W-:Y:S02]  /*c0c0*/  IMAD R6, R9, 0x80, R6 ;  /* 0x0000008009067824 */ /* 0x000fe400078e0206 */
[----:B------:R-:W0:Y:S01]  /*c0d0*/  SHFL.IDX PT, R3, R0, RZ, 0x181f ;  /* 0x00181fff00037589 */ /* 0x000e2200000e0000 */
[----:B------:R-:W-:Y:S02]  /*c0e0*/  IMAD R4, R8, UR4, RZ ;  /* 0x0000000408047c24 */ /* 0x000fe4000f8e02ff */
[C---:B------:R-:W-:Y:S01]  /*c0f0*/  VIADD R9, R6.reuse, 0x10 ;  /* 0x0000001006097836 */ /* 0x040fe20000000000 */
[----:B------:R-:W1:Y:S02]  /*c100*/  SHFL.IDX PT, R8, R5, 0x1, 0x181f ;  /* 0x00381f0005087f89 */ /* 0x000e6400000e0000 */
[----:B------:R-:W-:-:S02]  /*c110*/  ISETP.GE.AND P3, PT, R6, R4, PT ;  /* 0x000000040600720c */ /* 0x000fc40003f66270 */
[----:B------:R-:W2:Y:S11]  /*c120*/  SHFL.IDX PT, R14, R0, 0x1, 0x181f ;  /* 0x00381f00000e7f89 */ /* 0x000eb600000e0000 */
[----:B------:R-:W-:-:S02]  /*c130*/  @!P3 LEA R21, R7, UR38, 0x1 ;  /* 0x000000260715bc11 */ /* 0x000fc4000f8e08ff */
[----:B0-----:R-:W-:-:S04]  /*c140*/  LOP3.LUT R3, R3, R2, RZ, 0x3c, !PT ;  /* 0x0000000203037212 */ /* 0x001fc800078e3cff */
[----:B------:R-:W-:-:S04]  /*c150*/  LOP3.LUT R2, R3, R2, RZ, 0x3c, !PT ;  /* 0x0000000203027212 */ /* 0x000fc800078e3cff */
[----:B------:R-:W-:-:S03]  /*c160*/  LOP3.LUT R3, R3, R2, RZ, 0x3c, !PT ;  /* 0x0000000203037212 */ /* 0x000fc600078e3cff */
[----:B------:R-:W-:-:S05]  /*c170*/  @!P3 IMAD.WIDE.U32 R2, R10, 0x2, R2 ;  /* 0x000000020a02b825 */ /* 0x000fca00078e0002 */
[----:B------:R-:W-:Y:S04]  /*c180*/  @!P3 LDGSTS.E.BYPASS.LTC128B.128 [R21+0x10400], desc[UR42][R2.64], !P2 ;  /* 0x104000000215bfae */ /* 0x000fe8000d101d6a */
[----:B------:R-:W-:Y:S04]  /*c190*/  @!P3 LDGSTS.E.BYPASS.LTC128B.128 [R21+0x14400], desc[UR42][R2.64+0x80], !P0 ;  /* 0x144000800215bfae */ /* 0x000fe8000c101d6a */
[----:B------:R0:W-:Y:S01]  /*c1a0*/  @!P3 LDGSTS.E.BYPASS.LTC128B.128 [R21+0x18400], desc[UR42][R2.64+0x100], !P1 ;  /* 0x184001000215bfae */ /* 0x0001e2000c901d6a */
[----:B------:R-:W-:Y:S01]  /*c1b0*/  ISETP.GE.AND P3, PT, R9, R4, PT ;  /* 0x000000040900720c */ /* 0x000fe20003f66270 */
[----:B-1----:R-:W-:-:S02]  /*c1c0*/  IMAD.MOV.U32 R9, RZ, RZ, R8 ;  /* 0x000000ffff097224 */ /* 0x002fc400078e0008 */
[----:B--2---:R-:W-:Y:S02]  /*c1d0*/  IMAD.MOV.U32 R8, RZ, RZ, R14 ;  /* 0x000000ffff087224 */ /* 0x004fe400078e000e */
[----:B------:R-:W-:Y:S04]  /*c1e0*/  SHFL.IDX PT, R14, R0, 0x2, 0x181f ;  /* 0x00581f00000e7f89 */ /* 0x000fe800000e0000 */
[----:B0-----:R-:W0:Y:S01]  /*c1f0*/  SHFL.IDX PT, R2, R5, 0x2, 0x181f ;  /* 0x00581f0005027f89 */ /* 0x001e2200000e0000 */
[----:B------:R-:W-:-:S03]  /*c200*/  VIADD R3, R6, 0x20 ;  /* 0x0000002006037836 */ /* 0x000fc60000000000 */
[----:B------:R-:W-:Y:S01]  /*c210*/  @!P3 LEA R20, R7, UR38, 0x1 ;  /* 0x000000260714bc11 */ /* 0x000fe2000f8e08ff */
[----:B------:R-:W-:-:S05]  /*c220*/  @!P3 IMAD.WIDE.U32 R8, R10, 0x2, R8 ;  /* 0x000000020a08b825 */ /* 0x000fca00078e0008 */
[----:B------:R-:W-:Y:S04]  /*c230*/  @!P3 LDGSTS.E.BYPASS.LTC128B.128 [R20+0x10c00], desc[UR42][R8.64], !P2 ;  /* 0x10c000000814bfae */ /* 0x000fe8000d101d6a */
[----:B------:R-:W-:Y:S04]  /*c240*/  @!P3 LDGSTS.E.BYPASS.LTC128B.128 [R20+0x14c00], desc[UR42][R8.64+0x80], !P0 ;  /* 0x14c000800814bfae */ /* 0x000fe8000c101d6a */
[----:B------:R1:W-:Y:S01]  /*c250*/  @!P3 LDGSTS.E.BYPASS.LTC128B.128 [R20+0x18c00], desc[UR42][R8.64+0x100], !P1 ;  /* 0x18c001000814bfae */ /* 0x0003e2000c901d6a */
[----:B------:R-:W-:Y:S01]  /*c260*/  ISETP.GE.AND P3, PT, R3, R4, PT ;  /* 0x000000040300720c */ /* 0x000fe20003f66270 */
[----:B0-----:R-:W-:-:S02]  /*c270*/  IMAD.MOV.U32 R3, RZ, RZ, R2 ;  /* 0x000000ffff037224 */ /* 0x001fc400078e0002 */
[----:B------:R-:W-:Y:S01]  /*c280*/  IMAD.MOV.U32 R2, RZ, RZ, R14 ;  /* 0x000000ffff027224 */ /* 0x000fe200078e000e */
[----:B-1----:R-:W0:Y:S01]  /*c290*/  SHFL.IDX PT, R8, R5, 0x3, 0x181f ;  /* 0x00781f0005087f89 */ /* 0x002e2200000e0000 */
[----:B------:R-:W-:-:S08]  /*c2a0*/  VIADD R9, R6, 0x30 ;  /* 0x0000003006097836 */ /* 0x000fd00000000000 */
[----:B------:R-:W-:Y:S01]  /*c2b0*/  @!P3 LEA R21, R7, UR38, 0x1 ;  /* 0x000000260715bc11 */ /* 0x000fe2000f8e08ff */
[----:B------:R-:W-:Y:S01]  /*c2c0*/  @!P3 IMAD.WIDE.U32 R2, R10, 0x2, R2 ;  /* 0x000000020a02b825 */ /* 0x000fe200078e0002 */
        /* <DEDUP_REMOVED lines=47> */
.L_x_2191:
[----:B0-----:R-:W-:Y:S01]  /*c5c0*/  VIADD R3, R6, 0x70 ;  /* 0x0000007006037836 */ /* 0x001fe20000000000 */
[----:B------:R-:W-:Y:S01]  /*c5d0*/  BSSY B0, `(.L_x_2098) ;  /* 0x000000d000007945 */ /* 0x000fe20003800000 */
[----:B--2---:R-:W-:-:S03]  /*c5e0*/  IMAD.MOV.U32 R2, RZ, RZ, R14 ;  /* 0x000000ffff027224 */ /* 0x004fc600078e000e */
        /* <DEDUP_REMOVED lines=11> */
.L_x_2099:
[----:B------:R-:W-:Y:S05]  /*c6a0*/  BSYNC B0 ;  /* 0x0000000000007941 */ /* 0x000fea0003800000 */
.L_x_2098:
        /* <DEDUP_REMOVED lines=13> */
.L_x_2192:
[----:B------:R-:W-:Y:S02]  /*c780*/  IMAD.MOV.U32 R9, RZ, RZ, 0x1 ;  /* 0x00000001ff097424 */ /* 0x000fe400078e00ff */
[----:B------:R-:W-:Y:S01]  /*c790*/  IMAD.MOV.U32 R8, RZ, RZ, RZ ;  /* 0x000000ffff087224 */ /* 0x000fe200078e00ff */
[----:B------:R-:W-:Y:S06]  /*c7a0*/  @!P1 BRA `(.L_x_2101) ;  /* 0x0000001800e89947 */ /* 0x000fec0003800000 */
[----:B------:R-:W2:Y:S04]  /*c7b0*/  LDL.LU R4, [R1+0xc] ;  /* 0x00000c0001047983 */ /* 0x000ea80000300800 */
[----:B-1----:R-:W3:Y:S01]  /*c7c0*/  LDL.LU R3, [R1+0x8] ;  /* 0x0000080001037983 */ /* 0x002ee20000300800 */
        /* <DEDUP_REMOVED lines=17> */
[----:B------:R-:W-:Y:S02]  /*c8e0*/  IMAD.IADD R6, R5, 0x1, -R12 ;  /* 0x0000000105067824 */ /* 0x000fe400078e0a0c */
[----:B------:R-:W-:Y:S02]  /*c8f0*/  IMAD.MOV.U32 R7, RZ, RZ, 0x1 ;  /* 0x00000001ff077424 */ /* 0x000fe400078e00ff */
[----:B------:R-:W-:-:S07]  /*c900*/  IMAD.MOV.U32 R4, RZ, RZ, R16 ;  /* 0x000000ffff047224 */ /* 0x000fce00078e0010 */
.L_x_2135:
[----:B------:R-:W2:Y:S01]  /*c910*/  LDL R2, [R1] ;  /* 0x0000000001027983 */ /* 0x000ea20000100800 */
[----:B------:R-:W-:Y:S01]  /*c920*/  VIADD R6, R6, 0xfffffffe ;  /* 0xfffffffe06067836 */ /* 0x000fe20000000000 */
[----:B------:R-:W-:Y:S04]  /*c930*/  BSSY B1, `(.L_x_2103) ;  /* 0x0000088000017945 */ /* 0x000fe80003800000 */
[----:B------:R-:W-:Y:S02]  /*c940*/  ISETP.NE.AND P1, PT, R6, RZ, PT ;  /* 0x000000ff0600720c */ /* 0x000fe40003f25270 */
[----:B--2---:R-:W-:-:S13]  /*c950*/  ISETP.NE.AND P0, PT, R2, RZ, PT ;  /* 0x000000ff0200720c */ /* 0x004fda0003f05270 */
[----:B------:R-:W-:Y:S05]  /*c960*/  @!P0 BRA `(.L_x_2104) ;  /* 0x0000000800108947 */ /* 0x000fea0003800000 */
[----:B------:R-:W2:Y:S01]  /*c970*/  LDL R2, [R1+0x4] ;  /* 0x0000040001027983 */ /* 0x000ea20000100800 */
[----:B------:R-:W-:Y:S01]  /*c980*/  IMAD.MOV.U32 R9, RZ, RZ, R0 ;  /* 0x000000ffff097224 */ /* 0x000fe200078e0000 */
[----:B--2---:R-:W-:-:S13]  /*c990*/  ISETP.NE.AND P0, PT, R2, RZ, PT ;  /* 0x000000ff0200720c */ /* 0x004fda0003f05270 */
[----:B------:R-:W-:Y:S05]  /*c9a0*/  @!P0 BRA `(.L_x_2105) ;  /* 0x0000000000488947 */ /* 0x000fea0003800000 */
[----:B------:R-:W0:Y:S01]  /*c9b0*/  LDC R9, c[0x0][0x43c] ;  /* 0x00010f00ff097b82 */ /* 0x000e220000000800 */
[----:B------:R-:W-:Y:S02]  /*c9c0*/  ULDC.64 UR4, c[0x0][0x428] ;  /* 0x00010a0000047ab9 */ /* 0x000fe40000000a00 */
[----:B------:R-:W-:Y:S01]  /*c9d0*/  IMAD R5, R19, UR4, RZ ;  /* 0x0000000413057c24 */ /* 0x000fe2000f8e02ff */
[----:B0-----:R-:W-:-:S13]  /*c9e0*/  ISETP.NE.AND P0, PT, R9, 0x1, PT ;  /* 0x000000010900780c */ /* 0x001fda0003f05270 */
[----:B------:R-:W0:Y:S02]  /*c9f0*/  @P0 LDC.64 R2, c[0x0][0x440] ;  /* 0x00011000ff020b82 */ /* 0x000e240000000a00 */
[----:B0-----:R-:W-:-:S04]  /*ca00*/  @P0 IMAD.HI.U32 R4, R0, R2, RZ ;  /* 0x0000000200040227 */ /* 0x001fc800078e00ff */
[----:B------:R-:W-:Y:S01]  /*ca10*/  IMAD.MOV.U32 R2, RZ, RZ, R0 ;  /* 0x000000ffff027224 */ /* 0x000fe200078e0000 */
[----:B------:R-:W-:Y:S01]  /*ca20*/  @P0 SHF.R.U32.HI R2, RZ, R3, R4 ;  /* 0x00000003ff020219 */ /* 0x000fe20000011604 */
[----:B------:R-:W-:-:S04]  /*ca30*/  IMAD R4, R18, UR5, R5 ;  /* 0x0000000512047c24 */ /* 0x000fc8000f8e0205 */
[----:B------:R-:W-:-:S04]  /*ca40*/  IMAD.MOV R3, RZ, RZ, -R2 ;  /* 0x000000ffff037224 */ /* 0x000fc800078e0a02 */
[----:B------:R-:W-:Y:S01]  /*ca50*/  IMAD R9, R9, R3, R0 ;  /* 0x0000000309097224 */ /* 0x000fe200078e0200 */
[----:B------:R-:W-:-:S03]  /*ca60*/  SHF.R.S32.HI R3, RZ, 0x1f, R2 ;  /* 0x0000001fff037819 */ /* 0x000fc60000011402 */
[----:B------:R-:W-:Y:S01]  /*ca70*/  IMAD.WIDE.U32 R2, R18, UR4, R2 ;  /* 0x0000000412027c25 */ /* 0x000fe2000f8e0002 */
[----:B------:R-:W-:-:S03]  /*ca80*/  ULDC.64 UR4, c[0x0][0x418] ;  /* 0x0001060000047ab9 */ /* 0x000fc60000000a00 */
[----:B------:R-:W-:Y:S01]  /*ca90*/  IMAD.IADD R3, R4, 0x1, R3 ;  /* 0x0000000104037824 */ /* 0x000fe200078e0203 */
[----:B------:R-:W-:-:S04]  /*caa0*/  LEA R4, P0, R2, UR4, 0x2 ;  /* 0x0000000402047c11 */ /* 0x000fc8000f8010ff */
[----:B------:R-:W-:-:S05]  /*cab0*/  LEA.HI.X R5, R2, UR5, R3, 0x2, P0 ;  /* 0x0000000502057c11 */ /* 0x000fca00080f1403 */
[----:B------:R0:W5:Y:S04]  /*cac0*/  LDG.E R4, desc[UR42][R4.64] ;  /* 0x0000002a04047981 */ /* 0x000168000c1e1900 */
.L_x_2105:
[----:B------:R-:W1:Y:S01]  /*cad0*/  S2R R2, SR_TID.X ;  /* 0x0000000000027919 */ /* 0x000e620000002100 */
[----:B------:R-:W-:Y:S01]  /*cae0*/  BSSY B2, `(.L_x_2106) ;  /* 0x0000006000027945 */ /* 0x000fe20003800000 */
[----:B-1----:R-:W-:Y:S02]  /*caf0*/  LOP3.LUT R3, R2, 0x7f, RZ, 0xc0, !PT ;  /* 0x0000007f02037812 */ /* 0x002fe400078ec0ff */
[----:B------:R-:W-:Y:S02]  /*cb00*/  SHF.L.U32 R2, R7, 0x1f, RZ ;  /* 0x0000001f07027819 */ /* 0x000fe400000006ff */
[----:B------:R-:W-:Y:S02]  /*cb10*/  ISETP.NE.AND P2, PT, R3, RZ, PT ;  /* 0x000000ff0300720c */ /* 0x000fe40003f45270 */
[----:B------:R-:W1:Y:S02]  /*cb20*/  SYNCS.PHASECHK.TRANS64.TRYWAIT P0, [UR38+0x34848], R2 ;  /* 0x03484802ff0075a7 */ /* 0x000e640008000166 */
[----:B-1----:R-:W-:Y:S09]  /*cb30*/  @!P0 BRA `(.L_x_2107) ;  /* 0x0000002c00988947 */ /* 0x002ff20003800000 */
.L_x_2193:
[----:B------:R-:W-:Y:S05]  /*cb40*/  BSYNC B2 ;  /* 0x0000000000027941 */ /* 0x000fea0003800000 */
.L_x_2106:
[----:B------:R-:W-:Y:S04]  /*cb50*/  BSSY B2, `(.L_x_2108) ;  /* 0x0000007000027945 */ /* 0x000fe80003800000 */
[----:B------:R-:W-:Y:S05]  /*cb60*/  @P2 BRA `(.L_x_2109) ;  /* 0x0000000000142947 */ /* 0x000fea0003800000 */
[----:B------:R-:W-:Y:S01]  /*cb70*/  ISETP.NE.AND P0, PT, R10, RZ, PT ;  /* 0x000000ff0a00720c */ /* 0x000fe20003f05270 */
[----:B-1----:R-:W-:-:S04]  /*cb80*/  IMAD.MOV.U32 R3, RZ, RZ, 0xc000 ;  /* 0x0000c000ff037424 */ /* 0x002fc800078e00ff */
[----:B------:R2:W-:Y:S08]  /*cb90*/  SYNCS.ARRIVE.TRANS64 RZ, [UR38+0x34838], R3 ;  /* 0x03483803ffff79a7 */ /* 0x0005f00008000026 */
[----:B--2---:R-:W-:Y:S05]  /*cba0*/  @!P0 BRA `(.L_x_2109) ;  /* 0x0000000000048947 */ /* 0x004fea0003800000 */
[----:B------:R-:W-:Y:S01]  /*cbb0*/  BPT.TRAP 0x1 ;  /* 0x000000040000795c */ /* 0x000fe20000300000 */
.L_x_2109:
[----:B------:R-:W-:Y:S05]  /*cbc0*/  BSYNC B2 ;  /* 0x0000000000027941 */ /* 0x000fea0003800000 */
.L_x_2108:
        /* <DEDUP_REMOVED lines=11> */
.L_x_2110:
        /* <DEDUP_REMOVED lines=13> */
.L_x_2111:
        /* <DEDUP_REMOVED lines=14> */
.L_x_2112:
        /* <DEDUP_REMOVED lines=12> */
.L_x_2194:
[----:B------:R-:W-:Y:S05]  /*cef0*/  BSYNC B2 ;  /* 0x0000000000027941 */ /* 0x000fea0003800000 */
.L_x_2113:
        /* <DEDUP_REMOVED lines=9> */
.L_x_2116:
[----:B------:R-:W-:Y:S05]  /*cf90*/  BSYNC B2 ;  /* 0x0000000000027941 */ /* 0x000fea0003800000 */
.L_x_2115:
        /* <DEDUP_REMOVED lines=10> */
.L_x_2117:
        /* <DEDUP_REMOVED lines=13> */
.L_x_2118:
        /* <DEDUP_REMOVED lines=10> */
.L_x_2104:
[----:B------:R-:W-:Y:S05]  /*d1b0*/  BSYNC B1 ;  /* 0x0000000000017941 */ /* 0x000fea0003800000 */
.L_x_2103:
[----:B------:R-:W2:Y:S01]  /*d1c0*/  LDL R2, [R1] ;  /* 0x0000000001027983 */ /* 0x000ea20000100800 */
[----:B------:R-:W-:Y:S01]  /*d1d0*/  BSSY B1, `(.L_x_2119) ;  /* 0x0000088000017945 */ /* 0x000fe20003800000 */
[----:B------:R-:W-:Y:S02]  /*d1e0*/  LOP3.LUT R9, R7, 0x1, RZ, 0x3c, !PT ;  /* 0x0000000107097812 */ /* 0x000fe400078e3cff */
[----:B--2---:R-:W-:-:S13]  /*d1f0*/  ISETP.NE.AND P0, PT, R2, RZ, PT ;  /* 0x000000ff0200720c */ /* 0x004fda0003f05270 */
[----:B------:R-:W-:Y:S05]  /*d200*/  @!P0 BRA `(.L_x_2120) ;  /* 0x0000000800108947 */ /* 0x000fea0003800000 */
[----:B------:R-:W2:Y:S01]  /*d210*/  LDL R2, [R1+0x4] ;  /* 0x0000040001027983 */ /* 0x000ea20000100800 */
[----:B------:R-:W-:Y:S01]  /*d220*/  VIADD R11, R0, 0xffffffff ;  /* 0xffffffff000b7836 */ /* 0x000fe20000000000 */
[----:B--2---:R-:W-:-:S13]  /*d230*/  ISETP.NE.AND P0, PT, R2, RZ, PT ;  /* 0x000000ff0200720c */ /* 0x004fda0003f05270 */
[----:B------:R-:W-:Y:S05]  /*d240*/  @!P0 BRA `(.L_x_2121) ;  /* 0x0000000000488947 */ /* 0x000fea0003800000 */
        /* <DEDUP_REMOVED lines=10> */
[----:B------:R-:W-:-:S04]  /*d2f0*/  IMAD R4, R19, UR4, RZ ;  /* 0x0000000413047c24 */ /* 0x000fc8000f8e02ff */
[C---:B------:R-:W-:Y:S02]  /*d300*/  IMAD R4, R18.reuse, UR5, R4 ;  /* 0x0000000512047c24 */ /* 0x040fe4000f8e0204 */
[----:B------:R-:W-:Y:S01]  /*d310*/  IMAD.WIDE.U32 R2, R18, UR4, R2 ;  /* 0x0000000412027c25 */ /* 0x000fe2000f8e0002 */
[----:B------:R-:W-:-:S03]  /*d320*/  ULDC.64 UR4, c[0x0][0x418] ;  /* 0x0001060000047ab9 */ /* 0x000fc60000000a00 */
[----:B------:R-:W-:Y:S01]  /*d330*/  IMAD.IADD R3, R4, 0x1, R3 ;  /* 0x0000000104037824 */ /* 0x000fe200078e0203 */
[----:B------:R-:W-:-:S04]  /*d340*/  LEA R4, P0, R2, UR4, 0x2 ;  /* 0x0000000402047c11 */ /* 0x000fc8000f8010ff */
[----:B------:R-:W-:-:S05]  /*d350*/  LEA.HI.X R5, R2, UR5, R3, 0x2, P0 ;  /* 0x0000000502057c11 */ /* 0x000fca00080f1403 */
[----:B------:R0:W5:Y:S04]  /*d360*/  LDG.E R4, desc[UR42][R4.64] ;  /* 0x0000002a04047981 */ /* 0x000168000c1e1900 */
.L_x_2121:
[----:B------:R-:W1:Y:S01]  /*d370*/  S2R R2, SR_TID.X ;  /* 0x0000000000027919 */ /* 0x000e620000002100 */
[----:B------:R-:W-:Y:S01]  /*d380*/  BSSY B2, `(.L_x_2122) ;  /* 0x0000006000027945 */ /* 0x000fe20003800000 */
[----:B-1----:R-:W-:Y:S02]  /*d390*/  LOP3.LUT R3, R2, 0x7f, RZ, 0xc0, !PT ;  /* 0x0000007f02037812 */ /* 0x002fe400078ec0ff */
[----:B------:R-:W-:Y:S02]  /*d3a0*/  SHF.L.U32 R2, R9, 0x1f, RZ ;  /* 0x0000001f09027819 */ /* 0x000fe400000006ff */
[----:B------:R-:W-:Y:S02]  /*d3b0*/  ISETP.NE.AND P2, PT, R3, RZ, PT ;  /* 0x000000ff0300720c */ /* 0x000fe40003f45270 */
[----:B------:R-:W1:Y:S02]  /*d3c0*/  SYNCS.PHASECHK.TRANS64.TRYWAIT P0, [UR38+0x34840], R2 ;  /* 0x03484002ff0075a7 */ /* 0x000e640008000166 */
[----:B-1----:R-:W-:Y:S09]  /*d3d0*/  @!P0 BRA `(.L_x_2123) ;  /* 0x0000002400a08947 */ /* 0x002ff20003800000 */
.L_x_2195:
[----:B------:R-:W-:Y:S05]  /*d3e0*/  BSYNC B2 ;  /* 0x0000000000027941 */ /* 0x000fea0003800000 */
.L_x_2122:
[----:B------:R-:W-:Y:S04]  /*d3f0*/  BSSY B2, `(.L_x_2124) ;  /* 0x0000007000027945 */ /* 0x000fe80003800000 */
[----:B------:R-:W-:Y:S05]  /*d400*/  @P2 BRA `(.L_x_2125) ;  /* 0x0000000000142947 */ /* 0x000fea0003800000 */
[----:B------:R-:W-:Y:S01]  /*d410*/  ISETP.NE.AND P0, PT, R10, RZ, PT ;  /* 0x000000ff0a00720c */ /* 0x000fe20003f05270 */
[----:B-1----:R-:W-:-:S04]  /*d420*/  IMAD.MOV.U32 R2, RZ, RZ, 0xc000 ;  /* 0x0000c000ff027424 */ /* 0x002fc800078e00ff */
[----:B------:R2:W-:Y:S08]  /*d430*/  SYNCS.ARRIVE.TRANS64 RZ, [UR38+0x34830], R2 ;  /* 0x03483002ffff79a7 */ /* 0x0005f00008000026 */
[----:B--2---:R-:W-:Y:S05]  /*d440*/  @!P0 BRA `(.L_x_2125) ;  /* 0x0000000000048947 */ /* 0x004fea0003800000 */
[----:B------:R-:W-:Y:S01]  /*d450*/  BPT.TRAP 0x1 ;  /* 0x000000040000795c */ /* 0x000fe20000300000 */
.L_x_2125:
[----:B------:R-:W-:Y:S05]  /*d460*/  BSYNC B2 ;  /* 0x0000000000027941 */ /* 0x000fea0003800000 */
.L_x_2124:
        /* <DEDUP_REMOVED lines=11> */
.L_x_2126:
        /* <DEDUP_REMOVED lines=14> */
.L_x_2127:
        /* <DEDUP_REMOVED lines=13> */
.L_x_2128:
        /* <DEDUP_REMOVED lines=12> */
.L_x_2196:
[----:B------:R-:W-:Y:S05]  /*d790*/  BSYNC B2 ;  /* 0x0000000000027941 */ /* 0x000fea0003800000 */
.L_x_2129:
        /* <DEDUP_REMOVED lines=9> */
.L_x_2132:
[----:B------:R-:W-:Y:S05]  /*d830*/  BSYNC B2 ;  /* 0x0000000000027941 */ /* 0x000fea0003800000 */
.L_x_2131:
        /* <DEDUP_REMOVED lines=10> */
.L_x_2133:
        /* <DEDUP_REMOVED lines=13> */
.L_x_2134:
        /* <DEDUP_REMOVED lines=10> */
.L_x_2120:
[----:B------:R-:W-:Y:S05]  /*da50*/  BSYNC B1 ;  /* 0x0000000000017941 */ /* 0x000fea0003800000 */
.L_x_2119:
[----:B------:R-:W-:Y:S02]  /*da60*/  VIADD R0, R0, 0xfffffffe ;  /* 0xfffffffe00007836 */ /* 0x000fe40000000000 */
[----:B------:R-:W-:Y:S01]  /*da70*/  IMAD.MOV.U32 R7, RZ, RZ, R9 ;  /* 0x000000ffff077224 */ /* 0x000fe200078e0009 */
[----:B------:R-:W-:Y:S06]  /*da80*/  @P1 BRA `(.L_x_2135) ;  /* 0xffffffec00a01947 */ /* 0x000fec000383ffff */
[----:B------:R-:W-:Y:S05]  /*da90*/  BSYNC B0 ;  /* 0x0000000000007941 */ /* 0x000fea0003800000 */
.L_x_2102:
[----:B------:R-:W-:Y:S01]  /*daa0*/  ISETP.NE.AND P0, PT, R12, RZ, PT ;  /* 0x000000ff0c00720c */ /* 0x000fe20003f05270 */
[----:B------:R-:W-:-:S12]  /*dab0*/  BSSY B0, `(.L_x_2101) ;  /* 0x0000089000007945 */ /* 0x000fd80003800000 */
[----:B------:R-:W-:Y:S05]  /*dac0*/  @!P0 BRA `(.L_x_2136) ;  /* 0x00000008001c8947 */ /* 0x000fea0003800000 */
[----:B------:R-:W2:Y:S01]  /*dad0*/  LDL R2, [R1] ;  /* 0x0000000001027983 */ /* 0x000ea20000100800 */
[----:B------:R-:W-:Y:S01]  /*dae0*/  IMAD.MOV.U32 R8, RZ, RZ, 0x1 ;  /* 0x00000001ff087424 */ /* 0x000fe200078e00ff */
[----:B--2---:R-:W-:-:S13]  /*daf0*/  ISETP.NE.AND P1, PT, R2, RZ, PT ;  /* 0x000000ff0200720c */ /* 0x004fda0003f25270 */
[----:B------:R-:W-:Y:S05]  /*db00*/  @!P1 BRA `(.L_x_2136) ;  /* 0x00000008000c9947 */ /* 0x000fea0003800000 */
[----:B------:R-:W2:Y:S02]  /*db10*/  LDL.LU R2, [R1+0x4] ;  /* 0x0000040001027983 */ /* 0x000ea40000300800 */
[----:B--2---:R-:W-:-:S13]  /*db20*/  ISETP.NE.AND P1, PT, R2, RZ, PT ;  /* 0x000000ff0200720c */ /* 0x004fda0003f25270 */
[----:B------:R-:W-:Y:S05]  /*db30*/  @!P1 BRA `(.L_x_2137) ;  /* 0x00000000004c9947 */ /* 0x000fea0003800000 */
[----:B------:R-:W0:Y:S01]  /*db40*/  LDC R7, c[0x0][0x43c] ;  /* 0x00010f00ff077b82 */ /* 0x000e220000000800 */
[----:B------:R-:W-:Y:S01]  /*db50*/  IMAD.MOV.U32 R6, RZ, RZ, R0 ;  /* 0x000000ffff067224 */ /* 0x000fe200078e0000 */
[----:B------:R-:W-:Y:S02]  /*db60*/  ULDC.64 UR4, c[0x0][0x428] ;  /* 0x00010a0000047ab9 */ /* 0x000fe40000000a00 */
[----:B------:R-:W-:-:S04]  /*db70*/  IMAD R19, R19, UR4, RZ ;  /* 0x0000000413137c24 */ /* 0x000fc8000f8e02ff */
[----:B------:R-:W-:Y:S01]  /*db80*/  IMAD R19, R18, UR5, R19 ;  /* 0x0000000512137c24 */ /* 0x000fe2000f8e0213 */
[----:B0-----:R-:W-:-:S13]  /*db90*/  ISETP.NE.AND P0, PT, R7, 0x1, PT ;  /* 0x000000010700780c */ /* 0x001fda0003f05270 */
[----:B------:R-:W0:Y:S02]  /*dba0*/  @P0 LDC.64 R2, c[0x0][0x440] ;  /* 0x00011000ff020b82 */ /* 0x000e240000000a00 */
[----:B0-----:R-:W-:-:S05]  /*dbb0*/  @P0 IMAD.HI.U32 R2, R0, R2, RZ ;  /* 0x0000000200020227 */ /* 0x001fca00078e00ff */
[----:B------:R-:W-:-:S04]  /*dbc0*/  @P0 SHF.R.U32.HI R6, RZ, R3, R2 ;  /* 0x00000003ff060219 */ /* 0x000fc80000011602 */
[--C-:B------:R-:W-:Y:S01]  /*dbd0*/  SHF.R.S32.HI R3, RZ, 0x1f, R6.reuse ;  /* 0x0000001fff037819 */ /* 0x100fe20000011406 */
        /* <DEDUP_REMOVED lines=9> */
.L_x_2137:
[----:B------:R-:W1:Y:S01]  /*dc70*/  S2R R2, SR_TID.X ;  /* 0x0000000000027919 */ /* 0x000e620000002100 */
[----:B------:R-:W-:Y:S01]  /*dc80*/  BSSY B1, `(.L_x_2138) ;  /* 0x0000006000017945 */ /* 0x000fe20003800000 */
[----:B-1----:R-:W-:Y:S02]  /*dc90*/  LOP3.LUT R3, R2, 0x7f, RZ, 0xc0, !PT ;  /* 0x0000007f02037812 */ /* 0x002fe400078ec0ff */
[----:B------:R-:W-:Y:S02]  /*dca0*/  SHF.L.U32 R2, R9, 0x1f, RZ ;  /* 0x0000001f09027819 */ /* 0x000fe400000006ff */
[----:B------:R-:W-:Y:S02]  /*dcb0*/  ISETP.NE.AND P1, PT, R3, RZ, PT ;  /* 0x000000ff0300720c */ /* 0x000fe40003f25270 */
[----:B------:R-:W1:Y:S02]  /*dcc0*/  SYNCS.PHASECHK.TRANS64.TRYWAIT P0, [UR38+0x34848], R2 ;  /* 0x03484802ff0075a7 */ /* 0x000e640008000166 */
[----:B-1----:R-:W-:Y:S09]  /*dcd0*/  @!P0 BRA `(.L_x_2139) ;  /* 0x0000001c00908947 */ /* 0x002ff20003800000 */
.L_x_2197:
[----:B------:R-:W-:Y:S05]  /*dce0*/  BSYNC B1 ;  /* 0x0000000000017941 */ /* 0x000fea0003800000 */
.L_x_2138:
[----:B------:R-:W-:Y:S04]  /*dcf0*/  BSSY B1, `(.L_x_2140) ;  /* 0x0000007000017945 */ /* 0x000fe80003800000 */
[----:B------:R-:W-:Y:S05]  /*dd00*/  @P1 BRA `(.L_x_2141) ;  /* 0x0000000000141947 */ /* 0x000fea0003800000 */
[----:B------:R-:W-:Y:S01]  /*dd10*/  ISETP.NE.AND P0, PT, R10, RZ, PT ;  /* 0x000000ff0a00720c */ /* 0x000fe20003f05270 */
[----:B-1----:R-:W-:-:S04]  /*dd20*/  IMAD.MOV.U32 R3, RZ, RZ, 0xc000 ;  /* 0x0000c000ff037424 */ /* 0x002fc800078e00ff */
[----:B------:R2:W-:Y:S08]  /*dd30*/  SYNCS.ARRIVE.TRANS64 RZ, [UR38+0x34838], R3 ;  /* 0x03483803ffff79a7 */ /* 0x0005f00008000026 */
[----:B--2---:R-:W-:Y:S05]  /*dd40*/  @!P0 BRA `(.L_x_2141) ;  /* 0x0000000000048947 */ /* 0x004fea0003800000 */
[----:B------:R-:W-:Y:S01]  /*dd50*/  BPT.TRAP 0x1 ;  /* 0x000000040000795c */ /* 0x000fe20000300000 */
.L_x_2141:
[----:B------:R-:W-:Y:S05]  /*dd60*/  BSYNC B1 ;  /* 0x0000000000017941 */ /* 0x000fea0003800000 */
.L_x_2140:
        /* <DEDUP_REMOVED lines=11> */
.L_x_2142:
        /* <DEDUP_REMOVED lines=14> */
.L_x_2143:
        /* <DEDUP_REMOVED lines=13> */
.L_x_2144:
        /* <DEDUP_REMOVED lines=11> */
.L_x_2198:
[----:B------:R-:W-:Y:S05]  /*e080*/  BSYNC B1 ;  /* 0x0000000000017941 */ /* 0x000fea0003800000 */
.L_x_2145:
        /* <DEDUP_REMOVED lines=9> */
.L_x_2148:
[----:B------:R-:W-:Y:S05]  /*e120*/  BSYNC B1 ;  /* 0x0000000000017941 */ /* 0x000fea0003800000 */
.L_x_2147:
        /* <DEDUP_REMOVED lines=10> */
.L_x_2149:
        /* <DEDUP_REMOVED lines=13> */
.L_x_2150:
        /* <DEDUP_REMOVED lines=10> */
.L_x_2136:
[----:B------:R-:W-:Y:S05]  /*e340*/  BSYNC B0 ;  /* 0x0000000000007941 */ /* 0x000fea0003800000 */
.L_x_2101:
[----:B------:R-:W2:Y:S01]  /*e350*/  LDL.LU R0, [R1] ;  /* 0x0000000001007983 */ /* 0x000ea20000300800 */
[----:B------:R-:W-:Y:S01]  /*e360*/  BSSY B0, `(.L_x_2151) ;  /* 0x0000037000007945 */ /* 0x000fe20003800000 */
[----:B--2---:R-:W-:-:S13]  /*e370*/  ISETP.NE.AND P0, PT, R0, RZ, PT ;  /* 0x000000ff0000720c */ /* 0x004fda0003f05270 */
[----:B------:R-:W-:Y:S05]  /*e380*/  @!P0 BRA `(.L_x_2152) ;  /* 0x0000000000d08947 */ /* 0x000fea0003800000 */
[----:B------:R-:W2:Y:S01]  /*e390*/  S2R R0, SR_TID.X ;  /* 0x0000000000007919 */ /* 0x000ea20000002100 */
[----:B-1----:R-:W-:Y:S01]  /*e3a0*/  LEA R3, R8, UR38, 0x3 ;  /* 0x0000002608037c11 */ /* 0x002fe2000f8e18ff */
[----:B------:R-:W-:Y:S01]  /*e3b0*/  BSSY B1, `(.L_x_2153) ;  /* 0x0000006000017945 */ /* 0x000fe20003800000 */
[----:B--2---:R-:W-:Y:S02]  /*e3c0*/  LOP3.LUT R2, R0, 0x7f, RZ, 0xc0, !PT ;  /* 0x0000007f00027812 */ /* 0x004fe400078ec0ff */
[----:B------:R-:W-:Y:S02]  /*e3d0*/  SHF.L.U32 R0, R9, 0x1f, RZ ;  /* 0x0000001f09007819 */ /* 0x000fe400000006ff */
[----:B------:R-:W-:Y:S02]  /*e3e0*/  ISETP.NE.AND P1, PT, R2, RZ, PT ;  /* 0x000000ff0200720c */ /* 0x000fe40003f25270 */
[----:B------:R-:W1:Y:S02]  /*e3f0*/  SYNCS.PHASECHK.TRANS64.TRYWAIT P0, [R3+URZ+0x34860], R0 ;  /* 0x03486000030075a7 */ /* 0x000e64000800017f */
[----:B-1----:R-:W-:Y:S09]  /*e400*/  @!P0 BRA `(.L_x_2154) ;  /* 0x0000001400f48947 */ /* 0x002ff20003800000 */
.L_x_2199:
[----:B------:R-:W-:Y:S05]  /*e410*/  BSYNC B1 ;  /* 0x0000000000017941 */ /* 0x000fea0003800000 */
.L_x_2153:
        /* <DEDUP_REMOVED lines=8> */
.L_x_2156:
[----:B------:R-:W-:Y:S05]  /*e4a0*/  BSYNC B1 ;  /* 0x0000000000017941 */ /* 0x000fea0003800000 */
.L_x_2155:
        /* <DEDUP_REMOVED lines=13> */
.L_x_2157:
        /* <DEDUP_REMOVED lines=13> */
.L_x_2158:
        /* <DEDUP_REMOVED lines=8> */
.L_x_2152:
[----:B------:R-:W-:Y:S05]  /*e6d0*/  BSYNC B0 ;  /* 0x0000000000007941 */ /* 0x000fea0003800000 */
.L_x_2151:
[----:B-1----:R-:W-:Y:S02]  /*e6e0*/  VIADD R0, R8, 0x1 ;  /* 0x0000000108007836 */ /* 0x002fe40000000000 */
[----:B------:R-:W-:-:S03]  /*e6f0*/  IMAD.MOV.U32 R3, RZ, RZ, RZ ;  /* 0x000000ffff037224 */ /* 0x000fc600078e00ff */
[----:B------:R-:W-:-:S04]  /*e700*/  ISETP.NE.AND P0, PT, R0, 0x2, PT ;  /* 0x000000020000780c */ /* 0x000fc80003f05270 */
[----:B------:R-:W-:Y:S02]  /*e710*/  SEL R2, RZ, 0x1, P0 ;  /* 0x00000001ff027807 */ /* 0x000fe40000000000 */
[----:B------:R-:W-:Y:S02]  /*e720*/  SEL R0, R0, RZ, P0 ;  /* 0x000000ff00007207 */ /* 0x000fe40000000000 */
[----:B------:R-:W-:-:S07]  /*e730*/  LOP3.LUT R9, R9, R2, RZ, 0x3c, !PT ;  /* 0x0000000209097212 */ /* 0x000fce00078e3cff */
.L_x_2085:
[----:B------:R-:W1:Y:S01]  /*e740*/  S2R R5, SR_CgaCtaId ;  /* 0x0000000000057919 */ /* 0x000e620000008800 */
[----:B------:R-:W-:Y:S02]  /*e750*/  MOV R2, 0x400 ;  /* 0x0000040000027802 */ /* 0x000fe40000000f00 */
[----:B------:R-:W-:Y:S02]  /*e760*/  SHF.L.U32 R3, R3, 0x1f, RZ ;  /* 0x0000001f03037819 */ /* 0x000fe400000006ff */
[----:B-1----:R-:W-:-:S04]  /*e770*/  LEA R2, R5, R2, 0x18 ;  /* 0x0000000205027211 */ /* 0x002fc800078ec0ff */
[----:B------:R-:W1:Y:S02]  /*e780*/  SYNCS.PHASECHK.TRANS64.TRYWAIT P0, [R2+URZ+0x34820], R3 ;  /* 0x03482003020075a7 */ /* 0x000e64000800017f */
[----:B-1----:R-:W-:Y:S05]  /*e790*/  @!P0 BRA `(.L_x_2159) ;  /* 0x0000001400248947 */ /* 0x002fea0003800000 */
.L_x_2200:
[----:B------:R-:W-:-:S03]  /*e7a0*/  UMOV UR4, 0xffffffff ;  /* 0xffffffff00047882 */ /* 0x000fc60000000000 */
[----:B------:R-:W-:Y:S05]  /*e7b0*/  BRA.DIV UR4, `(.L_x_2160) ;  /* 0x0000001604307947 */ /* 0x000fea000b800000 */
[----:B-1----:R-:W1:Y:S02]  /*e7c0*/  S2R R3, SR_TID.X ;  /* 0x0000000000037919 */ /* 0x002e640000002100 */
[----:B-1----:R-:W-:-:S04]  /*e7d0*/  SHF.R.U32.HI R3, RZ, 0x5, R3 ;  /* 0x00000005ff037819 */ /* 0x002fc80000011603 */
[----:B------:R-:W-:-:S05]  /*e7e0*/  LOP3.LUT R3, R3, 0x3, RZ, 0xc0, !PT ;  /* 0x0000000303037812 */ /* 0x000fca00078ec0ff */
[----:B------:R1:W2:Y:S02]  /*e7f0*/  SHFL.IDX PT, R14, R3, RZ, 0x1f ;  /* 0x00001fff030e7589 */ /* 0x0002a400000e0000 */
.L_x_2203:
[----:B--2---:R-:W-:-:S13]  /*e800*/  ISETP.NE.AND P0, PT, R14, RZ, PT ;  /* 0x000000ff0e00720c */ /* 0x004fda0003f05270 */
[----:B------:R-:W-:Y:S05]  /*e810*/  @P0 BRA `(.L_x_2047) ;  /* 0x0000000000880947 */ /* 0x000fea0003800000 */
[----:B------:R-:W-:-:S03]  /*e820*/  UMOV UR4, 0xffffffff ;  /* 0xffffffff00047882 */ /* 0x000fc60000000000 */
[----:B------:R-:W-:Y:S05]  /*e830*/  BRA.DIV UR4, `(.L_x_2161) ;  /* 0x0000001604447947 */ /* 0x000fea000b800000 */
[----:B------:R-:W-:-:S13]  /*e840*/  ELECT P6, URZ, PT ;  /* 0x00000000003f782f */ /* 0x000fda00038c0000 */
.L_x_2206:
[----:B------:R-:W-:Y:S05]  /*e850*/  @!P6 BRA `(.L_x_2047) ;  /* 0x000000000078e947 */ /* 0x000fea0003800000 */
[----:B-1----:R-:W2:Y:S02]  /*e860*/  LDL.LU R3, [R1+0x14] ;  /* 0x0000140001037983 */ /* 0x002ea40000300800 */
[----:B--2---:R-:W-:-:S04]  /*e870*/  LOP3.LUT R3, R3, 0x2, RZ, 0xfc, !PT ;  /* 0x0000000203037812 */ /* 0x004fc800078efcff */
[----:B------:R-:W-:-:S13]  /*e880*/  ISETP.NE.AND P2, PT, R3, 0x3, PT ;  /* 0x000000030300780c */ /* 0x000fda0003f45270 */
[----:B------:R-:W-:Y:S05]  /*e890*/  @!P2 BRA `(.L_x_2162) ;  /* 0x000000000004a947 */ /* 0x000fea0003800000 */
[----:B------:R-:W-:Y:S01]  /*e8a0*/  BPT.TRAP 0x1 ;  /* 0x000000040000795c */ /* 0x000fe20000300000 */
.L_x_2162:
[----:B0-----:R-:W-:Y:S01]  /*e8b0*/  VIADD R7, R2, 0x34840 ;  /* 0x0003484002077836 */ /* 0x001fe20000000000 */
        /* <DEDUP_REMOVED lines=11> */
.L_x_2207:
[----:B------:R-:W1:Y:S02]  /*e970*/  SYNCS.PHASECHK.TRANS64.TRYWAIT P0, [R3+URZ], R4 ;  /* 0x00000004030075a7 */ /* 0x000e64000800017f */
[----:B-1----:R-:W-:Y:S05]  /*e980*/  @!P0 BRA `(.L_x_2164) ;  /* 0x0000001400248947 */ /* 0x002fea0003800000 */
.L_x_2208:
[----:B------:R-:W-:Y:S05]  /*e990*/  @!P2 BRA `(.L_x_2165) ;  /* 0x000000000004a947 */ /* 0x000fea0003800000 */
[----:B------:R-:W-:Y:S01]  /*e9a0*/  BPT.TRAP 0x1 ;  /* 0x000000040000795c */ /* 0x000fe20000300000 */
.L_x_2165:
[----:B-1----:R-:W-:-:S04]  /*e9b0*/  VIADD R3, R2, 0x34860 ;  /* 0x0003486002037836 */ /* 0x002fc80000000000 */
[----:B------:R-:W-:-:S04]  /*e9c0*/  IMAD R0, R0, 0x8, R3 ;  /* 0x0000000800007824 */ /* 0x000fc800078e0203 */
[----:B------:R-:W1:Y:S02]  /*e9d0*/  SYNCS.PHASECHK.TRANS64.TRYWAIT P0, [R0+URZ], R5 ;  /* 0x00000005000075a7 */ /* 0x000e64000800017f */
[----:B-1----:R-:W-:Y:S05]  /*e9e0*/  @!P0 BRA `(.L_x_2166) ;  /* 0x0000001400208947 */ /* 0x002fea0003800000 */
.L_x_2209:
[----:B------:R-:W-:-:S07]  /*e9f0*/  IMAD R3, R8, 0x8, R3 ;  /* 0x0000000808037824 */ /* 0x000fce00078e0203 */
.L_x_2167:
[----:B--2---:R2:W3:Y:S02]  /*ea00*/  SYNCS.PHASECHK.TRANS64.TRYWAIT P0, [R3+URZ], R4 ;  /* 0x00000004030075a7 */ /* 0x0044e4000800017f */
[----:B---3--:R-:W-:Y:S05]  /*ea10*/  @!P0 NANOSLEEP.SYNCS 0x989680 ;  /* 0x009896800000895d */ /* 0x008fea0003900000 */
[----:B------:R-:W3:Y:S02]  /*ea20*/  @!P0 SYNCS.PHASECHK.TRANS64 P0, [R3+URZ], R4 ;  /* 0x00000004030085a7 */ /* 0x000ee4000800007f */
[----:B---3--:R-:W-:Y:S05]  /*ea30*/  @!P0 BRA `(.L_x_2167) ;  /* 0xfffffffc00f08947 */ /* 0x008fea000383ffff */
.L_x_2047:
[----:B------:R-:W-:Y:S05]  /*ea40*/  BSYNC B6 ;  /* 0x0000000000067941 */ /* 0x000fea0003800000 */
.L_x_2044:
[----:B------:R-:W-:Y:S05]  /*ea50*/  EXIT ;  /* 0x000000000000794d */ /* 0x000fea0003800000 */
.L_x_2051:
[----:B-1----:R-:W-:-:S04]  /*ea60*/  IMAD.U32 R3, RZ, RZ, UR36 ;  /* 0x00000024ff037e24 */ /* 0x002fc8000f8e00ff */
[----:B------:R1:W2:Y:S03]  /*ea70*/  SYNCS.PHASECHK.TRANS64.TRYWAIT P1, [R3+URZ+0x34800], R2 ;  /* 0x03480002030075a7 */ /* 0x0002a6000802017f */
[----:B--2---:R-:W-:Y:S05]  /*ea80*/  @!P1 NANOSLEEP.SYNCS 0x989680 ;  /* 0x009896800000995d */ /* 0x004fea0003900000 */
[----:B------:R-:W2:Y:S02]  /*ea90*/  @!P1 SYNCS.PHASECHK.TRANS64 P1, [R3+URZ+0x34800], R2 ;  /* 0x03480002030095a7 */ /* 0x000ea4000802007f */
[----:B--2---:R-:W-:Y:S05]  /*eaa0*/  @!P1 BRA `(.L_x_2051) ;  /* 0xfffffffc00ec9947 */ /* 0x004fea000383ffff */
[----:B------:R-:W-:Y:S05]  /*eab0*/  BRA `(.L_x_2168) ;  /* 0xffffff28002c7947 */ /* 0x000fea000383ffff */
.L_x_2055:
[----:B-1----:R-:W-:-:S04]  /*eac0*/  IMAD.U32 R3, RZ, RZ, UR36 ;  /* 0x00000024ff037e24 */ /* 0x002fc8000f8e00ff */
[----:B------:R1:W3:Y:S03]  /*ead0*/  SYNCS.PHASECHK.TRANS64.TRYWAIT P2, [R3+URZ+0x34830], R2 ;  /* 0x03483002030075a7 */ /* 0x0002e6000804017f */
[----:B---3--:R-:W-:Y:S05]  /*eae0*/  @!P2 NANOSLEEP.SYNCS 0x989680 ;  /* 0x009896800000a95d */ /* 0x008fea0003900000 */
[----:B------:R-:W3:Y:S02]  /*eaf0*/  @!P2 SYNCS.PHASECHK.TRANS64 P2, [R3+URZ+0x34830], R2 ;  /* 0x034830020300a5a7 */ /* 0x000ee4000804007f */
[----:B---3--:R-:W-:Y:S05]  /*eb00*/  @!P2 BRA `(.L_x_2055) ;  /* 0xfffffffc00eca947 */ /* 0x008fea000383ffff */
[----:B------:R-:W-:Y:S05]  /*eb10*/  BRA `(.L_x_2054) ;  /* 0xffffff2800487947 */ /* 0x000fea000383ffff */
.L_x_2060:
[----:B-1----:R-:W-:-:S04]  /*eb20*/  IMAD.U32 R21, RZ, RZ, UR60 ;  /* 0x0000003cff157e24 */ /* 0x002fc8000f8e00ff */
[----:B------:R1:W2:Y:S03]  /*eb30*/  SYNCS.PHASECHK.TRANS64.TRYWAIT P3, [R21+URZ+0x34830], R0 ;  /* 0x03483000150075a7 */ /* 0x0002a6000806017f */
[----:B--2---:R-:W-:Y:S05]  /*eb40*/  @!P3 NANOSLEEP.SYNCS 0x989680 ;  /* 0x009896800000b95d */ /* 0x004fea0003900000 */
[----:B------:R-:W2:Y:S02]  /*eb50*/  @!P3 SYNCS.PHASECHK.TRANS64 P3, [R21+URZ+0x34830], R0 ;  /* 0x034830001500b5a7 */ /* 0x000ea4000806007f */
[----:B--2---:R-:W-:Y:S05]  /*eb60*/  @!P3 BRA `(.L_x_2060) ;  /* 0xfffffffc00ecb947 */ /* 0x004fea000383ffff */
[----:B------:R-:W-:Y:S05]  /*eb70*/  BRA `(.L_x_2059) ;  /* 0xffffff5000407947 */ /* 0x000fea000383ffff */
.L_x_2064:
[----:B-1----:R-:W-:-:S04]  /*eb80*/  IMAD.U32 R3, RZ, RZ, UR7 ;  /* 0x00000007ff037e24 */ /* 0x002fc8000f8e00ff */
[----:B------:R1:W2:Y:S03]  /*eb90*/  SYNCS.PHASECHK.TRANS64.TRYWAIT P3, [R3+URZ+0x34850], R0 ;  /* 0x03485000030075a7 */ /* 0x0002a6000806017f */
[----:B--2---:R-:W-:Y:S05]  /*eba0*/  @!P3 NANOSLEEP.SYNCS 0x989680 ;  /* 0x009896800000b95d */ /* 0x004fea0003900000 */
[----:B------:R-:W2:Y:S02]  /*ebb0*/  @!P3 SYNCS.PHASECHK.TRANS64 P3, [R3+URZ+0x34850], R0 ;  /* 0x034850000300b5a7 */ /* 0x000ea4000806007f */
[----:B--2---:R-:W-:Y:S05]  /*ebc0*/  @!P3 BRA `(.L_x_2064) ;  /* 0xfffffffc00ecb947 */ /* 0x004fea000383ffff */
[----:B------:R-:W-:Y:S05]  /*ebd0*/  BRA `(.L_x_2063) ;  /* 0xffffff5800487947 */ /* 0x000fea000383ffff */
.L_x_2070:
[----:B-1----:R-:W-:-:S04]  /*ebe0*/  IMAD.U32 R15, RZ, RZ, UR39 ;  /* 0x00000027ff0f7e24 */ /* 0x002fc8000f8e00ff */
[----:B------:R1:W2:Y:S03]  /*ebf0*/  SYNCS.PHASECHK.TRANS64.TRYWAIT P2, [R15+URZ+0x34830], R0 ;  /* 0x034830000f0075a7 */ /* 0x0002a6000804017f */
[----:B--2---:R-:W-:Y:S05]  /*ec00*/  @!P2 NANOSLEEP.SYNCS 0x989680 ;  /* 0x009896800000a95d */ /* 0x004fea0003900000 */
[----:B------:R-:W2:Y:S02]  /*ec10*/  @!P2 SYNCS.PHASECHK.TRANS64 P2, [R15+URZ+0x34830], R0 ;  /* 0x034830000f00a5a7 */ /* 0x000ea4000804007f */
[----:B--2---:R-:W-:Y:S05]  /*ec20*/  @!P2 BRA `(.L_x_2070) ;  /* 0xfffffffc00eca947 */ /* 0x004fea000383ffff */
[----:B------:R-:W-:Y:S05]  /*ec30*/  BRA `(.L_x_2069) ;  /* 0xffffff7800887947 */ /* 0x000fea000383ffff */
.L_x_2074:
[----:B-1----:R-:W-:-:S04]  /*ec40*/  IMAD.U32 R3, RZ, RZ, UR7 ;  /* 0x00000007ff037e24 */ /* 0x002fc8000f8e00ff */
[----:B------:R1:W2:Y:S03]  /*ec50*/  SYNCS.PHASECHK.TRANS64.TRYWAIT P2, [R3+URZ+0x34850], R0 ;  /* 0x03485000030075a7 */ /* 0x0002a6000804017f */
[----:B--2---:R-:W-:Y:S05]  /*ec60*/  @!P2 NANOSLEEP.SYNCS 0x989680 ;  /* 0x009896800000a95d */ /* 0x004fea0003900000 */
[----:B------:R-:W2:Y:S02]  /*ec70*/  @!P2 SYNCS.PHASECHK.TRANS64 P2, [R3+URZ+0x34850], R0 ;  /* 0x034850000300a5a7 */ /* 0x000ea4000804007f */
[----:B--2---:R-:W-:Y:S05]  /*ec80*/  @!P2 BRA `(.L_x_2074) ;  /* 0xfffffffc00eca947 */ /* 0x004fea000383ffff */
[----:B------:R-:W-:Y:S05]  /*ec90*/  BRA `(.L_x_2073) ;  /* 0xffffff8000907947 */ /* 0x000fea000383ffff */
.L_x_2079:
[----:B-1----:R-:W-:-:S04]  /*eca0*/  IMAD.U32 R2, RZ, RZ, UR5 ;  /* 0x00000005ff027e24 */ /* 0x002fc8000f8e00ff */
[----:B------:R1:W2:Y:S03]  /*ecb0*/  SYNCS.PHASECHK.TRANS64.TRYWAIT P0, [R2+URZ+0x34850], R5 ;  /* 0x03485005020075a7 */ /* 0x0002a6000800017f */
[----:B--2---:R-:W-:Y:S05]  /*ecc0*/  @!P0 NANOSLEEP.SYNCS 0x989680 ;  /* 0x009896800000895d */ /* 0x004fea0003900000 */
[----:B------:R-:W2:Y:S02]  /*ecd0*/  @!P0 SYNCS.PHASECHK.TRANS64 P0, [R2+URZ+0x34850], R5 ;  /* 0x03485005020085a7 */ /* 0x000ea4000800007f */
[----:B--2---:R-:W-:Y:S05]  /*ece0*/  @!P0 BRA `(.L_x_2079) ;  /* 0xfffffffc00ec8947 */ /* 0x004fea000383ffff */
[----:B------:R-:W-:Y:S05]  /*ecf0*/  BRA `(.L_x_2078) ;  /* 0xffffff9c005c7947 */ /* 0x000fea000383ffff */
.L_x_2090:
[----:B------:R-:W-:Y:S02]  /*ed00*/  IMAD.MOV.U32 R13, RZ, RZ, R0 ;  /* 0x000000ffff0d7224 */ /* 0x000fe400078e0000 */
[----:B------:R-:W-:Y:S02]  /*ed10*/  IMAD.MOV.U32 R12, RZ, RZ, RZ ;  /* 0x000000ffff0c7224 */ /* 0x000fe400078e00ff */
[----:B------:R-:W-:Y:S02]  /*ed20*/  IMAD.MOV.U32 R11, RZ, RZ, 0x1f ;  /* 0x0000001fff0b7424 */ /* 0x000fe400078e00ff */
[----:B------:R-:W-:-:S07]  /*ed30*/  IMAD.MOV.U32 R15, RZ, RZ, -0x1 ;  /* 0xffffffffff0f7424 */ /* 0x000fce00078e00ff */
[----:B------:R-:W-:Y:S05]  /*ed40*/  WARPSYNC.COLLECTIVE R15, `(.L_x_2169) ;  /* 0x000000000f087348 */ /* 0x000fea0003c00000 */
[----:B------:R0:W1:Y:S02]  /*ed50*/  SHFL.IDX P6, R14, R13, R12, R11 ;  /* 0x0000000c0d0e7389 */ /* 0x00006400000c000b */
[----:B01----:R-:W-:Y:S01]  /*ed60*/  ENDCOLLECTIVE ;  /* 0x000000000000791b */ /* 0x003fe20003800000 */
.L_x_2169:
[----:B------:R-:W-:Y:S05]  /*ed70*/  BRA `(.L_x_2170) ;  /* 0xffffffc800607947 */ /* 0x000fea000383ffff */
.L_x_2092:
[----:B------:R-:W-:Y:S01]  /*ed80*/  BSSY B0, `(.L_x_2171) ;  /* 0x0000006000007945 */ /* 0x000fe20003800000 */
[----:B------:R-:W-:-:S07]  /*ed90*/  IMAD.MOV.U32 R15, RZ, RZ, -0x1 ;  /* 0xffffffffff0f7424 */ /* 0x000fce00078e00ff */
[----:B0-----:R-:W-:Y:S05]  /*eda0*/  WARPSYNC.COLLECTIVE R15, `(.L_x_2172) ;  /* 0x000000000f0c7348 */ /* 0x001fea0003c00000 */
[----:B------:R-:W-:Y:S02]  /*edb0*/  ELECT P6, UR62, PT ;  /* 0x00000000003e782f */ /* 0x000fe400038c0000 */
[----:B------:R-:W-:Y:S01]  /*edc0*/  MOV R14, UR62 ;  /* 0x0000003e000e7c02 */ /* 0x000fe20008000f00 */
[----:B0-----:R-:W-:Y:S10]  /*edd0*/  ENDCOLLECTIVE ;  /* 0x000000000000791b */ /* 0x001ff40003800000 */
.L_x_2172:
[----:B------:R-:W-:Y:S05]  /*ede0*/  BSYNC B0 ;  /* 0x0000000000007941 */ /* 0x000fea0003800000 */
.L_x_2171:
[----:B------:R-:W-:Y:S05]  /*edf0*/  BRA `(.L_x_2173) ;  /* 0xffffffc800607947 */ /* 0x000fea000383ffff */
.L_x_2094:
[----:B0-----:R-:W-:-:S04]  /*ee00*/  IMAD.U32 R3, RZ, RZ, UR38 ;  /* 0x00000026ff037e24 */ /* 0x001fc8000f8e00ff */
[----:B------:R0:W1:Y:S03]  /*ee10*/  SYNCS.PHASECHK.TRANS64.TRYWAIT P0, [R3+URZ+0x34840], R0 ;  /* 0x03484000030075a7 */ /* 0x000066000800017f */
[----:B-1----:R-:W-:Y:S05]  /*ee20*/  @!P0 NANOSLEEP.SYNCS 0x989680 ;  /* 0x009896800000895d */ /* 0x002fea0003900000 */
[----:B------:R-:W1:Y:S02]  /*ee30*/  @!P0 SYNCS.PHASECHK.TRANS64 P0, [R3+URZ+0x34840], R0 ;  /* 0x03484000030085a7 */ /* 0x000e64000800007f */
[----:B-1----:R-:W-:Y:S05]  /*ee40*/  @!P0 BRA `(.L_x_2094) ;  /* 0xfffffffc00ec8947 */ /* 0x002fea000383ffff */
[----:B------:R-:W-:Y:S05]  /*ee50*/  BRA `(.L_x_2174) ;  /* 0xffffffc800b87947 */ /* 0x000fea000383ffff */
.L_x_2097:
[----:B------:R-:W-:Y:S02]  /*ee60*/  IMAD.MOV.U32 R13, RZ, RZ, R5 ;  /* 0x000000ffff0d7224 */ /* 0x000fe400078e0005 */
[----:B------:R-:W-:Y:S02]  /*ee70*/  IMAD.MOV.U32 R12, RZ, RZ, RZ ;  /* 0x000000ffff0c7224 */ /* 0x000fe400078e00ff */
[----:B------:R-:W-:Y:S02]  /*ee80*/  IMAD.MOV.U32 R11, RZ, RZ, 0x181f ;  /* 0x0000181fff0b7424 */ /* 0x000fe400078e00ff */
[----:B------:R-:W-:Y:S02]  /*ee90*/  IMAD.MOV.U32 R15, RZ, RZ, -0x1 ;  /* 0xffffffffff0f7424 */ /* 0x000fe400078e00ff */
[----:B------:R-:W-:-:S07]  /*eea0*/  IMAD R6, R9, 0x80, R6 ;  /* 0x0000008009067824 */ /* 0x000fce00078e0206 */
[----:B------:R-:W-:Y:S05]  /*eeb0*/  WARPSYNC.COLLECTIVE R15, `(.L_x_2175) ;  /* 0x000000000f087348 */ /* 0x000fea0003c00000 */
[----:B------:R0:W1:Y:S02]  /*eec0*/  SHFL.IDX P6, R14, R13, R12, R11 ;  /* 0x0000000c0d0e7389 */ /* 0x00006400000c000b */
[----:B01----:R-:W-:Y:S01]  /*eed0*/  ENDCOLLECTIVE ;  /* 0x000000000000791b */ /* 0x003fe20003800000 */
.L_x_2175:
[----:B------:R-:W-:Y:S02]  /*eee0*/  VIADD R9, R6, 0x10 ;  /* 0x0000001006097836 */ /* 0x000fe40000000000 */
[----:B------:R-:W-:Y:S02]  /*eef0*/  IMAD.MOV.U32 R13, RZ, RZ, R0 ;  /* 0x000000ffff0d7224 */ /* 0x000fe400078e0000 */
[----:B------:R-:W-:-:S07]  /*ef00*/  IMAD.MOV.U32 R2, RZ, RZ, R14 ;  /* 0x000000ffff027224 */ /* 0x000fce00078e000e */
[----:B------:R-:W-:Y:S05]  /*ef10*/  WARPSYNC.COLLECTIVE R15, `(.L_x_2176) ;  /* 0x000000000f087348 */ /* 0x000fea0003c00000 */
[----:B------:R0:W1:Y:S02]  /*ef20*/  SHFL.IDX P6, R14, R13, R12, R11 ;  /* 0x0000000c0d0e7389 */ /* 0x00006400000c000b */
[----:B01----:R-:W-:Y:S01]  /*ef30*/  ENDCOLLECTIVE ;  /* 0x000000000000791b */ /* 0x003fe20003800000 */
.L_x_2176:
[----:B------:R-:W-:Y:S02]  /*ef40*/  ULDC UR4, c[0x0][0x288] ;  /* 0x0000a20000047ab9 */ /* 0x000fe40000000800 */
[----:B------:R-:W-:-:S05]  /*ef50*/  IMAD R4, R8, UR4, RZ ;  /* 0x0000000408047c24 */ /* 0x000fca000f8e02ff */
        /* <DEDUP_REMOVED lines=8> */
.L_x_2177:
        /* <DEDUP_REMOVED lines=14> */
.L_x_2178:
[----:B------:R-:W-:Y:S01]  /*f0c0*/  @!PT LDS RZ, [RZ] ;  /* 0x00000000fffff984 */ /* 0x000fe20000000800 */
[----:B------:R-:W-:Y:S01]  /*f0d0*/  @!PT LDS RZ, [RZ] ;  /* 0x00000000fffff984 */ /* 0x000fe20000000800 */
[----:B------:R-:W-:Y:S01]  /*f0e0*/  @!PT LDS RZ, [RZ] ;  /* 0x00000000fffff984 */ /* 0x000fe20000000800 */
[----:B------:R0:W-:Y:S01]  /*f0f0*/  @!P3 LDGSTS.E.BYPASS.LTC128B.128 [R21+0x18400], desc[UR42][R2.64+0x100], !P1 ;  /* 0x184001000215bfae */ /* 0x0001e2000c901d6a */
[----:B------:R-:W-:Y:S01]  /*f100*/  ISETP.GE.AND P3, PT, R9, R4, PT ;  /* 0x000000040900720c */ /* 0x000fe20003f66270 */
[----:B------:R-:W-:Y:S02]  /*f110*/  IMAD.MOV.U32 R9, RZ, RZ, R8 ;  /* 0x000000ffff097224 */ /* 0x000fe400078e0008 */
[----:B------:R-:W-:Y:S02]  /*f120*/  IMAD.MOV.U32 R13, RZ, RZ, R5 ;  /* 0x000000ffff0d7224 */ /* 0x000fe400078e0005 */
[----:B------:R-:W-:-:S08]  /*f130*/  IMAD.MOV.U32 R12, RZ, RZ, 0x2 ;  /* 0x00000002ff0c7424 */ /* 0x000fd000078e00ff */
[----:B------:R-:W-:Y:S01]  /*f140*/  @!P3 LEA R20, R7, UR38, 0x1 ;  /* 0x000000260714bc11 */ /* 0x000fe2000f8e08ff */
[----:B0-----:R-:W-:Y:S02]  /*f150*/  VIADD R3, R6, 0x20 ;  /* 0x0000002006037836 */ /* 0x001fe40000000000 */
[----:B------:R-:W-:-:S07]  /*f160*/  IMAD.MOV.U32 R8, RZ, RZ, R14 ;  /* 0x000000ffff087224 */ /* 0x000fce00078e000e */
[----:B------:R-:W-:Y:S05]  /*f170*/  WARPSYNC.COLLECTIVE R15, `(.L_x_2179) ;  /* 0x000000000f087348 */ /* 0x000fea0003c00000 */
[----:B------:R0:W1:Y:S02]  /*f180*/  SHFL.IDX P6, R14, R13, R12, R11 ;  /* 0x0000000c0d0e7389 */ /* 0x00006400000c000b */
[----:B01----:R-:W-:Y:S01]  /*f190*/  ENDCOLLECTIVE ;  /* 0x000000000000791b */ /* 0x003fe20003800000 */
.L_x_2179:
        /* <DEDUP_REMOVED lines=13> */
.L_x_2180:
        /* <DEDUP_REMOVED lines=9> */
.L_x_2181:
        /* <DEDUP_REMOVED lines=13> */
.L_x_2182:
        /* <DEDUP_REMOVED lines=9> */
.L_x_2183:
        /* <DEDUP_REMOVED lines=13> */
.L_x_2184:
        /* <DEDUP_REMOVED lines=9> */
.L_x_2185:
        /* <DEDUP_REMOVED lines=13> */
.L_x_2186:
        /* <DEDUP_REMOVED lines=9> */
.L_x_2187:
        /* <DEDUP_REMOVED lines=13> */
.L_x_2188:
        /* <DEDUP_REMOVED lines=8> */
.L_x_2189:
        /* <DEDUP_REMOVED lines=12> */
.L_x_2190:
[----:B------:R-:W-:Y:S05]  /*f930*/  BRA `(.L_x_2191) ;  /* 0xffffffcc00207947 */ /* 0x000fea000383ffff */
.L_x_2100:
[----:B-1----:R-:W-:-:S04]  /*f940*/  IMAD.U32 R3, RZ, RZ, UR38 ;  /* 0x00000026ff037e24 */ /* 0x002fc8000f8e00ff */
[----:B------:R1:W2:Y:S03]  /*f950*/  SYNCS.PHASECHK.TRANS64.TRYWAIT P0, [R3+URZ+0x34820], R2 ;  /* 0x03482002030075a7 */ /* 0x0002a6000800017f */
[----:B--2---:R-:W-:Y:S05]  /*f960*/  @!P0 NANOSLEEP.SYNCS 0x989680 ;  /* 0x009896800000895d */ /* 0x004fea0003900000 */
[----:B------:R-:W2:Y:S02]  /*f970*/  @!P0 SYNCS.PHASECHK.TRANS64 P0, [R3+URZ+0x34820], R2 ;  /* 0x03482002030085a7 */ /* 0x000ea4000800007f */
[----:B--2---:R-:W-:Y:S05]  /*f980*/  @!P0 BRA `(.L_x_2100) ;  /* 0xfffffffc00ec8947 */ /* 0x004fea000383ffff */
[----:B------:R-:W-:Y:S05]  /*f990*/  BRA `(.L_x_2192) ;  /* 0xffffffcc00787947 */ /* 0x000fea000383ffff */
.L_x_2107:
[----:B-1----:R-:W-:-:S04]  /*f9a0*/  IMAD.U32 R3, RZ, RZ, UR38 ;  /* 0x00000026ff037e24 */ /* 0x002fc8000f8e00ff */
[----:B------:R1:W2:Y:S03]  /*f9b0*/  SYNCS.PHASECHK.TRANS64.TRYWAIT P0, [R3+URZ+0x34848], R2 ;  /* 0x03484802030075a7 */ /* 0x0002a6000800017f */
[----:B--2---:R-:W-:Y:S05]  /*f9c0*/  @!P0 NANOSLEEP.SYNCS 0x989680 ;  /* 0x009896800000895d */ /* 0x004fea0003900000 */
[----:B------:R-:W2:Y:S02]  /*f9d0*/  @!P0 SYNCS.PHASECHK.TRANS64 P0, [R3+URZ+0x34848], R2 ;  /* 0x03484802030085a7 */ /* 0x000ea4000800007f */
[----:B--2---:R-:W-:Y:S05]  /*f9e0*/  @!P0 BRA `(.L_x_2107) ;  /* 0xfffffffc00ec8947 */ /* 0x004fea000383ffff */
[----:B------:R-:W-:Y:S05]  /*f9f0*/  BRA `(.L_x_2193) ;  /* 0xffffffd000507947 */ /* 0x000fea000383ffff */
.L_x_2114:
[----:B0-----:R-:W-:-:S04]  /*fa00*/  IMAD.U32 R3, RZ, RZ, UR38 ;  /* 0x00000026ff037e24 */ /* 0x001fc8000f8e00ff */
[----:B------:R0:W1:Y:S03]  /*fa10*/  SYNCS.PHASECHK.TRANS64.TRYWAIT P0, [R3+URZ+0x34860], R2 ;  /* 0x03486002030075a7 */ /* 0x000066000800017f */
[----:B-1----:R-:W-:Y:S05]  /*fa20*/  @!P0 NANOSLEEP.SYNCS 0x989680 ;  /* 0x009896800000895d */ /* 0x002fea0003900000 */
[----:B------:R-:W1:Y:S02]  /*fa30*/  @!P0 SYNCS.PHASECHK.TRANS64 P0, [R3+URZ+0x34860], R2 ;  /* 0x03486002030085a7 */ /* 0x000e64000800007f */
[----:B-1----:R-:W-:Y:S05]  /*fa40*/  @!P0 BRA `(.L_x_2114) ;  /* 0xfffffffc00ec8947 */ /* 0x002fea000383ffff */
[----:B------:R-:W-:Y:S05]  /*fa50*/  BRA `(.L_x_2194) ;  /* 0xffffffd400247947 */ /* 0x000fea000383ffff */
.L_x_2123:
[----:B-1----:R-:W-:-:S04]  /*fa60*/  IMAD.U32 R3, RZ, RZ, UR38 ;  /* 0x00000026ff037e24 */ /* 0x002fc8000f8e00ff */
[----:B------:R1:W2:Y:S03]  /*fa70*/  SYNCS.PHASECHK.TRANS64.TRYWAIT P0, [R3+URZ+0x34840], R2 ;  /* 0x03484002030075a7 */ /* 0x0002a6000800017f */
[----:B--2---:R-:W-:Y:S05]  /*fa80*/  @!P0 NANOSLEEP.SYNCS 0x989680 ;  /* 0x009896800000895d */ /* 0x004fea0003900000 */
[----:B------:R-:W2:Y:S02]  /*fa90*/  @!P0 SYNCS.PHASECHK.TRANS64 P0, [R3+URZ+0x34840], R2 ;  /* 0x03484002030085a7 */ /* 0x000ea4000800007f */
[----:B--2---:R-:W-:Y:S05]  /*faa0*/  @!P0 BRA `(.L_x_2123) ;  /* 0xfffffffc00ec8947 */ /* 0x004fea000383ffff */
[----:B------:R-:W-:Y:S05]  /*fab0*/  BRA `(.L_x_2195) ;  /* 0xffffffd800487947 */ /* 0x000fea000383ffff */
.L_x_2130:
[----:B0-----:R-:W-:-:S04]  /*fac0*/  IMAD.U32 R3, RZ, RZ, UR38 ;  /* 0x00000026ff037e24 */ /* 0x001fc8000f8e00ff */
[----:B------:R0:W1:Y:S03]  /*fad0*/  SYNCS.PHASECHK.TRANS64.TRYWAIT P0, [R3+URZ+0x34868], R2 ;  /* 0x03486802030075a7 */ /* 0x000066000800017f */
[----:B-1----:R-:W-:Y:S05]  /*fae0*/  @!P0 NANOSLEEP.SYNCS 0x989680 ;  /* 0x009896800000895d */ /* 0x002fea0003900000 */
[----:B------:R-:W1:Y:S02]  /*faf0*/  @!P0 SYNCS.PHASECHK.TRANS64 P0, [R3+URZ+0x34868], R2 ;  /* 0x03486802030085a7 */ /* 0x000e64000800007f */
[----:B-1----:R-:W-:Y:S05]  /*fb00*/  @!P0 BRA `(.L_x_2130) ;  /* 0xfffffffc00ec8947 */ /* 0x002fea000383ffff */
[----:B------:R-:W-:Y:S05]  /*fb10*/  BRA `(.L_x_2196) ;  /* 0xffffffdc001c7947 */ /* 0x000fea000383ffff */
.L_x_2139:
[----:B-1----:R-:W-:-:S04]  /*fb20*/  IMAD.U32 R3, RZ, RZ, UR38 ;  /* 0x00000026ff037e24 */ /* 0x002fc8000f8e00ff */
[----:B------:R1:W2:Y:S03]  /*fb30*/  SYNCS.PHASECHK.TRANS64.TRYWAIT P0, [R3+URZ+0x34848], R2 ;  /* 0x03484802030075a7 */ /* 0x0002a6000800017f */
[----:B--2---:R-:W-:Y:S05]  /*fb40*/  @!P0 NANOSLEEP.SYNCS 0x989680 ;  /* 0x009896800000895d */ /* 0x004fea0003900000 */
[----:B------:R-:W2:Y:S02]  /*fb50*/  @!P0 SYNCS.PHASECHK.TRANS64 P0, [R3+URZ+0x34848], R2 ;  /* 0x03484802030085a7 */ /* 0x000ea4000800007f */
[----:B--2---:R-:W-:Y:S05]  /*fb60*/  @!P0 BRA `(.L_x_2139) ;  /* 0xfffffffc00ec8947 */ /* 0x004fea000383ffff */
[----:B------:R-:W-:Y:S05]  /*fb70*/  BRA `(.L_x_2197) ;  /* 0xffffffe000587947 */ /* 0x000fea000383ffff */
.L_x_2146:
[----:B0-----:R-:W-:-:S04]  /*fb80*/  IMAD.U32 R3, RZ, RZ, UR38 ;  /* 0x00000026ff037e24 */ /* 0x001fc8000f8e00ff */
[----:B------:R0:W1:Y:S03]  /*fb90*/  SYNCS.PHASECHK.TRANS64.TRYWAIT P0, [R3+URZ+0x34860], R2 ;  /* 0x03486002030075a7 */ /* 0x000066000800017f */
[----:B-1----:R-:W-:Y:S05]  /*fba0*/  @!P0 NANOSLEEP.SYNCS 0x989680 ;  /* 0x009896800000895d */ /* 0x002fea0003900000 */
[----:B------:R-:W1:Y:S02]  /*fbb0*/  @!P0 SYNCS.PHASECHK.TRANS64 P0, [R3+URZ+0x34860], R2 ;  /* 0x03486002030085a7 */ /* 0x000e64000800007f */
[----:B-1----:R-:W-:Y:S05]  /*fbc0*/  @!P0 BRA `(.L_x_2146) ;  /* 0xfffffffc00ec8947 */ /* 0x002fea000383ffff */
[----:B------:R-:W-:Y:S05]  /*fbd0*/  BRA `(.L_x_2198) ;  /* 0xffffffe400287947 */ /* 0x000fea000383ffff */
.L_x_2154:
[----:B-1----:R1:W2:Y:S02]  /*fbe0*/  SYNCS.PHASECHK.TRANS64.TRYWAIT P0, [R3+URZ+0x34860], R0 ;  /* 0x03486000030075a7 */ /* 0x0022a4000800017f */
[----:B--2---:R-:W-:Y:S05]  /*fbf0*/  @!P0 NANOSLEEP.SYNCS 0x989680 ;  /* 0x009896800000895d */ /* 0x004fea0003900000 */
[----:B------:R-:W2:Y:S02]  /*fc00*/  @!P0 SYNCS.PHASECHK.TRANS64 P0, [R3+URZ+0x34860], R0 ;  /* 0x03486000030085a7 */ /* 0x000ea4000800007f */
[----:B--2---:R-:W-:Y:S05]  /*fc10*/  @!P0 BRA `(.L_x_2154) ;  /* 0xfffffffc00f08947 */ /* 0x004fea000383ffff */
[----:B------:R-:W-:Y:S05]  /*fc20*/  BRA `(.L_x_2199) ;  /* 0xffffffe400f87947 */ /* 0x000fea000383ffff */
.L_x_2159:
[----:B-1----:R1:W2:Y:S02]  /*fc30*/  SYNCS.PHASECHK.TRANS64.TRYWAIT P0, [R2+URZ+0x34820], R3 ;  /* 0x03482003020075a7 */ /* 0x0022a4000800017f */
[----:B--2---:R-:W-:Y:S05]  /*fc40*/  @!P0 NANOSLEEP.SYNCS 0x989680 ;  /* 0x009896800000895d */ /* 0x004fea0003900000 */
[----:B------:R-:W2:Y:S02]  /*fc50*/  @!P0 SYNCS.PHASECHK.TRANS64 P0, [R2+URZ+0x34820], R3 ;  /* 0x03482003020085a7 */ /* 0x000ea4000800007f */
[----:B--2---:R-:W-:Y:S05]  /*fc60*/  @!P0 BRA `(.L_x_2159) ;  /* 0xfffffffc00f08947 */ /* 0x004fea000383ffff */
[----:B------:R-:W-:Y:S05]  /*fc70*/  BRA `(.L_x_2200) ;  /* 0xffffffe800c87947 */ /* 0x000fea000383ffff */
.L_x_2160:
        /* <DEDUP_REMOVED lines=11> */
.L_x_2202:
[----:B------:R-:W-:Y:S05]  /*fd30*/  BSYNC B0 ;  /* 0x0000000000007941 */ /* 0x000fea0003800000 */
.L_x_2201:
[----:B------:R-:W-:Y:S05]  /*fd40*/  BRA `(.L_x_2203) ;  /* 0xffffffe800ac7947 */ /* 0x000fea000383ffff */
.L_x_2161:
[----:B------:R-:W-:Y:S01]  /*fd50*/  BSSY B0, `(.L_x_2204) ;  /* 0x0000006000007945 */ /* 0x000fe20003800000 */
[----:B------:R-:W-:-:S07]  /*fd60*/  IMAD.MOV.U32 R15, RZ, RZ, -0x1 ;  /* 0xffffffffff0f7424 */ /* 0x000fce00078e00ff */
[----:B01----:R-:W-:Y:S05]  /*fd70*/  WARPSYNC.COLLECTIVE R15, `(.L_x_2205) ;  /* 0x000000000f0c7348 */ /* 0x003fea0003c00000 */
[----:B------:R-:W-:Y:S02]  /*fd80*/  ELECT P6, UR62, PT ;  /* 0x00000000003e782f */ /* 0x000fe400038c0000 */
[----:B------:R-:W-:Y:S01]  /*fd90*/  MOV R14, UR62 ;  /* 0x0000003e000e7c02 */ /* 0x000fe20008000f00 */
[----:B01----:R-:W-:Y:S10]  /*fda0*/  ENDCOLLECTIVE ;  /* 0x000000000000791b */ /* 0x003ff40003800000 */
.L_x_2205:
[----:B------:R-:W-:Y:S05]  /*fdb0*/  BSYNC B0 ;  /* 0x0000000000007941 */ /* 0x000fea0003800000 */
.L_x_2204:
[----:B------:R-:W-:Y:S05]  /*fdc0*/  BRA `(.L_x_2206) ;  /* 0xffffffe800a07947 */ /* 0x000fea000383ffff */
.L_x_2163:
[----:B0-----:R0:W1:Y:S02]  /*fdd0*/  SYNCS.PHASECHK.TRANS64.TRYWAIT P0, [R6+URZ], R5 ;  /* 0x00000005060075a7 */ /* 0x001064000800017f */
[----:B-1----:R-:W-:Y:S05]  /*fde0*/  @!P0 NANOSLEEP.SYNCS 0x989680 ;  /* 0x009896800000895d */ /* 0x002fea0003900000 */
[----:B------:R-:W1:Y:S02]  /*fdf0*/  @!P0 SYNCS.PHASECHK.TRANS64 P0, [R6+URZ], R5 ;  /* 0x00000005060085a7 */ /* 0x000e64000800007f */
[----:B-1----:R-:W-:Y:S05]  /*fe00*/  @!P0 BRA `(.L_x_2163) ;  /* 0xfffffffc00f08947 */ /* 0x002fea000383ffff */
[----:B------:R-:W-:Y:S05]  /*fe10*/  BRA `(.L_x_2207) ;  /* 0xffffffe800d47947 */ /* 0x000fea000383ffff */
.L_x_2164:
[----:B-1----:R1:W2:Y:S02]  /*fe20*/  SYNCS.PHASECHK.TRANS64.TRYWAIT P0, [R3+URZ], R4 ;  /* 0x00000004030075a7 */ /* 0x0022a4000800017f */
[----:B--2---:R-:W-:Y:S05]  /*fe30*/  @!P0 NANOSLEEP.SYNCS 0x989680 ;  /* 0x009896800000895d */ /* 0x004fea0003900000 */
[----:B------:R-:W2:Y:S02]  /*fe40*/  @!P0 SYNCS.PHASECHK.TRANS64 P0, [R3+URZ], R4 ;  /* 0x00000004030085a7 */ /* 0x000ea4000800007f */
[----:B--2---:R-:W-:Y:S05]  /*fe50*/  @!P0 BRA `(.L_x_2164) ;  /* 0xfffffffc00f08947 */ /* 0x004fea000383ffff */
[----:B------:R-:W-:Y:S05]  /*fe60*/  BRA `(.L_x_2208) ;  /* 0xffffffe800c87947 */ /* 0x000fea000383ffff */
.L_x_2166:
[----:B-1----:R1:W2:Y:S02]  /*fe70*/  SYNCS.PHASECHK.TRANS64.TRYWAIT P0, [R0+URZ], R5 ;  /* 0x00000005000075a7 */ /* 0x0022a4000800017f */
[----:B--2---:R-:W-:Y:S05]  /*fe80*/  @!P0 NANOSLEEP.SYNCS 0x989680 ;  /* 0x009896800000895d */ /* 0x004fea0003900000 */
[----:B------:R-:W2:Y:S02]  /*fe90*/  @!P0 SYNCS.PHASECHK.TRANS64 P0, [R0+URZ], R5 ;  /* 0x00000005000085a7 */ /* 0x000ea4000800007f */
[----:B--2---:R-:W-:Y:S05]  /*fea0*/  @!P0 BRA `(.L_x_2166) ;  /* 0xfffffffc00f08947 */ /* 0x004fea000383ffff */
[----:B------:R-:W-:Y:S05]  /*feb0*/  BRA `(.L_x_2209) ;  /* 0xffffffe800cc7947 */ /* 0x000fea000383ffff */
.L_x_2210:
        /* <DEDUP_REMOVED lines=12> */
.L_x_14993:


//--------------------- .text._ZN7cutlass13device_kernelIN5flash11enable_sm90INS1_16FlashAttnFwdSm90INS1_25CollectiveMainloopFwdSm90ILi2EN4cute5tupleIJNS5_1CILi1EEES8_S8_EEENS6_IJNS7_ILi128EEESA_NS7_ILi192EEEEEELi128ENS_6half_tEfNS_4arch4Sm90ELb1ELb0ELb0ELb1ELb0ELb0ELb0ELb1ELb1ELb1ELb1ELb0EEENS1_21CollectiveEpilogueFwdINS6_IJSA_SA_SA_EEES9_SD_SF_Li256ELb1ELb1ELb1ELb0EEENS1_36VarlenDynamicPersistentTileSchedulerILi128ELi128ELi256ELi128ELb1ELb1ELb1ELb1ELb1ELb1EEEEEEEEEvNT_6ParamsE --------------------------
	.section	.text._ZN7cutlass13device_kernelIN5flash11enable_sm90INS1_16FlashAttnFwdSm90INS1_25CollectiveMainloopFwdSm90ILi2EN4cute5tupleIJNS5_1CILi1EEES8_S8_EEENS6_IJNS7_ILi128EEESA_NS7_ILi192EEEEEELi128ENS_6half_tEfNS_4arch4Sm90ELb1ELb0ELb0ELb1ELb0ELb0ELb0ELb1ELb1ELb1ELb1ELb0EEENS1_21CollectiveEpilogueFwdINS6_IJSA_SA_SA_EEES9_SD_SF_Li256ELb1ELb1ELb1ELb0EEENS1_36VarlenDynamicPersistentTileSchedulerILi128ELi128ELi256ELi128ELb1ELb1ELb1ELb1ELb1ELb1EEEEEEEEEvNT_6ParamsE,"ax",@progbits
	.align	128
.text._ZN7cutlass13device_kernelIN5flash11enable_sm90INS1_16FlashAttnFwdSm90INS1_25CollectiveMainloopFwdSm90ILi2EN4cute5tupleIJNS5_1CILi1EEES8_S8_EEENS6_IJNS7_ILi128EEESA_NS7_ILi192EEEEEELi128ENS_6half_tEfNS_4arch4Sm90ELb1ELb0ELb0ELb1ELb0ELb0ELb0ELb1ELb1ELb1ELb1ELb0EEENS1_21CollectiveEpilogueFwdINS6_IJSA_SA_SA_EEES9_SD_SF_Li256ELb1ELb1ELb1ELb0EEENS1_36VarlenDynamicPersistentTileSchedulerILi128ELi128ELi256ELi128ELb1ELb1ELb1ELb1ELb1ELb1EEEEEEEEEvNT_6ParamsE:
        .type           _ZN7cutlass13device_kernelIN5flash11enable_sm90INS1_16FlashAttnFwdSm90INS1_25CollectiveMainloopFwdSm90ILi2EN4cute5tupleIJNS5_1CILi1EEES8_S8_EEENS6_IJNS7_ILi128EEESA_NS7_ILi192EEEEEELi128ENS_6half_tEfNS_4arch4Sm90ELb1ELb0ELb0ELb1ELb0ELb0ELb0ELb1ELb1ELb1ELb1ELb0EEENS1_21CollectiveEpilogueFwdINS6_IJSA_SA_SA_EEES9_SD_SF_Li256ELb1ELb1ELb1ELb0EEENS1_36VarlenDynamicPersistentTileSchedulerILi128ELi128ELi256ELi128ELb1ELb1ELb1ELb1ELb1ELb1EEEEEEEEEvNT_6ParamsE,@function
        .size           _ZN7cutlass13device_kernelIN5flash11enable_sm90INS1_16FlashAttnFwdSm90INS1_25CollectiveMainloopFwdSm90ILi2EN4cute5tupleIJNS5_1CILi1EEES8_S8_EEENS6_IJNS7_ILi128EEESA_NS7_ILi192EEEEEELi128ENS_6half_tEfNS_4arch4Sm90ELb1ELb0ELb0ELb1ELb0ELb0ELb0ELb1ELb1ELb1ELb1ELb0EEENS1_21CollectiveEpilogueFwdINS6_IJSA_SA_SA_EEES9_SD_SF_Li256ELb1ELb1ELb1ELb0EEENS1_36VarlenDynamicPersistentTileSchedulerILi128ELi128ELi256ELi128ELb1ELb1ELb1ELb1ELb1ELb1EEEEEEEEEvNT_6ParamsE,(.L_x_14994 - _ZN7cutlass13device_kernelIN5flash11enable_sm90INS1_16FlashAttnFwdSm90INS1_25CollectiveMainloopFwdSm90ILi2EN4cute5tupleIJNS5_1CILi1EEES8_S8_EEENS6_IJNS7_ILi128EEESA_NS7_ILi192EEEEEELi128ENS_6half_tEfNS_4arch4Sm90ELb1ELb0ELb0ELb1ELb0ELb0ELb0ELb1ELb1ELb1ELb1ELb0EEENS1_21CollectiveEpilogueFwdINS6_IJSA_SA_SA_EEES9_SD_SF_Li256ELb1ELb1ELb1ELb0EEENS1_36VarlenDynamicPersistentTileSchedulerILi128ELi128ELi256ELi128ELb1ELb1ELb1ELb1ELb1ELb1EEEEEEEEEvNT_6ParamsE)
        .other          _ZN7cutlass13device_kernelIN5flash11enable_sm90INS1_16FlashAttnFwdSm90INS1_25CollectiveMainloopFwdSm90ILi2EN4cute5tupleIJNS5_1CILi1EEES8_S8_EEENS6_IJNS7_ILi128EEESA_NS7_ILi192EEEEEELi128ENS_6half_tEfNS_4arch4Sm90ELb1ELb0ELb0ELb1ELb0ELb0ELb0ELb1ELb1ELb1ELb1ELb0EEENS1_21CollectiveEpilogueFwdINS6_IJSA_SA_SA_EEES9_SD_SF_Li256ELb1ELb1ELb1ELb0EEENS1_36VarlenDynamicPersistentTileSchedulerILi128ELi128ELi256ELi128ELb1ELb1ELb1ELb1ELb1ELb1EEEEEEEEEvNT_6ParamsE,@"STO_CUDA_ENTRY STV_DEFAULT"
_ZN7cutlass13device_kernelIN5flash11enable_sm90INS1_16FlashAttnFwdSm90INS1_25CollectiveMainloopFwdSm90ILi2EN4cute5tupleIJNS5_1CILi1EEES8_S8_EEENS6_IJNS7_ILi128EEESA_NS7_ILi192EEEEEELi128ENS_6half_tEfNS_4arch4Sm90ELb1ELb0ELb0ELb1ELb0ELb0ELb0ELb1ELb1ELb1ELb1ELb0EEENS1_21CollectiveEpilogueFwdINS6_IJSA_SA_SA_EEES9_SD_SF_Li256ELb1ELb1ELb1ELb0EEENS1_36VarlenDynamicPersistentTileSchedulerILi128ELi128ELi256ELi128ELb1ELb1ELb1ELb1ELb1ELb1EEEEEEEEEvNT_6ParamsE:
        /* <DEDUP_REMOVED lines=17> */
.L_x_2212:
[----:B------:R-:W-:Y:S05]  /*0110*/  BSYNC B0 ;  /* 0x0000000000007941 */ /* 0x000fea0003800000 */
.L_x_2211:
        /* <DEDUP_REMOVED lines=40> */
.L_x_2213:
        /* <DEDUP_REMOVED lines=22> */
.L_x_2214:
        /* <DEDUP_REMOVED lines=18> */
.L_x_2215:
        /* <DEDUP_REMOVED lines=22> */
.L_x_2216:
        /* <DEDUP_REMOVED lines=22> */
.L_x_2217:
        /* <DEDUP_REMOVED lines=8> */
.L_x_2219:
        /* <DEDUP_REMOVED lines=24> */
[----:B------:R-:W-:Y:S02]  /*0ae0*/  SHF.R.S32.HI R7, RZ, 0x1f, R6 ;  /* 0x0000001fff077819 */ /* 0x000fe40000011406 */
[----:B------:R-:W-:Y:S02]  /*0af0*/  SHF.R.S32.HI R226, RZ, 0x7, R3 ;  /* 0x00000007ffe27819 */ /* 0x000fe40000011403 */
[----:B------:R-:W-:Y:S02]  /*0b00*/  LEA.HI R10, R7, R8, RZ, 0x3 ;  /* 0x00000008070a7211 */ /* 0x000fe400078f18ff */
[----:B------:R-:W-:Y:S02]  /*0b10*/  LEA.HI R4, R0, R231, RZ, 0x5 ;  /* 0x000000e700047211 */ /* 0x000fe400078f28ff */
[----:B------:R-:W-:-:S02]  /*0b20*/  LOP3.LUT R11, R10, 0xfffffff8, RZ, 0xc0, !PT ;  /* 0xfffffff80a0b7812 */ /* 0x000fc400078ec0ff */
[----:B------:R-:W-:Y:S02]  /*0b30*/  LEA.HI R9, R9, R210, RZ, 0x5 ;  /* 0x000000d209097211 */ /* 0x000fe400078f28ff */
[----:B------:R-:W-:Y:S01]  /*0b40*/  LEA.HI R3, R3, R226, RZ, 0x1 ;  /* 0x000000e203037211 */ /* 0x000fe200078f08ff */
[----:B------:R-:W-:Y:S01]  /*0b50*/  IMAD.SHL.U32 R5, R4, 0x20, RZ ;  /* 0x0000002004057824 */ /* 0x000fe200078e00ff */
[----:B------:R-:W-:Y:S01]  /*0b60*/  SHF.R.S32.HI R9, RZ, 0x5, R9 ;  /* 0x00000005ff097819 */ /* 0x000fe20000011409 */
[----:B------:R-:W-:Y:S01]  /*0b70*/  IMAD.IADD R8, R8, 0x1, -R11 ;  /* 0x0000000108087824 */ /* 0x000fe200078e0a0b */
[----:B------:R-:W-:Y:S02]  /*0b80*/  LOP3.LUT R3, R3, 0x3fffffe, RZ, 0xc0, !PT ;  /* 0x03fffffe03037812 */ /* 0x000fe400078ec0ff */
[CC--:B0-----:R-:W-:Y:S02]  /*0b90*/  LEA.HI R2, R0.reuse, R231.reuse, RZ, 0x4 ;  /* 0x000000e700027211 */ /* 0x0c1fe400078f20ff */
[----:B------:R-:W-:Y:S01]  /*0ba0*/  LEA.HI R10, R0, R231, RZ, 0x2 ;  /* 0x000000e7000a7211 */ /* 0x000fe200078f10ff */
[----:B------:R-:W-:Y:S01]  /*0bb0*/  IMAD R8, R9, 0x10, R8 ;  /* 0x0000001009087824 */ /* 0x000fe200078e0208 */
[----:B------:R-:W-:Y:S01]  /*0bc0*/  LOP3.LUT R7, R5, 0xfffffc00, RZ, 0xc0, !PT ;  /* 0xfffffc0005077812 */ /* 0x000fe200078ec0ff */
[----:B------:R-:W-:Y:S01]  /*0bd0*/  IMAD.IADD R3, R226, 0x1, -R3 ;  /* 0x00000001e2037824 */ /* 0x000fe200078e0a03 */
[----:B------:R-:W-:-:S02]  /*0be0*/  LOP3.LUT R4, R2, 0x3fffff0, RZ, 0xc0, !PT ;  /* 0x03fffff002047812 */ /* 0x000fc400078ec0ff */
[----:B------:R-:W-:Y:S02]  /*0bf0*/  SHF.R.S32.HI R5, RZ, 0x4, R2 ;  /* 0x00000004ff057819 */ /* 0x000fe40000011402 */
[----:B------:R-:W-:Y:S02]  /*0c00*/  LOP3.LUT R10, R10, 0xfffffffc, RZ, 0xc0, !PT ;  /* 0xfffffffc0a0a7812 */ /* 0x000fe400078ec0ff */
[----:B------:R-:W-:Y:S01]  /*0c10*/  LEA.HI R0, R0, R231, RZ, 0x3 ;  /* 0x000000e700007211 */ /* 0x000fe200078f18ff */
[----:B------:R-:W-:Y:S01]  /*0c20*/  IMAD R227, R3, 0x40, R8 ;  /* 0x0000004003e37824 */ /* 0x000fe200078e0208 */
[----:B------:R-:W-:Y:S01]  /*0c30*/  LEA.HI R2, R2, R5, RZ, 0x1 ;  /* 0x0000000502027211 */ /* 0x000fe200078f08ff */
[C---:B------:R-:W-:Y:S01]  /*0c40*/  IMAD.IADD R4, R231.reuse, 0x1, -R4 ;  /* 0x00000001e7047824 */ /* 0x040fe200078e0a04 */
[----:B------:R-:W-:Y:S01]  /*0c50*/  LOP3.LUT R188, R0, 0xfffffff8, RZ, 0xc0, !PT ;  /* 0xfffffff800bc7812 */ /* 0x000fe200078ec0ff */
[C---:B------:R-:W-:Y:S01]  /*0c60*/  IMAD.IADD R10, R231.reuse, 0x1, -R10 ;  /* 0x00000001e70a7824 */ /* 0x040fe200078e0a0a */
[----:B------:R-:W-:Y:S01]  /*0c70*/  LOP3.LUT R3, R6, 0x7ffffffc, RZ, 0xc0, !PT ;  /* 0x7ffffffc06037812 */ /* 0x000fe200078ec0ff */
[----:B------:R-:W-:Y:S01]  /*0c80*/  IMAD R7, R4, 0x40, R7 ;  /* 0x0000004004077824 */ /* 0x000fe200078e0207 */
[----:B------:R-:W-:Y:S01]  /*0c90*/  LOP3.LUT R2, R2, 0x1ffffffe, RZ, 0xc0, !PT ;  /* 0x1ffffffe02027812 */ /* 0x000fe200078ec0ff */
[----:B------:R-:W-:Y:S01]  /*0ca0*/  IMAD.IADD R188, R231, 0x1, -R188 ;  /* 0x00000001e7bc7824 */ /* 0x000fe200078e0abc */
[----:B------:R-:W-:Y:S01]  /*0cb0*/  LEA.HI R4, R10, R10, RZ, 0x1 ;  /* 0x0000000a0a047211 */ /* 0x000fe200078f08ff */
[----:B------:R-:W-:-:S02]  /*0cc0*/  IMAD.IADD R3, R210, 0x1, -R3 ;  /* 0x00000001d2037824 */ /* 0x000fc400078e0a03 */
[----:B------:R-:W-:Y:S01]  /*0cd0*/  IMAD.IADD R2, R5, 0x1, -R2 ;  /* 0x0000000105027824 */ /* 0x000fe200078e0a02 */
[----:B------:R-:W-:Y:S01]  /*0ce0*/  LOP3.LUT R5, R4, 0x1ffffffe, RZ, 0xc0, !PT ;  /* 0x1ffffffe04057812 */ /* 0x000fe200078ec0ff */
[----:B------:R-:W-:Y:S02]  /*0cf0*/  IMAD.SHL.U32 R23, R188, 0x8, RZ ;  /* 0x00000008bc177824 */ /* 0x000fe400078e00ff */
[----:B------:R-:W-:Y:S02]  /*0d00*/  IMAD.SHL.U32 R184, R3, 0x2, RZ ;  /* 0x0000000203b87824 */ /* 0x000fe400078e00ff */
[----:B------:R-:W-:Y:S02]  /*0d10*/  VIADD R187, R23, 0x40 ;  /* 0x0000004017bb7836 */ /* 0x000fe40000000000 */
        /* <DEDUP_REMOVED lines=14> */
[----:B------:R-:W-:Y:S02]  /*0e00*/  VIADD R192, R184, 0x78 ;  /* 0x00000078b8c07836 */ /* 0x000fe40000000000 */
[----:B------:R-:W-:Y:S01]  /*0e10*/  IMAD.IADD R10, R10, 0x1, -R5 ;  /* 0x000000010a0a7824 */ /* 0x000fe200078e0a05 */
[----:B------:R-:W-:Y:S01]  /*0e20*/  SHF.R.S32.HI R208, RZ, 0x3, R0 ;  /* 0x00000003ffd07819 */ /* 0x000fe20000011400 */
[----:B------:R-:W-:Y:S01]  /*0e30*/  IMAD R228, R2, 0x8, R7 ;  /* 0x0000000802e47824 */ /* 0x000fe200078e0207 */
[----:B------:R-:W-:Y:S01]  /*0e40*/  SHF.R.S32.HI R230, RZ, 0x1f, R23 ;  /* 0x0000001fffe67819 */ /* 0x000fe20000011417 */
[----:B------:R-:W-:Y:S01]  /*0e50*/  IMAD.MOV.U32 R209, RZ, RZ, RZ ;  /* 0x000000ffffd17224 */ /* 0x000fe200078e00ff */
[----:B------:R-:W-:Y:S01]  /*0e60*/  SHF.R.S32.HI R229, RZ, 0x1f, R187 ;  /* 0x0000001fffe57819 */ /* 0x000fe200000114bb */
[----:B------:R-:W-:Y:S01]  /*0e70*/  IMAD R185, R10, 0x8, R227 ;  /* 0x000000080ab97824 */ /* 0x000fe200078e02e3 */
[----:B------:R-:W-:Y:S02]  /*0e80*/  SHF.R.S32.HI R225, RZ, 0x1f, R206 ;  /* 0x0000001fffe17819 */ /* 0x000fe400000114ce */
        /* <DEDUP_REMOVED lines=13> */
[----:B------:R-:W-:Y:S01]  /*0f60*/  SHF.R.S32.HI R211, RZ, 0x1f, R192 ;  /* 0x0000001fffd37819 */ /* 0x000fe200000114c0 */
[----:B------:R-:W-:Y:S01]  /*0f70*/  UMOV UR38, URZ ;  /* 0x0000003f00267c82 */ /* 0x000fe20008000000 */
[----:B------:R-:W-:Y:S01]  /*0f80*/  UMOV UR36, URZ ;  /* 0x0000003f00247c82 */ /* 0x000fe20008000000 */
[----:B--2---:R-:W-:-:S07]  /*0f90*/  LOP3.LUT R19, R12, 0x1, RZ, 0xfc, !PT ;  /* 0x000000010c137812 */ /* 0x004fce00078efcff */
.L_x_2277:
[----:B0--34-:R-:W0:Y:S01]  /*0fa0*/  LDC.64 R2, c[0x0][0xc88] ;  /* 0x00032200ff027b82 */ /* 0x019e220000000a00 */
[----:B------:R-:W-:Y:S01]  /*0fb0*/  ULDC.64 UR4, c[0x0][0xa28] ;  /* 0x00028a0000047ab9 */ /* 0x000fe20000000a00 */
[----:B------:R-:W-:-:S06]  /*0fc0*/  ULDC.64 UR6, c[0x0][0xa18] ;  /* 0x0002860000067ab9 */ /* 0x000fcc0000000a00 */
[----:B------:R-:W1:Y:S08]  /*0fd0*/  LDC R17, c[0x0][0x288] ;  /* 0x0000a200ff117b82 */ /* 0x000e700000000800 */
[----:B--2---:R-:W2:Y:S01]  /*0fe0*/  LDC.64 R8, c[0x0][0x418] ;  /* 0x00010600ff087b82 */ /* 0x004ea20000000a00 */
[----:B0-----:R-:W-:-:S07]  /*0ff0*/  IMAD.WIDE R2, R27, 0x4, R2 ;  /* 0x000000041b027825 */ /* 0x001fce00078e0202 */
[----:B------:R-:W0:Y:S01]  /*1000*/  LDC R10, c[0x0][0x424] ;  /* 0x00010900ff0a7b82 */ /* 0x000e220000000800 */
[----:B------:R-:W3:Y:S01]  /*1010*/  LDG.E R186, desc[UR56][R2.64] ;  /* 0x0000003802ba7981 */ /* 0x000ee2000c1e1900 */
[----:B------:R-:W-:Y:S01]  /*1020*/  ISETP.NE.U32.AND P1, PT, RZ, UR4, PT ;  /* 0x00000004ff007c0c */ /* 0x000fe2000bf25070 */
[----:B------:R-:W-:Y:S01]  /*1030*/  IMAD.MOV.U32 R7, RZ, RZ, RZ ;  /* 0x000000ffff077224 */ /* 0x000fe200078e00ff */
[----:B------:R-:W-:-:S04]  /*1040*/  ISETP.NE.U32.AND P0, PT, RZ, UR6, PT ;  /* 0x00000006ff007c0c */ /* 0x000fc8000bf05070 */
[----:B------:R-:W4:Y:S01]  /*1050*/  LDC R11, c[0x0][0x2f0] ;  /* 0x0000bc00ff0b7b82 */ /* 0x000f220000000800 */
[----:B------:R-:W-:Y:S02]  /*1060*/  ISETP.NE.AND.EX P1, PT, RZ, UR5, PT, P1 ;  /* 0x00000005ff007c0c */ /* 0x000fe4000bf25310 */
[----:B------:R-:W-:Y:S02]  /*1070*/  ISETP.NE.AND.EX P0, PT, RZ, UR7, PT, P0 ;  /* 0x00000007ff007c0c */ /* 0x000fe4000bf05300 */
[----:B---3--:R-:W-:-:S09]  /*1080*/  SHF.R.S32.HI R191, RZ, 0x1f, R186 ;  /* 0x0000001fffbf7819 */ /* 0x008fd200000114ba */
[----:B------:R-:W-:-:S04]  /*1090*/  @P1 LEA R4, P2, R186, UR4, 0x2 ;  /* 0x00000004ba041c11 */ /* 0x000fc8000f8410ff */
[C-C-:B------:R-:W-:Y:S02]  /*10a0*/  @P1 LEA.HI.X R5, R186.reuse, UR5, R191.reuse, 0x2, P2 ;  /* 0x00000005ba051c11 */ /* 0x140fe400090f14bf */
[----:B------:R-:W-:Y:S02]  /*10b0*/  @P0 LEA R2, P2, R186, UR6, 0x2 ;  /* 0x00000006ba020c11 */ /* 0x000fe4000f8410ff */
[----:B------:R-:W-:Y:S01]  /*10c0*/  LOP3.LUT R6, R26, 0xff000000, RZ, 0xc0, !PT ;  /* 0xff0000001a067812 */ /* 0x000fe200078ec0ff */
[----:B------:R3:W5:Y:S01]  /*10d0*/  @P1 LDG.E R7, desc[UR56][R4.64] ;  /* 0x0000003804071981 */ /* 0x000762000c1e1900 */
[----:B------:R-:W-:Y:S01]  /*10e0*/  @P0 LEA.HI.X R3, R186, UR7, R191, 0x2, P2 ;  /* 0x00000007ba030c11 */ /* 0x000fe200090f14bf */
[----:B------:R-:W-:-:S04]  /*10f0*/  ULDC.64 UR6, c[0x0][0xa20] ;  /* 0x0002880000067ab9 */ /* 0x000fc80000000a00 */
[----:B-1----:R1:W5:Y:S01]  /*1100*/  @P0 LDG.E R17, desc[UR56][R2.64] ;  /* 0x0000003802110981 */ /* 0x002362000c1e1900 */
[----:B--2---:R-:W-:Y:S02]  /*1110*/  ISETP.NE.U32.AND P1, PT, R8, RZ, PT ;  /* 0x000000ff0800720c */ /* 0x004fe40003f25070 */
[----:B------:R-:W-:Y:S02]  /*1120*/  ISETP.NE.U32.AND P2, PT, RZ, UR6, PT ;  /* 0x00000006ff007c0c */ /* 0x000fe4000bf45070 */
[----:B------:R-:W-:Y:S02]  /*1130*/  LOP3.LUT R0, R26, 0xff0000, RZ, 0xc0, !PT ;  /* 0x00ff00001a007812 */ /* 0x000fe400078ec0ff */
[----:B---3--:R-:W-:Y:S02]  /*1140*/  SHF.R.U32.HI R5, RZ, 0x8, R6 ;  /* 0x00000008ff057819 */ /* 0x008fe40000011606 */
[----:B------:R-:W-:Y:S02]  /*1150*/  ISETP.NE.AND.EX P1, PT, R9, RZ, PT, P1 ;  /* 0x000000ff0900720c */ /* 0x000fe40003f25310 */
[----:B------:R-:W-:-:S02]  /*1160*/  ISETP.NE.AND.EX P2, PT, RZ, UR7, PT, P2 ;  /* 0x00000007ff007c0c */ /* 0x000fc4000bf45320 */
[----:B------:R-:W-:Y:S02]  /*1170*/  LEA.HI R190, R0, R5, RZ, 0x10 ;  /* 0x0000000500be7211 */ /* 0x000fe400078f80ff */
[----:B0-----:R-:W-:Y:S01]  /*1180*/  SEL R0, R10, 0x1, P1 ;  /* 0x000000010a007807 */ /* 0x001fe20000800000 */
[----:B-1--4-:R-:W-:Y:S08]  /*1190*/  @P0 BRA `(.L_x_2220) ;  /* 0x0000000000240947 */ /* 0x012ff00003800000 */
        /* <DEDUP_REMOVED lines=9> */
.L_x_2220:
[----:B------:R-:W-:Y:S01]  /*1230*/  IMAD R16, R0, R11, RZ ;  /* 0x0000000b00107224 */ /* 0x000fe200078e02ff */
[----:B------:R-:W-:Y:S01]  /*1240*/  LOP3.LUT R189, R26, 0xffff, RZ, 0xc0, !PT ;  /* 0x0000ffff1abd7812 */ /* 0x000fe200078ec0ff */
[----:B------:R-:W-:Y:S06]  /*1250*/  @!P2 BRA `(.L_x_2221) ;  /* 0x000000000010a947 */ /* 0x000fec0003800000 */
[----:B------:R-:W-:-:S04]  /*1260*/  LEA R2, P0, R186, UR6, 0x2 ;  /* 0x00000006ba027c11 */ /* 0x000fc8000f8010ff */
[----:B------:R-:W-:-:S05]  /*1270*/  LEA.HI.X R3, R186, UR7, R191, 0x2, P0 ;  /* 0x00000007ba037c11 */ /* 0x000fca00080f14bf */
[----:B------:R0:W5:Y:S01]  /*1280*/  LDG.E R16, desc[UR56][R2.64] ;  /* 0x0000003802107981 */ /* 0x000162000c1e1900 */
[----:B------:R-:W-:Y:S05]  /*1290*/  BRA `(.L_x_2222) ;  /* 0x0000000000247947 */ /* 0x000fea0003800000 */
.L_x_2221:
[----:B------:R-:W-:Y:S02]  /*12a0*/  ULDC.64 UR4, c[0x0][0xa08] ;  /* 0x0002820000047ab9 */ /* 0x000fe40000000a00 */
[----:B------:R-:W-:-:S04]  /*12b0*/  ISETP.NE.U32.AND P0, PT, RZ, UR4, PT ;  /* 0x00000004ff007c0c */ /* 0x000fc8000bf05070 */
[----:B------:R-:W-:-:S13]  /*12c0*/  ISETP.NE.AND.EX P0, PT, RZ, UR5, PT, P0 ;  /* 0x00000005ff007c0c */ /* 0x000fda000bf05300 */
[----:B------:R-:W-:Y:S05]  /*12d0*/  @!P0 BRA `(.L_x_2222) ;  /* 0x0000000000148947 */ /* 0x000fea0003800000 */
[----:B------:R-:W0:Y:S02]  /*12e0*/  LDC.64 R2, c[0x0][0xa08] ;  /* 0x00028200ff027b82 */ /* 0x000e240000000a00 */
[----:B0-----:R-:W-:-:S05]  /*12f0*/  IMAD.WIDE R2, R186, 0x4, R2 ;  /* 0x00000004ba027825 */ /* 0x001fca00078e0202 */
[----:B------:R-:W2:Y:S04]  /*1300*/  LDG.E R16, desc[UR56][R2.64] ;  /* 0x0000003802107981 */ /* 0x000ea8000c1e1900 */
[----:B------:R-:W2:Y:S02]  /*1310*/  LDG.E R5, desc[UR56][R2.64+0x4] ;  /* 0x0000043802057981 */ /* 0x000ea4000c1e1900 */
[----:B--2---:R-:W-:-:S07]  /*1320*/  IMAD.IADD R16, R5, 0x1, -R16 ;  /* 0x0000000105107824 */ /* 0x004fce00078e0a10 */
.L_x_2222:
[----:B------:R-:W1:Y:S01]  /*1330*/  LDC R0, c[0x0][0x448] ;  /* 0x00011200ff007b82 */ /* 0x000e620000000800 */
[----:B------:R-:W-:Y:S01]  /*1340*/  IMAD.SHL.U32 R18, R25, 0x80, RZ ;  /* 0x0000008019127824 */ /* 0x000fe200078e00ff */
[----:B------:R-:W-:Y:S01]  /*1350*/  LOP3.LUT R207, R190, 0xff, RZ, 0xc0, !PT ;  /* 0x000000ffbecf7812 */ /* 0x000fe200078ec0ff */
[----:B-----5:R-:W-:Y:S01]  /*1360*/  IMAD.IADD R16, R16, 0x1, -R7 ;  /* 0x0000000110107824 */ /* 0x020fe200078e0a07 */
[----:B------:R-:W-:Y:S01]  /*1370*/  SHF.R.U32.HI R190, RZ, 0x10, R190 ;  /* 0x00000010ffbe7819 */ /* 0x000fe200000116be */
[----:B------:R-:W-:Y:S01]  /*1380*/  IMAD.MOV.U32 R95, RZ, RZ, RZ ;  /* 0x000000ffff5f7224 */ /* 0x000fe200078e00ff */
[----:B-1----:R-:W-:Y:S01]  /*1390*/  ISETP.NE.AND P0, PT, R0, 0x1, PT ;  /* 0x000000010000780c */ /* 0x002fe20003f05270 */
[----:B------:R-:W-:-:S12]  /*13a0*/  VIADD R0, R18, 0x7f ;  /* 0x0000007f12007836 */ /* 0x000fd80000000000 */
[----:B0-----:R-:W0:Y:S08]  /*13b0*/  @P0 LDC R3, c[0x0][0x44c] ;  /* 0x00011300ff030b82 */ /* 0x001e300000000800 */
[----:B------:R-:W1:Y:S01]  /*13c0*/  @P0 LDC R5, c[0x0][0x450] ;  /* 0x00011400ff050b82 */ /* 0x000e620000000800 */
[----:B0-----:R-:W-:Y:S01]  /*13d0*/  @P0 IMAD.HI.U32 R2, R0, R3, RZ ;  /* 0x0000000300020227 */ /* 0x001fe200078e00ff */
[----:B------:R-:W-:-:S04]  /*13e0*/  IADD3 R3, R16, 0x80, -R17 ;  /* 0x0000008010037810 */ /* 0x000fc80007ffe811 */
[----:B-1----:R-:W-:Y:S01]  /*13f0*/  @P0 SHF.R.U32.HI R0, RZ, R5, R2 ;  /* 0x00000005ff000219 */ /* 0x002fe20000011602 */
[----:B------:R-:W-:-:S04]  /*1400*/  VIADD R2, R16, 0x7f ;  /* 0x0000007f10027836 */ /* 0x000fc80000000000 */
        /* <DEDUP_REMOVED lines=10> */
[----:B------:R-:W0:Y:S01]  /*14b0*/  LDC R3, c[0x0][0x9f0] ;  /* 0x00027c00ff037b82 */ /* 0x000e220000000800 */
[----:B------:R-:W-:-:S04]  /*14c0*/  ISETP.NE.AND P0, PT, R190, RZ, PT ;  /* 0x000000ffbe00720c */ /* 0x000fc80003f05270 */
[----:B0-----:R-:W-:-:S04]  /*14d0*/  SEL R9, R190, R3, P0 ;  /* 0x00000003be097207 */ /* 0x001fc80000000000 */
[-C--:B------:R-:W-:Y:S02]  /*14e0*/  IABS R5, R9.reuse ;  /* 0x0000000900057213 */ /* 0x080fe40000000000 */
        /* <DEDUP_REMOVED lines=26> */
.L_x_2223:
[-C--:B------:R-:W-:Y:S01]  /*1690*/  IMAD R22, R207, R95.reuse, RZ ;  /* 0x0000005fcf167224 */ /* 0x080fe200078e02ff */
[----:B------:R-:W-:Y:S01]  /*16a0*/  PLOP3.LUT P0, PT, PT, PT, PT, 0x80, 0x0 ;  /* 0x000000000000781c */ /* 0x000fe20003f0f070 */
[----:B------:R-:W-:Y:S01]  /*16b0*/  IMAD.MOV.U32 R94, RZ, RZ, RZ ;  /* 0x000000ffff5e7224 */ /* 0x000fe200078e00ff */
        /* <DEDUP_REMOVED lines=67> */
.L_x_2225:
[----:B------:R-:W-:Y:S02]  /*1af0*/  LEA.HI R0, R209, R209, RZ, 0x1 ;  /* 0x000000d1d1007211 */ /* 0x000fe400078f08ff */
[----:B------:R-:W-:Y:S02]  /*1b00*/  ISETP.NE.AND P0, PT, R19, 0x3, PT ;  /* 0x000000031300780c */ /* 0x000fe40003f05270 */
[----:B------:R-:W-:-:S05]  /*1b10*/  LOP3.LUT R0, R0, 0xfffffffe, RZ, 0xc0, !PT ;  /* 0xfffffffe00007812 */ /* 0x000fca00078ec0ff */
[----:B------:R-:W-:-:S05]  /*1b20*/  IMAD.IADD R0, R209, 0x1, -R0 ;  /* 0x00000001d1007824 */ /* 0x000fca00078e0a00 */
[----:B------:R-:W-:-:S04]  /*1b30*/  SHF.L.U32 R0, R0, 0x1f, RZ ;  /* 0x0000001f00007819 */ /* 0x000fc800000006ff */
[----:B------:R-:W0:Y:S02]  /*1b40*/  SYNCS.PHASECHK.TRANS64.TRYWAIT P1, [UR37+0x34800], R0 ;  /* 0x03480000ff0075a7 */ /* 0x000e240008020165 */
[----:B0-----:R-:W-:Y:S05]  /*1b50*/  @!P1 BRA `(.L_x_2226) ;  /* 0x0000011800dc9947 */ /* 0x001fea0003800000 */
.L_x_2404:
[----:B------:R-:W-:Y:S05]  /*1b60*/  @!P0 BRA `(.L_x_2227) ;  /* 0x0000000000048947 */ /* 0x000fea0003800000 */
[----:B------:R-:W-:Y:S01]  /*1b70*/  BPT.TRAP 0x1 ;  /* 0x000000040000795c */ /* 0x000fe20000300000 */
.L_x_2227:
[----:B------:R-:W-:Y:S02]  /*1b80*/  IMAD.U32 R2, RZ, RZ, UR36 ;  /* 0x00000024ff027e24 */ /* 0x000fe4000f8e00ff */
[----:B0-----:R-:W-:-:S03]  /*1b90*/  IMAD.U32 R3, RZ, RZ, UR38 ;  /* 0x00000026ff037e24 */ /* 0x001fc6000f8e00ff */
[----:B------:R-:W-:Y:S02]  /*1ba0*/  LEA R2, R2, UR37, 0x3 ;  /* 0x0000002502027c11 */ /* 0x000fe4000f8e18ff */
[----:B------:R-:W-:-:S04]  /*1bb0*/  SHF.L.U32 R3, R3, 0x1f, RZ ;  /* 0x0000001f03037819 */ /* 0x000fc800000006ff */
[----:B------:R0:W1:Y:S01]  /*1bc0*/  SYNCS.PHASECHK.TRANS64.TRYWAIT P2, [R2+URZ+0x34830], R3 ;  /* 0x03483003020075a7 */ /* 0x000062000804017f */
[----:B------:R-:W-:Y:S05]  /*1bd0*/  @!P0 BRA `(.L_x_2228) ;  /* 0x0000000000048947 */ /* 0x000fea0003800000 */
[----:B------:R-:W-:Y:S01]  /*1be0*/  BPT.TRAP 0x1 ;  /* 0x000000040000795c */ /* 0x000fe20000300000 */
.L_x_2228:
[----:B------:R-:W2:Y:S02]  /*1bf0*/  S2R R0, SR_TID.X ;  /* 0x0000000000007919 */ /* 0x000ea40000002100 */
[----:B--2---:R-:W-:Y:S01]  /*1c00*/  LOP3.LUT P1, RZ, R0, 0x7f, RZ, 0xc0, !PT ;  /* 0x0000007f00ff7812 */ /* 0x004fe2000782c0ff */
[----:B-1----:R-:W-:-:S12]  /*1c10*/  @P2 BRA `(.L_x_2229) ;  /* 0x0000000000082947 */ /* 0x002fd80003800000 */
[----:B------:R-:W1:Y:S02]  /*1c20*/  SYNCS.PHASECHK.TRANS64.TRYWAIT P2, [R2+URZ+0x34830], R3 ;  /* 0x03483003020075a7 */ /* 0x000e64000804017f */
[----:B-1----:R-:W-:Y:S05]  /*1c30*/  @!P2 BRA `(.L_x_2230) ;  /* 0x0000011800bca947 */ /* 0x002fea0003800000 */
.L_x_2229:
[----:B------:R-:W-:Y:S05]  /*1c40*/  WARPSYNC.ALL ;  /* 0x0000000000007948 */ /* 0x000fea0003800000 */
[----:B------:R-:W-:Y:S01]  /*1c50*/  UIADD3 UR4, UR37, 0x1c400, URZ ;  /* 0x0001c40025047890 */ /* 0x000fe2000fffe03f */
[----:B------:R-:W-:Y:S01]  /*1c60*/  WARPGROUP.ARRIVE ;  /* 0x00000000000079c5 */ /* 0x000fe20000000000 */
[----:B------:R-:W-:Y:S01]  /*1c70*/  ULOP3.LUT UR52, UR52, 0x10000, URZ, 0xfc, !UPT ;  /* 0x0001000034347892 */ /* 0x000fe2000f8efc3f */
[----:B------:R-:W2:Y:S01]  /*1c80*/  LDC R0, c[0x0][0x448] ;  /* 0x00011200ff007b82 */ /* 0x000ea20000000800 */
[----:B------:R-:W-:Y:S01]  /*1c90*/  USHF.R.U32.HI UR4, URZ, 0x4, UR4 ;  /* 0x000000043f047899 */ /* 0x000fe20008011604 */
[----:B01----:R-:W-:Y:S01]  /*1ca0*/  @!P1 VIADD R2, R2, 0x34840 ;  /* 0x0003484002029836 */ /* 0x003fe20000000000 */
[----:B------:R-:W-:Y:S01]  /*1cb0*/  UMOV UR53, 0x40000040 ;  /* 0x4000004000357882 */ /* 0x000fe20000000000 */
[----:B------:R-:W-:Y:S01]  /*1cc0*/  UMOV UR55, 0x40000040 ;  /* 0x4000004000377882 */ /* 0x000fe20000000000 */
[----:B------:R-:W-:Y:S01]  /*1cd0*/  ULOP3.LUT UR4, UR4, 0x3fff, URZ, 0xc0, !UPT ;  /* 0x00003fff04047892 */ /* 0x000fe2000f8ec03f */
[----:B------:R-:W-:Y:S01]  /*1ce0*/  CS2R R150, SRZ ;  /* 0x0000000000967805 */ /* 0x000fe2000001ff00 */
[----:B------:R-:W-:Y:S01]  /*1cf0*/  UMOV UR5, 0x40000040 ;  /* 0x4000004000057882 */ /* 0x000fe20000000000 */
[----:B------:R-:W-:Y:S01]  /*1d00*/  UMOV UR7, 0x40000040 ;  /* 0x4000004000077882 */ /* 0x000fe20000000000 */
[----:B------:R-:W-:Y:S01]  /*1d10*/  ULOP3.LUT UR39, UR4, 0x10000, URZ, 0xfc, !UPT ;  /* 0x0001000004277892 */ /* 0x000fe2000f8efc3f */
[----:B------:R-:W-:Y:S01]  /*1d20*/  @!P1 PRMT R2, RZ, 0x654, R2 ;  /* 0x00000654ff029816 */ /* 0x000fe20000000002 */
[----:B------:R-:W-:Y:S01]  /*1d30*/  UIADD3 UR4, UR52, 0x2, URZ ;  /* 0x0000000234047890 */ /* 0x000fe2000fffe03f */
[----:B------:R-:W-:Y:S01]  /*1d40*/  CS2R R148, SRZ ;  /* 0x0000000000947805 */ /* 0x000fe2000001ff00 */
[----:B------:R-:W-:Y:S01]  /*1d50*/  UIMAD UR54, UR36, 0xc00, UR39 ;  /* 0x00000c00243678a4 */ /* 0x000fe2000f8e0227 */
[----:B------:R-:W-:Y:S01]  /*1d60*/  CS2R R146, SRZ ;  /* 0x0000000000927805 */ /* 0x000fe2000001ff00 */
[----:B------:R-:W-:Y:S01]  /*1d70*/  UIADD3 UR8, UR52, 0x4, URZ ;  /* 0x0000000434087890 */ /* 0x000fe2000fffe03f */
[----:B------:R-:W-:Y:S01]  /*1d80*/  CS2R R144, SRZ ;  /* 0x0000000000907805 */ /* 0x000fe2000001ff00 */
[----:B------:R-:W-:Y:S01]  /*1d90*/  UIADD3 UR6, UR54, 0x2, URZ ;  /* 0x0000000236067890 */ /* 0x000fe2000fffe03f */
[----:B------:R-:W-:Y:S01]  /*1da0*/  CS2R R142, SRZ ;  /* 0x00000000008e7805 */ /* 0x000fe2000001ff00 */
[----:B------:R-:W-:Y:S01]  /*1db0*/  UIADD3 UR10, UR54, 0x4, URZ ;  /* 0x00000004360a7890 */ /* 0x000fe2000fffe03f */
[----:B------:R-:W-:Y:S01]  /*1dc0*/  CS2R R140, SRZ ;  /* 0x00000000008c7805 */ /* 0x000fe2000001ff00 */
[----:B------:R-:W-:Y:S01]  /*1dd0*/  UMOV UR9, 0x40000040 ;  /* 0x4000004000097882 */ /* 0x000fe20000000000 */
[----:B------:R-:W-:Y:S01]  /*1de0*/  HGMMA.64x128x16.F32 R24, gdesc[UR52], RZ, !UPT, gsb0 ;  /* 0x01e00000341879f0 */ /* 0x000fe2000c0008ff */
[----:B------:R-:W-:Y:S01]  /*1df0*/  UMOV UR11, 0x40000040 ;  /* 0x40000040000b7882 */ /* 0x000fe20000000000 */
[----:B------:R-:W-:Y:S01]  /*1e00*/  UIADD3 UR12, UR52, 0x6, URZ ;  /* 0x00000006340c7890 */ /* 0x000fe2000fffe03f */
[----:B--2---:R-:W-:Y:S01]  /*1e10*/  ISETP.NE.AND P2, PT, R0, 0x1, PT ;  /* 0x000000010000780c */ /* 0x004fe20003f45270 */
[----:B------:R-:W-:Y:S01]  /*1e20*/  UIADD3 UR14, UR54, 0x6, URZ ;  /* 0x00000006360e7890 */ /* 0x000fe2000fffe03f */
[----:B------:R-:W-:Y:S01]  /*1e30*/  IMAD.IADD R0, R185, 0x1, R18 ;  /* 0x00000001b9007824 */ /* 0x000fe200078e0212 */
[----:B------:R-:W-:Y:S01]  /*1e40*/  UMOV UR13, 0x40000040 ;  /* 0x40000040000d7882 */ /* 0x000fe20000000000 */
[----:B------:R-:W-:Y:S01]  /*1e50*/  UMOV UR15, 0x40000040 ;  /* 0x40000040000f7882 */ /* 0x000fe20000000000 */
[----:B------:R-:W-:Y:S01]  /*1e60*/  UIADD3 UR16, UR52, 0x400, URZ ;  /* 0x0000040034107890 */ /* 0x000fe2000fffe03f */
[----:B------:R-:W-:Y:S01]  /*1e70*/  CS2R R138, SRZ ;  /* 0x00000000008a7805 */ /* 0x000fe2000001ff00 */
[----:B------:R-:W-:Y:S01]  /*1e80*/  UIADD3 UR18, UR54, 0x400, URZ ;  /* 0x0000040036127890 */ /* 0x000fe2000fffe03f */
[----:B------:R-:W-:Y:S01]  /*1e90*/  CS2R R136, SRZ ;  /* 0x0000000000887805 */ /* 0x000fe2000001ff00 */
[----:B------:R-:W-:Y:S01]  /*1ea0*/  UMOV UR17, 0x40000040 ;  /* 0x4000004000117882 */ /* 0x000fe20000000000 */
[----:B------:R-:W-:Y:S01]  /*1eb0*/  UMOV UR19, 0x40000040 ;  /* 0x4000004000137882 */ /* 0x000fe20000000000 */
[----:B------:R-:W-:Y:S01]  /*1ec0*/  UIADD3 UR20, UR52, 0x402, URZ ;  /* 0x0000040234147890 */ /* 0x000fe2000fffe03f */
[----:B------:R-:W-:Y:S01]  /*1ed0*/  CS2R R134, SRZ ;  /* 0x0000000000867805 */ /* 0x000fe2000001ff00 */
[----:B------:R-:W-:Y:S01]  /*1ee0*/  UIADD3 UR22, UR54, 0x402, URZ ;  /* 0x0000040236167890 */ /* 0x000fe2000fffe03f */
[----:B------:R-:W0:Y:S01]  /*1ef0*/  @P2 LDC R3, c[0x0][0x44c] ;  /* 0x00011300ff032b82 */ /* 0x000e220000000800 */
        /* <DEDUP_REMOVED lines=9> */
[----:B------:R-:W1:Y:S01]  /*1f90*/  @P2 LDC R4, c[0x0][0x450] ;  /* 0x00011400ff042b82 */ /* 0x000e620000000800 */
[----:B------:R-:W-:Y:S01]  /*1fa0*/  UIADD3 UR30, UR54, 0x406, URZ ;  /* 0x00000406361e7890 */ /* 0x000fe2000fffe03f */
[----:B------:R-:W-:Y:S01]  /*1fb0*/  CS2R R128, SRZ ;  /* 0x0000000000807805 */ /* 0x000fe2000001ff00 */
        /* <DEDUP_REMOVED lines=11> */
[----:B0-----:R-:W-:Y:S01]  /*2070*/  @P2 IMAD.HI.U32 R3, R0, R3, RZ ;  /* 0x0000000300032227 */ /* 0x001fe200078e00ff */
        /* <DEDUP_REMOVED lines=9> */
[----:B-1----:R-:W-:Y:S01]  /*2110*/  @P2 SHF.R.U32.HI R0, RZ, R4, R3 ;  /* 0x00000004ff002219 */ /* 0x002fe20000011603 */
[----:B------:R-:W-:Y:S01]  /*2120*/  UIADD3 UR50, UR54, 0x806, URZ ;  /* 0x0000080636327890 */ /* 0x000fe2000fffe03f */
[----:B------:R-:W-:Y:S01]  /*2130*/  IMAD.MOV.U32 R4, RZ, RZ, -0x80 ;  /* 0xffffff80ff047424 */ /* 0x000fe200078e00ff */
[----:B------:R-:W-:Y:S01]  /*2140*/  UMOV UR49, 0x40000040 ;  /* 0x4000004000317882 */ /* 0x000fe20000000000 */
[----:B------:R-:W-:Y:S01]  /*2150*/  UMOV UR51, 0x40000040 ;  /* 0x4000004000337882 */ /* 0x000fe20000000000 */
[----:B------:R-:W0:Y:S01]  /*2160*/  SHFL.IDX PT, R5, R0, 0x1, 0x1c1f ;  /* 0x003c1f0000057f89 */ /* 0x000e2200000e0000 */
[----:B------:R-:W-:Y:S01]  /*2170*/  IMAD R3, R95, R4, 0x80 ;  /* 0x000000805f037424 */ /* 0x000fe200078e0204 */
[----:B------:R-:W-:-:S04]  /*2180*/  CS2R R116, SRZ ;  /* 0x0000000000747805 */ /* 0x000fc8000001ff00 */
[C-C-:B------:R-:W-:Y:S02]  /*2190*/  IADD3 R4, -R184.reuse, 0x1, R3.reuse ;  /* 0x00000001b8047810 */ /* 0x140fe40007ffe103 */
[----:B------:R-:W-:Y:S02]  /*21a0*/  IADD3 R6, -R184, R16, R3 ;  /* 0x00000010b8067210 */ /* 0x000fe40007ffe103 */
[----:B------:R-:W-:-:S04]  /*21b0*/  IADD3 R89, -R17, R4, R16 ;  /* 0x0000000411597210 */ /* 0x000fc80007ffe110 */
[----:B0-----:R-:W-:-:S04]  /*21c0*/  VIADDMNMX R4, R5, R89, R6, PT ;  /* 0x0000005905047246 */ /* 0x001fc80003800106 */
[C---:B------:R-:W-:Y:S02]  /*21d0*/  ISETP.GT.AND P3, PT, R4.reuse, RZ, PT ;  /* 0x000000ff0400720c */ /* 0x040fe40003f64270 */
[C---:B------:R-:W-:Y:S02]  /*21e0*/  ISETP.GT.AND P4, PT, R4.reuse, 0x1, PT ;  /* 0x000000010400780c */ /* 0x040fe40003f84270 */
[----:B------:R-:W-:Y:S01]  /*21f0*/  ISETP.GT.AND P5, PT, R4, 0x8, PT ;  /* 0x000000080400780c */ /* 0x000fe20003fa4270 */
[----:B------:R-:W-:Y:S02]  /*2200*/  WARPGROUP.DEPBAR.LE gsb0, 0x0 ;  /* 0x00008000000079c5 */ /* 0x000fe40000010000 */
[----:B------:R-:W-:-:S06]  /*2210*/  WARPGROUP.ARRIVE ;  /* 0x00000000000079c5 */ /* 0x000fcc0000000000 */
[----:B------:R-:W-:Y:S01]  /*2220*/  HGMMA.64x128x16.F32 R24, gdesc[UR4], R24, gsb0 ;  /* 0x01e00000041879f0 */ /* 0x000fe20008000818 */
[----:B------:R-:W-:Y:S02]  /*2230*/  ULDC UR6, c[0x0][0x988] ;  /* 0x0002620000067ab9 */ /* 0x000fe40000000800 */
        /* <DEDUP_REMOVED lines=31> */
[----:B------:R-:W-:Y:S01]  /*2430*/  FSEL R91, R26, -INF , P3 ;  /* 0xff8000001a5b7808 */ /* 0x000fe20001800000 */
[----:B------:R0:W-:Y:S01]  /*2440*/  @!P1 SYNCS.ARRIVE.TRANS64.RED.A1T0 RZ, [R2+URZ], RZ ;  /* 0x000000ff02ff99a7 */ /* 0x0001e2000810043f */
[----:B------:R-:W-:Y:S02]  /*2450*/  FSEL R93, R27, -INF , P4 ;  /* 0xff8000001b5d7808 */ /* 0x000fe40002000000 */
[----:B------:R-:W-:Y:S02]  /*2460*/  ISETP.GT.AND P3, PT, R4, 0x9, PT ;  /* 0x000000090400780c */ /* 0x000fe40003f64270 */
[----:B------:R-:W-:-:S02]  /*2470*/  FSEL R97, R30, -INF , P5 ;  /* 0xff8000001e617808 */ /* 0x000fc40002800000 */
[----:B------:R-:W-:Y:S02]  /*2480*/  FMNMX.FTZ R8, R91, R93, !PT ;  /* 0x0000005d5b087209 */ /* 0x000fe40007810000 */
[C---:B------:R-:W-:Y:S02]  /*2490*/  ISETP.GT.AND P4, PT, R4.reuse, 0x10, PT ;  /* 0x000000100400780c */ /* 0x040fe40003f84270 */
[----:B------:R-:W-:Y:S02]  /*24a0*/  FSEL R99, R31, -INF , P3 ;  /* 0xff8000001f637808 */ /* 0x000fe40001800000 */
[----:B------:R-:W-:Y:S02]  /*24b0*/  FMNMX.FTZ R8, R97, R8, !PT ;  /* 0x0000000861087209 */ /* 0x000fe40007810000 */
        /* <DEDUP_REMOVED lines=26> */
[----:B------:R-:W-:Y:S01]  /*2660*/  FMNMX.FTZ R8, R115, R8, !PT ;  /* 0x0000000873087209 */ /* 0x000fe20007810000 */
[----:B------:R-:W1:Y:S01]  /*2670*/  @P2 LDC R50, c[0x0][0x450] ;  /* 0x00011400ff322b82 */ /* 0x000e620000000800 */
        /* <DEDUP_REMOVED lines=54> */
[----:B------:R-:W-:Y:S02]  /*29e0*/  FSEL R87, R87, -INF , P3 ;  /* 0xff80000057577808 */ /* 0x000fe40001800000 */
[----:B------:R-:W-:-:S04]  /*29f0*/  FMNMX.FTZ R8, R21, R8, !PT ;  /* 0x0000000815087209 */ /* 0x000fc80007810000 */
[----:B------:R-:W-:Y:S02]  /*2a00*/  FMNMX.FTZ R10, R87, R8, !PT ;  /* 0x00000008570a7209 */ /* 0x000fe40007810000 */
[----:B------:R2:W3:Y:S04]  /*2a10*/  SHFL.IDX PT, R8, R0, RZ, 0x1c1f ;  /* 0x001c1fff00087589 */ /* 0x0004e800000e0000 */
[----:B------:R-:W4:Y:S01]  /*2a20*/  SHFL.BFLY PT, R35, R10, 0x2, 0x1f ;  /* 0x0c401f000a237f89 */ /* 0x000f2200000e0000 */
[----:B--2---:R-:W-:Y:S01]  /*2a30*/  IMAD.U32 R0, RZ, RZ, UR6 ;  /* 0x00000006ff007e24 */ /* 0x004fe2000f8e00ff */
[----:B---3--:R-:W-:Y:S02]  /*2a40*/  VIADDMNMX R34, R8, R89, R6, PT ;  /* 0x0000005908227246 */ /* 0x008fe40003800106 */
[----:B----4-:R-:W-:-:S02]  /*2a50*/  FMNMX.FTZ R35, R10, R35, !PT ;  /* 0x000000230a237209 */ /* 0x010fc40007810000 */
[C---:B------:R-:W-:Y:S02]  /*2a60*/  ISETP.GT.AND P4, PT, R34.reuse, 0x1, PT ;  /* 0x000000012200780c */ /* 0x040fe40003f84270 */
[----:B------:R-:W-:Y:S01]  /*2a70*/  ISETP.GT.AND P5, PT, R34, 0x8, PT ;  /* 0x000000082200780c */ /* 0x000fe20003fa4270 */
[----:B------:R-:W2:Y:S01]  /*2a80*/  SHFL.BFLY PT, R4, R35, 0x1, 0x1f ;  /* 0x0c201f0023047f89 */ /* 0x000ea200000e0000 */
[----:B------:R-:W-:Y:S02]  /*2a90*/  FSEL R30, R25, -INF , P4 ;  /* 0xff800000191e7808 */ /* 0x000fe40002000000 */
[----:B------:R-:W-:Y:S02]  /*2aa0*/  FSEL R25, R28, -INF , P5 ;  /* 0xff8000001c197808 */ /* 0x000fe40002800000 */
[----:B------:R-:W-:-:S04]  /*2ab0*/  ISETP.GT.AND P4, PT, R34, 0x10, PT ;  /* 0x000000102200780c */ /* 0x000fc80003f84270 */
[----:B------:R-:W-:Y:S02]  /*2ac0*/  FSEL R39, R32, -INF , P4 ;  /* 0xff80000020277808 */ /* 0x000fe40002000000 */
[----:B------:R-:W-:-:S04]  /*2ad0*/  ISETP.GT.AND P4, PT, R34, 0x18, PT ;  /* 0x000000182200780c */ /* 0x000fc80003f84270 */
[----:B------:R-:W-:Y:S02]  /*2ae0*/  FSEL R43, R36, -INF , P4 ;  /* 0xff800000242b7808 */ /* 0x000fe40002000000 */
[----:B------:R-:W-:-:S04]  /*2af0*/  ISETP.GT.AND P4, PT, R34, 0x20, PT ;  /* 0x000000202200780c */ /* 0x000fc80003f84270 */
[----:B------:R-:W-:Y:S02]  /*2b00*/  FSEL R47, R40, -INF , P4 ;  /* 0xff800000282f7808 */ /* 0x000fe40002000000 */
[----:B------:R-:W-:Y:S02]  /*2b10*/  ISETP.GT.AND P4, PT, R34, 0x28, PT ;  /* 0x000000282200780c */ /* 0x000fe40003f84270 */
[----:B--2---:R-:W-:Y:S02]  /*2b20*/  FMNMX.FTZ R4, R35, R4, !PT ;  /* 0x0000000423047209 */ /* 0x004fe40007810000 */
[----:B------:R-:W-:Y:S02]  /*2b30*/  FSEL R89, R44, -INF , P4 ;  /* 0xff8000002c597808 */ /* 0x000fe40002000000 */
[C---:B------:R-:W-:Y:S01]  /*2b40*/  FSETP.NEU.FTZ.AND P3, PT, R4.reuse, -INF , PT ;  /* 0xff8000000400780b */ /* 0x040fe20003f7d000 */
[----:B------:R-:W-:Y:S01]  /*2b50*/  FMUL.FTZ R26, R4, R0 ;  /* 0x00000000041a7220 */ /* 0x000fe20000410000 */
[----:B------:R-:W-:-:S04]  /*2b60*/  ISETP.GT.AND P4, PT, R34, 0x30, PT ;  /* 0x000000302200780c */ /* 0x000fc80003f84270 */
[----:B------:R-:W-:Y:S02]  /*2b70*/  FSEL R26, R26, RZ, P3 ;  /* 0x000000ff1a1a7208 */ /* 0x000fe40001800000 */
[----:B------:R-:W-:-:S03]  /*2b80*/  ISETP.GT.AND P3, PT, R34, RZ, PT ;  /* 0x000000ff2200720c */ /* 0x000fc60003f64270 */
[-CC-:B------:R-:W-:Y:S01]  /*2b90*/  FFMA.FTZ R181, R91, R0.reuse, -R26.reuse ;  /* 0x000000005bb57223 */ /* 0x180fe2000001081a */
[----:B------:R-:W-:Y:S01]  /*2ba0*/  FSEL R35, R24, -INF , P3 ;  /* 0xff80000018237808 */ /* 0x000fe20001800000 */
[-CC-:B------:R-:W-:Y:S01]  /*2bb0*/  FFMA.FTZ R93, R93, R0.reuse, -R26.reuse ;  /* 0x000000005d5d7223 */ /* 0x180fe2000001081a */
[C---:B------:R-:W-:Y:S01]  /*2bc0*/  ISETP.GT.AND P3, PT, R34.reuse, 0x9, PT ;  /* 0x000000092200780c */ /* 0x040fe20003f64270 */
[--C-:B------:R-:W-:Y:S01]  /*2bd0*/  FFMA.FTZ R183, R97, R0, -R26.reuse ;  /* 0x0000000061b77223 */ /* 0x100fe2000001081a */
[----:B------:R-:W-:Y:S01]  /*2be0*/  FMNMX.FTZ R10, R35, R30, !PT ;  /* 0x0000001e230a7209 */ /* 0x000fe20007810000 */
[----:B------:R2:W-:Y:S01]  /*2bf0*/  MUFU.EX2 R6, R93 ;  /* 0x0000005d00067308 */ /* 0x0005e20000000800 */
[----:B------:R-:W-:Y:S01]  /*2c00*/  FSEL R29, R29, -INF , P3 ;  /* 0xff8000001d1d7808 */ /* 0x000fe20001800000 */
[--C-:B------:R-:W-:Y:S01]  /*2c10*/  FFMA.FTZ R177, R101, R0, -R26.reuse ;  /* 0x0000000065b17223 */ /* 0x100fe2000001081a */
[----:B------:R-:W-:Y:S01]  /*2c20*/  FMNMX.FTZ R10, R25, R10, !PT ;  /* 0x0000000a190a7209 */ /* 0x000fe20007810000 */
[-CC-:B------:R-:W-:Y:S01]  /*2c30*/  FFMA.FTZ R8, R99, R0.reuse, -R26.reuse ;  /* 0x0000000063087223 */ /* 0x180fe2000001081a */
[C---:B------:R-:W-:Y:S01]  /*2c40*/  ISETP.GT.AND P3, PT, R34.reuse, 0x11, PT ;  /* 0x000000112200780c */ /* 0x040fe20003f64270 */
[--C-:B------:R-:W-:Y:S01]  /*2c50*/  FFMA.FTZ R169, R31, R0, -R26.reuse ;  /* 0x000000001fa97223 */ /* 0x100fe2000001081a */
[----:B------:R-:W-:Y:S01]  /*2c60*/  FMNMX.FTZ R10, R29, R10, !PT ;  /* 0x0000000a1d0a7209 */ /* 0x000fe20007810000 */
[-CC-:B------:R-:W-:Y:S01]  /*2c70*/  FFMA.FTZ R32, R51, R0.reuse, -R26.reuse ;  /* 0x0000000033207223 */ /* 0x180fe2000001081a */
        /* <DEDUP_REMOVED lines=11> */
[--C-:B------:R-:W-:Y:S01]  /*2d30*/  FFMA.FTZ R163, R7, R0, -R26.reuse ;  /* 0x0000000007a37223 */ /* 0x100fe2000001081a */
[C---:B------:R-:W-:Y:S01]  /*2d40*/  ISETP.GT.AND P3, PT, R34.reuse, 0x21, PT ;  /* 0x000000212200780c */ /* 0x040fe20003f64270 */
[----:B------:R-:W3:Y:S01]  /*2d50*/  MUFU.EX2 R181, R181 ;  /* 0x000000b500b57308 */ /* 0x000ee20000000800 */
[----:B------:R-:W-:Y:S01]  /*2d60*/  FMNMX.FTZ R12, R37, R12, !PT ;  /* 0x0000000c250c7209 */ /* 0x000fe20007810000 */
[-CC-:B------:R-:W-:Y:S01]  /*2d70*/  FFMA.FTZ R103, R103, R0.reuse, -R26.reuse ;  /* 0x0000000067677223 */ /* 0x180fe2000001081a */
[----:B------:R-:W-:Y:S01]  /*2d80*/  FSEL R41, R41, -INF , P3 ;  /* 0xff80000029297808 */ /* 0x000fe20001800000 */
[--C-:B------:R-:W-:Y:S01]  /*2d90*/  FFMA.FTZ R179, R105, R0, -R26.reuse ;  /* 0x0000000069b37223 */ /* 0x100fe2000001081a */
[----:B------:R-:W-:Y:S01]  /*2da0*/  FMNMX.FTZ R12, R47, R12, !PT ;  /* 0x0000000c2f0c7209 */ /* 0x000fe20007810000 */
[--C-:B------:R-:W-:Y:S01]  /*2db0*/  FFMA.FTZ R107, R107, R0, -R26.reuse ;  /* 0x000000006b6b7223 */ /* 0x100fe2000001081a */
[C---:B------:R-:W-:Y:S01]  /*2dc0*/  ISETP.GT.AND P3, PT, R34.reuse, 0x29, PT ;  /* 0x000000292200780c */ /* 0x040fe20003f64270 */
[----:B------:R-:W4:Y:S01]  /*2dd0*/  MUFU.EX2 R183, R183 ;  /* 0x000000b700b77308 */ /* 0x000f220000000800 */
[----:B------:R-:W-:Y:S01]  /*2de0*/  FMNMX.FTZ R14, R41, R12, !PT ;  /* 0x0000000c290e7209 */ /* 0x000fe20007810000 */
[-CC-:B------:R-:W-:Y:S01]  /*2df0*/  FFMA.FTZ R173, R109, R0.reuse, -R26.reuse ;  /* 0x000000006dad7223 */ /* 0x180fe2000001081a */
[----:B------:R-:W-:Y:S01]  /*2e00*/  FSEL R45, R45, -INF , P3 ;  /* 0xff8000002d2d7808 */ /* 0x000fe20001800000 */
[--C-:B------:R-:W-:Y:S01]  /*2e10*/  FFMA.FTZ R157, R9, R0, -R26.reuse ;  /* 0x00000000099d7223 */ /* 0x100fe2000001081a */
[----:B------:R-:W-:Y:S01]  /*2e20*/  FMNMX.FTZ R14, R89, R14, !PT ;  /* 0x0000000e590e7209 */ /* 0x000fe20007810000 */
[-CC-:B------:R-:W-:Y:S01]  /*2e30*/  FFMA.FTZ R111, R111, R0.reuse, -R26.reuse ;  /* 0x000000006f6f7223 */ /* 0x180fe2000001081a */
[----:B------:R-:W-:Y:S01]  /*2e40*/  ISETP.GT.AND P3, PT, R34, 0x31, PT ;  /* 0x000000312200780c */ /* 0x000fe20003f64270 */
[----:B------:R-:W5:Y:S01]  /*2e50*/  MUFU.EX2 R8, R8 ;  /* 0x0000000800087308 */ /* 0x000f620000000800 */
[----:B------:R-:W-:Y:S01]  /*2e60*/  FSEL R91, R48, -INF , P4 ;  /* 0xff800000305b7808 */ /* 0x000fe20002000000 */
[--C-:B------:R-:W-:Y:S01]  /*2e70*/  FFMA.FTZ R175, R113, R0, -R26.reuse ;  /* 0x0000000071af7223 */ /* 0x100fe2000001081a */
[----:B------:R-:W-:Y:S01]  /*2e80*/  FMNMX.FTZ R14, R45, R14, !PT ;  /* 0x0000000e2d0e7209 */ /* 0x000fe20007810000 */
[-CC-:B------:R-:W-:Y:S01]  /*2e90*/  FFMA.FTZ R159, R11, R0.reuse, -R26.reuse ;  /* 0x000000000b9f7223 */ /* 0x180fe2000001081a */
[C---:B------:R-:W-:Y:S01]  /*2ea0*/  ISETP.GT.AND P4, PT, R34.reuse, 0x38, PT ;  /* 0x000000382200780c */ /* 0x040fe20003f84270 */
[--C-:B------:R-:W-:Y:S01]  /*2eb0*/  FFMA.FTZ R153, R15, R0, -R26.reuse ;  /* 0x000000000f997223 */ /* 0x100fe2000001081a */
[----:B------:R-:W-:Y:S01]  /*2ec0*/  FSEL R49, R49, -INF , P3 ;  /* 0xff80000031317808 */ /* 0x000fe20001800000 */
[----:B------:R-:W0:Y:S01]  /*2ed0*/  MUFU.EX2 R177, R177 ;  /* 0x000000b100b17308 */ /* 0x000e220000000800 */
[----:B------:R-:W-:Y:S01]  /*2ee0*/  FMNMX.FTZ R14, R91, R14, !PT ;  /* 0x0000000e5b0e7209 */ /* 0x000fe20007810000 */
[-CC-:B------:R-:W-:Y:S01]  /*2ef0*/  FFMA.FTZ R115, R115, R0.reuse, -R26.reuse ;  /* 0x0000000073737223 */ /* 0x180fe2000001081a */
[----:B------:R-:W-:Y:S01]  /*2f00*/  ISETP.GT.AND P3, PT, R34, 0x39, PT ;  /* 0x000000392200780c */ /* 0x000fe20003f64270 */
[-CC-:B------:R-:W-:Y:S01]  /*2f10*/  FFMA.FTZ R155, R21, R0.reuse, -R26.reuse ;  /* 0x00000000159b7223 */ /* 0x180fe2000001081a */
[----:B--2---:R-:W-:Y:S01]  /*2f20*/  FSEL R93, R52, -INF , P4 ;  /* 0xff800000345d7808 */ /* 0x004fe20002000000 */
[--C-:B------:R-:W-:Y:S01]  /*2f30*/  FFMA.FTZ R59, R59, R0, -R26.reuse ;  /* 0x000000003b3b7223 */ /* 0x100fe2000001081a */
[----:B------:R-:W-:Y:S01]  /*2f40*/  FMNMX.FTZ R20, R49, R14, !PT ;  /* 0x0000000e31147209 */ /* 0x000fe20007810000 */
[----:B------:R2:W1:Y:S01]  /*2f50*/  MUFU.EX2 R10, R103 ;  /* 0x00000067000a7308 */ /* 0x0004620000000800 */
[C---:B------:R-:W-:Y:S01]  /*2f60*/  ISETP.GT.AND P4, PT, R34.reuse, 0x40, PT ;  /* 0x000000402200780c */ /* 0x040fe20003f84270 */
[-CC-:B------:R-:W-:Y:S01]  /*2f70*/  FFMA.FTZ R38, R71, R0.reuse, -R26.reuse ;  /* 0x0000000047267223 */ /* 0x180fe2000001081a */
[----:B------:R-:W-:Y:S01]  /*2f80*/  FSEL R53, R53, -INF , P3 ;  /* 0xff80000035357808 */ /* 0x000fe20001800000 */
[--C-:B------:R-:W-:Y:S01]  /*2f90*/  FFMA.FTZ R42, R79, R0, -R26.reuse ;  /* 0x000000004f2a7223 */ /* 0x100fe2000001081a */
[----:B------:R-:W-:Y:S01]  /*2fa0*/  FMNMX.FTZ R20, R93, R20, !PT ;  /* 0x000000145d147209 */ /* 0x000fe20007810000 */
[----:B------:R-:W-:Y:S01]  /*2fb0*/  FFMA.FTZ R83, R83, R0, -R26 ;  /* 0x0000000053537223 */ /* 0x000fe2000001081a */
[----:B------:R-:W-:Y:S01]  /*2fc0*/  ISETP.GT.AND P3, PT, R34, 0x41, PT ;  /* 0x000000412200780c */ /* 0x000fe20003f64270 */
[----:B------:R-:W1:Y:S01]  /*2fd0*/  MUFU.EX2 R179, R179 ;  /* 0x000000b300b37308 */ /* 0x000e620000000800 */
[----:B------:R-:W-:-:S02]  /*2fe0*/  FSEL R97, R56, -INF , P4 ;  /* 0xff80000038617808 */ /* 0x000fc40002000000 */
[----:B------:R-:W-:Y:S02]  /*2ff0*/  CS2R R112, SRZ ;  /* 0x0000000000707805 */ /* 0x000fe4000001ff00 */
[----:B------:R-:W-:Y:S02]  /*3000*/  FMNMX.FTZ R20, R53, R20, !PT ;  /* 0x0000001435147209 */ /* 0x000fe40007810000 */
[----:B------:R-:W-:Y:S02]  /*3010*/  CS2R R108, SRZ ;  /* 0x00000000006c7805 */ /* 0x000fe4000001ff00 */
[----:B------:R-:W-:Y:S02]  /*3020*/  ISETP.GT.AND P4, PT, R34, 0x48, PT ;  /* 0x000000482200780c */ /* 0x000fe40003f84270 */
[----:B------:R-:W-:Y:S02]  /*3030*/  CS2R R104, SRZ ;  /* 0x0000000000687805 */ /* 0x000fe4000001ff00 */
[----:B------:R-:W-:Y:S01]  /*3040*/  FSEL R57, R57, -INF , P3 ;  /* 0xff80000039397808 */ /* 0x000fe20001800000 */
[----:B------:R3:W1:Y:S01]  /*3050*/  MUFU.EX2 R12, R107 ;  /* 0x0000006b000c7308 */ /* 0x0006620000000800 */
[----:B------:R-:W-:-:S02]  /*3060*/  FMNMX.FTZ R20, R97, R20, !PT ;  /* 0x0000001461147209 */ /* 0x000fc40007810000 */
[----:B--2---:R-:W-:Y:S02]  /*3070*/  CS2R R102, SRZ ;  /* 0x0000000000667805 */ /* 0x004fe4000001ff00 */
[----:B------:R-:W-:Y:S02]  /*3080*/  ISETP.GT.AND P3, PT, R34, 0x49, PT ;  /* 0x000000492200780c */ /* 0x000fe40003f64270 */
[----:B------:R-:W-:Y:S02]  /*3090*/  FSEL R101, R60, -INF , P4 ;  /* 0xff8000003c657808 */ /* 0x000fe40002000000 */
[----:B------:R-:W-:Y:S01]  /*30a0*/  FMNMX.FTZ R24, R57, R20, !PT ;  /* 0x0000001439187209 */ /* 0x000fe20007810000 */
[----:B------:R-:W-:Y:S01]  /*30b0*/  MUFU.EX2 R173, R173 ;  /* 0x000000ad00ad7308 */ /* 0x000fe20000000800 */
[----:B------:R-:W-:Y:S02]  /*30c0*/  ISETP.GT.AND P4, PT, R34, 0x50, PT ;  /* 0x000000502200780c */ /* 0x000fe40003f84270 */
[----:B---3--:R-:W-:-:S02]  /*30d0*/  CS2R R106, SRZ ;  /* 0x00000000006a7805 */ /* 0x008fc4000001ff00 */
[----:B------:R-:W-:Y:S02]  /*30e0*/  FSEL R61, R61, -INF , P3 ;  /* 0xff8000003d3d7808 */ /* 0x000fe40001800000 */
[----:B------:R-:W-:Y:S02]  /*30f0*/  FMNMX.FTZ R24, R101, R24, !PT ;  /* 0x0000001865187209 */ /* 0x000fe40007810000 */
[----:B------:R-:W-:Y:S01]  /*3100*/  ISETP.GT.AND P3, PT, R34, 0x51, PT ;  /* 0x000000512200780c */ /* 0x000fe20003f64270 */
[----:B------:R2:W-:Y:S01]  /*3110*/  MUFU.EX2 R14, R111 ;  /* 0x0000006f000e7308 */ /* 0x0005e20000000800 */
[----:B------:R-:W-:Y:S02]  /*3120*/  FSEL R99, R64, -INF , P4 ;  /* 0xff80000040637808 */ /* 0x000fe40002000000 */
[----:B------:R-:W-:Y:S02]  /*3130*/  FMNMX.FTZ R24, R61, R24, !PT ;  /* 0x000000183d187209 */ /* 0x000fe40007810000 */
[----:B------:R-:W-:-:S02]  /*3140*/  ISETP.GT.AND P4, PT, R34, 0x58, PT ;  /* 0x000000582200780c */ /* 0x000fc40003f84270 */
[----:B------:R-:W-:Y:S01]  /*3150*/  FSEL R65, R65, -INF , P3 ;  /* 0xff80000041417808 */ /* 0x000fe20001800000 */
[----:B------:R-:W-:Y:S01]  /*3160*/  MUFU.EX2 R175, R175 ;  /* 0x000000af00af7308 */ /* 0x000fe20000000800 */
[----:B------:R-:W-:Y:S02]  /*3170*/  FMNMX.FTZ R24, R99, R24, !PT ;  /* 0x0000001863187209 */ /* 0x000fe40007810000 */
[----:B--2---:R-:W-:Y:S02]  /*3180*/  CS2R R110, SRZ ;  /* 0x00000000006e7805 */ /* 0x004fe4000001ff00 */
[----:B------:R-:W-:Y:S02]  /*3190*/  ISETP.GT.AND P3, PT, R34, 0x59, PT ;  /* 0x000000592200780c */ /* 0x000fe40003f64270 */
[----:B------:R-:W-:Y:S02]  /*31a0*/  FSEL R31, R68, -INF , P4 ;  /* 0xff800000441f7808 */ /* 0x000fe40002000000 */
[----:B------:R-:W-:Y:S01]  /*31b0*/  FMNMX.FTZ R28, R65, R24, !PT ;  /* 0x00000018411c7209 */ /* 0x000fe20007810000 */
[----:B------:R2:W-:Y:S01]  /*31c0*/  MUFU.EX2 R20, R115 ;  /* 0x0000007300147308 */ /* 0x0005e20000000800 */
[----:B------:R-:W-:-:S02]  /*31d0*/  ISETP.GT.AND P4, PT, R34, 0x60, PT ;  /* 0x000000602200780c */ /* 0x000fc40003f84270 */
[----:B------:R-:W-:Y:S02]  /*31e0*/  FSEL R69, R69, -INF , P3 ;  /* 0xff80000045457808 */ /* 0x000fe40001800000 */
[----:B------:R-:W-:Y:S02]  /*31f0*/  FMNMX.FTZ R28, R31, R28, !PT ;  /* 0x0000001c1f1c7209 */ /* 0x000fe40007810000 */
[----:B------:R-:W-:Y:S01]  /*3200*/  ISETP.GT.AND P3, PT, R34, 0x61, PT ;  /* 0x000000612200780c */ /* 0x000fe20003f64270 */
[----:B------:R3:W-:Y:S01]  /*3210*/  MUFU.EX2 R24, R32 ;  /* 0x0000002000187308 */ /* 0x0007e20000000800 */
[----:B------:R-:W-:Y:S02]  /*3220*/  FSEL R51, R72, -INF , P4 ;  /* 0xff80000048337808 */ /* 0x000fe40002000000 */
[----:B--2---:R-:W-:Y:S02]  /*3230*/  CS2R R114, SRZ ;  /* 0x0000000000727805 */ /* 0x004fe4000001ff00 */
[----:B------:R-:W-:-:S02]  /*3240*/  FMNMX.FTZ R28, R69, R28, !PT ;  /* 0x0000001c451c7209 */ /* 0x000fc40007810000 */
[C---:B------:R-:W-:Y:S02]  /*3250*/  ISETP.GT.AND P4, PT, R34.reuse, 0x68, PT ;  /* 0x000000682200780c */ /* 0x040fe40003f84270 */
[----:B------:R-:W-:Y:S01]  /*3260*/  FSEL R73, R73, -INF , P3 ;  /* 0xff80000049497808 */ /* 0x000fe20001800000 */
[----:B------:R-:W-:Y:S01]  /*3270*/  MUFU.EX2 R169, R169 ;  /* 0x000000a900a97308 */ /* 0x000fe20000000800 */
[----:B------:R-:W-:Y:S02]  /*3280*/  FMNMX.FTZ R28, R51, R28, !PT ;  /* 0x0000001c331c7209 */ /* 0x000fe40007810000 */
[----:B------:R-:W-:Y:S02]  /*3290*/  ISETP.GT.AND P3, PT, R34, 0x69, PT ;  /* 0x000000692200780c */ /* 0x000fe40003f64270 */
[----:B------:R-:W-:Y:S02]  /*32a0*/  FSEL R27, R76, -INF , P4 ;  /* 0xff8000004c1b7808 */ /* 0x000fe40002000000 */
[----:B---3--:R-:W-:Y:S01]  /*32b0*/  FMNMX.FTZ R32, R73, R28, !PT ;  /* 0x0000001c49207209 */ /* 0x008fe20007810000 */
[----:B------:R-:W-:Y:S01]  /*32c0*/  MUFU.EX2 R171, R171 ;  /* 0x000000ab00ab7308 */ /* 0x000fe20000000800 */
[----:B------:R-:W-:-:S02]  /*32d0*/  ISETP.GT.AND P4, PT, R34, 0x70, PT ;  /* 0x000000702200780c */ /* 0x000fc40003f84270 */
        /* <DEDUP_REMOVED lines=9> */
[----:B------:R-:W-:Y:S01]  /*3370*/  FMNMX.FTZ R32, R55, R32, !PT ;  /* 0x0000002037207209 */ /* 0x000fe20007810000 */
[----:B--2---:R-:W-:Y:S01]  /*3380*/  FFMA.FTZ R36, R67, R0, -R26 ;  /* 0x0000000043247223 */ /* 0x004fe2000001081a */
[----:B------:R-:W-:Y:S02]  /*3390*/  ISETP.GT.AND P3, PT, R34, 0x79, PT ;  /* 0x000000792200780c */ /* 0x000fe40003f64270 */
[----:B------:R-:W-:Y:S02]  /*33a0*/  FSEL R13, R84, -INF , P4 ;  /* 0xff800000540d7808 */ /* 0x000fe40002000000 */
[----:B------:R-:W-:Y:S01]  /*33b0*/  FMNMX.FTZ R34, R81, R32, !PT ;  /* 0x0000002051227209 */ /* 0x000fe20007810000 */
[----:B------:R-:W-:Y:S01]  /*33c0*/  MUFU.EX2 R167, R167 ;  /* 0x000000a700a77308 */ /* 0x000fe20000000800 */
[----:B------:R-:W-:-:S02]  /*33d0*/  FSEL R85, R85, -INF , P3 ;  /* 0xff80000055557808 */ /* 0x000fc40001800000 */
[----:B------:R-:W-:-:S04]  /*33e0*/  FMNMX.FTZ R34, R13, R34, !PT ;  /* 0x000000220d227209 */ /* 0x000fc80007810000 */
[----:B------:R-:W-:Y:S01]  /*33f0*/  FMNMX.FTZ R3, R85, R34, !PT ;  /* 0x0000002255037209 */ /* 0x000fe20007810000 */
[----:B------:R-:W-:Y:S01]  /*3400*/  MUFU.EX2 R32, R59 ;  /* 0x0000003b00207308 */ /* 0x000fe20000000800 */
[----:B------:R-:W-:-:S03]  /*3410*/  FFMA.FTZ R34, R63, R0, -R26 ;  /* 0x000000003f227223 */ /* 0x000fc6000001081a */
[----:B------:R-:W2:Y:S04]  /*3420*/  SHFL.BFLY PT, R40, R3, 0x2, 0x1f ;  /* 0x0c401f0003287f89 */ /* 0x000ea800000e0000 */
[----:B------:R-:W-:Y:S08]  /*3430*/  MUFU.EX2 R34, R34 ;  /* 0x0000002200227308 */ /* 0x000ff00000000800 */
[----:B------:R-:W-:Y:S08]  /*3440*/  MUFU.EX2 R161, R161 ;  /* 0x000000a100a17308 */ /* 0x000ff00000000800 */
[----:B------:R-:W-:Y:S01]  /*3450*/  MUFU.EX2 R36, R36 ;  /* 0x0000002400247308 */ /* 0x000fe20000000800 */
[----:B--2---:R-:W-:Y:S01]  /*3460*/  FMNMX.FTZ R5, R3, R40, !PT ;  /* 0x0000002803057209 */ /* 0x004fe20007810000 */
[-CC-:B------:R-:W-:Y:S01]  /*3470*/  FFMA.FTZ R40, R75, R0.reuse, -R26.reuse ;  /* 0x000000004b287223 */ /* 0x180fe2000001081a */
[----:B------:R-:W-:-:S05]  /*3480*/  FFMA.FTZ R26, R87, R0, -R26 ;  /* 0x00000000571a7223 */ /* 0x000fca000001081a */
[----:B------:R-:W-:Y:S01]  /*3490*/  MUFU.EX2 R163, R163 ;  /* 0x000000a300a37308 */ /* 0x000fe20000000800 */
[----:B------:R-:W2:Y:S07]  /*34a0*/  SHFL.BFLY PT, R44, R5, 0x1, 0x1f ;  /* 0x0c201f00052c7f89 */ /* 0x000eae00000e0000 */
[----:B------:R-:W-:Y:S08]  /*34b0*/  MUFU.EX2 R38, R38 ;  /* 0x0000002600267308 */ /* 0x000ff00000000800 */
[----:B------:R-:W-:Y:S08]  /*34c0*/  MUFU.EX2 R157, R157 ;  /* 0x0000009d009d7308 */ /* 0x000ff00000000800 */
[----:B------:R-:W-:Y:S01]  /*34d0*/  MUFU.EX2 R40, R40 ;  /* 0x0000002800287308 */ /* 0x000fe20000000800 */
[----:B--2---:R-:W-:-:S04]  /*34e0*/  FMNMX.FTZ R7, R5, R44, !PT ;  /* 0x0000002c05077209 */ /* 0x004fc80007810000 */
[C---:B------:R-:W-:Y:S01]  /*34f0*/  FSETP.NEU.FTZ.AND P3, PT, R7.reuse, -INF , PT ;  /* 0xff8000000700780b */ /* 0x040fe20003f7d000 */
[----:B------:R-:W-:Y:S02]  /*3500*/  FMUL.FTZ R3, R7, R0 ;  /* 0x0000000007037220 */ /* 0x000fe40000410000 */
[----:B------:R-:W-:Y:S03]  /*3510*/  MUFU.EX2 R159, R159 ;  /* 0x0000009f009f7308 */ /* 0x000fe60000000800 */
[----:B------:R-:W-:-:S05]  /*3520*/  FSEL R46, R3, RZ, P3 ;  /* 0x000000ff032e7208 */ /* 0x000fca0001800000 */
[-CC-:B------:R-:W-:Y:S01]  /*3530*/  FFMA.FTZ R180, R35, R0.reuse, -R46.reuse ;  /* 0x0000000023b47223 */ /* 0x180fe2000001082e */
[-C--:B------:R-:W-:Y:S01]  /*3540*/  FFMA.FTZ R3, R30, R0.reuse, -R46 ;  /* 0x000000001e037223 */ /* 0x080fe2000001082e */
[----:B------:R-:W-:Y:S01]  /*3550*/  FADD.FTZ R30, R181, R6 ;  /* 0x00000006b51e7221 */ /* 0x000fe20000010000 */
[-CC-:B------:R-:W-:Y:S01]  /*3560*/  FFMA.FTZ R182, R25, R0.reuse, -R46.reuse ;  /* 0x0000000019b67223 */ /* 0x180fe2000001082e */
[-CC-:B------:R-:W-:Y:S01]  /*3570*/  FFMA.FTZ R9, R29, R0.reuse, -R46.reuse ;  /* 0x000000001d097223 */ /* 0x180fe2000001082e */
[-C--:B------:R-:W-:Y:S01]  /*3580*/  FFMA.FTZ R176, R39, R0.reuse, -R46 ;  /* 0x0000000027b07223 */ /* 0x080fe2000001082e */
[----:B------:R-:W-:Y:S01]  /*3590*/  MUFU.EX2 R180, R180 ;  /* 0x000000b400b47308 */ /* 0x000fe20000000800 */
        /* <DEDUP_REMOVED lines=23> */
[----:B------:R-:W1:Y:S01]  /*3710*/  MUFU.EX2 R9, R9 ;  /* 0x0000000900097308 */ /* 0x000e620000000800 */
[----:B--2---:R-:W-:Y:S01]  /*3720*/  FADD.FTZ R5, R180, R3 ;  /* 0x00000003b4057221 */ /* 0x004fe20000010000 */
[----:B------:R-:W-:Y:S01]  /*3730*/  FADD.FTZ R37, R173, R48 ;  /* 0x00000030ad257221 */ /* 0x000fe20000010000 */
[-CC-:B------:R-:W-:Y:S01]  /*3740*/  FFMA.FTZ R99, R99, R0.reuse, -R46.reuse ;  /* 0x0000000063637223 */ /* 0x180fe2000001082e */
[-CC-:B------:R-:W-:Y:S01]  /*3750*/  FFMA.FTZ R65, R65, R0.reuse, -R46.reuse ;  /* 0x0000000041417223 */ /* 0x180fe2000001082e */
[----:B------:R-:W-:Y:S01]  /*3760*/  F2FP.F16.F32.PACK_AB R181, R6, R181 ;  /* 0x000000b506b5723e */ /* 0x000fe200000000ff */
[-CC-:B------:R-:W-:Y:S01]  /*3770*/  FFMA.FTZ R31, R31, R0.reuse, -R46.reuse ;  /* 0x000000001f1f7223 */ /* 0x180fe2000001082e */
[----:B------:R-:W-:Y:S01]  /*3780*/  F2FP.F16.F32.PACK_AB R183, R8, R183 ;  /* 0x000000b708b7723e */ /* 0x000fe200000000ff */
[----:B------:R-:W2:Y:S01]  /*3790*/  MUFU.EX2 R176, R176 ;  /* 0x000000b000b07308 */ /* 0x000ea20000000800 */
[----:B0-----:R-:W-:Y:S01]  /*37a0*/  FADD.FTZ R30, R182, R5 ;  /* 0x00000005b61e7221 */ /* 0x001fe20000010000 */
[-CC-:B------:R-:W-:Y:S01]  /*37b0*/  FFMA.FTZ R69, R69, R0.reuse, -R46.reuse ;  /* 0x0000000045457223 */ /* 0x180fe2000001082e */
[----:B------:R-:W0:Y:S01]  /*37c0*/  @P2 LDC R41, c[0x0][0x44c] ;  /* 0x00011300ff292b82 */ /* 0x000e220000000800 */
[-CC-:B------:R-:W-:Y:S01]  /*37d0*/  FFMA.FTZ R51, R51, R0.reuse, -R46.reuse ;  /* 0x0000000033337223 */ /* 0x180fe2000001082e */
[-CC-:B------:R-:W-:Y:S01]  /*37e0*/  FFMA.FTZ R73, R73, R0.reuse, -R46.reuse ;  /* 0x0000000049497223 */ /* 0x180fe2000001082e */
[-CC-:B------:R-:W-:Y:S01]  /*37f0*/  FFMA.FTZ R27, R27, R0.reuse, -R46.reuse ;  /* 0x000000001b1b7223 */ /* 0x180fe2000001082e */
[-C--:B------:R-:W-:Y:S01]  /*3800*/  FFMA.FTZ R77, R77, R0.reuse, -R46 ;  /* 0x000000004d4d7223 */ /* 0x080fe2000001082e */
[----:B------:R-:W3:Y:S01]  /*3810*/  MUFU.EX2 R11, R11 ;  /* 0x0000000b000b7308 */ /* 0x000ee20000000800 */
[----:B-1----:R-:W-:Y:S01]  /*3820*/  FADD.FTZ R5, R9, R30 ;  /* 0x0000001e09057221 */ /* 0x002fe20000010000 */
[----:B------:R-:W-:Y:S01]  /*3830*/  FADD.FTZ R30, R14, R37 ;  /* 0x000000250e1e7221 */ /* 0x000fe20000010000 */
[-CC-:B------:R-:W-:Y:S01]  /*3840*/  FFMA.FTZ R55, R55, R0.reuse, -R46.reuse ;  /* 0x0000000037377223 */ /* 0x180fe2000001082e */
[----:B------:R-:W-:Y:S01]  /*3850*/  FFMA.FTZ R81, R81, R0, -R46 ;  /* 0x0000000051517223 */ /* 0x000fe2000001082e */
[----:B------:R-:W-:-:S02]  /*3860*/  IMAD.MOV.U32 R39, RZ, RZ, R18 ;  /* 0x000000ffff277224 */ /* 0x000fc400078e0012 */
[----:B------:R-:W-:Y:S01]  /*3870*/  FADD.FTZ R37, R175, R30 ;  /* 0x0000001eaf257221 */ /* 0x000fe20000010000 */
[----:B------:R-:W-:Y:S01]  /*3880*/  F2FP.F16.F32.PACK_AB R182, R9, R182 ;  /* 0x000000b609b6723e */ /* 0x000fe200000000ff */
[----:B------:R-:W1:Y:S01]  /*3890*/  MUFU.EX2 R178, R178 ;  /* 0x000000b200b27308 */ /* 0x000e620000000800 */
[----:B--2---:R-:W-:Y:S01]  /*38a0*/  FADD.FTZ R2, R176, R5 ;  /* 0x00000005b0027221 */ /* 0x004fe20000010000 */
[----:B------:R-:W-:Y:S01]  /*38b0*/  FADD.FTZ R30, R20, R37 ;  /* 0x00000025141e7221 */ /* 0x000fe20000010000 */
[----:B------:R-:W-:Y:S02]  /*38c0*/  F2FP.F16.F32.PACK_AB R179, R12, R179 ;  /* 0x000000b30cb3723e */ /* 0x000fe400000000ff */
[----:B------:R-:W-:Y:S02]  /*38d0*/  CS2R R100, SRZ ;  /* 0x0000000000647805 */ /* 0x000fe4000001ff00 */
[----:B------:R-:W-:Y:S01]  /*38e0*/  F2FP.F16.F32.PACK_AB R180, R3, R180 ;  /* 0x000000b403b4723e */ /* 0x000fe200000000ff */
[----:B------:R-:W-:Y:S01]  /*38f0*/  FADD.FTZ R37, R169, R30 ;  /* 0x0000001ea9257221 */ /* 0x000fe20000010000 */
[----:B------:R-:W-:Y:S01]  /*3900*/  F2FP.F16.F32.PACK_AB R177, R10, R177 ;  /* 0x000000b10ab1723e */ /* 0x000fe200000000ff */
[----:B------:R-:W2:Y:S01]  /*3910*/  MUFU.EX2 R15, R15 ;  /* 0x0000000f000f7308 */ /* 0x000ea20000000800 */
[----:B---3--:R-:W-:Y:S01]  /*3920*/  FADD.FTZ R5, R11, R2 ;  /* 0x000000020b057221 */ /* 0x008fe20000010000 */
[----:B------:R-:W-:Y:S01]  /*3930*/  FADD.FTZ R30, R24, R37 ;  /* 0x00000025181e7221 */ /* 0x000fe20000010000 */
[----:B0-----:R-:W-:Y:S01]  /*3940*/  @P2 IMAD.HI.U32 R41, R18, R41, RZ ;  /* 0x0000002912292227 */ /* 0x001fe200078e00ff */
[----:B------:R-:W-:-:S02]  /*3950*/  F2FP.F16.F32.PACK_AB R173, R14, R173 ;  /* 0x000000ad0ead723e */ /* 0x000fc400000000ff */
[----:B------:R-:W-:Y:S01]  /*3960*/  CS2R R96, SRZ ;  /* 0x0000000000607805 */ /* 0x000fe2000001ff00 */
[----:B------:R-:W-:Y:S01]  /*3970*/  FADD.FTZ R37, R171, R30 ;  /* 0x0000001eab257221 */ /* 0x000fe20000010000 */
[----:B------:R-:W-:Y:S01]  /*3980*/  F2FP.F16.F32.PACK_AB R175, R20, R175 ;  /* 0x000000af14af723e */ /* 0x000fe200000000ff */
[----:B------:R-:W0:Y:S01]  /*3990*/  MUFU.EX2 R172, R172 ;  /* 0x000000ac00ac7308 */ /* 0x000e220000000800 */
[----:B-1----:R-:W-:Y:S01]  /*39a0*/  FADD.FTZ R2, R178, R5 ;  /* 0x00000005b2027221 */ /* 0x002fe20000010000 */
[----:B------:R-:W-:Y:S01]  /*39b0*/  FADD.FTZ R30, R28, R37 ;  /* 0x000000251c1e7221 */ /* 0x000fe20000010000 */
[----:B------:R-:W-:Y:S02]  /*39c0*/  @P2 SHF.R.U32.HI R39, RZ, R50, R41 ;  /* 0x00000032ff272219 */ /* 0x000fe40000011629 */
[----:B------:R-:W-:Y:S02]  /*39d0*/  CS2R R92, SRZ ;  /* 0x00000000005c7805 */ /* 0x000fe4000001ff00 */
[----:B------:R-:W-:Y:S01]  /*39e0*/  F2FP.F16.F32.PACK_AB R169, R24, R169 ;  /* 0x000000a918a9723e */ /* 0x000fe200000000ff */
[----:B------:R-:W-:Y:S01]  /*39f0*/  FADD.FTZ R37, R165, R30 ;  /* 0x0000001ea5257221 */ /* 0x000fe20000010000 */
[----:B------:R-:W-:Y:S01]  /*3a00*/  IADD3 R39, R39, R16, -R17 ;  /* 0x0000001027277210 */ /* 0x000fe20007ffe811 */
[----:B------:R-:W1:Y:S01]  /*3a10*/  MUFU.EX2 R21, R21 ;  /* 0x0000001500157308 */ /* 0x000e620000000800 */
[----:B--2---:R-:W-:Y:S01]  /*3a20*/  FADD.FTZ R5, R15, R2 ;  /* 0x000000020f057221 */ /* 0x004fe20000010000 */
[----:B------:R-:W-:Y:S01]  /*3a30*/  FADD.FTZ R30, R32, R37 ;  /* 0x00000025201e7221 */ /* 0x000fe20000010000 */
[----:B------:R-:W-:-:S02]  /*3a40*/  SHF.R.S32.HI R50, RZ, 0x1f, R39 ;  /* 0x0000001fff327819 */ /* 0x000fc40000011427 */
[----:B------:R-:W-:Y:S02]  /*3a50*/  CS2R R90, SRZ ;  /* 0x00000000005a7805 */ /* 0x000fe4000001ff00 */
[----:B------:R-:W-:Y:S01]  /*3a60*/  F2FP.F16.F32.PACK_AB R171, R28, R171 ;  /* 0x000000ab1cab723e */ /* 0x000fe200000000ff */
[----:B------:R-:W-:Y:S01]  /*3a70*/  FADD.FTZ R37, R167, R30 ;  /* 0x0000001ea7257221 */ /* 0x000fe20000010000 */
[----:B------:R-:W-:Y:S01]  /*3a80*/  F2FP.F16.F32.PACK_AB R165, R32, R165 ;  /* 0x000000a520a5723e */ /* 0x000fe200000000ff */
[----:B------:R-:W2:Y:S01]  /*3a90*/  MUFU.EX2 R174, R174 ;  /* 0x000000ae00ae7308 */ /* 0x000ea20000000800 */
[----:B0-----:R-:W-:Y:S01]  /*3aa0*/  FADD.FTZ R2, R172, R5 ;  /* 0x00000005ac027221 */ /* 0x001fe20000010000 */
[C---:B------:R-:W-:Y:S01]  /*3ab0*/  FADD.FTZ R48, R34.reuse, R37 ;  /* 0x0000002522307221 */ /* 0x040fe20000010000 */
[----:B------:R-:W-:Y:S02]  /*3ac0*/  F2FP.F16.F32.PACK_AB R167, R34, R167 ;  /* 0x000000a722a7723e */ /* 0x000fe400000000ff */
[----:B------:R-:W-:-:S02]  /*3ad0*/  CS2R R88, SRZ ;  /* 0x0000000000587805 */ /* 0x000fc4000001ff00 */
[----:B------:R-:W-:Y:S01]  /*3ae0*/  F2FP.F16.F32.PACK_AB R176, R11, R176 ;  /* 0x000000b00bb0723e */ /* 0x000fe200000000ff */
[----:B------:R-:W-:Y:S01]  /*3af0*/  FADD.FTZ R37, R161, R48 ;  /* 0x00000030a1257221 */ /* 0x000fe20000010000 */
[----:B------:R-:W-:Y:S01]  /*3b00*/  F2FP.F16.F32.PACK_AB R161, R36, R161 ;  /* 0x000000a124a1723e */ /* 0x000fe200000000ff */
[----:B------:R-:W0:Y:S01]  /*3b10*/  MUFU.EX2 R25, R25 ;  /* 0x0000001900197308 */ /* 0x000e220000000800 */
[----:B-1----:R-:W-:Y:S01]  /*3b20*/  FADD.FTZ R5, R21, R2 ;  /* 0x0000000215057221 */ /* 0x002fe20000010000 */
[----:B------:R-:W-:Y:S02]  /*3b30*/  F2FP.F16.F32.PACK_AB R178, R15, R178 ;  /* 0x000000b20fb2723e */ /* 0x000fe400000000ff */
[----:B------:R-:W-:-:S04]  /*3b40*/  F2FP.F16.F32.PACK_AB R172, R21, R172 ;  /* 0x000000ac15ac723e */ /* 0x000fc800000000ff */
        /* <DEDUP_REMOVED lines=8> */
[----:B--2---:R-:W-:Y:S01]  /*3bd0*/  FADD.FTZ R5, R29, R2 ;  /* 0x000000021d057221 */ /* 0x004fe20000010000 */
[-CC-:B------:R-:W-:Y:S01]  /*3be0*/  FFMA.FTZ R2, R13, R0.reuse, -R46.reuse ;  /* 0x000000000d027223 */ /* 0x180fe2000001082e */
[----:B------:R-:W-:Y:S01]  /*3bf0*/  LEA.HI R13, R50, R39, RZ, 0x7 ;  /* 0x00000027320d7211 */ /* 0x000fe200078f38ff */
[----:B------:R-:W-:Y:S01]  /*3c00*/  FFMA.FTZ R46, R85, R0, -R46 ;  /* 0x00000000552e7223 */ /* 0x000fe2000001082e */
[----:B------:R-:W-:Y:S02]  /*3c10*/  F2FP.F16.F32.PACK_AB R168, R29, R168 ;  /* 0x000000a81da8723e */ /* 0x000fe400000000ff */
[----:B------:R-:W-:Y:S01]  /*3c20*/  SHF.R.S32.HI R13, RZ, 0x7, R13 ;  /* 0x00000007ff0d7819 */ /* 0x000fe2000001140d */
[----:B------:R-:W2:Y:S01]  /*3c30*/  MUFU.EX2 R164, R164 ;  /* 0x000000a400a47308 */ /* 0x000ea20000000800 */
[----:B0-----:R-:W-:Y:S02]  /*3c40*/  FADD.FTZ R30, R170, R5 ;  /* 0x00000005aa1e7221 */ /* 0x001fe40000010000 */
[----:B------:R-:W-:-:S05]  /*3c50*/  VIMNMX R12, R22, R13, !PT ;  /* 0x0000000d160c7248 */ /* 0x000fca0007fe0100 */
[----:B------:R-:W0:Y:S01]  /*3c60*/  MUFU.EX2 R35, R35 ;  /* 0x0000002300237308 */ /* 0x000e220000000800 */
[C---:B-1----:R-:W-:Y:S01]  /*3c70*/  FADD.FTZ R5, R33.reuse, R30 ;  /* 0x0000001e21057221 */ /* 0x042fe20000010000 */
[----:B------:R-:W-:Y:S01]  /*3c80*/  FADD.FTZ R30, R36, R37 ;  /* 0x00000025241e7221 */ /* 0x000fe20000010000 */
[----:B------:R-:W-:-:S03]  /*3c90*/  F2FP.F16.F32.PACK_AB R170, R33, R170 ;  /* 0x000000aa21aa723e */ /* 0x000fc600000000ff */
[----:B------:R-:W-:Y:S01]  /*3ca0*/  FADD.FTZ R37, R163, R30 ;  /* 0x0000001ea3257221 */ /* 0x000fe20000010000 */
[----:B------:R-:W-:Y:S01]  /*3cb0*/  F2FP.F16.F32.PACK_AB R163, R38, R163 ;  /* 0x000000a326a3723e */ /* 0x000fe200000000ff */
[----:B------:R-:W1:Y:S01]  /*3cc0*/  MUFU.EX2 R166, R166 ;  /* 0x000000a600a67308 */ /* 0x000e620000000800 */
[----:B--2---:R-:W-:Y:S01]  /*3cd0*/  FADD.FTZ R6, R164, R5 ;  /* 0x00000005a4067221 */ /* 0x004fe20000010000 */
[----:B------:R-:W-:-:S06]  /*3ce0*/  FADD.FTZ R8, R38, R37 ;  /* 0x0000002526087221 */ /* 0x000fcc0000010000 */
[----:B------:R-:W2:Y:S01]  /*3cf0*/  MUFU.EX2 R61, R61 ;  /* 0x0000003d003d7308 */ /* 0x000ea20000000800 */
[C---:B0-----:R-:W-:Y:S01]  /*3d00*/  FADD.FTZ R5, R35.reuse, R6 ;  /* 0x0000000623057221 */ /* 0x041fe20000010000 */
[----:B------:R-:W-:-:S06]  /*3d10*/  F2FP.F16.F32.PACK_AB R164, R35, R164 ;  /* 0x000000a423a4723e */ /* 0x000fcc00000000ff */
[----:B------:R-:W0:Y:S01]  /*3d20*/  MUFU.EX2 R99, R99 ;  /* 0x0000006300637308 */ /* 0x000e220000000800 */
[----:B-1----:R-:W-:Y:S01]  /*3d30*/  FADD.FTZ R6, R166, R5 ;  /* 0x00000005a6067221 */ /* 0x002fe20000010000 */
[----:B------:R-:W-:Y:S01]  /*3d40*/  FADD.FTZ R5, R157, R8 ;  /* 0x000000089d057221 */ /* 0x000fe20000010000 */
[----:B------:R-:W-:-:S03]  /*3d50*/  F2FP.F16.F32.PACK_AB R157, R40, R157 ;  /* 0x0000009d289d723e */ /* 0x000fc600000000ff */
[----:B------:R-:W-:Y:S02]  /*3d60*/  FADD.FTZ R8, R40, R5 ;  /* 0x0000000528087221 */ /* 0x000fe40000010000 */
[----:B------:R-:W1:Y:S01]  /*3d70*/  MUFU.EX2 R160, R65 ;  /* 0x0000004100a07308 */ /* 0x000e620000000800 */
[----:B--2---:R-:W-:Y:S01]  /*3d80*/  FADD.FTZ R6, R61, R6 ;  /* 0x000000063d067221 */ /* 0x004fe20000010000 */
[----:B------:R-:W-:Y:S01]  /*3d90*/  FADD.FTZ R37, R159, R8 ;  /* 0x000000089f257221 */ /* 0x000fe20000010000 */
[----:B------:R-:W-:-:S05]  /*3da0*/  F2FP.F16.F32.PACK_AB R166, R61, R166 ;  /* 0x000000a63da6723e */ /* 0x000fca00000000ff */
[----:B------:R-:W2:Y:S01]  /*3db0*/  MUFU.EX2 R42, R42 ;  /* 0x0000002a002a7308 */ /* 0x000ea20000000800 */
[----:B0-----:R-:W-:-:S07]  /*3dc0*/  FADD.FTZ R5, R99, R6 ;  /* 0x0000000663057221 */ /* 0x001fce0000010000 */
[----:B------:R-:W0:Y:S01]  /*3dd0*/  MUFU.EX2 R31, R31 ;  /* 0x0000001f001f7308 */ /* 0x000e220000000800 */
[C---:B-1----:R-:W-:Y:S01]  /*3de0*/  FADD.FTZ R6, R160.reuse, R5 ;  /* 0x00000005a0067221 */ /* 0x042fe20000010000 */
[----:B------:R-:W-:Y:S02]  /*3df0*/  F2FP.F16.F32.PACK_AB R160, R160, R99 ;  /* 0x00000063a0a0723e */ /* 0x000fe400000000ff */
[----:B------:R-:W-:-:S04]  /*3e00*/  CS2R R98, SRZ ;  /* 0x0000000000627805 */ /* 0x000fc8000001ff00 */
        /* <DEDUP_REMOVED lines=32> */
[----:B------:R-:W-:-:S03]  /*4010*/  F2FP.F16.F32.PACK_AB R152, R152, R55 ;  /* 0x000000379898723e */ /* 0x000fc600000000ff */
[----:B0-----:R-:W-:Y:S01]  /*4020*/  FADD.FTZ R6, R2, R9 ;  /* 0x0000000902067221 */ /* 0x001fe20000010000 */
[----:B------:R-:W-:Y:S01]  /*4030*/  VIADD R9, R95, 0xfffffffe ;  /* 0xfffffffe5f097836 */ /* 0x000fe20000000000 */
[----:B------:R-:W-:-:S04]  /*4040*/  CS2R R94, SRZ ;  /* 0x00000000005e7805 */ /* 0x000fc8000001ff00 */
[----:B------:R-:W-:Y:S01]  /*4050*/  ISETP.GE.AND P3, PT, R9, R12, PT ;  /* 0x0000000c0900720c */ /* 0x000fe20003f66270 */
[C---:B-1----:R-:W-:Y:S01]  /*4060*/  FADD.FTZ R6, R3.reuse, R6 ;  /* 0x0000000603067221 */ /* 0x042fe20000010000 */
[----:B------:R-:W-:Y:S01]  /*4070*/  F2FP.F16.F32.PACK_AB R154, R3, R2 ;  /* 0x00000002039a723e */ /* 0x000fe200000000ff */
[----:B------:R-:W-:Y:S02]  /*4080*/  IMAD.MOV.U32 R2, RZ, RZ, 0x3f800000 ;  /* 0x3f800000ff027424 */ /* 0x000fe400078e00ff */
[----:B------:R-:W-:-:S08]  /*4090*/  IMAD.MOV.U32 R3, RZ, RZ, 0x3f800000 ;  /* 0x3f800000ff037424 */ /* 0x000fd000078e00ff */
[----:B------:R-:W-:Y:S05]  /*40a0*/  @!P3 BRA `(.L_x_2231) ;  /* 0x000000280074b947 */ /* 0x000fea0003800000 */
[----:B------:R-:W-:Y:S01]  /*40b0*/  IMAD.MOV.U32 R8, RZ, RZ, R4 ;  /* 0x000000ffff087224 */ /* 0x000fe200078e0004 */
[----:B------:R-:W-:Y:S01]  /*40c0*/  UMOV UR60, UR38 ;  /* 0x00000026003c7c82 */ /* 0x000fe20008000000 */
[----:B------:R-:W-:Y:S01]  /*40d0*/  IMAD.MOV.U32 R10, RZ, RZ, R7 ;  /* 0x000000ffff0a7224 */ /* 0x000fe200078e0007 */
[----:B------:R-:W-:Y:S01]  /*40e0*/  UMOV UR59, UR36 ;  /* 0x00000024003b7c82 */ /* 0x000fe20008000000 */
[----:B------:R-:W-:Y:S02]  /*40f0*/  IMAD.MOV.U32 R2, RZ, RZ, 0x3f800000 ;  /* 0x3f800000ff027424 */ /* 0x000fe400078e00ff */
[----:B------:R-:W-:-:S07]  /*4100*/  IMAD.MOV.U32 R151, RZ, RZ, RZ ;  /* 0x000000ffff977224 */ /* 0x000fce00078e00ff */
.L_x_2240:
[----:B------:R-:W-:-:S04]  /*4110*/  UIADD3 UR6, UR59, 0x1, URZ ;  /* 0x000000013b067890 */ /* 0x000fc8000fffe03f */
[----:B------:R-:W-:-:S04]  /*4120*/  UISETP.NE.AND UP0, UPT, UR6, 0x2, UPT ;  /* 0x000000020600788c */ /* 0x000fc8000bf05270 */
[----:B------:R-:W-:Y:S02]  /*4130*/  USEL UR38, URZ, 0x1, UP0 ;  /* 0x000000013f267887 */ /* 0x000fe40008000000 */
[----:B------:R-:W-:Y:S02]  /*4140*/  USEL UR36, UR6, URZ, UP0 ;  /* 0x0000003f06247287 */ /* 0x000fe40008000000 */
[----:B------:R-:W-:Y:S01]  /*4150*/  ULOP3.LUT UR38, UR60, UR38, URZ, 0x3c, !UPT ;  /* 0x000000263c267292 */ /* 0x000fe2000f8e3c3f */
[----:B------:R-:W-:Y:S11]  /*4160*/  @!P0 BRA `(.L_x_2232) ;  /* 0x0000000000048947 */ /* 0x000ff60003800000 */
[----:B------:R-:W-:Y:S01]  /*4170*/  BPT.TRAP 0x1 ;  /* 0x000000040000795c */ /* 0x000fe20000300000 */
.L_x_2232:
[----:B------:R-:W-:Y:S01]  /*4180*/  ULEA UR58, UR36, UR37, 0x3 ;  /* 0x00000025243a7291 */ /* 0x000fe2000f8e183f */
[----:B------:R-:W-:-:S05]  /*4190*/  IMAD.U32 R0, RZ, RZ, UR38 ;  /* 0x00000026ff007e24 */ /* 0x000fca000f8e00ff */
[----:B------:R-:W-:-:S04]  /*41a0*/  SHF.L.U32 R0, R0, 0x1f, RZ ;  /* 0x0000001f00007819 */ /* 0x000fc800000006ff */
[----:B------:R0:W1:Y:S01]  /*41b0*/  SYNCS.PHASECHK.TRANS64.TRYWAIT P3, [UR58+0x34830], R0 ;  /* 0x03483000ff0075a7 */ /* 0x000062000806017a */
[----:B------:R-:W-:Y:S05]  /*41c0*/  @!P0 BRA `(.L_x_2233) ;  /* 0x0000000000048947 */ /* 0x000fea0003800000 */
[----:B------:R-:W-:Y:S01]  /*41d0*/  BPT.TRAP 0x1 ;  /* 0x000000040000795c */ /* 0x000fe20000300000 */
.L_x_2233:
[----:B-1----:R-:W-:Y:S05]  /*41e0*/  @P3 BRA `(.L_x_2234) ;  /* 0x0000000000083947 */ /* 0x002fea0003800000 */
[----:B------:R-:W1:Y:S02]  /*41f0*/  SYNCS.PHASECHK.TRANS64.TRYWAIT P3, [UR58+0x34830], R0 ;  /* 0x03483000ff0075a7 */ /* 0x000e64000806017a */
[----:B-1----:R-:W-:Y:S05]  /*4200*/  @!P3 BRA `(.L_x_2235) ;  /* 0x000000f4005cb947 */ /* 0x002fea0003800000 */
.L_x_2234:
[----:B------:R-:W-:Y:S01]  /*4210*/  UIMAD UR54, UR36, 0xc00, UR39 ;  /* 0x00000c00243678a4 */ /* 0x000fe2000f8e0227 */
[----:B------:R-:W-:Y:S01]  /*4220*/  WARPGROUP.ARRIVE ;  /* 0x00000000000079c5 */ /* 0x000fe20000000000 */
[----:B------:R-:W-:Y:S01]  /*4230*/  UMOV UR55, 0x40000040 ;  /* 0x4000004000377882 */ /* 0x000fe20000000000 */
[----:B------:R-:W-:Y:S01]  /*4240*/  UMOV UR7, 0x40000040 ;  /* 0x4000004000077882 */ /* 0x000fe20000000000 */
[----:B------:R-:W-:Y:S01]  /*4250*/  UIADD3 UR6, UR54, 0x2, URZ ;  /* 0x0000000236067890 */ /* 0x000fe2000fffe03f */
[-C--:B------:R-:W-:Y:S01]  /*4260*/  FMUL.FTZ R88, R88, R3.reuse ;  /* 0x0000000358587220 */ /* 0x080fe20000410000 */
[----:B------:R-:W-:Y:S01]  /*4270*/  UIADD3 UR10, UR54, 0x4, URZ ;  /* 0x00000004360a7890 */ /* 0x000fe2000fffe03f */
[-C--:B------:R-:W-:Y:S01]  /*4280*/  FMUL.FTZ R89, R89, R3.reuse ;  /* 0x0000000359597220 */ /* 0x080fe20000410000 */
[----:B------:R-:W-:Y:S01]  /*4290*/  UMOV UR11, 0x40000040 ;  /* 0x40000040000b7882 */ /* 0x000fe20000000000 */
[----:B------:R-:W-:Y:S01]  /*42a0*/  HGMMA.64x128x16.F32 R24, gdesc[UR52], RZ, !UPT, gsb0 ;  /* 0x01e00000341879f0 */ /* 0x000fe2000c0008ff */
        /* <DEDUP_REMOVED lines=116> */
.L_x_2236:
[----:B------:R-:W-:Y:S01]  /*49f0*/  ULEA UR7, UR59, UR37, 0x3 ;  /* 0x000000253b077291 */ /* 0x000fe2000f8e183f */
[----:B01----:R-:W-:-:S05]  /*4a00*/  IMAD.U32 R0, RZ, RZ, UR60 ;  /* 0x0000003cff007e24 */ /* 0x003fca000f8e00ff */
[----:B------:R-:W-:-:S04]  /*4a10*/  SHF.L.U32 R0, R0, 0x1f, RZ ;  /* 0x0000001f00007819 */ /* 0x000fc800000006ff */
[----:B------:R0:W1:Y:S01]  /*4a20*/  SYNCS.PHASECHK.TRANS64.TRYWAIT P3, [UR7+0x34850], R0 ;  /* 0x03485000ff0075a7 */ /* 0x0000620008060147 */
[----:B------:R-:W-:Y:S05]  /*4a30*/  @!P0 BRA `(.L_x_2237) ;  /* 0x0000000000048947 */ /* 0x000fea0003800000 */
[----:B------:R-:W-:Y:S01]  /*4a40*/  BPT.TRAP 0x1 ;  /* 0x000000040000795c */ /* 0x000fe20000300000 */
.L_x_2237:
[----:B-1----:R-:W-:Y:S05]  /*4a50*/  @P3 BRA `(.L_x_2238) ;  /* 0x0000000000083947 */ /* 0x002fea0003800000 */
[----:B------:R-:W1:Y:S02]  /*4a60*/  SYNCS.PHASECHK.TRANS64.TRYWAIT P3, [UR7+0x34850], R0 ;  /* 0x03485000ff0075a7 */ /* 0x000e640008060147 */
[----:B-1----:R-:W-:Y:S05]  /*4a70*/  @!P3 BRA `(.L_x_2239) ;  /* 0x000000ec0058b947 */ /* 0x002fea0003800000 */
.L_x_2238:
[----:B------:R-:W-:Y:S01]  /*4a80*/  UIADD3 UR6, UR37, 0x400, URZ ;  /* 0x0000040025067890 */ /* 0x000fe2000fffe03f */
[----:B------:R-:W-:Y:S01]  /*4a90*/  WARPGROUP.ARRIVE ;  /* 0x00000000000079c5 */ /* 0x000fe20000000000 */
[----:B------:R-:W-:Y:S01]  /*4aa0*/  UMOV UR11, 0x40000040 ;  /* 0x40000040000b7882 */ /* 0x000fe20000000000 */
[----:B01----:R-:W0:Y:S01]  /*4ab0*/  @P2 LDC R0, c[0x0][0x44c] ;  /* 0x00011300ff002b82 */ /* 0x003e220000000800 */
[----:B------:R-:W-:Y:S01]  /*4ac0*/  USHF.R.U32.HI UR6, URZ, 0x4, UR6 ;  /* 0x000000043f067899 */ /* 0x000fe20008011606 */
[----:B------:R-:W-:Y:S01]  /*4ad0*/  IMAD.IADD R3, R185, 0x1, R18 ;  /* 0x00000001b9037824 */ /* 0x000fe200078e0212 */
[----:B------:R-:W-:Y:S02]  /*4ae0*/  UMOV UR60, UR38 ;  /* 0x00000026003c7c82 */ /* 0x000fe40008000000 */
        /* <DEDUP_REMOVED lines=9> */
[----:B------:R-:W-:-:S04]  /*4b80*/  UMOV UR11, 0x40000040 ;  /* 0x40000040000b7882 */ /* 0x000fc80000000000 */
[----:B-1----:R-:W-:Y:S01]  /*4b90*/  @P2 SHF.R.U32.HI R3, RZ, R7, R0 ;  /* 0x00000007ff032219 */ /* 0x002fe20000011600 */
[----:B------:R-:W-:-:S04]  /*4ba0*/  IMAD.MOV.U32 R0, RZ, RZ, -0x80 ;  /* 0xffffff80ff007424 */ /* 0x000fc800078e00ff */
[----:B------:R-:W0:Y:S01]  /*4bb0*/  SHFL.IDX PT, R11, R3, 0x1, 0x1c1f ;  /* 0x003c1f00030b7f89 */ /* 0x000e2200000e0000 */
[----:B------:R-:W-:-:S03]  /*4bc0*/  IMAD R7, R9, R0, 0x1 ;  /* 0x0000000109077424 */ /* 0x000fc600078e0200 */
[----:B------:R-:W1:Y:S02]  /*4bd0*/  SHFL.IDX PT, R3, R3, RZ, 0x1c1f ;  /* 0x001c1fff03037589 */ /* 0x000e6400000e0000 */
[----:B------:R-:W-:-:S05]  /*4be0*/  IADD3 R2, R16, R7, -R184 ;  /* 0x0000000710027210 */ /* 0x000fca0007ffe8b8 */
[----:B------:R-:W-:-:S04]  /*4bf0*/  IMAD.IADD R2, R2, 0x1, -R17 ;  /* 0x0000000102027824 */ /* 0x000fc800078e0a11 */
[C---:B0-----:R-:W-:Y:S02]  /*4c00*/  IMAD.IADD R0, R2.reuse, 0x1, R11 ;  /* 0x0000000102007824 */ /* 0x041fe400078e020b */
[----:B-1----:R-:W-:-:S03]  /*4c10*/  IMAD.IADD R2, R2, 0x1, R3 ;  /* 0x0000000102027824 */ /* 0x002fc600078e0203 */
        /* <DEDUP_REMOVED lines=30> */
[C---:B------:R-:W-:Y:S02]  /*4e00*/  ISETP.GT.AND P4, PT, R0.reuse, 0x29, PT ;  /* 0x000000290000780c */ /* 0x040fe40003f84270 */
[----:B------:R-:W-:Y:S02]  /*4e10*/  FMNMX.FTZ R4, R43, R4, !PT ;  /* 0x000000042b047209 */ /* 0x000fe40007810000 */
[----:B------:R-:W-:Y:S02]  /*4e20*/  FSEL R47, R47, -INF , P4 ;  /* 0xff8000002f2f7808 */ /* 0x000fe40002000000 */
[----:B------:R-:W-:Y:S02]  /*4e30*/  ISETP.GT.AND P4, PT, R0, 0x31, PT ;  /* 0x000000310000780c */ /* 0x000fe40003f84270 */
[----:B------:R-:W-:Y:S02]  /*4e40*/  ISETP.GT.AND P5, PT, R2, 0x1, PT ;  /* 0x000000010200780c */ /* 0x000fe40003fa4270 */
[----:B------:R-:W-:-:S02]  /*4e50*/  FSEL R51, R51, -INF , P4 ;  /* 0xff80000033337808 */ /* 0x000fc40002000000 */
[C---:B------:R-:W-:Y:S02]  /*4e60*/  ISETP.GT.AND P4, PT, R0.reuse, 0x39, PT ;  /* 0x000000390000780c */ /* 0x040fe40003f84270 */
[----:B------:R-:W-:Y:S02]  /*4e70*/  FSEL R25, R25, -INF , P5 ;  /* 0xff80000019197808 */ /* 0x000fe40002800000 */
        /* <DEDUP_REMOVED lines=10> */
[C---:B------:R-:W-:Y:S01]  /*4f20*/  ISETP.GT.AND P4, PT, R0.reuse, 0x59, PT ;  /* 0x000000590000780c */ /* 0x040fe20003f84270 */
[----:B------:R-:W-:Y:S02]  /*4f30*/  WARPGROUP.DEPBAR.LE gsb0, 0x0 ;  /* 0x00008000000079c5 */ /* 0x000fe40000010000 */
[----:B------:R-:W-:Y:S01]  /*4f40*/  WARPGROUP.ARRIVE ;  /* 0x00000000000079c5 */ /* 0x000fe20000000000 */
[----:B------:R-:W-:Y:S02]  /*4f50*/  FSEL R71, R71, -INF , P4 ;  /* 0xff80000047477808 */ /* 0x000fe40002000000 */
[C---:B------:R-:W-:Y:S02]  /*4f60*/  ISETP.GT.AND P4, PT, R0.reuse, 0x61, PT ;  /* 0x000000610000780c */ /* 0x040fe40003f84270 */
[----:B------:R-:W-:Y:S01]  /*4f70*/  FSEL R33, R33, -INF , P5 ;  /* 0xff80000021217808 */ /* 0x000fe20002800000 */
[----:B------:R-:W-:Y:S01]  /*4f80*/  HGMMA.64x128x16.F32 R88, R176, gdesc[UR8].tnspB, R88, gsb0 ;  /* 0x41e00008b0587df0 */ /* 0x000fe20008000858 */
[----:B------:R-:W-:Y:S01]  /*4f90*/  UIADD3 UR10, UR6, 0x100, URZ ;  /* 0x00000100060a7890 */ /* 0x000fe2000fffe03f */
[----:B------:R-:W-:Y:S01]  /*4fa0*/  FSEL R75, R75, -INF , P4 ;  /* 0xff8000004b4b7808 */ /* 0x000fe20002000000 */
[----:B------:R-:W-:Y:S01]  /*4fb0*/  UMOV UR11, 0x40000040 ;  /* 0x40000040000b7882 */ /* 0x000fe20000000000 */
[----:B------:R-:W-:-:S02]  /*4fc0*/  ISETP.GT.AND P4, PT, R0, 0x69, PT ;  /* 0x000000690000780c */ /* 0x000fc40003f84270 */
[----:B------:R-:W-:-:S04]  /*4fd0*/  ISETP.GT.AND P5, PT, R2, 0x19, PT ;  /* 0x000000190200780c */ /* 0x000fc80003fa4270 */
[----:B------:R-:W-:Y:S02]  /*4fe0*/  FSEL R37, R37, -INF , P5 ;  /* 0xff80000025257808 */ /* 0x000fe40002800000 */
        /* <DEDUP_REMOVED lines=23> */
[----:B------:R-:W-:Y:S01]  /*5160*/  FSEL R85, R85, -INF , P5 ;  /* 0xff80000055557808 */ /* 0x000fe20002800000 */
        /* <DEDUP_REMOVED lines=12> */
[----:B------:R-:W-:Y:S02]  /*5230*/  FSEL R169, R46, -INF , P3 ;  /* 0xff8000002ea97808 */ /* 0x000fe40001800000 */
[----:B------:R-:W-:Y:S02]  /*5240*/  ISETP.GT.AND P3, PT, R0, 0x30, PT ;  /* 0x000000300000780c */ /* 0x000fe40003f64270 */
[----:B------:R-:W-:-:S02]  /*5250*/  FMNMX.FTZ R4, R169, R4, !PT ;  /* 0x00000004a9047209 */ /* 0x000fc40007810000 */
[----:B------:R-:W-:Y:S01]  /*5260*/  HGMMA.64x128x16.F32 R88, R164, gdesc[UR8].tnspB, R88, gsb0 ;  /* 0x41e00008a4587df0 */ /* 0x000fe20008000858 */
[----:B------:R-:W-:Y:S01]  /*5270*/  FSEL R171, R50, -INF , P3 ;  /* 0xff80000032ab7808 */ /* 0x000fe20001800000 */
[----:B------:R-:W-:Y:S01]  /*5280*/  UIADD3 UR10, UR6, 0x280, URZ ;  /* 0x00000280060a7890 */ /* 0x000fe2000fffe03f */
[----:B------:R-:W-:Y:S01]  /*5290*/  FMNMX.FTZ R4, R47, R4, !PT ;  /* 0x000000042f047209 */ /* 0x000fe20007810000 */
[----:B------:R-:W-:Y:S01]  /*52a0*/  UMOV UR11, 0x40000040 ;  /* 0x40000040000b7882 */ /* 0x000fe20000000000 */
[----:B------:R-:W-:Y:S02]  /*52b0*/  ISETP.GT.AND P3, PT, R0, 0x38, PT ;  /* 0x000000380000780c */ /* 0x000fe40003f64270 */
[----:B------:R-:W-:Y:S02]  /*52c0*/  FMNMX.FTZ R4, R171, R4, !PT ;  /* 0x00000004ab047209 */ /* 0x000fe40007810000 */
[----:B------:R-:W-:Y:S02]  /*52d0*/  FSEL R173, R54, -INF , P3 ;  /* 0xff80000036ad7808 */ /* 0x000fe40001800000 */
[----:B------:R-:W-:-:S02]  /*52e0*/  FMNMX.FTZ R4, R51, R4, !PT ;  /* 0x0000000433047209 */ /* 0x000fc40007810000 */
[----:B------:R-:W-:Y:S02]  /*52f0*/  ISETP.GT.AND P3, PT, R0, 0x40, PT ;  /* 0x000000400000780c */ /* 0x000fe40003f64270 */
[----:B------:R-:W-:Y:S02]  /*5300*/  FMNMX.FTZ R4, R173, R4, !PT ;  /* 0x00000004ad047209 */ /* 0x000fe40007810000 */
[----:B------:R-:W-:Y:S02]  /*5310*/  FSEL R175, R58, -INF , P3 ;  /* 0xff8000003aaf7808 */ /* 0x000fe40001800000 */
[----:B------:R-:W-:Y:S02]  /*5320*/  FMNMX.FTZ R4, R55, R4, !PT ;  /* 0x0000000437047209 */ /* 0x000fe40007810000 */
[----:B------:R-:W-:Y:S02]  /*5330*/  ISETP.GT.AND P3, PT, R0, 0x48, PT ;  /* 0x000000480000780c */ /* 0x000fe40003f64270 */
[----:B------:R-:W-:-:S02]  /*5340*/  FMNMX.FTZ R4, R175, R4, !PT ;  /* 0x00000004af047209 */ /* 0x000fc40007810000 */
[----:B------:R-:W-:Y:S02]  /*5350*/  FSEL R177, R62, -INF , P3 ;  /* 0xff8000003eb17808 */ /* 0x000fe40001800000 */
[----:B------:R-:W-:Y:S02]  /*5360*/  FMNMX.FTZ R4, R59, R4, !PT ;  /* 0x000000043b047209 */ /* 0x000fe40007810000 */
        /* <DEDUP_REMOVED lines=16> */
[C---:B------:R-:W-:Y:S02]  /*5470*/  ISETP.GT.AND P3, PT, R0.reuse, 0x70, PT ;  /* 0x000000700000780c */ /* 0x040fe40003f64270 */
[----:B------:R-:W-:Y:S01]  /*5480*/  FMNMX.FTZ R4, R233, R4, !PT ;  /* 0x00000004e9047209 */ /* 0x000fe20007810000 */
[----:B------:R-:W-:Y:S02]  /*5490*/  WARPGROUP.DEPBAR.LE gsb0, 0x0 ;  /* 0x00008000000079c5 */ /* 0x000fe40000010000 */
[----:B------:R-:W-:Y:S01]  /*54a0*/  WARPGROUP.ARRIVE ;  /* 0x00000000000079c5 */ /* 0x000fe20000000000 */
[----:B------:R-:W-:Y:S02]  /*54b0*/  FSEL R165, R79, -INF , P4 ;  /* 0xff8000004fa57808 */ /* 0x000fe40002000000 */
[----:B------:R-:W-:Y:S02]  /*54c0*/  ISETP.GT.AND P4, PT, R0, 0x71, PT ;  /* 0x000000710000780c */ /* 0x000fe40003f84270 */
[----:B------:R-:W-:Y:S01]  /*54d0*/  FSEL R79, R82, -INF , P3 ;  /* 0xff800000524f7808 */ /* 0x000fe20001800000 */
[----:B------:R-:W-:Y:S01]  /*54e0*/  HGMMA.64x128x16.F32 R88, R160, gdesc[UR8].tnspB, R88, gsb0 ;  /* 0x41e00008a0587df0 */ /* 0x000fe20008000858 */
[----:B------:R-:W-:Y:S01]  /*54f0*/  FMNMX.FTZ R4, R165, R4, !PT ;  /* 0x00000004a5047209 */ /* 0x000fe20007810000 */
[----:B------:R-:W-:Y:S01]  /*5500*/  UIADD3 UR10, UR6, 0x300, URZ ;  /* 0x00000300060a7890 */ /* 0x000fe2000fffe03f */
[----:B------:R-:W-:Y:S01]  /*5510*/  ISETP.GT.AND P3, PT, R0, 0x78, PT ;  /* 0x000000780000780c */ /* 0x000fe20003f64270 */
[----:B------:R-:W-:Y:S01]  /*5520*/  UMOV UR11, 0x40000040 ;  /* 0x40000040000b7882 */ /* 0x000fe20000000000 */
[----:B------:R-:W-:Y:S01]  /*5530*/  FSEL R83, R83, -INF , P4 ;  /* 0xff80000053537808 */ /* 0x000fe20002000000 */
[----:B------:R-:W-:Y:S01]  /*5540*/  UIADD3 UR6, UR6, 0x380, URZ ;  /* 0x0000038006067890 */ /* 0x000fe2000fffe03f */
[----:B------:R-:W-:-:S02]  /*5550*/  FMNMX.FTZ R4, R79, R4, !PT ;  /* 0x000000044f047209 */ /* 0x000fc40007810000 */
[----:B------:R-:W-:Y:S02]  /*5560*/  ISETP.GT.AND P4, PT, R0, 0x79, PT ;  /* 0x000000790000780c */ /* 0x000fe40003f84270 */
[----:B------:R-:W-:Y:S01]  /*5570*/  FSEL R167, R86, -INF , P3 ;  /* 0xff80000056a77808 */ /* 0x000fe20001800000 */
[----:B------:R-:W0:Y:S01]  /*5580*/  LDC R0, c[0x0][0x988] ;  /* 0x00026200ff007b82 */ /* 0x000e220000000800 */
[----:B------:R-:W-:Y:S02]  /*5590*/  FMNMX.FTZ R4, R83, R4, !PT ;  /* 0x0000000453047209 */ /* 0x000fe40007810000 */
[----:B------:R-:W-:Y:S02]  /*55a0*/  FSEL R87, R87, -INF , P4 ;  /* 0xff80000057577808 */ /* 0x000fe40002000000 */
[----:B------:R-:W-:Y:S02]  /*55b0*/  FMNMX.FTZ R4, R167, R4, !PT ;  /* 0x00000004a7047209 */ /* 0x000fe40007810000 */
[----:B------:R-:W-:-:S02]  /*55c0*/  ISETP.GT.AND P4, PT, R2, RZ, PT ;  /* 0x000000ff0200720c */ /* 0x000fc40003f84270 */
[----:B------:R-:W-:Y:S02]  /*55d0*/  FMNMX.FTZ R20, R87, R4, !PT ;  /* 0x0000000457147209 */ /* 0x000fe40007810000 */
[----:B------:R-:W-:Y:S02]  /*55e0*/  FSEL R3, R24, -INF , P4 ;  /* 0xff80000018037808 */ /* 0x000fe40002000000 */
[----:B------:R-:W-:Y:S01]  /*55f0*/  ISETP.GT.AND P4, PT, R2, 0x8, PT ;  /* 0x000000080200780c */ /* 0x000fe20003f84270 */
[----:B------:R-:W1:Y:S01]  /*5600*/  SHFL.BFLY PT, R235, R20, 0x2, 0x1f ;  /* 0x0c401f0014eb7f89 */ /* 0x000e6200000e0000 */
[----:B------:R-:W-:-:S04]  /*5610*/  FMNMX.FTZ R24, R3, R10, !PT ;  /* 0x0000000a03187209 */ /* 0x000fc80007810000 */
[----:B------:R-:W-:Y:S02]  /*5620*/  FMNMX.FTZ R24, R25, R24, !PT ;  /* 0x0000001819187209 */ /* 0x000fe40007810000 */
[----:B-1----:R-:W-:-:S05]  /*5630*/  FMNMX.FTZ R235, R20, R235, !PT ;  /* 0x000000eb14eb7209 */ /* 0x002fca0007810000 */
[----:B------:R-:W1:Y:S02]  /*5640*/  SHFL.BFLY PT, R4, R235, 0x1, 0x1f ;  /* 0x0c201f00eb047f89 */ /* 0x000e6400000e0000 */
[----:B-1----:R-:W-:-:S04]  /*5650*/  FMNMX.FTZ R4, R235, R4, !PT ;  /* 0x00000004eb047209 */ /* 0x002fc80007810000 */
[C---:B------:R-:W-:Y:S01]  /*5660*/  FSETP.NEU.FTZ.AND P3, PT, R4.reuse, -INF , PT ;  /* 0xff8000000400780b */ /* 0x040fe20003f7d000 */
[----:B0-----:R-:W-:-:S05]  /*5670*/  FMUL.FTZ R14, R4, R0 ;  /* 0x00000000040e7220 */ /* 0x001fca0000410000 */
[----:B------:R-:W-:-:S05]  /*5680*/  FSEL R14, R14, RZ, P3 ;  /* 0x000000ff0e0e7208 */ /* 0x000fca0001800000 */
[-CC-:B------:R-:W-:Y:S01]  /*5690*/  FFMA.FTZ R20, R27, R0.reuse, -R14.reuse ;  /* 0x000000001b147223 */ /* 0x180fe2000001080e */
[----:B------:R-:W-:Y:S01]  /*56a0*/  FSEL R27, R28, -INF , P4 ;  /* 0xff8000001c1b7808 */ /* 0x000fe20002000000 */
[-CC-:B------:R-:W-:Y:S01]  /*56b0*/  FFMA.FTZ R7, R7, R0.reuse, -R14.reuse ;  /* 0x0000000007077223 */ /* 0x180fe2000001080e */
[----:B------:R-:W-:Y:S01]  /*56c0*/  ISETP.GT.AND P4, PT, R2, 0x10, PT ;  /* 0x000000100200780c */ /* 0x000fe20003f84270 */
        /* <DEDUP_REMOVED lines=8> */
[-CC-:B------:R-:W-:Y:S01]  /*5750*/  FFMA.FTZ R21, R21, R0.reuse, -R14.reuse ;  /* 0x0000000015157223 */ /* 0x180fe2000001080e */
[-CC-:B------:R-:W-:Y:S01]  /*5760*/  FFMA.FTZ R55, R55, R0.reuse, -R14.reuse ;  /* 0x0000000037377223 */ /* 0x180fe2000001080e */
[-CC-:B------:R-:W-:Y:S01]  /*5770*/  FFMA.FTZ R42, R181, R0.reuse, -R14.reuse ;  /* 0x00000000b52a7223 */ /* 0x180fe2000001080e */
[----:B------:R-:W-:Y:S01]  /*5780*/  MUFU.EX2 R11, R11 ;  /* 0x0000000b000b7308 */ /* 0x000fe20000000800 */
[-CC-:B------:R-:W-:Y:S01]  /*5790*/  FFMA.FTZ R46, R183, R0.reuse, -R14.reuse ;  /* 0x00000000b72e7223 */ /* 0x180fe2000001080e */
[----:B------:R-:W-:-:S06]  /*57a0*/  FFMA.FTZ R54, R167, R0, -R14 ;  /* 0x00000000a7367223 */ /* 0x000fcc000001080e */
[----:B------:R-:W-:Y:S08]  /*57b0*/  MUFU.EX2 R13, R13 ;  /* 0x0000000d000d7308 */ /* 0x000ff00000000800 */
[----:B------:R-:W-:Y:S08]  /*57c0*/  MUFU.EX2 R15, R15 ;  /* 0x0000000f000f7308 */ /* 0x000ff00000000800 */
[----:B------:R-:W-:Y:S08]  /*57d0*/  MUFU.EX2 R21, R21 ;  /* 0x0000001500157308 */ /* 0x000ff00000000800 */
[----:B------:R-:W-:Y:S01]  /*57e0*/  MUFU.EX2 R42, R42 ;  /* 0x0000002a002a7308 */ /* 0x000fe20000000800 */
[----:B------:R-:W-:-:S02]  /*57f0*/  WARPGROUP.DEPBAR.LE gsb0, 0x0 ;  /* 0x00008000000079c5 */ /* 0x000fc40000010000 */
[----:B------:R-:W-:Y:S01]  /*5800*/  FSEL R163, R32, -INF , P4 ;  /* 0xff80000020a37808 */ /* 0x000fe20002000000 */
[----:B------:R-:W-:Y:S01]  /*5810*/  WARPGROUP.ARRIVE ;  /* 0x00000000000079c5 */ /* 0x000fe20000000000 */
[----:B------:R-:W-:Y:S02]  /*5820*/  ISETP.GT.AND P4, PT, R2, 0x18, PT ;  /* 0x000000180200780c */ /* 0x000fe40003f84270 */
[----:B------:R-:W-:Y:S01]  /*5830*/  FMNMX.FTZ R26, R163, R24, !PT ;  /* 0x00000018a31a7209 */ /* 0x000fe20007810000 */
[----:B------:R0:W1:Y:S02]  /*5840*/  MUFU.EX2 R161, R7 ;  /* 0x0000000700a17308 */ /* 0x0000640000000800 */
[----:B------:R-:W-:Y:S01]  /*5850*/  HGMMA.64x128x16.F32 R88, R156, gdesc[UR8].tnspB, R88, gsb0 ;  /* 0x41e000089c587df0 */ /* 0x000fe20008000858 */
[----:B------:R-:W-:-:S05]  /*5860*/  FMNMX.FTZ R26, R33, R26, !PT ;  /* 0x0000001a211a7209 */ /* 0x000fca0007810000 */
[----:B------:R-:W-:Y:S01]  /*5870*/  MUFU.EX2 R46, R46 ;  /* 0x0000002e002e7308 */ /* 0x000fe20000000800 */
[--C-:B0-----:R-:W-:Y:S01]  /*5880*/  FFMA.FTZ R7, R31, R0, -R14.reuse ;  /* 0x000000001f077223 */ /* 0x101fe2000001080e */
[----:B------:R-:W-:Y:S02]  /*5890*/  FSEL R31, R36, -INF , P4 ;  /* 0xff800000241f7808 */ /* 0x000fe40002000000 */
[----:B------:R-:W-:Y:S02]  /*58a0*/  ISETP.GT.AND P4, PT, R2, 0x20, PT ;  /* 0x000000200200780c */ /* 0x000fe40003f84270 */
[----:B------:R-:W-:Y:S02]  /*58b0*/  FMNMX.FTZ R26, R31, R26, !PT ;  /* 0x0000001a1f1a7209 */ /* 0x000fe40007810000 */
[----:B------:R-:W-:Y:S01]  /*58c0*/  FSEL R235, R40, -INF , P4 ;  /* 0xff80000028eb7808 */ /* 0x000fe20002000000 */
[----:B------:R0:W-:Y:S01]  /*58d0*/  MUFU.EX2 R24, R7 ;  /* 0x0000000700187308 */ /* 0x0001e20000000800 */
[----:B------:R-:W-:Y:S01]  /*58e0*/  FMNMX.FTZ R26, R37, R26, !PT ;  /* 0x0000001a251a7209 */ /* 0x000fe20007810000 */
[----:B------:R-:W-:Y:S01]  /*58f0*/  FFMA.FTZ R40, R175, R0, -R14 ;  /* 0x00000000af287223 */ /* 0x000fe2000001080e */
[----:B------:R-:W-:-:S02]  /*5900*/  ISETP.GT.AND P4, PT, R2, 0x28, PT ;  /* 0x000000280200780c */ /* 0x000fc40003f84270 */
[----:B------:R-:W-:Y:S02]  /*5910*/  FMNMX.FTZ R28, R235, R26, !PT ;  /* 0x0000001aeb1c7209 */ /* 0x000fe40007810000 */
[----:B-1----:R-:W-:Y:S01]  /*5920*/  F2FP.F16.F32.PACK_AB R181, R20, R161 ;  /* 0x000000a114b5723e */ /* 0x002fe200000000ff */
[----:B------:R-:W-:Y:S01]  /*5930*/  MUFU.EX2 R40, R40 ;  /* 0x0000002800287308 */ /* 0x000fe20000000800 */
[-CC-:B0-----:R-:W-:Y:S01]  /*5940*/  FFMA.FTZ R7, R35, R0.reuse, -R14.reuse ;  /* 0x0000000023077223 */ /* 0x181fe2000001080e */
[----:B------:R-:W-:Y:S01]  /*5950*/  FSEL R35, R44, -INF , P4 ;  /* 0xff8000002c237808 */ /* 0x000fe20002000000 */
[--C-:B------:R-:W-:Y:S01]  /*5960*/  FFMA.FTZ R44, R179, R0, -R14.reuse ;  /* 0x00000000b32c7223 */ /* 0x100fe2000001080e */
[----:B------:R-:W-:Y:S02]  /*5970*/  FMNMX.FTZ R28, R41, R28, !PT ;  /* 0x0000001c291c7209 */ /* 0x000fe40007810000 */
[----:B------:R-:W-:Y:S02]  /*5980*/  ISETP.GT.AND P4, PT, R2, 0x30, PT ;  /* 0x000000300200780c */ /* 0x000fe40003f84270 */
[----:B------:R-:W-:Y:S01]  /*5990*/  FMNMX.FTZ R28, R35, R28, !PT ;  /* 0x0000001c231c7209 */ /* 0x000fe20007810000 */
[----:B------:R0:W1:Y:S01]  /*59a0*/  MUFU.EX2 R26, R7 ;  /* 0x00000007001a7308 */ /* 0x0000620000000800 */
[----:B------:R-:W-:Y:S01]  /*59b0*/  FSEL R237, R48, -INF , P4 ;  /* 0xff80000030ed7808 */ /* 0x000fe20002000000 */
[----:B------:R-:W-:Y:S01]  /*59c0*/  FFMA.FTZ R48, R233, R0, -R14 ;  /* 0x00000000e9307223 */ /* 0x000fe2000001080e */
[----:B------:R-:W-:-:S02]  /*59d0*/  FMNMX.FTZ R28, R45, R28, !PT ;  /* 0x0000001c2d1c7209 */ /* 0x000fc40007810000 */
[----:B------:R-:W-:Y:S02]  /*59e0*/  ISETP.GT.AND P4, PT, R2, 0x38, PT ;  /* 0x000000380200780c */ /* 0x000fe40003f84270 */
[----:B------:R-:W-:Y:S01]  /*59f0*/  FMNMX.FTZ R30, R237, R28, !PT ;  /* 0x0000001ced1e7209 */ /* 0x000fe20007810000 */
[----:B------:R-:W-:Y:S01]  /*5a00*/  MUFU.EX2 R44, R44 ;  /* 0x0000002c002c7308 */ /* 0x000fe20000000800 */
[----:B------:R-:W-:Y:S02]  /*5a10*/  FSEL R52, R52, -INF , P4 ;  /* 0xff80000034347808 */ /* 0x000fe40002000000 */
[----:B0-----:R-:W-:Y:S02]  /*5a20*/  FMNMX.FTZ R7, R49, R30, !PT ;  /* 0x0000001e31077209 */ /* 0x001fe40007810000 */
[----:B------:R-:W-:Y:S02]  /*5a30*/  ISETP.GT.AND P4, PT, R2, 0x40, PT ;  /* 0x000000400200780c */ /* 0x000fe40003f84270 */
[----:B------:R-:W-:Y:S01]  /*5a40*/  FMNMX.FTZ R30, R52, R7, !PT ;  /* 0x00000007341e7209 */ /* 0x000fe20007810000 */
[----:B------:R0:W2:Y:S01]  /*5a50*/  MUFU.EX2 R28, R39 ;  /* 0x00000027001c7308 */ /* 0x0000a20000000800 */
[----:B------:R-:W-:-:S02]  /*5a60*/  FSEL R56, R56, -INF , P4 ;  /* 0xff80000038387808 */ /* 0x000fc40002000000 */
[----:B------:R-:W-:Y:S01]  /*5a70*/  FMNMX.FTZ R7, R53, R30, !PT ;  /* 0x0000001e35077209 */ /* 0x000fe20007810000 */
[-CC-:B------:R-:W-:Y:S01]  /*5a80*/  FFMA.FTZ R30, R43, R0.reuse, -R14.reuse ;  /* 0x000000002b1e7223 */ /* 0x180fe2000001080e */
[----:B------:R-:W-:Y:S02]  /*5a90*/  ISETP.GT.AND P4, PT, R2, 0x48, PT ;  /* 0x000000480200780c */ /* 0x000fe40003f84270 */
[----:B------:R-:W-:Y:S01]  /*5aa0*/  FMNMX.FTZ R32, R56, R7, !PT ;  /* 0x0000000738207209 */ /* 0x000fe20007810000 */
[----:B------:R-:W-:Y:S01]  /*5ab0*/  MUFU.EX2 R48, R48 ;  /* 0x0000003000307308 */ /* 0x000fe20000000800 */
[----:B------:R-:W-:Y:S01]  /*5ac0*/  FSEL R43, R60, -INF , P4 ;  /* 0xff8000003c2b7808 */ /* 0x000fe20002000000 */
[--C-:B0-----:R-:W-:Y:S01]  /*5ad0*/  FFMA.FTZ R39, R47, R0, -R14.reuse ;  /* 0x000000002f277223 */ /* 0x101fe2000001080e */
[----:B------:R-:W-:Y:S01]  /*5ae0*/  FMNMX.FTZ R32, R57, R32, !PT ;  /* 0x0000002039207209 */ /* 0x000fe20007810000 */
[-CC-:B------:R-:W-:Y:S01]  /*5af0*/  FFMA.FTZ R47, R59, R0.reuse, -R14.reuse ;  /* 0x000000003b2f7223 */ /* 0x180fe2000001080e */
[----:B------:R-:W-:Y:S01]  /*5b00*/  ISETP.GT.AND P4, PT, R2, 0x50, PT ;  /* 0x000000500200780c */ /* 0x000fe20003f84270 */
[--C-:B------:R-:W-:Y:S01]  /*5b10*/  FFMA.FTZ R59, R67, R0, -R14.reuse ;  /* 0x00000000433b7223 */ /* 0x100fe2000001080e */
[----:B------:R-:W-:Y:S01]  /*5b20*/  FMNMX.FTZ R34, R43, R32, !PT ;  /* 0x000000202b227209 */ /* 0x000fe20007810000 */
[----:B------:R-:W-:Y:S01]  /*5b30*/  MUFU.EX2 R30, R30 ;  /* 0x0000001e001e7308 */ /* 0x000fe20000000800 */
[----:B------:R-:W-:Y:S01]  /*5b40*/  FSEL R64, R64, -INF , P4 ;  /* 0xff80000040407808 */ /* 0x000fe20002000000 */
[----:B------:R-:W-:Y:S01]  /*5b50*/  FFMA.FTZ R67, R165, R0, -R14 ;  /* 0x00000000a5437223 */ /* 0x000fe2000001080e */
[----:B------:R-:W-:-:S02]  /*5b60*/  FMNMX.FTZ R7, R61, R34, !PT ;  /* 0x000000223d077209 */ /* 0x000fc40007810000 */
[----:B------:R-:W-:Y:S02]  /*5b70*/  ISETP.GT.AND P4, PT, R2, 0x58, PT ;  /* 0x000000580200780c */ /* 0x000fe40003f84270 */
[----:B------:R-:W-:Y:S01]  /*5b80*/  FMNMX.FTZ R34, R64, R7, !PT ;  /* 0x0000000740227209 */ /* 0x000fe20007810000 */
[----:B------:R0:W-:Y:S01]  /*5b90*/  MUFU.EX2 R32, R169 ;  /* 0x000000a900207308 */ /* 0x0001e20000000800 */
[----:B------:R-:W-:Y:S02]  /*5ba0*/  FSEL R68, R68, -INF , P4 ;  /* 0xff80000044447808 */ /* 0x000fe40002000000 */
[----:B------:R-:W-:Y:S02]  /*5bb0*/  FMNMX.FTZ R7, R65, R34, !PT ;  /* 0x0000002241077209 */ /* 0x000fe40007810000 */
[----:B------:R-:W-:Y:S02]  /*5bc0*/  ISETP.GT.AND P4, PT, R2, 0x60, PT ;  /* 0x000000600200780c */ /* 0x000fe40003f84270 */
[----:B------:R-:W-:Y:S01]  /*5bd0*/  FMNMX.FTZ R34, R68, R7, !PT ;  /* 0x0000000744227209 */ /* 0x000fe20007810000 */
[----:B------:R-:W3:Y:S01]  /*5be0*/  MUFU.EX2 R39, R39 ;  /* 0x0000002700277308 */ /* 0x000ee20000000800 */
[----:B------:R-:W-:Y:S01]  /*5bf0*/  FSEL R72, R72, -INF , P4 ;  /* 0xff80000048487808 */ /* 0x000fe20002000000 */
[--C-:B0-----:R-:W-:Y:S01]  /*5c00*/  FFMA.FTZ R169, R171, R0, -R14.reuse ;  /* 0x00000000aba97223 */ /* 0x101fe2000001080e */
[----:B------:R-:W-:Y:S01]  /*5c10*/  FMNMX.FTZ R7, R69, R34, !PT ;  /* 0x0000002245077209 */ /* 0x000fe20007810000 */
[-CC-:B------:R-:W-:Y:S01]  /*5c20*/  FFMA.FTZ R171, R173, R0.reuse, -R14.reuse ;  /* 0x00000000adab7223 */ /* 0x180fe2000001080e */
[----:B------:R-:W-:Y:S01]  /*5c30*/  ISETP.GT.AND P4, PT, R2, 0x68, PT ;  /* 0x000000680200780c */ /* 0x000fe20003f84270 */
[-CC-:B------:R-:W-:Y:S01]  /*5c40*/  FFMA.FTZ R34, R51, R0.reuse, -R14.reuse ;  /* 0x0000000033227223 */ /* 0x180fe2000001080e */
[----:B------:R-:W-:Y:S01]  /*5c50*/  FMNMX.FTZ R36, R72, R7, !PT ;  /* 0x0000000748247209 */ /* 0x000fe20007810000 */
[----:B------:R-:W-:Y:S01]  /*5c60*/  MUFU.EX2 R169, R169 ;  /* 0x000000a900a97308 */ /* 0x000fe20000000800 */
[----:B------:R-:W-:Y:S01]  /*5c70*/  FSEL R76, R76, -INF , P4 ;  /* 0xff8000004c4c7808 */ /* 0x000fe20002000000 */
[--C-:B------:R-:W-:Y:S01]  /*5c80*/  FFMA.FTZ R51, R63, R0, -R14.reuse ;  /* 0x000000003f337223 */ /* 0x100fe2000001080e */
[----:B------:R-:W-:Y:S01]  /*5c90*/  FMNMX.FTZ R7, R73, R36, !PT ;  /* 0x0000002449077209 */ /* 0x000fe20007810000 */
[----:B------:R-:W-:Y:S01]  /*5ca0*/  FFMA.FTZ R63, R75, R0, -R14 ;  /* 0x000000004b3f7223 */ /* 0x000fe2000001080e */
[----:B------:R-:W-:-:S02]  /*5cb0*/  ISETP.GT.AND P4, PT, R2, 0x70, PT ;  /* 0x000000700200780c */ /* 0x000fc40003f84270 */
[----:B------:R-:W-:Y:S01]  /*5cc0*/  FMNMX.FTZ R36, R76, R7, !PT ;  /* 0x000000074c247209 */ /* 0x000fe20007810000 */
[----:B------:R-:W-:Y:S01]  /*5cd0*/  MUFU.EX2 R34, R34 ;  /* 0x0000002200227308 */ /* 0x000fe20000000800 */
[----:B------:R-:W-:Y:S02]  /*5ce0*/  FSEL R173, R80, -INF , P4 ;  /* 0xff80000050ad7808 */ /* 0x000fe40002000000 */
[----:B------:R-:W-:Y:S02]  /*5cf0*/  FMNMX.FTZ R36, R77, R36, !PT ;  /* 0x000000244d247209 */ /* 0x000fe40007810000 */
[----:B------:R-:W-:Y:S02]  /*5d00*/  ISETP.GT.AND P4, PT, R2, 0x78, PT ;  /* 0x000000780200780c */ /* 0x000fe40003f84270 */
[----:B------:R-:W-:Y:S01]  /*5d10*/  FMNMX.FTZ R38, R173, R36, !PT ;  /* 0x00000024ad267209 */ /* 0x000fe20007810000 */
[----:B------:R-:W-:Y:S01]  /*5d20*/  MUFU.EX2 R171, R171 ;  /* 0x000000ab00ab7308 */ /* 0x000fe20000000800 */
[----:B------:R-:W-:-:S02]  /*5d30*/  FSEL R84, R84, -INF , P4 ;  /* 0xff80000054547808 */ /* 0x000fc40002000000 */
[----:B------:R-:W-:Y:S01]  /*5d40*/  FMNMX.FTZ R7, R81, R38, !PT ;  /* 0x0000002651077209 */ /* 0x000fe20007810000 */
[----:B------:R-:W-:Y:S01]  /*5d50*/  FFMA.FTZ R38, R177, R0, -R14 ;  /* 0x00000000b1267223 */ /* 0x000fe2000001080e */
[----:B-1----:R-:W-:Y:S02]  /*5d60*/  F2FP.F16.F32.PACK_AB R177, R26, R13 ;  /* 0x0000000d1ab1723e */ /* 0x002fe400000000ff */
[----:B------:R-:W-:Y:S01]  /*5d70*/  FMNMX.FTZ R2, R84, R7, !PT ;  /* 0x0000000754027209 */ /* 0x000fe20007810000 */
[----:B------:R0:W-:Y:S01]  /*5d80*/  MUFU.EX2 R36, R55 ;  /* 0x0000003700247308 */ /* 0x0001e20000000800 */
[----:B--2---:R-:W-:Y:S02]  /*5d90*/  F2FP.F16.F32.PACK_AB R179, R28, R15 ;  /* 0x0000000f1cb3723e */ /* 0x004fe400000000ff */
[----:B------:R-:W-:Y:S02]  /*5da0*/  FMNMX.FTZ R2, R85, R2, !PT ;  /* 0x0000000255027209 */ /* 0x000fe40007810000 */
[----:B------:R-:W-:-:S02]  /*5db0*/  F2FP.F16.F32.PACK_AB R183, R24, R11 ;  /* 0x0000000b18b7723e */ /* 0x000fc400000000ff */
[----:B---3--:R-:W-:Y:S01]  /*5dc0*/  F2FP.F16.F32.PACK_AB R175, R39, R32 ;  /* 0x0000002027af723e */ /* 0x008fe200000000ff */
[----:B------:R-:W1:Y:S01]  /*5dd0*/  SHFL.BFLY PT, R7, R2, 0x2, 0x1f ;  /* 0x0c401f0002077f89 */ /* 0x000e6200000e0000 */
[----:B------:R-:W2:Y:S01]  /*5de0*/  MUFU.EX2 R47, R47 ;  /* 0x0000002f002f7308 */ /* 0x000ea20000000800 */
[-CC-:B0-----:R-:W-:Y:S01]  /*5df0*/  FFMA.FTZ R55, R71, R0.reuse, -R14.reuse ;  /* 0x0000000047377223 */ /* 0x181fe2000001080e */
[----:B------:R-:W-:-:S06]  /*5e00*/  FFMA.FTZ R71, R83, R0, -R14 ;  /* 0x0000000053477223 */ /* 0x000fcc000001080e */
[----:B------:R-:W-:Y:S08]  /*5e10*/  MUFU.EX2 R38, R38 ;  /* 0x0000002600267308 */ /* 0x000ff00000000800 */
[----:B------:R-:W0:Y:S01]  /*5e20*/  MUFU.EX2 R51, R51 ;  /* 0x0000003300337308 */ /* 0x000e220000000800 */
[----:B--2---:R-:W-:Y:S01]  /*5e30*/  F2FP.F16.F32.PACK_AB R165, R47, R40 ;  /* 0x000000282fa5723e */ /* 0x004fe200000000ff */
[----:B------:R-:W-:-:S02]  /*5e40*/  WARPGROUP.DEPBAR.LE gsb0, 0x0 ;  /* 0x00008000000079c5 */ /* 0x000fc40000010000 */
[----:B-1----:R-:W-:Y:S01]  /*5e50*/  FMNMX.FTZ R50, R2, R7, !PT ;  /* 0x0000000702327209 */ /* 0x002fe20007810000 */
[----:B------:R-:W-:-:S03]  /*5e60*/  WARPGROUP.ARRIVE ;  /* 0x00000000000079c5 */ /* 0x000fc60000000000 */
[----:B------:R-:W-:Y:S01]  /*5e70*/  MUFU.EX2 R59, R59 ;  /* 0x0000003b003b7308 */ /* 0x000fe20000000800 */
[----:B------:R-:W1:Y:S07]  /*5e80*/  SHFL.BFLY PT, R7, R50, 0x1, 0x1f ;  /* 0x0c201f0032077f89 */ /* 0x000e6e00000e0000 */
[----:B------:R-:W-:Y:S01]  /*5e90*/  MUFU.EX2 R55, R55 ;  /* 0x0000003700377308 */ /* 0x000fe20000000800 */
[----:B0-----:R-:W-:-:S07]  /*5ea0*/  F2FP.F16.F32.PACK_AB R167, R51, R38 ;  /* 0x0000002633a7723e */ /* 0x001fce00000000ff */
[----:B------:R-:W0:Y:S08]  /*5eb0*/  MUFU.EX2 R63, R63 ;  /* 0x0000003f003f7308 */ /* 0x000e300000000800 */
[----:B------:R-:W-:Y:S01]  /*5ec0*/  MUFU.EX2 R67, R67 ;  /* 0x0000004300437308 */ /* 0x000fe20000000800 */
[----:B-1----:R-:W-:Y:S01]  /*5ed0*/  FMNMX.FTZ R7, R50, R7, !PT ;  /* 0x0000000732077209 */ /* 0x002fe20007810000 */
[-CC-:B------:R-:W-:Y:S01]  /*5ee0*/  FFMA.FTZ R50, R79, R0.reuse, -R14.reuse ;  /* 0x000000004f327223 */ /* 0x180fe2000001080e */
[----:B------:R-:W-:-:S02]  /*5ef0*/  FFMA.FTZ R14, R87, R0, -R14 ;  /* 0x00000000570e7223 */ /* 0x000fc4000001080e */
[C---:B------:R-:W-:Y:S01]  /*5f00*/  FSETP.NEU.FTZ.AND P4, PT, R7.reuse, -INF , PT ;  /* 0xff8000000700780b */ /* 0x040fe20003f9d000 */
[----:B------:R-:W-:Y:S02]  /*5f10*/  FMUL.FTZ R58, R7, R0 ;  /* 0x00000000073a7220 */ /* 0x000fe40000410000 */
[----:B------:R-:W-:Y:S01]  /*5f20*/  MUFU.EX2 R71, R71 ;  /* 0x0000004700477308 */ /* 0x000fe20000000800 */
[----:B0-----:R-:W-:Y:S02]  /*5f30*/  F2FP.F16.F32.PACK_AB R157, R63, R46 ;  /* 0x0000002e3f9d723e */ /* 0x001fe400000000ff */
[----:B------:R-:W-:-:S05]  /*5f40*/  FSEL R58, R58, RZ, P4 ;  /* 0x000000ff3a3a7208 */ /* 0x000fca0002000000 */
[----:B------:R-:W-:Y:S01]  /*5f50*/  MUFU.EX2 R50, R50 ;  /* 0x0000003200327308 */ /* 0x000fe20000000800 */
[-CC-:B------:R-:W-:Y:S01]  /*5f60*/  FFMA.FTZ R180, R3, R0.reuse, -R58.reuse ;  /* 0x0000000003b47223 */ /* 0x180fe2000001083a */
[----:B------:R-:W-:Y:S01]  /*5f70*/  FSEL R3, R4, RZ, P3 ;  /* 0x000000ff04037208 */ /* 0x000fe20001800000 */
[-CC-:B------:R-:W-:Y:S01]  /*5f80*/  FFMA.FTZ R174, R35, R0.reuse, -R58.reuse ;  /* 0x0000000023ae7223 */ /* 0x180fe2000001083a */
[-CC-:B------:R-:W-:Y:S01]  /*5f90*/  FFMA.FTZ R35, R45, R0.reuse, -R58.reuse ;  /* 0x000000002d237223 */ /* 0x180fe2000001083a */
[-CC-:B------:R-:W-:Y:S01]  /*5fa0*/  FFMA.FTZ R25, R25, R0.reuse, -R58.reuse ;  /* 0x0000000019197223 */ /* 0x180fe2000001083a */
[----:B------:R-:W-:Y:S01]  /*5fb0*/  FFMA.FTZ R182, R27, R0, -R58 ;  /* 0x000000001bb67223 */ /* 0x000fe2000001083a */
[----:B------:R-:W-:Y:S01]  /*5fc0*/  FADD.FTZ R45, -R3, R8 ;  /* 0x00000008032d7221 */ /* 0x000fe20000010100 */
[----:B------:R-:W-:Y:S01]  /*5fd0*/  FSEL R3, R7, RZ, P4 ;  /* 0x000000ff07037208 */ /* 0x000fe20002000000 */
[----:B------:R-:W-:Y:S01]  /*5fe0*/  MUFU.EX2 R180, R180 ;  /* 0x000000b400b47308 */ /* 0x000fe20000000800 */
[----:B------:R-:W-:-:S02]  /*5ff0*/  IMAD.U32 R8, RZ, RZ, UR58 ;  /* 0x0000003aff087e24 */ /* 0x000fc4000f8e00ff */
[-C--:B------:R-:W-:Y:S01]  /*6000*/  FMUL.FTZ R2, R45, R0.reuse ;  /* 0x000000002d027220 */ /* 0x080fe20000410000 */
[-C--:B------:R-:W-:Y:S01]  /*6010*/  FFMA.FTZ R27, R29, R0.reuse, -R58 ;  /* 0x000000001d1b7223 */ /* 0x080fe2000001083a */
[----:B------:R-:W-:Y:S01]  /*6020*/  FADD.FTZ R3, -R3, R10 ;  /* 0x0000000a03037221 */ /* 0x000fe20000010100 */
[----:B------:R-:W-:Y:S01]  /*6030*/  IMAD.U32 R10, RZ, RZ, UR7 ;  /* 0x00000007ff0a7e24 */ /* 0x000fe2000f8e00ff */
[----:B------:R-:W-:Y:S01]  /*6040*/  UMOV UR7, 0x40000040 ;  /* 0x4000004000077882 */ /* 0x000fe20000000000 */
[----:B------:R-:W-:Y:S01]  /*6050*/  @!P1 VIADD R8, R8, 0x34840 ;  /* 0x0003484008089836 */ /* 0x000fe20000000000 */
[----:B------:R-:W-:Y:S01]  /*6060*/  HGMMA.64x128x16.F32 R88, R152, gdesc[UR4].tnspB, R88, gsb0 ;  /* 0x41e0000498587df0 */ /* 0x000fe20008000858 */
[-C--:B------:R-:W-:Y:S01]  /*6070*/  FMUL.FTZ R3, R3, R0.reuse ;  /* 0x0000000003037220 */ /* 0x080fe20000410000 */
[----:B------:R-:W0:Y:S01]  /*6080*/  MUFU.EX2 R2, R2 ;  /* 0x0000000200027308 */ /* 0x000e220000000800 */
[-C--:B------:R-:W-:Y:S01]  /*6090*/  FFMA.FTZ R176, R163, R0.reuse, -R58 ;  /* 0x00000000a3b07223 */ /* 0x080fe2000001083a */
[----:B------:R-:W-:Y:S01]  /*60a0*/  @!P1 PRMT R8, RZ, 0x654, R8 ;  /* 0x00000654ff089816 */ /* 0x000fe20000000008 */
        /* <DEDUP_REMOVED lines=12> */
[-CC-:B------:R-:W-:Y:S01]  /*6170*/  FFMA.FTZ R164, R56, R0.reuse, -R58.reuse ;  /* 0x0000000038a47223 */ /* 0x180fe2000001083a */
[----:B------:R-:W2:Y:S01]  /*6180*/  MUFU.EX2 R25, R25 ;  /* 0x0000001900197308 */ /* 0x000ea20000000800 */
[----:B0-----:R-:W-:Y:S01]  /*6190*/  FFMA.FTZ R43, R2, R5, R161 ;  /* 0x00000005022b7223 */ /* 0x001fe200000100a1 */
[-CC-:B------:R-:W-:Y:S01]  /*61a0*/  FFMA.FTZ R61, R61, R0.reuse, -R58.reuse ;  /* 0x000000003d3d7223 */ /* 0x180fe2000001083a */
[-CC-:B------:R-:W-:Y:S01]  /*61b0*/  FFMA.FTZ R160, R64, R0.reuse, -R58.reuse ;  /* 0x0000000040a07223 */ /* 0x180fe2000001083a */
[-CC-:B------:R-:W-:Y:S01]  /*61c0*/  FFMA.FTZ R162, R68, R0.reuse, -R58.reuse ;  /* 0x0000000044a27223 */ /* 0x180fe2000001083a */
[-CC-:B------:R-:W-:Y:S01]  /*61d0*/  FFMA.FTZ R156, R72, R0.reuse, -R58.reuse ;  /* 0x00000000489c7223 */ /* 0x180fe2000001083a */
[-CC-:B------:R-:W-:Y:S01]  /*61e0*/  FFMA.FTZ R73, R73, R0.reuse, -R58.reuse ;  /* 0x0000000049497223 */ /* 0x180fe2000001083a */
[----:B------:R-:W-:Y:S01]  /*61f0*/  FFMA.FTZ R76, R76, R0, -R58 ;  /* 0x000000004c4c7223 */ /* 0x000fe2000001083a */
[----:B------:R-:W0:Y:S01]  /*6200*/  MUFU.EX2 R182, R182 ;  /* 0x000000b600b67308 */ /* 0x000e220000000800 */
[----:B-1----:R-:W-:Y:S01]  /*6210*/  FFMA.FTZ R6, R3, R6, R180 ;  /* 0x0000000603067223 */ /* 0x002fe200000100b4 */
[-CC-:B------:R-:W-:Y:S01]  /*6220*/  FFMA.FTZ R77, R77, R0.reuse, -R58.reuse ;  /* 0x000000004d4d7223 */ /* 0x180fe2000001083a */
[-CC-:B------:R-:W-:Y:S01]  /*6230*/  FFMA.FTZ R81, R81, R0.reuse, -R58.reuse ;  /* 0x0000000051517223 */ /* 0x180fe2000001083a */
[----:B------:R-:W-:Y:S01]  /*6240*/  FFMA.FTZ R84, R84, R0, -R58 ;  /* 0x0000000054547223 */ /* 0x000fe2000001083a */
[C---:B------:R-:W-:Y:S01]  /*6250*/  ISETP.GT.AND P3, PT, R9.reuse, R12, PT ;  /* 0x0000000c0900720c */ /* 0x040fe20003f64270 */
[----:B------:R-:W-:Y:S01]  /*6260*/  VIADD R9, R9, 0xffffffff ;  /* 0xffffffff09097836 */ /* 0x000fe20000000000 */
[----:B------:R-:W-:Y:S01]  /*6270*/  F2FP.F16.F32.PACK_AB R161, R59, R44 ;  /* 0x0000002c3ba1723e */ /* 0x000fe200000000ff */
[----:B------:R-:W1:Y:S01]  /*6280*/  MUFU.EX2 R27, R27 ;  /* 0x0000001b001b7308 */ /* 0x000e620000000800 */
[C---:B--2---:R-:W-:Y:S01]  /*6290*/  FADD.FTZ R49, R25.reuse, R6 ;  /* 0x0000000619317221 */ /* 0x044fe20000010000 */
[----:B------:R-:W-:Y:S01]  /*62a0*/  FADD.FTZ R6, R20, R43 ;  /* 0x0000002b14067221 */ /* 0x000fe20000010000 */
[----:B------:R-:W-:-:S02]  /*62b0*/  F2FP.F16.F32.PACK_AB R180, R25, R180 ;  /* 0x000000b419b4723e */ /* 0x000fc400000000ff */
[----:B------:R-:W-:Y:S01]  /*62c0*/  F2FP.F16.F32.PACK_AB R163, R55, R42 ;  /* 0x0000002a37a3723e */ /* 0x000fe200000000ff */
[----:B------:R-:W-:Y:S01]  /*62d0*/  FADD.FTZ R43, R11, R6 ;  /* 0x000000060b2b7221 */ /* 0x000fe20000010000 */
[----:B------:R-:W-:Y:S01]  /*62e0*/  F2FP.F16.F32.PACK_AB R159, R67, R48 ;  /* 0x00000030439f723e */ /* 0x000fe200000000ff */
[----:B------:R-:W2:Y:S02]  /*62f0*/  MUFU.EX2 R176, R176 ;  /* 0x000000b000b07308 */ /* 0x000ea40000000800 */
[----:B------:R-:W-:Y:S01]  /*6300*/  FADD.FTZ R6, R24, R43 ;  /* 0x0000002b18067221 */ /* 0x000fe20000010000 */
[----:B------:R-:W-:-:S03]  /*6310*/  FFMA.FTZ R43, R65, R0, -R58 ;  /* 0x00000000412b7223 */ /* 0x000fc6000001083a */
[----:B------:R-:W-:Y:S02]  /*6320*/  FADD.FTZ R53, R13, R6 ;  /* 0x000000060d357221 */ /* 0x000fe40000010000 */
[----:B------:R-:W3:Y:S02]  /*6330*/  MUFU.EX2 R29, R29 ;  /* 0x0000001d001d7308 */ /* 0x000ee40000000800 */
[----:B------:R-:W-:-:S04]  /*6340*/  FADD.FTZ R6, R26, R53 ;  /* 0x000000351a067221 */ /* 0x000fc80000010000 */
[----:B------:R-:W-:Y:S01]  /*6350*/  FADD.FTZ R53, R15, R6 ;  /* 0x000000060f357221 */ /* 0x000fe20000010000 */
[----:B------:R-:W-:Y:S01]  /*6360*/  FFMA.FTZ R6, R173, R0, -R58 ;  /* 0x00000000ad067223 */ /* 0x000fe2000001083a */
[----:B------:R-:W4:Y:S01]  /*6370*/  MUFU.EX2 R178, R178 ;  /* 0x000000b200b27308 */ /* 0x000f220000000800 */
[----:B------:R-:W-:-:S07]  /*6380*/  F2FP.F16.F32.PACK_AB R173, R30, R21 ;  /* 0x000000151ead723e */ /* 0x000fce00000000ff */
[----:B------:R-:W5:Y:S08]  /*6390*/  MUFU.EX2 R31, R31 ;  /* 0x0000001f001f7308 */ /* 0x000f700000000800 */
        /* <DEDUP_REMOVED lines=8> */
[----:B------:R-:W5:Y:S01]  /*6420*/  MUFU.EX2 R164, R164 ;  /* 0x000000a400a47308 */ /* 0x000f620000000800 */
[----:B------:R-:W-:-:S02]  /*6430*/  WARPGROUP.DEPBAR.LE gsb0, 0x0 ;  /* 0x00008000000079c5 */ /* 0x000fc40000010000 */
[----:B------:R0:W-:Y:S01]  /*6440*/  @!P1 SYNCS.ARRIVE.TRANS64.RED.A1T0 RZ, [R8+URZ], RZ ;  /* 0x000000ff08ff99a7 */ /* 0x0001e2000810043f */
[----:B------:R-:W-:-:S04]  /*6450*/  F2FP.F16.F32.PACK_AB R153, R71, R50 ;  /* 0x000000324799723e */ /* 0x000fc800000000ff */
[----:B------:R-:W5:Y:S01]  /*6460*/  MUFU.EX2 R45, R45 ;  /* 0x0000002d002d7308 */ /* 0x000f620000000800 */
[----:B0-----:R-:W-:-:S07]  /*6470*/  @!P1 VIADD R8, R10, 0x34860 ;  /* 0x000348600a089836 */ /* 0x001fce0000000000 */
[----:B------:R-:W0:Y:S01]  /*6480*/  MUFU.EX2 R166, R166 ;  /* 0x000000a600a67308 */ /* 0x000e220000000800 */
[----:B------:R-:W-:-:S04]  /*6490*/  @!P1 PRMT R8, RZ, 0x654, R8 ;  /* 0x00000654ff089816 */ /* 0x000fc80000000008 */
[----:B------:R1:W-:Y:S03]  /*64a0*/  @!P1 SYNCS.ARRIVE.TRANS64.RED.A1T0 RZ, [R8+URZ], RZ ;  /* 0x000000ff08ff99a7 */ /* 0x0003e6000810043f */
[----:B------:R-:W0:Y:S01]  /*64b0*/  MUFU.EX2 R5, R61 ;  /* 0x0000003d00057308 */ /* 0x000e220000000800 */
[----:B-1----:R-:W-:-:S07]  /*64c0*/  FADD.FTZ R8, R182, R49 ;  /* 0x00000031b6087221 */ /* 0x002fce0000010000 */
[----:B------:R-:W1:Y:S01]  /*64d0*/  MUFU.EX2 R160, R160 ;  /* 0x000000a000a07308 */ /* 0x000e620000000800 */
[C---:B------:R-:W-:Y:S01]  /*64e0*/  F2FP.F16.F32.PACK_AB R182, R27.reuse, R182 ;  /* 0x000000b61bb6723e */ /* 0x040fe200000000ff */
[----:B------:R-:W-:-:S04]  /*64f0*/  FADD.FTZ R49, R27, R8 ;  /* 0x000000081b317221 */ /* 0x000fc80000010000 */
[----:B--2---:R-:W-:Y:S02]  /*6500*/  FADD.FTZ R8, R176, R49 ;  /* 0x00000031b0087221 */ /* 0x004fe40000010000 */
[----:B------:R-:W2:Y:S01]  /*6510*/  MUFU.EX2 R43, R43 ;  /* 0x0000002b002b7308 */ /* 0x000ea20000000800 */
[-CC-:B------:R-:W-:Y:S01]  /*6520*/  FFMA.FTZ R49, R69, R0.reuse, -R58.reuse ;  /* 0x0000000045317223 */ /* 0x180fe2000001083a */
[----:B------:R-:W-:Y:S01]  /*6530*/  FFMA.FTZ R58, R85, R0, -R58 ;  /* 0x00000000553a7223 */ /* 0x000fe2000001083a */
[C---:B---3--:R-:W-:Y:S01]  /*6540*/  FADD.FTZ R57, R29.reuse, R8 ;  /* 0x000000081d397221 */ /* 0x048fe20000010000 */
[----:B------:R-:W-:-:S03]  /*6550*/  F2FP.F16.F32.PACK_AB R176, R29, R176 ;  /* 0x000000b01db0723e */ /* 0x000fc600000000ff */
[----:B----4-:R-:W-:Y:S01]  /*6560*/  FADD.FTZ R8, R178, R57 ;  /* 0x00000039b2087221 */ /* 0x010fe20000010000 */
[----:B------:R-:W3:Y:S01]  /*6570*/  MUFU.EX2 R162, R162 ;  /* 0x000000a200a27308 */ /* 0x000ee20000000800 */
[C---:B-----5:R-:W-:Y:S02]  /*6580*/  F2FP.F16.F32.PACK_AB R178, R31.reuse, R178 ;  /* 0x000000b21fb2723e */ /* 0x060fe400000000ff */
[----:B------:R-:W-:Y:S01]  /*6590*/  FADD.FTZ R57, R31, R8 ;  /* 0x000000081f397221 */ /* 0x000fe20000010000 */
[----:B------:R-:W-:-:S03]  /*65a0*/  FADD.FTZ R8, R28, R53 ;  /* 0x000000351c087221 */ /* 0x000fc60000010000 */
[----:B------:R-:W-:Y:S01]  /*65b0*/  FADD.FTZ R10, R172, R57 ;  /* 0x00000039ac0a7221 */ /* 0x000fe20000010000 */
[----:B------:R-:W-:Y:S01]  /*65c0*/  FADD.FTZ R53, R21, R8 ;  /* 0x0000000815357221 */ /* 0x000fe20000010000 */
[----:B------:R-:W4:Y:S01]  /*65d0*/  MUFU.EX2 R49, R49 ;  /* 0x0000003100317308 */ /* 0x000f220000000800 */
[C---:B------:R-:W-:Y:S01]  /*65e0*/  F2FP.F16.F32.PACK_AB R172, R33.reuse, R172 ;  /* 0x000000ac21ac723e */ /* 0x040fe200000000ff */
[----:B------:R-:W-:Y:S01]  /*65f0*/  FADD.FTZ R57, R33, R10 ;  /* 0x0000000a21397221 */ /* 0x000fe20000010000 */
[----:B------:R-:W-:-:S03]  /*6600*/  FADD.FTZ R53, R30, R53 ;  /* 0x000000351e357221 */ /* 0x000fc60000010000 */
[----:B------:R-:W-:Y:S01]  /*6610*/  FADD.FTZ R8, R174, R57 ;  /* 0x00000039ae087221 */ /* 0x000fe20000010000 */
[----:B------:R-:W-:Y:S01]  /*6620*/  FADD.FTZ R10, R32, R53 ;  /* 0x00000035200a7221 */ /* 0x000fe20000010000 */
[----:B------:R-:W-:Y:S01]  /*6630*/  MUFU.EX2 R156, R156 ;  /* 0x0000009c009c7308 */ /* 0x000fe20000000800 */
        /* <DEDUP_REMOVED lines=8> */
[C---:B------:R-:W-:Y:S01]  /*66c0*/  FADD.FTZ R8, R34.reuse, R13 ;  /* 0x0000000d22087221 */ /* 0x040fe20000010000 */
[----:B------:R-:W-:Y:S02]  /*66d0*/  F2FP.F16.F32.PACK_AB R169, R34, R169 ;  /* 0x000000a922a9723e */ /* 0x000fe400000000ff */
[----:B------:R-:W-:Y:S01]  /*66e0*/  FADD.FTZ R10, R170, R25 ;  /* 0x00000019aa0a7221 */ /* 0x000fe20000010000 */
[----:B------:R-:W-:Y:S01]  /*66f0*/  FADD.FTZ R13, R171, R8 ;  /* 0x00000008ab0d7221 */ /* 0x000fe20000010000 */
[----:B------:R-:W-:Y:S01]  /*6700*/  MUFU.EX2 R27, R76 ;  /* 0x0000004c001b7308 */ /* 0x000fe20000000800 */
[C---:B------:R-:W-:Y:S01]  /*6710*/  F2FP.F16.F32.PACK_AB R170, R41.reuse, R170 ;  /* 0x000000aa29aa723e */ /* 0x040fe200000000ff */
[----:B------:R-:W-:Y:S01]  /*6720*/  FADD.FTZ R25, R41, R10 ;  /* 0x0000000a29197221 */ /* 0x000fe20000010000 */
[C---:B------:R-:W-:Y:S01]  /*6730*/  FADD.FTZ R13, R36.reuse, R13 ;  /* 0x0000000d240d7221 */ /* 0x040fe20000010000 */
[----:B------:R-:W-:-:S02]  /*6740*/  F2FP.F16.F32.PACK_AB R171, R36, R171 ;  /* 0x000000ab24ab723e */ /* 0x000fc400000000ff */
[----:B------:R-:W-:Y:S01]  /*6750*/  FADD.FTZ R8, R164, R25 ;  /* 0x00000019a4087221 */ /* 0x000fe20000010000 */
[----:B------:R-:W-:Y:S01]  /*6760*/  FADD.FTZ R10, R40, R13 ;  /* 0x0000000d280a7221 */ /* 0x000fe20000010000 */
[----:B------:R3:W-:Y:S01]  /*6770*/  MUFU.EX2 R21, R6 ;  /* 0x0000000600157308 */ /* 0x0007e20000000800 */
[C---:B------:R-:W-:Y:S01]  /*6780*/  F2FP.F16.F32.PACK_AB R164, R45.reuse, R164 ;  /* 0x000000a42da4723e */ /* 0x040fe200000000ff */
[----:B------:R-:W-:Y:S01]  /*6790*/  FADD.FTZ R13, R45, R8 ;  /* 0x000000082d0d7221 */ /* 0x000fe20000010000 */
[----:B------:R-:W-:-:S03]  /*67a0*/  FADD.FTZ R15, R47, R10 ;  /* 0x0000000a2f0f7221 */ /* 0x000fc60000010000 */
[----:B0-----:R-:W-:Y:S01]  /*67b0*/  FADD.FTZ R8, R166, R13 ;  /* 0x0000000da6087221 */ /* 0x001fe20000010000 */
[----:B------:R-:W-:Y:S01]  /*67c0*/  FADD.FTZ R10, R38, R15 ;  /* 0x0000000f260a7221 */ /* 0x000fe20000010000 */
[----:B------:R-:W0:Y:S01]  /*67d0*/  MUFU.EX2 R77, R77 ;  /* 0x0000004d004d7308 */ /* 0x000e220000000800 */
[C---:B------:R-:W-:Y:S01]  /*67e0*/  F2FP.F16.F32.PACK_AB R166, R5.reuse, R166 ;  /* 0x000000a605a6723e */ /* 0x040fe200000000ff */
[----:B------:R-:W-:Y:S01]  /*67f0*/  FADD.FTZ R13, R5, R8 ;  /* 0x00000008050d7221 */ /* 0x000fe20000010000 */
[----:B------:R-:W-:-:S03]  /*6800*/  FADD.FTZ R15, R51, R10 ;  /* 0x0000000a330f7221 */ /* 0x000fc60000010000 */
[----:B-1----:R-:W-:Y:S01]  /*6810*/  FADD.FTZ R8, R160, R13 ;  /* 0x0000000da0087221 */ /* 0x002fe20000010000 */
[----:B------:R-:W-:Y:S01]  /*6820*/  FADD.FTZ R10, R44, R15 ;  /* 0x0000000f2c0a7221 */ /* 0x000fe20000010000 */
[----:B------:R-:W1:Y:S01]  /*6830*/  MUFU.EX2 R81, R81 ;  /* 0x0000005100517308 */ /* 0x000e620000000800 */
[C---:B--2---:R-:W-:Y:S01]  /*6840*/  F2FP.F16.F32.PACK_AB R160, R43.reuse, R160 ;  /* 0x000000a02ba0723e */ /* 0x044fe200000000ff */
[----:B------:R-:W-:Y:S01]  /*6850*/  FADD.FTZ R13, R43, R8 ;  /* 0x000000082b0d7221 */ /* 0x000fe20000010000 */
[----:B------:R-:W-:Y:S01]  /*6860*/  FADD.FTZ R15, R59, R10 ;  /* 0x0000000a3b0f7221 */ /* 0x000fe20000010000 */
[----:B------:R-:W-:Y:S02]  /*6870*/  IMAD.MOV.U32 R10, RZ, RZ, R7 ;  /* 0x000000ffff0a7224 */ /* 0x000fe400078e0007 */
[----:B---3--:R-:W-:Y:S01]  /*6880*/  FADD.FTZ R6, R162, R13 ;  /* 0x0000000da2067221 */ /* 0x008fe20000010000 */
[----:B------:R-:W-:Y:S01]  /*6890*/  FADD.FTZ R8, R42, R15 ;  /* 0x0000000f2a087221 */ /* 0x000fe20000010000 */
[----:B------:R-:W-:Y:S01]  /*68a0*/  MUFU.EX2 R54, R54 ;  /* 0x0000003600367308 */ /* 0x000fe20000000800 */
[C---:B----4-:R-:W-:Y:S01]  /*68b0*/  F2FP.F16.F32.PACK_AB R162, R49.reuse, R162 ;  /* 0x000000a231a2723e */ /* 0x050fe200000000ff */
[----:B------:R-:W-:Y:S01]  /*68c0*/  FADD.FTZ R5, R49, R6 ;  /* 0x0000000631057221 */ /* 0x000fe20000010000 */
[----:B------:R-:W-:Y:S01]  /*68d0*/  FADD.FTZ R13, R55, R8 ;  /* 0x00000008370d7221 */ /* 0x000fe20000010000 */
[----:B0-----:R-:W-:-:S02]  /*68e0*/  F2FP.F16.F32.PACK_AB R158, R77, R27 ;  /* 0x0000001b4d9e723e */ /* 0x001fc400000000ff */
[----:B------:R-:W-:Y:S01]  /*68f0*/  FADD.FTZ R6, R156, R5 ;  /* 0x000000059c067221 */ /* 0x000fe20000010000 */
[----:B------:R-:W-:Y:S01]  /*6900*/  FADD.FTZ R8, R46, R13 ;  /* 0x0000000d2e087221 */ /* 0x000fe20000010000 */
[----:B------:R-:W0:Y:S01]  /*6910*/  MUFU.EX2 R15, R84 ;  /* 0x00000054000f7308 */ /* 0x000e220000000800 */
[C---:B------:R-:W-:Y:S01]  /*6920*/  F2FP.F16.F32.PACK_AB R156, R11.reuse, R156 ;  /* 0x0000009c0b9c723e */ /* 0x040fe200000000ff */
[----:B------:R-:W-:Y:S01]  /*6930*/  FADD.FTZ R6, R11, R6 ;  /* 0x000000060b067221 */ /* 0x000fe20000010000 */
[----:B------:R-:W-:Y:S01]  /*6940*/  FADD.FTZ R5, R63, R8 ;  /* 0x000000083f057221 */ /* 0x000fe20000010000 */
[----:B-1----:R-:W-:Y:S02]  /*6950*/  F2FP.F16.F32.PACK_AB R152, R81, R21 ;  /* 0x000000155198723e */ /* 0x002fe400000000ff */
[----:B------:R-:W-:Y:S01]  /*6960*/  FADD.FTZ R6, R27, R6 ;  /* 0x000000061b067221 */ /* 0x000fe20000010000 */
[----:B------:R-:W-:Y:S01]  /*6970*/  FADD.FTZ R8, R48, R5 ;  /* 0x0000000530087221 */ /* 0x000fe20000010000 */
[----:B------:R-:W1:Y:S02]  /*6980*/  MUFU.EX2 R58, R58 ;  /* 0x0000003a003a7308 */ /* 0x000e640000000800 */
[----:B------:R-:W-:Y:S01]  /*6990*/  FADD.FTZ R6, R77, R6 ;  /* 0x000000064d067221 */ /* 0x000fe20000010000 */
[----:B------:R-:W-:-:S03]  /*69a0*/  FADD.FTZ R5, R67, R8 ;  /* 0x0000000843057221 */ /* 0x000fc60000010000 */
[----:B------:R-:W-:Y:S01]  /*69b0*/  FADD.FTZ R6, R21, R6 ;  /* 0x0000000615067221 */ /* 0x000fe20000010000 */
[----:B------:R-:W-:Y:S01]  /*69c0*/  FADD.FTZ R8, R50, R5 ;  /* 0x0000000532087221 */ /* 0x000fe20000010000 */
[----:B------:R-:W2:Y:S02]  /*69d0*/  MUFU.EX2 R14, R14 ;  /* 0x0000000e000e7308 */ /* 0x000ea40000000800 */
[----:B------:R-:W-:Y:S01]  /*69e0*/  FADD.FTZ R6, R81, R6 ;  /* 0x0000000651067221 */ /* 0x000fe20000010000 */
[----:B------:R-:W-:Y:S01]  /*69f0*/  FADD.FTZ R5, R71, R8 ;  /* 0x0000000847057221 */ /* 0x000fe20000010000 */
[----:B------:R-:W-:Y:S02]  /*6a00*/  IMAD.MOV.U32 R8, RZ, RZ, R4 ;  /* 0x000000ffff087224 */ /* 0x000fe400078e0004 */
[----:B0-----:R-:W-:Y:S01]  /*6a10*/  FADD.FTZ R6, R15, R6 ;  /* 0x000000060f067221 */ /* 0x001fe20000010000 */
[----:B------:R-:W-:Y:S01]  /*6a20*/  FADD.FTZ R5, R54, R5 ;  /* 0x0000000536057221 */ /* 0x000fe20000010000 */
[----:B-1----:R-:W-:-:S02]  /*6a30*/  F2FP.F16.F32.PACK_AB R154, R58, R15 ;  /* 0x0000000f3a9a723e */ /* 0x002fc400000000ff */
[----:B------:R-:W-:Y:S01]  /*6a40*/  FADD.FTZ R6, R58, R6 ;  /* 0x000000063a067221 */ /* 0x000fe20000010000 */
[C---:B--2---:R-:W-:Y:S01]  /*6a50*/  FADD.FTZ R5, R14.reuse, R5 ;  /* 0x000000050e057221 */ /* 0x044fe20000010000 */
[----:B------:R-:W-:Y:S01]  /*6a60*/  F2FP.F16.F32.PACK_AB R155, R14, R54 ;  /* 0x000000360e9b723e */ /* 0x000fe200000000ff */
[----:B------:R-:W-:Y:S06]  /*6a70*/  @P3 BRA `(.L_x_2240) ;  /* 0xffffffd400a43947 */ /* 0x000fec000383ffff */
.L_x_2231:
[----:B------:R-:W-:-:S13]  /*6a80*/  ISETP.GE.AND P2, PT, R9, R22, PT ;  /* 0x000000160900720c */ /* 0x000fda0003f46270 */
[----:B------:R-:W-:Y:S05]  /*6a90*/  @!P2 BRA `(.L_x_2241) ;  /* 0x000000200024a947 */ /* 0x000fea0003800000 */
[----:B------:R-:W-:Y:S01]  /*6aa0*/  IMAD.MOV.U32 R11, RZ, RZ, R4 ;  /* 0x000000ffff0b7224 */ /* 0x000fe200078e0004 */
[----:B------:R-:W-:Y:S01]  /*6ab0*/  UMOV UR59, UR38 ;  /* 0x00000026003b7c82 */ /* 0x000fe20008000000 */
[----:B------:R-:W-:Y:S01]  /*6ac0*/  IMAD.MOV.U32 R8, RZ, RZ, R7 ;  /* 0x000000ffff087224 */ /* 0x000fe200078e0007 */
[----:B------:R-:W-:-:S06]  /*6ad0*/  UMOV UR58, UR36 ;  /* 0x00000024003a7c82 */ /* 0x000fcc0008000000 */
.L_x_2250:
[----:B------:R-:W-:-:S04]  /*6ae0*/  UIADD3 UR36, UR58, 0x1, URZ ;  /* 0x000000013a247890 */ /* 0x000fc8000fffe03f */
[----:B------:R-:W-:-:S04]  /*6af0*/  UISETP.NE.AND UP0, UPT, UR36, 0x2, UPT ;  /* 0x000000022400788c */ /* 0x000fc8000bf05270 */
[----:B------:R-:W-:Y:S02]  /*6b00*/  USEL UR38, URZ, 0x1, UP0 ;  /* 0x000000013f267887 */ /* 0x000fe40008000000 */
[----:B------:R-:W-:Y:S02]  /*6b10*/  USEL UR36, UR36, URZ, UP0 ;  /* 0x0000003f24247287 */ /* 0x000fe40008000000 */
[----:B------:R-:W-:Y:S01]  /*6b20*/  ULOP3.LUT UR38, UR59, UR38, URZ, 0x3c, !UPT ;  /* 0x000000263b267292 */ /* 0x000fe2000f8e3c3f */
[----:B------:R-:W-:Y:S11]  /*6b30*/  @!P0 BRA `(.L_x_2242) ;  /* 0x0000000000048947 */ /* 0x000ff60003800000 */
[----:B------:R-:W-:Y:S01]  /*6b40*/  BPT.TRAP 0x1 ;  /* 0x000000040000795c */ /* 0x000fe20000300000 */
.L_x_2242:
[----:B------:R-:W-:Y:S01]  /*6b50*/  ULEA UR6, UR36, UR37, 0x3 ;  /* 0x0000002524067291 */ /* 0x000fe2000f8e183f */
[----:B------:R-:W-:-:S05]  /*6b60*/  IMAD.U32 R0, RZ, RZ, UR38 ;  /* 0x00000026ff007e24 */ /* 0x000fca000f8e00ff */
[----:B------:R-:W-:-:S04]  /*6b70*/  SHF.L.U32 R0, R0, 0x1f, RZ ;  /* 0x0000001f00007819 */ /* 0x000fc800000006ff */
[----:B------:R0:W1:Y:S01]  /*6b80*/  SYNCS.PHASECHK.TRANS64.TRYWAIT P2, [UR6+0x34830], R0 ;  /* 0x03483000ff0075a7 */ /* 0x0000620008040146 */
[----:B------:R-:W-:Y:S05]  /*6b90*/  @!P0 BRA `(.L_x_2243) ;  /* 0x0000000000048947 */ /* 0x000fea0003800000 */
[----:B------:R-:W-:Y:S01]  /*6ba0*/  BPT.TRAP 0x1 ;  /* 0x000000040000795c */ /* 0x000fe20000300000 */
.L_x_2243:
[----:B-1----:R-:W-:Y:S05]  /*6bb0*/  @P2 BRA `(.L_x_2244) ;  /* 0x0000000000082947 */ /* 0x002fea0003800000 */
[----:B------:R-:W1:Y:S02]  /*6bc0*/  SYNCS.PHASECHK.TRANS64.TRYWAIT P2, [UR6+0x34830], R0 ;  /* 0x03483000ff0075a7 */ /* 0x000e640008040146 */
[----:B-1----:R-:W-:Y:S05]  /*6bd0*/  @!P2 BRA `(.L_x_2245) ;  /* 0x000000cc0018a947 */ /* 0x002fea0003800000 */
.L_x_2244:
        /* <DEDUP_REMOVED lines=126> */
.L_x_2246:
[----:B------:R-:W-:Y:S01]  /*73c0*/  ULEA UR7, UR58, UR37, 0x3 ;  /* 0x000000253a077291 */ /* 0x000fe2000f8e183f */
[----:B01----:R-:W-:-:S05]  /*73d0*/  IMAD.U32 R0, RZ, RZ, UR59 ;  /* 0x0000003bff007e24 */ /* 0x003fca000f8e00ff */
[----:B------:R-:W-:-:S04]  /*73e0*/  SHF.L.U32 R0, R0, 0x1f, RZ ;  /* 0x0000001f00007819 */ /* 0x000fc800000006ff */
[----:B------:R0:W1:Y:S01]  /*73f0*/  SYNCS.PHASECHK.TRANS64.TRYWAIT P2, [UR7+0x34850], R0 ;  /* 0x03485000ff0075a7 */ /* 0x0000620008040147 */
[----:B------:R-:W-:Y:S05]  /*7400*/  @!P0 BRA `(.L_x_2247) ;  /* 0x0000000000048947 */ /* 0x000fea0003800000 */
[----:B------:R-:W-:Y:S01]  /*7410*/  BPT.TRAP 0x1 ;  /* 0x000000040000795c */ /* 0x000fe20000300000 */
.L_x_2247:
[----:B-1----:R-:W-:Y:S05]  /*7420*/  @P2 BRA `(.L_x_2248) ;  /* 0x0000000000082947 */ /* 0x002fea0003800000 */
[----:B------:R-:W1:Y:S02]  /*7430*/  SYNCS.PHASECHK.TRANS64.TRYWAIT P2, [UR7+0x34850], R0 ;  /* 0x03485000ff0075a7 */ /* 0x000e640008040147 */
[----:B-1----:R-:W-:Y:S05]  /*7440*/  @!P2 BRA `(.L_x_2249) ;  /* 0x000000c40014a947 */ /* 0x002fea0003800000 */
.L_x_2248:
[----:B------:R-:W-:Y:S01]  /*7450*/  UIADD3 UR6, UR37, 0x400, URZ ;  /* 0x0000040025067890 */ /* 0x000fe2000fffe03f */
[----:B------:R-:W-:Y:S01]  /*7460*/  WARPGROUP.ARRIVE ;  /* 0x00000000000079c5 */ /* 0x000fe20000000000 */
[----:B------:R-:W-:Y:S01]  /*7470*/  UMOV UR11, 0x40000040 ;  /* 0x40000040000b7882 */ /* 0x000fe20000000000 */
[----:B01----:R-:W-:Y:S01]  /*7480*/  FMNMX.FTZ R0, R24, R8, !PT ;  /* 0x0000000818007209 */ /* 0x003fe20007810000 */
[----:B------:R-:W-:Y:S01]  /*7490*/  USHF.R.U32.HI UR6, URZ, 0x4, UR6 ;  /* 0x000000043f067899 */ /* 0x000fe20008011606 */
[----:B------:R-:W-:Y:S01]  /*74a0*/  ISETP.GT.AND P2, PT, R9, R22, PT ;  /* 0x000000160900720c */ /* 0x000fe20003f44270 */
[----:B------:R-:W-:Y:S01]  /*74b0*/  UMOV UR59, UR38 ;  /* 0x00000026003b7c82 */ /* 0x000fe20008000000 */
[----:B------:R-:W-:Y:S01]  /*74c0*/  FMNMX.FTZ R3, R25, R0, !PT ;  /* 0x0000000019037209 */ /* 0x000fe20007810000 */
[----:B------:R-:W-:Y:S01]  /*74d0*/  ULOP3.LUT UR6, UR6, 0x3fff, URZ, 0xc0, !UPT ;  /* 0x00003fff06067892 */ /* 0x000fe2000f8ec03f */
[----:B------:R-:W-:Y:S02]  /*74e0*/  VIADD R9, R9, 0xffffffff ;  /* 0xffffffff09097836 */ /* 0x000fe40000000000 */
        /* <DEDUP_REMOVED lines=51> */
[----:B------:R-:W-:-:S04]  /*7820*/  FMNMX.FTZ R15, R35, R2, !PT ;  /* 0x00000002230f7209 */ /* 0x000fc80007810000 */
[----:B------:R-:W-:Y:S02]  /*7830*/  FMNMX.FTZ R2, R38, R15, !PT ;  /* 0x0000000f26027209 */ /* 0x000fe40007810000 */
[----:B-1----:R-:W-:Y:S02]  /*7840*/  FMNMX.FTZ R7, R4, R7, !PT ;  /* 0x0000000704077209 */ /* 0x002fe40007810000 */
[----:B------:R-:W-:-:S03]  /*7850*/  FMNMX.FTZ R15, R39, R2, !PT ;  /* 0x00000002270f7209 */ /* 0x000fc60007810000 */
[----:B------:R-:W-:Y:S01]  /*7860*/  FADD.FTZ R3, -R7, R8 ;  /* 0x0000000807037221 */ /* 0x000fe20000010100 */
[----:B------:R-:W-:-:S03]  /*7870*/  FMNMX.FTZ R2, R42, R15, !PT ;  /* 0x0000000f2a027209 */ /* 0x000fc60007810000 */
[----:B0-----:R-:W-:Y:S01]  /*7880*/  FMUL.FTZ R3, R3, R0 ;  /* 0x0000000003037220 */ /* 0x001fe20000410000 */
[----:B------:R-:W-:-:S04]  /*7890*/  FMNMX.FTZ R15, R43, R2, !PT ;  /* 0x000000022b0f7209 */ /* 0x000fc80007810000 */
[----:B------:R-:W-:Y:S01]  /*78a0*/  FMNMX.FTZ R2, R46, R15, !PT ;  /* 0x0000000f2e027209 */ /* 0x000fe20007810000 */
[----:B------:R-:W-:Y:S03]  /*78b0*/  MUFU.EX2 R3, R3 ;  /* 0x0000000300037308 */ /* 0x000fe60000000800 */
        /* <DEDUP_REMOVED lines=24> */
[----:B------:R-:W-:-:S04]  /*7a40*/  FMUL.FTZ R169, R7, R0 ;  /* 0x0000000007a97220 */ /* 0x000fc80000410000 */
[-CC-:B------:R-:W-:Y:S02]  /*7a50*/  FFMA.FTZ R13, R25, R0.reuse, -R169.reuse ;  /* 0x00000000190d7223 */ /* 0x180fe400000108a9 */
[----:B------:R-:W-:Y:S01]  /*7a60*/  HGMMA.64x128x16.F32 R88, R164, gdesc[UR8].tnspB, R88, gsb0 ;  /* 0x41e00008a4587df0 */ /* 0x000fe20008000858 */
[----:B------:R-:W-:Y:S01]  /*7a70*/  UIADD3 UR10, UR6, 0x280, URZ ;  /* 0x00000280060a7890 */ /* 0x000fe2000fffe03f */
[--C-:B------:R-:W-:Y:S01]  /*7a80*/  FFMA.FTZ R25, R37, R0, -R169.reuse ;  /* 0x0000000025197223 */ /* 0x100fe200000108a9 */
[----:B------:R-:W-:Y:S01]  /*7a90*/  UMOV UR11, 0x40000040 ;  /* 0x40000040000b7882 */ /* 0x000fe20000000000 */
[----:B------:R-:W-:Y:S01]  /*7aa0*/  FMNMX.FTZ R37, R71, R2, !PT ;  /* 0x0000000247257209 */ /* 0x000fe20007810000 */
[-CC-:B------:R-:W-:Y:S01]  /*7ab0*/  FFMA.FTZ R41, R41, R0.reuse, -R169.reuse ;  /* 0x0000000029297223 */ /* 0x180fe200000108a9 */
[-CC-:B------:R-:W-:Y:S01]  /*7ac0*/  FFMA.FTZ R29, R29, R0.reuse, -R169.reuse ;  /* 0x000000001d1d7223 */ /* 0x180fe200000108a9 */
[-CC-:B------:R-:W-:Y:S01]  /*7ad0*/  FFMA.FTZ R180, R24, R0.reuse, -R169.reuse ;  /* 0x0000000018b47223 */ /* 0x180fe200000108a9 */
[----:B------:R-:W-:Y:S01]  /*7ae0*/  FMNMX.FTZ R2, R74, R37, !PT ;  /* 0x000000254a027209 */ /* 0x000fe20007810000 */
[----:B------:R0:W-:Y:S01]  /*7af0*/  MUFU.EX2 R15, R41 ;  /* 0x00000029000f7308 */ /* 0x0001e20000000800 */
[-CC-:B------:R-:W-:Y:S01]  /*7b00*/  FFMA.FTZ R182, R28, R0.reuse, -R169.reuse ;  /* 0x000000001cb67223 */ /* 0x180fe200000108a9 */
[--C-:B------:R-:W-:Y:S01]  /*7b10*/  FFMA.FTZ R176, R32, R0, -R169.reuse ;  /* 0x0000000020b07223 */ /* 0x100fe200000108a9 */
[----:B------:R-:W-:Y:S01]  /*7b20*/  FMNMX.FTZ R37, R75, R2, !PT ;  /* 0x000000024b257209 */ /* 0x000fe20007810000 */
[-CC-:B------:R-:W-:Y:S01]  /*7b30*/  FFMA.FTZ R33, R33, R0.reuse, -R169.reuse ;  /* 0x0000000021217223 */ /* 0x180fe200000108a9 */
[-CC-:B------:R-:W-:Y:S01]  /*7b40*/  FFMA.FTZ R178, R36, R0.reuse, -R169.reuse ;  /* 0x0000000024b27223 */ /* 0x180fe200000108a9 */
[-CC-:B------:R-:W-:Y:S01]  /*7b50*/  FFMA.FTZ R172, R40, R0.reuse, -R169.reuse ;  /* 0x0000000028ac7223 */ /* 0x180fe200000108a9 */
[----:B------:R-:W-:Y:S01]  /*7b60*/  FMNMX.FTZ R2, R78, R37, !PT ;  /* 0x000000254e027209 */ /* 0x000fe20007810000 */
[----:B------:R-:W1:Y:S01]  /*7b70*/  MUFU.EX2 R180, R180 ;  /* 0x000000b400b47308 */ /* 0x000e620000000800 */
[-CC-:B------:R-:W-:Y:S01]  /*7b80*/  FFMA.FTZ R174, R44, R0.reuse, -R169.reuse ;  /* 0x000000002cae7223 */ /* 0x180fe200000108a9 */
[--C-:B------:R-:W-:Y:S01]  /*7b90*/  FFMA.FTZ R53, R53, R0, -R169.reuse ;  /* 0x0000000035357223 */ /* 0x100fe200000108a9 */
[----:B0-----:R-:W-:Y:S01]  /*7ba0*/  FMNMX.FTZ R41, R79, R2, !PT ;  /* 0x000000024f297209 */ /* 0x001fe20007810000 */
[-CC-:B------:R-:W-:Y:S01]  /*7bb0*/  FFMA.FTZ R45, R45, R0.reuse, -R169.reuse ;  /* 0x000000002d2d7223 */ /* 0x180fe200000108a9 */
[-CC-:B------:R-:W-:Y:S01]  /*7bc0*/  FFMA.FTZ R57, R57, R0.reuse, -R169.reuse ;  /* 0x0000000039397223 */ /* 0x180fe200000108a9 */
[-CC-:B------:R-:W-:Y:S01]  /*7bd0*/  FFMA.FTZ R168, R48, R0.reuse, -R169.reuse ;  /* 0x0000000030a87223 */ /* 0x180fe200000108a9 */
[----:B------:R-:W-:Y:S01]  /*7be0*/  FMNMX.FTZ R2, R82, R41, !PT ;  /* 0x0000002952027209 */ /* 0x000fe20007810000 */
[----:B------:R-:W0:Y:S01]  /*7bf0*/  MUFU.EX2 R13, R13 ;  /* 0x0000000d000d7308 */ /* 0x000e220000000800 */
[-CC-:B------:R-:W-:Y:S01]  /*7c00*/  FFMA.FTZ R170, R52, R0.reuse, -R169.reuse ;  /* 0x0000000034aa7223 */ /* 0x180fe200000108a9 */
[--C-:B------:R-:W-:Y:S01]  /*7c10*/  FFMA.FTZ R8, R72, R0, -R169.reuse ;  /* 0x0000000048087223 */ /* 0x100fe200000108a9 */
[----:B------:R-:W-:Y:S01]  /*7c20*/  FMNMX.FTZ R41, R83, R2, !PT ;  /* 0x0000000253297209 */ /* 0x000fe20007810000 */
[-CC-:B------:R-:W-:Y:S01]  /*7c30*/  FFMA.FTZ R73, R73, R0.reuse, -R169.reuse ;  /* 0x0000000049497223 */ /* 0x180fe200000108a9 */
[-CC-:B------:R-:W-:Y:S01]  /*7c40*/  FFMA.FTZ R10, R76, R0.reuse, -R169.reuse ;  /* 0x000000004c0a7223 */ /* 0x180fe200000108a9 */
[-CC-:B------:R-:W-:Y:S01]  /*7c50*/  FFMA.FTZ R12, R80, R0.reuse, -R169.reuse ;  /* 0x00000000500c7223 */ /* 0x180fe200000108a9 */
[----:B------:R-:W-:Y:S01]  /*7c60*/  FMNMX.FTZ R2, R86, R41, !PT ;  /* 0x0000002956027209 */ /* 0x000fe20007810000 */
[--C-:B------:R-:W-:Y:S01]  /*7c70*/  FFMA.FTZ R41, R65, R0, -R169.reuse ;  /* 0x0000000041297223 */ /* 0x100fe200000108a9 */
[----:B------:R-:W-:Y:S01]  /*7c80*/  MUFU.EX2 R182, R182 ;  /* 0x000000b600b67308 */ /* 0x000fe20000000800 */
[----:B-1----:R-:W-:Y:S01]  /*7c90*/  FFMA.FTZ R6, R3, R6, R180 ;  /* 0x0000000603067223 */ /* 0x002fe200000100b4 */
[----:B------:R-:W-:Y:S01]  /*7ca0*/  FMNMX.FTZ R2, R87, R2, !PT ;  /* 0x0000000257027209 */ /* 0x000fe20007810000 */
[-CC-:B------:R-:W-:Y:S01]  /*7cb0*/  FFMA.FTZ R14, R84, R0.reuse, -R169.reuse ;  /* 0x00000000540e7223 */ /* 0x180fe200000108a9 */
[----:B------:R-:W-:-:S04]  /*7cc0*/  FFMA.FTZ R85, R85, R0, -R169 ;  /* 0x0000000055557223 */ /* 0x000fc800000108a9 */
[----:B------:R-:W-:Y:S01]  /*7cd0*/  MUFU.EX2 R176, R176 ;  /* 0x000000b000b07308 */ /* 0x000fe20000000800 */
[----:B0-----:R-:W-:-:S07]  /*7ce0*/  F2FP.F16.F32.PACK_AB R180, R13, R180 ;  /* 0x000000b40db4723e */ /* 0x001fce00000000ff */
[----:B------:R-:W-:Y:S08]  /*7cf0*/  MUFU.EX2 R33, R33 ;  /* 0x0000002100217308 */ /* 0x000ff00000000800 */
[----:B------:R-:W-:Y:S08]  /*7d00*/  MUFU.EX2 R178, R178 ;  /* 0x000000b200b27308 */ /* 0x000ff00000000800 */
[----:B------:R-:W-:Y:S08]  /*7d10*/  MUFU.EX2 R25, R25 ;  /* 0x0000001900197308 */ /* 0x000ff00000000800 */
[----:B------:R-:W-:Y:S08]  /*7d20*/  MUFU.EX2 R172, R172 ;  /* 0x000000ac00ac7308 */ /* 0x000ff00000000800 */
[----:B------:R-:W-:Y:S08]  /*7d30*/  MUFU.EX2 R174, R174 ;  /* 0x000000ae00ae7308 */ /* 0x000ff00000000800 */
[----:B------:R0:W-:Y:S08]  /*7d40*/  MUFU.EX2 R21, R53 ;  /* 0x0000003500157308 */ /* 0x0001f00000000800 */
[----:B------:R1:W-:Y:S01]  /*7d50*/  MUFU.EX2 R17, R45 ;  /* 0x0000002d00117308 */ /* 0x0003e20000000800 */
[-CC-:B0-----:R-:W-:Y:S01]  /*7d60*/  FFMA.FTZ R53, R61, R0.reuse, -R169.reuse ;  /* 0x000000003d357223 */ /* 0x181fe200000108a9 */
[----:B------:R-:W-:-:S06]  /*7d70*/  FFMA.FTZ R61, R81, R0, -R169 ;  /* 0x00000000513d7223 */ /* 0x000fcc00000108a9 */
[----:B------:R0:W-:Y:S01]  /*7d80*/  MUFU.EX2 R37, R57 ;  /* 0x0000003900257308 */ /* 0x0001e20000000800 */
[----:B-1----:R-:W-:-:S07]  /*7d90*/  FFMA.FTZ R45, R69, R0, -R169 ;  /* 0x00000000452d7223 */ /* 0x002fce00000108a9 */
[----:B------:R-:W-:Y:S01]  /*7da0*/  MUFU.EX2 R168, R168 ;  /* 0x000000a800a87308 */ /* 0x000fe20000000800 */
[----:B0-----:R-:W-:-:S07]  /*7db0*/  FFMA.FTZ R57, R77, R0, -R169 ;  /* 0x000000004d397223 */ /* 0x001fce00000108a9 */
[----:B------:R-:W-:Y:S08]  /*7dc0*/  MUFU.EX2 R170, R170 ;  /* 0x000000aa00aa7308 */ /* 0x000ff00000000800 */
[----:B------:R-:W-:Y:S08]  /*7dd0*/  MUFU.EX2 R53, R53 ;  /* 0x0000003500357308 */ /* 0x000ff00000000800 */
[----:B------:R-:W-:Y:S01]  /*7de0*/  MUFU.EX2 R41, R41 ;  /* 0x0000002900297308 */ /* 0x000fe20000000800 */
[----:B------:R-:W-:-:S02]  /*7df0*/  WARPGROUP.DEPBAR.LE gsb0, 0x0 ;  /* 0x00008000000079c5 */ /* 0x000fc40000010000 */
[----:B------:R-:W-:Y:S01]  /*7e00*/  WARPGROUP.ARRIVE ;  /* 0x00000000000079c5 */ /* 0x000fe20000000000 */
[----:B------:R-:W-:-:S04]  /*7e10*/  FFMA.FTZ R164, R56, R0, -R169 ;  /* 0x0000000038a47223 */ /* 0x000fc800000108a9 */
[----:B------:R0:W-:Y:S01]  /*7e20*/  MUFU.EX2 R165, R29 ;  /* 0x0000001d00a57308 */ /* 0x0001e20000000800 */
[-CC-:B------:R-:W-:Y:S01]  /*7e30*/  FFMA.FTZ R166, R60, R0.reuse, -R169.reuse ;  /* 0x000000003ca67223 */ /* 0x180fe200000108a9 */
[----:B------:R-:W-:Y:S01]  /*7e40*/  HGMMA.64x128x16.F32 R88, R160, gdesc[UR8].tnspB, R88, gsb0 ;  /* 0x41e00008a0587df0 */ /* 0x000fe20008000858 */
[----:B------:R-:W-:Y:S01]  /*7e50*/  UIADD3 UR10, UR6, 0x300, URZ ;  /* 0x00000300060a7890 */ /* 0x000fe2000fffe03f */
[----:B------:R-:W-:Y:S01]  /*7e60*/  UMOV UR11, 0x40000040 ;  /* 0x40000040000b7882 */ /* 0x000fe20000000000 */
[----:B------:R-:W-:Y:S01]  /*7e70*/  UIADD3 UR6, UR6, 0x380, URZ ;  /* 0x0000038006067890 */ /* 0x000fe2000fffe03f */
[----:B0-----:R-:W-:Y:S02]  /*7e80*/  FFMA.FTZ R29, R49, R0, -R169 ;  /* 0x00000000311d7223 */ /* 0x001fe400000108a9 */
[----:B------:R-:W-:Y:S01]  /*7e90*/  MUFU.EX2 R164, R164 ;  /* 0x000000a400a47308 */ /* 0x000fe20000000800 */
[----:B------:R-:W0:Y:S07]  /*7ea0*/  SHFL.BFLY PT, R49, R2, 0x2, 0x1f ;  /* 0x0c401f0002317f89 */ /* 0x000e2e00000e0000 */
        /* <DEDUP_REMOVED lines=10> */
[----:B------:R-:W-:-:S04]  /*7f50*/  FADD.FTZ R65, -R4, R11 ;  /* 0x0000000b04417221 */ /* 0x000fc80000010100 */
[-C--:B------:R-:W-:Y:S01]  /*7f60*/  FMUL.FTZ R2, R65, R0.reuse ;  /* 0x0000000041027220 */ /* 0x080fe20000410000 */
[-C--:B------:R-:W-:Y:S02]  /*7f70*/  FMUL.FTZ R65, R4, R0.reuse ;  /* 0x0000000004417220 */ /* 0x080fe40000410000 */
[----:B------:R-:W-:Y:S02]  /*7f80*/  MUFU.EX2 R12, R12 ;  /* 0x0000000c000c7308 */ /* 0x000fe40000000800 */
[-CC-:B------:R-:W-:Y:S01]  /*7f90*/  FFMA.FTZ R24, R35, R0.reuse, -R65.reuse ;  /* 0x0000000023187223 */ /* 0x180fe20000010841 */
[----:B------:R-:W-:Y:S01]  /*7fa0*/  IMAD.U32 R35, RZ, RZ, UR7 ;  /* 0x00000007ff237e24 */ /* 0x000fe2000f8e00ff */
[----:B------:R-:W-:Y:S01]  /*7fb0*/  UMOV UR7, 0x40000040 ;  /* 0x4000004000077882 */ /* 0x000fe20000000000 */
[-CC-:B------:R-:W-:Y:S01]  /*7fc0*/  FFMA.FTZ R20, R31, R0.reuse, -R65.reuse ;  /* 0x000000001f147223 */ /* 0x180fe20000010841 */
[----:B------:R-:W-:Y:S01]  /*7fd0*/  FFMA.FTZ R181, R26, R0, -R65 ;  /* 0x000000001ab57223 */ /* 0x000fe20000010841 */
[----:B------:R-:W-:-:S02]  /*7fe0*/  IMAD.U32 R31, RZ, RZ, UR36 ;  /* 0x00000024ff1f7e24 */ /* 0x000fc4000f8e00ff */
[-CC-:B------:R-:W-:Y:S01]  /*7ff0*/  FFMA.FTZ R16, R27, R0.reuse, -R65.reuse ;  /* 0x000000001b107223 */ /* 0x180fe20000010841 */
[----:B------:R-:W-:Y:S01]  /*8000*/  MUFU.EX2 R2, R2 ;  /* 0x0000000200027308 */ /* 0x000fe20000000800 */
[-CC-:B------:R-:W-:Y:S01]  /*8010*/  FFMA.FTZ R183, R30, R0.reuse, -R65.reuse ;  /* 0x000000001eb77223 */ /* 0x180fe20000010841 */
[-CC-:B------:R-:W-:Y:S01]  /*8020*/  FFMA.FTZ R177, R34, R0.reuse, -R65.reuse ;  /* 0x0000000022b17223 */ /* 0x180fe20000010841 */
[----:B------:R-:W-:Y:S01]  /*8030*/  @!P1 LEA R31, R31, UR37, 0x3 ;  /* 0x000000251f1f9c11 */ /* 0x000fe2000f8e18ff */
[-CC-:B------:R-:W-:Y:S01]  /*8040*/  FFMA.FTZ R179, R38, R0.reuse, -R65.reuse ;  /* 0x0000000026b37223 */ /* 0x180fe20000010841 */
[-CC-:B------:R-:W-:Y:S01]  /*8050*/  FFMA.FTZ R26, R39, R0.reuse, -R65.reuse ;  /* 0x00000000271a7223 */ /* 0x180fe20000010841 */
[-CC-:B------:R-:W-:Y:S01]  /*8060*/  FFMA.FTZ R173, R42, R0.reuse, -R65.reuse ;  /* 0x000000002aad7223 */ /* 0x180fe20000010841 */
[----:B------:R-:W-:Y:S01]  /*8070*/  FFMA.FTZ R28, R43, R0, -R65 ;  /* 0x000000002b1c7223 */ /* 0x000fe20000010841 */
[----:B------:R-:W0:Y:S01]  /*8080*/  MUFU.EX2 R181, R181 ;  /* 0x000000b500b57308 */ /* 0x000e220000000800 */
[----:B------:R-:W-:-:S02]  /*8090*/  @!P1 VIADD R31, R31, 0x34840 ;  /* 0x000348401f1f9836 */ /* 0x000fc40000000000 */
[-CC-:B------:R-:W-:Y:S01]  /*80a0*/  FFMA.FTZ R175, R46, R0.reuse, -R65.reuse ;  /* 0x000000002eaf7223 */ /* 0x180fe20000010841 */
[-CC-:B------:R-:W-:Y:S01]  /*80b0*/  FFMA.FTZ R30, R47, R0.reuse, -R65.reuse ;  /* 0x000000002f1e7223 */ /* 0x180fe20000010841 */
[-CC-:B------:R-:W-:Y:S01]  /*80c0*/  FFMA.FTZ R32, R51, R0.reuse, -R65.reuse ;  /* 0x0000000033207223 */ /* 0x180fe20000010841 */
[-C--:B------:R-:W-:Y:S01]  /*80d0*/  FFMA.FTZ R171, R54, R0.reuse, -R65 ;  /* 0x0000000036ab7223 */ /* 0x080fe20000010841 */
[----:B------:R-:W-:Y:S01]  /*80e0*/  @!P1 PRMT R31, RZ, 0x654, R31 ;  /* 0x00000654ff1f9816 */ /* 0x000fe2000000001f */
        /* <DEDUP_REMOVED lines=8> */
[-C--:B------:R-:W-:Y:S01]  /*8170*/  FFMA.FTZ R82, R82, R0.reuse, -R65 ;  /* 0x0000000052527223 */ /* 0x080fe20000010841 */
[----:B------:R-:W2:Y:S01]  /*8180*/  MUFU.EX2 R183, R183 ;  /* 0x000000b700b77308 */ /* 0x000ea20000000800 */
[----:B0-----:R-:W-:Y:S01]  /*8190*/  FFMA.FTZ R5, R2, R5, R181 ;  /* 0x0000000502057223 */ /* 0x001fe200000100b5 */
[-CC-:B------:R-:W-:Y:S01]  /*81a0*/  FFMA.FTZ R83, R83, R0.reuse, -R65.reuse ;  /* 0x0000000053537223 */ /* 0x180fe20000010841 */
[----:B------:R-:W-:-:S05]  /*81b0*/  FFMA.FTZ R86, R86, R0, -R65 ;  /* 0x0000000056567223 */ /* 0x000fca0000010841 */
[----:B------:R-:W0:Y:S01]  /*81c0*/  MUFU.EX2 R20, R20 ;  /* 0x0000001400147308 */ /* 0x000e220000000800 */
[C---:B-1----:R-:W-:Y:S01]  /*81d0*/  FADD.FTZ R38, R16.reuse, R5 ;  /* 0x0000000510267221 */ /* 0x042fe20000010000 */
[----:B------:R-:W-:-:S06]  /*81e0*/  F2FP.F16.F32.PACK_AB R181, R16, R181 ;  /* 0x000000b510b5723e */ /* 0x000fcc00000000ff */
[----:B------:R-:W-:Y:S01]  /*81f0*/  MUFU.EX2 R177, R177 ;  /* 0x000000b100b17308 */ /* 0x000fe20000000800 */
[----:B--2---:R-:W-:Y:S01]  /*8200*/  FADD.FTZ R5, R183, R38 ;  /* 0x00000026b7057221 */ /* 0x004fe20000010000 */
[----:B------:R-:W-:-:S06]  /*8210*/  FFMA.FTZ R38, R67, R0, -R65 ;  /* 0x0000000043267223 */ /* 0x000fcc0000010841 */
[----:B------:R-:W-:Y:S01]  /*8220*/  MUFU.EX2 R24, R24 ;  /* 0x0000001800187308 */ /* 0x000fe20000000800 */
[----:B0-----:R-:W-:-:S07]  /*8230*/  F2FP.F16.F32.PACK_AB R183, R20, R183 ;  /* 0x000000b714b7723e */ /* 0x001fce00000000ff */
[----:B------:R-:W-:Y:S01]  /*8240*/  MUFU.EX2 R179, R179 ;  /* 0x000000b300b37308 */ /* 0x000fe20000000800 */
[----:B------:R-:W-:Y:S02]  /*8250*/  WARPGROUP.DEPBAR.LE gsb0, 0x0 ;  /* 0x00008000000079c5 */ /* 0x000fe40000010000 */
[----:B------:R-:W-:-:S05]  /*8260*/  WARPGROUP.ARRIVE ;  /* 0x00000000000079c5 */ /* 0x000fca0000000000 */
[----:B------:R-:W-:Y:S01]  /*8270*/  MUFU.EX2 R26, R26 ;  /* 0x0000001a001a7308 */ /* 0x000fe20000000800 */
[-CC-:B------:R-:W-:Y:S01]  /*8280*/  FFMA.FTZ R160, R64, R0.reuse, -R169.reuse ;  /* 0x0000000040a07223 */ /* 0x180fe200000108a9 */
[-C--:B------:R-:W-:Y:S01]  /*8290*/  FFMA.FTZ R162, R68, R0.reuse, -R169 ;  /* 0x0000000044a27223 */ /* 0x080fe200000108a9 */
[-CC-:B------:R-:W-:Y:S01]  /*82a0*/  FFMA.FTZ R169, R50, R0.reuse, -R65.reuse ;  /* 0x0000000032a97223 */ /* 0x180fe20000010841 */
[-CC-:B------:R-:W-:Y:S01]  /*82b0*/  FFMA.FTZ R161, R66, R0.reuse, -R65.reuse ;  /* 0x0000000042a17223 */ /* 0x180fe20000010841 */
[----:B------:R-:W-:Y:S01]  /*82c0*/  HGMMA.64x128x16.F32 R88, R156, gdesc[UR8].tnspB, R88, gsb0 ;  /* 0x41e000089c587df0 */ /* 0x000fe20008000858 */
[----:B------:R-:W-:Y:S02]  /*82d0*/  FFMA.FTZ R163, R70, R0, -R65 ;  /* 0x0000000046a37223 */ /* 0x000fe40000010841 */
        /* <DEDUP_REMOVED lines=20> */
[----:B------:R-:W-:Y:S01]  /*8420*/  FFMA.FTZ R157, R74, R0, -R65 ;  /* 0x000000004a9d7223 */ /* 0x000fe20000010841 */
[----:B------:R-:W-:-:S03]  /*8430*/  F2FP.F16.F32.PACK_AB R156, R49, R8 ;  /* 0x00000008319c723e */ /* 0x000fc600000000ff */
[----:B------:R-:W-:Y:S01]  /*8440*/  MUFU.EX2 R159, R78 ;  /* 0x0000004e009f7308 */ /* 0x000fe20000000800 */
[----:B------:R-:W-:Y:S01]  /*8450*/  F2FP.F16.F32.PACK_AB R158, R57, R10 ;  /* 0x0000000a399e723e */ /* 0x000fe200000000ff */
[----:B------:R-:W-:Y:S06]  /*8460*/  HGMMA.64x128x16.F32 R88, R152, gdesc[UR4].tnspB, R88, gsb0 ;  /* 0x41e0000498587df0 */ /* 0x000fec0008000858 */
[----:B------:R-:W-:Y:S08]  /*8470*/  MUFU.EX2 R157, R157 ;  /* 0x0000009d009d7308 */ /* 0x000ff00000000800 */
[----:B------:R-:W-:Y:S08]  /*8480*/  MUFU.EX2 R61, R61 ;  /* 0x0000003d003d7308 */ /* 0x000ff00000000800 */
[----:B------:R-:W-:Y:S08]  /*8490*/  MUFU.EX2 R83, R83 ;  /* 0x0000005300537308 */ /* 0x000ff00000000800 */
[----:B------:R-:W-:Y:S08]  /*84a0*/  MUFU.EX2 R14, R14 ;  /* 0x0000000e000e7308 */ /* 0x000ff00000000800 */
[----:B------:R-:W0:Y:S01]  /*84b0*/  MUFU.EX2 R11, R85 ;  /* 0x00000055000b7308 */ /* 0x000e220000000800 */
[----:B------:R-:W-:-:S02]  /*84c0*/  WARPGROUP.DEPBAR.LE gsb0, 0x0 ;  /* 0x00008000000079c5 */ /* 0x000fc40000010000 */
[----:B------:R1:W-:Y:S05]  /*84d0*/  @!P1 SYNCS.ARRIVE.TRANS64.RED.A1T0 RZ, [R31+URZ], RZ ;  /* 0x000000ff1fff99a7 */ /* 0x0003ea000810043f */
[----:B------:R-:W-:Y:S01]  /*84e0*/  MUFU.EX2 R153, R82 ;  /* 0x0000005200997308 */ /* 0x000fe20000000800 */
[----:B0-----:R-:W-:Y:S02]  /*84f0*/  F2FP.F16.F32.PACK_AB R154, R11, R14 ;  /* 0x0000000e0b9a723e */ /* 0x001fe400000000ff */
[----:B------:R-:W-:Y:S01]  /*8500*/  F2FP.F16.F32.PACK_AB R152, R61, R12 ;  /* 0x0000000c3d98723e */ /* 0x000fe200000000ff */
[----:B-1----:R-:W-:-:S04]  /*8510*/  @!P1 VIADD R31, R35, 0x34860 ;  /* 0x00034860231f9836 */ /* 0x002fc80000000000 */
[----:B------:R-:W-:Y:S01]  /*8520*/  MUFU.EX2 R155, R86 ;  /* 0x00000056009b7308 */ /* 0x000fe20000000800 */
[----:B------:R-:W-:Y:S01]  /*8530*/  @!P1 PRMT R35, RZ, 0x654, R31 ;  /* 0x00000654ff239816 */ /* 0x000fe2000000001f */
[----:B------:R-:W-:Y:S01]  /*8540*/  FADD.FTZ R31, R13, R6 ;  /* 0x000000060d1f7221 */ /* 0x000fe20000010000 */
[----:B------:R-:W-:Y:S02]  /*8550*/  FFMA.FTZ R6, R63, R0, -R65 ;  /* 0x000000003f067223 */ /* 0x000fe40000010841 */
[----:B------:R0:W-:Y:S01]  /*8560*/  @!P1 SYNCS.ARRIVE.TRANS64.RED.A1T0 RZ, [R35+URZ], RZ ;  /* 0x000000ff23ff99a7 */ /* 0x0001e2000810043f */
[----:B------:R-:W-:Y:S01]  /*8570*/  FADD.FTZ R40, R182, R31 ;  /* 0x0000001fb6287221 */ /* 0x000fe20000010000 */
[C---:B------:R-:W-:Y:S02]  /*8580*/  F2FP.F16.F32.PACK_AB R182, R165.reuse, R182 ;  /* 0x000000b6a5b6723e */ /* 0x040fe400000000ff */
[----:B------:R-:W1:Y:S01]  /*8590*/  MUFU.EX2 R6, R6 ;  /* 0x0000000600067308 */ /* 0x000e620000000800 */
[----:B------:R-:W-:Y:S01]  /*85a0*/  FADD.FTZ R31, R165, R40 ;  /* 0x00000028a51f7221 */ /* 0x000fe20000010000 */
[----:B------:R-:W-:Y:S01]  /*85b0*/  FADD.FTZ R40, R20, R5 ;  /* 0x0000000514287221 */ /* 0x000fe20000010000 */
[----:B------:R-:W-:-:S02]  /*85c0*/  F2FP.F16.F32.PACK_AB R165, R36, R27 ;  /* 0x0000001b24a5723e */ /* 0x000fc400000000ff */
[----:B------:R-:W-:Y:S01]  /*85d0*/  FADD.FTZ R42, R176, R31 ;  /* 0x0000001fb02a7221 */ /* 0x000fe20000010000 */
[----:B------:R-:W-:Y:S01]  /*85e0*/  FADD.FTZ R5, R177, R40 ;  /* 0x00000028b1057221 */ /* 0x000fe20000010000 */
[-CC-:B------:R-:W-:Y:S01]  /*85f0*/  FFMA.FTZ R40, R71, R0.reuse, -R65.reuse ;  /* 0x0000000047287223 */ /* 0x180fe20000010841 */
[----:B------:R-:W-:Y:S01]  /*8600*/  FFMA.FTZ R65, R87, R0, -R65 ;  /* 0x0000000057417223 */ /* 0x000fe20000010841 */
[C---:B------:R-:W-:Y:S01]  /*8610*/  FADD.FTZ R31, R33.reuse, R42 ;  /* 0x0000002a211f7221 */ /* 0x040fe20000010000 */
[----:B------:R-:W-:Y:S01]  /*8620*/  FADD.FTZ R42, R24, R5 ;  /* 0x00000005182a7221 */ /* 0x000fe20000010000 */
[----:B------:R-:W-:Y:S02]  /*8630*/  F2FP.F16.F32.PACK_AB R176, R33, R176 ;  /* 0x000000b021b0723e */ /* 0x000fe400000000ff */
[----:B------:R-:W-:Y:S01]  /*8640*/  FADD.FTZ R44, R178, R31 ;  /* 0x0000001fb22c7221 */ /* 0x000fe20000010000 */
[----:B------:R-:W-:Y:S01]  /*8650*/  FADD.FTZ R5, R179, R42 ;  /* 0x0000002ab3057221 */ /* 0x000fe20000010000 */
[----:B------:R-:W2:Y:S01]  /*8660*/  MUFU.EX2 R40, R40 ;  /* 0x0000002800287308 */ /* 0x000ea20000000800 */
[----:B------:R-:W-:Y:S01]  /*8670*/  F2FP.F16.F32.PACK_AB R177, R24, R177 ;  /* 0x000000b118b1723e */ /* 0x000fe200000000ff */
[C---:B------:R-:W-:Y:S01]  /*8680*/  FADD.FTZ R31, R25.reuse, R44 ;  /* 0x0000002c191f7221 */ /* 0x040fe20000010000 */
[----:B------:R-:W-:Y:S01]  /*8690*/  FADD.FTZ R42, R26, R5 ;  /* 0x000000051a2a7221 */ /* 0x000fe20000010000 */
[----:B------:R-:W-:-:S02]  /*86a0*/  F2FP.F16.F32.PACK_AB R178, R25, R178 ;  /* 0x000000b219b2723e */ /* 0x000fc400000000ff */
[----:B------:R-:W-:Y:S01]  /*86b0*/  FADD.FTZ R44, R172, R31 ;  /* 0x0000001fac2c7221 */ /* 0x000fe20000010000 */
[----:B------:R-:W-:Y:S01]  /*86c0*/  FADD.FTZ R5, R173, R42 ;  /* 0x0000002aad057221 */ /* 0x000fe20000010000 */
[----:B------:R-:W3:Y:S01]  /*86d0*/  MUFU.EX2 R65, R65 ;  /* 0x0000004100417308 */ /* 0x000ee20000000800 */
[----:B------:R-:W-:Y:S01]  /*86e0*/  F2FP.F16.F32.PACK_AB R179, R26, R179 ;  /* 0x000000b31ab3723e */ /* 0x000fe200000000ff */
        /* <DEDUP_REMOVED lines=29> */
[C---:B-1----:R-:W-:Y:S02]  /*88c0*/  F2FP.F16.F32.PACK_AB R167, R6.reuse, R167 ;  /* 0x000000a706a7723e */ /* 0x042fe400000000ff */
[C---:B------:R-:W-:Y:S01]  /*88d0*/  FADD.FTZ R13, R53.reuse, R20 ;  /* 0x00000014350d7221 */ /* 0x040fe20000010000 */
[----:B------:R-:W-:Y:S01]  /*88e0*/  FADD.FTZ R16, R6, R5 ;  /* 0x0000000506107221 */ /* 0x000fe20000010000 */
        /* <DEDUP_REMOVED lines=11> */
[C---:B--2---:R-:W-:Y:S01]  /*89a0*/  FADD.FTZ R16, R40.reuse, R5 ;  /* 0x0000000528107221 */ /* 0x044fe20000010000 */
[----:B------:R-:W-:Y:S02]  /*89b0*/  F2FP.F16.F32.PACK_AB R163, R40, R163 ;  /* 0x000000a328a3723e */ /* 0x000fe400000000ff */
[----:B------:R-:W-:Y:S01]  /*89c0*/  FADD.FTZ R6, R8, R13 ;  /* 0x0000000d08067221 */ /* 0x000fe20000010000 */
[----:B------:R-:W-:Y:S01]  /*89d0*/  FADD.FTZ R16, R157, R16 ;  /* 0x000000109d107221 */ /* 0x000fe20000010000 */
[----:B------:R-:W-:Y:S01]  /*89e0*/  F2FP.F16.F32.PACK_AB R157, R75, R157 ;  /* 0x0000009d4b9d723e */ /* 0x000fe200000000ff */
[----:B------:R-:W-:Y:S02]  /*89f0*/  IMAD.MOV.U32 R8, RZ, RZ, R7 ;  /* 0x000000ffff087224 */ /* 0x000fe400078e0007 */
[----:B------:R-:W-:Y:S01]  /*8a00*/  FADD.FTZ R5, R49, R6 ;  /* 0x0000000631057221 */ /* 0x000fe20000010000 */
[----:B------:R-:W-:-:S03]  /*8a10*/  FADD.FTZ R16, R75, R16 ;  /* 0x000000104b107221 */ /* 0x000fc60000010000 */
[----:B------:R-:W-:Y:S01]  /*8a20*/  FADD.FTZ R6, R10, R5 ;  /* 0x000000050a067221 */ /* 0x000fe20000010000 */
[----:B------:R-:W-:Y:S01]  /*8a30*/  FADD.FTZ R16, R159, R16 ;  /* 0x000000109f107221 */ /* 0x000fe20000010000 */
[----:B------:R-:W-:Y:S02]  /*8a40*/  F2FP.F16.F32.PACK_AB R159, R79, R159 ;  /* 0x0000009f4f9f723e */ /* 0x000fe400000000ff */
        /* <DEDUP_REMOVED lines=9> */
[----:B---3--:R-:W-:Y:S02]  /*8ae0*/  F2FP.F16.F32.PACK_AB R155, R65, R155 ;  /* 0x0000009b419b723e */ /* 0x008fe400000000ff */
[----:B------:R-:W-:Y:S01]  /*8af0*/  FADD.FTZ R6, R11, R6 ;  /* 0x000000060b067221 */ /* 0x000fe20000010000 */
[----:B------:R-:W-:Y:S01]  /*8b00*/  FADD.FTZ R5, R65, R16 ;  /* 0x0000001041057221 */ /* 0x000fe20000010000 */
[----:B------:R-:W-:Y:S01]  /*8b10*/  IMAD.MOV.U32 R11, RZ, RZ, R4 ;  /* 0x000000ffff0b7224 */ /* 0x000fe200078e0004 */
[----:B0-----:R-:W-:Y:S06]  /*8b20*/  @P2 BRA `(.L_x_2250) ;  /* 0xffffffdc00ec2947 */ /* 0x001fec000383ffff */
.L_x_2241:
        /* <DEDUP_REMOVED lines=67> */
.L_x_2251:
[----:B------:R-:W-:Y:S01]  /*8f60*/  ULEA UR5, UR36, UR37, 0x3 ;  /* 0x0000002524057291 */ /* 0x000fe2000f8e183f */
[----:B------:R-:W-:-:S05]  /*8f70*/  IMAD.U32 R2, RZ, RZ, UR38 ;  /* 0x00000026ff027e24 */ /* 0x000fca000f8e00ff */
[----:B------:R-:W-:-:S04]  /*8f80*/  SHF.L.U32 R2, R2, 0x1f, RZ ;  /* 0x0000001f02027819 */ /* 0x000fc800000006ff */
[----:B------:R0:W1:Y:S01]  /*8f90*/  SYNCS.PHASECHK.TRANS64.TRYWAIT P2, [UR5+0x34850], R2 ;  /* 0x03485002ff0075a7 */ /* 0x0000620008040145 */
[----:B------:R-:W-:Y:S05]  /*8fa0*/  @!P0 BRA `(.L_x_2252) ;  /* 0x0000000000048947 */ /* 0x000fea0003800000 */
[----:B------:R-:W-:Y:S01]  /*8fb0*/  BPT.TRAP 0x1 ;  /* 0x000000040000795c */ /* 0x000fe20000300000 */
.L_x_2252:
[----:B-1----:R-:W-:Y:S05]  /*8fc0*/  @P2 BRA `(.L_x_2253) ;  /* 0x0000000000082947 */ /* 0x002fea0003800000 */
[----:B------:R-:W1:Y:S02]  /*8fd0*/  SYNCS.PHASECHK.TRANS64.TRYWAIT P0, [UR5+0x34850], R2 ;  /* 0x03485002ff0075a7 */ /* 0x000e640008000145 */
[----:B-1----:R-:W-:Y:S05]  /*8fe0*/  @!P0 BRA `(.L_x_2254) ;  /* 0x000000a800448947 */ /* 0x002fea0003800000 */
.L_x_2253:
[----:B------:R-:W-:Y:S01]  /*8ff0*/  UIADD3 UR37, UR37, 0x400, URZ ;  /* 0x0000040025257890 */ /* 0x000fe2000fffe03f */
[----:B------:R-:W-:Y:S01]  /*9000*/  WARPGROUP.ARRIVE ;  /* 0x00000000000079c5 */ /* 0x000fe20000000000 */
[----:B------:R-:W-:Y:S01]  /*9010*/  UMOV UR7, 0x40000040 ;  /* 0x4000004000077882 */ /* 0x000fe20000000000 */
[----:B-1----:R-:W1:Y:S01]  /*9020*/  SHFL.BFLY PT, R3, R6, 0x2, 0x1f ;  /* 0x0c401f0006037f89 */ /* 0x002e6200000e0000 */
[----:B------:R-:W-:Y:S01]  /*9030*/  USHF.R.U32.HI UR37, URZ, 0x4, UR37 ;  /* 0x000000043f257899 */ /* 0x000fe20008011625 */
[----:B------:R-:W-:Y:S02]  /*9040*/  IMAD.MOV.U32 R102, RZ, RZ, -0x800000 ;  /* 0xff800000ff667424 */ /* 0x000fe400078e00ff */
[----:B0-----:R-:W0:Y:S01]  /*9050*/  SHFL.BFLY PT, R2, R5, 0x2, 0x1f ;  /* 0x0c401f0005027f89 */ /* 0x001e2200000e0000 */
[----:B------:R-:W-:Y:S01]  /*9060*/  ULOP3.LUT UR37, UR37, 0x3fff, URZ, 0xc0, !UPT ;  /* 0x00003fff25257892 */ /* 0x000fe2000f8ec03f */
[----:B------:R-:W-:Y:S02]  /*9070*/  IMAD.MOV.U32 R94, RZ, RZ, -0x800000 ;  /* 0xff800000ff5e7424 */ /* 0x000fe400078e00ff */
[----:B------:R-:W-:Y:S01]  /*9080*/  VIADD R209, R209, 0x1 ;  /* 0x00000001d1d17836 */ /* 0x000fe20000000000 */
[----:B------:R-:W-:-:S04]  /*9090*/  ULOP3.LUT UR4, UR37, 0x4000000, URZ, 0xfc, !UPT ;  /* 0x0400000025047892 */ /* 0x000fc8000f8efc3f */
[----:B------:R-:W-:Y:S02]  /*90a0*/  ULEA UR4, UR36, UR4, 0xb ;  /* 0x0000000424047291 */ /* 0x000fe4000f8e583f */
[----:B------:R-:W-:-:S04]  /*90b0*/  UIADD3 UR36, UR36, 0x1, URZ ;  /* 0x0000000124247890 */ /* 0x000fc8000fffe03f */
[----:B------:R-:W-:Y:S01]  /*90c0*/  UISETP.NE.AND UP0, UPT, UR36, 0x2, UPT ;  /* 0x000000022400788c */ /* 0x000fe2000bf05270 */
[----:B------:R-:W-:Y:S02]  /*90d0*/  UMOV UR6, UR4 ;  /* 0x0000000400067c82 */ /* 0x000fe40008000000 */
[----:B------:R-:W-:Y:S01]  /*90e0*/  HGMMA.64x128x16.F32 R24, R180, gdesc[UR4].tnspB, R24, gsb0 ;  /* 0x41e00004b4187df0 */ /* 0x000fe20008000818 */
[----:B------:R-:W-:Y:S01]  /*90f0*/  UIADD3 UR6, UR4, 0x80, URZ ;  /* 0x0000008004067890 */ /* 0x000fe2000fffe03f */
[----:B-1----:R-:W-:Y:S01]  /*9100*/  FADD.FTZ R3, R3, R6 ;  /* 0x0000000603037221 */ /* 0x002fe20000010000 */
[----:B------:R-:W-:Y:S01]  /*9110*/  UMOV UR7, 0x40000040 ;  /* 0x4000004000077882 */ /* 0x000fe20000000000 */
[----:B------:R-:W-:Y:S02]  /*9120*/  IMAD.MOV.U32 R6, RZ, RZ, RZ ;  /* 0x000000ffff067224 */ /* 0x000fe400078e00ff */
[----:B0-----:R-:W-:Y:S01]  /*9130*/  FADD.FTZ R8, R2, R5 ;  /* 0x0000000502087221 */ /* 0x001fe20000010000 */
[----:B------:R-:W-:Y:S01]  /*9140*/  IMAD.MOV.U32 R5, RZ, RZ, RZ ;  /* 0x000000ffff057224 */ /* 0x000fe200078e00ff */
[----:B------:R-:W0:Y:S01]  /*9150*/  SHFL.BFLY PT, R2, R3, 0x1, 0x1f ;  /* 0x0c201f0003027f89 */ /* 0x000e2200000e0000 */
[----:B------:R-:W-:-:S03]  /*9160*/  USEL UR36, UR36, URZ, UP0 ;  /* 0x0000003f24247287 */ /* 0x000fc60008000000 */
[----:B------:R-:W1:Y:S01]  /*9170*/  SHFL.BFLY PT, R9, R8, 0x1, 0x1f ;  /* 0x0c201f0008097f89 */ /* 0x000e6200000e0000 */
[----:B0-----:R-:W-:Y:S01]  /*9180*/  FADD.FTZ R11, R3, R2 ;  /* 0x00000002030b7221 */ /* 0x001fe20000010000 */
[----:B------:R-:W-:Y:S02]  /*9190*/  IMAD.U32 R2, RZ, RZ, UR5 ;  /* 0x00000005ff027e24 */ /* 0x000fe4000f8e00ff */
[----:B-1----:R-:W-:Y:S02]  /*91a0*/  FADD.FTZ R12, R8, R9 ;  /* 0x00000009080c7221 */ /* 0x002fe40000010000 */
[----:B------:R-:W-:Y:S01]  /*91b0*/  FSETP.NE.FTZ.AND P0, PT, R11, RZ, PT ;  /* 0x000000ff0b00720b */ /* 0x000fe20003f15000 */
[----:B------:R-:W-:Y:S02]  /*91c0*/  @!P1 VIADD R8, R2, 0x34860 ;  /* 0x0003486002089836 */ /* 0x000fe40000000000 */
[----:B------:R-:W-:-:S03]  /*91d0*/  FSETP.NE.FTZ.AND P2, PT, R12, RZ, PT ;  /* 0x000000ff0c00720b */ /* 0x000fc60003f55000 */
[----:B------:R-:W-:-:S07]  /*91e0*/  @!P1 PRMT R8, RZ, 0x654, R8 ;  /* 0x00000654ff089816 */ /* 0x000fce0000000008 */
        /* <DEDUP_REMOVED lines=113> */
.L_x_2224:
        /* <DEDUP_REMOVED lines=8> */
[----:B------:R-:W2:Y:S01]  /*9980*/  S2R R5, SR_SWINHI ;  /* 0x0000000000057919 */ /* 0x000ea20000002f00 */
[----:B------:R-:W-:Y:S01]  /*9990*/  F2FP.F16.F32.PACK_AB R36, R73, R72 ;  /* 0x000000484924723e */ /* 0x000fe200000000ff */
[----:B------:R-:W3:Y:S01]  /*99a0*/  LDC.64 R106, c[0x0][0xc00] ;  /* 0x00030000ff6a7b82 */ /* 0x000ee20000000a00 */
[----:B------:R-:W-:Y:S01]  /*99b0*/  ULDC.64 UR4, c[0x0][0xc08] ;  /* 0x0003020000047ab9 */ /* 0x000fe20000000a00 */
[----:B------:R-:W-:Y:S02]  /*99c0*/  MOV R16, R0 ;  /* 0x0000000000107202 */ /* 0x000fe40000000f00 */
[----:B--2---:R-:W-:-:S03]  /*99d0*/  MOV R17, R5 ;  /* 0x0000000500117202 */ /* 0x004fc60000000f00 */
        /* <DEDUP_REMOVED lines=17> */
[----:B------:R-:W-:-:S02]  /*9af0*/  IADD3 R37, P5, R8, 0x40, RZ ;  /* 0x0000004008257810 */ /* 0x000fc40007fbe0ff */
[----:B------:R-:W-:Y:S01]  /*9b00*/  LOP3.LUT R12, R105, 0x380, RZ, 0xc0, !PT ;  /* 0x00000380690c7812 */ /* 0x000fe200078ec0ff */
[----:B------:R-:W-:Y:S01]  /*9b10*/  IMAD.X R7, RZ, RZ, R9, P4 ;  /* 0x000000ffff077224 */ /* 0x000fe200020e0609 */
[----:B------:R-:W-:Y:S02]  /*9b20*/  LOP3.LUT R28, R4, R11, RZ, 0x3c, !PT ;  /* 0x0000000b041c7212 */ /* 0x000fe400078e3cff */
[----:B------:R-:W-:Y:S02]  /*9b30*/  SHF.R.U64 R5, R5, 0x3, RZ ;  /* 0x0000000305057819 */ /* 0x000fe400000012ff */
[----:B------:R-:W-:Y:S02]  /*9b40*/  LOP3.LUT R10, R103, 0x380, RZ, 0xc0, !PT ;  /* 0x00000380670a7812 */ /* 0x000fe400078ec0ff */
[----:B------:R-:W-:Y:S02]  /*9b50*/  LOP3.LUT R32, R6, R95, RZ, 0x3c, !PT ;  /* 0x0000005f06207212 */ /* 0x000fe400078e3cff */
[----:B------:R-:W-:-:S02]  /*9b60*/  LOP3.LUT R4, R35, 0x380, RZ, 0xc0, !PT ;  /* 0x0000038023047812 */ /* 0x000fc400078ec0ff */
[----:B------:R-:W-:Y:S02]  /*9b70*/  LOP3.LUT R6, R39, 0x380, RZ, 0xc0, !PT ;  /* 0x0000038027067812 */ /* 0x000fe400078ec0ff */
[----:B------:R-:W-:Y:S02]  /*9b80*/  LOP3.LUT R22, R37, 0x380, RZ, 0xc0, !PT ;  /* 0x0000038025167812 */ /* 0x000fe400078ec0ff */
[----:B------:R-:W-:Y:S02]  /*9b90*/  SHF.R.U64 R12, R12, 0x3, RZ ;  /* 0x000000030c0c7819 */ /* 0x000fe400000012ff */
[----:B------:R-:W-:Y:S01]  /*9ba0*/  LOP3.LUT R8, R5, R8, RZ, 0x3c, !PT ;  /* 0x0000000805087212 */ /* 0x000fe200078e3cff */
[----:B------:R-:W-:Y:S01]  /*9bb0*/  IMAD.X R5, RZ, RZ, R9, P5 ;  /* 0x000000ffff057224 */ /* 0x000fe200028e0609 */
[----:B------:R-:W-:Y:S02]  /*9bc0*/  SHF.R.U64 R10, R10, 0x3, RZ ;  /* 0x000000030a0a7819 */ /* 0x000fe400000012ff */
[----:B------:R-:W-:-:S02]  /*9bd0*/  SHF.R.U64 R4, R4, 0x3, RZ ;  /* 0x0000000304047819 */ /* 0x000fc400000012ff */
[----:B------:R-:W-:Y:S02]  /*9be0*/  SHF.R.U64 R6, R6, 0x3, RZ ;  /* 0x0000000306067819 */ /* 0x000fe400000012ff */
[----:B------:R-:W-:Y:S02]  /*9bf0*/  SHF.R.U64 R22, R22, 0x3, RZ ;  /* 0x0000000316167819 */ /* 0x000fe400000012ff */
[----:B------:R-:W-:Y:S02]  /*9c00*/  LOP3.LUT R30, R12, R105, RZ, 0x3c, !PT ;  /* 0x000000690c1e7212 */ /* 0x000fe400078e3cff */
[----:B------:R-:W-:Y:S01]  /*9c10*/  LOP3.LUT R14, R10, R103, RZ, 0x3c, !PT ;  /* 0x000000670a0e7212 */ /* 0x000fe200078e3cff */
[----:B------:R-:W2:Y:S01]  /*9c20*/  LDC.64 R104, c[0x0][0xc00] ;  /* 0x00030000ff687b82 */ /* 0x000ea20000000a00 */
[----:B------:R-:W-:Y:S02]  /*9c30*/  MOV R34, R8 ;  /* 0x0000000800227202 */ /* 0x000fe40000000f00 */
[----:B------:R-:W-:-:S02]  /*9c40*/  LOP3.LUT R12, R4, R35, RZ, 0x3c, !PT ;  /* 0x00000023040c7212 */ /* 0x000fc400078e3cff */
[----:B------:R-:W-:Y:S02]  /*9c50*/  F2FP.F16.F32.PACK_AB R8, R3, R2 ;  /* 0x000000020308723e */ /* 0x000fe400000000ff */
[----:B------:R-:W-:Y:S02]  /*9c60*/  F2FP.F16.F32.PACK_AB R9, R93, R92 ;  /* 0x0000005c5d09723e */ /* 0x000fe400000000ff */
[----:B------:R-:W-:Y:S02]  /*9c70*/  F2FP.F16.F32.PACK_AB R10, R21, R20 ;  /* 0x00000014150a723e */ /* 0x000fe400000000ff */
[----:B------:R-:W-:Y:S01]  /*9c80*/  F2FP.F16.F32.PACK_AB R11, R97, R96 ;  /* 0x00000060610b723e */ /* 0x000fe200000000ff */
[----:B------:R-:W-:Y:S01]  /*9c90*/  BAR.SYNC.DEFER_BLOCKING 0x1, 0x100 ;  /* 0x0044000000007b1d */ /* 0x000fe20000010000 */
[----:B------:R-:W-:Y:S02]  /*9ca0*/  LOP3.LUT R6, R6, R39, RZ, 0x3c, !PT ;  /* 0x0000002706067212 */ /* 0x000fe400078e3cff */
[----:B------:R-:W-:-:S02]  /*9cb0*/  LOP3.LUT R4, R22, R37, RZ, 0x3c, !PT ;  /* 0x0000002516047212 */ /* 0x000fc400078e3cff */
[----:B------:R-:W-:Y:S02]  /*9cc0*/  MOV R39, R6 ;  /* 0x0000000600277202 */ /* 0x000fe40000000f00 */
[----:B------:R-:W-:Y:S02]  /*9cd0*/  MOV R38, R4 ;  /* 0x0000000400267202 */ /* 0x000fe40000000f00 */
[----:B------:R-:W-:Y:S02]  /*9ce0*/  MOV R108, R12 ;  /* 0x0000000c006c7202 */ /* 0x000fe40000000f00 */
[----:B------:R-:W-:Y:S02]  /*9cf0*/  F2FP.F16.F32.PACK_AB R4, R89, R88 ;  /* 0x000000585904723e */ /* 0x000fe400000000ff */
[----:B------:R-:W-:Y:S02]  /*9d00*/  F2FP.F16.F32.PACK_AB R5, R99, R98 ;  /* 0x000000626305723e */ /* 0x000fe400000000ff */
[----:B------:R-:W-:-:S02]  /*9d10*/  F2FP.F16.F32.PACK_AB R6, R91, R90 ;  /* 0x0000005a5b06723e */ /* 0x000fc400000000ff */
[----:B------:R-:W-:Y:S02]  /*9d20*/  F2FP.F16.F32.PACK_AB R7, R101, R100 ;  /* 0x000000646507723e */ /* 0x000fe400000000ff */
[----:B-1----:R-:W-:Y:S02]  /*9d30*/  MOV R24, R14 ;  /* 0x0000000e00187202 */ /* 0x002fe40000000f00 */
[----:B------:R-:W-:Y:S02]  /*9d40*/  F2FP.F16.F32.PACK_AB R12, R49, R48 ;  /* 0x00000030310c723e */ /* 0x000fe400000000ff */
[----:B------:R-:W-:Y:S01]  /*9d50*/  F2FP.F16.F32.PACK_AB R13, R51, R50 ;  /* 0x00000032330d723e */ /* 0x000fe200000000ff */
[----:B------:R1:W-:Y:S01]  /*9d60*/  STSM.16.M88.4 [R34], R8 ;  /* 0x0000000822007844 */ /* 0x0003e20000000200 */
[----:B------:R-:W-:Y:S02]  /*9d70*/  F2FP.F16.F32.PACK_AB R14, R53, R52 ;  /* 0x00000034350e723e */ /* 0x000fe400000000ff */
[----:B------:R-:W-:Y:S01]  /*9d80*/  F2FP.F16.F32.PACK_AB R15, R55, R54 ;  /* 0x00000036370f723e */ /* 0x000fe200000000ff */
[----:B------:R4:W-:Y:S01]  /*9d90*/  STSM.16.M88.4 [R108], R4 ;  /* 0x000000046c007844 */ /* 0x0009e20000000200 */
[----:B------:R-:W-:-:S02]  /*9da0*/  MOV R22, R30 ;  /* 0x0000001e00167202 */ /* 0x000fc40000000f00 */
[----:B------:R-:W-:Y:S02]  /*9db0*/  MOV R95, R28 ;  /* 0x0000001c005f7202 */ /* 0x000fe40000000f00 */
[----:B------:R-:W-:Y:S02]  /*9dc0*/  F2FP.F16.F32.PACK_AB R28, R57, R56 ;  /* 0x00000038391c723e */ /* 0x000fe400000000ff */
[----:B------:R-:W-:Y:S02]  /*9dd0*/  F2FP.F16.F32.PACK_AB R29, R59, R58 ;  /* 0x0000003a3b1d723e */ /* 0x000fe400000000ff */
[----:B------:R-:W-:Y:S02]  /*9de0*/  F2FP.F16.F32.PACK_AB R30, R61, R60 ;  /* 0x0000003c3d1e723e */ /* 0x000fe400000000ff */
[----:B------:R-:W-:Y:S02]  /*9df0*/  F2FP.F16.F32.PACK_AB R31, R63, R62 ;  /* 0x0000003e3f1f723e */ /* 0x000fe400000000ff */
[----:B-1----:R-:W-:-:S02]  /*9e00*/  F2FP.F16.F32.PACK_AB R8, R41, R40 ;  /* 0x000000282908723e */ /* 0x002fc400000000ff */
[----:B------:R-:W-:Y:S02]  /*9e10*/  F2FP.F16.F32.PACK_AB R9, R43, R42 ;  /* 0x0000002a2b09723e */ /* 0x000fe400000000ff */
[----:B------:R-:W-:Y:S02]  /*9e20*/  F2FP.F16.F32.PACK_AB R10, R45, R44 ;  /* 0x0000002c2d0a723e */ /* 0x000fe400000000ff */
[----:B------:R-:W-:Y:S02]  /*9e30*/  F2FP.F16.F32.PACK_AB R11, R47, R46 ;  /* 0x0000002e2f0b723e */ /* 0x000fe400000000ff */
[----:B------:R-:W-:Y:S02]  /*9e40*/  MOV R103, R32 ;  /* 0x0000002000677202 */ /* 0x000fe40000000f00 */
[----:B------:R-:W-:Y:S01]  /*9e50*/  F2FP.F16.F32.PACK_AB R32, R65, R64 ;  /* 0x000000404120723e */ /* 0x000fe200000000ff */
[----:B------:R3:W-:Y:S01]  /*9e60*/  STSM.16.M88.4 [R38], R8 ;  /* 0x0000000826007844 */ /* 0x0007e20000000200 */
[----:B------:R-:W-:-:S02]  /*9e70*/  F2FP.F16.F32.PACK_AB R33, R67, R66 ;  /* 0x000000424321723e */ /* 0x000fc400000000ff */
[----:B------:R-:W-:Y:S01]  /*9e80*/  F2FP.F16.F32.PACK_AB R34, R69, R68 ;  /* 0x000000444522723e */ /* 0x000fe200000000ff */
[----:B------:R1:W-:Y:S01]  /*9e90*/  STSM.16.M88.4 [R39], R12 ;  /* 0x0000000c27007844 */ /* 0x0003e20000000200 */
[----:B------:R-:W-:Y:S02]  /*9ea0*/  F2FP.F16.F32.PACK_AB R35, R71, R70 ;  /* 0x000000464723723e */ /* 0x000fe400000000ff */
[----:B------:R-:W-:Y:S01]  /*9eb0*/  F2FP.F16.F32.PACK_AB R37, R75, R74 ;  /* 0x0000004a4b25723e */ /* 0x000fe200000000ff */
[----:B------:R0:W-:Y:S01]  /*9ec0*/  STSM.16.M88.4 [R95], R28 ;  /* 0x0000001c5f007844 */ /* 0x0001e20000000200 */
[----:B----4-:R-:W-:Y:S02]  /*9ed0*/  F2FP.F16.F32.PACK_AB R4, R81, R80 ;  /* 0x000000505104723e */ /* 0x010fe400000000ff */
[----:B------:R-:W-:Y:S01]  /*9ee0*/  F2FP.F16.F32.PACK_AB R5, R83, R82 ;  /* 0x000000525305723e */ /* 0x000fe200000000ff */
[----:B------:R-:W-:Y:S01]  /*9ef0*/  STSM.16.M88.4 [R103], R32 ;  /* 0x0000002067007844 */ /* 0x000fe20000000200 */
[----:B------:R-:W-:-:S02]  /*9f00*/  F2FP.F16.F32.PACK_AB R6, R85, R84 ;  /* 0x000000545506723e */ /* 0x000fc400000000ff */
[----:B------:R-:W-:Y:S01]  /*9f10*/  F2FP.F16.F32.PACK_AB R7, R87, R86 ;  /* 0x000000565707723e */ /* 0x000fe200000000ff */
[----:B---3--:R-:W-:Y:S01]  /*9f20*/  IMAD.WIDE R8, R186, 0x4, R106 ;  /* 0x00000004ba087825 */ /* 0x008fe200078e026a */
[----:B------:R-:W-:Y:S02]  /*9f30*/  F2FP.F16.F32.PACK_AB R38, R77, R76 ;  /* 0x0000004c4d26723e */ /* 0x000fe400000000ff */
[----:B--2---:R-:W-:Y:S02]  /*9f40*/  ISETP.NE.U32.AND P0, PT, R104, RZ, PT ;  /* 0x000000ff6800720c */ /* 0x004fe40003f05070 */
[----:B-1----:R-:W-:Y:S02]  /*9f50*/  F2FP.F16.F32.PACK_AB R39, R79, R78 ;  /* 0x0000004e4f27723e */ /* 0x002fe400000000ff */
[----:B------:R-:W-:Y:S01]  /*9f60*/  ISETP.NE.AND.EX P0, PT, R105, RZ, PT, P0 ;  /* 0x000000ff6900720c */ /* 0x000fe20003f05300 */
[----:B0-----:R-:W-:Y:S02]  /*9f70*/  IMAD.MOV.U32 R95, RZ, RZ, RZ ;  /* 0x000000ffff5f7224 */ /* 0x001fe400078e00ff */
[----:B------:R0:W-:Y:S04]  /*9f80*/  STSM.16.M88.4 [R24], R36 ;  /* 0x0000002418007844 */ /* 0x0001e80000000200 */
[----:B------:R1:W-:Y:S01]  /*9f90*/  STSM.16.M88.4 [R22], R4 ;  /* 0x0000000416007844 */ /* 0x0003e20000000200 */
[----:B------:R-:W-:Y:S01]  /*9fa0*/  BAR.SYNC.DEFER_BLOCKING 0x1, 0x100 ;  /* 0x0044000000007b1d */ /* 0x000fe20000010000 */
[----:B------:R-:W-:-:S07]  /*9fb0*/  ISETP.NE.U32.AND P1, PT, RZ, UR4, PT ;  /* 0x00000004ff007c0c */ /* 0x000fce000bf25070 */
[----:B0-----:R-:W0:Y:S08]  /*9fc0*/  LDC R24, c[0x0][0xbe8] ;  /* 0x0002fa00ff187b82 */ /* 0x001e300000000800 */
[----:B-1----:R-:W1:Y:S01]  /*9fd0*/  LDC R5, c[0x0][0xad4] ;  /* 0x0002b500ff057b82 */ /* 0x002e620000000800 */
[----:B------:R-:W2:Y:S01]  /*9fe0*/  @P0 LDG.E R95, desc[UR56][R8.64] ;  /* 0x00000038085f0981 */ /* 0x000ea2000c1e1900 */
[----:B------:R-:W-:Y:S01]  /*9ff0*/  ISETP.NE.AND.EX P1, PT, RZ, UR5, PT, P1 ;  /* 0x00000005ff007c0c */ /* 0x000fe2000bf25310 */
[----:B------:R-:W-:-:S12]  /*a000*/  IMAD.MOV.U32 R28, RZ, RZ, 0x9b8 ;  /* 0x000009b8ff1c7424 */ /* 0x000fd800078e00ff */
[----:B------:R-:W-:Y:S01]  /*a010*/  @P1 LEA R12, P2, R186, UR4, 0x2 ;  /* 0x00000004ba0c1c11 */ /* 0x000fe2000f8410ff */
[----:B------:R-:W-:Y:S01]  /*a020*/  ULDC UR4, c[0x0][0xa88] ;  /* 0x0002a20000047ab9 */ /* 0x000fe20000000800 */
[----:B0-----:R-:W-:Y:S01]  /*a030*/  ISETP.NE.AND P4, PT, R24, 0x1, PT ;  /* 0x000000011800780c */ /* 0x001fe20003f85270 */
[----:B------:R-:W-:Y:S01]  /*a040*/  IMAD.U32 R29, RZ, RZ, UR4 ;  /* 0x00000004ff1d7e24 */ /* 0x000fe2000f8e00ff */
[----:B------:R-:W-:Y:S02]  /*a050*/  @P1 LEA.HI.X R13, R186, UR5, R191, 0x2, P2 ;  /* 0x00000005ba0d1c11 */ /* 0x000fe400090f14bf */
[----:B------:R-:W-:-:S03]  /*a060*/  ISETP.NE.AND P2, PT, R190, RZ, PT ;  /* 0x000000ffbe00720c */ /* 0x000fc60003f45270 */
[----:B------:R0:W5:Y:S01]  /*a070*/  @P1 LDG.E R29, desc[UR56][R12.64] ;  /* 0x000000380c1d1981 */ /* 0x000162000c1e1900 */
[----:B-1----:R-:W-:Y:S01]  /*a080*/  SEL R5, R190, R5, P2 ;  /* 0x00000005be057207 */ /* 0x002fe20001000000 */
[----:B------:R-:W-:Y:S01]  /*a090*/  IMAD.IADD R37, R185, 0x1, R18 ;  /* 0x00000001b9257824 */ /* 0x000fe200078e0212 */
[----:B------:R-:W-:Y:S02]  /*a0a0*/  ISETP.NE.U32.AND P2, PT, R104, RZ, PT ;  /* 0x000000ff6800720c */ /* 0x000fe40003f45070 */
[----:B------:R-:W-:Y:S01]  /*a0b0*/  ISETP.GT.AND P3, PT, R5, 0x1, PT ;  /* 0x000000010500780c */ /* 0x000fe20003f64270 */
[----:B------:R-:W1:Y:S01]  /*a0c0*/  @P4 LDC R30, c[0x0][0xbec] ;  /* 0x0002fb00ff1e4b82 */ /* 0x000e620000000800 */
[----:B------:R-:W-:Y:S02]  /*a0d0*/  ISETP.NE.AND.EX P2, PT, R105, RZ, PT, P2 ;  /* 0x000000ff6900720c */ /* 0x000fe40003f45320 */
[----:B------:R-:W-:Y:S02]  /*a0e0*/  SEL R28, R28, 0x978, P3 ;  /* 0x000009781c1c7807 */ /* 0x000fe40001800000 */
[----:B------:R-:W-:-:S02]  /*a0f0*/  SEL R186, R186, RZ, !P2 ;  /* 0x000000ffbaba7207 */ /* 0x000fc40005000000 */
[----:B------:R-:W-:Y:S01]  /*a100*/  SEL R191, R191, RZ, !P2 ;  /* 0x000000ffbfbf7207 */ /* 0x000fe20005000000 */
[----:B------:R-:W3:Y:S01]  /*a110*/  LDC.64 R10, c[0x0][R28+0x220] ;  /* 0x000088001c0a7b82 */ /* 0x000ee20000000a00 */
[----:B------:R-:W-:-:S07]  /*a120*/  SEL R31, R207, RZ, P3 ;  /* 0x000000ffcf1f7207 */ /* 0x000fce0001800000 */
[----:B------:R-:W4:Y:S08]  /*a130*/  LDC.64 R6, c[0x0][R28+0x218] ;  /* 0x000086001c067b82 */ /* 0x000f300000000a00 */
[----:B------:R-:W1:Y:S08]  /*a140*/  @P4 LDC R35, c[0x0][0xbf0] ;  /* 0x0002fc00ff234b82 */ /* 0x000e700000000800 */
[----:B------:R-:W1:Y:S01]  /*a150*/  LDC.64 R4, c[0x0][0xba8] ;  /* 0x0002ea00ff047b82 */ /* 0x000e620000000a00 */
[----:B---3--:R-:W-:-:S04]  /*a160*/  IMAD R11, R11, R186, RZ ;  /* 0x000000ba0b0b7224 */ /* 0x008fc800078e02ff */
[C---:B------:R-:W-:Y:S02]  /*a170*/  IMAD R191, R10.reuse, R191, R11 ;  /* 0x000000bf0abf7224 */ /* 0x040fe400078e020b */
[----:B------:R-:W-:Y:S01]  /*a180*/  IMAD.WIDE.U32 R10, R10, R186, RZ ;  /* 0x000000ba0a0a7225 */ /* 0x000fe200078e00ff */
[----:B0-----:R-:W0:Y:S03]  /*a190*/  LDC.64 R12, c[0x0][R28+0x228] ;  /* 0x00008a001c0c7b82 */ /* 0x001e260000000a00 */
[----:B----4-:R-:W-:-:S04]  /*a1a0*/  IMAD.WIDE.U32 R14, R6, R189, RZ ;  /* 0x000000bd060e7225 */ /* 0x010fc800078e00ff */
[----:B------:R-:W-:Y:S02]  /*a1b0*/  IMAD R33, R7, R189, RZ ;  /* 0x000000bd07217224 */ /* 0x000fe400078e02ff */
[----:B------:R-:W3:Y:S01]  /*a1c0*/  LDC.64 R6, c[0x0][R28+0x210] ;  /* 0x000084001c067b82 */ /* 0x000ee20000000a00 */
[----:B------:R-:W-:Y:S02]  /*a1d0*/  IMAD.IADD R191, R11, 0x1, R191 ;  /* 0x000000010bbf7824 */ /* 0x000fe400078e02bf */
[----:B------:R-:W-:Y:S02]  /*a1e0*/  IMAD.IADD R32, R15, 0x1, R33 ;  /* 0x000000010f207824 */ /* 0x000fe400078e0221 */
[----:B------:R-:W-:-:S03]  /*a1f0*/  IMAD.MOV.U32 R15, RZ, RZ, R37 ;  /* 0x000000ffff0f7224 */ /* 0x000fc600078e0025 */
[----:B-1----:R-:W1:Y:S01]  /*a200*/  @!P3 LDC R4, c[0x0][0xb50] ;  /* 0x0002d400ff04bb82 */ /* 0x002e620000000800 */
[----:B0-----:R-:W-:-:S07]  /*a210*/  IMAD R13, R13, R31, RZ ;  /* 0x0000001f0d0d7224 */ /* 0x001fce00078e02ff */
[----:B------:R-:W0:Y:S01]  /*a220*/  @!P3 LDC R5, c[0x0][0xb54] ;  /* 0x0002d500ff05bb82 */ /* 0x000e220000000800 */
[--C-:B--2---:R-:W-:Y:S01]  /*a230*/  IADD3 R22, P2, P5, R10, R14, R95.reuse ;  /* 0x0000000e0a167210 */ /* 0x104fe20007d5e05f */
[----:B------:R-:W-:Y:S01]  /*a240*/  @P4 IMAD.HI.U32 R14, R37, R30, RZ ;  /* 0x0000001e250e4227 */ /* 0x000fe200078e00ff */
[----:B------:R-:W-:-:S03]  /*a250*/  SHF.R.S32.HI R103, RZ, 0x1f, R95 ;  /* 0x0000001fff677819 */ /* 0x000fc6000001145f */
[----:B------:R-:W-:Y:S01]  /*a260*/  IMAD.WIDE.U32 R10, R12, R31, RZ ;  /* 0x0000001f0c0a7225 */ /* 0x000fe200078e00ff */
[----:B------:R-:W-:Y:S02]  /*a270*/  @P4 SHF.R.U32.HI R15, RZ, R35, R14 ;  /* 0x00000023ff0f4219 */ /* 0x000fe4000001160e */
[----:B------:R-:W-:Y:S01]  /*a280*/  IADD3.X R12, R191, R32, R103, P2, P5 ;  /* 0x00000020bf0c7210 */ /* 0x000fe200017ea467 */
[----:B------:R-:W-:Y:S01]  /*a290*/  IMAD.IADD R14, R11, 0x1, R13 ;  /* 0x000000010b0e7824 */ /* 0x000fe200078e020d */
[----:B------:R-:W-:Y:S01]  /*a2a0*/  IADD3 R10, P2, P5, R15, R22, R10 ;  /* 0x000000160f0a7210 */ /* 0x000fe20007d5e00a */
[--C-:B------:R-:W-:Y:S01]  /*a2b0*/  IMAD.MOV R31, RZ, RZ, -R15.reuse ;  /* 0x000000ffff1f7224 */ /* 0x100fe200078e0a0f */
[----:B------:R-:W-:-:S03]  /*a2c0*/  SHF.R.S32.HI R11, RZ, 0x1f, R15 ;  /* 0x0000001fff0b7819 */ /* 0x000fc6000001140f */
[----:B------:R-:W-:Y:S01]  /*a2d0*/  IMAD R13, R24, R31, R37 ;  /* 0x0000001f180d7224 */ /* 0x000fe200078e0225 */
[----:B------:R-:W-:-:S03]  /*a2e0*/  IADD3.X R11, R11, R12, R14, P2, P5 ;  /* 0x0000000c0b0b7210 */ /* 0x000fc600017ea40e */
[----:B---3--:R-:W-:Y:S01]  /*a2f0*/  IMAD R7, R7, R13, RZ ;  /* 0x0000000d07077224 */ /* 0x008fe200078e02ff */
[----:B------:R-:W-:-:S05]  /*a300*/  SHF.R.S32.HI R15, RZ, 0x1f, R13 ;  /* 0x0000001fff0f7819 */ /* 0x000fca000001140d */
[C---:B------:R-:W-:Y:S02]  /*a310*/  IMAD R15, R6.reuse, R15, R7 ;  /* 0x0000000f060f7224 */ /* 0x040fe400078e0207 */
[----:B------:R-:W-:-:S04]  /*a320*/  IMAD.WIDE.U32 R6, R6, R13, R10 ;  /* 0x0000000d06067225 */ /* 0x000fc800078e000a */
[----:B------:R-:W-:Y:S01]  /*a330*/  IMAD.IADD R7, R7, 0x1, R15 ;  /* 0x0000000107077824 */ /* 0x000fe200078e020f */
[----:B-1----:R-:W-:-:S04]  /*a340*/  LEA R10, P2, R6, R4, 0x2 ;  /* 0x00000004060a7211 */ /* 0x002fc800078410ff */
[----:B0-----:R-:W-:Y:S01]  /*a350*/  LEA.HI.X R11, R6, R5, R7, 0x2, P2 ;  /* 0x00000005060b7211 */ /* 0x001fe200010f1407 */
[----:B------:R-:W-:Y:S08]  /*a360*/  @P1 BRA `(.L_x_2257) ;  /* 0x0000000000101947 */ /* 0x000ff00003800000 */
[----:B------:R-:W-:Y:S05]  /*a370*/  @!P0 BRA `(.L_x_2257) ;  /* 0x00000000000c8947 */ /* 0x000fea0003800000 */
[----:B------:R-:W2:Y:S04]  /*a380*/  LDG.E R4, desc[UR56][R8.64] ;  /* 0x0000003808047981 */ /* 0x000ea8000c1e1900 */
[----:B-----5:R-:W2:Y:S02]  /*a390*/  LDG.E R29, desc[UR56][R8.64+0x4] ;  /* 0x00000438081d7981 */ /* 0x020ea4000c1e1900 */
[----:B--2---:R-:W-:-:S07]  /*a3a0*/  IMAD.IADD R29, R29, 0x1, -R4 ;  /* 0x000000011d1d7824 */ /* 0x004fce00078e0a04 */
.L_x_2257:
[----:B------:R-:W-:Y:S01]  /*a3b0*/  SHFL.IDX PT, R4, R10, RZ, 0x1c1f ;  /* 0x001c1fff0a047589 */ /* 0x000fe200000e0000 */
[----:B------:R-:W-:Y:S01]  /*a3c0*/  IMAD.IADD R13, R227, 0x1, R18 ;  /* 0x00000001e30d7824 */ /* 0x000fe200078e0212 */
        /* <DEDUP_REMOVED lines=11> */
[----:B------:R-:W-:Y:S01]  /*a480*/  IMAD R3, R208, 0x40, R23 ;  /* 0x00000040d0037824 */ /* 0x000fe200078e0217 */
[----:B------:R-:W1:Y:S01]  /*a490*/  @P4 LDC R49, c[0x0][0xbec] ;  /* 0x0002fb00ff314b82 */ /* 0x000e620000000800 */
[----:B------:R-:W-:Y:S02]  /*a4a0*/  ULDC.64 UR4, c[0x0][0xaa0] ;  /* 0x0002a80000047ab9 */ /* 0x000fe40000000a00 */
[----:B------:R-:W-:-:S03]  /*a4b0*/  IMAD.WIDE R16, R3, 0x2, R16 ;  /* 0x0000000203107825 */ /* 0x000fc600078e0210 */
[C---:B------:R-:W-:Y:S02]  /*a4c0*/  IADD3 R9, P6, R16.reuse, 0x1000, RZ ;  /* 0x0000100010097810 */ /* 0x040fe40007fde0ff */
[----:B------:R-:W2:Y:S01]  /*a4d0*/  @P4 LDC R51, c[0x0][0xbf0] ;  /* 0x0002fc00ff334b82 */ /* 0x000ea20000000800 */
[C---:B------:R-:W-:Y:S02]  /*a4e0*/  IADD3 R13, P5, R16.reuse, 0x2000, RZ ;  /* 0x00002000100d7810 */ /* 0x040fe40007fbe0ff */
[----:B------:R-:W-:Y:S02]  /*a4f0*/  LOP3.LUT R8, R9, 0x380, RZ, 0xc0, !PT ;  /* 0x0000038009087812 */ /* 0x000fe400078ec0ff */
[----:B------:R-:W-:Y:S02]  /*a500*/  IADD3 R29, P3, R16, 0x3000, RZ ;  /* 0x00003000101d7810 */ /* 0x000fe40007f7e0ff */
[----:B------:R-:W-:Y:S02]  /*a510*/  SHF.R.U64 R8, R8, 0x3, RZ ;  /* 0x0000000308087819 */ /* 0x000fe400000012ff */
[----:B------:R-:W-:-:S02]  /*a520*/  IADD3 R33, P2, R16, 0x4000, RZ ;  /* 0x0000400010217810 */ /* 0x000fc40007f5e0ff */
[----:B------:R-:W-:Y:S01]  /*a530*/  LOP3.LUT R8, R8, R9, RZ, 0x3c, !PT ;  /* 0x0000000908087212 */ /* 0x000fe200078e3cff */
[--C-:B------:R-:W-:Y:S01]  /*a540*/  IMAD.X R9, RZ, RZ, R17.reuse, P6 ;  /* 0x000000ffff097224 */ /* 0x100fe200030e0611 */
[C---:B------:R-:W-:Y:S02]  /*a550*/  IADD3 R3, P6, R16.reuse, 0x7000, RZ ;  /* 0x0000700010037810 */ /* 0x040fe40007fde0ff */
[C---:B------:R-:W-:Y:S02]  /*a560*/  IADD3 R37, P1, R16.reuse, 0x5000, RZ ;  /* 0x0000500010257810 */ /* 0x040fe40007f3e0ff */
[C---:B------:R-:W-:Y:S01]  /*a570*/  IADD3 R41, P0, R16.reuse, 0x6000, RZ ;  /* 0x0000600010297810 */ /* 0x040fe20007f1e0ff */
[----:B------:R-:W-:Y:S01]  /*a580*/  IMAD.X R45, RZ, RZ, R17, P6 ;  /* 0x000000ffff2d7224 */ /* 0x000fe200030e0611 */
[----:B0-----:R-:W-:Y:S01]  /*a590*/  LOP3.LUT R5, R16, 0x380, RZ, 0xc0, !PT ;  /* 0x0000038010057812 */ /* 0x001fe200078ec0ff */
[----:B------:R-:W5:Y:S01]  /*a5a0*/  LD.E.128 R8, desc[UR56][R8.64] ;  /* 0x0000003808087980 */ /* 0x000f62000c101d00 */
[----:B------:R-:W-:-:S02]  /*a5b0*/  LOP3.LUT R2, R3, 0x380, RZ, 0xc0, !PT ;  /* 0x0000038003027812 */ /* 0x000fc400078ec0ff */
[----:B------:R-:W-:Y:S02]  /*a5c0*/  LOP3.LUT R12, R13, 0x380, RZ, 0xc0, !PT ;  /* 0x000003800d0c7812 */ /* 0x000fe400078ec0ff */
[----:B------:R-:W-:Y:S02]  /*a5d0*/  LOP3.LUT R28, R29, 0x380, RZ, 0xc0, !PT ;  /* 0x000003801d1c7812 */ /* 0x000fe400078ec0ff */
[----:B------:R-:W-:Y:S02]  /*a5e0*/  LOP3.LUT R32, R33, 0x380, RZ, 0xc0, !PT ;  /* 0x0000038021207812 */ /* 0x000fe400078ec0ff */
[----:B------:R-:W-:Y:S02]  /*a5f0*/  LOP3.LUT R36, R37, 0x380, RZ, 0xc0, !PT ;  /* 0x0000038025247812 */ /* 0x000fe400078ec0ff */
[----:B------:R-:W-:Y:S02]  /*a600*/  LOP3.LUT R40, R41, 0x380, RZ, 0xc0, !PT ;  /* 0x0000038029287812 */ /* 0x000fe400078ec0ff */
[----:B------:R-:W-:-:S02]  /*a610*/  SHF.R.U64 R5, R5, 0x3, RZ ;  /* 0x0000000305057819 */ /* 0x000fc400000012ff */
[----:B------:R-:W-:Y:S02]  /*a620*/  SHF.R.U64 R2, R2, 0x3, RZ ;  /* 0x0000000302027819 */ /* 0x000fe400000012ff */
[----:B------:R-:W-:Y:S02]  /*a630*/  SHF.R.U64 R12, R12, 0x3, RZ ;  /* 0x000000030c0c7819 */ /* 0x000fe400000012ff */
[----:B------:R-:W-:Y:S02]  /*a640*/  SHF.R.U64 R28, R28, 0x3, RZ ;  /* 0x000000031c1c7819 */ /* 0x000fe400000012ff */
[----:B------:R-:W-:Y:S02]  /*a650*/  SHF.R.U64 R32, R32, 0x3, RZ ;  /* 0x0000000320207819 */ /* 0x000fe400000012ff */
[----:B------:R-:W-:Y:S02]  /*a660*/  SHF.R.U64 R36, R36, 0x3, RZ ;  /* 0x0000000324247819 */ /* 0x000fe400000012ff */
[----:B------:R-:W-:-:S02]  /*a670*/  SHF.R.U64 R40, R40, 0x3, RZ ;  /* 0x0000000328287819 */ /* 0x000fc400000012ff */
[----:B------:R-:W-:Y:S02]  /*a680*/  LOP3.LUT R16, R5, R16, RZ, 0x3c, !PT ;  /* 0x0000001005107212 */ /* 0x000fe400078e3cff */
[----:B------:R-:W-:Y:S01]  /*a690*/  LOP3.LUT R44, R2, R3, RZ, 0x3c, !PT ;  /* 0x00000003022c7212 */ /* 0x000fe200078e3cff */
[----:B------:R-:W-:Y:S01]  /*a6a0*/  IMAD R2, R103, UR4, RZ ;  /* 0x0000000467027c24 */ /* 0x000fe2000f8e02ff */
        /* <DEDUP_REMOVED lines=10> */
[----:B------:R0:W5:Y:S01]  /*a750*/  LD.E.128 R4, desc[UR56][R16.64] ;  /* 0x0000003810047980 */ /* 0x000162000c101d00 */
[----:B------:R-:W-:-:S03]  /*a760*/  SHF.R.S32.HI R21, RZ, 0x1f, R186 ;  /* 0x0000001fff157819 */ /* 0x000fc600000114ba */
[----:B------:R-:W5:Y:S04]  /*a770*/  LD.E.128 R12, desc[UR56][R12.64] ;  /* 0x000000380c0c7980 */ /* 0x000f68000c101d00 */
[----:B------:R-:W5:Y:S01]  /*a780*/  LD.E.128 R28, desc[UR56][R28.64] ;  /* 0x000000381c1c7980 */ /* 0x000f62000c101d00 */
[C---:B0-----:R-:W-:Y:S02]  /*a790*/  IMAD R17, R95.reuse, UR5, R2 ;  /* 0x000000055f117c24 */ /* 0x041fe4000f8e0202 */
[----:B------:R-:W-:Y:S01]  /*a7a0*/  IMAD.WIDE.U32 R2, R95, UR4, RZ ;  /* 0x000000045f027c25 */ /* 0x000fe2000f8e00ff */
[----:B------:R-:W-:Y:S01]  /*a7b0*/  ULDC.64 UR4, c[0x0][0xae8] ;  /* 0x0002ba0000047ab9 */ /* 0x000fe20000000a00 */
[----:B------:R-:W5:Y:S02]  /*a7c0*/  LD.E.128 R32, desc[UR56][R32.64] ;  /* 0x0000003820207980 */ /* 0x000f64000c101d00 */
[----:B------:R-:W-:-:S02]  /*a7d0*/  IMAD.IADD R3, R3, 0x1, R17 ;  /* 0x0000000103037824 */ /* 0x000fc400078e0211 */
[----:B------:R-:W-:Y:S01]  /*a7e0*/  IMAD R17, R188, 0x20, R208 ;  /* 0x00000020bc117824 */ /* 0x000fe200078e02d0 */
[----:B------:R-:W5:Y:S01]  /*a7f0*/  LD.E.128 R36, desc[UR56][R36.64] ;  /* 0x0000003824247980 */ /* 0x000f62000c101d00 */
[----:B------:R-:W-:-:S03]  /*a800*/  IMAD.WIDE.U32 R2, R189, UR4, R2 ;  /* 0x00000004bd027c25 */ /* 0x000fc6000f8e0002 */
[----:B------:R-:W5:Y:S01]  /*a810*/  LD.E.128 R40, desc[UR56][R40.64] ;  /* 0x0000003828287980 */ /* 0x000f62000c101d00 */
[----:B------:R-:W-:Y:S02]  /*a820*/  IMAD.IADD R20, R18, 0x1, R17 ;  /* 0x0000000112147824 */ /* 0x000fe400078e0211 */
[----:B------:R-:W-:Y:S01]  /*a830*/  IMAD R3, R189, UR5, R3 ;  /* 0x00000005bd037c24 */ /* 0x000fe2000f8e0203 */
[----:B------:R-:W-:Y:S01]  /*a840*/  ULDC.64 UR4, c[0x0][0xaf0] ;  /* 0x0002bc0000047ab9 */ /* 0x000fe20000000a00 */
[----:B-1----:R-:W-:Y:S01]  /*a850*/  @P4 IMAD.HI.U32 R16, R20, R49, RZ ;  /* 0x0000003114104227 */ /* 0x002fe200078e00ff */
[----:B------:R-:W5:Y:S03]  /*a860*/  LD.E.128 R44, desc[UR56][R44.64] ;  /* 0x000000382c2c7980 */ /* 0x000f66000c101d00 */
[----:B------:R-:W-:Y:S01]  /*a870*/  IMAD.MOV.U32 R17, RZ, RZ, R20 ;  /* 0x000000ffff117224 */ /* 0x000fe200078e0014 */
[----:B--2---:R-:W-:Y:S01]  /*a880*/  @P4 SHF.R.U32.HI R17, RZ, R51, R16 ;  /* 0x00000033ff114219 */ /* 0x004fe20000011610 */
[----:B------:R-:W-:Y:S01]  /*a890*/  IMAD R21, R21, UR4, RZ ;  /* 0x0000000415157c24 */ /* 0x000fe2000f8e02ff */
[----:B------:R-:W-:Y:S01]  /*a8a0*/  @!PT LDS RZ, [RZ] ;  /* 0x00000000fffff984 */ /* 0x000fe20000000800 */
[----:B------:R-:W-:Y:S01]  /*a8b0*/  @!PT LDS RZ, [RZ] ;  /* 0x00000000fffff984 */ /* 0x000fe20000000800 */
[----:B------:R-:W-:Y:S01]  /*a8c0*/  @!PT LDS RZ, [RZ] ;  /* 0x00000000fffff984 */ /* 0x000fe20000000800 */
[----:B------:R-:W-:Y:S01]  /*a8d0*/  @!PT LDS RZ, [RZ] ;  /* 0x00000000fffff984 */ /* 0x000fe20000000800 */
[----:B------:R0:W-:Y:S06]  /*a8e0*/  MEMBAR.ALL.CTA ;  /* 0x0000000000007992 */ /* 0x0001ec0000008000 */
[----:B0-----:R-:W0:Y:S01]  /*a8f0*/  FENCE.VIEW.ASYNC.S ;  /* 0x00000000000073c6 */ /* 0x001e220000000000 */
[----:B------:R-:W-:Y:S01]  /*a900*/  IMAD.WIDE.U32 R2, R186, UR4, R2 ;  /* 0x00000004ba027c25 */ /* 0x000fe2000f8e0002 */
[----:B------:R-:W-:-:S03]  /*a910*/  SHF.R.S32.HI R16, RZ, 0x1f, R17 ;  /* 0x0000001fff107819 */ /* 0x000fc60000011411 */
[----:B------:R-:W-:Y:S01]  /*a920*/  IMAD R21, R186, UR5, R21 ;  /* 0x00000005ba157c24 */ /* 0x000fe2000f8e0215 */
[----:B------:R-:W-:Y:S01]  /*a930*/  ULDC.64 UR4, c[0x0][0xae0] ;  /* 0x0002b80000047ab9 */ /* 0x000fe20000000a00 */
        /* <DEDUP_REMOVED lines=10> */
[----:B------:R-:W-:Y:S02]  /*a9e0*/  IMAD.IADD R51, R208, 0x1, R18 ;  /* 0x00000001d0337824 */ /* 0x000fe400078e0212 */
[----:B------:R-:W-:-:S02]  /*a9f0*/  IMAD R49, R21, UR5, R16 ;  /* 0x0000000515317c24 */ /* 0x000fc4000f8e0210 */
[----:B------:R-:W-:Y:S01]  /*aa00*/  IMAD.WIDE.U32 R2, R21, UR4, R2 ;  /* 0x0000000415027c25 */ /* 0x000fe2000f8e0002 */
[----:B------:R-:W-:Y:S01]  /*aa10*/  ISETP.GE.AND P2, PT, R51, R22, PT ;  /* 0x000000163300720c */ /* 0x000fe20003f46270 */
[----:B------:R-:W-:Y:S02]  /*aa20*/  ULDC.64 UR4, c[0x0][0xa80] ;  /* 0x0002a00000047ab9 */ /* 0x000fe40000000a00 */
[----:B------:R-:W-:Y:S01]  /*aa30*/  VIADD R0, R0, 0x34820 ;  /* 0x0003482000007836 */ /* 0x000fe20000000000 */
[C---:B------:R-:W-:Y:S01]  /*aa40*/  LEA R18, P3, R2.reuse, UR4, 0x1 ;  /* 0x0000000402127c11 */ /* 0x040fe2000f8608ff */
[----:B------:R-:W-:Y:S02]  /*aa50*/  IMAD.IADD R3, R3, 0x1, R49 ;  /* 0x0000000103037824 */ /* 0x000fe400078e0231 */
[----:B------:R-:W-:Y:S01]  /*aa60*/  VIADD R17, R51, 0x20 ;  /* 0x0000002033117836 */ /* 0x000fe20000000000 */
[----:B------:R-:W-:Y:S02]  /*aa70*/  PRMT R0, RZ, 0x654, R0 ;  /* 0x00000654ff007816 */ /* 0x000fe40000000000 */
[----:B------:R-:W-:-:S02]  /*aa80*/  LEA.HI.X R20, R2, UR5, R3, 0x1, P3 ;  /* 0x0000000502147c11 */ /* 0x000fc400098f0c03 */
[-C--:B------:R-:W-:Y:S01]  /*aa90*/  ISETP.GE.AND P0, PT, R17, R22.reuse, PT ;  /* 0x000000161100720c */ /* 0x080fe20003f06270 */
[----:B------:R-:W-:Y:S01]  /*aaa0*/  VIADD R17, R51, 0x40 ;  /* 0x0000004033117836 */ /* 0x000fe20000000000 */
[----:B0-----:R0:W-:Y:S01]  /*aab0*/  SYNCS.ARRIVE.TRANS64.RED.A1T0 RZ, [R0+URZ], RZ ;  /* 0x000000ff00ff79a7 */ /* 0x0011e2000810043f */
[----:B------:R1:W2:Y:S01]  /*aac0*/  SHFL.IDX PT, R16, R18, RZ, 0x181f ;  /* 0x00181fff12107589 */ /* 0x0002a200000e0000 */
[----:B------:R-:W-:Y:S02]  /*aad0*/  BSSY B1, `(.L_x_2259) ;  /* 0x000000d000017945 */ /* 0x000fe40003800000 */
[----:B------:R-:W-:Y:S01]  /*aae0*/  ISETP.GE.AND P1, PT, R17, R22, PT ;  /* 0x000000161100720c */ /* 0x000fe20003f26270 */
[----:B0-----:R1:W0:Y:S01]  /*aaf0*/  SHFL.IDX PT, R0, R20, RZ, 0x181f ;  /* 0x00181fff14007589 */ /* 0x00122200000e0000 */
[----:B------:R-:W-:Y:S11]  /*ab00*/  @P2 BRA `(.L_x_2260) ;  /* 0x0000000000242947 */ /* 0x000ff60003800000 */
[----:B------:R-:W-:Y:S02]  /*ab10*/  ULDC UR4, c[0x0][0xac8] ;  /* 0x0002b20000047ab9 */ /* 0x000fe40000000800 */
[----:B------:R-:W-:Y:S02]  /*ab20*/  ISETP.GE.AND P2, PT, R23, UR4, PT ;  /* 0x0000000417007c0c */ /* 0x000fe4000bf46270 */
[----:B------:R-:W-:-:S11]  /*ab30*/  ISETP.GE.AND P3, PT, R187, UR4, PT ;  /* 0x00000004bb007c0c */ /* 0x000fd6000bf66270 */
[-C--:B--2---:R-:W-:Y:S02]  /*ab40*/  @!P2 LEA R2, P4, R23, R16.reuse, 0x1 ;  /* 0x000000101702a211 */ /* 0x084fe400078808ff */
[----:B------:R-:W-:Y:S02]  /*ab50*/  @!P3 LEA R16, P5, R187, R16, 0x1 ;  /* 0x00000010bb10b211 */ /* 0x000fe400078a08ff */
[-C--:B0-----:R-:W-:Y:S02]  /*ab60*/  @!P2 LEA.HI.X R3, R23, R0.reuse, R230, 0x1, P4 ;  /* 0x000000001703a211 */ /* 0x081fe400020f0ce6 */
[----:B------:R-:W-:-:S03]  /*ab70*/  @!P3 LEA.HI.X R17, R187, R0, R229, 0x1, P5 ;  /* 0x00000000bb11b211 */ /* 0x000fc600028f0ce5 */
[----:B-----5:R3:W-:Y:S04]  /*ab80*/  @!P2 ST.E.128 desc[UR56][R2.64], R4 ;  /* 0x000000040200a985 */ /* 0x0207e8000c101d38 */
[----:B------:R3:W-:Y:S02]  /*ab90*/  @!P3 ST.E.128 desc[UR56][R16.64], R32 ;  /* 0x000000201000b985 */ /* 0x0007e4000c101d38 */
.L_x_2260:
[----:B------:R-:W-:Y:S05]  /*aba0*/  BSYNC B1 ;  /* 0x0000000000017941 */ /* 0x000fea0003800000 */
.L_x_2259:
[----:B0-----:R0:W4:Y:S01]  /*abb0*/  SHFL.IDX PT, R0, R20, 0x1, 0x181f ;  /* 0x00381f0014007f89 */ /* 0x00112200000e0000 */
        /* <DEDUP_REMOVED lines=12> */
.L_x_2262:
[----:B------:R-:W-:Y:S05]  /*ac80*/  BSYNC B1 ;  /* 0x0000000000017941 */ /* 0x000fea0003800000 */
.L_x_2261:
        /* <DEDUP_REMOVED lines=13> */
.L_x_2264:
[----:B------:R-:W-:Y:S05]  /*ad60*/  BSYNC B1 ;  /* 0x0000000000017941 */ /* 0x000fea0003800000 */
.L_x_2263:
[----:B0-----:R-:W-:Y:S01]  /*ad70*/  VIADD R3, R51, 0x60 ;  /* 0x0000006033037836 */ /* 0x001fe20000000000 */
[----:B-1--4-:R-:W0:Y:S04]  /*ad80*/  SHFL.IDX PT, R20, R20, 0x3, 0x181f ;  /* 0x00781f0014147f89 */ /* 0x012e2800000e0000 */
[----:B------:R-:W-:Y:S01]  /*ad90*/  ISETP.GE.AND P0, PT, R3, R22, PT ;  /* 0x000000160300720c */ /* 0x000fe20003f06270 */
[----:B------:R-:W1:-:S12]  /*ada0*/  SHFL.IDX PT, R18, R18, 0x3, 0x181f ;  /* 0x00781f0012127f89 */ /* 0x000e5800000e0000 */
[----:B------:R-:W-:Y:S05]  /*adb0*/  @P0 BRA `(.L_x_2265) ;  /* 0x0000001400dc0947 */ /* 0x000fea0003800000 */
[----:B------:R-:W-:Y:S02]  /*adc0*/  ULDC UR4, c[0x0][0xac8] ;  /* 0x0002b20000047ab9 */ /* 0x000fe40000000800 */
[----:B------:R-:W-:-:S13]  /*add0*/  ISETP.GE.AND P1, PT, R23, UR4, PT ;  /* 0x0000000417007c0c */ /* 0x000fda000bf26270 */
[----:B-1----:R-:W-:-:S04]  /*ade0*/  @!P1 LEA R2, P0, R23, R18, 0x1 ;  /* 0x0000001217029211 */ /* 0x002fc800078008ff */
        /* <DEDUP_REMOVED lines=8> */
.L_x_2258:
[----:B------:R-:W1:Y:S01]  /*ae70*/  @P4 LDC R8, c[0x0][0xbec] ;  /* 0x0002fb00ff084b82 */ /* 0x000e620000000800 */
[----:B------:R-:W-:Y:S01]  /*ae80*/  ULDC.64 UR4, c[0x0][0xb08] ;  /* 0x0002c20000047ab9 */ /* 0x000fe20000000a00 */
[----:B0-----:R-:W-:Y:S01]  /*ae90*/  SHF.R.S32.HI R7, RZ, 0x1f, R186 ;  /* 0x0000001fff077819 */ /* 0x001fe200000114ba */
[----:B------:R-:W-:Y:S01]  /*aea0*/  IMAD R6, R103, UR4, RZ ;  /* 0x0000000467067c24 */ /* 0x000fe2000f8e02ff */
[----:B------:R-:W-:Y:S01]  /*aeb0*/  ULDC.64 UR6, c[0x0][0xb30] ;  /* 0x0002cc0000067ab9 */ /* 0x000fe20000000a00 */
[----:B------:R-:W-:Y:S01]  /*aec0*/  IMAD.WIDE.U32 R4, R95, UR4, RZ ;  /* 0x000000045f047c25 */ /* 0x000fe2000f8e00ff */
[----:B------:R-:W-:Y:S01]  /*aed0*/  ISETP.GE.AND P0, PT, R13, R22, PT ;  /* 0x000000160d00720c */ /* 0x000fe20003f06270 */
[----:B------:R-:W-:Y:S01]  /*aee0*/  BSSY B1, `(.L_x_2266) ;  /* 0x0000068000017945 */ /* 0x000fe20003800000 */
[----:B------:R-:W0:Y:S01]  /*aef0*/  @P4 LDC R11, c[0x0][0xbf0] ;  /* 0x0002fc00ff0b4b82 */ /* 0x000e220000000800 */
[----:B------:R-:W-:Y:S01]  /*af00*/  IMAD R95, R95, UR5, R6 ;  /* 0x000000055f5f7c24 */ /* 0x000fe2000f8e0206 */
[----:B------:R-:W-:-:S03]  /*af10*/  ULDC.64 UR4, c[0x0][0xb38] ;  /* 0x0002ce0000047ab9 */ /* 0x000fc60000000a00 */
[----:B------:R-:W-:Y:S02]  /*af20*/  IMAD.IADD R5, R5, 0x1, R95 ;  /* 0x0000000105057824 */ /* 0x000fe400078e025f */
[----:B------:R-:W-:-:S04]  /*af30*/  IMAD.WIDE.U32 R4, R189, UR4, R4 ;  /* 0x00000004bd047c25 */ /* 0x000fc8000f8e0004 */
[----:B------:R-:W-:Y:S01]  /*af40*/  IMAD R5, R189, UR5, R5 ;  /* 0x00000005bd057c24 */ /* 0x000fe2000f8e0205 */
[----:B------:R-:W-:Y:S02]  /*af50*/  ULDC.64 UR4, c[0x0][0xb40] ;  /* 0x0002d00000047ab9 */ /* 0x000fe40000000a00 */
[----:B------:R-:W-:Y:S02]  /*af60*/  IMAD R7, R7, UR4, RZ ;  /* 0x0000000407077c24 */ /* 0x000fe4000f8e02ff */
[----:B-1----:R-:W-:-:S04]  /*af70*/  @P4 IMAD.HI.U32 R8, R37, R8, RZ ;  /* 0x0000000825084227 */ /* 0x002fc800078e00ff */
[C---:B------:R-:W-:Y:S02]  /*af80*/  IMAD R9, R186.reuse, UR5, R7 ;  /* 0x00000005ba097c24 */ /* 0x040fe4000f8e0207 */
[----:B------:R-:W-:Y:S01]  /*af90*/  IMAD.WIDE.U32 R4, R186, UR4, R4 ;  /* 0x00000004ba047c25 */ /* 0x000fe2000f8e0004 */
[----:B------:R-:W-:-:S03]  /*afa0*/  ULDC.64 UR4, c[0x0][0xb48] ;  /* 0x0002d20000047ab9 */ /* 0x000fc60000000a00 */
[----:B------:R-:W-:Y:S01]  /*afb0*/  IMAD.MOV.U32 R7, RZ, RZ, R37 ;  /* 0x000000ffff077224 */ /* 0x000fe200078e0025 */
[----:B0-----:R-:W-:Y:S01]  /*afc0*/  @P4 SHF.R.U32.HI R7, RZ, R11, R8 ;  /* 0x0000000bff074219 */ /* 0x001fe20000011608 */
[----:B------:R-:W-:-:S03]  /*afd0*/  IMAD.IADD R5, R5, 0x1, R9 ;  /* 0x0000000105057824 */ /* 0x000fc600078e0209 */
        /* <DEDUP_REMOVED lines=88> */
.L_x_2267:
[----:B------:R-:W-:Y:S05]  /*b560*/  BSYNC B1 ;  /* 0x0000000000017941 */ /* 0x000fea0003800000 */
.L_x_2266:
[----:B------:R-:W-:Y:S01]  /*b570*/  ISETP.GE.AND P0, PT, R29, R22, PT ;  /* 0x000000161d00720c */ /* 0x000fe20003f06270 */
[----:B----4-:R3:W4:Y:S04]  /*b580*/  SHFL.IDX PT, R5, R16, 0x1, 0x1c1f ;  /* 0x003c1f0010057f89 */ /* 0x01072800000e0000 */
[----:B------:R3:W0:Y:S08]  /*b590*/  SHFL.IDX PT, R4, R0, 0x1, 0x1c1f ;  /* 0x003c1f0000047f89 */ /* 0x00063000000e0000 */
[----:B---3--:R-:W-:Y:S05]  /*b5a0*/  @P0 BRA `(.L_x_2265) ;  /* 0x0000000c00e00947 */ /* 0x008fea0003800000 */
        /* <DEDUP_REMOVED lines=62> */
[----:B---3--:R-:W-:-:S04]  /*b990*/  LEA R2, P0, R192, R4, 0x2 ;  /* 0x00000004c0027211 */ /* 0x008fc800078010ff */
[----:B------:R-:W-:-:S05]  /*b9a0*/  LEA.HI.X R3, R192, R5, R211, 0x2, P0 ;  /* 0x00000005c0037211 */ /* 0x000fca00000f14d3 */
[----:B------:R0:W-:Y:S01]  /*b9b0*/  ST.E.64 desc[UR56][R2.64], R86 ;  /* 0x0000005602007985 */ /* 0x0001e2000c101b38 */
[----:B------:R-:W-:Y:S05]  /*b9c0*/  BRA `(.L_x_2265) ;  /* 0x0000000800d87947 */ /* 0x000fea0003800000 */
.L_x_2256:
[----:B------:R-:W2:Y:S01]  /*b9d0*/  LDC.64 R4, c[0x0][0xc00] ;  /* 0x00030000ff047b82 */ /* 0x000ea20000000a00 */
[----:B------:R-:W-:Y:S01]  /*b9e0*/  ULDC.64 UR4, c[0x0][0xc08] ;  /* 0x0003020000047ab9 */ /* 0x000fe20000000a00 */
[----:B------:R-:W-:Y:S01]  /*b9f0*/  IMAD.MOV.U32 R13, RZ, RZ, RZ ;  /* 0x000000ffff0d7224 */ /* 0x000fe200078e00ff */
[----:B------:R-:W-:-:S04]  /*ba00*/  ISETP.NE.U32.AND P1, PT, RZ, UR4, PT ;  /* 0x00000004ff007c0c */ /* 0x000fc8000bf25070 */
[----:B------:R-:W-:Y:S01]  /*ba10*/  ISETP.NE.AND.EX P1, PT, RZ, UR5, PT, P1 ;  /* 0x00000005ff007c0c */ /* 0x000fe2000bf25310 */
[----:B------:R-:W3:Y:S01]  /*ba20*/  LDC.64 R2, c[0x0][0xc00] ;  /* 0x00030000ff027b82 */ /* 0x000ee20000000a00 */
[----:B--2---:R-:W-:-:S04]  /*ba30*/  ISETP.NE.U32.AND P0, PT, R4, RZ, PT ;  /* 0x000000ff0400720c */ /* 0x004fc80003f05070 */
[----:B------:R-:W-:-:S07]  /*ba40*/  ISETP.NE.AND.EX P0, PT, R5, RZ, PT, P0 ;  /* 0x000000ff0500720c */ /* 0x000fce0003f05300 */
[C---:B------:R-:W-:Y:S01]  /*ba50*/  @P1 LEA R4, P2, R186.reuse, UR4, 0x2 ;  /* 0x00000004ba041c11 */ /* 0x040fe2000f8410ff */
[----:B------:R-:W-:Y:S01]  /*ba60*/  ULDC UR4, c[0x0][0xa88] ;  /* 0x0002a20000047ab9 */ /* 0x000fe20000000800 */
[C---:B---3--:R-:W-:Y:S02]  /*ba70*/  IMAD.WIDE R2, R186.reuse, 0x4, R2 ;  /* 0x00000004ba027825 */ /* 0x048fe400078e0202 */
[----:B------:R-:W-:Y:S02]  /*ba80*/  @P1 LEA.HI.X R5, R186, UR5, R191, 0x2, P2 ;  /* 0x00000005ba051c11 */ /* 0x000fe400090f14bf */
[----:B0-----:R-:W-:Y:S01]  /*ba90*/  IMAD.U32 R0, RZ, RZ, UR4 ;  /* 0x00000004ff007e24 */ /* 0x001fe2000f8e00ff */
[----:B------:R0:W5:Y:S05]  /*baa0*/  @P0 LDG.E R13, desc[UR56][R2.64] ;  /* 0x00000038020d0981 */ /* 0x00016a000c1e1900 */
        /* <DEDUP_REMOVED lines=10> */
.L_x_2268:
[----:B------:R-:W-:Y:S01]  /*bb50*/  BSSY B1, `(.L_x_2269) ;  /* 0x0000036000017945 */ /* 0x000fe20003800000 */
[----:B------:R-:W-:Y:S02]  /*bb60*/  SEL R21, R186, RZ, !P0 ;  /* 0x000000ffba157207 */ /* 0x000fe40004000000 */
[----:B------:R-:W-:Y:S02]  /*bb70*/  SEL R191, R191, RZ, !P0 ;  /* 0x000000ffbfbf7207 */ /* 0x000fe40004000000 */
[----:B-----5:R-:W-:Y:S01]  /*bb80*/  SHF.R.S32.HI R16, RZ, 0x1f, R13 ;  /* 0x0000001fff107819 */ /* 0x020fe2000001140d */
[----:B------:R-:W-:Y:S06]  /*bb90*/  @P3 BRA `(.L_x_2270) ;  /* 0x0000000000c43947 */ /* 0x000fec0003800000 */
[----:B------:R-:W0:Y:S01]  /*bba0*/  S2R R3, SR_TID.X ;  /* 0x0000000000037919 */ /* 0x000e220000002100 */
[----:B------:R-:W2:Y:S02]  /*bbb0*/  LDC R33, c[0x0][0xbe8] ;  /* 0x0002fa00ff217b82 */ /* 0x000ea40000000800 */
[----:B--2---:R-:W-:Y:S01]  /*bbc0*/  IMAD R2, R0, R33, RZ ;  /* 0x0000002100027224 */ /* 0x004fe200078e02ff */
[----:B0-----:R-:W-:-:S04]  /*bbd0*/  IADD3 R29, R18, -0x80, R3 ;  /* 0xffffff80121d7810 */ /* 0x001fc80007ffe003 */
[----:B------:R-:W-:-:S13]  /*bbe0*/  ISETP.GE.AND P0, PT, R29, R2, PT ;  /* 0x000000021d00720c */ /* 0x000fda0003f06270 */
[----:B------:R-:W-:Y:S05]  /*bbf0*/  @P0 BRA `(.L_x_2270) ;  /* 0x0000000000ac0947 */ /* 0x000fea0003800000 */
[----:B------:R-:W-:Y:S01]  /*bc00*/  ISETP.NE.AND P1, PT, R33, 0x1, PT ;  /* 0x000000012100780c */ /* 0x000fe20003f25270 */
[----:B------:R-:W-:Y:S01]  /*bc10*/  IMAD.MOV.U32 R14, RZ, RZ, 0x9b8 ;  /* 0x000009b8ff0e7424 */ /* 0x000fe200078e00ff */
[----:B------:R-:W-:Y:S01]  /*bc20*/  ISETP.GT.AND P0, PT, R190, 0x1, PT ;  /* 0x00000001be00780c */ /* 0x000fe20003f04270 */
[----:B------:R-:W0:Y:S01]  /*bc30*/  LDC.64 R30, c[0x0][0xba8] ;  /* 0x0002ea00ff1e7b82 */ /* 0x000e220000000a00 */
[----:B------:R-:W-:Y:S02]  /*bc40*/  IMAD.MOV.U32 R15, RZ, RZ, R29 ;  /* 0x000000ffff0f7224 */ /* 0x000fe400078e001d */
[----:B------:R-:W-:Y:S02]  /*bc50*/  SEL R14, R14, 0x978, P0 ;  /* 0x000009780e0e7807 */ /* 0x000fe40000000000 */
[----:B------:R-:W-:-:S03]  /*bc60*/  SEL R207, R207, RZ, P0 ;  /* 0x000000ffcfcf7207 */ /* 0x000fc60000000000 */
[----:B------:R-:W2:Y:S08]  /*bc70*/  LDC.64 R4, c[0x0][R14+0x220] ;  /* 0x000088000e047b82 */ /* 0x000eb00000000a00 */
[----:B------:R-:W3:Y:S08]  /*bc80*/  @P1 LDC R12, c[0x0][0xbec] ;  /* 0x0002fb00ff0c1b82 */ /* 0x000ef00000000800 */
[----:B------:R-:W4:Y:S08]  /*bc90*/  LDC.64 R2, c[0x0][R14+0x218] ;  /* 0x000086000e027b82 */ /* 0x000f300000000a00 */
[----:B------:R-:W5:Y:S01]  /*bca0*/  @P1 LDC R35, c[0x0][0xbf0] ;  /* 0x0002fc00ff231b82 */ /* 0x000f620000000800 */
[----:B--2---:R-:W-:-:S02]  /*bcb0*/  IMAD R5, R5, R21, RZ ;  /* 0x0000001505057224 */ /* 0x004fc400078e02ff */
[----:B------:R-:W-:-:S04]  /*bcc0*/  IMAD.WIDE.U32 R10, R4, R21, RZ ;  /* 0x00000015040a7225 */ /* 0x000fc800078e00ff */
[----:B------:R-:W-:Y:S01]  /*bcd0*/  IMAD R5, R4, R191, R5 ;  /* 0x000000bf04057224 */ /* 0x000fe200078e0205 */
[----:B------:R-:W2:Y:S01]  /*bce0*/  LDC.64 R6, c[0x0][R14+0x228] ;  /* 0x00008a000e067b82 */ /* 0x000ea20000000a00 */
[----:B---3--:R-:W-:-:S04]  /*bcf0*/  @P1 IMAD.HI.U32 R12, R29, R12, RZ ;  /* 0x0000000c1d0c1227 */ /* 0x008fc800078e00ff */
[----:B------:R-:W-:-:S03]  /*bd00*/  IMAD.IADD R11, R11, 0x1, R5 ;  /* 0x000000010b0b7824 */ /* 0x000fc600078e0205 */
[----:B------:R-:W3:Y:S01]  /*bd10*/  LDC.64 R8, c[0x0][R14+0x210] ;  /* 0x000084000e087b82 */ /* 0x000ee20000000a00 */
[-C--:B----4-:R-:W-:Y:S02]  /*bd20*/  IMAD R17, R3, R189.reuse, RZ ;  /* 0x000000bd03117224 */ /* 0x090fe400078e02ff */
[----:B------:R-:W-:-:S04]  /*bd30*/  IMAD.WIDE.U32 R2, R2, R189, RZ ;  /* 0x000000bd02027225 */ /* 0x000fc800078e00ff */
[----:B------:R-:W-:Y:S01]  /*bd40*/  IMAD.IADD R17, R3, 0x1, R17 ;  /* 0x0000000103117824 */ /* 0x000fe200078e0211 */
[----:B-----5:R-:W-:Y:S01]  /*bd50*/  @P1 SHF.R.U32.HI R15, RZ, R35, R12 ;  /* 0x00000023ff0f1219 */ /* 0x020fe2000001160c */
[----:B0-----:R-:W0:Y:S01]  /*bd60*/  @!P0 LDC R30, c[0x0][0xb50] ;  /* 0x0002d400ff1e8b82 */ /* 0x001e220000000800 */
[----:B------:R-:W-:-:S03]  /*bd70*/  IADD3 R4, P1, P3, R10, R2, R13 ;  /* 0x000000020a047210 */ /* 0x000fc60007b3e00d */
[----:B------:R-:W-:Y:S02]  /*bd80*/  IMAD.MOV R10, RZ, RZ, -R15 ;  /* 0x000000ffff0a7224 */ /* 0x000fe400078e0a0f */
[----:B--2---:R-:W-:Y:S02]  /*bd90*/  IMAD.WIDE.U32 R2, R6, R207, RZ ;  /* 0x000000cf06027225 */ /* 0x004fe400078e00ff */
[----:B------:R-:W2:Y:S01]  /*bda0*/  @!P0 LDC R31, c[0x0][0xb54] ;  /* 0x0002d500ff1f8b82 */ /* 0x000ea20000000800 */
[----:B------:R-:W-:Y:S01]  /*bdb0*/  IADD3.X R6, R11, R17, R16, P1, P3 ;  /* 0x000000110b067210 */ /* 0x000fe20000fe6410 */
[----:B------:R-:W-:Y:S01]  /*bdc0*/  IMAD R7, R7, R207, RZ ;  /* 0x000000cf07077224 */ /* 0x000fe200078e02ff */
[----:B------:R-:W-:Y:S01]  /*bdd0*/  IADD3 R2, P0, P1, R15, R4, R2 ;  /* 0x000000040f027210 */ /* 0x000fe2000791e002 */
[----:B------:R-:W-:Y:S01]  /*bde0*/  IMAD R5, R33, R10, R29 ;  /* 0x0000000a21057224 */ /* 0x000fe200078e021d */
[----:B------:R-:W-:Y:S01]  /*bdf0*/  SHF.R.S32.HI R15, RZ, 0x1f, R15 ;  /* 0x0000001fff0f7819 */ /* 0x000fe2000001140f */
[----:B------:R-:W-:-:S02]  /*be00*/  IMAD.IADD R7, R3, 0x1, R7 ;  /* 0x0000000103077824 */ /* 0x000fc400078e0207 */
[----:B---3--:R-:W-:-:S03]  /*be10*/  IMAD R4, R9, R5, RZ ;  /* 0x0000000509047224 */ /* 0x008fc600078e02ff */
[----:B------:R-:W-:Y:S02]  /*be20*/  IADD3.X R3, R15, R6, R7, P0, P1 ;  /* 0x000000060f037210 */ /* 0x000fe400007e2407 */
[----:B------:R-:W-:Y:S01]  /*be30*/  SHF.R.S32.HI R7, RZ, 0x1f, R5 ;  /* 0x0000001fff077819 */ /* 0x000fe20000011405 */
[----:B------:R-:W-:-:S04]  /*be40*/  IMAD.WIDE.U32 R2, R8, R5, R2 ;  /* 0x0000000508027225 */ /* 0x000fc800078e0002 */
[----:B------:R-:W-:Y:S01]  /*be50*/  IMAD R7, R8, R7, R4 ;  /* 0x0000000708077224 */ /* 0x000fe200078e0204 */
[----:B0-----:R-:W-:-:S03]  /*be60*/  LEA R4, P0, R2, R30, 0x2 ;  /* 0x0000001e02047211 */ /* 0x001fc600078010ff */
[----:B------:R-:W-:-:S05]  /*be70*/  IMAD.IADD R3, R3, 0x1, R7 ;  /* 0x0000000103037824 */ /* 0x000fca00078e0207 */
[----:B--2---:R-:W-:Y:S01]  /*be80*/  LEA.HI.X R5, R2, R31, R3, 0x2, P0 ;  /* 0x0000001f02057211 */ /* 0x004fe200000f1403 */
[----:B------:R-:W-:-:S05]  /*be90*/  IMAD.MOV.U32 R3, RZ, RZ, -0x800000 ;  /* 0xff800000ff037424 */ /* 0x000fca00078e00ff */
[----:B------:R0:W-:Y:S02]  /*bea0*/  STG.E desc[UR56][R4.64], R3 ;  /* 0x0000000304007986 */ /* 0x0001e4000c101938 */
.L_x_2270:
[----:B------:R-:W-:Y:S05]  /*beb0*/  BSYNC B1 ;  /* 0x0000000000017941 */ /* 0x000fea0003800000 */
.L_x_2269:
[----:B------:R-:W-:Y:S05]  /*bec0*/  @P2 BRA `(.L_x_2265) ;  /* 0x0000000400982947 */ /* 0x000fea0003800000 */
[----:B------:R-:W2:Y:S01]  /*bed0*/  LDC R11, c[0x0][0xbe8] ;  /* 0x0002fa00ff0b7b82 */ /* 0x000ea20000000800 */
[----:B------:R-:W-:Y:S01]  /*bee0*/  ULDC.64 UR4, c[0x0][0xaa0] ;  /* 0x0002a80000047ab9 */ /* 0x000fe20000000a00 */
[----:B------:R-:W-:Y:S01]  /*bef0*/  IMAD R7, R188, 0x20, R208 ;  /* 0x00000020bc077824 */ /* 0x000fe200078e02d0 */
[----:B------:R-:W-:Y:S01]  /*bf00*/  ULDC.64 UR6, c[0x0][0xaf0] ;  /* 0x0002bc0000067ab9 */ /* 0x000fe20000000a00 */
[----:B------:R-:W-:Y:S01]  /*bf10*/  IMAD R2, R16, UR4, RZ ;  /* 0x0000000410027c24 */ /* 0x000fe2000f8e02ff */
[----:B------:R-:W-:Y:S01]  /*bf20*/  BSSY B1, `(.L_x_2271) ;  /* 0x0000036000017945 */ /* 0x000fe20003800000 */
[----:B------:R-:W-:Y:S02]  /*bf30*/  IMAD.IADD R9, R18, 0x1, R7 ;  /* 0x0000000112097824 */ /* 0x000fe400078e0207 */
[C---:B0-----:R-:W-:Y:S02]  /*bf40*/  IMAD R5, R13.reuse, UR5, R2 ;  /* 0x000000050d057c24 */ /* 0x041fe4000f8e0202 */
[----:B------:R-:W-:Y:S01]  /*bf50*/  IMAD.WIDE.U32 R2, R13, UR4, RZ ;  /* 0x000000040d027c25 */ /* 0x000fe2000f8e00ff */
[----:B------:R-:W-:-:S03]  /*bf60*/  ULDC.64 UR4, c[0x0][0xae8] ;  /* 0x0002ba0000047ab9 */ /* 0x000fc60000000a00 */
[----:B------:R-:W-:Y:S02]  /*bf70*/  IMAD.IADD R3, R3, 0x1, R5 ;  /* 0x0000000103037824 */ /* 0x000fe400078e0205 */
[----:B------:R-:W-:Y:S02]  /*bf80*/  IMAD.MOV.U32 R5, RZ, RZ, R9 ;  /* 0x000000ffff057224 */ /* 0x000fe400078e0009 */
[----:B------:R-:W-:-:S04]  /*bf90*/  IMAD.WIDE.U32 R2, R189, UR4, R2 ;  /* 0x00000004bd027c25 */ /* 0x000fc8000f8e0002 */
[----:B------:R-:W-:Y:S01]  /*bfa0*/  IMAD R6, R191, UR6, RZ ;  /* 0x00000006bf067c24 */ /* 0x000fe2000f8e02ff */
[----:B--2---:R-:W-:Y:S01]  /*bfb0*/  ISETP.NE.AND P0, PT, R11, 0x1, PT ;  /* 0x000000010b00780c */ /* 0x004fe20003f05270 */
[----:B------:R-:W-:Y:S01]  /*bfc0*/  IMAD R3, R189, UR5, R3 ;  /* 0x00000005bd037c24 */ /* 0x000fe2000f8e0203 */
[----:B------:R-:W-:Y:S01]  /*bfd0*/  ULDC.64 UR4, c[0x0][0xae0] ;  /* 0x0002b80000047ab9 */ /* 0x000fe20000000a00 */
[C---:B------:R-:W-:Y:S02]  /*bfe0*/  IMAD R7, R21.reuse, UR7, R6 ;  /* 0x0000000715077c24 */ /* 0x040fe4000f8e0206 */
[----:B------:R-:W-:-:S04]  /*bff0*/  IMAD.WIDE.U32 R2, R21, UR6, R2 ;  /* 0x0000000615027c25 */ /* 0x000fc8000f8e0002 */
[----:B------:R-:W-:Y:S02]  /*c000*/  IMAD.IADD R3, R3, 0x1, R7 ;  /* 0x0000000103037824 */ /* 0x000fe400078e0207 */
[----:B------:R-:W-:Y:S02]  /*c010*/  IMAD.IADD R18, R208, 0x1, R18 ;  /* 0x00000001d0127824 */ /* 0x000fe400078e0212 */
[----:B------:R-:W0:Y:S08]  /*c020*/  @P0 LDC R4, c[0x0][0xbec] ;  /* 0x0002fb00ff040b82 */ /* 0x000e300000000800 */
[----:B------:R-:W2:Y:S01]  /*c030*/  @P0 LDC R15, c[0x0][0xbf0] ;  /* 0x0002fc00ff0f0b82 */ /* 0x000ea20000000800 */
[----:B0-----:R-:W-:-:S05]  /*c040*/  @P0 IMAD.HI.U32 R4, R9, R4, RZ ;  /* 0x0000000409040227 */ /* 0x001fca00078e00ff */
        /* <DEDUP_REMOVED lines=21> */
[----:B------:R-:W-:Y:S02]  /*c1a0*/  ISETP.GE.AND P0, PT, R0, R11, PT ;  /* 0x0000000b0000720c */ /* 0x000fe40003f06270 */
[----:B------:R-:W-:Y:S02]  /*c1b0*/  LEA.HI.X R5, R2, UR5, R3, 0x1, P3 ;  /* 0x0000000502057c11 */ /* 0x000fe400098f0c03 */
[----:B------:R0:W2:Y:S04]  /*c1c0*/  SHFL.IDX PT, R2, R4, RZ, 0x181f ;  /* 0x00181fff04027589 */ /* 0x0000a800000e0000 */
        /* <DEDUP_REMOVED lines=11> */
.L_x_2272:
[----:B------:R-:W-:Y:S05]  /*c280*/  BSYNC B1 ;  /* 0x0000000000017941 */ /* 0x000fea0003800000 */
.L_x_2271:
[----:B---3--:R3:W0:Y:S01]  /*c290*/  SHFL.IDX PT, R0, R5, 0x1, 0x181f ;  /* 0x00381f0005007f89 */ /* 0x00862200000e0000 */
[----:B------:R-:W-:Y:S03]  /*c2a0*/  BSSY B1, `(.L_x_2273) ;  /* 0x000000c000017945 */ /* 0x000fe60003800000 */
[----:B--2-4-:R3:W2:Y:S01]  /*c2b0*/  SHFL.IDX PT, R2, R4, 0x1, 0x181f ;  /* 0x00381f0004027f89 */ /* 0x0146a200000e0000 */
[----:B------:R-:W-:Y:S05]  /*c2c0*/  @P1 BRA `(.L_x_2274) ;  /* 0x0000000000241947 */ /* 0x000fea0003800000 */
        /* <DEDUP_REMOVED lines=9> */
.L_x_2274:
[----:B------:R-:W-:Y:S05]  /*c360*/  BSYNC B1 ;  /* 0x0000000000017941 */ /* 0x000fea0003800000 */
.L_x_2273:
[----:B0-----:R0:W0:Y:S01]  /*c370*/  SHFL.IDX PT, R0, R5, 0x2, 0x181f ;  /* 0x00581f0005007f89 */ /* 0x00102200000e0000 */
[----:B------:R-:W-:Y:S03]  /*c380*/  BSSY B1, `(.L_x_2275) ;  /* 0x000000c000017945 */ /* 0x000fe60003800000 */
[----:B--2-4-:R2:W4:Y:S01]  /*c390*/  SHFL.IDX PT, R2, R4, 0x2, 0x181f ;  /* 0x00581f0004027f89 */ /* 0x01452200000e0000 */
[----:B------:R-:W-:Y:S05]  /*c3a0*/  @P0 BRA `(.L_x_2276) ;  /* 0x0000000000240947 */ /* 0x000fea0003800000 */
        /* <DEDUP_REMOVED lines=9> */
.L_x_2276:
[----:B------:R-:W-:Y:S05]  /*c440*/  BSYNC B1 ;  /* 0x0000000000017941 */ /* 0x000fea0003800000 */
.L_x_2275:
[----:B0-----:R-:W-:Y:S01]  /*c450*/  VIADD R0, R18, 0x60 ;  /* 0x0000006012007836 */ /* 0x001fe20000000000 */
[----:B------:R0:W0:Y:S04]  /*c460*/  SHFL.IDX PT, R6, R5, 0x3, 0x181f ;  /* 0x00781f0005067f89 */ /* 0x00002800000e0000 */
[----:B------:R-:W-:Y:S01]  /*c470*/  ISETP.GE.AND P0, PT, R0, R11, PT ;  /* 0x0000000b0000720c */ /* 0x000fe20003f06270 */
[----:B----4-:R4:W0:-:S12]  /*c480*/  SHFL.IDX PT, R2, R4, 0x3, 0x181f ;  /* 0x00781f0004027f89 */ /* 0x01081800000e0000 */
[----:B----4-:R-:W-:Y:S05]  /*c490*/  @P0 BRA `(.L_x_2265) ;  /* 0x0000000000240947 */ /* 0x010fea0003800000 */
[----:B------:R-:W-:Y:S02]  /*c4a0*/  ULDC UR4, c[0x0][0xac8] ;  /* 0x0002b20000047ab9 */ /* 0x000fe40000000800 */
[----:B------:R-:W-:Y:S02]  /*c4b0*/  ISETP.GE.AND P2, PT, R23, UR4, PT ;  /* 0x0000000417007c0c */ /* 0x000fe4000bf46270 */
[----:B------:R-:W-:-:S11]  /*c4c0*/  ISETP.GE.AND P3, PT, R187, UR4, PT ;  /* 0x00000004bb007c0c */ /* 0x000fd6000bf66270 */
[-C--:B0-23--:R-:W-:Y:S02]  /*c4d0*/  @!P2 LEA R4, P0, R23, R2.reuse, 0x1 ;  /* 0x000000021704a211 */ /* 0x08dfe400078008ff */
[----:B------:R-:W-:Y:S02]  /*c4e0*/  @!P3 LEA R2, P1, R187, R2, 0x1 ;  /* 0x00000002bb02b211 */ /* 0x000fe400078208ff */
[-C--:B------:R-:W-:Y:S02]  /*c4f0*/  @!P2 LEA.HI.X R5, R23, R6.reuse, R230, 0x1, P0 ;  /* 0x000000061705a211 */ /* 0x080fe400000f0ce6 */
[----:B------:R-:W-:-:S03]  /*c500*/  @!P3 LEA.HI.X R3, R187, R6, R229, 0x1, P1 ;  /* 0x00000006bb03b211 */ /* 0x000fc600008f0ce5 */
[----:B------:R4:W-:Y:S04]  /*c510*/  @!P2 ST.E.128 desc[UR56][R4.64], RZ ;  /* 0x000000ff0400a985 */ /* 0x0009e8000c101d38 */
[----:B------:R4:W-:Y:S02]  /*c520*/  @!P3 ST.E.128 desc[UR56][R2.64], RZ ;  /* 0x000000ff0200b985 */ /* 0x0009e4000c101d38 */
.L_x_2265:
[----:B------:R-:W-:Y:S05]  /*c530*/  BSYNC B0 ;  /* 0x0000000000007941 */ /* 0x000fea0003800000 */
.L_x_2255:
[----:B------:R-:W-:Y:S02]  /*c540*/  ULDC UR4, c[0x0][0xc3c] ;  /* 0x00030f0000047ab9 */ /* 0x000fe40000000800 */
[----:B-1----:R-:W-:-:S13]  /*c550*/  ISETP.GE.AND P0, PT, R27, UR4, PT ;  /* 0x000000041b007c0c */ /* 0x002fda000bf06270 */
[----:B------:R-:W-:Y:S05]  /*c560*/  @!P0 BRA `(.L_x_2277) ;  /* 0xffffff48008c8947 */ /* 0x000fea000383ffff */
[----:B------:R-:W-:Y:S05]  /*c570*/  EXIT ;  /* 0x000000000000794d */ /* 0x000fea0003800000 */
.L_x_2218:
[----:B------:R-:W-:-:S08]  /*c580*/  NOP ;  /* 0x0000000000007918 */ /* 0x000fd00000000000 */
[----:B0-----:R-:W0:-:S00]  /*c590*/  USETMAXREG.DEALLOC.CTAPOOL 0x18 ;  /* 0x00000018000079c8 */ /* 0x001e0000080e0500 */
[----:B0-----:R-:W-:Y:S01]  /*c5a0*/  LOP3.LUT R0, R0, 0x3, RZ, 0xc0, !PT ;  /* 0x0000000300007812 */ /* 0x001fe200078ec0ff */
[----:B------:R-:W-:-:S05]  /*c5b0*/  IMAD.MOV.U32 R6, RZ, RZ, RZ ;  /* 0x000000ffff067224 */ /* 0x000fca00078e00ff */
[----:B------:R-:W0:Y:S02]  /*c5c0*/  SHFL.IDX PT, R0, R0, RZ, 0x1f ;  /* 0x00001fff00007589 */ /* 0x000e2400000e0000 */
[----:B0-----:R-:W-:-:S04]  /*c5d0*/  ISETP.NE.AND P0, PT, R0, RZ, PT ;  /* 0x000000ff0000720c */ /* 0x001fc80003f05270 */
[----:B------:R-:W-:-:S05]  /*c5e0*/  P2R R0, PR, RZ, 0x1 ;  /* 0x00000001ff007803 */ /* 0x000fca0000000000 */
[----:B------:R0:W-:Y:S04]  /*c5f0*/  STL [R1+0x5c], R0 ;  /* 0x00005c0001007387 */ /* 0x0001e80000100800 */
        /* <DEDUP_REMOVED lines=10> */
.L_x_2278:
[----:B0-----:R-:W0:Y:S01]  /*c6a0*/  S2R R0, SR_TID.X ;  /* 0x0000000000007919 */ /* 0x001e220000002100 */
[----:B------:R-:W-:Y:S01]  /*c6b0*/  ULDC UR4, c[0x0][0xc3c] ;  /* 0x00030f0000047ab9 */ /* 0x000fe20000000800 */
[----:B------:R-:W1:Y:S01]  /*c6c0*/  S2UR UR6, SR_CTAID.X ;  /* 0x00000000000679c3 */ /* 0x000e620000002500 */
[----:B------:R-:W-:Y:S01]  /*c6d0*/  ULDC UR5, c[0x0][0xc38] ;  /* 0x00030e0000057ab9 */ /* 0x000fe20000000800 */
[----:B0-----:R-:W-:-:S04]  /*c6e0*/  LOP3.LUT R0, R0, 0x1f, RZ, 0xc0, !PT ;  /* 0x0000001f00007812 */ /* 0x001fc800078ec0ff */
[----:B------:R-:W-:-:S04]  /*c6f0*/  ISETP.NE.AND P0, PT, R0, 0x1f, PT ;  /* 0x0000001f0000780c */ /* 0x000fc80003f05270 */
[----:B------:R-:W-:-:S13]  /*c700*/  ISETP.GE.OR P1, PT, R0, UR4, !P0 ;  /* 0x0000000400007c0c */ /* 0x000fda000c726670 */
[----:B------:R-:W0:Y:S08]  /*c710*/  @!P1 LDC.64 R2, c[0x0][0xc80] ;  /* 0x00032000ff029b82 */ /* 0x000e300000000a00 */
[----:B------:R-:W2:Y:S01]  /*c720*/  @!P1 LDC.64 R4, c[0x0][0xc78] ;  /* 0x00031e00ff049b82 */ /* 0x000ea20000000a00 */
[----:B0-----:R-:W-:-:S05]  /*c730*/  @!P1 IMAD.WIDE.U32 R2, R0, 0x4, R2 ;  /* 0x0000000400029825 */ /* 0x001fca00078e0002 */
[----:B------:R2:W3:Y:S02]  /*c740*/  @!P1 LDG.E R6, desc[UR56][R2.64] ;  /* 0x0000003802069981 */ /* 0x0004e4000c1e1900 */
[----:B--2---:R-:W-:-:S04]  /*c750*/  @!P1 IMAD.WIDE.U32 R2, R0, 0x4, R4 ;  /* 0x0000000400029825 */ /* 0x004fc800078e0004 */
[----:B------:R-:W-:-:S06]  /*c760*/  IMAD.MOV.U32 R5, RZ, RZ, RZ ;  /* 0x000000ffff057224 */ /* 0x000fcc00078e00ff */
        /* <DEDUP_REMOVED lines=28> */
[----:B------:R-:W-:Y:S01]  /*c930*/  IMAD.MOV.U32 R7, RZ, RZ, R4 ;  /* 0x000000ffff077224 */ /* 0x000fe200078e0004 */
[----:B------:R-:W-:Y:S01]  /*c940*/  UMOV UR4, URZ ;  /* 0x0000003f00047c82 */ /* 0x000fe20008000000 */
[----:B------:R-:W-:-:S05]  /*c950*/  ULDC UR5, c[0x0][0xc38] ;  /* 0x00030e0000057ab9 */ /* 0x000fca0000000800 */
.L_x_2282:
        /* <DEDUP_REMOVED lines=39> */
.L_x_2280:
        /* <DEDUP_REMOVED lines=10> */
[----:B------:R-:W-:-:S06]  /*cc70*/  VIADD R8, R10, 0xffffffff ;  /* 0xffffffff0a087836 */ /* 0x000fcc0000000000 */
[----:B------:R3:W4:Y:S02]  /*cc80*/  SHFL.IDX PT, R8, R3, R8, 0x1f ;  /* 0x00001f0803087589 */ /* 0x00072400000e0000 */
.L_x_2283:
[----:B---34-:R-:W-:Y:S01]  /*cc90*/  IMAD R3, R8, UR5, R9 ;  /* 0x0000000508037c24 */ /* 0x018fe2000f8e0209 */
[----:B-1----:R-:W-:Y:S01]  /*cca0*/  ISETP.NE.AND P0, PT, R7, 0x1, PT ;  /* 0x000000010700780c */ /* 0x002fe20003f05270 */
[----:B------:R-:W-:-:S03]  /*ccb0*/  VIADD R13, R10, UR4 ;  /* 0x000000040a0d7c36 */ /* 0x000fc60008000000 */
[----:B------:R1:W-:Y:S01]  /*ccc0*/  STL [R1], R3 ;  /* 0x0000000301007387 */ /* 0x0003e20000100800 */
[----:B0-----:R-:W-:-:S03]  /*ccd0*/  IADD3 R5, -R3, UR6, RZ ;  /* 0x0000000603057c10 */ /* 0x001fc6000fffe1ff */
[----:B------:R1:W-:Y:S05]  /*cce0*/  STL [R1+0xc], R13 ;  /* 0x00000c0d01007387 */ /* 0x0003ea0000100800 */
[----:B------:R-:W-:Y:S05]  /*ccf0*/  @!P0 BRA `(.L_x_2284) ;  /* 0x0000000000e08947 */ /* 0x000fea0003800000 */
[----:B--2---:R-:W-:Y:S01]  /*cd00*/  IABS R6, R4 ;  /* 0x0000000400067213 */ /* 0x004fe20000000000 */
[----:B------:R-:W-:Y:S01]  /*cd10*/  IMAD.MOV.U32 R2, RZ, RZ, RZ ;  /* 0x000000ffff027224 */ /* 0x000fe200078e00ff */
[----:B------:R-:W-:Y:S02]  /*cd20*/  IABS R8, R7 ;  /* 0x0000000700087213 */ /* 0x000fe40000000000 */
[----:B------:R-:W0:Y:S08]  /*cd30*/  I2F.RP R9, R6 ;  /* 0x0000000600097306 */ /* 0x000e300000209400 */
[----:B------:R-:W-:Y:S08]  /*cd40*/  I2F.RP R12, R8 ;  /* 0x00000008000c7306 */ /* 0x000ff00000209400 */
[----:B0-----:R-:W1:Y:S02]  /*cd50*/  MUFU.RCP R9, R9 ;  /* 0x0000000900097308 */ /* 0x001e640000001000 */
[----:B-1----:R-:W-:-:S06]  /*cd60*/  VIADD R3, R9, 0xffffffe ;  /* 0x0ffffffe09037836 */ /* 0x002fcc0000000000 */
[----:B------:R-:W0:Y:S02]  /*cd70*/  F2I.FTZ.U32.TRUNC.NTZ R3, R3 ;  /* 0x0000000300037305 */ /* 0x000e24000021f000 */
[----:B0-----:R-:W-:-:S04]  /*cd80*/  IMAD.MOV R11, RZ, RZ, -R3 ;  /* 0x000000ffff0b7224 */ /* 0x001fc800078e0a03 */
[----:B------:R-:W-:-:S04]  /*cd90*/  IMAD R11, R11, R6, RZ ;  /* 0x000000060b0b7224 */ /* 0x000fc800078e02ff */
[----:B------:R-:W-:Y:S01]  /*cda0*/  IMAD.HI.U32 R10, R3, R11, R2 ;  /* 0x0000000b030a7227 */ /* 0x000fe200078e0002 */
[----:B------:R-:W-:Y:S01]  /*cdb0*/  IABS R11, R5 ;  /* 0x00000005000b7213 */ /* 0x000fe20000000000 */
[----:B------:R-:W0:Y:S01]  /*cdc0*/  MUFU.RCP R2, R12 ;  /* 0x0000000c00027308 */ /* 0x000e220000001000 */
[----:B------:R-:W-:-:S03]  /*cdd0*/  IABS R3, R4 ;  /* 0x0000000400037213 */ /* 0x000fc60000000000 */
[----:B------:R-:W-:-:S04]  /*cde0*/  IMAD.HI.U32 R9, R10, R11, RZ ;  /* 0x0000000b0a097227 */ /* 0x000fc800078e00ff */
[----:B------:R-:W-:-:S04]  /*cdf0*/  IMAD.MOV R14, RZ, RZ, -R3 ;  /* 0x000000ffff0e7224 */ /* 0x000fc800078e0a03 */
[----:B------:R-:W-:Y:S02]  /*ce00*/  IMAD R11, R9, R14, R11 ;  /* 0x0000000e090b7224 */ /* 0x000fe400078e020b */
[----:B0-----:R-:W-:-:S03]  /*ce10*/  VIADD R3, R2, 0xffffffe ;  /* 0x0ffffffe02037836 */ /* 0x001fc60000000000 */
[----:B------:R-:W-:Y:S01]  /*ce20*/  ISETP.GT.U32.AND P1, PT, R6, R11, PT ;  /* 0x0000000b0600720c */ /* 0x000fe20003f24070 */
[----:B------:R-:W-:Y:S02]  /*ce30*/  IMAD.MOV.U32 R2, RZ, RZ, RZ ;  /* 0x000000ffff027224 */ /* 0x000fe400078e00ff */
[----:B------:R-:W0:Y:S10]  /*ce40*/  F2I.FTZ.U32.TRUNC.NTZ R3, R3 ;  /* 0x0000000300037305 */ /* 0x000e34000021f000 */
[----:B------:R-:W-:-:S02]  /*ce50*/  @!P1 IMAD.IADD R11, R11, 0x1, -R6 ;  /* 0x000000010b0b9824 */ /* 0x000fc400078e0a06 */
[----:B------:R-:W-:Y:S01]  /*ce60*/  @!P1 VIADD R9, R9, 0x1 ;  /* 0x0000000109099836 */ /* 0x000fe20000000000 */
[----:B------:R-:W-:Y:S02]  /*ce70*/  ISETP.NE.AND P1, PT, R4, RZ, PT ;  /* 0x000000ff0400720c */ /* 0x000fe40003f25270 */
[----:B------:R-:W-:Y:S01]  /*ce80*/  ISETP.GE.U32.AND P0, PT, R11, R6, PT ;  /* 0x000000060b00720c */ /* 0x000fe20003f06070 */
[----:B0-----:R-:W-:-:S04]  /*ce90*/  IMAD.MOV R11, RZ, RZ, -R3 ;  /* 0x000000ffff0b7224 */ /* 0x001fc800078e0a03 */
[----:B------:R-:W-:-:S04]  /*cea0*/  IMAD R11, R11, R8, RZ ;  /* 0x000000080b0b7224 */ /* 0x000fc800078e02ff */
[----:B------:R-:W-:Y:S01]  /*ceb0*/  IMAD.HI.U32 R6, R3, R11, R2 ;  /* 0x0000000b03067227 */ /* 0x000fe200078e0002 */
[----:B------:R-:W-:-:S03]  /*cec0*/  LOP3.LUT R2, R5, R4, RZ, 0x3c, !PT ;  /* 0x0000000405027212 */ /* 0x000fc600078e3cff */
[----:B------:R-:W-:Y:S01]  /*ced0*/  @P0 VIADD R9, R9, 0x1 ;  /* 0x0000000109090836 */ /* 0x000fe20000000000 */
[----:B------:R-:W-:Y:S02]  /*cee0*/  ISETP.GE.AND P2, PT, R2, RZ, PT ;  /* 0x000000ff0200720c */ /* 0x000fe40003f46270 */
[----:B------:R-:W-:-:S05]  /*cef0*/  IABS R2, R7 ;  /* 0x0000000700027213 */ /* 0x000fca0000000000 */
[----:B------:R-:W-:-:S06]  /*cf00*/  IMAD.MOV R2, RZ, RZ, -R2 ;  /* 0x000000ffff027224 */ /* 0x000fcc00078e0a02 */
[----:B------:R-:W-:Y:S01]  /*cf10*/  @!P2 IMAD.MOV R9, RZ, RZ, -R9 ;  /* 0x000000ffff09a224 */ /* 0x000fe200078e0a09 */
[----:B------:R-:W-:-:S04]  /*cf20*/  @!P1 LOP3.LUT R9, RZ, R4, RZ, 0x33, !PT ;  /* 0x00000004ff099212 */ /* 0x000fc800078e33ff */
[----:B------:R-:W-:-:S05]  /*cf30*/  IABS R3, R9 ;  /* 0x0000000900037213 */ /* 0x000fca0000000000 */
        /* <DEDUP_REMOVED lines=12> */
[--C-:B------:R-:W-:Y:S02]  /*d000*/  IMAD.MOV R2, RZ, RZ, -R6.reuse ;  /* 0x000000ffff027224 */ /* 0x100fe400078e0a06 */
[C---:B------:R-:W-:Y:S02]  /*d010*/  IMAD R6, R7.reuse, 0x1000000, R6 ;  /* 0x0100000007067824 */ /* 0x040fe400078e0206 */
[--C-:B------:R-:W-:Y:S02]  /*d020*/  IMAD R7, R7, R2, R9.reuse ;  /* 0x0000000207077224 */ /* 0x100fe400078e0209 */
[----:B------:R-:W-:Y:S02]  /*d030*/  IMAD.MOV R2, RZ, RZ, -R9 ;  /* 0x000000ffff027224 */ /* 0x000fe400078e0a09 */
[----:B------:R-:W-:Y:S02]  /*d040*/  IMAD R3, R7, 0x10000, R6 ;  /* 0x0001000007037824 */ /* 0x000fe400078e0206 */
[----:B------:R-:W-:-:S03]  /*d050*/  IMAD R2, R4, R2, R5 ;  /* 0x0000000204027224 */ /* 0x000fc600078e0205 */
[----:B------:R0:W-:Y:S01]  /*d060*/  STL [R1+0x8], R3 ;  /* 0x0000080301007387 */ /* 0x0001e20000100800 */
[----:B------:R-:W-:Y:S05]  /*d070*/  BRA `(.L_x_2285) ;  /* 0x0000000000f47947 */ /* 0x000fea0003800000 */
.L_x_2284:
[----:B-1----:R-:W0:Y:S02]  /*d080*/  LDC.64 R2, c[0x0][0xc90] ;  /* 0x00032400ff027b82 */ /* 0x002e240000000a00 */
[----:B0-----:R-:W-:-:S05]  /*d090*/  IMAD.WIDE R2, R13, 0x4, R2 ;  /* 0x000000040d027825 */ /* 0x001fca00078e0202 */
[----:B------:R0:W2:Y:S02]  /*d0a0*/  LDG.E R7, desc[UR56][R2.64] ;  /* 0x0000003802077981 */ /* 0x0000a4000c1e1900 */
        /* <DEDUP_REMOVED lines=29> */
[----:B------:R-:W-:-:S04]  /*d280*/  VIADDMNMX R7, R10, UR5, R7, PT ;  /* 0x000000050a077c46 */ /* 0x000fc8000b800107 */
[-C--:B------:R-:W-:Y:S02]  /*d290*/  IABS R9, R7.reuse ;  /* 0x0000000700097213 */ /* 0x080fe40000000000 */
        /* <DEDUP_REMOVED lines=11> */
[----:B------:R-:W-:Y:S02]  /*d350*/  LOP3.LUT R3, R5, R7, RZ, 0x3c, !PT ;  /* 0x0000000705037212 */ /* 0x000fe400078e3cff */
[----:B------:R-:W-:Y:S01]  /*d360*/  IADD3 R5, R8, 0x1000000, R5 ;  /* 0x0100000008057810 */ /* 0x000fe20007ffe005 */
        /* <DEDUP_REMOVED lines=10> */
[----:B------:R-:W-:Y:S01]  /*d410*/  @!P1 LOP3.LUT R2, RZ, R7, RZ, 0x33, !PT ;  /* 0x00000007ff029212 */ /* 0x000fe200078e33ff */
[----:B------:R-:W-:-:S04]  /*d420*/  IMAD.MOV R7, RZ, RZ, -R7 ;  /* 0x000000ffff077224 */ /* 0x000fc800078e0a07 */
[----:B------:R-:W-:-:S05]  /*d430*/  IMAD R3, R2, R7, R5 ;  /* 0x0000000702037224 */ /* 0x000fca00078e0205 */
[----:B------:R1:W-:Y:S02]  /*d440*/  STL [R1+0x8], R3 ;  /* 0x0000080301007387 */ /* 0x0003e40000100800 */
.L_x_2285:
[----:B01----:R-:W-:-:S05]  /*d450*/  LOP3.LUT R3, RZ, R2, RZ, 0x33, !PT ;  /* 0x00000002ff037212 */ /* 0x003fca00078e33ff */
[----:B------:R-:W-:-:S05]  /*d460*/  IMAD.IADD R2, R4, 0x1, R3 ;  /* 0x0000000104027824 */ /* 0x000fca00078e0203 */
[----:B------:R1:W-:Y:S01]  /*d470*/  STL [R1+0x4], R2 ;  /* 0x0000040201007387 */ /* 0x0003e20000100800 */
[----:B------:R-:W-:Y:S05]  /*d480*/  BRA `(.L_x_2286) ;  /* 0x0000000000107947 */ /* 0x000fea0003800000 */
.L_x_2281:
[----:B------:R-:W-:Y:S01]  /*d490*/  IMAD.U32 R2, RZ, RZ, UR6 ;  /* 0x00000006ff027e24 */ /* 0x000fe2000f8e00ff */
[----:B------:R0:W-:Y:S04]  /*d4a0*/  STL [R1+0x4], RZ ;  /* 0x000004ff01007387 */ /* 0x0001e80000100800 */
[----:B------:R0:W-:Y:S04]  /*d4b0*/  STL [R1+0x8], RZ ;  /* 0x000008ff01007387 */ /* 0x0001e80000100800 */
[----:B------:R0:W-:Y:S02]  /*d4c0*/  STL [R1], R2 ;  /* 0x0000000201007387 */ /* 0x0001e40000100800 */
.L_x_2286:
        /* <DEDUP_REMOVED lines=10> */
.L_x_2279:
[----:B0-2---:R-:W2:Y:S01]  /*d570*/  LDL R0, [R1+0xc] ;  /* 0x00000c0001007983 */ /* 0x005ea20000100800 */
[----:B------:R-:W-:Y:S01]  /*d580*/  ULDC UR4, c[0x0][0xc3c] ;  /* 0x00030f0000047ab9 */ /* 0x000fe20000000800 */
[----:B------:R-:W-:Y:S02]  /*d590*/  IMAD.MOV.U32 R19, RZ, RZ, RZ ;  /* 0x000000ffff137224 */ /* 0x000fe400078e00ff */
[----:B------:R0:W-:Y:S01]  /*d5a0*/  STL [R1+0x48], RZ ;  /* 0x000048ff01007387 */ /* 0x0001e20000100800 */
[----:B--2---:R-:W-:Y:S01]  /*d5b0*/  ISETP.GE.AND P0, PT, R0, UR4, PT ;  /* 0x0000000400007c0c */ /* 0x004fe2000bf06270 */
[----:B------:R-:W-:-:S05]  /*d5c0*/  IMAD.MOV.U32 R0, RZ, RZ, 0x1 ;  /* 0x00000001ff007424 */ /* 0x000fca00078e00ff */
[----:B------:R0:W-:Y:S07]  /*d5d0*/  STL [R1+0x14], R0 ;  /* 0x0000140001007387 */ /* 0x0001ee0000100800 */
[----:B------:R-:W-:Y:S05]  /*d5e0*/  @P0 BRA `(.L_x_2287) ;  /* 0x0000005c004c0947 */ /* 0x000fea0003800000 */
[----:B---3--:R-:W2:Y:S01]  /*d5f0*/  S2R R5, SR_TID.X ;  /* 0x0000000000057919 */ /* 0x008ea20000002100 */
        /* <DEDUP_REMOVED lines=9> */
[----:B0-----:R-:W-:-:S05]  /*d690*/  IMAD.SHL.U32 R0, R5, 0x8, RZ ;  /* 0x0000000805007824 */ /* 0x001fca00078e00ff */
[C---:B-1----:R-:W-:Y:S02]  /*d6a0*/  LOP3.LUT R2, R0.reuse, 0x1f8, RZ, 0xc0, !PT ;  /* 0x000001f800027812 */ /* 0x042fe400078ec0ff */
        /* <DEDUP_REMOVED lines=14> */
.L_x_2391:
[----:B------:R-:W2:Y:S01]  /*d790*/  LDL R0, [R1+0xc] ;  /* 0x00000c0001007983 */ /* 0x000ea20000100800 */
[----:B------:R-:W2:Y:S01]  /*d7a0*/  LDC.64 R2, c[0x0][0xc88] ;  /* 0x00032200ff027b82 */ /* 0x000ea20000000a00 */
[----:B------:R-:W-:Y:S05]  /*d7b0*/  YIELD ;  /* 0x0000000000007946 */ /* 0x000fea0003800000 */
[----:B------:R-:W-:Y:S01]  /*d7c0*/  ULDC.64 UR4, c[0x0][0xa28] ;  /* 0x00028a0000047ab9 */ /* 0x000fe20000000a00 */
[----:B01----:R-:W-:Y:S01]  /*d7d0*/  IMAD.MOV.U32 R6, RZ, RZ, RZ ;  /* 0x000000ffff067224 */ /* 0x003fe200078e00ff */
        /* <DEDUP_REMOVED lines=14> */
[----:B------:R0:W-:Y:S01]  /*d8c0*/  STL [R1+0x44], R4 ;  /* 0x0000440401007387 */ /* 0x0001e20000100800 */
        /* <DEDUP_REMOVED lines=32> */
[----:B------:R-:W0:Y:S04]  /*dad0*/  LDG.E R7, desc[UR56][R2.64] ;  /* 0x0000003802077981 */ /* 0x000e28000c1e1900 */
[----:B------:R-:W0:Y:S02]  /*dae0*/  LDG.E R2, desc[UR56][R2.64+0x4] ;  /* 0x0000043802027981 */ /* 0x000e24000c1e1900 */
[----:B0-----:R-:W-:-:S05]  /*daf0*/  IMAD.IADD R9, R2, 0x1, -R7 ;  /* 0x0000000102097824 */ /* 0x001fca00078e0a07 */
[----:B------:R1:W-:Y:S02]  /*db00*/  STL [R1+0x38], R9 ;  /* 0x0000380901007387 */ /* 0x0003e40000100800 */
.L_x_2288:
[----:B------:R-:W2:Y:S01]  /*db10*/  LDL.LU R7, [R1+0x8] ;  /* 0x0000080001077983 */ /* 0x000ea20000300800 */
[----:B------:R-:W-:Y:S02]  /*db20*/  ULDC.64 UR4, c[0x0][0xa20] ;  /* 0x0002880000047ab9 */ /* 0x000fe40000000a00 */
[----:B------:R-:W-:-:S04]  /*db30*/  ISETP.NE.U32.AND P1, PT, RZ, UR4, PT ;  /* 0x00000004ff007c0c */ /* 0x000fc8000bf25070 */
[----:B------:R-:W-:Y:S02]  /*db40*/  ISETP.NE.AND.EX P1, PT, RZ, UR5, PT, P1 ;  /* 0x00000005ff007c0c */ /* 0x000fe4000bf25310 */
[C---:B--2---:R-:W-:Y:S02]  /*db50*/  LOP3.LUT R2, R7.reuse, 0xff000000, RZ, 0xc0, !PT ;  /* 0xff00000007027812 */ /* 0x044fe400078ec0ff */
        /* <DEDUP_REMOVED lines=10> */
[----:B--2---:R-:W-:-:S05]  /*dc00*/  IADD3.X R7, R10, UR5, RZ, P0, !PT ;  /* 0x000000050a077c10 */ /* 0x004fca00087fe4ff */
[----:B------:R3:W5:Y:S01]  /*dc10*/  LDG.E R6, desc[UR56][R6.64] ;  /* 0x0000003806067981 */ /* 0x000762000c1e1900 */
[----:B------:R-:W-:Y:S05]  /*dc20*/  BRA `(.L_x_2290) ;  /* 0x0000000000107947 */ /* 0x000fea0003800000 */
.L_x_2289:
[----:B------:R-:W-:Y:S05]  /*dc30*/  @!P0 BRA `(.L_x_2290) ;  /* 0x00000000000c8947 */ /* 0x000fea0003800000 */
[----:B------:R-:W3:Y:S04]  /*dc40*/  LDG.E R6, desc[UR56][R4.64] ;  /* 0x0000003804067981 */ /* 0x000ee8000c1e1900 */
[----:B------:R-:W3:Y:S02]  /*dc50*/  LDG.E R4, desc[UR56][R4.64+0x4] ;  /* 0x0000043804047981 */ /* 0x000ee4000c1e1900 */
[----:B---3--:R-:W-:-:S07]  /*dc60*/  IMAD.IADD R6, R4, 0x1, -R6 ;  /* 0x0000000104067824 */ /* 0x008fce00078e0a06 */
.L_x_2290:
[----:B------:R-:W4:Y:S01]  /*dc70*/  LDL R5, [R1+0x4] ;  /* 0x0000040001057983 */ /* 0x000f220000100800 */
[----:B-----5:R-:W-:Y:S01]  /*dc80*/  IMAD.IADD R6, R6, 0x1, -R0 ;  /* 0x0000000106067824 */ /* 0x020fe200078e0a00 */
[----:B------:R-:W-:Y:S01]  /*dc90*/  BSSY B0, `(.L_x_2291) ;  /* 0x000003a000007945 */ /* 0x000fe20003800000 */
[----:B------:R-:W0:Y:S02]  /*dca0*/  LDC R0, c[0x0][0x448] ;  /* 0x00011200ff007b82 */ /* 0x000e240000000800 */
[----:B0-----:R-:W-:-:S13]  /*dcb0*/  ISETP.NE.AND P0, PT, R0, 0x1, PT ;  /* 0x000000010000780c */ /* 0x001fda0003f05270 */
[----:B--2---:R-:W0:Y:S08]  /*dcc0*/  @P0 LDC R3, c[0x0][0x44c] ;  /* 0x00011300ff030b82 */ /* 0x004e300000000800 */
[----:B------:R-:W2:Y:S01]  /*dcd0*/  @P0 LDC R4, c[0x0][0x450] ;  /* 0x00011400ff040b82 */ /* 0x000ea20000000800 */
[----:B----4-:R-:W-:Y:S02]  /*dce0*/  IMAD.SHL.U32 R0, R5, 0x80, RZ ;  /* 0x0000008005007824 */ /* 0x010fe400078e00ff */
[----:B------:R-:W-:-:S02]  /*dcf0*/  IMAD.MOV.U32 R5, RZ, RZ, RZ ;  /* 0x000000ffff057224 */ /* 0x000fc400078e00ff */
[----:B------:R-:W-:Y:S02]  /*dd00*/  VIADD R0, R0, 0x7f ;  /* 0x0000007f00007836 */ /* 0x000fe40000000000 */
[----:B------:R-:W-:Y:S02]  /*dd10*/  IMAD.MOV.U32 R10, RZ, RZ, R5 ;  /* 0x000000ffff0a7224 */ /* 0x000fe400078e0005 */
[----:B0-----:R-:W-:-:S05]  /*dd20*/  @P0 IMAD.HI.U32 R3, R0, R3, RZ ;  /* 0x0000000300030227 */ /* 0x001fca00078e00ff */
[----:B--2---:R-:W-:Y:S02]  /*dd30*/  @P0 SHF.R.U32.HI R0, RZ, R4, R3 ;  /* 0x00000004ff000219 */ /* 0x004fe40000011603 */
[C---:B------:R-:W-:Y:S01]  /*dd40*/  IADD3 R3, R6.reuse, 0x80, -R9 ;  /* 0x0000008006037810 */ /* 0x040fe20007ffe809 */
[----:B------:R-:W-:Y:S01]  /*dd50*/  VIADD R6, R6, 0x7f ;  /* 0x0000007f06067836 */ /* 0x000fe20000000000 */
[----:B-1----:R-:W-:-:S03]  /*dd60*/  LOP3.LUT R9, R2, 0xff, RZ, 0xc0, !PT ;  /* 0x000000ff02097812 */ /* 0x002fc600078ec0ff */
[----:B------:R-:W-:Y:S01]  /*dd70*/  IMAD.IADD R0, R3, 0x1, R0 ;  /* 0x0000000103007824 */ /* 0x000fe200078e0200 */
[----:B------:R-:W-:-:S04]  /*dd80*/  SHF.R.S32.HI R3, RZ, 0x1f, R6 ;  /* 0x0000001fff037819 */ /* 0x000fc80000011406 */
[----:B------:R-:W-:Y:S02]  /*dd90*/  SHF.R.S32.HI R4, RZ, 0x1f, R0 ;  /* 0x0000001fff047819 */ /* 0x000fe40000011400 */
[----:B------:R-:W-:Y:S02]  /*dda0*/  LEA.HI R3, R3, R6, RZ, 0x7 ;  /* 0x0000000603037211 */ /* 0x000fe400078f38ff */
[----:B------:R-:W-:Y:S02]  /*ddb0*/  LEA.HI R4, R4, R0, RZ, 0x7 ;  /* 0x0000000004047211 */ /* 0x000fe400078f38ff */
[----:B------:R-:W-:Y:S02]  /*ddc0*/  SHF.R.U32.HI R0, RZ, 0x10, R2 ;  /* 0x00000010ff007819 */ /* 0x000fe40000011602 */
[----:B------:R-:W-:Y:S02]  /*ddd0*/  SHF.R.S32.HI R3, RZ, 0x7, R3 ;  /* 0x00000007ff037819 */ /* 0x000fe40000011403 */
[----:B------:R-:W-:-:S02]  /*dde0*/  ISETP.NE.AND P0, PT, R0, RZ, PT ;  /* 0x000000ff0000720c */ /* 0x000fc40003f05270 */
[----:B------:R-:W-:-:S04]  /*ddf0*/  SHF.R.S32.HI R4, RZ, 0x7, R4 ;  /* 0x00000007ff047819 */ /* 0x000fc80000011404 */
[----:B------:R-:W-:-:S04]  /*de00*/  VIMNMX R8, R3, R4, PT ;  /* 0x0000000403087248 */ /* 0x000fc80003fe0100 */
[----:B------:R-:W-:Y:S01]  /*de10*/  ISETP.GE.AND P1, PT, R8, 0x1, PT ;  /* 0x000000010800780c */ /* 0x000fe20003f26270 */
[----:B------:R0:W-:Y:S02]  /*de20*/  STL [R1+0x30], R8 ;  /* 0x0000300801007387 */ /* 0x0001e40000100800 */
[----:B------:R-:W1:Y:S02]  /*de30*/  @!P0 LDC R0, c[0x0][0x9f0] ;  /* 0x00027c00ff008b82 */ /* 0x000e640000000800 */
[----:B------:R0:W-:Y:S04]  /*de40*/  STL [R1+0x3c], R5 ;  /* 0x00003c0501007387 */ /* 0x0001e80000100800 */
[----:B------:R0:W-:Y:S04]  /*de50*/  STL [R1+0x58], R9 ;  /* 0x0000580901007387 */ /* 0x0001e80000100800 */
[----:B------:R-:W-:Y:S05]  /*de60*/  @!P1 BRA `(.L_x_2292) ;  /* 0x0000000000709947 */ /* 0x000fea0003800000 */
[----:B-1----:R-:W-:-:S04]  /*de70*/  IABS R4, R0 ;  /* 0x0000000000047213 */ /* 0x002fc80000000000 */
[----:B------:R-:W1:Y:S08]  /*de80*/  I2F.RP R2, R4 ;  /* 0x0000000400027306 */ /* 0x000e700000209400 */
[----:B-1----:R-:W1:Y:S02]  /*de90*/  MUFU.RCP R2, R2 ;  /* 0x0000000200027308 */ /* 0x002e640000001000 */
[----:B-1----:R-:W-:-:S06]  /*dea0*/  VIADD R2, R2, 0xffffffe ;  /* 0x0ffffffe02027836 */ /* 0x002fcc0000000000 */
[----:B------:R-:W1:Y:S02]  /*deb0*/  F2I.FTZ.U32.TRUNC.NTZ R3, R2 ;  /* 0x0000000200037305 */ /* 0x000e64000021f000 */
[----:B-1----:R-:W-:-:S04]  /*dec0*/  IMAD.MOV R2, RZ, RZ, -R3 ;  /* 0x000000ffff027224 */ /* 0x002fc800078e0a03 */
[----:B0-----:R-:W-:Y:S02]  /*ded0*/  IMAD R5, R2, R4, RZ ;  /* 0x0000000402057224 */ /* 0x001fe400078e02ff */
[----:B------:R-:W-:-:S04]  /*dee0*/  IMAD.MOV.U32 R2, RZ, RZ, RZ ;  /* 0x000000ffff027224 */ /* 0x000fc800078e00ff */
[----:B---3--:R-:W-:Y:S01]  /*def0*/  IMAD.HI.U32 R7, R3, R5, R2 ;  /* 0x0000000503077227 */ /* 0x008fe200078e0002 */
        /* <DEDUP_REMOVED lines=19> */
.L_x_2292:
[----:B------:R-:W-:Y:S05]  /*e030*/  BSYNC B0 ;  /* 0x0000000000007941 */ /* 0x000fea0003800000 */
.L_x_2291:
[----:B-1----:R-:W-:Y:S01]  /*e040*/  IMAD.MOV.U32 R0, RZ, RZ, R10 ;  /* 0x000000ffff007224 */ /* 0x002fe200078e000a */
[----:B------:R-:W-:Y:S03]  /*e050*/  BSSY B7, `(.L_x_2293) ;  /* 0x000040d000077945 */ /* 0x000fe60003800000 */
[----:B------:R-:W-:-:S05]  /*e060*/  IMAD R2, R9, R0, RZ ;  /* 0x0000000009027224 */ /* 0x000fca00078e02ff */
[----:B------:R-:W-:Y:S01]  /*e070*/  VIADDMNMX R0, R2, R0, R8, PT ;  /* 0x0000000002007246 */ /* 0x000fe20003800108 */
[----:B------:R1:W-:Y:S03]  /*e080*/  STL [R1+0x28], R2 ;  /* 0x0000280201007387 */ /* 0x0003e60000100800 */
[----:B------:R-:W-:Y:S01]  /*e090*/  ISETP.GT.AND P0, PT, R0, R2, PT ;  /* 0x000000020000720c */ /* 0x000fe20003f04270 */
[----:B------:R1:W-:-:S12]  /*e0a0*/  STL [R1+0x40], R0 ;  /* 0x0000400001007387 */ /* 0x0003d80000100800 */
[----:B------:R-:W-:Y:S05]  /*e0b0*/  @P0 BRA `(.L_x_2294) ;  /* 0x0000000000480947 */ /* 0x000fea0003800000 */
[----:B-1----:R-:W1:Y:S02]  /*e0c0*/  S2R R0, SR_TID.X ;  /* 0x0000000000007919 */ /* 0x002e640000002100 */
[----:B-1----:R-:W-:-:S04]  /*e0d0*/  LOP3.LUT R0, R0, 0x7f, RZ, 0xc0, !PT ;  /* 0x0000007f00007812 */ /* 0x002fc800078ec0ff */
[----:B------:R-:W-:-:S13]  /*e0e0*/  ISETP.NE.AND P0, PT, R0, RZ, PT ;  /* 0x000000ff0000720c */ /* 0x000fda0003f05270 */
[----:B------:R-:W-:Y:S05]  /*e0f0*/  @P0 BRA `(.L_x_2295) ;  /* 0x0000004000080947 */ /* 0x000fea0003800000 */
[----:B------:R-:W1:Y:S01]  /*e100*/  S2R R3, SR_LANEID ;  /* 0x0000000000037919 */ /* 0x000e620000000000 */
[----:B------:R-:W-:Y:S02]  /*e110*/  VOTEU.ANY UR4, UPT, PT ;  /* 0x0000000000047886 */ /* 0x000fe400038e0100 */
[----:B------:R-:W1:Y:S08]  /*e120*/  FLO.U32 R0, UR4 ;  /* 0x0000000400007d00 */ /* 0x000e7000080e0000 */
[----:B0-----:R-:W0:Y:S01]  /*e130*/  POPC R5, UR4 ;  /* 0x0000000400057d09 */ /* 0x001e220008000000 */
[----:B-1----:R-:W-:-:S02]  /*e140*/  ISETP.EQ.U32.AND P0, PT, R0, R3, PT ;  /* 0x000000030000720c */ /* 0x002fc40003f02070 */
[----:B------:R-:W0:Y:S11]  /*e150*/  LDC.64 R2, c[0x0][0xc60] ;  /* 0x00031800ff027b82 */ /* 0x000e360000000a00 */
[----:B0-----:R-:W4:Y:S01]  /*e160*/  @P0 ATOMG.E.ADD.STRONG.GPU PT, R3, desc[UR56][R2.64], R5 ;  /* 0x00000005020309a8 */ /* 0x001f2200081ee1f8 */
[----:B------:R-:W0:Y:S02]  /*e170*/  S2R R4, SR_LTMASK ;  /* 0x0000000000047919 */ /* 0x000e240000003900 */
[----:B0-----:R-:W-:-:S04]  /*e180*/  LOP3.LUT R4, R4, UR4, RZ, 0xc0, !PT ;  /* 0x0000000404047c12 */ /* 0x001fc8000f8ec0ff */
[----:B---3--:R-:W0:Y:S01]  /*e190*/  POPC R7, R4 ;  /* 0x0000000400077309 */ /* 0x008e220000000000 */
[----:B----4-:R-:W0:Y:S02]  /*e1a0*/  SHFL.IDX PT, R0, R3, R0, 0x1f ;  /* 0x00001f0003007589 */ /* 0x010e2400000e0000 */
[----:B0-----:R-:W-:-:S05]  /*e1b0*/  IADD3 R0, R0, UR36, R7 ;  /* 0x0000002400007c10 */ /* 0x001fca000fffe007 */
[----:B------:R4:W-:Y:S01]  /*e1c0*/  STL [R1], R0 ;  /* 0x0000000001007387 */ /* 0x0009e20000100800 */
[----:B------:R-:W-:Y:S05]  /*e1d0*/  BRA `(.L_x_2295) ;  /* 0x0000003c00d07947 */ /* 0x000fea0003800000 */
.L_x_2294:
[----:B-1----:R-:W-:Y:S01]  /*e1e0*/  VIADD R0, R18, 0x1c400 ;  /* 0x0001c40012007836 */ /* 0x002fe20000000000 */
[----:B------:R-:W-:Y:S04]  /*e1f0*/  BSSY B6, `(.L_x_2296) ;  /* 0x0000013000067945 */ /* 0x000fe80003800000 */
[----:B------:R-:W-:-:S13]  /*e200*/  LOP3.LUT P0, RZ, R0, 0x3ff, RZ, 0xc0, !PT ;  /* 0x000003ff00ff7812 */ /* 0x000fda000780c0ff */
        /* <DEDUP_REMOVED lines=9> */
[----:B---3--:R-:W-:-:S02]  /*e2a0*/  IMAD.U32 R7, RZ, RZ, UR9 ;  /* 0x00000009ff077e24 */ /* 0x008fc4000f8e00ff */
[----:B--2---:R-:W-:Y:S02]  /*e2b0*/  IMAD.U32 R10, RZ, RZ, UR4 ;  /* 0x00000004ff0a7e24 */ /* 0x004fe4000f8e00ff */
[----:B------:R-:W-:Y:S02]  /*e2c0*/  IMAD.U32 R11, RZ, RZ, UR5 ;  /* 0x00000005ff0b7e24 */ /* 0x000fe4000f8e00ff */
[----:B------:R-:W-:Y:S02]  /*e2d0*/  IMAD.MOV.U32 R8, RZ, RZ, 0x70 ;  /* 0x00000070ff087424 */ /* 0x000fe400078e00ff */
[----:B------:R-:W-:Y:S02]  /*e2e0*/  IMAD.MOV.U32 R12, RZ, RZ, 0x1 ;  /* 0x00000001ff0c7424 */ /* 0x000fe400078e00ff */
[----:B------:R-:W-:-:S07]  /*e2f0*/  IMAD.MOV.U32 R13, RZ, RZ, RZ ;  /* 0x000000ffff0d7224 */ /* 0x000fce00078e00ff */
[----:B------:R-:W-:-:S07]  /*e300*/  LEPC R20, `(.L_x_2297) ;  /* 0x000000001014794e */ /* 0x000fce0000000000 */
[----:B-1----:R-:W-:Y:S05]  /*e310*/  CALL.ABS.NOINC R2 ;  /* 0x0000000002007343 */ /* 0x002fea0003c00000 */
.L_x_2297:
[----:B------:R-:W-:Y:S05]  /*e320*/  BSYNC B6 ;  /* 0x0000000000067941 */ /* 0x000fea0003800000 */
.L_x_2296:
        /* <DEDUP_REMOVED lines=9> */
[----:B------:R-:W-:Y:S02]  /*e3c0*/  IMAD.U32 R4, RZ, RZ, UR6 ;  /* 0x00000006ff047e24 */ /* 0x000fe4000f8e00ff */
[----:B0-----:R-:W-:Y:S02]  /*e3d0*/  IMAD.U32 R5, RZ, RZ, UR7 ;  /* 0x00000007ff057e24 */ /* 0x001fe4000f8e00ff */
[----:B------:R-:W-:Y:S02]  /*e3e0*/  IMAD.U32 R6, RZ, RZ, UR8 ;  /* 0x00000008ff067e24 */ /* 0x000fe4000f8e00ff */
[----:B---3--:R-:W-:-:S02]  /*e3f0*/  IMAD.U32 R7, RZ, RZ, UR9 ;  /* 0x00000009ff077e24 */ /* 0x008fc4000f8e00ff */
[----:B--2---:R-:W-:Y:S02]  /*e400*/  IMAD.U32 R10, RZ, RZ, UR4 ;  /* 0x00000004ff0a7e24 */ /* 0x004fe4000f8e00ff */
[----:B------:R-:W-:Y:S02]  /*e410*/  IMAD.U32 R11, RZ, RZ, UR5 ;  /* 0x00000005ff0b7e24 */ /* 0x000fe4000f8e00ff */
[----:B------:R-:W-:Y:S02]  /*e420*/  IMAD.MOV.U32 R8, RZ, RZ, 0x70 ;  /* 0x00000070ff087424 */ /* 0x000fe400078e00ff */
[----:B------:R-:W-:Y:S02]  /*e430*/  IMAD.MOV.U32 R12, RZ, RZ, 0x1 ;  /* 0x00000001ff0c7424 */ /* 0x000fe400078e00ff */
[----:B-1----:R-:W-:-:S07]  /*e440*/  IMAD.MOV.U32 R13, RZ, RZ, RZ ;  /* 0x000000ffff0d7224 */ /* 0x002fce00078e00ff */
[----:B------:R-:W-:-:S07]  /*e450*/  LEPC R20, `(.L_x_2300) ;  /* 0x000000001014794e */ /* 0x000fce0000000000 */
[----:B----4-:R-:W-:Y:S05]  /*e460*/  CALL.ABS.NOINC R2 ;  /* 0x0000000002007343 */ /* 0x010fea0003c00000 */
.L_x_2300:
        /* <DEDUP_REMOVED lines=16> */
.L_x_2299:
[----:B------:R-:W-:Y:S05]  /*e570*/  BSYNC B6 ;  /* 0x0000000000067941 */ /* 0x000fea0003800000 */
.L_x_2298:
[----:B------:R-:W4:Y:S01]  /*e580*/  LDL.LU R4, [R1+0x1c] ;  /* 0x00001c0001047983 */ /* 0x000f220000300800 */
[----:B------:R-:W-:-:S03]  /*e590*/  ULDC.64 UR4, c[0x0][0x9f8] ;  /* 0x00027e0000047ab9 */ /* 0x000fc60000000a00 */
[----:B---3--:R-:W3:Y:S01]  /*e5a0*/  LDL R7, [R1+0x10] ;  /* 0x0000100001077983 */ /* 0x008ee20000100800 */
[----:B------:R-:W-:-:S03]  /*e5b0*/  ISETP.NE.U32.AND P0, PT, RZ, UR4, PT ;  /* 0x00000004ff007c0c */ /* 0x000fc6000bf05070 */
[----:B------:R-:W5:Y:S01]  /*e5c0*/  LDL R0, [R1+0x40] ;  /* 0x0000400001007983 */ /* 0x000f620000100800 */
[----:B------:R-:W-:-:S13]  /*e5d0*/  ISETP.NE.AND.EX P0, PT, RZ, UR5, PT, P0 ;  /* 0x00000005ff007c0c */ /* 0x000fda000bf05300 */
[----:B------:R-:W-:-:S04]  /*e5e0*/  @P0 IADD3 R2, P1, R17, UR4, RZ ;  /* 0x0000000411020c10 */ /* 0x000fc8000ff3e0ff */
[----:B----4-:R-:W-:Y:S01]  /*e5f0*/  @P0 IADD3.X R3, R4, UR5, RZ, P1, !PT ;  /* 0x0000000504030c10 */ /* 0x010fe20008ffe4ff */
[----:B------:R-:W-:-:S04]  /*e600*/  ULDC.64 UR4, c[0x0][0xa08] ;  /* 0x0002820000047ab9 */ /* 0x000fc80000000a00 */
[----:B---3--:R1:W0:Y:S02]  /*e610*/  @P0 LDG.E R7, desc[UR56][R2.64] ;  /* 0x0000003802070981 */ /* 0x008224000c1e1900 */
[----:B-1----:R-:W1:Y:S01]  /*e620*/  LDC.64 R2, c[0x0][0x418] ;  /* 0x00010600ff027b82 */ /* 0x002e620000000a00 */
[----:B-----5:R-:W-:Y:S01]  /*e630*/  VIADD R0, R0, 0xffffffff ;  /* 0xffffffff00007836 */ /* 0x020fe20000000000 */
[----:B0-----:R-:W-:Y:S01]  /*e640*/  SHF.R.S32.HI R8, RZ, 0x1f, R7 ;  /* 0x0000001fff087819 */ /* 0x001fe20000011407 */
[----:B------:R0:W-:Y:S04]  /*e650*/  @P0 STL [R1+0x10], R7 ;  /* 0x0000100701000387 */ /* 0x0001e80000100800 */
[----:B------:R0:W-:Y:S01]  /*e660*/  STL [R1+0x1c], R8 ;  /* 0x00001c0801007387 */ /* 0x0001e20000100800 */
[----:B-1----:R-:W-:Y:S01]  /*e670*/  LOP3.LUT P0, RZ, R2, UR4, RZ, 0xfc, !PT ;  /* 0x0000000402ff7c12 */ /* 0x002fe2000f80fcff */
[----:B------:R-:W-:-:S03]  /*e680*/  UMOV UR4, 0xffffffff ;  /* 0xffffffff00047882 */ /* 0x000fc60000000000 */
[----:B------:R-:W-:-:S04]  /*e690*/  LOP3.LUT P0, RZ, R3, UR5, RZ, 0xfc, P0 ;  /* 0x0000000503ff7c12 */ /* 0x000fc8000800fcff */
[----:B------:R-:W-:Y:S01]  /*e6a0*/  SEL R17, R7, RZ, !P0 ;  /* 0x000000ff07117207 */ /* 0x000fe20004000000 */
[----:B0-----:R-:W-:Y:S08]  /*e6b0*/  BRA.DIV UR4, `(.L_x_2301) ;  /* 0x0000005204a87947 */ /* 0x001ff0000b800000 */
[----:B------:R-:W0:Y:S02]  /*e6c0*/  S2R R4, SR_TID.X ;  /* 0x0000000000047919 */ /* 0x000e240000002100 */
[----:B0-----:R-:W-:-:S04]  /*e6d0*/  SHF.R.U32.HI R4, RZ, 0x5, R4 ;  /* 0x00000005ff047819 */ /* 0x001fc80000011604 */
[----:B------:R-:W-:-:S05]  /*e6e0*/  LOP3.LUT R4, R4, 0x3, RZ, 0xc0, !PT ;  /* 0x0000000304047812 */ /* 0x000fca00078ec0ff */
[----:B------:R0:W1:Y:S02]  /*e6f0*/  SHFL.IDX PT, R14, R4, RZ, 0x1f ;  /* 0x00001fff040e7589 */ /* 0x00006400000e0000 */
.L_x_2407:
[----:B------:R-:W-:Y:S01]  /*e700*/  PLOP3.LUT P1, PT, PT, PT, PT, 0x8, 0x0 ;  /* 0x000000000000781c */ /* 0x000fe20003f2e170 */
[----:B------:R3:W-:Y:S01]  /*e710*/  STL [R1+0x8], R0 ;  /* 0x0000080001007387 */ /* 0x0007e20000100800 */
[----:B-1----:R-:W-:Y:S02]  /*e720*/  ISETP.NE.AND P0, PT, R14, RZ, PT ;  /* 0x000000ff0e00720c */ /* 0x002fe40003f05270 */
[----:B0-----:R-:W-:-:S05]  /*e730*/  P2R R4, PR, RZ, 0x2 ;  /* 0x00000002ff047803 */ /* 0x001fca0000000000 */
[----:B------:R3:W-:Y:S06]  /*e740*/  STL [R1+0x20], R4 ;  /* 0x0000200401007387 */ /* 0x0007ec0000100800 */
[----:B------:R-:W-:Y:S05]  /*e750*/  @P0 BRA `(.L_x_2302) ;  /* 0x0000000400300947 */ /* 0x000fea0003800000 */
[----:B------:R-:W-:-:S03]  /*e760*/  UMOV UR4, 0xffffffff ;  /* 0xffffffff00047882 */ /* 0x000fc60000000000 */
[----:B------:R-:W-:Y:S05]  /*e770*/  BRA.DIV UR4, `(.L_x_2303) ;  /* 0x0000005204ac7947 */ /* 0x000fea000b800000 */
[----:B------:R-:W-:-:S13]  /*e780*/  ELECT P6, URZ, PT ;  /* 0x00000000003f782f */ /* 0x000fda00038c0000 */
.L_x_2410:
[----:B------:R-:W-:Y:S05]  /*e790*/  @!P6 BRA `(.L_x_2302) ;  /* 0x000000040020e947 */ /* 0x000fea0003800000 */
[----:B------:R-:W-:-:S04]  /*e7a0*/  ISETP.NE.U32.AND P0, PT, R2, RZ, PT ;  /* 0x000000ff0200720c */ /* 0x000fc80003f05070 */
[----:B------:R-:W-:-:S13]  /*e7b0*/  ISETP.NE.AND.EX P0, PT, R3, RZ, PT, P0 ;  /* 0x000000ff0300720c */ /* 0x000fda0003f05300 */
[----:B------:R-:W-:Y:S05]  /*e7c0*/  @!P0 BRA `(.L_x_2304) ;  /* 0x0000000000508947 */ /* 0x000fea0003800000 */
[----:B------:R-:W0:Y:S01]  /*e7d0*/  LDC R6, c[0x0][0x43c] ;  /* 0x00010f00ff067b82 */ /* 0x000e220000000800 */
[----:B------:R-:W-:Y:S01]  /*e7e0*/  IMAD.MOV.U32 R9, RZ, RZ, R0 ;  /* 0x000000ffff097224 */ /* 0x000fe200078e0000 */
[----:B------:R-:W-:-:S03]  /*e7f0*/  ULDC.64 UR4, c[0x0][0x428] ;  /* 0x00010a0000047ab9 */ /* 0x000fc60000000a00 */
[----:B---3--:R-:W-:Y:S01]  /*e800*/  IMAD.MOV.U32 R0, RZ, RZ, R9 ;  /* 0x000000ffff007224 */ /* 0x008fe200078e0009 */
[----:B0-----:R-:W-:-:S13]  /*e810*/  ISETP.NE.AND P0, PT, R6, 0x1, PT ;  /* 0x000000010600780c */ /* 0x001fda0003f05270 */
[----:B------:R-:W0:Y:S02]  /*e820*/  @P0 LDC.64 R4, c[0x0][0x440] ;  /* 0x00011000ff040b82 */ /* 0x000e240000000a00 */
[----:B0-----:R-:W-:-:S05]  /*e830*/  @P0 IMAD.HI.U32 R4, R9, R4, RZ ;  /* 0x0000000409040227 */ /* 0x001fca00078e00ff */
        /* <DEDUP_REMOVED lines=13> */
.L_x_2304:
[----:B0-----:R-:W4:Y:S01]  /*e910*/  LDL R2, [R1+0x14] ;  /* 0x0000140001027983 */ /* 0x001f220000100800 */
[----:B---3--:R-:W-:Y:S01]  /*e920*/  IMAD R0, R19, 0x8, R18 ;  /* 0x0000000813007824 */ /* 0x008fe200078e0212 */
[----:B----4-:R-:W-:-:S04]  /*e930*/  SHF.L.U32 R2, R2, 0x1f, RZ ;  /* 0x0000001f02027819 */ /* 0x010fc800000006ff */
[----:B------:R-:W0:Y:S02]  /*e940*/  SYNCS.PHASECHK.TRANS64.TRYWAIT P0, [R0+URZ+0x34840], R2 ;  /* 0x03484002000075a7 */ /* 0x000e24000800017f */
[----:B0-----:R-:W-:Y:S05]  /*e950*/  @!P0 BRA `(.L_x_2305) ;  /* 0x0000005000548947 */ /* 0x001fea0003800000 */
.L_x_2411:
[----:B------:R-:W1:Y:S02]  /*e960*/  S2R R3, SR_TID.X ;  /* 0x0000000000037919 */ /* 0x000e640000002100 */
[----:B-1----:R-:W-:-:S04]  /*e970*/  LOP3.LUT R3, R3, 0x7f, RZ, 0xc0, !PT ;  /* 0x0000007f03037812 */ /* 0x002fc800078ec0ff */
[----:B------:R-:W-:-:S13]  /*e980*/  ISETP.NE.AND P0, PT, R3, RZ, PT ;  /* 0x000000ff0300720c */ /* 0x000fda0003f05270 */
[----:B------:R-:W-:Y:S05]  /*e990*/  @P0 BRA `(.L_x_2306) ;  /* 0x00000000001c0947 */ /* 0x000fea0003800000 */
[----:B------:R-:W1:Y:S01]  /*e9a0*/  S2R R3, SR_TID.X ;  /* 0x0000000000037919 */ /* 0x000e620000002100 */
[----:B0-----:R-:W-:-:S04]  /*e9b0*/  IMAD.MOV.U32 R2, RZ, RZ, 0xc000 ;  /* 0x0000c000ff027424 */ /* 0x001fc800078e00ff */
[----:B------:R3:W-:Y:S01]  /*e9c0*/  SYNCS.ARRIVE.TRANS64 RZ, [R0+URZ+0x34830], R2 ;  /* 0x0348300200ff79a7 */ /* 0x0007e2000800003f */
[----:B-1----:R-:W-:-:S04]  /*e9d0*/  LOP3.LUT R3, R3, 0x1f, RZ, 0xc0, !PT ;  /* 0x0000001f03037812 */ /* 0x002fc800078ec0ff */
[----:B------:R-:W-:-:S13]  /*e9e0*/  ISETP.NE.AND P0, PT, R3, RZ, PT ;  /* 0x000000ff0300720c */ /* 0x000fda0003f05270 */
[----:B---3--:R-:W-:Y:S05]  /*e9f0*/  @!P0 BRA `(.L_x_2306) ;  /* 0x0000000000048947 */ /* 0x008fea0003800000 */
[----:B------:R-:W-:Y:S01]  /*ea00*/  BPT.TRAP 0x1 ;  /* 0x000000040000795c */ /* 0x000fe20000300000 */
.L_x_2306:
[----:B------:R-:W3:Y:S04]  /*ea10*/  LDL R3, [R1+0x8] ;  /* 0x0000080001037983 */ /* 0x000ee80000100800 */
[----:B0-----:R-:W4:Y:S01]  /*ea20*/  LDL R2, [R1+0x18] ;  /* 0x0000180001027983 */ /* 0x001f220000100800 */
        /* <DEDUP_REMOVED lines=11> */
[----:B------:R-:W-:Y:S01]  /*eae0*/  UIADD3 UR9, UR9, 0x34830, URZ ;  /* 0x0003483009097890 */ /* 0x000fe2000fffe03f */
[----:B------:R-:W-:-:S05]  /*eaf0*/  P2R R0, PR, RZ, 0x1 ;  /* 0x00000001ff007803 */ /* 0x000fca0000000000 */
[----:B------:R0:W-:Y:S01]  /*eb00*/  STL [R1+0x20], R0 ;  /* 0x0000200001007387 */ /* 0x0001e20000100800 */
[----:B------:R-:W-:Y:S02]  /*eb10*/  UIADD3 UR14, UR8, 0x1c400, URZ ;  /* 0x0001c400080e7890 */ /* 0x000fe4000fffe03f */
[----:B------:R-:W-:Y:S02]  /*eb20*/  UIADD3 UR15, UR8, 0x20400, URZ ;  /* 0x00020400080f7890 */ /* 0x000fe4000fffe03f */
[----:B------:R-:W-:-:S03]  /*eb30*/  UIADD3 UR17, UR8, 0x24400, URZ ;  /* 0x0002440008117890 */ /* 0x000fc6000fffe03f */
[----:B------:R-:W-:Y:S01]  /*eb40*/  UMOV UR8, UR14 ;  /* 0x0000000e00087c82 */ /* 0x000fe20008000000 */
[----:B------:R-:W-:Y:S01]  /*eb50*/  UMOV UR14, 0x80 ;  /* 0x00000080000e7882 */ /* 0x000fe20000000000 */
[----:B---3--:R-:W-:Y:S02]  /*eb60*/  R2UR UR11, R3 ;  /* 0x00000000030b72ca */ /* 0x008fe400000e0000 */
[----:B----4-:R-:W-:-:S13]  /*eb70*/  R2UR UR5, R2 ;  /* 0x00000000020572ca */ /* 0x010fda00000e0000 */
[----:B------:R-:W-:Y:S02]  /*eb80*/  ULEA UR11, UR11, UR5, 0x7 ;  /* 0x000000050b0b7291 */ /* 0x000fe4000f8e383f */
        /* <DEDUP_REMOVED lines=8> */
[----:B0-----:R-:W-:Y:S01]  /*ec10*/  NOP ;  /* 0x0000000000007918 */ /* 0x001fe20000000000 */
.L_x_2302:
[----:B------:R-:W4:Y:S04]  /*ec20*/  LDL.LU R3, [R1+0x34] ;  /* 0x0000340001037983 */ /* 0x000f280000300800 */
[----:B------:R-:W5:Y:S04]  /*ec30*/  LDL.LU R5, [R1+0x2c] ;  /* 0x00002c0001057983 */ /* 0x000f680000300800 */
        /* <DEDUP_REMOVED lines=10> */
[----:B----4-:R-:W-:Y:S02]  /*ece0*/  SHF.R.S32.HI R0, RZ, 0x1f, R3 ;  /* 0x0000001fff007819 */ /* 0x010fe40000011403 */
[----:B-----5:R-:W-:-:S03]  /*ecf0*/  SEL R5, R5, RZ, !P0 ;  /* 0x000000ff05057207 */ /* 0x020fc60004000000 */
        /* <DEDUP_REMOVED lines=25> */
[----:B0-----:R-:W-:Y:S05]  /*ee90*/  CALL.ABS.NOINC R2 ;  /* 0x0000000002007343 */ /* 0x001fea0003c00000 */
.L_x_2308:
[----:B------:R-:W-:Y:S05]  /*eea0*/  BSYNC B6 ;  /* 0x0000000000067941 */ /* 0x000fea0003800000 */
.L_x_2307:
[----:B0-----:R-:W3:Y:S01]  /*eeb0*/  LDL.LU R0, [R1+0x44] ;  /* 0x0000440001007983 */ /* 0x001ee20000300800 */
[----:B------:R-:W-:Y:S01]  /*eec0*/  ULDC.64 UR4, c[0x0][0x2d8] ;  /* 0x0000b60000047ab9 */ /* 0x000fe20000000a00 */
[----:B------:R-:W0:Y:S01]  /*eed0*/  LDC R7, c[0x0][0x448] ;  /* 0x00011200ff077b82 */ /* 0x000e220000000800 */
[----:B------:R-:W-:Y:S01]  /*eee0*/  ULDC.64 UR6, c[0x0][0x280] ;  /* 0x0000a00000067ab9 */ /* 0x000fe20000000a00 */
[----:B------:R-:W4:Y:S04]  /*eef0*/  LDL.LU R5, [R1+0x34] ;  /* 0x0000340001057983 */ /* 0x000f280000300800 */
[----:B------:R-:W4:Y:S04]  /*ef00*/  LDL.LU.64 R2, [R1+0x50] ;  /* 0x0000500001027983 */ /* 0x000f280000300a00 */
[----:B------:R-:W3:Y:S04]  /*ef10*/  LDL.LU R4, [R1+0x2c] ;  /* 0x00002c0001047983 */ /* 0x000ee80000300800 */
[----:B------:R-:W3:Y:S01]  /*ef20*/  LDL R9, [R1+0x4] ;  /* 0x0000040001097983 */ /* 0x000ee20000100800 */
[----:B--2---:R-:W1:Y:S01]  /*ef30*/  S2R R10, SR_TID.X ;  /* 0x00000000000a7919 */ /* 0x004e620000002100 */
[----:B0-----:R-:W-:-:S13]  /*ef40*/  ISETP.NE.AND P0, PT, R7, 0x1, PT ;  /* 0x000000010700780c */ /* 0x001fda0003f05270 */
[----:B------:R-:W0:Y:S01]  /*ef50*/  @P0 LDC R6, c[0x0][0x450] ;  /* 0x00011400ff060b82 */ /* 0x000e220000000800 */
[----:B-1----:R-:W-:-:S05]  /*ef60*/  IMAD.SHL.U32 R10, R10, 0x8, RZ ;  /* 0x000000080a0a7824 */ /* 0x002fca00078e00ff */
[----:B------:R-:W-:-:S04]  /*ef70*/  LOP3.LUT R10, R10, 0x38, RZ, 0xc0, !PT ;  /* 0x000000380a0a7812 */ /* 0x000fc800078ec0ff */
[C---:B------:R-:W-:Y:S02]  /*ef80*/  LOP3.LUT R11, R10.reuse, 0x40, RZ, 0xfc, !PT ;  /* 0x000000400a0b7812 */ /* 0x040fe400078efcff */
[----:B------:R-:W-:Y:S01]  /*ef90*/  LOP3.LUT R10, R10, 0x80, RZ, 0xfc, !PT ;  /* 0x000000800a0a7812 */ /* 0x000fe200078efcff */
[----:B----4-:R-:W-:Y:S02]  /*efa0*/  IMAD.MOV.U32 R3, RZ, RZ, R5 ;  /* 0x000000ffff037224 */ /* 0x010fe400078e0005 */
[----:B------:R-:W1:Y:S01]  /*efb0*/  S2R R5, SR_TID.X ;  /* 0x0000000000057919 */ /* 0x000e620000002100 */
[----:B------:R-:W-:-:S04]  /*efc0*/  IMAD.WIDE.U32 R2, R16, UR4, R2 ;  /* 0x0000000410027c25 */ /* 0x000fc8000f8e0002 */
[----:B------:R-:W-:Y:S01]  /*efd0*/  IMAD R3, R16, UR5, R3 ;  /* 0x0000000510037c24 */ /* 0x000fe2000f8e0203 */
[----:B------:R-:W-:Y:S02]  /*efe0*/  ULDC.64 UR4, c[0x0][0x2e0] ;  /* 0x0000b80000047ab9 */ /* 0x000fe40000000a00 */
[----:B---3--:R-:W-:Y:S02]  /*eff0*/  IMAD R0, R0, UR4, RZ ;  /* 0x0000000400007c24 */ /* 0x008fe4000f8e02ff */
[----:B------:R-:W-:-:S04]  /*f000*/  IMAD.WIDE.U32 R2, R4, UR4, R2 ;  /* 0x0000000404027c25 */ /* 0x000fc8000f8e0002 */
[----:B------:R-:W-:Y:S01]  /*f010*/  IMAD R0, R4, UR5, R0 ;  /* 0x0000000504007c24 */ /* 0x000fe2000f8e0200 */
[----:B------:R-:W-:Y:S01]  /*f020*/  ULDC.64 UR4, c[0x0][0x2d0] ;  /* 0x0000b40000047ab9 */ /* 0x000fe20000000a00 */
[----:B------:R-:W2:Y:S02]  /*f030*/  S2R R4, SR_TID.X ;  /* 0x0000000000047919 */ /* 0x000ea40000002100 */
[----:B------:R-:W-:Y:S01]  /*f040*/  IMAD.IADD R3, R3, 0x1, R0 ;  /* 0x0000000103037824 */ /* 0x000fe200078e0200 */
[----:B-1----:R-:W-:-:S04]  /*f050*/  LOP3.LUT R5, R5, 0x7f, RZ, 0xc0, !PT ;  /* 0x0000007f05057812 */ /* 0x002fc800078ec0ff */
[----:B------:R-:W-:Y:S01]  /*f060*/  SHF.R.U32.HI R5, RZ, 0x3, R5 ;  /* 0x00000003ff057819 */ /* 0x000fe20000011605 */
[----:B--2---:R-:W-:-:S05]  /*f070*/  IMAD.SHL.U32 R4, R4, 0x10, RZ ;  /* 0x0000001004047824 */ /* 0x004fca00078e00ff */
[----:B------:R-:W-:Y:S02]  /*f080*/  LOP3.LUT R4, R5, 0x70, R4, 0xf8, !PT ;  /* 0x0000007005047812 */ /* 0x000fe400078ef804 */
[----:B------:R-:W1:Y:S03]  /*f090*/  @P0 LDC R5, c[0x0][0x44c] ;  /* 0x00011300ff050b82 */ /* 0x000e660000000800 */
[----:B------:R-:W-:-:S04]  /*f0a0*/  IMAD R0, R9, 0x80, R4 ;  /* 0x0000008009007824 */ /* 0x000fc800078e0204 */
[----:B------:R-:W-:Y:S02]  /*f0b0*/  IMAD.MOV.U32 R4, RZ, RZ, R0 ;  /* 0x000000ffff047224 */ /* 0x000fe400078e0000 */
[----:B-1----:R-:W-:-:S05]  /*f0c0*/  @P0 IMAD.HI.U32 R5, R0, R5, RZ ;  /* 0x0000000500050227 */ /* 0x002fca00078e00ff */
[----:B0-----:R-:W-:-:S05]  /*f0d0*/  @P0 SHF.R.U32.HI R4, RZ, R6, R5 ;  /* 0x00000006ff040219 */ /* 0x001fca0000011605 */
[----:B------:R-:W-:Y:S02]  /*f0e0*/  IMAD.MOV R5, RZ, RZ, -R4 ;  /* 0x000000ffff057224 */ /* 0x000fe400078e0a04 */
[----:B------:R-:W-:-:S04]  /*f0f0*/  IMAD.WIDE.U32 R2, R4, UR4, R2 ;  /* 0x0000000404027c25 */ /* 0x000fc8000f8e0002 */
[----:B------:R-:W-:Y:S01]  /*f100*/  IMAD R0, R7, R5, R0 ;  /* 0x0000000507007224 */ /* 0x000fe200078e0200 */
[----:B------:R-:W-:-:S05]  /*f110*/  SHF.R.S32.HI R5, RZ, 0x1f, R4 ;  /* 0x0000001fff057819 */ /* 0x000fca0000011404 */
[----:B------:R-:W-:-:S04]  /*f120*/  IMAD R5, R5, UR4, RZ ;  /* 0x0000000405057c24 */ /* 0x000fc8000f8e02ff */
[----:B------:R-:W-:Y:S01]  /*f130*/  IMAD R4, R4, UR5, R5 ;  /* 0x0000000504047c24 */ /* 0x000fe2000f8e0205 */
[----:B------:R-:W-:Y:S01]  /*f140*/  ULDC.64 UR4, c[0x0][0x2c8] ;  /* 0x0000b20000047ab9 */ /* 0x000fe20000000a00 */
[----:B------:R-:W0:Y:S02]  /*f150*/  S2R R5, SR_TID.X ;  /* 0x0000000000057919 */ /* 0x000e240000002100 */
[----:B------:R-:W-:Y:S01]  /*f160*/  IMAD.IADD R3, R3, 0x1, R4 ;  /* 0x0000000103037824 */ /* 0x000fe200078e0204 */
[----:B------:R-:W-:Y:S01]  /*f170*/  SHF.R.S32.HI R4, RZ, 0x1f, R0 ;  /* 0x0000001fff047819 */ /* 0x000fe20000011400 */
[----:B------:R-:W-:-:S04]  /*f180*/  IMAD.WIDE.U32 R2, R0, UR4, R2 ;  /* 0x0000000400027c25 */ /* 0x000fc8000f8e0002 */
[----:B------:R-:W-:Y:S01]  /*f190*/  IMAD R4, R4, UR4, RZ ;  /* 0x0000000404047c24 */ /* 0x000fe2000f8e02ff */
[----:B------:R-:W-:Y:S02]  /*f1a0*/  ULDC UR4, c[0x0][0x2b8] ;  /* 0x0000ae0000047ab9 */ /* 0x000fe40000000800 */
[----:B------:R-:W-:Y:S01]  /*f1b0*/  ISETP.GE.AND P0, PT, R10, UR4, PT ;  /* 0x000000040a007c0c */ /* 0x000fe2000bf06270 */
[----:B------:R-:W-:Y:S01]  /*f1c0*/  IMAD R0, R0, UR5, R4 ;  /* 0x0000000500007c24 */ /* 0x000fe2000f8e0204 */
[----:B------:R1:W5:Y:S01]  /*f1d0*/  LDL R10, [R1+0x24] ;  /* 0x00002400010a7983 */ /* 0x0003620000100800 */
[----:B------:R-:W-:Y:S02]  /*f1e0*/  LEA R4, P3, R2, UR6, 0x1 ;  /* 0x0000000602047c11 */ /* 0x000fe4000f8608ff */
[----:B------:R-:W-:Y:S01]  /*f1f0*/  IMAD.IADD R0, R3, 0x1, R0 ;  /* 0x0000000103007824 */ /* 0x000fe200078e0200 */
[----:B------:R-:W-:Y:S01]  /*f200*/  ISETP.GE.AND P1, PT, R11, UR4, PT ;  /* 0x000000040b007c0c */ /* 0x000fe2000bf26270 */
[----:B0-----:R-:W-:-:S05]  /*f210*/  IMAD.SHL.U32 R8, R5, 0x8, RZ ;  /* 0x0000000805087824 */ /* 0x001fca00078e00ff */
[----:B------:R-:W-:-:S04]  /*f220*/  LOP3.LUT R8, R8, 0x38, RZ, 0xc0, !PT ;  /* 0x0000003808087812 */ /* 0x000fc800078ec0ff */
[----:B------:R-:W-:Y:S01]  /*f230*/  ISETP.GE.AND P2, PT, R8, UR4, PT ;  /* 0x0000000408007c0c */ /* 0x000fe2000bf46270 */
[----:B------:R-:W-:Y:S01]  /*f240*/  UMOV UR4, 0xffffffff ;  /* 0xffffffff00047882 */ /* 0x000fe20000000000 */
[----:B------:R-:W-:Y:S02]  /*f250*/  LEA.HI.X R3, R2, UR7, R0, 0x1, P3 ;  /* 0x0000000702037c11 */ /* 0x000fe400098f0c00 */
[----:B-1----:R-:W-:Y:S09]  /*f260*/  BRA.DIV UR4, `(.L_x_2309) ;  /* 0x0000004a04247947 */ /* 0x002ff2000b800000 */
[----:B------:R-:W0:Y:S02]  /*f270*/  S2R R6, SR_TID.X ;  /* 0x0000000000067919 */ /* 0x000e240000002100 */
[----:B0-----:R-:W-:-:S04]  /*f280*/  LOP3.LUT R6, R6, 0x7f, RZ, 0xc0, !PT ;  /* 0x0000007f06067812 */ /* 0x001fc800078ec0ff */
[----:B------:R-:W-:Y:S02]  /*f290*/  SHF.R.U32.HI R9, RZ, 0x3, R6 ;  /* 0x00000003ff097819 */ /* 0x000fe40000011606 */
[----:B------:R-:W2:Y:S04]  /*f2a0*/  LDL.LU R6, [R1+0x4] ;  /* 0x0000040001067983 */ /* 0x000ea80000300800 */
[----:B------:R-:W3:Y:S01]  /*f2b0*/  LDL.LU R8, [R1+0x38] ;  /* 0x0000380001087983 */ /* 0x000ee20000300800 */
[----:B--2---:R-:W-:Y:S02]  /*f2c0*/  IMAD R2, R6, 0x80, R9 ;  /* 0x0000008006027824 */ /* 0x004fe400078e0209 */
[----:B------:R-:W0:Y:S01]  /*f2d0*/  S2R R6, SR_TID.X ;  /* 0x0000000000067919 */ /* 0x000e220000002100 */
[----:B---3--:R-:W-:-:S02]  /*f2e0*/  IMAD R0, R8, R7, RZ ;  /* 0x0000000708007224 */ /* 0x008fc400078e02ff */
[----:B------:R-:W1:Y:S01]  /*f2f0*/  SHFL.IDX PT, R7, R4, RZ, 0x181f ;  /* 0x00181fff04077589 */ /* 0x000e6200000e0000 */
[C---:B------:R-:W-:Y:S02]  /*f300*/  VIADD R5, R2.reuse, 0x10 ;  /* 0x0000001002057836 */ /* 0x040fe40000000000 */
[-C--:B------:R-:W-:Y:S01]  /*f310*/  ISETP.GE.AND P4, PT, R2, R0.reuse, PT ;  /* 0x000000000200720c */ /* 0x080fe20003f86270 */
[----:B------:R-:W-:Y:S02]  /*f320*/  SHFL.IDX PT, R9, R3, 0x1, 0x181f ;  /* 0x00381f0003097f89 */ /* 0x000fe400000e0000 */
[----:B------:R-:W-:Y:S02]  /*f330*/  ISETP.GE.AND P3, PT, R5, R0, PT ;  /* 0x000000000500720c */ /* 0x000fe40003f66270 */
[----:B------:R-:W-:Y:S01]  /*f340*/  SHFL.IDX PT, R5, R4, 0x1, 0x181f ;  /* 0x00381f0004057f89 */ /* 0x000fe200000e0000 */
[----:B0-----:R-:W-:-:S03]  /*f350*/  IMAD.SHL.U32 R11, R6, 0x8, RZ ;  /* 0x00000008060b7824 */ /* 0x001fc600078e00ff */
[----:B------:R-:W0:Y:S02]  /*f360*/  SHFL.IDX PT, R6, R3, RZ, 0x181f ;  /* 0x00181fff03067589 */ /* 0x000e2400000e0000 */
[----:B------:R-:W-:-:S04]  /*f370*/  LOP3.LUT R11, R11, 0x38, RZ, 0xc0, !PT ;  /* 0x000000380b0b7812 */ /* 0x000fc800078ec0ff */
[----:B-1----:R-:W-:-:S05]  /*f380*/  @!P4 LEA R7, P5, R11, R7, 0x1 ;  /* 0x000000070b07c211 */ /* 0x002fca00078a08ff */
[----:B0-----:R-:W-:Y:S01]  /*f390*/  @!P4 IMAD.X R6, RZ, RZ, R6, P5 ;  /* 0x000000ffff06c224 */ /* 0x001fe200028e0606 */
[----:B------:R-:W-:-:S04]  /*f3a0*/  @!P3 LEA R8, P5, R11, R5, 0x1 ;  /* 0x000000050b08b211 */ /* 0x000fc800078a08ff */
[----:B------:R-:W-:Y:S01]  /*f3b0*/  @!P4 LOP3.LUT R7, R7, R6, RZ, 0x3c, !PT ;  /* 0x000000060707c212 */ /* 0x000fe200078e3cff */
[----:B------:R-:W-:-:S03]  /*f3c0*/  @!P3 IMAD.X R5, RZ, RZ, R9, P5 ;  /* 0x000000ffff05b224 */ /* 0x000fc600028e0609 */
[----:B------:R-:W-:-:S04]  /*f3d0*/  @!P4 LOP3.LUT R6, R7, R6, RZ, 0x3c, !PT ;  /* 0x000000060706c212 */ /* 0x000fc800078e3cff */
[----:B------:R-:W-:-:S05]  /*f3e0*/  @!P4 LOP3.LUT R7, R7, R6, RZ, 0x3c, !PT ;  /* 0x000000060707c212 */ /* 0x000fca00078e3cff */
[----:B-----5:R-:W-:Y:S04]  /*f3f0*/  @!P4 LDGSTS.E.BYPASS.LTC128B.128 [R10+0x10400], desc[UR56][R6.64], !P2 ;  /* 0x10400000060acfae */ /* 0x020fe8000d101d78 */
[----:B------:R-:W-:Y:S04]  /*f400*/  @!P4 LDGSTS.E.BYPASS.LTC128B.128 [R10+0x14400], desc[UR56][R6.64+0x80], !P1 ;  /* 0x14400080060acfae */ /* 0x000fe8000c901d78 */
[----:B------:R0:W-:Y:S02]  /*f410*/  @!P4 LDGSTS.E.BYPASS.LTC128B.128 [R10+0x18400], desc[UR56][R6.64+0x100], !P0 ;  /* 0x18400100060acfae */ /* 0x0001e4000c101d78 */
[----:B0-----:R-:W-:-:S02]  /*f420*/  @!P3 IMAD.MOV.U32 R6, RZ, RZ, R8 ;  /* 0x000000ffff06b224 */ /* 0x001fc400078e0008 */
[----:B------:R-:W-:Y:S01]  /*f430*/  @!P3 IMAD.MOV.U32 R7, RZ, RZ, R5 ;  /* 0x000000ffff07b224 */ /* 0x000fe200078e0005 */
[----:B------:R-:W-:Y:S01]  /*f440*/  SHFL.IDX PT, R8, R3, 0x2, 0x181f ;  /* 0x00581f0003087f89 */ /* 0x000fe200000e0000 */
[----:B------:R-:W-:-:S03]  /*f450*/  VIADD R5, R2, 0x20 ;  /* 0x0000002002057836 */ /* 0x000fc60000000000 */
[----:B------:R-:W-:Y:S04]  /*f460*/  @!P3 LDGSTS.E.BYPASS.LTC128B.128 [R10+0x10c00], desc[UR56][R6.64], !P2 ;  /* 0x10c00000060abfae */ /* 0x000fe8000d101d78 */
[----:B------:R-:W-:Y:S04]  /*f470*/  @!P3 LDGSTS.E.BYPASS.LTC128B.128 [R10+0x14c00], desc[UR56][R6.64+0x80], !P1 ;  /* 0x14c00080060abfae */ /* 0x000fe8000c901d78 */
[----:B------:R0:W-:Y:S01]  /*f480*/  @!P3 LDGSTS.E.BYPASS.LTC128B.128 [R10+0x18c00], desc[UR56][R6.64+0x100], !P0 ;  /* 0x18c00100060abfae */ /* 0x0001e2000c101d78 */
[----:B------:R-:W-:-:S03]  /*f490*/  ISETP.GE.AND P3, PT, R5, R0, PT ;  /* 0x000000000500720c */ /* 0x000fc60003f66270 */
[----:B------:R-:W1:Y:S10]  /*f4a0*/  SHFL.IDX PT, R5, R4, 0x2, 0x181f ;  /* 0x00581f0004057f89 */ /* 0x000e7400000e0000 */
        /* <DEDUP_REMOVED lines=53> */
.L_x_2428:
[----:B------:R-:W-:Y:S01]  /*f800*/  VIADD R2, R2, 0x70 ;  /* 0x0000007002027836 */ /* 0x000fe20000000000 */
[----:B------:R-:W-:Y:S04]  /*f810*/  BSSY B0, `(.L_x_2310) ;  /* 0x000000e000007945 */ /* 0x000fe80003800000 */
[----:B------:R-:W-:-:S13]  /*f820*/  ISETP.GE.AND P3, PT, R2, R0, PT ;  /* 0x000000000200720c */ /* 0x000fda0003f66270 */
[----:B------:R-:W-:Y:S05]  /*f830*/  @P3 BRA `(.L_x_2311) ;  /* 0x00000000002c3947 */ /* 0x000fea0003800000 */
[----:B0-----:R-:W0:Y:S02]  /*f840*/  S2R R4, SR_TID.X ;  /* 0x0000000000047919 */ /* 0x001e240000002100 */
        /* <DEDUP_REMOVED lines=10> */
.L_x_2311:
[----:B------:R-:W-:Y:S05]  /*f8f0*/  BSYNC B0 ;  /* 0x0000000000007941 */ /* 0x000fea0003800000 */
.L_x_2310:
[----:B------:R-:W-:Y:S01]  /*f900*/  NOP ;  /* 0x0000000000007918 */ /* 0x000fe20000000000 */
[----:B------:R-:W-:Y:S01]  /*f910*/  PLOP3.LUT P0, PT, PT, PT, PT, 0x80, 0x0 ;  /* 0x000000000000781c */ /* 0x000fe20003f0f070 */
[----:B0--3--:R-:W-:-:S12]  /*f920*/  VIADD R6, R18, 0x34800 ;  /* 0x0003480012067836 */ /* 0x009fd80000000000 */
.L_x_2312:
[----:B------:R-:W-:Y:S02]  /*f930*/  PLOP3.LUT P1, PT, P1, P0, PT, 0xa2, 0x0 ;  /* 0x000000000000781c */ /* 0x000fe40000f21472 */
[----:B------:R-:W-:-:S08]  /*f940*/  @P0 R2UR P1, UR4, R18 ;  /* 0x00000000120402ca */ /* 0x000fd00000020000 */
[----:B------:R-:W-:-:S05]  /*f950*/  @P0 PLOP3.LUT P0, PT, P1, PT, PT, 0x80, 0x0 ;  /* 0x000000000000081c */ /* 0x000fca0000f0f070 */
[----:B------:R-:W-:Y:S01]  /*f960*/  @!P1 SYNCS.ARRIVE.TRANS64.RED.A0T1 RZ, [UR4+0x34800], RZ ;  /* 0x034800ffffff99a7 */ /* 0x000fe20008200404 */
[----:B------:R-:W-:Y:S07]  /*f970*/  @!P1 ARRIVES.LDGSTSBAR.64.TRANSCNT [UR4+0x34800] ;  /* 0x03480000ff0099b0 */ /* 0x000fee0008000a84 */
[----:B------:R-:W-:Y:S05]  /*f980*/  @P0 BRA.U.ANY `(.L_x_2312) ;  /* 0xfffffffd00e80947 */ /* 0x000fea000393ffff */
[----:B----4-:R-:W3:Y:S02]  /*f990*/  LDL.LU R2, [R1+0x48] ;  /* 0x0000480001027983 */ /* 0x010ee40000300800 */
        /* <DEDUP_REMOVED lines=11> */
.L_x_2429:
[----:B------:R-:W-:Y:S05]  /*fa50*/  BSYNC B0 ;  /* 0x0000000000007941 */ /* 0x000fea0003800000 */
.L_x_2313:
[----:B------:R-:W0:Y:S04]  /*fa60*/  LDL R2, [R1+0x40] ;  /* 0x0000400001027983 */ /* 0x000e280000100800 */
[----:B--2---:R-:W2:Y:S01]  /*fa70*/  LDL R3, [R1+0x28] ;  /* 0x0000280001037983 */ /* 0x004ea20000100800 */
[----:B------:R-:W-:Y:S01]  /*fa80*/  BSSY B0, `(.L_x_2315) ;  /* 0x0000213000007945 */ /* 0x000fe20003800000 */
[----:B0-----:R-:W-:-:S05]  /*fa90*/  VIADD R0, R2, 0xfffffffe ;  /* 0xfffffffe02007836 */ /* 0x001fca0000000000 */
[----:B--2---:R-:W-:-:S13]  /*faa0*/  ISETP.GE.AND P0, PT, R0, R3, PT ;  /* 0x000000030000720c */ /* 0x004fda0003f06270 */
[----:B------:R-:W-:Y:S05]  /*fab0*/  @!P0 BRA `(.L_x_2316) ;  /* 0x00000020003c8947 */ /* 0x000fea0003800000 */
[----:B------:R-:W2:Y:S04]  /*fac0*/  LDL.LU R2, [R1+0x58] ;  /* 0x0000580001027983 */ /* 0x000ea80000300800 */
[----:B-1----:R-:W3:Y:S04]  /*fad0*/  LDL.LU R5, [R1+0x3c] ;  /* 0x00003c0001057983 */ /* 0x002ee80000300800 */
[----:B------:R-:W4:Y:S01]  /*fae0*/  LDL.LU R4, [R1+0x30] ;  /* 0x0000300001047983 */ /* 0x000f220000300800 */
[----:B------:R-:W-:Y:S01]  /*faf0*/  LOP3.LUT R12, RZ, R3, RZ, 0x33, !PT ;  /* 0x00000003ff0c7212 */ /* 0x000fe200078e33ff */
[----:B------:R-:W-:Y:S01]  /*fb00*/  BSSY B2, `(.L_x_2317) ;  /* 0x00000b5000027945 */ /* 0x000fe20003800000 */
[----:B--2---:R-:W-:-:S04]  /*fb10*/  VIADD R2, R2, 0x1 ;  /* 0x0000000102027836 */ /* 0x004fc80000000000 */
[----:B---3--:R-:W-:-:S05]  /*fb20*/  IMAD R2, R2, R5, RZ ;  /* 0x0000000502027224 */ /* 0x008fca00078e02ff */
        /* <DEDUP_REMOVED lines=14> */
[----:B--2---:R-:W-:Y:S02]  /*fc10*/  ISETP.NE.AND P1, PT, R5, RZ, PT ;  /* 0x000000ff0500720c */ /* 0x004fe40003f25270 */
        /* <DEDUP_REMOVED lines=26> */
.L_x_2321:
[----:B------:R-:W-:Y:S01]  /*fdc0*/  IMAD R3, R9, 0x8, R18 ;  /* 0x0000000809037824 */ /* 0x000fe200078e0212 */
[----:B------:R-:W-:Y:S01]  /*fdd0*/  SHF.L.U32 R2, R13, 0x1f, RZ ;  /* 0x0000001f0d027819 */ /* 0x000fe200000006ff */
[----:B------:R-:W-:Y:S03]  /*fde0*/  BSSY B3, `(.L_x_2322) ;  /* 0x0000003000037945 */ /* 0x000fe60003800000 */
[----:B------:R-:W1:Y:S02]  /*fdf0*/  SYNCS.PHASECHK.TRANS64.TRYWAIT P0, [R3+URZ+0x34840], R2 ;  /* 0x03484002030075a7 */ /* 0x000e64000800017f */
[----:B-1----:R-:W-:Y:S05]  /*fe00*/  @!P0 BRA `(.L_x_2323) ;  /* 0x0000004800448947 */ /* 0x002fea0003800000 */
.L_x_2430:
[----:B------:R-:W-:Y:S05]  /*fe10*/  BSYNC B3 ;  /* 0x0000000000037941 */ /* 0x000fea0003800000 */
.L_x_2322:
        /* <DEDUP_REMOVED lines=12> */
.L_x_2325:
[----:B------:R-:W-:Y:S05]  /*fee0*/  BSYNC B3 ;  /* 0x0000000000037941 */ /* 0x000fea0003800000 */
.L_x_2324:
        /* <DEDUP_REMOVED lines=12> */
.L_x_2326:
        /* <DEDUP_REMOVED lines=16> */
.L_x_2327:
        /* <DEDUP_REMOVED lines=15> */
.L_x_2328:
        /* <DEDUP_REMOVED lines=16> */
.L_x_2431:
[----:B------:R-:W-:Y:S05]  /*102a0*/  BSYNC B3 ;  /* 0x0000000000037941 */ /* 0x000fea0003800000 */
.L_x_2329:
        /* <DEDUP_REMOVED lines=12> */
.L_x_2332:
[----:B------:R-:W-:Y:S05]  /*10370*/  BSYNC B3 ;  /* 0x0000000000037941 */ /* 0x000fea0003800000 */
.L_x_2331:
        /* <DEDUP_REMOVED lines=13> */
.L_x_2333:
        /* <DEDUP_REMOVED lines=15> */
.L_x_2334:
        /* <DEDUP_REMOVED lines=12> */
.L_x_2320:
[----:B------:R-:W-:Y:S05]  /*10600*/  BSYNC B1 ;  /* 0x0000000000017941 */ /* 0x000fea0003800000 */
.L_x_2319:
[----:B0-----:R-:W2:Y:S01]  /*10610*/  LDL.LU R0, [R1+0x40] ;  /* 0x0000400001007983 */ /* 0x001ea20000300800 */
[----:B------:R-:W-:-:S03]  /*10620*/  IMAD.MOV.U32 R19, RZ, RZ, R9 ;  /* 0x000000ffff137224 */ /* 0x000fc600078e0009 */
[----:B------:R0:W-:Y:S02]  /*10630*/  STL [R1+0x14], R13 ;  /* 0x0000140d01007387 */ /* 0x0001e40000100800 */
[----:B0-2---:R-:W-:-:S07]  /*10640*/  VIADD R0, R0, 0xfffffffd ;  /* 0xfffffffd00007836 */ /* 0x005fce0000000000 */
.L_x_2318:
[----:B------:R-:W-:Y:S05]  /*10650*/  BSYNC B2 ;  /* 0x0000000000027941 */ /* 0x000fea0003800000 */
.L_x_2317:
[----:B------:R-:W-:Y:S01]  /*10660*/  VIADD R12, R12, 0xfffffffe ;  /* 0xfffffffe0c0c7836 */ /* 0x000fe20000000000 */
[----:B------:R-:W-:-:S04]  /*10670*/  LOP3.LUT R4, RZ, R4, RZ, 0x33, !PT ;  /* 0x00000004ff047212 */ /* 0x000fc800078e33ff */
[----:B------:R-:W-:-:S13]  /*10680*/  ISETP.NE.AND P0, PT, R12, R4, PT ;  /* 0x000000040c00720c */ /* 0x000fda0003f05270 */
[----:B------:R-:W-:Y:S05]  /*10690*/  @!P0 BRA `(.L_x_2316) ;  /* 0x0000001400448947 */ /* 0x000fea0003800000 */
[----:B------:R-:W-:-:S07]  /*106a0*/  IMAD.MOV.U32 R9, RZ, RZ, R17 ;  /* 0x000000ffff097224 */ /* 0x000fce00078e0011 */
.L_x_2367:
        /* <DEDUP_REMOVED lines=8> */
[----:B--2---:R-:W-:Y:S02]  /*10730*/  ISETP.NE.AND P1, PT, R3, RZ, PT ;  /* 0x000000ff0300720c */ /* 0x004fe40003f25270 */
        /* <DEDUP_REMOVED lines=26> */
.L_x_2337:
[----:B------:R-:W-:Y:S01]  /*108e0*/  IMAD R3, R4, 0x8, R18 ;  /* 0x0000000804037824 */ /* 0x000fe200078e0212 */
[----:B------:R-:W-:Y:S01]  /*108f0*/  SHF.L.U32 R2, R5, 0x1f, RZ ;  /* 0x0000001f05027819 */ /* 0x000fe200000006ff */
[----:B------:R-:W-:Y:S03]  /*10900*/  BSSY B2, `(.L_x_2338) ;  /* 0x0000003000027945 */ /* 0x000fe60003800000 */
[----:B------:R-:W1:Y:S02]  /*10910*/  SYNCS.PHASECHK.TRANS64.TRYWAIT P0, [R3+URZ+0x34840], R2 ;  /* 0x03484002030075a7 */ /* 0x000e64000800017f */
[----:B-1----:R-:W-:Y:S05]  /*10920*/  @!P0 BRA `(.L_x_2339) ;  /* 0x0000003c00a48947 */ /* 0x002fea0003800000 */
.L_x_2432:
[----:B------:R-:W-:Y:S05]  /*10930*/  BSYNC B2 ;  /* 0x0000000000027941 */ /* 0x000fea0003800000 */
.L_x_2338:
        /* <DEDUP_REMOVED lines=12> */
.L_x_2341:
[----:B------:R-:W-:Y:S05]  /*10a00*/  BSYNC B2 ;  /* 0x0000000000027941 */ /* 0x000fea0003800000 */
.L_x_2340:
        /* <DEDUP_REMOVED lines=12> */
.L_x_2342:
        /* <DEDUP_REMOVED lines=16> */
.L_x_2343:
        /* <DEDUP_REMOVED lines=15> */
.L_x_2344:
        /* <DEDUP_REMOVED lines=16> */
.L_x_2433:
[----:B------:R-:W-:Y:S05]  /*10dc0*/  BSYNC B2 ;  /* 0x0000000000027941 */ /* 0x000fea0003800000 */
.L_x_2345:
        /* <DEDUP_REMOVED lines=11> */
.L_x_2348:
[----:B------:R-:W-:Y:S05]  /*10e80*/  BSYNC B2 ;  /* 0x0000000000027941 */ /* 0x000fea0003800000 */
.L_x_2347:
        /* <DEDUP_REMOVED lines=12> */
.L_x_2349:
        /* <DEDUP_REMOVED lines=15> */
.L_x_2350:
        /* <DEDUP_REMOVED lines=12> */
.L_x_2336:
[----:B------:R-:W-:Y:S05]  /*11100*/  BSYNC B1 ;  /* 0x0000000000017941 */ /* 0x000fea0003800000 */
.L_x_2335:
[----:B------:R-:W2:Y:S01]  /*11110*/  LDL R2, [R1+0x20] ;  /* 0x0000200001027983 */ /* 0x000ea20000100800 */
[----:B------:R-:W-:Y:S01]  /*11120*/  VIADD R19, R4, 0x1 ;  /* 0x0000000104137836 */ /* 0x000fe20000000000 */
[----:B------:R-:W-:Y:S01]  /*11130*/  BSSY B1, `(.L_x_2351) ;  /* 0x00000a3000017945 */ /* 0x000fe20003800000 */
[----:B0-----:R-:W-:-:S03]  /*11140*/  VIADD R7, R0, 0xffffffff ;  /* 0xffffffff00077836 */ /* 0x001fc60000000000 */
[----:B------:R-:W-:-:S04]  /*11150*/  ISETP.NE.AND P0, PT, R19, 0x2, PT ;  /* 0x000000021300780c */ /* 0x000fc80003f05270 */
[----:B------:R-:W-:Y:S02]  /*11160*/  SEL R19, R19, RZ, P0 ;  /* 0x000000ff13137207 */ /* 0x000fe40000000000 */
[----:B--2---:R-:W-:Y:S02]  /*11170*/  ISETP.NE.AND P1, PT, R2, RZ, PT ;  /* 0x000000ff0200720c */ /* 0x004fe40003f25270 */
        /* <DEDUP_REMOVED lines=28> */
.L_x_2353:
[----:B------:R-:W-:Y:S01]  /*11340*/  IMAD R2, R19, 0x8, R18 ;  /* 0x0000000813027824 */ /* 0x000fe200078e0212 */
[----:B------:R-:W-:Y:S01]  /*11350*/  SHF.L.U32 R3, R12, 0x1f, RZ ;  /* 0x0000001f0c037819 */ /* 0x000fe200000006ff */
[----:B------:R-:W-:Y:S03]  /*11360*/  BSSY B2, `(.L_x_2354) ;  /* 0x0000003000027945 */ /* 0x000fe60003800000 */
[----:B------:R-:W2:Y:S02]  /*11370*/  SYNCS.PHASECHK.TRANS64.TRYWAIT P0, [R2+URZ+0x34840], R3 ;  /* 0x03484003020075a7 */ /* 0x000ea4000800017f */
[----:B--2---:R-:W-:Y:S05]  /*11380*/  @!P0 BRA `(.L_x_2355) ;  /* 0x0000003400348947 */ /* 0x004fea0003800000 */
.L_x_2434:
[----:B------:R-:W-:Y:S05]  /*11390*/  BSYNC B2 ;  /* 0x0000000000027941 */ /* 0x000fea0003800000 */
.L_x_2354:
        /* <DEDUP_REMOVED lines=12> */
.L_x_2357:
[----:B------:R-:W-:Y:S05]  /*11460*/  BSYNC B2 ;  /* 0x0000000000027941 */ /* 0x000fea0003800000 */
.L_x_2356:
        /* <DEDUP_REMOVED lines=13> */
.L_x_2358:
        /* <DEDUP_REMOVED lines=16> */
.L_x_2359:
        /* <DEDUP_REMOVED lines=15> */
.L_x_2360:
        /* <DEDUP_REMOVED lines=15> */
.L_x_2435:
[----:B------:R-:W-:Y:S05]  /*11820*/  BSYNC B2 ;  /* 0x0000000000027941 */ /* 0x000fea0003800000 */
.L_x_2361:
        /* <DEDUP_REMOVED lines=11> */
.L_x_2364:
[----:B------:R-:W-:Y:S05]  /*118e0*/  BSYNC B2 ;  /* 0x0000000000027941 */ /* 0x000fea0003800000 */
.L_x_2363:
        /* <DEDUP_REMOVED lines=12> */
.L_x_2365:
        /* <DEDUP_REMOVED lines=15> */
.L_x_2366:
        /* <DEDUP_REMOVED lines=12> */
.L_x_2352:
[----:B------:R-:W-:Y:S05]  /*11b60*/  BSYNC B1 ;  /* 0x0000000000017941 */ /* 0x000fea0003800000 */
.L_x_2351:
[----:B------:R-:W2:Y:S01]  /*11b70*/  LDL R2, [R1+0x28] ;  /* 0x0000280001027983 */ /* 0x000ea20000100800 */
[----:B------:R-:W-:Y:S01]  /*11b80*/  VIADD R0, R0, 0xfffffffe ;  /* 0xfffffffe00007836 */ /* 0x000fe20000000000 */
[----:B--2---:R-:W-:-:S13]  /*11b90*/  ISETP.GT.AND P0, PT, R7, R2, PT ;  /* 0x000000020700720c */ /* 0x004fda0003f04270 */
[----:B------:R-:W-:Y:S05]  /*11ba0*/  @P0 BRA `(.L_x_2367) ;  /* 0xffffffe800c00947 */ /* 0x000fea000383ffff */
.L_x_2316:
[----:B------:R-:W-:Y:S05]  /*11bb0*/  BSYNC B0 ;  /* 0x0000000000007941 */ /* 0x000fea0003800000 */
.L_x_2315:
[----:B------:R-:W2:Y:S01]  /*11bc0*/  S2R R2, SR_TID.X ;  /* 0x0000000000027919 */ /* 0x000ea20000002100 */
[----:B------:R-:W-:Y:S01]  /*11bd0*/  BSSY B0, `(.L_x_2368) ;  /* 0x0000011000007945 */ /* 0x000fe20003800000 */
[----:B--2---:R-:W-:-:S04]  /*11be0*/  LOP3.LUT R3, R2, 0x7f, RZ, 0xc0, !PT ;  /* 0x0000007f02037812 */ /* 0x004fc800078ec0ff */
[----:B------:R-:W-:-:S13]  /*11bf0*/  ISETP.NE.AND P0, PT, R3, RZ, PT ;  /* 0x000000ff0300720c */ /* 0x000fda0003f05270 */
[----:B------:R-:W-:Y:S05]  /*11c00*/  @P0 BRA `(.L_x_2369) ;  /* 0x0000000000340947 */ /* 0x000fea0003800000 */
[----:B------:R-:W2:Y:S01]  /*11c10*/  S2R R2, SR_LANEID ;  /* 0x0000000000027919 */ /* 0x000ea20000000000 */
[----:B------:R-:W-:Y:S01]  /*11c20*/  VOTEU.ANY UR4, UPT, PT ;  /* 0x0000000000047886 */ /* 0x000fe200038e0100 */
[----:B-1----:R-:W1:Y:S01]  /*11c30*/  LDC.64 R4, c[0x0][0xc60] ;  /* 0x00031800ff047b82 */ /* 0x002e620000000a00 */
[----:B------:R-:W2:Y:S02]  /*11c40*/  FLO.U32 R0, UR4 ;  /* 0x0000000400007d00 */ /* 0x000ea400080e0000 */
        /* <DEDUP_REMOVED lines=9> */
.L_x_2369:
[----:B------:R-:W-:Y:S05]  /*11ce0*/  BSYNC B0 ;  /* 0x0000000000007941 */ /* 0x000fea0003800000 */
.L_x_2368:
[----:B--2---:R-:W2:Y:S01]  /*11cf0*/  LDL.LU R0, [R1+0x20] ;  /* 0x0000200001007983 */ /* 0x004ea20000300800 */
[----:B------:R-:W-:Y:S01]  /*11d00*/  BSSY B0, `(.L_x_2370) ;  /* 0x000003a000007945 */ /* 0x000fe20003800000 */
[----:B--2---:R-:W-:-:S13]  /*11d10*/  ISETP.NE.AND P0, PT, R0, RZ, PT ;  /* 0x000000ff0000720c */ /* 0x004fda0003f05270 */
        /* <DEDUP_REMOVED lines=8> */
.L_x_2436:
[----:B------:R-:W-:Y:S05]  /*11da0*/  BSYNC B1 ;  /* 0x0000000000017941 */ /* 0x000fea0003800000 */
.L_x_2372:
        /* <DEDUP_REMOVED lines=9> */
.L_x_2375:
[----:B------:R-:W-:Y:S05]  /*11e40*/  BSYNC B1 ;  /* 0x0000000000017941 */ /* 0x000fea0003800000 */
.L_x_2374:
        /* <DEDUP_REMOVED lines=12> */
.L_x_2376:
        /* <DEDUP_REMOVED lines=15> */
.L_x_2377:
        /* <DEDUP_REMOVED lines=10> */
.L_x_2371:
[----:B------:R-:W-:Y:S05]  /*120a0*/  BSYNC B0 ;  /* 0x0000000000007941 */ /* 0x000fea0003800000 */
.L_x_2370:
[----:B------:R-:W2:Y:S01]  /*120b0*/  LDL.LU R4, [R1+0x14] ;  /* 0x0000140001047983 */ /* 0x000ea20000300800 */
[----:B------:R-:W-:-:S05]  /*120c0*/  VIADD R19, R19, 0x1 ;  /* 0x0000000113137836 */ /* 0x000fca0000000000 */
[----:B------:R-:W-:-:S04]  /*120d0*/  ISETP.NE.AND P0, PT, R19, 0x2, PT ;  /* 0x000000021300780c */ /* 0x000fc80003f05270 */
[----:B------:R-:W-:Y:S02]  /*120e0*/  SEL R0, RZ, 0x1, P0 ;  /* 0x00000001ff007807 */ /* 0x000fe40000000000 */
[----:B------:R-:W-:Y:S02]  /*120f0*/  SEL R19, R19, RZ, P0 ;  /* 0x000000ff13137207 */ /* 0x000fe40000000000 */
[----:B--2---:R-:W-:-:S05]  /*12100*/  LOP3.LUT R4, R4, R0, RZ, 0x3c, !PT ;  /* 0x0000000004047212 */ /* 0x004fca00078e3cff */
[----:B------:R2:W-:Y:S02]  /*12110*/  STL [R1+0x14], R4 ;  /* 0x0000140401007387 */ /* 0x0005e40000100800 */
.L_x_2295:
[----:B------:R-:W-:Y:S05]  /*12120*/  BSYNC B7 ;  /* 0x0000000000077941 */ /* 0x000fea0003800000 */
.L_x_2293:
[----:B----4-:R-:W4:Y:S02]  /*12130*/  LDL R0, [R1+0x5c] ;  /* 0x00005c0001007983 */ /* 0x010f240000100800 */
[----:B----4-:R-:W-:-:S13]  /*12140*/  ISETP.NE.AND P0, PT, R0, RZ, PT ;  /* 0x000000ff0000720c */ /* 0x010fda0003f05270 */
        /* <DEDUP_REMOVED lines=12> */
.L_x_2378:
[----:B------:R-:W2:Y:S01]  /*12210*/  S2R R0, SR_TID.X ;  /* 0x0000000000007919 */ /* 0x000ea20000002100 */
[----:B------:R-:W-:Y:S01]  /*12220*/  UMOV UR4, 0xffffffff ;  /* 0xffffffff00047882 */ /* 0x000fe20000000000 */
[----:B--2---:R-:W-:-:S04]  /*12230*/  LOP3.LUT R10, R0, 0x1f, RZ, 0xc0, !PT ;  /* 0x0000001f000a7812 */ /* 0x004fc800078ec0ff */
[----:B------:R-:W-:Y:S01]  /*12240*/  ISETP.NE.AND P0, PT, R10, 0x1f, PT ;  /* 0x0000001f0a00780c */ /* 0x000fe20003f05270 */
[----:B------:R-:W-:-:S12]  /*12250*/  BRA.DIV UR4, `(.L_x_2380) ;  /* 0x0000002604bc7947 */ /* 0x000fd8000b800000 */
[----:B------:R-:W2:Y:S01]  /*12260*/  LDL.LU R3, [R1] ;  /* 0x0000000001037983 */ /* 0x000ea20000300800 */
[----:B------:R-:W-:-:S03]  /*12270*/  ULDC UR4, c[0x0][0xc3c] ;  /* 0x00030f0000047ab9 */ /* 0x000fc60000000800 */
[----:B01----:R-:W4:Y:S02]  /*12280*/  LDL R8, [R1+0xc] ;  /* 0x00000c0001087983 */ /* 0x003f240000100800 */
[----:B----4-:R-:W-:Y:S02]  /*12290*/  IMAD.IADD R0, R8, 0x1, R10 ;  /* 0x0000000108007824 */ /* 0x010fe400078e020a */
[----:B--2---:R-:W-:-:S03]  /*122a0*/  IMAD.MOV.U32 R8, RZ, RZ, R3 ;  /* 0x000000ffff087224 */ /* 0x004fc600078e0003 */
[----:B------:R-:W-:-:S13]  /*122b0*/  ISETP.GE.OR P1, PT, R0, UR4, !P0 ;  /* 0x0000000400007c0c */ /* 0x000fda000c726670 */
[----:B------:R-:W0:Y:S08]  /*122c0*/  @!P1 LDC.64 R2, c[0x0][0xc80] ;  /* 0x00032000ff029b82 */ /* 0x000e300000000a00 */
[----:B---3--:R-:W1:Y:S01]  /*122d0*/  @!P1 LDC.64 R6, c[0x0][0xc78] ;  /* 0x00031e00ff069b82 */ /* 0x008e620000000a00 */
[----:B0-----:R-:W-:-:S05]  /*122e0*/  @!P1 IMAD.WIDE R2, R0, 0x4, R2 ;  /* 0x0000000400029825 */ /* 0x001fca00078e0202 */
[----:B------:R1:W2:Y:S02]  /*122f0*/  @!P1 LDG.E R5, desc[UR56][R2.64] ;  /* 0x0000003802059981 */ /* 0x0002a4000c1e1900 */
[----:B-1----:R-:W-:-:S06]  /*12300*/  @!P1 IMAD.WIDE R2, R0, 0x4, R6 ;  /* 0x0000000400029825 */ /* 0x002fcc00078e0206 */
[----:B------:R-:W3:Y:S01]  /*12310*/  @!P1 LDG.E R2, desc[UR56][R2.64] ;  /* 0x0000003802029981 */ /* 0x000ee2000c1e1900 */
[----:B------:R-:W-:Y:S02]  /*12320*/  CS2R R6, SRZ ;  /* 0x0000000000067805 */ /* 0x000fe4000001ff00 */
[C---:B------:R-:W-:Y:S02]  /*12330*/  ISETP.GE.U32.AND P2, PT, R10.reuse, 0x2, PT ;  /* 0x000000020a00780c */ /* 0x040fe40003f46070 */
[C---:B------:R-:W-:Y:S01]  /*12340*/  ISETP.GE.U32.AND P3, PT, R10.reuse, 0x4, PT ;  /* 0x000000040a00780c */ /* 0x040fe20003f66070 */
[----:B------:R-:W-:Y:S01]  /*12350*/  SHFL.IDX PT, R4, R8, RZ, 0x1f ;  /* 0x00001fff08047589 */ /* 0x000fe200000e0000 */
[C---:B------:R-:W-:Y:S02]  /*12360*/  ISETP.GE.U32.AND P4, PT, R10.reuse, 0x8, PT ;  /* 0x000000080a00780c */ /* 0x040fe40003f86070 */
[----:B------:R-:W-:Y:S01]  /*12370*/  ISETP.GE.U32.AND P5, PT, R10, 0x10, PT ;  /* 0x000000100a00780c */ /* 0x000fe20003fa6070 */
[----:B------:R-:W-:Y:S01]  /*12380*/  SHFL.IDX PT, R0, R8, 0x1, 0x1f ;  /* 0x00201f0008007f89 */ /* 0x000fe200000e0000 */
[----:B--2---:R-:W-:-:S02]  /*12390*/  @!P1 IMAD.MOV.U32 R6, RZ, RZ, R5 ;  /* 0x000000ffff069224 */ /* 0x004fc400078e0005 */
[----:B---3--:R-:W-:Y:S01]  /*123a0*/  @!P1 IMAD.MOV.U32 R7, RZ, RZ, R2 ;  /* 0x000000ffff079224 */ /* 0x008fe200078e0002 */
[----:B------:R-:W-:-:S03]  /*123b0*/  ISETP.NE.AND P1, PT, R10, RZ, PT ;  /* 0x000000ff0a00720c */ /* 0x000fc60003f25270 */
[----:B------:R-:W-:-:S05]  /*123c0*/  IMAD R2, R7, R6, RZ ;  /* 0x0000000607027224 */ /* 0x000fca00078e02ff */
[----:B------:R-:W0:Y:S02]  /*123d0*/  SHFL.UP PT, R3, R2, 0x1, RZ ;  /* 0x0420000002037989 */ /* 0x000e2400000e00ff */
[----:B0-----:R-:W-:-:S05]  /*123e0*/  SEL R5, R3, RZ, P1 ;  /* 0x000000ff03057207 */ /* 0x001fca0000800000 */
[----:B------:R-:W-:Y:S02]  /*123f0*/  IMAD.IADD R2, R2, 0x1, R5 ;  /* 0x0000000102027824 */ /* 0x000fe400078e0205 */
[----:B------:R-:W-:-:S03]  /*12400*/  IMAD.MOV.U32 R5, RZ, RZ, RZ ;  /* 0x000000ffff057224 */ /* 0x000fc600078e00ff */
        /* <DEDUP_REMOVED lines=13> */
.L_x_2446:
[----:B------:R-:W-:Y:S02]  /*124e0*/  ULDC UR4, c[0x0][0xc38] ;  /* 0x00030e0000047ab9 */ /* 0x000fe40000000800 */
[----:B------:R-:W-:-:S04]  /*124f0*/  IMAD.U32 R8, RZ, RZ, UR4 ;  /* 0x00000004ff087e24 */ /* 0x000fc8000f8e00ff */
[----:B-1----:R-:W-:-:S04]  /*12500*/  IMAD R9, R9, R8, RZ ;  /* 0x0000000809097224 */ /* 0x002fc800078e02ff */
[----:B------:R-:W-:-:S05]  /*12510*/  IMAD.IADD R0, R0, 0x1, R9 ;  /* 0x0000000100007824 */ /* 0x000fca00078e0209 */
[----:B------:R-:W-:-:S13]  /*12520*/  ISETP.GT.AND P6, PT, R0, R4, PT ;  /* 0x000000040000720c */ /* 0x000fda0003fc4270 */
[----:B------:R-:W-:Y:S05]  /*12530*/  @P6 BRA `(.L_x_2381) ;  /* 0x0000000000ac6947 */ /* 0x000fea0003800000 */
.L_x_2384:
[----:B------:R-:W2:Y:S01]  /*12540*/  LDL.LU R3, [R1+0xc] ;  /* 0x00000c0001037983 */ /* 0x000ea20000300800 */
[----:B0-----:R-:W0:Y:S01]  /*12550*/  LDC R2, c[0x0][0xc3c] ;  /* 0x00030f00ff027b82 */ /* 0x001e220000000800 */
[----:B--2---:R-:W-:-:S05]  /*12560*/  VIADD R3, R3, 0x1f ;  /* 0x0000001f03037836 */ /* 0x004fca0000000000 */
[----:B0-----:R-:W-:-:S13]  /*12570*/  ISETP.GE.AND P6, PT, R3, R2, PT ;  /* 0x000000020300720c */ /* 0x001fda0003fc6270 */
[----:B------:R-:W-:Y:S05]  /*12580*/  @P6 BRA `(.L_x_2382) ;  /* 0x0000000800e86947 */ /* 0x000fea0003800000 */
[----:B------:R-:W0:Y:S01]  /*12590*/  S2R R6, SR_TID.X ;  /* 0x0000000000067919 */ /* 0x000e220000002100 */
        /* <DEDUP_REMOVED lines=31> */
.L_x_2454:
[----:B------:R-:W-:Y:S02]  /*12790*/  ULDC UR4, c[0x0][0xc38] ;  /* 0x00030e0000047ab9 */ /* 0x000fe40000000800 */
[----:B------:R-:W-:-:S04]  /*127a0*/  IMAD.U32 R8, RZ, RZ, UR4 ;  /* 0x00000004ff087e24 */ /* 0x000fc8000f8e00ff */
[----:B-1----:R-:W-:-:S04]  /*127b0*/  IMAD R9, R9, R8, RZ ;  /* 0x0000000809097224 */ /* 0x002fc800078e02ff */
[----:B------:R-:W-:-:S05]  /*127c0*/  IMAD.IADD R0, R9, 0x1, R0 ;  /* 0x0000000109007824 */ /* 0x000fca00078e0200 */
[----:B------:R-:W-:-:S13]  /*127d0*/  ISETP.GT.AND P6, PT, R0, R4, PT ;  /* 0x000000040000720c */ /* 0x000fda0003fc4270 */
[----:B------:R-:W-:Y:S05]  /*127e0*/  @!P6 BRA `(.L_x_2384) ;  /* 0xfffffffc0054e947 */ /* 0x000fea000383ffff */
.L_x_2381:
        /* <DEDUP_REMOVED lines=12> */
.L_x_2459:
[----:B------:R-:W-:-:S13]  /*128b0*/  ISETP.NE.AND P0, PT, R3, RZ, PT ;  /* 0x000000ff0300720c */ /* 0x000fda0003f05270 */
[----:B------:R-:W-:Y:S05]  /*128c0*/  @!P0 BRA `(.L_x_2386) ;  /* 0x0000000000148947 */ /* 0x000fea0003800000 */
[----:B------:R-:W-:Y:S01]  /*128d0*/  UMOV UR4, 0xffffffff ;  /* 0xffffffff00047882 */ /* 0x000fe20000000000 */
[----:B---3--:R-:W-:Y:S02]  /*128e0*/  VIADD R10, R10, 0xffffffff ;  /* 0xffffffff0a0a7836 */ /* 0x008fe40000000000 */
[----:B------:R-:W-:Y:S05]  /*128f0*/  BRA.DIV UR4, `(.L_x_2387) ;  /* 0x0000002a04b07947 */ /* 0x000fea000b800000 */
[----:B0-----:R0:W1:Y:S02]  /*12900*/  SHFL.IDX PT, R2, R2, R10, 0x1f ;  /* 0x00001f0a02027589 */ /* 0x00106400000e0000 */
.L_x_2462:
[----:B-1----:R-:W-:-:S07]  /*12910*/  IMAD.MOV.U32 R5, RZ, RZ, R2 ;  /* 0x000000ffff057224 */ /* 0x002fce00078e0002 */
.L_x_2386:
[----:B0-----:R-:W-:Y:S01]  /*12920*/  IMAD R2, R5, R8, R9 ;  /* 0x0000000805027224 */ /* 0x001fe200078e0209 */
[----:B------:R-:W-:-:S03]  /*12930*/  ISETP.NE.AND P0, PT, R7, 0x1, PT ;  /* 0x000000010700780c */ /* 0x000fc60003f05270 */
[----:B------:R-:W-:Y:S01]  /*12940*/  IMAD.IADD R4, R4, 0x1, -R2 ;  /* 0x0000000104047824 */ /* 0x000fe200078e0a02 */
[----:B------:R0:W-:Y:S09]  /*12950*/  STL [R1], R2 ;  /* 0x0000000201007387 */ /* 0x0001f20000100800 */
[----:B------:R-:W-:Y:S05]  /*12960*/  @!P0 BRA `(.L_x_2388) ;  /* 0x0000000000e48947 */ /* 0x000fea0003800000 */
[----:B------:R-:W-:-:S04]  /*12970*/  IABS R5, R0 ;  /* 0x0000000000057213 */ /* 0x000fc80000000000 */
        /* <DEDUP_REMOVED lines=25> */
[----:B---3--:R-:W-:Y:S02]  /*12b10*/  IMAD R6, R2, R5, RZ ;  /* 0x0000000502067224 */ /* 0x008fe400078e02ff */
        /* <DEDUP_REMOVED lines=30> */
.L_x_2388:
[----:B------:R-:W2:Y:S01]  /*12d00*/  LDL R5, [R1+0xc] ;  /* 0x00000c0001057983 */ /* 0x000ea20000100800 */
[----:B0-----:R-:W2:Y:S02]  /*12d10*/  LDC.64 R2, c[0x0][0xc90] ;  /* 0x00032400ff027b82 */ /* 0x001ea40000000a00 */
[----:B--2---:R-:W-:-:S05]  /*12d20*/  IMAD.WIDE R2, R5, 0x4, R2 ;  /* 0x0000000405027825 */ /* 0x004fca00078e0202 */
[----:B---3--:R-:W2:Y:S02]  /*12d30*/  LDG.E R6, desc[UR56][R2.64] ;  /* 0x0000003802067981 */ /* 0x008ea4000c1e1900 */
        /* <DEDUP_REMOVED lines=59> */
.L_x_2389:
[----:B0-----:R-:W-:-:S05]  /*130f0*/  LOP3.LUT R3, RZ, R4, RZ, 0x33, !PT ;  /* 0x00000004ff037212 */ /* 0x001fca00078e33ff */
[----:B------:R-:W-:-:S05]  /*13100*/  IMAD.IADD R0, R0, 0x1, R3 ;  /* 0x0000000100007824 */ /* 0x000fca00078e0203 */
[----:B------:R2:W-:Y:S01]  /*13110*/  STL [R1+0x4], R0 ;  /* 0x0000040001007387 */ /* 0x0005e20000100800 */
[----:B------:R-:W-:Y:S05]  /*13120*/  BRA `(.L_x_2390) ;  /* 0x0000000000287947 */ /* 0x000fea0003800000 */
.L_x_2382:
[----:B------:R-:W-:Y:S01]  /*13130*/  UMOV UR4, URZ ;  /* 0x0000003f00047c82 */ /* 0x000fe20008000000 */
[----:B------:R-:W-:Y:S01]  /*13140*/  ULDC UR6, c[0x0][0xc3c] ;  /* 0x00030f0000067ab9 */ /* 0x000fe20000000800 */
[----:B------:R-:W-:Y:S01]  /*13150*/  UMOV UR5, URZ ;  /* 0x0000003f00057c82 */ /* 0x000fe20008000000 */
[----:B------:R-:W-:Y:S01]  /*13160*/  IMAD.U32 R3, RZ, RZ, UR4 ;  /* 0x00000004ff037e24 */ /* 0x000fe2000f8e00ff */
[----:B------:R0:W-:Y:S01]  /*13170*/  STL [R1], R4 ;  /* 0x0000000401007387 */ /* 0x0001e20000100800 */
[----:B------:R-:W-:Y:S02]  /*13180*/  IMAD.U32 R0, RZ, RZ, UR6 ;  /* 0x00000006ff007e24 */ /* 0x000fe4000f8e00ff */
[----:B------:R-:W-:Y:S01]  /*13190*/  IMAD.U32 R2, RZ, RZ, UR5 ;  /* 0x00000005ff027e24 */ /* 0x000fe2000f8e00ff */
[----:B------:R0:W-:Y:S04]  /*131a0*/  STL [R1+0x4], R3 ;  /* 0x0000040301007387 */ /* 0x0001e80000100800 */
[----:B------:R0:W-:Y:S04]  /*131b0*/  STL [R1+0xc], R0 ;  /* 0x00000c0001007387 */ /* 0x0001e80000100800 */
[----:B------:R0:W-:Y:S02]  /*131c0*/  STL [R1+0x8], R2 ;  /* 0x0000080201007387 */ /* 0x0001e40000100800 */
.L_x_2390:
[----:B0-----:R-:W3:Y:S04]  /*131d0*/  LDL R3, [R1+0x8] ;  /* 0x0000080001037983 */ /* 0x001ee80000100800 */
[----:B-1----:R-:W4:Y:S04]  /*131e0*/  LDL R2, [R1+0xc] ;  /* 0x00000c0001027983 */ /* 0x002f280000100800 */
[----:B------:R-:W5:Y:S04]  /*131f0*/  LDL R4, [R1] ;  /* 0x0000000001047983 */ /* 0x000f680000100800 */
[----:B------:R-:W5:Y:S01]  /*13200*/  LDL R5, [R1+0x4] ;  /* 0x0000040001057983 */ /* 0x000f620000100800 */
[----:B------:R-:W-:Y:S05]  /*13210*/  WARPSYNC.ALL ;  /* 0x0000000000007948 */ /* 0x000fea0003800000 */
[----:B--2---:R-:W0:Y:S02]  /*13220*/  S2R R0, SR_TID.X ;  /* 0x0000000000007919 */ /* 0x004e240000002100 */
        /* <DEDUP_REMOVED lines=10> */
.L_x_2379:
[----:B------:R-:W2:Y:S01]  /*132d0*/  LDL R0, [R1+0xc] ;  /* 0x00000c0001007983 */ /* 0x000ea20000100800 */
[----:B------:R-:W-:Y:S02]  /*132e0*/  ULDC UR4, c[0x0][0xc3c] ;  /* 0x00030f0000047ab9 */ /* 0x000fe40000000800 */
[----:B--2---:R-:W-:-:S13]  /*132f0*/  ISETP.GE.AND P0, PT, R0, UR4, PT ;  /* 0x0000000400007c0c */ /* 0x004fda000bf06270 */
[----:B------:R-:W-:Y:S05]  /*13300*/  @!P0 BRA `(.L_x_2391) ;  /* 0xffffffa400208947 */ /* 0x000fea000383ffff */
[----:B------:R-:W-:Y:S05]  /*13310*/  BSYNC B8 ;  /* 0x0000000000087941 */ /* 0x000fea0003800000 */
.L_x_2287:
[----:B0-----:R-:W2:Y:S01]  /*13320*/  LDL.LU R0, [R1+0x48] ;  /* 0x0000480001007983 */ /* 0x001ea20000300800 */
[----:B------:R-:W-:Y:S01]  /*13330*/  BSSY B0, `(.L_x_2392) ;  /* 0x000000b000007945 */ /* 0x000fe20003800000 */
[----:B-1-3--:R-:W0:Y:S01]  /*13340*/  S2R R5, SR_CgaCtaId ;  /* 0x0000000000057919 */ /* 0x00ae220000008800 */
        /* <DEDUP_REMOVED lines=9> */
.L_x_2463:
[----:B------:R-:W-:Y:S05]  /*133e0*/  BSYNC B0 ;  /* 0x0000000000007941 */ /* 0x000fea0003800000 */
.L_x_2392:
[----:B------:R-:W-:-:S03]  /*133f0*/  UMOV UR4, 0xffffffff ;  /* 0xffffffff00047882 */ /* 0x000fc60000000000 */
[----:B------:R-:W-:Y:S05]  /*13400*/  BRA.DIV UR4, `(.L_x_2394) ;  /* 0x00000022042c7947 */ /* 0x000fea000b800000 */
[----:B------:R-:W1:Y:S02]  /*13410*/  S2R R2, SR_TID.X ;  /* 0x0000000000027919 */ /* 0x000e640000002100 */
[----:B-1----:R-:W-:-:S04]  /*13420*/  SHF.R.U32.HI R2, RZ, 0x5, R2 ;  /* 0x00000005ff027819 */ /* 0x002fc80000011602 */
[----:B------:R-:W-:-:S05]  /*13430*/  LOP3.LUT R2, R2, 0x3, RZ, 0xc0, !PT ;  /* 0x0000000302027812 */ /* 0x000fca00078ec0ff */
[----:B------:R1:W2:Y:S02]  /*13440*/  SHFL.IDX PT, R14, R2, RZ, 0x1f ;  /* 0x00001fff020e7589 */ /* 0x0002a400000e0000 */
.L_x_2466:
[----:B--2---:R-:W-:Y:S01]  /*13450*/  ISETP.NE.AND P0, PT, R14, RZ, PT ;  /* 0x000000ff0e00720c */ /* 0x004fe20003f05270 */
[----:B------:R-:W-:-:S12]  /*13460*/  BSSY B0, `(.L_x_2395) ;  /* 0x0000025000007945 */ /* 0x000fd80003800000 */
[----:B------:R-:W-:Y:S05]  /*13470*/  @P0 BRA `(.L_x_2396) ;  /* 0x00000000008c0947 */ /* 0x000fea0003800000 */
[----:B------:R-:W-:-:S03]  /*13480*/  UMOV UR4, 0xffffffff ;  /* 0xffffffff00047882 */ /* 0x000fc60000000000 */
[----:B------:R-:W-:Y:S05]  /*13490*/  BRA.DIV UR4, `(.L_x_2397) ;  /* 0x00000022043c7947 */ /* 0x000fea000b800000 */
[----:B------:R-:W-:-:S13]  /*134a0*/  ELECT P6, URZ, PT ;  /* 0x00000000003f782f */ /* 0x000fda00038c0000 */
.L_x_2469:
[----:B------:R-:W-:Y:S05]  /*134b0*/  @!P6 BRA `(.L_x_2396) ;  /* 0x00000000007ce947 */ /* 0x000fea0003800000 */
[----:B-1----:R-:W2:Y:S02]  /*134c0*/  LDL.LU R2, [R1+0x60] ;  /* 0x0000600001027983 */ /* 0x002ea40000300800 */
[----:B--2---:R-:W-:-:S04]  /*134d0*/  LOP3.LUT R2, R2, 0x2, RZ, 0xfc, !PT ;  /* 0x0000000202027812 */ /* 0x004fc800078efcff */
[----:B------:R-:W-:-:S13]  /*134e0*/  ISETP.NE.AND P2, PT, R2, 0x3, PT ;  /* 0x000000030200780c */ /* 0x000fda0003f45270 */
[----:B------:R-:W-:Y:S05]  /*134f0*/  @!P2 BRA `(.L_x_2398) ;  /* 0x000000000004a947 */ /* 0x000fea0003800000 */
[----:B------:R-:W-:Y:S01]  /*13500*/  BPT.TRAP 0x1 ;  /* 0x000000040000795c */ /* 0x000fe20000300000 */
.L_x_2398:
        /* <DEDUP_REMOVED lines=13> */
.L_x_2470:
[----:B------:R-:W1:Y:S02]  /*135e0*/  SYNCS.PHASECHK.TRANS64.TRYWAIT P0, [R7+URZ], R2 ;  /* 0x00000002070075a7 */ /* 0x000e64000800017f */
[----:B-1----:R-:W-:Y:S05]  /*135f0*/  @!P0 BRA `(.L_x_2400) ;  /* 0x0000002000188947 */ /* 0x002fea0003800000 */
.L_x_2471:
[----:B------:R-:W-:Y:S05]  /*13600*/  @!P2 BRA `(.L_x_2401) ;  /* 0x000000000004a947 */ /* 0x000fea0003800000 */
[----:B------:R-:W-:Y:S01]  /*13610*/  BPT.TRAP 0x1 ;  /* 0x000000040000795c */ /* 0x000fe20000300000 */
.L_x_2401:
[----:B------:R-:W-:-:S04]  /*13620*/  VIADD R0, R0, 0x34860 ;  /* 0x0003486000007836 */ /* 0x000fc80000000000 */
[----:B------:R-:W-:-:S04]  /*13630*/  IMAD R4, R19, 0x8, R0 ;  /* 0x0000000813047824 */ /* 0x000fc800078e0200 */
[----:B------:R-:W2:Y:S02]  /*13640*/  SYNCS.PHASECHK.TRANS64.TRYWAIT P0, [R4+URZ], R5 ;  /* 0x00000005040075a7 */ /* 0x000ea4000800017f */
[----:B--2---:R-:W-:Y:S05]  /*13650*/  @!P0 BRA `(.L_x_2402) ;  /* 0x0000002000148947 */ /* 0x004fea0003800000 */
.L_x_2472:
[----:B------:R-:W-:-:S07]  /*13660*/  IMAD R3, R3, 0x8, R0 ;  /* 0x0000000803037824 */ /* 0x000fce00078e0200 */
.L_x_2403:
[----:B---3--:R3:W4:Y:S02]  /*13670*/  SYNCS.PHASECHK.TRANS64.TRYWAIT P0, [R3+URZ], R2 ;  /* 0x00000002030075a7 */ /* 0x008724000800017f */
[----:B----4-:R-:W-:Y:S05]  /*13680*/  @!P0 NANOSLEEP.SYNCS 0x989680 ;  /* 0x009896800000895d */ /* 0x010fea0003900000 */
[----:B------:R-:W4:Y:S02]  /*13690*/  @!P0 SYNCS.PHASECHK.TRANS64 P0, [R3+URZ], R2 ;  /* 0x00000002030085a7 */ /* 0x000f24000800007f */
[----:B----4-:R-:W-:Y:S05]  /*136a0*/  @!P0 BRA `(.L_x_2403) ;  /* 0xfffffffc00f08947 */ /* 0x010fea000383ffff */
.L_x_2396:
[----:B------:R-:W-:Y:S05]  /*136b0*/  BSYNC B0 ;  /* 0x0000000000007941 */ /* 0x000fea0003800000 */
.L_x_2395:
[----:B------:R-:W-:Y:S05]  /*136c0*/  EXIT ;  /* 0x000000000000794d */ /* 0x000fea0003800000 */
.L_x_2226:
[----:B0-----:R-:W-:-:S04]  /*136d0*/  IMAD.U32 R3, RZ, RZ, UR37 ;  /* 0x00000025ff037e24 */ /* 0x001fc8000f8e00ff */
[----:B------:R0:W1:Y:S03]  /*136e0*/  SYNCS.PHASECHK.TRANS64.TRYWAIT P1, [R3+URZ+0x34800], R0 ;  /* 0x03480000030075a7 */ /* 0x000066000802017f */
[----:B-1----:R-:W-:Y:S05]  /*136f0*/  @!P1 NANOSLEEP.SYNCS 0x989680 ;  /* 0x009896800000995d */ /* 0x002fea0003900000 */
[----:B------:R-:W1:Y:S02]  /*13700*/  @!P1 SYNCS.PHASECHK.TRANS64 P1, [R3+URZ+0x34800], R0 ;  /* 0x03480000030095a7 */ /* 0x000e64000802007f */
[----:B-1----:R-:W-:Y:S05]  /*13710*/  @!P1 BRA `(.L_x_2226) ;  /* 0xfffffffc00ec9947 */ /* 0x002fea000383ffff */
[----:B------:R-:W-:Y:S05]  /*13720*/  BRA `(.L_x_2404) ;  /* 0xfffffee4000c7947 */ /* 0x000fea000383ffff */
.L_x_2230:
[----:B-1----:R1:W2:Y:S02]  /*13730*/  SYNCS.PHASECHK.TRANS64.TRYWAIT P2, [R2+URZ+0x34830], R3 ;  /* 0x03483003020075a7 */ /* 0x0022a4000804017f */
[----:B--2---:R-:W-:Y:S05]  /*13740*/  @!P2 NANOSLEEP.SYNCS 0x989680 ;  /* 0x009896800000a95d */ /* 0x004fea0003900000 */
[----:B------:R-:W2:Y:S02]  /*13750*/  @!P2 SYNCS.PHASECHK.TRANS64 P2, [R2+URZ+0x34830], R3 ;  /* 0x034830030200a5a7 */ /* 0x000ea4000804007f */
[----:B--2---:R-:W-:Y:S05]  /*13760*/  @!P2 BRA `(.L_x_2230) ;  /* 0xfffffffc00f0a947 */ /* 0x004fea000383ffff */
[----:B------:R-:W-:Y:S05]  /*13770*/  BRA `(.L_x_2229) ;  /* 0xfffffee400307947 */ /* 0x000fea000383ffff */
.L_x_2235:
[----:B-1----:R-:W-:-:S04]  /*13780*/  IMAD.U32 R7, RZ, RZ, UR58 ;  /* 0x0000003aff077e24 */ /* 0x002fc8000f8e00ff */
[----:B------:R1:W2:Y:S03]  /*13790*/  SYNCS.PHASECHK.TRANS64.TRYWAIT P3, [R7+URZ+0x34830], R0 ;  /* 0x03483000070075a7 */ /* 0x0002a6000806017f */
[----:B--2---:R-:W-:Y:S05]  /*137a0*/  @!P3 NANOSLEEP.SYNCS 0x989680 ;  /* 0x009896800000b95d */ /* 0x004fea0003900000 */
[----:B------:R-:W2:Y:S02]  /*137b0*/  @!P3 SYNCS.PHASECHK.TRANS64 P3, [R7+URZ+0x34830], R0 ;  /* 0x034830000700b5a7 */ /* 0x000ea4000806007f */
[----:B--2---:R-:W-:Y:S05]  /*137c0*/  @!P3 BRA `(.L_x_2235) ;  /* 0xfffffffc00ecb947 */ /* 0x004fea000383ffff */
[----:B------:R-:W-:Y:S05]  /*137d0*/  BRA `(.L_x_2234) ;  /* 0xffffff08008c7947 */ /* 0x000fea000383ffff */
.L_x_2239:
[----:B-1----:R-:W-:-:S04]  /*137e0*/  IMAD.U32 R3, RZ, RZ, UR7 ;  /* 0x00000007ff037e24 */ /* 0x002fc8000f8e00ff */
[----:B------:R1:W2:Y:S03]  /*137f0*/  SYNCS.PHASECHK.TRANS64.TRYWAIT P3, [R3+URZ+0x34850], R0 ;  /* 0x03485000030075a7 */ /* 0x0002a6000806017f */
[----:B--2---:R-:W-:Y:S05]  /*13800*/  @!P3 NANOSLEEP.SYNCS 0x989680 ;  /* 0x009896800000b95d */ /* 0x004fea0003900000 */
[----:B------:R-:W2:Y:S02]  /*13810*/  @!P3 SYNCS.PHASECHK.TRANS64 P3, [R3+URZ+0x34850], R0 ;  /* 0x034850000300b5a7 */ /* 0x000ea4000806007f */
[----:B--2---:R-:W-:Y:S05]  /*13820*/  @!P3 BRA `(.L_x_2239) ;  /* 0xfffffffc00ecb947 */ /* 0x004fea000383ffff */
[----:B------:R-:W-:Y:S05]  /*13830*/  BRA `(.L_x_2238) ;  /* 0xffffff1000907947 */ /* 0x000fea000383ffff */
.L_x_2245:
[----:B-1----:R-:W-:-:S04]  /*13840*/  IMAD.U32 R7, RZ, RZ, UR6 ;  /* 0x00000006ff077e24 */ /* 0x002fc8000f8e00ff */
[----:B------:R1:W2:Y:S03]  /*13850*/  SYNCS.PHASECHK.TRANS64.TRYWAIT P2, [R7+URZ+0x34830], R0 ;  /* 0x03483000070075a7 */ /* 0x0002a6000804017f */
[----:B--2---:R-:W-:Y:S05]  /*13860*/  @!P2 NANOSLEEP.SYNCS 0x989680 ;  /* 0x009896800000a95d */ /* 0x004fea0003900000 */
[----:B------:R-:W2:Y:S02]  /*13870*/  @!P2 SYNCS.PHASECHK.TRANS64 P2, [R7+URZ+0x34830], R0 ;  /* 0x034830000700a5a7 */ /* 0x000ea4000804007f */
[----:B--2---:R-:W-:Y:S05]  /*13880*/  @!P2 BRA `(.L_x_2245) ;  /* 0xfffffffc00eca947 */ /* 0x004fea000383ffff */
[----:B------:R-:W-:Y:S05]  /*13890*/  BRA `(.L_x_2244) ;  /* 0xffffff3000d07947 */ /* 0x000fea000383ffff */
.L_x_2249:
[----:B-1----:R-:W-:-:S04]  /*138a0*/  IMAD.U32 R3, RZ, RZ, UR7 ;  /* 0x00000007ff037e24 */ /* 0x002fc8000f8e00ff */
[----:B------:R1:W2:Y:S03]  /*138b0*/  SYNCS.PHASECHK.TRANS64.TRYWAIT P2, [R3+URZ+0x34850], R0 ;  /* 0x03485000030075a7 */ /* 0x0002a6000804017f */
[----:B--2---:R-:W-:Y:S05]  /*138c0*/  @!P2 NANOSLEEP.SYNCS 0x989680 ;  /* 0x009896800000a95d */ /* 0x004fea0003900000 */
[----:B------:R-:W2:Y:S02]  /*138d0*/  @!P2 SYNCS.PHASECHK.TRANS64 P2, [R3+URZ+0x34850], R0 ;  /* 0x034850000300a5a7 */ /* 0x000ea4000804007f */
[----:B--2---:R-:W-:Y:S05]  /*138e0*/  @!P2 BRA `(.L_x_2249) ;  /* 0xfffffffc00eca947 */ /* 0x004fea000383ffff */
[----:B------:R-:W-:Y:S05]  /*138f0*/  BRA `(.L_x_2248) ;  /* 0xffffff3800d47947 */ /* 0x000fea000383ffff */
.L_x_2254:
[----:B-1----:R-:W-:-:S04]  /*13900*/  IMAD.U32 R3, RZ, RZ, UR5 ;  /* 0x00000005ff037e24 */ /* 0x002fc8000f8e00ff */
[----:B------:R1:W2:Y:S03]  /*13910*/  SYNCS.PHASECHK.TRANS64.TRYWAIT P0, [R3+URZ+0x34850], R2 ;  /* 0x03485002030075a7 */ /* 0x0002a6000800017f */
[----:B--2---:R-:W-:Y:S05]  /*13920*/  @!P0 NANOSLEEP.SYNCS 0x989680 ;  /* 0x009896800000895d */ /* 0x004fea0003900000 */
[----:B------:R-:W2:Y:S02]  /*13930*/  @!P0 SYNCS.PHASECHK.TRANS64 P0, [R3+URZ+0x34850], R2 ;  /* 0x03485002030085a7 */ /* 0x000ea4000800007f */
[----:B--2---:R-:W-:Y:S05]  /*13940*/  @!P0 BRA `(.L_x_2254) ;  /* 0xfffffffc00ec8947 */ /* 0x004fea000383ffff */
[----:B------:R-:W-:Y:S05]  /*13950*/  BRA `(.L_x_2253) ;  /* 0xffffff5400a47947 */ /* 0x000fea000383ffff */
.L_x_2301:
[----:B------:R-:W0:Y:S01]  /*13960*/  S2R R4, SR_TID.X ;  /* 0x0000000000047919 */ /* 0x000e220000002100 */
[----:B------:R-:W-:Y:S01]  /*13970*/  BSSY B0, `(.L_x_2405) ;  /* 0x000000a000007945 */ /* 0x000fe20003800000 */
[----:B------:R-:W-:Y:S02]  /*13980*/  IMAD.MOV.U32 R12, RZ, RZ, RZ ;  /* 0x000000ffff0c7224 */ /* 0x000fe400078e00ff */
[----:B------:R-:W-:Y:S02]  /*13990*/  IMAD.MOV.U32 R11, RZ, RZ, 0x1f ;  /* 0x0000001fff0b7424 */ /* 0x000fe400078e00ff */
[----:B------:R-:W-:Y:S01]  /*139a0*/  IMAD.MOV.U32 R15, RZ, RZ, -0x1 ;  /* 0xffffffffff0f7424 */ /* 0x000fe200078e00ff */
[----:B0-----:R-:W-:-:S04]  /*139b0*/  SHF.R.U32.HI R4, RZ, 0x5, R4 ;  /* 0x00000005ff047819 */ /* 0x001fc80000011604 */
[----:B------:R-:W-:-:S05]  /*139c0*/  LOP3.LUT R4, R4, 0x3, RZ, 0xc0, !PT ;  /* 0x0000000304047812 */ /* 0x000fca00078ec0ff */
[----:B------:R-:W-:-:S07]  /*139d0*/  IMAD.MOV.U32 R13, RZ, RZ, R4 ;  /* 0x000000ffff0d7224 */ /* 0x000fce00078e0004 */
[----:B--2---:R-:W-:Y:S05]  /*139e0*/  WARPSYNC.COLLECTIVE R15, `(.L_x_2406) ;  /* 0x000000000f087348 */ /* 0x004fea0003c00000 */
[----:B------:R0:W1:Y:S02]  /*139f0*/  SHFL.IDX P6, R14, R13, R12, R11 ;  /* 0x0000000c0d0e7389 */ /* 0x00006400000c000b */
[----:B012---:R-:W-:Y:S01]  /*13a00*/  ENDCOLLECTIVE ;  /* 0x000000000000791b */ /* 0x007fe20003800000 */
.L_x_2406:
[----:B------:R-:W-:Y:S05]  /*13a10*/  BSYNC B0 ;  /* 0x0000000000007941 */ /* 0x000fea0003800000 */
.L_x_2405:
[----:B------:R-:W-:Y:S05]  /*13a20*/  BRA `(.L_x_2407) ;  /* 0xffffffac00347947 */ /* 0x000fea000383ffff */
.L_x_2303:
[----:B------:R-:W-:Y:S01]  /*13a30*/  BSSY B0, `(.L_x_2408) ;  /* 0x0000006000007945 */ /* 0x000fe20003800000 */
[----:B------:R-:W-:-:S07]  /*13a40*/  IMAD.MOV.U32 R15, RZ, RZ, -0x1 ;  /* 0xffffffffff0f7424 */ /* 0x000fce00078e00ff */
[----:B--23--:R-:W-:Y:S05]  /*13a50*/  WARPSYNC.COLLECTIVE R15, `(.L_x_2409) ;  /* 0x000000000f0c7348 */ /* 0x00cfea0003c00000 */
[----:B------:R-:W-:Y:S02]  /*13a60*/  ELECT P6, UR62, PT ;  /* 0x00000000003e782f */ /* 0x000fe400038c0000 */
[----:B------:R-:W-:Y:S01]  /*13a70*/  MOV R14, UR62 ;  /* 0x0000003e000e7c02 */ /* 0x000fe20008000f00 */
[----:B--23--:R-:W-:Y:S10]  /*13a80*/  ENDCOLLECTIVE ;  /* 0x000000000000791b */ /* 0x00cff40003800000 */
.L_x_2409:
[----:B------:R-:W-:Y:S05]  /*13a90*/  BSYNC B0 ;  /* 0x0000000000007941 */ /* 0x000fea0003800000 */
.L_x_2408:
[----:B------:R-:W-:Y:S05]  /*13aa0*/  BRA `(.L_x_2410) ;  /* 0xffffffac00387947 */ /* 0x000fea000383ffff */
.L_x_2305:
[----:B0-----:R0:W1:Y:S02]  /*13ab0*/  SYNCS.PHASECHK.TRANS64.TRYWAIT P0, [R0+URZ+0x34840], R2 ;  /* 0x03484002000075a7 */ /* 0x001064000800017f */
[----:B-1----:R-:W-:Y:S05]  /*13ac0*/  @!P0 NANOSLEEP.SYNCS 0x989680 ;  /* 0x009896800000895d */ /* 0x002fea0003900000 */
[----:B------:R-:W1:Y:S02]  /*13ad0*/  @!P0 SYNCS.PHASECHK.TRANS64 P0, [R0+URZ+0x34840], R2 ;  /* 0x03484002000085a7 */ /* 0x000e64000800007f */
[----:B-1----:R-:W-:Y:S05]  /*13ae0*/  @!P0 BRA `(.L_x_2305) ;  /* 0xfffffffc00f08947 */ /* 0x002fea000383ffff */
[----:B------:R-:W-:Y:S05]  /*13af0*/  BRA `(.L_x_2411) ;  /* 0xffffffac00987947 */ /* 0x000fea000383ffff */
.L_x_2309:
[----:B------:R-:W2:Y:S01]  /*13b00*/  LDL.LU R11, [R1+0x38] ;  /* 0x00003800010b7983 */ /* 0x000ea20000300800 */
[----:B------:R-:W-:Y:S01]  /*13b10*/  IMAD.MOV.U32 R13, RZ, RZ, R3 ;  /* 0x000000ffff0d7224 */ /* 0x000fe200078e0003 */
[----:B------:R-:W-:Y:S01]  /*13b20*/  LOP3.LUT R5, R5, 0x7f, RZ, 0xc0, !PT ;  /* 0x0000007f05057812 */ /* 0x000fe200078ec0ff */
[----:B------:R-:W-:Y:S02]  /*13b30*/  IMAD.MOV.U32 R12, RZ, RZ, RZ ;  /* 0x000000ffff0c7224 */ /* 0x000fe400078e00ff */
[----:B------:R-:W-:Y:S01]  /*13b40*/  IMAD.MOV.U32 R15, RZ, RZ, -0x1 ;  /* 0xffffffffff0f7424 */ /* 0x000fe200078e00ff */
[----:B------:R-:W-:-:S05]  /*13b50*/  SHF.R.U32.HI R5, RZ, 0x3, R5 ;  /* 0x00000003ff057819 */ /* 0x000fca0000011605 */
[----:B------:R-:W-:-:S04]  /*13b60*/  IMAD R2, R9, 0x80, R5 ;  /* 0x0000008009027824 */ /* 0x000fc800078e0205 */
[----:B------:R-:W-:Y:S02]  /*13b70*/  VIADD R5, R2, 0x10 ;  /* 0x0000001002057836 */ /* 0x000fe40000000000 */
[----:B--2---:R-:W-:Y:S02]  /*13b80*/  IMAD R0, R11, R7, RZ ;  /* 0x000000070b007224 */ /* 0x004fe400078e02ff */
[----:B------:R-:W-:-:S03]  /*13b90*/  IMAD.MOV.U32 R11, RZ, RZ, 0x181f ;  /* 0x0000181fff0b7424 */ /* 0x000fc600078e00ff */
[----:B------:R-:W-:-:S13]  /*13ba0*/  ISETP.GE.AND P3, PT, R2, R0, PT ;  /* 0x000000000200720c */ /* 0x000fda0003f66270 */
[----:B-----5:R-:W-:Y:S05]  /*13bb0*/  WARPSYNC.COLLECTIVE R15, `(.L_x_2412) ;  /* 0x000000000f087348 */ /* 0x020fea0003c00000 */
[----:B------:R0:W1:Y:S02]  /*13bc0*/  SHFL.IDX P6, R14, R13, R12, R11 ;  /* 0x0000000c0d0e7389 */ /* 0x00006400000c000b */
[----:B01---5:R-:W-:Y:S01]  /*13bd0*/  ENDCOLLECTIVE ;  /* 0x000000000000791b */ /* 0x023fe20003800000 */
.L_x_2412:
[----:B------:R-:W-:Y:S02]  /*13be0*/  IMAD.MOV.U32 R13, RZ, RZ, R4 ;  /* 0x000000ffff0d7224 */ /* 0x000fe400078e0004 */
[----:B------:R-:W-:-:S07]  /*13bf0*/  IMAD.MOV.U32 R6, RZ, RZ, R14 ;  /* 0x000000ffff067224 */ /* 0x000fce00078e000e */
[----:B------:R-:W-:Y:S05]  /*13c00*/  WARPSYNC.COLLECTIVE R15, `(.L_x_2413) ;  /* 0x000000000f087348 */ /* 0x000fea0003c00000 */
[----:B------:R0:W1:Y:S02]  /*13c10*/  SHFL.IDX P6, R14, R13, R12, R11 ;  /* 0x0000000c0d0e7389 */ /* 0x00006400000c000b */
[----:B01----:R-:W-:Y:S01]  /*13c20*/  ENDCOLLECTIVE ;  /* 0x000000000000791b */ /* 0x003fe20003800000 */
.L_x_2413:
[----:B------:R-:W-:Y:S02]  /*13c30*/  IMAD.MOV.U32 R13, RZ, RZ, R3 ;  /* 0x000000ffff0d7224 */ /* 0x000fe400078e0003 */
[----:B------:R-:W-:Y:S02]  /*13c40*/  IMAD.MOV.U32 R12, RZ, RZ, 0x1 ;  /* 0x00000001ff0c7424 */ /* 0x000fe400078e00ff */
[----:B------:R-:W-:-:S07]  /*13c50*/  IMAD.MOV.U32 R7, RZ, RZ, R14 ;  /* 0x000000ffff077224 */ /* 0x000fce00078e000e */
[----:B------:R-:W-:Y:S05]  /*13c60*/  WARPSYNC.COLLECTIVE R15, `(.L_x_2414) ;  /* 0x000000000f087348 */ /* 0x000fea0003c00000 */
[----:B------:R0:W1:Y:S02]  /*13c70*/  SHFL.IDX P6, R14, R13, R12, R11 ;  /* 0x0000000c0d0e7389 */ /* 0x00006400000c000b */
[----:B01----:R-:W-:Y:S01]  /*13c80*/  ENDCOLLECTIVE ;  /* 0x000000000000791b */ /* 0x003fe20003800000 */
.L_x_2414:
[----:B------:R-:W-:-:S05]  /*13c90*/  @!P3 LEA R7, P5, R8, R7, 0x1 ;  /* 0x000000070807b211 */ /* 0x000fca00078a08ff */
[----:B------:R-:W-:-:S05]  /*13ca0*/  @!P3 IMAD.X R6, RZ, RZ, R6, P5 ;  /* 0x000000ffff06b224 */ /* 0x000fca00028e0606 */
[----:B------:R-:W-:Y:S01]  /*13cb0*/  @!P3 LOP3.LUT R7, R7, R6, RZ, 0x3c, !PT ;  /* 0x000000060707b212 */ /* 0x000fe200078e3cff */
[----:B------:R-:W-:-:S03]  /*13cc0*/  IMAD.MOV.U32 R13, RZ, RZ, R4 ;  /* 0x000000ffff0d7224 */ /* 0x000fc600078e0004 */
[----:B------:R-:W-:-:S04]  /*13cd0*/  @!P3 LOP3.LUT R6, R7, R6, RZ, 0x3c, !PT ;  /* 0x000000060706b212 */ /* 0x000fc800078e3cff */
[----:B------:R-:W-:Y:S01]  /*13ce0*/  @!P3 LOP3.LUT R7, R7, R6, RZ, 0x3c, !PT ;  /* 0x000000060707b212 */ /* 0x000fe200078e3cff */
[----:B------:R-:W-:-:S07]  /*13cf0*/  IMAD.MOV.U32 R9, RZ, RZ, R14 ;  /* 0x000000ffff097224 */ /* 0x000fce00078e000e */
[----:B------:R-:W-:Y:S05]  /*13d00*/  WARPSYNC.COLLECTIVE R15, `(.L_x_2415) ;  /* 0x000000000f087348 */ /* 0x000fea0003c00000 */
[----:B------:R0:W1:Y:S02]  /*13d10*/  SHFL.IDX P6, R14, R13, R12, R11 ;  /* 0x0000000c0d0e7389 */ /* 0x00006400000c000b */
[----:B01----:R-:W-:Y:S01]  /*13d20*/  ENDCOLLECTIVE ;  /* 0x000000000000791b */ /* 0x003fe20003800000 */
.L_x_2415:
[----:B------:R-:W-:Y:S01]  /*13d30*/  @!PT LDS RZ, [RZ] ;  /* 0x00000000fffff984 */ /* 0x000fe20000000800 */
[----:B------:R-:W-:Y:S01]  /*13d40*/  @!PT LDS RZ, [RZ] ;  /* 0x00000000fffff984 */ /* 0x000fe20000000800 */
[----:B------:R-:W-:Y:S01]  /*13d50*/  @!PT LDS RZ, [RZ] ;  /* 0x00000000fffff984 */ /* 0x000fe20000000800 */
[----:B------:R0:W-:Y:S04]  /*13d60*/  @!P3 LDGSTS.E.BYPASS.LTC128B.128 [R10+0x10400], desc[UR56][R6.64], !P2 ;  /* 0x10400000060abfae */ /* 0x0001e8000d101d78 */
[----:B------:R0:W-:Y:S04]  /*13d70*/  @!P3 LDGSTS.E.BYPASS.LTC128B.128 [R10+0x14400], desc[UR56][R6.64+0x80], !P1 ;  /* 0x14400080060abfae */ /* 0x0001e8000c901d78 */
[----:B------:R0:W-:Y:S01]  /*13d80*/  @!P3 LDGSTS.E.BYPASS.LTC128B.128 [R10+0x18400], desc[UR56][R6.64+0x100], !P0 ;  /* 0x18400100060abfae */ /* 0x0001e2000c101d78 */
[----:B------:R-:W-:Y:S01]  /*13d90*/  ISETP.GE.AND P3, PT, R5, R0, PT ;  /* 0x000000000500720c */ /* 0x000fe20003f66270 */
[----:B------:R-:W-:-:S02]  /*13da0*/  IMAD.MOV.U32 R13, RZ, RZ, R3 ;  /* 0x000000ffff0d7224 */ /* 0x000fc400078e0003 */
[----:B------:R-:W-:Y:S02]  /*13db0*/  IMAD.MOV.U32 R12, RZ, RZ, 0x2 ;  /* 0x00000002ff0c7424 */ /* 0x000fe400078e00ff */
[----:B------:R-:W-:-:S08]  /*13dc0*/  IMAD.MOV.U32 R5, RZ, RZ, R14 ;  /* 0x000000ffff057224 */ /* 0x000fd000078e000e */
[----:B0-----:R-:W-:Y:S05]  /*13dd0*/  WARPSYNC.COLLECTIVE R15, `(.L_x_2416) ;  /* 0x000000000f087348 */ /* 0x001fea0003c00000 */
[----:B------:R1:W2:Y:S02]  /*13de0*/  SHFL.IDX P6, R14, R13, R12, R11 ;  /* 0x0000000c0d0e7389 */ /* 0x0002a400000c000b */
[----:B012---:R-:W-:Y:S01]  /*13df0*/  ENDCOLLECTIVE ;  /* 0x000000000000791b */ /* 0x007fe20003800000 */
.L_x_2416:
[----:B------:R-:W-:-:S05]  /*13e00*/  @!P3 LEA R8, P5, R8, R5, 0x1 ;  /* 0x000000050808b211 */ /* 0x000fca00078a08ff */
[----:B------:R-:W-:Y:S02]  /*13e10*/  @!P3 IMAD.X R5, RZ, RZ, R9, P5 ;  /* 0x000000ffff05b224 */ /* 0x000fe400028e0609 */
[----:B------:R-:W0:Y:S01]  /*13e20*/  S2R R9, SR_TID.X ;  /* 0x0000000000097919 */ /* 0x000e220000002100 */
[----:B------:R-:W-:Y:S02]  /*13e30*/  @!P3 IMAD.MOV.U32 R6, RZ, RZ, R8 ;  /* 0x000000ffff06b224 */ /* 0x000fe400078e0008 */
[----:B------:R-:W-:Y:S02]  /*13e40*/  @!P3 IMAD.MOV.U32 R7, RZ, RZ, R5 ;  /* 0x000000ffff07b224 */ /* 0x000fe400078e0005 */
[----:B------:R-:W-:Y:S02]  /*13e50*/  IMAD.MOV.U32 R13, RZ, RZ, R4 ;  /* 0x000000ffff0d7224 */ /* 0x000fe400078e0004 */
[----:B------:R-:W-:Y:S01]  /*13e60*/  VIADD R5, R2, 0x20 ;  /* 0x0000002002057836 */ /* 0x000fe20000000000 */
[----:B------:R-:W-:Y:S01]  /*13e70*/  @!PT LDS RZ, [RZ] ;  /* 0x00000000fffff984 */ /* 0x000fe20000000800 */
[----:B------:R-:W-:Y:S01]  /*13e80*/  @!PT LDS RZ, [RZ] ;  /* 0x00000000fffff984 */ /* 0x000fe20000000800 */
[----:B------:R-:W-:Y:S01]  /*13e90*/  @!PT LDS RZ, [RZ] ;  /* 0x00000000fffff984 */ /* 0x000fe20000000800 */
[----:B------:R1:W-:Y:S04]  /*13ea0*/  @!P3 LDGSTS.E.BYPASS.LTC128B.128 [R10+0x10c00], desc[UR56][R6.64], !P2 ;  /* 0x10c00000060abfae */ /* 0x0003e8000d101d78 */
[----:B------:R1:W-:Y:S01]  /*13eb0*/  @!P3 LDGSTS.E.BYPASS.LTC128B.128 [R10+0x14c00], desc[UR56][R6.64+0x80], !P1 ;  /* 0x14c00080060abfae */ /* 0x0003e2000c901d78 */
[----:B------:R-:W-:-:S07]  /*13ec0*/  IMAD.MOV.U32 R8, RZ, RZ, R14 ;  /* 0x000000ffff087224 */ /* 0x000fce00078e000e */
[----:B01----:R-:W-:Y:S05]  /*13ed0*/  WARPSYNC.COLLECTIVE R15, `(.L_x_2417) ;  /* 0x000000000f087348 */ /* 0x003fea0003c00000 */
[----:B------:R2:W3:Y:S02]  /*13ee0*/  SHFL.IDX P6, R14, R13, R12, R11 ;  /* 0x0000000c0d0e7389 */ /* 0x0004e400000c000b */
[----:B0123--:R-:W-:Y:S01]  /*13ef0*/  ENDCOLLECTIVE ;  /* 0x000000000000791b */ /* 0x00ffe20003800000 */
.L_x_2417:
[----:B------:R-:W-:Y:S01]  /*13f00*/  @!PT LDS RZ, [RZ] ;  /* 0x00000000fffff984 */ /* 0x000fe20000000800 */
[----:B------:R-:W-:Y:S01]  /*13f10*/  @!PT LDS RZ, [RZ] ;  /* 0x00000000fffff984 */ /* 0x000fe20000000800 */
[----:B------:R-:W-:Y:S01]  /*13f20*/  @!PT LDS RZ, [RZ] ;  /* 0x00000000fffff984 */ /* 0x000fe20000000800 */
[----:B------:R0:W-:Y:S01]  /*13f30*/  @!P3 LDGSTS.E.BYPASS.LTC128B.128 [R10+0x18c00], desc[UR56][R6.64+0x100], !P0 ;  /* 0x18c00100060abfae */ /* 0x0001e2000c101d78 */
[----:B------:R-:W-:Y:S01]  /*13f40*/  ISETP.GE.AND P3, PT, R5, R0, PT ;  /* 0x000000000500720c */ /* 0x000fe20003f66270 */
[----:B------:R-:W-:Y:S02]  /*13f50*/  IMAD.MOV.U32 R13, RZ, RZ, R3 ;  /* 0x000000ffff0d7224 */ /* 0x000fe400078e0003 */
[----:B------:R-:W-:Y:S02]  /*13f60*/  IMAD.MOV.U32 R12, RZ, RZ, 0x3 ;  /* 0x00000003ff0c7424 */ /* 0x000fe400078e00ff */
[----:B------:R-:W-:-:S05]  /*13f70*/  IMAD.SHL.U32 R9, R9, 0x8, RZ ;  /* 0x0000000809097824 */ /* 0x000fca00078e00ff */
[----:B------:R-:W-:Y:S01]  /*13f80*/  LOP3.LUT R9, R9, 0x38, RZ, 0xc0, !PT ;  /* 0x0000003809097812 */ /* 0x000fe200078ec0ff */
[----:B0-----:R-:W-:-:S07]  /*13f90*/  IMAD.MOV.U32 R5, RZ, RZ, R14 ;  /* 0x000000ffff057224 */ /* 0x001fce00078e000e */
[----:B------:R-:W-:Y:S05]  /*13fa0*/  WARPSYNC.COLLECTIVE R15, `(.L_x_2418) ;  /* 0x000000000f087348 */ /* 0x000fea0003c00000 */
[----:B------:R0:W1:Y:S02]  /*13fb0*/  SHFL.IDX P6, R14, R13, R12, R11 ;  /* 0x0000000c0d0e7389 */ /* 0x00006400000c000b */
[----:B01----:R-:W-:Y:S01]  /*13fc0*/  ENDCOLLECTIVE ;  /* 0x000000000000791b */ /* 0x003fe20003800000 */
.L_x_2418:
        /* <DEDUP_REMOVED lines=17> */
.L_x_2419:
[----:B------:R-:W-:Y:S02]  /*140e0*/  IMAD.MOV.U32 R13, RZ, RZ, R3 ;  /* 0x000000ffff0d7224 */ /* 0x000fe400078e0003 */
[----:B------:R-:W-:Y:S02]  /*140f0*/  IMAD.MOV.U32 R12, RZ, RZ, 0x4 ;  /* 0x00000004ff0c7424 */ /* 0x000fe400078e00ff */
[----:B------:R-:W-:-:S07]  /*14100*/  IMAD.MOV.U32 R5, RZ, RZ, R14 ;  /* 0x000000ffff057224 */ /* 0x000fce00078e000e */
[----:B------:R-:W-:Y:S05]  /*14110*/  WARPSYNC.COLLECTIVE R15, `(.L_x_2420) ;  /* 0x000000000f087348 */ /* 0x000fea0003c00000 */
[----:B------:R0:W1:Y:S02]  /*14120*/  SHFL.IDX P6, R14, R13, R12, R11 ;  /* 0x0000000c0d0e7389 */ /* 0x00006400000c000b */
[----:B01----:R-:W-:Y:S01]  /*14130*/  ENDCOLLECTIVE ;  /* 0x000000000000791b */ /* 0x003fe20003800000 */
.L_x_2420:
        /* <DEDUP_REMOVED lines=17> */
.L_x_2421:
[----:B------:R-:W-:Y:S02]  /*14250*/  IMAD.MOV.U32 R13, RZ, RZ, R3 ;  /* 0x000000ffff0d7224 */ /* 0x000fe400078e0003 */
[----:B------:R-:W-:Y:S02]  /*14260*/  IMAD.MOV.U32 R12, RZ, RZ, 0x5 ;  /* 0x00000005ff0c7424 */ /* 0x000fe400078e00ff */
[----:B------:R-:W-:-:S07]  /*14270*/  IMAD.MOV.U32 R5, RZ, RZ, R14 ;  /* 0x000000ffff057224 */ /* 0x000fce00078e000e */
[----:B------:R-:W-:Y:S05]  /*14280*/  WARPSYNC.COLLECTIVE R15, `(.L_x_2422) ;  /* 0x000000000f087348 */ /* 0x000fea0003c00000 */
[----:B------:R0:W1:Y:S02]  /*14290*/  SHFL.IDX P6, R14, R13, R12, R11 ;  /* 0x0000000c0d0e7389 */ /* 0x00006400000c000b */
[----:B01----:R-:W-:Y:S01]  /*142a0*/  ENDCOLLECTIVE ;  /* 0x000000000000791b */ /* 0x003fe20003800000 */
.L_x_2422:
        /* <DEDUP_REMOVED lines=17> */
.L_x_2423:
[----:B------:R-:W-:Y:S02]  /*143c0*/  IMAD.MOV.U32 R13, RZ, RZ, R3 ;  /* 0x000000ffff0d7224 */ /* 0x000fe400078e0003 */
[----:B------:R-:W-:Y:S02]  /*143d0*/  IMAD.MOV.U32 R12, RZ, RZ, 0x6 ;  /* 0x00000006ff0c7424 */ /* 0x000fe400078e00ff */
[----:B------:R-:W-:-:S07]  /*143e0*/  IMAD.MOV.U32 R5, RZ, RZ, R14 ;  /* 0x000000ffff057224 */ /* 0x000fce00078e000e */
[----:B------:R-:W-:Y:S05]  /*143f0*/  WARPSYNC.COLLECTIVE R15, `(.L_x_2424) ;  /* 0x000000000f087348 */ /* 0x000fea0003c00000 */
[----:B------:R0:W1:Y:S02]  /*14400*/  SHFL.IDX P6, R14, R13, R12, R11 ;  /* 0x0000000c0d0e7389 */ /* 0x00006400000c000b */
[----:B01----:R-:W-:Y:S01]  /*14410*/  ENDCOLLECTIVE ;  /* 0x000000000000791b */ /* 0x003fe20003800000 */
.L_x_2424:
        /* <DEDUP_REMOVED lines=15> */
.L_x_2425:
        /* <DEDUP_REMOVED lines=8> */
.L_x_2426:
        /* <DEDUP_REMOVED lines=14> */
.L_x_2427:
[----:B------:R-:W-:Y:S01]  /*14670*/  @!PT LDS RZ, [RZ] ;  /* 0x00000000fffff984 */ /* 0x000fe20000000800 */
[----:B------:R-:W-:Y:S01]  /*14680*/  @!PT LDS RZ, [RZ] ;  /* 0x00000000fffff984 */ /* 0x000fe20000000800 */
[----:B------:R-:W-:Y:S01]  /*14690*/  @!PT LDS RZ, [RZ] ;  /* 0x00000000fffff984 */ /* 0x000fe20000000800 */
[----:B------:R3:W-:Y:S01]  /*146a0*/  @!P4 LDGSTS.E.BYPASS.LTC128B.128 [R10+0x1b400], desc[UR56][R6.64+0x100], !P0 ;  /* 0x1b400100060acfae */ /* 0x0007e2000c101d78 */
[----:B------:R-:W-:Y:S01]  /*146b0*/  IMAD.MOV.U32 R3, RZ, RZ, R14 ;  /* 0x000000ffff037224 */ /* 0x000fe200078e000e */
[----:B------:R-:W-:Y:S06]  /*146c0*/  BRA `(.L_x_2428) ;  /* 0xffffffb0004c7947 */ /* 0x000fec000383ffff */
.L_x_2314:
[----:B0-----:R0:W3:Y:S02]  /*146d0*/  SYNCS.PHASECHK.TRANS64.TRYWAIT P0, [R18+URZ+0x34820], R0 ;  /* 0x03482000120075a7 */ /* 0x0010e4000800017f */
[----:B---3--:R-:W-:Y:S05]  /*146e0*/  @!P0 NANOSLEEP.SYNCS 0x989680 ;  /* 0x009896800000895d */ /* 0x008fea0003900000 */
[----:B------:R-:W3:Y:S02]  /*146f0*/  @!P0 SYNCS.PHASECHK.TRANS64 P0, [R18+URZ+0x34820], R0 ;  /* 0x03482000120085a7 */ /* 0x000ee4000800007f */
[----:B---3--:R-:W-:Y:S05]  /*14700*/  @!P0 BRA `(.L_x_2314) ;  /* 0xfffffffc00f08947 */ /* 0x008fea000383ffff */
[----:B------:R-:W-:Y:S05]  /*14710*/  BRA `(.L_x_2429) ;  /* 0xffffffb000cc7947 */ /* 0x000fea000383ffff */
.L_x_2323:
[----:B-1----:R1:W2:Y:S02]  /*14720*/  SYNCS.PHASECHK.TRANS64.TRYWAIT P0, [R3+URZ+0x34840], R2 ;  /* 0x03484002030075a7 */ /* 0x0022a4000800017f */
[----:B--2---:R-:W-:Y:S05]  /*14730*/  @!P0 NANOSLEEP.SYNCS 0x989680 ;  /* 0x009896800000895d */ /* 0x004fea0003900000 */
[----:B------:R-:W2:Y:S02]  /*14740*/  @!P0 SYNCS.PHASECHK.TRANS64 P0, [R3+URZ+0x34840], R2 ;  /* 0x03484002030085a7 */ /* 0x000ea4000800007f */
[----:B--2---:R-:W-:Y:S05]  /*14750*/  @!P0 BRA `(.L_x_2323) ;  /* 0xfffffffc00f08947 */ /* 0x004fea000383ffff */
[----:B------:R-:W-:Y:S05]  /*14760*/  BRA `(.L_x_2430) ;  /* 0xffffffb400a87947 */ /* 0x000fea000383ffff */
.L_x_2330:
[----:B-1----:R1:W2:Y:S02]  /*14770*/  SYNCS.PHASECHK.TRANS64.TRYWAIT P0, [R3+URZ+0x60], R2 ;  /* 0x00006002030075a7 */ /* 0x0022a4000800017f */
[----:B--2---:R-:W-:Y:S05]  /*14780*/  @!P0 NANOSLEEP.SYNCS 0x989680 ;  /* 0x009896800000895d */ /* 0x004fea0003900000 */
[----:B------:R-:W2:Y:S02]  /*14790*/  @!P0 SYNCS.PHASECHK.TRANS64 P0, [R3+URZ+0x60], R2 ;  /* 0x00006002030085a7 */ /* 0x000ea4000800007f */
[----:B--2---:R-:W-:Y:S05]  /*147a0*/  @!P0 BRA `(.L_x_2330) ;  /* 0xfffffffc00f08947 */ /* 0x004fea000383ffff */
[----:B------:R-:W-:Y:S05]  /*147b0*/  BRA `(.L_x_2431) ;  /* 0xffffffb800b87947 */ /* 0x000fea000383ffff */
.L_x_2339:
[----:B-1----:R1:W2:Y:S02]  /*147c0*/  SYNCS.PHASECHK.TRANS64.TRYWAIT P0, [R3+URZ+0x34840], R2 ;  /* 0x03484002030075a7 */ /* 0x0022a4000800017f */
[----:B--2---:R-:W-:Y:S05]  /*147d0*/  @!P0 NANOSLEEP.SYNCS 0x989680 ;  /* 0x009896800000895d */ /* 0x004fea0003900000 */
[----:B------:R-:W2:Y:S02]  /*147e0*/  @!P0 SYNCS.PHASECHK.TRANS64 P0, [R3+URZ+0x34840], R2 ;  /* 0x03484002030085a7 */ /* 0x000ea4000800007f */
[----:B--2---:R-:W-:Y:S05]  /*147f0*/  @!P0 BRA `(.L_x_2339) ;  /* 0xfffffffc00f08947 */ /* 0x004fea000383ffff */
[----:B------:R-:W-:Y:S05]  /*14800*/  BRA `(.L_x_2432) ;  /* 0xffffffc000487947 */ /* 0x000fea000383ffff */
.L_x_2346:
[----:B0-----:R0:W1:Y:S02]  /*14810*/  SYNCS.PHASECHK.TRANS64.TRYWAIT P0, [R2+URZ+0x60], R3 ;  /* 0x00006003020075a7 */ /* 0x001064000800017f */
[----:B-1----:R-:W-:Y:S05]  /*14820*/  @!P0 NANOSLEEP.SYNCS 0x989680 ;  /* 0x009896800000895d */ /* 0x002fea0003900000 */
[----:B------:R-:W1:Y:S02]  /*14830*/  @!P0 SYNCS.PHASECHK.TRANS64 P0, [R2+URZ+0x60], R3 ;  /* 0x00006003020085a7 */ /* 0x000e64000800007f */
[----:B-1----:R-:W-:Y:S05]  /*14840*/  @!P0 BRA `(.L_x_2346) ;  /* 0xfffffffc00f08947 */ /* 0x002fea000383ffff */
[----:B------:R-:W-:Y:S05]  /*14850*/  BRA `(.L_x_2433) ;  /* 0xffffffc400587947 */ /* 0x000fea000383ffff */
.L_x_2355:
[----:B--2---:R2:W3:Y:S02]  /*14860*/  SYNCS.PHASECHK.TRANS64.TRYWAIT P0, [R2+URZ+0x34840], R3 ;  /* 0x03484003020075a7 */ /* 0x0044e4000800017f */
[----:B---3--:R-:W-:Y:S05]  /*14870*/  @!P0 NANOSLEEP.SYNCS 0x989680 ;  /* 0x009896800000895d */ /* 0x008fea0003900000 */
[----:B------:R-:W3:Y:S02]  /*14880*/  @!P0 SYNCS.PHASECHK.TRANS64 P0, [R2+URZ+0x34840], R3 ;  /* 0x03484003020085a7 */ /* 0x000ee4000800007f */
[----:B---3--:R-:W-:Y:S05]  /*14890*/  @!P0 BRA `(.L_x_2355) ;  /* 0xfffffffc00f08947 */ /* 0x008fea000383ffff */
[----:B------:R-:W-:Y:S05]  /*148a0*/  BRA `(.L_x_2434) ;  /* 0xffffffc800b87947 */ /* 0x000fea000383ffff */
.L_x_2362:
[----:B0-----:R0:W1:Y:S02]  /*148b0*/  SYNCS.PHASECHK.TRANS64.TRYWAIT P0, [R2+URZ+0x60], R5 ;  /* 0x00006005020075a7 */ /* 0x001064000800017f */
[----:B-1----:R-:W-:Y:S05]  /*148c0*/  @!P0 NANOSLEEP.SYNCS 0x989680 ;  /* 0x009896800000895d */ /* 0x002fea0003900000 */
[----:B------:R-:W1:Y:S02]  /*148d0*/  @!P0 SYNCS.PHASECHK.TRANS64 P0, [R2+URZ+0x60], R5 ;  /* 0x00006005020085a7 */ /* 0x000e64000800007f */
[----:B-1----:R-:W-:Y:S05]  /*148e0*/  @!P0 BRA `(.L_x_2362) ;  /* 0xfffffffc00f08947 */ /* 0x002fea000383ffff */
[----:B------:R-:W-:Y:S05]  /*148f0*/  BRA `(.L_x_2435) ;  /* 0xffffffcc00c87947 */ /* 0x000fea000383ffff */
.L_x_2373:
[----:B--2---:R2:W3:Y:S02]  /*14900*/  SYNCS.PHASECHK.TRANS64.TRYWAIT P0, [R0+URZ+0x34860], R2 ;  /* 0x03486002000075a7 */ /* 0x0044e4000800017f */
[----:B---3--:R-:W-:Y:S05]  /*14910*/  @!P0 NANOSLEEP.SYNCS 0x989680 ;  /* 0x009896800000895d */ /* 0x008fea0003900000 */
[----:B------:R-:W3:Y:S02]  /*14920*/  @!P0 SYNCS.PHASECHK.TRANS64 P0, [R0+URZ+0x34860], R2 ;  /* 0x03486002000085a7 */ /* 0x000ee4000800007f */
[----:B---3--:R-:W-:Y:S05]  /*14930*/  @!P0 BRA `(.L_x_2373) ;  /* 0xfffffffc00f08947 */ /* 0x008fea000383ffff */
[----:B------:R-:W-:Y:S05]  /*14940*/  BRA `(.L_x_2436) ;  /* 0xffffffd400147947 */ /* 0x000fea000383ffff */
.L_x_2380:
[----:B------:R-:W2:Y:S01]  /*14950*/  LDL R0, [R1] ;  /* 0x0000000001007983 */ /* 0x000ea20000100800 */
[----:B------:R-:W-:Y:S01]  /*14960*/  BSSY B0, `(.L_x_2437) ;  /* 0x0000008000007945 */ /* 0x000fe20003800000 */
[----:B0-----:R-:W-:Y:S02]  /*14970*/  IMAD.MOV.U32 R12, RZ, RZ, RZ ;  /* 0x000000ffff0c7224 */ /* 0x001fe400078e00ff */
[----:B------:R-:W-:Y:S02]  /*14980*/  IMAD.MOV.U32 R11, RZ, RZ, 0x1f ;  /* 0x0000001fff0b7424 */ /* 0x000fe400078e00ff */
[----:B------:R-:W-:Y:S02]  /*14990*/  IMAD.MOV.U32 R15, RZ, RZ, -0x1 ;  /* 0xffffffffff0f7424 */ /* 0x000fe400078e00ff */
[----:B--2---:R-:W-:-:S07]  /*149a0*/  IMAD.MOV.U32 R13, RZ, RZ, R0 ;  /* 0x000000ffff0d7224 */ /* 0x004fce00078e0000 */
[----:B-1-3--:R-:W-:Y:S05]  /*149b0*/  WARPSYNC.COLLECTIVE R15, `(.L_x_2438) ;  /* 0x000000000f087348 */ /* 0x00afea0003c00000 */
[----:B------:R0:W2:Y:S02]  /*149c0*/  SHFL.IDX P6, R14, R13, R12, R11 ;  /* 0x0000000c0d0e7389 */ /* 0x0000a400000c000b */
[----:B0123--:R-:W-:Y:S01]  /*149d0*/  ENDCOLLECTIVE ;  /* 0x000000000000791b */ /* 0x00ffe20003800000 */
.L_x_2438:
[----:B------:R-:W-:Y:S05]  /*149e0*/  BSYNC B0 ;  /* 0x0000000000007941 */ /* 0x000fea0003800000 */
.L_x_2437:
        /* <DEDUP_REMOVED lines=9> */
.L_x_2439:
        /* <DEDUP_REMOVED lines=11> */
[----:B------:R-:W-:Y:S02]  /*14b30*/  CS2R R6, SRZ ;  /* 0x0000000000067805 */ /* 0x000fe4000001ff00 */
[C---:B------:R-:W-:Y:S02]  /*14b40*/  ISETP.GE.U32.AND P2, PT, R10.reuse, 0x2, PT ;  /* 0x000000020a00780c */ /* 0x040fe40003f46070 */
[C---:B------:R-:W-:Y:S02]  /*14b50*/  ISETP.GE.U32.AND P3, PT, R10.reuse, 0x4, PT ;  /* 0x000000040a00780c */ /* 0x040fe40003f66070 */
[C---:B------:R-:W-:Y:S02]  /*14b60*/  ISETP.GE.U32.AND P4, PT, R10.reuse, 0x8, PT ;  /* 0x000000080a00780c */ /* 0x040fe40003f86070 */
[----:B------:R-:W-:Y:S01]  /*14b70*/  ISETP.GE.U32.AND P5, PT, R10, 0x10, PT ;  /* 0x000000100a00780c */ /* 0x000fe20003fa6070 */
[----:B--2---:R-:W-:-:S02]  /*14b80*/  @!P1 IMAD.MOV.U32 R6, RZ, RZ, R5 ;  /* 0x000000ffff069224 */ /* 0x004fc400078e0005 */
[----:B------:R-:W-:Y:S02]  /*14b90*/  IMAD.MOV.U32 R5, RZ, RZ, RZ ;  /* 0x000000ffff057224 */ /* 0x000fe400078e00ff */
[----:B---3--:R-:W-:Y:S01]  /*14ba0*/  @!P1 IMAD.MOV.U32 R7, RZ, RZ, R2 ;  /* 0x000000ffff079224 */ /* 0x008fe200078e0002 */
[----:B------:R-:W-:-:S03]  /*14bb0*/  ISETP.NE.AND P1, PT, R10, RZ, PT ;  /* 0x000000ff0a00720c */ /* 0x000fc60003f25270 */
[----:B------:R-:W-:-:S04]  /*14bc0*/  IMAD R2, R7, R6, RZ ;  /* 0x0000000607027224 */ /* 0x000fc800078e02ff */
[----:B------:R-:W-:-:S07]  /*14bd0*/  IMAD.MOV.U32 R13, RZ, RZ, R2 ;  /* 0x000000ffff0d7224 */ /* 0x000fce00078e0002 */
[----:B------:R-:W-:Y:S05]  /*14be0*/  WARPSYNC.COLLECTIVE R15, `(.L_x_2440) ;  /* 0x000000000f087348 */ /* 0x000fea0003c00000 */
[----:B------:R0:W1:Y:S02]  /*14bf0*/  SHFL.UP P6, R14, R13, R12, R11 ;  /* 0x0400000c0d0e7389 */ /* 0x00006400000c000b */
[----:B01----:R-:W-:Y:S01]  /*14c00*/  ENDCOLLECTIVE ;  /* 0x000000000000791b */ /* 0x003fe20003800000 */
.L_x_2440:
        /* <DEDUP_REMOVED lines=8> */
.L_x_2441:
        /* <DEDUP_REMOVED lines=8> */
.L_x_2442:
        /* <DEDUP_REMOVED lines=8> */
.L_x_2443:
        /* <DEDUP_REMOVED lines=8> */
.L_x_2444:
        /* <DEDUP_REMOVED lines=9> */
.L_x_2445:
[----:B------:R-:W-:Y:S01]  /*14ea0*/  IMAD.MOV.U32 R9, RZ, RZ, R14 ;  /* 0x000000ffff097224 */ /* 0x000fe200078e000e */
[----:B------:R-:W-:Y:S06]  /*14eb0*/  BRA `(.L_x_2446) ;  /* 0xffffffd400887947 */ /* 0x000fec000383ffff */
.L_x_2383:
        /* <DEDUP_REMOVED lines=8> */
.L_x_2448:
[----:B------:R-:W-:Y:S05]  /*14f40*/  BSYNC B0 ;  /* 0x0000000000007941 */ /* 0x000fea0003800000 */
.L_x_2447:
        /* <DEDUP_REMOVED lines=10> */
.L_x_2449:
        /* <DEDUP_REMOVED lines=8> */
.L_x_2450:
        /* <DEDUP_REMOVED lines=8> */
.L_x_2451:
        /* <DEDUP_REMOVED lines=8> */
.L_x_2452:
        /* <DEDUP_REMOVED lines=9> */
.L_x_2453:
[----:B------:R-:W-:Y:S01]  /*15200*/  IMAD.MOV.U32 R9, RZ, RZ, R14 ;  /* 0x000000ffff097224 */ /* 0x000fe200078e000e */
[----:B------:R-:W-:Y:S06]  /*15210*/  BRA `(.L_x_2454) ;  /* 0xffffffd4005c7947 */ /* 0x000fec000383ffff */
.L_x_2385:
[----:B------:R-:W-:Y:S01]  /*15220*/  BSSY B0, `(.L_x_2455) ;  /* 0x0000006000007945 */ /* 0x000fe20003800000 */
[----:B------:R-:W-:Y:S01]  /*15230*/  PLOP3.LUT P6, PT, P6, PT, PT, 0x8, 0x0 ;  /* 0x000000000000781c */ /* 0x000fe200037ce170 */
[----:B------:R-:W-:-:S12]  /*15240*/  IMAD.MOV.U32 R15, RZ, RZ, -0x1 ;  /* 0xffffffffff0f7424 */ /* 0x000fd800078e00ff */
[----:B0-----:R-:W-:Y:S05]  /*15250*/  WARPSYNC.COLLECTIVE R15, `(.L_x_2456) ;  /* 0x000000000f087348 */ /* 0x001fea0003c00000 */
[----:B------:R-:W-:Y:S01]  /*15260*/  VOTE.ANY R14, PT, P6 ;  /* 0x00000000000e7806 */ /* 0x000fe200030e0100 */
[----:B0-----:R-:W-:Y:S06]  /*15270*/  ENDCOLLECTIVE ;  /* 0x000000000000791b */ /* 0x001fec0003800000 */
.L_x_2456:
[----:B------:R-:W-:Y:S05]  /*15280*/  BSYNC B0 ;  /* 0x0000000000007941 */ /* 0x000fea0003800000 */
.L_x_2455:
        /* <DEDUP_REMOVED lines=10> */
.L_x_2457:
[----:B------:R-:W-:Y:S02]  /*15330*/  IMAD.MOV.U32 R13, RZ, RZ, R7 ;  /* 0x000000ffff0d7224 */ /* 0x000fe400078e0007 */
[----:B------:R-:W-:-:S07]  /*15340*/  IMAD.MOV.U32 R0, RZ, RZ, R14 ;  /* 0x000000ffff007224 */ /* 0x000fce00078e000e */
[----:B------:R-:W-:Y:S05]  /*15350*/  WARPSYNC.COLLECTIVE R15, `(.L_x_2458) ;  /* 0x000000000f087348 */ /* 0x000fea0003c00000 */
[----:B------:R0:W1:Y:S02]  /*15360*/  SHFL.IDX P6, R14, R13, R12, R11 ;  /* 0x0000000c0d0e7389 */ /* 0x00006400000c000b */
[----:B01----:R-:W-:Y:S01]  /*15370*/  ENDCOLLECTIVE ;  /* 0x000000000000791b */ /* 0x003fe20003800000 */
.L_x_2458:
[----:B------:R-:W-:Y:S02]  /*15380*/  IMAD.MOV.U32 R7, RZ, RZ, R14 ;  /* 0x000000ffff077224 */ /* 0x000fe400078e000e */
[----:B------:R-:W-:-:S05]  /*15390*/  IMAD.IADD R6, R10, 0x1, R16 ;  /* 0x000000010a067824 */ /* 0x000fca00078e0210 */
[----:B------:R0:W-:Y:S01]  /*153a0*/  STL [R1+0xc], R6 ;  /* 0x00000c0601007387 */ /* 0x0001e20000100800 */
[----:B------:R-:W-:Y:S05]  /*153b0*/  BRA `(.L_x_2459) ;  /* 0xffffffd4003c7947 */ /* 0x000fea000383ffff */
.L_x_2387:
        /* <DEDUP_REMOVED lines=8> */
.L_x_2461:
[----:B------:R-:W-:Y:S05]  /*15440*/  BSYNC B0 ;  /* 0x0000000000007941 */ /* 0x000fea0003800000 */
.L_x_2460:
[----:B------:R-:W-:Y:S01]  /*15450*/  IMAD.MOV.U32 R2, RZ, RZ, R14 ;  /* 0x000000ffff027224 */ /* 0x000fe200078e000e */
[----:B------:R-:W-:Y:S06]  /*15460*/  BRA `(.L_x_2462) ;  /* 0xffffffd400287947 */ /* 0x000fec000383ffff */
.L_x_2393:
[----:B0-----:R0:W1:Y:S02]  /*15470*/  SYNCS.PHASECHK.TRANS64.TRYWAIT P0, [R0+URZ+0x34820], R3 ;  /* 0x03482003000075a7 */ /* 0x001064000800017f */
[----:B-1----:R-:W-:Y:S05]  /*15480*/  @!P0 NANOSLEEP.SYNCS 0x989680 ;  /* 0x009896800000895d */ /* 0x002fea0003900000 */
[----:B------:R-:W1:Y:S02]  /*15490*/  @!P0 SYNCS.PHASECHK.TRANS64 P0, [R0+URZ+0x34820], R3 ;  /* 0x03482003000085a7 */ /* 0x000e64000800007f */
[----:B-1----:R-:W-:Y:S05]  /*154a0*/  @!P0 BRA `(.L_x_2393) ;  /* 0xfffffffc00f08947 */ /* 0x002fea000383ffff */
[----:B------:R-:W-:Y:S05]  /*154b0*/  BRA `(.L_x_2463) ;  /* 0xffffffdc00c87947 */ /* 0x000fea000383ffff */
.L_x_2394:
        /* <DEDUP_REMOVED lines=11> */
.L_x_2465:
[----:B------:R-:W-:Y:S05]  /*15570*/  BSYNC B0 ;  /* 0x0000000000007941 */ /* 0x000fea0003800000 */
.L_x_2464:
[----:B------:R-:W-:Y:S05]  /*15580*/  BRA `(.L_x_2466) ;  /* 0xffffffdc00b07947 */ /* 0x000fea000383ffff */
.L_x_2397:
[----:B------:R-:W-:Y:S01]  /*15590*/  BSSY B1, `(.L_x_2467) ;  /* 0x0000006000017945 */ /* 0x000fe20003800000 */
[----:B------:R-:W-:-:S07]  /*155a0*/  IMAD.MOV.U32 R15, RZ, RZ, -0x1 ;  /* 0xffffffffff0f7424 */ /* 0x000fce00078e00ff */
[----:B01----:R-:W-:Y:S05]  /*155b0*/  WARPSYNC.COLLECTIVE R15, `(.L_x_2468) ;  /* 0x000000000f0c7348 */ /* 0x003fea0003c00000 */
[----:B------:R-:W-:Y:S02]  /*155c0*/  ELECT P6, UR62, PT ;  /* 0x00000000003e782f */ /* 0x000fe400038c0000 */
[----:B------:R-:W-:Y:S01]  /*155d0*/  MOV R14, UR62 ;  /* 0x0000003e000e7c02 */ /* 0x000fe20008000f00 */
[----:B01----:R-:W-:Y:S10]  /*155e0*/  ENDCOLLECTIVE ;  /* 0x000000000000791b */ /* 0x003ff40003800000 */
.L_x_2468:
[----:B------:R-:W-:Y:S05]  /*155f0*/  BSYNC B1 ;  /* 0x0000000000017941 */ /* 0x000fea0003800000 */
.L_x_2467:
[----:B------:R-:W-:Y:S05]  /*15600*/  BRA `(.L_x_2469) ;  /* 0xffffffdc00a87947 */ /* 0x000fea000383ffff */
.L_x_2399:
[----:B0-----:R0:W1:Y:S02]  /*15610*/  SYNCS.PHASECHK.TRANS64.TRYWAIT P0, [R6+URZ], R5 ;  /* 0x00000005060075a7 */ /* 0x001064000800017f */
[----:B-1----:R-:W-:Y:S05]  /*15620*/  @!P0 NANOSLEEP.SYNCS 0x989680 ;  /* 0x009896800000895d */ /* 0x002fea0003900000 */
[----:B------:R-:W1:Y:S02]  /*15630*/  @!P0 SYNCS.PHASECHK.TRANS64 P0, [R6+URZ], R5 ;  /* 0x00000005060085a7 */ /* 0x000e64000800007f */
[----:B-1----:R-:W-:Y:S05]  /*15640*/  @!P0 BRA `(.L_x_2399) ;  /* 0xfffffffc00f08947 */ /* 0x002fea000383ffff */
[----:B------:R-:W-:Y:S05]  /*15650*/  BRA `(.L_x_2470) ;  /* 0xffffffdc00e07947 */ /* 0x000fea000383ffff */
.L_x_2400:
[----:B-1----:R1:W2:Y:S02]  /*15660*/  SYNCS.PHASECHK.TRANS64.TRYWAIT P0, [R7+URZ], R2 ;  /* 0x00000002070075a7 */ /* 0x0022a4000800017f */
[----:B--2---:R-:W-:Y:S05]  /*15670*/  @!P0 NANOSLEEP.SYNCS 0x989680 ;  /* 0x009896800000895d */ /* 0x004fea0003900000 */
[----:B------:R-:W2:Y:S02]  /*15680*/  @!P0 SYNCS.PHASECHK.TRANS64 P0, [R7+URZ], R2 ;  /* 0x00000002070085a7 */ /* 0x000ea4000800007f */
[----:B--2---:R-:W-:Y:S05]  /*15690*/  @!P0 BRA `(.L_x_2400) ;  /* 0xfffffffc00f08947 */ /* 0x004fea000383ffff */
[----:B------:R-:W-:Y:S05]  /*156a0*/  BRA `(.L_x_2471) ;  /* 0xffffffdc00d47947 */ /* 0x000fea000383ffff */
.L_x_2402:
[----:B--2---:R2:W3:Y:S02]  /*156b0*/  SYNCS.PHASECHK.TRANS64.TRYWAIT P0, [R4+URZ], R5 ;  /* 0x00000005040075a7 */ /* 0x0044e4000800017f */
[----:B---3--:R-:W-:Y:S05]  /*156c0*/  @!P0 NANOSLEEP.SYNCS 0x989680 ;  /* 0x009896800000895d */ /* 0x008fea0003900000 */
[----:B------:R-:W3:Y:S02]  /*156d0*/  @!P0 SYNCS.PHASECHK.TRANS64 P0, [R4+URZ], R5 ;  /* 0x00000005040085a7 */ /* 0x000ee4000800007f */
[----:B---3--:R-:W-:Y:S05]  /*156e0*/  @!P0 BRA `(.L_x_2402) ;  /* 0xfffffffc00f08947 */ /* 0x008fea000383ffff */
[----:B------:R-:W-:Y:S05]  /*156f0*/  BRA `(.L_x_2472) ;  /* 0xffffffdc00d87947 */ /* 0x000fea000383ffff */
.L_x_2473:
        /* <DEDUP_REMOVED lines=16> */
.L_x_14994:


//--------------------- .text._ZN7cutlass13device_kernelIN5flash11enable_sm90INS1_16FlashAttnFwdSm90INS1_25CollectiveMainloopFwdSm90ILi2EN4cute5tupleIJNS5_1CILi1EEES8_S8_EEENS6_IJNS7_ILi128EEESA_NS7_ILi192EEEEEELi128ENS_6half_tEfNS_4arch4Sm90ELb1ELb0ELb0ELb1ELb0ELb1ELb0ELb1ELb1ELb1ELb1ELb0EEENS1_21CollectiveEpilogueFwdINS6_IJSA_SA_SA_EEES9_SD_SF_Li256ELb1ELb1ELb1ELb0EEENS1_36VarlenDynamicPersistentTileSchedulerILi128ELi128ELi256ELi128ELb1ELb1ELb1ELb1ELb1ELb1EEEEEEEEEvNT_6ParamsE --------------------------
	.section	.text._ZN7cutlass13device_kernelIN5flash11enable_sm90INS1_16FlashAttnFwdSm90INS1_25CollectiveMainloopFwdSm90ILi2EN4cute5tupleIJNS5_1CILi1EEES8_S8_EEENS6_IJNS7_ILi128EEESA_NS7_ILi192EEEEEELi128ENS_6half_tEfNS_4arch4Sm90ELb1ELb0ELb0ELb1ELb0ELb1ELb0ELb1ELb1ELb1ELb1ELb0EEENS1_21CollectiveEpilogueFwdINS6_IJSA_SA_SA_EEES9_SD_SF_Li256ELb1ELb1ELb1ELb0EEENS1_36VarlenDynamicPersistentTileSchedulerILi128ELi128ELi256ELi128ELb1ELb1ELb1ELb1ELb1ELb1EEEEEEEEEvNT_6ParamsE,"ax",@progbits
	.align	128
.text._ZN7cutlass13device_kernelIN5flash11enable_sm90INS1_16FlashAttnFwdSm90INS1_25CollectiveMainloopFwdSm90ILi2EN4cute5tupleIJNS5_1CILi1EEES8_S8_EEENS6_IJNS7_ILi128EEESA_NS7_ILi192EEEEEELi128ENS_6half_tEfNS_4arch4Sm90ELb1ELb0ELb0ELb1ELb0ELb1ELb0ELb1ELb1ELb1ELb1ELb0EEENS1_21CollectiveEpilogueFwdINS6_IJSA_SA_SA_EEES9_SD_SF_Li256ELb1ELb1ELb1ELb0EEENS1_36VarlenDynamicPersistentTileSchedulerILi128ELi128ELi256ELi128ELb1ELb1ELb1ELb1ELb1ELb1EEEEEEEEEvNT_6ParamsE:
        .type           _ZN7cutlass13device_kernelIN5flash11enable_sm90INS1_16FlashAttnFwdSm90INS1_25CollectiveMainloopFwdSm90ILi2EN4cute5tupleIJNS5_1CILi1EEES8_S8_EEENS6_IJNS7_ILi128EEESA_NS7_ILi192EEEEEELi128ENS_6half_tEfNS_4arch4Sm90ELb1ELb0ELb0ELb1ELb0ELb1ELb0ELb1ELb1ELb1ELb1ELb0EEENS1_21CollectiveEpilogueFwdINS6_IJSA_SA_SA_EEES9_SD_SF_Li256ELb1ELb1ELb1ELb0EEENS1_36VarlenDynamicPersistentTileSchedulerILi128ELi128ELi256ELi128ELb1ELb1ELb1ELb1ELb1ELb1EEEEEEEEEvNT_6ParamsE,@function
        .size           _ZN7cutlass13device_kernelIN5flash11enable_sm90INS1_16FlashAttnFwdSm90INS1_25CollectiveMainloopFwdSm90ILi2EN4cute5tupleIJNS5_1CILi1EEES8_S8_EEENS6_IJNS7_ILi128EEESA_NS7_ILi192EEEEEELi128ENS_6half_tEfNS_4arch4Sm90ELb1ELb0ELb0ELb1ELb0ELb1ELb0ELb1ELb1ELb1ELb1ELb0EEENS1_21CollectiveEpilogueFwdINS6_IJSA_SA_SA_EEES9_SD_SF_Li256ELb1ELb1ELb1ELb0EEENS1_36VarlenDynamicPersistentTileSchedulerILi128ELi128ELi256ELi128ELb1ELb1ELb1ELb1ELb1ELb1EEEEEEEEEvNT_6ParamsE,(.L_x_14995 - _ZN7cutlass13device_kernelIN5flash11enable_sm90INS1_16FlashAttnFwdSm90INS1_25CollectiveMainloopFwdSm90ILi2EN4cute5tupleIJNS5_1CILi1EEES8_S8_EEENS6_IJNS7_ILi128EEESA_NS7_ILi192EEEEEELi128ENS_6half_tEfNS_4arch4Sm90ELb1ELb0ELb0ELb1ELb0ELb1ELb0ELb1ELb1ELb1ELb1ELb0EEENS1_21CollectiveEpilogueFwdINS6_IJSA_SA_SA_EEES9_SD_SF_Li256ELb1ELb1ELb1ELb0EEENS1_36VarlenDynamicPersistentTileSchedulerILi128ELi128ELi256ELi128ELb1ELb1ELb1ELb1ELb1ELb1EEEEEEEEEvNT_6ParamsE)
        .other          _ZN7cutlass13device_kernelIN5flash11enable_sm90INS1_16FlashAttnFwdSm90INS1_25CollectiveMainloopFwdSm90ILi2EN4cute5tupleIJNS5_1CILi1EEES8_S8_EEENS6_IJNS7_ILi128EEESA_NS7_ILi192EEEEEELi128ENS_6half_tEfNS_4arch4Sm90ELb1ELb0ELb0ELb1ELb0ELb1ELb0ELb1ELb1ELb1ELb1ELb0EEENS1_21CollectiveEpilogueFwdINS6_IJSA_SA_SA_EEES9_SD_SF_Li256ELb1ELb1ELb1ELb0EEENS1_36VarlenDynamicPersistentTileSchedulerILi128ELi128ELi256ELi128ELb1ELb1ELb1ELb1ELb1ELb1EEEEEEEEEvNT_6ParamsE,@"STO_CUDA_ENTRY STV_DEFAULT"
_ZN7cutlass13device_kernelIN5flash11enable_sm90INS1_16FlashAttnFwdSm90INS1_25CollectiveMainloopFwdSm90ILi2EN4cute5tupleIJNS5_1CILi1EEES8_S8_EEENS6_IJNS7_ILi128EEESA_NS7_ILi192EEEEEELi128ENS_6half_tEfNS_4arch4Sm90ELb1ELb0ELb0ELb1ELb0ELb1ELb0ELb1ELb1ELb1ELb1ELb0EEENS1_21CollectiveEpilogueFwdINS6_IJSA_SA_SA_EEES9_SD_SF_Li256ELb1ELb1ELb1ELb0EEENS1_36VarlenDynamicPersistentTileSchedulerILi128ELi128ELi256ELi128ELb1ELb1ELb1ELb1ELb1ELb1EEEEEEEEEvNT_6ParamsE:
        /* <DEDUP_REMOVED lines=24> */
.L_x_2475:
[----:B------:R-:W-:Y:S05]  /*0180*/  BSYNC B0 ;  /* 0x0000000000007941 */ /* 0x000fea0003800000 */
.L_x_2474:
        /* <DEDUP_REMOVED lines=41> */
.L_x_2476:
        /* <DEDUP_REMOVED lines=22> */
.L_x_2477:
        /* <DEDUP_REMOVED lines=18> */
.L_x_2478:
        /* <DEDUP_REMOVED lines=22> */
.L_x_2479:
        /* <DEDUP_REMOVED lines=22> */
.L_x_2480:
        /* <DEDUP_REMOVED lines=10> */
.L_x_2483:
        /* <DEDUP_REMOVED lines=19> */
[----:B------:R-:W-:Y:S01]  /*0b30*/  MOV R16, RZ ;  /* 0x000000ff00107202 */ /* 0x000fe20000000f00 */
[----:B------:R-:W-:Y:S02]  /*0b40*/  IMAD.MOV.U32 R188, RZ, RZ, RZ ;  /* 0x000000ffffbc7224 */ /* 0x000fe400078e00ff */
[----:B------:R-:W-:Y:S02]  /*0b50*/  IMAD.MOV.U32 R187, RZ, RZ, RZ ;  /* 0x000000ffffbb7224 */ /* 0x000fe400078e00ff */
[----:B------:R-:W-:-:S06]  /*0b60*/  IMAD.MOV.U32 R184, RZ, RZ, RZ ;  /* 0x000000ffffb87224 */ /* 0x000fcc00078e00ff */
[----:B------:R-:W-:Y:S01]  /*0b70*/  UIADD3 UR4, UR4, 0x10400, URZ ;  /* 0x0001040004047890 */ /* 0x000fe2000fffe03f */
[----:B--2---:R-:W-:Y:S02]  /*0b80*/  R2UR UR5, R0 ;  /* 0x00000000000572ca */ /* 0x004fe400000e0000 */
[----:B------:R-:W-:-:S04]  /*0b90*/  SHF.R.S32.HI R0, RZ, 0x1f, R18 ;  /* 0x0000001fff007819 */ /* 0x000fc80000011412 */
[CC--:B------:R-:W-:Y:S02]  /*0ba0*/  LEA.HI R3, R0.reuse, R18.reuse, RZ, 0x7 ;  /* 0x0000001200037211 */ /* 0x0c0fe400078f38ff */
[----:B------:R-:W-:Y:S02]  /*0bb0*/  LEA.HI R4, R0, R18, RZ, 0x4 ;  /* 0x0000001200047211 */ /* 0x000fe400078f20ff */
[----:B------:R-:W-:Y:S02]  /*0bc0*/  LOP3.LUT R5, R3, 0xffffff80, RZ, 0xc0, !PT ;  /* 0xffffff8003057812 */ /* 0x000fe400078ec0ff */
[----:B------:R-:W-:Y:S01]  /*0bd0*/  SHF.R.S32.HI R7, RZ, 0x4, R4 ;  /* 0x00000004ff077819 */ /* 0x000fe20000011404 */
[----:B------:R-:W-:Y:S01]  /*0be0*/  ULOP3.LUT UR5, UR5, 0x1, URZ, 0xfc, !UPT ;  /* 0x0000000105057892 */ /* 0x000fe2000f8efc3f */
[----:B------:R-:W-:Y:S02]  /*0bf0*/  IADD3 R24, R18, -R5, RZ ;  /* 0x8000000512187210 */ /* 0x000fe40007ffe0ff */
[----:B------:R-:W-:-:S02]  /*0c00*/  LOP3.LUT R5, R4, 0x3fffff0, RZ, 0xc0, !PT ;  /* 0x03fffff004057812 */ /* 0x000fc400078ec0ff */
[----:B------:R-:W-:Y:S02]  /*0c10*/  LEA.HI R196, R0, R18, RZ, 0x5 ;  /* 0x0000001200c47211 */ /* 0x000fe400078f28ff */
[----:B------:R-:W-:Y:S01]  /*0c20*/  LEA.HI R4, R4, R7, RZ, 0x1 ;  /* 0x0000000704047211 */ /* 0x000fe200078f08ff */
[----:B------:R-:W-:Y:S01]  /*0c30*/  IMAD.IADD R5, R18, 0x1, -R5 ;  /* 0x0000000112057824 */ /* 0x000fe200078e0a05 */
[----:B------:R-:W-:Y:S02]  /*0c40*/  SHF.R.S32.HI R6, RZ, 0x1f, R24 ;  /* 0x0000001fff067819 */ /* 0x000fe40000011418 */
[----:B------:R-:W-:Y:S02]  /*0c50*/  SHF.R.S32.HI R196, RZ, 0x5, R196 ;  /* 0x00000005ffc47819 */ /* 0x000fe400000114c4 */
[----:B------:R-:W-:Y:S02]  /*0c60*/  LOP3.LUT R4, R4, 0x1ffffffe, RZ, 0xc0, !PT ;  /* 0x1ffffffe04047812 */ /* 0x000fe400078ec0ff */
[----:B------:R-:W-:Y:S01]  /*0c70*/  LEA.HI R8, R6, R24, RZ, 0x2 ;  /* 0x0000001806087211 */ /* 0x000fe200078f10ff */
[----:B------:R-:W-:Y:S01]  /*0c80*/  IMAD R5, R196, 0x10, R5 ;  /* 0x00000010c4057824 */ /* 0x000fe200078e0205 */
[----:B------:R-:W-:Y:S01]  /*0c90*/  SHF.R.S32.HI R11, RZ, 0x7, R3 ;  /* 0x00000007ff0b7819 */ /* 0x000fe20000011403 */
[----:B------:R-:W-:Y:S01]  /*0ca0*/  IMAD.IADD R4, R7, 0x1, -R4 ;  /* 0x0000000107047824 */ /* 0x000fe200078e0a04 */
[----:B------:R-:W-:-:S02]  /*0cb0*/  SHF.R.S32.HI R9, RZ, 0x2, R8 ;  /* 0x00000002ff097819 */ /* 0x000fc40000011408 */
[----:B------:R-:W-:Y:S01]  /*0cc0*/  SHF.R.S32.HI R10, RZ, 0x1f, R8 ;  /* 0x0000001fff0a7819 */ /* 0x000fe20000011408 */
[----:B------:R-:W-:Y:S01]  /*0cd0*/  IMAD R19, R5, 0x8, R4 ;  /* 0x0000000805137824 */ /* 0x000fe200078e0204 */
[----:B------:R-:W-:Y:S02]  /*0ce0*/  LEA.HI R4, R0, R18, RZ, 0x2 ;  /* 0x0000001200047211 */ /* 0x000fe400078f10ff */
[----:B------:R-:W-:Y:S02]  /*0cf0*/  LEA.HI R10, R10, R9, RZ, 0x3 ;  /* 0x000000090a0a7211 */ /* 0x000fe400078f18ff */
[----:B------:R-:W-:Y:S02]  /*0d00*/  LEA.HI R6, R6, R24, RZ, 0x5 ;  /* 0x0000001806067211 */ /* 0x000fe400078f28ff */
[----:B------:R-:W-:Y:S02]  /*0d10*/  LOP3.LUT R216, R4, 0xfffffffc, RZ, 0xc0, !PT ;  /* 0xfffffffc04d87812 */ /* 0x000fe400078ec0ff */
[----:B------:R-:W-:-:S02]  /*0d20*/  LOP3.LUT R10, R10, 0xfffffff8, RZ, 0xc0, !PT ;  /* 0xfffffff80a0a7812 */ /* 0x000fc400078ec0ff */
[----:B------:R-:W-:Y:S01]  /*0d30*/  LEA.HI R3, R3, R11, RZ, 0x1 ;  /* 0x0000000b03037211 */ /* 0x000fe200078f08ff */
[----:B------:R-:W-:Y:S01]  /*0d40*/  IMAD.IADD R216, R18, 0x1, -R216 ;  /* 0x0000000112d87824 */ /* 0x000fe200078e0ad8 */
[----:B------:R-:W-:Y:S02]  /*0d50*/  SHF.R.S32.HI R5, RZ, 0x5, R6 ;  /* 0x00000005ff057819 */ /* 0x000fe40000011406 */
[--C-:B------:R-:W-:Y:S01]  /*0d60*/  SHF.R.S32.HI R17, RZ, 0x2, R4.reuse ;  /* 0x00000002ff117819 */ /* 0x100fe20000011404 */
[----:B------:R-:W-:Y:S01]  /*0d70*/  IMAD.SHL.U32 R22, R216, 0x4, RZ ;  /* 0x00000004d8167824 */ /* 0x000fe200078e00ff */
[----:B------:R-:W-:Y:S02]  /*0d80*/  SHF.R.S32.HI R6, RZ, 0x1f, R4 ;  /* 0x0000001fff067819 */ /* 0x000fe40000011404 */
[----:B------:R-:W-:Y:S01]  /*0d90*/  IADD3 R10, R9, -R10, RZ ;  /* 0x8000000a090a7210 */ /* 0x000fe20007ffe0ff */
[----:B------:R-:W-:Y:S01]  /*0da0*/  VIADD R214, R17, 0x40 ;  /* 0x0000004011d67836 */ /* 0x000fe20000000000 */
[----:B------:R-:W-:Y:S01]  /*0db0*/  LOP3.LUT R3, R3, 0x3fffffe, RZ, 0xc0, !PT ;  /* 0x03fffffe03037812 */ /* 0x000fe200078ec0ff */
[----:B------:R-:W-:Y:S01]  /*0dc0*/  VIADD R189, R22, 0x20 ;  /* 0x0000002016bd7836 */ /* 0x000fe20000000000 */
[----:B------:R-:W-:Y:S01]  /*0dd0*/  LEA.HI R6, R6, R17, RZ, 0x3 ;  /* 0x0000001106067211 */ /* 0x000fe200078f18ff */
[----:B------:R-:W-:Y:S01]  /*0de0*/  IMAD R10, R5, 0x10, R10 ;  /* 0x00000010050a7824 */ /* 0x000fe200078e020a */
[----:B------:R-:W-:Y:S01]  /*0df0*/  IADD3 R191, R22, 0x40, RZ ;  /* 0x0000004016bf7810 */ /* 0x000fe20007ffe0ff */
[----:B------:R-:W-:Y:S01]  /*0e00*/  IMAD.IADD R3, R11, 0x1, -R3 ;  /* 0x000000010b037824 */ /* 0x000fe200078e0a03 */
[----:B------:R-:W-:Y:S01]  /*0e10*/  LOP3.LUT R6, R6, 0xfffffff8, RZ, 0xc0, !PT ;  /* 0xfffffff806067812 */ /* 0x000fe200078ec0ff */
[----:B------:R-:W-:Y:S01]  /*0e20*/  IMAD.IADD R185, R22, 0x1, R189 ;  /* 0x0000000116b97824 */ /* 0x000fe200078e02bd */
[----:B------:R-:W-:Y:S01]  /*0e30*/  LEA.HI R0, R0, R18, RZ, 0x3 ;  /* 0x0000001200007211 */ /* 0x000fe200078f18ff */
[----:B------:R-:W-:Y:S01]  /*0e40*/  IMAD.IADD R186, R22, 0x1, R191 ;  /* 0x0000000116ba7824 */ /* 0x000fe200078e02bf */
[----:B------:R-:W-:Y:S01]  /*0e50*/  LEA R20, R3, R10, 0x6 ;  /* 0x0000000a03147211 */ /* 0x000fe200078e30ff */
[----:B------:R-:W-:Y:S01]  /*0e60*/  IMAD.IADD R4, R17, 0x1, -R6 ;  /* 0x0000000111047824 */ /* 0x000fe200078e0a06 */
[----:B------:R-:W-:Y:S01]  /*0e70*/  SHF.R.S32.HI R3, RZ, 0x1f, R214 ;  /* 0x0000001fff037819 */ /* 0x000fe200000114d6 */
[----:B------:R-:W-:Y:S01]  /*0e80*/  IMAD.SHL.U32 R194, R214, 0x40, RZ ;  /* 0x00000040d6c27824 */ /* 0x000fe200078e00ff */
[----:B------:R-:W-:Y:S01]  /*0e90*/  SHF.R.S32.HI R5, RZ, 0x1f, R186 ;  /* 0x0000001fff057819 */ /* 0x000fe200000114ba */
[----:B------:R-:W-:Y:S01]  /*0ea0*/  STL [R1+0x7c], R20 ;  /* 0x00007c1401007387 */ /* 0x000fe20000100800 */
[----:B------:R-:W-:Y:S01]  /*0eb0*/  LEA.HI R3, R3, R214, RZ, 0x3 ;  /* 0x000000d603037211 */ /* 0x000fe200078f18ff */
[----:B------:R-:W-:Y:S01]  /*0ec0*/  IMAD.SHL.U32 R195, R4, 0x40, RZ ;  /* 0x0000004004c37824 */ /* 0x000fe200078e00ff */
[----:B------:R-:W-:Y:S01]  /*0ed0*/  LOP3.LUT R194, R194, 0x1c0, RZ, 0xc0, !PT ;  /* 0x000001c0c2c27812 */ /* 0x000fe200078ec0ff */
[----:B------:R0:W-:Y:S01]  /*0ee0*/  STL [R1+0x44], R4 ;  /* 0x0000440401007387 */ /* 0x0001e20000100800 */
[-C--:B------:R-:W-:Y:S01]  /*0ef0*/  LEA.HI R235, R5, R186.reuse, RZ, 0x3 ;  /* 0x000000ba05eb7211 */ /* 0x080fe200078f18ff */
[----:B------:R-:W-:Y:S01]  /*0f00*/  IMAD.SHL.U32 R3, R3, 0x40, RZ ;  /* 0x0000004003037824 */ /* 0x000fe200078e00ff */
[----:B------:R-:W-:Y:S01]  /*0f10*/  LOP3.LUT R195, R195, 0x1c0, RZ, 0xc0, !PT ;  /* 0x000001c0c3c37812 */ /* 0x000fe200078ec0ff */
[C---:B------:R-:W-:Y:S01]  /*0f20*/  VIADD R192, R22.reuse, 0x30 ;  /* 0x0000003016c07836 */ /* 0x040fe20000000000 */
[----:B------:R-:W-:Y:S01]  /*0f30*/  SHF.R.U32.HI R21, RZ, 0x3, R194 ;  /* 0x00000003ff157819 */ /* 0x000fe200000116c2 */
[C---:B------:R-:W-:Y:S01]  /*0f40*/  VIADD R193, R22.reuse, 0x50 ;  /* 0x0000005016c17836 */ /* 0x040fe20000000000 */
[----:B------:R-:W-:Y:S01]  /*0f50*/  LOP3.LUT R198, R3, 0xfffffe00, RZ, 0xc0, !PT ;  /* 0xfffffe0003c67812 */ /* 0x000fe200078ec0ff */
[----:B------:R-:W-:Y:S01]  /*0f60*/  VIADD R190, R22, 0x10 ;  /* 0x0000001016be7836 */ /* 0x000fe20000000000 */
[----:B------:R-:W-:-:S02]  /*0f70*/  LEA.HI R6, R5, R186, RZ, 0x6 ;  /* 0x000000ba05067211 */ /* 0x000fc400078f30ff */
[----:B0-----:R-:W-:Y:S02]  /*0f80*/  SHF.R.S32.HI R4, RZ, 0x1f, R185 ;  /* 0x0000001fff047819 */ /* 0x001fe400000114b9 */
[----:B------:R-:W-:Y:S01]  /*0f90*/  LOP3.LUT R208, R0, 0xfffffff8, RZ, 0xc0, !PT ;  /* 0xfffffff800d07812 */ /* 0x000fe200078ec0ff */
[----:B------:R-:W-:Y:S01]  /*0fa0*/  IMAD.SHL.U32 R7, R6, 0x80, RZ ;  /* 0x0000008006077824 */ /* 0x000fe200078e00ff */
[CC--:B------:R-:W-:Y:S02]  /*0fb0*/  LEA.HI R234, R4.reuse, R185.reuse, RZ, 0x3 ;  /* 0x000000b904ea7211 */ /* 0x0c0fe400078f18ff */
[----:B------:R-:W-:Y:S02]  /*0fc0*/  LEA.HI R4, R4, R185, RZ, 0x6 ;  /* 0x000000b904047211 */ /* 0x000fe400078f30ff */
[----:B------:R-:W-:Y:S02]  /*0fd0*/  LOP3.LUT R9, R194, 0x38, R234, 0xf8, !PT ;  /* 0x00000038c2097812 */ /* 0x000fe400078ef8ea */
[----:B------:R-:W-:-:S02]  /*0fe0*/  SHF.L.U32 R3, R4, 0x7, RZ ;  /* 0x0000000704037819 */ /* 0x000fc400000006ff */
[----:B------:R-:W-:Y:S02]  /*0ff0*/  SHF.R.U32.HI R197, RZ, 0x3, R195 ;  /* 0x00000003ffc57819 */ /* 0x000fe400000116c3 */
[----:B------:R-:W-:Y:S02]  /*1000*/  LOP3.LUT R4, R195, 0x38, R234, 0xf8, !PT ;  /* 0x00000038c3047812 */ /* 0x000fe400078ef8ea */
[----:B------:R-:W-:Y:S02]  /*1010*/  LOP3.LUT R11, R194, 0x38, R235, 0xf8, !PT ;  /* 0x00000038c20b7812 */ /* 0x000fe400078ef8eb */
[----:B------:R-:W-:Y:S02]  /*1020*/  LOP3.LUT R3, R3, 0xffffe000, RZ, 0xc0, !PT ;  /* 0xffffe00003037812 */ /* 0x000fe400078ec0ff */
[----:B------:R-:W-:Y:S02]  /*1030*/  LOP3.LUT R10, R9, R21, RZ, 0x3c, !PT ;  /* 0x00000015090a7212 */ /* 0x000fe400078e3cff */
[----:B------:R-:W-:Y:S01]  /*1040*/  IADD3 R208, R18, -R208, RZ ;  /* 0x800000d012d07210 */ /* 0x000fe20007ffe0ff */
[----:B------:R-:W-:Y:S01]  /*1050*/  IMAD.SHL.U32 R18, R216, 0x8, RZ ;  /* 0x00000008d8127824 */ /* 0x000fe200078e00ff */
[----:B------:R-:W-:Y:S01]  /*1060*/  LOP3.LUT R5, R4, R197, RZ, 0x3c, !PT ;  /* 0x000000c504057212 */ /* 0x000fe200078e3cff */
[----:B------:R-:W-:Y:S01]  /*1070*/  IMAD R4, R196, 0x200, R3 ;  /* 0x00000200c4047824 */ /* 0x000fe200078e0203 */
[----:B------:R-:W-:Y:S01]  /*1080*/  LOP3.LUT R12, R11, R21, RZ, 0x3c, !PT ;  /* 0x000000150b0c7212 */ /* 0x000fe200078e3cff */
[----:B------:R-:W-:Y:S01]  /*1090*/  IMAD.SHL.U32 R203, R208, 0x8, RZ ;  /* 0x00000008d0cb7824 */ /* 0x000fe200078e00ff */
[----:B------:R-:W-:Y:S01]  /*10a0*/  IADD3 R11, R10, R3, R198 ;  /* 0x000000030a0b7210 */ /* 0x000fe20007ffe0c6 */
[----:B------:R-:W-:Y:S01]  /*10b0*/  IMAD.U32 R3, RZ, RZ, UR5 ;  /* 0x00000005ff037e24 */ /* 0x000fe2000f8e00ff */
[----:B------:R-:W-:Y:S01]  /*10c0*/  SHF.R.S32.HI R233, RZ, 0x3, R0 ;  /* 0x00000003ffe97819 */ /* 0x000fe20000011400 */
[----:B------:R-:W-:Y:S01]  /*10d0*/  IMAD.U32 R0, RZ, RZ, UR4 ;  /* 0x00000004ff007e24 */ /* 0x000fe2000f8e00ff */
[----:B------:R-:W-:Y:S01]  /*10e0*/  LOP3.LUT R6, R195, 0x38, R235, 0xf8, !PT ;  /* 0x00000038c3067812 */ /* 0x000fe200078ef8eb */
[----:B------:R-:W-:Y:S01]  /*10f0*/  IMAD.IADD R4, R4, 0x1, R5 ;  /* 0x0000000104047824 */ /* 0x000fe200078e0205 */
[----:B------:R-:W-:Y:S01]  /*1100*/  LOP3.LUT R7, R7, 0xffffe000, RZ, 0xc0, !PT ;  /* 0xffffe00007077812 */ /* 0x000fe200078ec0ff */
[----:B------:R0:W-:Y:S01]  /*1110*/  STL [R1+0x14], R3 ;  /* 0x0000140301007387 */ /* 0x0001e20000100800 */
[----:B------:R-:W-:Y:S01]  /*1120*/  LOP3.LUT R9, R6, R197, RZ, 0x3c, !PT ;  /* 0x000000c506097212 */ /* 0x000fe200078e3cff */
[----:B------:R-:W-:Y:S01]  /*1130*/  IMAD.MOV.U32 R5, RZ, RZ, R13 ;  /* 0x000000ffff057224 */ /* 0x000fe200078e000d */
[----:B------:R-:W-:Y:S01]  /*1140*/  LOP3.LUT R8, R8, 0x7ffffffc, RZ, 0xc0, !PT ;  /* 0x7ffffffc08087812 */ /* 0x000fe200078ec0ff */
[----:B------:R-:W-:Y:S01]  /*1150*/  IMAD R6, R196, 0x200, R7 ;  /* 0x00000200c4067824 */ /* 0x000fe200078e0207 */
[----:B------:R1:W-:Y:S01]  /*1160*/  STL [R1+0x84], R0 ;  /* 0x0000840001007387 */ /* 0x0003e20000100800 */
[----:B------:R-:W-:Y:S01]  /*1170*/  IADD3 R12, R12, R7, R198 ;  /* 0x000000070c0c7210 */ /* 0x000fe20007ffe0c6 */
[----:B------:R-:W-:Y:S01]  /*1180*/  IMAD.MOV.U32 R7, RZ, RZ, R15 ;  /* 0x000000ffff077224 */ /* 0x000fe200078e000f */
[----:B------:R-:W-:Y:S01]  /*1190*/  IADD3 R207, R203, 0x40, RZ ;  /* 0x00000040cbcf7810 */ /* 0x000fe20007ffe0ff */
[----:B------:R-:W-:Y:S01]  /*11a0*/  IMAD.IADD R8, R24, 0x1, -R8 ;  /* 0x0000000118087824 */ /* 0x000fe200078e0a08 */
[----:B------:R-:W-:Y:S01]  /*11b0*/  IADD3 R10, R6, R9, RZ ;  /* 0x00000009060a7210 */ /* 0x000fe20007ffe0ff */
[----:B------:R-:W-:Y:S01]  /*11c0*/  IMAD.MOV.U32 R6, RZ, RZ, R14 ;  /* 0x000000ffff067224 */ /* 0x000fe200078e000e */
[----:B------:R-:W-:Y:S01]  /*11d0*/  LOP3.LUT R9, R194, 0x38, R18, 0xf8, !PT ;  /* 0x00000038c2097812 */ /* 0x000fe200078ef812 */
[----:B------:R-:W-:Y:S01]  /*11e0*/  IMAD.SHL.U32 R204, R8, 0x2, RZ ;  /* 0x0000000208cc7824 */ /* 0x000fe200078e00ff */
[----:B0-----:R-:W-:-:S02]  /*11f0*/  LEA.HI R3, R216, R216, RZ, 0x1 ;  /* 0x000000d8d8037211 */ /* 0x001fc400078f08ff */
[----:B-1----:R-:W-:Y:S01]  /*1200*/  SHF.R.S32.HI R0, RZ, 0x1f, R203 ;  /* 0x0000001fff007819 */ /* 0x002fe200000114cb */
[C---:B------:R-:W-:Y:S01]  /*1210*/  VIADD R231, R204.reuse, 0x8 ;  /* 0x00000008cce77836 */ /* 0x040fe20000000000 */
[----:B------:R-:W-:Y:S01]  /*1220*/  SHF.R.S32.HI R0, RZ, 0x1f, R192 ;  /* 0x0000001fff007819 */ /* 0x000fe200000114c0 */
[----:B------:R-:W-:Y:S01]  /*1230*/  VIADD R230, R204, 0x10 ;  /* 0x00000010cce67836 */ /* 0x000fe20000000000 */
[----:B------:R-:W-:Y:S01]  /*1240*/  LOP3.LUT R9, R198, R9, R21, 0xf6, !PT ;  /* 0x00000009c6097212 */ /* 0x000fe200078ef615 */
[C---:B------:R-:W-:Y:S01]  /*1250*/  VIADD R227, R204.reuse, 0x28 ;  /* 0x00000028cce37836 */ /* 0x040fe20000000000 */
[C---:B------:R-:W-:Y:S01]  /*1260*/  IADD3 R228, R204.reuse, 0x20, RZ ;  /* 0x00000020cce47810 */ /* 0x040fe20007ffe0ff */
[----:B------:R0:W-:Y:S01]  /*1270*/  STL [R1+0x40], R0 ;  /* 0x0000400001007387 */ /* 0x0001e20000100800 */
[C---:B------:R-:W-:Y:S01]  /*1280*/  VIADD R225, R204.reuse, 0x38 ;  /* 0x00000038cce17836 */ /* 0x040fe20000000000 */
[----:B------:R-:W-:Y:S01]  /*1290*/  SHF.R.S32.HI R8, RZ, 0x1f, R231 ;  /* 0x0000001fff087819 */ /* 0x000fe200000114e7 */
[C---:B------:R-:W-:Y:S01]  /*12a0*/  VIADD R224, R204.reuse, 0x40 ;  /* 0x00000040cce07836 */ /* 0x040fe20000000000 */
[C---:B------:R-:W-:Y:S01]  /*12b0*/  IADD3 R218, R204.reuse, 0x70, RZ ;  /* 0x00000070ccda7810 */ /* 0x040fe20007ffe0ff */
[C---:B------:R-:W-:Y:S01]  /*12c0*/  VIADD R222, R204.reuse, 0x50 ;  /* 0x00000050ccde7836 */ /* 0x040fe20000000000 */
[----:B------:R-:W-:Y:S01]  /*12d0*/  SHF.R.S32.HI R8, RZ, 0x1f, R228 ;  /* 0x0000001fff087819 */ /* 0x000fe200000114e4 */
[C---:B------:R-:W-:Y:S01]  /*12e0*/  VIADD R221, R204.reuse, 0x58 ;  /* 0x00000058ccdd7836 */ /* 0x040fe20000000000 */
[----:B------:R-:W-:Y:S01]  /*12f0*/  SHF.R.S32.HI R8, RZ, 0x1f, R225 ;  /* 0x0000001fff087819 */ /* 0x000fe200000114e1 */
[C---:B------:R-:W-:Y:S01]  /*1300*/  VIADD R219, R204.reuse, 0x68 ;  /* 0x00000068ccdb7836 */ /* 0x040fe20000000000 */
[----:B0-----:R-:W-:Y:S01]  /*1310*/  SHF.L.U32 R0, R19, 0x3, RZ ;  /* 0x0000000313007819 */ /* 0x001fe200000006ff */
[C---:B------:R-:W-:Y:S01]  /*1320*/  VIADD R229, R204.reuse, 0x18 ;  /* 0x00000018cce57836 */ /* 0x040fe20000000000 */
[----:B------:R-:W-:Y:S01]  /*1330*/  LOP3.LUT R3, R3, 0x1ffffffe, RZ, 0xc0, !PT ;  /* 0x1ffffffe03037812 */ /* 0x000fe200078ec0ff */
[----:B------:R-:W-:Y:S01]  /*1340*/  VIADD R226, R204, 0x30 ;  /* 0x00000030cce27836 */ /* 0x000fe20000000000 */
[----:B------:R-:W-:Y:S01]  /*1350*/  SHF.R.S32.HI R8, RZ, 0x1f, R222 ;  /* 0x0000001fff087819 */ /* 0x000fe200000114de */
[----:B------:R0:W-:Y:S01]  /*1360*/  STL [R1+0x80], R0 ;  /* 0x0000800001007387 */ /* 0x0001e20000100800 */
[----:B------:R-:W-:Y:S01]  /*1370*/  SHF.R.S32.HI R8, RZ, 0x1f, R219 ;  /* 0x0000001fff087819 */ /* 0x000fe200000114db */
[----:B------:R-:W-:Y:S01]  /*1380*/  IMAD.IADD R3, R216, 0x1, -R3 ;  /* 0x00000001d8037824 */ /* 0x000fe200078e0a03 */
[----:B------:R-:W-:Y:S01]  /*1390*/  LEA R8, R11, UR4, 0x1 ;  /* 0x000000040b087c11 */ /* 0x000fe2000f8e08ff */
[C---:B------:R-:W-:Y:S01]  /*13a0*/  VIADD R220, R204.reuse, 0x60 ;  /* 0x00000060ccdc7836 */ /* 0x040fe20000000000 */
[----:B------:R-:W-:Y:S01]  /*13b0*/  IADD3 R223, R204, 0x48, RZ ;  /* 0x00000048ccdf7810 */ /* 0x000fe20007ffe0ff */
[----:B------:R-:W-:Y:S01]  /*13c0*/  IMAD R205, R3, 0x8, R20 ;  /* 0x0000000803cd7824 */ /* 0x000fe200078e0214 */
[----:B------:R-:W-:Y:S01]  /*13d0*/  LEA R3, R4, UR4, 0x1 ;  /* 0x0000000404037c11 */ /* 0x000fe2000f8e08ff */
[----:B------:R-:W-:Y:S01]  /*13e0*/  VIADD R217, R204, 0x78 ;  /* 0x00000078ccd97836 */ /* 0x000fe20000000000 */
[----:B------:R-:W-:-:S02]  /*13f0*/  SHF.R.S32.HI R13, RZ, 0x1f, R207 ;  /* 0x0000001fff0d7819 */ /* 0x000fc400000114cf */
[----:B0-----:R-:W-:Y:S02]  /*1400*/  LEA R0, R9, UR4, 0x1 ;  /* 0x0000000409007c11 */ /* 0x001fe4000f8e08ff */
[----:B------:R-:W-:Y:S02]  /*1410*/  SHF.R.S32.HI R9, RZ, 0x1f, R229 ;  /* 0x0000001fff097819 */ /* 0x000fe400000114e5 */
[----:B------:R-:W-:Y:S01]  /*1420*/  SHF.R.S32.HI R9, RZ, 0x1f, R226 ;  /* 0x0000001fff097819 */ /* 0x000fe200000114e2 */
[----:B------:R0:W-:Y:S01]  /*1430*/  STL [R1+0x74], R0 ;  /* 0x0000740001007387 */ /* 0x0001e20000100800 */
[----:B------:R-:W-:Y:S02]  /*1440*/  SHF.R.S32.HI R9, RZ, 0x1f, R223 ;  /* 0x0000001fff097819 */ /* 0x000fe400000114df */
[----:B------:R-:W-:Y:S01]  /*1450*/  SHF.R.S32.HI R9, RZ, 0x1f, R220 ;  /* 0x0000001fff097819 */ /* 0x000fe200000114dc */
[----:B------:R-:W-:Y:S01]  /*1460*/  STL [R1+0x6c], R8 ;  /* 0x00006c0801007387 */ /* 0x000fe20000100800 */
[----:B------:R-:W-:-:S02]  /*1470*/  SHF.R.S32.HI R237, RZ, 0x1f, R191 ;  /* 0x0000001fffed7819 */ /* 0x000fc400000114bf */
[----:B------:R-:W-:Y:S02]  /*1480*/  SHF.R.S32.HI R236, RZ, 0x1f, R193 ;  /* 0x0000001fffec7819 */ /* 0x000fe400000114c1 */
[----:B------:R-:W-:Y:S02]  /*1490*/  SHF.R.S32.HI R234, RZ, 0x3, R234 ;  /* 0x00000003ffea7819 */ /* 0x000fe400000114ea */
[----:B0-----:R-:W-:Y:S02]  /*14a0*/  SHF.R.S32.HI R0, RZ, 0x1f, R230 ;  /* 0x0000001fff007819 */ /* 0x001fe400000114e6 */
[----:B------:R-:W-:Y:S02]  /*14b0*/  SHF.R.S32.HI R0, RZ, 0x1f, R227 ;  /* 0x0000001fff007819 */ /* 0x000fe400000114e3 */
[----:B------:R-:W-:Y:S02]  /*14c0*/  SHF.R.S32.HI R0, RZ, 0x1f, R224 ;  /* 0x0000001fff007819 */ /* 0x000fe400000114e0 */
[----:B------:R-:W-:-:S02]  /*14d0*/  SHF.R.S32.HI R0, RZ, 0x1f, R221 ;  /* 0x0000001fff007819 */ /* 0x000fc400000114dd */
[----:B------:R-:W-:Y:S02]  /*14e0*/  SHF.R.S32.HI R0, RZ, 0x1f, R218 ;  /* 0x0000001fff007819 */ /* 0x000fe400000114da */
[----:B------:R-:W-:Y:S02]  /*14f0*/  LEA R0, R12, UR4, 0x1 ;  /* 0x000000040c007c11 */ /* 0x000fe4000f8e08ff */
[----:B------:R-:W-:Y:S02]  /*1500*/  SHF.R.S32.HI R235, RZ, 0x3, R235 ;  /* 0x00000003ffeb7819 */ /* 0x000fe400000114eb */
[----:B------:R-:W-:Y:S01]  /*1510*/  SHF.R.S32.HI R9, RZ, 0x1f, R217 ;  /* 0x0000001fff097819 */ /* 0x000fe200000114d9 */
[----:B------:R0:W-:Y:S02]  /*1520*/  STL [R1+0x68], R0 ;  /* 0x0000680001007387 */ /* 0x0001e40000100800 */
[----:B0-----:R-:W-:-:S05]  /*1530*/  LEA R0, R10, UR4, 0x1 ;  /* 0x000000040a007c11 */ /* 0x001fca000f8e08ff */
[----:B------:R0:W-:Y:S04]  /*1540*/  STL [R1+0x70], R0 ;  /* 0x0000700001007387 */ /* 0x0001e80000100800 */
[----:B------:R0:W-:Y:S02]  /*1550*/  STL [R1+0x78], R3 ;  /* 0x0000780301007387 */ /* 0x0001e40000100800 */
.L_x_2715:
[----:B-1----:R-:W1:Y:S01]  /*1560*/  LDC.64 R210, c[0x0][0xc88] ;  /* 0x00032200ffd27b82 */ /* 0x002e620000000a00 */
[----:B------:R-:W-:Y:S01]  /*1570*/  ULDC.64 UR4, c[0x0][0xa28] ;  /* 0x00028a0000047ab9 */ /* 0x000fe20000000a00 */
[----:B------:R-:W-:Y:S01]  /*1580*/  ULDC.64 UR8, c[0x0][0xa18] ;  /* 0x0002860000087ab9 */ /* 0x000fe20000000a00 */
[----:B------:R-:W-:Y:S01]  /*1590*/  ULDC.64 UR6, c[0x0][0xa08] ;  /* 0x0002820000067ab9 */ /* 0x000fe20000000a00 */
[----:B-1----:R-:W-:-:S06]  /*15a0*/  IMAD.WIDE R210, R7, 0x4, R210 ;  /* 0x0000000407d27825 */ /* 0x002fcc00078e02d2 */
[----:B--2---:R-:W2:Y:S01]  /*15b0*/  LDG.E R210, desc[UR60][R210.64] ;  /* 0x0000003cd2d27981 */ /* 0x004ea2000c1e1900 */
[----:B------:R-:W-:Y:S01]  /*15c0*/  ISETP.NE.U32.AND P2, PT, RZ, UR4, PT ;  /* 0x00000004ff007c0c */ /* 0x000fe2000bf45070 */
[----:B------:R-:W-:Y:S01]  /*15d0*/  IMAD.MOV.U32 R15, RZ, RZ, RZ ;  /* 0x000000ffff0f7224 */ /* 0x000fe200078e00ff */
[----:B------:R-:W-:Y:S02]  /*15e0*/  ISETP.NE.U32.AND P1, PT, RZ, UR8, PT ;  /* 0x00000008ff007c0c */ /* 0x000fe4000bf25070 */
[----:B------:R-:W-:Y:S02]  /*15f0*/  ISETP.NE.AND.EX P2, PT, RZ, UR5, PT, P2 ;  /* 0x00000005ff007c0c */ /* 0x000fe4000bf45320 */
[----:B------:R-:W-:Y:S02]  /*1600*/  ISETP.NE.AND.EX P1, PT, RZ, UR9, PT, P1 ;  /* 0x00000009ff007c0c */ /* 0x000fe4000bf25310 */
[----:B------:R-:W-:Y:S02]  /*1610*/  ISETP.NE.U32.AND P0, PT, RZ, UR6, PT ;  /* 0x00000006ff007c0c */ /* 0x000fe4000bf05070 */
[----:B------:R-:W-:-:S02]  /*1620*/  MOV R27, RZ ;  /* 0x000000ff001b7202 */ /* 0x000fc40000000f00 */
[----:B------:R-:W-:Y:S02]  /*1630*/  ISETP.NE.AND.EX P0, PT, RZ, UR7, PT, P0 ;  /* 0x00000007ff007c0c */ /* 0x000fe4000bf05300 */
[----:B--2---:R-:W-:Y:S01]  /*1640*/  SHF.R.S32.HI R232, RZ, 0x1f, R210 ;  /* 0x0000001fffe87819 */ /* 0x004fe200000114d2 */
[C---:B------:R-:W-:Y:S02]  /*1650*/  IMAD.SHL.U32 R211, R210.reuse, 0x4, RZ ;  /* 0x00000004d2d37824 */ /* 0x040fe400078e00ff */
[C---:B0---4-:R-:W-:Y:S02]  /*1660*/  @P2 LEA R8, P3, R210.reuse, UR4, 0x2 ;  /* 0x00000004d2082c11 */ /* 0x051fe4000f8610ff */
[C-C-:B------:R-:W-:Y:S02]  /*1670*/  SHF.L.U64.HI R212, R210.reuse, 0x2, R232.reuse ;  /* 0x00000002d2d47819 */ /* 0x140fe400000102e8 */
[----:B---3--:R-:W-:Y:S01]  /*1680*/  @P2 LEA.HI.X R9, R210, UR5, R232, 0x2, P3 ;  /* 0x00000005d2092c11 */ /* 0x008fe200098f14e8 */
[----:B------:R-:W-:Y:S01]  /*1690*/  ULDC UR4, c[0x0][0x288] ;  /* 0x0000a20000047ab9 */ /* 0x000fe20000000800 */
[----:B------:R-:W-:-:S03]  /*16a0*/  IADD3 R12, P4, R211, UR6, RZ ;  /* 0x00000006d30c7c10 */ /* 0x000fc6000ff9e0ff */
        /* <DEDUP_REMOVED lines=8> */
[C---:B0-----:R-:W-:Y:S01]  /*1730*/  LOP3.LUT R3, R6.reuse, 0xff000000, RZ, 0xc0, !PT ;  /* 0xff00000006037812 */ /* 0x041fe200078ec0ff */
        /* <DEDUP_REMOVED lines=13> */
[----:B------:R-:W-:Y:S01]  /*1810*/  LOP3.LUT R206, R6, 0xffff, RZ, 0xc0, !PT ;  /* 0x0000ffff06ce7812 */ /* 0x000fe200078ec0ff */
[----:B-1----:R-:W-:Y:S08]  /*1820*/  @P1 BRA `(.L_x_2485) ;  /* 0x0000000000241947 */ /* 0x002ff00003800000 */
        /* <DEDUP_REMOVED lines=9> */
.L_x_2485:
[----:B------:R-:W-:Y:S02]  /*18c0*/  IMAD.U32 R25, RZ, RZ, UR5 ;  /* 0x00000005ff197e24 */ /* 0x000fe4000f8e00ff */
[----:B------:R-:W-:Y:S01]  /*18d0*/  IMAD.U32 R26, RZ, RZ, UR4 ;  /* 0x00000004ff1a7e24 */ /* 0x000fe2000f8e00ff */
[----:B------:R-:W-:Y:S06]  /*18e0*/  @!P2 BRA `(.L_x_2486) ;  /* 0x000000000010a947 */ /* 0x000fec0003800000 */
[----:B------:R-:W-:-:S04]  /*18f0*/  IADD3 R6, P0, R211, UR8, RZ ;  /* 0x00000008d3067c10 */ /* 0x000fc8000ff1e0ff */
[----:B------:R-:W-:-:S05]  /*1900*/  IADD3.X R7, R212, UR9, RZ, P0, !PT ;  /* 0x00000009d4077c10 */ /* 0x000fca00087fe4ff */
[----:B------:R0:W5:Y:S01]  /*1910*/  LDG.E R26, desc[UR60][R6.64] ;  /* 0x0000003c061a7981 */ /* 0x000162000c1e1900 */
[----:B------:R-:W-:Y:S05]  /*1920*/  BRA `(.L_x_2487) ;  /* 0x0000000000107947 */ /* 0x000fea0003800000 */
.L_x_2486:
[----:B------:R-:W-:Y:S05]  /*1930*/  @!P0 BRA `(.L_x_2487) ;  /* 0x00000000000c8947 */ /* 0x000fea0003800000 */
[----:B------:R-:W2:Y:S04]  /*1940*/  LDG.E R3, desc[UR60][R12.64] ;  /* 0x0000003c0c037981 */ /* 0x000ea8000c1e1900 */
[----:B------:R-:W2:Y:S02]  /*1950*/  LDG.E R26, desc[UR60][R12.64+0x4] ;  /* 0x0000043c0c1a7981 */ /* 0x000ea4000c1e1900 */
[----:B--2---:R-:W-:-:S07]  /*1960*/  IADD3 R26, -R3, R26, RZ ;  /* 0x0000001a031a7210 */ /* 0x004fce0007ffe1ff */
.L_x_2487:
[----:B------:R-:W-:Y:S01]  /*1970*/  ULDC.64 UR4, c[0x0][0xa10] ;  /* 0x0002840000047ab9 */ /* 0x000fe20000000a00 */
[----:B------:R-:W1:Y:S01]  /*1980*/  LDC R4, c[0x0][0x448] ;  /* 0x00011200ff047b82 */ /* 0x000e620000000800 */
[----:B------:R-:W-:-:S04]  /*1990*/  ISETP.NE.U32.AND P0, PT, RZ, UR4, PT ;  /* 0x00000004ff007c0c */ /* 0x000fc8000bf05070 */
[----:B------:R-:W-:Y:S01]  /*19a0*/  ISETP.NE.AND.EX P0, PT, RZ, UR5, PT, P0 ;  /* 0x00000005ff007c0c */ /* 0x000fe2000bf05300 */
[----:B------:R-:W-:-:S12]  /*19b0*/  ULDC.64 UR4, c[0x0][0xa30] ;  /* 0x00028c0000047ab9 */ /* 0x000fd80000000a00 */
[----:B0-----:R-:W0:Y:S02]  /*19c0*/  @P0 LDC.64 R6, c[0x0][0xa10] ;  /* 0x00028400ff060b82 */ /* 0x001e240000000a00 */
[----:B0-----:R-:W-:-:S05]  /*19d0*/  @P0 IMAD.WIDE R6, R210, 0x4, R6 ;  /* 0x00000004d2060825 */ /* 0x001fca00078e0206 */
[----:B------:R-:W2:Y:S04]  /*19e0*/  @P0 LDG.E R0, desc[UR60][R6.64] ;  /* 0x0000003c06000981 */ /* 0x000ea8000c1e1900 */
[----:B------:R0:W2:Y:S01]  /*19f0*/  @P0 LDG.E R3, desc[UR60][R6.64+0x4] ;  /* 0x0000043c06030981 */ /* 0x0000a2000c1e1900 */
[----:B------:R-:W-:Y:S01]  /*1a00*/  ISETP.NE.U32.AND P1, PT, RZ, UR4, PT ;  /* 0x00000004ff007c0c */ /* 0x000fe2000bf25070 */
[----:B-----5:R-:W-:-:S03]  /*1a10*/  IMAD.MOV.U32 R141, RZ, RZ, R26 ;  /* 0x000000ffff8d7224 */ /* 0x020fc600078e001a */
[----:B------:R-:W-:-:S13]  /*1a20*/  ISETP.NE.AND.EX P1, PT, RZ, UR5, PT, P1 ;  /* 0x00000005ff007c0c */ /* 0x000fda000bf25310 */
[----:B------:R-:W-:-:S04]  /*1a30*/  @P1 IADD3 R8, P2, R211, UR4, RZ ;  /* 0x00000004d3081c10 */ /* 0x000fc8000ff5e0ff */
[----:B------:R-:W-:-:S05]  /*1a40*/  @P1 IADD3.X R9, R212, UR5, RZ, P2, !PT ;  /* 0x00000005d4091c10 */ /* 0x000fca00097fe4ff */
[----:B------:R3:W5:Y:S01]  /*1a50*/  @P1 LDG.E R141, desc[UR60][R8.64] ;  /* 0x0000003c088d1981 */ /* 0x000762000c1e1900 */
[----:B-1----:R-:W-:Y:S01]  /*1a60*/  ISETP.NE.AND P1, PT, R4, 0x1, PT ;  /* 0x000000010400780c */ /* 0x002fe20003f25270 */
[----:B------:R-:W-:Y:S01]  /*1a70*/  IMAD.SHL.U32 R200, R5, 0x80, RZ ;  /* 0x0000008005c87824 */ /* 0x000fe200078e00ff */
[----:B------:R-:W-:Y:S01]  /*1a80*/  IADD3 R10, -R15, R26, RZ ;  /* 0x0000001a0f0a7210 */ /* 0x000fe20007ffe1ff */
[----:B------:R-:W-:Y:S01]  /*1a90*/  BSSY B0, `(.L_x_2488) ;  /* 0x0000034000007945 */ /* 0x000fe20003800000 */
[----:B------:R-:W-:Y:S01]  /*1aa0*/  LOP3.LUT R215, R209, 0xff, RZ, 0xc0, !PT ;  /* 0x000000ffd1d77812 */ /* 0x000fe200078ec0ff */
[----:B------:R-:W-:Y:S01]  /*1ab0*/  VIADD R4, R200, 0x7f ;  /* 0x0000007fc8047836 */ /* 0x000fe20000000000 */
[----:B------:R-:W-:-:S07]  /*1ac0*/  SHF.R.U32.HI R209, RZ, 0x10, R209 ;  /* 0x00000010ffd17819 */ /* 0x000fce00000116d1 */
[----:B------:R-:W1:Y:S08]  /*1ad0*/  @P1 LDC R11, c[0x0][0x44c] ;  /* 0x00011300ff0b1b82 */ /* 0x000e700000000800 */
[----:B0-----:R-:W0:Y:S01]  /*1ae0*/  @P1 LDC R7, c[0x0][0x450] ;  /* 0x00011400ff071b82 */ /* 0x001e220000000800 */
[----:B--2---:R-:W-:Y:S02]  /*1af0*/  @P0 IMAD.IADD R25, R3, 0x1, -R0 ;  /* 0x0000000103190824 */ /* 0x004fe400078e0a00 */
[----:B-1----:R-:W-:-:S04]  /*1b00*/  @P1 IMAD.HI.U32 R0, R4, R11, RZ ;  /* 0x0000000b04001227 */ /* 0x002fc800078e00ff */
[----:B------:R-:W-:Y:S01]  /*1b10*/  IMAD.IADD R202, R10, 0x1, R25 ;  /* 0x000000010aca7824 */ /* 0x000fe200078e0219 */
[----:B0-----:R-:W-:-:S03]  /*1b20*/  @P1 SHF.R.U32.HI R4, RZ, R7, R0 ;  /* 0x00000007ff041219 */ /* 0x001fc60000011600 */
[C---:B------:R-:W-:Y:S01]  /*1b30*/  VIADD R0, R202.reuse, 0x7f ;  /* 0x0000007fca007836 */ /* 0x040fe20000000000 */
[----:B------:R-:W-:-:S04]  /*1b40*/  IADD3 R146, R202, 0x80, -R201 ;  /* 0x00000080ca927810 */ /* 0x000fc80007ffe8c9 */
[----:B------:R-:W-:Y:S01]  /*1b50*/  SHF.R.S32.HI R3, RZ, 0x1f, R0 ;  /* 0x0000001fff037819 */ /* 0x000fe20000011400 */
[----:B------:R-:W-:-:S03]  /*1b60*/  IMAD.IADD R4, R146, 0x1, R4 ;  /* 0x0000000192047824 */ /* 0x000fc600078e0204 */
[----:B------:R-:W-:Y:S02]  /*1b70*/  LEA.HI R3, R3, R0, RZ, 0x7 ;  /* 0x0000000003037211 */ /* 0x000fe400078f38ff */
[----:B------:R-:W-:Y:S02]  /*1b80*/  SHF.R.S32.HI R5, RZ, 0x1f, R4 ;  /* 0x0000001fff057819 */ /* 0x000fe40000011404 */
[----:B------:R-:W-:Y:S02]  /*1b90*/  SHF.R.S32.HI R147, RZ, 0x7, R3 ;  /* 0x00000007ff937819 */ /* 0x000fe40000011403 */
[----:B------:R-:W-:-:S04]  /*1ba0*/  LEA.HI R5, R5, R4, RZ, 0x7 ;  /* 0x0000000405057211 */ /* 0x000fc800078f38ff */
[----:B------:R-:W-:-:S04]  /*1bb0*/  SHF.R.S32.HI R0, RZ, 0x7, R5 ;  /* 0x00000007ff007819 */ /* 0x000fc80000011405 */
[----:B---3--:R-:W-:Y:S01]  /*1bc0*/  VIMNMX R9, R147, R0, PT ;  /* 0x0000000093097248 */ /* 0x008fe20003fe0100 */
[----:B------:R-:W-:-:S03]  /*1bd0*/  IMAD.MOV.U32 R0, RZ, RZ, RZ ;  /* 0x000000ffff007224 */ /* 0x000fc600078e00ff */
[----:B------:R-:W-:-:S13]  /*1be0*/  ISETP.GE.AND P0, PT, R9, 0x1, PT ;  /* 0x000000010900780c */ /* 0x000fda0003f06270 */
[----:B------:R-:W-:Y:S05]  /*1bf0*/  @!P0 BRA `(.L_x_2489) ;  /* 0x0000000000748947 */ /* 0x000fea0003800000 */
[----:B------:R-:W-:Y:S01]  /*1c00*/  ISETP.NE.AND P0, PT, R209, RZ, PT ;  /* 0x000000ffd100720c */ /* 0x000fe20003f05270 */
[----:B------:R-:W-:-:S03]  /*1c10*/  ULDC UR4, c[0x0][0x9f0] ;  /* 0x00027c0000047ab9 */ /* 0x000fc60000000800 */
[----:B------:R-:W-:-:S04]  /*1c20*/  SEL R11, R209, UR4, P0 ;  /* 0x00000004d10b7c07 */ /* 0x000fc80008000000 */
[-C--:B------:R-:W-:Y:S02]  /*1c30*/  IABS R6, R11.reuse ;  /* 0x0000000b00067213 */ /* 0x080fe40000000000 */
[----:B------:R-:W-:Y:S02]  /*1c40*/  IADD3 R0, R11, -0x1, R9 ;  /* 0xffffffff0b007810 */ /* 0x000fe40007ffe009 */
[----:B------:R-:W0:Y:S01]  /*1c50*/  I2F.RP R3, R6 ;  /* 0x0000000600037306 */ /* 0x000e220000209400 */
[-C--:B------:R-:W-:Y:S02]  /*1c60*/  IABS R12, R11.reuse ;  /* 0x0000000b000c7213 */ /* 0x080fe40000000000 */
[----:B------:R-:W-:Y:S02]  /*1c70*/  IABS R8, R0 ;  /* 0x0000000000087213 */ /* 0x000fe40000000000 */
[----:B------:R-:W-:-:S04]  /*1c80*/  LOP3.LUT R0, R0, R11, RZ, 0x3c, !PT ;  /* 0x0000000b00007212 */ /* 0x000fc800078e3cff */
[----:B------:R-:W-:Y:S01]  /*1c90*/  ISETP.GE.AND P2, PT, R0, RZ, PT ;  /* 0x000000ff0000720c */ /* 0x000fe20003f46270 */
[----:B0-----:R-:W0:Y:S02]  /*1ca0*/  MUFU.RCP R3, R3 ;  /* 0x0000000300037308 */ /* 0x001e240000001000 */
[----:B0-----:R-:W-:Y:S01]  /*1cb0*/  IADD3 R4, R3, 0xffffffe, RZ ;  /* 0x0ffffffe03047810 */ /* 0x001fe20007ffe0ff */
[----:B------:R-:W-:-:S05]  /*1cc0*/  IMAD.MOV R3, RZ, RZ, -R12 ;  /* 0x000000ffff037224 */ /* 0x000fca00078e0a0c */
        /* <DEDUP_REMOVED lines=16> */
.L_x_2489:
[----:B------:R-:W-:Y:S05]  /*1dd0*/  BSYNC B0 ;  /* 0x0000000000007941 */ /* 0x000fea0003800000 */
.L_x_2488:
[----:B------:R-:W-:Y:S01]  /*1de0*/  IMAD R3, R215, R0, RZ ;  /* 0x00000000d7037224 */ /* 0x000fe200078e02ff */
[----:B------:R-:W-:-:S04]  /*1df0*/  PLOP3.LUT P2, PT, PT, PT, PT, 0x80, 0x0 ;  /* 0x000000000000781c */ /* 0x000fc80003f4f070 */
[C---:B------:R-:W-:Y:S01]  /*1e00*/  VIADDMNMX R0, R3.reuse, R0, R9, PT ;  /* 0x0000000003007246 */ /* 0x040fe20003800109 */
[----:B------:R-:W-:-:S03]  /*1e10*/  IMAD R3, R3, 0x80, -R10 ;  /* 0x0000008003037824 */ /* 0x000fc600078e0a0a */
[----:B------:R-:W-:Y:S02]  /*1e20*/  LEA R0, R0, -R10, 0x7 ;  /* 0x8000000a00007211 */ /* 0x000fe400078e38ff */
[----:B------:R-:W-:Y:S02]  /*1e30*/  VIMNMX R3, RZ, R3, !PT ;  /* 0x00000003ff037248 */ /* 0x000fe40007fe0100 */
        /* <DEDUP_REMOVED lines=29> */
[----:B0----5:R-:W-:Y:S05]  /*2010*/  CALL.ABS.NOINC R14 ;  /* 0x000000000e007343 */ /* 0x021fea0003c00000 */
.L_x_2492:
[----:B------:R-:W-:Y:S05]  /*2020*/  BSYNC B6 ;  /* 0x0000000000067941 */ /* 0x000fea0003800000 */
.L_x_2491:
        /* <DEDUP_REMOVED lines=20> */
.L_x_2494:
[----:B------:R-:W-:Y:S05]  /*2170*/  BSYNC B6 ;  /* 0x0000000000067941 */ /* 0x000fea0003800000 */
.L_x_2493:
[----:B------:R-:W-:Y:S01]  /*2180*/  ULDC.64 UR4, c[0x0][0x9f8] ;  /* 0x00027e0000047ab9 */ /* 0x000fe20000000a00 */
[----:B------:R-:W-:Y:S01]  /*2190*/  IMAD.MOV.U32 R3, RZ, RZ, R210 ;  /* 0x000000ffff037224 */ /* 0x000fe200078e00d2 */
[----:B------:R-:W-:Y:S01]  /*21a0*/  ISETP.NE.U32.AND P0, PT, RZ, UR4, PT ;  /* 0x00000004ff007c0c */ /* 0x000fe2000bf05070 */
[----:B------:R-:W2:Y:S01]  /*21b0*/  LDL.LU R20, [R1+0x10] ;  /* 0x0000100001147983 */ /* 0x000ea20000300800 */
[----:B------:R-:W0:Y:S01]  /*21c0*/  LDC.64 R4, c[0x0][0x300] ;  /* 0x0000c000ff047b82 */ /* 0x000e220000000a00 */
[----:B------:R-:W-:Y:S01]  /*21d0*/  IMAD.IADD R118, R27, 0x1, R26 ;  /* 0x000000011b767824 */ /* 0x000fe200078e021a */
[----:B------:R-:W-:Y:S02]  /*21e0*/  ISETP.NE.AND.EX P0, PT, RZ, UR5, PT, P0 ;  /* 0x00000005ff007c0c */ /* 0x000fe4000bf05300 */
[C---:B------:R-:W-:Y:S01]  /*21f0*/  IADD3 R8, R18.reuse, 0x80, RZ ;  /* 0x0000008012087810 */ /* 0x040fe20007ffe0ff */
[C---:B------:R-:W-:Y:S01]  /*2200*/  VIADD R104, R18.reuse, 0x60 ;  /* 0x0000006012687836 */ /* 0x040fe20000000000 */
[----:B------:R-:W-:Y:S01]  /*2210*/  SHF.R.S32.HI R19, RZ, 0x1f, R18 ;  /* 0x0000001fff137819 */ /* 0x000fe20000011412 */
[----:B------:R-:W-:Y:S01]  /*2220*/  ULDC.64 UR6, c[0x0][0x330] ;  /* 0x0000cc0000067ab9 */ /* 0x000fe20000000a00 */
[----:B------:R-:W1:Y:S07]  /*2230*/  LDC.64 R106, c[0x0][0x3f8] ;  /* 0x0000fe00ff6a7b82 */ /* 0x000e6e0000000a00 */
[----:B------:R-:W-:Y:S01]  /*2240*/  @P0 IADD3 R6, P1, R211, UR4, RZ ;  /* 0x00000004d3060c10 */ /* 0x000fe2000ff3e0ff */
[----:B------:R-:W-:Y:S01]  /*2250*/  ULDC UR4, c[0x0][0x2f4] ;  /* 0x0000bd0000047ab9 */ /* 0x000fe20000000800 */
[----:B------:R-:W-:Y:S01]  /*2260*/  VIADD R12, R18, 0xa0 ;  /* 0x000000a0120c7836 */ /* 0x000fe20000000000 */
[----:B------:R-:W3:Y:S01]  /*2270*/  LDC.64 R28, c[0x0][0x408] ;  /* 0x00010200ff1c7b82 */ /* 0x000ee20000000a00 */
[----:B------:R-:W-:-:S05]  /*2280*/  @P0 IADD3.X R7, R212, UR5, RZ, P1, !PT ;  /* 0x00000005d4070c10 */ /* 0x000fca0008ffe4ff */
[----:B------:R4:W2:Y:S01]  /*2290*/  @P0 LDG.E R3, desc[UR60][R6.64] ;  /* 0x0000003c06030981 */ /* 0x0008a2000c1e1900 */
[----:B------:R-:W-:Y:S01]  /*22a0*/  ISETP.GE.AND P1, PT, R185, UR4, PT ;  /* 0x00000004b9007c0c */ /* 0x000fe2000bf26270 */
[----:B------:R-:W-:Y:S01]  /*22b0*/  IMAD.WIDE.U32 R94, R206, UR6, R18 ;  /* 0x00000006ce5e7c25 */ /* 0x000fe2000f8e0012 */
[----:B------:R-:W-:Y:S01]  /*22c0*/  ISETP.GE.AND P0, PT, R18, UR4, PT ;  /* 0x0000000412007c0c */ /* 0x000fe2000bf06270 */
[----:B------:R-:W2:Y:S01]  /*22d0*/  S2R R148, SR_TID.X ;  /* 0x0000000000947919 */ /* 0x000ea20000002100 */
[----:B------:R-:W-:Y:S01]  /*22e0*/  SEL R9, RZ, 0xffffffff, P1 ;  /* 0xffffffffff097807 */ /* 0x000fe20000800000 */
[----:B------:R-:W-:Y:S01]  /*22f0*/  IMAD R95, R206, UR7, R95 ;  /* 0x00000007ce5f7c24 */ /* 0x000fe2000f8e025f */
[----:B------:R-:W-:Y:S01]  /*2300*/  SHF.R.S32.HI R0, RZ, 0x1f, R118 ;  /* 0x0000001fff007819 */ /* 0x000fe20000011476 */
[----:B------:R-:W-:Y:S01]  /*2310*/  ULDC.64 UR6, c[0x0][0xa08] ;  /* 0x0002820000067ab9 */ /* 0x000fe20000000a00 */
[----:B------:R-:W-:Y:S01]  /*2320*/  ISETP.GE.AND P3, PT, R8, UR4, PT ;  /* 0x0000000408007c0c */ /* 0x000fe2000bf66270 */
[----:B------:R-:W-:Y:S01]  /*2330*/  IMAD.SHL.U32 R9, R9, 0x2, RZ ;  /* 0x0000000209097824 */ /* 0x000fe200078e00ff */
[----:B----4-:R-:W-:Y:S01]  /*2340*/  SEL R6, RZ, 0x1, P0 ;  /* 0x00000001ff067807 */ /* 0x010fe20000000000 */
[----:B-1----:R-:W-:Y:S01]  /*2350*/  IMAD.WIDE.U32 R98, R17, R106, R18 ;  /* 0x0000006a11627225 */ /* 0x002fe200078e0012 */
[----:B------:R-:W-:-:S02]  /*2360*/  ISETP.GE.AND P0, PT, R186, UR4, PT ;  /* 0x00000004ba007c0c */ /* 0x000fc4000bf06270 */
[----:B------:R-:W-:Y:S01]  /*2370*/  LOP3.LUT R8, R9, 0x2, R6, 0xe2, !PT ;  /* 0x0000000209087812 */ /* 0x000fe200078ee206 */
[-C--:B0-----:R-:W-:Y:S01]  /*2380*/  IMAD R9, R0, R4.reuse, RZ ;  /* 0x0000000400097224 */ /* 0x081fe200078e02ff */
[----:B------:R-:W-:Y:S01]  /*2390*/  ISETP.GE.AND P1, PT, R104, UR4, PT ;  /* 0x0000000468007c0c */ /* 0x000fe2000bf26270 */
[----:B------:R-:W-:Y:S01]  /*23a0*/  IMAD.WIDE.U32 R6, R118, R4, RZ ;  /* 0x0000000476067225 */ /* 0x000fe200078e00ff */
[----:B------:R-:W-:Y:S01]  /*23b0*/  ISETP.GE.AND P2, PT, R12, UR4, PT ;  /* 0x000000040c007c0c */ /* 0x000fe2000bf46270 */
[----:B------:R-:W-:Y:S01]  /*23c0*/  ULDC.64 UR4, c[0x0][0x308] ;  /* 0x0000c20000047ab9 */ /* 0x000fe20000000a00 */
[----:B------:R-:W-:Y:S01]  /*23d0*/  SEL R10, RZ, 0x8, P1 ;  /* 0x00000008ff0a7807 */ /* 0x000fe20000800000 */
[----:B------:R-:W-:Y:S01]  /*23e0*/  IMAD R11, R118, R5, R9 ;  /* 0x00000005760b7224 */ /* 0x000fe200078e0209 */
[----:B------:R-:W-:Y:S01]  /*23f0*/  SEL R9, RZ, 0x4, P0 ;  /* 0x00000004ff097807 */ /* 0x000fe20000000000 */
[----:B---3--:R-:W-:Y:S01]  /*2400*/  IMAD.WIDE.U32 R102, R17, R28, R18 ;  /* 0x0000001c11667225 */ /* 0x008fe200078e0012 */
[----:B------:R-:W-:-:S02]  /*2410*/  ISETP.NE.U32.AND P0, PT, RZ, UR6, PT ;  /* 0x00000006ff007c0c */ /* 0x000fc4000bf05070 */
[----:B------:R-:W-:Y:S01]  /*2420*/  LOP3.LUT R8, R10, R8, R9, 0xfe, !PT ;  /* 0x000000080a087212 */ /* 0x000fe200078efe09 */
[----:B------:R-:W-:Y:S01]  /*2430*/  IMAD.IADD R7, R7, 0x1, R11 ;  /* 0x0000000107077824 */ /* 0x000fe200078e020b */
[----:B------:R-:W0:Y:S01]  /*2440*/  LDC R9, c[0x0][0x3f4] ;  /* 0x0000fd00ff097b82 */ /* 0x000e220000000800 */
[----:B------:R-:W-:Y:S01]  /*2450*/  SEL R11, RZ, 0x10, P3 ;  /* 0x00000010ff0b7807 */ /* 0x000fe20001800000 */
[----:B------:R-:W-:Y:S01]  /*2460*/  IMAD.WIDE.U32 R92, R206, UR4, R6 ;  /* 0x00000004ce5c7c25 */ /* 0x000fe2000f8e0006 */
[----:B------:R-:W-:Y:S02]  /*2470*/  ISETP.NE.AND.EX P0, PT, RZ, UR7, PT, P0 ;  /* 0x00000007ff007c0c */ /* 0x000fe4000bf05300 */
[----:B------:R-:W-:Y:S01]  /*2480*/  LOP3.LUT R11, R8, R11, RZ, 0xfc, !PT ;  /* 0x0000000b080b7212 */ /* 0x000fe200078efcff */
[----:B------:R-:W-:Y:S01]  /*2490*/  IMAD R93, R206, UR5, R93 ;  /* 0x00000005ce5d7c24 */ /* 0x000fe2000f8e025d */
[----:B------:R-:W-:Y:S01]  /*24a0*/  SHF.R.S32.HI R143, RZ, 0x1f, R17 ;  /* 0x0000001fff8f7819 */ /* 0x000fe20000011411 */
[----:B------:R-:W-:Y:S01]  /*24b0*/  ULDC.64 UR4, c[0x0][0x310] ;  /* 0x0000c40000047ab9 */ /* 0x000fe20000000a00 */
[----:B------:R-:W-:-:S02]  /*24c0*/  SHF.R.S32.HI R23, RZ, 0x1f, R22 ;  /* 0x0000001fff177819 */ /* 0x000fc40000011416 */
[----:B------:R-:W-:Y:S01]  /*24d0*/  SHF.R.U32.HI R30, RZ, 0x3, R194 ;  /* 0x00000003ff1e7819 */ /* 0x000fe200000116c2 */
[----:B------:R-:W-:-:S04]  /*24e0*/  IMAD.WIDE.U32 R96, R17, R106, R22 ;  /* 0x0000006a11607225 */ /* 0x000fc800078e0016 */
[----:B------:R-:W-:Y:S01]  /*24f0*/  IMAD.WIDE.U32 R100, R17, R28, R22 ;  /* 0x0000001c11647225 */ /* 0x000fe200078e0016 */
[-C--:B0-----:R-:W-:Y:S02]  /*2500*/  ISETP.GE.AND P1, PT, R185, R9.reuse, PT ;  /* 0x00000009b900720c */ /* 0x081fe40003f26270 */
[----:B------:R-:W-:Y:S02]  /*2510*/  ISETP.GE.AND P4, PT, R186, R9, PT ;  /* 0x00000009ba00720c */ /* 0x000fe40003f86270 */
[----:B--2---:R-:W-:-:S11]  /*2520*/  LOP3.LUT R20, R20, 0xfffffffe, RZ, 0xc0, !PT ;  /* 0xfffffffe14147812 */ /* 0x004fd600078ec0ff */
[----:B------:R-:W-:-:S05]  /*2530*/  @P4 LOP3.LUT R20, R20, 0x1, RZ, 0xfc, !PT ;  /* 0x0000000114144812 */ /* 0x000fca00078efcff */
[----:B------:R0:W-:Y:S01]  /*2540*/  STL [R1+0x10], R20 ;  /* 0x0000101401007387 */ /* 0x0001e20000100800 */
[----:B------:R-:W-:Y:S02]  /*2550*/  SHF.R.S32.HI R6, RZ, 0x1f, R3 ;  /* 0x0000001fff067819 */ /* 0x000fe40000011403 */
[----:B------:R-:W-:Y:S02]  /*2560*/  SEL R3, R3, RZ, !P0 ;  /* 0x000000ff03037207 */ /* 0x000fe40004000000 */
[----:B------:R-:W-:Y:S01]  /*2570*/  SEL R8, R6, RZ, !P0 ;  /* 0x000000ff06087207 */ /* 0x000fe20004000000 */
[----:B------:R-:W-:Y:S02]  /*2580*/  IMAD R6, R143, R106, RZ ;  /* 0x0000006a8f067224 */ /* 0x000fe400078e02ff */
[----:B------:R-:W-:-:S04]  /*2590*/  IMAD.WIDE.U32 R92, R3, UR4, R92 ;  /* 0x00000004035c7c25 */ /* 0x000fc8000f8e005c */
[----:B------:R-:W-:Y:S02]  /*25a0*/  IMAD R10, R8, UR4, RZ ;  /* 0x00000004080a7c24 */ /* 0x000fe4000f8e02ff */
[----:B------:R-:W-:Y:S02]  /*25b0*/  IMAD R13, R17, R107, R6 ;  /* 0x0000006b110d7224 */ /* 0x000fe400078e0206 */
[----:B------:R-:W-:Y:S01]  /*25c0*/  IMAD R15, R3, UR5, R10 ;  /* 0x00000005030f7c24 */ /* 0x000fe2000f8e020a */
[----:B------:R-:W-:Y:S01]  /*25d0*/  ULDC.64 UR4, c[0x0][0x338] ;  /* 0x0000ce0000047ab9 */ /* 0x000fe20000000a00 */
[----:B------:R-:W-:Y:S01]  /*25e0*/  IMAD.WIDE.U32 R6, R17, R4, R18 ;  /* 0x0000000411067225 */ /* 0x000fe200078e0012 */
[----:B------:R-:W-:-:S03]  /*25f0*/  IADD3 R97, R97, R13, RZ ;  /* 0x0000000d61617210 */ /* 0x000fc60007ffe0ff */
[----:B------:R-:W-:Y:S01]  /*2600*/  IMAD R10, R143, R4, RZ ;  /* 0x000000048f0a7224 */ /* 0x000fe200078e02ff */
[----:B------:R-:W-:Y:S01]  /*2610*/  IADD3 R91, P0, R92, R6, RZ ;  /* 0x000000065c5b7210 */ /* 0x000fe20007f1e0ff */
[----:B------:R-:W-:Y:S02]  /*2620*/  IMAD.IADD R90, R93, 0x1, R15 ;  /* 0x000000015d5a7824 */ /* 0x000fe400078e020f */
[----:B------:R-:W-:Y:S02]  /*2630*/  IMAD R89, R17, R5, R10 ;  /* 0x0000000511597224 */ /* 0x000fe400078e020a */
[----:B------:R-:W-:Y:S02]  /*2640*/  IMAD R6, R143, R28, RZ ;  /* 0x0000001c8f067224 */ /* 0x000fe400078e02ff */
[----:B------:R-:W-:Y:S01]  /*2650*/  IMAD.IADD R99, R13, 0x1, R99 ;  /* 0x000000010d637824 */ /* 0x000fe200078e0263 */
[----:B------:R-:W-:Y:S01]  /*2660*/  IADD3.X R89, R90, R7, R89, P0, !PT ;  /* 0x000000075a597210 */ /* 0x000fe200007fe459 */
[----:B------:R-:W-:Y:S01]  /*2670*/  IMAD R15, R17, R29, R6 ;  /* 0x0000001d110f7224 */ /* 0x000fe200078e0206 */
[----:B------:R-:W-:Y:S01]  /*2680*/  ISETP.GE.AND P0, PT, R18, R9, PT ;  /* 0x000000091200720c */ /* 0x000fe20003f06270 */
[----:B------:R-:W-:Y:S01]  /*2690*/  IMAD R8, R8, UR4, RZ ;  /* 0x0000000408087c24 */ /* 0x000fe2000f8e02ff */
[----:B------:R-:W-:Y:S01]  /*26a0*/  SEL R6, R9, RZ, P1 ;  /* 0x000000ff09067207 */ /* 0x000fe20000800000 */
[----:B------:R-:W-:Y:S01]  /*26b0*/  IMAD.WIDE.U32 R94, R3, UR4, R94 ;  /* 0x00000004035e7c25 */ /* 0x000fe2000f8e005e */
[----:B------:R-:W-:-:S02]  /*26c0*/  SEL R13, R9, RZ, P4 ;  /* 0x000000ff090d7207 */ /* 0x000fc40002000000 */
[----:B------:R-:W-:Y:S01]  /*26d0*/  SEL R7, R9, RZ, P0 ;  /* 0x000000ff09077207 */ /* 0x000fe20000000000 */
[----:B------:R-:W-:Y:S02]  /*26e0*/  IMAD R3, R3, UR5, R8 ;  /* 0x0000000503037c24 */ /* 0x000fe4000f8e0208 */
[----:B------:R-:W-:Y:S01]  /*26f0*/  IMAD.IADD R8, R185, 0x1, R6 ;  /* 0x00000001b9087824 */ /* 0x000fe200078e0206 */
[----:B------:R-:W-:Y:S01]  /*2700*/  IADD3 R7, R18, R7, RZ ;  /* 0x0000000712077210 */ /* 0x000fe20007ffe0ff */
[----:B------:R-:W-:Y:S02]  /*2710*/  IMAD.IADD R12, R186, 0x1, R13 ;  /* 0x00000001ba0c7824 */ /* 0x000fe400078e020d */
[----:B------:R-:W-:Y:S01]  /*2720*/  IMAD.IADD R101, R101, 0x1, R15 ;  /* 0x0000000165657824 */ /* 0x000fe200078e020f */
[----:B------:R-:W-:Y:S01]  /*2730*/  SHF.R.S32.HI R13, RZ, 0x1f, R8 ;  /* 0x0000001fff0d7819 */ /* 0x000fe20000011408 */
[----:B------:R-:W-:Y:S01]  /*2740*/  IMAD.IADD R103, R15, 0x1, R103 ;  /* 0x000000010f677824 */ /* 0x000fe200078e0267 */
[----:B------:R-:W-:-:S02]  /*2750*/  SHF.R.S32.HI R15, RZ, 0x1f, R12 ;  /* 0x0000001fff0f7819 */ /* 0x000fc4000001140c */
[----:B------:R-:W-:Y:S02]  /*2760*/  SHF.R.S32.HI R6, RZ, 0x1f, R7 ;  /* 0x0000001fff067819 */ /* 0x000fe40000011407 */
[----:B------:R-:W-:Y:S02]  /*2770*/  LEA.HI R10, R13, R8, RZ, 0x3 ;  /* 0x000000080d0a7211 */ /* 0x000fe400078f18ff */
[----:B------:R-:W-:Y:S02]  /*2780*/  LEA.HI R32, R15, R12, RZ, 0x3 ;  /* 0x0000000c0f207211 */ /* 0x000fe400078f18ff */
[----:B------:R-:W-:Y:S02]  /*2790*/  LEA.HI R8, R13, R8, RZ, 0x6 ;  /* 0x000000080d087211 */ /* 0x000fe400078f30ff */
[----:B------:R-:W-:Y:S02]  /*27a0*/  LEA.HI R15, R15, R12, RZ, 0x6 ;  /* 0x0000000c0f0f7211 */ /* 0x000fe400078f30ff */
[----:B------:R-:W-:Y:S01]  /*27b0*/  LEA.HI R14, R6, R7, RZ, 0x3 ;  /* 0x00000007060e7211 */ /* 0x000fe200078f18ff */
[----:B------:R-:W-:Y:S01]  /*27c0*/  IMAD.SHL.U32 R12, R8, 0x80, RZ ;  /* 0x00000080080c7824 */ /* 0x000fe200078e00ff */
[----:B------:R-:W-:-:S02]  /*27d0*/  SHF.L.U32 R21, R15, 0x7, RZ ;  /* 0x000000070f157819 */ /* 0x000fc400000006ff */
[----:B------:R-:W-:Y:S02]  /*27e0*/  LOP3.LUT R15, R194, 0x38, R14, 0xf8, !PT ;  /* 0x00000038c20f7812 */ /* 0x000fe400078ef80e */
[----:B------:R-:W-:Y:S02]  /*27f0*/  LEA.HI R6, R6, R7, RZ, 0x6 ;  /* 0x0000000706067211 */ /* 0x000fe400078f30ff */
[----:B------:R-:W-:Y:S02]  /*2800*/  LOP3.LUT R138, R15, R30, RZ, 0x3c, !PT ;  /* 0x0000001e0f8a7212 */ /* 0x000fe400078e3cff */
[----:B------:R-:W-:Y:S01]  /*2810*/  LOP3.LUT R15, R12, 0xffffe000, RZ, 0xc0, !PT ;  /* 0xffffe0000c0f7812 */ /* 0x000fe200078ec0ff */
[----:B------:R-:W-:Y:S01]  /*2820*/  IMAD.SHL.U32 R7, R6, 0x80, RZ ;  /* 0x0000008006077824 */ /* 0x000fe200078e00ff */
[----:B------:R-:W2:Y:S01]  /*2830*/  LDL R12, [R1+0x44] ;  /* 0x00004400010c7983 */ /* 0x000ea20000100800 */
[----:B------:R-:W-:Y:S01]  /*2840*/  LOP3.LUT R26, R194, 0x38, R10, 0xf8, !PT ;  /* 0x00000038c21a7812 */ /* 0x000fe200078ef80a */
[C---:B------:R-:W-:Y:S01]  /*2850*/  IMAD.SHL.U32 R88, R4.reuse, 0x80, RZ ;  /* 0x0000008004587824 */ /* 0x040fe200078e00ff */
[----:B------:R-:W-:-:S02]  /*2860*/  SHF.L.U64.HI R123, R4, 0x7, R5 ;  /* 0x00000007047b7819 */ /* 0x000fc40000010205 */
[----:B------:R-:W-:Y:S01]  /*2870*/  LOP3.LUT R7, R7, 0xffffe000, RZ, 0xc0, !PT ;  /* 0xffffe00007077812 */ /* 0x000fe200078ec0ff */
[----:B------:R-:W-:Y:S01]  /*2880*/  IMAD.SHL.U32 R133, R4, 0x40, RZ ;  /* 0x0000004004857824 */ /* 0x000fe200078e00ff */
[----:B------:R-:W-:Y:S02]  /*2890*/  LOP3.LUT R26, R26, R30, RZ, 0x3c, !PT ;  /* 0x0000001e1a1a7212 */ /* 0x000fe400078e3cff */
[----:B------:R-:W-:Y:S01]  /*28a0*/  IADD3 R138, R138, R7, R198 ;  /* 0x000000078a8a7210 */ /* 0x000fe20007ffe0c6 */
[----:B------:R-:W-:Y:S01]  /*28b0*/  IMAD R140, R196, 0x200, R7 ;  /* 0x00000200c48c7824 */ /* 0x000fe200078e0207 */
[----:B-----5:R-:W-:Y:S02]  /*28c0*/  SHF.R.S32.HI R7, RZ, 0x1f, R141 ;  /* 0x0000001fff077819 */ /* 0x020fe4000001148d */
[----:B------:R-:W-:Y:S02]  /*28d0*/  SHF.L.U64.HI R132, R4, 0x6, R5 ;  /* 0x0000000604847819 */ /* 0x000fe40000010205 */
[----:B------:R-:W-:Y:S01]  /*28e0*/  LOP3.LUT R27, R194, 0x38, R32, 0xf8, !PT ;  /* 0x00000038c21b7812 */ /* 0x000fe200078ef820 */
[----:B------:R-:W-:Y:S01]  /*28f0*/  IMAD R4, R7, R28, RZ ;  /* 0x0000001c07047224 */ /* 0x000fe200078e02ff */
[----:B------:R-:W-:Y:S01]  /*2900*/  IADD3 R136, R26, R15, R198 ;  /* 0x0000000f1a887210 */ /* 0x000fe20007ffe0c6 */
[----:B------:R-:W-:Y:S01]  /*2910*/  IMAD R139, R196, 0x200, R15 ;  /* 0x00000200c48b7824 */ /* 0x000fe200078e020f */
[----:B------:R-:W-:Y:S01]  /*2920*/  LOP3.LUT R6, R195, 0x38, R14, 0xf8, !PT ;  /* 0x00000038c3067812 */ /* 0x000fe200078ef80e */
[----:B------:R-:W-:Y:S01]  /*2930*/  IMAD R15, R141, R29, R4 ;  /* 0x0000001d8d0f7224 */ /* 0x000fe200078e0204 */
[----:B------:R-:W-:-:S02]  /*2940*/  LOP3.LUT R21, R21, 0xffffe000, RZ, 0xc0, !PT ;  /* 0xffffe00015157812 */ /* 0x000fc400078ec0ff */
[----:B------:R-:W-:Y:S02]  /*2950*/  LOP3.LUT R27, R27, R30, RZ, 0x3c, !PT ;  /* 0x0000001e1b1b7212 */ /* 0x000fe400078e3cff */
[----:B------:R-:W-:Y:S02]  /*2960*/  IADD3 R118, P4, R17, R118, RZ ;  /* 0x0000007611767210 */ /* 0x000fe40007f9e0ff */
[C---:B------:R-:W-:Y:S01]  /*2970*/  LOP3.LUT R4, R195.reuse, 0x18, R18, 0xf8, !PT ;  /* 0x00000018c3047812 */ /* 0x040fe200078ef812 */
[----:B------:R-:W-:Y:S01]  /*2980*/  IMAD.MOV.U32 R122, RZ, RZ, 0x20 ;  /* 0x00000020ff7a7424 */ /* 0x000fe200078e00ff */
[----:B0-----:R-:W-:Y:S01]  /*2990*/  LOP3.LUT R20, R195, 0x38, R32, 0xf8, !PT ;  /* 0x00000038c3147812 */ /* 0x001fe200078ef820 */
[----:B------:R-:W-:Y:S01]  /*29a0*/  IMAD.X R119, R0, 0x1, R143, P4 ;  /* 0x0000000100777824 */ /* 0x000fe200020e068f */
[----:B------:R-:W-:Y:S01]  /*29b0*/  LOP3.LUT R13, R6, R197, RZ, 0x3c, !PT ;  /* 0x000000c5060d7212 */ /* 0x000fe200078e3cff */
[----:B------:R-:W-:Y:S01]  /*29c0*/  IMAD R6, R7, R106, RZ ;  /* 0x0000006a07067224 */ /* 0x000fe200078e02ff */
[----:B------:R-:W-:-:S02]  /*29d0*/  IADD3 R135, R27, R21, R198 ;  /* 0x000000151b877210 */ /* 0x000fc40007ffe0c6 */
[----:B------:R-:W-:Y:S02]  /*29e0*/  LOP3.LUT R8, R195, 0x38, R10, 0xf8, !PT ;  /* 0x00000038c3087812 */ /* 0x000fe400078ef80a */
[-C--:B------:R-:W-:Y:S02]  /*29f0*/  LOP3.LUT R27, R4, R197.reuse, RZ, 0x3c, !PT ;  /* 0x000000c5041b7212 */ /* 0x080fe400078e3cff */
[----:B------:R-:W-:Y:S01]  /*2a00*/  SEL R0, RZ, 0x20, P2 ;  /* 0x00000020ff007807 */ /* 0x000fe20001000000 */
[----:B------:R-:W-:Y:S01]  /*2a10*/  IMAD R137, R196, 0x200, R21 ;  /* 0x00000200c4897824 */ /* 0x000fe200078e0215 */
[-C--:B------:R-:W-:Y:S01]  /*2a20*/  LOP3.LUT R20, R20, R197.reuse, RZ, 0x3c, !PT ;  /* 0x000000c514147212 */ /* 0x080fe200078e3cff */
[C---:B------:R-:W-:Y:S01]  /*2a30*/  IMAD.WIDE.U32 R100, R141.reuse, R28, R100 ;  /* 0x0000001c8d647225 */ /* 0x040fe200078e0064 */
[----:B------:R-:W-:Y:S02]  /*2a40*/  LOP3.LUT R8, R8, R197, RZ, 0x3c, !PT ;  /* 0x000000c508087212 */ /* 0x000fe400078e3cff */
[----:B------:R-:W-:Y:S01]  /*2a50*/  SHF.R.S32.HI R112, RZ, 0x3, R14 ;  /* 0x00000003ff707819 */ /* 0x000fe2000001140e */
[----:B------:R-:W-:Y:S01]  /*2a60*/  IMAD.IADD R140, R140, 0x1, R13 ;  /* 0x000000018c8c7824 */ /* 0x000fe200078e020d */
[----:B------:R-:W-:Y:S01]  /*2a70*/  LOP3.LUT R14, R14, 0xfffffff8, RZ, 0xc0, !PT ;  /* 0xfffffff80e0e7812 */ /* 0x000fe200078ec0ff */
[C---:B------:R-:W-:Y:S01]  /*2a80*/  IMAD R21, R141.reuse, R107, R6 ;  /* 0x0000006b8d157224 */ /* 0x040fe200078e0206 */
[----:B------:R-:W-:Y:S01]  /*2a90*/  LOP3.LUT R13, R10, 0xfffffff8, RZ, 0xc0, !PT ;  /* 0xfffffff80a0d7812 */ /* 0x000fe200078ec0ff */
[----:B------:R-:W-:Y:S01]  /*2aa0*/  IMAD.WIDE.U32 R96, R141, R106, R96 ;  /* 0x0000006a8d607225 */ /* 0x000fe200078e0060 */
[----:B------:R-:W-:-:S03]  /*2ab0*/  LOP3.LUT R0, R11, R0, RZ, 0xfc, !PT ;  /* 0x000000000b007212 */ /* 0x000fc600078efcff */
[----:B------:R-:W-:Y:S01]  /*2ac0*/  IMAD.WIDE.U32 R98, R141, R106, R98 ;  /* 0x0000006a8d627225 */ /* 0x000fe200078e0062 */
[----:B------:R-:W-:-:S03]  /*2ad0*/  SHF.L.U64.HI R129, R28, 0x7, R29 ;  /* 0x000000071c817819 */ /* 0x000fc6000001021d */
[----:B------:R-:W-:Y:S01]  /*2ae0*/  IMAD.WIDE.U32 R102, R141, R28, R102 ;  /* 0x0000001c8d667225 */ /* 0x000fe200078e0066 */
[----:B------:R-:W-:-:S03]  /*2af0*/  SHF.L.U64.HI R30, R28, 0x6, R29 ;  /* 0x000000061c1e7819 */ /* 0x000fc6000001021d */
[----:B------:R-:W-:Y:S01]  /*2b00*/  IMAD R27, R196, 0x200, R27 ;  /* 0x00000200c41b7824 */ /* 0x000fe200078e021b */
[----:B------:R-:W-:Y:S01]  /*2b10*/  IADD3 R139, R139, R8, RZ ;  /* 0x000000088b8b7210 */ /* 0x000fe20007ffe0ff */
[----:B------:R-:W-:Y:S01]  /*2b20*/  IMAD.IADD R137, R137, 0x1, R20 ;  /* 0x0000000189897824 */ /* 0x000fe200078e0214 */
[C-C-:B------:R-:W-:Y:S01]  /*2b30*/  SHF.L.U64.HI R128, R106.reuse, 0x7, R107.reuse ;  /* 0x000000076a807819 */ /* 0x140fe2000001026b */
[C---:B------:R-:W-:Y:S01]  /*2b40*/  IMAD.SHL.U32 R31, R106.reuse, 0x80, RZ ;  /* 0x000000806a1f7824 */ /* 0x040fe200078e00ff */
[----:B------:R-:W-:Y:S01]  /*2b50*/  SHF.L.U64.HI R105, R106, 0x6, R107 ;  /* 0x000000066a697819 */ /* 0x000fe2000001026b */
[C---:B------:R-:W-:Y:S01]  /*2b60*/  IMAD.SHL.U32 R29, R28.reuse, 0x80, RZ ;  /* 0x000000801c1d7824 */ /* 0x040fe200078e00ff */
[----:B------:R-:W-:Y:S01]  /*2b70*/  SHF.L.U32 R120, R9, 0x1, RZ ;  /* 0x0000000109787819 */ /* 0x000fe200000006ff */
[----:B------:R-:W-:Y:S01]  /*2b80*/  IMAD.IADD R26, R97, 0x1, R21 ;  /* 0x00000001611a7824 */ /* 0x000fe200078e0215 */
[----:B------:R-:W-:Y:S01]  /*2b90*/  IADD3 R20, R101, R15, RZ ;  /* 0x0000000f65147210 */ /* 0x000fe20007ffe0ff */
[----:B------:R-:W-:Y:S01]  /*2ba0*/  IMAD.SHL.U32 R28, R28, 0x40, RZ ;  /* 0x000000401c1c7824 */ /* 0x000fe200078e00ff */
[----:B------:R-:W-:Y:S01]  /*2bb0*/  SHF.R.S32.HI R111, RZ, 0x3, R10 ;  /* 0x00000003ff6f7819 */ /* 0x000fe2000001140a */
[----:B------:R-:W-:Y:S01]  /*2bc0*/  IMAD.IADD R21, R21, 0x1, R99 ;  /* 0x0000000115157824 */ /* 0x000fe200078e0263 */
[----:B------:R-:W-:Y:S01]  /*2bd0*/  SHF.L.U32 R106, R106, 0x6, RZ ;  /* 0x000000066a6a7819 */ /* 0x000fe200000006ff */
[----:B------:R-:W-:Y:S01]  /*2be0*/  IMAD.IADD R15, R15, 0x1, R103 ;  /* 0x000000010f0f7824 */ /* 0x000fe200078e0267 */
[----:B------:R-:W-:Y:S01]  /*2bf0*/  SHF.R.S32.HI R145, RZ, 0x1f, R214 ;  /* 0x0000001fff917819 */ /* 0x000fe200000114d6 */
[----:B------:R-:W-:Y:S01]  /*2c00*/  IMAD.IADD R5, R95, 0x1, R3 ;  /* 0x000000015f057824 */ /* 0x000fe200078e0203 */
[----:B------:R-:W-:-:S02]  /*2c10*/  LEA.HI R148, R148, 0x8, RZ, 0x19 ;  /* 0x0000000894947811 */ /* 0x000fc400078fc8ff */
[----:B------:R-:W-:Y:S02]  /*2c20*/  SHF.R.S32.HI R110, RZ, 0x3, R32 ;  /* 0x00000003ff6e7819 */ /* 0x000fe40000011420 */
[----:B------:R-:W-:Y:S02]  /*2c30*/  LOP3.LUT R11, R11, 0x1, RZ, 0xc0, !PT ;  /* 0x000000010b0b7812 */ /* 0x000fe400078ec0ff */
[----:B------:R-:W-:Y:S02]  /*2c40*/  SHF.R.S32.HI R109, RZ, 0x1f, R14 ;  /* 0x0000001fff6d7819 */ /* 0x000fe4000001140e */
[----:B------:R-:W-:Y:S02]  /*2c50*/  SHF.R.S32.HI R108, RZ, 0x1f, R13 ;  /* 0x0000001fff6c7819 */ /* 0x000fe4000001140d */
[C---:B------:R-:W-:Y:S02]  /*2c60*/  LOP3.LUT R10, R0.reuse, 0x2, RZ, 0xc0, !PT ;  /* 0x00000002000a7812 */ /* 0x040fe400078ec0ff */
[----:B------:R-:W-:-:S02]  /*2c70*/  LOP3.LUT R9, R0, 0x4, RZ, 0xc0, !PT ;  /* 0x0000000400097812 */ /* 0x000fc400078ec0ff */
[C---:B------:R-:W-:Y:S02]  /*2c80*/  LOP3.LUT R8, R0.reuse, 0x8, RZ, 0xc0, !PT ;  /* 0x0000000800087812 */ /* 0x040fe400078ec0ff */
[C---:B------:R-:W-:Y:S02]  /*2c90*/  LOP3.LUT R7, R0.reuse, 0x10, RZ, 0xc0, !PT ;  /* 0x0000001000077812 */ /* 0x040fe400078ec0ff */
[----:B------:R-:W-:Y:S02]  /*2ca0*/  LOP3.LUT R6, R0, 0x20, RZ, 0xc0, !PT ;  /* 0x0000002000067812 */ /* 0x000fe400078ec0ff */
[----:B--2---:R-:W-:Y:S02]  /*2cb0*/  LOP3.LUT P3, RZ, R12, 0x4, RZ, 0xc0, !PT ;  /* 0x000000040cff7812 */ /* 0x004fe4000786c0ff */
[----:B------:R-:W-:Y:S02]  /*2cc0*/  LOP3.LUT R12, R32, 0xfffffff8, RZ, 0xc0, !PT ;  /* 0xfffffff8200c7812 */ /* 0x000fe400078ec0ff */
[----:B------:R-:W-:-:S02]  /*2cd0*/  SEL R122, R122, 0xffffffe0, !P3 ;  /* 0xffffffe07a7a7807 */ /* 0x000fc40005800000 */
[----:B------:R-:W-:-:S03]  /*2ce0*/  SHF.R.S32.HI R107, RZ, 0x1f, R12 ;  /* 0x0000001fff6b7819 */ /* 0x000fc6000001140c */
[----:B------:R-:W-:-:S07]  /*2cf0*/  IMAD.IADD R134, R122, 0x1, R27 ;  /* 0x000000017a867824 */ /* 0x000fce00078e021b */
.L_x_2594:
[----:B0-2---:R-:W2:Y:S01]  /*2d00*/  LDL.LU R34, [R1+0x10] ;  /* 0x0000100001227983 */ /* 0x005ea20000300800 */
[----:B------:R-:W-:Y:S01]  /*2d10*/  VIADD R32, R24, 0xffffffff ;  /* 0xffffffff18207836 */ /* 0x000fe20000000000 */
[----:B------:R-:W0:Y:S01]  /*2d20*/  LDC.64 R114, c[0x0][0x2e8] ;  /* 0x0000ba00ff727b82 */ /* 0x000e220000000a00 */
[----:B------:R-:W-:Y:S01]  /*2d30*/  IMAD R43, R16, 0x6000, R27 ;  /* 0x00006000102b7824 */ /* 0x000fe200078e021b */
[----:B------:R-:W-:Y:S05]  /*2d40*/  YIELD ;  /* 0x0000000000007946 */ /* 0x000fea0003800000 */
[----:B------:R-:W-:Y:S01]  /*2d50*/  SHF.R.S32.HI R33, RZ, 0x1f, R32 ;  /* 0x0000001fff217819 */ /* 0x000fe20000011420 */
[-C--:B------:R-:W-:Y:S01]  /*2d60*/  IMAD R3, R123, R32.reuse, RZ ;  /* 0x000000207b037224 */ /* 0x080fe200078e02ff */
[----:B------:R-:W1:Y:S01]  /*2d70*/  LDC R117, c[0x0][0x3f4] ;  /* 0x0000fd00ff757b82 */ /* 0x000e620000000800 */
[----:B------:R-:W-:Y:S01]  /*2d80*/  IMAD.WIDE.U32 R124, R88, R32, RZ ;  /* 0x00000020587c7225 */ /* 0x000fe200078e00ff */
[----:B------:R-:W-:Y:S03]  /*2d90*/  BSSY B0, `(.L_x_2495) ;  /* 0x0000764000007945 */ /* 0x000fe60003800000 */
[----:B------:R-:W-:Y:S01]  /*2da0*/  IMAD R3, R33, R88, R3 ;  /* 0x0000005821037224 */ /* 0x000fe200078e0203 */
[-C--:B------:R-:W-:Y:S01]  /*2db0*/  IADD3 R0, P3, P4, R91, R124.reuse, R133 ;  /* 0x0000007c5b007210 */ /* 0x080fe20007c7e085 */
[----:B------:R-:W-:Y:S01]  /*2dc0*/  IMAD R43, R43, 0x2, R116 ;  /* 0x000000022b2b7824 */ /* 0x000fe200078e0274 */
[----:B------:R-:W-:Y:S01]  /*2dd0*/  IADD3 R4, P5, R91, R124, RZ ;  /* 0x0000007c5b047210 */ /* 0x000fe20007fbe0ff */
[----:B------:R-:W-:-:S05]  /*2de0*/  IMAD.IADD R84, R125, 0x1, R3 ;  /* 0x000000017d547824 */ /* 0x000fca00078e0203 */
[----:B------:R-:W-:Y:S02]  /*2df0*/  IADD3.X R3, R89, R84, R132, P3, P4 ;  /* 0x0000005459037210 */ /* 0x000fe40001fe8484 */
[----:B------:R-:W-:Y:S02]  /*2e00*/  ISETP.GT.AND P3, PT, R32, R121, PT ;  /* 0x000000792000720c */ /* 0x000fe40003f64270 */
[-C--:B0-----:R-:W-:Y:S02]  /*2e10*/  LEA R44, P2, R4, R114.reuse, 0x1 ;  /* 0x00000072042c7211 */ /* 0x081fe400078408ff */
[----:B------:R-:W-:Y:S02]  /*2e20*/  IADD3.X R24, R84, R89, RZ, P5, !PT ;  /* 0x0000005954187210 */ /* 0x000fe40002ffe4ff */
[----:B------:R-:W-:Y:S02]  /*2e30*/  LEA R40, P5, R0, R114, 0x1 ;  /* 0x0000007200287211 */ /* 0x000fe400078a08ff */
[----:B------:R-:W-:Y:S01]  /*2e40*/  LEA.HI.X R45, R4, R115, R24, 0x1, P2 ;  /* 0x00000073042d7211 */ /* 0x000fe200010f0c18 */
[----:B------:R-:W-:Y:S01]  /*2e50*/  IMAD.MOV.U32 R24, RZ, RZ, R32 ;  /* 0x000000ffff187224 */ /* 0x000fe200078e0020 */
[----:B-1----:R-:W-:-:S02]  /*2e60*/  ISETP.GE.AND P2, PT, R117, 0x1, PT ;  /* 0x000000017500780c */ /* 0x002fc40003f46270 */
[----:B------:R-:W-:Y:S01]  /*2e70*/  LEA.HI.X R41, R0, R115, R3, 0x1, P5 ;  /* 0x0000007300297211 */ /* 0x000fe200028f0c03 */
[----:B------:R-:W-:-:S04]  /*2e80*/  IMAD R3, R16, 0x6000, R134 ;  /* 0x0000600010037824 */ /* 0x000fc800078e0286 */
[----:B------:R-:W-:Y:S01]  /*2e90*/  IMAD R42, R3, 0x2, R116 ;  /* 0x00000002032a7824 */ /* 0x000fe200078e0274 */
[----:B--2---:R-:W-:-:S04]  /*2ea0*/  LOP3.LUT R34, R34, 0xfffffffd, RZ, 0xc0, !PT ;  /* 0xfffffffd22227812 */ /* 0x004fc800078ec0ff */
[----:B------:R-:W-:-:S05]  /*2eb0*/  @P3 LOP3.LUT R34, R34, 0x2, RZ, 0xfc, !PT ;  /* 0x0000000222223812 */ /* 0x000fca00078efcff */
[----:B------:R0:W-:Y:S01]  /*2ec0*/  STL [R1+0x10], R34 ;  /* 0x0000102201007387 */ /* 0x0001e20000100800 */
[----:B------:R-:W-:Y:S05]  /*2ed0*/  @!P2 BRA `(.L_x_2496) ;  /* 0x00000070005ca947 */ /* 0x000fea0003800000 */
[----:B------:R-:W-:Y:S01]  /*2ee0*/  ULDC.U8 UR4, c[0x0][0x410] ;  /* 0x0001040000047ab9 */ /* 0x000fe20000000000 */
[-C--:B------:R-:W-:Y:S01]  /*2ef0*/  IMAD R0, R128, R32.reuse, RZ ;  /* 0x0000002080007224 */ /* 0x080fe200078e02ff */
[----:B------:R-:W-:Y:S01]  /*2f00*/  ISETP.NE.AND P2, PT, RZ, UR4, PT ;  /* 0x00000004ff007c0c */ /* 0x000fe2000bf45270 */
[-C--:B------:R-:W-:Y:S02]  /*2f10*/  IMAD R4, R129, R32.reuse, RZ ;  /* 0x0000002081047224 */ /* 0x080fe400078e02ff */
[C---:B------:R-:W-:Y:S02]  /*2f20*/  IMAD R3, R33.reuse, R31, R0 ;  /* 0x0000001f21037224 */ /* 0x040fe400078e0200 */
[----:B------:R-:W-:Y:S02]  /*2f30*/  IMAD R33, R33, R29, R4 ;  /* 0x0000001d21217224 */ /* 0x000fe400078e0204 */
[----:B------:R-:W-:Y:S02]  /*2f40*/  IMAD R4, R24, -0x80, R25 ;  /* 0xffffff8018047824 */ /* 0x000fe400078e0219 */
[----:B------:R-:W-:-:S03]  /*2f50*/  IMAD.WIDE.U32 R82, R31, R32, RZ ;  /* 0x000000201f527225 */ /* 0x000fc600078e00ff */
[----:B------:R-:W-:Y:S01]  /*2f60*/  VIMNMX R4, R4, 0x80, PT ;  /* 0x0000008004047848 */ /* 0x000fe20003fe0100 */
[----:B------:R-:W-:-:S04]  /*2f70*/  IMAD.WIDE.U32 R80, R29, R32, RZ ;  /* 0x000000201d507225 */ /* 0x000fc800078e00ff */
[----:B------:R-:W-:Y:S01]  /*2f80*/  IMAD.IADD R0, R83, 0x1, R3 ;  /* 0x0000000153007824 */ /* 0x000fe200078e0203 */
[----:B------:R-:W-:Y:S01]  /*2f90*/  IADD3 R3, R81, R33, RZ ;  /* 0x0000002151037210 */ /* 0x000fe20007ffe0ff */
        /* <DEDUP_REMOVED lines=22> */
[----:B0-----:R-:W-:Y:S01]  /*3100*/  IMAD.X R34, R0, 0x1, R26, P4 ;  /* 0x0000000100227824 */ /* 0x001fe200020e061a */
        /* <DEDUP_REMOVED lines=34> */
.L_x_2499:
[----:B------:R-:W-:Y:S05]  /*3330*/  BSYNC B1 ;  /* 0x0000000000017941 */ /* 0x000fea0003800000 */
.L_x_2498:
        /* <DEDUP_REMOVED lines=18> */
[----:B-1----:R-:W-:Y:S02]  /*3460*/  IADD3.X R33, R26, R0, R105, P2, P5 ;  /* 0x000000001a217210 */ /* 0x002fe400017ea469 */
[----:B------:R-:W-:Y:S02]  /*3470*/  CS2R R64, SRZ ;  /* 0x0000000000407805 */ /* 0x000fe4000001ff00 */
[----:B------:R-:W-:-:S04]  /*3480*/  IADD3 R80, P2, P5, R100, R80, R28 ;  /* 0x0000005064507210 */ /* 0x000fc80007d5e01c */
[----:B------:R-:W-:Y:S02]  /*3490*/  IADD3.X R3, R20, R3, R30, P2, P5 ;  /* 0x0000000314037210 */ /* 0x000fe400017ea41e */
[----:B------:R-:W-:-:S04]  /*34a0*/  LEA R32, P2, R82, UR4, 0x1 ;  /* 0x0000000452207c11 */ /* 0x000fc8000f8408ff */
[----:B------:R-:W-:Y:S02]  /*34b0*/  LEA.HI.X R33, R82, UR5, R33, 0x1, P2 ;  /* 0x0000000552217c11 */ /* 0x000fe400090f0c21 */
[----:B0-----:R-:W-:-:S04]  /*34c0*/  LEA R34, P2, R80, UR6, 0x1 ;  /* 0x0000000650227c11 */ /* 0x001fc8000f8408ff */
        /* <DEDUP_REMOVED lines=29> */
.L_x_2501:
[----:B------:R-:W-:Y:S05]  /*36a0*/  BSYNC B1 ;  /* 0x0000000000017941 */ /* 0x000fea0003800000 */
.L_x_2500:
[----:B------:R-:W3:Y:S01]  /*36b0*/  LDL R0, [R1+0x14] ;  /* 0x0000140001007983 */ /* 0x000ee20000100800 */
[----:B-----5:R-:W-:Y:S01]  /*36c0*/  IMAD.MOV.U32 R3, RZ, RZ, R66 ;  /* 0x000000ffff037224 */ /* 0x020fe200078e0042 */
[----:B-12---:R-:W-:Y:S01]  /*36d0*/  MOV R33, R70 ;  /* 0x0000004600217202 */ /* 0x006fe20000000f00 */
[----:B------:R-:W-:-:S03]  /*36e0*/  IMAD.MOV.U32 R32, RZ, RZ, R71 ;  /* 0x000000ffff207224 */ /* 0x000fc600078e0047 */
[----:B------:R-:W-:Y:S01]  /*36f0*/  PRMT R154, R154, 0x5410, R3 ;  /* 0x000054109a9a7816 */ /* 0x000fe20000000003 */
[----:B------:R-:W-:Y:S01]  /*3700*/  IMAD.MOV.U32 R3, RZ, RZ, R74 ;  /* 0x000000ffff037224 */ /* 0x000fe200078e004a */
[----:B------:R-:W-:Y:S01]  /*3710*/  PRMT R157, R32, 0x5410, R33 ;  /* 0x00005410209d7816 */ /* 0x000fe20000000021 */
[----:B------:R-:W-:Y:S02]  /*3720*/  IMAD.MOV.U32 R32, RZ, RZ, R86 ;  /* 0x000000ffff207224 */ /* 0x000fe400078e0056 */
[----:B------:R-:W-:Y:S01]  /*3730*/  IMAD.MOV.U32 R33, RZ, RZ, R87 ;  /* 0x000000ffff217224 */ /* 0x000fe200078e0057 */
[----:B------:R-:W-:Y:S02]  /*3740*/  PRMT R161, R3, 0x7610, R161 ;  /* 0x0000761003a17816 */ /* 0x000fe400000000a1 */
[----:B------:R-:W-:Y:S02]  /*3750*/  MOV R3, R79 ;  /* 0x0000004f00037202 */ /* 0x000fe40000000f00 */
[----:B------:R-:W-:-:S02]  /*3760*/  PRMT R163, R32, 0x5410, R33 ;  /* 0x0000541020a37816 */ /* 0x000fc40000000021 */
[----:B---3--:R-:W-:Y:S01]  /*3770*/  R2UR UR4, R0 ;  /* 0x00000000000472ca */ /* 0x008fe200000e0000 */
[----:B------:R-:W-:-:S05]  /*3780*/  IMAD.MOV.U32 R0, RZ, RZ, R67 ;  /* 0x000000ffff007224 */ /* 0x000fca00078e0043 */
        /* <DEDUP_REMOVED lines=57> */
[----:B------:R-:W-:Y:S02]  /*3b20*/  PRMT R144, R144, 0x5410, R0 ;  /* 0x0000541090907816 */ /* 0x000fe40000000000 */
[----:B------:R-:W-:Y:S02]  /*3b30*/  MOV R0, R56 ;  /* 0x0000003800007202 */ /* 0x000fe40000000f00 */
[----:B------:R-:W-:Y:S02]  /*3b40*/  PRMT R142, R3, 0x7610, R142 ;  /* 0x00007610038e7816 */ /* 0x000fe4000000008e */
        /* <DEDUP_REMOVED lines=11> */
[----:B------:R-:W-:Y:S06]  /*3c00*/  @!P2 BRA `(.L_x_2502) ;  /* 0x000000000004a947 */ /* 0x000fec0003800000 */
[----:B------:R-:W-:Y:S01]  /*3c10*/  BPT.TRAP 0x1 ;  /* 0x000000040000795c */ /* 0x000fe20000300000 */
.L_x_2502:
[----:B------:R-:W-:Y:S01]  /*3c20*/  IMAD R3, R16, 0x8, R2 ;  /* 0x0000000810037824 */ /* 0x000fe200078e0202 */
[----:B------:R-:W-:Y:S01]  /*3c30*/  SHF.L.U32 R0, R188, 0x1f, RZ ;  /* 0x0000001fbc007819 */ /* 0x000fe200000006ff */
[----:B------:R-:W-:Y:S03]  /*3c40*/  BSSY B1, `(.L_x_2503) ;  /* 0x0000003000017945 */ /* 0x000fe60003800000 */
[----:B------:R-:W1:Y:S02]  /*3c50*/  SYNCS.PHASECHK.TRANS64.TRYWAIT P5, [R3+URZ+0x34890], R0 ;  /* 0x03489000030075a7 */ /* 0x000e6400080a017f */
[----:B-1----:R-:W-:Y:S05]  /*3c60*/  @!P5 BRA `(.L_x_2504) ;  /* 0x0000022400c8d947 */ /* 0x002fea0003800000 */
.L_x_2884:
[----:B------:R-:W-:Y:S05]  /*3c70*/  BSYNC B1 ;  /* 0x0000000000017941 */ /* 0x000fea0003800000 */
.L_x_2503:
[----:B------:R-:W-:Y:S04]  /*3c80*/  BSSY B1, `(.L_x_2505) ;  /* 0x0000145000017945 */ /* 0x000fe80003800000 */
[----:B------:R-:W-:Y:S05]  /*3c90*/  @P3 BRA `(.L_x_2506) ;  /* 0x00000014000c3947 */ /* 0x000fea0003800000 */
[----:B------:R-:W-:Y:S01]  /*3ca0*/  ISETP.NE.AND P3, PT, R11, RZ, PT ;  /* 0x000000ff0b00720c */ /* 0x000fe20003f65270 */
[----:B------:R-:W-:-:S12]  /*3cb0*/  BSSY B2, `(.L_x_2507) ;  /* 0x0000032000027945 */ /* 0x000fd80003800000 */
[----:B------:R-:W-:Y:S05]  /*3cc0*/  @!P3 BRA `(.L_x_2508) ;  /* 0x0000000000c0b947 */ /* 0x000fea0003800000 */
[----:B0-----:R0:W2:Y:S01]  /*3cd0*/  LDS.128 R32, [R43] ;  /* 0x000000002b207984 */ /* 0x0010a20000000c00 */
[----:B------:R-:W-:Y:S01]  /*3ce0*/  ISETP.GE.AND P3, PT, R22, R117, PT ;  /* 0x000000751600720c */ /* 0x000fe20003f66270 */
[----:B------:R-:W-:-:S12]  /*3cf0*/  BSSY B3, `(.L_x_2509) ;  /* 0x000002c000037945 */ /* 0x000fd80003800000 */
[----:B0-----:R-:W-:Y:S05]  /*3d00*/  @P3 BRA `(.L_x_2510) ;  /* 0x0000000000a83947 */ /* 0x001fea0003800000 */
        /* <DEDUP_REMOVED lines=42> */
.L_x_2510:
[----:B------:R-:W-:Y:S05]  /*3fb0*/  BSYNC B3 ;  /* 0x0000000000037941 */ /* 0x000fea0003800000 */
.L_x_2509:
[----:B--2---:R2:W-:Y:S02]  /*3fc0*/  STG.E.128 desc[UR60][R44.64], R32 ;  /* 0x000000202c007986 */ /* 0x0045e4000c101d3c */
.L_x_2508:
[----:B------:R-:W-:Y:S05]  /*3fd0*/  BSYNC B2 ;  /* 0x0000000000027941 */ /* 0x000fea0003800000 */
.L_x_2507:
[----:B------:R-:W-:Y:S01]  /*3fe0*/  ISETP.NE.AND P3, PT, R10, RZ, PT ;  /* 0x000000ff0a00720c */ /* 0x000fe20003f65270 */
[----:B------:R-:W-:-:S12]  /*3ff0*/  BSSY B2, `(.L_x_2511) ;  /* 0x0000033000027945 */ /* 0x000fd80003800000 */
[----:B------:R-:W-:Y:S05]  /*4000*/  @!P3 BRA `(.L_x_2512) ;  /* 0x0000000000c4b947 */ /* 0x000fea0003800000 */
[----:B0-2---:R0:W2:Y:S01]  /*4010*/  LDS.128 R32, [R42] ;  /* 0x000000002a207984 */ /* 0x0050a20000000c00 */
[----:B------:R-:W-:Y:S01]  /*4020*/  ISETP.GE.AND P3, PT, R190, R117, PT ;  /* 0x00000075be00720c */ /* 0x000fe20003f66270 */
[----:B------:R-:W-:-:S12]  /*4030*/  BSSY B3, `(.L_x_2513) ;  /* 0x000002d000037945 */ /* 0x000fd80003800000 */
[----:B0-----:R-:W-:Y:S05]  /*4040*/  @P3 BRA `(.L_x_2514) ;  /* 0x0000000000ac3947 */ /* 0x001fea0003800000 */
        /* <DEDUP_REMOVED lines=43> */
.L_x_2514:
[----:B------:R-:W-:Y:S05]  /*4300*/  BSYNC B3 ;  /* 0x0000000000037941 */ /* 0x000fea0003800000 */
.L_x_2513:
[----:B--2---:R3:W-:Y:S02]  /*4310*/  STG.E.128 desc[UR60][R44.64+0x40], R32 ;  /* 0x000040202c007986 */ /* 0x0047e4000c101d3c */
.L_x_2512:
[----:B------:R-:W-:Y:S05]  /*4320*/  BSYNC B2 ;  /* 0x0000000000027941 */ /* 0x000fea0003800000 */
.L_x_2511:
[----:B------:R-:W-:Y:S01]  /*4330*/  ISETP.NE.AND P3, PT, R9, RZ, PT ;  /* 0x000000ff0900720c */ /* 0x000fe20003f65270 */
[----:B------:R-:W-:-:S12]  /*4340*/  BSSY B2, `(.L_x_2515) ;  /* 0x0000033000027945 */ /* 0x000fd80003800000 */
[----:B------:R-:W-:Y:S05]  /*4350*/  @!P3 BRA `(.L_x_2516) ;  /* 0x0000000000c4b947 */ /* 0x000fea0003800000 */
[----:B0-23--:R0:W2:Y:S01]  /*4360*/  LDS.128 R32, [R43+0x4000] ;  /* 0x004000002b207984 */ /* 0x00d0a20000000c00 */
        /* <DEDUP_REMOVED lines=46> */
.L_x_2518:
[----:B------:R-:W-:Y:S05]  /*4650*/  BSYNC B3 ;  /* 0x0000000000037941 */ /* 0x000fea0003800000 */
.L_x_2517:
[----:B--2---:R4:W-:Y:S02]  /*4660*/  STG.E.128 desc[UR60][R44.64+0x80], R32 ;  /* 0x000080202c007986 */ /* 0x0049e4000c101d3c */
.L_x_2516:
[----:B------:R-:W-:Y:S05]  /*4670*/  BSYNC B2 ;  /* 0x0000000000027941 */ /* 0x000fea0003800000 */
.L_x_2515:
[----:B------:R-:W-:Y:S01]  /*4680*/  ISETP.NE.AND P3, PT, R8, RZ, PT ;  /* 0x000000ff0800720c */ /* 0x000fe20003f65270 */
[----:B------:R-:W-:-:S12]  /*4690*/  BSSY B2, `(.L_x_2519) ;  /* 0x0000038000027945 */ /* 0x000fd80003800000 */
[----:B------:R-:W-:Y:S05]  /*46a0*/  @!P3 BRA `(.L_x_2520) ;  /* 0x0000000000d8b947 */ /* 0x000fea0003800000 */
[----:B0-234-:R0:W2:Y:S01]  /*46b0*/  LDS.128 R32, [R42+0x4000] ;  /* 0x004000002a207984 */ /* 0x01d0a20000000c00 */
[----:B------:R-:W-:Y:S01]  /*46c0*/  ISETP.GE.AND P3, PT, R192, R117, PT ;  /* 0x00000075c000720c */ /* 0x000fe20003f66270 */
[----:B------:R-:W-:-:S12]  /*46d0*/  BSSY B3, `(.L_x_2521) ;  /* 0x0000032000037945 */ /* 0x000fd80003800000 */
[----:B0-----:R-:W-:Y:S05]  /*46e0*/  @P3 BRA `(.L_x_2522) ;  /* 0x0000000000c03947 */ /* 0x001fea0003800000 */
[----:B------:R-:W-:Y:S01]  /*46f0*/  SHF.R.U64 R79, R76, 0x10, R77 ;  /* 0x000000104c4f7819 */ /* 0x000fe2000000124d */
[----:B------:R-:W-:Y:S01]  /*4700*/  HADD2.F32 R84, -RZ, R160.H1_H1 ;  /* 0x300000a0ff547230 */ /* 0x000fe20000004100 */
        /* <DEDUP_REMOVED lines=41> */
[----:B------:R-:W-:Y:S01]  /*49a0*/  IMAD.MOV.U32 R32, RZ, RZ, R34 ;  /* 0x000000ffff207224 */ /* 0x000fe200078e0022 */
[----:B------:R-:W-:Y:S02]  /*49b0*/  MOV R33, R78 ;  /* 0x0000004e00217202 */ /* 0x000fe40000000f00 */
[----:B------:R-:W-:Y:S01]  /*49c0*/  F2FP.F16.F32.PACK_AB R77, R84, R77 ;  /* 0x0000004d544d723e */ /* 0x000fe200000000ff */
[----:B------:R-:W-:-:S04]  /*49d0*/  IMAD.MOV.U32 R35, RZ, RZ, R74 ;  /* 0x000000ffff237224 */ /* 0x000fc800078e004a */
[----:B------:R-:W-:-:S07]  /*49e0*/  IMAD.MOV.U32 R34, RZ, RZ, R77 ;  /* 0x000000ffff227224 */ /* 0x000fce00078e004d */
.L_x_2522:
[----:B------:R-:W-:Y:S05]  /*49f0*/  BSYNC B3 ;  /* 0x0000000000037941 */ /* 0x000fea0003800000 */
.L_x_2521:
[----:B--2---:R0:W-:Y:S02]  /*4a00*/  STG.E.128 desc[UR60][R44.64+0xc0], R32 ;  /* 0x0000c0202c007986 */ /* 0x0041e4000c101d3c */
.L_x_2520:
[----:B------:R-:W-:Y:S05]  /*4a10*/  BSYNC B2 ;  /* 0x0000000000027941 */ /* 0x000fea0003800000 */
.L_x_2519:
        /* <DEDUP_REMOVED lines=52> */
.L_x_2526:
[----:B------:R-:W-:Y:S05]  /*4d60*/  BSYNC B3 ;  /* 0x0000000000037941 */ /* 0x000fea0003800000 */
.L_x_2525:
[----:B--2---:R0:W-:Y:S02]  /*4d70*/  STG.E.128 desc[UR60][R44.64+0x100], R32 ;  /* 0x000100202c007986 */ /* 0x0041e4000c101d3c */
.L_x_2524:
[----:B------:R-:W-:Y:S05]  /*4d80*/  BSYNC B2 ;  /* 0x0000000000027941 */ /* 0x000fea0003800000 */
.L_x_2523:
[----:B------:R-:W-:-:S13]  /*4d90*/  ISETP.NE.AND P3, PT, R6, RZ, PT ;  /* 0x000000ff0600720c */ /* 0x000fda0003f65270 */
[----:B------:R-:W-:Y:S05]  /*4da0*/  @!P3 BRA `(.L_x_2506) ;  /* 0x0000000000c8b947 */ /* 0x000fea0003800000 */
[----:B0-234-:R0:W2:Y:S01]  /*4db0*/  LDS.128 R32, [R42+0x8000] ;  /* 0x008000002a207984 */ /* 0x01d0a20000000c00 */
[----:B------:R-:W-:Y:S01]  /*4dc0*/  ISETP.GE.AND P3, PT, R193, R117, PT ;  /* 0x00000075c100720c */ /* 0x000fe20003f66270 */
[----:B------:R-:W-:-:S12]  /*4dd0*/  BSSY B2, `(.L_x_2527) ;  /* 0x000002e000027945 */ /* 0x000fd80003800000 */
[----:B0-----:R-:W-:Y:S05]  /*4de0*/  @P3 BRA `(.L_x_2528) ;  /* 0x0000000000b03947 */ /* 0x001fea0003800000 */
[----:B------:R-:W-:Y:S01]  /*4df0*/  SHF.R.U64 R68, R68, 0x10, R69 ;  /* 0x0000001044447819 */ /* 0x000fe20000001245 */
[--C-:B--2---:R-:W-:Y:S01]  /*4e00*/  HADD2.F32 R72, -RZ, R35.reuse.H1_H1 ;  /* 0x30000023ff487230 */ /* 0x104fe20000004100 */
[----:B------:R-:W-:Y:S01]  /*4e10*/  SHF.R.U64 R66, R66, 0x10, R67 ;  /* 0x0000001042427819 */ /* 0x000fe20000001243 */
[----:B------:R-:W-:Y:S01]  /*4e20*/  HADD2.F32 R35, -RZ, R35.H0_H0 ;  /* 0x20000023ff237230 */ /* 0x000fe20000004100 */
[----:B------:R-:W-:Y:S01]  /*4e30*/  SHF.R.U32.HI R69, RZ, 0x10, R69 ;  /* 0x00000010ff457819 */ /* 0x000fe20000011645 */
[----:B------:R-:W-:Y:S01]  /*4e40*/  HADD2.F32 R70, -RZ, R68.H0_H0 ;  /* 0x20000044ff467230 */ /* 0x000fe20000004100 */
[----:B------:R-:W-:Y:S01]  /*4e50*/  SHF.R.U32.HI R67, RZ, 0x10, R67 ;  /* 0x00000010ff437819 */ /* 0x000fe20000011643 */
[--C-:B------:R-:W-:Y:S02]  /*4e60*/  HADD2.F32 R68, -RZ, R33.reuse.H1_H1 ;  /* 0x30000021ff447230 */ /* 0x100fe40000004100 */
[----:B------:R-:W-:Y:S02]  /*4e70*/  HADD2.F32 R33, -RZ, R33.H0_H0 ;  /* 0x20000021ff217230 */ /* 0x000fe40000004100 */
[----:B------:R-:W-:-:S02]  /*4e80*/  HADD2.F32 R71, -RZ, R66.H0_H0 ;  /* 0x20000042ff477230 */ /* 0x000fc40000004100 */
[-C--:B------:R-:W-:Y:S01]  /*4e90*/  FMUL.FTZ R66, R68, R70.reuse ;  /* 0x0000004644427220 */ /* 0x080fe20000410000 */
[----:B------:R-:W-:Y:S02]  /*4ea0*/  HADD2.F32 R69, -RZ, R69.H0_H0 ;  /* 0x20000045ff457230 */ /* 0x000fe40000004100 */
[C---:B------:R-:W-:Y:S01]  /*4eb0*/  FMUL.FTZ R70, R33.reuse, R70 ;  /* 0x0000004621467220 */ /* 0x040fe20000410000 */
[----:B------:R-:W-:Y:S02]  /*4ec0*/  HADD2.F32 R67, -RZ, R67.H0_H0 ;  /* 0x20000043ff437230 */ /* 0x000fe40000004100 */
[----:B------:R-:W-:Y:S01]  /*4ed0*/  FFMA.FTZ R66, R33, R71, -R66 ;  /* 0x0000004721427223 */ /* 0x000fe20000010842 */
[----:B------:R-:W-:Y:S02]  /*4ee0*/  HADD2.F32 R73, -RZ, R34.H1_H1 ;  /* 0x30000022ff497230 */ /* 0x000fe40000004100 */
[----:B------:R-:W-:Y:S01]  /*4ef0*/  FMUL.FTZ R33, R72, R69 ;  /* 0x0000004548217220 */ /* 0x000fe20000410000 */
[----:B------:R-:W-:Y:S01]  /*4f00*/  FFMA.FTZ R70, R68, R71, R70 ;  /* 0x0000004744467223 */ /* 0x000fe20000010046 */
[----:B------:R-:W-:Y:S01]  /*4f10*/  FMUL.FTZ R69, R35, R69 ;  /* 0x0000004523457220 */ /* 0x000fe20000410000 */
[----:B------:R-:W-:-:S02]  /*4f20*/  HADD2.F32 R68, -RZ, R155.H1_H1 ;  /* 0x3000009bff447230 */ /* 0x000fc40000004100 */
[-C--:B------:R-:W-:Y:S01]  /*4f30*/  FFMA.FTZ R33, R35, R67.reuse, -R33 ;  /* 0x0000004323217223 */ /* 0x080fe20000010821 */
[----:B------:R-:W-:Y:S02]  /*4f40*/  HADD2.F32 R35, -RZ, R32.H1_H1 ;  /* 0x30000020ff237230 */ /* 0x000fe40000004100 */
[----:B------:R-:W-:Y:S01]  /*4f50*/  FFMA.FTZ R69, R72, R67, R69 ;  /* 0x0000004348457223 */ /* 0x000fe20000010045 */
[----:B------:R-:W-:Y:S01]  /*4f60*/  HADD2.F32 R67, -RZ, R154.H1_H1 ;  /* 0x3000009aff437230 */ /* 0x000fe20000004100 */
[----:B------:R-:W-:Y:S01]  /*4f70*/  F2FP.F16.F32.PACK_AB R66, R70, R66 ;  /* 0x000000424642723e */ /* 0x000fe200000000ff */
[----:B------:R-:W-:Y:S02]  /*4f80*/  HADD2.F32 R32, -RZ, R32.H0_H0 ;  /* 0x20000020ff207230 */ /* 0x000fe40000004100 */
[----:B------:R-:W-:Y:S01]  /*4f90*/  FMUL.FTZ R72, R35, R68 ;  /* 0x0000004423487220 */ /* 0x000fe20000410000 */
[----:B------:R-:W-:Y:S01]  /*4fa0*/  HADD2.F32 R71, -RZ, R156.H0_H0 ;  /* 0x2000009cff477230 */ /* 0x000fe20000004100 */
[----:B------:R-:W-:Y:S01]  /*4fb0*/  F2FP.F16.F32.PACK_AB R69, R69, R33 ;  /* 0x000000214545723e */ /* 0x000fe200000000ff */
[----:B------:R-:W-:-:S02]  /*4fc0*/  HADD2.F32 R34, -RZ, R34.H0_H0 ;  /* 0x20000022ff227230 */ /* 0x000fc40000004100 */
[C---:B------:R-:W-:Y:S01]  /*4fd0*/  FMUL.FTZ R68, R32.reuse, R68 ;  /* 0x0000004420447220 */ /* 0x040fe20000410000 */
[----:B------:R-:W-:Y:S01]  /*4fe0*/  FFMA.FTZ R72, R32, R67, -R72 ;  /* 0x0000004320487223 */ /* 0x000fe20000010848 */
[----:B------:R-:W-:Y:S02]  /*4ff0*/  HADD2.F32 R155, -RZ, R155.H0_H0 ;  /* 0x2000009bff9b7230 */ /* 0x000fe40000004100 */
[-C--:B------:R-:W-:Y:S01]  /*5000*/  FMUL.FTZ R32, R73, R71.reuse ;  /* 0x0000004749207220 */ /* 0x080fe20000410000 */
[C---:B------:R-:W-:Y:S01]  /*5010*/  FMUL.FTZ R71, R34.reuse, R71 ;  /* 0x0000004722477220 */ /* 0x040fe20000410000 */
[----:B------:R-:W-:Y:S01]  /*5020*/  FFMA.FTZ R68, R35, R67, R68 ;  /* 0x0000004323447223 */ /* 0x000fe20000010044 */
[----:B------:R-:W-:Y:S02]  /*5030*/  IMAD.MOV.U32 R33, RZ, RZ, R66 ;  /* 0x000000ffff217224 */ /* 0x000fe400078e0042 */
[-C--:B------:R-:W-:Y:S01]  /*5040*/  FFMA.FTZ R32, R34, R155.reuse, -R32 ;  /* 0x0000009b22207223 */ /* 0x080fe20000010820 */
[----:B------:R-:W-:Y:S01]  /*5050*/  FFMA.FTZ R71, R73, R155, R71 ;  /* 0x0000009b49477223 */ /* 0x000fe20000010047 */
[----:B------:R-:W-:Y:S01]  /*5060*/  IMAD.MOV.U32 R35, RZ, RZ, R69 ;  /* 0x000000ffff237224 */ /* 0x000fe200078e0045 */
[----:B------:R-:W-:-:S03]  /*5070*/  F2FP.F16.F32.PACK_AB R68, R68, R72 ;  /* 0x000000484444723e */ /* 0x000fc600000000ff */
[----:B------:R-:W-:Y:S02]  /*5080*/  F2FP.F16.F32.PACK_AB R71, R71, R32 ;  /* 0x000000204747723e */ /* 0x000fe400000000ff */
[----:B------:R-:W-:Y:S02]  /*5090*/  IMAD.MOV.U32 R32, RZ, RZ, R68 ;  /* 0x000000ffff207224 */ /* 0x000fe400078e0044 */
[----:B------:R-:W-:-:S07]  /*50a0*/  MOV R34, R71 ;  /* 0x0000004700227202 */ /* 0x000fce0000000f00 */
.L_x_2528:
[----:B------:R-:W-:Y:S05]  /*50b0*/  BSYNC B2 ;  /* 0x0000000000027941 */ /* 0x000fea0003800000 */
.L_x_2527:
[----:B--2---:R0:W-:Y:S02]  /*50c0*/  STG.E.128 desc[UR60][R44.64+0x140], R32 ;  /* 0x000140202c007986 */ /* 0x0041e4000c101d3c */
.L_x_2506:
[----:B------:R-:W-:Y:S05]  /*50d0*/  BSYNC B1 ;  /* 0x0000000000017941 */ /* 0x000fea0003800000 */
.L_x_2505:
[----:B------:R-:W-:Y:S05]  /*50e0*/  @P4 BRA `(.L_x_2529) ;  /* 0x0000005000b84947 */ /* 0x000fea0003800000 */
[----:B------:R-:W-:Y:S01]  /*50f0*/  ISETP.NE.AND P3, PT, R11, RZ, PT ;  /* 0x000000ff0b00720c */ /* 0x000fe20003f65270 */
[----:B------:R-:W-:-:S12]  /*5100*/  BSSY B1, `(.L_x_2530) ;  /* 0x0000032000017945 */ /* 0x000fd80003800000 */
[----:B------:R-:W-:Y:S05]  /*5110*/  @!P3 BRA `(.L_x_2531) ;  /* 0x0000000000c0b947 */ /* 0x000fea0003800000 */
[----:B0-234-:R0:W2:Y:S01]  /*5120*/  LDS.128 R32, [R43+0x2000] ;  /* 0x002000002b207984 */ /* 0x01d0a20000000c00 */
[----:B------:R-:W-:Y:S01]  /*5130*/  ISETP.GE.AND P3, PT, R22, R117, PT ;  /* 0x000000751600720c */ /* 0x000fe20003f66270 */
[----:B------:R-:W-:-:S12]  /*5140*/  BSSY B2, `(.L_x_2532) ;  /* 0x000002c000027945 */ /* 0x000fd80003800000 */
[----:B0-----:R-:W-:Y:S05]  /*5150*/  @P3 BRA `(.L_x_2533) ;  /* 0x0000000000a83947 */ /* 0x001fea0003800000 */
        /* <DEDUP_REMOVED lines=20> */
[--C-:B------:R-:W-:Y:S02]  /*52a0*/  HADD2.F32 R35, -RZ, R159.reuse.H0_H0 ;  /* 0x2000009fff237230 */ /* 0x100fe40000004100 */
[----:B------:R-:W-:Y:S02]  /*52b0*/  HADD2.F32 R32, -RZ, R32.H0_H0 ;  /* 0x20000020ff207230 */ /* 0x000fe40000004100 */
[----:B------:R-:W-:Y:S01]  /*52c0*/  FFMA.FTZ R64, R65, R66, R64 ;  /* 0x0000004241407223 */ /* 0x000fe20000010040 */
[----:B------:R-:W-:Y:S02]  /*52d0*/  HADD2.F32 R159, -RZ, R159.H1_H1 ;  /* 0x3000009fff9f7230 */ /* 0x000fe40000004100 */
[----:B------:R-:W-:Y:S01]  /*52e0*/  FMUL.FTZ R65, R44, R35 ;  /* 0x000000232c417220 */ /* 0x000fe20000410000 */
[----:B------:R-:W-:-:S02]  /*52f0*/  HADD2.F32 R63, -RZ, R34.H1_H1 ;  /* 0x30000022ff3f7230 */ /* 0x000fc40000004100 */
[----:B------:R-:W-:Y:S01]  /*5300*/  FMUL.FTZ R66, R32, R35 ;  /* 0x0000002320427220 */ /* 0x000fe20000410000 */
[--C-:B------:R-:W-:Y:S01]  /*5310*/  HADD2.F32 R33, -RZ, R153.reuse.H0_H0 ;  /* 0x20000099ff217230 */ /* 0x100fe20000004100 */
[----:B------:R-:W-:Y:S01]  /*5320*/  F2FP.F16.F32.PACK_AB R45, R64, R45 ;  /* 0x0000002d402d723e */ /* 0x000fe200000000ff */
        /* <DEDUP_REMOVED lines=9> */
[----:B------:R-:W-:-:S04]  /*53c0*/  F2FP.F16.F32.PACK_AB R66, R66, R65 ;  /* 0x000000414242723e */ /* 0x000fc800000000ff */
[----:B------:R-:W-:Y:S01]  /*53d0*/  F2FP.F16.F32.PACK_AB R34, R32, R35 ;  /* 0x000000232022723e */ /* 0x000fe200000000ff */
[----:B------:R-:W-:Y:S02]  /*53e0*/  IMAD.MOV.U32 R32, RZ, RZ, R66 ;  /* 0x000000ffff207224 */ /* 0x000fe400078e0042 */
[----:B------:R-:W-:-:S07]  /*53f0*/  IMAD.MOV.U32 R35, RZ, RZ, R45 ;  /* 0x000000ffff237224 */ /* 0x000fce00078e002d */
.L_x_2533:
[----:B------:R-:W-:Y:S05]  /*5400*/  BSYNC B2 ;  /* 0x0000000000027941 */ /* 0x000fea0003800000 */
.L_x_2532:
[----:B--2---:R0:W-:Y:S02]  /*5410*/  STG.E.128 desc[UR60][R40.64], R32 ;  /* 0x0000002028007986 */ /* 0x0041e4000c101d3c */
.L_x_2531:
[----:B------:R-:W-:Y:S05]  /*5420*/  BSYNC B1 ;  /* 0x0000000000017941 */ /* 0x000fea0003800000 */
.L_x_2530:
        /* <DEDUP_REMOVED lines=9> */
[----:B--2---:R-:W-:Y:S01]  /*54c0*/  HADD2.F32 R61, -RZ, R33.H0_H0 ;  /* 0x20000021ff3d7230 */ /* 0x004fe20000004100 */
[--C-:B------:R-:W-:Y:S01]  /*54d0*/  SHF.R.U64 R44, R58, 0x10, R59.reuse ;  /* 0x000000103a2c7819 */ /* 0x100fe2000000123b */
[----:B------:R-:W-:Y:S01]  /*54e0*/  HADD2.F32 R45, -RZ, R45.H0_H0 ;  /* 0x2000002dff2d7230 */ /* 0x000fe20000004100 */
[----:B------:R-:W-:Y:S01]  /*54f0*/  SHF.R.U32.HI R58, RZ, 0x10, R59 ;  /* 0x00000010ff3a7819 */ /* 0x000fe2000001163b */
[----:B------:R-:W-:Y:S02]  /*5500*/  HADD2.F32 R59, -RZ, R33.H1_H1 ;  /* 0x30000021ff3b7230 */ /* 0x000fe40000004100 */
[----:B------:R-:W-:Y:S02]  /*5510*/  HADD2.F32 R60, -RZ, R60.H0_H0 ;  /* 0x2000003cff3c7230 */ /* 0x000fe40000004100 */
[----:B------:R-:W-:Y:S01]  /*5520*/  FMUL.FTZ R66, R61, R45 ;  /* 0x0000002d3d427220 */ /* 0x000fe20000410000 */
[----:B------:R-:W-:-:S02]  /*5530*/  HADD2.F32 R33, -RZ, R35.H1_H1 ;  /* 0x30000023ff217230 */ /* 0x000fc40000004100 */
[----:B------:R-:W-:Y:S01]  /*5540*/  FMUL.FTZ R62, R59, R45 ;  /* 0x0000002d3b3e7220 */ /* 0x000fe20000410000 */
[----:B------:R-:W-:Y:S02]  /*5550*/  HADD2.F32 R35, -RZ, R35.H0_H0 ;  /* 0x20000023ff237230 */ /* 0x000fe40000004100 */
[----:B------:R-:W-:Y:S02]  /*5560*/  HADD2.F32 R44, -RZ, R44.H0_H0 ;  /* 0x2000002cff2c7230 */ /* 0x000fe40000004100 */
[-C--:B------:R-:W-:Y:S01]  /*5570*/  FMUL.FTZ R64, R33, R60.reuse ;  /* 0x0000003c21407220 */ /* 0x080fe20000410000 */
[----:B------:R-:W-:Y:S02]  /*5580*/  HADD2.F32 R58, -RZ, R58.H0_H0 ;  /* 0x2000003aff3a7230 */ /* 0x000fe40000004100 */
[----:B------:R-:W-:Y:S01]  /*5590*/  FMUL.FTZ R60, R35, R60 ;  /* 0x0000003c233c7220 */ /* 0x000fe20000410000 */
[----:B------:R-:W-:Y:S02]  /*55a0*/  HADD2.F32 R45, -RZ, R156.H1_H1 ;  /* 0x3000009cff2d7230 */ /* 0x000fe40000004100 */
[-C--:B------:R-:W-:Y:S01]  /*55b0*/  FFMA.FTZ R62, R61, R44.reuse, -R62 ;  /* 0x0000002c3d3e7223 */ /* 0x080fe2000001083e */
[----:B------:R-:W-:Y:S01]  /*55c0*/  FFMA.FTZ R59, R59, R44, R66 ;  /* 0x0000002c3b3b7223 */ /* 0x000fe20000010042 */
[-C--:B------:R-:W-:Y:S01]  /*55d0*/  FFMA.FTZ R64, R35, R58.reuse, -R64 ;  /* 0x0000003a23407223 */ /* 0x080fe20000010840 */
[----:B------:R-:W-:Y:S01]  /*55e0*/  FFMA.FTZ R33, R33, R58, R60 ;  /* 0x0000003a21217223 */ /* 0x000fe2000001003c */
[----:B------:R-:W-:-:S02]  /*55f0*/  HADD2.F32 R61, -RZ, R154.H0_H0 ;  /* 0x2000009aff3d7230 */ /* 0x000fc40000004100 */
[--C-:B------:R-:W-:Y:S01]  /*5600*/  HADD2.F32 R44, -RZ, R32.reuse.H1_H1 ;  /* 0x30000020ff2c7230 */ /* 0x100fe20000004100 */
[----:B------:R-:W-:Y:S01]  /*5610*/  F2FP.F16.F32.PACK_AB R59, R59, R62 ;  /* 0x0000003e3b3b723e */ /* 0x000fe200000000ff */
[----:B------:R-:W-:Y:S02]  /*5620*/  HADD2.F32 R58, -RZ, R32.H0_H0 ;  /* 0x20000020ff3a7230 */ /* 0x000fe40000004100 */
[--C-:B------:R-:W-:Y:S02]  /*5630*/  HADD2.F32 R32, -RZ, R34.reuse.H1_H1 ;  /* 0x30000022ff207230 */ /* 0x100fe40000004100 */
[-C--:B------:R-:W-:Y:S01]  /*5640*/  FMUL.FTZ R63, R44, R61.reuse ;  /* 0x0000003d2c3f7220 */ /* 0x080fe20000410000 */
[----:B------:R-:W-:Y:S02]  /*5650*/  HADD2.F32 R35, -RZ, R151.H0_H0 ;  /* 0x20000097ff237230 */ /* 0x000fe40000004100 */
[----:B------:R-:W-:Y:S01]  /*5660*/  FMUL.FTZ R61, R58, R61 ;  /* 0x0000003d3a3d7220 */ /* 0x000fe20000410000 */
[----:B------:R-:W-:-:S02]  /*5670*/  HADD2.F32 R34, -RZ, R34.H0_H0 ;  /* 0x20000022ff227230 */ /* 0x000fc40000004100 */
[----:B------:R-:W-:Y:S01]  /*5680*/  FMUL.FTZ R65, R32, R45 ;  /* 0x0000002d20417220 */ /* 0x000fe20000410000 */
[----:B------:R-:W-:Y:S02]  /*5690*/  HADD2.F32 R151, -RZ, R151.H1_H1 ;  /* 0x30000097ff977230 */ /* 0x000fe40000004100 */
[-C--:B------:R-:W-:Y:S01]  /*56a0*/  FFMA.FTZ R58, R58, R35.reuse, -R63 ;  /* 0x000000233a3a7223 */ /* 0x080fe2000001083f */
[----:B------:R-:W-:Y:S01]  /*56b0*/  FFMA.FTZ R61, R44, R35, R61 ;  /* 0x000000232c3d7223 */ /* 0x000fe2000001003d */
[C---:B------:R-:W-:Y:S01]  /*56c0*/  FMUL.FTZ R45, R34.reuse, R45 ;  /* 0x0000002d222d7220 */ /* 0x040fe20000410000 */
[----:B------:R-:W-:Y:S01]  /*56d0*/  F2FP.F16.F32.PACK_AB R35, R33, R64 ;  /* 0x000000402123723e */ /* 0x000fe200000000ff */
[----:B------:R-:W-:Y:S01]  /*56e0*/  FFMA.FTZ R65, R34, R151, -R65 ;  /* 0x0000009722417223 */ /* 0x000fe20000010841 */
[----:B------:R-:W-:Y:S01]  /*56f0*/  MOV R33, R59 ;  /* 0x0000003b00217202 */ /* 0x000fe20000000f00 */
[----:B------:R-:W-:Y:S01]  /*5700*/  FFMA.FTZ R32, R32, R151, R45 ;  /* 0x0000009720207223 */ /* 0x000fe2000001002d */
[----:B------:R-:W-:-:S04]  /*5710*/  F2FP.F16.F32.PACK_AB R58, R61, R58 ;  /* 0x0000003a3d3a723e */ /* 0x000fc800000000ff */
[----:B------:R-:W-:Y:S01]  /*5720*/  F2FP.F16.F32.PACK_AB R34, R32, R65 ;  /* 0x000000412022723e */ /* 0x000fe200000000ff */
[----:B------:R-:W-:-:S07]  /*5730*/  IMAD.MOV.U32 R32, RZ, RZ, R58 ;  /* 0x000000ffff207224 */ /* 0x000fce00078e003a */
.L_x_2537:
[----:B------:R-:W-:Y:S05]  /*5740*/  BSYNC B2 ;  /* 0x0000000000027941 */ /* 0x000fea0003800000 */
.L_x_2536:
[----:B--2---:R0:W-:Y:S02]  /*5750*/  STG.E.128 desc[UR60][R40.64+0x40], R32 ;  /* 0x0000402028007986 */ /* 0x0041e4000c101d3c */
.L_x_2535:
[----:B------:R-:W-:Y:S05]  /*5760*/  BSYNC B1 ;  /* 0x0000000000017941 */ /* 0x000fea0003800000 */
.L_x_2534:
[----:B------:R-:W-:Y:S01]  /*5770*/  ISETP.NE.AND P3, PT, R9, RZ, PT ;  /* 0x000000ff0900720c */ /* 0x000fe20003f65270 */
[----:B------:R-:W-:-:S12]  /*5780*/  BSSY B1, `(.L_x_2538) ;  /* 0x0000030000017945 */ /* 0x000fd80003800000 */
[----:B------:R-:W-:Y:S05]  /*5790*/  @!P3 BRA `(.L_x_2539) ;  /* 0x0000000000b8b947 */ /* 0x000fea0003800000 */
[----:B0-234-:R0:W2:Y:S01]  /*57a0*/  LDS.128 R32, [R43+0x6000] ;  /* 0x006000002b207984 */ /* 0x01d0a20000000c00 */
[----:B------:R-:W-:Y:S01]  /*57b0*/  ISETP.GE.AND P3, PT, R189, R117, PT ;  /* 0x00000075bd00720c */ /* 0x000fe20003f66270 */
[----:B------:R-:W-:-:S12]  /*57c0*/  BSSY B2, `(.L_x_2540) ;  /* 0x000002a000027945 */ /* 0x000fd80003800000 */
[----:B0-----:R-:W-:Y:S05]  /*57d0*/  @P3 BRA `(.L_x_2541) ;  /* 0x0000000000a03947 */ /* 0x001fea0003800000 */
[--C-:B------:R-:W-:Y:S01]  /*57e0*/  SHF.R.U64 R56, R56, 0x10, R57.reuse ;  /* 0x0000001038387819 */ /* 0x100fe20000001239 */
[--C-:B--2---:R-:W-:Y:S01]  /*57f0*/  HADD2.F32 R44, -RZ, R33.reuse.H1_H1 ;  /* 0x30000021ff2c7230 */ /* 0x104fe20000004100 */
[----:B------:R-:W-:Y:S01]  /*5800*/  SHF.R.U32.HI R57, RZ, 0x10, R57 ;  /* 0x00000010ff397819 */ /* 0x000fe20000011639 */
[----:B------:R-:W-:Y:S01]  /*5810*/  HADD2.F32 R33, -RZ, R33.H0_H0 ;  /* 0x20000021ff217230 */ /* 0x000fe20000004100 */
[--C-:B------:R-:W-:Y:S01]  /*5820*/  SHF.R.U64 R45, R54, 0x10, R55.reuse ;  /* 0x00000010362d7819 */ /* 0x100fe20000001237 */
[----:B------:R-:W-:Y:S01]  /*5830*/  HADD2.F32 R56, -RZ, R56.H0_H0 ;  /* 0x20000038ff387230 */ /* 0x000fe20000004100 */
[----:B------:R-:W-:Y:S01]  /*5840*/  SHF.R.U32.HI R55, RZ, 0x10, R55 ;  /* 0x00000010ff377819 */ /* 0x000fe20000011637 */
[----:B------:R-:W-:Y:S02]  /*5850*/  HADD2.F32 R57, -RZ, R57.H0_H0 ;  /* 0x20000039ff397230 */ /* 0x000fe40000004100 */
[--C-:B------:R-:W-:Y:S02]  /*5860*/  HADD2.F32 R54, -RZ, R35.reuse.H1_H1 ;  /* 0x30000023ff367230 */ /* 0x100fe40000004100 */
[----:B------:R-:W-:Y:S01]  /*5870*/  FMUL.FTZ R58, R44, R56 ;  /* 0x000000382c3a7220 */ /* 0x000fe20000410000 */
[----:B------:R-:W-:-:S02]  /*5880*/  HADD2.F32 R35, -RZ, R35.H0_H0 ;  /* 0x20000023ff237230 */ /* 0x000fc40000004100 */
[----:B------:R-:W-:Y:S01]  /*5890*/  FMUL.FTZ R59, R33, R56 ;  /* 0x00000038213b7220 */ /* 0x000fe20000410000 */
[----:B------:R-:W-:Y:S02]  /*58a0*/  HADD2.F32 R45, -RZ, R45.H0_H0 ;  /* 0x2000002dff2d7230 */ /* 0x000fe40000004100 */
[-C--:B------:R-:W-:Y:S01]  /*58b0*/  FMUL.FTZ R56, R54, R57.reuse ;  /* 0x0000003936387220 */ /* 0x080fe20000410000 */
[----:B------:R-:W-:Y:S02]  /*58c0*/  HADD2.F32 R55, -RZ, R55.H0_H0 ;  /* 0x20000037ff377230 */ /* 0x000fe40000004100 */
        /* <DEDUP_REMOVED lines=25> */
.L_x_2541:
[----:B------:R-:W-:Y:S05]  /*5a60*/  BSYNC B2 ;  /* 0x0000000000027941 */ /* 0x000fea0003800000 */
.L_x_2540:
[----:B--2---:R0:W-:Y:S02]  /*5a70*/  STG.E.128 desc[UR60][R40.64+0x80], R32 ;  /* 0x0000802028007986 */ /* 0x0041e4000c101d3c */
.L_x_2539:
[----:B------:R-:W-:Y:S05]  /*5a80*/  BSYNC B1 ;  /* 0x0000000000017941 */ /* 0x000fea0003800000 */
.L_x_2538:
        /* <DEDUP_REMOVED lines=9> */
[----:B------:R-:W-:Y:S01]  /*5b20*/  SHF.R.U32.HI R55, RZ, 0x10, R51 ;  /* 0x00000010ff377819 */ /* 0x000fe20000011633 */
[----:B------:R-:W-:Y:S01]  /*5b30*/  IMAD.MOV.U32 R44, RZ, RZ, R32 ;  /* 0x000000ffff2c7224 */ /* 0x000fe200078e0020 */
[--C-:B------:R-:W-:Y:S01]  /*5b40*/  SHF.R.U64 R51, R52, 0x10, R53.reuse ;  /* 0x0000001034337819 */ /* 0x100fe20000001235 */
[--C-:B------:R-:W-:Y:S01]  /*5b50*/  HADD2.F32 R35, -RZ, R33.reuse.H1_H1 ;  /* 0x30000021ff237230 */ /* 0x100fe20000004100 */
[----:B------:R-:W-:Y:S01]  /*5b60*/  SHF.R.U32.HI R54, RZ, 0x10, R53 ;  /* 0x00000010ff367819 */ /* 0x000fe20000011635 */
[----:B------:R-:W-:Y:S02]  /*5b70*/  HADD2.F32 R32, -RZ, R33.H0_H0 ;  /* 0x20000021ff207230 */ /* 0x000fe40000004100 */
[----:B------:R-:W-:Y:S02]  /*5b80*/  HADD2.F32 R51, -RZ, R51.H0_H0 ;  /* 0x20000033ff337230 */ /* 0x000fe40000004100 */
[----:B------:R-:W-:-:S02]  /*5b90*/  HADD2.F32 R54, -RZ, R54.H0_H0 ;  /* 0x20000036ff367230 */ /* 0x000fc40000004100 */
[--C-:B------:R-:W-:Y:S02]  /*5ba0*/  HADD2.F32 R33, -RZ, R45.reuse.H1_H1 ;  /* 0x3000002dff217230 */ /* 0x100fe40000004100 */
[-C--:B------:R-:W-:Y:S01]  /*5bb0*/  FMUL.FTZ R53, R35, R51.reuse ;  /* 0x0000003323357220 */ /* 0x080fe20000410000 */
[----:B------:R-:W-:Y:S02]  /*5bc0*/  HADD2.F32 R45, -RZ, R45.H0_H0 ;  /* 0x2000002dff2d7230 */ /* 0x000fe40000004100 */
[----:B------:R-:W-:Y:S01]  /*5bd0*/  FMUL.FTZ R56, R32, R51 ;  /* 0x0000003320387220 */ /* 0x000fe20000410000 */
[----:B------:R-:W-:Y:S02]  /*5be0*/  HADD2.F32 R50, -RZ, R50.H0_H0 ;  /* 0x20000032ff327230 */ /* 0x000fe40000004100 */
[-C--:B------:R-:W-:Y:S01]  /*5bf0*/  FMUL.FTZ R58, R33, R54.reuse ;  /* 0x00000036213a7220 */ /* 0x080fe20000410000 */
[----:B------:R-:W-:Y:S02]  /*5c00*/  HADD2.F32 R52, -RZ, R55.H0_H0 ;  /* 0x20000037ff347230 */ /* 0x000fe40000004100 */
[----:B------:R-:W-:Y:S01]  /*5c10*/  FMUL.FTZ R54, R45, R54 ;  /* 0x000000362d367220 */ /* 0x000fe20000410000 */
[----:B------:R-:W-:-:S02]  /*5c20*/  HADD2.F32 R142, -RZ, R142.H0_H0 ;  /* 0x2000008eff8e7230 */ /* 0x000fc40000004100 */
[-C--:B------:R-:W-:Y:S01]  /*5c30*/  FFMA.FTZ R32, R32, R50.reuse, -R53 ;  /* 0x0000003220207223 */ /* 0x080fe20000010835 */
[----:B------:R-:W-:Y:S01]  /*5c40*/  FFMA.FTZ R53, R35, R50, R56 ;  /* 0x0000003223357223 */ /* 0x000fe20000010038 */
[-C--:B------:R-:W-:Y:S01]  /*5c50*/  FFMA.FTZ R57, R33, R52.reuse, R54 ;  /* 0x0000003421397223 */ /* 0x080fe20000010036 */
[----:B------:R-:W-:Y:S02]  /*5c60*/  HADD2.F32 R144, -RZ, R144.H1_H1 ;  /* 0x30000090ff907230 */ /* 0x000fe40000004100 */
[----:B------:R-:W-:Y:S01]  /*5c70*/  FFMA.FTZ R58, R45, R52, -R58 ;  /* 0x000000342d3a7223 */ /* 0x000fe2000001083a */
[----:B------:R-:W-:Y:S02]  /*5c80*/  HADD2.F32 R33, -RZ, R44.H1_H1 ;  /* 0x3000002cff217230 */ /* 0x000fe40000004100 */
[----:B------:R-:W-:Y:S02]  /*5c90*/  HADD2.F32 R35, -RZ, R34.H1_H1 ;  /* 0x30000022ff237230 */ /* 0x000fe40000004100 */
[----:B------:R-:W-:-:S02]  /*5ca0*/  HADD2.F32 R44, -RZ, R44.H0_H0 ;  /* 0x2000002cff2c7230 */ /* 0x000fc40000004100 */
[----:B------:R-:W-:Y:S01]  /*5cb0*/  FMUL.FTZ R51, R33, R142 ;  /* 0x0000008e21337220 */ /* 0x000fe20000410000 */
[----:B------:R-:W-:Y:S02]  /*5cc0*/  HADD2.F32 R34, -RZ, R34.H0_H0 ;  /* 0x20000022ff227230 */ /* 0x000fe40000004100 */
[----:B------:R-:W-:Y:S01]  /*5cd0*/  FMUL.FTZ R55, R35, R144 ;  /* 0x0000009023377220 */ /* 0x000fe20000410000 */
        /* <DEDUP_REMOVED lines=12> */
.L_x_2545:
[----:B------:R-:W-:Y:S05]  /*5da0*/  BSYNC B2 ;  /* 0x0000000000027941 */ /* 0x000fea0003800000 */
.L_x_2544:
[----:B--2---:R0:W-:Y:S02]  /*5db0*/  STG.E.128 desc[UR60][R40.64+0xc0], R32 ;  /* 0x0000c02028007986 */ /* 0x0041e4000c101d3c */
.L_x_2543:
[----:B------:R-:W-:Y:S05]  /*5dc0*/  BSYNC B1 ;  /* 0x0000000000017941 */ /* 0x000fea0003800000 */
.L_x_2542:
        /* <DEDUP_REMOVED lines=48> */
.L_x_2549:
[----:B------:R-:W-:Y:S05]  /*60d0*/  BSYNC B2 ;  /* 0x0000000000027941 */ /* 0x000fea0003800000 */
.L_x_2548:
[----:B--2---:R0:W-:Y:S02]  /*60e0*/  STG.E.128 desc[UR60][R40.64+0x100], R32 ;  /* 0x0001002028007986 */ /* 0x0041e4000c101d3c */
.L_x_2547:
[----:B------:R-:W-:Y:S05]  /*60f0*/  BSYNC B1 ;  /* 0x0000000000017941 */ /* 0x000fea0003800000 */
.L_x_2546:
[----:B------:R-:W-:-:S13]  /*6100*/  ISETP.NE.AND P3, PT, R6, RZ, PT ;  /* 0x000000ff0600720c */ /* 0x000fda0003f65270 */
        /* <DEDUP_REMOVED lines=46> */
.L_x_2551:
[----:B------:R-:W-:Y:S05]  /*63f0*/  BSYNC B1 ;  /* 0x0000000000017941 */ /* 0x000fea0003800000 */
.L_x_2550:
[----:B--2---:R0:W-:Y:S01]  /*6400*/  STG.E.128 desc[UR60][R40.64+0x140], R32 ;  /* 0x0001402028007986 */ /* 0x0041e2000c101d3c */
[----:B------:R-:W-:Y:S05]  /*6410*/  BRA `(.L_x_2529) ;  /* 0x0000003c00ec7947 */ /* 0x000fea0003800000 */
.L_x_2497:
[----:B------:R-:W-:Y:S01]  /*6420*/  ISETP.GE.AND P4, PT, R17, R4, PT ;  /* 0x000000041100720c */ /* 0x000fe20003f86270 */
[----:B------:R-:W-:Y:S01]  /*6430*/  BSSY B1, `(.L_x_2552) ;  /* 0x000002e000017945 */ /* 0x000fe20003800000 */
[----:B------:R-:W-:Y:S02]  /*6440*/  CS2R R58, SRZ ;  /* 0x00000000003a7805 */ /* 0x000fe4000001ff00 */
[----:B0-----:R-:W-:Y:S02]  /*6450*/  CS2R R34, SRZ ;  /* 0x0000000000227805 */ /* 0x001fe4000001ff00 */
        /* <DEDUP_REMOVED lines=16> */
[----:B------:R-:W-:Y:S02]  /*6560*/  IADD3.X R34, R0, R21, RZ, P2, !PT ;  /* 0x0000001500227210 */ /* 0x000fe400017fe4ff */
[----:B------:R-:W-:Y:S02]  /*6570*/  CS2R R40, SRZ ;  /* 0x0000000000287805 */ /* 0x000fe4000001ff00 */
[----:B------:R-:W-:-:S02]  /*6580*/  LEA R56, P2, R33, UR4, 0x1 ;  /* 0x0000000421387c11 */ /* 0x000fc4000f8408ff */
[----:B------:R-:W-:Y:S02]  /*6590*/  CS2R R54, SRZ ;  /* 0x0000000000367805 */ /* 0x000fe4000001ff00 */
        /* <DEDUP_REMOVED lines=23> */
.L_x_2553:
[----:B------:R-:W-:Y:S05]  /*6710*/  BSYNC B1 ;  /* 0x0000000000017941 */ /* 0x000fea0003800000 */
.L_x_2552:
        /* <DEDUP_REMOVED lines=45> */
.L_x_2555:
[----:B------:R-:W-:Y:S05]  /*69f0*/  BSYNC B1 ;  /* 0x0000000000017941 */ /* 0x000fea0003800000 */
.L_x_2554:
[----:B------:R-:W2:Y:S01]  /*6a00*/  LDL R0, [R1+0x14] ;  /* 0x0000140001007983 */ /* 0x000ea20000100800 */
[----:B-----5:R-:W-:Y:S01]  /*6a10*/  IMAD.MOV.U32 R3, RZ, RZ, R34 ;  /* 0x000000ffff037224 */ /* 0x020fe200078e0022 */
[----:B0-----:R-:W-:Y:S01]  /*6a20*/  MOV R80, R33 ;  /* 0x0000002100507202 */ /* 0x001fe20000000f00 */
[----:B------:R-:W-:-:S05]  /*6a30*/  IMAD.MOV.U32 R81, RZ, RZ, R32 ;  /* 0x000000ffff517224 */ /* 0x000fca00078e0020 */
[----:B------:R-:W-:Y:S01]  /*6a40*/  PRMT R169, R81, 0x5410, R80 ;  /* 0x0000541051a97816 */ /* 0x000fe20000000050 */
[----:B------:R-:W-:Y:S02]  /*6a50*/  IMAD.MOV.U32 R80, RZ, RZ, R43 ;  /* 0x000000ffff507224 */ /* 0x000fe400078e002b */
[----:B------:R-:W-:-:S03]  /*6a60*/  IMAD.MOV.U32 R81, RZ, RZ, R36 ;  /* 0x000000ffff517224 */ /* 0x000fc600078e0024 */
[----:B------:R-:W-:Y:S02]  /*6a70*/  PRMT R176, R80, 0x7610, R176 ;  /* 0x0000761050b07816 */ /* 0x000fe400000000b0 */
[----:B------:R-:W-:Y:S02]  /*6a80*/  PRMT R173, R81, 0x7610, R173 ;  /* 0x0000761051ad7816 */ /* 0x000fe400000000ad */
[----:B--2---:R-:W-:Y:S01]  /*6a90*/  R2UR UR4, R0 ;  /* 0x00000000000472ca */ /* 0x004fe200000e0000 */
[----:B------:R-:W-:-:S05]  /*6aa0*/  IMAD.MOV.U32 R0, RZ, RZ, R35 ;  /* 0x000000ffff007224 */ /* 0x000fca00078e0023 */
[----:B------:R-:W-:Y:S01]  /*6ab0*/  PRMT R168, R3, 0x5410, R0 ;  /* 0x0000541003a87816 */ /* 0x000fe20000000000 */
[----:B------:R-:W-:Y:S02]  /*6ac0*/  IMAD.MOV.U32 R0, RZ, RZ, R39 ;  /* 0x000000ffff007224 */ /* 0x000fe400078e0027 */
[----:B------:R-:W-:-:S03]  /*6ad0*/  IMAD.MOV.U32 R3, RZ, RZ, R38 ;  /* 0x000000ffff037224 */ /* 0x000fc600078e0026 */
[----:B------:R-:W-:Y:S01]  /*6ae0*/  PRMT R174, R0, 0x7610, R174 ;  /* 0x0000761000ae7816 */ /* 0x000fe200000000ae */
[----:B------:R-:W-:Y:S01]  /*6af0*/  IMAD.MOV.U32 R0, RZ, RZ, R37 ;  /* 0x000000ffff007224 */ /* 0x000fe200078e0025 */
[----:B------:R-:W-:Y:S01]  /*6b00*/  PRMT R172, R3, 0x7610, R172 ;  /* 0x0000761003ac7816 */ /* 0x000fe200000000ac */
[----:B------:R-:W-:Y:S01]  /*6b10*/  UISETP.NE.AND UP0, UPT, UR4, 0x3, UPT ;  /* 0x000000030400788c */ /* 0x000fe2000bf05270 */
[----:B------:R-:W-:-:S04]  /*6b20*/  MOV R3, R42 ;  /* 0x0000002a00037202 */ /* 0x000fc80000000f00 */
[----:B------:R-:W-:Y:S01]  /*6b30*/  PRMT R175, R0, 0x5410, R3 ;  /* 0x0000541000af7816 */ /* 0x000fe20000000003 */
[----:B------:R-:W-:Y:S01]  /*6b40*/  IMAD.MOV.U32 R3, RZ, RZ, R41 ;  /* 0x000000ffff037224 */ /* 0x000fe200078e0029 */
[----:B------:R-:W-:Y:S01]  /*6b50*/  PLOP3.LUT P2, PT, PT, PT, UP0, 0x80, 0x0 ;  /* 0x000000000000781c */ /* 0x000fe20003f4f008 */
        /* <DEDUP_REMOVED lines=29> */
[----:B------:R-:W-:Y:S01]  /*6d30*/  PRMT R150, R3, 0x7610, R150 ;  /* 0x0000761003967816 */ /* 0x000fe20000000096 */
        /* <DEDUP_REMOVED lines=38> */
.L_x_2556:
[----:B------:R-:W-:Y:S01]  /*6fa0*/  IMAD R3, R16, 0x8, R2 ;  /* 0x0000000810037824 */ /* 0x000fe200078e0202 */
[----:B------:R-:W-:Y:S01]  /*6fb0*/  SHF.L.U32 R0, R188, 0x1f, RZ ;  /* 0x0000001fbc007819 */ /* 0x000fe200000006ff */
[----:B------:R-:W0:Y:S01]  /*6fc0*/  LDC R142, c[0x0][0x2f4] ;  /* 0x0000bd00ff8e7b82 */ /* 0x000e220000000800 */
[----:B------:R-:W-:Y:S01]  /*6fd0*/  BSSY B1, `(.L_x_2557) ;  /* 0x0000004000017945 */ /* 0x000fe20003800000 */
[----:B------:R-:W-:Y:S01]  /*6fe0*/  MOV R125, R84 ;  /* 0x00000054007d7202 */ /* 0x000fe20000000f00 */
[----:B------:R-:W1:Y:S02]  /*6ff0*/  SYNCS.PHASECHK.TRANS64.TRYWAIT P5, [R3+URZ+0x34890], R0 ;  /* 0x03489000030075a7 */ /* 0x000e6400080a017f */
[----:B-1----:R-:W-:Y:S05]  /*7000*/  @!P5 BRA `(.L_x_2558) ;  /* 0x000001f000f4d947 */ /* 0x002fea0003800000 */
.L_x_2885:
[----:B------:R-:W-:Y:S05]  /*7010*/  BSYNC B1 ;  /* 0x0000000000017941 */ /* 0x000fea0003800000 */
.L_x_2557:
        /* <DEDUP_REMOVED lines=18> */
[----:B------:R-:W-:Y:S02]  /*7140*/  LEA.HI R80, R80, R157, RZ, 0x3 ;  /* 0x0000009d50507211 */ /* 0x000fe400078f18ff */
[----:B------:R-:W-:-:S03]  /*7150*/  SHF.L.U32 R157, R157, 0x3, RZ ;  /* 0x000000039d9d7819 */ /* 0x000fc600000006ff */
[----:B------:R-:W-:Y:S01]  /*7160*/  IMAD.SHL.U32 R80, R80, 0x400, RZ ;  /* 0x0000040050507824 */ /* 0x000fe200078e00ff */
[----:B------:R-:W-:-:S04]  /*7170*/  LOP3.LUT R81, R195, 0x38, R157, 0xf8, !PT ;  /* 0x00000038c3517812 */ /* 0x000fc800078ef89d */
[----:B------:R-:W-:Y:S02]  /*7180*/  LOP3.LUT R80, R80, 0x7fffe000, RZ, 0xc0, !PT ;  /* 0x7fffe00050507812 */ /* 0x000fe400078ec0ff */
[----:B------:R-:W-:-:S03]  /*7190*/  LOP3.LUT R81, R81, R197, RZ, 0x3c, !PT ;  /* 0x000000c551517212 */ /* 0x000fc600078e3cff */
[----:B------:R-:W-:-:S04]  /*71a0*/  IMAD R80, R196, 0x200, R80 ;  /* 0x00000200c4507824 */ /* 0x000fc800078e0250 */
        /* <DEDUP_REMOVED lines=32> */
[----:B------:R-:W-:Y:S02]  /*73b0*/  HADD2.F32 R159, -RZ, R176.H0_H0 ;  /* 0x200000b0ff9f7230 */ /* 0x000fe40000004100 */
[----:B------:R-:W-:Y:S01]  /*73c0*/  FFMA.FTZ R41, R52, R41, R161 ;  /* 0x0000002934297223 */ /* 0x000fe200000100a1 */
[----:B------:R-:W-:Y:S02]  /*73d0*/  IMAD.MOV.U32 R52, RZ, RZ, R83 ;  /* 0x000000ffff347224 */ /* 0x000fe400078e0053 */
[----:B------:R-:W-:Y:S01]  /*73e0*/  HADD2.F32 R161, -RZ, R178.H0_H0 ;  /* 0x200000b2ffa17230 */ /* 0x000fe20000004100 */
[----:B------:R-:W-:Y:S01]  /*73f0*/  F2FP.F16.F32.PACK_AB R53, R53, R85 ;  /* 0x000000553535723e */ /* 0x000fe200000000ff */
[----:B------:R-:W-:Y:S01]  /*7400*/  HADD2.F32 R83, -RZ, R87.H0_H0 ;  /* 0x20000057ff537230 */ /* 0x000fe20000004100 */
[----:B------:R-:W-:Y:S01]  /*7410*/  F2FP.F16.F32.PACK_AB R41, R41, R81 ;  /* 0x000000512929723e */ /* 0x000fe200000000ff */
[----:B------:R-:W-:-:S02]  /*7420*/  HADD2.F32 R160, -RZ, R52.H0_H0 ;  /* 0x20000034ffa07230 */ /* 0x000fc40000004100 */
[----:B------:R-:W-:Y:S02]  /*7430*/  HADD2.F32 R52, -RZ, R52.H1_H1 ;  /* 0x30000034ff347230 */ /* 0x000fe40000004100 */
[----:B------:R-:W-:Y:S01]  /*7440*/  FMUL.FTZ R162, R83, R161 ;  /* 0x000000a153a27220 */ /* 0x000fe20000410000 */
[----:B------:R-:W-:Y:S02]  /*7450*/  IMAD.MOV.U32 R81, RZ, RZ, R53 ;  /* 0x000000ffff517224 */ /* 0x000fe400078e0035 */
[----:B------:R-:W-:Y:S02]  /*7460*/  IMAD.MOV.U32 R85, RZ, RZ, R41 ;  /* 0x000000ffff557224 */ /* 0x000fe400078e0029 */
        /* <DEDUP_REMOVED lines=14> */
[----:B------:R-:W-:-:S03]  /*7550*/  HADD2.F32 R55, -RZ, R176.H1_H1 ;  /* 0x300000b0ff377230 */ /* 0x000fc60000004100 */
        /* <DEDUP_REMOVED lines=19> */
[--C-:B------:R-:W-:Y:S01]  /*7690*/  HADD2.F32 R55, -RZ, R86.reuse.H0_H0 ;  /* 0x20000056ff377230 */ /* 0x100fe20000004100 */
[----:B------:R-:W-:Y:S01]  /*76a0*/  F2FP.F16.F32.PACK_AB R40, R40, R159 ;  /* 0x0000009f2828723e */ /* 0x000fe200000000ff */
[----:B------:R-:W-:Y:S01]  /*76b0*/  HADD2.F32 R80, -RZ, R175.H1_H1 ;  /* 0x300000afff507230 */ /* 0x000fe20000004100 */
        /* <DEDUP_REMOVED lines=8> */
[----:B------:R-:W-:Y:S01]  /*7740*/  IMAD.MOV.U32 R80, RZ, RZ, R40 ;  /* 0x000000ffff507224 */ /* 0x000fe200078e0028 */
[----:B------:R-:W-:Y:S01]  /*7750*/  MOV R84, R54 ;  /* 0x0000003600547202 */ /* 0x000fe20000000f00 */
[-C--:B------:R-:W-:Y:S01]  /*7760*/  FFMA.FTZ R55, R82, R42.reuse, -R55 ;  /* 0x0000002a52377223 */ /* 0x080fe20000010837 */
[----:B------:R-:W-:-:S04]  /*7770*/  FFMA.FTZ R43, R86, R42, R43 ;  /* 0x0000002a562b7223 */ /* 0x000fc8000001002b */
[----:B------:R-:W-:Y:S01]  /*7780*/  F2FP.F16.F32.PACK_AB R55, R55, R87 ;  /* 0x000000573737723e */ /* 0x000fe200000000ff */
[----:B------:R-:W-:Y:S01]  /*7790*/  IMAD.MOV.U32 R87, RZ, RZ, R52 ;  /* 0x000000ffff577224 */ /* 0x000fe200078e0034 */
[----:B------:R-:W-:-:S03]  /*77a0*/  F2FP.F16.F32.PACK_AB R43, R43, R158 ;  /* 0x0000009e2b2b723e */ /* 0x000fc600000000ff */
[----:B------:R-:W-:Y:S02]  /*77b0*/  IMAD.MOV.U32 R82, RZ, RZ, R55 ;  /* 0x000000ffff527224 */ /* 0x000fe400078e0037 */
[----:B------:R-:W-:-:S07]  /*77c0*/  IMAD.MOV.U32 R86, RZ, RZ, R43 ;  /* 0x000000ffff567224 */ /* 0x000fce00078e002b */
.L_x_2564:
[----:B------:R-:W-:Y:S05]  /*77d0*/  BSYNC B3 ;  /* 0x0000000000037941 */ /* 0x000fea0003800000 */
.L_x_2563:
        /* <DEDUP_REMOVED lines=12> */
.L_x_2562:
[----:B------:R-:W-:Y:S05]  /*78a0*/  BSYNC B2 ;  /* 0x0000000000027941 */ /* 0x000fea0003800000 */
.L_x_2561:
        /* <DEDUP_REMOVED lines=12> */
[----:B------:R-:W-:Y:S02]  /*7970*/  SHF.L.U32 R40, R40, 0xa, RZ ;  /* 0x0000000a28287819 */ /* 0x000fe400000006ff */
[----:B------:R-:W-:Y:S02]  /*7980*/  LOP3.LUT R41, R195, 0x38, R80, 0xf8, !PT ;  /* 0x00000038c3297812 */ /* 0x000fe400078ef850 */
[----:B------:R-:W-:Y:S02]  /*7990*/  LOP3.LUT R40, R40, 0x7fffe000, RZ, 0xc0, !PT ;  /* 0x7fffe00028287812 */ /* 0x000fe400078ec0ff */
[----:B------:R-:W-:-:S03]  /*79a0*/  LOP3.LUT R41, R41, R197, RZ, 0x3c, !PT ;  /* 0x000000c529297212 */ /* 0x000fc600078e3cff */
[----:B------:R-:W-:-:S04]  /*79b0*/  IMAD R40, R196, 0x200, R40 ;  /* 0x00000200c4287824 */ /* 0x000fc800078e0228 */
[----:B------:R-:W-:-:S04]  /*79c0*/  IMAD.IADD R40, R40, 0x1, R41 ;  /* 0x0000000128287824 */ /* 0x000fc800078e0229 */
[C---:B------:R-:W-:Y:S02]  /*79d0*/  IMAD R52, R16.reuse, 0x6000, R40 ;  /* 0x0000600010347824 */ /* 0x040fe400078e0228 */
[----:B------:R-:W-:-:S03]  /*79e0*/  IMAD R40, R16, 0x6000, R139 ;  /* 0x0000600010287824 */ /* 0x000fc600078e028b */
[----:B------:R-:W-:Y:S01]  /*79f0*/  LEA R52, R52, R2, 0x1 ;  /* 0x0000000234347211 */ /* 0x000fe200078e08ff */
[----:B------:R-:W-:-:S05]  /*7a00*/  IMAD R40, R40, 0x2, R2 ;  /* 0x0000000228287824 */ /* 0x000fca00078e0202 */
[----:B------:R-:W0:Y:S04]  /*7a10*/  LDS.128 R52, [R52+0x1c400] ;  /* 0x01c4000034347984 */ /* 0x000e280000000c00 */
[----:B------:R-:W2:Y:S01]  /*7a20*/  LDS.128 R40, [R40+0x1c400] ;  /* 0x01c4000028287984 */ /* 0x000ea20000000c00 */
[----:B------:R-:W-:Y:S05]  /*7a30*/  @P4 BRA `(.L_x_2568) ;  /* 0x0000000400684947 */ /* 0x000fea0003800000 */
[----:B0-----:R-:W-:Y:S01]  /*7a40*/  IMAD.MOV.U32 R82, RZ, RZ, R53 ;  /* 0x000000ffff527224 */ /* 0x001fe200078e0035 */
[----:B------:R-:W-:Y:S01]  /*7a50*/  SHF.R.U64 R36, R36, 0x10, R37 ;  /* 0x0000001024247819 */ /* 0x000fe20000001225 */
[----:B--2---:R-:W-:Y:S01]  /*7a60*/  IMAD.MOV.U32 R81, RZ, RZ, R41 ;  /* 0x000000ffff517224 */ /* 0x004fe200078e0029 */
[----:B------:R-:W-:Y:S01]  /*7a70*/  SHF.R.U32.HI R37, RZ, 0x10, R37 ;  /* 0x00000010ff257819 */ /* 0x000fe20000011625 */
[----:B------:R-:W-:Y:S01]  /*7a80*/  HADD2.F32 R83, -RZ, R177.H0_H0 ;  /* 0x200000b1ff537230 */ /* 0x000fe20000004100 */
[----:B------:R-:W-:Y:S01]  /*7a90*/  SHF.R.U64 R38, R38, 0x10, R39 ;  /* 0x0000001026267819 */ /* 0x000fe20000001227 */
[----:B------:R-:W-:Y:S02]  /*7aa0*/  HADD2.F32 R41, -RZ, R82.H0_H0 ;  /* 0x20000052ff297230 */ /* 0x000fe40000004100 */
[----:B------:R-:W-:Y:S02]  /*7ab0*/  HADD2.F32 R85, -RZ, R81.H0_H0 ;  /* 0x20000051ff557230 */ /* 0x000fe40000004100 */
[----:B------:R-:W-:-:S02]  /*7ac0*/  HADD2.F32 R84, -RZ, R175.H0_H0 ;  /* 0x200000afff547230 */ /* 0x000fc40000004100 */
[-C--:B------:R-:W-:Y:S01]  /*7ad0*/  FMUL.FTZ R53, R41, R83.reuse ;  /* 0x0000005329357220 */ /* 0x080fe20000410000 */
[----:B------:R-:W-:Y:S02]  /*7ae0*/  HADD2.F32 R82, -RZ, R82.H1_H1 ;  /* 0x30000052ff527230 */ /* 0x000fe40000004100 */
        /* <DEDUP_REMOVED lines=51> */
[----:B------:R-:W-:Y:S01]  /*7e20*/  HADD2.F32 R50, -RZ, R40.H1_H1 ;  /* 0x30000028ff327230 */ /* 0x000fe20000004100 */
[----:B------:R-:W-:Y:S01]  /*7e30*/  MOV R55, R83 ;  /* 0x0000005300377202 */ /* 0x000fe20000000f00 */
        /* <DEDUP_REMOVED lines=10> */
[----:B------:R-:W-:Y:S02]  /*7ee0*/  F2FP.F16.F32.PACK_AB R36, R36, R82 ;  /* 0x000000522424723e */ /* 0x000fe400000000ff */
        /* <DEDUP_REMOVED lines=13> */
[----:B------:R-:W-:Y:S02]  /*7fc0*/  IMAD.MOV.U32 R42, RZ, RZ, R49 ;  /* 0x000000ffff2a7224 */ /* 0x000fe400078e0031 */
[----:B------:R-:W-:-:S07]  /*7fd0*/  IMAD.MOV.U32 R54, RZ, RZ, R39 ;  /* 0x000000ffff367224 */ /* 0x000fce00078e0027 */
.L_x_2568:
[----:B------:R-:W-:Y:S05]  /*7fe0*/  BSYNC B3 ;  /* 0x0000000000037941 */ /* 0x000fea0003800000 */
.L_x_2567:
        /* <DEDUP_REMOVED lines=12> */
.L_x_2566:
[----:B------:R-:W-:Y:S05]  /*80b0*/  BSYNC B2 ;  /* 0x0000000000027941 */ /* 0x000fea0003800000 */
.L_x_2565:
[----:B------:R-:W-:-:S13]  /*80c0*/  ISETP.NE.AND P4, PT, R9, RZ, PT ;  /* 0x000000ff0900720c */ /* 0x000fda0003f85270 */
[----:B------:R-:W-:Y:S05]  /*80d0*/  @!P4 BRA `(.L_x_2560) ;  /* 0x0000000400f0c947 */ /* 0x000fea0003800000 */
[----:B---3--:R-:W3:Y:S01]  /*80e0*/  LDL R36, [R1+0x10] ;  /* 0x0000100001247983 */ /* 0x008ee20000100800 */
[----:B------:R-:W-:Y:S01]  /*80f0*/  BSSY B2, `(.L_x_2569) ;  /* 0x0000078000027945 */ /* 0x000fe20003800000 */
[----:B---3--:R-:W-:-:S04]  /*8100*/  LOP3.LUT P5, RZ, R36, 0x1, RZ, 0xc0, !PT ;  /* 0x0000000124ff7812 */ /* 0x008fc800078ac0ff */
[----:B------:R-:W-:-:S04]  /*8110*/  SEL R36, R120, R144, !P5 ;  /* 0x0000009078247207 */ /* 0x000fc80006800000 */
[----:B------:R-:W-:-:S04]  /*8120*/  SHF.R.S32.HI R37, RZ, 0x1f, R36 ;  /* 0x0000001fff257819 */ /* 0x000fc80000011424 */
[----:B------:R-:W-:-:S04]  /*8130*/  LEA.HI R36, R37, R36, RZ, 0x4 ;  /* 0x0000002425247211 */ /* 0x000fc800078f20ff */
[----:B------:R-:W-:-:S05]  /*8140*/  LEA.HI.SX32 R36, R36, R110, 0x1c ;  /* 0x0000006e24247211 */ /* 0x000fca00078fe2ff */
[----:B------:R-:W-:-:S05]  /*8150*/  IMAD.SHL.U32 R37, R36, 0x8, RZ ;  /* 0x0000000824257824 */ /* 0x000fca00078e00ff */
[----:B------:R-:W-:-:S13]  /*8160*/  ISETP.GE.AND P4, PT, R37, R142, PT ;  /* 0x0000008e2500720c */ /* 0x000fda0003f86270 */
[--C-:B------:R-:W-:Y:S02]  /*8170*/  @!P4 SHF.R.S32.HI R39, RZ, 0x1f, R37.reuse ;  /* 0x0000001fff27c819 */ /* 0x100fe40000011425 */
[-CC-:B------:R-:W-:Y:S02]  /*8180*/  @!P4 IADD3 R38, P5, P6, R92, R130.reuse, R37.reuse ;  /* 0x000000825c26c210 */ /* 0x180fe40007ebe025 */
        /* <DEDUP_REMOVED lines=11> */
[----:B------:R-:W-:-:S05]  /*8240*/  LEA.HI R36, R38, R36, RZ, 0x3 ;  /* 0x0000002426247211 */ /* 0x000fca00078f18ff */
[----:B------:R-:W-:-:S05]  /*8250*/  IMAD.SHL.U32 R36, R36, 0x400, RZ ;  /* 0x0000040024247824 */ /* 0x000fca00078e00ff */
[----:B------:R-:W-:-:S05]  /*8260*/  LOP3.LUT R36, R36, 0x7fffe000, RZ, 0xc0, !PT ;  /* 0x7fffe00024247812 */ /* 0x000fca00078ec0ff */
        /* <DEDUP_REMOVED lines=88> */
[----:B------:R-:W-:Y:S02]  /*87f0*/  MOV R41, R33 ;  /* 0x0000002100297202 */ /* 0x000fe40000000f00 */
[-C--:B------:R-:W-:Y:S01]  /*8800*/  FFMA.FTZ R32, R38, R34.reuse, -R32 ;  /* 0x0000002226207223 */ /* 0x080fe20000010820 */
[----:B------:R-:W-:-:S04]  /*8810*/  FFMA.FTZ R35, R42, R34, R35 ;  /* 0x000000222a237223 */ /* 0x000fc80000010023 */
[----:B------:R-:W-:Y:S01]  /*8820*/  F2FP.F16.F32.PACK_AB R32, R32, R40 ;  /* 0x000000282020723e */ /* 0x000fe200000000ff */
[----:B------:R-:W-:Y:S01]  /*8830*/  IMAD.MOV.U32 R40, RZ, RZ, R44 ;  /* 0x000000ffff287224 */ /* 0x000fe200078e002c */
[----:B------:R-:W-:-:S03]  /*8840*/  F2FP.F16.F32.PACK_AB R35, R35, R170 ;  /* 0x000000aa2323723e */ /* 0x000fc600000000ff */
[----:B------:R-:W-:Y:S02]  /*8850*/  IMAD.MOV.U32 R38, RZ, RZ, R32 ;  /* 0x000000ffff267224 */ /* 0x000fe400078e0020 */
[----:B------:R-:W-:-:S07]  /*8860*/  IMAD.MOV.U32 R42, RZ, RZ, R35 ;  /* 0x000000ffff2a7224 */ /* 0x000fce00078e0023 */
.L_x_2570:
[----:B------:R-:W-:Y:S05]  /*8870*/  BSYNC B2 ;  /* 0x0000000000027941 */ /* 0x000fea0003800000 */
.L_x_2569:
[----:B--2---:R4:W-:Y:S04]  /*8880*/  STG.E.128 desc[UR60][R48.64], R36 ;  /* 0x0000002430007986 */ /* 0x0049e8000c101d3c */
[----:B0-----:R4:W-:Y:S02]  /*8890*/  @!P4 STG.E.128 desc[UR60][R50.64], R40 ;  /* 0x000000283200c986 */ /* 0x0019e4000c101d3c */
.L_x_2560:
[----:B------:R-:W-:Y:S05]  /*88a0*/  BSYNC B1 ;  /* 0x0000000000017941 */ /* 0x000fea0003800000 */
.L_x_2559:
        /* <DEDUP_REMOVED lines=16> */
[----:B------:R-:W-:Y:S02]  /*89b0*/  SHF.L.U32 R36, R34, 0x3, RZ ;  /* 0x0000000322247819 */ /* 0x000fe400000006ff */
[----:B------:R-:W-:Y:S02]  /*89c0*/  SHF.R.S32.HI R38, RZ, 0x1f, R34 ;  /* 0x0000001fff267819 */ /* 0x000fe40000011422 */
[----:B------:R-:W-:Y:S02]  /*89d0*/  ISETP.GE.AND P3, PT, R36, R142, PT ;  /* 0x0000008e2400720c */ /* 0x000fe40003f66270 */
[----:B------:R-:W-:Y:S01]  /*89e0*/  LEA.HI R38, R38, R34, RZ, 0x3 ;  /* 0x0000002226267211 */ /* 0x000fe200078f18ff */
[----:B------:R-:W-:-:S04]  /*89f0*/  IMAD R34, R16, 0x6000, R138 ;  /* 0x0000600010227824 */ /* 0x000fc800078e028a */
[----:B------:R-:W-:Y:S02]  /*8a00*/  IMAD.SHL.U32 R38, R38, 0x400, RZ ;  /* 0x0000040026267824 */ /* 0x000fe400078e00ff */
[----:B------:R-:W-:-:S03]  /*8a10*/  IMAD R34, R34, 0x2, R2 ;  /* 0x0000000222227824 */ /* 0x000fc600078e0202 */
[----:B------:R-:W-:Y:S02]  /*8a20*/  LOP3.LUT R38, R38, 0x7fffe000, RZ, 0xc0, !PT ;  /* 0x7fffe00026267812 */ /* 0x000fe400078ec0ff */
[--C-:B------:R-:W-:Y:S02]  /*8a30*/  @!P3 SHF.R.S32.HI R32, RZ, 0x1f, R36.reuse ;  /* 0x0000001fff20b819 */ /* 0x100fe40000011424 */
[--C-:B------:R-:W-:Y:S02]  /*8a40*/  @!P3 IADD3 R33, P4, P5, R92, R124, R36.reuse ;  /* 0x0000007c5c21b210 */ /* 0x100fe40007d9e024 */
[----:B------:R-:W-:Y:S02]  /*8a50*/  LOP3.LUT R36, R194, 0x38, R36, 0xf8, !PT ;  /* 0x00000038c2247812 */ /* 0x000fe400078ef824 */
[----:B------:R-:W-:Y:S02]  /*8a60*/  @!P3 IADD3.X R32, R90, R44, R32, P4, P5 ;  /* 0x0000002c5a20b210 */ /* 0x000fe400027ea420 */
[----:B------:R-:W-:-:S02]  /*8a70*/  LOP3.LUT R36, R36, R39, RZ, 0x3c, !PT ;  /* 0x0000002724247212 */ /* 0x000fc400078e3cff */
[C---:B------:R-:W-:Y:S02]  /*8a80*/  LEA R40, P4, R35.reuse, R114, 0x1 ;  /* 0x0000007223287211 */ /* 0x040fe400078808ff */
[----:B------:R-:W-:Y:S02]  /*8a90*/  IADD3 R36, R36, R38, R198 ;  /* 0x0000002624247210 */ /* 0x000fe40007ffe0c6 */
[----:B------:R-:W-:Y:S02]  /*8aa0*/  LEA.HI.X R41, R35, R115, R37, 0x1, P4 ;  /* 0x0000007323297211 */ /* 0x000fe400020f0c25 */
[----:B------:R-:W-:Y:S01]  /*8ab0*/  @!P3 LEA R42, P4, R33, R114, 0x1 ;  /* 0x00000072212ab211 */ /* 0x000fe200078808ff */
[----:B------:R-:W-:-:S03]  /*8ac0*/  IMAD R36, R16, 0x6000, R36 ;  /* 0x0000600010247824 */ /* 0x000fc600078e0224 */
[----:B------:R-:W-:Y:S01]  /*8ad0*/  @!P3 LEA.HI.X R43, R33, R115, R32, 0x1, P4 ;  /* 0x00000073212bb211 */ /* 0x000fe200020f0c20 */
[----:B------:R-:W-:Y:S01]  /*8ae0*/  IMAD R36, R36, 0x2, R2 ;  /* 0x0000000224247824 */ /* 0x000fe200078e0202 */
[----:B------:R-:W0:Y:S01]  /*8af0*/  LDS.128 R32, [R34+0x1c400] ;  /* 0x01c4000022207984 */ /* 0x000e220000000c00 */
[----:B------:R-:W-:-:S04]  /*8b00*/  ISETP.GE.AND P4, PT, R18, R117, PT ;  /* 0x000000751200720c */ /* 0x000fc80003f86270 */
[----:B------:R-:W2:Y:S09]  /*8b10*/  LDS.128 R36, [R36+0x1c400] ;  /* 0x01c4000024247984 */ /* 0x000eb20000000c00 */
        /* <DEDUP_REMOVED lines=9> */
[----:B------:R-:W-:Y:S02]  /*8bb0*/  HADD2.F32 R37, -RZ, R37.H1_H1 ;  /* 0x30000025ff257230 */ /* 0x000fe40000004100 */
        /* <DEDUP_REMOVED lines=10> */
[----:B------:R-:W-:-:S02]  /*8c60*/  HADD2.F32 R165, -RZ, R165.H0_H0 ;  /* 0x200000a5ffa57230 */ /* 0x000fc40000004100 */
[----:B------:R-:W-:Y:S02]  /*8c70*/  HADD2.F32 R76, -RZ, R76.H0_H0 ;  /* 0x2000004cff4c7230 */ /* 0x000fe40000004100 */
[CC--:B------:R-:W-:Y:S01]  /*8c80*/  FMUL.FTZ R49, R37.reuse, R45.reuse ;  /* 0x0000002d25317220 */ /* 0x0c0fe20000410000 */
[C---:B------:R-:W-:Y:S01]  /*8c90*/  FMUL.FTZ R50, R48.reuse, R45 ;  /* 0x0000002d30327220 */ /* 0x040fe20000410000 */
[----:B------:R-:W-:Y:S02]  /*8ca0*/  HADD2.F32 R64, -RZ, R64.H0_H0 ;  /* 0x20000040ff407230 */ /* 0x000fe40000004100 */
[-C--:B------:R-:W-:Y:S01]  /*8cb0*/  FFMA.FTZ R45, R48, R33.reuse, -R49 ;  /* 0x00000021302d7223 */ /* 0x080fe20000010831 */
[----:B------:R-:W-:Y:S01]  /*8cc0*/  FFMA.FTZ R37, R37, R33, R50 ;  /* 0x0000002125257223 */ /* 0x000fe20000010032 */
[----:B------:R-:W-:Y:S02]  /*8cd0*/  IMAD.MOV.U32 R33, RZ, RZ, R39 ;  /* 0x000000ffff217224 */ /* 0x000fe400078e0027 */
[----:B------:R-:W-:Y:S01]  /*8ce0*/  HADD2.F32 R49, -RZ, R166.H1_H1 ;  /* 0x300000a6ff317230 */ /* 0x000fe20000004100 */
[----:B------:R-:W-:Y:S01]  /*8cf0*/  F2FP.F16.F32.PACK_AB R45, R45, R47 ;  /* 0x0000002f2d2d723e */ /* 0x000fe200000000ff */
[----:B------:R-:W-:Y:S01]  /*8d00*/  HADD2.F32 R48, -RZ, R35.H0_H0 ;  /* 0x20000023ff307230 */ /* 0x000fe20000004100 */
[----:B------:R-:W-:Y:S01]  /*8d10*/  F2FP.F16.F32.PACK_AB R37, R37, R46 ;  /* 0x0000002e2525723e */ /* 0x000fe200000000ff */
[----:B------:R-:W-:-:S02]  /*8d20*/  HADD2.F32 R39, -RZ, R33.H0_H0 ;  /* 0x20000021ff277230 */ /* 0x000fc40000004100 */
[----:B------:R-:W-:Y:S02]  /*8d30*/  HADD2.F32 R50, -RZ, R164.H1_H1 ;  /* 0x300000a4ff327230 */ /* 0x000fe40000004100 */
[----:B------:R-:W-:Y:S02]  /*8d40*/  HADD2.F32 R33, -RZ, R33.H1_H1 ;  /* 0x30000021ff217230 */ /* 0x000fe40000004100 */
[CC--:B------:R-:W-:Y:S01]  /*8d50*/  FMUL.FTZ R51, R39.reuse, R49.reuse ;  /* 0x0000003127337220 */ /* 0x0c0fe20000410000 */
[C---:B------:R-:W-:Y:S01]  /*8d60*/  FMUL.FTZ R49, R48.reuse, R49 ;  /* 0x0000003130317220 */ /* 0x040fe20000410000 */
[----:B------:R-:W-:Y:S02]  /*8d70*/  HADD2.F32 R166, -RZ, R166.H0_H0 ;  /* 0x200000a6ffa67230 */ /* 0x000fe40000004100 */
[-C--:B------:R-:W-:Y:S01]  /*8d80*/  FFMA.FTZ R51, R48, R50.reuse, -R51 ;  /* 0x0000003230337223 */ /* 0x080fe20000010833 */
[----:B------:R-:W-:Y:S01]  /*8d90*/  FFMA.FTZ R49, R39, R50, R49 ;  /* 0x0000003227317223 */ /* 0x000fe20000010031 */
[----:B------:R-:W-:Y:S01]  /*8da0*/  SHF.R.U32.HI R39, RZ, 0x10, R79 ;  /* 0x00000010ff277819 */ /* 0x000fe2000001164f */
[----:B------:R-:W-:Y:S01]  /*8db0*/  HADD2.F32 R48, -RZ, R35.H1_H1 ;  /* 0x30000023ff307230 */ /* 0x000fe20000004100 */
[----:B------:R-:W-:Y:S01]  /*8dc0*/  SHF.R.U32.HI R50, RZ, 0x10, R67 ;  /* 0x00000010ff327819 */ /* 0x000fe20000011643 */
[----:B------:R-:W-:-:S02]  /*8dd0*/  HADD2.F32 R164, -RZ, R164.H0_H0 ;  /* 0x200000a4ffa47230 */ /* 0x000fc40000004100 */
[----:B------:R-:W-:Y:S02]  /*8de0*/  HADD2.F32 R39, -RZ, R39.H0_H0 ;  /* 0x20000027ff277230 */ /* 0x000fe40000004100 */
[----:B------:R-:W-:Y:S02]  /*8df0*/  HADD2.F32 R35, -RZ, R50.H0_H0 ;  /* 0x20000032ff237230 */ /* 0x000fe40000004100 */
[----:B------:R-:W-:Y:S02]  /*8e00*/  HADD2.F32 R78, -RZ, R78.H0_H0 ;  /* 0x2000004eff4e7230 */ /* 0x000fe40000004100 */
[CC--:B------:R-:W-:Y:S01]  /*8e10*/  FMUL.FTZ R50, R33.reuse, R39.reuse ;  /* 0x0000002721327220 */ /* 0x0c0fe20000410000 */
[C---:B------:R-:W-:Y:S01]  /*8e20*/  FMUL.FTZ R39, R48.reuse, R39 ;  /* 0x0000002730277220 */ /* 0x040fe20000410000 */
[----:B------:R-:W-:Y:S02]  /*8e30*/  HADD2.F32 R66, -RZ, R66.H0_H0 ;  /* 0x20000042ff427230 */ /* 0x000fe40000004100 */
        /* <DEDUP_REMOVED lines=11> */
[----:B------:R-:W-:-:S02]  /*8ef0*/  HADD2.F32 R35, -RZ, R34.H0_H0 ;  /* 0x20000022ff237230 */ /* 0x000fc40000004100 */
[----:B------:R-:W-:Y:S01]  /*8f00*/  FFMA.FTZ R167, R33, R165, R167 ;  /* 0x000000a521a77223 */ /* 0x000fe200000100a7 */
[-C--:B------:R-:W-:Y:S01]  /*8f10*/  FMUL.FTZ R33, R36, R76.reuse ;  /* 0x0000004c24217220 */ /* 0x080fe20000410000 */
[C---:B------:R-:W-:Y:S01]  /*8f20*/  FMUL.FTZ R76, R32.reuse, R76 ;  /* 0x0000004c204c7220 */ /* 0x040fe20000410000 */
[----:B------:R-:W-:Y:S02]  /*8f30*/  HADD2.F32 R34, -RZ, R34.H1_H1 ;  /* 0x30000022ff227230 */ /* 0x000fe40000004100 */
[-C--:B------:R-:W-:Y:S01]  /*8f40*/  FFMA.FTZ R33, R32, R64.reuse, -R33 ;  /* 0x0000004020217223 */ /* 0x080fe20000010821 */
[--C-:B------:R-:W-:Y:S02]  /*8f50*/  HADD2.F32 R32, -RZ, R38.reuse.H0_H0 ;  /* 0x20000026ff207230 */ /* 0x100fe40000004100 */
[----:B------:R-:W-:Y:S01]  /*8f60*/  FFMA.FTZ R76, R36, R64, R76 ;  /* 0x00000040244c7223 */ /* 0x000fe2000001004c */
[----:B------:R-:W-:Y:S01]  /*8f70*/  HADD2.F32 R38, -RZ, R38.H1_H1 ;  /* 0x30000026ff267230 */ /* 0x000fe20000004100 */
[----:B------:R-:W-:Y:S01]  /*8f80*/  F2FP.F16.F32.PACK_AB R33, R33, R48 ;  /* 0x000000302121723e */ /* 0x000fe200000000ff */
[-C--:B------:R-:W-:Y:S01]  /*8f90*/  FMUL.FTZ R36, R32, R166.reuse ;  /* 0x000000a620247220 */ /* 0x080fe20000410000 */
[----:B------:R-:W-:Y:S01]  /*8fa0*/  FMUL.FTZ R166, R35, R166 ;  /* 0x000000a623a67220 */ /* 0x000fe20000410000 */
[----:B------:R-:W-:-:S02]  /*8fb0*/  F2FP.F16.F32.PACK_AB R76, R76, R167 ;  /* 0x000000a74c4c723e */ /* 0x000fc400000000ff */
[----:B------:R-:W-:Y:S01]  /*8fc0*/  FFMA.FTZ R36, R35, R164, -R36 ;  /* 0x000000a423247223 */ /* 0x000fe20000010824 */
[-C--:B------:R-:W-:Y:S01]  /*8fd0*/  FMUL.FTZ R35, R38, R78.reuse ;  /* 0x0000004e26237220 */ /* 0x080fe20000410000 */
[----:B------:R-:W-:Y:S01]  /*8fe0*/  FMUL.FTZ R78, R34, R78 ;  /* 0x0000004e224e7220 */ /* 0x000fe20000410000 */
[----:B------:R-:W-:Y:S01]  /*8ff0*/  FFMA.FTZ R166, R32, R164, R166 ;  /* 0x000000a420a67223 */ /* 0x000fe200000100a6 */
[----:B------:R-:W-:Y:S01]  /*9000*/  MOV R32, R33 ;  /* 0x0000002100207202 */ /* 0x000fe20000000f00 */
[-C--:B------:R-:W-:Y:S01]  /*9010*/  FFMA.FTZ R35, R34, R66.reuse, -R35 ;  /* 0x0000004222237223 */ /* 0x080fe20000010823 */
[----:B------:R-:W-:Y:S01]  /*9020*/  FFMA.FTZ R78, R38, R66, R78 ;  /* 0x00000042264e7223 */ /* 0x000fe2000001004e */
[----:B------:R-:W-:-:S03]  /*9030*/  IMAD.MOV.U32 R33, RZ, RZ, R45 ;  /* 0x000000ffff217224 */ /* 0x000fc600078e002d */
[----:B------:R-:W-:Y:S01]  /*9040*/  F2FP.F16.F32.PACK_AB R35, R35, R36 ;  /* 0x000000242323723e */ /* 0x000fe200000000ff */
[----:B------:R-:W-:Y:S01]  /*9050*/  IMAD.MOV.U32 R36, RZ, RZ, R76 ;  /* 0x000000ffff247224 */ /* 0x000fe200078e004c */
[----:B------:R-:W-:-:S03]  /*9060*/  F2FP.F16.F32.PACK_AB R78, R78, R166 ;  /* 0x000000a64e4e723e */ /* 0x000fc600000000ff */
[----:B------:R-:W-:Y:S01]  /*9070*/  IMAD.MOV.U32 R34, RZ, RZ, R35 ;  /* 0x000000ffff227224 */ /* 0x000fe200078e0023 */
[----:B------:R-:W-:Y:S01]  /*9080*/  MOV R38, R78 ;  /* 0x0000004e00267202 */ /* 0x000fe20000000f00 */
[----:B------:R-:W-:-:S07]  /*9090*/  IMAD.MOV.U32 R35, RZ, RZ, R50 ;  /* 0x000000ffff237224 */ /* 0x000fce00078e0032 */
.L_x_2574:
[----:B------:R-:W-:Y:S05]  /*90a0*/  BSYNC B2 ;  /* 0x0000000000027941 */ /* 0x000fea0003800000 */
.L_x_2573:
[----:B0-----:R0:W-:Y:S04]  /*90b0*/  STG.E.128 desc[UR60][R40.64], R32 ;  /* 0x0000002028007986 */ /* 0x0011e8000c101d3c */
[----:B--2---:R0:W-:Y:S02]  /*90c0*/  @!P3 STG.E.128 desc[UR60][R42.64], R36 ;  /* 0x000000242a00b986 */ /* 0x0041e4000c101d3c */
.L_x_2572:
[----:B------:R-:W-:Y:S05]  /*90d0*/  BSYNC B1 ;  /* 0x0000000000017941 */ /* 0x000fea0003800000 */
.L_x_2571:
        /* <DEDUP_REMOVED lines=11> */
[----:B------:R-:W-:Y:S01]  /*9190*/  SHF.R.S32.HI R39, RZ, 0x1f, R36 ;  /* 0x0000001fff277819 */ /* 0x000fe20000011424 */
[----:B------:R-:W-:-:S03]  /*91a0*/  IMAD.SHL.U32 R37, R36, 0x8, RZ ;  /* 0x0000000824257824 */ /* 0x000fc600078e00ff */
[----:B------:R-:W-:Y:S02]  /*91b0*/  LEA.HI R39, R39, R36, RZ, 0x3 ;  /* 0x0000002427277211 */ /* 0x000fe400078f18ff */
[----:B------:R-:W-:Y:S02]  /*91c0*/  ISETP.GE.AND P3, PT, R37, R142, PT ;  /* 0x0000008e2500720c */ /* 0x000fe40003f66270 */
[----:B------:R-:W-:Y:S01]  /*91d0*/  LOP3.LUT R36, R194, 0x38, R37, 0xf8, !PT ;  /* 0x00000038c2247812 */ /* 0x000fe200078ef825 */
[----:B------:R-:W-:-:S05]  /*91e0*/  IMAD.SHL.U32 R39, R39, 0x400, RZ ;  /* 0x0000040027277824 */ /* 0x000fca00078e00ff */
[----:B------:R-:W-:-:S05]  /*91f0*/  LOP3.LUT R39, R39, 0x7fffe000, RZ, 0xc0, !PT ;  /* 0x7fffe00027277812 */ /* 0x000fca00078ec0ff */
[--C-:B------:R-:W-:Y:S02]  /*9200*/  @!P3 SHF.R.S32.HI R33, RZ, 0x1f, R37.reuse ;  /* 0x0000001fff21b819 */ /* 0x100fe40000011425 */
[----:B------:R-:W-:Y:S02]  /*9210*/  @!P3 IADD3 R32, P4, P5, R92, R124, R37 ;  /* 0x0000007c5c20b210 */ /* 0x000fe40007d9e025 */
[----:B------:R-:W-:Y:S02]  /*9220*/  LOP3.LUT R37, R36, R38, RZ, 0x3c, !PT ;  /* 0x0000002624257212 */ /* 0x000fe400078e3cff */
[----:B------:R-:W-:Y:S02]  /*9230*/  @!P3 IADD3.X R33, R90, R44, R33, P4, P5 ;  /* 0x0000002c5a21b210 */ /* 0x000fe400027ea421 */
[----:B------:R-:W-:Y:S01]  /*9240*/  IADD3 R39, R37, R39, R198 ;  /* 0x0000002725277210 */ /* 0x000fe20007ffe0c6 */
[----:B------:R-:W-:Y:S01]  /*9250*/  IMAD R37, R16, 0x6000, R136 ;  /* 0x0000600010257824 */ /* 0x000fe200078e0288 */
[----:B------:R-:W-:-:S03]  /*9260*/  LEA R40, P4, R34, R114, 0x1 ;  /* 0x0000007222287211 */ /* 0x000fc600078808ff */
        /* <DEDUP_REMOVED lines=17> */
[--C-:B0-----:R-:W-:Y:S01]  /*9380*/  HADD2.F32 R37, -RZ, R33.reuse.H0_H0 ;  /* 0x20000021ff257230 */ /* 0x101fe20000004100 */
[----:B------:R-:W-:Y:S01]  /*9390*/  SHF.R.U64 R48, R74, 0x10, R75 ;  /* 0x000000104a307819 */ /* 0x000fe2000000124b */
[----:B------:R-:W-:Y:S02]  /*93a0*/  HADD2.F32 R72, -RZ, R72.H0_H0 ;  /* 0x20000048ff487230 */ /* 0x000fe40000004100 */
[----:B------:R-:W-:Y:S01]  /*93b0*/  FMUL.FTZ R53, R51, R50 ;  /* 0x0000003233357220 */ /* 0x000fe20000410000 */
[----:B------:R-:W-:-:S02]  /*93c0*/  HADD2.F32 R33, -RZ, R33.H1_H1 ;  /* 0x30000021ff217230 */ /* 0x000fc40000004100 */
[----:B------:R-:W-:Y:S01]  /*93d0*/  FMUL.FTZ R54, R37, R50 ;  /* 0x0000003225367220 */ /* 0x000fe20000410000 */
[----:B------:R-:W-:Y:S02]  /*93e0*/  HADD2.F32 R60, -RZ, R60.H0_H0 ;  /* 0x2000003cff3c7230 */ /* 0x000fe40000004100 */
[-C--:B------:R-:W-:Y:S01]  /*93f0*/  FMUL.FTZ R50, R52, R72.reuse ;  /* 0x0000004834327220 */ /* 0x080fe20000410000 */
[----:B------:R-:W-:Y:S02]  /*9400*/  HADD2.F32 R49, -RZ, R154.H0_H0 ;  /* 0x2000009aff317230 */ /* 0x000fe40000004100 */
[C---:B------:R-:W-:Y:S01]  /*9410*/  FMUL.FTZ R72, R33.reuse, R72 ;  /* 0x0000004821487220 */ /* 0x040fe20000410000 */
[----:B------:R-:W-:Y:S01]  /*9420*/  SHF.R.U32.HI R74, RZ, 0x10, R75 ;  /* 0x00000010ff4a7819 */ /* 0x000fe2000001164b */
[-C--:B------:R-:W-:Y:S01]  /*9430*/  FFMA.FTZ R50, R33, R60.reuse, -R50 ;  /* 0x0000003c21327223 */ /* 0x080fe20000010832 */
[--C-:B------:R-:W-:Y:S01]  /*9440*/  SHF.R.U64 R47, R62, 0x10, R63.reuse ;  /* 0x000000103e2f7819 */ /* 0x100fe2000000123f */
[----:B------:R-:W-:Y:S01]  /*9450*/  FFMA.FTZ R33, R52, R60, R72 ;  /* 0x0000003c34217223 */ /* 0x000fe20000010048 */
[----:B------:R-:W-:Y:S01]  /*9460*/  SHF.R.U32.HI R62, RZ, 0x10, R63 ;  /* 0x00000010ff3e7819 */ /* 0x000fe2000001163f */
[-C--:B------:R-:W-:Y:S01]  /*9470*/  FFMA.FTZ R53, R37, R49.reuse, -R53 ;  /* 0x0000003125357223 */ /* 0x080fe20000010835 */
[----:B------:R-:W-:Y:S01]  /*9480*/  FFMA.FTZ R54, R51, R49, R54 ;  /* 0x0000003133367223 */ /* 0x000fe20000010036 */
[----:B------:R-:W-:-:S02]  /*9490*/  HADD2.F32 R52, -RZ, R39.H0_H0 ;  /* 0x20000027ff347230 */ /* 0x000fc40000004100 */
[----:B------:R-:W-:Y:S01]  /*94a0*/  HADD2.F32 R49, -RZ, R156.H1_H1 ;  /* 0x3000009cff317230 */ /* 0x000fe20000004100 */
[----:B------:R-:W-:Y:S01]  /*94b0*/  F2FP.F16.F32.PACK_AB R50, R50, R53 ;  /* 0x000000353232723e */ /* 0x000fe200000000ff */
[----:B------:R-:W-:Y:S01]  /*94c0*/  HADD2.F32 R39, -RZ, R39.H1_H1 ;  /* 0x30000027ff277230 */ /* 0x000fe20000004100 */
[----:B------:R-:W-:Y:S01]  /*94d0*/  F2FP.F16.F32.PACK_AB R54, R33, R54 ;  /* 0x000000362136723e */ /* 0x000fe200000000ff */
[--C-:B------:R-:W-:Y:S02]  /*94e0*/  HADD2.F32 R60, -RZ, R35.reuse.H0_H0 ;  /* 0x20000023ff3c7230 */ /* 0x100fe40000004100 */
[-C--:B------:R-:W-:Y:S01]  /*94f0*/  FMUL.FTZ R51, R52, R49.reuse ;  /* 0x0000003134337220 */ /* 0x080fe20000410000 */
[----:B------:R-:W-:Y:S01]  /*9500*/  HADD2.F32 R74, -RZ, R74.H0_H0 ;  /* 0x2000004aff4a7230 */ /* 0x000fe20000004100 */
[----:B------:R-:W-:Y:S01]  /*9510*/  MOV R33, R50 ;  /* 0x0000003200217202 */ /* 0x000fe20000000f00 */
[----:B------:R-:W-:Y:S02]  /*9520*/  HADD2.F32 R35, -RZ, R35.H1_H1 ;  /* 0x30000023ff237230 */ /* 0x000fe40000004100 */
[----:B------:R-:W-:Y:S01]  /*9530*/  FMUL.FTZ R49, R60, R49 ;  /* 0x000000313c317220 */ /* 0x000fe20000410000 */
[----:B------:R-:W-:-:S02]  /*9540*/  HADD2.F32 R62, -RZ, R62.H0_H0 ;  /* 0x2000003eff3e7230 */ /* 0x000fc40000004100 */
[-C--:B------:R-:W-:Y:S01]  /*9550*/  FMUL.FTZ R64, R39, R74.reuse ;  /* 0x0000004a27407220 */ /* 0x080fe20000410000 */
[----:B------:R-:W-:Y:S02]  /*9560*/  HADD2.F32 R37, -RZ, R155.H0_H0 ;  /* 0x2000009bff257230 */ /* 0x000fe40000004100 */
[C---:B------:R-:W-:Y:S01]  /*9570*/  FMUL.FTZ R74, R35.reuse, R74 ;  /* 0x0000004a234a7220 */ /* 0x040fe20000410000 */
[----:B------:R-:W-:Y:S02]  /*9580*/  HADD2.F32 R154, -RZ, R154.H1_H1 ;  /* 0x3000009aff9a7230 */ /* 0x000fe40000004100 */
[-C--:B------:R-:W-:Y:S01]  /*9590*/  FFMA.FTZ R64, R35, R62.reuse, -R64 ;  /* 0x0000003e23407223 */ /* 0x080fe20000010840 */
[----:B------:R-:W-:Y:S02]  /*95a0*/  HADD2.F32 R35, -RZ, R36.H0_H0 ;  /* 0x20000024ff237230 */ /* 0x000fe40000004100 */
[-C--:B------:R-:W-:Y:S01]  /*95b0*/  FFMA.FTZ R51, R60, R37.reuse, -R51 ;  /* 0x000000253c337223 */ /* 0x080fe20000010833 */
[----:B------:R-:W-:Y:S01]  /*95c0*/  FFMA.FTZ R49, R52, R37, R49 ;  /* 0x0000002534317223 */ /* 0x000fe20000010031 */
[----:B------:R-:W-:Y:S01]  /*95d0*/  FFMA.FTZ R74, R39, R62, R74 ;  /* 0x0000003e274a7223 */ /* 0x000fe2000001004a */
[----:B------:R-:W-:-:S02]  /*95e0*/  HADD2.F32 R39, -RZ, R46.H0_H0 ;  /* 0x2000002eff277230 */ /* 0x000fc40000004100 */
[----:B------:R-:W-:Y:S01]  /*95f0*/  HADD2.F32 R37, -RZ, R32.H0_H0 ;  /* 0x20000020ff257230 */ /* 0x000fe20000004100 */
[----:B------:R-:W-:Y:S01]  /*9600*/  F2FP.F16.F32.PACK_AB R51, R64, R51 ;  /* 0x000000334033723e */ /* 0x000fe200000000ff */
[----:B------:R-:W-:Y:S02]  /*9610*/  HADD2.F32 R36, -RZ, R36.H1_H1 ;  /* 0x30000024ff247230 */ /* 0x000fe40000004100 */
[----:B------:R-:W-:Y:S02]  /*9620*/  HADD2.F32 R52, -RZ, R163.H0_H0 ;  /* 0x200000a3ff347230 */ /* 0x000fe40000004100 */
[----:B------:R-:W-:Y:S02]  /*9630*/  HADD2.F32 R32, -RZ, R32.H1_H1 ;  /* 0x30000020ff207230 */ /* 0x000fe40000004100 */
[-C--:B------:R-:W-:Y:S01]  /*9640*/  FMUL.FTZ R55, R36, R39.reuse ;  /* 0x0000002724377220 */ /* 0x080fe20000410000 */
[----:B------:R-:W-:Y:S02]  /*9650*/  HADD2.F32 R45, -RZ, R45.H0_H0 ;  /* 0x2000002dff2d7230 */ /* 0x000fe40000004100 */
[-C--:B------:R-:W-:Y:S01]  /*9660*/  FMUL.FTZ R46, R35, R52.reuse ;  /* 0x00000034232e7220 */ /* 0x080fe20000410000 */
[----:B------:R-:W-:Y:S01]  /*9670*/  FMUL.FTZ R52, R37, R52 ;  /* 0x0000003425347220 */ /* 0x000fe20000410000 */
[----:B------:R-:W-:Y:S01]  /*9680*/  FMUL.FTZ R39, R32, R39 ;  /* 0x0000002720277220 */ /* 0x000fe20000410000 */
[----:B------:R-:W-:-:S02]  /*9690*/  HADD2.F32 R155, -RZ, R155.H1_H1 ;  /* 0x3000009bff9b7230 */ /* 0x000fc40000004100 */
[-C--:B------:R-:W-:Y:S01]  /*96a0*/  FFMA.FTZ R37, R37, R154.reuse, -R46 ;  /* 0x0000009a25257223 */ /* 0x080fe2000001082e */
[-C--:B------:R-:W-:Y:S01]  /*96b0*/  FFMA.FTZ R32, R32, R45.reuse, -R55 ;  /* 0x0000002d20207223 */ /* 0x080fe20000010837 */
[----:B------:R-:W-:Y:S01]  /*96c0*/  FFMA.FTZ R36, R36, R45, R39 ;  /* 0x0000002d24247223 */ /* 0x000fe20000010027 */
[----:B------:R-:W-:Y:S02]  /*96d0*/  HADD2.F32 R45, -RZ, R48.H0_H0 ;  /* 0x20000030ff2d7230 */ /* 0x000fe40000004100 */
[----:B------:R-:W-:Y:S01]  /*96e0*/  FFMA.FTZ R35, R35, R154, R52 ;  /* 0x0000009a23237223 */ /* 0x000fe20000010034 */
[----:B------:R-:W-:Y:S01]  /*96f0*/  HADD2.F32 R46, -RZ, R38.H0_H0 ;  /* 0x20000026ff2e7230 */ /* 0x000fe20000004100 */
[----:B------:R-:W-:Y:S01]  /*9700*/  F2FP.F16.F32.PACK_AB R32, R32, R37 ;  /* 0x000000252020723e */ /* 0x000fe200000000ff */
[----:B------:R-:W-:Y:S02]  /*9710*/  HADD2.F32 R39, -RZ, R156.H0_H0 ;  /* 0x2000009cff277230 */ /* 0x000fe40000004100 */
[----:B------:R-:W-:Y:S01]  /*9720*/  HADD2.F32 R48, -RZ, R34.H0_H0 ;  /* 0x20000022ff307230 */ /* 0x000fe20000004100 */
[----:B------:R-:W-:Y:S01]  /*9730*/  F2FP.F16.F32.PACK_AB R36, R36, R35 ;  /* 0x000000232424723e */ /* 0x000fe200000000ff */
[----:B------:R-:W-:-:S02]  /*9740*/  HADD2.F32 R38, -RZ, R38.H1_H1 ;  /* 0x30000026ff267230 */ /* 0x000fc40000004100 */
[-C--:B------:R-:W-:Y:S01]  /*9750*/  FMUL.FTZ R55, R46, R39.reuse ;  /* 0x000000272e377220 */ /* 0x080fe20000410000 */
[----:B------:R-:W-:Y:S02]  /*9760*/  HADD2.F32 R34, -RZ, R34.H1_H1 ;  /* 0x30000022ff227230 */ /* 0x000fe40000004100 */
[----:B------:R-:W-:Y:S01]  /*9770*/  FMUL.FTZ R39, R48, R39 ;  /* 0x0000002730277220 */ /* 0x000fe20000410000 */
[----:B------:R-:W-:Y:S02]  /*9780*/  HADD2.F32 R47, -RZ, R47.H0_H0 ;  /* 0x2000002fff2f7230 */ /* 0x000fe40000004100 */
[----:B------:R-:W-:Y:S01]  /*9790*/  FMUL.FTZ R61, R38, R45 ;  /* 0x0000002d263d7220 */ /* 0x000fe20000410000 */
[----:B------:R-:W-:Y:S01]  /*97a0*/  FFMA.FTZ R48, R48, R155, -R55 ;  /* 0x0000009b30307223 */ /* 0x000fe20000010837 */
[----:B------:R-:W-:Y:S01]  /*97b0*/  FMUL.FTZ R45, R34, R45 ;  /* 0x0000002d222d7220 */ /* 0x000fe20000410000 */
[----:B------:R-:W-:Y:S01]  /*97c0*/  FFMA.FTZ R46, R46, R155, R39 ;  /* 0x0000009b2e2e7223 */ /* 0x000fe20000010027 */
[----:B------:R-:W-:Y:S01]  /*97d0*/  FFMA.FTZ R61, R34, R47, -R61 ;  /* 0x0000002f223d7223 */ /* 0x000fe2000001083d */
[----:B------:R-:W-:Y:S01]  /*97e0*/  F2FP.F16.F32.PACK_AB R39, R74, R49 ;  /* 0x000000314a27723e */ /* 0x000fe200000000ff */
[----:B------:R-:W-:Y:S01]  /*97f0*/  FFMA.FTZ R45, R38, R47, R45 ;  /* 0x0000002f262d7223 */ /* 0x000fe2000001002d */
[----:B------:R-:W-:-:S02]  /*9800*/  IMAD.MOV.U32 R37, RZ, RZ, R54 ;  /* 0x000000ffff257224 */ /* 0x000fc400078e0036 */
[----:B------:R-:W-:Y:S01]  /*9810*/  F2FP.F16.F32.PACK_AB R34, R61, R48 ;  /* 0x000000303d22723e */ /* 0x000fe200000000ff */
[----:B------:R-:W-:Y:S01]  /*9820*/  IMAD.MOV.U32 R35, RZ, RZ, R51 ;  /* 0x000000ffff237224 */ /* 0x000fe200078e0033 */
[----:B------:R-:W-:-:S07]  /*9830*/  F2FP.F16.F32.PACK_AB R38, R45, R46 ;  /* 0x0000002e2d26723e */ /* 0x000fce00000000ff */
.L_x_2578:
[----:B------:R-:W-:Y:S05]  /*9840*/  BSYNC B2 ;  /* 0x0000000000027941 */ /* 0x000fea0003800000 */
.L_x_2577:
[----:B0-----:R0:W-:Y:S04]  /*9850*/  STG.E.128 desc[UR60][R40.64], R32 ;  /* 0x0000002028007986 */ /* 0x0011e8000c101d3c */
[----:B--2---:R0:W-:Y:S02]  /*9860*/  @!P3 STG.E.128 desc[UR60][R42.64], R36 ;  /* 0x000000242a00b986 */ /* 0x0041e4000c101d3c */
.L_x_2576:
[----:B------:R-:W-:Y:S05]  /*9870*/  BSYNC B1 ;  /* 0x0000000000017941 */ /* 0x000fea0003800000 */
.L_x_2575:
[----:B------:R-:W-:-:S13]  /*9880*/  ISETP.NE.AND P3, PT, R9, RZ, PT ;  /* 0x000000ff0900720c */ /* 0x000fda0003f65270 */
[----:B------:R-:W-:Y:S05]  /*9890*/  @!P3 BRA `(.L_x_2529) ;  /* 0x0000000800ccb947 */ /* 0x000fea0003800000 */
[----:B0-----:R-:W2:Y:S01]  /*98a0*/  LDL R32, [R1+0x10] ;  /* 0x0000100001207983 */ /* 0x001ea20000100800 */
[----:B------:R-:W-:Y:S01]  /*98b0*/  SHF.R.U32.HI R35, RZ, 0x3, R194 ;  /* 0x00000003ff237819 */ /* 0x000fe200000116c2 */
[----:B------:R-:W-:Y:S01]  /*98c0*/  BSSY B1, `(.L_x_2579) ;  /* 0x000006e000017945 */ /* 0x000fe20003800000 */
[----:B--2---:R-:W-:-:S04]  /*98d0*/  LOP3.LUT P4, RZ, R32, 0x1, RZ, 0xc0, !PT ;  /* 0x0000000120ff7812 */ /* 0x004fc8000788c0ff */
[----:B------:R-:W-:Y:S02]  /*98e0*/  SEL R144, R120, R144, !P4 ;  /* 0x0000009078907207 */ /* 0x000fe40006000000 */
[----:B---34-:R-:W-:Y:S02]  /*98f0*/  IADD3 R41, P3, P4, R92, R124, R12 ;  /* 0x0000007c5c297210 */ /* 0x018fe40007c7e00c */
[----:B------:R-:W-:Y:S02]  /*9900*/  SHF.R.S32.HI R33, RZ, 0x1f, R144 ;  /* 0x0000001fff217819 */ /* 0x000fe40000011490 */
[----:B------:R-:W-:Y:S02]  /*9910*/  IADD3.X R42, R90, R44, R107, P3, P4 ;  /* 0x0000002c5a2a7210 */ /* 0x000fe40001fe846b */
[----:B------:R-:W-:Y:S02]  /*9920*/  LEA.HI R33, R33, R144, RZ, 0x4 ;  /* 0x0000009021217211 */ /* 0x000fe400078f20ff */
[----:B------:R-:W-:-:S02]  /*9930*/  ISETP.GE.AND P4, PT, R186, R117, PT ;  /* 0x00000075ba00720c */ /* 0x000fc40003f86270 */
[----:B------:R-:W-:Y:S02]  /*9940*/  LEA.HI.SX32 R33, R33, R110, 0x1c ;  /* 0x0000006e21217211 */ /* 0x000fe400078fe2ff */
[----:B------:R-:W-:Y:S02]  /*9950*/  LEA R40, P3, R41, R114, 0x1 ;  /* 0x0000007229287211 */ /* 0x000fe400078608ff */
[----:B------:R-:W-:Y:S01]  /*9960*/  SHF.R.S32.HI R32, RZ, 0x1f, R33 ;  /* 0x0000001fff207819 */ /* 0x000fe20000011421 */
[----:B------:R-:W-:Y:S01]  /*9970*/  IMAD.SHL.U32 R43, R33, 0x8, RZ ;  /* 0x00000008212b7824 */ /* 0x000fe200078e00ff */
[----:B------:R-:W-:Y:S02]  /*9980*/  LEA.HI.X R41, R41, R115, R42, 0x1, P3 ;  /* 0x0000007329297211 */ /* 0x000fe400018f0c2a */
[----:B------:R-:W-:Y:S02]  /*9990*/  LEA.HI R33, R32, R33, RZ, 0x3 ;  /* 0x0000002120217211 */ /* 0x000fe400078f18ff */
[----:B------:R-:W-:-:S03]  /*99a0*/  LOP3.LUT R32, R194, 0x38, R43, 0xf8, !PT ;  /* 0x00000038c2207812 */ /* 0x000fc600078ef82b */
[----:B------:R-:W-:Y:S01]  /*99b0*/  IMAD.SHL.U32 R34, R33, 0x400, RZ ;  /* 0x0000040021227824 */ /* 0x000fe200078e00ff */
[----:B------:R-:W-:-:S04]  /*99c0*/  LOP3.LUT R33, R32, R35, RZ, 0x3c, !PT ;  /* 0x0000002320217212 */ /* 0x000fc800078e3cff */
[----:B------:R-:W-:-:S04]  /*99d0*/  LOP3.LUT R34, R34, 0x7fffe000, RZ, 0xc0, !PT ;  /* 0x7fffe00022227812 */ /* 0x000fc800078ec0ff */
[----:B------:R-:W-:Y:S01]  /*99e0*/  IADD3 R35, R33, R34, R198 ;  /* 0x0000002221237210 */ /* 0x000fe20007ffe0c6 */
[----:B------:R-:W-:-:S04]  /*99f0*/  IMAD R33, R16, 0x6000, R135 ;  /* 0x0000600010217824 */ /* 0x000fc800078e0287 */
[----:B------:R-:W-:Y:S01]  /*9a00*/  IMAD R35, R16, 0x6000, R35 ;  /* 0x0000600010237824 */ /* 0x000fe200078e0223 */
[----:B------:R-:W-:-:S03]  /*9a10*/  LEA R33, R33, R2, 0x1 ;  /* 0x0000000221217211 */ /* 0x000fc600078e08ff */
[----:B------:R-:W-:-:S03]  /*9a20*/  IMAD R36, R35, 0x2, R2 ;  /* 0x0000000223247824 */ /* 0x000fc600078e0202 */
[----:B------:R-:W0:Y:S04]  /*9a30*/  LDS.128 R32, [R33+0x1c400] ;  /* 0x01c4000021207984 */ /* 0x000e280000000c00 */
[----:B------:R-:W2:Y:S01]  /*9a40*/  LDS.128 R36, [R36+0x1c400] ;  /* 0x01c4000024247984 */ /* 0x000ea20000000c00 */
[----:B------:R-:W-:Y:S05]  /*9a50*/  @P4 BRA `(.L_x_2580) ;  /* 0x0000000400504947 */ /* 0x000fea0003800000 */
[----:B------:R-:W-:Y:S01]  /*9a60*/  SHF.R.U32.HI R53, RZ, 0x10, R69 ;  /* 0x00000010ff357819 */ /* 0x000fe20000011645 */
[----:B--2---:R-:W-:Y:S01]  /*9a70*/  IMAD.MOV.U32 R48, RZ, RZ, R37 ;  /* 0x000000ffff307224 */ /* 0x004fe200078e0025 */
[----:B------:R-:W-:Y:S01]  /*9a80*/  SHF.R.U32.HI R51, RZ, 0x10, R57 ;  /* 0x00000010ff337819 */ /* 0x000fe20000011639 */
[----:B------:R-:W-:Y:S01]  /*9a90*/  IMAD.MOV.U32 R49, RZ, RZ, R39 ;  /* 0x000000ffff317224 */ /* 0x000fe200078e0027 */
[----:B------:R-:W-:Y:S01]  /*9aa0*/  SHF.R.U64 R42, R56, 0x10, R57 ;  /* 0x00000010382a7819 */ /* 0x000fe20000001239 */
[----:B------:R-:W-:Y:S01]  /*9ab0*/  HADD2.F32 R53, -RZ, R53.H0_H0 ;  /* 0x20000035ff357230 */ /* 0x000fe20000004100 */
[--C-:B------:R-:W-:Y:S01]  /*9ac0*/  SHF.R.U64 R47, R70, 0x10, R71.reuse ;  /* 0x00000010462f7819 */ /* 0x100fe20000001247 */
[--C-:B------:R-:W-:Y:S01]  /*9ad0*/  HADD2.F32 R39, -RZ, R48.reuse.H0_H0 ;  /* 0x20000030ff277230 */ /* 0x100fe20000004100 */
[----:B------:R-:W-:Y:S01]  /*9ae0*/  SHF.R.U32.HI R70, RZ, 0x10, R71 ;  /* 0x00000010ff467819 */ /* 0x000fe20000011647 */
[----:B------:R-:W-:Y:S01]  /*9af0*/  HADD2.F32 R50, -RZ, R48.H1_H1 ;  /* 0x30000030ff327230 */ /* 0x000fe20000004100 */
[----:B------:R-:W-:Y:S01]  /*9b00*/  SHF.R.U64 R45, R58, 0x10, R59 ;  /* 0x000000103a2d7819 */ /* 0x000fe2000000123b */
[----:B0-----:R-:W-:Y:S01]  /*9b10*/  IMAD.MOV.U32 R37, RZ, RZ, R35 ;  /* 0x000000ffff257224 */ /* 0x001fe200078e0023 */
[----:B------:R-:W-:Y:S01]  /*9b20*/  SHF.R.U32.HI R58, RZ, 0x10, R59 ;  /* 0x00000010ff3a7819 */ /* 0x000fe2000001163b */
[----:B------:R-:W-:-:S02]  /*9b30*/  HADD2.F32 R54, -RZ, R152.H1_H1 ;  /* 0x30000098ff367230 */ /* 0x000fc40000004100 */
[-C--:B------:R-:W-:Y:S01]  /*9b40*/  FMUL.FTZ R55, R50, R53.reuse ;  /* 0x0000003532377220 */ /* 0x080fe20000410000 */
[--C-:B------:R-:W-:Y:S01]  /*9b50*/  HADD2.F32 R48, -RZ, R33.reuse.H1_H1 ;  /* 0x30000021ff307230 */ /* 0x100fe20000004100 */
[----:B------:R-:W-:Y:S01]  /*9b60*/  SHF.R.U64 R46, R68, 0x10, R69 ;  /* 0x00000010442e7819 */ /* 0x000fe20000001245 */
[----:B------:R-:W-:Y:S02]  /*9b70*/  HADD2.F32 R35, -RZ, R33.H0_H0 ;  /* 0x20000021ff237230 */ /* 0x000fe40000004100 */
[-C--:B------:R-:W-:Y:S01]  /*9b80*/  FMUL.FTZ R56, R39, R54.reuse ;  /* 0x0000003627387220 */ /* 0x080fe20000410000 */
[----:B------:R-:W-:Y:S02]  /*9b90*/  HADD2.F32 R52, -RZ, R150.H1_H1 ;  /* 0x30000096ff347230 */ /* 0x000fe40000004100 */
[----:B------:R-:W-:Y:S01]  /*9ba0*/  FMUL.FTZ R53, R48, R53 ;  /* 0x0000003530357220 */ /* 0x000fe20000410000 */
[----:B------:R-:W-:Y:S02]  /*9bb0*/  HADD2.F32 R51, -RZ, R51.H0_H0 ;  /* 0x20000033ff337230 */ /* 0x000fe40000004100 */
[----:B------:R-:W-:Y:S01]  /*9bc0*/  FMUL.FTZ R54, R35, R54 ;  /* 0x0000003623367220 */ /* 0x000fe20000410000 */
[----:B------:R-:W-:-:S02]  /*9bd0*/  HADD2.F32 R70, -RZ, R70.H0_H0 ;  /* 0x20000046ff467230 */ /* 0x000fc40000004100 */
[-C--:B------:R-:W-:Y:S01]  /*9be0*/  FFMA.FTZ R33, R35, R52.reuse, -R56 ;  /* 0x0000003423217223 */ /* 0x080fe20000010838 */
[----:B------:R-:W-:Y:S02]  /*9bf0*/  HADD2.F32 R56, -RZ, R151.H1_H1 ;  /* 0x30000097ff387230 */ /* 0x000fe40000004100 */
[-C--:B------:R-:W-:Y:S01]  /*9c00*/  FFMA.FTZ R48, R48, R51.reuse, -R55 ;  /* 0x0000003330307223 */ /* 0x080fe20000010837 */
[----:B------:R-:W-:Y:S01]  /*9c10*/  FFMA.FTZ R50, R50, R51, R53 ;  /* 0x0000003332327223 */ /* 0x000fe20000010035 */
[----:B------:R-:W-:Y:S01]  /*9c20*/  FFMA.FTZ R35, R39, R52, R54 ;  /* 0x0000003427237223 */ /* 0x000fe20000010036 */
[--C-:B------:R-:W-:Y:S02]  /*9c30*/  HADD2.F32 R51, -RZ, R49.reuse.H0_H0 ;  /* 0x20000031ff337230 */ /* 0x100fe40000004100 */
[----:B------:R-:W-:Y:S01]  /*9c40*/  HADD2.F32 R49, -RZ, R49.H1_H1 ;  /* 0x30000031ff317230 */ /* 0x000fe20000004100 */
[----:B------:R-:W-:Y:S01]  /*9c50*/  F2FP.F16.F32.PACK_AB R33, R48, R33 ;  /* 0x000000213021723e */ /* 0x000fe200000000ff */
[----:B------:R-:W-:-:S02]  /*9c60*/  HADD2.F32 R39, -RZ, R37.H0_H0 ;  /* 0x20000025ff277230 */ /* 0x000fc40000004100 */
[----:B------:R-:W-:Y:S01]  /*9c70*/  FMUL.FTZ R60, R51, R56 ;  /* 0x00000038333c7220 */ /* 0x000fe20000410000 */
[----:B------:R-:W-:Y:S02]  /*9c80*/  HADD2.F32 R52, -RZ, R37.H1_H1 ;  /* 0x30000025ff347230 */ /* 0x000fe40000004100 */
[----:B------:R-:W-:Y:S01]  /*9c90*/  FMUL.FTZ R53, R49, R70 ;  /* 0x0000004631357220 */ /* 0x000fe20000410000 */
[----:B------:R-:W-:Y:S02]  /*9ca0*/  HADD2.F32 R54, -RZ, R149.H1_H1 ;  /* 0x30000095ff367230 */ /* 0x000fe40000004100 */
[----:B------:R-:W-:Y:S01]  /*9cb0*/  FMUL.FTZ R56, R39, R56 ;  /* 0x0000003827387220 */ /* 0x000fe20000410000 */
[----:B------:R-:W-:Y:S02]  /*9cc0*/  HADD2.F32 R58, -RZ, R58.H0_H0 ;  /* 0x2000003aff3a7230 */ /* 0x000fe40000004100 */
[----:B------:R-:W-:Y:S01]  /*9cd0*/  FMUL.FTZ R70, R52, R70 ;  /* 0x0000004634467220 */ /* 0x000fe20000410000 */
[----:B------:R-:W-:-:S02]  /*9ce0*/  HADD2.F32 R42, -RZ, R42.H0_H0 ;  /* 0x2000002aff2a7230 */ /* 0x000fc40000004100 */
[-C--:B------:R-:W-:Y:S01]  /*9cf0*/  FFMA.FTZ R37, R39, R54.reuse, -R60 ;  /* 0x0000003627257223 */ /* 0x080fe2000001083c */
[----:B------:R-:W-:Y:S01]  /*9d00*/  FFMA.FTZ R39, R51, R54, R56 ;  /* 0x0000003633277223 */ /* 0x000fe20000010038 */
[-C--:B------:R-:W-:Y:S01]  /*9d10*/  FFMA.FTZ R54, R49, R58.reuse, R70 ;  /* 0x0000003a31367223 */ /* 0x080fe20000010046 */
[----:B------:R-:W-:Y:S01]  /*9d20*/  FFMA.FTZ R52, R52, R58, -R53 ;  /* 0x0000003a34347223 */ /* 0x000fe20000010835 */
[--C-:B------:R-:W-:Y:S02]  /*9d30*/  HADD2.F32 R49, -RZ, R36.reuse.H0_H0 ;  /* 0x20000024ff317230 */ /* 0x100fe40000004100 */
[----:B------:R-:W-:Y:S01]  /*9d40*/  HADD2.F32 R51, -RZ, R36.H1_H1 ;  /* 0x30000024ff337230 */ /* 0x000fe20000004100 */
[----:B------:R-:W-:Y:S01]  /*9d50*/  F2FP.F16.F32.PACK_AB R39, R54, R39 ;  /* 0x000000273627723e */ /* 0x000fe200000000ff */
[----:B------:R-:W-:Y:S01]  /*9d60*/  HADD2.F32 R53, -RZ, R46.H0_H0 ;  /* 0x2000002eff357230 */ /* 0x000fe20000004100 */
[----:B------:R-:W-:Y:S01]  /*9d70*/  F2FP.F16.F32.PACK_AB R52, R52, R37 ;  /* 0x000000253434723e */ /* 0x000fe200000000ff */
[----:B------:R-:W-:Y:S01]  /*9d80*/  HADD2.F32 R36, -RZ, R32.H1_H1 ;  /* 0x30000020ff247230 */ /* 0x000fe20000004100 */
[----:B------:R-:W-:Y:S01]  /*9d90*/  F2FP.F16.F32.PACK_AB R37, R50, R35 ;  /* 0x000000233225723e */ /* 0x000fe200000000ff */
[----:B------:R-:W-:-:S02]  /*9da0*/  HADD2.F32 R152, -RZ, R152.H0_H0 ;  /* 0x20000098ff987230 */ /* 0x000fc40000004100 */
[-C--:B------:R-:W-:Y:S01]  /*9db0*/  FMUL.FTZ R57, R51, R53.reuse ;  /* 0x0000003533397220 */ /* 0x080fe20000410000 */
[----:B------:R-:W-:Y:S02]  /*9dc0*/  HADD2.F32 R46, -RZ, R32.H0_H0 ;  /* 0x20000020ff2e7230 */ /* 0x000fe40000004100 */
[C---:B------:R-:W-:Y:S01]  /*9dd0*/  FMUL.FTZ R56, R36.reuse, R53 ;  /* 0x0000003524387220 */ /* 0x040fe20000410000 */
[----:B------:R-:W-:Y:S02]  /*9de0*/  HADD2.F32 R149, -RZ, R149.H0_H0 ;  /* 0x20000095ff957230 */ /* 0x000fe40000004100 */
[----:B------:R-:W-:Y:S01]  /*9df0*/  FFMA.FTZ R57, R36, R42, -R57 ;  /* 0x0000002a24397223 */ /* 0x000fe20000010839 */
[----:B------:R-:W-:Y:S01]  /*9e00*/  FMUL.FTZ R55, R49, R152 ;  /* 0x0000009831377220 */ /* 0x000fe20000410000 */
[----:B------:R-:W-:Y:S01]  /*9e10*/  FFMA.FTZ R51, R51, R42, R56 ;  /* 0x0000002a33337223 */ /* 0x000fe20000010038 */
[----:B------:R-:W-:Y:S02]  /*9e20*/  HADD2.F32 R42, -RZ, R38.H0_H0 ;  /* 0x20000026ff2a7230 */ /* 0x000fe40000004100 */
[----:B------:R-:W-:Y:S01]  /*9e30*/  FMUL.FTZ R152, R46, R152 ;  /* 0x000000982e987220 */ /* 0x000fe20000410000 */
[----:B------:R-:W-:-:S02]  /*9e40*/  HADD2.F32 R151, -RZ, R151.H0_H0 ;  /* 0x20000097ff977230 */ /* 0x000fc40000004100 */
[-C--:B------:R-:W-:Y:S01]  /*9e50*/  FFMA.FTZ R32, R46, R149.reuse, -R55 ;  /* 0x000000952e207223 */ /* 0x080fe20000010837 */
        /* <DEDUP_REMOVED lines=12> */
[----:B------:R-:W-:Y:S01]  /*9f20*/  MOV R35, R52 ;  /* 0x0000003400237202 */ /* 0x000fe20000000f00 */
[-C--:B------:R-:W-:Y:S01]  /*9f30*/  FFMA.FTZ R53, R36, R49.reuse, -R53 ;  /* 0x0000003124357223 */ /* 0x080fe20000010835 */
[----:B------:R-:W-:Y:S01]  /*9f40*/  FFMA.FTZ R151, R42, R49, R151 ;  /* 0x000000312a977223 */ /* 0x000fe20000010097 */
[-C--:B------:R-:W-:Y:S01]  /*9f50*/  FFMA.FTZ R34, R34, R45.reuse, -R55 ;  /* 0x0000002d22227223 */ /* 0x080fe20000010837 */
[----:B------:R-:W-:Y:S01]  /*9f60*/  FFMA.FTZ R38, R38, R45, R47 ;  /* 0x0000002d26267223 */ /* 0x000fe2000001002f */
[----:B------:R-:W-:-:S03]  /*9f70*/  F2FP.F16.F32.PACK_AB R36, R51, R152 ;  /* 0x000000983324723e */ /* 0x000fc600000000ff */
[----:B------:R-:W-:Y:S02]  /*9f80*/  F2FP.F16.F32.PACK_AB R34, R34, R53 ;  /* 0x000000352222723e */ /* 0x000fe400000000ff */
[----:B------:R-:W-:-:S07]  /*9f90*/  F2FP.F16.F32.PACK_AB R38, R38, R151 ;  /* 0x000000972626723e */ /* 0x000fce00000000ff */
.L_x_2580:
[----:B------:R-:W-:Y:S05]  /*9fa0*/  BSYNC B1 ;  /* 0x0000000000017941 */ /* 0x000fea0003800000 */
.L_x_2579:
        /* <DEDUP_REMOVED lines=10> */
.L_x_2496:
[----:B------:R-:W2:Y:S02]  /*a050*/  LDL R32, [R1+0x14] ;  /* 0x0000140001207983 */ /* 0x000ea40000100800 */
[----:B--2---:R-:W-:-:S13]  /*a060*/  R2UR UR4, R32 ;  /* 0x00000000200472ca */ /* 0x004fda00000e0000 */
[----:B------:R-:W-:-:S06]  /*a070*/  UISETP.NE.AND UP0, UPT, UR4, 0x3, UPT ;  /* 0x000000030400788c */ /* 0x000fcc000bf05270 */
[----:B------:R-:W-:-:S13]  /*a080*/  PLOP3.LUT P2, PT, PT, PT, UP0, 0x80, 0x0 ;  /* 0x000000000000781c */ /* 0x000fda0003f4f008 */
[----:B------:R-:W-:Y:S05]  /*a090*/  @!P2 BRA `(.L_x_2581) ;  /* 0x000000000004a947 */ /* 0x000fea0003800000 */
[----:B------:R-:W-:Y:S01]  /*a0a0*/  BPT.TRAP 0x1 ;  /* 0x000000040000795c */ /* 0x000fe20000300000 */
.L_x_2581:
[----:B------:R-:W-:Y:S01]  /*a0b0*/  IMAD R3, R16, 0x8, R2 ;  /* 0x0000000810037824 */ /* 0x000fe200078e0202 */
[----:B------:R-:W-:Y:S01]  /*a0c0*/  SHF.L.U32 R0, R188, 0x1f, RZ ;  /* 0x0000001fbc007819 */ /* 0x000fe200000006ff */
[----:B------:R-:W-:Y:S01]  /*a0d0*/  IMAD R4, R24, -0x80, R25 ;  /* 0xffffff8018047824 */ /* 0x000fe200078e0219 */
[----:B------:R-:W-:Y:S02]  /*a0e0*/  BSSY B1, `(.L_x_2582) ;  /* 0x0000005000017945 */ /* 0x000fe40003800000 */
[----:B------:R-:W1:Y:S02]  /*a0f0*/  SYNCS.PHASECHK.TRANS64.TRYWAIT P4, [R3+URZ+0x34890], R0 ;  /* 0x03489000030075a7 */ /* 0x000e64000808017f */
[----:B------:R-:W-:-:S04]  /*a100*/  VIMNMX R4, R4, 0x80, PT ;  /* 0x0000008004047848 */ /* 0x000fc80003fe0100 */
[----:B------:R-:W-:Y:S01]  /*a110*/  ISETP.GE.AND P3, PT, R17, R4, PT ;  /* 0x000000041100720c */ /* 0x000fe20003f66270 */
[----:B-1----:R-:W-:-:S12]  /*a120*/  @!P4 BRA `(.L_x_2583) ;  /* 0x000001c000c0c947 */ /* 0x002fd80003800000 */
.L_x_2886:
[----:B------:R-:W-:Y:S05]  /*a130*/  BSYNC B1 ;  /* 0x0000000000017941 */ /* 0x000fea0003800000 */
.L_x_2582:
[----:B------:R-:W-:Y:S04]  /*a140*/  BSSY B1, `(.L_x_2584) ;  /* 0x0000014000017945 */ /* 0x000fe80003800000 */
[----:B------:R-:W-:Y:S05]  /*a150*/  @P3 BRA `(.L_x_2585) ;  /* 0x0000000000483947 */ /* 0x000fea0003800000 */
[----:B------:R-:W-:Y:S02]  /*a160*/  ISETP.NE.AND P4, PT, R11, RZ, PT ;  /* 0x000000ff0b00720c */ /* 0x000fe40003f85270 */
[----:B------:R-:W-:-:S11]  /*a170*/  ISETP.NE.AND P3, PT, R10, RZ, PT ;  /* 0x000000ff0a00720c */ /* 0x000fd60003f65270 */
[----:B0-----:R-:W0:Y:S04]  /*a180*/  @P4 LDS.128 R32, [R43] ;  /* 0x000000002b204984 */ /* 0x001e280000000c00 */
[----:B------:R-:W2:Y:S04]  /*a190*/  @P3 LDS.128 R36, [R42] ;  /* 0x000000002a243984 */ /* 0x000ea80000000c00 */
[----:B0-----:R-:W-:Y:S01]  /*a1a0*/  @P4 STG.E.128 desc[UR60][R44.64], R32 ;  /* 0x000000202c004986 */ /* 0x001fe2000c101d3c */
[----:B------:R-:W-:-:S03]  /*a1b0*/  ISETP.NE.AND P4, PT, R9, RZ, PT ;  /* 0x000000ff0900720c */ /* 0x000fc60003f85270 */
[----:B--2---:R-:W-:Y:S01]  /*a1c0*/  @P3 STG.E.128 desc[UR60][R44.64+0x40], R36 ;  /* 0x000040242c003986 */ /* 0x004fe2000c101d3c */
[----:B------:R-:W-:-:S09]  /*a1d0*/  ISETP.NE.AND P3, PT, R8, RZ, PT ;  /* 0x000000ff0800720c */ /* 0x000fd20003f65270 */
[----:B------:R-:W0:Y:S04]  /*a1e0*/  @P4 LDS.128 R32, [R43+0x4000] ;  /* 0x004000002b204984 */ /* 0x000e280000000c00 */
[----:B------:R-:W2:Y:S04]  /*a1f0*/  @P3 LDS.128 R36, [R42+0x4000] ;  /* 0x004000002a243984 */ /* 0x000ea80000000c00 */
[----:B0-----:R-:W-:Y:S01]  /*a200*/  @P4 STG.E.128 desc[UR60][R44.64+0x80], R32 ;  /* 0x000080202c004986 */ /* 0x001fe2000c101d3c */
[----:B------:R-:W-:-:S03]  /*a210*/  ISETP.NE.AND P4, PT, R6, RZ, PT ;  /* 0x000000ff0600720c */ /* 0x000fc60003f85270 */
[----:B--2---:R-:W-:Y:S01]  /*a220*/  @P3 STG.E.128 desc[UR60][R44.64+0xc0], R36 ;  /* 0x0000c0242c003986 */ /* 0x004fe2000c101d3c */
[----:B------:R-:W-:-:S09]  /*a230*/  ISETP.NE.AND P3, PT, R7, RZ, PT ;  /* 0x000000ff0700720c */ /* 0x000fd20003f65270 */
[----:B------:R-:W0:Y:S04]  /*a240*/  @P4 LDS.128 R36, [R42+0x8000] ;  /* 0x008000002a244984 */ /* 0x000e280000000c00 */
[----:B------:R-:W2:Y:S04]  /*a250*/  @P3 LDS.128 R32, [R43+0x8000] ;  /* 0x008000002b203984 */ /* 0x000ea80000000c00 */
[----:B0-----:R3:W-:Y:S04]  /*a260*/  @P4 STG.E.128 desc[UR60][R44.64+0x140], R36 ;  /* 0x000140242c004986 */ /* 0x0017e8000c101d3c */
[----:B--2---:R3:W-:Y:S02]  /*a270*/  @P3 STG.E.128 desc[UR60][R44.64+0x100], R32 ;  /* 0x000100202c003986 */ /* 0x0047e4000c101d3c */
.L_x_2585:
[----:B------:R-:W-:Y:S05]  /*a280*/  BSYNC B1 ;  /* 0x0000000000017941 */ /* 0x000fea0003800000 */
.L_x_2584:
[----:B------:R-:W-:-:S13]  /*a290*/  ISETP.GE.AND P3, PT, R214, R4, PT ;  /* 0x00000004d600720c */ /* 0x000fda0003f66270 */
[----:B------:R-:W-:Y:S05]  /*a2a0*/  @P3 BRA `(.L_x_2529) ;  /* 0x0000000000483947 */ /* 0x000fea0003800000 */
[----:B------:R-:W-:Y:S02]  /*a2b0*/  ISETP.NE.AND P4, PT, R11, RZ, PT ;  /* 0x000000ff0b00720c */ /* 0x000fe40003f85270 */
[----:B------:R-:W-:-:S11]  /*a2c0*/  ISETP.NE.AND P3, PT, R9, RZ, PT ;  /* 0x000000ff0900720c */ /* 0x000fd60003f65270 */
[----:B0--3--:R-:W0:Y:S04]  /*a2d0*/  @P4 LDS.128 R32, [R43+0x2000] ;  /* 0x002000002b204984 */ /* 0x009e280000000c00 */
[----:B------:R-:W2:Y:S04]  /*a2e0*/  @P3 LDS.128 R36, [R43+0x6000] ;  /* 0x006000002b243984 */ /* 0x000ea80000000c00 */
        /* <DEDUP_REMOVED lines=14> */
.L_x_2529:
[----:B------:R-:W-:Y:S05]  /*a3d0*/  BSYNC B0 ;  /* 0x0000000000007941 */ /* 0x000fea0003800000 */
.L_x_2495:
[----:B0-234-:R-:W0:Y:S01]  /*a3e0*/  S2R R32, SR_TID.X ;  /* 0x0000000000207919 */ /* 0x01de220000002100 */
[----:B------:R-:W-:Y:S01]  /*a3f0*/  @!PT LDS RZ, [RZ] ;  /* 0x00000000fffff984 */ /* 0x000fe20000000800 */
[----:B------:R-:W-:Y:S01]  /*a400*/  @!PT LDS RZ, [RZ] ;  /* 0x00000000fffff984 */ /* 0x000fe20000000800 */
[----:B------:R-:W-:Y:S01]  /*a410*/  @!PT LDS RZ, [RZ] ;  /* 0x00000000fffff984 */ /* 0x000fe20000000800 */
[----:B------:R-:W-:Y:S01]  /*a420*/  @!PT LDS RZ, [RZ] ;  /* 0x00000000fffff984 */ /* 0x000fe20000000800 */
[----:B------:R2:W-:Y:S06]  /*a430*/  MEMBAR.ALL.CTA ;  /* 0x0000000000007992 */ /* 0x0005ec0000008000 */
[----:B--2---:R-:W2:Y:S01]  /*a440*/  FENCE.VIEW.ASYNC.S ;  /* 0x00000000000073c6 */ /* 0x004ea20000000000 */
[----:B------:R-:W-:Y:S05]  /*a450*/  WARPSYNC.ALL ;  /* 0x0000000000007948 */ /* 0x000fea0003800000 */
[----:B------:R-:W-:Y:S01]  /*a460*/  BSSY B0, `(.L_x_2586) ;  /* 0x0000009000007945 */ /* 0x000fe20003800000 */
[----:B0-----:R-:W-:Y:S01]  /*a470*/  LOP3.LUT R32, R32, 0x7f, RZ, 0xc0, !PT ;  /* 0x0000007f20207812 */ /* 0x001fe200078ec0ff */
[----:B--2---:R0:W-:Y:S03]  /*a480*/  BAR.SYNC.DEFER_BLOCKING R148, 0x80 ;  /* 0x000200940000751d */ /* 0x0041e60000010000 */
[----:B------:R-:W-:-:S13]  /*a490*/  ISETP.NE.AND P3, PT, R32, RZ, PT ;  /* 0x000000ff2000720c */ /* 0x000fda0003f65270 */
[----:B------:R-:W-:-:S05]  /*a4a0*/  @!P3 VIADD R32, R3, 0x348a0 ;  /* 0x000348a00320b836 */ /* 0x000fca0000000000 */
[----:B------:R-:W-:-:S04]  /*a4b0*/  @!P3 PRMT R32, RZ, 0x654, R32 ;  /* 0x00000654ff20b816 */ /* 0x000fc80000000020 */
[----:B------:R0:W-:Y:S01]  /*a4c0*/  @!P3 SYNCS.ARRIVE.TRANS64.RED.A1T0 RZ, [R32+URZ], RZ ;  /* 0x000000ff20ffb9a7 */ /* 0x0001e2000810043f */
[----:B------:R-:W-:Y:S05]  /*a4d0*/  @!P2 BRA `(.L_x_2587) ;  /* 0x000000000004a947 */ /* 0x000fea0003800000 */
[----:B------:R-:W-:Y:S01]  /*a4e0*/  BPT.TRAP 0x1 ;  /* 0x000000040000795c */ /* 0x000fe20000300000 */
.L_x_2587:
[----:B------:R-:W-:Y:S05]  /*a4f0*/  BSYNC B0 ;  /* 0x0000000000007941 */ /* 0x000fea0003800000 */
.L_x_2586:
[----:B------:R-:W2:Y:S01]  /*a500*/  SYNCS.PHASECHK.TRANS64.TRYWAIT P4, [R3+URZ+0x348b0], R0 ;  /* 0x0348b000030075a7 */ /* 0x000ea2000808017f */
[----:B0-----:R-:W-:Y:S01]  /*a510*/  IMAD R32, R16, 0x4000, R27 ;  /* 0x0000400010207824 */ /* 0x001fe200078e021b */
[----:B------:R-:W-:Y:S01]  /*a520*/  ULDC.64 UR42, c[0x0][0x328] ;  /* 0x0000ca00002a7ab9 */ /* 0x000fe20000000a00 */
[----:B------:R-:W-:Y:S01]  /*a530*/  ULDC.64 UR40, c[0x0][0x318] ;  /* 0x0000c60000287ab9 */ /* 0x000fe20000000a00 */
[----:B------:R-:W-:Y:S01]  /*a540*/  BSSY B0, `(.L_x_2588) ;  /* 0x0000004000007945 */ /* 0x000fe20003800000 */
[----:B------:R-:W-:Y:S01]  /*a550*/  ISETP.GE.AND P2, PT, R17, R4, PT ;  /* 0x000000041100720c */ /* 0x000fe20003f46270 */
[----:B------:R-:W-:Y:S02]  /*a560*/  IMAD.IADD R34, R122, 0x1, R32 ;  /* 0x000000017a227824 */ /* 0x000fe400078e0220 */
[----:B--2---:R-:W-:Y:S10]  /*a570*/  @!P4 BRA `(.L_x_2589) ;  /* 0x000001bc00c0c947 */ /* 0x004ff40003800000 */
.L_x_2887:
[----:B------:R-:W-:Y:S05]  /*a580*/  BSYNC B0 ;  /* 0x0000000000007941 */ /* 0x000fea0003800000 */
.L_x_2588:
[----:B------:R-:W-:Y:S01]  /*a590*/  BSSY B0, `(.L_x_2590) ;  /* 0x000001a000007945 */ /* 0x000fe20003800000 */
[----:B01----:R-:W-:Y:S01]  /*a5a0*/  LEA R0, R32, R113, 0x1 ;  /* 0x0000007120007211 */ /* 0x003fe200078e08ff */
        /* <DEDUP_REMOVED lines=24> */
.L_x_2591:
[----:B------:R-:W-:Y:S05]  /*a730*/  BSYNC B0 ;  /* 0x0000000000007941 */ /* 0x000fea0003800000 */
.L_x_2590:
        /* <DEDUP_REMOVED lines=25> */
.L_x_2593:
[----:B------:R-:W-:Y:S05]  /*a8d0*/  BSYNC B0 ;  /* 0x0000000000007941 */ /* 0x000fea0003800000 */
.L_x_2592:
[----:B------:R-:W3:Y:S01]  /*a8e0*/  LDL R0, [R1+0x10] ;  /* 0x0000100001007983 */ /* 0x000ee20000100800 */
[----:B------:R-:W-:Y:S01]  /*a8f0*/  @!P3 VIADD R3, R3, 0x348c0 ;  /* 0x000348c00303b836 */ /* 0x000fe20000000000 */
[----:B------:R-:W-:Y:S01]  /*a900*/  PLOP3.LUT P2, PT, PT, PT, PT, 0x8, 0x0 ;  /* 0x000000000000781c */ /* 0x000fe20003f4e170 */
[----:B------:R-:W-:Y:S01]  /*a910*/  VIADD R16, R16, 0x1 ;  /* 0x0000000110107836 */ /* 0x000fe20000000000 */
[----:B------:R-:W-:Y:S01]  /*a920*/  @!PT LDS RZ, [RZ] ;  /* 0x00000000fffff984 */ /* 0x000fe20000000800 */
[----:B------:R-:W-:Y:S01]  /*a930*/  @!PT LDS RZ, [RZ] ;  /* 0x00000000fffff984 */ /* 0x000fe20000000800 */
[----:B------:R-:W-:Y:S01]  /*a940*/  @!PT LDS RZ, [RZ] ;  /* 0x00000000fffff984 */ /* 0x000fe20000000800 */
[----:B------:R-:W-:Y:S01]  /*a950*/  @!PT LDS RZ, [RZ] ;  /* 0x00000000fffff984 */ /* 0x000fe20000000800 */
[----:B------:R1:W-:Y:S06]  /*a960*/  MEMBAR.ALL.CTA ;  /* 0x0000000000007992 */ /* 0x0003ec0000008000 */
[----:B-1----:R-:W1:Y:S01]  /*a970*/  FENCE.VIEW.ASYNC.S ;  /* 0x00000000000073c6 */ /* 0x002e620000000000 */
[----:B------:R-:W-:Y:S01]  /*a980*/  @!P3 PRMT R3, RZ, 0x654, R3 ;  /* 0x00000654ff03b816 */ /* 0x000fe20000000003 */
[----:B-1----:R1:W-:Y:S06]  /*a990*/  BAR.SYNC.DEFER_BLOCKING R148, 0x80 ;  /* 0x000200940000751d */ /* 0x0023ec0000010000 */
[----:B------:R4:W-:Y:S01]  /*a9a0*/  @!P3 SYNCS.ARRIVE.TRANS64.RED.A1T0 RZ, [R3+URZ], RZ ;  /* 0x000000ff03ffb9a7 */ /* 0x0009e2000810043f */
[----:B------:R-:W-:-:S04]  /*a9b0*/  ISETP.NE.AND P3, PT, R16, 0x2, PT ;  /* 0x000000021000780c */ /* 0x000fc80003f65270 */
[----:B------:R-:W-:Y:S02]  /*a9c0*/  SEL R16, R16, RZ, P3 ;  /* 0x000000ff10107207 */ /* 0x000fe40001800000 */
[----:B----4-:R-:W-:-:S04]  /*a9d0*/  SEL R3, RZ, 0x1, P3 ;  /* 0x00000001ff037807 */ /* 0x010fc80001800000 */
[----:B------:R-:W-:Y:S02]  /*a9e0*/  LOP3.LUT R188, R188, R3, RZ, 0x3c, !PT ;  /* 0x00000003bcbc7212 */ /* 0x000fe400078e3cff */
[----:B---3--:R-:W-:-:S13]  /*a9f0*/  LOP3.LUT P4, RZ, R0, 0x2, RZ, 0xc0, !PT ;  /* 0x0000000200ff7812 */ /* 0x008fda000788c0ff */
[----:B-1----:R-:W-:Y:S05]  /*aa00*/  @P4 BRA `(.L_x_2594) ;  /* 0xffffff8000bc4947 */ /* 0x002fea000383ffff */
.L_x_2490:
[----:B------:R-:W1:Y:S01]  /*aa10*/  LDC R0, c[0x0][0x448] ;  /* 0x00011200ff007b82 */ /* 0x000e620000000800 */
[----:B------:R-:W-:Y:S01]  /*aa20*/  IADD3 R3, R200, 0x7f, RZ ;  /* 0x0000007fc8037810 */ /* 0x000fe20007ffe0ff */
[----:B------:R-:W-:Y:S01]  /*aa30*/  BSSY B0, `(.L_x_2595) ;  /* 0x0000010000007945 */ /* 0x000fe20003800000 */
[----:B------:R-:W-:Y:S01]  /*aa40*/  IMAD.MOV.U32 R88, RZ, RZ, RZ ;  /* 0x000000ffff587224 */ /* 0x000fe200078e00ff */
[----:B-1----:R-:W-:-:S13]  /*aa50*/  ISETP.NE.AND P0, PT, R0, 0x1, PT ;  /* 0x000000010000780c */ /* 0x002fda0003f05270 */
[----:B------:R-:W1:Y:S08]  /*aa60*/  @P0 LDC R0, c[0x0][0x44c] ;  /* 0x00011300ff000b82 */ /* 0x000e700000000800 */
[----:B------:R-:W3:Y:S01]  /*aa70*/  @P0 LDC R5, c[0x0][0x450] ;  /* 0x00011400ff050b82 */ /* 0x000ee20000000800 */
[----:B-1----:R-:W-:-:S05]  /*aa80*/  @P0 IMAD.HI.U32 R0, R3, R0, RZ ;  /* 0x0000000003000227 */ /* 0x002fca00078e00ff */
[----:B---3--:R-:W-:-:S05]  /*aa90*/  @P0 SHF.R.U32.HI R3, RZ, R5, R0 ;  /* 0x00000005ff030219 */ /* 0x008fca0000011600 */
[----:B------:R-:W-:-:S05]  /*aaa0*/  IMAD.IADD R3, R146, 0x1, R3 ;  /* 0x0000000192037824 */ /* 0x000fca00078e0203 */
[----:B------:R-:W-:-:S04]  /*aab0*/  SHF.R.S32.HI R0, RZ, 0x1f, R3 ;  /* 0x0000001fff007819 */ /* 0x000fc80000011403 */
[----:B------:R-:W-:-:S04]  /*aac0*/  LEA.HI R0, R0, R3, RZ, 0x7 ;  /* 0x0000000300007211 */ /* 0x000fc800078f38ff */
[----:B------:R-:W-:-:S04]  /*aad0*/  SHF.R.S32.HI R0, RZ, 0x7, R0 ;  /* 0x00000007ff007819 */ /* 0x000fc80000011400 */
[----:B------:R-:W-:-:S04]  /*aae0*/  VIMNMX R147, R147, R0, PT ;  /* 0x0000000093937248 */ /* 0x000fc80003fe0100 */
[----:B------:R-:W-:Y:S01]  /*aaf0*/  ISETP.GE.AND P0, PT, R147, 0x1, PT ;  /* 0x000000019300780c */ /* 0x000fe20003f06270 */
[----:B------:R-:W-:-:S12]  /*ab00*/  @P2 BRA `(.L_x_2596) ;  /* 0x0000000000082947 */ /* 0x000fd80003800000 */
[----:B------:R-:W1:Y:S02]  /*ab10*/  FENCE.VIEW.ASYNC.G ;  /* 0x00000000000073c6 */ /* 0x000e640000000100 */
[----:B-1----:R-:W-:Y:S06]  /*ab20*/  BAR.ARV 0xc, 0x180 ;  /* 0x0306000000007b1d */ /* 0x002fec0000002000 */
.L_x_2596:
[----:B------:R-:W-:Y:S05]  /*ab30*/  BSYNC B0 ;  /* 0x0000000000007941 */ /* 0x000fea0003800000 */
.L_x_2595:
[----:B------:R-:W-:Y:S04]  /*ab40*/  BSSY B0, `(.L_x_2597) ;  /* 0x000001f000007945 */ /* 0x000fe80003800000 */
[----:B------:R-:W-:Y:S05]  /*ab50*/  @!P0 BRA `(.L_x_2598) ;  /* 0x0000000000748947 */ /* 0x000fea0003800000 */
[----:B------:R-:W-:Y:S01]  /*ab60*/  ISETP.NE.AND P0, PT, R209, RZ, PT ;  /* 0x000000ffd100720c */ /* 0x000fe20003f05270 */
[----:B------:R-:W-:-:S03]  /*ab70*/  ULDC UR4, c[0x0][0x9f0] ;  /* 0x00027c0000047ab9 */ /* 0x000fc60000000800 */
[----:B------:R-:W-:-:S04]  /*ab80*/  SEL R9, R209, UR4, P0 ;  /* 0x00000004d1097c07 */ /* 0x000fc80008000000 */
[-C--:B------:R-:W-:Y:S02]  /*ab90*/  IABS R6, R9.reuse ;  /* 0x0000000900067213 */ /* 0x080fe40000000000 */
[----:B------:R-:W-:Y:S02]  /*aba0*/  IADD3 R0, R9, -0x1, R147 ;  /* 0xffffffff09007810 */ /* 0x000fe40007ffe093 */
[----:B------:R-:W1:Y:S01]  /*abb0*/  I2F.RP R3, R6 ;  /* 0x0000000600037306 */ /* 0x000e620000209400 */
[-C--:B------:R-:W-:Y:S02]  /*abc0*/  IABS R10, R9.reuse ;  /* 0x00000009000a7213 */ /* 0x080fe40000000000 */
[----:B------:R-:W-:Y:S02]  /*abd0*/  IABS R8, R0 ;  /* 0x0000000000087213 */ /* 0x000fe40000000000 */
[----:B------:R-:W-:-:S04]  /*abe0*/  LOP3.LUT R0, R0, R9, RZ, 0x3c, !PT ;  /* 0x0000000900007212 */ /* 0x000fc800078e3cff */
[----:B------:R-:W-:Y:S01]  /*abf0*/  ISETP.GE.AND P2, PT, R0, RZ, PT ;  /* 0x000000ff0000720c */ /* 0x000fe20003f46270 */
[----:B-1----:R-:W1:Y:S02]  /*ac00*/  MUFU.RCP R3, R3 ;  /* 0x0000000300037308 */ /* 0x002e640000001000 */
[----:B-1----:R-:W-:Y:S01]  /*ac10*/  VIADD R4, R3, 0xffffffe ;  /* 0x0ffffffe03047836 */ /* 0x002fe20000000000 */
[----:B------:R-:W-:-:S05]  /*ac20*/  IADD3 R3, RZ, -R10, RZ ;  /* 0x8000000aff037210 */ /* 0x000fca0007ffe0ff */
[----:B------:R1:W3:Y:S02]  /*ac30*/  F2I.FTZ.U32.TRUNC.NTZ R5, R4 ;  /* 0x0000000400057305 */ /* 0x0002e4000021f000 */
[----:B-1----:R-:W-:Y:S02]  /*ac40*/  IMAD.MOV.U32 R4, RZ, RZ, RZ ;  /* 0x000000ffff047224 */ /* 0x002fe400078e00ff */
[----:B---3--:R-:W-:-:S04]  /*ac50*/  IMAD.MOV R7, RZ, RZ, -R5 ;  /* 0x000000ffff077224 */ /* 0x008fc800078e0a05 */
        /* <DEDUP_REMOVED lines=9> */
[----:B------:R-:W-:-:S05]  /*acf0*/  @P0 VIADD R5, R5, 0x1 ;  /* 0x0000000105050836 */ /* 0x000fca0000000000 */
[----:B------:R-:W-:Y:S02]  /*ad00*/  @!P2 IADD3 R5, -R5, RZ, RZ ;  /* 0x000000ff0505a210 */ /* 0x000fe40007ffe1ff */
[----:B------:R-:W-:-:S05]  /*ad10*/  @!P1 LOP3.LUT R5, RZ, R9, RZ, 0x33, !PT ;  /* 0x00000009ff059212 */ /* 0x000fca00078e33ff */
[----:B------:R-:W-:-:S07]  /*ad20*/  IMAD.MOV.U32 R88, RZ, RZ, R5 ;  /* 0x000000ffff587224 */ /* 0x000fce00078e0005 */
.L_x_2598:
[----:B------:R-:W-:Y:S05]  /*ad30*/  BSYNC B0 ;  /* 0x0000000000007941 */ /* 0x000fea0003800000 */
.L_x_2597:
        /* <DEDUP_REMOVED lines=27> */
[----:B0-----:R-:W-:Y:S02]  /*aef0*/  CS2R R42, SRZ ;  /* 0x00000000002a7805 */ /* 0x001fe4000001ff00 */
[----:B--2---:R-:W-:Y:S02]  /*af00*/  CS2R R40, SRZ ;  /* 0x0000000000287805 */ /* 0x004fe4000001ff00 */
        /* <DEDUP_REMOVED lines=9> */
[----:B------:R-:W2:Y:S01]  /*afa0*/  LDL R3, [R1+0x84] ;  /* 0x0000840001037983 */ /* 0x000ea20000100800 */
[----:B------:R-:W0:Y:S02]  /*afb0*/  S2R R4, SR_TID.X ;  /* 0x0000000000047919 */ /* 0x000e240000002100 */
[----:B0-----:R-:W-:-:S05]  /*afc0*/  VIADD R4, R4, 0xffffff80 ;  /* 0xffffff8004047836 */ /* 0x001fca0000000000 */
[----:B------:R-:W-:-:S04]  /*afd0*/  SHF.R.S32.HI R0, RZ, 0x1f, R4 ;  /* 0x0000001fff007819 */ /* 0x000fc80000011404 */
[----:B------:R-:W-:-:S04]  /*afe0*/  LEA.HI R0, R0, R4, RZ, 0x7 ;  /* 0x0000000400007211 */ /* 0x000fc800078f38ff */
[----:B------:R-:W-:-:S06]  /*aff0*/  SHF.R.S32.HI R0, RZ, 0x7, R0 ;  /* 0x00000007ff007819 */ /* 0x000fcc0000011400 */
[----:B------:R-:W0:Y:S01]  /*b000*/  SHFL.IDX PT, R0, R0, RZ, 0x1f ;  /* 0x00001fff00007589 */ /* 0x000e2200000e0000 */
[----:B--2---:R-:W-:Y:S02]  /*b010*/  R2UR UR4, R3 ;  /* 0x00000000030472ca */ /* 0x004fe400000e0000 */
[----:B0-----:R-:W-:-:S04]  /*b020*/  LEA.HI R3, R0, R0, RZ, 0x1 ;  /* 0x0000000000037211 */ /* 0x001fc800078f08ff */
[----:B------:R-:W-:-:S05]  /*b030*/  LOP3.LUT R3, R3, 0x1e, RZ, 0xc0, !PT ;  /* 0x0000001e03037812 */ /* 0x000fca00078ec0ff */
[----:B------:R-:W-:Y:S02]  /*b040*/  IMAD.IADD R3, R0, 0x1, -R3 ;  /* 0x0000000100037824 */ /* 0x000fe400078e0a03 */
[----:B------:R-:W-:-:S05]  /*b050*/  IMAD.U32 R0, RZ, RZ, UR4 ;  /* 0x00000004ff007e24 */ /* 0x000fca000f8e00ff */
[----:B------:R-:W-:Y:S02]  /*b060*/  LOP3.LUT P0, RZ, R0, 0x3ff, RZ, 0xc0, !PT ;  /* 0x000003ff00ff7812 */ /* 0x000fe4000780c0ff */
[----:B------:R-:W-:-:S04]  /*b070*/  LEA R3, R3, UR4, 0xd ;  /* 0x0000000403037c11 */ /* 0x000fc8000f8e68ff */
[----:B------:R-:W-:Y:S02]  /*b080*/  SHF.R.U32.HI R3, RZ, 0x4, R3 ;  /* 0x00000004ff037819 */ /* 0x000fe40000011603 */
[----:B------:R-:W-:Y:S02]  /*b090*/  P2R R24, PR, RZ, 0x1 ;  /* 0x00000001ff187803 */ /* 0x000fe40000000000 */
[----:B------:R-:W-:-:S03]  /*b0a0*/  LOP3.LUT R68, R3, 0x3fff, RZ, 0xc0, !PT ;  /* 0x00003fff03447812 */ /* 0x000fc600078ec0ff */
[----:B------:R-:W-:Y:S05]  /*b0b0*/  @!P0 BRA `(.L_x_2600) ;  /* 0x0000000000408947 */ /* 0x000fea0003800000 */
[----:B------:R-:W-:Y:S01]  /*b0c0*/  MOV R0, 0x0 ;  /* 0x0000000000007802 */ /* 0x000fe20000000f00 */
[----:B------:R-:W-:Y:S01]  /*b0d0*/  ULDC.64 UR4, c[0x4][0x118] ;  /* 0x0100460000047ab9 */ /* 0x000fe20000000a00 */
[----:B------:R-:W-:Y:S01]  /*b0e0*/  ULDC.64 UR6, c[0x4][0x120] ;  /* 0x0100480000067ab9 */ /* 0x000fe20000000a00 */
[----:B------:R-:W-:Y:S01]  /*b0f0*/  MOV R4, UR4 ;  /* 0x0000000400047c02 */ /* 0x000fe20008000f00 */
[----:B------:R0:W1:Y:S01]  /*b100*/  LDC.64 R14, c[0x4][R0] ;  /* 0x01000000000e7b82 */ /* 0x0000620000000a00 */
[----:B------:R-:W-:Y:S01]  /*b110*/  IMAD.U32 R5, RZ, RZ, UR5 ;  /* 0x00000005ff057e24 */ /* 0x000fe2000f8e00ff */
[----:B------:R-:W-:Y:S01]  /*b120*/  ULDC.64 UR4, c[0x4][0x98] ;  /* 0x0100260000047ab9 */ /* 0x000fe20000000a00 */
[----:B------:R-:W-:Y:S01]  /*b130*/  IMAD.U32 R6, RZ, RZ, UR6 ;  /* 0x00000006ff067e24 */ /* 0x000fe2000f8e00ff */
[----:B------:R-:W-:Y:S01]  /*b140*/  MOV R11, UR5 ;  /* 0x00000005000b7c02 */ /* 0x000fe20008000f00 */
[----:B------:R-:W-:Y:S02]  /*b150*/  IMAD.U32 R7, RZ, RZ, UR7 ;  /* 0x00000007ff077e24 */ /* 0x000fe4000f8e00ff */
[----:B------:R-:W-:-:S02]  /*b160*/  IMAD.U32 R10, RZ, RZ, UR4 ;  /* 0x00000004ff0a7e24 */ /* 0x000fc4000f8e00ff */
[----:B------:R-:W-:Y:S02]  /*b170*/  IMAD.MOV.U32 R8, RZ, RZ, 0x70 ;  /* 0x00000070ff087424 */ /* 0x000fe400078e00ff */
[----:B------:R-:W-:Y:S02]  /*b180*/  IMAD.MOV.U32 R12, RZ, RZ, 0x1 ;  /* 0x00000001ff0c7424 */ /* 0x000fe400078e00ff */
[----:B0-----:R-:W-:-:S07]  /*b190*/  IMAD.MOV.U32 R13, RZ, RZ, RZ ;  /* 0x000000ffff0d7224 */ /* 0x001fce00078e00ff */
[----:B------:R-:W-:-:S07]  /*b1a0*/  LEPC R20, `(.L_x_2600) ;  /* 0x000000001014794e */ /* 0x000fce0000000000 */
[----:B-1---5:R-:W-:Y:S05]  /*b1b0*/  CALL.ABS.NOINC R14 ;  /* 0x000000000e007343 */ /* 0x022fea0003c00000 */
.L_x_2600:
        /* <DEDUP_REMOVED lines=12> */
.L_x_2604:
[----:B-1----:R1:W2:Y:S02]  /*b280*/  SYNCS.PHASECHK.TRANS64.TRYWAIT P0, [R2+URZ+0x34800], R3 ;  /* 0x03480003020075a7 */ /* 0x0022a4000800017f */
[----:B--2---:R-:W-:Y:S05]  /*b290*/  @!P0 NANOSLEEP.SYNCS 0x989680 ;  /* 0x009896800000895d */ /* 0x004fea0003900000 */
[----:B------:R-:W2:Y:S02]  /*b2a0*/  @!P0 SYNCS.PHASECHK.TRANS64 P0, [R2+URZ+0x34800], R3 ;  /* 0x03480003020085a7 */ /* 0x000ea4000800007f */
[----:B--2---:R-:W-:Y:S05]  /*b2b0*/  @!P0 BRA `(.L_x_2604) ;  /* 0xfffffffc00f08947 */ /* 0x004fea000383ffff */
.L_x_2603:
[----:B------:R-:W-:Y:S05]  /*b2c0*/  BSYNC B0 ;  /* 0x0000000000007941 */ /* 0x000fea0003800000 */
.L_x_2602:
[----:B------:R-:W-:Y:S05]  /*b2d0*/  BRA `(.L_x_2605) ;  /* 0x0000006c00247947 */ /* 0x000fea0003800000 */
.L_x_2601:
[----:B------:R-:W-:Y:S01]  /*b2e0*/  ISETP.NE.AND P0, PT, R24, RZ, PT ;  /* 0x000000ff1800720c */ /* 0x000fe20003f05270 */
[----:B------:R-:W-:Y:S01]  /*b2f0*/  ULDC.64 UR4, c[0x0][0x3f8] ;  /* 0x0000fe0000047ab9 */ /* 0x000fe20000000a00 */
[----:B-----5:R-:W-:Y:S01]  /*b300*/  SHF.R.S32.HI R0, RZ, 0x1f, R141 ;  /* 0x0000001fff007819 */ /* 0x020fe2000001148d */
[----:B------:R-:W-:Y:S01]  /*b310*/  ULDC.64 UR6, c[0x0][0x408] ;  /* 0x0001020000067ab9 */ /* 0x000fe20000000a00 */
[----:B------:R-:W-:-:S04]  /*b320*/  IMAD.WIDE.U32 R24, R141, UR4, RZ ;  /* 0x000000048d187c25 */ /* 0x000fc8000f8e00ff */
[C---:B------:R-:W-:Y:S02]  /*b330*/  IMAD R4, R0.reuse, UR4, RZ ;  /* 0x0000000400047c24 */ /* 0x040fe4000f8e02ff */
[----:B------:R-:W-:Y:S02]  /*b340*/  IMAD R0, R0, UR6, RZ ;  /* 0x0000000600007c24 */ /* 0x000fe4000f8e02ff */
[C---:B------:R-:W-:Y:S02]  /*b350*/  IMAD R29, R141.reuse, UR5, R4 ;  /* 0x000000058d1d7c24 */ /* 0x040fe4000f8e0204 */
[C---:B------:R-:W-:Y:S02]  /*b360*/  IMAD R31, R141.reuse, UR7, R0 ;  /* 0x000000078d1f7c24 */ /* 0x040fe4000f8e0200 */
[----:B------:R-:W-:Y:S01]  /*b370*/  IMAD.WIDE.U32 R26, R141, UR6, RZ ;  /* 0x000000068d1a7c25 */ /* 0x000fe2000f8e00ff */
[----:B------:R-:W-:-:S03]  /*b380*/  IADD3 R29, R29, R25, RZ ;  /* 0x000000191d1d7210 */ /* 0x000fc60007ffe0ff */
        /* <DEDUP_REMOVED lines=11> */
[----:B------:R-:W-:Y:S01]  /*b440*/  MOV R13, RZ ;  /* 0x000000ff000d7202 */ /* 0x000fe20000000f00 */
[----:B------:R-:W-:-:S02]  /*b450*/  IMAD.U32 R10, RZ, RZ, UR4 ;  /* 0x00000004ff0a7e24 */ /* 0x000fc4000f8e00ff */
[----:B------:R-:W-:Y:S02]  /*b460*/  IMAD.U32 R11, RZ, RZ, UR5 ;  /* 0x00000005ff0b7e24 */ /* 0x000fe4000f8e00ff */
[----:B------:R-:W-:Y:S02]  /*b470*/  IMAD.MOV.U32 R8, RZ, RZ, 0x70 ;  /* 0x00000070ff087424 */ /* 0x000fe400078e00ff */
[----:B------:R-:W-:-:S07]  /*b480*/  IMAD.MOV.U32 R12, RZ, RZ, 0x1 ;  /* 0x00000001ff0c7424 */ /* 0x000fce00078e00ff */
[----:B------:R-:W-:-:S07]  /*b490*/  LEPC R20, `(.L_x_2606) ;  /* 0x000000001014794e */ /* 0x000fce0000000000 */
[----:B0-----:R-:W-:Y:S05]  /*b4a0*/  CALL.ABS.NOINC R14 ;  /* 0x000000000e007343 */ /* 0x001fea0003c00000 */
.L_x_2606:
        /* <DEDUP_REMOVED lines=9> */
[----:B------:R-:W-:Y:S01]  /*b540*/  MOV R6, R26 ;  /* 0x0000001a00067202 */ /* 0x000fe20000000f00 */
[----:B------:R-:W-:Y:S01]  /*b550*/  IMAD.MOV.U32 R4, RZ, RZ, R24 ;  /* 0x000000ffff047224 */ /* 0x000fe200078e0018 */
[----:B------:R-:W-:Y:S01]  /*b560*/  SHF.R.S32.HI R73, RZ, 0x1f, R190 ;  /* 0x0000001fff497819 */ /* 0x000fe200000114be */
[----:B------:R-:W-:Y:S01]  /*b570*/  IMAD.MOV.U32 R7, RZ, RZ, R31 ;  /* 0x000000ffff077224 */ /* 0x000fe200078e001f */
[----:B------:R-:W-:Y:S02]  /*b580*/  SHF.R.S32.HI R72, RZ, 0x1f, R189 ;  /* 0x0000001fff487819 */ /* 0x000fe400000114bd */
        /* <DEDUP_REMOVED lines=23> */
[----:B------:R0:W1:Y:S04]  /*b700*/  SHFL.IDX PT, R7, R0, RZ, 0x1c1f ;  /* 0x001c1fff00077589 */ /* 0x00006800000e0000 */
[----:B------:R0:W2:Y:S04]  /*b710*/  SHFL.IDX PT, R6, R65, RZ, 0x1c1f ;  /* 0x001c1fff41067589 */ /* 0x0000a800000e0000 */
[----:B------:R0:W3:Y:S04]  /*b720*/  SHFL.IDX PT, R9, R63, RZ, 0x1c1f ;  /* 0x001c1fff3f097589 */ /* 0x0000e800000e0000 */
[----:B------:R0:W4:Y:S02]  /*b730*/  SHFL.IDX PT, R8, R3, RZ, 0x1c1f ;  /* 0x001c1fff03087589 */ /* 0x00012400000e0000 */
.L_x_2893:
        /* <DEDUP_REMOVED lines=16> */
[----:B------:R-:W3:Y:S01]  /*b840*/  LDL R5, [R1+0x40] ;  /* 0x0000400001057983 */ /* 0x000ee20000100800 */
[----:B------:R-:W-:Y:S01]  /*b850*/  ULDC UR4, c[0x0][0x3f4] ;  /* 0x0000fd0000047ab9 */ /* 0x000fe20000000800 */
[----:B------:R-:W-:Y:S02]  /*b860*/  CS2R R60, SRZ ;  /* 0x00000000003c7805 */ /* 0x000fe4000001ff00 */
[----:B------:R-:W-:Y:S02]  /*b870*/  ISETP.GE.AND P3, PT, R190, UR4, PT ;  /* 0x00000004be007c0c */ /* 0x000fe4000bf66270 */
[----:B------:R-:W-:Y:S02]  /*b880*/  CS2R R58, SRZ ;  /* 0x00000000003a7805 */ /* 0x000fe4000001ff00 */
[----:B------:R-:W-:Y:S02]  /*b890*/  ISETP.GE.AND P2, PT, R189, UR4, PT ;  /* 0x00000004bd007c0c */ /* 0x000fe4000bf46270 */
[----:B------:R-:W-:-:S02]  /*b8a0*/  ISETP.GE.AND P1, PT, R192, UR4, PT ;  /* 0x00000004c0007c0c */ /* 0x000fc4000bf26270 */
[----:B------:R-:W-:Y:S02]  /*b8b0*/  ISETP.GE.AND P0, PT, R191, UR4, PT ;  /* 0x00000004bf007c0c */ /* 0x000fe4000bf06270 */
[----:B------:R-:W-:-:S03]  /*b8c0*/  ISETP.GE.AND P4, PT, R22, UR4, PT ;  /* 0x0000000416007c0c */ /* 0x000fc6000bf86270 */
[C---:B------:R-:W-:Y:S01]  /*b8d0*/  @!P3 IMAD.SHL.U32 R27, R190.reuse, 0x2, RZ ;  /* 0x00000002be1bb824 */ /* 0x040fe200078e00ff */
[----:B------:R-:W-:-:S03]  /*b8e0*/  @!P3 SHF.L.U64.HI R4, R190, 0x1, R73 ;  /* 0x00000001be04b819 */ /* 0x000fc60000010249 */
[----:B------:R-:W-:Y:S02]  /*b8f0*/  @!P2 SHF.L.U32 R21, R189, 0x1, RZ ;  /* 0x00000001bd15a819 */ /* 0x000fe400000006ff */
[----:B------:R-:W-:Y:S01]  /*b900*/  @!P1 IMAD.SHL.U32 R13, R192, 0x2, RZ ;  /* 0x00000002c00d9824 */ /* 0x000fe200078e00ff */
[-C--:B--2---:R-:W-:Y:S01]  /*b910*/  @!P3 IADD3 R28, P6, R6, R27.reuse, RZ ;  /* 0x0000001b061cb210 */ /* 0x084fe20007fde0ff */
[----:B------:R-:W-:Y:S01]  /*b920*/  @!P0 IMAD.SHL.U32 R35, R191, 0x2, RZ ;  /* 0x00000002bf238824 */ /* 0x000fe200078e00ff */
[----:B------:R-:W-:Y:S01]  /*b930*/  @!P2 SHF.L.U64.HI R10, R189, 0x1, R72 ;  /* 0x00000001bd0aa819 */ /* 0x000fe20000010248 */
[----:B-1----:R-:W-:Y:S01]  /*b940*/  @!P4 IMAD.WIDE R32, R22, 0x2, R6 ;  /* 0x000000021620c825 */ /* 0x002fe200078e0206 */
[----:B----4-:R-:W-:Y:S02]  /*b950*/  @!P3 IADD3 R26, P5, R8, R27, RZ ;  /* 0x0000001b081ab210 */ /* 0x010fe40007fbe0ff */
[----:B------:R-:W-:Y:S01]  /*b960*/  @!P0 SHF.L.U64.HI R36, R191, 0x1, R237 ;  /* 0x00000001bf248819 */ /* 0x000fe200000102ed */
[--C-:B------:R-:W-:Y:S01]  /*b970*/  @!P3 IMAD.X R29, R7, 0x1, R4.reuse, P6 ;  /* 0x00000001071db824 */ /* 0x100fe200030e0604 */
[-C--:B------:R-:W-:Y:S01]  /*b980*/  @!P2 IADD3 R24, P6, R6, R21.reuse, RZ ;  /* 0x000000150618a210 */ /* 0x080fe20007fde0ff */
[----:B---3--:R-:W-:Y:S01]  /*b990*/  @!P3 IMAD.X R27, R9, 0x1, R4, P5 ;  /* 0x00000001091bb824 */ /* 0x008fe200028e0604 */
[----:B------:R-:W-:Y:S01]  /*b9a0*/  @!P2 IADD3 R20, P5, R8, R21, RZ ;  /* 0x000000150814a210 */ /* 0x000fe20007fbe0ff */
[----:B------:R1:W5:Y:S02]  /*b9b0*/  @!P4 LD.E.64 R60, desc[UR60][R32.64] ;  /* 0x0000003c203cc980 */ /* 0x000364000c101b00 */
[----:B------:R-:W-:Y:S01]  /*b9c0*/  @!P2 IMAD.X R25, R7, 0x1, R10, P6 ;  /* 0x000000010719a824 */ /* 0x000fe200030e060a */
[----:B------:R-:W-:-:S02]  /*b9d0*/  @!P1 IADD3 R14, P6, R6, R13, RZ ;  /* 0x0000000d060e9210 */ /* 0x000fc40007fde0ff */
[----:B------:R-:W-:Y:S02]  /*b9e0*/  @!P2 IADD3.X R21, R9, R10, RZ, P5, !PT ;  /* 0x0000000a0915a210 */ /* 0x000fe40002ffe4ff */
[----:B------:R-:W-:Y:S02]  /*b9f0*/  ISETP.GE.AND P5, PT, R193, UR4, PT ;  /* 0x00000004c1007c0c */ /* 0x000fe4000bfa6270 */
        /* <DEDUP_REMOVED lines=9> */
[----:B------:R1:W5:Y:S01]  /*ba90*/  @!P3 LD.E.64 R56, desc[UR60][R28.64] ;  /* 0x0000003c1c38b980 */ /* 0x000362000c101b00 */
[----:B------:R-:W-:-:S03]  /*baa0*/  @!P5 SHF.L.U64.HI R34, R193, 0x1, R236 ;  /* 0x00000001c122d819 */ /* 0x000fc600000102ec */
[----:B------:R1:W5:Y:S04]  /*bab0*/  @!P3 LD.E.64 R54, desc[UR60][R26.64] ;  /* 0x0000003c1a36b980 */ /* 0x000368000c101b00 */
[----:B------:R1:W5:Y:S04]  /*bac0*/  @!P2 LD.E.64 R52, desc[UR60][R24.64] ;  /* 0x0000003c1834a980 */ /* 0x000368000c101b00 */
[----:B------:R1:W5:Y:S01]  /*bad0*/  @!P2 LD.E.64 R50, desc[UR60][R20.64] ;  /* 0x0000003c1432a980 */ /* 0x000362000c101b00 */
[----:B------:R-:W-:Y:S02]  /*bae0*/  @!P1 SHF.L.U64.HI R4, R192, 0x1, R5 ;  /* 0x00000001c0049819 */ /* 0x000fe40000010205 */
[----:B------:R-:W-:-:S03]  /*baf0*/  @!P4 MOV R5, R9 ;  /* 0x000000090005c202 */ /* 0x000fc60000000f00 */
[----:B------:R-:W-:Y:S01]  /*bb00*/  @!P1 IMAD.X R15, R7, 0x1, R4, P6 ;  /* 0x00000001070f9824 */ /* 0x000fe200030e0604 */
[----:B------:R-:W-:-:S04]  /*bb10*/  @!P1 IADD3 R12, P6, R8, R13, RZ ;  /* 0x0000000d080c9210 */ /* 0x000fc80007fde0ff */
[----:B------:R1:W5:Y:S01]  /*bb20*/  @!P1 LD.E.64 R48, desc[UR60][R14.64] ;  /* 0x0000003c0e309980 */ /* 0x000362000c101b00 */
[----:B------:R-:W-:Y:S01]  /*bb30*/  @!P1 IMAD.X R13, R9, 0x1, R4, P6 ;  /* 0x00000001090d9824 */ /* 0x000fe200030e0604 */
[----:B------:R-:W-:Y:S01]  /*bb40*/  @!P0 IADD3 R10, P6, R6, R35, RZ ;  /* 0x00000023060a8210 */ /* 0x000fe20007fde0ff */
[----:B------:R-:W-:-:S03]  /*bb50*/  @!P4 IMAD.MOV.U32 R4, RZ, RZ, R8 ;  /* 0x000000ffff04c224 */ /* 0x000fc600078e0008 */
[----:B------:R1:W5:Y:S01]  /*bb60*/  @!P1 LD.E.64 R46, desc[UR60][R12.64] ;  /* 0x0000003c0c2e9980 */ /* 0x000362000c101b00 */
[----:B------:R-:W-:-:S04]  /*bb70*/  @!P4 IMAD.WIDE R30, R22, 0x2, R4 ;  /* 0x00000002161ec825 */ /* 0x000fc800078e0204 */
[--C-:B------:R-:W-:Y:S01]  /*bb80*/  @!P0 IMAD.X R11, R7, 0x1, R36.reuse, P6 ;  /* 0x00000001070b8824 */ /* 0x100fe200030e0624 */
[----:B------:R-:W-:Y:S01]  /*bb90*/  @!P0 IADD3 R4, P6, R8, R35, RZ ;  /* 0x0000002308048210 */ /* 0x000fe20007fde0ff */
[----:B------:R-:W-:Y:S01]  /*bba0*/  @!P5 IMAD.SHL.U32 R35, R193, 0x2, RZ ;  /* 0x00000002c123d824 */ /* 0x000fe200078e00ff */
[----:B------:R1:W5:Y:S03]  /*bbb0*/  @!P4 LD.E.64 R58, desc[UR60][R30.64] ;  /* 0x0000003c1e3ac980 */ /* 0x000366000c101b00 */
[----:B------:R-:W-:Y:S01]  /*bbc0*/  @!P0 IMAD.X R5, R9, 0x1, R36, P6 ;  /* 0x0000000109058824 */ /* 0x000fe200030e0624 */
[-C--:B------:R-:W-:Y:S01]  /*bbd0*/  @!P5 IADD3 R6, P4, R6, R35.reuse, RZ ;  /* 0x000000230606d210 */ /* 0x080fe20007f9e0ff */
[----:B------:R1:W5:Y:S01]  /*bbe0*/  @!P0 LD.E.64 R44, desc[UR60][R10.64] ;  /* 0x0000003c0a2c8980 */ /* 0x000362000c101b00 */
[----:B------:R-:W-:Y:S02]  /*bbf0*/  @!P5 IADD3 R8, P6, R8, R35, RZ ;  /* 0x000000230808d210 */ /* 0x000fe40007fde0ff */
[----:B------:R-:W-:Y:S01]  /*bc00*/  CS2R R36, SRZ ;  /* 0x0000000000247805 */ /* 0x000fe2000001ff00 */
[----:B------:R-:W-:Y:S01]  /*bc10*/  @!P5 IMAD.X R7, R7, 0x1, R34, P4 ;  /* 0x000000010707d824 */ /* 0x000fe200020e0622 */
[----:B------:R-:W-:Y:S01]  /*bc20*/  @!P5 IADD3.X R9, R9, R34, RZ, P6, !PT ;  /* 0x000000220909d210 */ /* 0x000fe200037fe4ff */
[----:B------:R1:W5:Y:S04]  /*bc30*/  @!P0 LD.E.64 R42, desc[UR60][R4.64] ;  /* 0x0000003c042a8980 */ /* 0x000368000c101b00 */
[----:B------:R1:W5:Y:S04]  /*bc40*/  @!P5 LD.E.64 R36, desc[UR60][R6.64] ;  /* 0x0000003c0624d980 */ /* 0x000368000c101b00 */
[----:B------:R1:W5:Y:S02]  /*bc50*/  @!P5 LD.E.64 R38, desc[UR60][R8.64] ;  /* 0x0000003c0826d980 */ /* 0x000364000c101b00 */
.L_x_2611:
[----:B------:R-:W-:Y:S05]  /*bc60*/  BSYNC B1 ;  /* 0x0000000000017941 */ /* 0x000fea0003800000 */
.L_x_2610:
        /* <DEDUP_REMOVED lines=38> */
[----:B------:R-:W-:-:S04]  /*bed0*/  PRMT R70, R5, 0x5410, R4 ;  /* 0x0000541005467816 */ /* 0x000fc80000000004 */
[----:B------:R-:W-:Y:S01]  /*bee0*/  PRMT R66, R7, 0x5410, R6 ;  /* 0x0000541007427816 */ /* 0x000fe20000000006 */
[----:B------:R-:W-:Y:S06]  /*bef0*/  BRA.DIV UR4, `(.L_x_2612) ;  /* 0x000001a604e87947 */ /* 0x000fec000b800000 */
[----:B0-----:R-:W0:Y:S04]  /*bf00*/  SHFL.IDX PT, R0, R0, 0x1, 0x1c1f ;  /* 0x003c1f0000007f89 */ /* 0x001e2800000e0000 */
[----:B------:R-:W1:Y:S04]  /*bf10*/  SHFL.IDX PT, R65, R65, 0x1, 0x1c1f ;  /* 0x003c1f0041417f89 */ /* 0x000e6800000e0000 */
[----:B------:R-:W2:Y:S04]  /*bf20*/  SHFL.IDX PT, R63, R63, 0x1, 0x1c1f ;  /* 0x003c1f003f3f7f89 */ /* 0x000ea800000e0000 */
[----:B------:R0:W0:Y:S02]  /*bf30*/  SHFL.IDX PT, R62, R3, 0x1, 0x1c1f ;  /* 0x003c1f00033e7f89 */ /* 0x00002400000e0000 */
.L_x_2899:
[----:B0-----:R-:W5:Y:S01]  /*bf40*/  LDL R3, [R1+0x44] ;  /* 0x0000440001037983 */ /* 0x001f620000100800 */
[----:B------:R-:W-:Y:S01]  /*bf50*/  IADD3 R69, R69, 0x40, RZ ;  /* 0x0000004045457810 */ /* 0x000fe20007ffe0ff */
[----:B------:R-:W-:Y:S01]  /*bf60*/  BSSY B1, `(.L_x_2613) ;  /* 0x0000057000017945 */ /* 0x000fe20003800000 */
[----:B------:R-:W-:Y:S02]  /*bf70*/  LOP3.LUT R4, R195, 0x18, R18, 0xf8, !PT ;  /* 0x00000018c3047812 */ /* 0x000fe400078ef812 */
[----:B------:R-:W-:Y:S02]  /*bf80*/  CS2R R32, SRZ ;  /* 0x0000000000207805 */ /* 0x000fe4000001ff00 */
[----:B------:R-:W-:Y:S02]  /*bf90*/  ISETP.GE.AND P1, PT, R69, R64, PT ;  /* 0x000000404500720c */ /* 0x000fe40003f26270 */
[----:B------:R-:W-:Y:S02]  /*bfa0*/  CS2R R26, SRZ ;  /* 0x00000000001a7805 */ /* 0x000fe4000001ff00 */
[----:B------:R-:W-:-:S02]  /*bfb0*/  CS2R R20, SRZ ;  /* 0x0000000000147805 */ /* 0x000fc4000001ff00 */
[----:B------:R-:W-:Y:S02]  /*bfc0*/  CS2R R12, SRZ ;  /* 0x00000000000c7805 */ /* 0x000fe4000001ff00 */
[----:B---34-:R-:W-:Y:S02]  /*bfd0*/  CS2R R8, SRZ ;  /* 0x0000000000087805 */ /* 0x018fe4000001ff00 */
[----:B------:R-:W-:Y:S02]  /*bfe0*/  CS2R R40, SRZ ;  /* 0x0000000000287805 */ /* 0x000fe4000001ff00 */
[----:B------:R-:W-:Y:S02]  /*bff0*/  CS2R R34, SRZ ;  /* 0x0000000000227805 */ /* 0x000fe4000001ff00 */
[----:B------:R-:W-:Y:S02]  /*c000*/  CS2R R28, SRZ ;  /* 0x00000000001c7805 */ /* 0x000fe4000001ff00 */
[----:B------:R-:W-:-:S02]  /*c010*/  CS2R R24, SRZ ;  /* 0x0000000000187805 */ /* 0x000fc4000001ff00 */
[----:B------:R-:W-:Y:S02]  /*c020*/  CS2R R14, SRZ ;  /* 0x00000000000e7805 */ /* 0x000fe4000001ff00 */
[----:B------:R-:W-:Y:S02]  /*c030*/  CS2R R10, SRZ ;  /* 0x00000000000a7805 */ /* 0x000fe4000001ff00 */
[----:B-----5:R-:W-:Y:S02]  /*c040*/  LOP3.LUT P0, RZ, R3, 0x4, RZ, 0xc0, !PT ;  /* 0x0000000403ff7812 */ /* 0x020fe4000780c0ff */
[----:B------:R-:W-:-:S05]  /*c050*/  LOP3.LUT R3, R4, R197, RZ, 0x3c, !PT ;  /* 0x000000c504037212 */ /* 0x000fca00078e3cff */
[----:B------:R-:W-:-:S04]  /*c060*/  IMAD R3, R196, 0x200, R3 ;  /* 0x00000200c4037824 */ /* 0x000fc800078e0203 */
[----:B------:R-:W-:Y:S01]  /*c070*/  IMAD R3, R3, 0x2, R2 ;  /* 0x0000000203037824 */ /* 0x000fe200078e0202 */
        /* <DEDUP_REMOVED lines=8> */
[----:B------:R-:W-:-:S05]  /*c100*/  ISETP.GE.AND P1, PT, R191, UR4, PT ;  /* 0x00000004bf007c0c */ /* 0x000fca000bf26270 */
[C---:B------:R-:W-:Y:S01]  /*c110*/  @!P4 IMAD.SHL.U32 R24, R190.reuse, 0x2, RZ ;  /* 0x00000002be18c824 */ /* 0x040fe200078e00ff */
[----:B------:R-:W-:-:S03]  /*c120*/  @!P4 SHF.L.U64.HI R73, R190, 0x1, R73 ;  /* 0x00000001be49c819 */ /* 0x000fc60000010249 */
[C---:B------:R-:W-:Y:S01]  /*c130*/  @!P3 IMAD.SHL.U32 R14, R189.reuse, 0x2, RZ ;  /* 0x00000002bd0eb824 */ /* 0x040fe200078e00ff */
[----:B------:R-:W-:Y:S02]  /*c140*/  @!P3 SHF.L.U64.HI R72, R189, 0x1, R72 ;  /* 0x00000001bd48b819 */ /* 0x000fe40000010248 */
[-C--:B-1----:R-:W-:Y:S01]  /*c150*/  @!P4 IADD3 R26, P5, R65, R24.reuse, RZ ;  /* 0x00000018411ac210 */ /* 0x082fe20007fbe0ff */
[----:B------:R-:W-:Y:S01]  /*c160*/  @!P1 IMAD.SHL.U32 R6, R191, 0x2, RZ ;  /* 0x00000002bf069824 */ /* 0x000fe200078e00ff */
[----:B------:R-:W-:Y:S02]  /*c170*/  @!P4 IADD3 R24, P6, R62, R24, RZ ;  /* 0x000000183e18c210 */ /* 0x000fe40007fde0ff */
[----:B------:R-:W-:Y:S01]  /*c180*/  @!P2 SHF.L.U32 R10, R192, 0x1, RZ ;  /* 0x00000001c00aa819 */ /* 0x000fe200000006ff */
[--C-:B------:R-:W-:Y:S01]  /*c190*/  @!P4 IMAD.X R27, R0, 0x1, R73.reuse, P5 ;  /* 0x00000001001bc824 */ /* 0x100fe200028e0649 */
[-C--:B------:R-:W-:Y:S01]  /*c1a0*/  @!P3 IADD3 R20, P5, R65, R14.reuse, RZ ;  /* 0x0000000e4114b210 */ /* 0x080fe20007fbe0ff */
[----:B--2---:R-:W-:Y:S01]  /*c1b0*/  @!P4 IMAD.X R25, R63, 0x1, R73, P6 ;  /* 0x000000013f19c824 */ /* 0x004fe200030e0649 */
[----:B------:R-:W-:-:S03]  /*c1c0*/  @!P3 IADD3 R14, P6, R62, R14, RZ ;  /* 0x0000000e3e0eb210 */ /* 0x000fc60007fde0ff */
[----:B------:R-:W-:Y:S01]  /*c1d0*/  @!P3 IMAD.X R21, R0, 0x1, R72, P5 ;  /* 0x000000010015b824 */ /* 0x000fe200028e0648 */
[----:B------:R-:W-:Y:S02]  /*c1e0*/  @!P2 IADD3 R12, P5, R65, R10, RZ ;  /* 0x0000000a410ca210 */ /* 0x000fe40007fbe0ff */
[----:B------:R-:W-:Y:S02]  /*c1f0*/  @!P3 IADD3.X R15, R63, R72, RZ, P6, !PT ;  /* 0x000000483f0fb210 */ /* 0x000fe400037fe4ff */
[----:B------:R-:W-:Y:S02]  /*c200*/  @!P2 IADD3 R10, P6, R62, R10, RZ ;  /* 0x0000000a3e0aa210 */ /* 0x000fe40007fde0ff */
[----:B------:R-:W-:-:S06]  /*c210*/  CS2R R34, SRZ ;  /* 0x0000000000227805 */ /* 0x000fcc000001ff00 */
[----:B------:R0:W5:Y:S02]  /*c220*/  @!P4 LD.E.64 R34, desc[UR60][R26.64] ;  /* 0x0000003c1a22c980 */ /* 0x000164000c101b00 */
[----:B0-----:R-:W-:-:S06]  /*c230*/  CS2R R26, SRZ ;  /* 0x00000000001a7805 */ /* 0x001fcc000001ff00 */
[----:B------:R0:W5:Y:S02]  /*c240*/  @!P3 LD.E.64 R26, desc[UR60][R14.64] ;  /* 0x0000003c0e1ab980 */ /* 0x000164000c101b00 */
[----:B0-----:R-:W-:Y:S02]  /*c250*/  CS2R R14, SRZ ;  /* 0x00000000000e7805 */ /* 0x001fe4000001ff00 */
[----:B---3--:R-:W-:Y:S02]  /*c260*/  @!P2 SHF.L.U64.HI R4, R192, 0x1, R5 ;  /* 0x00000001c004a819 */ /* 0x008fe40000010205 */
[----:B------:R-:W-:-:S03]  /*c270*/  @!P1 SHF.L.U64.HI R5, R191, 0x1, R237 ;  /* 0x00000001bf059819 */ /* 0x000fc600000102ed */
[--C-:B------:R-:W-:Y:S01]  /*c280*/  @!P2 IMAD.X R13, R0, 0x1, R4.reuse, P5 ;  /* 0x00000001000da824 */ /* 0x100fe200028e0604 */
[----:B------:R-:W-:Y:S01]  /*c290*/  @!P1 IADD3 R8, P5, R65, R6, RZ ;  /* 0x0000000641089210 */ /* 0x000fe20007fbe0ff */
[----:B------:R-:W-:Y:S01]  /*c2a0*/  @!P2 IMAD.X R11, R63, 0x1, R4, P6 ;  /* 0x000000013f0ba824 */ /* 0x000fe200030e0604 */
[----:B------:R-:W-:-:S03]  /*c2b0*/  ISETP.GE.AND P6, PT, R22, UR4, PT ;  /* 0x0000000416007c0c */ /* 0x000fc6000bfc6270 */
[----:B------:R-:W-:Y:S01]  /*c2c0*/  @!P1 IMAD.X R9, R0, 0x1, R5, P5 ;  /* 0x0000000100099824 */ /* 0x000fe200028e0605 */
[----:B------:R-:W-:-:S04]  /*c2d0*/  @!P1 IADD3 R4, P5, R62, R6, RZ ;  /* 0x000000063e049210 */ /* 0x000fc80007fbe0ff */
[----:B------:R-:W5:Y:S01]  /*c2e0*/  @!P1 LD.E.64 R14, desc[UR60][R8.64] ;  /* 0x0000003c080e9980 */ /* 0x000f62000c101b00 */
[----:B------:R-:W-:Y:S01]  /*c2f0*/  @!P1 IMAD.X R5, R63, 0x1, R5, P5 ;  /* 0x000000013f059824 */ /* 0x000fe200028e0605 */
[----:B------:R-:W-:-:S03]  /*c300*/  ISETP.GE.AND P5, PT, R193, UR4, PT ;  /* 0x00000004c1007c0c */ /* 0x000fc6000bfa6270 */
[----:B------:R-:W-:Y:S01]  /*c310*/  @!P6 MOV R28, R65 ;  /* 0x00000041001ce202 */ /* 0x000fe20000000f00 */
[----:B------:R-:W-:Y:S02]  /*c320*/  @!P6 IMAD.MOV.U32 R29, RZ, RZ, R0 ;  /* 0x000000ffff1de224 */ /* 0x000fe400078e0000 */
[----:B------:R-:W-:Y:S02]  /*c330*/  @!P6 IMAD.MOV.U32 R6, RZ, RZ, R62 ;  /* 0x000000ffff06e224 */ /* 0x000fe400078e003e */
[----:B------:R-:W-:Y:S02]  /*c340*/  @!P6 IMAD.MOV.U32 R7, RZ, RZ, R63 ;  /* 0x000000ffff07e224 */ /* 0x000fe400078e003f */
[----:B------:R-:W-:-:S04]  /*c350*/  @!P6 IMAD.WIDE R28, R22, 0x2, R28 ;  /* 0x00000002161ce825 */ /* 0x000fc800078e021c */
[----:B------:R-:W-:Y:S01]  /*c360*/  @!P6 IMAD.WIDE R6, R22, 0x2, R6 ;  /* 0x000000021606e825 */ /* 0x000fe200078e0206 */
[----:B------:R-:W5:Y:S03]  /*c370*/  @!P6 LD.E.64 R40, desc[UR60][R28.64] ;  /* 0x0000003c1c28e980 */ /* 0x000f66000c101b00 */
[C---:B------:R-:W-:Y:S01]  /*c380*/  @!P5 IMAD.SHL.U32 R33, R193.reuse, 0x2, RZ ;  /* 0x00000002c121d824 */ /* 0x040fe200078e00ff */
[----:B------:R0:W5:Y:S01]  /*c390*/  @!P6 LD.E.64 R30, desc[UR60][R6.64] ;  /* 0x0000003c061ee980 */ /* 0x000162000c101b00 */
[----:B------:R-:W-:-:S03]  /*c3a0*/  @!P5 SHF.L.U64.HI R32, R193, 0x1, R236 ;  /* 0x00000001c120d819 */ /* 0x000fc600000102ec */
[----:B0-----:R-:W-:-:S04]  /*c3b0*/  @!P5 IADD3 R6, P6, R65, R33, RZ ;  /* 0x000000214106d210 */ /* 0x001fc80007fde0ff */
[----:B------:R-:W-:Y:S02]  /*c3c0*/  @!P5 IADD3.X R7, R0, R32, RZ, P6, !PT ;  /* 0x000000200007d210 */ /* 0x000fe400037fe4ff */
[----:B------:R-:W-:Y:S02]  /*c3d0*/  @!P5 IADD3 R62, P6, R62, R33, RZ ;  /* 0x000000213e3ed210 */ /* 0x000fe40007fde0ff */
[----:B------:R-:W-:-:S03]  /*c3e0*/  CS2R R28, SRZ ;  /* 0x00000000001c7805 */ /* 0x000fc6000001ff00 */
[----:B------:R-:W-:Y:S01]  /*c3f0*/  @!P5 IMAD.X R63, R63, 0x1, R32, P6 ;  /* 0x000000013f3fd824 */ /* 0x000fe200030e0620 */
[----:B------:R-:W-:Y:S02]  /*c400*/  CS2R R32, SRZ ;  /* 0x0000000000207805 */ /* 0x000fe4000001ff00 */
[----:B------:R0:W5:Y:S04]  /*c410*/  @!P3 LD.E.64 R28, desc[UR60][R20.64] ;  /* 0x0000003c141cb980 */ /* 0x000168000c101b00 */
[----:B------:R1:W5:Y:S01]  /*c420*/  @!P4 LD.E.64 R32, desc[UR60][R24.64] ;  /* 0x0000003c1820c980 */ /* 0x000362000c101b00 */
[----:B0-----:R-:W-:Y:S02]  /*c430*/  CS2R R20, SRZ ;  /* 0x0000000000147805 */ /* 0x001fe4000001ff00 */
[----:B-1----:R-:W-:-:S04]  /*c440*/  CS2R R24, SRZ ;  /* 0x0000000000187805 */ /* 0x002fc8000001ff00 */
[----:B------:R0:W5:Y:S01]  /*c450*/  @!P2 LD.E.64 R20, desc[UR60][R10.64] ;  /* 0x0000003c0a14a980 */ /* 0x000162000c101b00 */
[----:B------:R-:W-:-:S03]  /*c460*/  CS2R R8, SRZ ;  /* 0x0000000000087805 */ /* 0x000fc6000001ff00 */
[----:B------:R1:W5:Y:S04]  /*c470*/  @!P2 LD.E.64 R24, desc[UR60][R12.64] ;  /* 0x0000003c0c18a980 */ /* 0x000368000c101b00 */
[----:B------:R3:W5:Y:S01]  /*c480*/  @!P5 LD.E.64 R8, desc[UR60][R62.64] ;  /* 0x0000003c3e08d980 */ /* 0x000762000c101b00 */
[----:B0-----:R-:W-:Y:S02]  /*c490*/  CS2R R10, SRZ ;  /* 0x00000000000a7805 */ /* 0x001fe4000001ff00 */
[----:B-1----:R-:W-:-:S04]  /*c4a0*/  CS2R R12, SRZ ;  /* 0x00000000000c7805 */ /* 0x002fc8000001ff00 */
[----:B------:R3:W5:Y:S04]  /*c4b0*/  @!P5 LD.E.64 R10, desc[UR60][R6.64] ;  /* 0x0000003c060ad980 */ /* 0x000768000c101b00 */
[----:B------:R3:W5:Y:S02]  /*c4c0*/  @!P1 LD.E.64 R12, desc[UR60][R4.64] ;  /* 0x0000003c040c9980 */ /* 0x000764000c101b00 */
.L_x_2614:
[----:B------:R-:W-:Y:S05]  /*c4d0*/  BSYNC B1 ;  /* 0x0000000000017941 */ /* 0x000fea0003800000 */
.L_x_2613:
[----:B---3--:R-:W-:Y:S01]  /*c4e0*/  LEA.HI R4, R213, R213, RZ, 0x1 ;  /* 0x000000d5d5047211 */ /* 0x008fe200078f08ff */
[----:B-----5:R-:W-:Y:S01]  /*c4f0*/  IMAD.MOV.U32 R5, RZ, RZ, R30 ;  /* 0x000000ffff057224 */ /* 0x020fe200078e001e */
[----:B--2---:R-:W-:Y:S01]  /*c500*/  MOV R63, R34 ;  /* 0x00000022003f7202 */ /* 0x004fe20000000f00 */
[C---:B------:R-:W-:Y:S01]  /*c510*/  VIADD R6, R3.reuse, 0x10400 ;  /* 0x0001040003067836 */ /* 0x040fe20000000000 */
[----:B------:R-:W-:Y:S01]  /*c520*/  LOP3.LUT R4, R4, 0xfffffffe, RZ, 0xc0, !PT ;  /* 0xfffffffe04047812 */ /* 0x000fe200078ec0ff */
[----:B------:R-:W-:Y:S01]  /*c530*/  VIADD R0, R3, 0x10440 ;  /* 0x0001044003007836 */ /* 0x000fe20000000000 */
[----:B------:R-:W-:Y:S01]  /*c540*/  PRMT R84, R5, 0x7610, R84 ;  /* 0x0000761005547816 */ /* 0x000fe20000000054 */
[----:B------:R-:W-:Y:S01]  /*c550*/  IMAD.MOV.U32 R5, RZ, RZ, R31 ;  /* 0x000000ffff057224 */ /* 0x000fe200078e001f */
[----:B------:R-:W-:Y:S01]  /*c560*/  @P0 IADD3 R0, R6, -0x40, RZ ;  /* 0xffffffc006000810 */ /* 0x000fe20007ffe0ff */
[----:B------:R-:W-:Y:S01]  /*c570*/  IMAD.IADD R4, R213, 0x1, -R4 ;  /* 0x00000001d5047824 */ /* 0x000fe200078e0a04 */
[----:B------:R-:W-:Y:S01]  /*c580*/  PRMT R81, R63, 0x7610, R81 ;  /* 0x000076103f517816 */ /* 0x000fe20000000051 */
[----:B------:R-:W-:Y:S01]  /*c590*/  IMAD.MOV.U32 R6, RZ, RZ, R32 ;  /* 0x000000ffff067224 */ /* 0x000fe200078e0020 */
[----:B------:R-:W-:Y:S01]  /*c5a0*/  PRMT R84, R84, 0x5410, R5 ;  /* 0x0000541054547816 */ /* 0x000fe20000000005 */
[----:B------:R-:W-:Y:S01]  /*c5b0*/  IMAD.MOV.U32 R7, RZ, RZ, R33 ;  /* 0x000000ffff077224 */ /* 0x000fe200078e0021 */
[----:B------:R-:W-:Y:S01]  /*c5c0*/  SHF.L.U32 R5, R4, 0x1f, RZ ;  /* 0x0000001f04057819 */ /* 0x000fe200000006ff */
[----:B------:R-:W-:Y:S01]  /*c5d0*/  IMAD.MOV.U32 R62, RZ, RZ, R20 ;  /* 0x000000ffff3e7224 */ /* 0x000fe200078e0014 */
[----:B------:R-:W-:Y:S01]  /*c5e0*/  VIADDMNMX R64, R64, -R200, 0x80, PT ;  /* 0x0000008040407446 */ /* 0x000fe200038009c8 */
[----:B------:R-:W-:Y:S01]  /*c5f0*/  IMAD.MOV.U32 R4, RZ, RZ, R21 ;  /* 0x000000ffff047224 */ /* 0x000fe200078e0015 */
[----:B------:R-:W0:Y:S01]  /*c600*/  SYNCS.PHASECHK.TRANS64.TRYWAIT P0, [R2+URZ+0x34800], R5 ;  /* 0x03480005020075a7 */ /* 0x000e22000800017f */
        /* <DEDUP_REMOVED lines=8> */
[----:B------:R-:W-:Y:S01]  /*c690*/  MOV R7, R13 ;  /* 0x0000000d00077202 */ /* 0x000fe20000000f00 */
[----:B------:R-:W-:Y:S01]  /*c6a0*/  BSSY B1, `(.L_x_2615) ;  /* 0x0000017000017945 */ /* 0x000fe20003800000 */
[----:B------:R-:W-:Y:S01]  /*c6b0*/  PRMT R72, R4, 0x7610, R72 ;  /* 0x0000761004487816 */ /* 0x000fe20000000048 */
[----:B------:R-:W-:Y:S01]  /*c6c0*/  IMAD.MOV.U32 R4, RZ, RZ, R9 ;  /* 0x000000ffff047224 */ /* 0x000fe200078e0009 */
[----:B-1----:R-:W-:Y:S01]  /*c6d0*/  PRMT R65, R7, 0x5410, R6 ;  /* 0x0000541007417816 */ /* 0x002fe20000000006 */
[----:B------:R-:W-:Y:S01]  /*c6e0*/  IMAD.MOV.U32 R6, RZ, RZ, R40 ;  /* 0x000000ffff067224 */ /* 0x000fe200078e0028 */
[----:B------:R-:W-:Y:S01]  /*c6f0*/  PRMT R62, R62, 0x5410, R62 ;  /* 0x000054103e3e7816 */ /* 0x000fe2000000003e */
[----:B------:R-:W-:Y:S01]  /*c700*/  IMAD.MOV.U32 R7, RZ, RZ, R41 ;  /* 0x000000ffff077224 */ /* 0x000fe200078e0029 */
[----:B------:R-:W-:-:S02]  /*c710*/  ISETP.GE.AND P1, PT, R17, R64, PT ;  /* 0x000000401100720c */ /* 0x000fc40003f26270 */
[----:B------:R-:W-:Y:S01]  /*c720*/  PRMT R62, R4, 0x7610, R62 ;  /* 0x00007610043e7816 */ /* 0x000fe2000000003e */
[----:B------:R-:W-:Y:S01]  /*c730*/  IMAD.MOV.U32 R4, RZ, RZ, R35 ;  /* 0x000000ffff047224 */ /* 0x000fe200078e0023 */
[----:B------:R-:W-:Y:S01]  /*c740*/  PRMT R85, R6, 0x5410, R7 ;  /* 0x0000541006557816 */ /* 0x000fe20000000007 */
[----:B------:R-:W-:Y:S02]  /*c750*/  IMAD.MOV.U32 R6, RZ, RZ, R28 ;  /* 0x000000ffff067224 */ /* 0x000fe400078e001c */
        /* <DEDUP_REMOVED lines=8> */
[----:B------:R-:W-:Y:S01]  /*c7e0*/  PRMT R69, R7, 0x5410, R63 ;  /* 0x0000541007457816 */ /* 0x000fe2000000003f */
[----:B------:R-:W-:Y:S01]  /*c7f0*/  IMAD.MOV.U32 R6, RZ, RZ, R11 ;  /* 0x000000ffff067224 */ /* 0x000fe200078e000b */
[----:B0-----:R-:W-:Y:S06]  /*c800*/  @!P0 BRA `(.L_x_2616) ;  /* 0x000001a000188947 */ /* 0x001fec0003800000 */
.L_x_2900:
[----:B------:R-:W-:Y:S05]  /*c810*/  BSYNC B1 ;  /* 0x0000000000017941 */ /* 0x000fea0003800000 */
.L_x_2615:
[----:B------:R-:W-:Y:S01]  /*c820*/  BSSY B1, `(.L_x_2617) ;  /* 0x0000116000017945 */ /* 0x000fe20003800000 */
[----:B------:R-:W-:-:S03]  /*c830*/  PRMT R63, R4, 0x5410, R6 ;  /* 0x00005410043f7816 */ /* 0x000fc60000000006 */
[----:B------:R-:W-:Y:S05]  /*c840*/  @P1 BRA `(.L_x_2618) ;  /* 0x00000010004c1947 */ /* 0x000fea0003800000 */
[----:B------:R-:W1:Y:S01]  /*c850*/  LDC R4, c[0x0][0x3f4] ;  /* 0x0000fd00ff047b82 */ /* 0x000e620000000800 */
[----:B------:R-:W-:Y:S01]  /*c860*/  BSSY B2, `(.L_x_2619) ;  /* 0x0000032000027945 */ /* 0x000fe20003800000 */
[-C--:B-1----:R-:W-:Y:S02]  /*c870*/  ISETP.GE.AND P0, PT, R22, R4.reuse, PT ;  /* 0x000000041600720c */ /* 0x082fe40003f06270 */
[-C--:B------:R-:W-:Y:S02]  /*c880*/  ISETP.GE.AND P1, PT, R190, R4.reuse, PT ;  /* 0x00000004be00720c */ /* 0x080fe40003f26270 */
[-C--:B------:R-:W-:Y:S02]  /*c890*/  ISETP.GE.AND P2, PT, R189, R4.reuse, PT ;  /* 0x00000004bd00720c */ /* 0x080fe40003f46270 */
[-C--:B------:R-:W-:Y:S02]  /*c8a0*/  ISETP.GE.AND P3, PT, R192, R4.reuse, PT ;  /* 0x00000004c000720c */ /* 0x080fe40003f66270 */
[----:B------:R-:W-:-:S02]  /*c8b0*/  ISETP.GE.AND P4, PT, R191, R4, PT ;  /* 0x00000004bf00720c */ /* 0x000fc40003f86270 */
[----:B------:R-:W-:-:S03]  /*c8c0*/  ISETP.GE.AND P5, PT, R193, R4, PT ;  /* 0x00000004c100720c */ /* 0x000fc60003fa6270 */
[----:B------:R-:W-:Y:S10]  /*c8d0*/  @P0 BRA `(.L_x_2620) ;  /* 0x0000000000a80947 */ /* 0x000ff40003800000 */
[----:B0-----:R-:W0:Y:S01]  /*c8e0*/  LDS.128 R4, [R3+0x10400] ;  /* 0x0104000003047984 */ /* 0x001e220000000c00 */
        /* <DEDUP_REMOVED lines=12> */
[--C-:B------:R-:W-:Y:S02]  /*c9b0*/  HADD2.F32 R61, -RZ, R4.reuse.H1_H1 ;  /* 0x30000004ff3d7230 */ /* 0x100fe40000004100 */
[C---:B------:R-:W-:Y:S01]  /*c9c0*/  FMUL.FTZ R100, R89.reuse, R96 ;  /* 0x0000006059647220 */ /* 0x040fe20000410000 */
[----:B------:R-:W-:Y:S01]  /*c9d0*/  FMUL.FTZ R89, R89, R92 ;  /* 0x0000005c59597220 */ /* 0x000fe20000410000 */
[----:B------:R-:W-:-:S02]  /*c9e0*/  HADD2.F32 R59, -RZ, R4.H0_H0 ;  /* 0x20000004ff3b7230 */ /* 0x000fc40000004100 */
[----:B------:R-:W-:Y:S01]  /*c9f0*/  FFMA.FTZ R100, R87, R92, -R100 ;  /* 0x0000005c57647223 */ /* 0x000fe20000010864 */
[C---:B------:R-:W-:Y:S01]  /*ca00*/  FMUL.FTZ R98, R61.reuse, R94 ;  /* 0x0000005e3d627220 */ /* 0x040fe20000410000 */
[----:B------:R-:W-:Y:S01]  /*ca10*/  FMUL.FTZ R92, R61, R90 ;  /* 0x0000005a3d5c7220 */ /* 0x000fe20000410000 */
[----:B------:R-:W-:Y:S02]  /*ca20*/  HADD2.F32 R7, -RZ, R6.H0_H0 ;  /* 0x20000006ff077230 */ /* 0x000fe40000004100 */
[----:B------:R-:W-:Y:S01]  /*ca30*/  FFMA.FTZ R91, R87, R96, R89 ;  /* 0x00000060575b7223 */ /* 0x000fe20000010059 */
[----:B------:R-:W-:Y:S02]  /*ca40*/  HADD2.F32 R4, -RZ, R5.H0_H0 ;  /* 0x20000005ff047230 */ /* 0x000fe40000004100 */
[C---:B------:R-:W-:Y:S01]  /*ca50*/  FFMA.FTZ R98, R59.reuse, R90, -R98 ;  /* 0x0000005a3b627223 */ /* 0x040fe20000010862 */
[----:B------:R-:W-:Y:S02]  /*ca60*/  HADD2.F32 R61, -RZ, R86.H1_H1 ;  /* 0x30000056ff3d7230 */ /* 0x000fe40000004100 */
[----:B------:R-:W-:Y:S01]  /*ca70*/  FFMA.FTZ R59, R59, R94, R92 ;  /* 0x0000005e3b3b7223 */ /* 0x000fe2000001005c */
[----:B------:R-:W-:-:S02]  /*ca80*/  HADD2.F32 R6, -RZ, R6.H1_H1 ;  /* 0x30000006ff067230 */ /* 0x000fc40000004100 */
[----:B------:R-:W-:Y:S02]  /*ca90*/  HADD2.F32 R5, -RZ, R5.H1_H1 ;  /* 0x30000005ff057230 */ /* 0x000fe40000004100 */
[----:B------:R-:W-:Y:S02]  /*caa0*/  HADD2.F32 R86, -RZ, R86.H0_H0 ;  /* 0x20000056ff567230 */ /* 0x000fe40000004100 */
[CC--:B------:R-:W-:Y:S01]  /*cab0*/  FMUL.FTZ R90, R6.reuse, R61.reuse ;  /* 0x0000003d065a7220 */ /* 0x0c0fe20000410000 */
[C---:B------:R-:W-:Y:S01]  /*cac0*/  FMUL.FTZ R87, R5.reuse, R58 ;  /* 0x0000003a05577220 */ /* 0x040fe20000410000 */
[----:B------:R-:W-:Y:S01]  /*cad0*/  FMUL.FTZ R89, R5, R60 ;  /* 0x0000003c05597220 */ /* 0x000fe20000410000 */
[-C--:B------:R-:W-:Y:S01]  /*cae0*/  FMUL.FTZ R92, R6, R86.reuse ;  /* 0x00000056065c7220 */ /* 0x080fe20000410000 */
[C---:B------:R-:W-:Y:S01]  /*caf0*/  FFMA.FTZ R6, R7.reuse, R86, -R90 ;  /* 0x0000005607067223 */ /* 0x040fe2000001085a */
[C---:B------:R-:W-:Y:S01]  /*cb00*/  FFMA.FTZ R5, R4.reuse, R60, -R87 ;  /* 0x0000003c04057223 */ /* 0x040fe20000010857 */
[----:B------:R-:W-:Y:S01]  /*cb10*/  FFMA.FTZ R58, R4, R58, R89 ;  /* 0x0000003a043a7223 */ /* 0x000fe20000010059 */
[----:B------:R-:W-:Y:S01]  /*cb20*/  FFMA.FTZ R61, R7, R61, R92 ;  /* 0x0000003d073d7223 */ /* 0x000fe2000001005c */
[----:B------:R-:W-:-:S02]  /*cb30*/  F2FP.F16.F32.PACK_AB R7, R91, R100 ;  /* 0x000000645b07723e */ /* 0x000fc400000000ff */
[----:B------:R-:W-:Y:S02]  /*cb40*/  F2FP.F16.F32.PACK_AB R4, R59, R98 ;  /* 0x000000623b04723e */ /* 0x000fe400000000ff */
[----:B------:R-:W-:Y:S02]  /*cb50*/  F2FP.F16.F32.PACK_AB R6, R61, R6 ;  /* 0x000000063d06723e */ /* 0x000fe400000000ff */
[----:B------:R-:W-:-:S05]  /*cb60*/  F2FP.F16.F32.PACK_AB R5, R58, R5 ;  /* 0x000000053a05723e */ /* 0x000fca00000000ff */
[----:B------:R1:W-:Y:S02]  /*cb70*/  STS.128 [R3+0x10400], R4 ;  /* 0x0104000403007388 */ /* 0x0003e40000000c00 */
.L_x_2620:
[----:B------:R-:W-:Y:S05]  /*cb80*/  BSYNC B2 ;  /* 0x0000000000027941 */ /* 0x000fea0003800000 */
.L_x_2619:
[----:B------:R-:W-:Y:S04]  /*cb90*/  BSSY B2, `(.L_x_2621) ;  /* 0x000002c000027945 */ /* 0x000fe80003800000 */
[----:B------:R-:W-:Y:S05]  /*cba0*/  @P1 BRA `(.L_x_2622) ;  /* 0x0000000000a81947 */ /* 0x000fea0003800000 */
[----:B01----:R-:W0:Y:S01]  /*cbb0*/  LDS.128 R4, [R0] ;  /* 0x0000000000047984 */ /* 0x003e220000000c00 */
[----:B------:R-:W-:Y:S01]  /*cbc0*/  SHF.R.U32.HI R59, RZ, 0x10, R57 ;  /* 0x00000010ff3b7819 */ /* 0x000fe20000011639 */
[----:B------:R-:W-:Y:S01]  /*cbd0*/  HADD2.F32 R58, -RZ, R83.H0_H0 ;  /* 0x20000053ff3a7230 */ /* 0x000fe20000004100 */
[----:B------:R-:W-:Y:S01]  /*cbe0*/  SHF.R.U32.HI R61, RZ, 0x10, R55 ;  /* 0x00000010ff3d7819 */ /* 0x000fe20000011637 */
[--C-:B------:R-:W-:Y:S01]  /*cbf0*/  HADD2.F32 R60, -RZ, R82.reuse.H0_H0 ;  /* 0x20000052ff3c7230 */ /* 0x100fe20000004100 */
        /* <DEDUP_REMOVED lines=37> */
.L_x_2622:
[----:B------:R-:W-:Y:S05]  /*ce50*/  BSYNC B2 ;  /* 0x0000000000027941 */ /* 0x000fea0003800000 */
.L_x_2621:
[----:B------:R-:W-:Y:S04]  /*ce60*/  BSSY B2, `(.L_x_2623) ;  /* 0x000002c000027945 */ /* 0x000fe80003800000 */
[----:B------:R-:W-:Y:S05]  /*ce70*/  @P2 BRA `(.L_x_2624) ;  /* 0x0000000000a82947 */ /* 0x000fea0003800000 */
[----:B012---:R-:W0:Y:S01]  /*ce80*/  LDS.128 R4, [R3+0x14400] ;  /* 0x0144000003047984 */ /* 0x007e220000000c00 */
        /* <DEDUP_REMOVED lines=41> */
.L_x_2624:
[----:B------:R-:W-:Y:S05]  /*d120*/  BSYNC B2 ;  /* 0x0000000000027941 */ /* 0x000fea0003800000 */
.L_x_2623:
[----:B------:R-:W-:Y:S04]  /*d130*/  BSSY B2, `(.L_x_2625) ;  /* 0x000002c000027945 */ /* 0x000fe80003800000 */
[----:B------:R-:W-:Y:S05]  /*d140*/  @P3 BRA `(.L_x_2626) ;  /* 0x0000000000a83947 */ /* 0x000fea0003800000 */
[----:B0123--:R-:W0:Y:S01]  /*d150*/  LDS.128 R4, [R0+0x4000] ;  /* 0x0040000000047984 */ /* 0x00fe220000000c00 */
        /* <DEDUP_REMOVED lines=41> */
.L_x_2626:
[----:B------:R-:W-:Y:S05]  /*d3f0*/  BSYNC B2 ;  /* 0x0000000000027941 */ /* 0x000fea0003800000 */
.L_x_2625:
[----:B------:R-:W-:Y:S04]  /*d400*/  BSSY B2, `(.L_x_2627) ;  /* 0x000002c000027945 */ /* 0x000fe80003800000 */
[----:B------:R-:W-:Y:S05]  /*d410*/  @P4 BRA `(.L_x_2628) ;  /* 0x0000000000a84947 */ /* 0x000fea0003800000 */
[----:B01234-:R-:W0:Y:S01]  /*d420*/  LDS.128 R4, [R3+0x18400] ;  /* 0x0184000003047984 */ /* 0x01fe220000000c00 */
        /* <DEDUP_REMOVED lines=41> */
.L_x_2628:
[----:B------:R-:W-:Y:S05]  /*d6c0*/  BSYNC B2 ;  /* 0x0000000000027941 */ /* 0x000fea0003800000 */
.L_x_2627:
        /* <DEDUP_REMOVED lines=43> */
.L_x_2618:
[----:B------:R-:W-:Y:S05]  /*d980*/  BSYNC B1 ;  /* 0x0000000000017941 */ /* 0x000fea0003800000 */
.L_x_2617:
        /* <DEDUP_REMOVED lines=53> */
.L_x_2631:
[----:B------:R-:W-:Y:S05]  /*dce0*/  BSYNC B1 ;  /* 0x0000000000017941 */ /* 0x000fea0003800000 */
.L_x_2630:
        /* <DEDUP_REMOVED lines=44> */
.L_x_2633:
[----:B------:R-:W-:Y:S05]  /*dfb0*/  BSYNC B1 ;  /* 0x0000000000017941 */ /* 0x000fea0003800000 */
.L_x_2632:
[----:B------:R-:W-:Y:S04]  /*dfc0*/  BSSY B1, `(.L_x_2634) ;  /* 0x000002c000017945 */ /* 0x000fe80003800000 */
[----:B------:R-:W-:Y:S05]  /*dfd0*/  @P2 BRA `(.L_x_2635) ;  /* 0x0000000000a82947 */ /* 0x000fea0003800000 */
[----:B01----:R-:W0:Y:S01]  /*dfe0*/  LDS.128 R4, [R3+0x16400] ;  /* 0x0164000003047984 */ /* 0x003e220000000c00 */
        /* <DEDUP_REMOVED lines=41> */
.L_x_2635:
[----:B------:R-:W-:Y:S05]  /*e280*/  BSYNC B1 ;  /* 0x0000000000017941 */ /* 0x000fea0003800000 */
.L_x_2634:
[----:B------:R-:W-:Y:S04]  /*e290*/  BSSY B1, `(.L_x_2636) ;  /* 0x000002c000017945 */ /* 0x000fe80003800000 */
[----:B------:R-:W-:Y:S05]  /*e2a0*/  @P3 BRA `(.L_x_2637) ;  /* 0x0000000000a83947 */ /* 0x000fea0003800000 */
[----:B012---:R-:W0:Y:S01]  /*e2b0*/  LDS.128 R4, [R0+0x6000] ;  /* 0x0060000000047984 */ /* 0x007e220000000c00 */
        /* <DEDUP_REMOVED lines=41> */
.L_x_2637:
[----:B------:R-:W-:Y:S05]  /*e550*/  BSYNC B1 ;  /* 0x0000000000017941 */ /* 0x000fea0003800000 */
.L_x_2636:
[----:B------:R-:W-:Y:S04]  /*e560*/  BSSY B1, `(.L_x_2638) ;  /* 0x000002c000017945 */ /* 0x000fe80003800000 */
[----:B------:R-:W-:Y:S05]  /*e570*/  @P4 BRA `(.L_x_2639) ;  /* 0x0000000000a84947 */ /* 0x000fea0003800000 */
[----:B0123--:R-:W0:Y:S01]  /*e580*/  LDS.128 R4, [R3+0x1a400] ;  /* 0x01a4000003047984 */ /* 0x00fe220000000c00 */
        /* <DEDUP_REMOVED lines=41> */
.L_x_2639:
[----:B------:R-:W-:Y:S05]  /*e820*/  BSYNC B1 ;  /* 0x0000000000017941 */ /* 0x000fea0003800000 */
.L_x_2638:
        /* <DEDUP_REMOVED lines=44> */
.L_x_2608:
[----:B------:R-:W0:Y:S01]  /*eaf0*/  LDC R10, c[0x0][0x448] ;  /* 0x00011200ff0a7b82 */ /* 0x000e220000000800 */
[----:B------:R-:W-:Y:S01]  /*eb00*/  LEA R3, R216, R69, 0x6 ;  /* 0x00000045d8037211 */ /* 0x000fe200078e30ff */
        /* <DEDUP_REMOVED lines=17> */
[----:B------:R-:W-:Y:S01]  /*ec20*/  IMAD.WIDE.U32 R6, R3, UR6, R6 ;  /* 0x0000000603067c25 */ /* 0x000fe2000f8e0006 */
[----:B------:R-:W-:Y:S01]  /*ec30*/  LEA R60, P0, R4, UR4, 0x1 ;  /* 0x00000004043c7c11 */ /* 0x000fe2000f8008ff */
[----:B------:R-:W-:Y:S01]  /*ec40*/  UMOV UR4, 0xffffffff ;  /* 0xffffffff00047882 */ /* 0x000fe20000000000 */
[----:B------:R-:W-:Y:S01]  /*ec50*/  IADD3 R61, R5, R61, RZ ;  /* 0x0000003d053d7210 */ /* 0x000fe20007ffe0ff */
[----:B------:R-:W-:Y:S01]  /*ec60*/  IMAD R67, R3, UR7, R0 ;  /* 0x0000000703437c24 */ /* 0x000fe2000f8e0200 */
[----:B------:R-:W-:-:S02]  /*ec70*/  ULDC.64 UR6, c[0x0][0x400] ;  /* 0x0001000000067ab9 */ /* 0x000fc40000000a00 */
[----:B------:R-:W-:Y:S01]  /*ec80*/  LEA R66, P1, R6, UR6, 0x1 ;  /* 0x0000000606427c11 */ /* 0x000fe2000f8208ff */
[----:B------:R-:W-:Y:S01]  /*ec90*/  IMAD.IADD R67, R7, 0x1, R67 ;  /* 0x0000000107437824 */ /* 0x000fe200078e0243 */
[----:B------:R-:W-:-:S04]  /*eca0*/  LEA.HI.X R61, R4, UR5, R61, 0x1, P0 ;  /* 0x00000005043d7c11 */ /* 0x000fc800080f0c3d */
[----:B------:R-:W-:Y:S01]  /*ecb0*/  LEA.HI.X R67, R6, UR7, R67, 0x1, P1 ;  /* 0x0000000706437c11 */ /* 0x000fe200088f0c43 */
[----:B------:R-:W-:Y:S06]  /*ecc0*/  BRA.DIV UR4, `(.L_x_2640) ;  /* 0x0000017a04fc7947 */ /* 0x000fec000b800000 */
[----:B------:R-:W0:Y:S04]  /*ecd0*/  SHFL.IDX PT, R3, R61, RZ, 0x1c1f ;  /* 0x001c1fff3d037589 */ /* 0x000e2800000e0000 */
[----:B------:R-:W1:Y:S04]  /*ece0*/  SHFL.IDX PT, R0, R60, RZ, 0x1c1f ;  /* 0x001c1fff3c007589 */ /* 0x000e6800000e0000 */
[----:B------:R2:W3:Y:S04]  /*ecf0*/  SHFL.IDX PT, R4, R67, RZ, 0x1c1f ;  /* 0x001c1fff43047589 */ /* 0x0004e800000e0000 */
[----:B------:R2:W4:Y:S01]  /*ed00*/  SHFL.IDX PT, R14, R66, RZ, 0x1c1f ;  /* 0x001c1fff420e7589 */ /* 0x00052200000e0000 */
[----:B0-----:R-:W-:-:S02]  /*ed10*/  IMAD.MOV.U32 R7, RZ, RZ, R3 ;  /* 0x000000ffff077224 */ /* 0x001fc400078e0003 */
[----:B-12---:R-:W-:-:S07]  /*ed20*/  IMAD.MOV.U32 R6, RZ, RZ, R0 ;  /* 0x000000ffff067224 */ /* 0x006fce00078e0000 */
.L_x_2906:
[----:B------:R-:W-:Y:S01]  /*ed30*/  IMAD R0, R201, R10, RZ ;  /* 0x0000000ac9007224 */ /* 0x000fe200078e02ff */
[----:B------:R-:W-:Y:S01]  /*ed40*/  BSSY B1, `(.L_x_2641) ;  /* 0x000002f000017945 */ /* 0x000fe20003800000 */
[----:B----4-:R-:W-:Y:S01]  /*ed50*/  IMAD.MOV.U32 R12, RZ, RZ, R14 ;  /* 0x000000ffff0c7224 */ /* 0x010fe200078e000e */
[----:B---3--:R-:W-:Y:S02]  /*ed60*/  MOV R13, R4 ;  /* 0x00000004000d7202 */ /* 0x008fe40000000f00 */
[----:B------:R-:W-:Y:S02]  /*ed70*/  CS2R R44, SRZ ;  /* 0x00000000002c7805 */ /* 0x000fe4000001ff00 */
[----:B------:R-:W-:Y:S02]  /*ed80*/  ISETP.GE.AND P0, PT, R69, R0, PT ;  /* 0x000000004500720c */ /* 0x000fe40003f06270 */
        /* <DEDUP_REMOVED lines=42> */
.L_x_2642:
[----:B------:R-:W-:Y:S05]  /*f030*/  BSYNC B1 ;  /* 0x0000000000017941 */ /* 0x000fea0003800000 */
.L_x_2641:
[----:B-----5:R-:W-:Y:S01]  /*f040*/  IMAD.MOV.U32 R3, RZ, RZ, R44 ;  /* 0x000000ffff037224 */ /* 0x020fe200078e002c */
[----:B0-----:R-:W-:Y:S01]  /*f050*/  MOV R5, R46 ;  /* 0x0000002e00057202 */ /* 0x001fe20000000f00 */
[----:B------:R-:W-:Y:S01]  /*f060*/  IMAD.MOV.U32 R4, RZ, RZ, R45 ;  /* 0x000000ffff047224 */ /* 0x000fe200078e002d */
[----:B------:R-:W-:Y:S01]  /*f070*/  UMOV UR4, 0xffffffff ;  /* 0xffffffff00047882 */ /* 0x000fe20000000000 */
[----:B------:R-:W-:Y:S01]  /*f080*/  IMAD.MOV.U32 R6, RZ, RZ, R47 ;  /* 0x000000ffff067224 */ /* 0x000fe200078e002f */
[----:B------:R-:W-:Y:S01]  /*f090*/  PRMT R95, R95, 0x5410, R5 ;  /* 0x000054105f5f7816 */ /* 0x000fe20000000005 */
[----:B------:R-:W-:Y:S01]  /*f0a0*/  IMAD.MOV.U32 R5, RZ, RZ, R42 ;  /* 0x000000ffff057224 */ /* 0x000fe200078e002a */
[----:B------:R-:W-:Y:S01]  /*f0b0*/  PRMT R96, R96, 0x5410, R3 ;  /* 0x0000541060607816 */ /* 0x000fe20000000003 */
[----:B------:R-:W-:Y:S01]  /*f0c0*/  IMAD.MOV.U32 R3, RZ, RZ, R40 ;  /* 0x000000ffff037224 */ /* 0x000fe200078e0028 */
[----:B------:R-:W-:Y:S01]  /*f0d0*/  PRMT R101, R4, 0x7610, R101 ;  /* 0x0000761004657816 */ /* 0x000fe20000000065 */
[----:B------:R-:W-:Y:S01]  /*f0e0*/  IMAD.MOV.U32 R4, RZ, RZ, R41 ;  /* 0x000000ffff047224 */ /* 0x000fe200078e0029 */
[----:B------:R-:W-:-:S02]  /*f0f0*/  PRMT R93, R6, 0x7610, R93 ;  /* 0x00007610065d7816 */ /* 0x000fc4000000005d */
[----:B------:R-:W-:Y:S02]  /*f100*/  MOV R6, R43 ;  /* 0x0000002b00067202 */ /* 0x000fe40000000f00 */
[----:B------:R-:W-:Y:S01]  /*f110*/  PRMT R85, R3, 0x5410, R4 ;  /* 0x0000541003557816 */ /* 0x000fe20000000004 */
[----:B------:R-:W-:Y:S01]  /*f120*/  IMAD.MOV.U32 R3, RZ, RZ, R36 ;  /* 0x000000ffff037224 */ /* 0x000fe200078e0024 */
[----:B------:R-:W-:Y:S01]  /*f130*/  PRMT R86, R5, 0x5410, R6 ;  /* 0x0000541005567816 */ /* 0x000fe20000000006 */
[----:B------:R-:W-:Y:S02]  /*f140*/  IMAD.MOV.U32 R5, RZ, RZ, R38 ;  /* 0x000000ffff057224 */ /* 0x000fe400078e0026 */
[----:B------:R-:W-:Y:S02]  /*f150*/  IMAD.MOV.U32 R6, RZ, RZ, R39 ;  /* 0x000000ffff067224 */ /* 0x000fe400078e0027 */
        /* <DEDUP_REMOVED lines=18> */
[----:B------:R-:W-:Y:S01]  /*f280*/  IMAD.MOV.U32 R3, RZ, RZ, R24 ;  /* 0x000000ffff037224 */ /* 0x000fe200078e0018 */
[----:B------:R-:W-:Y:S01]  /*f290*/  MOV R5, R26 ;  /* 0x0000001a00057202 */ /* 0x000fe20000000f00 */
[----:B------:R-:W-:-:S03]  /*f2a0*/  IMAD.MOV.U32 R4, RZ, RZ, R25 ;  /* 0x000000ffff047224 */ /* 0x000fc600078e0019 */
[----:B------:R-:W-:Y:S02]  /*f2b0*/  PRMT R78, R5, 0x5410, R6 ;  /* 0x00005410054e7816 */ /* 0x000fe40000000006 */
[----:B------:R-:W-:Y:S02]  /*f2c0*/  PRMT R77, R3, 0x5410, R4 ;  /* 0x00005410034d7816 */ /* 0x000fe40000000004 */
[----:B------:R-:W-:Y:S01]  /*f2d0*/  CS2R R4, SRZ ;  /* 0x0000000000047805 */ /* 0x000fe2000001ff00 */
[----:B------:R-:W-:Y:S06]  /*f2e0*/  BRA.DIV UR4, `(.L_x_2643) ;  /* 0x0000017604ec7947 */ /* 0x000fec000b800000 */
[----:B------:R-:W0:Y:S04]  /*f2f0*/  SHFL.IDX PT, R61, R61, 0x1, 0x1c1f ;  /* 0x003c1f003d3d7f89 */ /* 0x000e2800000e0000 */
[----:B------:R-:W1:Y:S04]  /*f300*/  SHFL.IDX PT, R60, R60, 0x1, 0x1c1f ;  /* 0x003c1f003c3c7f89 */ /* 0x000e6800000e0000 */
[----:B------:R-:W2:Y:S04]  /*f310*/  SHFL.IDX PT, R67, R67, 0x1, 0x1c1f ;  /* 0x003c1f0043437f89 */ /* 0x000ea800000e0000 */
[----:B------:R-:W3:Y:S02]  /*f320*/  SHFL.IDX PT, R66, R66, 0x1, 0x1c1f ;  /* 0x003c1f0042427f89 */ /* 0x000ee400000e0000 */
.L_x_2912:
        /* <DEDUP_REMOVED lines=45> */
.L_x_2645:
[----:B------:R-:W-:Y:S05]  /*f600*/  BSYNC B1 ;  /* 0x0000000000017941 */ /* 0x000fea0003800000 */
.L_x_2644:
[----:B----45:R-:W-:Y:S01]  /*f610*/  IMAD.MOV.U32 R21, RZ, RZ, R5 ;  /* 0x000000ffff157224 */ /* 0x030fe200078e0005 */
[----:B------:R-:W-:Y:S01]  /*f620*/  MOV R20, R4 ;  /* 0x0000000400147202 */ /* 0x000fe20000000f00 */
[----:B-1----:R-:W-:Y:S01]  /*f630*/  IMAD.MOV.U32 R60, RZ, RZ, R6 ;  /* 0x000000ffff3c7224 */ /* 0x002fe200078e0006 */
[----:B------:R-:W-:Y:S01]  /*f640*/  LEA.HI R3, R213, R213, RZ, 0x1 ;  /* 0x000000d5d5037211 */ /* 0x000fe200078f08ff */
[----:B0-----:R-:W-:Y:S01]  /*f650*/  IMAD.MOV.U32 R61, RZ, RZ, R7 ;  /* 0x000000ffff3d7224 */ /* 0x001fe200078e0007 */
        /* <DEDUP_REMOVED lines=8> */
[----:B------:R-:W-:Y:S01]  /*f6e0*/  MOV R63, R50 ;  /* 0x00000032003f7202 */ /* 0x000fe20000000f00 */
[----:B------:R-:W-:Y:S01]  /*f6f0*/  BSSY B1, `(.L_x_2646) ;  /* 0x0000021000017945 */ /* 0x000fe20003800000 */
[----:B------:R-:W-:Y:S01]  /*f700*/  PRMT R70, R3, 0x5410, R21 ;  /* 0x0000541003467816 */ /* 0x000fe20000000015 */
[----:B------:R-:W-:Y:S01]  /*f710*/  IMAD.MOV.U32 R3, RZ, RZ, R11 ;  /* 0x000000ffff037224 */ /* 0x000fe200078e000b */
[----:B------:R-:W-:Y:S01]  /*f720*/  SHF.L.U32 R61, R20, 0x1f, RZ ;  /* 0x0000001f143d7819 */ /* 0x000fe200000006ff */
[----:B------:R-:W-:Y:S01]  /*f730*/  IMAD.MOV.U32 R20, RZ, RZ, R12 ;  /* 0x000000ffff147224 */ /* 0x000fe200078e000c */
[----:B------:R-:W-:Y:S01]  /*f740*/  PRMT R72, R60, 0x7610, R72 ;  /* 0x000076103c487816 */ /* 0x000fe20000000048 */
[----:B------:R-:W-:Y:S01]  /*f750*/  IMAD.MOV.U32 R60, RZ, RZ, R14 ;  /* 0x000000ffff3c7224 */ /* 0x000fe200078e000e */
[----:B------:R-:W0:Y:S01]  /*f760*/  SYNCS.PHASECHK.TRANS64.TRYWAIT P0, [R2+URZ+0x34800], R61 ;  /* 0x0348003d020075a7 */ /* 0x000e22000800017f */
[----:B------:R-:W-:-:S02]  /*f770*/  MOV R21, R13 ;  /* 0x0000000d00157202 */ /* 0x000fc40000000f00 */
[----:B------:R-:W-:Y:S02]  /*f780*/  PRMT R72, R72, 0x5410, R3 ;  /* 0x0000541048487816 */ /* 0x000fe40000000003 */
        /* <DEDUP_REMOVED lines=10> */
[----:B------:R-:W-:Y:S01]  /*f830*/  VIADDMNMX R0, R0, -R200, 0x80, PT ;  /* 0x0000008000007446 */ /* 0x000fe200038009c8 */
[----:B------:R-:W-:Y:S01]  /*f840*/  IMAD.MOV.U32 R62, RZ, RZ, R53 ;  /* 0x000000ffff3e7224 */ /* 0x000fe200078e0035 */
[----:B------:R-:W-:Y:S01]  /*f850*/  PRMT R84, R84, 0x5410, R21 ;  /* 0x0000541054547816 */ /* 0x000fe20000000015 */
[----:B------:R-:W-:Y:S01]  /*f860*/  IMAD.MOV.U32 R21, RZ, RZ, R54 ;  /* 0x000000ffff157224 */ /* 0x000fe200078e0036 */
[----:B------:R-:W-:-:S02]  /*f870*/  ISETP.GE.AND P1, PT, R17, R0, PT ;  /* 0x000000001100720c */ /* 0x000fc40003f26270 */
        /* <DEDUP_REMOVED lines=8> */
.L_x_2913:
[----:B------:R-:W-:Y:S05]  /*f900*/  BSYNC B1 ;  /* 0x0000000000017941 */ /* 0x000fea0003800000 */
.L_x_2646:
        /* <DEDUP_REMOVED lines=11> */
[----:B------:R-:W-:Y:S01]  /*f9c0*/  LOP3.LUT R60, R195, 0x38, R18, 0xf8, !PT ;  /* 0x00000038c33c7812 */ /* 0x000fe200078ef812 */
[----:B------:R-:W-:Y:S01]  /*f9d0*/  HADD2.F32 R103, -RZ, R97.H0_H0 ;  /* 0x20000061ff677230 */ /* 0x000fe20000004100 */
[----:B0-----:R-:W-:Y:S02]  /*f9e0*/  SHF.R.S32.HI R61, RZ, 0x1f, R62 ;  /* 0x0000001fff3d7819 */ /* 0x001fe4000001143e */
[----:B------:R-:W-:Y:S02]  /*f9f0*/  SHF.R.U32.HI R91, RZ, 0x10, R45 ;  /* 0x00000010ff5b7819 */ /* 0x000fe4000001162d */
[----:B------:R-:W-:Y:S02]  /*fa00*/  LEA.HI R63, R61, R62, RZ, 0x3 ;  /* 0x0000003e3d3f7211 */ /* 0x000fe400078f18ff */
[----:B------:R-:W-:Y:S01]  /*fa10*/  SHF.L.U32 R62, R62, 0x3, RZ ;  /* 0x000000033e3e7819 */ /* 0x000fe200000006ff */
[----:B------:R-:W-:Y:S01]  /*fa20*/  HADD2.F32 R100, -RZ, R91.H0_H0 ;  /* 0x2000005bff647230 */ /* 0x000fe20000004100 */
[----:B------:R-:W-:Y:S01]  /*fa30*/  LOP3.LUT R61, R60, R197, RZ, 0x3c, !PT ;  /* 0x000000c53c3d7212 */ /* 0x000fe200078e3cff */
[----:B------:R-:W-:Y:S01]  /*fa40*/  IMAD.SHL.U32 R63, R63, 0x400, RZ ;  /* 0x000004003f3f7824 */ /* 0x000fe200078e00ff */
[----:B------:R-:W-:-:S02]  /*fa50*/  LOP3.LUT R62, R195, 0x38, R62, 0xf8, !PT ;  /* 0x00000038c33e7812 */ /* 0x000fc400078ef83e */
[----:B------:R-:W-:Y:S01]  /*fa60*/  SHF.R.U32.HI R90, RZ, 0x10, R33 ;  /* 0x00000010ff5a7819 */ /* 0x000fe20000011621 */
[----:B------:R-:W-:Y:S01]  /*fa70*/  IMAD R61, R196, 0x200, R61 ;  /* 0x00000200c43d7824 */ /* 0x000fe200078e023d */
[----:B------:R-:W-:Y:S02]  /*fa80*/  LOP3.LUT R63, R63, 0x7fffe000, RZ, 0xc0, !PT ;  /* 0x7fffe0003f3f7812 */ /* 0x000fe400078ec0ff */
[----:B------:R-:W-:Y:S01]  /*fa90*/  LOP3.LUT R65, R62, R197, RZ, 0x3c, !PT ;  /* 0x000000c53e417212 */ /* 0x000fe200078e3cff */
[----:B------:R-:W-:Y:S01]  /*faa0*/  IMAD R79, R61, 0x2, R2 ;  /* 0x000000023d4f7824 */ /* 0x000fe200078e0202 */
[----:B------:R-:W-:Y:S01]  /*fab0*/  SHF.R.U64 R32, R32, 0x10, R33 ;  /* 0x0000001020207819 */ /* 0x000fe20000001221 */
[----:B------:R-:W-:Y:S01]  /*fac0*/  IMAD R64, R196, 0x200, R63 ;  /* 0x00000200c4407824 */ /* 0x000fe200078e023f */
[----:B------:R-:W-:Y:S01]  /*fad0*/  SHF.R.U64 R33, R44, 0x10, R45 ;  /* 0x000000102c217819 */ /* 0x000fe2000000122d */
[----:B------:R-:W-:Y:S01]  /*fae0*/  HADD2.F32 R90, -RZ, R90.H0_H0 ;  /* 0x2000005aff5a7230 */ /* 0x000fe20000004100 */
[----:B------:R-:W0:Y:S01]  /*faf0*/  LDS.128 R60, [R79+0x10400] ;  /* 0x010400004f3c7984 */ /* 0x000e220000000c00 */
[----:B------:R-:W-:-:S02]  /*fb00*/  SHF.R.U64 R34, R34, 0x10, R35 ;  /* 0x0000001022227819 */ /* 0x000fc40000001223 */
[----:B------:R-:W-:Y:S02]  /*fb10*/  IADD3 R65, R64, R65, RZ ;  /* 0x0000004140417210 */ /* 0x000fe40007ffe0ff */
[----:B------:R-:W-:Y:S02]  /*fb20*/  SHF.R.U32.HI R44, RZ, 0x10, R35 ;  /* 0x00000010ff2c7819 */ /* 0x000fe40000011623 */
[--C-:B------:R-:W-:Y:S01]  /*fb30*/  SHF.R.U64 R35, R46, 0x10, R47.reuse ;  /* 0x000000102e237819 */ /* 0x100fe2000000122f */
[----:B------:R-:W-:Y:S01]  /*fb40*/  IMAD R80, R65, 0x2, R2 ;  /* 0x0000000241507824 */ /* 0x000fe200078e0202 */
[----:B------:R-:W-:Y:S01]  /*fb50*/  SHF.R.U32.HI R46, RZ, 0x10, R47 ;  /* 0x00000010ff2e7819 */ /* 0x000fe2000001162f */
[----:B------:R-:W-:-:S03]  /*fb60*/  HADD2.F32 R44, -RZ, R44.H0_H0 ;  /* 0x2000002cff2c7230 */ /* 0x000fc60000004100 */
[----:B--23--:R-:W1:Y:S01]  /*fb70*/  LDS.128 R64, [R80+0x10400] ;  /* 0x0104000050407984 */ /* 0x00ce620000000c00 */
[--C-:B0-----:R-:W-:Y:S02]  /*fb80*/  HADD2.F32 R94, -RZ, R61.reuse.H0_H0 ;  /* 0x2000003dff5e7230 */ /* 0x101fe40000004100 */
[----:B------:R-:W-:Y:S02]  /*fb90*/  HADD2.F32 R92, -RZ, R61.H1_H1 ;  /* 0x3000003dff5c7230 */ /* 0x000fe40000004100 */
[----:B------:R-:W-:Y:S02]  /*fba0*/  HADD2.F32 R61, -RZ, R60.H0_H0 ;  /* 0x2000003cff3d7230 */ /* 0x000fe40000004100 */
[----:B------:R-:W-:Y:S02]  /*fbb0*/  HADD2.F32 R45, -RZ, R62.H0_H0 ;  /* 0x2000003eff2d7230 */ /* 0x000fe40000004100 */
[--C-:B------:R-:W-:Y:S02]  /*fbc0*/  HADD2.F32 R47, -RZ, R63.reuse.H0_H0 ;  /* 0x2000003fff2f7230 */ /* 0x100fe40000004100 */
[----:B------:R-:W-:-:S02]  /*fbd0*/  HADD2.F32 R63, -RZ, R63.H1_H1 ;  /* 0x3000003fff3f7230 */ /* 0x000fc40000004100 */
[----:B------:R-:W-:Y:S02]  /*fbe0*/  HADD2.F32 R60, -RZ, R60.H1_H1 ;  /* 0x3000003cff3c7230 */ /* 0x000fe40000004100 */
[--C-:B-1----:R-:W-:Y:S02]  /*fbf0*/  HADD2.F32 R102, -RZ, R65.reuse.H0_H0 ;  /* 0x20000041ff667230 */ /* 0x102fe40000004100 */
[----:B------:R-:W-:Y:S02]  /*fc00*/  HADD2.F32 R99, -RZ, R65.H1_H1 ;  /* 0x30000041ff637230 */ /* 0x000fe40000004100 */
[----:B------:R-:W-:Y:S02]  /*fc10*/  HADD2.F32 R98, -RZ, R64.H0_H0 ;  /* 0x20000040ff627230 */ /* 0x000fe40000004100 */
[C---:B------:R-:W-:Y:S01]  /*fc20*/  FMUL.FTZ R105, R102.reuse, R101 ;  /* 0x0000006566697220 */ /* 0x040fe20000410000 */
[----:B------:R-:W-:Y:S01]  /*fc30*/  FMUL.FTZ R107, R102, R103 ;  /* 0x00000067666b7220 */ /* 0x000fe20000410000 */
[----:B------:R-:W-:-:S02]  /*fc40*/  HADD2.F32 R102, -RZ, R96.H1_H1 ;  /* 0x30000060ff667230 */ /* 0x000fc40000004100 */
[C---:B------:R-:W-:Y:S01]  /*fc50*/  FFMA.FTZ R91, R94.reuse, R103, -R105 ;  /* 0x000000675e5b7223 */ /* 0x040fe20000010869 */
[----:B------:R-:W-:Y:S01]  /*fc60*/  FFMA.FTZ R94, R94, R101, R107 ;  /* 0x000000655e5e7223 */ /* 0x000fe2000001006b */
[C---:B------:R-:W-:Y:S01]  /*fc70*/  FMUL.FTZ R103, R99.reuse, R100 ;  /* 0x0000006463677220 */ /* 0x040fe20000410000 */
[----:B------:R-:W-:Y:S02]  /*fc80*/  HADD2.F32 R101, -RZ, R96.H0_H0 ;  /* 0x20000060ff657230 */ /* 0x000fe40000004100 */
[----:B------:R-:W-:Y:S01]  /*fc90*/  FMUL.FTZ R99, R99, R90 ;  /* 0x0000005a63637220 */ /* 0x000fe20000410000 */
[----:B------:R-:W-:Y:S01]  /*fca0*/  FMUL.FTZ R104, R98, R102 ;  /* 0x0000006662687220 */ /* 0x000fe20000410000 */
[----:B------:R-:W-:Y:S01]  /*fcb0*/  FFMA.FTZ R90, R92, R90, -R103 ;  /* 0x0000005a5c5a7223 */ /* 0x000fe20000010867 */
[----:B------:R-:W-:Y:S02]  /*fcc0*/  HADD2.F32 R65, -RZ, R66.H0_H0 ;  /* 0x20000042ff417230 */ /* 0x000fe40000004100 */
[----:B------:R-:W-:Y:S01]  /*fcd0*/  FMUL.FTZ R103, R98, R101 ;  /* 0x0000006562677220 */ /* 0x000fe20000410000 */
[----:B------:R-:W-:-:S02]  /*fce0*/  HADD2.F32 R96, -RZ, R95.H1_H1 ;  /* 0x3000005fff607230 */ /* 0x000fc40000004100 */
[----:B------:R-:W-:Y:S01]  /*fcf0*/  FFMA.FTZ R99, R92, R100, R99 ;  /* 0x000000645c637223 */ /* 0x000fe20000010063 */
[C---:B------:R-:W-:Y:S01]  /*fd00*/  FFMA.FTZ R92, R61.reuse, R101, -R104 ;  /* 0x000000653d5c7223 */ /* 0x040fe20000010868 */
[----:B------:R-:W-:Y:S02]  /*fd10*/  HADD2.F32 R98, -RZ, R95.H0_H0 ;  /* 0x2000005fff627230 */ /* 0x000fe40000004100 */
        /* <DEDUP_REMOVED lines=12> */
[C---:B------:R-:W-:Y:S01]  /*fde0*/  FFMA.FTZ R104, R47.reuse, R100, -R104 ;  /* 0x000000642f687223 */ /* 0x040fe20000010868 */
[----:B------:R-:W-:Y:S02]  /*fdf0*/  HADD2.F32 R64, -RZ, R64.H1_H1 ;  /* 0x30000040ff407230 */ /* 0x000fe40000004100 */
[----:B------:R-:W-:Y:S01]  /*fe00*/  FFMA.FTZ R97, R47, R102, R97 ;  /* 0x000000662f617223 */ /* 0x000fe20000010061 */
[----:B------:R-:W-:-:S02]  /*fe10*/  HADD2.F32 R66, -RZ, R66.H1_H1 ;  /* 0x30000042ff427230 */ /* 0x000fc40000004100 */
[C---:B------:R-:W-:Y:S01]  /*fe20*/  FMUL.FTZ R96, R67.reuse, R98 ;  /* 0x0000006243607220 */ /* 0x040fe20000410000 */
[-C--:B------:R-:W-:Y:S01]  /*fe30*/  FMUL.FTZ R100, R67, R44.reuse ;  /* 0x0000002c43647220 */ /* 0x080fe20000410000 */
[----:B------:R-:W-:Y:S02]  /*fe40*/  HADD2.F32 R45, -RZ, R33.H0_H0 ;  /* 0x20000021ff2d7230 */ /* 0x000fe40000004100 */
        /* <DEDUP_REMOVED lines=20> */
[----:B------:R1:W-:Y:S01]  /*ff90*/  STS.128 [R79+0x10400], R32 ;  /* 0x010400204f007388 */ /* 0x0003e20000000c00 */
[----:B------:R-:W-:-:S02]  /*ffa0*/  F2FP.F16.F32.PACK_AB R44, R44, R61 ;  /* 0x0000003d2c2c723e */ /* 0x000fc400000000ff */
[----:B------:R-:W-:-:S05]  /*ffb0*/  F2FP.F16.F32.PACK_AB R46, R67, R46 ;  /* 0x0000002e432e723e */ /* 0x000fca00000000ff */
[----:B------:R1:W-:Y:S02]  /*ffc0*/  STS.128 [R80+0x10400], R44 ;  /* 0x0104002c50007388 */ /* 0x0003e40000000c00 */
.L_x_2651:
[----:B------:R-:W-:Y:S05]  /*ffd0*/  BSYNC B2 ;  /* 0x0000000000027941 */ /* 0x000fea0003800000 */
.L_x_2650:
[----:B------:R-:W-:Y:S04]  /*ffe0*/  BSSY B2, `(.L_x_2652) ;  /* 0x0000062000027945 */ /* 0x000fe80003800000 */
[----:B------:R-:W-:Y:S05]  /*fff0*/  @P1 BRA `(.L_x_2653) ;  /* 0x0000000400801947 */ /* 0x000fea0003800000 */
[----:B------:R-:W4:Y:S01]  /*10000*/  LDL R95, [R1+0x78] ;  /* 0x00007800015f7983 */ /* 0x000f220000100800 */
[----:B-1----:R-:W-:Y:S01]  /*10010*/  LEA.HI R32, R71, R234, RZ, 0x1d ;  /* 0x000000ea47207211 */ /* 0x002fe200078fe8ff */
[----:B------:R-:W-:Y:S01]  /*10020*/  HADD2.F32 R80, -RZ, R87.H1_H1 ;  /* 0x30000057ff507230 */ /* 0x000fe20000004100 */
[--C-:B------:R-:W-:Y:S01]  /*10030*/  SHF.R.U64 R28, R28, 0x10, R29.reuse ;  /* 0x000000101c1c7819 */ /* 0x100fe2000000121d */
[--C-:B------:R-:W-:Y:S01]  /*10040*/  HADD2.F32 R90, -RZ, R85.reuse.H1_H1 ;  /* 0x30000055ff5a7230 */ /* 0x100fe20000004100 */
[----:B------:R-:W-:Y:S01]  /*10050*/  SHF.R.S32.HI R33, RZ, 0x1f, R32 ;  /* 0x0000001fff217819 */ /* 0x000fe20000011420 */
[----:B------:R-:W-:Y:S01]  /*10060*/  HADD2.F32 R85, -RZ, R85.H0_H0 ;  /* 0x20000055ff557230 */ /* 0x000fe20000004100 */
[----:B------:R-:W-:Y:S01]  /*10070*/  SHF.R.U32.HI R79, RZ, 0x10, R29 ;  /* 0x00000010ff4f7819 */ /* 0x000fe2000001161d */
[----:B------:R-:W-:Y:S01]  /*10080*/  HADD2.F32 R87, -RZ, R87.H0_H0 ;  /* 0x20000057ff577230 */ /* 0x000fe20000004100 */
[----:B------:R-:W-:Y:S01]  /*10090*/  LEA.HI R33, R33, R32, RZ, 0x3 ;  /* 0x0000002021217211 */ /* 0x000fe200078f18ff */
[----:B------:R-:W-:Y:S01]  /*100a0*/  IMAD.SHL.U32 R32, R32, 0x8, RZ ;  /* 0x0000000820207824 */ /* 0x000fe200078e00ff */
[----:B------:R-:W-:Y:S01]  /*100b0*/  SHF.R.U64 R29, R40, 0x10, R41 ;  /* 0x00000010281d7819 */ /* 0x000fe20000001229 */
[----:B------:R-:W-:Y:S01]  /*100c0*/  HADD2.F32 R79, -RZ, R79.H0_H0 ;  /* 0x2000004fff4f7230 */ /* 0x000fe20000004100 */
[----:B------:R-:W-:Y:S01]  /*100d0*/  SHF.R.U64 R30, R30, 0x10, R31 ;  /* 0x000000101e1e7819 */ /* 0x000fe2000000121f */
[----:B------:R-:W-:Y:S01]  /*100e0*/  IMAD.SHL.U32 R33, R33, 0x400, RZ ;  /* 0x0000040021217824 */ /* 0x000fe200078e00ff */
[----:B------:R-:W-:-:S02]  /*100f0*/  LOP3.LUT R32, R195, 0x38, R32, 0xf8, !PT ;  /* 0x00000038c3207812 */ /* 0x000fc400078ef820 */
[----:B------:R-:W-:Y:S02]  /*10100*/  SHF.R.U32.HI R40, RZ, 0x10, R31 ;  /* 0x00000010ff287819 */ /* 0x000fe4000001161f */
[----:B------:R-:W-:Y:S02]  /*10110*/  LOP3.LUT R33, R33, 0x7fffe000, RZ, 0xc0, !PT ;  /* 0x7fffe00021217812 */ /* 0x000fe400078ec0ff */
[----:B------:R-:W-:Y:S01]  /*10120*/  LOP3.LUT R45, R32, R197, RZ, 0x3c, !PT ;  /* 0x000000c5202d7212 */ /* 0x000fe200078e3cff */
[----:B------:R-:W-:Y:S01]  /*10130*/  HADD2.F32 R40, -RZ, R40.H0_H0 ;  /* 0x20000028ff287230 */ /* 0x000fe20000004100 */
[----:B------:R-:W-:Y:S01]  /*10140*/  SHF.R.U64 R31, R42, 0x10, R43 ;  /* 0x000000102a1f7819 */ /* 0x000fe2000000122b */
[----:B------:R-:W-:Y:S01]  /*10150*/  IMAD R44, R196, 0x200, R33 ;  /* 0x00000200c42c7824 */ /* 0x000fe200078e0221 */
[----:B------:R-:W-:Y:S02]  /*10160*/  SHF.R.U32.HI R91, RZ, 0x10, R41 ;  /* 0x00000010ff5b7819 */ /* 0x000fe40000011629 */
[----:B------:R-:W-:-:S02]  /*10170*/  SHF.R.U32.HI R42, RZ, 0x10, R43 ;  /* 0x00000010ff2a7819 */ /* 0x000fc4000001162b */
[----:B------:R-:W-:Y:S01]  /*10180*/  IADD3 R45, R44, R45, RZ ;  /* 0x0000002d2c2d7210 */ /* 0x000fe20007ffe0ff */
[----:B------:R-:W-:Y:S02]  /*10190*/  HADD2.F32 R91, -RZ, R91.H0_H0 ;  /* 0x2000005bff5b7230 */ /* 0x000fe40000004100 */
[----:B------:R-:W-:Y:S02]  /*101a0*/  HADD2.F32 R42, -RZ, R42.H0_H0 ;  /* 0x2000002aff2a7230 */ /* 0x000fe40000004100 */
[----:B------:R-:W-:-:S05]  /*101b0*/  IMAD R60, R45, 0x2, R2 ;  /* 0x000000022d3c7824 */ /* 0x000fca00078e0202 */
[----:B------:R-:W1:Y:S02]  /*101c0*/  LDS.128 R44, [R60+0x10400] ;  /* 0x010400003c2c7984 */ /* 0x000e640000000c00 */
[--C-:B-1----:R-:W-:Y:S02]  /*101d0*/  HADD2.F32 R43, -RZ, R45.reuse.H0_H0 ;  /* 0x2000002dff2b7230 */ /* 0x102fe40000004100 */
[----:B------:R-:W-:Y:S02]  /*101e0*/  HADD2.F32 R62, -RZ, R45.H1_H1 ;  /* 0x3000002dff3e7230 */ /* 0x000fe40000004100 */
[----:B---3--:R-:W-:Y:S02]  /*101f0*/  HADD2.F32 R66, -RZ, R44.H0_H0 ;  /* 0x2000002cff427230 */ /* 0x008fe40000004100 */
[C---:B------:R-:W-:Y:S01]  /*10200*/  FMUL.FTZ R92, R43.reuse, R90 ;  /* 0x0000005a2b5c7220 */ /* 0x040fe20000410000 */
[----:B------:R-:W-:Y:S01]  /*10210*/  FMUL.FTZ R94, R43, R80 ;  /* 0x000000502b5e7220 */ /* 0x000fe20000410000 */
[----:B------:R-:W-:Y:S01]  /*10220*/  FMUL.FTZ R93, R62, R91 ;  /* 0x0000005b3e5d7220 */ /* 0x000fe20000410000 */
[----:B--2---:R-:W-:-:S02]  /*10230*/  HADD2.F32 R67, -RZ, R46.H0_H0 ;  /* 0x2000002eff437230 */ /* 0x004fc40000004100 */
[--C-:B------:R-:W-:Y:S02]  /*10240*/  HADD2.F32 R65, -RZ, R47.reuse.H0_H0 ;  /* 0x2000002fff417230 */ /* 0x100fe40000004100 */
        /* <DEDUP_REMOVED lines=9> */
[----:B------:R-:W-:Y:S01]  /*102e0*/  FMUL.FTZ R61, R62, R79 ;  /* 0x0000004f3e3d7220 */ /* 0x000fe20000410000 */
[C---:B------:R-:W-:Y:S01]  /*102f0*/  FMUL.FTZ R80, R66.reuse, R85 ;  /* 0x0000005542507220 */ /* 0x040fe20000410000 */
[----:B------:R-:W-:Y:S02]  /*10300*/  HADD2.F32 R90, -RZ, R86.H0_H0 ;  /* 0x20000056ff5a7230 */ /* 0x000fe40000004100 */
[----:B------:R-:W-:Y:S01]  /*10310*/  FMUL.FTZ R92, R66, R87 ;  /* 0x00000057425c7220 */ /* 0x000fe20000410000 */
[C---:B------:R-:W-:Y:S01]  /*10320*/  FFMA.FTZ R62, R64.reuse, R79, -R93 ;  /* 0x0000004f403e7223 */ /* 0x040fe2000001085d */
[----:B------:R-:W-:Y:S01]  /*10330*/  FFMA.FTZ R64, R64, R91, R61 ;  /* 0x0000005b40407223 */ /* 0x000fe2000001003d */
[----:B------:R-:W-:Y:S01]  /*10340*/  FFMA.FTZ R61, R63, R87, -R80 ;  /* 0x000000573f3d7223 */ /* 0x000fe20000010850 */
[----:B------:R-:W-:-:S02]  /*10350*/  HADD2.F32 R33, -RZ, R34.H0_H0 ;  /* 0x20000022ff217230 */ /* 0x000fc40000004100 */
[----:B------:R-:W-:Y:S01]  /*10360*/  FFMA.FTZ R63, R63, R85, R92 ;  /* 0x000000553f3f7223 */ /* 0x000fe2000001005c */
[--C-:B------:R-:W-:Y:S02]  /*10370*/  HADD2.F32 R66, -RZ, R89.reuse.H0_H0 ;  /* 0x20000059ff427230 */ /* 0x100fe40000004100 */
[C---:B------:R-:W-:Y:S01]  /*10380*/  FMUL.FTZ R92, R67.reuse, R90 ;  /* 0x0000005a435c7220 */ /* 0x040fe20000410000 */
[----:B------:R-:W-:Y:S02]  /*10390*/  HADD2.F32 R86, -RZ, R86.H1_H1 ;  /* 0x30000056ff567230 */ /* 0x000fe40000004100 */
[----:B------:R-:W-:Y:S02]  /*103a0*/  HADD2.F32 R80, -RZ, R89.H1_H1 ;  /* 0x30000059ff507230 */ /* 0x000fe40000004100 */
[-C--:B------:R-:W-:Y:S01]  /*103b0*/  FMUL.FTZ R94, R67, R66.reuse ;  /* 0x00000042435e7220 */ /* 0x080fe20000410000 */
[----:B------:R-:W-:Y:S01]  /*103c0*/  FFMA.FTZ R92, R33, R66, -R92 ;  /* 0x00000042215c7223 */ /* 0x000fe2000001085c */
[----:B------:R-:W-:-:S02]  /*103d0*/  HADD2.F32 R41, -RZ, R35.H0_H0 ;  /* 0x20000023ff297230 */ /* 0x000fc40000004100 */
[C---:B------:R-:W-:Y:S01]  /*103e0*/  FMUL.FTZ R66, R65.reuse, R86 ;  /* 0x0000005641427220 */ /* 0x040fe20000410000 */
[----:B------:R-:W-:Y:S01]  /*103f0*/  FMUL.FTZ R65, R65, R80 ;  /* 0x0000005041417220 */ /* 0x000fe20000410000 */
[----:B------:R-:W-:Y:S02]  /*10400*/  HADD2.F32 R35, -RZ, R35.H1_H1 ;  /* 0x30000023ff237230 */ /* 0x000fe40000004100 */
[----:B------:R-:W-:Y:S01]  /*10410*/  FFMA.FTZ R94, R33, R90, R94 ;  /* 0x0000005a215e7223 */ /* 0x000fe2000001005e */
[C---:B------:R-:W-:Y:S01]  /*10420*/  FFMA.FTZ R66, R41.reuse, R80, -R66 ;  /* 0x0000005029427223 */ /* 0x040fe20000010842 */
[----:B------:R-:W-:Y:S01]  /*10430*/  FFMA.FTZ R65, R41, R86, R65 ;  /* 0x0000005629417223 */ /* 0x000fe20000010041 */
[C---:B------:R-:W-:Y:S01]  /*10440*/  FMUL.FTZ R90, R47.reuse, R42 ;  /* 0x0000002a2f5a7220 */ /* 0x040fe20000410000 */
[----:B------:R-:W-:Y:S01]  /*10450*/  FMUL.FTZ R80, R47, R40 ;  /* 0x000000282f507220 */ /* 0x000fe20000410000 */
[----:B------:R-:W-:Y:S02]  /*10460*/  HADD2.F32 R33, -RZ, R29.H0_H0 ;  /* 0x2000001dff217230 */ /* 0x000fe40000004100 */
[----:B------:R-:W-:-:S02]  /*10470*/  HADD2.F32 R41, -RZ, R31.H0_H0 ;  /* 0x2000001fff297230 */ /* 0x000fc40000004100 */
[C---:B------:R-:W-:Y:S01]  /*10480*/  FFMA.FTZ R67, R35.reuse, R40, -R90 ;  /* 0x0000002823437223 */ /* 0x040fe2000001085a */
[----:B------:R-:W-:Y:S02]  /*10490*/  HADD2.F32 R29, -RZ, R28.H0_H0 ;  /* 0x2000001cff1d7230 */ /* 0x000fe40000004100 */
[----:B------:R-:W-:Y:S01]  /*104a0*/  FFMA.FTZ R80, R35, R42, R80 ;  /* 0x0000002a23507223 */ /* 0x000fe20000010050 */
[----:B------:R-:W-:Y:S02]  /*104b0*/  HADD2.F32 R31, -RZ, R30.H0_H0 ;  /* 0x2000001eff1f7230 */ /* 0x000fe40000004100 */
[----:B------:R-:W-:Y:S01]  /*104c0*/  FMUL.FTZ R35, R44, R33 ;  /* 0x000000212c237220 */ /* 0x000fe20000410000 */
[----:B------:R-:W-:Y:S02]  /*104d0*/  HADD2.F32 R32, -RZ, R32.H1_H1 ;  /* 0x30000020ff207230 */ /* 0x000fe40000004100 */
[----:B------:R-:W-:Y:S01]  /*104e0*/  FMUL.FTZ R47, R46, R41 ;  /* 0x000000292e2f7220 */ /* 0x000fe20000410000 */
[----:B------:R-:W-:-:S02]  /*104f0*/  HADD2.F32 R34, -RZ, R34.H1_H1 ;  /* 0x30000022ff227230 */ /* 0x000fc40000004100 */
[----:B------:R-:W-:Y:S01]  /*10500*/  FMUL.FTZ R44, R44, R29 ;  /* 0x0000001d2c2c7220 */ /* 0x000fe20000410000 */
[----:B------:R-:W-:Y:S01]  /*10510*/  FMUL.FTZ R46, R46, R31 ;  /* 0x0000001f2e2e7220 */ /* 0x000fe20000410000 */
[----:B------:R-:W-:Y:S01]  /*10520*/  FFMA.FTZ R28, R32, R29, -R35 ;  /* 0x0000001d201c7223 */ /* 0x000fe20000010823 */
[----:B------:R-:W-:Y:S01]  /*10530*/  F2FP.F16.F32.PACK_AB R29, R62, R43 ;  /* 0x0000002b3e1d723e */ /* 0x000fe200000000ff */
[----:B------:R-:W-:Y:S01]  /*10540*/  FFMA.FTZ R47, R34, R31, -R47 ;  /* 0x0000001f222f7223 */ /* 0x000fe2000001082f */
[----:B------:R-:W-:Y:S01]  /*10550*/  FFMA.FTZ R32, R32, R33, R44 ;  /* 0x0000002120207223 */ /* 0x000fe2000001002c */
[----:B------:R-:W-:Y:S01]  /*10560*/  FFMA.FTZ R41, R34, R41, R46 ;  /* 0x0000002922297223 */ /* 0x000fe2000001002e */
[----:B------:R-:W-:Y:S02]  /*10570*/  F2FP.F16.F32.PACK_AB R31, R67, R66 ;  /* 0x00000042431f723e */ /* 0x000fe400000000ff */
[----:B------:R-:W-:Y:S02]  /*10580*/  F2FP.F16.F32.PACK_AB R28, R28, R61 ;  /* 0x0000003d1c1c723e */ /* 0x000fe400000000ff */
[----:B------:R-:W-:-:S02]  /*10590*/  F2FP.F16.F32.PACK_AB R30, R47, R92 ;  /* 0x0000005c2f1e723e */ /* 0x000fc400000000ff */
[----:B------:R-:W-:Y:S02]  /*105a0*/  F2FP.F16.F32.PACK_AB R35, R80, R65 ;  /* 0x000000415023723e */ /* 0x000fe400000000ff */
[----:B------:R-:W-:Y:S01]  /*105b0*/  F2FP.F16.F32.PACK_AB R33, R64, R45 ;  /* 0x0000002d4021723e */ /* 0x000fe200000000ff */
[----:B------:R4:W-:Y:S01]  /*105c0*/  STS.128 [R95], R28 ;  /* 0x0000001c5f007388 */ /* 0x0009e20000000c00 */
[----:B------:R-:W-:Y:S02]  /*105d0*/  F2FP.F16.F32.PACK_AB R32, R32, R63 ;  /* 0x0000003f2020723e */ /* 0x000fe400000000ff */
[----:B------:R-:W-:-:S05]  /*105e0*/  F2FP.F16.F32.PACK_AB R34, R41, R94 ;  /* 0x0000005e2922723e */ /* 0x000fca00000000ff */
[----:B------:R4:W-:Y:S02]  /*105f0*/  STS.128 [R60+0x10400], R32 ;  /* 0x010400203c007388 */ /* 0x0009e40000000c00 */
.L_x_2653:
[----:B------:R-:W-:Y:S05]  /*10600*/  BSYNC B2 ;  /* 0x0000000000027941 */ /* 0x000fea0003800000 */
.L_x_2652:
[----:B------:R-:W-:Y:S05]  /*10610*/  @P2 BRA `(.L_x_2649) ;  /* 0x0000000400802947 */ /* 0x000fea0003800000 */
[----:B--2---:R-:W2:Y:S01]  /*10620*/  LDL R67, [R1+0x70] ;  /* 0x0000700001437983 */ /* 0x004ea20000100800 */
[----:B------:R-:W-:Y:S01]  /*10630*/  LEA.HI R71, R71, R235, RZ, 0x1d ;  /* 0x000000eb47477211 */ /* 0x000fe200078fe8ff */
[----:B------:R-:W-:Y:S01]  /*10640*/  HADD2.F32 R62, -RZ, R75.H1_H1 ;  /* 0x3000004bff3e7230 */ /* 0x000fe20000004100 */
[----:B------:R-:W-:Y:S01]  /*10650*/  SHF.R.U64 R36, R36, 0x10, R37 ;  /* 0x0000001024247819 */ /* 0x000fe20000001225 */
[----:B-1----:R-:W-:Y:S01]  /*10660*/  HADD2.F32 R46, -RZ, R77.H1_H1 ;  /* 0x3000004dff2e7230 */ /* 0x002fe20000004100 */
[----:B----4-:R-:W-:Y:S02]  /*10670*/  SHF.R.S32.HI R28, RZ, 0x1f, R71 ;  /* 0x0000001fff1c7819 */ /* 0x010fe40000011447 */
[----:B------:R-:W-:Y:S02]  /*10680*/  SHF.R.U32.HI R45, RZ, 0x10, R37 ;  /* 0x00000010ff2d7819 */ /* 0x000fe40000011625 */
[----:B------:R-:W-:Y:S01]  /*10690*/  LEA.HI R29, R28, R71, RZ, 0x3 ;  /* 0x000000471c1d7211 */ /* 0x000fe200078f18ff */
[----:B------:R-:W-:Y:S01]  /*106a0*/  IMAD.SHL.U32 R28, R71, 0x8, RZ ;  /* 0x00000008471c7824 */ /* 0x000fe200078e00ff */
[--C-:B------:R-:W-:Y:S01]  /*106b0*/  SHF.R.U32.HI R65, RZ, 0x10, R25.reuse ;  /* 0x00000010ff417819 */ /* 0x100fe20000011619 */
[----:B------:R-:W-:Y:S01]  /*106c0*/  HADD2.F32 R45, -RZ, R45.H0_H0 ;  /* 0x2000002dff2d7230 */ /* 0x000fe20000004100 */
[----:B------:R-:W-:Y:S01]  /*106d0*/  SHF.R.U64 R24, R24, 0x10, R25 ;  /* 0x0000001018187819 */ /* 0x000fe20000001219 */
[----:B------:R-:W-:Y:S01]  /*106e0*/  IMAD.SHL.U32 R29, R29, 0x400, RZ ;  /* 0x000004001d1d7824 */ /* 0x000fe200078e00ff */
[----:B------:R-:W-:-:S02]  /*106f0*/  LOP3.LUT R28, R195, 0x38, R28, 0xf8, !PT ;  /* 0x00000038c31c7812 */ /* 0x000fc400078ef81c */
[--C-:B------:R-:W-:Y:S02]  /*10700*/  SHF.R.U64 R25, R26, 0x10, R27.reuse ;  /* 0x000000101a197819 */ /* 0x100fe4000000121b */
[----:B------:R-:W-:Y:S02]  /*10710*/  LOP3.LUT R29, R29, 0x7fffe000, RZ, 0xc0, !PT ;  /* 0x7fffe0001d1d7812 */ /* 0x000fe400078ec0ff */
[----:B------:R-:W-:Y:S01]  /*10720*/  LOP3.LUT R33, R28, R197, RZ, 0x3c, !PT ;  /* 0x000000c51c217212 */ /* 0x000fe200078e3cff */
[----:B------:R-:W-:Y:S01]  /*10730*/  HADD2.F32 R25, -RZ, R25.H0_H0 ;  /* 0x20000019ff197230 */ /* 0x000fe20000004100 */
[----:B------:R-:W-:Y:S01]  /*10740*/  SHF.R.U32.HI R63, RZ, 0x10, R27 ;  /* 0x00000010ff3f7819 */ /* 0x000fe2000001161b */
[----:B------:R-:W-:Y:S01]  /*10750*/  IMAD R32, R196, 0x200, R29 ;  /* 0x00000200c4207824 */ /* 0x000fe200078e021d */
[--C-:B------:R-:W-:Y:S02]  /*10760*/  SHF.R.U64 R26, R38, 0x10, R39.reuse ;  /* 0x00000010261a7819 */ /* 0x100fe40000001227 */
[----:B0-----:R-:W-:-:S02]  /*10770*/  SHF.R.U32.HI R61, RZ, 0x10, R39 ;  /* 0x00000010ff3d7819 */ /* 0x001fc40000011627 */
[----:B------:R-:W-:-:S05]  /*10780*/  IADD3 R33, R32, R33, RZ ;  /* 0x0000002120217210 */ /* 0x000fca0007ffe0ff */
        /* <DEDUP_REMOVED lines=8> */
[----:B---3--:R-:W-:Y:S01]  /*10810*/  FMUL.FTZ R66, R42, R45 ;  /* 0x0000002d2a427220 */ /* 0x008fe20000410000 */
[----:B------:R-:W-:Y:S02]  /*10820*/  HADD2.F32 R43, -RZ, R34.H0_H0 ;  /* 0x20000022ff2b7230 */ /* 0x000fe40000004100 */
[--C-:B------:R-:W-:Y:S02]  /*10830*/  HADD2.F32 R44, -RZ, R35.reuse.H0_H0 ;  /* 0x20000023ff2c7230 */ /* 0x100fe40000004100 */
[----:B------:R-:W-:Y:S02]  /*10840*/  HADD2.F32 R35, -RZ, R35.H1_H1 ;  /* 0x30000023ff237230 */ /* 0x000fe40000004100 */
[----:B------:R-:W-:Y:S02]  /*10850*/  HADD2.F32 R32, -RZ, R32.H1_H1 ;  /* 0x30000020ff207230 */ /* 0x000fe40000004100 */
        /* <DEDUP_REMOVED lines=8> */
[----:B------:R-:W-:Y:S02]  /*108e0*/  HADD2.F32 R46, -RZ, R77.H0_H0 ;  /* 0x2000004dff2e7230 */ /* 0x000fe40000004100 */
[----:B------:R-:W-:Y:S01]  /*108f0*/  FMUL.FTZ R62, R42, R41 ;  /* 0x000000292a3e7220 */ /* 0x000fe20000410000 */
[----:B------:R-:W-:-:S02]  /*10900*/  HADD2.F32 R37, -RZ, R76.H0_H0 ;  /* 0x2000004cff257230 */ /* 0x000fc40000004100 */
[----:B------:R-:W-:Y:S01]  /*10910*/  FMUL.FTZ R42, R33, R60 ;  /* 0x0000003c212a7220 */ /* 0x000fe20000410000 */
[----:B------:R-:W-:Y:S01]  /*10920*/  FFMA.FTZ R66, R29, R41, -R66 ;  /* 0x000000291d427223 */ /* 0x000fe20000010842 */
[-C--:B------:R-:W-:Y:S01]  /*10930*/  FMUL.FTZ R33, R33, R46.reuse ;  /* 0x0000002e21217220 */ /* 0x080fe20000410000 */
[----:B------:R-:W-:Y:S01]  /*10940*/  FFMA.FTZ R45, R29, R45, R62 ;  /* 0x0000002d1d2d7223 */ /* 0x000fe2000001003e */
[----:B------:R-:W-:Y:S02]  /*10950*/  HADD2.F32 R29, -RZ, R78.H0_H0 ;  /* 0x2000004eff1d7230 */ /* 0x000fe40000004100 */
[C---:B------:R-:W-:Y:S01]  /*10960*/  FFMA.FTZ R41, R27.reuse, R46, -R42 ;  /* 0x0000002e1b297223 */ /* 0x040fe2000001082a */
[----:B------:R-:W-:Y:S02]  /*10970*/  HADD2.F32 R38, -RZ, R30.H0_H0 ;  /* 0x2000001eff267230 */ /* 0x000fe40000004100 */
[----:B------:R-:W-:Y:S01]  /*10980*/  FFMA.FTZ R60, R27, R60, R33 ;  /* 0x0000003c1b3c7223 */ /* 0x000fe20000010021 */
[----:B------:R-:W-:Y:S01]  /*10990*/  FMUL.FTZ R27, R43, R37 ;  /* 0x000000252b1b7220 */ /* 0x000fe20000410000 */
[----:B------:R-:W-:-:S02]  /*109a0*/  HADD2.F32 R78, -RZ, R78.H1_H1 ;  /* 0x3000004eff4e7230 */ /* 0x000fc40000004100 */
[-C--:B------:R-:W-:Y:S01]  /*109b0*/  FMUL.FTZ R33, R43, R29.reuse ;  /* 0x0000001d2b217220 */ /* 0x080fe20000410000 */
[----:B------:R-:W-:Y:S02]  /*109c0*/  HADD2.F32 R76, -RZ, R76.H1_H1 ;  /* 0x3000004cff4c7230 */ /* 0x000fe40000004100 */
[----:B------:R-:W-:Y:S01]  /*109d0*/  FFMA.FTZ R43, R38, R29, -R27 ;  /* 0x0000001d262b7223 */ /* 0x000fe2000001081b */
[----:B------:R-:W-:Y:S02]  /*109e0*/  HADD2.F32 R39, -RZ, R31.H0_H0 ;  /* 0x2000001fff277230 */ /* 0x000fe40000004100 */
[C---:B------:R-:W-:Y:S01]  /*109f0*/  FMUL.FTZ R27, R44.reuse, R78 ;  /* 0x0000004e2c1b7220 */ /* 0x040fe20000410000 */
[----:B------:R-:W-:Y:S02]  /*10a00*/  HADD2.F32 R46, -RZ, R61.H0_H0 ;  /* 0x2000003dff2e7230 */ /* 0x000fe40000004100 */
[----:B------:R-:W-:Y:S01]  /*10a10*/  FMUL.FTZ R62, R44, R76 ;  /* 0x0000004c2c3e7220 */ /* 0x000fe20000410000 */
[----:B------:R-:W-:-:S02]  /*10a20*/  HADD2.F32 R42, -RZ, R63.H0_H0 ;  /* 0x2000003fff2a7230 */ /* 0x000fc40000004100 */
[----:B------:R-:W-:Y:S01]  /*10a30*/  FFMA.FTZ R37, R38, R37, R33 ;  /* 0x0000002526257223 */ /* 0x000fe20000010021 */
[----:B------:R-:W-:Y:S02]  /*10a40*/  HADD2.F32 R31, -RZ, R31.H1_H1 ;  /* 0x3000001fff1f7230 */ /* 0x000fe40000004100 */
[----:B------:R-:W-:Y:S01]  /*10a50*/  FMUL.FTZ R38, R35, R46 ;  /* 0x0000002e23267220 */ /* 0x000fe20000410000 */
[----:B------:R-:W-:Y:S01]  /*10a60*/  FFMA.FTZ R76, R39, R76, R27 ;  /* 0x0000004c274c7223 */ /* 0x000fe2000001001b */
[----:B------:R-:W-:Y:S01]  /*10a70*/  FMUL.FTZ R44, R35, R42 ;  /* 0x0000002a232c7220 */ /* 0x000fe20000410000 */
[----:B------:R-:W-:Y:S02]  /*10a80*/  HADD2.F32 R29, -RZ, R36.H0_H0 ;  /* 0x20000024ff1d7230 */ /* 0x000fe40000004100 */
[----:B------:R-:W-:Y:S01]  /*10a90*/  FFMA.FTZ R62, R39, R78, -R62 ;  /* 0x0000004e273e7223 */ /* 0x000fe2000001083e */
[----:B------:R-:W-:Y:S02]  /*10aa0*/  HADD2.F32 R33, -RZ, R26.H0_H0 ;  /* 0x2000001aff217230 */ /* 0x000fe40000004100 */
[----:B------:R-:W-:Y:S01]  /*10ab0*/  FFMA.FTZ R61, R31, R42, -R38 ;  /* 0x0000002a1f3d7223 */ /* 0x000fe20000010826 */
[----:B------:R-:W-:-:S02]  /*10ac0*/  HADD2.F32 R27, -RZ, R24.H0_H0 ;  /* 0x20000018ff1b7230 */ /* 0x000fc40000004100 */
        /* <DEDUP_REMOVED lines=21> */
.L_x_2649:
[----:B------:R-:W-:Y:S05]  /*10c20*/  BSYNC B1 ;  /* 0x0000000000017941 */ /* 0x000fea0003800000 */
.L_x_2648:
[----:B------:R-:W-:-:S13]  /*10c30*/  ISETP.GE.AND P0, PT, R214, R0, PT ;  /* 0x00000000d600720c */ /* 0x000fda0003f06270 */
[----:B------:R-:W-:Y:S05]  /*10c40*/  @P0 BRA `(.L_x_2629) ;  /* 0x0000001000a40947 */ /* 0x000fea0003800000 */
[----:B-1--4-:R-:W1:Y:S01]  /*10c50*/  LDC R33, c[0x0][0x3f4] ;  /* 0x0000fd00ff217b82 */ /* 0x012e620000000800 */
[----:B------:R-:W-:Y:S01]  /*10c60*/  BSSY B1, `(.L_x_2654) ;  /* 0x0000065000017945 */ /* 0x000fe20003800000 */
[----:B------:R-:W-:Y:S02]  /*10c70*/  SHF.R.U32.HI R60, RZ, 0x3, R194 ;  /* 0x00000003ff3c7819 */ /* 0x000fe400000116c2 */
[-C--:B-1----:R-:W-:Y:S02]  /*10c80*/  ISETP.GE.AND P0, PT, R18, R33.reuse, PT ;  /* 0x000000211200720c */ /* 0x082fe40003f06270 */
[-C--:B------:R-:W-:Y:S02]  /*10c90*/  ISETP.GE.AND P1, PT, R185, R33.reuse, PT ;  /* 0x00000021b900720c */ /* 0x080fe40003f26270 */
[----:B------:R-:W-:-:S09]  /*10ca0*/  ISETP.GE.AND P2, PT, R186, R33, PT ;  /* 0x00000021ba00720c */ /* 0x000fd20003f46270 */
[----:B------:R-:W-:Y:S05]  /*10cb0*/  @P0 BRA `(.L_x_2655) ;  /* 0x00000004007c0947 */ /* 0x000fea0003800000 */
[----:B0-----:R-:W4:Y:S01]  /*10cc0*/  LDL R61, [R1+0x74] ;  /* 0x00007400013d7983 */ /* 0x001f220000100800 */
[----:B------:R-:W-:Y:S01]  /*10cd0*/  LEA.HI R0, R33, R216, RZ, 0x1d ;  /* 0x000000d821007211 */ /* 0x000fe200078fe8ff */
[----:B------:R-:W-:Y:S01]  /*10ce0*/  HADD2.F32 R37, -RZ, R83.H1_H1 ;  /* 0x30000053ff257230 */ /* 0x000fe20000004100 */
[----:B------:R-:W-:Y:S01]  /*10cf0*/  SHF.R.U32.HI R39, RZ, 0x10, R5 ;  /* 0x00000010ff277819 */ /* 0x000fe20000011605 */
[----:B------:R-:W-:Y:S01]  /*10d00*/  HADD2.F32 R38, -RZ, R81.H1_H1 ;  /* 0x30000051ff267230 */ /* 0x000fe20000004100 */
[----:B------:R-:W-:Y:S01]  /*10d10*/  SHF.R.S32.HI R27, RZ, 0x1f, R0 ;  /* 0x0000001fff1b7819 */ /* 0x000fe20000011400 */
[----:B------:R-:W-:Y:S01]  /*10d20*/  IMAD.SHL.U32 R25, R0, 0x8, RZ ;  /* 0x0000000800197824 */ /* 0x000fe200078e00ff */
[----:B------:R-:W-:Y:S01]  /*10d30*/  SHF.R.U64 R47, R48, 0x10, R49 ;  /* 0x00000010302f7819 */ /* 0x000fe20000001231 */
        /* <DEDUP_REMOVED lines=12> */
[----:B------:R-:W-:Y:S02]  /*10e00*/  SHF.R.U64 R43, R6, 0x10, R7 ;  /* 0x00000010062b7819 */ /* 0x000fe40000001207 */
[----:B------:R-:W-:Y:S01]  /*10e10*/  SHF.R.U32.HI R50, RZ, 0x10, R51 ;  /* 0x00000010ff327819 */ /* 0x000fe20000011633 */
        /* <DEDUP_REMOVED lines=9> */
[----:B------:R-:W-:Y:S01]  /*10eb0*/  FMUL.FTZ R44, R34, R39 ;  /* 0x00000027222c7220 */ /* 0x000fe20000410000 */
[----:B------:R-:W-:Y:S02]  /*10ec0*/  HADD2.F32 R35, -RZ, R30.H0_H0 ;  /* 0x2000001eff237230 */ /* 0x000fe40000004100 */
[--C-:B------:R-:W-:Y:S02]  /*10ed0*/  HADD2.F32 R36, -RZ, R31.reuse.H0_H0 ;  /* 0x2000001fff247230 */ /* 0x100fe40000004100 */
[----:B------:R-:W-:Y:S02]  /*10ee0*/  HADD2.F32 R31, -RZ, R31.H1_H1 ;  /* 0x3000001fff1f7230 */ /* 0x000fe40000004100 */
[----:B------:R-:W-:Y:S02]  /*10ef0*/  HADD2.F32 R28, -RZ, R28.H1_H1 ;  /* 0x3000001cff1c7230 */ /* 0x000fe40000004100 */
[----:B------:R-:W-:Y:S01]  /*10f00*/  HADD2.F32 R30, -RZ, R30.H1_H1 ;  /* 0x3000001eff1e7230 */ /* 0x000fe20000004100 */
[----:B----4-:R-:W0:Y:S02]  /*10f10*/  LDS.128 R24, [R61] ;  /* 0x000000003d187984 */ /* 0x010e240000000c00 */
[----:B0-----:R-:W-:-:S02]  /*10f20*/  HADD2.F32 R5, -RZ, R25.H0_H0 ;  /* 0x20000019ff057230 */ /* 0x001fc40000004100 */
[----:B------:R-:W-:Y:S02]  /*10f30*/  HADD2.F32 R25, -RZ, R25.H1_H1 ;  /* 0x30000019ff197230 */ /* 0x000fe40000004100 */
[----:B------:R-:W-:Y:S02]  /*10f40*/  HADD2.F32 R4, -RZ, R24.H0_H0 ;  /* 0x20000018ff047230 */ /* 0x000fe40000004100 */
[C---:B------:R-:W-:Y:S01]  /*10f50*/  FFMA.FTZ R40, R5.reuse, R37, -R40 ;  /* 0x0000002505287223 */ /* 0x040fe20000010828 */
[----:B------:R-:W-:Y:S01]  /*10f60*/  FFMA.FTZ R42, R5, R38, R42 ;  /* 0x00000026052a7223 */ /* 0x000fe2000001002a */
[----:B------:R-:W-:Y:S01]  /*10f70*/  FMUL.FTZ R5, R29, R81 ;  /* 0x000000511d057220 */ /* 0x000fe20000410000 */
[-C--:B------:R-:W-:Y:S01]  /*10f80*/  FMUL.FTZ R38, R34, R32.reuse ;  /* 0x0000002022267220 */ /* 0x080fe20000410000 */
[----:B------:R-:W-:Y:S01]  /*10f90*/  FFMA.FTZ R37, R25, R32, -R44 ;  /* 0x0000002019257223 */ /* 0x000fe2000001082c */
[----:B------:R-:W-:Y:S02]  /*10fa0*/  HADD2.F32 R32, -RZ, R82.H0_H0 ;  /* 0x20000052ff207230 */ /* 0x000fe40000004100 */
[-C--:B------:R-:W-:Y:S01]  /*10fb0*/  FMUL.FTZ R34, R29, R83.reuse ;  /* 0x000000531d227220 */ /* 0x080fe20000410000 */
[----:B------:R-:W-:Y:S01]  /*10fc0*/  FFMA.FTZ R83, R4, R83, -R5 ;  /* 0x0000005304537223 */ /* 0x000fe20000010805 */
[----:B------:R-:W-:-:S02]  /*10fd0*/  HADD2.F32 R5, -RZ, R84.H0_H0 ;  /* 0x20000054ff057230 */ /* 0x000fc40000004100 */
[----:B------:R-:W-:Y:S01]  /*10fe0*/  FFMA.FTZ R39, R25, R39, R38 ;  /* 0x0000002719277223 */ /* 0x000fe20000010026 */
[----:B------:R-:W-:Y:S02]  /*10ff0*/  HADD2.F32 R6, -RZ, R26.H0_H0 ;  /* 0x2000001aff067230 */ /* 0x000fe40000004100 */
[C---:B------:R-:W-:Y:S01]  /*11000*/  FMUL.FTZ R25, R35.reuse, R32 ;  /* 0x0000002023197220 */ /* 0x040fe20000410000 */
[----:B------:R-:W-:Y:S02]  /*11010*/  HADD2.F32 R84, -RZ, R84.H1_H1 ;  /* 0x30000054ff547230 */ /* 0x000fe40000004100 */
[----:B------:R-:W-:Y:S01]  /*11020*/  FFMA.FTZ R81, R4, R81, R34 ;  /* 0x0000005104517223 */ /* 0x000fe20000010022 */
[----:B------:R-:W-:Y:S02]  /*11030*/  HADD2.F32 R82, -RZ, R82.H1_H1 ;  /* 0x30000052ff527230 */ /* 0x000fe40000004100 */
[----:B------:R-:W-:Y:S01]  /*11040*/  FMUL.FTZ R29, R35, R5 ;  /* 0x00000005231d7220 */ /* 0x000fe20000410000 */
[----:B------:R-:W-:-:S02]  /*11050*/  HADD2.F32 R7, -RZ, R27.H0_H0 ;  /* 0x2000001bff077230 */ /* 0x000fc40000004100 */
[----:B------:R-:W-:Y:S01]  /*11060*/  FFMA.FTZ R35, R6, R5, -R25 ;  /* 0x0000000506237223 */ /* 0x000fe20000010819 */
[----:B------:R-:W-:Y:S02]  /*11070*/  HADD2.F32 R34, -RZ, R41.H0_H0 ;  /* 0x20000029ff227230 */ /* 0x000fe40000004100 */
[C---:B------:R-:W-:Y:S01]  /*11080*/  FMUL.FTZ R38, R36.reuse, R82 ;  /* 0x0000005224267220 */ /* 0x040fe20000410000 */
[----:B------:R-:W-:Y:S02]  /*11090*/  HADD2.F32 R4, -RZ, R50.H0_H0 ;  /* 0x20000032ff047230 */ /* 0x000fe40000004100 */
[----:B------:R-:W-:Y:S01]  /*110a0*/  FMUL.FTZ R5, R36, R84 ;  /* 0x0000005424057220 */ /* 0x000fe20000410000 */
[----:B------:R-:W-:Y:S02]  /*110b0*/  HADD2.F32 R27, -RZ, R27.H1_H1 ;  /* 0x3000001bff1b7230 */ /* 0x000fe40000004100 */
[----:B------:R-:W-:Y:S01]  /*110c0*/  FFMA.FTZ R32, R6, R32, R29 ;  /* 0x0000002006207223 */ /* 0x000fe2000001001d */
[----:B------:R-:W-:Y:S01]  /*110d0*/  FMUL.FTZ R6, R31, R34 ;  /* 0x000000221f067220 */ /* 0x000fe20000410000 */
[C---:B------:R-:W-:Y:S01]  /*110e0*/  FFMA.FTZ R38, R7.reuse, R84, -R38 ;  /* 0x0000005407267223 */ /* 0x040fe20000010826 */
[----:B------:R-:W-:Y:S01]  /*110f0*/  FFMA.FTZ R82, R7, R82, R5 ;  /* 0x0000005207527223 */ /* 0x000fe20000010005 */
[----:B------:R-:W-:Y:S01]  /*11100*/  FMUL.FTZ R36, R31, R4 ;  /* 0x000000041f247220 */ /* 0x000fe20000410000 */
[----:B------:R-:W-:-:S02]  /*11110*/  HADD2.F32 R25, -RZ, R45.H0_H0 ;  /* 0x2000002dff197230 */ /* 0x000fc40000004100 */
[C---:B------:R-:W-:Y:S01]  /*11120*/  FFMA.FTZ R41, R27.reuse, R4, -R6 ;  /* 0x000000041b297223 */ /* 0x040fe20000010806 */
[----:B------:R-:W-:Y:S02]  /*11130*/  HADD2.F32 R29, -RZ, R43.H0_H0 ;  /* 0x2000002bff1d7230 */ /* 0x000fe40000004100 */
[----:B------:R-:W-:Y:S01]  /*11140*/  FFMA.FTZ R43, R27, R34, R36 ;  /* 0x000000221b2b7223 */ /* 0x000fe20000010024 */
[----:B------:R-:W-:Y:S02]  /*11150*/  HADD2.F32 R5, -RZ, R47.H0_H0 ;  /* 0x2000002fff057230 */ /* 0x000fe40000004100 */
[----:B------:R-:W-:Y:S01]  /*11160*/  FMUL.FTZ R27, R28, R25 ;  /* 0x000000191c1b7220 */ /* 0x000fe20000410000 */
[----:B------:R-:W-:Y:S02]  /*11170*/  HADD2.F32 R7, -RZ, R46.H0_H0 ;  /* 0x2000002eff077230 */ /* 0x000fe40000004100 */
[----:B------:R-:W-:Y:S01]  /*11180*/  FMUL.FTZ R31, R30, R29 ;  /* 0x0000001d1e1f7220 */ /* 0x000fe20000410000 */
[----:B------:R-:W-:-:S02]  /*11190*/  HADD2.F32 R24, -RZ, R24.H1_H1 ;  /* 0x30000018ff187230 */ /* 0x000fc40000004100 */
[----:B------:R-:W-:Y:S01]  /*111a0*/  FMUL.FTZ R28, R28, R5 ;  /* 0x000000051c1c7220 */ /* 0x000fe20000410000 */
[----:B------:R-:W-:Y:S02]  /*111b0*/  HADD2.F32 R26, -RZ, R26.H1_H1 ;  /* 0x3000001aff1a7230 */ /* 0x000fe40000004100 */
[----:B------:R-:W-:Y:S01]  /*111c0*/  FMUL.FTZ R30, R30, R7 ;  /* 0x000000071e1e7220 */ /* 0x000fe20000410000 */
        /* <DEDUP_REMOVED lines=14> */
.L_x_2655:
[----:B------:R-:W-:Y:S05]  /*112b0*/  BSYNC B1 ;  /* 0x0000000000017941 */ /* 0x000fea0003800000 */
.L_x_2654:
[----:B------:R-:W-:Y:S04]  /*112c0*/  BSSY B1, `(.L_x_2656) ;  /* 0x0000061000017945 */ /* 0x000fe80003800000 */
[----:B------:R-:W-:Y:S05]  /*112d0*/  @P1 BRA `(.L_x_2657) ;  /* 0x00000004007c1947 */ /* 0x000fea0003800000 */
[----:B------:R-:W4:Y:S01]  /*112e0*/  LDL R47, [R1+0x6c] ;  /* 0x00006c00012f7983 */ /* 0x000f220000100800 */
[----:B-1----:R-:W-:Y:S01]  /*112f0*/  LEA.HI R0, R33, R234, RZ, 0x1d ;  /* 0x000000ea21007211 */ /* 0x002fe200078fe8ff */
[----:B------:R-:W-:Y:S01]  /*11300*/  HADD2.F32 R35, -RZ, R73.H1_H1 ;  /* 0x30000049ff237230 */ /* 0x000fe20000004100 */
[----:B------:R-:W-:Y:S01]  /*11310*/  SHF.R.U64 R46, R52, 0x10, R53 ;  /* 0x00000010342e7819 */ /* 0x000fe20000001235 */
[--C-:B------:R-:W-:Y:S01]  /*11320*/  HADD2.F32 R37, -RZ, R70.reuse.H1_H1 ;  /* 0x30000046ff257230 */ /* 0x100fe20000004100 */
[----:B------:R-:W-:Y:S01]  /*11330*/  SHF.R.S32.HI R7, RZ, 0x1f, R0 ;  /* 0x0000001fff077819 */ /* 0x000fe20000011400 */
[----:B------:R-:W-:Y:S01]  /*11340*/  HADD2.F32 R70, -RZ, R70.H0_H0 ;  /* 0x20000046ff467230 */ /* 0x000fe20000004100 */
[----:B------:R-:W-:Y:S02]  /*11350*/  SHF.L.U32 R5, R0, 0x3, RZ ;  /* 0x0000000300057819 */ /* 0x000fe400000006ff */
[----:B------:R-:W-:Y:S02]  /*11360*/  LEA.HI R7, R7, R0, RZ, 0x3 ;  /* 0x0000000007077211 */ /* 0x000fe400078f18ff */
[----:B------:R-:W-:-:S02]  /*11370*/  LOP3.LUT R0, R194, 0x38, R5, 0xf8, !PT ;  /* 0x00000038c2007812 */ /* 0x000fc400078ef805 */
[----:B------:R-:W-:Y:S01]  /*11380*/  SHF.R.U32.HI R32, RZ, 0x10, R9 ;  /* 0x00000010ff207819 */ /* 0x000fe20000011609 */
[----:B------:R-:W-:Y:S01]  /*11390*/  IMAD.SHL.U32 R7, R7, 0x400, RZ ;  /* 0x0000040007077824 */ /* 0x000fe200078e00ff */
[----:B0-----:R-:W-:Y:S02]  /*113a0*/  LOP3.LUT R25, R0, R60, RZ, 0x3c, !PT ;  /* 0x0000003c00197212 */ /* 0x001fe400078e3cff */
[----:B------:R-:W-:Y:S01]  /*113b0*/  SHF.R.U32.HI R52, RZ, 0x10, R53 ;  /* 0x00000010ff347819 */ /* 0x000fe20000011635 */
[----:B------:R-:W-:Y:S01]  /*113c0*/  HADD2.F32 R32, -RZ, R32.H0_H0 ;  /* 0x20000020ff207230 */ /* 0x000fe20000004100 */
[----:B------:R-:W-:Y:S02]  /*113d0*/  LOP3.LUT R0, R7, 0x7fffe000, RZ, 0xc0, !PT ;  /* 0x7fffe00007007812 */ /* 0x000fe400078ec0ff */
[----:B------:R-:W-:Y:S02]  /*113e0*/  SHF.R.U64 R44, R8, 0x10, R9 ;  /* 0x00000010082c7819 */ /* 0x000fe40000001209 */
[----:B------:R-:W-:-:S02]  /*113f0*/  IADD3 R25, R25, R0, R198 ;  /* 0x0000000019197210 */ /* 0x000fc40007ffe0c6 */
[----:B------:R-:W-:Y:S02]  /*11400*/  SHF.R.U32.HI R38, RZ, 0x10, R11 ;  /* 0x00000010ff267819 */ /* 0x000fe4000001160b */
[--C-:B------:R-:W-:Y:S01]  /*11410*/  SHF.R.U64 R45, R54, 0x10, R55.reuse ;  /* 0x00000010362d7819 */ /* 0x100fe20000001237 */
[----:B------:R-:W-:Y:S01]  /*11420*/  IMAD R0, R25, 0x2, R2 ;  /* 0x0000000219007824 */ /* 0x000fe200078e0202 */
[----:B------:R-:W-:Y:S02]  /*11430*/  SHF.R.U32.HI R54, RZ, 0x10, R55 ;  /* 0x00000010ff367819 */ /* 0x000fe40000011637 */
        /* <DEDUP_REMOVED lines=8> */
[----:B------:R-:W-:Y:S01]  /*114c0*/  FMUL.FTZ R34, R29, R32 ;  /* 0x000000201d227220 */ /* 0x000fe20000410000 */
[----:B------:R-:W-:Y:S02]  /*114d0*/  HADD2.F32 R30, -RZ, R26.H0_H0 ;  /* 0x2000001aff1e7230 */ /* 0x000fe40000004100 */
[----:B------:R-:W-:-:S02]  /*114e0*/  HADD2.F32 R31, -RZ, R27.H0_H0 ;  /* 0x2000001bff1f7230 */ /* 0x000fc40000004100 */
[----:B------:R-:W-:Y:S01]  /*114f0*/  FMUL.FTZ R36, R29, R28 ;  /* 0x0000001c1d247220 */ /* 0x000fe20000410000 */
[--C-:B------:R-:W-:Y:S02]  /*11500*/  HADD2.F32 R29, -RZ, R72.reuse.H0_H0 ;  /* 0x20000048ff1d7230 */ /* 0x100fe40000004100 */
[----:B------:R-:W-:Y:S02]  /*11510*/  HADD2.F32 R72, -RZ, R72.H1_H1 ;  /* 0x30000048ff487230 */ /* 0x000fe40000004100 */
        /* <DEDUP_REMOVED lines=9> */
[----:B------:R-:W-:Y:S02]  /*115b0*/  HADD2.F32 R8, -RZ, R73.H0_H0 ;  /* 0x20000049ff087230 */ /* 0x000fe40000004100 */
[----:B------:R-:W-:Y:S01]  /*115c0*/  FFMA.FTZ R34, R9, R28, -R34 ;  /* 0x0000001c09227223 */ /* 0x000fe20000010822 */
[----:B------:R-:W-:Y:S01]  /*115d0*/  FMUL.FTZ R28, R25, R70 ;  /* 0x00000046191c7220 */ /* 0x000fe20000410000 */
[----:B------:R-:W-:Y:S01]  /*115e0*/  FFMA.FTZ R36, R9, R32, R36 ;  /* 0x0000002009247223 */ /* 0x000fe20000010024 */
[----:B------:R-:W-:-:S02]  /*115f0*/  HADD2.F32 R9, -RZ, R74.H0_H0 ;  /* 0x2000004aff097230 */ /* 0x000fc40000004100 */
[-C--:B------:R-:W-:Y:S01]  /*11600*/  FMUL.FTZ R25, R25, R8.reuse ;  /* 0x0000000819197220 */ /* 0x080fe20000410000 */
[----:B------:R-:W-:Y:S02]  /*11610*/  HADD2.F32 R74, -RZ, R74.H1_H1 ;  /* 0x3000004aff4a7230 */ /* 0x000fe40000004100 */
[C---:B------:R-:W-:Y:S01]  /*11620*/  FFMA.FTZ R32, R5.reuse, R8, -R28 ;  /* 0x0000000805207223 */ /* 0x040fe2000001081c */
[----:B------:R-:W-:Y:S02]  /*11630*/  HADD2.F32 R10, -RZ, R6.H0_H0 ;  /* 0x20000006ff0a7230 */ /* 0x000fe40000004100 */
[----:B------:R-:W-:Y:S01]  /*11640*/  FFMA.FTZ R70, R5, R70, R25 ;  /* 0x0000004605467223 */ /* 0x000fe20000010019 */
[----:B------:R-:W-:Y:S02]  /*11650*/  HADD2.F32 R28, -RZ, R38.H0_H0 ;  /* 0x20000026ff1c7230 */ /* 0x000fe40000004100 */
[----:B------:R-:W-:Y:S01]  /*11660*/  FMUL.FTZ R5, R30, R29 ;  /* 0x0000001d1e057220 */ /* 0x000fe20000410000 */
[----:B------:R-:W-:-:S02]  /*11670*/  HADD2.F32 R11, -RZ, R7.H0_H0 ;  /* 0x20000007ff0b7230 */ /* 0x000fc40000004100 */
[C---:B------:R-:W-:Y:S01]  /*11680*/  FMUL.FTZ R38, R31.reuse, R72 ;  /* 0x000000481f267220 */ /* 0x040fe20000410000 */
[-C--:B------:R-:W-:Y:S01]  /*11690*/  FMUL.FTZ R25, R30, R9.reuse ;  /* 0x000000091e197220 */ /* 0x080fe20000410000 */
[----:B------:R-:W-:Y:S02]  /*116a0*/  HADD2.F32 R8, -RZ, R54.H0_H0 ;  /* 0x20000036ff087230 */ /* 0x000fe40000004100 */
[-C--:B------:R-:W-:Y:S01]  /*116b0*/  FMUL.FTZ R31, R31, R74.reuse ;  /* 0x0000004a1f1f7220 */ /* 0x080fe20000410000 */
[C---:B------:R-:W-:Y:S01]  /*116c0*/  FFMA.FTZ R30, R10.reuse, R9, -R5 ;  /* 0x000000090a1e7223 */ /* 0x040fe20000010805 */
[----:B------:R-:W-:Y:S02]  /*116d0*/  HADD2.F32 R7, -RZ, R7.H1_H1 ;  /* 0x30000007ff077230 */ /* 0x000fe40000004100 */
[----:B------:R-:W-:Y:S01]  /*116e0*/  FFMA.FTZ R10, R10, R29, R25 ;  /* 0x0000001d0a0a7223 */ /* 0x000fe20000010019 */
        /* <DEDUP_REMOVED lines=30> */
.L_x_2657:
[----:B------:R-:W-:Y:S05]  /*118d0*/  BSYNC B1 ;  /* 0x0000000000017941 */ /* 0x000fea0003800000 */
.L_x_2656:
[----:B------:R-:W-:Y:S05]  /*118e0*/  @P2 BRA `(.L_x_2629) ;  /* 0x00000004007c2947 */ /* 0x000fea0003800000 */
[----:B------:R-:W5:Y:S01]  /*118f0*/  LDL R41, [R1+0x68] ;  /* 0x0000680001297983 */ /* 0x000f620000100800 */
[----:B------:R-:W-:Y:S01]  /*11900*/  LEA.HI R33, R33, R235, RZ, 0x1d ;  /* 0x000000eb21217211 */ /* 0x000fe200078fe8ff */
[----:B0-----:R-:W-:Y:S01]  /*11910*/  HADD2.F32 R29, -RZ, R21.H1_H1 ;  /* 0x30000015ff1d7230 */ /* 0x001fe20000004100 */
[----:B------:R-:W-:Y:S01]  /*11920*/  SHF.R.U32.HI R28, RZ, 0x10, R13 ;  /* 0x00000010ff1c7819 */ /* 0x000fe2000001160d */
[----:B------:R-:W-:Y:S01]  /*11930*/  HADD2.F32 R31, -RZ, R20.H0_H0 ;  /* 0x20000014ff1f7230 */ /* 0x000fe20000004100 */
[----:B-1--4-:R-:W-:Y:S01]  /*11940*/  SHF.R.S32.HI R0, RZ, 0x1f, R33 ;  /* 0x0000001fff007819 */ /* 0x012fe20000011421 */
        /* <DEDUP_REMOVED lines=13> */
[----:B------:R-:W-:Y:S02]  /*11a20*/  SHF.R.U32.HI R34, RZ, 0x10, R15 ;  /* 0x00000010ff227819 */ /* 0x000fe4000001160f */
        /* <DEDUP_REMOVED lines=75> */
.L_x_2629:
[----:B------:R-:W-:Y:S05]  /*11ee0*/  BSYNC B0 ;  /* 0x0000000000007941 */ /* 0x000fea0003800000 */
.L_x_2607:
        /* <DEDUP_REMOVED lines=8> */
.L_x_2605:
[----:B01234-:R-:W2:Y:S02]  /*11f70*/  LDL R0, [R1+0x14] ;  /* 0x0000140001007983 */ /* 0x01fea40000100800 */
[----:B--2---:R-:W-:-:S13]  /*11f80*/  R2UR UR4, R0 ;  /* 0x00000000000472ca */ /* 0x004fda00000e0000 */
[----:B------:R-:W-:-:S05]  /*11f90*/  IMAD.U32 R0, RZ, RZ, UR4 ;  /* 0x00000004ff007e24 */ /* 0x000fca000f8e00ff */
[----:B------:R-:W-:-:S13]  /*11fa0*/  ISETP.NE.AND P0, PT, R0, 0x3, PT ;  /* 0x000000030000780c */ /* 0x000fda0003f05270 */
[----:B------:R-:W-:Y:S05]  /*11fb0*/  @!P0 BRA `(.L_x_2658) ;  /* 0x0000000000048947 */ /* 0x000fea0003800000 */
[----:B------:R-:W-:Y:S01]  /*11fc0*/  BPT.TRAP 0x1 ;  /* 0x000000040000795c */ /* 0x000fe20000300000 */
.L_x_2658:
[----:B------:R-:W-:Y:S01]  /*11fd0*/  IMAD R6, R184, 0x8, R2 ;  /* 0x00000008b8067824 */ /* 0x000fe200078e0202 */
[----:B------:R-:W-:-:S04]  /*11fe0*/  SHF.L.U32 R3, R187, 0x1f, RZ ;  /* 0x0000001fbb037819 */ /* 0x000fc800000006ff */
[----:B------:R0:W1:Y:S01]  /*11ff0*/  SYNCS.PHASECHK.TRANS64.TRYWAIT P2, [R6+URZ+0x34830], R3 ;  /* 0x03483003060075a7 */ /* 0x000062000804017f */
[----:B------:R-:W-:Y:S05]  /*12000*/  @!P0 BRA `(.L_x_2659) ;  /* 0x0000000000048947 */ /* 0x000fea0003800000 */
[----:B------:R-:W-:Y:S01]  /*12010*/  BPT.TRAP 0x1 ;  /* 0x000000040000795c */ /* 0x000fe20000300000 */
.L_x_2659:
[----:B------:R-:W2:Y:S02]  /*12020*/  S2R R0, SR_TID.X ;  /* 0x0000000000007919 */ /* 0x000ea40000002100 */
[----:B--2---:R-:W-:-:S04]  /*12030*/  LOP3.LUT R0, R0, 0x7f, RZ, 0xc0, !PT ;  /* 0x0000007f00007812 */ /* 0x004fc800078ec0ff */
[----:B------:R-:W-:Y:S01]  /*12040*/  ISETP.NE.AND P1, PT, R0, RZ, PT ;  /* 0x000000ff0000720c */ /* 0x000fe20003f25270 */
[----:B-1----:R-:W-:-:S12]  /*12050*/  @P2 BRA `(.L_x_2660) ;  /* 0x0000000000082947 */ /* 0x002fd80003800000 */
[----:B------:R-:W1:Y:S02]  /*12060*/  SYNCS.PHASECHK.TRANS64.TRYWAIT P2, [R6+URZ+0x34830], R3 ;  /* 0x03483003060075a7 */ /* 0x000e64000804017f */
[----:B-1----:R-:W-:Y:S05]  /*12070*/  @!P2 BRA `(.L_x_2661) ;  /* 0x0000014c0010a947 */ /* 0x002fea0003800000 */
.L_x_2660:
        /* <DEDUP_REMOVED lines=16> */
[----:B------:R-:W-:Y:S01]  /*12180*/  MOV R5, 0x40000040 ;  /* 0x4000004000057802 */ /* 0x000fe20000000f00 */
[----:B------:R-:W-:Y:S01]  /*12190*/  UMOV UR9, 0x40000040 ;  /* 0x4000004000097882 */ /* 0x000fe20000000000 */
[----:B------:R-:W-:Y:S01]  /*121a0*/  R2UR UR47, R9 ;  /* 0x00000000092f72ca */ /* 0x000fe200000e0000 */
[----:B------:R-:W-:Y:S01]  /*121b0*/  IMAD R4, R184, 0xc00, R7 ;  /* 0x00000c00b8047824 */ /* 0x000fe200078e0207 */
[----:B------:R-:W-:Y:S01]  /*121c0*/  UIADD3 UR48, UR52, 0x2, URZ ;  /* 0x0000000234307890 */ /* 0x000fe2000fffe03f */
[----:B------:R-:W-:Y:S01]  /*121d0*/  MOV R9, 0x40000040 ;  /* 0x4000004000097802 */ /* 0x000fe20000000f00 */
[----:B------:R-:W-:Y:S01]  /*121e0*/  UIADD3 UR44, UR52, 0x4, URZ ;  /* 0x00000004342c7890 */ /* 0x000fe2000fffe03f */
[----:B------:R-:W-:Y:S01]  /*121f0*/  IMAD.U32 R11, RZ, RZ, UR9 ;  /* 0x00000009ff0b7e24 */ /* 0x000fe2000f8e00ff */
[C---:B------:R-:W-:Y:S01]  /*12200*/  R2UR UR54, R4.reuse ;  /* 0x00000000043672ca */ /* 0x040fe200000e0000 */
[----:B------:R-:W-:Y:S01]  /*12210*/  UIADD3 UR4, UR52, 0x6, URZ ;  /* 0x0000000634047890 */ /* 0x000fe2000fffe03f */
[----:B------:R-:W-:Y:S01]  /*12220*/  IADD3 R8, R4, 0x2, RZ ;  /* 0x0000000204087810 */ /* 0x000fe20007ffe0ff */
[----:B------:R-:W-:Y:S01]  /*12230*/  UIADD3 UR56, UR52, 0x804, URZ ;  /* 0x0000080434387890 */ /* 0x000fe2000fffe03f */
[----:B------:R-:W-:Y:S01]  /*12240*/  R2UR UR11, R9 ;  /* 0x00000000090b72ca */ /* 0x000fe200000e0000 */
[----:B------:R-:W-:Y:S01]  /*12250*/  IMAD.MOV.U32 R9, RZ, RZ, 0x40000040 ;  /* 0x40000040ff097424 */ /* 0x000fe200078e00ff */
[----:B------:R-:W-:Y:S01]  /*12260*/  R2UR UR50, R8 ;  /* 0x00000000083272ca */ /* 0x000fe200000e0000 */
[----:B------:R-:W-:Y:S01]  /*12270*/  VIADD R8, R4, 0x4 ;  /* 0x0000000404087836 */ /* 0x000fe20000000000 */
[----:B------:R-:W-:Y:S01]  /*12280*/  UMOV UR8, UR4 ;  /* 0x0000000400087c82 */ /* 0x000fe20008000000 */
[----:B------:R-:W-:Y:S01]  /*12290*/  UIADD3 UR4, UR52, 0x400, URZ ;  /* 0x0000040034047890 */ /* 0x000fe2000fffe03f */
[----:B------:R-:W-:Y:S01]  /*122a0*/  IMAD.U32 R10, RZ, RZ, UR8 ;  /* 0x00000008ff0a7e24 */ /* 0x000fe2000f8e00ff */
[----:B------:R-:W-:Y:S01]  /*122b0*/  UMOV UR57, 0x40000040 ;  /* 0x4000004000397882 */ /* 0x000fe20000000000 */
[----:B------:R-:W-:Y:S01]  /*122c0*/  R2UR UR46, R8 ;  /* 0x00000000082e72ca */ /* 0x000fe200000e0000 */
[----:B------:R-:W-:Y:S01]  /*122d0*/  HGMMA.64x128x16.F32 R24, gdesc[UR52], RZ, !UPT, gsb0 ;  /* 0x01e00000341879f0 */ /* 0x000fe2000c0008ff */
[----:B------:R-:W-:Y:S01]  /*122e0*/  VIADD R8, R4, 0x6 ;  /* 0x0000000604087836 */ /* 0x000fe20000000000 */
[----:B------:R2:W-:Y:S01]  /*122f0*/  STL.64 [R1+0x38], R10 ;  /* 0x0000380a01007387 */ /* 0x0005e20000100a00 */
[----:B------:R-:W-:Y:S01]  /*12300*/  R2UR UR39, R5 ;  /* 0x00000000052772ca */ /* 0x000fe200000e0000 */
[----:B------:R-:W-:Y:S01]  /*12310*/  UIADD3 UR36, UR52, 0x806, URZ ;  /* 0x0000080634247890 */ /* 0x000fe2000fffe03f */
[----:B------:R-:W3:Y:S01]  /*12320*/  LDC R0, c[0x0][0x448] ;  /* 0x00011200ff007b82 */ /* 0x000ee20000000800 */
[----:B------:R-:W-:Y:S01]  /*12330*/  R2UR UR10, R8 ;  /* 0x00000000080a72ca */ /* 0x000fe200000e0000 */
[----:B------:R-:W-:Y:S01]  /*12340*/  VIADD R8, R4, 0x400 ;  /* 0x0000040004087836 */ /* 0x000fe20000000000 */
[----:B------:R-:W-:Y:S01]  /*12350*/  UMOV UR37, 0x40000040 ;  /* 0x4000004000257882 */ /* 0x000fe20000000000 */
[----:B------:R-:W-:Y:S01]  /*12360*/  IMAD.IADD R12, R205, 0x1, R200 ;  /* 0x00000001cd0c7824 */ /* 0x000fe200078e02c8 */
[----:B------:R-:W-:Y:S01]  /*12370*/  BSSY B0, `(.L_x_2662) ;  /* 0x0000530000007945 */ /* 0x000fe20003800000 */
[----:B01----:R-:W-:Y:S01]  /*12380*/  @!P1 VIADD R6, R6, 0x34840 ;  /* 0x0003484006069836 */ /* 0x003fe20000000000 */
[----:B------:R-:W-:-:S02]  /*12390*/  CS2R R150, SRZ ;  /* 0x0000000000967805 */ /* 0x000fc4000001ff00 */
[----:B------:R-:W-:Y:S02]  /*123a0*/  CS2R R148, SRZ ;  /* 0x0000000000947805 */ /* 0x000fe4000001ff00 */
[----:B------:R-:W-:Y:S02]  /*123b0*/  CS2R R146, SRZ ;  /* 0x0000000000927805 */ /* 0x000fe4000001ff00 */
[----:B------:R-:W-:Y:S02]  /*123c0*/  CS2R R144, SRZ ;  /* 0x0000000000907805 */ /* 0x000fe4000001ff00 */
[----:B------:R-:W-:Y:S02]  /*123d0*/  @!P1 PRMT R6, RZ, 0x654, R6 ;  /* 0x00000654ff069816 */ /* 0x000fe40000000006 */
[----:B------:R-:W-:Y:S02]  /*123e0*/  CS2R R142, SRZ ;  /* 0x00000000008e7805 */ /* 0x000fe4000001ff00 */
[----:B-----5:R-:W-:-:S02]  /*123f0*/  CS2R R140, SRZ ;  /* 0x00000000008c7805 */ /* 0x020fc4000001ff00 */
        /* <DEDUP_REMOVED lines=10> */
[----:B---3--:R-:W-:Y:S02]  /*124a0*/  ISETP.NE.AND P2, PT, R0, 0x1, PT ;  /* 0x000000010000780c */ /* 0x008fe40003f45270 */
[----:B------:R-:W-:-:S02]  /*124b0*/  CS2R R118, SRZ ;  /* 0x0000000000767805 */ /* 0x000fc4000001ff00 */
[----:B------:R-:W-:-:S09]  /*124c0*/  CS2R R116, SRZ ;  /* 0x0000000000747805 */ /* 0x000fd2000001ff00 */
[----:B------:R-:W0:Y:S08]  /*124d0*/  @P2 LDC R3, c[0x0][0x44c] ;  /* 0x00011300ff032b82 */ /* 0x000e300000000800 */
[----:B------:R-:W1:Y:S01]  /*124e0*/  @P2 LDC R5, c[0x0][0x450] ;  /* 0x00011400ff052b82 */ /* 0x000e620000000800 */
[----:B0-----:R-:W-:-:S04]  /*124f0*/  @P2 IMAD.HI.U32 R0, R12, R3, RZ ;  /* 0x000000030c002227 */ /* 0x001fc800078e00ff */
[----:B------:R-:W-:Y:S01]  /*12500*/  IMAD.MOV.U32 R3, RZ, RZ, -0x80 ;  /* 0xffffff80ff037424 */ /* 0x000fe200078e00ff */
[----:B-1----:R-:W-:-:S03]  /*12510*/  @P2 SHF.R.U32.HI R12, RZ, R5, R0 ;  /* 0x00000005ff0c2219 */ /* 0x002fc60000011600 */
[----:B------:R-:W-:Y:S02]  /*12520*/  IMAD R3, R88, R3, 0x80 ;  /* 0x0000008058037424 */ /* 0x000fe400078e0203 */
[----:B------:R-:W0:Y:S03]  /*12530*/  SHFL.IDX PT, R0, R12, 0x1, 0x1c1f ;  /* 0x003c1f000c007f89 */ /* 0x000e2600000e0000 */
[----:B------:R-:W-:-:S04]  /*12540*/  IADD3 R109, -R204, 0x1, R3 ;  /* 0x00000001cc6d7810 */ /* 0x000fc80007ffe103 */
[----:B------:R-:W-:Y:S01]  /*12550*/  IADD3 R109, -R201, R109, R202 ;  /* 0x0000006dc96d7210 */ /* 0x000fe20007ffe1ca */
        /* <DEDUP_REMOVED lines=29> */
[----:B-1----:R-:W-:Y:S01]  /*12730*/  MOV R11, UR9 ;  /* 0x00000009000b7c02 */ /* 0x002fe20008000f00 */
        /* <DEDUP_REMOVED lines=9> */
[----:B------:R-:W-:Y:S01]  /*127d0*/  IMAD.MOV.U32 R9, RZ, RZ, 0x40000040 ;  /* 0x40000040ff097424 */ /* 0x000fe200078e00ff */
[----:B------:R-:W-:Y:S01]  /*127e0*/  IADD3 R8, R4, 0x406, RZ ;  /* 0x0000040604087810 */ /* 0x000fe20007ffe0ff */
[----:B------:R-:W-:Y:S01]  /*127f0*/  UIADD3 UR4, UR52, 0x406, URZ ;  /* 0x0000040634047890 */ /* 0x000fe2000fffe03f */
[----:B-1----:R-:W-:Y:S02]  /*12800*/  IMAD.U32 R10, RZ, RZ, UR8 ;  /* 0x00000008ff0a7e24 */ /* 0x002fe4000f8e00ff */
        /* <DEDUP_REMOVED lines=10> */
[----:B------:R-:W-:Y:S01]  /*128b0*/  MOV R9, 0x40000040 ;  /* 0x4000004000097802 */ /* 0x000fe20000000f00 */
        /* <DEDUP_REMOVED lines=13> */
[----:B------:R-:W-:Y:S02]  /*12990*/  IMAD.MOV.U32 R9, RZ, RZ, 0x40000040 ;  /* 0x40000040ff097424 */ /* 0x000fe400078e00ff */
        /* <DEDUP_REMOVED lines=10> */
[C---:B------:R-:W-:Y:S01]  /*12a40*/  VIADD R8, R4.reuse, 0x804 ;  /* 0x0000080404087836 */ /* 0x040fe20000000000 */
[----:B-1----:R-:W-:Y:S01]  /*12a50*/  MOV R10, UR8 ;  /* 0x00000008000a7c02 */ /* 0x002fe20008000f00 */
[----:B------:R-:W-:Y:S01]  /*12a60*/  IMAD.MOV.U32 R9, RZ, RZ, 0x40000040 ;  /* 0x40000040ff097424 */ /* 0x000fe200078e00ff */
[----:B------:R-:W-:Y:S01]  /*12a70*/  ULDC UR4, c[0x0][0x988] ;  /* 0x0002620000047ab9 */ /* 0x000fe20000000800 */
[----:B------:R-:W-:Y:S01]  /*12a80*/  VIADD R4, R4, 0x806 ;  /* 0x0000080604047836 */ /* 0x000fe20000000000 */
[----:B------:R-:W-:Y:S01]  /*12a90*/  R2UR UR58, R8 ;  /* 0x00000000083a72ca */ /* 0x000fe200000e0000 */
[----:B------:R-:W-:Y:S01]  /*12aa0*/  IMAD.U32 R11, RZ, RZ, UR9 ;  /* 0x00000009ff0b7e24 */ /* 0x000fe2000f8e00ff */
[----:B------:R-:W-:-:S02]  /*12ab0*/  R2UR UR59, R9 ;  /* 0x00000000093b72ca */ /* 0x000fc400000e0000 */
[----:B------:R-:W-:Y:S02]  /*12ac0*/  R2UR UR38, R4 ;  /* 0x00000000042672ca */ /* 0x000fe400000e0000 */
[----:B------:R1:W-:Y:S02]  /*12ad0*/  STL.64 [R1], R10 ;  /* 0x0000000a01007387 */ /* 0x0003e40000100a00 */
[----:B-1----:R-:W-:-:S04]  /*12ae0*/  IADD3 R10, -R204, R202, R3 ;  /* 0x000000cacc0a7210 */ /* 0x002fc80007ffe103 */
[----:B0-----:R-:W-:-:S04]  /*12af0*/  VIADDMNMX R0, R0, R109, R10, PT ;  /* 0x0000006d00007246 */ /* 0x001fc8000380010a */
        /* <DEDUP_REMOVED lines=8> */
[----:B------:R-:W-:Y:S01]  /*12b80*/  HGMMA.64x128x16.F32 R24, gdesc[UR56], R24, gsb0 ;  /* 0x01e00000381879f0 */ /* 0x000fe20008000818 */
[----:B------:R-:W-:Y:S01]  /*12b90*/  ULDC UR58, c[0x0][0x988] ;  /* 0x00026200003a7ab9 */ /* 0x000fe20000000800 */
[----:B------:R-:W-:Y:S01]  /*12ba0*/  ULDC UR59, c[0x0][0x988] ;  /* 0x00026200003b7ab9 */ /* 0x000fe20000000800 */
        /* <DEDUP_REMOVED lines=16> */
[----:B------:R-:W1:Y:S01]  /*12cb0*/  SHFL.IDX PT, R34, R12, RZ, 0x1c1f ;  /* 0x001c1fff0c227589 */ /* 0x000e6200000e0000 */
        /* <DEDUP_REMOVED lines=75> */
[----:B------:R-:W-:Y:S01]  /*13170*/  ISETP.GT.AND P3, PT, R0, 0x79, PT ;  /* 0x000000790000780c */ /* 0x000fe20003f64270 */
[----:B------:R-:W-:Y:S01]  /*13180*/  IMAD.U32 R0, RZ, RZ, UR4 ;  /* 0x00000004ff007e24 */ /* 0x000fe2000f8e00ff */
[----:B------:R-:W-:-:S02]  /*13190*/  FSEL R31, R86, -INF , P4 ;  /* 0xff800000561f7808 */ /* 0x000fc40002000000 */
[----:B------:R-:W-:Y:S02]  /*131a0*/  FMNMX.FTZ R4, R83, R4, !PT ;  /* 0x0000000453047209 */ /* 0x000fe40007810000 */
[----:B------:R-:W-:Y:S02]  /*131b0*/  FSEL R87, R87, -INF , P3 ;  /* 0xff80000057577808 */ /* 0x000fe40001800000 */
[----:B------:R-:W-:Y:S02]  /*131c0*/  FMNMX.FTZ R4, R31, R4, !PT ;  /* 0x000000041f047209 */ /* 0x000fe40007810000 */
[----:B-1----:R-:W-:Y:S02]  /*131d0*/  VIADDMNMX R34, R34, R109, R10, PT ;  /* 0x0000006d22227246 */ /* 0x002fe4000380010a */
[----:B------:R-:W-:Y:S02]  /*131e0*/  CS2R R108, SRZ ;  /* 0x00000000006c7805 */ /* 0x000fe4000001ff00 */
[----:B------:R-:W-:-:S02]  /*131f0*/  FMNMX.FTZ R14, R87, R4, !PT ;  /* 0x00000004570e7209 */ /* 0x000fc40007810000 */
[C---:B------:R-:W-:Y:S02]  /*13200*/  ISETP.GT.AND P4, PT, R34.reuse, 0x1, PT ;  /* 0x000000012200780c */ /* 0x040fe40003f84270 */
[----:B------:R-:W-:Y:S01]  /*13210*/  ISETP.GT.AND P5, PT, R34, 0x8, PT ;  /* 0x000000082200780c */ /* 0x000fe20003fa4270 */
[----:B------:R-:W1:Y:S01]  /*13220*/  SHFL.BFLY PT, R35, R14, 0x2, 0x1f ;  /* 0x0c401f000e237f89 */ /* 0x000e6200000e0000 */
[----:B------:R-:W-:Y:S02]  /*13230*/  FSEL R25, R25, -INF , P4 ;  /* 0xff80000019197808 */ /* 0x000fe40002000000 */
[----:B------:R-:W-:Y:S02]  /*13240*/  FSEL R39, R28, -INF , P5 ;  /* 0xff8000001c277808 */ /* 0x000fe40002800000 */
[----:B------:R-:W-:-:S04]  /*13250*/  ISETP.GT.AND P4, PT, R34, 0x10, PT ;  /* 0x000000102200780c */ /* 0x000fc80003f84270 */
[----:B------:R-:W-:Y:S02]  /*13260*/  FSEL R43, R32, -INF , P4 ;  /* 0xff800000202b7808 */ /* 0x000fe40002000000 */
[----:B------:R-:W-:-:S04]  /*13270*/  ISETP.GT.AND P4, PT, R34, 0x18, PT ;  /* 0x000000182200780c */ /* 0x000fc80003f84270 */
[----:B------:R-:W-:Y:S02]  /*13280*/  FSEL R47, R36, -INF , P4 ;  /* 0xff800000242f7808 */ /* 0x000fe40002000000 */
[----:B------:R-:W-:Y:S02]  /*13290*/  ISETP.GT.AND P4, PT, R34, 0x20, PT ;  /* 0x000000202200780c */ /* 0x000fe40003f84270 */
[----:B-1----:R-:W-:-:S05]  /*132a0*/  FMNMX.FTZ R35, R14, R35, !PT ;  /* 0x000000230e237209 */ /* 0x002fca0007810000 */
[----:B------:R-:W1:Y:S02]  /*132b0*/  SHFL.BFLY PT, R4, R35, 0x1, 0x1f ;  /* 0x0c201f0023047f89 */ /* 0x000e6400000e0000 */
        /* <DEDUP_REMOVED lines=8> */
[C---:B------:R-:W-:Y:S01]  /*13340*/  ISETP.GT.AND P3, PT, R34.reuse, 0x9, PT ;  /* 0x000000092200780c */ /* 0x040fe20003f64270 */
[-CC-:B------:R-:W-:Y:S01]  /*13350*/  FFMA.FTZ R26, R93, R0.reuse, -R8.reuse ;  /* 0x000000005d1a7223 */ /* 0x180fe20000010808 */
        /* <DEDUP_REMOVED lines=17> */
[--C-:B------:R-:W-:Y:S01]  /*13470*/  FFMA.FTZ R3, R55, R0, -R8.reuse ;  /* 0x0000000037037223 */ /* 0x100fe20000010808 */
[----:B------:R-:W-:Y:S01]  /*13480*/  FSEL R37, R37, -INF , P3 ;  /* 0xff80000025257808 */ /* 0x000fe20001800000 */
[----:B------:R1:W-:Y:S01]  /*13490*/  MUFU.EX2 R14, R24 ;  /* 0x00000018000e7308 */ /* 0x0003e20000000800 */
        /* <DEDUP_REMOVED lines=8> */
[C---:B------:R-:W-:Y:S01]  /*13520*/  ISETP.GT.AND P4, PT, R34.reuse, 0x28, PT ;  /* 0x000000282200780c */ /* 0x040fe20003f84270 */
        /* <DEDUP_REMOVED lines=9> */
[----:B-1----:R-:W-:Y:S01]  /*135c0*/  FMNMX.FTZ R24, R41, R20, !PT ;  /* 0x0000001429187209 */ /* 0x002fe20007810000 */
[----:B------:R-:W1:Y:S01]  /*135d0*/  MUFU.EX2 R10, R113 ;  /* 0x00000071000a7308 */ /* 0x000e620000000800 */
[C---:B------:R-:W-:Y:S01]  /*135e0*/  ISETP.GT.AND P4, PT, R34.reuse, 0x30, PT ;  /* 0x000000302200780c */ /* 0x040fe20003f84270 */
[-CC-:B------:R-:W-:Y:S01]  /*135f0*/  FFMA.FTZ R157, R15, R0.reuse, -R8.reuse ;  /* 0x000000000f9d7223 */ /* 0x180fe20000010808 */
[----:B------:R-:W-:Y:S01]  /*13600*/  FSEL R93, R45, -INF , P3 ;  /* 0xff8000002d5d7808 */ /* 0x000fe20001800000 */
[--C-:B------:R-:W-:Y:S01]  /*13610*/  FFMA.FTZ R159, R21, R0, -R8.reuse ;  /* 0x00000000159f7223 */ /* 0x100fe20000010808 */
[----:B------:R-:W-:Y:S01]  /*13620*/  FMNMX.FTZ R24, R91, R24, !PT ;  /* 0x000000185b187209 */ /* 0x000fe20007810000 */
[-CC-:B------:R-:W-:Y:S01]  /*13630*/  FFMA.FTZ R153, R27, R0.reuse, -R8.reuse ;  /* 0x000000001b997223 */ /* 0x180fe20000010808 */
[----:B------:R-:W-:Y:S01]  /*13640*/  ISETP.GT.AND P3, PT, R34, 0x31, PT ;  /* 0x000000312200780c */ /* 0x000fe20003f64270 */
[----:B------:R2:W-:Y:S01]  /*13650*/  MUFU.EX2 R20, R26 ;  /* 0x0000001a00147308 */ /* 0x0005e20000000800 */
[----:B------:R-:W-:Y:S01]  /*13660*/  FSEL R45, R48, -INF , P4 ;  /* 0xff800000302d7808 */ /* 0x000fe20002000000 */
[--C-:B------:R-:W-:Y:S01]  /*13670*/  FFMA.FTZ R59, R59, R0, -R8.reuse ;  /* 0x000000003b3b7223 */ /* 0x100fe20000010808 */
[----:B------:R-:W-:Y:S01]  /*13680*/  FMNMX.FTZ R24, R93, R24, !PT ;  /* 0x000000185d187209 */ /* 0x000fe20007810000 */
[-CC-:B------:R-:W-:Y:S01]  /*13690*/  FFMA.FTZ R155, R31, R0.reuse, -R8.reuse ;  /* 0x000000001f9b7223 */ /* 0x180fe20000010808 */
[C---:B------:R-:W-:Y:S01]  /*136a0*/  ISETP.GT.AND P4, PT, R34.reuse, 0x38, PT ;  /* 0x000000382200780c */ /* 0x040fe20003f84270 */
[----:B------:R-:W-:Y:S01]  /*136b0*/  FFMA.FTZ R36, R67, R0, -R8 ;  /* 0x0000000043247223 */ /* 0x000fe20000010808 */
[----:B------:R-:W-:Y:S01]  /*136c0*/  FSEL R49, R49, -INF , P3 ;  /* 0xff80000031317808 */ /* 0x000fe20001800000 */
[----:B------:R-:W3:Y:S01]  /*136d0*/  MUFU.EX2 R183, R183 ;  /* 0x000000b700b77308 */ /* 0x000ee20000000800 */
[----:B------:R-:W-:Y:S01]  /*136e0*/  FMNMX.FTZ R24, R45, R24, !PT ;  /* 0x000000182d187209 */ /* 0x000fe20007810000 */
[----:B-1----:R-:W-:Y:S01]  /*136f0*/  FADD.FTZ R48, R181, R10 ;  /* 0x0000000ab5307221 */ /* 0x002fe20000010000 */
[----:B------:R-:W-:Y:S01]  /*13700*/  ISETP.GT.AND P3, PT, R34, 0x39, PT ;  /* 0x000000392200780c */ /* 0x000fe20003f64270 */
[-CC-:B------:R-:W-:Y:S01]  /*13710*/  FFMA.FTZ R38, R71, R0.reuse, -R8.reuse ;  /* 0x0000000047267223 */ /* 0x180fe20000010808 */
[----:B------:R-:W-:Y:S01]  /*13720*/  FSEL R103, R52, -INF , P4 ;  /* 0xff80000034677808 */ /* 0x000fe20002000000 */
[--C-:B------:R-:W-:Y:S01]  /*13730*/  FFMA.FTZ R42, R79, R0, -R8.reuse ;  /* 0x000000004f2a7223 */ /* 0x100fe20000010808 */
[----:B--2---:R-:W-:Y:S01]  /*13740*/  FMNMX.FTZ R26, R49, R24, !PT ;  /* 0x00000018311a7209 */ /* 0x004fe20007810000 */
[----:B------:R-:W1:Y:S01]  /*13750*/  MUFU.EX2 R12, R12 ;  /* 0x0000000c000c7308 */ /* 0x000e620000000800 */
[----:B------:R-:W-:Y:S01]  /*13760*/  ISETP.GT.AND P4, PT, R34, 0x40, PT ;  /* 0x000000402200780c */ /* 0x000fe20003f84270 */
[----:B------:R-:W2:Y:S01]  /*13770*/  @P2 LDC R52, c[0x0][0x450] ;  /* 0x00011400ff342b82 */ /* 0x000ea20000000800 */
[----:B------:R-:W-:Y:S01]  /*13780*/  FSEL R53, R53, -INF , P3 ;  /* 0xff80000035357808 */ /* 0x000fe20001800000 */
[----:B------:R-:W-:Y:S01]  /*13790*/  FFMA.FTZ R83, R83, R0, -R8 ;  /* 0x0000000053537223 */ /* 0x000fe20000010808 */
[----:B------:R-:W-:-:S02]  /*137a0*/  FMNMX.FTZ R26, R103, R26, !PT ;  /* 0x0000001a671a7209 */ /* 0x000fc40007810000 */
[----:B------:R-:W-:Y:S02]  /*137b0*/  CS2R R114, SRZ ;  /* 0x0000000000727805 */ /* 0x000fe4000001ff00 */
[----:B------:R-:W-:Y:S01]  /*137c0*/  ISETP.GT.AND P3, PT, R34, 0x41, PT ;  /* 0x000000412200780c */ /* 0x000fe20003f64270 */
[----:B------:R4:W-:Y:S01]  /*137d0*/  MUFU.EX2 R24, R28 ;  /* 0x0000001c00187308 */ /* 0x0009e20000000800 */
[----:B------:R-:W-:Y:S01]  /*137e0*/  FSEL R101, R56, -INF , P4 ;  /* 0xff80000038657808 */ /* 0x000fe20002000000 */
[----:B---3--:R-:W-:Y:S01]  /*137f0*/  FADD.FTZ R11, R183, R48 ;  /* 0x00000030b70b7221 */ /* 0x008fe20000010000 */
[----:B------:R-:W-:Y:S02]  /*13800*/  FMNMX.FTZ R26, R53, R26, !PT ;  /* 0x0000001a351a7209 */ /* 0x000fe40007810000 */
[----:B------:R-:W-:Y:S02]  /*13810*/  CS2R R112, SRZ ;  /* 0x0000000000707805 */ /* 0x000fe4000001ff00 */
[----:B------:R-:W-:-:S02]  /*13820*/  ISETP.GT.AND P4, PT, R34, 0x48, PT ;  /* 0x000000482200780c */ /* 0x000fc40003f84270 */
[----:B------:R-:W-:Y:S02]  /*13830*/  CS2R R110, SRZ ;  /* 0x00000000006e7805 */ /* 0x000fe4000001ff00 */
[----:B------:R-:W-:Y:S01]  /*13840*/  FSEL R57, R57, -INF , P3 ;  /* 0xff80000039397808 */ /* 0x000fe20001800000 */
[----:B------:R-:W3:Y:S01]  /*13850*/  MUFU.EX2 R177, R177 ;  /* 0x000000b100b17308 */ /* 0x000ee20000000800 */
[----:B------:R-:W-:Y:S01]  /*13860*/  FMNMX.FTZ R26, R101, R26, !PT ;  /* 0x0000001a651a7209 */ /* 0x000fe20007810000 */
[----:B-1----:R-:W-:Y:S01]  /*13870*/  FADD.FTZ R48, R12, R11 ;  /* 0x0000000b0c307221 */ /* 0x002fe20000010000 */
[----:B------:R-:W-:Y:S02]  /*13880*/  ISETP.GT.AND P3, PT, R34, 0x49, PT ;  /* 0x000000492200780c */ /* 0x000fe40003f64270 */
[----:B------:R-:W-:Y:S02]  /*13890*/  CS2R R106, SRZ ;  /* 0x00000000006a7805 */ /* 0x000fe4000001ff00 */
[----:B------:R-:W-:-:S02]  /*138a0*/  FSEL R99, R60, -INF , P4 ;  /* 0xff8000003c637808 */ /* 0x000fc40002000000 */
[----:B----4-:R-:W-:Y:S01]  /*138b0*/  FMNMX.FTZ R28, R57, R26, !PT ;  /* 0x0000001a391c7209 */ /* 0x010fe20007810000 */
[----:B------:R-:W1:Y:S01]  /*138c0*/  MUFU.EX2 R179, R179 ;  /* 0x000000b300b37308 */ /* 0x000e620000000800 */
[C---:B------:R-:W-:Y:S02]  /*138d0*/  ISETP.GT.AND P4, PT, R34.reuse, 0x50, PT ;  /* 0x000000502200780c */ /* 0x040fe40003f84270 */
[----:B------:R-:W-:Y:S02]  /*138e0*/  FSEL R61, R61, -INF , P3 ;  /* 0xff8000003d3d7808 */ /* 0x000fe40001800000 */
[----:B------:R-:W-:Y:S02]  /*138f0*/  FMNMX.FTZ R28, R99, R28, !PT ;  /* 0x0000001c631c7209 */ /* 0x000fe40007810000 */
[----:B------:R-:W-:Y:S01]  /*13900*/  ISETP.GT.AND P3, PT, R34, 0x51, PT ;  /* 0x000000512200780c */ /* 0x000fe20003f64270 */
[----:B------:R4:W-:Y:S01]  /*13910*/  MUFU.EX2 R26, R30 ;  /* 0x0000001e001a7308 */ /* 0x0009e20000000800 */
[----:B------:R-:W-:Y:S01]  /*13920*/  FSEL R97, R64, -INF , P4 ;  /* 0xff80000040617808 */ /* 0x000fe20002000000 */
[----:B---3--:R-:W-:Y:S01]  /*13930*/  FADD.FTZ R11, R177, R48 ;  /* 0x00000030b10b7221 */ /* 0x008fe20000010000 */
[----:B------:R-:W-:-:S02]  /*13940*/  FMNMX.FTZ R28, R61, R28, !PT ;  /* 0x0000001c3d1c7209 */ /* 0x000fc40007810000 */
[----:B------:R-:W-:Y:S01]  /*13950*/  ISETP.GT.AND P4, PT, R34, 0x58, PT ;  /* 0x000000582200780c */ /* 0x000fe20003f84270 */
[----:B------:R-:W-:Y:S01]  /*13960*/  FADD.FTZ R48, R14, R11 ;  /* 0x0000000b0e307221 */ /* 0x000fe20000010000 */
[----:B------:R-:W-:Y:S01]  /*13970*/  FSEL R65, R65, -INF , P3 ;  /* 0xff80000041417808 */ /* 0x000fe20001800000 */
[----:B------:R-:W3:Y:S01]  /*13980*/  MUFU.EX2 R173, R173 ;  /* 0x000000ad00ad7308 */ /* 0x000ee20000000800 */
[----:B------:R-:W-:Y:S02]  /*13990*/  FMNMX.FTZ R28, R97, R28, !PT ;  /* 0x0000001c611c7209 */ /* 0x000fe40007810000 */
[----:B------:R-:W-:Y:S02]  /*139a0*/  ISETP.GT.AND P3, PT, R34, 0x59, PT ;  /* 0x000000592200780c */ /* 0x000fe40003f64270 */
[----:B------:R-:W-:Y:S02]  /*139b0*/  FSEL R95, R68, -INF , P4 ;  /* 0xff800000445f7808 */ /* 0x000fe40002000000 */
[----:B----4-:R-:W-:Y:S01]  /*139c0*/  FMNMX.FTZ R30, R65, R28, !PT ;  /* 0x0000001c411e7209 */ /* 0x010fe20007810000 */
        /* <DEDUP_REMOVED lines=31> */
[----:B------:R-:W-:-:S02]  /*13bc0*/  FSEL R85, R85, -INF , P3 ;  /* 0xff80000055557808 */ /* 0x000fc40001800000 */
[----:B------:R-:W-:Y:S02]  /*13bd0*/  FMNMX.FTZ R34, R5, R34, !PT ;  /* 0x0000002205227209 */ /* 0x000fe40007810000 */
[----:B------:R-:W-:Y:S02]  /*13be0*/  F2FP.F16.F32.PACK_AB R181, R10, R181 ;  /* 0x000000b50ab5723e */ /* 0x000fe400000000ff */
[----:B----4-:R-:W-:Y:S01]  /*13bf0*/  FMNMX.FTZ R3, R85, R34, !PT ;  /* 0x0000002255037209 */ /* 0x010fe20007810000 */
[----:B------:R-:W-:Y:S01]  /*13c00*/  MUFU.EX2 R32, R59 ;  /* 0x0000003b00207308 */ /* 0x000fe20000000800 */
[----:B------:R-:W-:Y:S01]  /*13c10*/  FFMA.FTZ R34, R63, R0, -R8 ;  /* 0x000000003f227223 */ /* 0x000fe20000010808 */
[----:B------:R-:W-:Y:S02]  /*13c20*/  F2FP.F16.F32.PACK_AB R183, R12, R183 ;  /* 0x000000b70cb7723e */ /* 0x000fe400000000ff */
[----:B------:R-:W4:Y:S01]  /*13c30*/  SHFL.BFLY PT, R40, R3, 0x2, 0x1f ;  /* 0x0c401f0003287f89 */ /* 0x000f2200000e0000 */
[----:B------:R-:W-:-:S03]  /*13c40*/  F2FP.F16.F32.PACK_AB R177, R14, R177 ;  /* 0x000000b10eb1723e */ /* 0x000fc600000000ff */
[----:B------:R-:W-:Y:S08]  /*13c50*/  MUFU.EX2 R34, R34 ;  /* 0x0000002200227308 */ /* 0x000ff00000000800 */
[----:B------:R-:W-:Y:S08]  /*13c60*/  MUFU.EX2 R161, R161 ;  /* 0x000000a100a17308 */ /* 0x000ff00000000800 */
[----:B------:R-:W-:Y:S01]  /*13c70*/  MUFU.EX2 R36, R36 ;  /* 0x0000002400247308 */ /* 0x000fe20000000800 */
[----:B----4-:R-:W-:Y:S01]  /*13c80*/  FMNMX.FTZ R9, R3, R40, !PT ;  /* 0x0000002803097209 */ /* 0x010fe20007810000 */
[-CC-:B------:R-:W-:Y:S01]  /*13c90*/  FFMA.FTZ R40, R75, R0.reuse, -R8.reuse ;  /* 0x000000004b287223 */ /* 0x180fe20000010808 */
[----:B------:R-:W-:-:S05]  /*13ca0*/  FFMA.FTZ R8, R87, R0, -R8 ;  /* 0x0000000057087223 */ /* 0x000fca0000010808 */
[----:B------:R-:W-:Y:S01]  /*13cb0*/  MUFU.EX2 R163, R163 ;  /* 0x000000a300a37308 */ /* 0x000fe20000000800 */
[----:B------:R-:W4:Y:S07]  /*13cc0*/  SHFL.BFLY PT, R44, R9, 0x1, 0x1f ;  /* 0x0c201f00092c7f89 */ /* 0x000f2e00000e0000 */
[----:B------:R-:W-:Y:S08]  /*13cd0*/  MUFU.EX2 R38, R38 ;  /* 0x0000002600267308 */ /* 0x000ff00000000800 */
[----:B------:R-:W-:Y:S08]  /*13ce0*/  MUFU.EX2 R157, R157 ;  /* 0x0000009d009d7308 */ /* 0x000ff00000000800 */
[----:B------:R-:W-:Y:S01]  /*13cf0*/  MUFU.EX2 R40, R40 ;  /* 0x0000002800287308 */ /* 0x000fe20000000800 */
[----:B----4-:R-:W-:-:S04]  /*13d00*/  FMNMX.FTZ R3, R9, R44, !PT ;  /* 0x0000002c09037209 */ /* 0x010fc80007810000 */
[C---:B------:R-:W-:Y:S01]  /*13d10*/  FSETP.NEU.FTZ.AND P3, PT, R3.reuse, -INF , PT ;  /* 0xff8000000300780b */ /* 0x040fe20003f7d000 */
[----:B------:R-:W-:Y:S02]  /*13d20*/  FMUL.FTZ R46, R3, R0 ;  /* 0x00000000032e7220 */ /* 0x000fe40000410000 */
[----:B------:R-:W-:Y:S03]  /*13d30*/  MUFU.EX2 R159, R159 ;  /* 0x0000009f009f7308 */ /* 0x000fe60000000800 */
[----:B------:R-:W-:-:S05]  /*13d40*/  FSEL R46, R46, RZ, P3 ;  /* 0x000000ff2e2e7208 */ /* 0x000fca0001800000 */
        /* <DEDUP_REMOVED lines=8> */
[----:B------:R-:W4:Y:S01]  /*13dd0*/  @P2 LDC R39, c[0x0][0x44c] ;  /* 0x00011300ff272b82 */ /* 0x000f220000000800 */
[-C--:B------:R-:W-:Y:S01]  /*13de0*/  FFMA.FTZ R21, R37, R0.reuse, -R46 ;  /* 0x0000000025157223 */ /* 0x080fe2000001082e */
[----:B-1----:R-:W-:Y:S01]  /*13df0*/  FADD.FTZ R35, R179, R48 ;  /* 0x00000030b3237221 */ /* 0x002fe20000010000 */
[-CC-:B------:R-:W-:Y:S01]  /*13e00*/  FFMA.FTZ R172, R89, R0.reuse, -R46.reuse ;  /* 0x0000000059ac7223 */ /* 0x180fe2000001082e */
[-CC-:B------:R-:W-:Y:S01]  /*13e10*/  FFMA.FTZ R25, R41, R0.reuse, -R46.reuse ;  /* 0x0000000029197223 */ /* 0x180fe2000001082e */
[-CC-:B------:R-:W-:Y:S01]  /*13e20*/  FFMA.FTZ R174, R91, R0.reuse, -R46.reuse ;  /* 0x000000005bae7223 */ /* 0x180fe2000001082e */
[----:B------:R-:W1:Y:S01]  /*13e30*/  MUFU.EX2 R9, R9 ;  /* 0x0000000900097308 */ /* 0x000e620000000800 */
[----:B------:R-:W-:Y:S01]  /*13e40*/  FADD.FTZ R50, R20, R35 ;  /* 0x0000002314327221 */ /* 0x000fe20000010000 */
[-CC-:B------:R-:W-:Y:S01]  /*13e50*/  FFMA.FTZ R27, R93, R0.reuse, -R46.reuse ;  /* 0x000000005d1b7223 */ /* 0x180fe2000001082e */
[-CC-:B------:R-:W-:Y:S01]  /*13e60*/  FFMA.FTZ R168, R45, R0.reuse, -R46.reuse ;  /* 0x000000002da87223 */ /* 0x180fe2000001082e */
[----:B------:R-:W-:Y:S01]  /*13e70*/  FFMA.FTZ R29, R49, R0, -R46 ;  /* 0x00000000311d7223 */ /* 0x000fe2000001082e */
[----:B---3--:R-:W-:Y:S01]  /*13e80*/  FADD.FTZ R37, R173, R50 ;  /* 0x00000032ad257221 */ /* 0x008fe20000010000 */
[----:B------:R-:W-:Y:S01]  /*13e90*/  MOV R41, R200 ;  /* 0x000000c800297202 */ /* 0x000fe20000000f00 */
[-CC-:B------:R-:W-:Y:S01]  /*13ea0*/  FFMA.FTZ R170, R103, R0.reuse, -R46.reuse ;  /* 0x0000000067aa7223 */ /* 0x180fe2000001082e */
[----:B------:R-:W3:Y:S01]  /*13eb0*/  MUFU.EX2 R182, R182 ;  /* 0x000000b600b67308 */ /* 0x000ee20000000800 */
[-CC-:B------:R-:W-:Y:S01]  /*13ec0*/  FFMA.FTZ R31, R53, R0.reuse, -R46.reuse ;  /* 0x00000000351f7223 */ /* 0x180fe2000001082e */
[-CC-:B------:R-:W-:Y:S01]  /*13ed0*/  FFMA.FTZ R164, R101, R0.reuse, -R46.reuse ;  /* 0x0000000065a47223 */ /* 0x180fe2000001082e */
[-CC-:B------:R-:W-:Y:S01]  /*13ee0*/  FFMA.FTZ R33, R57, R0.reuse, -R46.reuse ;  /* 0x0000000039217223 */ /* 0x180fe2000001082e */
[-CC-:B------:R-:W-:Y:S01]  /*13ef0*/  FFMA.FTZ R166, R99, R0.reuse, -R46.reuse ;  /* 0x0000000063a67223 */ /* 0x180fe2000001082e */
[-CC-:B------:R-:W-:Y:S01]  /*13f00*/  FFMA.FTZ R35, R61, R0.reuse, -R46.reuse ;  /* 0x000000003d237223 */ /* 0x180fe2000001082e */
[-CC-:B------:R-:W-:Y:S01]  /*13f10*/  FFMA.FTZ R160, R97, R0.reuse, -R46.reuse ;  /* 0x0000000061a07223 */ /* 0x180fe2000001082e */
[----:B------:R-:W-:Y:S01]  /*13f20*/  FFMA.FTZ R162, R95, R0, -R46 ;  /* 0x000000005fa27223 */ /* 0x000fe2000001082e */
[----:B------:R-:W0:Y:S01]  /*13f30*/  MUFU.EX2 R13, R13 ;  /* 0x0000000d000d7308 */ /* 0x000e220000000800 */
[----:B-1----:R-:W-:Y:S01]  /*13f40*/  FADD.FTZ R11, R180, R9 ;  /* 0x00000009b40b7221 */ /* 0x002fe20000010000 */
[----:B----4-:R-:W-:-:S04]  /*13f50*/  @P2 IMAD.HI.U32 R39, R200, R39, RZ ;  /* 0x00000027c8272227 */ /* 0x010fc800078e00ff */
[-CC-:B------:R-:W-:Y:S01]  /*13f60*/  FFMA.FTZ R156, R51, R0.reuse, -R46.reuse ;  /* 0x00000000339c7223 */ /* 0x180fe2000001082e */
[-CC-:B------:R-:W-:Y:S01]  /*13f70*/  FFMA.FTZ R105, R105, R0.reuse, -R46.reuse ;  /* 0x0000000069697223 */ /* 0x180fe2000001082e */
[-CC-:B------:R-:W-:Y:S01]  /*13f80*/  FFMA.FTZ R77, R77, R0.reuse, -R46.reuse ;  /* 0x000000004d4d7223 */ /* 0x180fe2000001082e */
[--C-:B------:R-:W-:Y:S01]  /*13f90*/  FFMA.FTZ R55, R55, R0, -R46.reuse ;  /* 0x0000000037377223 */ /* 0x100fe2000001082e */
[----:B--2---:R-:W-:Y:S01]  /*13fa0*/  @P2 SHF.R.U32.HI R41, RZ, R52, R39 ;  /* 0x00000034ff292219 */ /* 0x004fe20000011627 */
[----:B------:R-:W1:Y:S01]  /*13fb0*/  MUFU.EX2 R176, R176 ;  /* 0x000000b000b07308 */ /* 0x000e620000000800 */
[----:B---3--:R-:W-:Y:S01]  /*13fc0*/  FADD.FTZ R48, R182, R11 ;  /* 0x0000000bb6307221 */ /* 0x008fe20000010000 */
[----:B------:R-:W-:Y:S01]  /*13fd0*/  FFMA.FTZ R81, R81, R0, -R46 ;  /* 0x0000000051517223 */ /* 0x000fe2000001082e */
[----:B------:R-:W-:Y:S02]  /*13fe0*/  IADD3 R45, R41, R202, -R201 ;  /* 0x000000ca292d7210 */ /* 0x000fe40007ffe8c9 */
[----:B------:R-:W-:-:S02]  /*13ff0*/  CS2R R102, SRZ ;  /* 0x0000000000667805 */ /* 0x000fc4000001ff00 */
[----:B------:R-:W-:Y:S02]  /*14000*/  F2FP.F16.F32.PACK_AB R180, R9, R180 ;  /* 0x000000b409b4723e */ /* 0x000fe400000000ff */
[----:B------:R-:W-:Y:S02]  /*14010*/  CS2R R100, SRZ ;  /* 0x0000000000647805 */ /* 0x000fe4000001ff00 */
[----:B------:R-:W-:Y:S01]  /*14020*/  SHF.R.S32.HI R52, RZ, 0x1f, R45 ;  /* 0x0000001fff347819 */ /* 0x000fe2000001142d */
[----:B------:R-:W2:Y:S01]  /*14030*/  MUFU.EX2 R15, R15 ;  /* 0x0000000f000f7308 */ /* 0x000ea20000000800 */
[C---:B0-----:R-:W-:Y:S01]  /*14040*/  FADD.FTZ R11, R13.reuse, R48 ;  /* 0x000000300d0b7221 */ /* 0x041fe20000010000 */
[----:B------:R-:W-:Y:S01]  /*14050*/  FADD.FTZ R48, R24, R37 ;  /* 0x0000002518307221 */ /* 0x000fe20000010000 */
[----:B------:R-:W-:Y:S02]  /*14060*/  F2FP.F16.F32.PACK_AB R182, R13, R182 ;  /* 0x000000b60db6723e */ /* 0x000fe400000000ff */
[----:B------:R-:W-:-:S02]  /*14070*/  CS2R R98, SRZ ;  /* 0x0000000000627805 */ /* 0x000fc4000001ff00 */
[----:B------:R-:W-:Y:S01]  /*14080*/  F2FP.F16.F32.PACK_AB R179, R20, R179 ;  /* 0x000000b314b3723e */ /* 0x000fe200000000ff */
[----:B------:R-:W-:Y:S01]  /*14090*/  FADD.FTZ R37, R175, R48 ;  /* 0x00000030af257221 */ /* 0x000fe20000010000 */
[----:B------:R-:W-:Y:S01]  /*140a0*/  F2FP.F16.F32.PACK_AB R173, R24, R173 ;  /* 0x000000ad18ad723e */ /* 0x000fe200000000ff */
[----:B------:R-:W0:Y:S01]  /*140b0*/  MUFU.EX2 R178, R178 ;  /* 0x000000b200b27308 */ /* 0x000e220000000800 */
[----:B-1----:R-:W-:Y:S01]  /*140c0*/  FADD.FTZ R6, R176, R11 ;  /* 0x0000000bb0067221 */ /* 0x002fe20000010000 */
[C---:B------:R-:W-:Y:S01]  /*140d0*/  FADD.FTZ R48, R26.reuse, R37 ;  /* 0x000000251a307221 */ /* 0x040fe20000010000 */
[-C--:B------:R-:W-:Y:S01]  /*140e0*/  FFMA.FTZ R37, R65, R0.reuse, -R46 ;  /* 0x0000000041257223 */ /* 0x080fe2000001082e */
[----:B------:R-:W-:Y:S02]  /*140f0*/  F2FP.F16.F32.PACK_AB R175, R26, R175 ;  /* 0x000000af1aaf723e */ /* 0x000fe400000000ff */
[----:B------:R-:W-:Y:S01]  /*14100*/  CS2R R96, SRZ ;  /* 0x0000000000607805 */ /* 0x000fe2000001ff00 */
[----:B------:R-:W-:Y:S01]  /*14110*/  FADD.FTZ R39, R169, R48 ;  /* 0x00000030a9277221 */ /* 0x000fe20000010000 */
[C---:B------:R-:W-:Y:S01]  /*14120*/  F2FP.F16.F32.PACK_AB R169, R28.reuse, R169 ;  /* 0x000000a91ca9723e */ /* 0x040fe200000000ff */
[----:B------:R-:W1:Y:S01]  /*14130*/  MUFU.EX2 R21, R21 ;  /* 0x0000001500157308 */ /* 0x000e620000000800 */
[----:B--2---:R-:W-:Y:S01]  /*14140*/  FADD.FTZ R11, R15, R6 ;  /* 0x000000060f0b7221 */ /* 0x004fe20000010000 */
[----:B------:R-:W-:Y:S01]  /*14150*/  FADD.FTZ R48, R28, R39 ;  /* 0x000000271c307221 */ /* 0x000fe20000010000 */
[----:B------:R-:W-:Y:S01]  /*14160*/  FFMA.FTZ R39, R69, R0, -R46 ;  /* 0x0000000045277223 */ /* 0x000fe2000001082e */
[----:B------:R-:W-:-:S02]  /*14170*/  F2FP.F16.F32.PACK_AB R176, R15, R176 ;  /* 0x000000b00fb0723e */ /* 0x000fc400000000ff */
[----:B------:R-:W-:Y:S01]  /*14180*/  CS2R R94, SRZ ;  /* 0x00000000005e7805 */ /* 0x000fe2000001ff00 */
[----:B------:R-:W-:Y:S01]  /*14190*/  FADD.FTZ R41, R171, R48 ;  /* 0x00000030ab297221 */ /* 0x000fe20000010000 */
[----:B------:R-:W-:Y:S01]  /*141a0*/  F2FP.F16.F32.PACK_AB R171, R30, R171 ;  /* 0x000000ab1eab723e */ /* 0x000fe200000000ff */
[----:B------:R-:W2:Y:S01]  /*141b0*/  MUFU.EX2 R172, R172 ;  /* 0x000000ac00ac7308 */ /* 0x000ea20000000800 */
[----:B0-----:R-:W-:Y:S01]  /*141c0*/  FADD.FTZ R6, R178, R11 ;  /* 0x0000000bb2067221 */ /* 0x001fe20000010000 */
[----:B------:R-:W-:Y:S01]  /*141d0*/  FADD.FTZ R48, R30, R41 ;  /* 0x000000291e307221 */ /* 0x000fe20000010000 */
[----:B------:R-:W-:Y:S01]  /*141e0*/  FFMA.FTZ R41, R73, R0, -R46 ;  /* 0x0000000049297223 */ /* 0x000fe2000001082e */
[----:B------:R-:W-:Y:S02]  /*141f0*/  CS2R R92, SRZ ;  /* 0x00000000005c7805 */ /* 0x000fe4000001ff00 */
[----:B------:R-:W-:Y:S01]  /*14200*/  CS2R R90, SRZ ;  /* 0x00000000005a7805 */ /* 0x000fe2000001ff00 */
[----:B------:R-:W-:Y:S01]  /*14210*/  FADD.FTZ R43, R165, R48 ;  /* 0x00000030a52b7221 */ /* 0x000fe20000010000 */
[C---:B------:R-:W-:Y:S01]  /*14220*/  F2FP.F16.F32.PACK_AB R165, R32.reuse, R165 ;  /* 0x000000a520a5723e */ /* 0x040fe200000000ff */
        /* <DEDUP_REMOVED lines=8> */
[----:B------:R-:W-:-:S04]  /*142b0*/  FADD.FTZ R50, R34, R43 ;  /* 0x0000002b22327221 */ /* 0x000fc80000010000 */
[----:B------:R-:W-:Y:S01]  /*142c0*/  FADD.FTZ R43, R161, R50 ;  /* 0x00000032a12b7221 */ /* 0x000fe20000010000 */
[----:B------:R-:W-:Y:S01]  /*142d0*/  F2FP.F16.F32.PACK_AB R161, R36, R161 ;  /* 0x000000a124a1723e */ /* 0x000fe200000000ff */
        /* <DEDUP_REMOVED lines=11> */
[----:B-1----:R-:W-:Y:S01]  /*14390*/  FADD.FTZ R11, R29, R6 ;  /* 0x000000061d0b7221 */ /* 0x002fe20000010000 */
[-CC-:B------:R-:W-:Y:S01]  /*143a0*/  FFMA.FTZ R6, R5, R0.reuse, -R46.reuse ;  /* 0x0000000005067223 */ /* 0x180fe2000001082e */
[----:B------:R-:W-:Y:S01]  /*143b0*/  FFMA.FTZ R46, R85, R0, -R46 ;  /* 0x00000000552e7223 */ /* 0x000fe2000001082e */
[----:B------:R-:W-:-:S04]  /*143c0*/  F2FP.F16.F32.PACK_AB R168, R29, R168 ;  /* 0x000000a81da8723e */ /* 0x000fc800000000ff */
[----:B------:R-:W1:Y:S01]  /*143d0*/  MUFU.EX2 R164, R164 ;  /* 0x000000a400a47308 */ /* 0x000e620000000800 */
[----:B--2---:R-:W-:Y:S01]  /*143e0*/  FADD.FTZ R48, R170, R11 ;  /* 0x0000000baa307221 */ /* 0x004fe20000010000 */
[----:B------:R-:W-:-:S06]  /*143f0*/  LEA.HI R11, R52, R45, RZ, 0x7 ;  /* 0x0000002d340b7211 */ /* 0x000fcc00078f38ff */
[----:B------:R-:W2:Y:S01]  /*14400*/  MUFU.EX2 R33, R33 ;  /* 0x0000002100217308 */ /* 0x000ea20000000800 */
[C---:B0-----:R-:W-:Y:S01]  /*14410*/  FADD.FTZ R5, R31.reuse, R48 ;  /* 0x000000301f057221 */ /* 0x041fe20000010000 */
[----:B------:R-:W-:Y:S01]  /*14420*/  FADD.FTZ R48, R36, R43 ;  /* 0x0000002b24307221 */ /* 0x000fe20000010000 */
[----:B------:R-:W-:-:S03]  /*14430*/  F2FP.F16.F32.PACK_AB R170, R31, R170 ;  /* 0x000000aa1faa723e */ /* 0x000fc600000000ff */
[----:B------:R-:W-:Y:S01]  /*14440*/  FADD.FTZ R43, R163, R48 ;  /* 0x00000030a32b7221 */ /* 0x000fe20000010000 */
[----:B------:R-:W-:Y:S01]  /*14450*/  F2FP.F16.F32.PACK_AB R163, R38, R163 ;  /* 0x000000a326a3723e */ /* 0x000fe200000000ff */
[----:B------:R-:W0:Y:S01]  /*14460*/  MUFU.EX2 R166, R166 ;  /* 0x000000a600a67308 */ /* 0x000e220000000800 */
[----:B-1----:R-:W-:Y:S01]  /*14470*/  FADD.FTZ R10, R164, R5 ;  /* 0x00000005a40a7221 */ /* 0x002fe20000010000 */
[----:B------:R-:W-:-:S04]  /*14480*/  FADD.FTZ R12, R38, R43 ;  /* 0x0000002b260c7221 */ /* 0x000fc80000010000 */
[----:B------:R-:W-:Y:S01]  /*14490*/  FADD.FTZ R43, R157, R12 ;  /* 0x0000000c9d2b7221 */ /* 0x000fe20000010000 */
[C---:B------:R-:W-:Y:S01]  /*144a0*/  F2FP.F16.F32.PACK_AB R157, R40.reuse, R157 ;  /* 0x0000009d289d723e */ /* 0x040fe200000000ff */
[----:B------:R-:W1:Y:S01]  /*144b0*/  MUFU.EX2 R35, R35 ;  /* 0x0000002300237308 */ /* 0x000e620000000800 */
[C---:B--2---:R-:W-:Y:S01]  /*144c0*/  FADD.FTZ R5, R33.reuse, R10 ;  /* 0x0000000a21057221 */ /* 0x044fe20000010000 */
[----:B------:R-:W-:Y:S01]  /*144d0*/  FADD.FTZ R12, R40, R43 ;  /* 0x0000002b280c7221 */ /* 0x000fe20000010000 */
[----:B------:R-:W-:-:S03]  /*144e0*/  F2FP.F16.F32.PACK_AB R164, R33, R164 ;  /* 0x000000a421a4723e */ /* 0x000fc600000000ff */
[----:B------:R-:W-:Y:S02]  /*144f0*/  FADD.FTZ R43, R159, R12 ;  /* 0x0000000c9f2b7221 */ /* 0x000fe40000010000 */
        /* <DEDUP_REMOVED lines=30> */
[----:B------:R-:W-:-:S04]  /*146e0*/  SHF.R.S32.HI R10, RZ, 0x7, R11 ;  /* 0x00000007ff0a7819 */ /* 0x000fc8000001140b */
[----:B------:R-:W-:Y:S02]  /*146f0*/  VIMNMX R15, R199, R10, !PT ;  /* 0x0000000ac70f7248 */ /* 0x000fe40007fe0100 */
[----:B------:R-:W2:Y:S01]  /*14700*/  MUFU.EX2 R158, R77 ;  /* 0x0000004d009e7308 */ /* 0x000ea20000000800 */
[----:B0-----:R-:W-:Y:S01]  /*14710*/  FADD.FTZ R5, R155, R12 ;  /* 0x0000000c9b057221 */ /* 0x001fe20000010000 */
[----:B------:R-:W-:Y:S01]  /*14720*/  VIADD R12, R88, 0xfffffffe ;  /* 0xfffffffe580c7836 */ /* 0x000fe20000000000 */
[----:B------:R-:W-:-:S04]  /*14730*/  CS2R R88, SRZ ;  /* 0x0000000000587805 */ /* 0x000fc8000001ff00 */
[----:B------:R-:W-:Y:S01]  /*14740*/  ISETP.GE.AND P3, PT, R12, R15, PT ;  /* 0x0000000f0c00720c */ /* 0x000fe20003f66270 */
[----:B------:R-:W0:Y:S01]  /*14750*/  MUFU.EX2 R55, R55 ;  /* 0x0000003700377308 */ /* 0x000e220000000800 */
[C---:B-1----:R-:W-:Y:S01]  /*14760*/  FADD.FTZ R5, R8.reuse, R5 ;  /* 0x0000000508057221 */ /* 0x042fe20000010000 */
[----:B------:R-:W-:-:S06]  /*14770*/  F2FP.F16.F32.PACK_AB R155, R8, R155 ;  /* 0x0000009b089b723e */ /* 0x000fcc00000000ff */
[----:B------:R-:W1:Y:S01]  /*14780*/  MUFU.EX2 R152, R81 ;  /* 0x0000005100987308 */ /* 0x000e620000000800 */
[C---:B--2---:R-:W-:Y:S01]  /*14790*/  FADD.FTZ R8, R158.reuse, R43 ;  /* 0x0000002b9e087221 */ /* 0x044fe20000010000 */
[----:B------:R-:W-:Y:S02]  /*147a0*/  F2FP.F16.F32.PACK_AB R158, R158, R105 ;  /* 0x000000699e9e723e */ /* 0x000fe400000000ff */
[----:B------:R-:W-:-:S04]  /*147b0*/  CS2R R104, SRZ ;  /* 0x0000000000687805 */ /* 0x000fc8000001ff00 */
[----:B------:R-:W2:Y:S01]  /*147c0*/  MUFU.EX2 R154, R6 ;  /* 0x00000006009a7308 */ /* 0x000ea20000000800 */
[----:B0-----:R-:W-:Y:S01]  /*147d0*/  FADD.FTZ R13, R55, R8 ;  /* 0x00000008370d7221 */ /* 0x001fe20000010000 */
[----:B------:R-:W-:-:S06]  /*147e0*/  IMAD.MOV.U32 R8, RZ, RZ, 0x3f800000 ;  /* 0x3f800000ff087424 */ /* 0x000fcc00078e00ff */
[----:B------:R-:W0:Y:S01]  /*147f0*/  MUFU.EX2 R9, R46 ;  /* 0x0000002e00097308 */ /* 0x000e220000000800 */
[C---:B-1----:R-:W-:Y:S01]  /*14800*/  FADD.FTZ R13, R152.reuse, R13 ;  /* 0x0000000d980d7221 */ /* 0x042fe20000010000 */
[----:B------:R-:W-:-:S03]  /*14810*/  F2FP.F16.F32.PACK_AB R152, R152, R55 ;  /* 0x000000379898723e */ /* 0x000fc600000000ff */
[----:B--2---:R-:W-:-:S04]  /*14820*/  FADD.FTZ R6, R154, R13 ;  /* 0x0000000d9a067221 */ /* 0x004fc80000010000 */
[C---:B0-----:R-:W-:Y:S01]  /*14830*/  FADD.FTZ R6, R9.reuse, R6 ;  /* 0x0000000609067221 */ /* 0x041fe20000010000 */
[----:B------:R-:W-:Y:S01]  /*14840*/  F2FP.F16.F32.PACK_AB R154, R9, R154 ;  /* 0x0000009a099a723e */ /* 0x000fe200000000ff */
[----:B------:R-:W-:Y:S01]  /*14850*/  IMAD.MOV.U32 R9, RZ, RZ, 0x3f800000 ;  /* 0x3f800000ff097424 */ /* 0x000fe200078e00ff */
[----:B------:R-:W-:Y:S06]  /*14860*/  @!P3 BRA `(.L_x_2663) ;  /* 0x0000002c0080b947 */ /* 0x000fec0003800000 */
[----:B------:R-:W-:Y:S01]  /*14870*/  BSSY B1, `(.L_x_2663) ;  /* 0x00002df000017945 */ /* 0x000fe20003800000 */
[----:B------:R-:W-:Y:S01]  /*14880*/  IMAD.MOV.U32 R14, RZ, RZ, R4 ;  /* 0x000000ffff0e7224 */ /* 0x000fe200078e0004 */
[----:B------:R-:W-:Y:S01]  /*14890*/  MOV R13, R3 ;  /* 0x00000003000d7202 */ /* 0x000fe20000000f00 */
[----:B------:R-:W-:Y:S02]  /*148a0*/  IMAD.MOV.U32 R11, RZ, RZ, R187 ;  /* 0x000000ffff0b7224 */ /* 0x000fe400078e00bb */
[----:B------:R-:W-:Y:S02]  /*148b0*/  IMAD.MOV.U32 R10, RZ, RZ, R184 ;  /* 0x000000ffff0a7224 */ /* 0x000fe400078e00b8 */
[----:B------:R-:W-:Y:S02]  /*148c0*/  IMAD.MOV.U32 R8, RZ, RZ, 0x3f800000 ;  /* 0x3f800000ff087424 */ /* 0x000fe400078e00ff */
[----:B------:R-:W-:-:S07]  /*148d0*/  IMAD.MOV.U32 R151, RZ, RZ, RZ ;  /* 0x000000ffff977224 */ /* 0x000fce00078e00ff */
.L_x_2674:
[----:B------:R-:W-:-:S04]  /*148e0*/  IADD3 R0, R10, 0x1, RZ ;  /* 0x000000010a007810 */ /* 0x000fc80007ffe0ff */
[----:B------:R-:W-:-:S04]  /*148f0*/  ISETP.NE.AND P3, PT, R0, 0x2, PT ;  /* 0x000000020000780c */ /* 0x000fc80003f65270 */
[----:B------:R-:W-:Y:S02]  /*14900*/  SEL R4, RZ, 0x1, P3 ;  /* 0x00000001ff047807 */ /* 0x000fe40001800000 */
[----:B------:R-:W-:Y:S02]  /*14910*/  SEL R184, R0, RZ, P3 ;  /* 0x000000ff00b87207 */ /* 0x000fe40001800000 */
[----:B------:R-:W-:Y:S01]  /*14920*/  LOP3.LUT R187, R11, R4, RZ, 0x3c, !PT ;  /* 0x000000040bbb7212 */ /* 0x000fe200078e3cff */
[----:B------:R-:W-:Y:S06]  /*14930*/  @!P0 BRA `(.L_x_2664) ;  /* 0x0000000000048947 */ /* 0x000fec0003800000 */
[----:B------:R-:W-:Y:S01]  /*14940*/  BPT.TRAP 0x1 ;  /* 0x000000040000795c */ /* 0x000fe20000300000 */
.L_x_2664:
[----:B------:R-:W-:Y:S01]  /*14950*/  IMAD R20, R184, 0x8, R2 ;  /* 0x00000008b8147824 */ /* 0x000fe200078e0202 */
[----:B------:R-:W-:-:S04]  /*14960*/  SHF.L.U32 R3, R187, 0x1f, RZ ;  /* 0x0000001fbb037819 */ /* 0x000fc800000006ff */
[----:B------:R0:W1:Y:S01]  /*14970*/  SYNCS.PHASECHK.TRANS64.TRYWAIT P3, [R20+URZ+0x34830], R3 ;  /* 0x03483003140075a7 */ /* 0x000062000806017f */
[----:B------:R-:W-:Y:S05]  /*14980*/  @!P0 BRA `(.L_x_2665) ;  /* 0x0000000000048947 */ /* 0x000fea0003800000 */
[----:B------:R-:W-:Y:S01]  /*14990*/  BPT.TRAP 0x1 ;  /* 0x000000040000795c */ /* 0x000fe20000300000 */
.L_x_2665:
[----:B------:R-:W-:Y:S01]  /*149a0*/  IMAD R0, R184, 0xc00, R7 ;  /* 0x00000c00b8007824 */ /* 0x000fe200078e0207 */
[----:B------:R-:W-:Y:S03]  /*149b0*/  BSSY B2, `(.L_x_2666) ;  /* 0x0000006000027945 */ /* 0x000fe60003800000 */
[C---:B------:R-:W-:Y:S02]  /*149c0*/  VIADD R26, R0.reuse, 0x2 ;  /* 0x00000002001a7836 */ /* 0x040fe40000000000 */
[----:B------:R-:W-:Y:S01]  /*149d0*/  VIADD R4, R0, 0x4 ;  /* 0x0000000400047836 */ /* 0x000fe20000000000 */
[----:B-1----:R-:W-:Y:S06]  /*149e0*/  @P3 BRA `(.L_x_2667) ;  /* 0x0000000000083947 */ /* 0x002fec0003800000 */
[----:B------:R-:W1:Y:S02]  /*149f0*/  SYNCS.PHASECHK.TRANS64.TRYWAIT P3, [R20+URZ+0x34830], R3 ;  /* 0x03483003140075a7 */ /* 0x000e64000806017f */
[----:B-1----:R-:W-:Y:S05]  /*14a00*/  @!P3 BRA `(.L_x_2668) ;  /* 0x0000012000c0b947 */ /* 0x002fea0003800000 */
.L_x_2667:
[----:B------:R-:W-:Y:S05]  /*14a10*/  BSYNC B2 ;  /* 0x0000000000027941 */ /* 0x000fea0003800000 */
.L_x_2666:
[----:B------:R-:W-:Y:S01]  /*14a20*/  IMAD.MOV.U32 R24, RZ, RZ, R0 ;  /* 0x000000ffff187224 */ /* 0x000fe200078e0000 */
[----:B------:R-:W-:Y:S01]  /*14a30*/  R2UR UR50, R26 ;  /* 0x000000001a3272ca */ /* 0x000fe200000e0000 */
[----:B------:R-:W-:Y:S01]  /*14a40*/  IMAD.MOV.U32 R26, RZ, RZ, R4 ;  /* 0x000000ffff1a7224 */ /* 0x000fe200078e0004 */
[----:B------:R2:W-:Y:S02]  /*14a50*/  STL.64 [R1+0xb0], R14 ;  /* 0x0000b00e01007387 */ /* 0x0005e40000100a00 */
[----:B------:R-:W-:Y:S01]  /*14a60*/  R2UR UR54, R24 ;  /* 0x00000000183672ca */ /* 0x000fe200000e0000 */
[----:B------:R-:W-:Y:S01]  /*14a70*/  VIADD R24, R0, 0x6 ;  /* 0x0000000600187836 */ /* 0x000fe20000000000 */
[----:B------:R-:W-:Y:S01]  /*14a80*/  R2UR UR46, R26 ;  /* 0x000000001a2e72ca */ /* 0x000fe200000e0000 */
[----:B------:R-:W-:-:S03]  /*14a90*/  VIADD R26, R0, 0x400 ;  /* 0x00000400001a7836 */ /* 0x000fc60000000000 */
[----:B------:R-:W-:Y:S01]  /*14aa0*/  R2UR UR34, R24 ;  /* 0x00000000182272ca */ /* 0x000fe200000e0000 */
[----:B------:R-:W-:Y:S01]  /*14ab0*/  VIADD R24, R0, 0x404 ;  /* 0x0000040400187836 */ /* 0x000fe20000000000 */
[----:B------:R-:W-:Y:S01]  /*14ac0*/  R2UR UR30, R26 ;  /* 0x000000001a1e72ca */ /* 0x000fe200000e0000 */
[C---:B------:R-:W-:Y:S01]  /*14ad0*/  VIADD R26, R0.reuse, 0x406 ;  /* 0x00000406001a7836 */ /* 0x040fe20000000000 */
[----:B------:R-:W-:Y:S02]  /*14ae0*/  MOV R25, 0x40000040 ;  /* 0x4000004000197802 */ /* 0x000fe40000000f00 */
[----:B------:R-:W-:Y:S01]  /*14af0*/  IADD3 R28, R0, 0x402, RZ ;  /* 0x00000402001c7810 */ /* 0x000fe20007ffe0ff */
[----:B------:R-:W-:Y:S01]  /*14b00*/  IMAD.MOV.U32 R27, RZ, RZ, 0x40000040 ;  /* 0x40000040ff1b7424 */ /* 0x000fe200078e00ff */
[----:B------:R-:W-:Y:S01]  /*14b10*/  R2UR UR22, R24 ;  /* 0x00000000181672ca */ /* 0x000fe200000e0000 */
[----:B------:R-:W-:Y:S01]  /*14b20*/  IMAD.MOV.U32 R29, RZ, RZ, 0x40000040 ;  /* 0x40000040ff1d7424 */ /* 0x000fe200078e00ff */
[----:B------:R-:W-:Y:S01]  /*14b30*/  IADD3 R24, R0, 0x802, RZ ;  /* 0x0000080200187810 */ /* 0x000fe20007ffe0ff */
[----:B--2---:R-:W2:Y:S01]  /*14b40*/  LDL.64 R14, [R1+0x30] ;  /* 0x00003000010e7983 */ /* 0x004ea20000100a00 */
[----:B------:R-:W-:-:S02]  /*14b50*/  R2UR UR55, R25 ;  /* 0x00000000193772ca */ /* 0x000fc400000e0000 */
[----:B------:R-:W-:Y:S01]  /*14b60*/  R2UR UR26, R28 ;  /* 0x000000001c1a72ca */ /* 0x000fe200000e0000 */
[----:B------:R-:W-:Y:S01]  /*14b70*/  VIADD R28, R0, 0x800 ;  /* 0x00000800001c7836 */ /* 0x000fe20000000000 */
[----:B------:R-:W-:Y:S01]  /*14b80*/  R2UR UR18, R26 ;  /* 0x000000001a1272ca */ /* 0x000fe200000e0000 */
[----:B------:R-:W-:Y:S01]  /*14b90*/  VIADD R26, R0, 0x804 ;  /* 0x00000804001a7836 */ /* 0x000fe20000000000 */
[----:B------:R-:W-:Y:S01]  /*14ba0*/  R2UR UR10, R24 ;  /* 0x00000000180a72ca */ /* 0x000fe200000e0000 */
[----:B------:R-:W-:Y:S01]  /*14bb0*/  VIADD R24, R0, 0x806 ;  /* 0x0000080600187836 */ /* 0x000fe20000000000 */
[C---:B------:R-:W-:Y:S01]  /*14bc0*/  R2UR UR51, R27.reuse ;  /* 0x000000001b3372ca */ /* 0x040fe200000e0000 */
[----:B------:R3:W-:Y:S01]  /*14bd0*/  STL.64 [R1+0xa8], R12 ;  /* 0x0000a80c01007387 */ /* 0x0007e20000100a00 */
[----:B------:R-:W-:Y:S02]  /*14be0*/  R2UR UR47, R27 ;  /* 0x000000001b2f72ca */ /* 0x000fe400000e0000 */
[----:B------:R-:W-:-:S02]  /*14bf0*/  R2UR UR35, R25 ;  /* 0x00000000192372ca */ /* 0x000fc400000e0000 */
[----:B------:R-:W-:Y:S02]  /*14c00*/  R2UR UR31, R27 ;  /* 0x000000001b1f72ca */ /* 0x000fe400000e0000 */
[----:B------:R-:W-:Y:S02]  /*14c10*/  R2UR UR27, R29 ;  /* 0x000000001d1b72ca */ /* 0x000fe400000e0000 */
[----:B------:R-:W-:Y:S02]  /*14c20*/  R2UR UR23, R25 ;  /* 0x00000000191772ca */ /* 0x000fe400000e0000 */
[----:B------:R-:W-:Y:S01]  /*14c30*/  R2UR UR19, R27 ;  /* 0x000000001b1372ca */ /* 0x000fe200000e0000 */
[----:B---3--:R-:W3:Y:S01]  /*14c40*/  LDL.64 R12, [R1+0x28] ;  /* 0x00002800010c7983 */ /* 0x008ee20000100a00 */
[----:B------:R-:W-:Y:S02]  /*14c50*/  R2UR UR14, R28 ;  /* 0x000000001c0e72ca */ /* 0x000fe400000e0000 */
[----:B------:R-:W-:Y:S01]  /*14c60*/  R2UR UR15, R29 ;  /* 0x000000001d0f72ca */ /* 0x000fe200000e0000 */
[----:B------:R4:W-:Y:S01]  /*14c70*/  STL.64 [R1+0xa0], R10 ;  /* 0x0000a00a01007387 */ /* 0x0009e20000100a00 */
[----:B------:R-:W-:-:S02]  /*14c80*/  R2UR UR11, R25 ;  /* 0x00000000190b72ca */ /* 0x000fc400000e0000 */
[----:B------:R-:W-:Y:S02]  /*14c90*/  R2UR UR6, R26 ;  /* 0x000000001a0672ca */ /* 0x000fe400000e0000 */
[----:B------:R-:W-:Y:S02]  /*14ca0*/  R2UR UR7, R27 ;  /* 0x000000001b0772ca */ /* 0x000fe400000e0000 */
[----:B------:R-:W-:Y:S02]  /*14cb0*/  R2UR UR38, R24 ;  /* 0x00000000182672ca */ /* 0x000fe400000e0000 */
[----:B------:R-:W-:Y:S02]  /*14cc0*/  R2UR UR39, R25 ;  /* 0x00000000192772ca */ /* 0x000fe400000e0000 */
[----:B------:R-:W-:Y:S01]  /*14cd0*/  WARPGROUP.ARRIVE ;  /* 0x00000000000079c5 */ /* 0x000fe20000000000 */
[----:B----4-:R-:W4:Y:S01]  /*14ce0*/  LDL.64 R10, [R1+0x20] ;  /* 0x00002000010a7983 */ /* 0x010f220000100a00 */
[-C--:B------:R-:W-:Y:S01]  /*14cf0*/  FMUL.FTZ R88, R88, R9.reuse ;  /* 0x0000000958587220 */ /* 0x080fe20000410000 */
[----:B------:R-:W-:-:S02]  /*14d00*/  FMUL.FTZ R89, R89, R9 ;  /* 0x0000000959597220 */ /* 0x000fc40000410000 */
[----:B------:R0:W-:Y:S01]  /*14d10*/  STL.64 [R1+0x98], R6 ;  /* 0x0000980601007387 */ /* 0x0001e20000100a00 */
[----:B------:R-:W-:Y:S01]  /*14d20*/  HGMMA.64x128x16.F32 R24, gdesc[UR52], RZ, !UPT, gsb0 ;  /* 0x01e00000341879f0 */ /* 0x000fe2000c0008ff */
        /* <DEDUP_REMOVED lines=64> */
[----:B-1----:R-:W4:Y:S04]  /*15130*/  LDL.64 R2, [R1+0x8] ;  /* 0x0000080001027983 */ /* 0x002f280000100a00 */
[----:B------:R-:W2:Y:S01]  /*15140*/  LDL.64 R8, [R1+0x38] ;  /* 0x0000380001087983 */ /* 0x000ea20000100a00 */
[----:B------:R-:W-:-:S02]  /*15150*/  WARPGROUP.DEPBAR.LE gsb0, 0x0 ;  /* 0x00008000000079c5 */ /* 0x000fc40000010000 */
[----:B------:R-:W-:-:S06]  /*15160*/  WARPGROUP.ARRIVE ;  /* 0x00000000000079c5 */ /* 0x000fcc0000000000 */
[----:B------:R-:W-:Y:S03]  /*15170*/  HGMMA.64x128x16.F32 R24, gdesc[UR48], R24, gsb0 ;  /* 0x01e00000301879f0 */ /* 0x000fe60008000818 */
[----:B------:R-:W-:Y:S02]  /*15180*/  WARPGROUP.DEPBAR.LE gsb0, 0x0 ;  /* 0x00008000000079c5 */ /* 0x000fe40000010000 */
[----:B------:R-:W-:-:S07]  /*15190*/  WARPGROUP.ARRIVE ;  /* 0x00000000000079c5 */ /* 0x000fce0000000000 */
[----:B------:R-:W-:Y:S01]  /*151a0*/  HGMMA.64x128x16.F32 R24, gdesc[UR44], R24, gsb0 ;  /* 0x01e000002c1879f0 */ /* 0x000fe20008000818 */
[----:B--2---:R-:W-:Y:S02]  /*151b0*/  R2UR UR32, R8 ;  /* 0x00000000082072ca */ /* 0x004fe400000e0000 */
[----:B------:R-:W-:Y:S02]  /*151c0*/  R2UR UR33, R9 ;  /* 0x00000000092172ca */ /* 0x000fe400000e0000 */
[----:B------:R-:W-:Y:S01]  /*151d0*/  R2UR UR28, R14 ;  /* 0x000000000e1c72ca */ /* 0x000fe200000e0000 */
[----:B------:R-:W2:Y:S01]  /*151e0*/  LDL.64 R8, [R1] ;  /* 0x0000000001087983 */ /* 0x000ea20000100a00 */
[----:B------:R-:W-:Y:S02]  /*151f0*/  WARPGROUP.DEPBAR.LE gsb0, 0x0 ;  /* 0x00008000000079c5 */ /* 0x000fe40000010000 */
[----:B------:R-:W-:-:S07]  /*15200*/  WARPGROUP.ARRIVE ;  /* 0x00000000000079c5 */ /* 0x000fce0000000000 */
[----:B------:R-:W-:Y:S01]  /*15210*/  HGMMA.64x128x16.F32 R24, gdesc[UR32], R24, gsb0 ;  /* 0x01e00000201879f0 */ /* 0x000fe20008000818 */
[----:B------:R-:W-:Y:S02]  /*15220*/  R2UR UR29, R15 ;  /* 0x000000000f1d72ca */ /* 0x000fe400000e0000 */
[----:B---3--:R-:W-:Y:S01]  /*15230*/  R2UR UR24, R12 ;  /* 0x000000000c1872ca */ /* 0x008fe200000e0000 */
[----:B------:R0:W5:Y:S01]  /*15240*/  LDL.LU.64 R14, [R1+0xb0] ;  /* 0x0000b000010e7983 */ /* 0x0001620000300a00 */
[----:B------:R-:W-:Y:S02]  /*15250*/  R2UR UR25, R13 ;  /* 0x000000000d1972ca */ /* 0x000fe400000e0000 */
[----:B----4-:R-:W-:Y:S01]  /*15260*/  R2UR UR20, R10 ;  /* 0x000000000a1472ca */ /* 0x010fe200000e0000 */
[----:B------:R0:W5:Y:S01]  /*15270*/  LDL.LU.64 R12, [R1+0xa8] ;  /* 0x0000a800010c7983 */ /* 0x0001620000300a00 */
[----:B------:R-:W-:Y:S02]  /*15280*/  WARPGROUP.DEPBAR.LE gsb0, 0x0 ;  /* 0x00008000000079c5 */ /* 0x000fe40000010000 */
[----:B------:R-:W-:-:S06]  /*15290*/  WARPGROUP.ARRIVE ;  /* 0x00000000000079c5 */ /* 0x000fcc0000000000 */
[----:B------:R-:W-:Y:S01]  /*152a0*/  HGMMA.64x128x16.F32 R24, gdesc[UR28], R24, gsb0 ;  /* 0x01e000001c1879f0 */ /* 0x000fe20008000818 */
[----:B------:R-:W-:Y:S02]  /*152b0*/  R2UR UR21, R11 ;  /* 0x000000000b1572ca */ /* 0x000fe400000e0000 */
[----:B------:R-:W-:Y:S01]  /*152c0*/  R2UR UR16, R6 ;  /* 0x00000000061072ca */ /* 0x000fe200000e0000 */
[----:B------:R0:W5:Y:S01]  /*152d0*/  LDL.LU.64 R10, [R1+0xa0] ;  /* 0x0000a000010a7983 */ /* 0x0001620000300a00 */
[----:B------:R-:W-:Y:S02]  /*152e0*/  WARPGROUP.DEPBAR.LE gsb0, 0x0 ;  /* 0x00008000000079c5 */ /* 0x000fe40000010000 */
[----:B------:R-:W-:-:S06]  /*152f0*/  WARPGROUP.ARRIVE ;  /* 0x00000000000079c5 */ /* 0x000fcc0000000000 */
[----:B------:R-:W-:Y:S01]  /*15300*/  HGMMA.64x128x16.F32 R24, gdesc[UR24], R24, gsb0 ;  /* 0x01e00000181879f0 */ /* 0x000fe20008000818 */
[----:B------:R-:W-:Y:S02]  /*15310*/  R2UR UR17, R7 ;  /* 0x00000000071172ca */ /* 0x000fe400000e0000 */
[----:B------:R-:W-:Y:S01]  /*15320*/  R2UR UR12, R2 ;  /* 0x00000000020c72ca */ /* 0x000fe200000e0000 */
[----:B------:R0:W5:Y:S01]  /*15330*/  LDL.LU.64 R6, [R1+0x98] ;  /* 0x0000980001067983 */ /* 0x0001620000300a00 */
[----:B------:R-:W-:Y:S02]  /*15340*/  R2UR UR13, R3 ;  /* 0x00000000030d72ca */ /* 0x000fe400000e0000 */
[----:B--2---:R-:W-:Y:S01]  /*15350*/  R2UR UR8, R8 ;  /* 0x00000000080872ca */ /* 0x004fe200000e0000 */
[----:B------:R0:W5:Y:S01]  /*15360*/  LDL.LU R2, [R1+0x8c] ;  /* 0x00008c0001027983 */ /* 0x0001620000300800 */
[----:B------:R-:W-:Y:S02]  /*15370*/  WARPGROUP.DEPBAR.LE gsb0, 0x0 ;  /* 0x00008000000079c5 */ /* 0x000fe40000010000 */
[----:B------:R-:W-:-:S06]  /*15380*/  WARPGROUP.ARRIVE ;  /* 0x00000000000079c5 */ /* 0x000fcc0000000000 */
[----:B------:R-:W-:Y:S03]  /*15390*/  HGMMA.64x128x16.F32 R24, gdesc[UR20], R24, gsb0 ;  /* 0x01e00000141879f0 */ /* 0x000fe60008000818 */
[----:B------:R-:W-:Y:S02]  /*153a0*/  WARPGROUP.DEPBAR.LE gsb0, 0x0 ;  /* 0x00008000000079c5 */ /* 0x000fe40000010000 */
[----:B------:R-:W-:-:S07]  /*153b0*/  WARPGROUP.ARRIVE ;  /* 0x00000000000079c5 */ /* 0x000fce0000000000 */
[----:B------:R-:W-:Y:S01]  /*153c0*/  HGMMA.64x128x16.F32 R24, gdesc[UR16], R24, gsb0 ;  /* 0x01e00000101879f0 */ /* 0x000fe20008000818 */
[----:B------:R-:W-:Y:S02]  /*153d0*/  R2UR UR9, R9 ;  /* 0x00000000090972ca */ /* 0x000fe400000e0000 */
[----:B------:R-:W-:Y:S02]  /*153e0*/  WARPGROUP.DEPBAR.LE gsb0, 0x0 ;  /* 0x00008000000079c5 */ /* 0x000fe40000010000 */
[----:B------:R-:W-:-:S07]  /*153f0*/  WARPGROUP.ARRIVE ;  /* 0x00000000000079c5 */ /* 0x000fce0000000000 */
[----:B------:R-:W-:Y:S01]  /*15400*/  HGMMA.64x128x16.F32 R24, gdesc[UR12], R24, gsb0 ;  /* 0x01e000000c1879f0 */ /* 0x000fe20008000818 */
[----:B------:R-:W-:Y:S01]  /*15410*/  UMOV UR4, UR56 ;  /* 0x0000003800047c82 */ /* 0x000fe20008000000 */
[----:B------:R-:W-:Y:S01]  /*15420*/  UMOV UR5, UR57 ;  /* 0x0000003900057c82 */ /* 0x000fe20008000000 */
        /* <DEDUP_REMOVED lines=12> */
.L_x_2669:
[----:B-----5:R-:W-:Y:S01]  /*154f0*/  SHF.L.U32 R0, R11, 0x1f, RZ ;  /* 0x0000001f0b007819 */ /* 0x020fe200000006ff */
[----:B------:R-:W-:-:S04]  /*15500*/  IMAD R21, R10, 0x8, R2 ;  /* 0x000000080a157824 */ /* 0x000fc800078e0202 */
[----:B------:R0:W1:Y:S01]  /*15510*/  SYNCS.PHASECHK.TRANS64.TRYWAIT P3, [R21+URZ+0x34850], R0 ;  /* 0x03485000150075a7 */ /* 0x000062000806017f */
[----:B------:R-:W-:Y:S05]  /*15520*/  @!P0 BRA `(.L_x_2670) ;  /* 0x0000000000048947 */ /* 0x000fea0003800000 */
[----:B------:R-:W-:Y:S01]  /*15530*/  BPT.TRAP 0x1 ;  /* 0x000000040000795c */ /* 0x000fe20000300000 */
.L_x_2670:
[----:B------:R-:W-:Y:S04]  /*15540*/  BSSY B2, `(.L_x_2671) ;  /* 0x0000004000027945 */ /* 0x000fe80003800000 */
[----:B-1----:R-:W-:Y:S05]  /*15550*/  @P3 BRA `(.L_x_2672) ;  /* 0x0000000000083947 */ /* 0x002fea0003800000 */
[----:B------:R-:W1:Y:S02]  /*15560*/  SYNCS.PHASECHK.TRANS64.TRYWAIT P3, [R21+URZ+0x34850], R0 ;  /* 0x03485000150075a7 */ /* 0x000e64000806017f */
[----:B-1----:R-:W-:Y:S05]  /*15570*/  @!P3 BRA `(.L_x_2673) ;  /* 0x0000011400f8b947 */ /* 0x002fea0003800000 */
.L_x_2672:
[----:B------:R-:W-:Y:S05]  /*15580*/  BSYNC B2 ;  /* 0x0000000000027941 */ /* 0x000fea0003800000 */
.L_x_2671:
[----:B01----:R-:W-:Y:S01]  /*15590*/  VIADD R0, R2, 0x400 ;  /* 0x0000040002007836 */ /* 0x003fe20000000000 */
[----:B------:R-:W-:Y:S01]  /*155a0*/  WARPGROUP.ARRIVE ;  /* 0x00000000000079c5 */ /* 0x000fe20000000000 */
[----:B------:R-:W-:Y:S01]  /*155b0*/  IMAD.MOV.U32 R9, RZ, RZ, 0x40000040 ;  /* 0x40000040ff097424 */ /* 0x000fe200078e00ff */
[----:B------:R-:W0:Y:S01]  /*155c0*/  @P2 LDC R3, c[0x0][0x44c] ;  /* 0x00011300ff032b82 */ /* 0x000e220000000800 */
[----:B------:R-:W-:Y:S01]  /*155d0*/  IMAD.MOV.U32 R11, RZ, RZ, 0x40000040 ;  /* 0x40000040ff0b7424 */ /* 0x000fe200078e00ff */
[----:B------:R-:W-:Y:S01]  /*155e0*/  SHF.R.U32.HI R0, RZ, 0x4, R0 ;  /* 0x00000004ff007819 */ /* 0x000fe20000011600 */
[----:B------:R-:W-:Y:S01]  /*155f0*/  @!P1 VIADD R20, R20, 0x34840 ;  /* 0x0003484014149836 */ /* 0x000fe20000000000 */
[----:B------:R-:W-:Y:S01]  /*15600*/  R2UR UR7, R9 ;  /* 0x00000000090772ca */ /* 0x000fe200000e0000 */
[----:B------:R-:W-:Y:S01]  /*15610*/  @!P1 VIADD R21, R21, 0x34860 ;  /* 0x0003486015159836 */ /* 0x000fe20000000000 */
[----:B------:R-:W-:Y:S02]  /*15620*/  LOP3.LUT R0, R0, 0x3fff, RZ, 0xc0, !PT ;  /* 0x00003fff00007812 */ /* 0x000fe400078ec0ff */
[----:B------:R-:W-:-:S02]  /*15630*/  IADD3 R4, R205, R200, RZ ;  /* 0x000000c8cd047210 */ /* 0x000fc40007ffe0ff */
[----:B------:R-:W-:Y:S02]  /*15640*/  LOP3.LUT R0, R0, 0x4000000, RZ, 0xfc, !PT ;  /* 0x0400000000007812 */ /* 0x000fe400078efcff */
[----:B------:R-:W-:Y:S02]  /*15650*/  @!P1 PRMT R20, RZ, 0x654, R20 ;  /* 0x00000654ff149816 */ /* 0x000fe40000000014 */
[----:B------:R-:W-:Y:S02]  /*15660*/  LEA R8, R10, R0, 0xb ;  /* 0x000000000a087211 */ /* 0x000fe400078e58ff */
[----:B------:R-:W1:Y:S01]  /*15670*/  @P2 LDC R0, c[0x0][0x450] ;  /* 0x00011400ff002b82 */ /* 0x000e620000000800 */
[----:B------:R-:W-:Y:S02]  /*15680*/  @!P1 PRMT R21, RZ, 0x654, R21 ;  /* 0x00000654ff159816 */ /* 0x000fe40000000015 */
[C---:B------:R-:W-:Y:S01]  /*15690*/  R2UR UR6, R8.reuse ;  /* 0x00000000080672ca */ /* 0x040fe200000e0000 */
[----:B------:R-:W-:-:S02]  /*156a0*/  VIADD R10, R8, 0x80 ;  /* 0x00000080080a7836 */ /* 0x000fc40000000000 */
[----:B0-----:R-:W-:-:S10]  /*156b0*/  @P2 IMAD.HI.U32 R3, R4, R3, RZ ;  /* 0x0000000304032227 */ /* 0x001fd400078e00ff */
[----:B------:R-:W-:Y:S01]  /*156c0*/  HGMMA.64x128x16.F32 R88, R180, gdesc[UR4].tnspB, R88, gsb0 ;  /* 0x41e00004b4587df0 */ /* 0x000fe20008000858 */
[----:B------:R-:W-:Y:S01]  /*156d0*/  R2UR UR6, R10 ;  /* 0x000000000a0672ca */ /* 0x000fe200000e0000 */
[----:B------:R-:W-:Y:S01]  /*156e0*/  VIADD R10, R8, 0x100 ;  /* 0x00000100080a7836 */ /* 0x000fe20000000000 */
[----:B------:R-:W-:Y:S02]  /*156f0*/  R2UR UR7, R11 ;  /* 0x000000000b0772ca */ /* 0x000fe400000e0000 */
[----:B------:R-:W-:Y:S02]  /*15700*/  MOV R11, 0x40000040 ;  /* 0x40000040000b7802 */ /* 0x000fe40000000f00 */
[----:B-1----:R-:W-:Y:S01]  /*15710*/  @P2 SHF.R.U32.HI R4, RZ, R0, R3 ;  /* 0x00000000ff042219 */ /* 0x002fe20000011603 */
[----:B------:R-:W-:-:S04]  /*15720*/  IMAD.MOV.U32 R3, RZ, RZ, -0x80 ;  /* 0xffffff80ff037424 */ /* 0x000fc800078e00ff */
[----:B------:R-:W0:Y:S01]  /*15730*/  SHFL.IDX PT, R0, R4, RZ, 0x1c1f ;  /* 0x001c1fff04007589 */ /* 0x000e2200000e0000 */
[----:B------:R-:W-:-:S03]  /*15740*/  IMAD R3, R12, R3, 0x1 ;  /* 0x000000010c037424 */ /* 0x000fc600078e0203 */
[----:B------:R-:W1:Y:S02]  /*15750*/  SHFL.IDX PT, R4, R4, 0x1, 0x1c1f ;  /* 0x003c1f0004047f89 */ /* 0x000e6400000e0000 */
        /* <DEDUP_REMOVED lines=53> */
[----:B------:R-:W-:Y:S01]  /*15ab0*/  FSEL R56, R56, -INF , P3 ;  /* 0xff80000038387808 */ /* 0x000fe20001800000 */
[----:B------:R-:W-:Y:S02]  /*15ac0*/  WARPGROUP.DEPBAR.LE gsb0, 0x0 ;  /* 0x00008000000079c5 */ /* 0x000fe40000010000 */
[----:B------:R-:W-:Y:S01]  /*15ad0*/  WARPGROUP.ARRIVE ;  /* 0x00000000000079c5 */ /* 0x000fe20000000000 */
[----:B------:R-:W-:Y:S02]  /*15ae0*/  FMNMX.FTZ R3, R53, R3, !PT ;  /* 0x0000000335037209 */ /* 0x000fe40007810000 */
[----:B------:R-:W-:Y:S02]  /*15af0*/  ISETP.GT.AND P3, PT, R0, 0x48, PT ;  /* 0x000000480000780c */ /* 0x000fe40003f64270 */
[----:B------:R-:W-:Y:S01]  /*15b00*/  FSEL R57, R57, -INF , P4 ;  /* 0xff80000039397808 */ /* 0x000fe20002000000 */
[----:B------:R-:W-:Y:S01]  /*15b10*/  HGMMA.64x128x16.F32 R88, R176, gdesc[UR4].tnspB, R88, gsb0 ;  /* 0x41e00004b0587df0 */ /* 0x000fe20008000858 */
[----:B------:R-:W-:Y:S01]  /*15b20*/  R2UR UR6, R10 ;  /* 0x000000000a0672ca */ /* 0x000fe200000e0000 */
[----:B------:R-:W-:Y:S01]  /*15b30*/  VIADD R10, R8, 0x180 ;  /* 0x00000180080a7836 */ /* 0x000fe20000000000 */
[----:B------:R-:W-:Y:S01]  /*15b40*/  R2UR UR7, R11 ;  /* 0x000000000b0772ca */ /* 0x000fe200000e0000 */
[----:B------:R-:W-:Y:S01]  /*15b50*/  IMAD.MOV.U32 R11, RZ, RZ, 0x40000040 ;  /* 0x40000040ff0b7424 */ /* 0x000fe200078e00ff */
        /* <DEDUP_REMOVED lines=10> */
[----:B------:R-:W-:Y:S02]  /*15c00*/  FSEL R65, R65, -INF , P4 ;  /* 0xff80000041417808 */ /* 0x000fe40002000000 */
[C---:B------:R-:W-:Y:S02]  /*15c10*/  ISETP.GT.AND P4, PT, R0.reuse, 0x59, PT ;  /* 0x000000590000780c */ /* 0x040fe40003f84270 */
[----:B------:R-:W-:-:S02]  /*15c20*/  ISETP.GT.AND P3, PT, R0, 0x58, PT ;  /* 0x000000580000780c */ /* 0x000fc40003f64270 */
[----:B------:R-:W-:Y:S02]  /*15c30*/  FMNMX.FTZ R3, R64, R3, !PT ;  /* 0x0000000340037209 */ /* 0x000fe40007810000 */
[----:B------:R-:W-:Y:S02]  /*15c40*/  FSEL R69, R69, -INF , P4 ;  /* 0xff80000045457808 */ /* 0x000fe40002000000 */
[----:B------:R-:W-:Y:S02]  /*15c50*/  ISETP.GT.AND P4, PT, R0, 0x61, PT ;  /* 0x000000610000780c */ /* 0x000fe40003f84270 */
[----:B------:R-:W-:Y:S02]  /*15c60*/  FSEL R68, R68, -INF , P3 ;  /* 0xff80000044447808 */ /* 0x000fe40001800000 */
[----:B------:R-:W-:Y:S02]  /*15c70*/  FMNMX.FTZ R3, R65, R3, !PT ;  /* 0x0000000341037209 */ /* 0x000fe40007810000 */
[----:B------:R-:W-:-:S02]  /*15c80*/  ISETP.GT.AND P5, PT, R0, 0x69, PT ;  /* 0x000000690000780c */ /* 0x000fc40003fa4270 */
[----:B------:R-:W-:Y:S02]  /*15c90*/  FSEL R73, R73, -INF , P4 ;  /* 0xff80000049497808 */ /* 0x000fe40002000000 */
[----:B------:R-:W-:Y:S02]  /*15ca0*/  ISETP.GT.AND P3, PT, R0, 0x60, PT ;  /* 0x000000600000780c */ /* 0x000fe40003f64270 */
[----:B------:R-:W-:Y:S02]  /*15cb0*/  FMNMX.FTZ R3, R68, R3, !PT ;  /* 0x0000000344037209 */ /* 0x000fe40007810000 */
[----:B------:R-:W-:Y:S02]  /*15cc0*/  ISETP.GT.AND P4, PT, R0, 0x71, PT ;  /* 0x000000710000780c */ /* 0x000fe40003f84270 */
[----:B------:R-:W-:Y:S02]  /*15cd0*/  FSEL R77, R77, -INF , P5 ;  /* 0xff8000004d4d7808 */ /* 0x000fe40002800000 */
[----:B------:R-:W-:-:S02]  /*15ce0*/  FSEL R72, R72, -INF , P3 ;  /* 0xff80000048487808 */ /* 0x000fc40001800000 */
[----:B------:R-:W-:Y:S02]  /*15cf0*/  FMNMX.FTZ R3, R69, R3, !PT ;  /* 0x0000000345037209 */ /* 0x000fe40007810000 */
[C---:B------:R-:W-:Y:S02]  /*15d00*/  ISETP.GT.AND P5, PT, R0.reuse, 0x79, PT ;  /* 0x000000790000780c */ /* 0x040fe40003fa4270 */
[----:B------:R-:W-:Y:S02]  /*15d10*/  FSEL R81, R81, -INF , P4 ;  /* 0xff80000051517808 */ /* 0x000fe40002000000 */
[----:B------:R-:W-:Y:S02]  /*15d20*/  ISETP.GT.AND P4, PT, R9, RZ, PT ;  /* 0x000000ff0900720c */ /* 0x000fe40003f84270 */
[----:B------:R-:W-:Y:S02]  /*15d30*/  ISETP.GT.AND P6, PT, R0, 0x68, PT ;  /* 0x000000680000780c */ /* 0x000fe40003fc4270 */
[----:B------:R-:W-:-:S02]  /*15d40*/  FMNMX.FTZ R3, R72, R3, !PT ;  /* 0x0000000348037209 */ /* 0x000fc40007810000 */
[----:B------:R-:W-:Y:S02]  /*15d50*/  FSEL R85, R85, -INF , P5 ;  /* 0xff80000055557808 */ /* 0x000fe40002800000 */
[----:B------:R-:W-:Y:S02]  /*15d60*/  ISETP.GT.AND P5, PT, R9, 0x1, PT ;  /* 0x000000010900780c */ /* 0x000fe40003fa4270 */
[----:B------:R-:W-:Y:S02]  /*15d70*/  FSEL R26, R26, -INF , P4 ;  /* 0xff8000001a1a7808 */ /* 0x000fe40002000000 */
[----:B------:R-:W-:Y:S02]  /*15d80*/  FSEL R76, R76, -INF , P6 ;  /* 0xff8000004c4c7808 */ /* 0x000fe40003000000 */
[----:B------:R-:W-:Y:S02]  /*15d90*/  FMNMX.FTZ R3, R73, R3, !PT ;  /* 0x0000000349037209 */ /* 0x000fe40007810000 */
[----:B------:R-:W-:-:S02]  /*15da0*/  ISETP.GT.AND P4, PT, R9, 0x8, PT ;  /* 0x000000080900780c */ /* 0x000fc40003f84270 */
[----:B------:R-:W-:Y:S02]  /*15db0*/  FSEL R27, R27, -INF , P5 ;  /* 0xff8000001b1b7808 */ /* 0x000fe40002800000 */
[----:B------:R-:W-:Y:S02]  /*15dc0*/  FMNMX.FTZ R4, R26, R14, !PT ;  /* 0x0000000e1a047209 */ /* 0x000fe40007810000 */
[----:B------:R-:W-:Y:S02]  /*15dd0*/  ISETP.GT.AND P3, PT, R0, 0x70, PT ;  /* 0x000000700000780c */ /* 0x000fe40003f64270 */
[----:B------:R-:W-:Y:S02]  /*15de0*/  FMNMX.FTZ R3, R76, R3, !PT ;  /* 0x000000034c037209 */ /* 0x000fe40007810000 */
[----:B------:R-:W-:Y:S02]  /*15df0*/  ISETP.GT.AND P5, PT, R9, 0x9, PT ;  /* 0x000000090900780c */ /* 0x000fe40003fa4270 */
[----:B------:R-:W-:-:S02]  /*15e00*/  FSEL R30, R30, -INF , P4 ;  /* 0xff8000001e1e7808 */ /* 0x000fc40002000000 */
[----:B------:R-:W-:Y:S02]  /*15e10*/  FMNMX.FTZ R4, R27, R4, !PT ;  /* 0x000000041b047209 */ /* 0x000fe40007810000 */
[----:B------:R-:W-:Y:S02]  /*15e20*/  FSEL R80, R80, -INF , P3 ;  /* 0xff80000050507808 */ /* 0x000fe40001800000 */
[----:B------:R-:W-:Y:S02]  /*15e30*/  FMNMX.FTZ R3, R77, R3, !PT ;  /* 0x000000034d037209 */ /* 0x000fe40007810000 */
[----:B------:R-:W-:Y:S02]  /*15e40*/  ISETP.GT.AND P4, PT, R9, 0x10, PT ;  /* 0x000000100900780c */ /* 0x000fe40003f84270 */
[----:B------:R-:W-:Y:S02]  /*15e50*/  FSEL R31, R31, -INF , P5 ;  /* 0xff8000001f1f7808 */ /* 0x000fe40002800000 */
[----:B------:R-:W-:-:S02]  /*15e60*/  FMNMX.FTZ R4, R30, R4, !PT ;  /* 0x000000041e047209 */ /* 0x000fc40007810000 */
[----:B------:R-:W-:Y:S02]  /*15e70*/  ISETP.GT.AND P6, PT, R0, 0x78, PT ;  /* 0x000000780000780c */ /* 0x000fe40003fc4270 */
[----:B------:R-:W-:Y:S02]  /*15e80*/  FMNMX.FTZ R3, R80, R3, !PT ;  /* 0x0000000350037209 */ /* 0x000fe40007810000 */
[----:B------:R-:W-:Y:S02]  /*15e90*/  ISETP.GT.AND P5, PT, R9, 0x11, PT ;  /* 0x000000110900780c */ /* 0x000fe40003fa4270 */
[----:B------:R-:W-:Y:S02]  /*15ea0*/  FSEL R34, R34, -INF , P4 ;  /* 0xff80000022227808 */ /* 0x000fe40002000000 */
[----:B------:R-:W-:Y:S02]  /*15eb0*/  FMNMX.FTZ R4, R31, R4, !PT ;  /* 0x000000041f047209 */ /* 0x000fe40007810000 */
[----:B------:R-:W-:-:S02]  /*15ec0*/  FSEL R84, R84, -INF , P6 ;  /* 0xff80000054547808 */ /* 0x000fc40003000000 */
[----:B------:R-:W-:Y:S02]  /*15ed0*/  FMNMX.FTZ R3, R81, R3, !PT ;  /* 0x0000000351037209 */ /* 0x000fe40007810000 */
[----:B------:R-:W-:Y:S02]  /*15ee0*/  ISETP.GT.AND P4, PT, R9, 0x18, PT ;  /* 0x000000180900780c */ /* 0x000fe40003f84270 */
[----:B------:R-:W-:Y:S02]  /*15ef0*/  FSEL R35, R35, -INF , P5 ;  /* 0xff80000023237808 */ /* 0x000fe40002800000 */
[----:B------:R-:W-:Y:S02]  /*15f00*/  FMNMX.FTZ R4, R34, R4, !PT ;  /* 0x0000000422047209 */ /* 0x000fe40007810000 */
[----:B------:R-:W-:Y:S02]  /*15f10*/  FMNMX.FTZ R3, R84, R3, !PT ;  /* 0x0000000354037209 */ /* 0x000fe40007810000 */
[----:B------:R-:W-:-:S02]  /*15f20*/  ISETP.GT.AND P5, PT, R9, 0x19, PT ;  /* 0x000000190900780c */ /* 0x000fc40003fa4270 */
[----:B------:R-:W-:Y:S02]  /*15f30*/  FSEL R38, R38, -INF , P4 ;  /* 0xff80000026267808 */ /* 0x000fe40002000000 */
[----:B------:R-:W-:Y:S02]  /*15f40*/  FMNMX.FTZ R4, R35, R4, !PT ;  /* 0x0000000423047209 */ /* 0x000fe40007810000 */
[----:B------:R-:W-:Y:S02]  /*15f50*/  FMNMX.FTZ R3, R85, R3, !PT ;  /* 0x0000000355037209 */ /* 0x000fe40007810000 */
[----:B------:R-:W-:Y:S02]  /*15f60*/  ISETP.GT.AND P4, PT, R9, 0x20, PT ;  /* 0x000000200900780c */ /* 0x000fe40003f84270 */
[----:B------:R-:W-:Y:S01]  /*15f70*/  FSEL R39, R39, -INF , P5 ;  /* 0xff80000027277808 */ /* 0x000fe20002800000 */
[----:B------:R-:W0:Y:S01]  /*15f80*/  SHFL.BFLY PT, R0, R3, 0x2, 0x1f ;  /* 0x0c401f0003007f89 */ /* 0x000e2200000e0000 */
        /* <DEDUP_REMOVED lines=26> */
[----:B0-----:R-:W-:Y:S01]  /*16130*/  FMNMX.FTZ R3, R3, R0, !PT ;  /* 0x0000000003037209 */ /* 0x001fe20007810000 */
[----:B------:R-:W-:Y:S01]  /*16140*/  IMAD.U32 R0, RZ, RZ, UR59 ;  /* 0x0000003bff007e24 */ /* 0x000fe2000f8e00ff */
        /* <DEDUP_REMOVED lines=51> */
[----:B------:R-:W-:Y:S02]  /*16480*/  FSEL R87, R87, -INF , P5 ;  /* 0xff80000057577808 */ /* 0x000fe40002800000 */
[----:B------:R-:W-:-:S04]  /*16490*/  FMNMX.FTZ R4, R86, R4, !PT ;  /* 0x0000000456047209 */ /* 0x000fc80007810000 */
[----:B------:R-:W-:Y:S01]  /*164a0*/  FMNMX.FTZ R4, R87, R4, !PT ;  /* 0x0000000457047209 */ /* 0x000fe20007810000 */
[----:B------:R-:W-:Y:S02]  /*164b0*/  WARPGROUP.DEPBAR.LE gsb0, 0x0 ;  /* 0x00008000000079c5 */ /* 0x000fe40000010000 */
[----:B------:R-:W-:Y:S02]  /*164c0*/  WARPGROUP.ARRIVE ;  /* 0x00000000000079c5 */ /* 0x000fe40000000000 */
[----:B------:R-:W0:Y:S04]  /*164d0*/  SHFL.BFLY PT, R9, R4, 0x2, 0x1f ;  /* 0x0c401f0004097f89 */ /* 0x000e2800000e0000 */
[----:B------:R-:W-:Y:S01]  /*164e0*/  HGMMA.64x128x16.F32 R88, R168, gdesc[UR4].tnspB, R88, gsb0 ;  /* 0x41e00004a8587df0 */ /* 0x000fe20008000858 */
[----:B------:R-:W-:Y:S01]  /*164f0*/  R2UR UR6, R10 ;  /* 0x000000000a0672ca */ /* 0x000fe200000e0000 */
[----:B------:R-:W-:Y:S01]  /*16500*/  VIADD R10, R8, 0x280 ;  /* 0x00000280080a7836 */ /* 0x000fe20000000000 */
[----:B------:R-:W-:-:S02]  /*16510*/  R2UR UR7, R11 ;  /* 0x000000000b0772ca */ /* 0x000fc400000e0000 */
[----:B------:R-:W-:Y:S02]  /*16520*/  MOV R11, 0x40000040 ;  /* 0x40000040000b7802 */ /* 0x000fe40000000f00 */
[----:B0-----:R-:W-:-:S05]  /*16530*/  FMNMX.FTZ R4, R4, R9, !PT ;  /* 0x0000000904047209 */ /* 0x001fca0007810000 */
[----:B------:R-:W0:Y:S02]  /*16540*/  SHFL.BFLY PT, R9, R4, 0x1, 0x1f ;  /* 0x0c201f0004097f89 */ /* 0x000e2400000e0000 */
[----:B0-----:R-:W-:-:S04]  /*16550*/  FMNMX.FTZ R4, R4, R9, !PT ;  /* 0x0000000904047209 */ /* 0x001fc80007810000 */
[----:B------:R-:W-:Y:S01]  /*16560*/  FSETP.NEU.FTZ.AND P4, PT, R4, -INF , PT ;  /* 0xff8000000400780b */ /* 0x000fe20003f9d000 */
[----:B------:R-:W-:Y:S02]  /*16570*/  WARPGROUP.DEPBAR.LE gsb0, 0x0 ;  /* 0x00008000000079c5 */ /* 0x000fe40000010000 */
[----:B------:R-:W-:-:S06]  /*16580*/  WARPGROUP.ARRIVE ;  /* 0x00000000000079c5 */ /* 0x000fcc0000000000 */
[----:B------:R-:W-:Y:S01]  /*16590*/  HGMMA.64x128x16.F32 R88, R164, gdesc[UR4].tnspB, R88, gsb0 ;  /* 0x41e00004a4587df0 */ /* 0x000fe20008000858 */
[----:B------:R-:W-:Y:S02]  /*165a0*/  R2UR UR6, R10 ;  /* 0x000000000a0672ca */ /* 0x000fe400000e0000 */
[----:B------:R-:W-:Y:S01]  /*165b0*/  R2UR UR7, R11 ;  /* 0x000000000b0772ca */ /* 0x000fe200000e0000 */
[----:B------:R-:W-:Y:S02]  /*165c0*/  WARPGROUP.DEPBAR.LE gsb0, 0x0 ;  /* 0x00008000000079c5 */ /* 0x000fe40000010000 */
[----:B------:R-:W-:Y:S01]  /*165d0*/  WARPGROUP.ARRIVE ;  /* 0x00000000000079c5 */ /* 0x000fe20000000000 */
[----:B------:R-:W0:Y:S09]  /*165e0*/  SHFL.BFLY PT, R164, R3, 0x1, 0x1f ;  /* 0x0c201f0003a47f89 */ /* 0x000e3200000e0000 */
[----:B------:R-:W-:Y:S01]  /*165f0*/  HGMMA.64x128x16.F32 R88, R160, gdesc[UR4].tnspB, R88, gsb0 ;  /* 0x41e00004a0587df0 */ /* 0x000fe20008000858 */
[----:B0-----:R-:W-:-:S04]  /*16600*/  FMNMX.FTZ R3, R3, R164, !PT ;  /* 0x000000a403037209 */ /* 0x001fc80007810000 */
[C---:B------:R-:W-:Y:S01]  /*16610*/  FSETP.NEU.FTZ.AND P3, PT, R3.reuse, -INF , PT ;  /* 0xff8000000300780b */ /* 0x040fe20003f7d000 */
[----:B------:R-:W-:-:S03]  /*16620*/  FMUL.FTZ R11, R3, R0 ;  /* 0x00000000030b7220 */ /* 0x000fc60000410000 */
[----:B------:R-:W-:Y:S02]  /*16630*/  FSEL R9, R3, RZ, P3 ;  /* 0x000000ff03097208 */ /* 0x000fe40001800000 */
[----:B------:R-:W-:Y:S02]  /*16640*/  FSEL R11, R11, RZ, P3 ;  /* 0x000000ff0b0b7208 */ /* 0x000fe40001800000 */
[C---:B------:R-:W-:Y:S01]  /*16650*/  ISETP.GT.AND P3, PT, R12.reuse, R15, PT ;  /* 0x0000000f0c00720c */ /* 0x040fe20003f64270 */
[----:B------:R-:W-:Y:S01]  /*16660*/  FADD.FTZ R9, -R9, R13 ;  /* 0x0000000d09097221 */ /* 0x000fe20000010100 */
[----:B------:R-:W-:Y:S02]  /*16670*/  VIADD R12, R12, 0xffffffff ;  /* 0xffffffff0c0c7836 */ /* 0x000fe40000000000 */
[-CC-:B------:R-:W-:Y:S01]  /*16680*/  FFMA.FTZ R10, R25, R0.reuse, -R11.reuse ;  /* 0x00000000190a7223 */ /* 0x180fe2000001080b */
[-CC-:B------:R-:W-:Y:S01]  /*16690*/  FFMA.FTZ R176, R32, R0.reuse, -R11.reuse ;  /* 0x0000000020b07223 */ /* 0x180fe2000001080b */
[----:B------:R-:W-:Y:S01]  /*166a0*/  FFMA.FTZ R25, R33, R0, -R11 ;  /* 0x0000000021197223 */ /* 0x000fe2000001080b */
[----:B------:R-:W-:-:S02]  /*166b0*/  VIADD R32, R8, 0x300 ;  /* 0x0000030008207836 */ /* 0x000fc40000000000 */
[-CC-:B------:R-:W-:Y:S01]  /*166c0*/  FFMA.FTZ R168, R48, R0.reuse, -R11.reuse ;  /* 0x0000000030a87223 */ /* 0x180fe2000001080b */
[----:B------:R-:W-:Y:S02]  /*166d0*/  IMAD.MOV.U32 R33, RZ, RZ, 0x40000040 ;  /* 0x40000040ff217424 */ /* 0x000fe400078e00ff */
[-CC-:B------:R-:W-:Y:S01]  /*166e0*/  FFMA.FTZ R48, R65, R0.reuse, -R11.reuse ;  /* 0x0000000041307223 */ /* 0x180fe2000001080b */
[-C--:B------:R-:W-:Y:S01]  /*166f0*/  FMUL.FTZ R65, R4, R0.reuse ;  /* 0x0000000004417220 */ /* 0x080fe20000410000 */
[----:B------:R-:W-:Y:S01]  /*16700*/  R2UR UR6, R32 ;  /* 0x00000000200672ca */ /* 0x000fe200000e0000 */
[-CC-:B------:R-:W-:Y:S01]  /*16710*/  FFMA.FTZ R180, R24, R0.reuse, -R11.reuse ;  /* 0x0000000018b47223 */ /* 0x180fe2000001080b */
[----:B------:R-:W-:Y:S01]  /*16720*/  R2UR UR7, R33 ;  /* 0x00000000210772ca */ /* 0x000fe200000e0000 */
[-C--:B------:R-:W-:Y:S01]  /*16730*/  FMUL.FTZ R9, R9, R0.reuse ;  /* 0x0000000009097220 */ /* 0x080fe20000410000 */
[----:B------:R-:W-:Y:S01]  /*16740*/  FSEL R65, R65, RZ, P4 ;  /* 0x000000ff41417208 */ /* 0x000fe20002000000 */
[-CC-:B------:R-:W-:Y:S01]  /*16750*/  FFMA.FTZ R182, R28, R0.reuse, -R11.reuse ;  /* 0x000000001cb67223 */ /* 0x180fe2000001080b */
[----:B------:R-:W-:Y:S01]  /*16760*/  MUFU.EX2 R10, R10 ;  /* 0x0000000a000a7308 */ /* 0x000fe20000000800 */
[-CC-:B------:R-:W-:Y:S01]  /*16770*/  FFMA.FTZ R24, R29, R0.reuse, -R11.reuse ;  /* 0x000000001d187223 */ /* 0x180fe2000001080b */
[-C--:B------:R-:W-:Y:S01]  /*16780*/  FFMA.FTZ R178, R36, R0.reuse, -R11 ;  /* 0x0000000024b27223 */ /* 0x080fe2000001080b */
[-CC-:B------:R-:W-:Y:S01]  /*16790*/  FFMA.FTZ R181, R26, R0.reuse, -R65.reuse ;  /* 0x000000001ab57223 */ /* 0x180fe20000010841 */
[----:B------:R-:W-:Y:S01]  /*167a0*/  FSEL R26, R4, RZ, P4 ;  /* 0x000000ff041a7208 */ /* 0x000fe20002000000 */
[----:B------:R-:W-:Y:S01]  /*167b0*/  FFMA.FTZ R32, R27, R0, -R65 ;  /* 0x000000001b207223 */ /* 0x000fe20000010841 */
[----:B------:R-:W-:-:S02]  /*167c0*/  IMAD.MOV.U32 R27, RZ, RZ, 0x40000040 ;  /* 0x40000040ff1b7424 */ /* 0x000fc400078e00ff */
[-CC-:B------:R-:W-:Y:S01]  /*167d0*/  FFMA.FTZ R183, R30, R0.reuse, -R65.reuse ;  /* 0x000000001eb77223 */ /* 0x180fe20000010841 */
[----:B------:R-:W-:Y:S01]  /*167e0*/  MUFU.EX2 R180, R180 ;  /* 0x000000b400b47308 */ /* 0x000fe20000000800 */
[----:B------:R-:W-:Y:S01]  /*167f0*/  FADD.FTZ R14, -R26, R14 ;  /* 0x0000000e1a0e7221 */ /* 0x000fe20000010100 */
[----:B------:R-:W-:Y:S01]  /*16800*/  IADD3 R26, R8, 0x380, RZ ;  /* 0x00000380081a7810 */ /* 0x000fe20007ffe0ff */
[-CC-:B------:R-:W-:Y:S01]  /*16810*/  FFMA.FTZ R177, R34, R0.reuse, -R65.reuse ;  /* 0x0000000022b17223 */ /* 0x180fe20000010841 */
[-CC-:B------:R-:W-:Y:S01]  /*16820*/  FFMA.FTZ R30, R35, R0.reuse, -R65.reuse ;  /* 0x00000000231e7223 */ /* 0x180fe20000010841 */
[-C--:B------:R-:W-:Y:S01]  /*16830*/  FMUL.FTZ R14, R14, R0.reuse ;  /* 0x000000000e0e7220 */ /* 0x080fe20000410000 */
[-C--:B------:R-:W-:Y:S01]  /*16840*/  FFMA.FTZ R179, R38, R0.reuse, -R65 ;  /* 0x0000000026b37223 */ /* 0x080fe20000010841 */
[-C--:B------:R-:W-:Y:S01]  /*16850*/  FFMA.FTZ R28, R37, R0.reuse, -R11 ;  /* 0x00000000251c7223 */ /* 0x080fe2000001080b */
[----:B------:R-:W-:Y:S01]  /*16860*/  MUFU.EX2 R181, R181 ;  /* 0x000000b500b57308 */ /* 0x000fe20000000800 */
[-C--:B------:R-:W-:Y:S01]  /*16870*/  FFMA.FTZ R33, R39, R0.reuse, -R65 ;  /* 0x0000000027217223 */ /* 0x080fe20000010841 */
[-C--:B------:R-:W-:Y:S01]  /*16880*/  FFMA.FTZ R172, R40, R0.reuse, -R11 ;  /* 0x0000000028ac7223 */ /* 0x080fe2000001080b */
[-C--:B------:R-:W-:Y:S01]  /*16890*/  FFMA.FTZ R173, R42, R0.reuse, -R65 ;  /* 0x000000002aad7223 */ /* 0x080fe20000010841 */
[-C--:B------:R-:W-:Y:S01]  /*168a0*/  FFMA.FTZ R29, R41, R0.reuse, -R11 ;  /* 0x00000000291d7223 */ /* 0x080fe2000001080b */
[-C--:B------:R-:W-:Y:S01]  /*168b0*/  FFMA.FTZ R35, R43, R0.reuse, -R65 ;  /* 0x000000002b237223 */ /* 0x080fe20000010841 */
[-C--:B------:R-:W-:Y:S01]  /*168c0*/  FFMA.FTZ R174, R44, R0.reuse, -R11 ;  /* 0x000000002cae7223 */ /* 0x080fe2000001080b */
[-C--:B------:R-:W-:Y:S01]  /*168d0*/  FFMA.FTZ R175, R46, R0.reuse, -R65 ;  /* 0x000000002eaf7223 */ /* 0x080fe20000010841 */
[----:B------:R-:W0:Y:S01]  /*168e0*/  MUFU.EX2 R9, R9 ;  /* 0x0000000900097308 */ /* 0x000e220000000800 */
[-C--:B------:R-:W-:Y:S01]  /*168f0*/  FFMA.FTZ R36, R45, R0.reuse, -R11 ;  /* 0x000000002d247223 */ /* 0x080fe2000001080b */
[-C--:B------:R-:W-:Y:S01]  /*16900*/  FFMA.FTZ R169, R50, R0.reuse, -R65 ;  /* 0x0000000032a97223 */ /* 0x080fe20000010841 */
[-C--:B------:R-:W-:Y:S01]  /*16910*/  FFMA.FTZ R37, R49, R0.reuse, -R11 ;  /* 0x0000000031257223 */ /* 0x080fe2000001080b */
[-C--:B------:R-:W-:Y:S01]  /*16920*/  FFMA.FTZ R34, R51, R0.reuse, -R65 ;  /* 0x0000000033227223 */ /* 0x080fe20000010841 */
[-C--:B------:R-:W-:Y:S01]  /*16930*/  FFMA.FTZ R170, R52, R0.reuse, -R11 ;  /* 0x0000000034aa7223 */ /* 0x080fe2000001080b */
[-C--:B------:R-:W-:Y:S01]  /*16940*/  FFMA.FTZ R171, R54, R0.reuse, -R65 ;  /* 0x0000000036ab7223 */ /* 0x080fe20000010841 */
[-C--:B------:R-:W-:Y:S01]  /*16950*/  FFMA.FTZ R40, R53, R0.reuse, -R11 ;  /* 0x0000000035287223 */ /* 0x080fe2000001080b */
[----:B------:R1:W2:Y:S01]  /*16960*/  MUFU.EX2 R8, R14 ;  /* 0x0000000e00087308 */ /* 0x0002a20000000800 */
[-C--:B------:R-:W-:Y:S01]  /*16970*/  FFMA.FTZ R55, R55, R0.reuse, -R65 ;  /* 0x0000000037377223 */ /* 0x080fe20000010841 */
[-C--:B------:R-:W-:Y:S01]  /*16980*/  FFMA.FTZ R164, R56, R0.reuse, -R11 ;  /* 0x0000000038a47223 */ /* 0x080fe2000001080b */
[-C--:B------:R-:W-:Y:S01]  /*16990*/  FFMA.FTZ R165, R58, R0.reuse, -R65 ;  /* 0x000000003aa57223 */ /* 0x080fe20000010841 */
[-CC-:B------:R-:W-:Y:S01]  /*169a0*/  FFMA.FTZ R41, R57, R0.reuse, -R11.reuse ;  /* 0x0000000039297223 */ /* 0x180fe2000001080b */
[-C--:B------:R-:W-:Y:S01]  /*169b0*/  FFMA.FTZ R166, R60, R0.reuse, -R11 ;  /* 0x000000003ca67223 */ /* 0x080fe2000001080b */
[-C--:B------:R-:W-:Y:S01]  /*169c0*/  FFMA.FTZ R167, R62, R0.reuse, -R65 ;  /* 0x000000003ea77223 */ /* 0x080fe20000010841 */
[----:B------:R-:W-:Y:S01]  /*169d0*/  FFMA.FTZ R45, R61, R0, -R11 ;  /* 0x000000003d2d7223 */ /* 0x000fe2000001080b */
[----:B------:R-:W3:Y:S01]  /*169e0*/  MUFU.EX2 R32, R32 ;  /* 0x0000002000207308 */ /* 0x000ee20000000800 */
[----:B0-----:R-:W-:Y:S01]  /*169f0*/  FFMA.FTZ R6, R9, R6, R180 ;  /* 0x0000000609067223 */ /* 0x001fe200000100b4 */
[-CC-:B-1----:R-:W-:Y:S01]  /*16a00*/  FFMA.FTZ R14, R59, R0.reuse, -R65.reuse ;  /* 0x000000003b0e7223 */ /* 0x182fe20000010841 */
[-C--:B------:R-:W-:Y:S01]  /*16a10*/  FFMA.FTZ R63, R63, R0.reuse, -R65 ;  /* 0x000000003f3f7223 */ /* 0x080fe20000010841 */
[-CC-:B------:R-:W-:Y:S01]  /*16a20*/  FFMA.FTZ R49, R69, R0.reuse, -R11.reuse ;  /* 0x0000000045317223 */ /* 0x180fe2000001080b */
[----:B------:R-:W-:Y:S01]  /*16a30*/  FADD.FTZ R6, R10, R6 ;  /* 0x000000060a067221 */ /* 0x000fe20000010000 */
[-CC-:B------:R-:W-:Y:S01]  /*16a40*/  FFMA.FTZ R44, R72, R0.reuse, -R11.reuse ;  /* 0x00000000482c7223 */ /* 0x180fe2000001080b */
[-C--:B------:R-:W-:Y:S01]  /*16a50*/  FFMA.FTZ R52, R73, R0.reuse, -R11 ;  /* 0x0000000049347223 */ /* 0x080fe2000001080b */
[----:B------:R-:W0:Y:S01]  /*16a60*/  MUFU.EX2 R182, R182 ;  /* 0x000000b600b67308 */ /* 0x000e220000000800 */
[----:B--2---:R-:W-:Y:S01]  /*16a70*/  FFMA.FTZ R5, R8, R5, R181 ;  /* 0x0000000508057223 */ /* 0x004fe200000100b5 */
[-C--:B------:R-:W-:Y:S01]  /*16a80*/  FFMA.FTZ R75, R75, R0.reuse, -R65 ;  /* 0x000000004b4b7223 */ /* 0x080fe20000010841 */
[-C--:B------:R-:W-:Y:S01]  /*16a90*/  FFMA.FTZ R53, R76, R0.reuse, -R11 ;  /* 0x000000004c357223 */ /* 0x080fe2000001080b */
[----:B------:R-:W-:Y:S01]  /*16aa0*/  FFMA.FTZ R78, R78, R0, -R65 ;  /* 0x000000004e4e7223 */ /* 0x000fe20000010841 */
[----:B------:R-:W-:Y:S01]  /*16ab0*/  F2FP.F16.F32.PACK_AB R180, R10, R180 ;  /* 0x000000b40ab4723e */ /* 0x000fe200000000ff */
[-C--:B------:R-:W-:Y:S01]  /*16ac0*/  FFMA.FTZ R56, R77, R0.reuse, -R11 ;  /* 0x000000004d387223 */ /* 0x080fe2000001080b */
[-C--:B------:R-:W-:Y:S01]  /*16ad0*/  FFMA.FTZ R79, R79, R0.reuse, -R65 ;  /* 0x000000004f4f7223 */ /* 0x080fe20000010841 */
[----:B------:R-:W-:Y:S01]  /*16ae0*/  MUFU.EX2 R183, R183 ;  /* 0x000000b700b77308 */ /* 0x000fe20000000800 */
[----:B---3--:R-:W-:Y:S01]  /*16af0*/  FADD.FTZ R5, R32, R5 ;  /* 0x0000000520057221 */ /* 0x008fe20000010000 */
[-C--:B------:R-:W-:Y:S01]  /*16b00*/  FFMA.FTZ R57, R80, R0.reuse, -R11 ;  /* 0x0000000050397223 */ /* 0x080fe2000001080b */
[-C--:B------:R-:W-:Y:S01]  /*16b10*/  FFMA.FTZ R82, R82, R0.reuse, -R65 ;  /* 0x0000000052527223 */ /* 0x080fe20000010841 */
[-C--:B------:R-:W-:Y:S01]  /*16b20*/  FFMA.FTZ R60, R81, R0.reuse, -R11 ;  /* 0x00000000513c7223 */ /* 0x080fe2000001080b */
[-C--:B------:R-:W-:Y:S01]  /*16b30*/  FFMA.FTZ R83, R83, R0.reuse, -R65 ;  /* 0x0000000053537223 */ /* 0x080fe20000010841 */
[-C--:B------:R-:W-:Y:S01]  /*16b40*/  FFMA.FTZ R61, R84, R0.reuse, -R11 ;  /* 0x00000000543d7223 */ /* 0x080fe2000001080b */
[----:B------:R-:W-:Y:S01]  /*16b50*/  FFMA.FTZ R86, R86, R0, -R65 ;  /* 0x0000000056567223 */ /* 0x000fe20000010841 */
[----:B------:R-:W1:Y:S01]  /*16b60*/  MUFU.EX2 R24, R24 ;  /* 0x0000001800187308 */ /* 0x000e620000000800 */
[----:B0-----:R-:W-:Y:S01]  /*16b70*/  FADD.FTZ R6, R182, R6 ;  /* 0x00000006b6067221 */ /* 0x001fe20000010000 */
[----:B------:R-:W-:-:S06]  /*16b80*/  F2FP.F16.F32.PACK_AB R181, R32, R181 ;  /* 0x000000b520b5723e */ /* 0x000fcc00000000ff */
[----:B------:R-:W-:Y:S08]  /*16b90*/  MUFU.EX2 R176, R176 ;  /* 0x000000b000b07308 */ /* 0x000ff00000000800 */
[----:B------:R-:W-:Y:S01]  /*16ba0*/  MUFU.EX2 R177, R177 ;  /* 0x000000b100b17308 */ /* 0x000fe20000000800 */
[C---:B-1----:R-:W-:Y:S01]  /*16bb0*/  FADD.FTZ R6, R24.reuse, R6 ;  /* 0x0000000618067221 */ /* 0x042fe20000010000 */
[----:B------:R-:W-:-:S06]  /*16bc0*/  F2FP.F16.F32.PACK_AB R182, R24, R182 ;  /* 0x000000b618b6723e */ /* 0x000fcc00000000ff */
[----:B------:R-:W-:Y:S01]  /*16bd0*/  MUFU.EX2 R25, R25 ;  /* 0x0000001900197308 */ /* 0x000fe20000000800 */
[----:B------:R-:W-:Y:S02]  /*16be0*/  WARPGROUP.DEPBAR.LE gsb0, 0x0 ;  /* 0x00008000000079c5 */ /* 0x000fe40000010000 */
[----:B------:R-:W-:Y:S01]  /*16bf0*/  WARPGROUP.ARRIVE ;  /* 0x00000000000079c5 */ /* 0x000fe20000000000 */
[-C--:B------:R-:W-:Y:S01]  /*16c00*/  FFMA.FTZ R160, R64, R0.reuse, -R11 ;  /* 0x0000000040a07223 */ /* 0x080fe2000001080b */
[----:B------:R-:W-:-:S03]  /*16c10*/  FFMA.FTZ R64, R31, R0, -R65 ;  /* 0x000000001f407223 */ /* 0x000fc60000010841 */
[----:B------:R-:W-:Y:S01]  /*16c20*/  MUFU.EX2 R30, R30 ;  /* 0x0000001e001e7308 */ /* 0x000fe20000000800 */
[-CC-:B------:R-:W-:Y:S01]  /*16c30*/  FFMA.FTZ R31, R47, R0.reuse, -R65.reuse ;  /* 0x000000002f1f7223 */ /* 0x180fe20000010841 */
[-C--:B------:R-:W-:Y:S01]  /*16c40*/  FFMA.FTZ R161, R66, R0.reuse, -R65 ;  /* 0x0000000042a17223 */ /* 0x080fe20000010841 */
[----:B------:R-:W-:Y:S01]  /*16c50*/  HGMMA.64x128x16.F32 R88, R156, gdesc[UR4].tnspB, R88, gsb0 ;  /* 0x41e000049c587df0 */ /* 0x000fe20008000858 */
[----:B------:R-:W-:Y:S01]  /*16c60*/  R2UR UR6, R26 ;  /* 0x000000001a0672ca */ /* 0x000fe200000e0000 */
[-C--:B------:R-:W-:Y:S01]  /*16c70*/  FFMA.FTZ R162, R68, R0.reuse, -R11 ;  /* 0x0000000044a27223 */ /* 0x080fe2000001080b */
[----:B------:R-:W-:Y:S01]  /*16c80*/  R2UR UR7, R27 ;  /* 0x000000001b0772ca */ /* 0x000fe200000e0000 */
[-C--:B------:R-:W-:Y:S01]  /*16c90*/  FFMA.FTZ R163, R70, R0.reuse, -R65 ;  /* 0x0000000046a37223 */ /* 0x080fe20000010841 */
[----:B------:R-:W0:Y:S01]  /*16ca0*/  MUFU.EX2 R64, R64 ;  /* 0x0000004000407308 */ /* 0x000e220000000800 */
[----:B------:R-:W-:-:S07]  /*16cb0*/  FFMA.FTZ R11, R85, R0, -R11 ;  /* 0x00000000550b7223 */ /* 0x000fce000001080b */
[----:B------:R-:W-:Y:S08]  /*16cc0*/  MUFU.EX2 R178, R178 ;  /* 0x000000b200b27308 */ /* 0x000ff00000000800 */
[----:B------:R-:W1:Y:S08]  /*16cd0*/  MUFU.EX2 R179, R179 ;  /* 0x000000b300b37308 */ /* 0x000e700000000800 */
[----:B------:R-:W-:Y:S08]  /*16ce0*/  MUFU.EX2 R28, R28 ;  /* 0x0000001c001c7308 */ /* 0x000ff00000000800 */
[----:B------:R-:W2:Y:S08]  /*16cf0*/  MUFU.EX2 R33, R33 ;  /* 0x0000002100217308 */ /* 0x000eb00000000800 */
[----:B------:R-:W-:Y:S08]  /*16d00*/  MUFU.EX2 R172, R172 ;  /* 0x000000ac00ac7308 */ /* 0x000ff00000000800 */
[----:B------:R-:W3:Y:S08]  /*16d10*/  MUFU.EX2 R173, R173 ;  /* 0x000000ad00ad7308 */ /* 0x000ef00000000800 */
[----:B------:R-:W-:Y:S08]  /*16d20*/  MUFU.EX2 R29, R29 ;  /* 0x0000001d001d7308 */ /* 0x000ff00000000800 */
[----:B------:R-:W4:Y:S08]  /*16d30*/  MUFU.EX2 R35, R35 ;  /* 0x0000002300237308 */ /* 0x000f300000000800 */
[----:B------:R-:W-:Y:S08]  /*16d40*/  MUFU.EX2 R174, R174 ;  /* 0x000000ae00ae7308 */ /* 0x000ff00000000800 */
[----:B------:R-:W5:Y:S08]  /*16d50*/  MUFU.EX2 R175, R175 ;  /* 0x000000af00af7308 */ /* 0x000f700000000800 */
[----:B------:R-:W-:Y:S08]  /*16d60*/  MUFU.EX2 R36, R36 ;  /* 0x0000002400247308 */ /* 0x000ff00000000800 */
[----:B------:R-:W5:Y:S08]  /*16d70*/  MUFU.EX2 R31, R31 ;  /* 0x0000001f001f7308 */ /* 0x000f700000000800 */
[----:B------:R-:W-:Y:S08]  /*16d80*/  MUFU.EX2 R168, R168 ;  /* 0x000000a800a87308 */ /* 0x000ff00000000800 */
[----:B------:R-:W5:Y:S08]  /*16d90*/  MUFU.EX2 R169, R169 ;  /* 0x000000a900a97308 */ /* 0x000f700000000800 */
[----:B------:R-:W-:Y:S08]  /*16da0*/  MUFU.EX2 R37, R37 ;  /* 0x0000002500257308 */ /* 0x000ff00000000800 */
[----:B------:R-:W5:Y:S08]  /*16db0*/  MUFU.EX2 R34, R34 ;  /* 0x0000002200227308 */ /* 0x000f700000000800 */
[----:B------:R-:W-:Y:S01]  /*16dc0*/  MUFU.EX2 R170, R170 ;  /* 0x000000aa00aa7308 */ /* 0x000fe20000000800 */
[----:B------:R-:W-:-:S02]  /*16dd0*/  WARPGROUP.DEPBAR.LE gsb0, 0x0 ;  /* 0x00008000000079c5 */ /* 0x000fc40000010000 */
[----:B------:R-:W-:Y:S01]  /*16de0*/  WARPGROUP.ARRIVE ;  /* 0x00000000000079c5 */ /* 0x000fe20000000000 */
[----:B------:R-:W-:-:S04]  /*16df0*/  FFMA.FTZ R157, R74, R0, -R65 ;  /* 0x000000004a9d7223 */ /* 0x000fc80000010841 */
[----:B------:R-:W5:Y:S01]  /*16e00*/  MUFU.EX2 R171, R171 ;  /* 0x000000ab00ab7308 */ /* 0x000f620000000800 */
[----:B------:R-:W-:Y:S07]  /*16e10*/  HGMMA.64x128x16.F32 R88, R152, gdesc[UR4].tnspB, R88, gsb0 ;  /* 0x41e0000498587df0 */ /* 0x000fee0008000858 */
        /* <DEDUP_REMOVED lines=20> */
[----:B0-----:R-:W-:Y:S01]  /*16f60*/  FADD.FTZ R20, R183, R5 ;  /* 0x00000005b7147221 */ /* 0x001fe20000010000 */
[----:B------:R0:W-:Y:S06]  /*16f70*/  @!P1 SYNCS.ARRIVE.TRANS64.RED.A1T0 RZ, [R21+URZ], RZ ;  /* 0x000000ff15ff99a7 */ /* 0x0001ec000810043f */
[----:B------:R-:W5:Y:S01]  /*16f80*/  MUFU.EX2 R5, R63 ;  /* 0x0000003f00057308 */ /* 0x000f620000000800 */
[C---:B------:R-:W-:Y:S01]  /*16f90*/  F2FP.F16.F32.PACK_AB R183, R64.reuse, R183 ;  /* 0x000000b740b7723e */ /* 0x040fe200000000ff */
[----:B------:R-:W-:-:S04]  /*16fa0*/  FADD.FTZ R20, R64, R20 ;  /* 0x0000001440147221 */ /* 0x000fc80000010000 */
[----:B------:R-:W-:Y:S01]  /*16fb0*/  FADD.FTZ R20, R177, R20 ;  /* 0x00000014b1147221 */ /* 0x000fe20000010000 */
[----:B0-----:R-:W-:Y:S01]  /*16fc0*/  FADD.FTZ R21, R176, R6 ;  /* 0x00000006b0157221 */ /* 0x001fe20000010000 */
[----:B------:R-:W-:Y:S01]  /*16fd0*/  FFMA.FTZ R6, R67, R0, -R65 ;  /* 0x0000000043067223 */ /* 0x000fe20000010841 */
[C---:B------:R-:W-:Y:S01]  /*16fe0*/  F2FP.F16.F32.PACK_AB R176, R25.reuse, R176 ;  /* 0x000000b019b0723e */ /* 0x040fe200000000ff */
[----:B------:R-:W-:Y:S01]  /*16ff0*/  FADD.FTZ R26, R30, R20 ;  /* 0x000000141e1a7221 */ /* 0x000fe20000010000 */
[----:B------:R-:W-:Y:S01]  /*17000*/  FADD.FTZ R21, R25, R21 ;  /* 0x0000001519157221 */ /* 0x000fe20000010000 */
[-C--:B------:R-:W-:Y:S01]  /*17010*/  FFMA.FTZ R20, R71, R0.reuse, -R65 ;  /* 0x0000000047147223 */ /* 0x080fe20000010841 */
[----:B------:R-:W-:Y:S01]  /*17020*/  MUFU.EX2 R75, R75 ;  /* 0x0000004b004b7308 */ /* 0x000fe20000000800 */
[----:B-1----:R-:W-:Y:S01]  /*17030*/  FADD.FTZ R26, R179, R26 ;  /* 0x0000001ab31a7221 */ /* 0x002fe20000010000 */
[----:B------:R-:W-:Y:S01]  /*17040*/  FADD.FTZ R21, R178, R21 ;  /* 0x00000015b2157221 */ /* 0x000fe20000010000 */
[----:B------:R-:W-:Y:S01]  /*17050*/  FFMA.FTZ R65, R87, R0, -R65 ;  /* 0x0000000057417223 */ /* 0x000fe20000010841 */
[----:B------:R-:W-:Y:S01]  /*17060*/  F2FP.F16.F32.PACK_AB R177, R30, R177 ;  /* 0x000000b11eb1723e */ /* 0x000fe200000000ff */
[----:B--2---:R-:W-:Y:S01]  /*17070*/  FADD.FTZ R26, R33, R26 ;  /* 0x0000001a211a7221 */ /* 0x004fe20000010000 */
[C---:B------:R-:W-:Y:S01]  /*17080*/  FADD.FTZ R21, R28.reuse, R21 ;  /* 0x000000151c157221 */ /* 0x040fe20000010000 */
[----:B------:R-:W-:Y:S01]  /*17090*/  F2FP.F16.F32.PACK_AB R178, R28, R178 ;  /* 0x000000b21cb2723e */ /* 0x000fe200000000ff */
[----:B------:R-:W0:Y:S01]  /*170a0*/  MUFU.EX2 R6, R6 ;  /* 0x0000000600067308 */ /* 0x000e220000000800 */
[----:B---3--:R-:W-:Y:S01]  /*170b0*/  FADD.FTZ R26, R173, R26 ;  /* 0x0000001aad1a7221 */ /* 0x008fe20000010000 */
[----:B------:R-:W-:Y:S01]  /*170c0*/  FADD.FTZ R21, R172, R21 ;  /* 0x00000015ac157221 */ /* 0x000fe20000010000 */
[----:B------:R-:W-:-:S02]  /*170d0*/  F2FP.F16.F32.PACK_AB R179, R33, R179 ;  /* 0x000000b321b3723e */ /* 0x000fc400000000ff */
[----:B----4-:R-:W-:Y:S01]  /*170e0*/  FADD.FTZ R26, R35, R26 ;  /* 0x0000001a231a7221 */ /* 0x010fe20000010000 */
[C---:B------:R-:W-:Y:S01]  /*170f0*/  FADD.FTZ R21, R29.reuse, R21 ;  /* 0x000000151d157221 */ /* 0x040fe20000010000 */
[----:B------:R-:W-:Y:S01]  /*17100*/  F2FP.F16.F32.PACK_AB R172, R29, R172 ;  /* 0x000000ac1dac723e */ /* 0x000fe200000000ff */
[----:B------:R-:W1:Y:S01]  /*17110*/  MUFU.EX2 R20, R20 ;  /* 0x0000001400147308 */ /* 0x000e620000000800 */
[----:B-----5:R-:W-:Y:S01]  /*17120*/  FADD.FTZ R26, R175, R26 ;  /* 0x0000001aaf1a7221 */ /* 0x020fe20000010000 */
[----:B------:R-:W-:Y:S01]  /*17130*/  FADD.FTZ R21, R174, R21 ;  /* 0x00000015ae157221 */ /* 0x000fe20000010000 */
[----:B------:R-:W-:Y:S02]  /*17140*/  F2FP.F16.F32.PACK_AB R173, R35, R173 ;  /* 0x000000ad23ad723e */ /* 0x000fe400000000ff */
[----:B------:R-:W-:Y:S01]  /*17150*/  FADD.FTZ R26, R31, R26 ;  /* 0x0000001a1f1a7221 */ /* 0x000fe20000010000 */
[C---:B------:R-:W-:Y:S01]  /*17160*/  FADD.FTZ R21, R36.reuse, R21 ;  /* 0x0000001524157221 */ /* 0x040fe20000010000 */
[----:B------:R-:W-:Y:S01]  /*17170*/  F2FP.F16.F32.PACK_AB R174, R36, R174 ;  /* 0x000000ae24ae723e */ /* 0x000fe200000000ff */
[----:B------:R-:W-:Y:S01]  /*17180*/  MUFU.EX2 R53, R53 ;  /* 0x0000003500357308 */ /* 0x000fe20000000800 */
[----:B------:R-:W-:Y:S01]  /*17190*/  FADD.FTZ R26, R169, R26 ;  /* 0x0000001aa91a7221 */ /* 0x000fe20000010000 */
[----:B------:R-:W-:Y:S01]  /*171a0*/  FADD.FTZ R21, R168, R21 ;  /* 0x00000015a8157221 */ /* 0x000fe20000010000 */
[----:B------:R-:W-:-:S02]  /*171b0*/  F2FP.F16.F32.PACK_AB R175, R31, R175 ;  /* 0x000000af1faf723e */ /* 0x000fc400000000ff */
[----:B------:R-:W-:Y:S01]  /*171c0*/  FADD.FTZ R26, R34, R26 ;  /* 0x0000001a221a7221 */ /* 0x000fe20000010000 */
[C---:B------:R-:W-:Y:S01]  /*171d0*/  FADD.FTZ R21, R37.reuse, R21 ;  /* 0x0000001525157221 */ /* 0x040fe20000010000 */
[----:B------:R-:W-:Y:S01]  /*171e0*/  F2FP.F16.F32.PACK_AB R168, R37, R168 ;  /* 0x000000a825a8723e */ /* 0x000fe200000000ff */
[----:B------:R-:W2:Y:S01]  /*171f0*/  MUFU.EX2 R78, R78 ;  /* 0x0000004e004e7308 */ /* 0x000ea20000000800 */
[----:B------:R-:W-:Y:S01]  /*17200*/  FADD.FTZ R26, R171, R26 ;  /* 0x0000001aab1a7221 */ /* 0x000fe20000010000 */
[----:B------:R-:W-:Y:S01]  /*17210*/  FADD.FTZ R21, R170, R21 ;  /* 0x00000015aa157221 */ /* 0x000fe20000010000 */
[C---:B------:R-:W-:Y:S02]  /*17220*/  F2FP.F16.F32.PACK_AB R171, R13.reuse, R171 ;  /* 0x000000ab0dab723e */ /* 0x040fe400000000ff */
[----:B------:R-:W-:Y:S01]  /*17230*/  FADD.FTZ R26, R13, R26 ;  /* 0x0000001a0d1a7221 */ /* 0x000fe20000010000 */
[----:B------:R-:W-:Y:S01]  /*17240*/  FADD.FTZ R21, R40, R21 ;  /* 0x0000001528157221 */ /* 0x000fe20000010000 */
[----:B------:R-:W-:Y:S01]  /*17250*/  F2FP.F16.F32.PACK_AB R169, R34, R169 ;  /* 0x000000a922a9723e */ /* 0x000fe200000000ff */
[----:B------:R-:W-:Y:S01]  /*17260*/  MUFU.EX2 R56, R56 ;  /* 0x0000003800387308 */ /* 0x000fe20000000800 */
[----:B------:R-:W-:Y:S01]  /*17270*/  FADD.FTZ R26, R165, R26 ;  /* 0x0000001aa51a7221 */ /* 0x000fe20000010000 */
[----:B------:R-:W-:Y:S01]  /*17280*/  FADD.FTZ R21, R164, R21 ;  /* 0x00000015a4157221 */ /* 0x000fe20000010000 */
[----:B------:R-:W-:-:S02]  /*17290*/  F2FP.F16.F32.PACK_AB R165, R14, R165 ;  /* 0x000000a50ea5723e */ /* 0x000fc400000000ff */
[----:B------:R-:W-:Y:S01]  /*172a0*/  FADD.FTZ R26, R14, R26 ;  /* 0x0000001a0e1a7221 */ /* 0x000fe20000010000 */
[----:B------:R-:W-:Y:S01]  /*172b0*/  FADD.FTZ R21, R41, R21 ;  /* 0x0000001529157221 */ /* 0x000fe20000010000 */
[----:B------:R-:W-:Y:S01]  /*172c0*/  F2FP.F16.F32.PACK_AB R170, R40, R170 ;  /* 0x000000aa28aa723e */ /* 0x000fe200000000ff */
[----:B------:R-:W3:Y:S01]  /*172d0*/  MUFU.EX2 R79, R79 ;  /* 0x0000004f004f7308 */ /* 0x000ee20000000800 */
        /* <DEDUP_REMOVED lines=9> */
[----:B0-----:R-:W-:-:S02]  /*17370*/  F2FP.F16.F32.PACK_AB R161, R6, R161 ;  /* 0x000000a106a1723e */ /* 0x001fc400000000ff */
[----:B------:R-:W-:Y:S01]  /*17380*/  FADD.FTZ R10, R6, R25 ;  /* 0x00000019060a7221 */ /* 0x000fe20000010000 */
[----:B------:R-:W-:Y:S01]  /*17390*/  FADD.FTZ R21, R48, R21 ;  /* 0x0000001530157221 */ /* 0x000fe20000010000 */
[----:B------:R-:W-:Y:S01]  /*173a0*/  F2FP.F16.F32.PACK_AB R166, R45, R166 ;  /* 0x000000a62da6723e */ /* 0x000fe200000000ff */
[----:B------:R-:W0:Y:S01]  /*173b0*/  MUFU.EX2 R82, R82 ;  /* 0x0000005200527308 */ /* 0x000e220000000800 */
[----:B------:R-:W-:Y:S01]  /*173c0*/  FADD.FTZ R13, R163, R10 ;  /* 0x0000000aa30d7221 */ /* 0x000fe20000010000 */
[----:B------:R-:W-:Y:S01]  /*173d0*/  FADD.FTZ R24, R162, R21 ;  /* 0x00000015a2187221 */ /* 0x000fe20000010000 */
[----:B------:R-:W-:Y:S02]  /*173e0*/  F2FP.F16.F32.PACK_AB R160, R48, R160 ;  /* 0x000000a030a0723e */ /* 0x000fe400000000ff */
[----:B-1----:R-:W-:Y:S01]  /*173f0*/  FADD.FTZ R10, R20, R13 ;  /* 0x0000000d140a7221 */ /* 0x002fe20000010000 */
[C---:B------:R-:W-:Y:S01]  /*17400*/  FADD.FTZ R21, R49.reuse, R24 ;  /* 0x0000001831157221 */ /* 0x040fe20000010000 */
[----:B------:R-:W-:Y:S01]  /*17410*/  F2FP.F16.F32.PACK_AB R162, R49, R162 ;  /* 0x000000a231a2723e */ /* 0x000fe200000000ff */
[----:B------:R-:W1:Y:S01]  /*17420*/  MUFU.EX2 R60, R60 ;  /* 0x0000003c003c7308 */ /* 0x000e620000000800 */
[----:B------:R-:W-:Y:S01]  /*17430*/  FADD.FTZ R10, R157, R10 ;  /* 0x0000000a9d0a7221 */ /* 0x000fe20000010000 */
[----:B------:R-:W-:Y:S01]  /*17440*/  FADD.FTZ R21, R44, R21 ;  /* 0x000000152c157221 */ /* 0x000fe20000010000 */
[----:B------:R-:W-:-:S02]  /*17450*/  F2FP.F16.F32.PACK_AB R163, R20, R163 ;  /* 0x000000a314a3723e */ /* 0x000fc400000000ff */
[----:B------:R-:W-:Y:S01]  /*17460*/  FADD.FTZ R5, R75, R10 ;  /* 0x0000000a4b057221 */ /* 0x000fe20000010000 */
[C---:B------:R-:W-:Y:S01]  /*17470*/  FADD.FTZ R14, R52.reuse, R21 ;  /* 0x00000015340e7221 */ /* 0x040fe20000010000 */
[----:B------:R-:W-:Y:S01]  /*17480*/  F2FP.F16.F32.PACK_AB R156, R52, R44 ;  /* 0x0000002c349c723e */ /* 0x000fe200000000ff */
[----:B------:R-:W4:Y:S01]  /*17490*/  MUFU.EX2 R83, R83 ;  /* 0x0000005300537308 */ /* 0x000f220000000800 */
[----:B--2---:R-:W-:Y:S01]  /*174a0*/  FADD.FTZ R6, R78, R5 ;  /* 0x000000054e067221 */ /* 0x004fe20000010000 */
[----:B------:R-:W-:Y:S01]  /*174b0*/  FADD.FTZ R13, R53, R14 ;  /* 0x0000000e350d7221 */ /* 0x000fe20000010000 */
[----:B------:R-:W-:Y:S02]  /*174c0*/  F2FP.F16.F32.PACK_AB R157, R75, R157 ;  /* 0x0000009d4b9d723e */ /* 0x000fe400000000ff */
[----:B---3--:R-:W-:Y:S01]  /*174d0*/  FADD.FTZ R5, R79, R6 ;  /* 0x000000064f057221 */ /* 0x008fe20000010000 */
[C---:B------:R-:W-:Y:S01]  /*174e0*/  FADD.FTZ R10, R56.reuse, R13 ;  /* 0x0000000d380a7221 */ /* 0x040fe20000010000 */
[----:B------:R-:W-:Y:S01]  /*174f0*/  F2FP.F16.F32.PACK_AB R158, R56, R53 ;  /* 0x00000035389e723e */ /* 0x000fe200000000ff */
[----:B------:R-:W2:Y:S01]  /*17500*/  MUFU.EX2 R61, R61 ;  /* 0x0000003d003d7308 */ /* 0x000ea20000000800 */
[----:B0-----:R-:W-:Y:S01]  /*17510*/  FADD.FTZ R6, R82, R5 ;  /* 0x0000000552067221 */ /* 0x001fe20000010000 */
[----:B------:R-:W-:Y:S01]  /*17520*/  FADD.FTZ R13, R57, R10 ;  /* 0x0000000a390d7221 */ /* 0x000fe20000010000 */
[----:B------:R-:W-:-:S02]  /*17530*/  F2FP.F16.F32.PACK_AB R159, R79, R78 ;  /* 0x0000004e4f9f723e */ /* 0x000fc400000000ff */
[C---:B-1----:R-:W-:Y:S01]  /*17540*/  F2FP.F16.F32.PACK_AB R152, R60.reuse, R57 ;  /* 0x000000393c98723e */ /* 0x042fe200000000ff */
[----:B------:R-:W-:Y:S01]  /*17550*/  FADD.FTZ R10, R60, R13 ;  /* 0x0000000d3c0a7221 */ /* 0x000fe20000010000 */
[----:B------:R-:W-:Y:S01]  /*17560*/  IMAD.MOV.U32 R13, RZ, RZ, R3 ;  /* 0x000000ffff0d7224 */ /* 0x000fe200078e0003 */
[----:B------:R-:W0:Y:S01]  /*17570*/  MUFU.EX2 R86, R86 ;  /* 0x0000005600567308 */ /* 0x000e220000000800 */
[C---:B----4-:R-:W-:Y:S01]  /*17580*/  FADD.FTZ R5, R83.reuse, R6 ;  /* 0x0000000653057221 */ /* 0x050fe20000010000 */
[----:B------:R-:W-:-:S06]  /*17590*/  F2FP.F16.F32.PACK_AB R153, R83, R82 ;  /* 0x000000525399723e */ /* 0x000fcc00000000ff */
[----:B------:R-:W1:Y:S01]  /*175a0*/  MUFU.EX2 R11, R11 ;  /* 0x0000000b000b7308 */ /* 0x000e620000000800 */
[----:B--2---:R-:W-:-:S07]  /*175b0*/  FADD.FTZ R10, R61, R10 ;  /* 0x0000000a3d0a7221 */ /* 0x004fce0000010000 */
[----:B------:R-:W2:Y:S01]  /*175c0*/  MUFU.EX2 R65, R65 ;  /* 0x0000004100417308 */ /* 0x000ea20000000800 */
[----:B0-----:R-:W-:Y:S01]  /*175d0*/  FADD.FTZ R14, R86, R5 ;  /* 0x00000005560e7221 */ /* 0x001fe20000010000 */
[C---:B-1----:R-:W-:Y:S01]  /*175e0*/  FADD.FTZ R6, R11.reuse, R10 ;  /* 0x0000000a0b067221 */ /* 0x042fe20000010000 */
[----:B------:R-:W-:Y:S01]  /*175f0*/  F2FP.F16.F32.PACK_AB R154, R11, R61 ;  /* 0x0000003d0b9a723e */ /* 0x000fe200000000ff */
[----:B------:R-:W-:Y:S01]  /*17600*/  IMAD.MOV.U32 R10, RZ, RZ, R184 ;  /* 0x000000ffff0a7224 */ /* 0x000fe200078e00b8 */
[----:B------:R-:W-:Y:S01]  /*17610*/  MOV R11, R187 ;  /* 0x000000bb000b7202 */ /* 0x000fe20000000f00 */
[C---:B--2---:R-:W-:Y:S01]  /*17620*/  FADD.FTZ R5, R65.reuse, R14 ;  /* 0x0000000e41057221 */ /* 0x044fe20000010000 */
[----:B------:R-:W-:Y:S01]  /*17630*/  F2FP.F16.F32.PACK_AB R155, R65, R86 ;  /* 0x00000056419b723e */ /* 0x000fe200000000ff */
[----:B------:R-:W-:Y:S01]  /*17640*/  IMAD.MOV.U32 R14, RZ, RZ, R4 ;  /* 0x000000ffff0e7224 */ /* 0x000fe200078e0004 */
[----:B------:R-:W-:Y:S06]  /*17650*/  @P3 BRA `(.L_x_2674) ;  /* 0xffffffd000a03947 */ /* 0x000fec000383ffff */
[----:B------:R-:W-:Y:S05]  /*17660*/  BSYNC B1 ;  /* 0x0000000000017941 */ /* 0x000fea0003800000 */
.L_x_2663:
[----:B------:R-:W-:Y:S05]  /*17670*/  BSYNC B0 ;  /* 0x0000000000007941 */ /* 0x000fea0003800000 */
.L_x_2662:
[----:B------:R-:W-:Y:S01]  /*17680*/  ISETP.GE.AND P2, PT, R12, R199, PT ;  /* 0x000000c70c00720c */ /* 0x000fe20003f46270 */
[----:B------:R-:W-:-:S12]  /*17690*/  BSSY B0, `(.L_x_2675) ;  /* 0x000024d000007945 */ /* 0x000fd80003800000 */
[----:B------:R-:W-:Y:S05]  /*176a0*/  @!P2 BRA `(.L_x_2676) ;  /* 0x00000024002ca947 */ /* 0x000fea0003800000 */
[----:B------:R-:W-:Y:S01]  /*176b0*/  IMAD.MOV.U32 R14, RZ, RZ, R4 ;  /* 0x000000ffff0e7224 */ /* 0x000fe200078e0004 */
[----:B------:R-:W-:Y:S01]  /*176c0*/  MOV R13, R3 ;  /* 0x00000003000d7202 */ /* 0x000fe20000000f00 */
[----:B------:R-:W-:Y:S02]  /*176d0*/  IMAD.MOV.U32 R11, RZ, RZ, R187 ;  /* 0x000000ffff0b7224 */ /* 0x000fe400078e00bb */
[----:B------:R-:W-:-:S07]  /*176e0*/  IMAD.MOV.U32 R10, RZ, RZ, R184 ;  /* 0x000000ffff0a7224 */ /* 0x000fce00078e00b8 */
.L_x_2687:
        /* <DEDUP_REMOVED lines=8> */
.L_x_2677:
[----:B------:R-:W-:Y:S02]  /*17770*/  LEA R3, R184, R2, 0x3 ;  /* 0x00000002b8037211 */ /* 0x000fe400078e18ff */
[----:B------:R-:W-:-:S04]  /*17780*/  SHF.L.U32 R4, R187, 0x1f, RZ ;  /* 0x0000001fbb047819 */ /* 0x000fc800000006ff */
[----:B------:R0:W1:Y:S01]  /*17790*/  SYNCS.PHASECHK.TRANS64.TRYWAIT P2, [R3+URZ+0x34830], R4 ;  /* 0x03483004030075a7 */ /* 0x000062000804017f */
[----:B------:R-:W-:Y:S05]  /*177a0*/  @!P0 BRA `(.L_x_2678) ;  /* 0x0000000000048947 */ /* 0x000fea0003800000 */
[----:B------:R-:W-:Y:S01]  /*177b0*/  BPT.TRAP 0x1 ;  /* 0x000000040000795c */ /* 0x000fe20000300000 */
.L_x_2678:
[----:B------:R-:W-:Y:S01]  /*177c0*/  IMAD R0, R184, 0xc00, R7 ;  /* 0x00000c00b8007824 */ /* 0x000fe200078e0207 */
[----:B------:R-:W-:Y:S03]  /*177d0*/  BSSY B1, `(.L_x_2679) ;  /* 0x0000006000017945 */ /* 0x000fe60003800000 */
[C---:B------:R-:W-:Y:S02]  /*177e0*/  VIADD R26, R0.reuse, 0x2 ;  /* 0x00000002001a7836 */ /* 0x040fe40000000000 */
[----:B------:R-:W-:Y:S01]  /*177f0*/  VIADD R15, R0, 0x4 ;  /* 0x00000004000f7836 */ /* 0x000fe20000000000 */
[----:B-1----:R-:W-:Y:S06]  /*17800*/  @P2 BRA `(.L_x_2680) ;  /* 0x0000000000082947 */ /* 0x002fec0003800000 */
[----:B------:R-:W1:Y:S02]  /*17810*/  SYNCS.PHASECHK.TRANS64.TRYWAIT P2, [R3+URZ+0x34830], R4 ;  /* 0x03483004030075a7 */ /* 0x000e64000804017f */
[----:B-1----:R-:W-:Y:S05]  /*17820*/  @!P2 BRA `(.L_x_2681) ;  /* 0x000000f40060a947 */ /* 0x002fea0003800000 */
.L_x_2680:
[----:B------:R-:W-:Y:S05]  /*17830*/  BSYNC B1 ;  /* 0x0000000000017941 */ /* 0x000fea0003800000 */
.L_x_2679:
        /* <DEDUP_REMOVED lines=8> */
[----:B------:R-:W-:Y:S02]  /*178c0*/  R2UR UR34, R24 ;  /* 0x00000000182272ca */ /* 0x000fe400000e0000 */
[----:B------:R-:W-:Y:S01]  /*178d0*/  IADD3 R24, R0, 0x404, RZ ;  /* 0x0000040400187810 */ /* 0x000fe20007ffe0ff */
[----:B------:R-:W-:Y:S01]  /*178e0*/  IMAD.MOV.U32 R25, RZ, RZ, 0x40000040 ;  /* 0x40000040ff197424 */ /* 0x000fe200078e00ff */
[----:B------:R-:W-:Y:S01]  /*178f0*/  R2UR UR30, R26 ;  /* 0x000000001a1e72ca */ /* 0x000fe200000e0000 */
[----:B------:R-:W-:Y:S01]  /*17900*/  VIADD R28, R0, 0x402 ;  /* 0x00000402001c7836 */ /* 0x000fe20000000000 */
[----:B------:R-:W-:Y:S01]  /*17910*/  R2UR UR22, R24 ;  /* 0x00000000181672ca */ /* 0x000fe200000e0000 */
[C---:B------:R-:W-:Y:S01]  /*17920*/  VIADD R26, R0.reuse, 0x406 ;  /* 0x00000406001a7836 */ /* 0x040fe20000000000 */
[----:B------:R-:W-:Y:S01]  /*17930*/  MOV R27, 0x40000040 ;  /* 0x40000040001b7802 */ /* 0x000fe20000000f00 */
[----:B------:R-:W-:Y:S01]  /*17940*/  VIADD R24, R0, 0x802 ;  /* 0x0000080200187836 */ /* 0x000fe20000000000 */
[----:B------:R-:W-:Y:S01]  /*17950*/  R2UR UR55, R25 ;  /* 0x00000000193772ca */ /* 0x000fe200000e0000 */
[----:B------:R-:W-:Y:S01]  /*17960*/  IMAD.MOV.U32 R29, RZ, RZ, 0x40000040 ;  /* 0x40000040ff1d7424 */ /* 0x000fe200078e00ff */
[----:B------:R-:W-:Y:S01]  /*17970*/  R2UR UR26, R28 ;  /* 0x000000001c1a72ca */ /* 0x000fe200000e0000 */
[----:B------:R-:W-:Y:S01]  /*17980*/  VIADD R28, R0, 0x800 ;  /* 0x00000800001c7836 */ /* 0x000fe20000000000 */
[----:B------:R-:W-:Y:S01]  /*17990*/  R2UR UR18, R26 ;  /* 0x000000001a1272ca */ /* 0x000fe200000e0000 */
[----:B--2---:R-:W2:Y:S01]  /*179a0*/  LDL.64 R12, [R1+0x30] ;  /* 0x00003000010c7983 */ /* 0x004ea20000100a00 */
[----:B------:R-:W-:Y:S01]  /*179b0*/  R2UR UR10, R24 ;  /* 0x00000000180a72ca */ /* 0x000fe200000e0000 */
[C---:B------:R-:W-:Y:S01]  /*179c0*/  VIADD R24, R0.reuse, 0x806 ;  /* 0x0000080600187836 */ /* 0x040fe20000000000 */
[----:B------:R-:W-:Y:S01]  /*179d0*/  IADD3 R26, R0, 0x804, RZ ;  /* 0x00000804001a7810 */ /* 0x000fe20007ffe0ff */
[----:B------:R3:W-:Y:S01]  /*179e0*/  STL.64 [R1+0xa0], R10 ;  /* 0x0000a00a01007387 */ /* 0x0007e20000100a00 */
[----:B------:R-:W-:-:S02]  /*179f0*/  R2UR UR51, R27 ;  /* 0x000000001b3372ca */ /* 0x000fc400000e0000 */
[----:B------:R-:W-:Y:S02]  /*17a00*/  R2UR UR47, R27 ;  /* 0x000000001b2f72ca */ /* 0x000fe400000e0000 */
[----:B------:R-:W-:Y:S02]  /*17a10*/  R2UR UR35, R25 ;  /* 0x00000000192372ca */ /* 0x000fe400000e0000 */
[----:B------:R-:W-:Y:S02]  /*17a20*/  R2UR UR31, R27 ;  /* 0x000000001b1f72ca */ /* 0x000fe400000e0000 */
[----:B------:R-:W-:Y:S02]  /*17a30*/  R2UR UR27, R29 ;  /* 0x000000001d1b72ca */ /* 0x000fe400000e0000 */
[----:B------:R-:W-:Y:S01]  /*17a40*/  R2UR UR23, R25 ;  /* 0x00000000191772ca */ /* 0x000fe200000e0000 */
[----:B---3--:R-:W3:Y:S01]  /*17a50*/  LDL.64 R10, [R1+0x28] ;  /* 0x00002800010a7983 */ /* 0x008ee20000100a00 */
[----:B------:R-:W-:-:S02]  /*17a60*/  R2UR UR19, R27 ;  /* 0x000000001b1372ca */ /* 0x000fc400000e0000 */
[----:B------:R-:W-:Y:S01]  /*17a70*/  R2UR UR14, R28 ;  /* 0x000000001c0e72ca */ /* 0x000fe200000e0000 */
[----:B------:R4:W-:Y:S01]  /*17a80*/  STL.64 [R1+0x98], R6 ;  /* 0x0000980601007387 */ /* 0x0009e20000100a00 */
[----:B------:R-:W-:Y:S02]  /*17a90*/  R2UR UR15, R29 ;  /* 0x000000001d0f72ca */ /* 0x000fe400000e0000 */
[----:B------:R-:W-:Y:S02]  /*17aa0*/  R2UR UR11, R25 ;  /* 0x00000000190b72ca */ /* 0x000fe400000e0000 */
[----:B------:R-:W-:Y:S02]  /*17ab0*/  R2UR UR6, R26 ;  /* 0x000000001a0672ca */ /* 0x000fe400000e0000 */
[----:B------:R-:W-:Y:S02]  /*17ac0*/  R2UR UR7, R27 ;  /* 0x000000001b0772ca */ /* 0x000fe400000e0000 */
[----:B------:R-:W-:-:S02]  /*17ad0*/  R2UR UR38, R24 ;  /* 0x00000000182672ca */ /* 0x000fc400000e0000 */
[----:B------:R-:W-:Y:S01]  /*17ae0*/  R2UR UR39, R25 ;  /* 0x00000000192772ca */ /* 0x000fe200000e0000 */
[----:B----4-:R-:W4:Y:S01]  /*17af0*/  LDL.64 R6, [R1+0x20] ;  /* 0x0000200001067983 */ /* 0x010f220000100a00 */
[----:B------:R-:W-:Y:S01]  /*17b00*/  WARPGROUP.ARRIVE ;  /* 0x00000000000079c5 */ /* 0x000fe20000000000 */
[-C--:B------:R-:W-:Y:S02]  /*17b10*/  FMUL.FTZ R88, R88, R9.reuse ;  /* 0x0000000958587220 */ /* 0x080fe40000410000 */
[----:B------:R0:W-:Y:S03]  /*17b20*/  STL [R1+0x90], R5 ;  /* 0x0000900501007387 */ /* 0x0001e60000100800 */
[----:B------:R-:W-:Y:S01]  /*17b30*/  HGMMA.64x128x16.F32 R24, gdesc[UR52], RZ, !UPT, gsb0 ;  /* 0x01e00000341879f0 */ /* 0x000fe2000c0008ff */
[-C--:B------:R-:W-:Y:S01]  /*17b40*/  FMUL.FTZ R89, R89, R9.reuse ;  /* 0x0000000959597220 */ /* 0x080fe20000410000 */
[-C--:B------:R-:W-:Y:S01]  /*17b50*/  FMUL.FTZ R92, R92, R9.reuse ;  /* 0x000000095c5c7220 */ /* 0x080fe20000410000 */
[-C--:B------:R-:W-:Y:S01]  /*17b60*/  FMUL.FTZ R93, R93, R9.reuse ;  /* 0x000000095d5d7220 */ /* 0x080fe20000410000 */
[-C--:B------:R-:W-:Y:S01]  /*17b70*/  FMUL.FTZ R96, R96, R9.reuse ;  /* 0x0000000960607220 */ /* 0x080fe20000410000 */
[-C--:B------:R-:W-:Y:S01]  /*17b80*/  FMUL.FTZ R97, R97, R9.reuse ;  /* 0x0000000961617220 */ /* 0x080fe20000410000 */
[-C--:B------:R-:W-:Y:S01]  /*17b90*/  FMUL.FTZ R100, R100, R9.reuse ;  /* 0x0000000964647220 */ /* 0x080fe20000410000 */
[----:B01----:R-:W4:Y:S01]  /*17ba0*/  LDL.64 R4, [R1+0x18] ;  /* 0x0000180001047983 */ /* 0x003f220000100a00 */
        /* <DEDUP_REMOVED lines=58> */
[----:B0-----:R-:W4:Y:S04]  /*17f50*/  LDL.64 R2, [R1+0x8] ;  /* 0x0000080001027983 */ /* 0x001f280000100a00 */
        /* <DEDUP_REMOVED lines=31> */
[----:B------:R0:W5:Y:S01]  /*18150*/  LDL.LU R5, [R1+0x90] ;  /* 0x0000900001057983 */ /* 0x0001620000300800 */
        /* <DEDUP_REMOVED lines=27> */
.L_x_2682:
[----:B-----5:R-:W-:Y:S01]  /*18310*/  SHF.L.U32 R0, R11, 0x1f, RZ ;  /* 0x0000001f0b007819 */ /* 0x020fe200000006ff */
[----:B------:R-:W-:-:S04]  /*18320*/  IMAD R15, R10, 0x8, R2 ;  /* 0x000000080a0f7824 */ /* 0x000fc800078e0202 */
[----:B------:R0:W1:Y:S01]  /*18330*/  SYNCS.PHASECHK.TRANS64.TRYWAIT P2, [R15+URZ+0x34850], R0 ;  /* 0x034850000f0075a7 */ /* 0x000062000804017f */
[----:B------:R-:W-:Y:S05]  /*18340*/  @!P0 BRA `(.L_x_2683) ;  /* 0x0000000000048947 */ /* 0x000fea0003800000 */
[----:B------:R-:W-:Y:S01]  /*18350*/  BPT.TRAP 0x1 ;  /* 0x000000040000795c */ /* 0x000fe20000300000 */
.L_x_2683:
[----:B------:R-:W-:Y:S04]  /*18360*/  BSSY B1, `(.L_x_2684) ;  /* 0x0000004000017945 */ /* 0x000fe80003800000 */
[----:B-1----:R-:W-:Y:S05]  /*18370*/  @P2 BRA `(.L_x_2685) ;  /* 0x0000000000082947 */ /* 0x002fea0003800000 */
[----:B------:R-:W1:Y:S02]  /*18380*/  SYNCS.PHASECHK.TRANS64.TRYWAIT P2, [R15+URZ+0x34850], R0 ;  /* 0x034850000f0075a7 */ /* 0x000e64000804017f */
[----:B-1----:R-:W-:Y:S05]  /*18390*/  @!P2 BRA `(.L_x_2686) ;  /* 0x000000e80098a947 */ /* 0x002fea0003800000 */
.L_x_2685:
[----:B------:R-:W-:Y:S05]  /*183a0*/  BSYNC B1 ;  /* 0x0000000000017941 */ /* 0x000fea0003800000 */
.L_x_2684:
[----:B01----:R-:W-:Y:S01]  /*183b0*/  VIADD R0, R2, 0x400 ;  /* 0x0000040002007836 */ /* 0x003fe20000000000 */
[----:B------:R-:W-:Y:S01]  /*183c0*/  MOV R11, 0x40000040 ;  /* 0x40000040000b7802 */ /* 0x000fe20000000f00 */
[----:B------:R-:W-:Y:S01]  /*183d0*/  WARPGROUP.ARRIVE ;  /* 0x00000000000079c5 */ /* 0x000fe20000000000 */
[----:B------:R-:W-:Y:S01]  /*183e0*/  IMAD.MOV.U32 R9, RZ, RZ, 0x40000040 ;  /* 0x40000040ff097424 */ /* 0x000fe200078e00ff */
[C---:B------:R-:W-:Y:S01]  /*183f0*/  ISETP.GT.AND P2, PT, R12.reuse, R199, PT ;  /* 0x000000c70c00720c */ /* 0x040fe20003f44270 */
[----:B------:R-:W-:Y:S01]  /*18400*/  @!P1 VIADD R15, R15, 0x34860 ;  /* 0x000348600f0f9836 */ /* 0x000fe20000000000 */
[----:B------:R-:W-:Y:S01]  /*18410*/  SHF.R.U32.HI R0, RZ, 0x4, R0 ;  /* 0x00000004ff007819 */ /* 0x000fe20000011600 */
[----:B------:R-:W-:Y:S01]  /*18420*/  VIADD R12, R12, 0xffffffff ;  /* 0xffffffff0c0c7836 */ /* 0x000fe20000000000 */
[----:B------:R-:W-:Y:S02]  /*18430*/  R2UR UR7, R11 ;  /* 0x000000000b0772ca */ /* 0x000fe400000e0000 */
[----:B------:R-:W-:-:S02]  /*18440*/  LOP3.LUT R0, R0, 0x3fff, RZ, 0xc0, !PT ;  /* 0x00003fff00007812 */ /* 0x000fc400078ec0ff */
[----:B------:R-:W-:Y:S02]  /*18450*/  @!P1 PRMT R15, RZ, 0x654, R15 ;  /* 0x00000654ff0f9816 */ /* 0x000fe4000000000f */
[----:B------:R-:W-:-:S05]  /*18460*/  LOP3.LUT R0, R0, 0x4000000, RZ, 0xfc, !PT ;  /* 0x0400000000007812 */ /* 0x000fca00078efcff */
        /* <DEDUP_REMOVED lines=46> */
[----:B------:R-:W0:Y:S01]  /*18750*/  SHFL.BFLY PT, R0, R3, 0x1, 0x1f ;  /* 0x0c201f0003007f89 */ /* 0x000e2200000e0000 */
[----:B------:R-:W-:Y:S01]  /*18760*/  R2UR UR7, R9 ;  /* 0x00000000090772ca */ /* 0x000fe200000e0000 */
[----:B------:R-:W-:Y:S01]  /*18770*/  IMAD.MOV.U32 R9, RZ, RZ, 0x40000040 ;  /* 0x40000040ff097424 */ /* 0x000fe200078e00ff */
[----:B------:R-:W-:Y:S02]  /*18780*/  IADD3 R8, R10, 0x180, RZ ;  /* 0x000001800a087810 */ /* 0x000fe40007ffe0ff */
[----:B0-----:R-:W-:Y:S01]  /*18790*/  FMNMX.FTZ R3, R3, R0, !PT ;  /* 0x0000000003037209 */ /* 0x001fe20007810000 */
[----:B------:R-:W-:-:S04]  /*187a0*/  IMAD.U32 R0, RZ, RZ, UR58 ;  /* 0x0000003aff007e24 */ /* 0x000fc8000f8e00ff */
[C---:B------:R-:W-:Y:S01]  /*187b0*/  FADD.FTZ R4, -R3.reuse, R13 ;  /* 0x0000000d03047221 */ /* 0x040fe20000010100 */
[----:B------:R-:W-:-:S03]  /*187c0*/  FMUL.FTZ R11, R3, R0 ;  /* 0x00000000030b7220 */ /* 0x000fc60000410000 */
[-C--:B------:R-:W-:Y:S01]  /*187d0*/  FMUL.FTZ R4, R4, R0.reuse ;  /* 0x0000000004047220 */ /* 0x080fe20000410000 */
[-CC-:B------:R-:W-:Y:S01]  /*187e0*/  FFMA.FTZ R180, R24, R0.reuse, -R11.reuse ;  /* 0x0000000018b47223 */ /* 0x180fe2000001080b */
[-CC-:B------:R-:W-:Y:S01]  /*187f0*/  FFMA.FTZ R13, R25, R0.reuse, -R11.reuse ;  /* 0x00000000190d7223 */ /* 0x180fe2000001080b */
[----:B------:R-:W-:Y:S02]  /*18800*/  VIADD R24, R10, 0x300 ;  /* 0x000003000a187836 */ /* 0x000fe40000000000 */
[-CC-:B------:R-:W-:Y:S01]  /*18810*/  FFMA.FTZ R29, R29, R0.reuse, -R11.reuse ;  /* 0x000000001d1d7223 */ /* 0x180fe2000001080b */
[----:B------:R-:W-:Y:S02]  /*18820*/  IMAD.MOV.U32 R25, RZ, RZ, 0x40000040 ;  /* 0x40000040ff197424 */ /* 0x000fe400078e00ff */
        /* <DEDUP_REMOVED lines=31> */
[----:B------:R-:W-:Y:S01]  /*18a20*/  FFMA.FTZ R53, R81, R0, -R11 ;  /* 0x0000000051357223 */ /* 0x000fe2000001080b */
[----:B------:R-:W-:Y:S01]  /*18a30*/  HGMMA.64x128x16.F32 R88, R168, gdesc[UR4].tnspB, R88, gsb0 ;  /* 0x41e00004a8587df0 */ /* 0x000fe20008000858 */
[----:B------:R-:W-:Y:S01]  /*18a40*/  R2UR UR6, R8 ;  /* 0x00000000080672ca */ /* 0x000fe200000e0000 */
[C---:B------:R-:W-:Y:S01]  /*18a50*/  VIADD R8, R10.reuse, 0x280 ;  /* 0x000002800a087836 */ /* 0x040fe20000000000 */
[----:B------:R-:W-:Y:S01]  /*18a60*/  R2UR UR7, R9 ;  /* 0x00000000090772ca */ /* 0x000fe200000e0000 */
[----:B------:R-:W-:Y:S01]  /*18a70*/  VIADD R10, R10, 0x380 ;  /* 0x000003800a0a7836 */ /* 0x000fe20000000000 */
[----:B------:R-:W-:Y:S01]  /*18a80*/  MOV R9, 0x40000040 ;  /* 0x4000004000097802 */ /* 0x000fe20000000f00 */
        /* <DEDUP_REMOVED lines=22> */
[----:B------:R-:W-:Y:S02]  /*18bf0*/  F2FP.F16.F32.PACK_AB R180, R13, R180 ;  /* 0x000000b40db4723e */ /* 0x000fe400000000ff */
        /* <DEDUP_REMOVED lines=36> */
[----:B------:R-:W-:Y:S02]  /*18e40*/  FFMA.FTZ R56, R84, R0, -R11 ;  /* 0x0000000054387223 */ /* 0x000fe4000001080b */
[----:B------:R-:W-:Y:S01]  /*18e50*/  HGMMA.64x128x16.F32 R88, R160, gdesc[UR4].tnspB, R88, gsb0 ;  /* 0x41e00004a0587df0 */ /* 0x000fe20008000858 */
[----:B------:R-:W-:Y:S01]  /*18e60*/  R2UR UR6, R24 ;  /* 0x00000000180672ca */ /* 0x000fe200000e0000 */
[----:B------:R-:W0:Y:S01]  /*18e70*/  SHFL.BFLY PT, R8, R4, 0x2, 0x1f ;  /* 0x0c401f0004087f89 */ /* 0x000e2200000e0000 */
[----:B------:R-:W-:Y:S01]  /*18e80*/  R2UR UR7, R25 ;  /* 0x00000000190772ca */ /* 0x000fe200000e0000 */
[----:B------:R-:W-:Y:S08]  /*18e90*/  MUFU.EX2 R164, R164 ;  /* 0x000000a400a47308 */ /* 0x000ff00000000800 */
        /* <DEDUP_REMOVED lines=38> */
[----:B0-----:R-:W-:-:S07]  /*19100*/  FFMA.FTZ R5, R8, R5, R181 ;  /* 0x0000000508057223 */ /* 0x001fce00000100b5 */
[----:B------:R-:W-:Y:S01]  /*19110*/  MUFU.EX2 R26, R26 ;  /* 0x0000001a001a7308 */ /* 0x000fe20000000800 */
[C---:B-1----:R-:W-:Y:S01]  /*19120*/  FADD.FTZ R5, R24.reuse, R5 ;  /* 0x0000000518057221 */ /* 0x042fe20000010000 */
[----:B------:R-:W-:-:S06]  /*19130*/  F2FP.F16.F32.PACK_AB R181, R24, R181 ;  /* 0x000000b518b5723e */ /* 0x000fcc00000000ff */
[----:B------:R-:W-:Y:S08]  /*19140*/  MUFU.EX2 R177, R177 ;  /* 0x000000b100b17308 */ /* 0x000ff00000000800 */
[----:B------:R-:W-:Y:S08]  /*19150*/  MUFU.EX2 R27, R27 ;  /* 0x0000001b001b7308 */ /* 0x000ff00000000800 */
[----:B------:R-:W-:Y:S08]  /*19160*/  MUFU.EX2 R179, R179 ;  /* 0x000000b300b37308 */ /* 0x000ff00000000800 */
[----:B------:R-:W-:Y:S01]  /*19170*/  MUFU.EX2 R30, R30 ;  /* 0x0000001e001e7308 */ /* 0x000fe20000000800 */
[----:B------:R-:W-:-:S02]  /*19180*/  WARPGROUP.DEPBAR.LE gsb0, 0x0 ;  /* 0x00008000000079c5 */ /* 0x000fc40000010000 */
[----:B------:R-:W-:-:S05]  /*19190*/  WARPGROUP.ARRIVE ;  /* 0x00000000000079c5 */ /* 0x000fca0000000000 */
[----:B------:R0:W1:Y:S01]  /*191a0*/  MUFU.EX2 R163, R29 ;  /* 0x0000001d00a37308 */ /* 0x0000620000000800 */
[-CC-:B------:R-:W-:Y:S01]  /*191b0*/  FFMA.FTZ R161, R37, R0.reuse, -R11.reuse ;  /* 0x0000000025a17223 */ /* 0x180fe2000001080b */
[-CC-:B------:R-:W-:Y:S01]  /*191c0*/  FFMA.FTZ R37, R41, R0.reuse, -R11.reuse ;  /* 0x0000000029257223 */ /* 0x180fe2000001080b */
[-CC-:B------:R-:W-:Y:S01]  /*191d0*/  FFMA.FTZ R160, R64, R0.reuse, -R11.reuse ;  /* 0x0000000040a07223 */ /* 0x180fe2000001080b */
[-CC-:B------:R-:W-:Y:S01]  /*191e0*/  FFMA.FTZ R41, R65, R0.reuse, -R11.reuse ;  /* 0x0000000041297223 */ /* 0x180fe2000001080b */
[----:B------:R-:W-:Y:S01]  /*191f0*/  HGMMA.64x128x16.F32 R88, R156, gdesc[UR4].tnspB, R88, gsb0 ;  /* 0x41e000049c587df0 */ /* 0x000fe20008000858 */
[-CC-:B------:R-:W-:Y:S01]  /*19200*/  FFMA.FTZ R162, R68, R0.reuse, -R11.reuse ;  /* 0x0000000044a27223 */ /* 0x180fe2000001080b */
[----:B------:R-:W-:Y:S01]  /*19210*/  R2UR UR6, R10 ;  /* 0x000000000a0672ca */ /* 0x000fe200000e0000 */
[----:B------:R-:W-:Y:S02]  /*19220*/  @!P1 IMAD R10, R20, 0x8, R2 ;  /* 0x00000008140a9824 */ /* 0x000fe400078e0202 */
[-CC-:B0-----:R-:W-:Y:S01]  /*19230*/  FFMA.FTZ R29, R45, R0.reuse, -R11.reuse ;  /* 0x000000002d1d7223 */ /* 0x181fe2000001080b */
[-CC-:B------:R-:W-:Y:S01]  /*19240*/  FFMA.FTZ R45, R49, R0.reuse, -R11.reuse ;  /* 0x00000000312d7223 */ /* 0x180fe2000001080b */
[-CC-:B------:R-:W-:Y:S01]  /*19250*/  FFMA.FTZ R49, R77, R0.reuse, -R11.reuse ;  /* 0x000000004d317223 */ /* 0x180fe2000001080b */
[----:B------:R-:W-:Y:S01]  /*19260*/  FFMA.FTZ R11, R85, R0, -R11 ;  /* 0x00000000550b7223 */ /* 0x000fe2000001080b */
[----:B------:R-:W-:Y:S01]  /*19270*/  @!P1 VIADD R10, R10, 0x34840 ;  /* 0x000348400a0a9836 */ /* 0x000fe20000000000 */
[----:B------:R-:W0:Y:S01]  /*19280*/  MUFU.EX2 R161, R161 ;  /* 0x000000a100a17308 */ /* 0x000e220000000800 */
[C---:B-1----:R-:W-:Y:S01]  /*19290*/  FADD.FTZ R6, R163.reuse, R6 ;  /* 0x00000006a3067221 */ /* 0x042fe20000010000 */
[----:B------:R-:W-:-:S03]  /*192a0*/  F2FP.F16.F32.PACK_AB R182, R163, R182 ;  /* 0x000000b6a3b6723e */ /* 0x000fc600000000ff */
[----:B------:R-:W-:-:S03]  /*192b0*/  FADD.FTZ R20, R176, R6 ;  /* 0x00000006b0147221 */ /* 0x000fc60000010000 */
[----:B------:R1:W-:Y:S01]  /*192c0*/  MUFU.EX2 R14, R11 ;  /* 0x0000000b000e7308 */ /* 0x0003e20000000800 */
[----:B------:R-:W-:Y:S01]  /*192d0*/  FFMA.FTZ R6, R66, R0, -R25 ;  /* 0x0000000042067223 */ /* 0x000fe20000010819 */
[C---:B------:R-:W-:Y:S01]  /*192e0*/  F2FP.F16.F32.PACK_AB R176, R28.reuse, R176 ;  /* 0x000000b01cb0723e */ /* 0x040fe200000000ff */
[----:B------:R-:W-:-:S04]  /*192f0*/  FADD.FTZ R20, R28, R20 ;  /* 0x000000141c147221 */ /* 0x000fc80000010000 */
[----:B------:R-:W-:Y:S01]  /*19300*/  FADD.FTZ R42, R178, R20 ;  /* 0x00000014b22a7221 */ /* 0x000fe20000010000 */
[----:B------:R-:W-:Y:S01]  /*19310*/  MUFU.EX2 R173, R173 ;  /* 0x000000ad00ad7308 */ /* 0x000fe20000000800 */
[----:B-1----:R-:W-:Y:S01]  /*19320*/  MOV R11, 0x40000040 ;  /* 0x40000040000b7802 */ /* 0x002fe20000000f00 */
[----:B------:R-:W-:Y:S01]  /*19330*/  FFMA.FTZ R20, R71, R0, -R25 ;  /* 0x0000000047147223 */ /* 0x000fe20000010819 */
[C---:B0-----:R-:W-:Y:S01]  /*19340*/  FADD.FTZ R42, R161.reuse, R42 ;  /* 0x0000002aa12a7221 */ /* 0x041fe20000010000 */
[----:B------:R-:W-:Y:S02]  /*19350*/  F2FP.F16.F32.PACK_AB R178, R161, R178 ;  /* 0x000000b2a1b2723e */ /* 0x000fe400000000ff */
[----:B------:R-:W-:Y:S01]  /*19360*/  R2UR UR7, R11 ;  /* 0x000000000b0772ca */ /* 0x000fe200000e0000 */
[----:B------:R-:W-:Y:S01]  /*19370*/  FADD.FTZ R42, R172, R42 ;  /* 0x0000002aac2a7221 */ /* 0x000fe20000010000 */
[----:B------:R-:W-:Y:S01]  /*19380*/  @!P1 PRMT R11, RZ, 0x654, R10 ;  /* 0x00000654ff0b9816 */ /* 0x000fe2000000000a */
[----:B------:R-:W0:Y:S08]  /*19390*/  MUFU.EX2 R37, R37 ;  /* 0x0000002500257308 */ /* 0x000e300000000800 */
[----:B------:R-:W-:Y:S08]  /*193a0*/  MUFU.EX2 R31, R31 ;  /* 0x0000001f001f7308 */ /* 0x000ff00000000800 */
[----:B------:R-:W-:Y:S01]  /*193b0*/  MUFU.EX2 R175, R175 ;  /* 0x000000af00af7308 */ /* 0x000fe20000000800 */
[C---:B0-----:R-:W-:Y:S01]  /*193c0*/  FADD.FTZ R42, R37.reuse, R42 ;  /* 0x0000002a252a7221 */ /* 0x041fe20000010000 */
[----:B------:R-:W-:-:S03]  /*193d0*/  F2FP.F16.F32.PACK_AB R172, R37, R172 ;  /* 0x000000ac25ac723e */ /* 0x000fc600000000ff */
[----:B------:R-:W-:-:S03]  /*193e0*/  FADD.FTZ R42, R174, R42 ;  /* 0x0000002aae2a7221 */ /* 0x000fc60000010000 */
        /* <DEDUP_REMOVED lines=11> */
[----:B------:R-:W-:Y:S01]  /*194a0*/  FADD.FTZ R42, R170, R42 ;  /* 0x0000002aaa2a7221 */ /* 0x000fe20000010000 */
[C---:B------:R-:W-:Y:S02]  /*194b0*/  F2FP.F16.F32.PACK_AB R170, R40.reuse, R170 ;  /* 0x000000aa28aa723e */ /* 0x040fe400000000ff */
[----:B------:R-:W-:Y:S01]  /*194c0*/  MUFU.EX2 R38, R38 ;  /* 0x0000002600267308 */ /* 0x000fe20000000800 */
[----:B------:R-:W-:-:S04]  /*194d0*/  FADD.FTZ R42, R40, R42 ;  /* 0x0000002a282a7221 */ /* 0x000fc80000010000 */
[----:B------:R-:W-:Y:S01]  /*194e0*/  FADD.FTZ R42, R164, R42 ;  /* 0x0000002aa42a7221 */ /* 0x000fe20000010000 */
[C---:B------:R-:W-:Y:S02]  /*194f0*/  F2FP.F16.F32.PACK_AB R164, R32.reuse, R164 ;  /* 0x000000a420a4723e */ /* 0x040fe400000000ff */
[----:B------:R-:W-:Y:S01]  /*19500*/  MUFU.EX2 R165, R165 ;  /* 0x000000a500a57308 */ /* 0x000fe20000000800 */
[----:B------:R-:W-:-:S04]  /*19510*/  FADD.FTZ R42, R32, R42 ;  /* 0x0000002a202a7221 */ /* 0x000fc80000010000 */
[----:B------:R-:W-:Y:S01]  /*19520*/  FADD.FTZ R42, R166, R42 ;  /* 0x0000002aa62a7221 */ /* 0x000fe20000010000 */
[C---:B------:R-:W-:Y:S02]  /*19530*/  F2FP.F16.F32.PACK_AB R166, R44.reuse, R166 ;  /* 0x000000a62ca6723e */ /* 0x040fe400000000ff */
[----:B------:R-:W-:Y:S01]  /*19540*/  MUFU.EX2 R10, R59 ;  /* 0x0000003b000a7308 */ /* 0x000fe20000000800 */
[----:B------:R-:W-:-:S07]  /*19550*/  FADD.FTZ R13, R44, R42 ;  /* 0x0000002a2c0d7221 */ /* 0x000fce0000010000 */
[----:B------:R-:W-:Y:S08]  /*19560*/  MUFU.EX2 R167, R167 ;  /* 0x000000a700a77308 */ /* 0x000ff00000000800 */
[----:B------:R-:W-:Y:S01]  /*19570*/  MUFU.EX2 R160, R160 ;  /* 0x000000a000a07308 */ /* 0x000fe20000000800 */
[----:B------:R-:W-:Y:S02]  /*19580*/  WARPGROUP.DEPBAR.LE gsb0, 0x0 ;  /* 0x00008000000079c5 */ /* 0x000fe40000010000 */
[----:B------:R-:W-:Y:S01]  /*19590*/  WARPGROUP.ARRIVE ;  /* 0x00000000000079c5 */ /* 0x000fe20000000000 */
[----:B------:R-:W-:-:S04]  /*195a0*/  FFMA.FTZ R157, R74, R0, -R25 ;  /* 0x000000004a9d7223 */ /* 0x000fc80000010819 */
[----:B------:R-:W-:Y:S01]  /*195b0*/  MUFU.EX2 R6, R6 ;  /* 0x0000000600067308 */ /* 0x000fe20000000800 */
[----:B------:R-:W-:Y:S01]  /*195c0*/  F2FP.F16.F32.PACK_AB R156, R36, R21 ;  /* 0x00000015249c723e */ /* 0x000fe200000000ff */
[----:B------:R-:W-:Y:S06]  /*195d0*/  HGMMA.64x128x16.F32 R88, R152, gdesc[UR4].tnspB, R88, gsb0 ;  /* 0x41e0000498587df0 */ /* 0x000fec0008000858 */
[----:B------:R-:W-:Y:S08]  /*195e0*/  MUFU.EX2 R41, R41 ;  /* 0x0000002900297308 */ /* 0x000ff00000000800 */
[----:B------:R-:W-:Y:S08]  /*195f0*/  MUFU.EX2 R162, R162 ;  /* 0x000000a200a27308 */ /* 0x000ff00000000800 */
[----:B------:R-:W-:Y:S08]  /*19600*/  MUFU.EX2 R20, R20 ;  /* 0x0000001400147308 */ /* 0x000ff00000000800 */
[----:B------:R-:W-:Y:S08]  /*19610*/  MUFU.EX2 R157, R157 ;  /* 0x0000009d009d7308 */ /* 0x000ff00000000800 */
[----:B------:R-:W-:Y:S08]  /*19620*/  MUFU.EX2 R75, R75 ;  /* 0x0000004b004b7308 */ /* 0x000ff00000000800 */
[----:B------:R-:W-:Y:S08]  /*19630*/  MUFU.EX2 R78, R78 ;  /* 0x0000004e004e7308 */ /* 0x000ff00000000800 */
[----:B------:R-:W0:Y:S08]  /*19640*/  MUFU.EX2 R49, R49 ;  /* 0x0000003100317308 */ /* 0x000e300000000800 */
[----:B------:R-:W1:Y:S08]  /*19650*/  MUFU.EX2 R79, R79 ;  /* 0x0000004f004f7308 */ /* 0x000e700000000800 */
[----:B------:R-:W-:Y:S01]  /*19660*/  MUFU.EX2 R82, R82 ;  /* 0x0000005200527308 */ /* 0x000fe20000000800 */
[----:B0-----:R-:W-:-:S07]  /*19670*/  F2FP.F16.F32.PACK_AB R158, R49, R48 ;  /* 0x00000030319e723e */ /* 0x001fce00000000ff */
[----:B------:R-:W0:Y:S01]  /*19680*/  MUFU.EX2 R83, R83 ;  /* 0x0000005300537308 */ /* 0x000e220000000800 */
[----:B-1----:R-:W-:-:S07]  /*19690*/  F2FP.F16.F32.PACK_AB R159, R79, R78 ;  /* 0x0000004e4f9f723e */ /* 0x002fce00000000ff */
[----:B------:R-:W-:Y:S01]  /*196a0*/  MUFU.EX2 R86, R86 ;  /* 0x0000005600567308 */ /* 0x000fe20000000800 */
[----:B------:R-:W-:Y:S02]  /*196b0*/  WARPGROUP.DEPBAR.LE gsb0, 0x0 ;  /* 0x00008000000079c5 */ /* 0x000fe40000010000 */
[----:B------:R1:W-:Y:S01]  /*196c0*/  @!P1 SYNCS.ARRIVE.TRANS64.RED.A1T0 RZ, [R11+URZ], RZ ;  /* 0x000000ff0bff99a7 */ /* 0x0003e2000810043f */
[----:B------:R-:W-:Y:S02]  /*196d0*/  F2FP.F16.F32.PACK_AB R154, R14, R56 ;  /* 0x000000380e9a723e */ /* 0x000fe400000000ff */
[----:B------:R-:W-:Y:S02]  /*196e0*/  F2FP.F16.F32.PACK_AB R152, R53, R52 ;  /* 0x000000343598723e */ /* 0x000fe400000000ff */
[----:B0-----:R-:W-:Y:S01]  /*196f0*/  F2FP.F16.F32.PACK_AB R153, R83, R82 ;  /* 0x000000525399723e */ /* 0x001fe200000000ff */
[----:B-1----:R-:W-:Y:S01]  /*19700*/  FADD.FTZ R11, R183, R5 ;  /* 0x00000005b70b7221 */ /* 0x002fe20000010000 */
[----:B------:R0:W-:Y:S01]  /*19710*/  @!P1 SYNCS.ARRIVE.TRANS64.RED.A1T0 RZ, [R15+URZ], RZ ;  /* 0x000000ff0fff99a7 */ /* 0x0001e2000810043f */
[----:B------:R-:W-:Y:S01]  /*19720*/  MUFU.EX2 R5, R63 ;  /* 0x0000003f00057308 */ /* 0x000fe20000000800 */
[C---:B------:R-:W-:Y:S01]  /*19730*/  F2FP.F16.F32.PACK_AB R183, R26.reuse, R183 ;  /* 0x000000b71ab7723e */ /* 0x040fe200000000ff */
[----:B0-----:R-:W-:Y:S01]  /*19740*/  FADD.FTZ R15, R26, R11 ;  /* 0x0000000b1a0f7221 */ /* 0x001fe20000010000 */
[----:B------:R-:W-:-:S03]  /*19750*/  FFMA.FTZ R11, R67, R0, -R25 ;  /* 0x00000000430b7223 */ /* 0x000fc60000010819 */
[----:B------:R-:W-:Y:S01]  /*19760*/  FADD.FTZ R39, R177, R15 ;  /* 0x0000000fb1277221 */ /* 0x000fe20000010000 */
[-C--:B------:R-:W-:Y:S01]  /*19770*/  FFMA.FTZ R15, R70, R0.reuse, -R25 ;  /* 0x00000000460f7223 */ /* 0x080fe20000010819 */
[C---:B------:R-:W-:Y:S01]  /*19780*/  F2FP.F16.F32.PACK_AB R177, R27.reuse, R177 ;  /* 0x000000b11bb1723e */ /* 0x040fe200000000ff */
[----:B------:R-:W0:Y:S01]  /*19790*/  MUFU.EX2 R11, R11 ;  /* 0x0000000b000b7308 */ /* 0x000e220000000800 */
[----:B------:R-:W-:Y:S01]  /*197a0*/  FADD.FTZ R39, R27, R39 ;  /* 0x000000271b277221 */ /* 0x000fe20000010000 */
[----:B------:R-:W-:-:S03]  /*197b0*/  FFMA.FTZ R25, R87, R0, -R25 ;  /* 0x0000000057197223 */ /* 0x000fc60000010819 */
[----:B------:R-:W-:Y:S01]  /*197c0*/  FADD.FTZ R39, R179, R39 ;  /* 0x00000027b3277221 */ /* 0x000fe20000010000 */
[C---:B------:R-:W-:Y:S02]  /*197d0*/  F2FP.F16.F32.PACK_AB R179, R30.reuse, R179 ;  /* 0x000000b31eb3723e */ /* 0x040fe400000000ff */
[----:B------:R-:W1:Y:S01]  /*197e0*/  MUFU.EX2 R15, R15 ;  /* 0x0000000f000f7308 */ /* 0x000e620000000800 */
[----:B------:R-:W-:-:S04]  /*197f0*/  FADD.FTZ R39, R30, R39 ;  /* 0x000000271e277221 */ /* 0x000fc80000010000 */
[----:B------:R-:W-:Y:S01]  /*19800*/  FADD.FTZ R39, R173, R39 ;  /* 0x00000027ad277221 */ /* 0x000fe20000010000 */
[C---:B------:R-:W-:Y:S02]  /*19810*/  F2FP.F16.F32.PACK_AB R173, R31.reuse, R173 ;  /* 0x000000ad1fad723e */ /* 0x040fe400000000ff */
[----:B------:R-:W2:Y:S01]  /*19820*/  MUFU.EX2 R25, R25 ;  /* 0x0000001900197308 */ /* 0x000ea20000000800 */
[----:B------:R-:W-:Y:S01]  /*19830*/  FADD.FTZ R39, R31, R39 ;  /* 0x000000271f277221 */ /* 0x000fe20000010000 */
[----:B0-----:R-:W-:-:S03]  /*19840*/  F2FP.F16.F32.PACK_AB R161, R11, R6 ;  /* 0x000000060ba1723e */ /* 0x001fc600000000ff */
[----:B------:R-:W-:Y:S01]  /*19850*/  FADD.FTZ R39, R175, R39 ;  /* 0x00000027af277221 */ /* 0x000fe20000010000 */
[----:B------:R-:W-:-:S03]  /*19860*/  F2FP.F16.F32.PACK_AB R175, R34, R175 ;  /* 0x000000af22af723e */ /* 0x000fc600000000ff */
[----:B------:R-:W-:Y:S01]  /*19870*/  FADD.FTZ R39, R34, R39 ;  /* 0x0000002722277221 */ /* 0x000fe20000010000 */
[----:B-1----:R-:W-:-:S03]  /*19880*/  F2FP.F16.F32.PACK_AB R163, R20, R15 ;  /* 0x0000000f14a3723e */ /* 0x002fc600000000ff */
[----:B------:R-:W-:Y:S01]  /*19890*/  FADD.FTZ R39, R169, R39 ;  /* 0x00000027a9277221 */ /* 0x000fe20000010000 */
[----:B------:R-:W-:-:S03]  /*198a0*/  F2FP.F16.F32.PACK_AB R169, R35, R169 ;  /* 0x000000a923a9723e */ /* 0x000fc600000000ff */
[----:B------:R-:W-:Y:S01]  /*198b0*/  FADD.FTZ R39, R35, R39 ;  /* 0x0000002723277221 */ /* 0x000fe20000010000 */
[----:B--2---:R-:W-:-:S03]  /*198c0*/  F2FP.F16.F32.PACK_AB R155, R25, R86 ;  /* 0x00000056199b723e */ /* 0x004fc600000000ff */
        /* <DEDUP_REMOVED lines=9> */
[----:B------:R-:W-:Y:S01]  /*19960*/  FADD.FTZ R24, R160, R13 ;  /* 0x0000000da0187221 */ /* 0x000fe20000010000 */
[C---:B------:R-:W-:Y:S02]  /*19970*/  F2FP.F16.F32.PACK_AB R160, R41.reuse, R160 ;  /* 0x000000a029a0723e */ /* 0x040fe400000000ff */
        /* <DEDUP_REMOVED lines=15> */
[----:B------:R-:W-:Y:S01]  /*19a70*/  FADD.FTZ R6, R78, R5 ;  /* 0x000000054e067221 */ /* 0x000fe20000010000 */
[----:B------:R-:W-:-:S03]  /*19a80*/  FADD.FTZ R5, R49, R10 ;  /* 0x0000000a31057221 */ /* 0x000fc60000010000 */
[----:B------:R-:W-:Y:S01]  /*19a90*/  FADD.FTZ R11, R79, R6 ;  /* 0x000000064f0b7221 */ /* 0x000fe20000010000 */
[----:B------:R-:W-:-:S03]  /*19aa0*/  FADD.FTZ R6, R52, R5 ;  /* 0x0000000534067221 */ /* 0x000fc60000010000 */
[----:B------:R-:W-:Y:S01]  /*19ab0*/  FADD.FTZ R10, R82, R11 ;  /* 0x0000000b520a7221 */ /* 0x000fe20000010000 */
[----:B------:R-:W-:-:S03]  /*19ac0*/  FADD.FTZ R5, R53, R6 ;  /* 0x0000000635057221 */ /* 0x000fc60000010000 */
[----:B------:R-:W-:Y:S01]  /*19ad0*/  FADD.FTZ R11, R83, R10 ;  /* 0x0000000a530b7221 */ /* 0x000fe20000010000 */
[----:B------:R-:W-:-:S03]  /*19ae0*/  FADD.FTZ R5, R56, R5 ;  /* 0x0000000538057221 */ /* 0x000fc60000010000 */
[----:B------:R-:W-:Y:S01]  /*19af0*/  FADD.FTZ R10, R86, R11 ;  /* 0x0000000b560a7221 */ /* 0x000fe20000010000 */
[----:B------:R-:W-:Y:S01]  /*19b00*/  FADD.FTZ R6, R14, R5 ;  /* 0x000000050e067221 */ /* 0x000fe20000010000 */
[----:B------:R-:W-:Y:S01]  /*19b10*/  MOV R11, R187 ;  /* 0x000000bb000b7202 */ /* 0x000fe20000000f00 */
[----:B------:R-:W-:Y:S02]  /*19b20*/  IMAD.MOV.U32 R14, RZ, RZ, R4 ;  /* 0x000000ffff0e7224 */ /* 0x000fe400078e0004 */
[----:B------:R-:W-:Y:S01]  /*19b30*/  FADD.FTZ R5, R25, R10 ;  /* 0x0000000a19057221 */ /* 0x000fe20000010000 */
[----:B------:R-:W-:Y:S01]  /*19b40*/  IMAD.MOV.U32 R10, RZ, RZ, R184 ;  /* 0x000000ffff0a7224 */ /* 0x000fe200078e00b8 */
[----:B------:R-:W-:Y:S06]  /*19b50*/  @P2 BRA `(.L_x_2687) ;  /* 0xffffffd800e42947 */ /* 0x000fec000383ffff */
.L_x_2676:
[----:B------:R-:W-:Y:S05]  /*19b60*/  BSYNC B0 ;  /* 0x0000000000007941 */ /* 0x000fea0003800000 */
.L_x_2675:
        /* <DEDUP_REMOVED lines=67> */
.L_x_2688:
[----:B------:R-:W-:Y:S01]  /*19fa0*/  IMAD R7, R184, 0x8, R2 ;  /* 0x00000008b8077824 */ /* 0x000fe200078e0202 */
[----:B------:R-:W-:-:S04]  /*19fb0*/  SHF.L.U32 R8, R187, 0x1f, RZ ;  /* 0x0000001fbb087819 */ /* 0x000fc800000006ff */
[----:B------:R0:W1:Y:S01]  /*19fc0*/  SYNCS.PHASECHK.TRANS64.TRYWAIT P2, [R7+URZ+0x34850], R8 ;  /* 0x03485008070075a7 */ /* 0x000062000804017f */
[----:B------:R-:W-:Y:S05]  /*19fd0*/  @!P0 BRA `(.L_x_2689) ;  /* 0x0000000000048947 */ /* 0x000fea0003800000 */
[----:B------:R-:W-:Y:S01]  /*19fe0*/  BPT.TRAP 0x1 ;  /* 0x000000040000795c */ /* 0x000fe20000300000 */
.L_x_2689:
        /* <DEDUP_REMOVED lines=9> */
.L_x_2691:
[----:B------:R-:W-:Y:S05]  /*1a080*/  BSYNC B0 ;  /* 0x0000000000007941 */ /* 0x000fea0003800000 */
.L_x_2690:
[----:B01----:R-:W-:Y:S01]  /*1a090*/  IMAD.MOV.U32 R8, RZ, RZ, R2 ;  /* 0x000000ffff087224 */ /* 0x003fe200078e0002 */
[----:B------:R-:W-:Y:S01]  /*1a0a0*/  WARPGROUP.ARRIVE ;  /* 0x00000000000079c5 */ /* 0x000fe20000000000 */
[----:B------:R-:W-:Y:S02]  /*1a0b0*/  IMAD.MOV.U32 R9, RZ, RZ, 0x40000040 ;  /* 0x40000040ff097424 */ /* 0x000fe400078e00ff */
[----:B------:R-:W-:Y:S01]  /*1a0c0*/  VIADD R184, R184, 0x1 ;  /* 0x00000001b8b87836 */ /* 0x000fe20000000000 */
[----:B------:R-:W-:Y:S01]  /*1a0d0*/  R2UR UR6, R8 ;  /* 0x00000000080672ca */ /* 0x000fe200000e0000 */
[----:B------:R-:W-:Y:S01]  /*1a0e0*/  VIADD R8, R2, 0x80 ;  /* 0x0000008002087836 */ /* 0x000fe20000000000 */
[----:B------:R-:W-:Y:S01]  /*1a0f0*/  R2UR UR7, R9 ;  /* 0x00000000090772ca */ /* 0x000fe200000e0000 */
[----:B------:R-:W-:Y:S01]  /*1a100*/  IMAD.MOV.U32 R20, RZ, RZ, -0x800000 ;  /* 0xff800000ff147424 */ /* 0x000fe200078e00ff */
[----:B------:R-:W-:Y:S01]  /*1a110*/  MOV R9, 0x40000040 ;  /* 0x4000004000097802 */ /* 0x000fe20000000f00 */
[----:B------:R-:W-:Y:S01]  /*1a120*/  IMAD.MOV.U32 R21, RZ, RZ, -0x800000 ;  /* 0xff800000ff157424 */ /* 0x000fe200078e00ff */
[----:B------:R-:W-:Y:S01]  /*1a130*/  ISETP.NE.AND P2, PT, R184, 0x2, PT ;  /* 0x00000002b800780c */ /* 0x000fe20003f45270 */
[----:B------:R-:W-:-:S03]  /*1a140*/  VIADD R213, R213, 0x1 ;  /* 0x00000001d5d57836 */ /* 0x000fc60000000000 */
        /* <DEDUP_REMOVED lines=41> */
[----:B------:R-:W0:Y:S01]  /*1a3e0*/  SHFL.BFLY PT, R2, R5, 0x2, 0x1f ;  /* 0x0c401f0005027f89 */ /* 0x000e2200000e0000 */
[----:B------:R-:W-:Y:S02]  /*1a3f0*/  WARPGROUP.DEPBAR.LE gsb0, 0x0 ;  /* 0x00008000000079c5 */ /* 0x000fe40000010000 */
[----:B------:R-:W-:-:S08]  /*1a400*/  WARPGROUP.ARRIVE ;  /* 0x00000000000079c5 */ /* 0x000fd00000000000 */
[----:B------:R-:W-:Y:S01]  /*1a410*/  HGMMA.64x128x16.F32 R24, R156, gdesc[UR4].tnspB, R24, gsb0 ;  /* 0x41e000049c187df0 */ /* 0x000fe20008000818 */
[----:B------:R-:W-:Y:S01]  /*1a420*/  R2UR UR6, R8 ;  /* 0x00000000080672ca */ /* 0x000fe200000e0000 */
[----:B0-----:R-:W-:Y:S01]  /*1a430*/  FADD.FTZ R8, R2, R5 ;  /* 0x0000000502087221 */ /* 0x001fe20000010000 */
[----:B------:R-:W-:Y:S01]  /*1a440*/  R2UR UR7, R9 ;  /* 0x00000000090772ca */ /* 0x000fe200000e0000 */
[----:B------:R-:W-:Y:S01]  /*1a450*/  IMAD.MOV.U32 R5, RZ, RZ, RZ ;  /* 0x000000ffff057224 */ /* 0x000fe200078e00ff */
[----:B------:R-:W0:Y:S04]  /*1a460*/  SHFL.BFLY PT, R9, R6, 0x2, 0x1f ;  /* 0x0c401f0006097f89 */ /* 0x000e2800000e0000 */
[----:B------:R-:W1:Y:S01]  /*1a470*/  SHFL.BFLY PT, R11, R8, 0x1, 0x1f ;  /* 0x0c201f00080b7f89 */ /* 0x000e6200000e0000 */
[----:B0-----:R-:W-:Y:S01]  /*1a480*/  FADD.FTZ R9, R9, R6 ;  /* 0x0000000609097221 */ /* 0x001fe20000010000 */
[----:B-1----:R-:W-:-:S04]  /*1a490*/  FADD.FTZ R13, R8, R11 ;  /* 0x0000000b080d7221 */ /* 0x002fc80000010000 */
[----:B------:R-:W0:Y:S01]  /*1a4a0*/  SHFL.BFLY PT, R2, R9, 0x1, 0x1f ;  /* 0x0c201f0009027f89 */ /* 0x000e2200000e0000 */
[----:B------:R-:W-:Y:S02]  /*1a4b0*/  @!P1 IADD3 R8, R7, 0x34860, RZ ;  /* 0x0003486007089810 */ /* 0x000fe40007ffe0ff */
[----:B------:R-:W-:Y:S02]  /*1a4c0*/  FSETP.NE.FTZ.AND P3, PT, R13, RZ, PT ;  /* 0x000000ff0d00720b */ /* 0x000fe40003f75000 */
[----:B------:R-:W-:-:S11]  /*1a4d0*/  @!P1 PRMT R8, RZ, 0x654, R8 ;  /* 0x00000654ff089816 */ /* 0x000fd60000000008 */
[----:B------:R-:W1:Y:S01]  /*1a4e0*/  @P3 MUFU.LG2 R11, R13 ;  /* 0x0000000d000b3308 */ /* 0x000e620000000c00 */
[----:B0-----:R-:W-:Y:S01]  /*1a4f0*/  FADD.FTZ R12, R9, R2 ;  /* 0x00000002090c7221 */ /* 0x001fe20000010000 */
[----:B------:R-:W-:-:S04]  /*1a500*/  SEL R2, RZ, 0x1, P2 ;  /* 0x00000001ff027807 */ /* 0x000fc80001000000 */
[----:B------:R-:W-:Y:S02]  /*1a510*/  FSETP.NE.FTZ.AND P0, PT, R12, RZ, PT ;  /* 0x000000ff0c00720b */ /* 0x000fe40003f15000 */
[----:B------:R-:W-:Y:S01]  /*1a520*/  LOP3.LUT R187, R187, R2, RZ, 0x3c, !PT ;  /* 0x00000002bbbb7212 */ /* 0x000fe200078e3cff */
[----:B------:R-:W-:Y:S02]  /*1a530*/  IMAD.MOV.U32 R2, RZ, RZ, RZ ;  /* 0x000000ffff027224 */ /* 0x000fe400078e00ff */
[----:B-1----:R-:W-:-:S04]  /*1a540*/  @P3 FMUL.FTZ R11, R11, 0.69314718246459960938 ;  /* 0x3f3172180b0b3820 */ /* 0x002fc80000410000 */
[----:B------:R-:W-:Y:S04]  /*1a550*/  @P3 MUFU.RCP R2, R13 ;  /* 0x0000000d00023308 */ /* 0x000fe80000001000 */
[C---:B------:R-:W-:Y:S01]  /*1a560*/  @P0 FMUL.FTZ R6, R0.reuse, 0.69314718246459960938 ;  /* 0x3f31721800060820 */ /* 0x040fe20000410000 */
[----:B------:R-:W-:-:S03]  /*1a570*/  @P3 FMUL.FTZ R0, R0, 0.69314718246459960938 ;  /* 0x3f31721800003820 */ /* 0x000fc60000410000 */
        /* <DEDUP_REMOVED lines=75> */
.L_x_2599:
[----:B------:R-:W0:Y:S08]  /*1aa30*/  S2UR UR5, SR_CgaCtaId ;  /* 0x00000000000579c3 */ /* 0x000e300000008800 */
[----:B------:R-:W-:Y:S06]  /*1aa40*/  BAR.SYNC.DEFER_BLOCKING 0x5, 0x180 ;  /* 0x0146000000007b1d */ /* 0x000fec0000010000 */
[----:B------:R-:W-:Y:S01]  /*1aa50*/  UMOV UR4, 0x400 ;  /* 0x0000040000047882 */ /* 0x000fe20000000000 */
[----:B------:R-:W-:Y:S01]  /*1aa60*/  BSSY B0, `(.L_x_2693) ;  /* 0x00002de000007945 */ /* 0x000fe20003800000 */
[----:B0-----:R-:W-:-:S06]  /*1aa70*/  ULEA UR4, UR5, UR4, 0x18 ;  /* 0x0000000405047291 */ /* 0x001fcc000f8ec03f */
[----:B------:R-:W-:-:S05]  /*1aa80*/  MOV R2, UR4 ;  /* 0x0000000400027c02 */ /* 0x000fca0008000f00 */
[----:B------:R0:W1:Y:S01]  /*1aa90*/  LDS.128 R4, [R2+0x348d0] ;  /* 0x0348d00002047984 */ /* 0x0000620000000c00 */
[----:B------:R-:W-:Y:S06]  /*1aaa0*/  BAR.ARV 0x4, 0x180 ;  /* 0x0106000000007b1d */ /* 0x000fec0000002000 */
[----:B------:R-:W-:Y:S05]  /*1aab0*/  @P0 BRA `(.L_x_2694) ;  /* 0x0000002000780947 */ /* 0x000fea0003800000 */
[----:B------:R-:W2:Y:S01]  /*1aac0*/  LDL R0, [R1+0x80] ;  /* 0x0000800001007983 */ /* 0x000ea20000100800 */
[----:B------:R-:W-:Y:S01]  /*1aad0*/  F2FP.F16.F32.PACK_AB R34, R69, R68 ;  /* 0x000000444522723e */ /* 0x000fe200000000ff */
[----:B------:R-:W-:Y:S01]  /*1aae0*/  ULDC.64 UR6, c[0x0][0xc00] ;  /* 0x0003000000067ab9 */ /* 0x000fe20000000a00 */
[----:B------:R-:W-:Y:S01]  /*1aaf0*/  F2FP.F16.F32.PACK_AB R36, R73, R72 ;  /* 0x000000484924723e */ /* 0x000fe200000000ff */
[----:B------:R-:W3:Y:S01]  /*1ab00*/  S2R R3, SR_SWINHI ;  /* 0x0000000000037919 */ /* 0x000ee20000002f00 */
[----:B------:R-:W-:Y:S01]  /*1ab10*/  ULDC.64 UR4, c[0x0][0xc08] ;  /* 0x0003020000047ab9 */ /* 0x000fe20000000a00 */
[----:B------:R-:W-:Y:S02]  /*1ab20*/  MOV R88, R2 ;  /* 0x0000000200587202 */ /* 0x000fe40000000f00 */
[----:B---3--:R-:W-:Y:S01]  /*1ab30*/  MOV R89, R3 ;  /* 0x0000000300597202 */ /* 0x008fe20000000f00 */
[----:B------:R-:W-:Y:S02]  /*1ab40*/  BAR.SYNC.DEFER_BLOCKING 0x1, 0x100 ;  /* 0x0044000000007b1d */ /* 0x000fe40000010000 */
[----:B--2---:R-:W-:-:S03]  /*1ab50*/  IMAD.WIDE R12, R0, 0x2, R88 ;  /* 0x00000002000c7825 */ /* 0x004fc600078e0258 */
[C---:B------:R-:W-:Y:S02]  /*1ab60*/  LOP3.LUT R3, R12.reuse, 0x380, RZ, 0xc0, !PT ;  /* 0x000003800c037812 */ /* 0x040fe400078ec0ff */
[C---:B------:R-:W-:Y:S02]  /*1ab70*/  IADD3 R15, P6, R12.reuse, 0x20, RZ ;  /* 0x000000200c0f7810 */ /* 0x040fe40007fde0ff */
[----:B------:R-:W-:Y:S02]  /*1ab80*/  SHF.R.U64 R3, R3, 0x3, RZ ;  /* 0x0000000303037819 */ /* 0x000fe400000012ff */
[C---:B-1----:R-:W-:Y:S01]  /*1ab90*/  IADD3 R4, P5, R12.reuse, 0x40, RZ ;  /* 0x000000400c047810 */ /* 0x042fe20007fbe0ff */
[--C-:B------:R-:W-:Y:S01]  /*1aba0*/  IMAD.X R9, RZ, RZ, R13.reuse, P6 ;  /* 0x000000ffff097224 */ /* 0x100fe200030e060d */
[C---:B------:R-:W-:Y:S02]  /*1abb0*/  IADD3 R35, P4, R12.reuse, 0x60, RZ ;  /* 0x000000600c237810 */ /* 0x040fe40007f9e0ff */
[C---:B------:R-:W-:Y:S01]  /*1abc0*/  IADD3 R37, P3, R12.reuse, 0x4000, RZ ;  /* 0x000040000c257810 */ /* 0x040fe20007f7e0ff */
[--C-:B------:R-:W-:Y:S01]  /*1abd0*/  IMAD.X R11, RZ, RZ, R13.reuse, P5 ;  /* 0x000000ffff0b7224 */ /* 0x100fe200028e060d */
[C---:B------:R-:W-:Y:S01]  /*1abe0*/  IADD3 R39, P2, R12.reuse, 0x4020, RZ ;  /* 0x000040200c277810 */ /* 0x040fe20007f5e0ff */
[--C-:B------:R-:W-:Y:S01]  /*1abf0*/  IMAD.X R25, RZ, RZ, R13.reuse, P4 ;  /* 0x000000ffff197224 */ /* 0x100fe200020e060d */
[C---:B------:R-:W-:Y:S01]  /*1ac00*/  IADD3 R107, P1, R12.reuse, 0x4040, RZ ;  /* 0x000040400c6b7810 */ /* 0x040fe20007f3e0ff */
[----:B------:R-:W-:Y:S01]  /*1ac10*/  IMAD.X R27, RZ, RZ, R13, P3 ;  /* 0x000000ffff1b7224 */ /* 0x000fe200018e060d */
[----:B------:R-:W-:-:S02]  /*1ac20*/  IADD3 R109, P0, R12, 0x4060, RZ ;  /* 0x000040600c6d7810 */ /* 0x000fc40007f1e0ff */
[----:B------:R-:W-:Y:S01]  /*1ac30*/  LOP3.LUT R12, R3, R12, RZ, 0x3c, !PT ;  /* 0x0000000c030c7212 */ /* 0x000fe200078e3cff */
[--C-:B------:R-:W-:Y:S01]  /*1ac40*/  IMAD.X R31, RZ, RZ, R13.reuse, P1 ;  /* 0x000000ffff1f7224 */ /* 0x100fe200008e060d */
[----:B------:R-:W-:Y:S01]  /*1ac50*/  LOP3.LUT R0, R15, 0x380, RZ, 0xc0, !PT ;  /* 0x000003800f007812 */ /* 0x000fe200078ec0ff */
[----:B------:R-:W-:Y:S01]  /*1ac60*/  IMAD.X R33, RZ, RZ, R13, P0 ;  /* 0x000000ffff217224 */ /* 0x000fe200000e060d */
[----:B------:R-:W-:Y:S02]  /*1ac70*/  LOP3.LUT R3, R4, 0x380, RZ, 0xc0, !PT ;  /* 0x0000038004037812 */ /* 0x000fe400078ec0ff */
[----:B------:R-:W-:Y:S02]  /*1ac80*/  LOP3.LUT R14, R35, 0x380, RZ, 0xc0, !PT ;  /* 0x00000380230e7812 */ /* 0x000fe400078ec0ff */
[----:B------:R-:W-:Y:S02]  /*1ac90*/  SHF.R.U64 R0, R0, 0x3, RZ ;  /* 0x0000000300007819 */ /* 0x000fe400000012ff */
[----:B------:R-:W-:-:S02]  /*1aca0*/  SHF.R.U64 R3, R3, 0x3, RZ ;  /* 0x0000000303037819 */ /* 0x000fc400000012ff */
[----:B------:R-:W-:Y:S02]  /*1acb0*/  LOP3.LUT R26, R37, 0x380, RZ, 0xc0, !PT ;  /* 0x00000380251a7812 */ /* 0x000fe400078ec0ff */
[----:B------:R-:W-:Y:S02]  /*1acc0*/  SHF.R.U64 R14, R14, 0x3, RZ ;  /* 0x000000030e0e7819 */ /* 0x000fe400000012ff */
[----:B------:R-:W-:Y:S02]  /*1acd0*/  LOP3.LUT R8, R0, R15, RZ, 0x3c, !PT ;  /* 0x0000000f00087212 */ /* 0x000fe400078e3cff */
[----:B------:R-:W-:Y:S02]  /*1ace0*/  LOP3.LUT R10, R3, R4, RZ, 0x3c, !PT ;  /* 0x00000004030a7212 */ /* 0x000fe400078e3cff */
[----:B------:R-:W-:Y:S02]  /*1acf0*/  LOP3.LUT R0, R39, 0x380, RZ, 0xc0, !PT ;  /* 0x0000038027007812 */ /* 0x000fe400078ec0ff */
[----:B------:R-:W-:-:S02]  /*1ad00*/  SHF.R.U64 R26, R26, 0x3, RZ ;  /* 0x000000031a1a7819 */ /* 0x000fc400000012ff */
[----:B------:R-:W-:Y:S02]  /*1ad10*/  LOP3.LUT R4, R107, 0x380, RZ, 0xc0, !PT ;  /* 0x000003806b047812 */ /* 0x000fe400078ec0ff */
[----:B------:R-:W-:Y:S02]  /*1ad20*/  IADD3.X R29, RZ, R13, RZ, P2, !PT ;  /* 0x0000000dff1d7210 */ /* 0x000fe400017fe4ff */
[----:B------:R-:W-:Y:S02]  /*1ad30*/  LOP3.LUT R24, R14, R35, RZ, 0x3c, !PT ;  /* 0x000000230e187212 */ /* 0x000fe400078e3cff */
[----:B------:R-:W-:Y:S02]  /*1ad40*/  MOV R3, R12 ;  /* 0x0000000c00037202 */ /* 0x000fe40000000f00 */
[----:B------:R-:W-:Y:S02]  /*1ad50*/  LOP3.LUT R32, R109, 0x380, RZ, 0xc0, !PT ;  /* 0x000003806d207812 */ /* 0x000fe400078ec0ff */
[----:B------:R-:W-:-:S02]  /*1ad60*/  F2FP.F16.F32.PACK_AB R12, R91, R90 ;  /* 0x0000005a5b0c723e */ /* 0x000fc400000000ff */
[----:B------:R-:W-:Y:S02]  /*1ad70*/  F2FP.F16.F32.PACK_AB R13, R99, R98 ;  /* 0x00000062630d723e */ /* 0x000fe400000000ff */
[----:B------:R-:W-:Y:S02]  /*1ad80*/  F2FP.F16.F32.PACK_AB R14, R93, R92 ;  /* 0x0000005c5d0e723e */ /* 0x000fe400000000ff */
[----:B------:R-:W-:Y:S02]  /*1ad90*/  F2FP.F16.F32.PACK_AB R15, R101, R100 ;  /* 0x00000064650f723e */ /* 0x000fe400000000ff */
[----:B------:R-:W-:Y:S02]  /*1ada0*/  SHF.R.U64 R0, R0, 0x3, RZ ;  /* 0x0000000300007819 */ /* 0x000fe400000012ff */
[----:B------:R-:W-:Y:S01]  /*1adb0*/  LOP3.LUT R26, R26, R37, RZ, 0x3c, !PT ;  /* 0x000000251a1a7212 */ /* 0x000fe200078e3cff */
[----:B------:R1:W-:Y:S01]  /*1adc0*/  STSM.16.M88.4 [R3], R12 ;  /* 0x0000000c03007844 */ /* 0x0003e20000000200 */
[----:B------:R-:W-:-:S02]  /*1add0*/  SHF.R.U64 R4, R4, 0x3, RZ ;  /* 0x0000000304047819 */ /* 0x000fc400000012ff */
[----:B------:R-:W-:Y:S02]  /*1ade0*/  SHF.R.U64 R32, R32, 0x3, RZ ;  /* 0x0000000320207819 */ /* 0x000fe400000012ff */
[----:B------:R-:W-:Y:S02]  /*1adf0*/  MOV R37, R8 ;  /* 0x0000000800257202 */ /* 0x000fe40000000f00 */
[----:B------:R-:W-:Y:S02]  /*1ae00*/  MOV R38, R10 ;  /* 0x0000000a00267202 */ /* 0x000fe40000000f00 */
[----:B------:R-:W-:Y:S02]  /*1ae10*/  LOP3.LUT R28, R0, R39, RZ, 0x3c, !PT ;  /* 0x00000027001c7212 */ /* 0x000fe400078e3cff */
[----:B------:R-:W-:Y:S02]  /*1ae20*/  F2FP.F16.F32.PACK_AB R8, R95, R94 ;  /* 0x0000005e5f08723e */ /* 0x000fe400000000ff */
[----:B------:R-:W-:-:S02]  /*1ae30*/  F2FP.F16.F32.PACK_AB R9, R103, R102 ;  /* 0x000000666709723e */ /* 0x000fc400000000ff */
[----:B------:R-:W-:Y:S02]  /*1ae40*/  F2FP.F16.F32.PACK_AB R10, R97, R96 ;  /* 0x00000060610a723e */ /* 0x000fe400000000ff */
[----:B------:R-:W-:Y:S02]  /*1ae50*/  F2FP.F16.F32.PACK_AB R11, R105, R104 ;  /* 0x00000068690b723e */ /* 0x000fe400000000ff */
[----:B------:R-:W-:Y:S02]  /*1ae60*/  LOP3.LUT R30, R4, R107, RZ, 0x3c, !PT ;  /* 0x0000006b041e7212 */ /* 0x000fe400078e3cff */
[----:B------:R-:W-:Y:S01]  /*1ae70*/  MOV R39, R24 ;  /* 0x0000001800277202 */ /* 0x000fe20000000f00 */
[----:B------:R-:W-:Y:S01]  /*1ae80*/  STSM.16.M88.4 [R37], R8 ;  /* 0x0000000825007844 */ /* 0x000fe20000000200 */
[----:B------:R-:W-:Y:S02]  /*1ae90*/  MOV R0, R26 ;  /* 0x0000001a00007202 */ /* 0x000fe40000000f00 */
[----:B-1----:R-:W-:-:S02]  /*1aea0*/  F2FP.F16.F32.PACK_AB R12, R41, R40 ;  /* 0x00000028290c723e */ /* 0x002fc400000000ff */
[----:B------:R-:W-:Y:S02]  /*1aeb0*/  F2FP.F16.F32.PACK_AB R13, R43, R42 ;  /* 0x0000002a2b0d723e */ /* 0x000fe400000000ff */
[----:B------:R-:W-:Y:S02]  /*1aec0*/  F2FP.F16.F32.PACK_AB R14, R45, R44 ;  /* 0x0000002c2d0e723e */ /* 0x000fe400000000ff */
[----:B------:R-:W-:Y:S02]  /*1aed0*/  F2FP.F16.F32.PACK_AB R15, R47, R46 ;  /* 0x0000002e2f0f723e */ /* 0x000fe400000000ff */
[----:B------:R-:W-:Y:S02]  /*1aee0*/  LOP3.LUT R32, R32, R109, RZ, 0x3c, !PT ;  /* 0x0000006d20207212 */ /* 0x000fe400078e3cff */
[----:B------:R-:W-:Y:S01]  /*1aef0*/  F2FP.F16.F32.PACK_AB R24, R49, R48 ;  /* 0x000000303118723e */ /* 0x000fe200000000ff */
[----:B------:R-:W-:Y:S01]  /*1af00*/  STSM.16.M88.4 [R38], R12 ;  /* 0x0000000c26007844 */ /* 0x000fe20000000200 */
[----:B------:R-:W-:-:S02]  /*1af10*/  F2FP.F16.F32.PACK_AB R25, R51, R50 ;  /* 0x000000323319723e */ /* 0x000fc400000000ff */
[----:B------:R-:W-:Y:S02]  /*1af20*/  F2FP.F16.F32.PACK_AB R26, R53, R52 ;  /* 0x00000034351a723e */ /* 0x000fe400000000ff */
[----:B------:R-:W-:Y:S02]  /*1af30*/  F2FP.F16.F32.PACK_AB R27, R55, R54 ;  /* 0x00000036371b723e */ /* 0x000fe400000000ff */
[----:B------:R-:W-:Y:S02]  /*1af40*/  MOV R4, R28 ;  /* 0x0000001c00047202 */ /* 0x000fe40000000f00 */
[----:B------:R-:W-:Y:S01]  /*1af50*/  MOV R106, R30 ;  /* 0x0000001e006a7202 */ /* 0x000fe20000000f00 */
[----:B------:R1:W-:Y:S01]  /*1af60*/  STSM.16.M88.4 [R39], R24 ;  /* 0x0000001827007844 */ /* 0x0003e20000000200 */
[----:B------:R-:W-:Y:S02]  /*1af70*/  F2FP.F16.F32.PACK_AB R28, R57, R56 ;  /* 0x00000038391c723e */ /* 0x000fe400000000ff */
[----:B------:R-:W-:-:S02]  /*1af80*/  F2FP.F16.F32.PACK_AB R29, R59, R58 ;  /* 0x0000003a3b1d723e */ /* 0x000fc400000000ff */
[----:B------:R-:W-:Y:S02]  /*1af90*/  F2FP.F16.F32.PACK_AB R30, R61, R60 ;  /* 0x0000003c3d1e723e */ /* 0x000fe400000000ff */
[----:B------:R-:W-:Y:S02]  /*1afa0*/  F2FP.F16.F32.PACK_AB R31, R63, R62 ;  /* 0x0000003e3f1f723e */ /* 0x000fe400000000ff */
[----:B------:R-:W-:Y:S02]  /*1afb0*/  MOV R3, R32 ;  /* 0x0000002000037202 */ /* 0x000fe40000000f00 */
[----:B------:R-:W-:Y:S01]  /*1afc0*/  F2FP.F16.F32.PACK_AB R32, R65, R64 ;  /* 0x000000404120723e */ /* 0x000fe200000000ff */
[----:B------:R2:W-:Y:S01]  /*1afd0*/  STSM.16.M88.4 [R0], R28 ;  /* 0x0000001c00007844 */ /* 0x0005e20000000200 */
[----:B------:R-:W-:Y:S02]  /*1afe0*/  F2FP.F16.F32.PACK_AB R33, R67, R66 ;  /* 0x000000424321723e */ /* 0x000fe400000000ff */
[----:B------:R-:W-:Y:S01]  /*1aff0*/  F2FP.F16.F32.PACK_AB R35, R71, R70 ;  /* 0x000000464723723e */ /* 0x000fe200000000ff */
[----:B-1----:R-:W1:Y:S01]  /*1b000*/  LDC.64 R26, c[0x0][0xba8] ;  /* 0x0002ea00ff1a7b82 */ /* 0x002e620000000a00 */
[----:B------:R-:W-:-:S02]  /*1b010*/  F2FP.F16.F32.PACK_AB R37, R75, R74 ;  /* 0x0000004a4b25723e */ /* 0x000fc400000000ff */
[----:B------:R-:W-:Y:S01]  /*1b020*/  F2FP.F16.F32.PACK_AB R38, R77, R76 ;  /* 0x0000004c4d26723e */ /* 0x000fe200000000ff */
[----:B------:R-:W-:Y:S01]  /*1b030*/  STSM.16.M88.4 [R4], R32 ;  /* 0x0000002004007844 */ /* 0x000fe20000000200 */
[----:B------:R-:W-:Y:S02]  /*1b040*/  F2FP.F16.F32.PACK_AB R39, R79, R78 ;  /* 0x0000004e4f27723e */ /* 0x000fe400000000ff */
[----:B------:R-:W-:Y:S02]  /*1b050*/  F2FP.F16.F32.PACK_AB R8, R81, R80 ;  /* 0x000000505108723e */ /* 0x000fe400000000ff */
[----:B------:R-:W-:Y:S01]  /*1b060*/  F2FP.F16.F32.PACK_AB R9, R83, R82 ;  /* 0x000000525309723e */ /* 0x000fe200000000ff */
[----:B------:R-:W-:Y:S01]  /*1b070*/  STSM.16.M88.4 [R106], R36 ;  /* 0x000000246a007844 */ /* 0x000fe20000000200 */
[----:B------:R-:W-:Y:S01]  /*1b080*/  F2FP.F16.F32.PACK_AB R10, R85, R84 ;  /* 0x00000054550a723e */ /* 0x000fe200000000ff */
[----:B--2---:R-:W-:Y:S01]  /*1b090*/  IMAD.MOV.U32 R0, RZ, RZ, RZ ;  /* 0x000000ffff007224 */ /* 0x004fe200078e00ff */
[----:B------:R-:W-:-:S02]  /*1b0a0*/  F2FP.F16.F32.PACK_AB R11, R87, R86 ;  /* 0x00000056570b723e */ /* 0x000fc400000000ff */
[----:B------:R-:W-:Y:S02]  /*1b0b0*/  ISETP.NE.U32.AND P0, PT, RZ, UR6, PT ;  /* 0x00000006ff007c0c */ /* 0x000fe4000bf05070 */
[----:B------:R-:W-:Y:S01]  /*1b0c0*/  IADD3 R12, P1, R211, UR6, RZ ;  /* 0x00000006d30c7c10 */ /* 0x000fe2000ff3e0ff */
[----:B------:R2:W-:Y:S01]  /*1b0d0*/  STSM.16.M88.4 [R3], R8 ;  /* 0x0000000803007844 */ /* 0x0005e20000000200 */
[----:B------:R-:W-:Y:S01]  /*1b0e0*/  BAR.SYNC.DEFER_BLOCKING 0x1, 0x100 ;  /* 0x0044000000007b1d */ /* 0x000fe20000010000 */
[----:B------:R-:W-:Y:S02]  /*1b0f0*/  ISETP.NE.AND.EX P0, PT, RZ, UR7, PT, P0 ;  /* 0x00000007ff007c0c */ /* 0x000fe4000bf05300 */
[----:B------:R-:W-:Y:S02]  /*1b100*/  IADD3.X R13, R212, UR7, RZ, P1, !PT ;  /* 0x00000007d40d7c10 */ /* 0x000fe40008ffe4ff */
[----:B------:R-:W-:-:S03]  /*1b110*/  MOV R30, 0x9b8 ;  /* 0x000009b8001e7802 */ /* 0x000fc60000000f00 */
[----:B--2---:R-:W2:Y:S06]  /*1b120*/  LDC R3, c[0x0][0xbe8] ;  /* 0x0002fa00ff037b82 */ /* 0x004eac0000000800 */
[----:B------:R-:W3:Y:S01]  /*1b130*/  @P0 LDG.E R0, desc[UR60][R12.64] ;  /* 0x0000003c0c000981 */ /* 0x000ee2000c1e1900 */
[----:B------:R-:W-:-:S04]  /*1b140*/  ISETP.NE.U32.AND P1, PT, RZ, UR4, PT ;  /* 0x00000004ff007c0c */ /* 0x000fc8000bf25070 */
[----:B------:R-:W-:-:S13]  /*1b150*/  ISETP.NE.AND.EX P1, PT, RZ, UR5, PT, P1 ;  /* 0x00000005ff007c0c */ /* 0x000fda000bf25310 */
[----:B------:R-:W-:Y:S01]  /*1b160*/  @P1 IADD3 R8, P2, R211, UR4, RZ ;  /* 0x00000004d3081c10 */ /* 0x000fe2000ff5e0ff */
[----:B------:R-:W-:Y:S02]  /*1b170*/  ULDC UR4, c[0x0][0xa88] ;  /* 0x0002a20000047ab9 */ /* 0x000fe40000000800 */
[----:B------:R-:W-:Y:S01]  /*1b180*/  IMAD.U32 R4, RZ, RZ, UR4 ;  /* 0x00000004ff047e24 */ /* 0x000fe2000f8e00ff */
[----:B------:R-:W-:Y:S01]  /*1b190*/  @P1 IADD3.X R9, R212, UR5, RZ, P2, !PT ;  /* 0x00000005d4091c10 */ /* 0x000fe200097fe4ff */
[----:B------:R-:W-:Y:S01]  /*1b1a0*/  ULDC UR4, c[0x0][0xad4] ;  /* 0x0002b50000047ab9 */ /* 0x000fe20000000800 */
[----:B------:R-:W-:Y:S02]  /*1b1b0*/  ISETP.NE.AND P2, PT, R209, RZ, PT ;  /* 0x000000ffd100720c */ /* 0x000fe40003f45270 */
[----:B--2---:R-:W-:Y:S01]  /*1b1c0*/  ISETP.NE.AND P4, PT, R3, 0x1, PT ;  /* 0x000000010300780c */ /* 0x004fe20003f85270 */
[----:B------:R2:W5:Y:S01]  /*1b1d0*/  @P1 LDG.E R4, desc[UR60][R8.64] ;  /* 0x0000003c08041981 */ /* 0x000562000c1e1900 */
[----:B------:R-:W-:Y:S01]  /*1b1e0*/  SEL R209, R209, UR4, P2 ;  /* 0x00000004d1d17c07 */ /* 0x000fe20009000000 */
[----:B------:R-:W-:Y:S01]  /*1b1f0*/  IMAD.IADD R28, R205, 0x1, R200 ;  /* 0x00000001cd1c7824 */ /* 0x000fe200078e02c8 */
[----:B------:R-:W-:-:S02]  /*1b200*/  ISETP.NE.U32.AND P2, PT, RZ, UR6, PT ;  /* 0x00000006ff007c0c */ /* 0x000fc4000bf45070 */
[----:B------:R-:W-:Y:S02]  /*1b210*/  ISETP.GT.AND P3, PT, R209, 0x1, PT ;  /* 0x00000001d100780c */ /* 0x000fe40003f64270 */
[----:B------:R-:W-:Y:S02]  /*1b220*/  ISETP.NE.AND.EX P2, PT, RZ, UR7, PT, P2 ;  /* 0x00000007ff007c0c */ /* 0x000fe4000bf45320 */
[----:B------:R-:W-:Y:S02]  /*1b230*/  SEL R30, R30, 0x978, P3 ;  /* 0x000009781e1e7807 */ /* 0x000fe40001800000 */
[----:B------:R-:W-:Y:S01]  /*1b240*/  SEL R210, R210, RZ, !P2 ;  /* 0x000000ffd2d27207 */ /* 0x000fe20005000000 */
[----:B------:R-:W4:Y:S01]  /*1b250*/  @P4 LDC R35, c[0x0][0xbec] ;  /* 0x0002fb00ff234b82 */ /* 0x000f220000000800 */
[----:B------:R-:W-:-:S07]  /*1b260*/  SEL R29, R232, RZ, !P2 ;  /* 0x000000ffe81d7207 */ /* 0x000fce0005000000 */
[----:B------:R-:W0:Y:S08]  /*1b270*/  LDC.64 R10, c[0x0][R30+0x220] ;  /* 0x000088001e0a7b82 */ /* 0x000e300000000a00 */
[----:B------:R-:W4:Y:S08]  /*1b280*/  LDC.64 R14, c[0x0][R30+0x218] ;  /* 0x000086001e0e7b82 */ /* 0x000f300000000a00 */
[----:B------:R-:W4:Y:S08]  /*1b290*/  LDC.64 R24, c[0x0][R30+0x228] ;  /* 0x00008a001e187b82 */ /* 0x000f300000000a00 */
[----:B--2---:R-:W2:Y:S08]  /*1b2a0*/  LDC.64 R8, c[0x0][R30+0x210] ;  /* 0x000084001e087b82 */ /* 0x004eb00000000a00 */
[----:B------:R-:W2:Y:S08]  /*1b2b0*/  @P4 LDC R37, c[0x0][0xbf0] ;  /* 0x0002fc00ff254b82 */ /* 0x000eb00000000800 */
[----:B-1----:R-:W1:Y:S01]  /*1b2c0*/  @!P3 LDC R26, c[0x0][0xb50] ;  /* 0x0002d400ff1abb82 */ /* 0x002e620000000800 */
[----:B0-----:R-:W-:-:S07]  /*1b2d0*/  IMAD R11, R11, R210, RZ ;  /* 0x000000d20b0b7224 */ /* 0x001fce00078e02ff */
[----:B------:R-:W0:Y:S01]  /*1b2e0*/  @!P3 LDC R27, c[0x0][0xb54] ;  /* 0x0002d500ff1bbb82 */ /* 0x000e220000000800 */
[C---:B------:R-:W-:Y:S01]  /*1b2f0*/  IMAD R33, R10.reuse, R29, R11 ;  /* 0x0000001d0a217224 */ /* 0x040fe200078e020b */
[----:B------:R-:W-:Y:S01]  /*1b300*/  SEL R29, R215, RZ, P3 ;  /* 0x000000ffd71d7207 */ /* 0x000fe20001800000 */
[----:B------:R-:W-:-:S04]  /*1b310*/  IMAD.WIDE.U32 R10, R10, R210, RZ ;  /* 0x000000d20a0a7225 */ /* 0x000fc800078e00ff */
[-C--:B----4-:R-:W-:Y:S02]  /*1b320*/  IMAD R31, R15, R206.reuse, RZ ;  /* 0x000000ce0f1f7224 */ /* 0x090fe400078e02ff */
[----:B------:R-:W-:-:S04]  /*1b330*/  IMAD.WIDE.U32 R14, R14, R206, RZ ;  /* 0x000000ce0e0e7225 */ /* 0x000fc800078e00ff */
[----:B------:R-:W-:Y:S02]  /*1b340*/  IMAD.IADD R33, R11, 0x1, R33 ;  /* 0x000000010b217824 */ /* 0x000fe400078e0221 */
[----:B------:R-:W-:Y:S02]  /*1b350*/  IMAD.MOV.U32 R11, RZ, RZ, R28 ;  /* 0x000000ffff0b7224 */ /* 0x000fe400078e001c */
[----:B------:R-:W-:Y:S02]  /*1b360*/  IMAD.IADD R15, R15, 0x1, R31 ;  /* 0x000000010f0f7824 */ /* 0x000fe400078e021f */
[-C--:B------:R-:W-:Y:S02]  /*1b370*/  IMAD R31, R25, R29.reuse, RZ ;  /* 0x0000001d191f7224 */ /* 0x080fe400078e02ff */
[----:B------:R-:W-:-:S04]  /*1b380*/  IMAD.WIDE.U32 R24, R24, R29, RZ ;  /* 0x0000001d18187225 */ /* 0x000fc800078e00ff */
[----:B------:R-:W-:Y:S01]  /*1b390*/  IMAD.IADD R31, R25, 0x1, R31 ;  /* 0x00000001191f7824 */ /* 0x000fe200078e021f */
[--C-:B---3--:R-:W-:Y:S01]  /*1b3a0*/  IADD3 R14, P2, P5, R10, R14, R0.reuse ;  /* 0x0000000e0a0e7210 */ /* 0x108fe20007d5e000 */
[----:B------:R-:W-:Y:S01]  /*1b3b0*/  @P4 IMAD.HI.U32 R10, R28, R35, RZ ;  /* 0x000000231c0a4227 */ /* 0x000fe200078e00ff */
[----:B------:R-:W-:-:S04]  /*1b3c0*/  SHF.R.S32.HI R106, RZ, 0x1f, R0 ;  /* 0x0000001fff6a7819 */ /* 0x000fc80000011400 */
[----:B--2---:R-:W-:Y:S02]  /*1b3d0*/  @P4 SHF.R.U32.HI R11, RZ, R37, R10 ;  /* 0x00000025ff0b4219 */ /* 0x004fe4000001160a */
[----:B------:R-:W-:Y:S02]  /*1b3e0*/  IADD3.X R15, R33, R15, R106, P2, P5 ;  /* 0x0000000f210f7210 */ /* 0x000fe400017ea46a */
[C---:B------:R-:W-:Y:S02]  /*1b3f0*/  IADD3 R29, -R11.reuse, RZ, RZ ;  /* 0x000000ff0b1d7210 */ /* 0x040fe40007ffe1ff */
        /* <DEDUP_REMOVED lines=8> */
[----:B-1----:R-:W-:-:S03]  /*1b480*/  LEA R26, P2, R24, R26, 0x2 ;  /* 0x0000001a181a7211 */ /* 0x002fc600078410ff */
[----:B------:R-:W-:-:S05]  /*1b490*/  IMAD.IADD R8, R25, 0x1, R9 ;  /* 0x0000000119087824 */ /* 0x000fca00078e0209 */
[----:B0-----:R-:W-:Y:S01]  /*1b4a0*/  LEA.HI.X R24, R24, R27, R8, 0x2, P2 ;  /* 0x0000001b18187211 */ /* 0x001fe200010f1408 */
[----:B------:R-:W-:Y:S06]  /*1b4b0*/  @P1 BRA `(.L_x_2695) ;  /* 0x0000000000101947 */ /* 0x000fec0003800000 */
[----:B------:R-:W-:Y:S05]  /*1b4c0*/  @!P0 BRA `(.L_x_2695) ;  /* 0x00000000000c8947 */ /* 0x000fea0003800000 */
[----:B------:R-:W2:Y:S04]  /*1b4d0*/  LDG.E R9, desc[UR60][R12.64] ;  /* 0x0000003c0c097981 */ /* 0x000ea8000c1e1900 */
[----:B-----5:R-:W2:Y:S02]  /*1b4e0*/  LDG.E R4, desc[UR60][R12.64+0x4] ;  /* 0x0000043c0c047981 */ /* 0x020ea4000c1e1900 */
[----:B--2---:R-:W-:-:S07]  /*1b4f0*/  IMAD.IADD R4, R4, 0x1, -R9 ;  /* 0x0000000104047824 */ /* 0x004fce00078e0a09 */
.L_x_2695:
[----:B------:R-:W2:Y:S01]  /*1b500*/  LDL R13, [R1+0x7c] ;  /* 0x00007c00010d7983 */ /* 0x000ea20000100800 */
[----:B-----5:R-:W-:Y:S01]  /*1b510*/  IMAD R4, R4, R3, RZ ;  /* 0x0000000304047224 */ /* 0x020fe200078e02ff */
[----:B------:R-:W0:Y:S02]  /*1b520*/  S2R R14, SR_TID.X ;  /* 0x00000000000e7919 */ /* 0x000e240000002100 */
[----:B------:R-:W-:Y:S04]  /*1b530*/  SHFL.IDX PT, R8, R26, RZ, 0x1c1f ;  /* 0x001c1fff1a087589 */ /* 0x000fe800000e0000 */
[----:B------:R-:W1:Y:S04]  /*1b540*/  SHFL.IDX PT, R9, R24, RZ, 0x1c1f ;  /* 0x001c1fff18097589 */ /* 0x000e6800000e0000 */
[----:B------:R-:W-:Y:S04]  /*1b550*/  SHFL.IDX PT, R10, R26, 0x1, 0x1c1f ;  /* 0x003c1f001a0a7f89 */ /* 0x000fe800000e0000 */
[----:B------:R-:W3:Y:S01]  /*1b560*/  SHFL.IDX PT, R11, R24, 0x1, 0x1c1f ;  /* 0x003c1f00180b7f89 */ /* 0x000ee200000e0000 */
[----:B0-----:R-:W-:-:S05]  /*1b570*/  VIADD R14, R14, 0xffffff80 ;  /* 0xffffff800e0e7836 */ /* 0x001fca0000000000 */
[----:B------:R-:W-:-:S04]  /*1b580*/  SHF.R.S32.HI R12, RZ, 0x1f, R14 ;  /* 0x0000001fff0c7819 */ /* 0x000fc8000001140e */
[----:B------:R-:W-:-:S04]  /*1b590*/  LEA.HI R12, R12, R14, RZ, 0x7 ;  /* 0x0000000e0c0c7211 */ /* 0x000fc800078f38ff */
[----:B------:R-:W-:-:S04]  /*1b5a0*/  LOP3.LUT R12, R12, 0xffffff80, RZ, 0xc0, !PT ;  /* 0xffffff800c0c7812 */ /* 0x000fc800078ec0ff */
[----:B------:R-:W-:-:S04]  /*1b5b0*/  IADD3 R12, R14, -R12, RZ ;  /* 0x8000000c0e0c7210 */ /* 0x000fc80007ffe0ff */
[----:B------:R-:W-:Y:S01]  /*1b5c0*/  LOP3.LUT P0, RZ, R12, 0x3, RZ, 0xc0, !PT ;  /* 0x000000030cff7812 */ /* 0x000fe2000780c0ff */
[----:B--2---:R-:W-:-:S04]  /*1b5d0*/  IMAD.IADD R15, R13, 0x1, R200 ;  /* 0x000000010d0f7824 */ /* 0x004fc800078e02c8 */
[C---:B------:R-:W-:Y:S01]  /*1b5e0*/  VIADD R27, R15.reuse, 0x8 ;  /* 0x000000080f1b7836 */ /* 0x040fe20000000000 */
[----:B------:R-:W-:-:S04]  /*1b5f0*/  ISETP.GE.OR P1, PT, R15, R4, P0 ;  /* 0x000000040f00720c */ /* 0x000fc80000726670 */
[----:B------:R-:W-:-:S09]  /*1b600*/  ISETP.GE.OR P0, PT, R27, R4, P0 ;  /* 0x000000041b00720c */ /* 0x000fd20000706670 */
[----:B-1----:R0:W-:Y:S04]  /*1b610*/  @!P1 ST.E desc[UR60][R8.64], R20 ;  /* 0x0000001408009985 */ /* 0x0021e8000c10193c */
[----:B---3--:R0:W-:Y:S01]  /*1b620*/  @!P0 ST.E desc[UR60][R10.64], R21 ;  /* 0x000000150a008985 */ /* 0x0081e2000c10193c */
[----:B------:R-:W-:Y:S05]  /*1b630*/  @P3 BRA `(.L_x_2696) ;  /* 0x0000000800843947 */ /* 0x000fea0003800000 */
[----:B0-----:R-:W-:Y:S01]  /*1b640*/  IMAD R9, R233, 0x40, R203 ;  /* 0x00000040e9097824 */ /* 0x001fe200078e02cb */
[----:B------:R-:W0:Y:S01]  /*1b650*/  @P4 LDC R53, c[0x0][0xbec] ;  /* 0x0002fb00ff354b82 */ /* 0x000e220000000800 */
[----:B------:R-:W-:Y:S02]  /*1b660*/  ULDC.64 UR4, c[0x0][0xaa0] ;  /* 0x0002a80000047ab9 */ /* 0x000fe40000000a00 */
[----:B------:R-:W-:-:S04]  /*1b670*/  IMAD.WIDE R88, R9, 0x2, R88 ;  /* 0x0000000209587825 */ /* 0x000fc800078e0258 */
[----:B------:R-:W-:Y:S01]  /*1b680*/  IMAD R21, R106, UR4, RZ ;  /* 0x000000046a157c24 */ /* 0x000fe2000f8e02ff */
[----:B------:R-:W1:Y:S01]  /*1b690*/  @P4 LDC R55, c[0x0][0xbf0] ;  /* 0x0002fc00ff374b82 */ /* 0x000e620000000800 */
[----:B------:R-:W-:Y:S02]  /*1b6a0*/  IADD3 R13, P6, R88, 0x1000, RZ ;  /* 0x00001000580d7810 */ /* 0x000fe40007fde0ff */
[----:B------:R-:W-:Y:S01]  /*1b6b0*/  IMAD R49, R0, UR5, R21 ;  /* 0x0000000500317c24 */ /* 0x000fe2000f8e0215 */
[----:B------:R-:W-:Y:S01]  /*1b6c0*/  IADD3 R25, P5, R88, 0x2000, RZ ;  /* 0x0000200058197810 */ /* 0x000fe20007fbe0ff */
[----:B------:R-:W-:Y:S01]  /*1b6d0*/  IMAD.WIDE.U32 R20, R0, UR4, RZ ;  /* 0x0000000400147c25 */ /* 0x000fe2000f8e00ff */
[----:B------:R-:W-:Y:S01]  /*1b6e0*/  LOP3.LUT R12, R13, 0x380, RZ, 0xc0, !PT ;  /* 0x000003800d0c7812 */ /* 0x000fe200078ec0ff */
[----:B------:R-:W-:Y:S01]  /*1b6f0*/  ULDC.64 UR4, c[0x0][0xae8] ;  /* 0x0002ba0000047ab9 */ /* 0x000fe20000000a00 */
[----:B------:R-:W-:Y:S01]  /*1b700*/  IADD3 R29, P3, R88, 0x3000, RZ ;  /* 0x00003000581d7810 */ /* 0x000fe20007f7e0ff */
[----:B------:R-:W-:Y:S01]  /*1b710*/  IMAD.IADD R21, R21, 0x1, R49 ;  /* 0x0000000115157824 */ /* 0x000fe200078e0231 */
[----:B------:R-:W-:Y:S01]  /*1b720*/  SHF.R.U64 R12, R12, 0x3, RZ ;  /* 0x000000030c0c7819 */ /* 0x000fe200000012ff */
[----:B------:R-:W-:Y:S01]  /*1b730*/  IMAD R49, R208, 0x20, R233 ;  /* 0x00000020d0317824 */ /* 0x000fe200078e02e9 */
[----:B------:R-:W-:-:S02]  /*1b740*/  IADD3 R33, P2, R88, 0x4000, RZ ;  /* 0x0000400058217810 */ /* 0x000fc40007f5e0ff */
[----:B------:R-:W-:Y:S01]  /*1b750*/  LOP3.LUT R12, R12, R13, RZ, 0x3c, !PT ;  /* 0x0000000d0c0c7212 */ /* 0x000fe200078e3cff */
[----:B------:R-:W-:Y:S01]  /*1b760*/  IMAD.IADD R50, R200, 0x1, R49 ;  /* 0x00000001c8327824 */ /* 0x000fe200078e0231 */
[C---:B------:R-:W-:Y:S01]  /*1b770*/  IADD3 R37, P1, R88.reuse, 0x5000, RZ ;  /* 0x0000500058257810 */ /* 0x040fe20007f3e0ff */
[----:B------:R-:W-:Y:S01]  /*1b780*/  IMAD.X R13, RZ, RZ, R89, P6 ;  /* 0x000000ffff0d7224 */ /* 0x000fe200030e0659 */
[C---:B------:R-:W-:Y:S02]  /*1b790*/  IADD3 R41, P0, R88.reuse, 0x6000, RZ ;  /* 0x0000600058297810 */ /* 0x040fe40007f1e0ff */
[----:B------:R-:W-:Y:S01]  /*1b7a0*/  IADD3 R9, P6, R88, 0x7000, RZ ;  /* 0x0000700058097810 */ /* 0x000fe20007fde0ff */
[----:B------:R-:W-:Y:S01]  /*1b7b0*/  IMAD.WIDE.U32 R20, R206, UR4, R20 ;  /* 0x00000004ce147c25 */ /* 0x000fe2000f8e0014 */
[----:B------:R-:W-:Y:S01]  /*1b7c0*/  LOP3.LUT R24, R25, 0x380, RZ, 0xc0, !PT ;  /* 0x0000038019187812 */ /* 0x000fe200078ec0ff */
[----:B------:R-:W5:Y:S01]  /*1b7d0*/  LD.E.128 R12, desc[UR60][R12.64] ;  /* 0x0000003c0c0c7980 */ /* 0x000f62000c101d00 */
[----:B------:R-:W-:Y:S01]  /*1b7e0*/  LOP3.LUT R28, R29, 0x380, RZ, 0xc0, !PT ;  /* 0x000003801d1c7812 */ /* 0x000fe200078ec0ff */
[----:B0-----:R-:W-:Y:S01]  /*1b7f0*/  @P4 IMAD.HI.U32 R0, R50, R53, RZ ;  /* 0x0000003532004227 */ /* 0x001fe200078e00ff */
[----:B------:R-:W-:-:S02]  /*1b800*/  LOP3.LUT R32, R33, 0x380, RZ, 0xc0, !PT ;  /* 0x0000038021207812 */ /* 0x000fc400078ec0ff */
[----:B------:R-:W-:Y:S02]  /*1b810*/  LOP3.LUT R36, R37, 0x380, RZ, 0xc0, !PT ;  /* 0x0000038025247812 */ /* 0x000fe400078ec0ff */
[----:B------:R-:W-:Y:S02]  /*1b820*/  LOP3.LUT R40, R41, 0x380, RZ, 0xc0, !PT ;  /* 0x0000038029287812 */ /* 0x000fe400078ec0ff */
[----:B------:R-:W-:Y:S02]  /*1b830*/  LOP3.LUT R8, R9, 0x380, RZ, 0xc0, !PT ;  /* 0x0000038009087812 */ /* 0x000fe400078ec0ff */
[----:B------:R-:W-:Y:S01]  /*1b840*/  SHF.R.S32.HI R51, RZ, 0x1f, R210 ;  /* 0x0000001fff337819 */ /* 0x000fe200000114d2 */
[----:B------:R-:W-:Y:S01]  /*1b850*/  IMAD R21, R206, UR5, R21 ;  /* 0x00000005ce157c24 */ /* 0x000fe2000f8e0215 */
[----:B------:R-:W-:Y:S01]  /*1b860*/  LOP3.LUT R11, R88, 0x380, RZ, 0xc0, !PT ;  /* 0x00000380580b7812 */ /* 0x000fe200078ec0ff */
[----:B------:R-:W-:Y:S01]  /*1b870*/  IMAD.MOV.U32 R49, RZ, RZ, R50 ;  /* 0x000000ffff317224 */ /* 0x000fe200078e0032 */
[----:B------:R-:W-:Y:S01]  /*1b880*/  SHF.R.U64 R24, R24, 0x3, RZ ;  /* 0x0000000318187819 */ /* 0x000fe200000012ff */
[----:B------:R-:W-:Y:S01]  /*1b890*/  ULDC.64 UR4, c[0x0][0xaf0] ;  /* 0x0002bc0000047ab9 */ /* 0x000fe20000000a00 */
[----:B------:R-:W-:-:S02]  /*1b8a0*/  SHF.R.U64 R28, R28, 0x3, RZ ;  /* 0x000000031c1c7819 */ /* 0x000fc400000012ff */
[----:B------:R-:W-:Y:S02]  /*1b8b0*/  SHF.R.U64 R32, R32, 0x3, RZ ;  /* 0x0000000320207819 */ /* 0x000fe400000012ff */
[----:B------:R-:W-:Y:S02]  /*1b8c0*/  SHF.R.U64 R36, R36, 0x3, RZ ;  /* 0x0000000324247819 */ /* 0x000fe400000012ff */
[----:B------:R-:W-:Y:S02]  /*1b8d0*/  SHF.R.U64 R40, R40, 0x3, RZ ;  /* 0x0000000328287819 */ /* 0x000fe400000012ff */
[----:B-1----:R-:W-:Y:S01]  /*1b8e0*/  @P4 SHF.R.U32.HI R49, RZ, R55, R0 ;  /* 0x00000037ff314219 */ /* 0x002fe20000011600 */
[----:B------:R-:W-:Y:S01]  /*1b8f0*/  IMAD R51, R51, UR4, RZ ;  /* 0x0000000433337c24 */ /* 0x000fe2000f8e02ff */
[----:B------:R-:W-:Y:S02]  /*1b900*/  SHF.R.U64 R8, R8, 0x3, RZ ;  /* 0x0000000308087819 */ /* 0x000fe400000012ff */
[----:B------:R-:W-:-:S02]  /*1b910*/  SHF.R.U64 R11, R11, 0x3, RZ ;  /* 0x000000030b0b7819 */ /* 0x000fc400000012ff */
[----:B------:R-:W-:Y:S02]  /*1b920*/  LOP3.LUT R24, R24, R25, RZ, 0x3c, !PT ;  /* 0x0000001918187212 */ /* 0x000fe400078e3cff */
        /* <DEDUP_REMOVED lines=8> */
[----:B------:R-:W-:-:S02]  /*1b9b0*/  SHF.R.S32.HI R0, RZ, 0x1f, R49 ;  /* 0x0000001fff007819 */ /* 0x000fc40000011431 */
[----:B------:R-:W-:Y:S01]  /*1b9c0*/  IADD3 R48, -R49, RZ, RZ ;  /* 0x000000ff31307210 */ /* 0x000fe20007ffe1ff */
[C---:B------:R-:W-:Y:S01]  /*1b9d0*/  IMAD R51, R210.reuse, UR5, R51 ;  /* 0x00000005d2337c24 */ /* 0x040fe2000f8e0233 */
[-C--:B------:R-:W-:Y:S01]  /*1b9e0*/  IADD3.X R25, RZ, R89.reuse, RZ, P5, !PT ;  /* 0x00000059ff197210 */ /* 0x080fe20002ffe4ff */
[----:B------:R-:W-:Y:S01]  /*1b9f0*/  IMAD.WIDE.U32 R20, R210, UR4, R20 ;  /* 0x00000004d2147c25 */ /* 0x000fe2000f8e0014 */
[----:B------:R-:W-:Y:S01]  /*1ba00*/  IADD3.X R45, RZ, R89, RZ, P6, !PT ;  /* 0x00000059ff2d7210 */ /* 0x000fe200037fe4ff */
[----:B------:R-:W-:Y:S01]  /*1ba10*/  ULDC.64 UR4, c[0x0][0xae0] ;  /* 0x0002b80000047ab9 */ /* 0x000fe20000000a00 */
[----:B------:R-:W-:Y:S02]  /*1ba20*/  LOP3.LUT R44, R8, R9, RZ, 0x3c, !PT ;  /* 0x00000009082c7212 */ /* 0x000fe400078e3cff */
[----:B------:R-:W-:Y:S01]  /*1ba30*/  LOP3.LUT R88, R11, R88, RZ, 0x3c, !PT ;  /* 0x000000580b587212 */ /* 0x000fe200078e3cff */
[----:B------:R-:W-:Y:S01]  /*1ba40*/  IMAD R0, R0, UR4, RZ ;  /* 0x0000000400007c24 */ /* 0x000fe2000f8e02ff */
[----:B------:R-:W5:Y:S01]  /*1ba50*/  LD.E.128 R24, desc[UR60][R24.64] ;  /* 0x0000003c18187980 */ /* 0x000f62000c101d00 */
[----:B------:R-:W-:-:S02]  /*1ba60*/  IMAD R3, R3, R48, R50 ;  /* 0x0000003003037224 */ /* 0x000fc400078e0232 */
[----:B------:R-:W-:Y:S01]  /*1ba70*/  IMAD.IADD R21, R21, 0x1, R51 ;  /* 0x0000000115157824 */ /* 0x000fe200078e0233 */
[----:B------:R0:W5:Y:S01]  /*1ba80*/  LD.E.128 R8, desc[UR60][R88.64] ;  /* 0x0000003c58087980 */ /* 0x000162000c101d00 */
[----:B------:R-:W-:-:S03]  /*1ba90*/  IMAD R51, R49, UR5, R0 ;  /* 0x0000000531337c24 */ /* 0x000fc6000f8e0200 */
[----:B------:R-:W5:Y:S01]  /*1baa0*/  LD.E.128 R28, desc[UR60][R28.64] ;  /* 0x0000003c1c1c7980 */ /* 0x000f62000c101d00 */
[----:B------:R-:W-:-:S03]  /*1bab0*/  SHF.R.S32.HI R0, RZ, 0x1f, R3 ;  /* 0x0000001fff007819 */ /* 0x000fc60000011403 */
[----:B------:R-:W5:Y:S04]  /*1bac0*/  LD.E.128 R32, desc[UR60][R32.64] ;  /* 0x0000003c20207980 */ /* 0x000f68000c101d00 */
[----:B------:R-:W5:Y:S04]  /*1bad0*/  LD.E.128 R36, desc[UR60][R36.64] ;  /* 0x0000003c24247980 */ /* 0x000f68000c101d00 */
        /* <DEDUP_REMOVED lines=12> */
[----:B------:R-:W-:Y:S02]  /*1bba0*/  IMAD.IADD R53, R233, 0x1, R200 ;  /* 0x00000001e9357824 */ /* 0x000fe400078e02c8 */
[C---:B------:R-:W-:Y:S02]  /*1bbb0*/  IMAD R51, R3.reuse, UR5, R0 ;  /* 0x0000000503337c24 */ /* 0x040fe4000f8e0200 */
[----:B------:R-:W-:Y:S01]  /*1bbc0*/  IMAD.WIDE.U32 R20, R3, UR4, R20 ;  /* 0x0000000403147c25 */ /* 0x000fe2000f8e0014 */
[----:B------:R-:W-:Y:S01]  /*1bbd0*/  ISETP.GE.AND P2, PT, R53, R4, PT ;  /* 0x000000043500720c */ /* 0x000fe20003f46270 */
[----:B------:R-:W-:Y:S01]  /*1bbe0*/  ULDC.64 UR4, c[0x0][0xa80] ;  /* 0x0002a00000047ab9 */ /* 0x000fe20000000a00 */
[----:B------:R-:W-:Y:S01]  /*1bbf0*/  IADD3 R0, R2, 0x34820, RZ ;  /* 0x0003482002007810 */ /* 0x000fe20007ffe0ff */
[----:B------:R-:W-:Y:S01]  /*1bc00*/  IMAD.IADD R21, R21, 0x1, R51 ;  /* 0x0000000115157824 */ /* 0x000fe200078e0233 */
[----:B------:R-:W-:-:S02]  /*1bc10*/  LEA R50, P3, R20, UR4, 0x1 ;  /* 0x0000000414327c11 */ /* 0x000fc4000f8608ff */
[----:B------:R-:W-:Y:S02]  /*1bc20*/  PRMT R0, RZ, 0x654, R0 ;  /* 0x00000654ff007816 */ /* 0x000fe40000000000 */
[----:B------:R-:W-:Y:S01]  /*1bc30*/  LEA.HI.X R51, R20, UR5, R21, 0x1, P3 ;  /* 0x0000000514337c11 */ /* 0x000fe200098f0c15 */
[C---:B------:R-:W-:Y:S02]  /*1bc40*/  VIADD R49, R53.reuse, 0x20 ;  /* 0x0000002035317836 */ /* 0x040fe40000000000 */
[----:B------:R-:W-:Y:S01]  /*1bc50*/  VIADD R3, R53, 0x40 ;  /* 0x0000004035037836 */ /* 0x000fe20000000000 */
[----:B-1----:R0:W1:Y:S01]  /*1bc60*/  SHFL.IDX PT, R48, R50, RZ, 0x181f ;  /* 0x00181fff32307589 */ /* 0x00206200000e0000 */
[----:B------:R-:W-:Y:S01]  /*1bc70*/  BSSY B1, `(.L_x_2697) ;  /* 0x0000011000017945 */ /* 0x000fe20003800000 */
[----:B------:R2:W-:Y:S01]  /*1bc80*/  SYNCS.ARRIVE.TRANS64.RED.A1T0 RZ, [R0+URZ], RZ ;  /* 0x000000ff00ff79a7 */ /* 0x0005e2000810043f */
[-C--:B------:R-:W-:Y:S02]  /*1bc90*/  ISETP.GE.AND P0, PT, R49, R4.reuse, PT ;  /* 0x000000043100720c */ /* 0x080fe40003f06270 */
[----:B------:R-:W-:-:S02]  /*1bca0*/  ISETP.GE.AND P1, PT, R3, R4, PT ;  /* 0x000000040300720c */ /* 0x000fc40003f26270 */
[----:B------:R-:W-:Y:S01]  /*1bcb0*/  SHF.R.S32.HI R107, RZ, 0x1f, R207 ;  /* 0x0000001fff6b7819 */ /* 0x000fe200000114cf */
[----:B--2---:R0:W2:Y:S01]  /*1bcc0*/  SHFL.IDX PT, R0, R51, RZ, 0x181f ;  /* 0x00181fff33007589 */ /* 0x0040a200000e0000 */
        /* <DEDUP_REMOVED lines=11> */
.L_x_2698:
[----:B------:R-:W-:Y:S05]  /*1bd80*/  BSYNC B1 ;  /* 0x0000000000017941 */ /* 0x000fea0003800000 */
.L_x_2697:
[----:B--2---:R2:W4:Y:S01]  /*1bd90*/  SHFL.IDX PT, R0, R51, 0x1, 0x181f ;  /* 0x00381f0033007f89 */ /* 0x00452200000e0000 */
        /* <DEDUP_REMOVED lines=12> */
.L_x_2700:
[----:B------:R-:W-:Y:S05]  /*1be60*/  BSYNC B1 ;  /* 0x0000000000017941 */ /* 0x000fea0003800000 */
.L_x_2699:
        /* <DEDUP_REMOVED lines=13> */
.L_x_2702:
[----:B------:R-:W-:Y:S05]  /*1bf40*/  BSYNC B1 ;  /* 0x0000000000017941 */ /* 0x000fea0003800000 */
.L_x_2701:
[----:B------:R-:W-:Y:S01]  /*1bf50*/  VIADD R3, R53, 0x60 ;  /* 0x0000006035037836 */ /* 0x000fe20000000000 */
[----:B0-----:R0:W0:Y:S04]  /*1bf60*/  SHFL.IDX PT, R0, R51, 0x3, 0x181f ;  /* 0x00781f0033007f89 */ /* 0x00102800000e0000 */
[----:B------:R-:W-:Y:S01]  /*1bf70*/  ISETP.GE.AND P0, PT, R3, R4, PT ;  /* 0x000000040300720c */ /* 0x000fe20003f06270 */
[----:B--2-4-:R-:W2:-:S12]  /*1bf80*/  SHFL.IDX PT, R50, R50, 0x3, 0x181f ;  /* 0x00781f0032327f89 */ /* 0x014e9800000e0000 */
[----:B------:R-:W-:Y:S05]  /*1bf90*/  @P0 BRA `(.L_x_2703) ;  /* 0x0000001800280947 */ /* 0x000fea0003800000 */
[----:B------:R-:W-:Y:S02]  /*1bfa0*/  ULDC UR4, c[0x0][0xac8] ;  /* 0x0002b20000047ab9 */ /* 0x000fe40000000800 */
[----:B------:R-:W-:-:S13]  /*1bfb0*/  ISETP.GE.AND P1, PT, R203, UR4, PT ;  /* 0x00000004cb007c0c */ /* 0x000fda000bf26270 */
[----:B--2---:R-:W-:-:S04]  /*1bfc0*/  @!P1 LEA R8, P0, R203, R50, 0x1 ;  /* 0x00000032cb089211 */ /* 0x004fc800078008ff */
        /* <DEDUP_REMOVED lines=8> */
.L_x_2696:
[----:B------:R-:W-:Y:S01]  /*1c050*/  ULDC.64 UR4, c[0x0][0xb08] ;  /* 0x0002c20000047ab9 */ /* 0x000fe20000000a00 */
[----:B0-----:R-:W0:Y:S01]  /*1c060*/  @P4 LDC R21, c[0x0][0xbec] ;  /* 0x0002fb00ff154b82 */ /* 0x001e220000000800 */
[----:B------:R-:W-:Y:S01]  /*1c070*/  IMAD R11, R106, UR4, RZ ;  /* 0x000000046a0b7c24 */ /* 0x000fe2000f8e02ff */
[----:B------:R-:W-:Y:S01]  /*1c080*/  ULDC.64 UR6, c[0x0][0xb30] ;  /* 0x0002cc0000067ab9 */ /* 0x000fe20000000a00 */
[C---:B------:R-:W-:Y:S01]  /*1c090*/  IMAD.WIDE.U32 R8, R0.reuse, UR4, RZ ;  /* 0x0000000400087c25 */ /* 0x040fe2000f8e00ff */
[----:B------:R-:W-:Y:S01]  /*1c0a0*/  ISETP.GE.AND P0, PT, R15, R4, PT ;  /* 0x000000040f00720c */ /* 0x000fe20003f06270 */
[----:B------:R-:W-:Y:S01]  /*1c0b0*/  BSSY B1, `(.L_x_2704) ;  /* 0x0000078000017945 */ /* 0x000fe20003800000 */
[----:B------:R-:W-:Y:S01]  /*1c0c0*/  SHF.R.S32.HI R29, RZ, 0x1f, R217 ;  /* 0x0000001fff1d7819 */ /* 0x000fe200000114d9 */
[----:B------:R-:W-:Y:S01]  /*1c0d0*/  IMAD R11, R0, UR5, R11 ;  /* 0x00000005000b7c24 */ /* 0x000fe2000f8e020b */
[----:B------:R-:W-:Y:S01]  /*1c0e0*/  ULDC.64 UR4, c[0x0][0xb38] ;  /* 0x0002ce0000047ab9 */ /* 0x000fe20000000a00 */
[----:B------:R-:W1:Y:S01]  /*1c0f0*/  @P4 LDC R0, c[0x0][0xbf0] ;  /* 0x0002fc00ff004b82 */ /* 0x000e620000000800 */
[----:B------:R-:W-:Y:S01]  /*1c100*/  SHF.R.S32.HI R30, RZ, 0x1f, R218 ;  /* 0x0000001fff1e7819 */ /* 0x000fe200000114da */
[----:B------:R-:W-:Y:S01]  /*1c110*/  IMAD.IADD R9, R9, 0x1, R11 ;  /* 0x0000000109097824 */ /* 0x000fe200078e020b */
[----:B------:R-:W-:-:S02]  /*1c120*/  SHF.R.S32.HI R11, RZ, 0x1f, R210 ;  /* 0x0000001fff0b7819 */ /* 0x000fc400000114d2 */
        /* <DEDUP_REMOVED lines=13> */
[----:B------:R-:W-:Y:S01]  /*1c200*/  MOV R11, R28 ;  /* 0x0000001c000b7202 */ /* 0x000fe20000000f00 */
[----:B------:R-:W-:Y:S01]  /*1c210*/  IMAD.WIDE.U32 R8, R210, UR4, R8 ;  /* 0x00000004d2087c25 */ /* 0x000fe2000f8e0008 */
[----:B------:R-:W-:Y:S01]  /*1c220*/  ULDC.64 UR4, c[0x0][0xb48] ;  /* 0x0002d20000047ab9 */ /* 0x000fe20000000a00 */
[----:B------:R-:W-:Y:S02]  /*1c230*/  SHF.R.S32.HI R38, RZ, 0x1f, R226 ;  /* 0x0000001fff267819 */ /* 0x000fe400000114e2 */
[----:B-1----:R-:W-:Y:S01]  /*1c240*/  @P4 SHF.R.U32.HI R11, RZ, R0, R21 ;  /* 0x00000000ff0b4219 */ /* 0x002fe20000011615 */
[----:B------:R-:W-:Y:S01]  /*1c250*/  IMAD.IADD R9, R9, 0x1, R13 ;  /* 0x0000000109097824 */ /* 0x000fe200078e020d */
[----:B------:R-:W-:Y:S02]  /*1c260*/  SHF.R.S32.HI R39, RZ, 0x1f, R227 ;  /* 0x0000001fff277819 */ /* 0x000fe400000114e3 */
[--C-:B------:R-:W-:Y:S01]  /*1c270*/  SHF.R.S32.HI R0, RZ, 0x1f, R11.reuse ;  /* 0x0000001fff007819 */ /* 0x100fe2000001140b */
[----:B------:R-:W-:Y:S01]  /*1c280*/  IMAD.MOV R10, RZ, RZ, -R11 ;  /* 0x000000ffff0a7224 */ /* 0x000fe200078e0a0b */
[----:B------:R-:W-:Y:S01]  /*1c290*/  SHF.R.S32.HI R88, RZ, 0x1f, R228 ;  /* 0x0000001fff587819 */ /* 0x000fe200000114e4 */
[----:B------:R-:W-:Y:S01]  /*1c2a0*/  IMAD.WIDE.U32 R8, R215, UR4, R8 ;  /* 0x00000004d7087c25 */ /* 0x000fe2000f8e0008 */
[----:B------:R-:W-:-:S02]  /*1c2b0*/  SHF.R.S32.HI R26, RZ, 0x1f, R229 ;  /* 0x0000001fff1a7819 */ /* 0x000fc400000114e5 */
[----:B------:R-:W-:Y:S01]  /*1c2c0*/  SHF.R.S32.HI R89, RZ, 0x1f, R230 ;  /* 0x0000001fff597819 */ /* 0x000fe200000114e6 */
[----:B------:R-:W-:Y:S01]  /*1c2d0*/  IMAD R3, R3, R10, R28 ;  /* 0x0000000a03037224 */ /* 0x000fe200078e021c */
[----:B------:R-:W-:Y:S01]  /*1c2e0*/  SHF.R.S32.HI R107, RZ, 0x1f, R231 ;  /* 0x0000001fff6b7819 */ /* 0x000fe200000114e7 */
        /* <DEDUP_REMOVED lines=12> */
[----:B------:R-:W-:Y:S02]  /*1c3b0*/  IADD3 R3, R9, R11, RZ ;  /* 0x0000000b09037210 */ /* 0x000fe40007ffe0ff */
[C---:B------:R-:W-:Y:S02]  /*1c3c0*/  LEA R0, P1, R8.reuse, UR4, 0x2 ;  /* 0x0000000408007c11 */ /* 0x040fe4000f8210ff */
[----:B------:R-:W-:Y:S02]  /*1c3d0*/  PRMT R10, RZ, 0x654, R10 ;  /* 0x00000654ff0a7816 */ /* 0x000fe4000000000a */
[----:B------:R-:W-:Y:S02]  /*1c3e0*/  LEA.HI.X R3, R8, UR5, R3, 0x2, P1 ;  /* 0x0000000508037c11 */ /* 0x000fe400088f1403 */
[----:B------:R0:W-:Y:S01]  /*1c3f0*/  SYNCS.ARRIVE.TRANS64.RED.A1T0 RZ, [R10+URZ], RZ ;  /* 0x000000ff0aff79a7 */ /* 0x0001e2000810043f */
        /* <DEDUP_REMOVED lines=42> */
[-C--:B------:R-:W-:Y:S02]  /*1c6a0*/  @!P0 LEA.HI.X R15, R223, R9.reuse, R35, 0x2, P6 ;  /* 0x00000009df0f8211 */ /* 0x080fe400030f1423 */
[----:B------:R-:W-:Y:S01]  /*1c6b0*/  ISETP.GE.AND P2, PT, R220, UR4, PT ;  /* 0x00000004dc007c0c */ /* 0x000fe2000bf46270 */
[----:B------:R-:W-:Y:S01]  /*1c6c0*/  @!P1 ST.E.64 desc[UR60][R12.64], R56 ;  /* 0x000000380c009985 */ /* 0x000fe2000c101b3c */
[----:B------:R-:W-:Y:S02]  /*1c6d0*/  @!P3 LEA R24, P5, R222, R8, 0x2 ;  /* 0x00000008de18b211 */ /* 0x000fe400078a10ff */
[----:B------:R-:W-:Y:S01]  /*1c6e0*/  ISETP.GE.AND P1, PT, R219, UR4, PT ;  /* 0x00000004db007c0c */ /* 0x000fe2000bf26270 */
[----:B------:R1:W-:Y:S01]  /*1c6f0*/  @!P0 ST.E.64 desc[UR60][R14.64], R60 ;  /* 0x0000003c0e008985 */ /* 0x0003e2000c101b3c */
[----:B------:R-:W-:Y:S02]  /*1c700*/  ISETP.GE.AND P0, PT, R218, UR4, PT ;  /* 0x00000004da007c0c */ /* 0x000fe4000bf06270 */
[----:B------:R-:W-:-:S02]  /*1c710*/  @!P3 LEA.HI.X R25, R222, R9, R34, 0x2, P5 ;  /* 0x00000009de19b211 */ /* 0x000fc400028f1422 */
[----:B------:R-:W-:Y:S02]  /*1c720*/  ISETP.GE.AND P5, PT, R217, UR4, PT ;  /* 0x00000004d9007c0c */ /* 0x000fe4000bfa6270 */
[CC--:B------:R-:W-:Y:S01]  /*1c730*/  @!P4 LEA R20, P6, R221.reuse, R8.reuse, 0x2 ;  /* 0x00000008dd14c211 */ /* 0x0c0fe200078c10ff */
[----:B------:R3:W-:Y:S01]  /*1c740*/  @!P3 ST.E.64 desc[UR60][R24.64], R64 ;  /* 0x000000401800b985 */ /* 0x0007e2000c101b3c */
[CC--:B0-----:R-:W-:Y:S02]  /*1c750*/  @!P2 LEA R10, P3, R220.reuse, R8.reuse, 0x2 ;  /* 0x00000008dc0aa211 */ /* 0x0c1fe400078610ff */
[-C--:B------:R-:W-:Y:S02]  /*1c760*/  @!P4 LEA.HI.X R21, R221, R9.reuse, R33, 0x2, P6 ;  /* 0x00000009dd15c211 */ /* 0x080fe400030f1421 */
[----:B------:R-:W-:Y:S02]  /*1c770*/  @!P2 LEA.HI.X R11, R220, R9, R32, 0x2, P3 ;  /* 0x00000009dc0ba211 */ /* 0x000fe400018f1420 */
[-C--:B-1----:R-:W-:Y:S01]  /*1c780*/  @!P1 LEA R14, P6, R219, R8.reuse, 0x2 ;  /* 0x00000008db0e9211 */ /* 0x082fe200078c10ff */
[----:B------:R3:W-:Y:S01]  /*1c790*/  @!P4 ST.E.64 desc[UR60][R20.64], R68 ;  /* 0x000000441400c985 */ /* 0x0007e2000c101b3c */
[----:B------:R-:W-:-:S02]  /*1c7a0*/  @!P0 LEA R12, P4, R218, R8, 0x2 ;  /* 0x00000008da0c8211 */ /* 0x000fc400078810ff */
        /* <DEDUP_REMOVED lines=8> */
.L_x_2705:
[----:B------:R-:W-:Y:S05]  /*1c830*/  BSYNC B1 ;  /* 0x0000000000017941 */ /* 0x000fea0003800000 */
.L_x_2704:
        /* <DEDUP_REMOVED lines=10> */
[CC--:B-1----:R-:W-:Y:S02]  /*1c8e0*/  @!P1 LEA R12, P5, R231.reuse, R8.reuse, 0x2 ;  /* 0x00000008e70c9211 */ /* 0x0c2fe400078a10ff */
        /* <DEDUP_REMOVED lines=59> */
.L_x_2694:
        /* <DEDUP_REMOVED lines=16> */
[----:B-1----:R-:W1:-:S12]  /*1cda0*/  S2R R4, SR_TID.X ;  /* 0x0000000000047919 */ /* 0x002e580000002100 */
        /* <DEDUP_REMOVED lines=8> */
[----:B--2---:R-:W-:-:S07]  /*1ce30*/  IMAD.IADD R0, R0, 0x1, -R11 ;  /* 0x0000000100007824 */ /* 0x004fce00078e0a0b */
.L_x_2706:
[----:B------:R-:W-:Y:S01]  /*1ce40*/  BSSY B1, `(.L_x_2707) ;  /* 0x0000036000017945 */ /* 0x000fe20003800000 */
[----:B------:R-:W-:Y:S02]  /*1ce50*/  SEL R31, R210, RZ, !P0 ;  /* 0x000000ffd21f7207 */ /* 0x000fe40004000000 */
[----:B------:R-:W-:Y:S02]  /*1ce60*/  SEL R232, R232, RZ, !P0 ;  /* 0x000000ffe8e87207 */ /* 0x000fe40004000000 */
[----:B-----5:R-:W-:Y:S01]  /*1ce70*/  SHF.R.S32.HI R28, RZ, 0x1f, R3 ;  /* 0x0000001fff1c7819 */ /* 0x020fe20000011403 */
[----:B------:R-:W-:Y:S06]  /*1ce80*/  @P3 BRA `(.L_x_2708) ;  /* 0x0000000000c43947 */ /* 0x000fec0003800000 */
[----:B------:R-:W1:Y:S01]  /*1ce90*/  S2R R9, SR_TID.X ;  /* 0x0000000000097919 */ /* 0x000e620000002100 */
[----:B------:R-:W2:Y:S02]  /*1cea0*/  LDC R33, c[0x0][0xbe8] ;  /* 0x0002fa00ff217b82 */ /* 0x000ea40000000800 */
[----:B--2---:R-:W-:Y:S01]  /*1ceb0*/  IMAD R4, R0, R33, RZ ;  /* 0x0000002100047224 */ /* 0x004fe200078e02ff */
[----:B-1----:R-:W-:-:S04]  /*1cec0*/  IADD3 R30, R200, -0x80, R9 ;  /* 0xffffff80c81e7810 */ /* 0x002fc80007ffe009 */
[----:B------:R-:W-:-:S13]  /*1ced0*/  ISETP.GE.AND P0, PT, R30, R4, PT ;  /* 0x000000041e00720c */ /* 0x000fda0003f06270 */
[----:B------:R-:W-:Y:S05]  /*1cee0*/  @P0 BRA `(.L_x_2708) ;  /* 0x0000000000ac0947 */ /* 0x000fea0003800000 */
[----:B------:R-:W-:Y:S01]  /*1cef0*/  ISETP.GT.AND P0, PT, R209, 0x1, PT ;  /* 0x00000001d100780c */ /* 0x000fe20003f04270 */
[----:B------:R-:W1:Y:S01]  /*1cf00*/  LDC.64 R8, c[0x0][0xba8] ;  /* 0x0002ea00ff087b82 */ /* 0x000e620000000a00 */
[----:B------:R-:W-:Y:S01]  /*1cf10*/  MOV R26, 0x9b8 ;  /* 0x000009b8001a7802 */ /* 0x000fe20000000f00 */
[----:B------:R-:W-:Y:S01]  /*1cf20*/  IMAD.MOV.U32 R27, RZ, RZ, R30 ;  /* 0x000000ffff1b7224 */ /* 0x000fe200078e001e */
[----:B------:R-:W-:Y:S02]  /*1cf30*/  ISETP.NE.AND P1, PT, R33, 0x1, PT ;  /* 0x000000012100780c */ /* 0x000fe40003f25270 */
[----:B------:R-:W-:Y:S02]  /*1cf40*/  SEL R26, R26, 0x978, P0 ;  /* 0x000009781a1a7807 */ /* 0x000fe40000000000 */
[----:B------:R-:W-:Y:S02]  /*1cf50*/  SEL R215, R215, RZ, P0 ;  /* 0x000000ffd7d77207 */ /* 0x000fe40000000000 */
        /* <DEDUP_REMOVED lines=8> */
[----:B------:R-:W-:Y:S02]  /*1cfe0*/  IMAD R21, R20, R232, R21 ;  /* 0x000000e814157224 */ /* 0x000fe400078e0215 */
[----:B0-----:R-:W-:-:S05]  /*1cff0*/  @P1 IMAD.HI.U32 R4, R30, R25, RZ ;  /* 0x000000191e041227 */ /* 0x001fca00078e00ff */
[----:B------:R-:W0:Y:S01]  /*1d000*/  @!P0 LDC R9, c[0x0][0xb54] ;  /* 0x0002d500ff098b82 */ /* 0x000e220000000800 */
[----:B---3--:R-:W-:Y:S02]  /*1d010*/  IMAD R29, R15, R206, RZ ;  /* 0x000000ce0f1d7224 */ /* 0x008fe400078e02ff */
[----:B------:R-:W-:Y:S01]  /*1d020*/  IMAD.WIDE.U32 R24, R20, R31, RZ ;  /* 0x0000001f14187225 */ /* 0x000fe200078e00ff */
[----:B----4-:R-:W-:-:S03]  /*1d030*/  @P1 SHF.R.U32.HI R27, RZ, R35, R4 ;  /* 0x00000023ff1b1219 */ /* 0x010fc60000011604 */
[----:B------:R-:W-:-:S04]  /*1d040*/  IMAD.WIDE.U32 R14, R14, R206, RZ ;  /* 0x000000ce0e0e7225 */ /* 0x000fc800078e00ff */
[----:B------:R-:W-:Y:S01]  /*1d050*/  IMAD.IADD R4, R25, 0x1, R21 ;  /* 0x0000000119047824 */ /* 0x000fe200078e0215 */
[----:B------:R-:W-:Y:S01]  /*1d060*/  IADD3 R14, P1, P3, R24, R14, R3 ;  /* 0x0000000e180e7210 */ /* 0x000fe20007b3e003 */
[----:B------:R-:W-:Y:S02]  /*1d070*/  IMAD.IADD R29, R15, 0x1, R29 ;  /* 0x000000010f1d7824 */ /* 0x000fe400078e021d */
[-C--:B------:R-:W-:Y:S02]  /*1d080*/  IMAD R21, R13, R215.reuse, RZ ;  /* 0x000000d70d157224 */ /* 0x080fe400078e02ff */
[----:B------:R-:W-:Y:S01]  /*1d090*/  IMAD.WIDE.U32 R12, R12, R215, RZ ;  /* 0x000000d70c0c7225 */ /* 0x000fe200078e00ff */
[----:B------:R-:W-:-:S03]  /*1d0a0*/  IADD3.X R4, R4, R29, R28, P1, P3 ;  /* 0x0000001d04047210 */ /* 0x000fc60000fe641c */
[--C-:B------:R-:W-:Y:S01]  /*1d0b0*/  IMAD.MOV R15, RZ, RZ, -R27.reuse ;  /* 0x000000ffff0f7224 */ /* 0x100fe200078e0a1b */
[----:B------:R-:W-:Y:S02]  /*1d0c0*/  IADD3 R12, P0, P1, R27, R14, R12 ;  /* 0x0000000e1b0c7210 */ /* 0x000fe4000791e00c */
[----:B------:R-:W-:Y:S01]  /*1d0d0*/  IADD3 R21, R13, R21, RZ ;  /* 0x000000150d157210 */ /* 0x000fe20007ffe0ff */
[----:B------:R-:W-:Y:S01]  /*1d0e0*/  IMAD R15, R33, R15, R30 ;  /* 0x0000000f210f7224 */ /* 0x000fe200078e021e */
[----:B------:R-:W-:-:S04]  /*1d0f0*/  SHF.R.S32.HI R27, RZ, 0x1f, R27 ;  /* 0x0000001fff1b7819 */ /* 0x000fc8000001141b */
[----:B------:R-:W-:Y:S01]  /*1d100*/  IADD3.X R13, R27, R4, R21, P0, P1 ;  /* 0x000000041b0d7210 */ /* 0x000fe200007e2415 */
[----:B-----5:R-:W-:Y:S01]  /*1d110*/  IMAD R4, R11, R15, RZ ;  /* 0x0000000f0b047224 */ /* 0x020fe200078e02ff */
[----:B------:R-:W-:-:S05]  /*1d120*/  SHF.R.S32.HI R21, RZ, 0x1f, R15 ;  /* 0x0000001fff157819 */ /* 0x000fca000001140f */
[C---:B------:R-:W-:Y:S02]  /*1d130*/  IMAD R21, R10.reuse, R21, R4 ;  /* 0x000000150a157224 */ /* 0x040fe400078e0204 */
[----:B------:R-:W-:-:S04]  /*1d140*/  IMAD.WIDE.U32 R10, R10, R15, R12 ;  /* 0x0000000f0a0a7225 */ /* 0x000fc800078e000c */
[----:B------:R-:W-:Y:S01]  /*1d150*/  IMAD.IADD R4, R11, 0x1, R21 ;  /* 0x000000010b047824 */ /* 0x000fe200078e0215 */
[----:B-1----:R-:W-:Y:S01]  /*1d160*/  LEA R8, P0, R10, R8, 0x2 ;  /* 0x000000080a087211 */ /* 0x002fe200078010ff */
[----:B------:R-:W-:-:S03]  /*1d170*/  IMAD.MOV.U32 R11, RZ, RZ, -0x800000 ;  /* 0xff800000ff0b7424 */ /* 0x000fc600078e00ff */
[----:B0-----:R-:W-:-:S05]  /*1d180*/  LEA.HI.X R9, R10, R9, R4, 0x2, P0 ;  /* 0x000000090a097211 */ /* 0x001fca00000f1404 */
[----:B------:R1:W-:Y:S04]  /*1d190*/  STG.E desc[UR60][R8.64], R11 ;  /* 0x0000000b08007986 */ /* 0x0003e8000c10193c */
.L_x_2708:
[----:B------:R-:W-:Y:S05]  /*1d1a0*/  BSYNC B1 ;  /* 0x0000000000017941 */ /* 0x000fea0003800000 */
.L_x_2707:
[----:B------:R-:W-:Y:S05]  /*1d1b0*/  @P2 BRA `(.L_x_2703) ;  /* 0x0000000400a02947 */ /* 0x000fea0003800000 */
[----:B------:R-:W2:Y:S01]  /*1d1c0*/  LDC R15, c[0x0][0xbe8] ;  /* 0x0002fa00ff0f7b82 */ /* 0x000ea20000000800 */
[----:B------:R-:W-:Y:S01]  /*1d1d0*/  ULDC.64 UR4, c[0x0][0xaa0] ;  /* 0x0002a80000047ab9 */ /* 0x000fe20000000a00 */
[----:B------:R-:W-:Y:S01]  /*1d1e0*/  ULDC.64 UR6, c[0x0][0xaf0] ;  /* 0x0002bc0000067ab9 */ /* 0x000fe20000000a00 */
[----:B------:R-:W-:Y:S01]  /*1d1f0*/  IMAD R4, R28, UR4, RZ ;  /* 0x000000041c047c24 */ /* 0x000fe2000f8e02ff */
[----:B------:R-:W-:Y:S01]  /*1d200*/  BSSY B1, `(.L_x_2709) ;  /* 0x0000039000017945 */ /* 0x000fe20003800000 */
[C---:B-1----:R-:W-:Y:S01]  /*1d210*/  IMAD.WIDE.U32 R8, R3.reuse, UR4, RZ ;  /* 0x0000000403087c25 */ /* 0x042fe2000f8e00ff */
[----:B------:R-:W-:Y:S02]  /*1d220*/  SHF.R.S32.HI R14, RZ, 0x1f, R207 ;  /* 0x0000001fff0e7819 */ /* 0x000fe400000114cf */
[----:B------:R-:W-:Y:S01]  /*1d230*/  SHF.R.S32.HI R20, RZ, 0x1f, R203 ;  /* 0x0000001fff147819 */ /* 0x000fe200000114cb */
[----:B------:R-:W-:Y:S01]  /*1d240*/  IMAD R11, R3, UR5, R4 ;  /* 0x00000005030b7c24 */ /* 0x000fe2000f8e0204 */
[----:B------:R-:W-:Y:S01]  /*1d250*/  ULDC.64 UR4, c[0x0][0xae8] ;  /* 0x0002ba0000047ab9 */ /* 0x000fe20000000a00 */
[----:B------:R-:W-:-:S02]  /*1d260*/  IMAD R3, R208, 0x20, R233 ;  /* 0x00000020d0037824 */ /* 0x000fc400078e02e9 */
[----:B------:R-:W-:-:S03]  /*1d270*/  IMAD.IADD R9, R9, 0x1, R11 ;  /* 0x0000000109097824 */ /* 0x000fc600078e020b */
[----:B------:R-:W-:Y:S01]  /*1d280*/  IADD3 R13, R200, R3, RZ ;  /* 0x00000003c80d7210 */ /* 0x000fe20007ffe0ff */
[----:B------:R-:W-:Y:S01]  /*1d290*/  IMAD.WIDE.U32 R8, R206, UR4, R8 ;  /* 0x00000004ce087c25 */ /* 0x000fe2000f8e0008 */
[----:B------:R-:W-:-:S03]  /*1d2a0*/  IADD3 R200, R233, R200, RZ ;  /* 0x000000c8e9c87210 */ /* 0x000fc60007ffe0ff */
[----:B------:R-:W-:Y:S02]  /*1d2b0*/  IMAD.MOV.U32 R3, RZ, RZ, R13 ;  /* 0x000000ffff037224 */ /* 0x000fe400078e000d */
[----:B------:R-:W-:Y:S01]  /*1d2c0*/  IMAD R9, R206, UR5, R9 ;  /* 0x00000005ce097c24 */ /* 0x000fe2000f8e0209 */
[----:B--2---:R-:W-:Y:S01]  /*1d2d0*/  ISETP.NE.AND P0, PT, R15, 0x1, PT ;  /* 0x000000010f00780c */ /* 0x004fe20003f05270 */
[----:B------:R-:W-:Y:S01]  /*1d2e0*/  ULDC.64 UR4, c[0x0][0xae0] ;  /* 0x0002b80000047ab9 */ /* 0x000fe20000000a00 */
[----:B------:R-:W-:-:S11]  /*1d2f0*/  IMAD.WIDE.U32 R8, R31, UR6, R8 ;  /* 0x000000061f087c25 */ /* 0x000fd6000f8e0008 */
[----:B------:R-:W1:Y:S08]  /*1d300*/  @P0 LDC R10, c[0x0][0xbec] ;  /* 0x0002fb00ff0a0b82 */ /* 0x000e700000000800 */
[----:B------:R-:W2:Y:S01]  /*1d310*/  @P0 LDC R21, c[0x0][0xbf0] ;  /* 0x0002fc00ff150b82 */ /* 0x000ea20000000800 */
[----:B-1----:R-:W-:-:S04]  /*1d320*/  @P0 IMAD.HI.U32 R4, R13, R10, RZ ;  /* 0x0000000a0d040227 */ /* 0x002fc800078e00ff */
[----:B------:R-:W-:Y:S01]  /*1d330*/  IMAD R10, R232, UR6, RZ ;  /* 0x00000006e80a7c24 */ /* 0x000fe2000f8e02ff */
[----:B--2---:R-:W-:-:S03]  /*1d340*/  @P0 SHF.R.U32.HI R3, RZ, R21, R4 ;  /* 0x00000015ff030219 */ /* 0x004fc60000011604 */
        /* <DEDUP_REMOVED lines=12> */
[----:B------:R-:W-:Y:S02]  /*1d410*/  IMAD R15, R0, R15, RZ ;  /* 0x0000000f000f7224 */ /* 0x000fe400078e02ff */
[----:B------:R-:W-:-:S02]  /*1d420*/  IMAD R3, R11, UR5, R4 ;  /* 0x000000050b037c24 */ /* 0x000fc4000f8e0204 */
[----:B------:R-:W-:Y:S01]  /*1d430*/  IMAD.WIDE.U32 R8, R11, UR4, R8 ;  /* 0x000000040b087c25 */ /* 0x000fe2000f8e0008 */
[C---:B------:R-:W-:Y:S01]  /*1d440*/  ISETP.GE.AND P2, PT, R200.reuse, R15, PT ;  /* 0x0000000fc800720c */ /* 0x040fe20003f46270 */
[----:B------:R-:W-:Y:S02]  /*1d450*/  ULDC.64 UR4, c[0x0][0xa80] ;  /* 0x0002a00000047ab9 */ /* 0x000fe40000000a00 */
[----:B------:R-:W-:Y:S01]  /*1d460*/  VIADD R0, R200, 0x20 ;  /* 0x00000020c8007836 */ /* 0x000fe20000000000 */
[----:B------:R-:W-:Y:S01]  /*1d470*/  LEA R4, P3, R8, UR4, 0x1 ;  /* 0x0000000408047c11 */ /* 0x000fe2000f8608ff */
[----:B------:R-:W-:-:S03]  /*1d480*/  IMAD.IADD R3, R9, 0x1, R3 ;  /* 0x0000000109037824 */ /* 0x000fc600078e0203 */
[-C--:B------:R-:W-:Y:S01]  /*1d490*/  ISETP.GE.AND P1, PT, R0, R15.reuse, PT ;  /* 0x0000000f0000720c */ /* 0x080fe20003f26270 */
[----:B------:R-:W-:Y:S01]  /*1d4a0*/  VIADD R0, R200, 0x40 ;  /* 0x00000040c8007836 */ /* 0x000fe20000000000 */
[----:B------:R-:W-:Y:S02]  /*1d4b0*/  LEA.HI.X R3, R8, UR5, R3, 0x1, P3 ;  /* 0x0000000508037c11 */ /* 0x000fe400098f0c03 */
[----:B------:R1:W2:Y:S02]  /*1d4c0*/  SHFL.IDX PT, R8, R4, RZ, 0x181f ;  /* 0x00181fff04087589 */ /* 0x0002a400000e0000 */
[----:B------:R-:W-:Y:S02]  /*1d4d0*/  ISETP.GE.AND P0, PT, R0, R15, PT ;  /* 0x0000000f0000720c */ /* 0x000fe40003f06270 */
[----:B------:R1:W3:Y:S01]  /*1d4e0*/  SHFL.IDX PT, R0, R3, RZ, 0x181f ;  /* 0x00181fff03007589 */ /* 0x0002e200000e0000 */
[----:B------:R-:W-:Y:S10]  /*1d4f0*/  @P2 BRA `(.L_x_2710) ;  /* 0x0000000000242947 */ /* 0x000ff40003800000 */
        /* <DEDUP_REMOVED lines=9> */
.L_x_2710:
[----:B------:R-:W-:Y:S05]  /*1d590*/  BSYNC B1 ;  /* 0x0000000000017941 */ /* 0x000fea0003800000 */
.L_x_2709:
        /* <DEDUP_REMOVED lines=13> */
.L_x_2712:
[----:B------:R-:W-:Y:S05]  /*1d670*/  BSYNC B1 ;  /* 0x0000000000017941 */ /* 0x000fea0003800000 */
.L_x_2711:
        /* <DEDUP_REMOVED lines=13> */
.L_x_2714:
[----:B------:R-:W-:Y:S05]  /*1d750*/  BSYNC B1 ;  /* 0x0000000000017941 */ /* 0x000fea0003800000 */
.L_x_2713:
[----:B0-----:R-:W-:Y:S01]  /*1d760*/  VIADD R0, R200, 0x60 ;  /* 0x00000060c8007836 */ /* 0x001fe20000000000 */
[----:B------:R0:W0:Y:S04]  /*1d770*/  SHFL.IDX PT, R10, R3, 0x3, 0x181f ;  /* 0x00781f00030a7f89 */ /* 0x00002800000e0000 */
[----:B------:R-:W-:Y:S01]  /*1d780*/  ISETP.GE.AND P0, PT, R0, R15, PT ;  /* 0x0000000f0000720c */ /* 0x000fe20003f06270 */
[----:B-123--:R-:W1:-:S12]  /*1d790*/  SHFL.IDX PT, R4, R4, 0x3, 0x181f ;  /* 0x00781f0004047f89 */ /* 0x00ee5800000e0000 */
[----:B------:R-:W-:Y:S05]  /*1d7a0*/  @P0 BRA `(.L_x_2703) ;  /* 0x0000000000240947 */ /* 0x000fea0003800000 */
[----:B------:R-:W-:Y:S02]  /*1d7b0*/  ULDC UR4, c[0x0][0xac8] ;  /* 0x0002b20000047ab9 */ /* 0x000fe40000000800 */
[----:B------:R-:W-:Y:S02]  /*1d7c0*/  ISETP.GE.AND P2, PT, R203, UR4, PT ;  /* 0x00000004cb007c0c */ /* 0x000fe4000bf46270 */
[----:B------:R-:W-:-:S11]  /*1d7d0*/  ISETP.GE.AND P3, PT, R207, UR4, PT ;  /* 0x00000004cf007c0c */ /* 0x000fd6000bf66270 */
[-C--:B-1----:R-:W-:Y:S02]  /*1d7e0*/  @!P2 LEA R12, P0, R203, R4.reuse, 0x1 ;  /* 0x00000004cb0ca211 */ /* 0x082fe400078008ff */
[----:B----4-:R-:W-:Y:S02]  /*1d7f0*/  @!P3 LEA R8, P1, R207, R4, 0x1 ;  /* 0x00000004cf08b211 */ /* 0x010fe400078208ff */
[-C--:B0-----:R-:W-:Y:S02]  /*1d800*/  @!P2 LEA.HI.X R13, R203, R10.reuse, R20, 0x1, P0 ;  /* 0x0000000acb0da211 */ /* 0x081fe400000f0c14 */
[----:B------:R-:W-:-:S03]  /*1d810*/  @!P3 LEA.HI.X R9, R207, R10, R14, 0x1, P1 ;  /* 0x0000000acf09b211 */ /* 0x000fc600008f0c0e */
[----:B------:R0:W-:Y:S04]  /*1d820*/  @!P2 ST.E.128 desc[UR60][R12.64], RZ ;  /* 0x000000ff0c00a985 */ /* 0x0001e8000c101d3c */
[----:B------:R0:W-:Y:S02]  /*1d830*/  @!P3 ST.E.128 desc[UR60][R8.64], RZ ;  /* 0x000000ff0800b985 */ /* 0x0001e4000c101d3c */
.L_x_2703:
[----:B------:R-:W-:Y:S05]  /*1d840*/  BSYNC B0 ;  /* 0x0000000000007941 */ /* 0x000fea0003800000 */
.L_x_2693:
[----:B------:R-:W-:Y:S02]  /*1d850*/  ULDC UR4, c[0x0][0xc3c] ;  /* 0x00030f0000047ab9 */ /* 0x000fe40000000800 */
[----:B------:R-:W-:-:S13]  /*1d860*/  ISETP.GE.AND P0, PT, R7, UR4, PT ;  /* 0x0000000407007c0c */ /* 0x000fda000bf06270 */
[----:B------:R-:W-:Y:S05]  /*1d870*/  @!P0 BRA `(.L_x_2715) ;  /* 0xfffffe3c00388947 */ /* 0x000fea000383ffff */
[----:B------:R-:W-:Y:S05]  /*1d880*/  BRA `(.L_x_2484) ;  /* 0x0000008800b87947 */ /* 0x000fea0003800000 */
.L_x_2482:
        /* <DEDUP_REMOVED lines=20> */
.L_x_2716:
        /* <DEDUP_REMOVED lines=43> */
.L_x_2720:
[----:B------:R-:W0:Y:S01]  /*1dc80*/  LDC R2, c[0x0][0xc3c] ;  /* 0x00030f00ff027b82 */ /* 0x000e220000000800 */
[----:B------:R-:W-:Y:S01]  /*1dc90*/  ULDC UR7, c[0x0][0xc3c] ;  /* 0x00030f0000077ab9 */ /* 0x000fe20000000800 */
[----:B------:R-:W-:Y:S01]  /*1dca0*/  UIADD3 UR4, UR4, 0x1f, URZ ;  /* 0x0000001f04047890 */ /* 0x000fe2000fffe03f */
[----:B------:R-:W-:-:S05]  /*1dcb0*/  IMAD.U32 R3, RZ, RZ, UR7 ;  /* 0x00000007ff037e24 */ /* 0x000fca000f8e00ff */
[----:B------:R1:W-:Y:S01]  /*1dcc0*/  STL [R1+0xc], R3 ;  /* 0x00000c0301007387 */ /* 0x0003e20000100800 */
[----:B0-----:R-:W-:-:S13]  /*1dcd0*/  ISETP.LE.AND P6, PT, R2, UR4, PT ;  /* 0x0000000402007c0c */ /* 0x001fda000bfc3270 */
[----:B-1----:R-:W-:Y:S05]  /*1dce0*/  @P6 BRA `(.L_x_2719) ;  /* 0x0000000800b06947 */ /* 0x002fea0003800000 */
[----:B------:R-:W-:Y:S01]  /*1dcf0*/  IADD3 R11, R0, UR4, RZ ;  /* 0x00000004000b7c10 */ /* 0x000fe2000fffe0ff */
        /* <DEDUP_REMOVED lines=31> */
.L_x_2718:
[----:B------:R-:W-:Y:S01]  /*1def0*/  IADD3 R10, -R4, R9, RZ ;  /* 0x00000009040a7210 */ /* 0x000fe20007ffe1ff */
[----:B------:R-:W-:-:S04]  /*1df00*/  IMAD.MOV.U32 R3, RZ, RZ, RZ ;  /* 0x000000ffff037224 */ /* 0x000fc800078e00ff */
        /* <DEDUP_REMOVED lines=10> */
.L_x_2721:
        /* <DEDUP_REMOVED lines=15> */
[----:B0-----:R-:W-:-:S05]  /*1e0a0*/  IADD3 R2, RZ, -R3, RZ ;  /* 0x80000003ff027210 */ /* 0x001fca0007ffe0ff */
        /* <DEDUP_REMOVED lines=14> */
[----:B------:R-:W-:-:S02]  /*1e190*/  ISETP.GE.U32.AND P0, PT, R12, R7, PT ;  /* 0x000000070c00720c */ /* 0x000fc40003f06070 */
[----:B0-----:R-:W-:-:S05]  /*1e1a0*/  IADD3 R2, RZ, -R3, RZ ;  /* 0x80000003ff027210 */ /* 0x001fca0007ffe0ff */
[----:B------:R-:W-:Y:S02]  /*1e1b0*/  IMAD R7, R2, R9, RZ ;  /* 0x0000000902077224 */ /* 0x000fe400078e02ff */
[----:B------:R-:W-:-:S04]  /*1e1c0*/  IMAD.MOV.U32 R2, RZ, RZ, RZ ;  /* 0x000000ffff027224 */ /* 0x000fc800078e00ff */
[----:B------:R-:W-:Y:S02]  /*1e1d0*/  @P0 VIADD R10, R10, 0x1 ;  /* 0x000000010a0a0836 */ /* 0x000fe40000000000 */
[----:B------:R-:W-:Y:S01]  /*1e1e0*/  IMAD.HI.U32 R7, R3, R7, R2 ;  /* 0x0000000703077227 */ /* 0x000fe200078e0002 */
[----:B------:R-:W-:Y:S02]  /*1e1f0*/  LOP3.LUT R2, R5, R4, RZ, 0x3c, !PT ;  /* 0x0000000405027212 */ /* 0x000fe400078e3cff */
[----:B------:R-:W-:Y:S02]  /*1e200*/  IABS R3, R8 ;  /* 0x0000000800037213 */ /* 0x000fe40000000000 */
[----:B------:R-:W-:Y:S02]  /*1e210*/  ISETP.GE.AND P2, PT, R2, RZ, PT ;  /* 0x000000ff0200720c */ /* 0x000fe40003f46270 */
[----:B------:R-:W-:-:S11]  /*1e220*/  IADD3 R3, RZ, -R3, RZ ;  /* 0x80000003ff037210 */ /* 0x000fd60007ffe0ff */
        /* <DEDUP_REMOVED lines=16> */
[----:B------:R-:W-:-:S04]  /*1e330*/  @!P1 LOP3.LUT R7, RZ, R8, RZ, 0x33, !PT ;  /* 0x00000008ff079212 */ /* 0x000fc800078e33ff */
[----:B------:R-:W-:Y:S01]  /*1e340*/  IADD3 R3, -R7, RZ, RZ ;  /* 0x000000ff07037210 */ /* 0x000fe20007ffe1ff */
[----:B------:R-:W-:-:S04]  /*1e350*/  IMAD R7, R8, 0x1000000, R7 ;  /* 0x0100000008077824 */ /* 0x000fc800078e0207 */
[----:B------:R-:W-:-:S04]  /*1e360*/  IMAD R8, R8, R3, R10 ;  /* 0x0000000308087224 */ /* 0x000fc800078e020a */
[----:B------:R-:W-:-:S05]  /*1e370*/  IMAD R3, R8, 0x10000, R7 ;  /* 0x0001000008037824 */ /* 0x000fca00078e0207 */
[----:B------:R0:W-:Y:S01]  /*1e380*/  STL [R1+0x8], R3 ;  /* 0x0000080301007387 */ /* 0x0001e20000100800 */
[----:B------:R-:W-:Y:S05]  /*1e390*/  BRA `(.L_x_2723) ;  /* 0x0000000000f47947 */ /* 0x000fea0003800000 */
.L_x_2722:
        /* <DEDUP_REMOVED lines=41> */
[----:B0-----:R-:W-:-:S05]  /*1e630*/  IADD3 R5, RZ, -R3, RZ ;  /* 0x80000003ff057210 */ /* 0x001fca0007ffe0ff */
        /* <DEDUP_REMOVED lines=15> */
[----:B------:R-:W-:Y:S01]  /*1e730*/  @!P1 LOP3.LUT R2, RZ, R7, RZ, 0x33, !PT ;  /* 0x00000007ff029212 */ /* 0x000fe200078e33ff */
[----:B------:R-:W-:-:S04]  /*1e740*/  IMAD.MOV R7, RZ, RZ, -R7 ;  /* 0x000000ffff077224 */ /* 0x000fc800078e0a07 */
[----:B------:R-:W-:-:S05]  /*1e750*/  IMAD R3, R2, R7, R9 ;  /* 0x0000000702037224 */ /* 0x000fca00078e0209 */
[----:B------:R1:W-:Y:S02]  /*1e760*/  STL [R1+0x8], R3 ;  /* 0x0000080301007387 */ /* 0x0003e40000100800 */
.L_x_2723:
[----:B01----:R-:W-:-:S05]  /*1e770*/  LOP3.LUT R3, RZ, R2, RZ, 0x33, !PT ;  /* 0x00000002ff037212 */ /* 0x003fca00078e33ff */
[----:B------:R-:W-:-:S05]  /*1e780*/  IMAD.IADD R2, R4, 0x1, R3 ;  /* 0x0000000104027824 */ /* 0x000fca00078e0203 */
[----:B------:R1:W-:Y:S01]  /*1e790*/  STL [R1+0x4], R2 ;  /* 0x0000040201007387 */ /* 0x0003e20000100800 */
[----:B------:R-:W-:Y:S05]  /*1e7a0*/  BRA `(.L_x_2724) ;  /* 0x0000000000107947 */ /* 0x000fea0003800000 */
.L_x_2719:
[----:B------:R-:W-:Y:S01]  /*1e7b0*/  IMAD.U32 R2, RZ, RZ, UR6 ;  /* 0x00000006ff027e24 */ /* 0x000fe2000f8e00ff */
[----:B------:R0:W-:Y:S04]  /*1e7c0*/  STL [R1+0x4], RZ ;  /* 0x000004ff01007387 */ /* 0x0001e80000100800 */
[----:B------:R0:W-:Y:S04]  /*1e7d0*/  STL [R1+0x8], RZ ;  /* 0x000008ff01007387 */ /* 0x0001e80000100800 */
[----:B------:R0:W-:Y:S02]  /*1e7e0*/  STL [R1], R2 ;  /* 0x0000000201007387 */ /* 0x0001e40000100800 */
.L_x_2724:
        /* <DEDUP_REMOVED lines=10> */
.L_x_2717:
        /* <DEDUP_REMOVED lines=14> */
[----:B------:R-:W-:Y:S01]  /*1e970*/  IMAD.MOV.U32 R19, RZ, RZ, RZ ;  /* 0x000000ffff137224 */ /* 0x000fe200078e00ff */
[C---:B------:R-:W-:Y:S01]  /*1e980*/  ISETP.NE.AND P1, PT, R5.reuse, RZ, PT ;  /* 0x000000ff0500720c */ /* 0x040fe20003f25270 */
[----:B01----:R-:W-:Y:S01]  /*1e990*/  IMAD.SHL.U32 R2, R5, 0x8, RZ ;  /* 0x0000000805027824 */ /* 0x003fe200078e00ff */
[----:B------:R-:W-:Y:S01]  /*1e9a0*/  ULDC.64 UR36, c[0x0][0x198] ;  /* 0x0000660000247ab9 */ /* 0x000fe20000000a00 */
[----:B------:R-:W-:Y:S01]  /*1e9b0*/  ULDC UR39, c[0x0][0xc] ;  /* 0x0000030000277ab9 */ /* 0x000fe20000000800 */
[----:B----4-:R-:W-:-:S06]  /*1e9c0*/  ULEA UR4, UR5, UR4, 0x18 ;  /* 0x0000000405047291 */ /* 0x010fcc000f8ec03f */
[----:B------:R-:W-:Y:S02]  /*1e9d0*/  MOV R18, UR4 ;  /* 0x0000000400127c02 */ /* 0x000fe40008000f00 */
        /* <DEDUP_REMOVED lines=9> */
[C---:B------:R-:W-:Y:S01]  /*1ea70*/  LOP3.LUT P0, R2, R6.reuse, 0x1f, RZ, 0xc0, !PT ;  /* 0x0000001f06027812 */ /* 0x040fe2000780c0ff */
[----:B------:R-:W-:Y:S01]  /*1ea80*/  IMAD.SHL.U32 R6, R6, 0x10, RZ ;  /* 0x0000001006067824 */ /* 0x000fe200078e00ff */
[----:B------:R-:W-:-:S03]  /*1ea90*/  LOP3.LUT R0, R0, 0x38, RZ, 0xc0, !PT ;  /* 0x0000003800007812 */ /* 0x000fc600078ec0ff */
[----:B------:R0:W-:Y:S08]  /*1eaa0*/  STL [R1+0x2c], R2 ;  /* 0x00002c0201007387 */ /* 0x0001f00000100800 */
[----:B------:R-:W-:Y:S02]  /*1eab0*/  @P0 LOP3.LUT R4, R4, 0x1, RZ, 0xfc, !PT ;  /* 0x0000000104040812 */ /* 0x000fe400078efcff */
[----:B------:R-:W-:-:S02]  /*1eac0*/  ISETP.NE.OR P0, PT, R5, RZ, !P0 ;  /* 0x000000ff0500720c */ /* 0x000fc40004705670 */
        /* <DEDUP_REMOVED lines=15> */
.L_x_2873:
[----:B------:R-:W2:Y:S01]  /*1ebc0*/  LDL R0, [R1+0xc] ;  /* 0x00000c0001007983 */ /* 0x000ea20000100800 */
[----:B-1----:R-:W2:Y:S01]  /*1ebd0*/  LDC.64 R2, c[0x0][0xc88] ;  /* 0x00032200ff027b82 */ /* 0x002ea20000000a00 */
[----:B------:R-:W-:Y:S05]  /*1ebe0*/  YIELD ;  /* 0x0000000000007946 */ /* 0x000fea0003800000 */
[----:B------:R-:W-:Y:S01]  /*1ebf0*/  ULDC.64 UR4, c[0x0][0xa28] ;  /* 0x00028a0000047ab9 */ /* 0x000fe20000000a00 */
[----:B------:R-:W-:Y:S01]  /*1ec00*/  ULDC.64 UR10, c[0x0][0xa18] ;  /* 0x00028600000a7ab9 */ /* 0x000fe20000000a00 */
[----:B------:R-:W-:Y:S01]  /*1ec10*/  ISETP.NE.U32.AND P0, PT, RZ, UR4, PT ;  /* 0x00000004ff007c0c */ /* 0x000fe2000bf05070 */
[----:B------:R-:W-:Y:S01]  /*1ec20*/  ULDC.64 UR6, c[0x0][0xa08] ;  /* 0x0002820000067ab9 */ /* 0x000fe20000000a00 */
[----:B--2---:R-:W-:Y:S01]  /*1ec30*/  IMAD.WIDE R2, R0, 0x4, R2 ;  /* 0x0000000400027825 */ /* 0x004fe200078e0202 */
[----:B------:R-:W-:-:S04]  /*1ec40*/  ULDC.64 UR8, c[0x0][0xa10] ;  /* 0x0002840000087ab9 */ /* 0x000fc80000000a00 */
[----:B0-----:R-:W2:Y:S01]  /*1ec50*/  LDG.E R4, desc[UR60][R2.64] ;  /* 0x0000003c02047981 */ /* 0x001ea2000c1e1900 */
[----:B------:R-:W-:Y:S02]  /*1ec60*/  ISETP.NE.AND.EX P0, PT, RZ, UR5, PT, P0 ;  /* 0x00000005ff007c0c */ /* 0x000fe4000bf05300 */
[----:B------:R-:W-:Y:S02]  /*1ec70*/  ISETP.NE.U32.AND P3, PT, RZ, UR10, PT ;  /* 0x0000000aff007c0c */ /* 0x000fe4000bf65070 */
[----:B------:R-:W-:Y:S02]  /*1ec80*/  MOV R0, RZ ;  /* 0x000000ff00007202 */ /* 0x000fe40000000f00 */
[----:B------:R-:W-:Y:S01]  /*1ec90*/  ISETP.NE.AND.EX P3, PT, RZ, UR11, PT, P3 ;  /* 0x0000000bff007c0c */ /* 0x000fe2000bf65330 */
[----:B------:R-:W-:Y:S01]  /*1eca0*/  IMAD.MOV.U32 R12, RZ, RZ, RZ ;  /* 0x000000ffff0c7224 */ /* 0x000fe200078e00ff */
[----:B--2---:R-:W-:Y:S01]  /*1ecb0*/  SHF.R.S32.HI R5, RZ, 0x1f, R4 ;  /* 0x0000001fff057819 */ /* 0x004fe20000011404 */
[----:B------:R-:W-:-:S04]  /*1ecc0*/  IMAD.SHL.U32 R15, R4, 0x4, RZ ;  /* 0x00000004040f7824 */ /* 0x000fc800078e00ff */
[C---:B------:R-:W-:Y:S01]  /*1ecd0*/  @P0 LEA R2, P1, R4.reuse, UR4, 0x2 ;  /* 0x0000000404020c11 */ /* 0x040fe2000f8210ff */
[----:B------:R0:W-:Y:S01]  /*1ece0*/  STL [R1+0x38], R4 ;  /* 0x0000380401007387 */ /* 0x0001e20000100800 */
[C-C-:B------:R-:W-:Y:S02]  /*1ecf0*/  SHF.L.U64.HI R14, R4.reuse, 0x2, R5.reuse ;  /* 0x00000002040e7819 */ /* 0x140fe40000010205 */
[----:B------:R-:W-:Y:S01]  /*1ed00*/  @P0 LEA.HI.X R3, R4, UR5, R5, 0x2, P1 ;  /* 0x0000000504030c11 */ /* 0x000fe200088f1405 */
[----:B------:R-:W-:Y:S01]  /*1ed10*/  ULDC.64 UR4, c[0x0][0xa00] ;  /* 0x0002800000047ab9 */ /* 0x000fe20000000a00 */
[C---:B------:R-:W-:Y:S01]  /*1ed20*/  @P3 IADD3 R8, P1, R15.reuse, UR10, RZ ;  /* 0x0000000a0f083c10 */ /* 0x040fe2000ff3e0ff */
        /* <DEDUP_REMOVED lines=12> */
[----:B--2---:R-:W-:-:S04]  /*1edf0*/  IADD3 R2, P0, R15, UR4, RZ ;  /* 0x000000040f027c10 */ /* 0x004fc8000ff1e0ff */
[----:B------:R-:W-:Y:S01]  /*1ee00*/  IADD3.X R3, R14, UR5, RZ, P0, !PT ;  /* 0x000000050e037c10 */ /* 0x000fe200087fe4ff */
[----:B------:R-:W-:Y:S01]  /*1ee10*/  ULDC UR4, c[0x0][0x288] ;  /* 0x0000a20000047ab9 */ /* 0x000fe20000000800 */
[----:B0-----:R-:W-:-:S03]  /*1ee20*/  IADD3 R4, P0, R15, UR8, RZ ;  /* 0x000000080f047c10 */ /* 0x001fc6000ff1e0ff */
[----:B------:R0:W5:Y:S01]  /*1ee30*/  @P2 LDG.E R11, desc[UR60][R6.64] ;  /* 0x0000003c060b2981 */ /* 0x000162000c1e1900 */
[----:B-1----:R-:W-:Y:S02]  /*1ee40*/  IADD3.X R5, R14, UR9, RZ, P0, !PT ;  /* 0x000000090e057c10 */ /* 0x002fe400087fe4ff */
[----:B------:R-:W-:Y:S01]  /*1ee50*/  ISETP.NE.U32.AND P0, PT, RZ, UR8, PT ;  /* 0x00000008ff007c0c */ /* 0x000fe2000bf05070 */
[----:B------:R-:W2:Y:S03]  /*1ee60*/  @P1 LDG.E R12, desc[UR60][R2.64] ;  /* 0x0000003c020c1981 */ /* 0x000ea6000c1e1900 */
[----:B------:R-:W-:-:S13]  /*1ee70*/  ISETP.NE.AND.EX P0, PT, RZ, UR9, PT, P0 ;  /* 0x00000009ff007c0c */ /* 0x000fda000bf05300 */
        /* <DEDUP_REMOVED lines=14> */
[----:B------:R-:W-:Y:S01]  /*1ef60*/  IMAD.U32 R9, RZ, RZ, UR5 ;  /* 0x00000005ff097e24 */ /* 0x000fe2000f8e00ff */
[----:B------:R-:W-:Y:S01]  /*1ef70*/  MOV R8, UR4 ;  /* 0x0000000400087c02 */ /* 0x000fe20008000f00 */
[----:B0-----:R-:W-:Y:S06]  /*1ef80*/  @P3 BRA `(.L_x_2726) ;  /* 0x0000000000143947 */ /* 0x001fec0003800000 */
[----:B------:R-:W-:Y:S05]  /*1ef90*/  @!P1 BRA `(.L_x_2726) ;  /* 0x0000000000109947 */ /* 0x000fea0003800000 */
[----:B------:R-:W2:Y:S04]  /*1efa0*/  LDG.E R12, desc[UR60][R2.64] ;  /* 0x0000003c020c7981 */ /* 0x000ea8000c1e1900 */
[----:B------:R-:W2:Y:S02]  /*1efb0*/  LDG.E R2, desc[UR60][R2.64+0x4] ;  /* 0x0000043c02027981 */ /* 0x000ea4000c1e1900 */
[----:B--2--5:R-:W-:-:S05]  /*1efc0*/  IMAD.IADD R13, R2, 0x1, -R12 ;  /* 0x00000001020d7824 */ /* 0x024fca00078e0a0c */
[----:B------:R0:W-:Y:S02]  /*1efd0*/  STL [R1+0x50], R13 ;  /* 0x0000500d01007387 */ /* 0x0001e40000100800 */
.L_x_2726:
[----:B------:R-:W2:Y:S01]  /*1efe0*/  LDL.LU R3, [R1+0x8] ;  /* 0x0000080001037983 */ /* 0x000ea20000300800 */
[----:B------:R-:W-:Y:S02]  /*1eff0*/  ULDC.64 UR4, c[0x0][0xa20] ;  /* 0x0002880000047ab9 */ /* 0x000fe40000000a00 */
[----:B------:R-:W-:Y:S01]  /*1f000*/  ISETP.NE.U32.AND P1, PT, RZ, UR4, PT ;  /* 0x00000004ff007c0c */ /* 0x000fe2000bf25070 */
[----:B------:R-:W3:Y:S03]  /*1f010*/  LDL R12, [R1+0x38] ;  /* 0x00003800010c7983 */ /* 0x000ee60000100800 */
[----:B------:R-:W-:Y:S02]  /*1f020*/  ISETP.NE.AND.EX P1, PT, RZ, UR5, PT, P1 ;  /* 0x00000005ff007c0c */ /* 0x000fe4000bf25310 */
[C---:B--2---:R-:W-:Y:S02]  /*1f030*/  LOP3.LUT R17, R3.reuse, 0xff000000, RZ, 0xc0, !PT ;  /* 0xff00000003117812 */ /* 0x044fe400078ec0ff */
[----:B------:R-:W-:-:S02]  /*1f040*/  LOP3.LUT R2, R3, 0xff0000, RZ, 0xc0, !PT ;  /* 0x00ff000003027812 */ /* 0x000fc400078ec0ff */
[----:B------:R-:W-:Y:S02]  /*1f050*/  SHF.R.U32.HI R17, RZ, 0x8, R17 ;  /* 0x00000008ff117819 */ /* 0x000fe40000011611 */
[----:B------:R-:W-:Y:S02]  /*1f060*/  LOP3.LUT R16, R3, 0xffff, RZ, 0xc0, !PT ;  /* 0x0000ffff03107812 */ /* 0x000fe400078ec0ff */
[----:B------:R-:W-:Y:S01]  /*1f070*/  LEA.HI R17, R2, R17, RZ, 0x10 ;  /* 0x0000001102117211 */ /* 0x000fe200078f80ff */
[----:B-----5:R-:W-:-:S05]  /*1f080*/  IMAD.IADD R2, R11, 0x1, R0 ;  /* 0x000000010b027824 */ /* 0x020fca00078e0200 */
[----:B------:R1:W-:Y:S04]  /*1f090*/  STL [R1+0x20], R2 ;  /* 0x0000200201007387 */ /* 0x0003e80000100800 */
[----:B---3--:R1:W-:Y:S01]  /*1f0a0*/  STL [R1+0x18], R12 ;  /* 0x0000180c01007387 */ /* 0x0083e20000100800 */
[----:B------:R-:W-:Y:S05]  /*1f0b0*/  @!P1 BRA `(.L_x_2727) ;  /* 0x0000000000109947 */ /* 0x000fea0003800000 */
[----:B-1----:R-:W-:-:S04]  /*1f0c0*/  IADD3 R2, P1, R15, UR4, RZ ;  /* 0x000000040f027c10 */ /* 0x002fc8000ff3e0ff */
[----:B------:R-:W-:-:S05]  /*1f0d0*/  IADD3.X R3, R14, UR5, RZ, P1, !PT ;  /* 0x000000050e037c10 */ /* 0x000fca0008ffe4ff */
[----:B------:R2:W5:Y:S01]  /*1f0e0*/  LDG.E R8, desc[UR60][R2.64] ;  /* 0x0000003c02087981 */ /* 0x000562000c1e1900 */
[----:B------:R-:W-:Y:S05]  /*1f0f0*/  BRA `(.L_x_2728) ;  /* 0x0000000000107947 */ /* 0x000fea0003800000 */
.L_x_2727:
[----:B------:R-:W-:Y:S05]  /*1f100*/  @!P2 BRA `(.L_x_2728) ;  /* 0x00000000000ca947 */ /* 0x000fea0003800000 */
[----:B------:R-:W2:Y:S04]  /*1f110*/  LDG.E R8, desc[UR60][R6.64] ;  /* 0x0000003c06087981 */ /* 0x000ea8000c1e1900 */
[----:B------:R-:W2:Y:S02]  /*1f120*/  LDG.E R6, desc[UR60][R6.64+0x4] ;  /* 0x0000043c06067981 */ /* 0x000ea4000c1e1900 */
[----:B--2---:R-:W-:-:S07]  /*1f130*/  IMAD.IADD R8, R6, 0x1, -R8 ;  /* 0x0000000106087824 */ /* 0x004fce00078e0a08 */
.L_x_2728:
[----:B-12---:R-:W2:Y:S01]  /*1f140*/  @P0 LDG.E R2, desc[UR60][R4.64] ;  /* 0x0000003c04020981 */ /* 0x006ea2000c1e1900 */
[----:B------:R-:W1:Y:S03]  /*1f150*/  LDC R3, c[0x0][0x448] ;  /* 0x00011200ff037b82 */ /* 0x000e660000000800 */
[----:B------:R-:W3:Y:S04]  /*1f160*/  LDL R6, [R1+0x4] ;  /* 0x0000040001067983 */ /* 0x000ee80000100800 */
[----:B------:R4:W2:Y:S01]  /*1f170*/  @P0 LDG.E R4, desc[UR60][R4.64+0x4] ;  /* 0x0000043c04040981 */ /* 0x0008a2000c1e1900 */
[----:B-1----:R-:W-:-:S13]  /*1f180*/  ISETP.NE.AND P1, PT, R3, 0x1, PT ;  /* 0x000000010300780c */ /* 0x002fda0003f25270 */
[----:B------:R-:W1:Y:S08]  /*1f190*/  @P1 LDC R3, c[0x0][0x44c] ;  /* 0x00011300ff031b82 */ /* 0x000e700000000800 */
[----:B----4-:R-:W4:Y:S01]  /*1f1a0*/  @P1 LDC R5, c[0x0][0x450] ;  /* 0x00011400ff051b82 */ /* 0x010f220000000800 */
[----:B-----5:R-:W-:Y:S01]  /*1f1b0*/  IMAD.IADD R7, R8, 0x1, -R0 ;  /* 0x0000000108077824 */ /* 0x020fe200078e0a00 */
[----:B------:R-:W-:-:S05]  /*1f1c0*/  LOP3.LUT R11, R17, 0xff, RZ, 0xc0, !PT ;  /* 0x000000ff110b7812 */ /* 0x000fca00078ec0ff */
[----:B------:R0:W-:Y:S01]  /*1f1d0*/  STL [R1+0x60], R11 ;  /* 0x0000600b01007387 */ /* 0x0001e20000100800 */
[----:B------:R-:W-:Y:S01]  /*1f1e0*/  BSSY B0, `(.L_x_2729) ;  /* 0x0000032000007945 */ /* 0x000fe20003800000 */
[----:B------:R-:W-:Y:S01]  /*1f1f0*/  SHF.R.U32.HI R17, RZ, 0x10, R17 ;  /* 0x00000010ff117819 */ /* 0x000fe20000011611 */
[----:B--2---:R-:W-:Y:S01]  /*1f200*/  @P0 IMAD.IADD R9, R4, 0x1, -R2 ;  /* 0x0000000104090824 */ /* 0x004fe200078e0a02 */
[----:B---3--:R-:W-:-:S05]  /*1f210*/  SHF.L.U32 R2, R6, 0x7, RZ ;  /* 0x0000000706027819 */ /* 0x008fca00000006ff */
[----:B------:R-:W-:-:S04]  /*1f220*/  VIADD R2, R2, 0x7f ;  /* 0x0000007f02027836 */ /* 0x000fc80000000000 */
[----:B-1----:R-:W-:-:S05]  /*1f230*/  @P1 IMAD.HI.U32 R0, R2, R3, RZ ;  /* 0x0000000302001227 */ /* 0x002fca00078e00ff */
[----:B----4-:R-:W-:Y:S01]  /*1f240*/  @P1 SHF.R.U32.HI R2, RZ, R5, R0 ;  /* 0x00000005ff021219 */ /* 0x010fe20000011600 */
[----:B------:R-:W-:-:S05]  /*1f250*/  IMAD.IADD R0, R7, 0x1, R9 ;  /* 0x0000000107007824 */ /* 0x000fca00078e0209 */
[C---:B------:R-:W-:Y:S01]  /*1f260*/  IADD3 R21, R0.reuse, 0x80, -R13 ;  /* 0x0000008000157810 */ /* 0x040fe20007ffe80d */
[----:B------:R-:W-:-:S03]  /*1f270*/  VIADD R3, R0, 0x7f ;  /* 0x0000007f00037836 */ /* 0x000fc60000000000 */
[----:B------:R-:W-:Y:S02]  /*1f280*/  IADD3 R0, R21, R2, RZ ;  /* 0x0000000215007210 */ /* 0x000fe40007ffe0ff */
[----:B------:R-:W-:Y:S02]  /*1f290*/  SHF.R.S32.HI R2, RZ, 0x1f, R3 ;  /* 0x0000001fff027819 */ /* 0x000fe40000011403 */
[----:B------:R-:W-:Y:S02]  /*1f2a0*/  SHF.R.S32.HI R6, RZ, 0x1f, R0 ;  /* 0x0000001fff067819 */ /* 0x000fe40000011400 */
[----:B------:R-:W-:Y:S02]  /*1f2b0*/  LEA.HI R2, R2, R3, RZ, 0x7 ;  /* 0x0000000302027211 */ /* 0x000fe400078f38ff */
[----:B------:R-:W-:Y:S02]  /*1f2c0*/  LEA.HI R6, R6, R0, RZ, 0x7 ;  /* 0x0000000006067211 */ /* 0x000fe400078f38ff */
[----:B------:R-:W-:-:S02]  /*1f2d0*/  SHF.R.S32.HI R20, RZ, 0x7, R2 ;  /* 0x00000007ff147819 */ /* 0x000fc40000011402 */
[----:B------:R-:W-:-:S04]  /*1f2e0*/  SHF.R.S32.HI R6, RZ, 0x7, R6 ;  /* 0x00000007ff067819 */ /* 0x000fc80000011406 */
[----:B------:R-:W-:-:S04]  /*1f2f0*/  VIMNMX R6, R20, R6, PT ;  /* 0x0000000614067248 */ /* 0x000fc80003fe0100 */
[----:B------:R-:W-:Y:S01]  /*1f300*/  ISETP.GE.AND P1, PT, R6, 0x1, PT ;  /* 0x000000010600780c */ /* 0x000fe20003f26270 */
[----:B------:R-:W-:-:S12]  /*1f310*/  IMAD.MOV.U32 R0, RZ, RZ, RZ ;  /* 0x000000ffff007224 */ /* 0x000fd800078e00ff */
[----:B0-----:R-:W-:Y:S05]  /*1f320*/  @!P1 BRA `(.L_x_2730) ;  /* 0x0000000000749947 */ /* 0x001fea0003800000 */
[----:B------:R-:W-:Y:S01]  /*1f330*/  ISETP.NE.AND P1, PT, R17, RZ, PT ;  /* 0x000000ff1100720c */ /* 0x000fe20003f25270 */
[----:B------:R-:W-:-:S03]  /*1f340*/  ULDC UR4, c[0x0][0x9f0] ;  /* 0x00027c0000047ab9 */ /* 0x000fc60000000800 */
[----:B------:R-:W-:-:S04]  /*1f350*/  SEL R2, R17, UR4, P1 ;  /* 0x0000000411027c07 */ /* 0x000fc80008800000 */
[----:B------:R-:W-:Y:S02]  /*1f360*/  IABS R3, R2 ;  /* 0x0000000200037213 */ /* 0x000fe40000000000 */
[----:B------:R-:W-:Y:S02]  /*1f370*/  IADD3 R0, R2, -0x1, R6 ;  /* 0xffffffff02007810 */ /* 0x000fe40007ffe006 */
[----:B------:R-:W0:Y:S08]  /*1f380*/  I2F.RP R4, R3 ;  /* 0x0000000300047306 */ /* 0x000e300000209400 */
[----:B0-----:R-:W0:Y:S02]  /*1f390*/  MUFU.RCP R4, R4 ;  /* 0x0000000400047308 */ /* 0x001e240000001000 */
[----:B0-----:R-:W-:-:S06]  /*1f3a0*/  VIADD R4, R4, 0xffffffe ;  /* 0x0ffffffe04047836 */ /* 0x001fcc0000000000 */
[----:B------:R0:W1:Y:S02]  /*1f3b0*/  F2I.FTZ.U32.TRUNC.NTZ R5, R4 ;  /* 0x0000000400057305 */ /* 0x000064000021f000 */
[----:B0-----:R-:W-:-:S04]  /*1f3c0*/  LOP3.LUT R4, R0, R2, RZ, 0x3c, !PT ;  /* 0x0000000200047212 */ /* 0x001fc800078e3cff */
[----:B------:R-:W-:Y:S01]  /*1f3d0*/  ISETP.GE.AND P1, PT, R4, RZ, PT ;  /* 0x000000ff0400720c */ /* 0x000fe20003f26270 */
[----:B-1----:R-:W-:-:S04]  /*1f3e0*/  IMAD.MOV R4, RZ, RZ, -R5 ;  /* 0x000000ffff047224 */ /* 0x002fc800078e0a05 */
[----:B------:R-:W-:Y:S02]  /*1f3f0*/  IMAD R8, R4, R3, RZ ;  /* 0x0000000304087224 */ /* 0x000fe400078e02ff */
[----:B------:R-:W-:-:S04]  /*1f400*/  IMAD.MOV.U32 R4, RZ, RZ, RZ ;  /* 0x000000ffff047224 */ /* 0x000fc800078e00ff */
[----:B------:R-:W-:Y:S01]  /*1f410*/  IMAD.HI.U32 R8, R5, R8, R4 ;  /* 0x0000000805087227 */ /* 0x000fe200078e0004 */
[----:B------:R-:W-:Y:S02]  /*1f420*/  IABS R4, R0 ;  /* 0x0000000000047213 */ /* 0x000fe40000000000 */
[----:B------:R-:W-:-:S04]  /*1f430*/  IABS R0, R2 ;  /* 0x0000000200007213 */ /* 0x000fc80000000000 */
[----:B------:R-:W-:-:S05]  /*1f440*/  IADD3 R0, RZ, -R0, RZ ;  /* 0x80000000ff007210 */ /* 0x000fca0007ffe0ff */
        /* <DEDUP_REMOVED lines=8> */
[----:B------:R-:W-:-:S04]  /*1f4d0*/  ISETP.NE.AND P2, PT, R2, RZ, PT ;  /* 0x000000ff0200720c */ /* 0x000fc80003f45270 */
[----:B------:R-:W-:-:S09]  /*1f4e0*/  @!P1 IADD3 R0, -R0, RZ, RZ ;  /* 0x000000ff00009210 */ /* 0x000fd20007ffe1ff */
[----:B------:R-:W-:-:S07]  /*1f4f0*/  @!P2 LOP3.LUT R0, RZ, R2, RZ, 0x33, !PT ;  /* 0x00000002ff00a212 */ /* 0x000fce00078e33ff */
.L_x_2730:
[----:B------:R-:W-:Y:S05]  /*1f500*/  BSYNC B0 ;  /* 0x0000000000007941 */ /* 0x000fea0003800000 */
.L_x_2729:
        /* <DEDUP_REMOVED lines=9> */
[----:B------:R-:W-:Y:S01]  /*1f5a0*/  @P1 VIADD R0, R9, 0x7f ;  /* 0x0000007f09001836 */ /* 0x000fe20000000000 */
[----:B------:R-:W-:-:S04]  /*1f5b0*/  SHF.R.U32.HI R9, RZ, 0x7, R2 ;  /* 0x00000007ff097819 */ /* 0x000fc80000011602 */
[----:B------:R-:W-:Y:S01]  /*1f5c0*/  @P1 SHF.R.S32.HI R2, RZ, 0x1f, R0 ;  /* 0x0000001fff021819 */ /* 0x000fe20000011400 */
[----:B------:R-:W-:-:S03]  /*1f5d0*/  IMAD.MOV.U32 R6, RZ, RZ, R9 ;  /* 0x000000ffff067224 */ /* 0x000fc600078e0009 */
[----:B------:R-:W-:-:S04]  /*1f5e0*/  @P1 LEA.HI R0, R2, R0, RZ, 0x7 ;  /* 0x0000000002001211 */ /* 0x000fc800078f38ff */
[----:B------:R-:W-:-:S04]  /*1f5f0*/  @P1 SHF.R.S32.HI R6, RZ, 0x7, R0 ;  /* 0x00000007ff061819 */ /* 0x000fc80000011400 */
[----:B------:R-:W-:-:S13]  /*1f600*/  ISETP.GT.AND P1, PT, R6, R9, PT ;  /* 0x000000090600720c */ /* 0x000fda0003f24270 */
[----:B------:R-:W-:Y:S05]  /*1f610*/  @!P1 BRA `(.L_x_2732) ;  /* 0x0000001000c89947 */ /* 0x000fea0003800000 */
[----:B------:R-:W-:Y:S01]  /*1f620*/  UMOV UR4, 0xffffffff ;  /* 0xffffffff00047882 */ /* 0x000fe20000000000 */
[----:B------:R-:W-:Y:S02]  /*1f630*/  SEL R0, R12, RZ, !P0 ;  /* 0x000000ff0c007207 */ /* 0x000fe40004000000 */
[----:B------:R-:W-:Y:S05]  /*1f640*/  BRA.DIV UR4, `(.L_x_2733) ;  /* 0x0000007a04147947 */ /* 0x000fea000b800000 */
[----:B------:R-:W0:Y:S02]  /*1f650*/  S2R R2, SR_TID.X ;  /* 0x0000000000027919 */ /* 0x000e240000002100 */
[----:B0-----:R-:W-:-:S04]  /*1f660*/  SHF.R.U32.HI R2, RZ, 0x5, R2 ;  /* 0x00000005ff027819 */ /* 0x001fc80000011602 */
[----:B------:R-:W-:-:S05]  /*1f670*/  LOP3.LUT R2, R2, 0x3, RZ, 0xc0, !PT ;  /* 0x0000000302027812 */ /* 0x000fca00078ec0ff */
[----:B------:R0:W1:Y:S02]  /*1f680*/  SHFL.IDX PT, R14, R2, RZ, 0x1f ;  /* 0x00001fff020e7589 */ /* 0x00006400000e0000 */
.L_x_2916:
[----:B-1----:R-:W-:Y:S02]  /*1f690*/  ISETP.NE.AND P0, PT, R14, RZ, PT ;  /* 0x000000ff0e00720c */ /* 0x002fe40003f05270 */
[----:B------:R-:W-:-:S11]  /*1f6a0*/  PLOP3.LUT P2, PT, PT, PT, PT, 0x8, 0x0 ;  /* 0x000000000000781c */ /* 0x000fd60003f4e170 */
[----:B------:R-:W-:Y:S05]  /*1f6b0*/  @P0 BRA `(.L_x_2734) ;  /* 0x00000000000c0947 */ /* 0x000fea0003800000 */
[----:B------:R-:W-:-:S03]  /*1f6c0*/  UMOV UR4, 0xffffffff ;  /* 0xffffffff00047882 */ /* 0x000fc60000000000 */
[----:B------:R-:W-:Y:S05]  /*1f6d0*/  BRA.DIV UR4, `(.L_x_2735) ;  /* 0x0000007a04247947 */ /* 0x000fea000b800000 */
[----:B------:R-:W-:-:S13]  /*1f6e0*/  ELECT P2, URZ, PT ;  /* 0x00000000003f782f */ /* 0x000fda0003840000 */
.L_x_2734:
[----:B0-----:R-:W2:Y:S01]  /*1f6f0*/  LDL R2, [R1+0x64] ;  /* 0x0000640001027983 */ /* 0x001ea20000100800 */
[----:B------:R-:W-:Y:S01]  /*1f700*/  BSSY B1, `(.L_x_2736) ;  /* 0x0000008000017945 */ /* 0x000fe20003800000 */
[----:B--2---:R-:W-:-:S04]  /*1f710*/  IADD3 R2, R2, 0x1, RZ ;  /* 0x0000000102027810 */ /* 0x004fc80007ffe0ff */
[----:B------:R-:W-:-:S04]  /*1f720*/  LEA.HI R3, R2, R2, RZ, 0x1 ;  /* 0x0000000202037211 */ /* 0x000fc800078f08ff */
[----:B------:R-:W-:-:S05]  /*1f730*/  LOP3.LUT R3, R3, 0xfffffffe, RZ, 0xc0, !PT ;  /* 0xfffffffe03037812 */ /* 0x000fca00078ec0ff */
[----:B------:R-:W-:-:S05]  /*1f740*/  IMAD.IADD R2, R2, 0x1, -R3 ;  /* 0x0000000102027824 */ /* 0x000fca00078e0a03 */
[----:B------:R-:W-:-:S04]  /*1f750*/  SHF.L.U32 R2, R2, 0x1f, RZ ;  /* 0x0000001f02027819 */ /* 0x000fc800000006ff */
[----:B------:R-:W0:Y:S02]  /*1f760*/  SYNCS.PHASECHK.TRANS64.TRYWAIT P0, [R18+URZ+0x34820], R2 ;  /* 0x03482002120075a7 */ /* 0x000e24000800017f */
[----:B0-----:R-:W-:Y:S05]  /*1f770*/  @!P0 BRA `(.L_x_2737) ;  /* 0x0000007800208947 */ /* 0x001fea0003800000 */
.L_x_2919:
[----:B------:R-:W-:Y:S05]  /*1f780*/  BSYNC B1 ;  /* 0x0000000000017941 */ /* 0x000fea0003800000 */
.L_x_2736:
        /* <DEDUP_REMOVED lines=12> */
.L_x_2920:
[----:B------:R-:W-:Y:S05]  /*1f850*/  BSYNC B2 ;  /* 0x0000000000027941 */ /* 0x000fea0003800000 */
.L_x_2740:
        /* <DEDUP_REMOVED lines=8> */
.L_x_2743:
[----:B------:R-:W-:Y:S05]  /*1f8e0*/  BSYNC B2 ;  /* 0x0000000000027941 */ /* 0x000fea0003800000 */
.L_x_2742:
        /* <DEDUP_REMOVED lines=8> */
[----:B------:R-:W-:Y:S01]  /*1f970*/  UIADD3.X UR5, URZ, UR37, URZ, UP0, !UPT ;  /* 0x000000253f057290 */ /* 0x000fe200087fe43f */
[----:B------:R-:W-:Y:S01]  /*1f980*/  UMOV UR7, 0x12f00000 ;  /* 0x12f0000000077882 */ /* 0x000fe20000000000 */
[----:B--2---:R-:W-:-:S02]  /*1f990*/  IMAD R7, R2, 0xc000, R18 ;  /* 0x0000c00002077824 */ /* 0x004fc400078e0212 */
[----:B------:R-:W-:Y:S02]  /*1f9a0*/  VIADD R2, R5, 0x34890 ;  /* 0x0003489005027836 */ /* 0x000fe40000000000 */
[----:B------:R-:W-:-:S07]  /*1f9b0*/  VIADD R4, R7, 0x1c400 ;  /* 0x0001c40007047836 */ /* 0x000fce0000000000 */
.L_x_2744:
        /* <DEDUP_REMOVED lines=16> */
.L_x_2745:
        /* <DEDUP_REMOVED lines=15> */
.L_x_2746:
        /* <DEDUP_REMOVED lines=13> */
.L_x_2921:
[----:B------:R-:W-:Y:S05]  /*1fc80*/  BSYNC B2 ;  /* 0x0000000000027941 */ /* 0x000fea0003800000 */
.L_x_2747:
[----:B------:R-:W-:Y:S01]  /*1fc90*/  BSSY B2, `(.L_x_2749) ;  /* 0x000000a000027945 */ /* 0x000fe20003800000 */
[----:B------:R-:W-:Y:S02]  /*1fca0*/  IMAD.MOV.U32 R12, RZ, RZ, 0x0 ;  /* 0x00000000ff0c7424 */ /* 0x000fe400078e00ff */
[----:B------:R-:W-:Y:S01]  /*1fcb0*/  IMAD.MOV.U32 R13, RZ, RZ, 0x12f00000 ;  /* 0x12f00000ff0d7424 */ /* 0x000fe200078e00ff */
[----:B------:R-:W-:Y:S06]  /*1fcc0*/  @P4 BRA `(.L_x_2750) ;  /* 0x0000000000184947 */ /* 0x000fec0003800000 */
[----:B------:R-:W2:Y:S02]  /*1fcd0*/  LDL R2, [R1+0x10] ;  /* 0x0000100001027983 */ /* 0x000ea40000100800 */
[----:B--2---:R-:W-:Y:S01]  /*1fce0*/  LOP3.LUT P0, RZ, R2, 0x1, RZ, 0xc0, !PT ;  /* 0x0000000102ff7812 */ /* 0x004fe2000780c0ff */
[----:B------:R-:W-:-:S04]  /*1fcf0*/  IMAD.MOV.U32 R2, RZ, RZ, 0x8000 ;  /* 0x00008000ff027424 */ /* 0x000fc800078e00ff */
[----:B------:R2:W-:Y:S08]  /*1fd00*/  SYNCS.ARRIVE.TRANS64 RZ, [R5+URZ+0x348b0], R2 ;  /* 0x0348b00205ff79a7 */ /* 0x0005f0000800003f */
[----:B------:R-:W-:Y:S05]  /*1fd10*/  @!P0 BRA `(.L_x_2750) ;  /* 0x0000000000048947 */ /* 0x000fea0003800000 */
[----:B------:R-:W-:Y:S01]  /*1fd20*/  BPT.TRAP 0x1 ;  /* 0x000000040000795c */ /* 0x000fe20000300000 */
.L_x_2750:
[----:B------:R-:W-:Y:S05]  /*1fd30*/  BSYNC B2 ;  /* 0x0000000000027941 */ /* 0x000fea0003800000 */
.L_x_2749:
[----:B--2---:R-:W2:Y:S01]  /*1fd40*/  LDL R2, [R1+0x14] ;  /* 0x0000140001027983 */ /* 0x004ea20000100800 */
[----:B------:R-:W-:Y:S01]  /*1fd50*/  R2UR UR10, R11 ;  /* 0x000000000b0a72ca */ /* 0x000fe200000e0000 */
[----:B------:R-:W-:Y:S01]  /*1fd60*/  UIADD3 UR4, UP0, UR36, 0x670, URZ ;  /* 0x0000067024047890 */ /* 0x000fe2000ff1e03f */
[----:B------:R-:W-:Y:S01]  /*1fd70*/  R2UR UR6, R12 ;  /* 0x000000000c0672ca */ /* 0x000fe200000e0000 */
[----:B01----:R-:W-:Y:S01]  /*1fd80*/  VIADD R5, R5, 0x348b0 ;  /* 0x000348b005057836 */ /* 0x003fe20000000000 */
[----:B------:R-:W-:Y:S01]  /*1fd90*/  R2UR UR7, R13 ;  /* 0x000000000d0772ca */ /* 0x000fe200000e0000 */
[----:B------:R-:W-:Y:S01]  /*1fda0*/  UIADD3.X UR5, URZ, UR37, URZ, UP0, !UPT ;  /* 0x000000253f057290 */ /* 0x000fe200087fe43f */
[----:B------:R-:W-:Y:S02]  /*1fdb0*/  IADD3 R4, R18, 0x400, RZ ;  /* 0x0000040012047810 */ /* 0x000fe40007ffe0ff */
[----:B------:R-:W-:-:S03]  /*1fdc0*/  PLOP3.LUT P0, PT, PT, PT, PT, 0x80, 0x0 ;  /* 0x000000000000781c */ /* 0x000fc60003f0f070 */
[----:B--2---:R-:W-:-:S10]  /*1fdd0*/  IMAD R2, R2, 0x8000, R4 ;  /* 0x0000800002027824 */ /* 0x004fd400078e0204 */
.L_x_2751:
        /* <DEDUP_REMOVED lines=17> */
[----:B------:R-:W-:-:S04]  /*1fef0*/  IMAD R2, R7, -0x2000, R2 ;  /* 0xffffe00007027824 */ /* 0x000fc800078e0202 */
[----:B------:R-:W-:-:S07]  /*1ff00*/  IMAD R2, R2, 0x2, R4 ;  /* 0x0000000202027824 */ /* 0x000fce00078e0204 */
.L_x_2752:
        /* <DEDUP_REMOVED lines=10> */
.L_x_2739:
[----:B------:R-:W-:Y:S05]  /*1ffb0*/  BSYNC B1 ;  /* 0x0000000000017941 */ /* 0x000fea0003800000 */
.L_x_2738:
[----:B------:R-:W0:Y:S04]  /*1ffc0*/  LDL.LU R7, [R1+0x14] ;  /* 0x0000140001077983 */ /* 0x000e280000300800 */
[----:B------:R-:W2:Y:S01]  /*1ffd0*/  LDL.LU R4, [R1+0x24] ;  /* 0x0000240001047983 */ /* 0x000ea20000300800 */
[----:B------:R-:W-:Y:S02]  /*1ffe0*/  PLOP3.LUT P5, PT, PT, PT, PT, 0x8, 0x0 ;  /* 0x000000000000781c */ /* 0x000fe40003fae170 */
[----:B0-----:R-:W-:Y:S01]  /*1fff0*/  IADD3 R2, R7, 0x1, RZ ;  /* 0x0000000107027810 */ /* 0x001fe20007ffe0ff */
        /* <DEDUP_REMOVED lines=9> */
.L_x_2768:
[----:B------:R-:W-:Y:S05]  /*20090*/  YIELD ;  /* 0x0000000000007946 */ /* 0x000fea0003800000 */
[----:B------:R-:W-:Y:S04]  /*200a0*/  BSSY B1, `(.L_x_2753) ;  /* 0x000007d000017945 */ /* 0x000fe80003800000 */
[----:B-1----:R-:W-:Y:S05]  /*200b0*/  @!P2 BRA `(.L_x_2754) ;  /* 0x0000000400eca947 */ /* 0x002fea0003800000 */
[----:B0-----:R-:W2:Y:S04]  /*200c0*/  LDL R4, [R1+0x14] ;  /* 0x0000140001047983 */ /* 0x001ea80000100800 */
[----:B------:R-:W3:Y:S01]  /*200d0*/  LDL R3, [R1+0x24] ;  /* 0x0000240001037983 */ /* 0x000ee20000100800 */
[----:B------:R-:W-:Y:S01]  /*200e0*/  BSSY B2, `(.L_x_2755) ;  /* 0x0000008000027945 */ /* 0x000fe20003800000 */
[----:B------:R-:W0:Y:S02]  /*200f0*/  S2R R2, SR_TID.X ;  /* 0x0000000000027919 */ /* 0x000e240000002100 */
[----:B0-----:R-:W-:-:S04]  /*20100*/  LOP3.LUT R2, R2, 0x7f, RZ, 0xc0, !PT ;  /* 0x0000007f02027812 */ /* 0x001fc800078ec0ff */
[----:B------:R-:W-:Y:S01]  /*20110*/  ISETP.NE.AND P1, PT, R2, RZ, PT ;  /* 0x000000ff0200720c */ /* 0x000fe20003f25270 */
[----:B--2---:R-:W-:Y:S01]  /*20120*/  IMAD R6, R4, 0x8, R18 ;  /* 0x0000000804067824 */ /* 0x004fe200078e0212 */
[----:B---3--:R-:W-:-:S04]  /*20130*/  SHF.L.U32 R5, R3, 0x1f, RZ ;  /* 0x0000001f03057819 */ /* 0x008fc800000006ff */
[----:B------:R-:W0:Y:S02]  /*20140*/  SYNCS.PHASECHK.TRANS64.TRYWAIT P0, [R6+URZ+0x348a0], R5 ;  /* 0x0348a005060075a7 */ /* 0x000e24000800017f */
[----:B0-----:R-:W-:Y:S05]  /*20150*/  @!P0 BRA `(.L_x_2756) ;  /* 0x0000006c00e48947 */ /* 0x001fea0003800000 */
.L_x_2922:
[----:B------:R-:W-:Y:S05]  /*20160*/  BSYNC B2 ;  /* 0x0000000000027941 */ /* 0x000fea0003800000 */
.L_x_2755:
[----:B------:R-:W-:Y:S04]  /*20170*/  BSSY B2, `(.L_x_2757) ;  /* 0x0000008000027945 */ /* 0x000fe80003800000 */
[----:B------:R-:W-:Y:S05]  /*20180*/  @P1 BRA `(.L_x_2758) ;  /* 0x0000000000181947 */ /* 0x000fea0003800000 */
[----:B------:R-:W2:Y:S02]  /*20190*/  LDL R2, [R1+0x10] ;  /* 0x0000100001027983 */ /* 0x000ea40000100800 */
[----:B--2---:R-:W-:Y:S01]  /*201a0*/  LOP3.LUT P0, RZ, R2, 0x1, RZ, 0xc0, !PT ;  /* 0x0000000102ff7812 */ /* 0x004fe2000780c0ff */
[----:B------:R-:W-:-:S04]  /*201b0*/  IMAD.MOV.U32 R2, RZ, RZ, 0xc000 ;  /* 0x0000c000ff027424 */ /* 0x000fc800078e00ff */
[----:B------:R1:W-:Y:S08]  /*201c0*/  SYNCS.ARRIVE.TRANS64 RZ, [R6+URZ+0x34890], R2 ;  /* 0x0348900206ff79a7 */ /* 0x0003f0000800003f */
[----:B------:R-:W-:Y:S05]  /*201d0*/  @!P0 BRA `(.L_x_2758) ;  /* 0x0000000000048947 */ /* 0x000fea0003800000 */
[----:B------:R-:W-:Y:S01]  /*201e0*/  BPT.TRAP 0x1 ;  /* 0x000000040000795c */ /* 0x000fe20000300000 */
.L_x_2758:
[----:B------:R-:W-:Y:S05]  /*201f0*/  BSYNC B2 ;  /* 0x0000000000027941 */ /* 0x000fea0003800000 */
.L_x_2757:
        /* <DEDUP_REMOVED lines=12> */
.L_x_2759:
        /* <DEDUP_REMOVED lines=16> */
.L_x_2760:
        /* <DEDUP_REMOVED lines=10> */
[----:B------:R-:W-:Y:S01]  /*20460*/  IADD3 R4, R4, 0x24400, RZ ;  /* 0x0002440004047810 */ /* 0x000fe20007ffe0ff */
[----:B------:R-:W-:Y:S01]  /*20470*/  UMOV UR6, 0x0 ;  /* 0x0000000000067882 */ /* 0x000fe20000000000 */
[----:B------:R-:W-:Y:S01]  /*20480*/  PLOP3.LUT P0, PT, PT, PT, PT, 0x80, 0x0 ;  /* 0x000000000000781c */ /* 0x000fe20003f0f070 */
[----:B------:R-:W-:Y:S01]  /*20490*/  UMOV UR7, 0x12f00000 ;  /* 0x12f0000000077882 */ /* 0x000fe20000000000 */
[----:B------:R-:W-:-:S11]  /*204a0*/  UMOV UR10, 0x80 ;  /* 0x00000080000a7882 */ /* 0x000fd60000000000 */
.L_x_2761:
        /* <DEDUP_REMOVED lines=13> */
.L_x_2923:
[----:B------:R-:W-:Y:S05]  /*20580*/  BSYNC B2 ;  /* 0x0000000000027941 */ /* 0x000fea0003800000 */
.L_x_2762:
[----:B------:R-:W-:Y:S01]  /*20590*/  BSSY B2, `(.L_x_2764) ;  /* 0x000000a000027945 */ /* 0x000fe20003800000 */
[----:B------:R-:W-:Y:S02]  /*205a0*/  IMAD.MOV.U32 R4, RZ, RZ, 0x0 ;  /* 0x00000000ff047424 */ /* 0x000fe400078e00ff */
[----:B01----:R-:W-:Y:S01]  /*205b0*/  IMAD.MOV.U32 R5, RZ, RZ, 0x12f00000 ;  /* 0x12f00000ff057424 */ /* 0x003fe200078e00ff */
[----:B------:R-:W-:Y:S06]  /*205c0*/  @P1 BRA `(.L_x_2765) ;  /* 0x0000000000181947 */ /* 0x000fec0003800000 */
[----:B------:R-:W2:Y:S02]  /*205d0*/  LDL R2, [R1+0x10] ;  /* 0x0000100001027983 */ /* 0x000ea40000100800 */
[----:B--2---:R-:W-:Y:S01]  /*205e0*/  LOP3.LUT P0, RZ, R2, 0x1, RZ, 0xc0, !PT ;  /* 0x0000000102ff7812 */ /* 0x004fe2000780c0ff */
[----:B------:R-:W-:-:S04]  /*205f0*/  IMAD.MOV.U32 R2, RZ, RZ, 0x8000 ;  /* 0x00008000ff027424 */ /* 0x000fc800078e00ff */
[----:B------:R0:W-:Y:S08]  /*20600*/  SYNCS.ARRIVE.TRANS64 RZ, [R6+URZ+0x348b0], R2 ;  /* 0x0348b00206ff79a7 */ /* 0x0001f0000800003f */
[----:B------:R-:W-:Y:S05]  /*20610*/  @!P0 BRA `(.L_x_2765) ;  /* 0x0000000000048947 */ /* 0x000fea0003800000 */
[----:B------:R-:W-:Y:S01]  /*20620*/  BPT.TRAP 0x1 ;  /* 0x000000040000795c */ /* 0x000fe20000300000 */
.L_x_2765:
[----:B------:R-:W-:Y:S05]  /*20630*/  BSYNC B2 ;  /* 0x0000000000027941 */ /* 0x000fea0003800000 */
.L_x_2764:
[----:B------:R-:W2:Y:S01]  /*20640*/  LDL R8, [R1+0x14] ;  /* 0x0000140001087983 */ /* 0x000ea20000100800 */
[----:B------:R-:W-:Y:S01]  /*20650*/  R2UR UR10, R11 ;  /* 0x000000000b0a72ca */ /* 0x000fe200000e0000 */
[----:B0-----:R-:W-:Y:S01]  /*20660*/  VIADD R2, R18, 0x400 ;  /* 0x0000040012027836 */ /* 0x001fe20000000000 */
[----:B------:R-:W-:Y:S01]  /*20670*/  R2UR UR6, R4 ;  /* 0x00000000040672ca */ /* 0x000fe200000e0000 */
[----:B------:R-:W-:Y:S01]  /*20680*/  UIADD3 UR4, UP0, UR36, 0x670, URZ ;  /* 0x0000067024047890 */ /* 0x000fe2000ff1e03f */
[----:B------:R-:W-:Y:S02]  /*20690*/  R2UR UR7, R5 ;  /* 0x00000000050772ca */ /* 0x000fe400000e0000 */
[----:B------:R-:W-:Y:S01]  /*206a0*/  PLOP3.LUT P0, PT, PT, PT, PT, 0x80, 0x0 ;  /* 0x000000000000781c */ /* 0x000fe20003f0f070 */
[----:B------:R-:W-:Y:S01]  /*206b0*/  UIADD3.X UR5, URZ, UR37, URZ, UP0, !UPT ;  /* 0x000000253f057290 */ /* 0x000fe200087fe43f */
[----:B------:R-:W-:Y:S01]  /*206c0*/  IADD3 R6, R6, 0x348b0, RZ ;  /* 0x000348b006067810 */ /* 0x000fe20007ffe0ff */
[----:B--2---:R-:W-:-:S10]  /*206d0*/  IMAD R2, R8, 0x8000, R2 ;  /* 0x0000800008027824 */ /* 0x004fd400078e0202 */
.L_x_2766:
        /* <DEDUP_REMOVED lines=15> */
.L_x_2767:
        /* <DEDUP_REMOVED lines=10> */
.L_x_2754:
[----:B------:R-:W-:Y:S05]  /*20870*/  BSYNC B1 ;  /* 0x0000000000017941 */ /* 0x000fea0003800000 */
.L_x_2753:
[----:B------:R-:W2:Y:S04]  /*20880*/  LDL.LU R5, [R1+0x14] ;  /* 0x0000140001057983 */ /* 0x000ea80000300800 */
[----:B0-----:R-:W3:Y:S01]  /*20890*/  LDL.LU R4, [R1+0x24] ;  /* 0x0000240001047983 */ /* 0x001ee20000300800 */
        /* <DEDUP_REMOVED lines=10> */
.L_x_2732:
[----:B------:R-:W-:Y:S05]  /*20940*/  BSYNC B0 ;  /* 0x0000000000007941 */ /* 0x000fea0003800000 */
.L_x_2731:
[----:B01----:R-:W2:Y:S01]  /*20950*/  LDL R4, [R1+0x4] ;  /* 0x0000040001047983 */ /* 0x003ea20000100800 */
[----:B------:R-:W0:Y:S01]  /*20960*/  LDC R0, c[0x0][0x448] ;  /* 0x00011200ff007b82 */ /* 0x000e220000000800 */
[----:B------:R-:W-:Y:S01]  /*20970*/  ISETP.NE.AND P1, PT, R17, RZ, PT ;  /* 0x000000ff1100720c */ /* 0x000fe20003f25270 */
[----:B------:R-:W-:Y:S05]  /*20980*/  @!P5 WARPSYNC.ALL ;  /* 0x000000000000d948 */ /* 0x000fea0003800000 */
[----:B------:R-:W-:Y:S07]  /*20990*/  BSSY B0, `(.L_x_2769) ;  /* 0x000002d000007945 */ /* 0x000fee0003800000 */
[----:B------:R-:W1:Y:S08]  /*209a0*/  @!P1 LDC R17, c[0x0][0x9f0] ;  /* 0x00027c00ff119b82 */ /* 0x000e700000000800 */
[----:B------:R-:W-:Y:S01]  /*209b0*/  @!P5 BAR.SYNC.DEFER_BLOCKING 0xc, 0x180 ;  /* 0x030600000000db1d */ /* 0x000fe20000010000 */
[----:B0-----:R-:W-:-:S13]  /*209c0*/  ISETP.NE.AND P0, PT, R0, 0x1, PT ;  /* 0x000000010000780c */ /* 0x001fda0003f05270 */
[----:B------:R-:W0:Y:S08]  /*209d0*/  @P0 LDC R2, c[0x0][0x44c] ;  /* 0x00011300ff020b82 */ /* 0x000e300000000800 */
[----:B------:R-:W3:Y:S01]  /*209e0*/  @P0 LDC R3, c[0x0][0x450] ;  /* 0x00011400ff030b82 */ /* 0x000ee20000000800 */
[----:B--2---:R-:W-:-:S05]  /*209f0*/  LEA R0, R4, 0x7f, 0x7 ;  /* 0x0000007f04007811 */ /* 0x004fca00078e38ff */
[----:B0-----:R-:W-:-:S05]  /*20a00*/  @P0 IMAD.HI.U32 R2, R0, R2, RZ ;  /* 0x0000000200020227 */ /* 0x001fca00078e00ff */
[----:B---3--:R-:W-:-:S04]  /*20a10*/  @P0 SHF.R.U32.HI R0, RZ, R3, R2 ;  /* 0x00000003ff000219 */ /* 0x008fc80000011602 */
[----:B------:R-:W-:-:S04]  /*20a20*/  IADD3 R0, R21, R0, RZ ;  /* 0x0000000015007210 */ /* 0x000fc80007ffe0ff */
[----:B------:R-:W-:-:S04]  /*20a30*/  SHF.R.S32.HI R2, RZ, 0x1f, R0 ;  /* 0x0000001fff027819 */ /* 0x000fc80000011400 */
[----:B------:R-:W-:-:S04]  /*20a40*/  LEA.HI R0, R2, R0, RZ, 0x7 ;  /* 0x0000000002007211 */ /* 0x000fc800078f38ff */
[----:B------:R-:W-:-:S04]  /*20a50*/  SHF.R.S32.HI R0, RZ, 0x7, R0 ;  /* 0x00000007ff007819 */ /* 0x000fc80000011400 */
[----:B------:R-:W-:-:S04]  /*20a60*/  VIMNMX R7, R20, R0, PT ;  /* 0x0000000014077248 */ /* 0x000fc80003fe0100 */
[----:B------:R-:W-:Y:S01]  /*20a70*/  ISETP.GE.AND P0, PT, R7, 0x1, PT ;  /* 0x000000010700780c */ /* 0x000fe20003f06270 */
[----:B------:R0:W-:Y:S04]  /*20a80*/  STL [R1+0x40], R7 ;  /* 0x0000400701007387 */ /* 0x0001e80000100800 */
[----:B------:R0:W-:Y:S08]  /*20a90*/  STL [R1+0x44], RZ ;  /* 0x000044ff01007387 */ /* 0x0001f00000100800 */
[----:B01----:R-:W-:Y:S05]  /*20aa0*/  @!P0 BRA `(.L_x_2770) ;  /* 0x00000000006c8947 */ /* 0x003fea0003800000 */
        /* <DEDUP_REMOVED lines=10> */
[----:B------:R-:W-:-:S03]  /*20b50*/  IADD3 R4, R17, -0x1, R7 ;  /* 0xffffffff11047810 */ /* 0x000fc60007ffe007 */
[----:B------:R-:W-:Y:S01]  /*20b60*/  IMAD.MOV R2, RZ, RZ, -R2 ;  /* 0x000000ffff027224 */ /* 0x000fe200078e0a02 */
[----:B------:R-:W-:Y:S02]  /*20b70*/  IABS R3, R4 ;  /* 0x0000000400037213 */ /* 0x000fe40000000000 */
[----:B------:R-:W-:Y:S02]  /*20b80*/  LOP3.LUT R4, R4, R17, RZ, 0x3c, !PT ;  /* 0x0000001104047212 */ /* 0x000fe400078e3cff */
[----:B------:R-:W-:Y:S01]  /*20b90*/  MOV R5, R2 ;  /* 0x0000000200057202 */ /* 0x000fe20000000f00 */
        /* <DEDUP_REMOVED lines=12> */
.L_x_2770:
[----:B------:R-:W-:Y:S05]  /*20c60*/  BSYNC B0 ;  /* 0x0000000000007941 */ /* 0x000fea0003800000 */
.L_x_2769:
[----:B------:R-:W2:Y:S04]  /*20c70*/  LDL R0, [R1+0x44] ;  /* 0x0000440001007983 */ /* 0x000ea80000100800 */
[----:B0-----:R-:W2:Y:S01]  /*20c80*/  LDL R2, [R1+0x60] ;  /* 0x0000600001027983 */ /* 0x001ea20000100800 */
[----:B------:R-:W-:Y:S01]  /*20c90*/  BSSY B7, `(.L_x_2771) ;  /* 0x0000414000077945 */ /* 0x000fe20003800000 */
[----:B--2---:R-:W-:-:S05]  /*20ca0*/  IMAD R2, R2, R0, RZ ;  /* 0x0000000002027224 */ /* 0x004fca00078e02ff */
[----:B------:R-:W-:Y:S01]  /*20cb0*/  VIADDMNMX R0, R2, R0, R7, PT ;  /* 0x0000000002007246 */ /* 0x000fe20003800107 */
[----:B------:R0:W-:Y:S03]  /*20cc0*/  STL [R1+0x34], R2 ;  /* 0x0000340201007387 */ /* 0x0001e60000100800 */
[----:B------:R-:W-:Y:S01]  /*20cd0*/  ISETP.GT.AND P0, PT, R0, R2, PT ;  /* 0x000000020000720c */ /* 0x000fe20003f04270 */
[----:B------:R0:W-:-:S12]  /*20ce0*/  STL [R1+0x48], R0 ;  /* 0x0000480001007387 */ /* 0x0001d80000100800 */
[----:B0-----:R-:W-:Y:S05]  /*20cf0*/  @P0 BRA `(.L_x_2772) ;  /* 0x0000000000480947 */ /* 0x001fea0003800000 */
[----:B------:R-:W0:Y:S02]  /*20d00*/  S2R R0, SR_TID.X ;  /* 0x0000000000007919 */ /* 0x000e240000002100 */
[----:B0-----:R-:W-:-:S04]  /*20d10*/  LOP3.LUT R0, R0, 0x7f, RZ, 0xc0, !PT ;  /* 0x0000007f00007812 */ /* 0x001fc800078ec0ff */
[----:B------:R-:W-:-:S13]  /*20d20*/  ISETP.NE.AND P1, PT, R0, RZ, PT ;  /* 0x000000ff0000720c */ /* 0x000fda0003f25270 */
[----:B------:R-:W-:Y:S05]  /*20d30*/  @P1 BRA `(.L_x_2773) ;  /* 0x0000004000241947 */ /* 0x000fea0003800000 */
[----:B------:R-:W0:Y:S01]  /*20d40*/  S2R R3, SR_LANEID ;  /* 0x0000000000037919 */ /* 0x000e220000000000 */
        /* <DEDUP_REMOVED lines=13> */
.L_x_2772:
        /* <DEDUP_REMOVED lines=20> */
.L_x_2775:
[----:B------:R-:W-:Y:S05]  /*20f60*/  BSYNC B6 ;  /* 0x0000000000067941 */ /* 0x000fea0003800000 */
.L_x_2774:
        /* <DEDUP_REMOVED lines=20> */
.L_x_2778:
[----:B------:R0:W1:Y:S01]  /*210b0*/  LDC.64 R2, c[0x4][R17] ;  /* 0x0100000011027b82 */ /* 0x0000620000000a00 */
[----:B------:R-:W-:Y:S01]  /*210c0*/  ULDC.64 UR4, c[0x4][0x118] ;  /* 0x0100460000047ab9 */ /* 0x000fe20000000a00 */
[----:B------:R-:W-:Y:S01]  /*210d0*/  ULDC.64 UR6, c[0x4][0x120] ;  /* 0x0100480000067ab9 */ /* 0x000fe20000000a00 */
[----:B------:R-:W-:Y:S01]  /*210e0*/  ULDC.64 UR8, c[0x4][0x80] ;  /* 0x0100200000087ab9 */ /* 0x000fe20000000a00 */
[----:B------:R-:W-:Y:S01]  /*210f0*/  MOV R4, UR4 ;  /* 0x0000000400047c02 */ /* 0x000fe20008000f00 */
[----:B------:R-:W-:Y:S01]  /*21100*/  IMAD.U32 R5, RZ, RZ, UR5 ;  /* 0x00000005ff057e24 */ /* 0x000fe2000f8e00ff */
[----:B------:R-:W-:Y:S01]  /*21110*/  MOV R11, UR9 ;  /* 0x00000009000b7c02 */ /* 0x000fe20008000f00 */
[----:B------:R-:W-:Y:S02]  /*21120*/  IMAD.U32 R6, RZ, RZ, UR6 ;  /* 0x00000006ff067e24 */ /* 0x000fe4000f8e00ff */
[----:B------:R-:W-:Y:S02]  /*21130*/  IMAD.U32 R7, RZ, RZ, UR7 ;  /* 0x00000007ff077e24 */ /* 0x000fe4000f8e00ff */
[----:B------:R-:W-:-:S02]  /*21140*/  IMAD.U32 R10, RZ, RZ, UR8 ;  /* 0x00000008ff0a7e24 */ /* 0x000fc4000f8e00ff */
[----:B------:R-:W-:Y:S02]  /*21150*/  IMAD.MOV.U32 R8, RZ, RZ, 0x70 ;  /* 0x00000070ff087424 */ /* 0x000fe400078e00ff */
[----:B------:R-:W-:Y:S02]  /*21160*/  IMAD.MOV.U32 R12, RZ, RZ, 0x1 ;  /* 0x00000001ff0c7424 */ /* 0x000fe400078e00ff */
[----:B0-----:R-:W-:-:S07]  /*21170*/  IMAD.MOV.U32 R13, RZ, RZ, RZ ;  /* 0x000000ffff0d7224 */ /* 0x001fce00078e00ff */
[----:B------:R-:W-:-:S07]  /*21180*/  LEPC R20, `(.L_x_2777) ;  /* 0x000000001014794e */ /* 0x000fce0000000000 */
[----:B-1----:R-:W-:Y:S05]  /*21190*/  CALL.ABS.NOINC R2 ;  /* 0x0000000002007343 */ /* 0x002fea0003c00000 */
.L_x_2777:
[----:B------:R-:W-:Y:S05]  /*211a0*/  BSYNC B6 ;  /* 0x0000000000067941 */ /* 0x000fea0003800000 */
.L_x_2776:
[----:B------:R-:W2:Y:S01]  /*211b0*/  LDL.LU R2, [R1+0x28] ;  /* 0x0000280001027983 */ /* 0x000ea20000300800 */
[----:B------:R-:W-:-:S03]  /*211c0*/  ULDC.64 UR4, c[0x0][0x9f8] ;  /* 0x00027e0000047ab9 */ /* 0x000fc60000000a00 */
[----:B------:R-:W3:Y:S04]  /*211d0*/  LDL.LU R0, [R1+0x3c] ;  /* 0x00003c0001007983 */ /* 0x000ee80000300800 */
[----:B------:R-:W4:Y:S01]  /*211e0*/  LDL R7, [R1+0x18] ;  /* 0x0000180001077983 */ /* 0x000f220000100800 */
[----:B------:R-:W-:-:S03]  /*211f0*/  ISETP.NE.U32.AND P0, PT, RZ, UR4, PT ;  /* 0x00000004ff007c0c */ /* 0x000fc6000bf05070 */
[----:B------:R-:W5:Y:S01]  /*21200*/  LDL R17, [R1+0x48] ;  /* 0x0000480001117983 */ /* 0x000f620000100800 */
[----:B------:R-:W-:-:S13]  /*21210*/  ISETP.NE.AND.EX P0, PT, RZ, UR5, PT, P0 ;  /* 0x00000005ff007c0c */ /* 0x000fda000bf05300 */
[----:B--2---:R-:W-:-:S04]  /*21220*/  @P0 IADD3 R2, P1, R2, UR4, RZ ;  /* 0x0000000402020c10 */ /* 0x004fc8000ff3e0ff */
[----:B---3--:R-:W-:Y:S01]  /*21230*/  @P0 IADD3.X R3, R0, UR5, RZ, P1, !PT ;  /* 0x0000000500030c10 */ /* 0x008fe20008ffe4ff */
[----:B------:R-:W-:-:S04]  /*21240*/  ULDC.64 UR4, c[0x0][0xa08] ;  /* 0x0002820000047ab9 */ /* 0x000fc80000000a00 */
[----:B----4-:R0:W2:Y:S02]  /*21250*/  @P0 LDG.E R7, desc[UR60][R2.64] ;  /* 0x0000003c02070981 */ /* 0x0100a4000c1e1900 */
[----:B0-----:R-:W0:Y:S01]  /*21260*/  LDC.64 R2, c[0x0][0x418] ;  /* 0x00010600ff027b82 */ /* 0x001e220000000a00 */
[----:B-----5:R-:W-:Y:S01]  /*21270*/  VIADD R0, R17, 0xffffffff ;  /* 0xffffffff11007836 */ /* 0x020fe20000000000 */
        /* <DEDUP_REMOVED lines=12> */
.L_x_2926:
        /* <DEDUP_REMOVED lines=11> */
.L_x_2929:
        /* <DEDUP_REMOVED lines=24> */
.L_x_2782:
[----:B-1----:R-:W2:Y:S01]  /*21570*/  LDL R2, [R1+0x1c] ;  /* 0x00001c0001027983 */ /* 0x002ea20000100800 */
[----:B0-----:R-:W-:Y:S02]  /*21580*/  LEA R0, R19, R18, 0x3 ;  /* 0x0000001213007211 */ /* 0x001fe400078e18ff */
[----:B--2---:R-:W-:-:S04]  /*21590*/  SHF.L.U32 R2, R2, 0x1f, RZ ;  /* 0x0000001f02027819 */ /* 0x004fc800000006ff */
[----:B------:R-:W0:Y:S02]  /*215a0*/  SYNCS.PHASECHK.TRANS64.TRYWAIT P0, [R0+URZ+0x34840], R2 ;  /* 0x03484002000075a7 */ /* 0x000e24000800017f */
[----:B0-----:R-:W-:Y:S05]  /*215b0*/  @!P0 BRA `(.L_x_2783) ;  /* 0x0000005c00488947 */ /* 0x001fea0003800000 */
.L_x_2930:
[----:B------:R1:W5:Y:S01]  /*215c0*/  LDL R3, [R1+0x10] ;  /* 0x0000100001037983 */ /* 0x0003620000100800 */
[----:B------:R-:W2:Y:S02]  /*215d0*/  S2R R4, SR_TID.X ;  /* 0x0000000000047919 */ /* 0x000ea40000002100 */
[----:B--2---:R-:W-:-:S04]  /*215e0*/  LOP3.LUT R4, R4, 0x7f, RZ, 0xc0, !PT ;  /* 0x0000007f04047812 */ /* 0x004fc800078ec0ff */
[----:B------:R-:W-:-:S13]  /*215f0*/  ISETP.NE.AND P0, PT, R4, RZ, PT ;  /* 0x000000ff0400720c */ /* 0x000fda0003f05270 */
[----:B-1----:R-:W-:Y:S05]  /*21600*/  @P0 BRA `(.L_x_2784) ;  /* 0x0000000000140947 */ /* 0x002fea0003800000 */
[----:B-----5:R-:W-:Y:S01]  /*21610*/  LOP3.LUT P1, RZ, R3, 0x1, RZ, 0xc0, !PT ;  /* 0x0000000103ff7812 */ /* 0x020fe2000782c0ff */
[----:B0-----:R-:W-:-:S04]  /*21620*/  IMAD.MOV.U32 R2, RZ, RZ, 0xc000 ;  /* 0x0000c000ff027424 */ /* 0x001fc800078e00ff */
[----:B------:R1:W-:Y:S08]  /*21630*/  SYNCS.ARRIVE.TRANS64 RZ, [R0+URZ+0x34830], R2 ;  /* 0x0348300200ff79a7 */ /* 0x0003f0000800003f */
[----:B------:R-:W-:Y:S05]  /*21640*/  @!P1 BRA `(.L_x_2784) ;  /* 0x0000000000049947 */ /* 0x000fea0003800000 */
[----:B------:R-:W-:Y:S01]  /*21650*/  BPT.TRAP 0x1 ;  /* 0x000000040000795c */ /* 0x000fe20000300000 */
.L_x_2784:
        /* <DEDUP_REMOVED lines=34> */
.L_x_2780:
        /* <DEDUP_REMOVED lines=40> */
.L_x_2786:
[----:B------:R-:W-:Y:S05]  /*21b00*/  BSYNC B6 ;  /* 0x0000000000067941 */ /* 0x000fea0003800000 */
.L_x_2785:
[----:B0-----:R-:W2:Y:S01]  /*21b10*/  LDL.LU R0, [R1+0x4c] ;  /* 0x00004c0001007983 */ /* 0x001ea20000300800 */
[----:B------:R-:W-:Y:S01]  /*21b20*/  ULDC.64 UR4, c[0x0][0x2d8] ;  /* 0x0000b60000047ab9 */ /* 0x000fe20000000a00 */
[----:B------:R-:W0:Y:S02]  /*21b30*/  LDC R7, c[0x0][0x448] ;  /* 0x00011200ff077b82 */ /* 0x000e240000000800 */
[----:B------:R-:W3:Y:S04]  /*21b40*/  LDL.LU R4, [R1+0x3c] ;  /* 0x00003c0001047983 */ /* 0x000ee80000300800 */
[----:B------:R-:W3:Y:S04]  /*21b50*/  LDL.LU.64 R2, [R1+0x58] ;  /* 0x0000580001027983 */ /* 0x000ee80000300a00 */
[----:B------:R-:W4:Y:S04]  /*21b60*/  LDL.LU R5, [R1+0x38] ;  /* 0x0000380001057983 */ /* 0x000f280000300800 */
[----:B------:R-:W5:Y:S01]  /*21b70*/  LDL R10, [R1+0x4] ;  /* 0x00000400010a7983 */ /* 0x000f620000100800 */
[----:B------:R-:W1:Y:S01]  /*21b80*/  S2R R9, SR_TID.X ;  /* 0x0000000000097919 */ /* 0x000e620000002100 */
[----:B------:R-:W1:Y:S01]  /*21b90*/  S2R R8, SR_TID.X ;  /* 0x0000000000087919 */ /* 0x000e620000002100 */
[----:B0-----:R-:W-:-:S13]  /*21ba0*/  ISETP.NE.AND P0, PT, R7, 0x1, PT ;  /* 0x000000010700780c */ /* 0x001fda0003f05270 */
[----:B------:R-:W0:Y:S01]  /*21bb0*/  @P0 LDC R6, c[0x0][0x450] ;  /* 0x00011400ff060b82 */ /* 0x000e220000000800 */
[----:B-1----:R-:W-:Y:S02]  /*21bc0*/  IMAD.SHL.U32 R9, R9, 0x8, RZ ;  /* 0x0000000809097824 */ /* 0x002fe400078e00ff */
[----:B------:R-:W-:-:S03]  /*21bd0*/  IMAD.SHL.U32 R8, R8, 0x8, RZ ;  /* 0x0000000808087824 */ /* 0x000fc600078e00ff */
[----:B------:R-:W-:-:S04]  /*21be0*/  LOP3.LUT R9, R9, 0x38, RZ, 0xc0, !PT ;  /* 0x0000003809097812 */ /* 0x000fc800078ec0ff */
[C---:B------:R-:W-:Y:S02]  /*21bf0*/  LOP3.LUT R11, R9.reuse, 0x40, RZ, 0xfc, !PT ;  /* 0x00000040090b7812 */ /* 0x040fe400078efcff */
[----:B------:R-:W-:Y:S02]  /*21c00*/  LOP3.LUT R8, R8, 0x38, RZ, 0xc0, !PT ;  /* 0x0000003808087812 */ /* 0x000fe400078ec0ff */
[----:B------:R-:W-:Y:S01]  /*21c10*/  LOP3.LUT R9, R9, 0x80, RZ, 0xfc, !PT ;  /* 0x0000008009097812 */ /* 0x000fe200078efcff */
[----:B---3--:R-:W-:Y:S02]  /*21c20*/  IMAD.MOV.U32 R3, RZ, RZ, R4 ;  /* 0x000000ffff037224 */ /* 0x008fe400078e0004 */
[----:B------:R-:W1:Y:S01]  /*21c30*/  S2R R4, SR_TID.X ;  /* 0x0000000000047919 */ /* 0x000e620000002100 */
[----:B------:R-:W-:-:S04]  /*21c40*/  IMAD.WIDE.U32 R2, R16, UR4, R2 ;  /* 0x0000000410027c25 */ /* 0x000fc8000f8e0002 */
[----:B------:R-:W-:Y:S01]  /*21c50*/  IMAD R3, R16, UR5, R3 ;  /* 0x0000000510037c24 */ /* 0x000fe2000f8e0203 */
[----:B------:R-:W-:Y:S02]  /*21c60*/  ULDC.64 UR4, c[0x0][0x2e0] ;  /* 0x0000b80000047ab9 */ /* 0x000fe40000000a00 */
[----:B--2---:R-:W-:Y:S02]  /*21c70*/  IMAD R0, R0, UR4, RZ ;  /* 0x0000000400007c24 */ /* 0x004fe4000f8e02ff */
[----:B----4-:R-:W-:-:S04]  /*21c80*/  IMAD.WIDE.U32 R2, R5, UR4, R2 ;  /* 0x0000000405027c25 */ /* 0x010fc8000f8e0002 */
[----:B------:R-:W-:Y:S01]  /*21c90*/  IMAD R0, R5, UR5, R0 ;  /* 0x0000000505007c24 */ /* 0x000fe2000f8e0200 */
[----:B------:R-:W-:-:S03]  /*21ca0*/  ULDC.64 UR4, c[0x0][0x2d0] ;  /* 0x0000b40000047ab9 */ /* 0x000fc60000000a00 */
[----:B------:R-:W-:Y:S01]  /*21cb0*/  IMAD.IADD R3, R3, 0x1, R0 ;  /* 0x0000000103037824 */ /* 0x000fe200078e0200 */
[----:B-1----:R-:W-:-:S04]  /*21cc0*/  LOP3.LUT R4, R4, 0x7f, RZ, 0xc0, !PT ;  /* 0x0000007f04047812 */ /* 0x002fc800078ec0ff */
[----:B------:R-:W-:Y:S02]  /*21cd0*/  SHF.R.U32.HI R5, RZ, 0x3, R4 ;  /* 0x00000003ff057819 */ /* 0x000fe40000011604 */
[----:B------:R-:W1:Y:S02]  /*21ce0*/  S2R R4, SR_TID.X ;  /* 0x0000000000047919 */ /* 0x000e640000002100 */
[----:B-1----:R-:W-:-:S04]  /*21cf0*/  SHF.L.U32 R4, R4, 0x4, RZ ;  /* 0x0000000404047819 */ /* 0x002fc800000006ff */
[----:B------:R-:W-:Y:S02]  /*21d00*/  LOP3.LUT R4, R5, 0x70, R4, 0xf8, !PT ;  /* 0x0000007005047812 */ /* 0x000fe400078ef804 */
[----:B------:R-:W1:Y:S03]  /*21d10*/  @P0 LDC R5, c[0x0][0x44c] ;  /* 0x00011300ff050b82 */ /* 0x000e660000000800 */
[----:B-----5:R-:W-:-:S04]  /*21d20*/  IMAD R4, R10, 0x80, R4 ;  /* 0x000000800a047824 */ /* 0x020fc800078e0204 */
        /* <DEDUP_REMOVED lines=15> */
[----:B------:R-:W-:-:S04]  /*21e20*/  ULDC.64 UR4, c[0x0][0x280] ;  /* 0x0000a00000047ab9 */ /* 0x000fc80000000a00 */
[----:B------:R-:W-:Y:S02]  /*21e30*/  IADD3 R3, R3, R4, RZ ;  /* 0x0000000403037210 */ /* 0x000fe40007ffe0ff */
[----:B------:R-:W-:Y:S01]  /*21e40*/  LEA R4, P0, R2, UR4, 0x1 ;  /* 0x0000000402047c11 */ /* 0x000fe2000f8008ff */
        /* <DEDUP_REMOVED lines=11> */
[----:B------:R-:W-:-:S05]  /*21f00*/  SHF.R.U32.HI R11, RZ, 0x3, R11 ;  /* 0x00000003ff0b7819 */ /* 0x000fca000001160b */
[----:B------:R-:W-:-:S05]  /*21f10*/  IMAD R0, R10, 0x80, R11 ;  /* 0x000000800a007824 */ /* 0x000fca00078e020b */
[----:B------:R-:W-:Y:S01]  /*21f20*/  IADD3 R5, R0, 0x10, RZ ;  /* 0x0000001000057810 */ /* 0x000fe20007ffe0ff */
[----:B--2---:R-:W-:Y:S02]  /*21f30*/  IMAD R2, R6, R7, RZ ;  /* 0x0000000706027224 */ /* 0x004fe400078e02ff */
[----:B------:R-:W0:Y:S04]  /*21f40*/  SHFL.IDX PT, R7, R4, RZ, 0x181f ;  /* 0x00181fff04077589 */ /* 0x000e2800000e0000 */
[----:B------:R-:W1:Y:S01]  /*21f50*/  SHFL.IDX PT, R6, R3, RZ, 0x181f ;  /* 0x00181fff03067589 */ /* 0x000e6200000e0000 */
        /* <DEDUP_REMOVED lines=77> */
.L_x_2947:
[----:B------:R-:W-:Y:S01]  /*22430*/  VIADD R0, R0, 0x70 ;  /* 0x0000007000007836 */ /* 0x000fe20000000000 */
[----:B------:R-:W-:Y:S04]  /*22440*/  BSSY B0, `(.L_x_2788) ;  /* 0x000000c000007945 */ /* 0x000fe80003800000 */
[----:B------:R-:W-:-:S13]  /*22450*/  ISETP.GE.AND P2, PT, R0, R2, PT ;  /* 0x000000020000720c */ /* 0x000fda0003f46270 */
[----:B------:R-:W-:Y:S05]  /*22460*/  @P2 BRA `(.L_x_2789) ;  /* 0x0000000000242947 */ /* 0x000fea0003800000 */
[----:B-1----:R-:W4:Y:S01]  /*22470*/  LDL R4, [R1+0x30] ;  /* 0x0000300001047983 */ /* 0x002f220000100800 */
[----:B---3--:R-:W-:-:S04]  /*22480*/  LEA R2, P2, R8, R3, 0x1 ;  /* 0x0000000308027211 */ /* 0x008fc800078408ff */
[----:B--2---:R-:W-:-:S05]  /*22490*/  IADD3.X R3, RZ, R5, RZ, P2, !PT ;  /* 0x00000005ff037210 */ /* 0x004fca00017fe4ff */
[----:B------:R-:W-:Y:S01]  /*224a0*/  @!PT LDS RZ, [RZ] ;  /* 0x00000000fffff984 */ /* 0x000fe20000000800 */
[----:B------:R-:W-:Y:S01]  /*224b0*/  @!PT LDS RZ, [RZ] ;  /* 0x00000000fffff984 */ /* 0x000fe20000000800 */
[----:B------:R-:W-:Y:S01]  /*224c0*/  @!PT LDS RZ, [RZ] ;  /* 0x00000000fffff984 */ /* 0x000fe20000000800 */
[----:B----4-:R4:W-:Y:S04]  /*224d0*/  LDGSTS.E.BYPASS.LTC128B.128 [R4+0x13c00], desc[UR60][R2.64], !P3 ;  /* 0x13c0000002047fae */ /* 0x0109e8000d901d7c */
[----:B------:R4:W-:Y:S04]  /*224e0*/  LDGSTS.E.BYPASS.LTC128B.128 [R4+0x17c00], desc[UR60][R2.64+0x80], !P0 ;  /* 0x17c0008002047fae */ /* 0x0009e8000c101d7c */
[----:B------:R4:W-:Y:S02]  /*224f0*/  LDGSTS.E.BYPASS.LTC128B.128 [R4+0x1bc00], desc[UR60][R2.64+0x100], !P1 ;  /* 0x1bc0010002047fae */ /* 0x0009e4000c901d7c */
.L_x_2789:
[----:B------:R-:W-:Y:S05]  /*22500*/  BSYNC B0 ;  /* 0x0000000000007941 */ /* 0x000fea0003800000 */
.L_x_2788:
[----:B------:R-:W-:Y:S01]  /*22510*/  NOP ;  /* 0x0000000000007918 */ /* 0x000fe20000000000 */
[----:B------:R-:W-:-:S13]  /*22520*/  PLOP3.LUT P0, PT, PT, PT, PT, 0x80, 0x0 ;  /* 0x000000000000781c */ /* 0x000fda0003f0f070 */
.L_x_2790:
        /* <DEDUP_REMOVED lines=18> */
.L_x_2948:
[----:B------:R-:W-:Y:S05]  /*22650*/  BSYNC B0 ;  /* 0x0000000000007941 */ /* 0x000fea0003800000 */
.L_x_2791:
[----:B------:R-:W4:Y:S04]  /*22660*/  LDL R2, [R1+0x48] ;  /* 0x0000480001027983 */ /* 0x000f280000100800 */
[----:B-1-3--:R-:W3:Y:S01]  /*22670*/  LDL R3, [R1+0x34] ;  /* 0x0000340001037983 */ /* 0x00aee20000100800 */
[----:B------:R-:W-:Y:S01]  /*22680*/  BSSY B0, `(.L_x_2793) ;  /* 0x0000219000007945 */ /* 0x000fe20003800000 */
[----:B----4-:R-:W-:-:S05]  /*22690*/  VIADD R0, R2, 0xfffffffe ;  /* 0xfffffffe02007836 */ /* 0x010fca0000000000 */
[----:B---3--:R-:W-:-:S13]  /*226a0*/  ISETP.GE.AND P0, PT, R0, R3, PT ;  /* 0x000000030000720c */ /* 0x008fda0003f06270 */
[----:B------:R-:W-:Y:S05]  /*226b0*/  @!P0 BRA `(.L_x_2794) ;  /* 0x0000002000548947 */ /* 0x000fea0003800000 */
[----:B------:R-:W3:Y:S04]  /*226c0*/  LDL.LU R2, [R1+0x60] ;  /* 0x0000600001027983 */ /* 0x000ee80000300800 */
[----:B--2---:R-:W2:Y:S04]  /*226d0*/  LDL.LU R5, [R1+0x44] ;  /* 0x0000440001057983 */ /* 0x004ea80000300800 */
[----:B------:R-:W0:Y:S01]  /*226e0*/  LDL.LU R4, [R1+0x40] ;  /* 0x0000400001047983 */ /* 0x000e220000300800 */
[----:B------:R-:W-:Y:S01]  /*226f0*/  BSSY B2, `(.L_x_2795) ;  /* 0x00000b7000027945 */ /* 0x000fe20003800000 */
[----:B---3--:R-:W-:-:S04]  /*22700*/  VIADD R2, R2, 0x1 ;  /* 0x0000000102027836 */ /* 0x008fc80000000000 */
[----:B--2---:R-:W-:-:S05]  /*22710*/  IMAD R2, R2, R5, RZ ;  /* 0x0000000502027224 */ /* 0x004fca00078e02ff */
[----:B0-----:R-:W-:Y:S02]  /*22720*/  VIMNMX R6, R4, R2, PT ;  /* 0x0000000204067248 */ /* 0x001fe40003fe0100 */
[----:B------:R-:W-:Y:S02]  /*22730*/  LOP3.LUT R2, RZ, R3, RZ, 0x33, !PT ;  /* 0x00000003ff027212 */ /* 0x000fe400078e33ff */
        /* <DEDUP_REMOVED lines=30> */
[----:B------:R-:W-:-:S05]  /*22920*/  IADD3 R3, -R2, RZ, RZ ;  /* 0x000000ff02037210 */ /* 0x000fca0007ffe1ff */
        /* <DEDUP_REMOVED lines=9> */
.L_x_2799:
[----:B------:R-:W-:Y:S01]  /*229c0*/  IMAD R3, R8, 0x8, R18 ;  /* 0x0000000808037824 */ /* 0x000fe200078e0212 */
[----:B------:R-:W-:Y:S01]  /*229d0*/  SHF.L.U32 R2, R10, 0x1f, RZ ;  /* 0x0000001f0a027819 */ /* 0x000fe200000006ff */
[----:B------:R-:W-:Y:S03]  /*229e0*/  BSSY B3, `(.L_x_2800) ;  /* 0x0000003000037945 */ /* 0x000fe60003800000 */
[----:B------:R-:W1:Y:S02]  /*229f0*/  SYNCS.PHASECHK.TRANS64.TRYWAIT P0, [R3+URZ+0x34840], R2 ;  /* 0x03484002030075a7 */ /* 0x000e64000800017f */
[----:B-1----:R-:W-:Y:S05]  /*22a00*/  @!P0 BRA `(.L_x_2801) ;  /* 0x0000005400408947 */ /* 0x002fea0003800000 */
.L_x_2949:
[----:B------:R-:W-:Y:S05]  /*22a10*/  BSYNC B3 ;  /* 0x0000000000037941 */ /* 0x000fea0003800000 */
.L_x_2800:
        /* <DEDUP_REMOVED lines=11> */
.L_x_2803:
[----:B------:R-:W-:Y:S05]  /*22ad0*/  BSYNC B3 ;  /* 0x0000000000037941 */ /* 0x000fea0003800000 */
.L_x_2802:
[----:B-1----:R-:W2:Y:S01]  /*22ae0*/  LDL R2, [R1+0x20] ;  /* 0x0000200001027983 */ /* 0x002ea20000100800 */
[----:B------:R-:W-:Y:S01]  /*22af0*/  IMAD.MOV.U32 R11, RZ, RZ, RZ ;  /* 0x000000ffff0b7224 */ /* 0x000fe200078e00ff */
[----:B------:R-:W-:Y:S01]  /*22b00*/  UIADD3 UR4, UP0, UR36, 0x370, URZ ;  /* 0x0000037024047890 */ /* 0x000fe2000ff1e03f */
[----:B------:R-:W-:Y:S01]  /*22b10*/  IMAD R7, R8, 0xc000, R18 ;  /* 0x0000c00008077824 */ /* 0x000fe200078e0212 */
[----:B------:R-:W-:Y:S01]  /*22b20*/  PLOP3.LUT P0, PT, PT, PT, PT, 0x80, 0x0 ;  /* 0x000000000000781c */ /* 0x000fe20003f0f070 */
[----:B------:R-:W-:Y:S01]  /*22b30*/  UMOV UR6, 0x0 ;  /* 0x0000000000067882 */ /* 0x000fe20000000000 */
[----:B------:R-:W-:Y:S01]  /*22b40*/  R2UR UR10, R11 ;  /* 0x000000000b0a72ca */ /* 0x000fe200000e0000 */
[----:B------:R-:W-:Y:S01]  /*22b50*/  VIADD R5, R7, 0x1c400 ;  /* 0x0001c40007057836 */ /* 0x000fe20000000000 */
[----:B------:R-:W-:Y:S01]  /*22b60*/  IADD3 R3, R3, 0x34830, RZ ;  /* 0x0003483003037810 */ /* 0x000fe20007ffe0ff */
[----:B------:R-:W-:Y:S01]  /*22b70*/  UIADD3.X UR5, URZ, UR37, URZ, UP0, !UPT ;  /* 0x000000253f057290 */ /* 0x000fe200087fe43f */
[----:B------:R-:W-:Y:S01]  /*22b80*/  UMOV UR7, 0x14f00000 ;  /* 0x14f0000000077882 */ /* 0x000fe20000000000 */
[----:B--2---:R-:W-:-:S10]  /*22b90*/  IMAD R2, R0, 0x80, R2 ;  /* 0x0000008000027824 */ /* 0x004fd400078e0202 */
.L_x_2804:
        /* <DEDUP_REMOVED lines=16> */
.L_x_2805:
        /* <DEDUP_REMOVED lines=15> */
.L_x_2806:
        /* <DEDUP_REMOVED lines=16> */
.L_x_2950:
[----:B------:R-:W-:Y:S05]  /*22e90*/  BSYNC B3 ;  /* 0x0000000000037941 */ /* 0x000fea0003800000 */
.L_x_2807:
        /* <DEDUP_REMOVED lines=10> */
.L_x_2809:
[----:B------:R-:W2:Y:S01]  /*22f40*/  LDL R3, [R1+0x10] ;  /* 0x0000100001037983 */ /* 0x000ea20000100800 */
[----:B------:R-:W-:Y:S01]  /*22f50*/  BSSY B3, `(.L_x_2810) ;  /* 0x0000004000037945 */ /* 0x000fe20003800000 */
[----:B--2---:R-:W-:-:S13]  /*22f60*/  LOP3.LUT P0, RZ, R3, 0x8, RZ, 0xc0, !PT ;  /* 0x0000000803ff7812 */ /* 0x004fda000780c0ff */
[----:B------:R-:W-:Y:S05]  /*22f70*/  @P0 BRA `(.L_x_2811) ;  /* 0x0000000000040947 */ /* 0x000fea0003800000 */
[----:B------:R-:W-:Y:S01]  /*22f80*/  BPT.TRAP 0x1 ;  /* 0x000000040000795c */ /* 0x000fe20000300000 */
.L_x_2811:
[----:B------:R-:W-:Y:S05]  /*22f90*/  BSYNC B3 ;  /* 0x0000000000037941 */ /* 0x000fea0003800000 */
.L_x_2810:
[----:B------:R-:W2:Y:S04]  /*22fa0*/  LDL R5, [R1+0x20] ;  /* 0x0000200001057983 */ /* 0x000ea80000100800 */
        /* <DEDUP_REMOVED lines=11> */
.L_x_2812:
        /* <DEDUP_REMOVED lines=15> */
.L_x_2813:
        /* <DEDUP_REMOVED lines=12> */
.L_x_2798:
[----:B------:R-:W-:Y:S05]  /*23210*/  BSYNC B1 ;  /* 0x0000000000017941 */ /* 0x000fea0003800000 */
.L_x_2797:
[----:B0-----:R-:W2:Y:S01]  /*23220*/  LDL.LU R0, [R1+0x48] ;  /* 0x0000480001007983 */ /* 0x001ea20000300800 */
[----:B------:R-:W-:-:S03]  /*23230*/  MOV R19, R8 ;  /* 0x0000000800137202 */ /* 0x000fc60000000f00 */
[----:B------:R0:W-:Y:S02]  /*23240*/  STL [R1+0x1c], R10 ;  /* 0x00001c0a01007387 */ /* 0x0001e40000100800 */
[----:B0-2---:R-:W-:-:S07]  /*23250*/  VIADD R0, R0, 0xfffffffd ;  /* 0xfffffffd00007836 */ /* 0x005fce0000000000 */
.L_x_2796:
[----:B------:R-:W-:Y:S05]  /*23260*/  BSYNC B2 ;  /* 0x0000000000027941 */ /* 0x000fea0003800000 */
.L_x_2795:
[----:B------:R-:W-:Y:S01]  /*23270*/  VIADD R9, R9, 0xfffffffe ;  /* 0xfffffffe09097836 */ /* 0x000fe20000000000 */
[----:B------:R-:W-:-:S04]  /*23280*/  LOP3.LUT R6, RZ, R6, RZ, 0x33, !PT ;  /* 0x00000006ff067212 */ /* 0x000fc800078e33ff */
[----:B------:R-:W-:-:S13]  /*23290*/  ISETP.NE.AND P0, PT, R9, R6, PT ;  /* 0x000000060900720c */ /* 0x000fda0003f05270 */
[----:B------:R-:W-:Y:S05]  /*232a0*/  @!P0 BRA `(.L_x_2794) ;  /* 0x0000001400588947 */ /* 0x000fea0003800000 */
[----:B------:R-:W-:-:S07]  /*232b0*/  IMAD.MOV.U32 R9, RZ, RZ, R17 ;  /* 0x000000ffff097224 */ /* 0x000fce00078e0011 */
.L_x_2848:
        /* <DEDUP_REMOVED lines=35> */
.L_x_2816:
[----:B------:R-:W-:Y:S01]  /*234f0*/  IMAD R3, R4, 0x8, R18 ;  /* 0x0000000804037824 */ /* 0x000fe200078e0212 */
[----:B------:R-:W-:Y:S01]  /*23500*/  SHF.L.U32 R2, R5, 0x1f, RZ ;  /* 0x0000001f05027819 */ /* 0x000fe200000006ff */
[----:B------:R-:W-:Y:S03]  /*23510*/  BSSY B2, `(.L_x_2817) ;  /* 0x0000003000027945 */ /* 0x000fe60003800000 */
[----:B------:R-:W1:Y:S02]  /*23520*/  SYNCS.PHASECHK.TRANS64.TRYWAIT P0, [R3+URZ+0x34840], R2 ;  /* 0x03484002030075a7 */ /* 0x000e64000800017f */
[----:B-1----:R-:W-:Y:S05]  /*23530*/  @!P0 BRA `(.L_x_2818) ;  /* 0x00000048009c8947 */ /* 0x002fea0003800000 */
.L_x_2951:
[----:B------:R-:W-:Y:S05]  /*23540*/  BSYNC B2 ;  /* 0x0000000000027941 */ /* 0x000fea0003800000 */
.L_x_2817:
        /* <DEDUP_REMOVED lines=11> */
.L_x_2820:
[----:B------:R-:W-:Y:S05]  /*23600*/  BSYNC B2 ;  /* 0x0000000000027941 */ /* 0x000fea0003800000 */
.L_x_2819:
[----:B-1----:R-:W2:Y:S01]  /*23610*/  LDL R2, [R1+0x20] ;  /* 0x0000200001027983 */ /* 0x002ea20000100800 */
[----:B------:R-:W-:Y:S01]  /*23620*/  MOV R10, RZ ;  /* 0x000000ff000a7202 */ /* 0x000fe20000000f00 */
[----:B------:R-:W-:Y:S01]  /*23630*/  IMAD R7, R4, 0xc000, R18 ;  /* 0x0000c00004077824 */ /* 0x000fe200078e0212 */
[----:B------:R-:W-:Y:S01]  /*23640*/  UIADD3 UR4, UP0, UR36, 0x370, URZ ;  /* 0x0000037024047890 */ /* 0x000fe2000ff1e03f */
        /* <DEDUP_REMOVED lines=8> */
.L_x_2821:
        /* <DEDUP_REMOVED lines=16> */
.L_x_2822:
        /* <DEDUP_REMOVED lines=15> */
.L_x_2823:
        /* <DEDUP_REMOVED lines=16> */
.L_x_2952:
[----:B------:R-:W-:Y:S05]  /*239c0*/  BSYNC B2 ;  /* 0x0000000000027941 */ /* 0x000fea0003800000 */
.L_x_2824:
        /* <DEDUP_REMOVED lines=10> */
.L_x_2826:
[----:B------:R-:W2:Y:S01]  /*23a70*/  LDL R3, [R1+0x10] ;  /* 0x0000100001037983 */ /* 0x000ea20000100800 */
[----:B------:R-:W-:Y:S01]  /*23a80*/  BSSY B2, `(.L_x_2827) ;  /* 0x0000004000027945 */ /* 0x000fe20003800000 */
[----:B--2---:R-:W-:-:S13]  /*23a90*/  LOP3.LUT P0, RZ, R3, 0x8, RZ, 0xc0, !PT ;  /* 0x0000000803ff7812 */ /* 0x004fda000780c0ff */
[----:B------:R-:W-:Y:S05]  /*23aa0*/  @P0 BRA `(.L_x_2828) ;  /* 0x0000000000040947 */ /* 0x000fea0003800000 */
[----:B------:R-:W-:Y:S01]  /*23ab0*/  BPT.TRAP 0x1 ;  /* 0x000000040000795c */ /* 0x000fe20000300000 */
.L_x_2828:
[----:B------:R-:W-:Y:S05]  /*23ac0*/  BSYNC B2 ;  /* 0x0000000000027941 */ /* 0x000fea0003800000 */
.L_x_2827:
        /* <DEDUP_REMOVED lines=12> */
.L_x_2829:
        /* <DEDUP_REMOVED lines=15> */
.L_x_2830:
        /* <DEDUP_REMOVED lines=12> */
.L_x_2815:
[----:B------:R-:W-:Y:S05]  /*23d40*/  BSYNC B1 ;  /* 0x0000000000017941 */ /* 0x000fea0003800000 */
.L_x_2814:
[----:B------:R-:W2:Y:S01]  /*23d50*/  LDL R2, [R1+0x10] ;  /* 0x0000100001027983 */ /* 0x000ea20000100800 */
[----:B------:R-:W-:Y:S01]  /*23d60*/  IADD3 R19, R4, 0x1, RZ ;  /* 0x0000000104137810 */ /* 0x000fe20007ffe0ff */
[----:B------:R-:W-:Y:S01]  /*23d70*/  BSSY B1, `(.L_x_2831) ;  /* 0x00000a5000017945 */ /* 0x000fe20003800000 */
[----:B0-----:R-:W-:Y:S02]  /*23d80*/  VIADD R6, R0, 0xffffffff ;  /* 0xffffffff00067836 */ /* 0x001fe40000000000 */
        /* <DEDUP_REMOVED lines=26> */
[----:B------:R-:W-:-:S05]  /*23f30*/  IMAD.WIDE.U32 R2, R11, UR6, R2 ;  /* 0x000000060b027c25 */ /* 0x000fca000f8e0002 */
[----:B------:R-:W-:Y:S02]  /*23f40*/  IADD3 R3, R8, R3, RZ ;  /* 0x0000000308037210 */ /* 0x000fe40007ffe0ff */
[----:B------:R-:W-:-:S04]  /*23f50*/  LEA R8, P0, R2, UR4, 0x2 ;  /* 0x0000000402087c11 */ /* 0x000fc8000f8010ff */
[----:B------:R-:W-:-:S06]  /*23f60*/  LEA.HI.X R9, R2, UR5, R3, 0x2, P0 ;  /* 0x0000000502097c11 */ /* 0x000fcc00080f1403 */
[----:B------:R1:W5:Y:S03]  /*23f70*/  LDG.E R9, desc[UR60][R8.64] ;  /* 0x0000003c08097981 */ /* 0x000366000c1e1900 */
.L_x_2833:
[----:B------:R-:W-:Y:S01]  /*23f80*/  IMAD R3, R19, 0x8, R18 ;  /* 0x0000000813037824 */ /* 0x000fe200078e0212 */
[----:B------:R-:W-:Y:S01]  /*23f90*/  SHF.L.U32 R2, R10, 0x1f, RZ ;  /* 0x0000001f0a027819 */ /* 0x000fe200000006ff */
[----:B------:R-:W-:Y:S03]  /*23fa0*/  BSSY B2, `(.L_x_2834) ;  /* 0x0000003000027945 */ /* 0x000fe60003800000 */
[----:B------:R-:W2:Y:S02]  /*23fb0*/  SYNCS.PHASECHK.TRANS64.TRYWAIT P0, [R3+URZ+0x34840], R2 ;  /* 0x03484002030075a7 */ /* 0x000ea4000800017f */
[----:B--2---:R-:W-:Y:S05]  /*23fc0*/  @!P0 BRA `(.L_x_2835) ;  /* 0x0000004000208947 */ /* 0x004fea0003800000 */
.L_x_2953:
[----:B------:R-:W-:Y:S05]  /*23fd0*/  BSYNC B2 ;  /* 0x0000000000027941 */ /* 0x000fea0003800000 */
.L_x_2834:
[----:B-1----:R-:W1:Y:S01]  /*23fe0*/  S2R R8, SR_TID.X ;  /* 0x0000000000087919 */ /* 0x002e620000002100 */
[----:B------:R-:W-:Y:S01]  /*23ff0*/  BSSY B2, `(.L_x_2836) ;  /* 0x000000a000027945 */ /* 0x000fe20003800000 */
[----:B-1----:R-:W-:-:S04]  /*24000*/  LOP3.LUT R8, R8, 0x7f, RZ, 0xc0, !PT ;  /* 0x0000007f08087812 */ /* 0x002fc800078ec0ff */
[----:B------:R-:W-:-:S13]  /*24010*/  ISETP.NE.AND P0, PT, R8, RZ, PT ;  /* 0x000000ff0800720c */ /* 0x000fda0003f05270 */
[----:B------:R-:W-:Y:S05]  /*24020*/  @P0 BRA `(.L_x_2837) ;  /* 0x0000000000180947 */ /* 0x000fea0003800000 */
[----:B------:R-:W3:Y:S01]  /*24030*/  LDL R8, [R1+0x10] ;  /* 0x0000100001087983 */ /* 0x000ee20000100800 */
[----:B--2---:R-:W-:-:S04]  /*24040*/  IMAD.MOV.U32 R2, RZ, RZ, 0xc000 ;  /* 0x0000c000ff027424 */ /* 0x004fc800078e00ff */
[----:B------:R1:W-:Y:S01]  /*24050*/  SYNCS.ARRIVE.TRANS64 RZ, [R3+URZ+0x34830], R2 ;  /* 0x0348300203ff79a7 */ /* 0x0003e2000800003f */
[----:B---3--:R-:W-:-:S13]  /*24060*/  LOP3.LUT P1, RZ, R8, 0x1, RZ, 0xc0, !PT ;  /* 0x0000000108ff7812 */ /* 0x008fda000782c0ff */
[----:B-1----:R-:W-:Y:S05]  /*24070*/  @!P1 BRA `(.L_x_2837) ;  /* 0x0000000000049947 */ /* 0x002fea0003800000 */
[----:B------:R-:W-:Y:S01]  /*24080*/  BPT.TRAP 0x1 ;  /* 0x000000040000795c */ /* 0x000fe20000300000 */
.L_x_2837:
[----:B------:R-:W-:Y:S05]  /*24090*/  BSYNC B2 ;  /* 0x0000000000027941 */ /* 0x000fea0003800000 */
.L_x_2836:
        /* <DEDUP_REMOVED lines=12> */
.L_x_2838:
        /* <DEDUP_REMOVED lines=16> */
.L_x_2839:
        /* <DEDUP_REMOVED lines=15> */
.L_x_2840:
        /* <DEDUP_REMOVED lines=11> */
[----:B------:R-:W-:Y:S01]  /*24400*/  BSSY B2, `(.L_x_2841) ;  /* 0x0000004000027945 */ /* 0x000fe20003800000 */
[----:B------:R-:W-:-:S04]  /*24410*/  LEA R2, R4, R18, 0x3 ;  /* 0x0000001204027211 */ /* 0x000fc800078e18ff */
[----:B------:R-:W0:Y:S02]  /*24420*/  SYNCS.PHASECHK.TRANS64.TRYWAIT P0, [R2+URZ+0x34860], R5 ;  /* 0x03486005020075a7 */ /* 0x000e24000800017f */
[----:B0-----:R-:W-:Y:S05]  /*24430*/  @!P0 BRA `(.L_x_2842) ;  /* 0x0000003c00188947 */ /* 0x001fea0003800000 */
.L_x_2954:
[----:B------:R-:W-:Y:S05]  /*24440*/  BSYNC B2 ;  /* 0x0000000000027941 */ /* 0x000fea0003800000 */
.L_x_2841:
        /* <DEDUP_REMOVED lines=10> */
.L_x_2843:
[----:B------:R-:W2:Y:S01]  /*244f0*/  LDL R3, [R1+0x10] ;  /* 0x0000100001037983 */ /* 0x000ea20000100800 */
[----:B------:R-:W-:Y:S01]  /*24500*/  BSSY B2, `(.L_x_2844) ;  /* 0x0000004000027945 */ /* 0x000fe20003800000 */
[----:B--2---:R-:W-:-:S13]  /*24510*/  LOP3.LUT P0, RZ, R3, 0x8, RZ, 0xc0, !PT ;  /* 0x0000000803ff7812 */ /* 0x004fda000780c0ff */
[----:B------:R-:W-:Y:S05]  /*24520*/  @P0 BRA `(.L_x_2845) ;  /* 0x0000000000040947 */ /* 0x000fea0003800000 */
[----:B------:R-:W-:Y:S01]  /*24530*/  BPT.TRAP 0x1 ;  /* 0x000000040000795c */ /* 0x000fe20000300000 */
.L_x_2845:
[----:B------:R-:W-:Y:S05]  /*24540*/  BSYNC B2 ;  /* 0x0000000000027941 */ /* 0x000fea0003800000 */
.L_x_2844:
        /* <DEDUP_REMOVED lines=10> */
[----:B--2---:R-:W-:Y:S01]  /*245f0*/  IMAD R3, R3, 0x80, R5 ;  /* 0x0000008003037824 */ /* 0x004fe200078e0205 */
[----:B------:R-:W-:-:S09]  /*24600*/  IADD3 R5, R4, 0x400, RZ ;  /* 0x0000040004057810 */ /* 0x000fd20007ffe0ff */
.L_x_2846:
        /* <DEDUP_REMOVED lines=15> */
.L_x_2847:
        /* <DEDUP_REMOVED lines=12> */
.L_x_2832:
[----:B------:R-:W-:Y:S05]  /*247c0*/  BSYNC B1 ;  /* 0x0000000000017941 */ /* 0x000fea0003800000 */
.L_x_2831:
[----:B------:R-:W2:Y:S01]  /*247d0*/  LDL R2, [R1+0x34] ;  /* 0x0000340001027983 */ /* 0x000ea20000100800 */
[----:B------:R-:W-:Y:S01]  /*247e0*/  VIADD R0, R0, 0xfffffffe ;  /* 0xfffffffe00007836 */ /* 0x000fe20000000000 */
[----:B--2---:R-:W-:-:S13]  /*247f0*/  ISETP.GT.AND P0, PT, R6, R2, PT ;  /* 0x000000020600720c */ /* 0x004fda0003f04270 */
[----:B------:R-:W-:Y:S05]  /*24800*/  @P0 BRA `(.L_x_2848) ;  /* 0xffffffe800ac0947 */ /* 0x000fea000383ffff */
.L_x_2794:
[----:B------:R-:W-:Y:S05]  /*24810*/  BSYNC B0 ;  /* 0x0000000000007941 */ /* 0x000fea0003800000 */
.L_x_2793:
        /* <DEDUP_REMOVED lines=18> */
.L_x_2850:
[----:B------:R-:W-:Y:S05]  /*24940*/  BSYNC B0 ;  /* 0x0000000000007941 */ /* 0x000fea0003800000 */
.L_x_2849:
        /* <DEDUP_REMOVED lines=10> */
.L_x_2955:
[----:B------:R-:W-:Y:S05]  /*249f0*/  BSYNC B1 ;  /* 0x0000000000017941 */ /* 0x000fea0003800000 */
.L_x_2853:
        /* <DEDUP_REMOVED lines=10> */
.L_x_2855:
[----:B------:R-:W3:Y:S01]  /*24aa0*/  LDL R2, [R1+0x10] ;  /* 0x0000100001027983 */ /* 0x000ee20000100800 */
[----:B------:R-:W-:Y:S01]  /*24ab0*/  BSSY B1, `(.L_x_2856) ;  /* 0x0000004000017945 */ /* 0x000fe20003800000 */
[----:B---3--:R-:W-:-:S13]  /*24ac0*/  LOP3.LUT P0, RZ, R2, 0x8, RZ, 0xc0, !PT ;  /* 0x0000000802ff7812 */ /* 0x008fda000780c0ff */
[----:B------:R-:W-:Y:S05]  /*24ad0*/  @P0 BRA `(.L_x_2857) ;  /* 0x0000000000040947 */ /* 0x000fea0003800000 */
[----:B------:R-:W-:Y:S01]  /*24ae0*/  BPT.TRAP 0x1 ;  /* 0x000000040000795c */ /* 0x000fe20000300000 */
.L_x_2857:
[----:B------:R-:W-:Y:S05]  /*24af0*/  BSYNC B1 ;  /* 0x0000000000017941 */ /* 0x000fea0003800000 */
.L_x_2856:
[----:B------:R-:W3:Y:S04]  /*24b00*/  LDL.LU R3, [R1+0x20] ;  /* 0x0000200001037983 */ /* 0x000ee80000300800 */
[----:B------:R-:W3:Y:S01]  /*24b10*/  LDL.LU R2, [R1+0x8] ;  /* 0x0000080001027983 */ /* 0x000ee20000300800 */
        /* <DEDUP_REMOVED lines=10> */
.L_x_2858:
        /* <DEDUP_REMOVED lines=11> */
[----:B------:R-:W-:Y:S01]  /*24c70*/  UMOV UR6, 0x0 ;  /* 0x0000000000067882 */ /* 0x000fe20000000000 */
[----:B------:R-:W-:Y:S01]  /*24c80*/  IADD3 R2, R2, 0x4400, RZ ;  /* 0x0000440002027810 */ /* 0x000fe20007ffe0ff */
[----:B------:R-:W-:Y:S01]  /*24c90*/  UMOV UR7, 0x14f00000 ;  /* 0x14f0000000077882 */ /* 0x000fe20000000000 */
[----:B------:R-:W-:-:S09]  /*24ca0*/  UMOV UR10, 0x40 ;  /* 0x00000040000a7882 */ /* 0x000fd20000000000 */
.L_x_2859:
        /* <DEDUP_REMOVED lines=10> */
.L_x_2852:
[----:B------:R-:W-:Y:S05]  /*24d50*/  BSYNC B0 ;  /* 0x0000000000007941 */ /* 0x000fea0003800000 */
.L_x_2851:
[----:B------:R-:W3:Y:S01]  /*24d60*/  LDL.LU R4, [R1+0x1c] ;  /* 0x00001c0001047983 */ /* 0x000ee20000300800 */
[----:B------:R-:W-:-:S05]  /*24d70*/  VIADD R19, R19, 0x1 ;  /* 0x0000000113137836 */ /* 0x000fca0000000000 */
[----:B------:R-:W-:-:S04]  /*24d80*/  ISETP.NE.AND P0, PT, R19, 0x2, PT ;  /* 0x000000021300780c */ /* 0x000fc80003f05270 */
[----:B------:R-:W-:Y:S02]  /*24d90*/  SEL R0, RZ, 0x1, P0 ;  /* 0x00000001ff007807 */ /* 0x000fe40000000000 */
[----:B------:R-:W-:Y:S02]  /*24da0*/  SEL R19, R19, RZ, P0 ;  /* 0x000000ff13137207 */ /* 0x000fe40000000000 */
[----:B---3--:R-:W-:-:S05]  /*24db0*/  LOP3.LUT R4, R4, R0, RZ, 0x3c, !PT ;  /* 0x0000000004047212 */ /* 0x008fca00078e3cff */
[----:B------:R3:W-:Y:S02]  /*24dc0*/  STL [R1+0x1c], R4 ;  /* 0x00001c0401007387 */ /* 0x0007e40000100800 */
.L_x_2773:
[----:B------:R-:W-:Y:S05]  /*24dd0*/  BSYNC B7 ;  /* 0x0000000000077941 */ /* 0x000fea0003800000 */
.L_x_2771:
[----:B0-----:R-:W5:Y:S02]  /*24de0*/  LDL R10, [R1+0x10] ;  /* 0x00001000010a7983 */ /* 0x001f640000100800 */
[----:B-----5:R-:W-:-:S13]  /*24df0*/  LOP3.LUT P0, RZ, R10, 0x10, RZ, 0xc0, !PT ;  /* 0x000000100aff7812 */ /* 0x020fda000780c0ff */
[----:B------:R-:W-:Y:S05]  /*24e00*/  @!P0 BRA `(.L_x_2860) ;  /* 0x00000000002c8947 */ /* 0x000fea0003800000 */
[----:B------:R-:W-:Y:S05]  /*24e10*/  WARPSYNC.ALL ;  /* 0x0000000000007948 */ /* 0x000fea0003800000 */
[----:B------:R-:W0:Y:S08]  /*24e20*/  S2UR UR5, SR_CgaCtaId ;  /* 0x00000000000579c3 */ /* 0x000e300000008800 */
[----:B------:R-:W-:Y:S06]  /*24e30*/  BAR.SYNC.DEFER_BLOCKING 0x5, 0x180 ;  /* 0x0146000000007b1d */ /* 0x000fec0000010000 */
[----:B------:R-:W-:-:S02]  /*24e40*/  UMOV UR4, 0x400 ;  /* 0x0000040000047882 */ /* 0x000fc40000000000 */
[----:B0-----:R-:W-:-:S06]  /*24e50*/  ULEA UR4, UR5, UR4, 0x18 ;  /* 0x0000000405047291 */ /* 0x001fcc000f8ec03f */
[----:B------:R-:W-:-:S05]  /*24e60*/  IMAD.U32 R18, RZ, RZ, UR4 ;  /* 0x00000004ff127e24 */ /* 0x000fca000f8e00ff */
[----:B-123--:R-:W0:Y:S04]  /*24e70*/  LDS.128 R4, [R18+0x348d0] ;  /* 0x0348d00012047984 */ /* 0x00ee280000000c00 */
[----:B0-----:R1:W-:Y:S04]  /*24e80*/  STL.64 [R1], R4 ;  /* 0x0000000401007387 */ /* 0x0013e80000100a00 */
[----:B------:R1:W-:Y:S01]  /*24e90*/  STL.64 [R1+0x8], R6 ;  /* 0x0000080601007387 */ /* 0x0003e20000100a00 */
[----:B------:R-:W-:Y:S06]  /*24ea0*/  BAR.ARV 0x4, 0x180 ;  /* 0x0106000000007b1d */ /* 0x000fec0000002000 */
[----:B------:R-:W-:Y:S05]  /*24eb0*/  BRA `(.L_x_2861) ;  /* 0x0000001000307947 */ /* 0x000fea0003800000 */
.L_x_2860:
[----:B------:R-:W5:Y:S01]  /*24ec0*/  LDL R16, [R1+0x2c] ;  /* 0x00002c0001107983 */ /* 0x000f620000100800 */
[----:B------:R-:W-:Y:S01]  /*24ed0*/  UMOV UR4, 0xffffffff ;  /* 0xffffffff00047882 */ /* 0x000fe20000000000 */
[----:B-----5:R-:W-:Y:S02]  /*24ee0*/  ISETP.NE.AND P5, PT, R16, 0x1f, PT ;  /* 0x0000001f1000780c */ /* 0x020fe40003fa5270 */
[----:B------:R-:W-:Y:S11]  /*24ef0*/  BRA.DIV UR4, `(.L_x_2862) ;  /* 0x0000003204907947 */ /* 0x000ff6000b800000 */
[----:B------:R-:W4:Y:S01]  /*24f00*/  LDL R3, [R1+0xc] ;  /* 0x00000c0001037983 */ /* 0x000f220000100800 */
[----:B------:R-:W-:-:S03]  /*24f10*/  ULDC UR4, c[0x0][0xc3c] ;  /* 0x00030f0000047ab9 */ /* 0x000fc60000000800 */
[----:B------:R-:W5:Y:S01]  /*24f20*/  LDL.LU R2, [R1] ;  /* 0x0000000001027983 */ /* 0x000f620000300800 */
[----:B------:R-:W-:Y:S01]  /*24f30*/  LOP3.LUT P4, RZ, R10, 0x1, RZ, 0xc0, !PT ;  /* 0x000000010aff7812 */ /* 0x000fe2000788c0ff */
[----:B----4-:R-:W-:Y:S02]  /*24f40*/  IMAD.IADD R0, R3, 0x1, R16 ;  /* 0x0000000103007824 */ /* 0x010fe400078e0210 */
[----:B-----5:R-:W-:-:S03]  /*24f50*/  IMAD.MOV.U32 R10, RZ, RZ, R2 ;  /* 0x000000ffff0a7224 */ /* 0x020fc600078e0002 */
[----:B------:R-:W-:-:S13]  /*24f60*/  ISETP.GE.OR P0, PT, R0, UR4, !P5 ;  /* 0x0000000400007c0c */ /* 0x000fda000ef06670 */
[----:B------:R-:W0:Y:S08]  /*24f70*/  @!P0 LDC.64 R2, c[0x0][0xc80] ;  /* 0x00032000ff028b82 */ /* 0x000e300000000a00 */
[----:B-1----:R-:W1:Y:S01]  /*24f80*/  @!P0 LDC.64 R6, c[0x0][0xc78] ;  /* 0x00031e00ff068b82 */ /* 0x002e620000000a00 */
[----:B0-----:R-:W-:-:S05]  /*24f90*/  @!P0 IMAD.WIDE R2, R0, 0x4, R2 ;  /* 0x0000000400028825 */ /* 0x001fca00078e0202 */
[----:B------:R1:W4:Y:S02]  /*24fa0*/  @!P0 LDG.E R8, desc[UR60][R2.64] ;  /* 0x0000003c02088981 */ /* 0x000324000c1e1900 */
[----:B-1----:R-:W-:-:S06]  /*24fb0*/  @!P0 IMAD.WIDE R2, R0, 0x4, R6 ;  /* 0x0000000400028825 */ /* 0x002fcc00078e0206 */
[----:B------:R-:W5:Y:S01]  /*24fc0*/  @!P0 LDG.E R2, desc[UR60][R2.64] ;  /* 0x0000003c02028981 */ /* 0x000f62000c1e1900 */
[----:B---3--:R-:W-:Y:S01]  /*24fd0*/  MOV R4, RZ ;  /* 0x000000ff00047202 */ /* 0x008fe20000000f00 */
[----:B------:R-:W-:Y:S01]  /*24fe0*/  IMAD.MOV.U32 R6, RZ, RZ, RZ ;  /* 0x000000ffff067224 */ /* 0x000fe200078e00ff */
[C---:B------:R-:W-:Y:S01]  /*24ff0*/  ISETP.GE.U32.AND P1, PT, R16.reuse, 0x4, PT ;  /* 0x000000041000780c */ /* 0x040fe20003f26070 */
[----:B--2---:R-:W-:Y:S01]  /*25000*/  SHFL.IDX PT, R5, R10, RZ, 0x1f ;  /* 0x00001fff0a057589 */ /* 0x004fe200000e0000 */
[C---:B------:R-:W-:Y:S02]  /*25010*/  ISETP.GE.U32.AND P2, PT, R16.reuse, 0x8, PT ;  /* 0x000000081000780c */ /* 0x040fe40003f46070 */
[----:B------:R-:W-:Y:S01]  /*25020*/  ISETP.GE.U32.AND P3, PT, R16, 0x10, PT ;  /* 0x000000101000780c */ /* 0x000fe20003f66070 */
[----:B------:R-:W-:Y:S01]  /*25030*/  SHFL.IDX PT, R0, R10, 0x1, 0x1f ;  /* 0x00201f000a007f89 */ /* 0x000fe200000e0000 */
[----:B----4-:R-:W-:Y:S02]  /*25040*/  @!P0 IMAD.MOV.U32 R4, RZ, RZ, R8 ;  /* 0x000000ffff048224 */ /* 0x010fe400078e0008 */
[----:B------:R-:W-:-:S02]  /*25050*/  IMAD.MOV.U32 R8, RZ, RZ, RZ ;  /* 0x000000ffff087224 */ /* 0x000fc400078e00ff */
        /* <DEDUP_REMOVED lines=19> */
.L_x_2965:
[----:B------:R-:W-:Y:S02]  /*25190*/  ULDC UR4, c[0x0][0xc38] ;  /* 0x00030e0000047ab9 */ /* 0x000fe40000000800 */
[----:B------:R-:W-:-:S05]  /*251a0*/  MOV R2, UR4 ;  /* 0x0000000400027c02 */ /* 0x000fca0008000f00 */
[----:B-1----:R-:W-:-:S04]  /*251b0*/  IMAD R9, R9, R2, RZ ;  /* 0x0000000209097224 */ /* 0x002fc800078e02ff */
[----:B------:R-:W-:-:S05]  /*251c0*/  IMAD.IADD R0, R0, 0x1, R9 ;  /* 0x0000000100007824 */ /* 0x000fca00078e0209 */
[----:B------:R-:W-:-:S13]  /*251d0*/  ISETP.GT.AND P4, PT, R0, R5, PT ;  /* 0x000000050000720c */ /* 0x000fda0003f84270 */
[----:B------:R-:W-:Y:S05]  /*251e0*/  @P4 BRA `(.L_x_2863) ;  /* 0x0000000000b04947 */ /* 0x000fea0003800000 */
.L_x_2866:
        /* <DEDUP_REMOVED lines=14> */
[----:B-1----:R-:W-:Y:S01]  /*252d0*/  @!P4 IMAD.WIDE R2, R6, 0x4, R2 ;  /* 0x000000040602c825 */ /* 0x002fe200078e0202 */
[----:B------:R-:W-:-:S06]  /*252e0*/  MOV R6, RZ ;  /* 0x000000ff00067202 */ /* 0x000fcc0000000f00 */
        /* <DEDUP_REMOVED lines=22> */
.L_x_2973:
[----:B------:R-:W-:Y:S02]  /*25450*/  ULDC UR4, c[0x0][0xc38] ;  /* 0x00030e0000047ab9 */ /* 0x000fe40000000800 */
[----:B------:R-:W-:-:S04]  /*25460*/  IMAD.U32 R2, RZ, RZ, UR4 ;  /* 0x00000004ff027e24 */ /* 0x000fc8000f8e00ff */
[----:B-1----:R-:W-:-:S04]  /*25470*/  IMAD R9, R9, R2, RZ ;  /* 0x0000000209097224 */ /* 0x002fc800078e02ff */
[----:B------:R-:W-:-:S05]  /*25480*/  IMAD.IADD R0, R9, 0x1, R0 ;  /* 0x0000000109007824 */ /* 0x000fca00078e0200 */
[----:B------:R-:W-:-:S13]  /*25490*/  ISETP.GT.AND P4, PT, R0, R5, PT ;  /* 0x000000050000720c */ /* 0x000fda0003f84270 */
[----:B------:R-:W-:Y:S05]  /*254a0*/  @!P4 BRA `(.L_x_2866) ;  /* 0xfffffffc0050c947 */ /* 0x000fea000383ffff */
.L_x_2863:
        /* <DEDUP_REMOVED lines=12> */
.L_x_2978:
[----:B------:R-:W-:-:S13]  /*25570*/  ISETP.NE.AND P0, PT, R0, RZ, PT ;  /* 0x000000ff0000720c */ /* 0x000fda0003f05270 */
[----:B------:R-:W-:Y:S05]  /*25580*/  @!P0 BRA `(.L_x_2868) ;  /* 0x0000000000148947 */ /* 0x000fea0003800000 */
[----:B------:R-:W-:Y:S01]  /*25590*/  UMOV UR4, 0xffffffff ;  /* 0xffffffff00047882 */ /* 0x000fe20000000000 */
[----:B-1----:R-:W-:Y:S02]  /*255a0*/  IADD3 R3, R3, -0x1, RZ ;  /* 0xffffffff03037810 */ /* 0x002fe40007ffe0ff */
[----:B------:R-:W-:Y:S05]  /*255b0*/  BRA.DIV UR4, `(.L_x_2869) ;  /* 0x0000003604887947 */ /* 0x000fea000b800000 */
[----:B------:R1:W2:Y:S02]  /*255c0*/  SHFL.IDX PT, R3, R7, R3, 0x1f ;  /* 0x00001f0307037589 */ /* 0x0002a400000e0000 */
.L_x_2981:
[----:B--2---:R-:W-:-:S07]  /*255d0*/  IMAD.MOV.U32 R8, RZ, RZ, R3 ;  /* 0x000000ffff087224 */ /* 0x004fce00078e0003 */
.L_x_2868:
[----:B------:R-:W-:Y:S01]  /*255e0*/  ISETP.NE.AND P0, PT, R6, 0x1, PT ;  /* 0x000000010600780c */ /* 0x000fe20003f05270 */
[----:B------:R-:W-:-:S05]  /*255f0*/  IMAD R0, R8, R2, R9 ;  /* 0x0000000208007224 */ /* 0x000fca00078e0209 */
[----:B------:R2:W-:Y:S02]  /*25600*/  STL [R1], R0 ;  /* 0x0000000001007387 */ /* 0x0005e40000100800 */
[----:B--2---:R-:W-:-:S05]  /*25610*/  IMAD.IADD R0, R5, 0x1, -R0 ;  /* 0x0000000105007824 */ /* 0x004fca00078e0a00 */
[----:B------:R-:W-:Y:S05]  /*25620*/  @!P0 BRA `(.L_x_2870) ;  /* 0x0000000000e48947 */ /* 0x000fea0003800000 */
[----:B------:R-:W-:-:S04]  /*25630*/  IABS R5, R4 ;  /* 0x0000000400057213 */ /* 0x000fc80000000000 */
[----:B------:R-:W2:Y:S08]  /*25640*/  I2F.RP R2, R5 ;  /* 0x0000000500027306 */ /* 0x000eb00000209400 */
[----:B--2---:R-:W2:Y:S02]  /*25650*/  MUFU.RCP R2, R2 ;  /* 0x0000000200027308 */ /* 0x004ea40000001000 */
[----:B--2---:R-:W-:-:S06]  /*25660*/  VIADD R2, R2, 0xffffffe ;  /* 0x0ffffffe02027836 */ /* 0x004fcc0000000000 */
[----:B-1----:R-:W1:Y:S02]  /*25670*/  F2I.FTZ.U32.TRUNC.NTZ R3, R2 ;  /* 0x0000000200037305 */ /* 0x002e64000021f000 */
[----:B-1----:R-:W-:-:S04]  /*25680*/  IMAD.MOV R2, RZ, RZ, -R3 ;  /* 0x000000ffff027224 */ /* 0x002fc800078e0a03 */
[----:B------:R-:W-:Y:S01]  /*25690*/  IMAD R8, R2, R5, RZ ;  /* 0x0000000502087224 */ /* 0x000fe200078e02ff */
[----:B------:R-:W-:-:S05]  /*256a0*/  MOV R2, RZ ;  /* 0x000000ff00027202 */ /* 0x000fca0000000f00 */
        /* <DEDUP_REMOVED lines=18> */
[----:B0-----:R-:W-:Y:S01]  /*257d0*/  IMAD R7, R2, R5, RZ ;  /* 0x0000000502077224 */ /* 0x001fe200078e02ff */
[----:B------:R-:W-:-:S05]  /*257e0*/  MOV R2, RZ ;  /* 0x000000ff00027202 */ /* 0x000fca0000000f00 */
[----:B------:R-:W-:Y:S01]  /*257f0*/  IMAD.HI.U32 R7, R3, R7, R2 ;  /* 0x0000000703077227 */ /* 0x000fe200078e0002 */
[----:B------:R-:W-:-:S03]  /*25800*/  LOP3.LUT R2, R0, R4, RZ, 0x3c, !PT ;  /* 0x0000000400027212 */ /* 0x000fc600078e3cff */
[----:B------:R-:W-:Y:S01]  /*25810*/  IMAD.MOV.U32 R3, RZ, RZ, R8 ;  /* 0x000000ffff037224 */ /* 0x000fe200078e0008 */
[----:B------:R-:W-:Y:S02]  /*25820*/  ISETP.GE.AND P1, PT, R2, RZ, PT ;  /* 0x000000ff0200720c */ /* 0x000fe40003f26270 */
[----:B------:R-:W-:-:S04]  /*25830*/  IABS R8, R6 ;  /* 0x0000000600087213 */ /* 0x000fc80000000000 */
[----:B------:R-:W-:-:S07]  /*25840*/  IADD3 R8, RZ, -R8, RZ ;  /* 0x80000008ff087210 */ /* 0x000fce0007ffe0ff */
        /* <DEDUP_REMOVED lines=15> */
[----:B------:R-:W-:Y:S02]  /*25940*/  @!P1 IADD3 R7, -R7, RZ, RZ ;  /* 0x000000ff07079210 */ /* 0x000fe40007ffe1ff */
[----:B------:R-:W-:-:S05]  /*25950*/  @!P2 LOP3.LUT R7, RZ, R6, RZ, 0x33, !PT ;  /* 0x00000006ff07a212 */ /* 0x000fca00078e33ff */
[----:B------:R-:W-:-:S04]  /*25960*/  IMAD.MOV R2, RZ, RZ, -R7 ;  /* 0x000000ffff027224 */ /* 0x000fc800078e0a07 */
[C---:B------:R-:W-:Y:S02]  /*25970*/  IMAD R2, R6.reuse, R2, R3 ;  /* 0x0000000206027224 */ /* 0x040fe400078e0203 */
[----:B------:R-:W-:-:S04]  /*25980*/  IMAD R6, R6, 0x1000000, R7 ;  /* 0x0100000006067824 */ /* 0x000fc800078e0207 */
[----:B------:R-:W-:-:S05]  /*25990*/  IMAD R2, R2, 0x10000, R6 ;  /* 0x0001000002027824 */ /* 0x000fca00078e0206 */
[----:B------:R0:W-:Y:S01]  /*259a0*/  STL [R1+0x8], R2 ;  /* 0x0000080201007387 */ /* 0x0001e20000100800 */
[----:B------:R-:W-:Y:S05]  /*259b0*/  BRA `(.L_x_2871) ;  /* 0x0000000000fc7947 */ /* 0x000fea0003800000 */
.L_x_2870:
[----:B-1----:R-:W2:Y:S01]  /*259c0*/  LDL R3, [R1+0xc] ;  /* 0x00000c0001037983 */ /* 0x002ea20000100800 */
[----:B0-----:R-:W2:Y:S02]  /*259d0*/  LDC.64 R6, c[0x0][0xc90] ;  /* 0x00032400ff067b82 */ /* 0x001ea40000000a00 */
        /* <DEDUP_REMOVED lines=8> */
[----:B0-----:R-:W-:-:S05]  /*25a60*/  IADD3 R6, RZ, -R7, RZ ;  /* 0x80000007ff067210 */ /* 0x001fca0007ffe0ff */
        /* <DEDUP_REMOVED lines=45> */
[----:B------:R-:W-:-:S05]  /*25d40*/  @P0 IADD3 R2, R2, 0x1, RZ ;  /* 0x0000000102020810 */ /* 0x000fca0007ffe0ff */
[----:B------:R-:W-:-:S04]  /*25d50*/  IMAD.MOV.U32 R0, RZ, RZ, R2 ;  /* 0x000000ffff007224 */ /* 0x000fc800078e0002 */
[----:B------:R-:W-:Y:S01]  /*25d60*/  @!P1 IMAD.MOV R0, RZ, RZ, -R0 ;  /* 0x000000ffff009224 */ /* 0x000fe200078e0a00 */
[----:B------:R-:W-:Y:S01]  /*25d70*/  @!P2 LOP3.LUT R0, RZ, R8, RZ, 0x33, !PT ;  /* 0x00000008ff00a212 */ /* 0x000fe200078e33ff */
[----:B------:R-:W-:-:S04]  /*25d80*/  IMAD.MOV R8, RZ, RZ, -R8 ;  /* 0x000000ffff087224 */ /* 0x000fc800078e0a08 */
[----:B------:R-:W-:-:S05]  /*25d90*/  IMAD R2, R0, R8, R6 ;  /* 0x0000000800027224 */ /* 0x000fca00078e0206 */
[----:B------:R1:W-:Y:S02]  /*25da0*/  STL [R1+0x8], R2 ;  /* 0x0000080201007387 */ /* 0x0003e40000100800 */
.L_x_2871:
[----:B------:R-:W-:-:S05]  /*25db0*/  LOP3.LUT R0, RZ, R0, RZ, 0x33, !PT ;  /* 0x00000000ff007212 */ /* 0x000fca00078e33ff */
[----:B------:R-:W-:-:S05]  /*25dc0*/  IMAD.IADD R0, R4, 0x1, R0 ;  /* 0x0000000104007824 */ /* 0x000fca00078e0200 */
[----:B------:R2:W-:Y:S01]  /*25dd0*/  STL [R1+0x4], R0 ;  /* 0x0000040001007387 */ /* 0x0005e20000100800 */
[----:B------:R-:W-:Y:S05]  /*25de0*/  BRA `(.L_x_2872) ;  /* 0x0000000000287947 */ /* 0x000fea0003800000 */
.L_x_2864:
[----:B------:R-:W-:Y:S01]  /*25df0*/  UMOV UR4, URZ ;  /* 0x0000003f00047c82 */ /* 0x000fe20008000000 */
[----:B------:R-:W-:Y:S01]  /*25e00*/  ULDC UR6, c[0x0][0xc3c] ;  /* 0x00030f0000067ab9 */ /* 0x000fe20000000800 */
[----:B------:R-:W-:Y:S01]  /*25e10*/  UMOV UR5, URZ ;  /* 0x0000003f00057c82 */ /* 0x000fe20008000000 */
[----:B------:R-:W-:Y:S01]  /*25e20*/  MOV R3, UR4 ;  /* 0x0000000400037c02 */ /* 0x000fe20008000f00 */
[----:B------:R-:W-:Y:S01]  /*25e30*/  IMAD.U32 R0, RZ, RZ, UR6 ;  /* 0x00000006ff007e24 */ /* 0x000fe2000f8e00ff */
[----:B------:R1:W-:Y:S01]  /*25e40*/  STL [R1], R5 ;  /* 0x0000000501007387 */ /* 0x0003e20000100800 */
[----:B------:R-:W-:-:S03]  /*25e50*/  IMAD.U32 R2, RZ, RZ, UR5 ;  /* 0x00000005ff027e24 */ /* 0x000fc6000f8e00ff */
[----:B------:R1:W-:Y:S04]  /*25e60*/  STL [R1+0x4], R3 ;  /* 0x0000040301007387 */ /* 0x0003e80000100800 */
[----:B------:R1:W-:Y:S04]  /*25e70*/  STL [R1+0xc], R0 ;  /* 0x00000c0001007387 */ /* 0x0003e80000100800 */
[----:B------:R1:W-:Y:S02]  /*25e80*/  STL [R1+0x8], R2 ;  /* 0x0000080201007387 */ /* 0x0003e40000100800 */
.L_x_2872:
[----:B-12---:R-:W2:Y:S04]  /*25e90*/  LDL R0, [R1+0x2c] ;  /* 0x00002c0001007983 */ /* 0x006ea80000100800 */
[----:B0-----:R-:W3:Y:S04]  /*25ea0*/  LDL R2, [R1+0xc] ;  /* 0x00000c0001027983 */ /* 0x001ee80000100800 */
        /* <DEDUP_REMOVED lines=13> */
.L_x_2861:
[----:B----4-:R-:W2:Y:S01]  /*25f80*/  LDL R0, [R1+0xc] ;  /* 0x00000c0001007983 */ /* 0x010ea20000100800 */
[----:B------:R-:W-:Y:S02]  /*25f90*/  ULDC UR4, c[0x0][0xc3c] ;  /* 0x00030f0000047ab9 */ /* 0x000fe40000000800 */
[----:B--2---:R-:W-:-:S13]  /*25fa0*/  ISETP.GE.AND P0, PT, R0, UR4, PT ;  /* 0x0000000400007c0c */ /* 0x004fda000bf06270 */
[----:B------:R-:W-:Y:S05]  /*25fb0*/  @!P0 BRA `(.L_x_2873) ;  /* 0xffffff8c00008947 */ /* 0x000fea000383ffff */
[----:B------:R-:W-:Y:S05]  /*25fc0*/  BSYNC B8 ;  /* 0x0000000000087941 */ /* 0x000fea0003800000 */
.L_x_2725:
        /* <DEDUP_REMOVED lines=12> */
.L_x_2982:
[----:B------:R-:W-:Y:S05]  /*26090*/  BSYNC B0 ;  /* 0x0000000000007941 */ /* 0x000fea0003800000 */
.L_x_2874:
[----:B------:R-:W-:-:S03]  /*260a0*/  UMOV UR4, 0xffffffff ;  /* 0xffffffff00047882 */ /* 0x000fc60000000000 */
[----:B------:R-:W-:Y:S05]  /*260b0*/  BRA.DIV UR4, `(.L_x_2876) ;  /* 0x0000002e04087947 */ /* 0x000fea000b800000 */
[----:B------:R-:W1:Y:S02]  /*260c0*/  S2R R2, SR_TID.X ;  /* 0x0000000000027919 */ /* 0x000e640000002100 */
[----:B-1----:R-:W-:-:S04]  /*260d0*/  SHF.R.U32.HI R2, RZ, 0x5, R2 ;  /* 0x00000005ff027819 */ /* 0x002fc80000011602 */
[----:B------:R-:W-:-:S05]  /*260e0*/  LOP3.LUT R2, R2, 0x3, RZ, 0xc0, !PT ;  /* 0x0000000302027812 */ /* 0x000fca00078ec0ff */
[----:B------:R1:W2:Y:S02]  /*260f0*/  SHFL.IDX PT, R14, R2, RZ, 0x1f ;  /* 0x00001fff020e7589 */ /* 0x0002a400000e0000 */
.L_x_2985:
[----:B--2---:R-:W-:-:S13]  /*26100*/  ISETP.NE.AND P0, PT, R14, RZ, PT ;  /* 0x000000ff0e00720c */ /* 0x004fda0003f05270 */
[----:B------:R-:W-:Y:S05]  /*26110*/  @P0 BRA `(.L_x_2484) ;  /* 0x0000000000940947 */ /* 0x000fea0003800000 */
[----:B------:R-:W-:-:S03]  /*26120*/  UMOV UR4, 0xffffffff ;  /* 0xffffffff00047882 */ /* 0x000fc60000000000 */
[----:B------:R-:W-:Y:S05]  /*26130*/  BRA.DIV UR4, `(.L_x_2877) ;  /* 0x0000002e041c7947 */ /* 0x000fea000b800000 */
[----:B------:R-:W-:-:S13]  /*26140*/  ELECT P6, URZ, PT ;  /* 0x00000000003f782f */ /* 0x000fda00038c0000 */
.L_x_2988:
        /* <DEDUP_REMOVED lines=8> */
.L_x_2878:
[----:B------:R-:W2:Y:S01]  /*261d0*/  LDL.LU R7, [R1+0x1c] ;  /* 0x00001c0001077983 */ /* 0x000ea20000300800 */
[----:B------:R-:W-:Y:S01]  /*261e0*/  VIADD R2, R0, 0x34840 ;  /* 0x0003484000027836 */ /* 0x000fe20000000000 */
[----:B0-----:R-:W-:-:S03]  /*261f0*/  IADD3 R3, R19, 0x1, RZ ;  /* 0x0000000113037810 */ /* 0x001fc60007ffe0ff */
[----:B------:R-:W-:Y:S01]  /*26200*/  IMAD R6, R19, 0x8, R2 ;  /* 0x0000000813067824 */ /* 0x000fe200078e0202 */
        /* <DEDUP_REMOVED lines=9> */
.L_x_2989:
[----:B------:R-:W1:Y:S02]  /*262a0*/  SYNCS.PHASECHK.TRANS64.TRYWAIT P0, [R7+URZ], R2 ;  /* 0x00000002070075a7 */ /* 0x000e64000800017f */
[----:B-1----:R-:W-:Y:S05]  /*262b0*/  @!P0 BRA `(.L_x_2880) ;  /* 0x0000002800f08947 */ /* 0x002fea0003800000 */
.L_x_2990:
[----:B------:R-:W-:Y:S05]  /*262c0*/  @!P2 BRA `(.L_x_2881) ;  /* 0x000000000004a947 */ /* 0x000fea0003800000 */
[----:B------:R-:W-:Y:S01]  /*262d0*/  BPT.TRAP 0x1 ;  /* 0x000000040000795c */ /* 0x000fe20000300000 */
.L_x_2881:
[----:B------:R-:W-:-:S04]  /*262e0*/  VIADD R0, R0, 0x34860 ;  /* 0x0003486000007836 */ /* 0x000fc80000000000 */
[----:B------:R-:W-:-:S04]  /*262f0*/  IMAD R4, R19, 0x8, R0 ;  /* 0x0000000813047824 */ /* 0x000fc800078e0200 */
[----:B------:R-:W2:Y:S02]  /*26300*/  SYNCS.PHASECHK.TRANS64.TRYWAIT P0, [R4+URZ], R5 ;  /* 0x00000005040075a7 */ /* 0x000ea4000800017f */
[----:B--2---:R-:W-:Y:S05]  /*26310*/  @!P0 BRA `(.L_x_2882) ;  /* 0x0000002800ec8947 */ /* 0x004fea0003800000 */
.L_x_2991:
[----:B------:R-:W-:-:S07]  /*26320*/  IMAD R3, R3, 0x8, R0 ;  /* 0x0000000803037824 */ /* 0x000fce00078e0200 */
.L_x_2883:
[----:B---3--:R3:W4:Y:S02]  /*26330*/  SYNCS.PHASECHK.TRANS64.TRYWAIT P0, [R3+URZ], R2 ;  /* 0x00000002030075a7 */ /* 0x008724000800017f */
[----:B----4-:R-:W-:Y:S05]  /*26340*/  @!P0 NANOSLEEP.SYNCS 0x989680 ;  /* 0x009896800000895d */ /* 0x010fea0003900000 */
[----:B------:R-:W4:Y:S02]  /*26350*/  @!P0 SYNCS.PHASECHK.TRANS64 P0, [R3+URZ], R2 ;  /* 0x00000002030085a7 */ /* 0x000f24000800007f */
[----:B----4-:R-:W-:Y:S05]  /*26360*/  @!P0 BRA `(.L_x_2883) ;  /* 0xfffffffc00f08947 */ /* 0x010fea000383ffff */
.L_x_2484:
[----:B------:R-:W-:Y:S05]  /*26370*/  BSYNC B9 ;  /* 0x0000000000097941 */ /* 0x000fea0003800000 */
.L_x_2481:
[----:B------:R-:W-:Y:S05]  /*26380*/  EXIT ;  /* 0x000000000000794d */ /* 0x000fea0003800000 */
.L_x_2504:
[----:B-1----:R1:W2:Y:S02]  /*26390*/  SYNCS.PHASECHK.TRANS64.TRYWAIT P5, [R3+URZ+0x34890], R0 ;  /* 0x03489000030075a7 */ /* 0x0022a400080a017f */
[----:B--2---:R-:W-:Y:S05]  /*263a0*/  @!P5 NANOSLEEP.SYNCS 0x989680 ;  /* 0x009896800000d95d */ /* 0x004fea0003900000 */
[----:B------:R-:W2:Y:S02]  /*263b0*/  @!P5 SYNCS.PHASECHK.TRANS64 P5, [R3+URZ+0x34890], R0 ;  /* 0x034890000300d5a7 */ /* 0x000ea400080a007f */
[----:B--2---:R-:W-:Y:S05]  /*263c0*/  @!P5 BRA `(.L_x_2504) ;  /* 0xfffffffc00f0d947 */ /* 0x004fea000383ffff */
[----:B------:R-:W-:Y:S05]  /*263d0*/  BRA `(.L_x_2884) ;  /* 0xfffffdd800247947 */ /* 0x000fea000383ffff */
.L_x_2558:
[----:B-1----:R1:W2:Y:S02]  /*263e0*/  SYNCS.PHASECHK.TRANS64.TRYWAIT P5, [R3+URZ+0x34890], R0 ;  /* 0x03489000030075a7 */ /* 0x0022a400080a017f */
[----:B--2---:R-:W-:Y:S05]  /*263f0*/  @!P5 NANOSLEEP.SYNCS 0x989680 ;  /* 0x009896800000d95d */ /* 0x004fea0003900000 */
[----:B------:R-:W2:Y:S02]  /*26400*/  @!P5 SYNCS.PHASECHK.TRANS64 P5, [R3+URZ+0x34890], R0 ;  /* 0x034890000300d5a7 */ /* 0x000ea400080a007f */
[----:B--2---:R-:W-:Y:S05]  /*26410*/  @!P5 BRA `(.L_x_2558) ;  /* 0xfffffffc00f0d947 */ /* 0x004fea000383ffff */
[----:B------:R-:W-:Y:S05]  /*26420*/  BRA `(.L_x_2885) ;  /* 0xfffffe0800f87947 */ /* 0x000fea000383ffff */
.L_x_2583:
[----:B-1----:R1:W2:Y:S02]  /*26430*/  SYNCS.PHASECHK.TRANS64.TRYWAIT P4, [R3+URZ+0x34890], R0 ;  /* 0x03489000030075a7 */ /* 0x0022a4000808017f */
[----:B--2---:R-:W-:Y:S05]  /*26440*/  @!P4 NANOSLEEP.SYNCS 0x989680 ;  /* 0x009896800000c95d */ /* 0x004fea0003900000 */
[----:B------:R-:W2:Y:S02]  /*26450*/  @!P4 SYNCS.PHASECHK.TRANS64 P4, [R3+URZ+0x34890], R0 ;  /* 0x034890000300c5a7 */ /* 0x000ea4000808007f */
[----:B--2---:R-:W-:Y:S05]  /*26460*/  @!P4 BRA `(.L_x_2583) ;  /* 0xfffffffc00f0c947 */ /* 0x004fea000383ffff */
[----:B------:R-:W-:Y:S05]  /*26470*/  BRA `(.L_x_2886) ;  /* 0xfffffe3c002c7947 */ /* 0x000fea000383ffff */
.L_x_2589:
[----:B0-----:R0:W2:Y:S02]  /*26480*/  SYNCS.PHASECHK.TRANS64.TRYWAIT P4, [R3+URZ+0x348b0], R0 ;  /* 0x0348b000030075a7 */ /* 0x0010a4000808017f */
[----:B--2---:R-:W-:Y:S05]  /*26490*/  @!P4 NANOSLEEP.SYNCS 0x989680 ;  /* 0x009896800000c95d */ /* 0x004fea0003900000 */
[----:B------:R-:W2:Y:S02]  /*264a0*/  @!P4 SYNCS.PHASECHK.TRANS64 P4, [R3+URZ+0x348b0], R0 ;  /* 0x0348b0000300c5a7 */ /* 0x000ea4000808007f */
[----:B--2---:R-:W-:Y:S05]  /*264b0*/  @!P4 BRA `(.L_x_2589) ;  /* 0xfffffffc00f0c947 */ /* 0x004fea000383ffff */
[----:B------:R-:W-:Y:S05]  /*264c0*/  BRA `(.L_x_2887) ;  /* 0xfffffe40002c7947 */ /* 0x000fea000383ffff */
.L_x_2609:
[----:B------:R-:W-:Y:S01]  /*264d0*/  BSSY B1, `(.L_x_2888) ;  /* 0x0000008000017945 */ /* 0x000fe20003800000 */
[----:B------:R-:W-:Y:S01]  /*264e0*/  MOV R13, R0 ;  /* 0x00000000000d7202 */ /* 0x000fe20000000f00 */
[----:B------:R-:W-:Y:S02]  /*264f0*/  IMAD.MOV.U32 R12, RZ, RZ, RZ ;  /* 0x000000ffff0c7224 */ /* 0x000fe400078e00ff */
[----:B------:R-:W-:Y:S02]  /*26500*/  IMAD.MOV.U32 R11, RZ, RZ, 0x1c1f ;  /* 0x00001c1fff0b7424 */ /* 0x000fe400078e00ff */
[----:B------:R-:W-:-:S07]  /*26510*/  IMAD.MOV.U32 R15, RZ, RZ, -0x1 ;  /* 0xffffffffff0f7424 */ /* 0x000fce00078e00ff */
[----:B------:R-:W-:Y:S05]  /*26520*/  WARPSYNC.COLLECTIVE R15, `(.L_x_2889) ;  /* 0x000000000f087348 */ /* 0x000fea0003c00000 */
[----:B------:R0:W1:Y:S02]  /*26530*/  SHFL.IDX P6, R14, R13, R12, R11 ;  /* 0x0000000c0d0e7389 */ /* 0x00006400000c000b */
[----:B01----:R-:W-:Y:S01]  /*26540*/  ENDCOLLECTIVE ;  /* 0x000000000000791b */ /* 0x003fe20003800000 */
.L_x_2889:
[----:B------:R-:W-:Y:S05]  /*26550*/  BSYNC B1 ;  /* 0x0000000000017941 */ /* 0x000fea0003800000 */
.L_x_2888:
[----:B------:R-:W-:Y:S01]  /*26560*/  MOV R13, R65 ;  /* 0x00000041000d7202 */ /* 0x000fe20000000f00 */
[----:B------:R-:W-:Y:S02]  /*26570*/  IMAD.MOV.U32 R12, RZ, RZ, RZ ;  /* 0x000000ffff0c7224 */ /* 0x000fe400078e00ff */
[----:B------:R-:W-:Y:S02]  /*26580*/  IMAD.MOV.U32 R11, RZ, RZ, 0x1c1f ;  /* 0x00001c1fff0b7424 */ /* 0x000fe400078e00ff */
[----:B------:R-:W-:Y:S02]  /*26590*/  IMAD.MOV.U32 R15, RZ, RZ, -0x1 ;  /* 0xffffffffff0f7424 */ /* 0x000fe400078e00ff */
[----:B------:R-:W-:-:S07]  /*265a0*/  IMAD.MOV.U32 R7, RZ, RZ, R14 ;  /* 0x000000ffff077224 */ /* 0x000fce00078e000e */
[----:B------:R-:W-:Y:S05]  /*265b0*/  WARPSYNC.COLLECTIVE R15, `(.L_x_2890) ;  /* 0x000000000f087348 */ /* 0x000fea0003c00000 */
[----:B------:R0:W1:Y:S02]  /*265c0*/  SHFL.IDX P6, R14, R13, R12, R11 ;  /* 0x0000000c0d0e7389 */ /* 0x00006400000c000b */
[----:B01----:R-:W-:Y:S01]  /*265d0*/  ENDCOLLECTIVE ;  /* 0x000000000000791b */ /* 0x003fe20003800000 */
.L_x_2890:
[----:B------:R-:W-:Y:S01]  /*265e0*/  MOV R13, R63 ;  /* 0x0000003f000d7202 */ /* 0x000fe20000000f00 */
[----:B------:R-:W-:-:S07]  /*265f0*/  IMAD.MOV.U32 R6, RZ, RZ, R14 ;  /* 0x000000ffff067224 */ /* 0x000fce00078e000e */
[----:B------:R-:W-:Y:S05]  /*26600*/  WARPSYNC.COLLECTIVE R15, `(.L_x_2891) ;  /* 0x000000000f087348 */ /* 0x000fea0003c00000 */
[----:B------:R0:W1:Y:S02]  /*26610*/  SHFL.IDX P6, R14, R13, R12, R11 ;  /* 0x0000000c0d0e7389 */ /* 0x00006400000c000b */
[----:B01----:R-:W-:Y:S01]  /*26620*/  ENDCOLLECTIVE ;  /* 0x000000000000791b */ /* 0x003fe20003800000 */
.L_x_2891:
[----:B------:R-:W-:Y:S02]  /*26630*/  IMAD.MOV.U32 R13, RZ, RZ, R3 ;  /* 0x000000ffff0d7224 */ /* 0x000fe400078e0003 */
[----:B------:R-:W-:-:S07]  /*26640*/  IMAD.MOV.U32 R9, RZ, RZ, R14 ;  /* 0x000000ffff097224 */ /* 0x000fce00078e000e */
[----:B------:R-:W-:Y:S05]  /*26650*/  WARPSYNC.COLLECTIVE R15, `(.L_x_2892) ;  /* 0x000000000f087348 */ /* 0x000fea0003c00000 */
[----:B------:R0:W1:Y:S02]  /*26660*/  SHFL.IDX P6, R14, R13, R12, R11 ;  /* 0x0000000c0d0e7389 */ /* 0x00006400000c000b */
[----:B01----:R-:W-:Y:S01]  /*26670*/  ENDCOLLECTIVE ;  /* 0x000000000000791b */ /* 0x003fe20003800000 */
.L_x_2892:
[----:B------:R-:W-:Y:S01]  /*26680*/  IMAD.MOV.U32 R8, RZ, RZ, R14 ;  /* 0x000000ffff087224 */ /* 0x000fe200078e000e */
[----:B------:R-:W-:Y:S06]  /*26690*/  BRA `(.L_x_2893) ;  /* 0xfffffe5000287947 */ /* 0x000fec000383ffff */
.L_x_2612:
[----:B------:R-:W-:Y:S01]  /*266a0*/  BSSY B1, `(.L_x_2894) ;  /* 0x0000008000017945 */ /* 0x000fe20003800000 */
[----:B------:R-:W-:Y:S01]  /*266b0*/  IMAD.MOV.U32 R13, RZ, RZ, R0 ;  /* 0x000000ffff0d7224 */ /* 0x000fe200078e0000 */
[----:B------:R-:W-:Y:S01]  /*266c0*/  MOV R12, 0x1 ;  /* 0x00000001000c7802 */ /* 0x000fe20000000f00 */
[----:B------:R-:W-:Y:S02]  /*266d0*/  IMAD.MOV.U32 R11, RZ, RZ, 0x1c1f ;  /* 0x00001c1fff0b7424 */ /* 0x000fe400078e00ff */
[----:B------:R-:W-:-:S07]  /*266e0*/  IMAD.MOV.U32 R15, RZ, RZ, -0x1 ;  /* 0xffffffffff0f7424 */ /* 0x000fce00078e00ff */
[----:B0--34-:R-:W-:Y:S05]  /*266f0*/  WARPSYNC.COLLECTIVE R15, `(.L_x_2895) ;  /* 0x000000000f087348 */ /* 0x019fea0003c00000 */
[----:B------:R1:W2:Y:S02]  /*26700*/  SHFL.IDX P6, R14, R13, R12, R11 ;  /* 0x0000000c0d0e7389 */ /* 0x0002a400000c000b */
[----:B01234-:R-:W-:Y:S01]  /*26710*/  ENDCOLLECTIVE ;  /* 0x000000000000791b */ /* 0x01ffe20003800000 */
.L_x_2895:
[----:B------:R-:W-:Y:S05]  /*26720*/  BSYNC B1 ;  /* 0x0000000000017941 */ /* 0x000fea0003800000 */
.L_x_2894:
[----:B------:R-:W-:Y:S01]  /*26730*/  IMAD.MOV.U32 R13, RZ, RZ, R65 ;  /* 0x000000ffff0d7224 */ /* 0x000fe200078e0041 */
[----:B------:R-:W-:Y:S01]  /*26740*/  MOV R12, 0x1 ;  /* 0x00000001000c7802 */ /* 0x000fe20000000f00 */
[----:B------:R-:W-:Y:S02]  /*26750*/  IMAD.MOV.U32 R11, RZ, RZ, 0x1c1f ;  /* 0x00001c1fff0b7424 */ /* 0x000fe400078e00ff */
[----:B------:R-:W-:Y:S02]  /*26760*/  IMAD.MOV.U32 R15, RZ, RZ, -0x1 ;  /* 0xffffffffff0f7424 */ /* 0x000fe400078e00ff */
[----:B------:R-:W-:-:S07]  /*26770*/  IMAD.MOV.U32 R0, RZ, RZ, R14 ;  /* 0x000000ffff007224 */ /* 0x000fce00078e000e */
[----:B------:R-:W-:Y:S05]  /*26780*/  WARPSYNC.COLLECTIVE R15, `(.L_x_2896) ;  /* 0x000000000f087348 */ /* 0x000fea0003c00000 */
[----:B------:R0:W1:Y:S02]  /*26790*/  SHFL.IDX P6, R14, R13, R12, R11 ;  /* 0x0000000c0d0e7389 */ /* 0x00006400000c000b */
[----:B01----:R-:W-:Y:S01]  /*267a0*/  ENDCOLLECTIVE ;  /* 0x000000000000791b */ /* 0x003fe20003800000 */
.L_x_2896:
[----:B------:R-:W-:Y:S02]  /*267b0*/  IMAD.MOV.U32 R13, RZ, RZ, R63 ;  /* 0x000000ffff0d7224 */ /* 0x000fe400078e003f */
[----:B------:R-:W-:-:S07]  /*267c0*/  IMAD.MOV.U32 R65, RZ, RZ, R14 ;  /* 0x000000ffff417224 */ /* 0x000fce00078e000e */
[----:B------:R-:W-:Y:S05]  /*267d0*/  WARPSYNC.COLLECTIVE R15, `(.L_x_2897) ;  /* 0x000000000f087348 */ /* 0x000fea0003c00000 */
[----:B------:R0:W1:Y:S02]  /*267e0*/  SHFL.IDX P6, R14, R13, R12, R11 ;  /* 0x0000000c0d0e7389 */ /* 0x00006400000c000b */
[----:B01----:R-:W-:Y:S01]  /*267f0*/  ENDCOLLECTIVE ;  /* 0x000000000000791b */ /* 0x003fe20003800000 */
.L_x_2897:
[----:B------:R-:W-:Y:S01]  /*26800*/  IMAD.MOV.U32 R13, RZ, RZ, R3 ;  /* 0x000000ffff0d7224 */ /* 0x000fe200078e0003 */
[----:B------:R-:W-:-:S07]  /*26810*/  MOV R63, R14 ;  /* 0x0000000e003f7202 */ /* 0x000fce0000000f00 */
[----:B------:R-:W-:Y:S05]  /*26820*/  WARPSYNC.COLLECTIVE R15, `(.L_x_2898) ;  /* 0x000000000f087348 */ /* 0x000fea0003c00000 */
[----:B------:R0:W1:Y:S02]  /*26830*/  SHFL.IDX P6, R14, R13, R12, R11 ;  /* 0x0000000c0d0e7389 */ /* 0x00006400000c000b */
[----:B01----:R-:W-:Y:S01]  /*26840*/  ENDCOLLECTIVE ;  /* 0x000000000000791b */ /* 0x003fe20003800000 */
.L_x_2898:
[----:B------:R-:W-:Y:S01]  /*26850*/  IMAD.MOV.U32 R62, RZ, RZ, R14 ;  /* 0x000000ffff3e7224 */ /* 0x000fe200078e000e */
[----:B------:R-:W-:Y:S06]  /*26860*/  BRA `(.L_x_2899) ;  /* 0xfffffe5400b47947 */ /* 0x000fec000383ffff */
.L_x_2616:
[----:B0-----:R0:W1:Y:S02]  /*26870*/  SYNCS.PHASECHK.TRANS64.TRYWAIT P0, [R2+URZ+0x34800], R5 ;  /* 0x03480005020075a7 */ /* 0x001064000800017f */
[----:B-1----:R-:W-:Y:S05]  /*26880*/  @!P0 NANOSLEEP.SYNCS 0x989680 ;  /* 0x009896800000895d */ /* 0x002fea0003900000 */
[----:B------:R-:W1:Y:S02]  /*26890*/  @!P0 SYNCS.PHASECHK.TRANS64 P0, [R2+URZ+0x34800], R5 ;  /* 0x03480005020085a7 */ /* 0x000e64000800007f */
[----:B-1----:R-:W-:Y:S05]  /*268a0*/  @!P0 BRA `(.L_x_2616) ;  /* 0xfffffffc00f08947 */ /* 0x002fea000383ffff */
[----:B------:R-:W-:Y:S05]  /*268b0*/  BRA `(.L_x_2900) ;  /* 0xfffffe5c00d47947 */ /* 0x000fea000383ffff */
.L_x_2640:
        /* <DEDUP_REMOVED lines=8> */
.L_x_2902:
[----:B------:R-:W-:Y:S05]  /*26940*/  BSYNC B1 ;  /* 0x0000000000017941 */ /* 0x000fea0003800000 */
.L_x_2901:
[----:B------:R-:W-:Y:S01]  /*26950*/  IMAD.MOV.U32 R13, RZ, RZ, R60 ;  /* 0x000000ffff0d7224 */ /* 0x000fe200078e003c */
[----:B------:R-:W-:Y:S01]  /*26960*/  MOV R11, 0x1c1f ;  /* 0x00001c1f000b7802 */ /* 0x000fe20000000f00 */
[----:B------:R-:W-:Y:S02]  /*26970*/  IMAD.MOV.U32 R12, RZ, RZ, RZ ;  /* 0x000000ffff0c7224 */ /* 0x000fe400078e00ff */
[----:B------:R-:W-:Y:S02]  /*26980*/  IMAD.MOV.U32 R15, RZ, RZ, -0x1 ;  /* 0xffffffffff0f7424 */ /* 0x000fe400078e00ff */
[----:B------:R-:W-:-:S07]  /*26990*/  IMAD.MOV.U32 R3, RZ, RZ, R14 ;  /* 0x000000ffff037224 */ /* 0x000fce00078e000e */
[----:B------:R-:W-:Y:S05]  /*269a0*/  WARPSYNC.COLLECTIVE R15, `(.L_x_2903) ;  /* 0x000000000f087348 */ /* 0x000fea0003c00000 */
[----:B------:R0:W1:Y:S02]  /*269b0*/  SHFL.IDX P6, R14, R13, R12, R11 ;  /* 0x0000000c0d0e7389 */ /* 0x00006400000c000b */
[----:B01----:R-:W-:Y:S01]  /*269c0*/  ENDCOLLECTIVE ;  /* 0x000000000000791b */ /* 0x003fe20003800000 */
.L_x_2903:
[----:B------:R-:W-:Y:S02]  /*269d0*/  IMAD.MOV.U32 R7, RZ, RZ, R3 ;  /* 0x000000ffff077224 */ /* 0x000fe400078e0003 */
[----:B------:R-:W-:Y:S02]  /*269e0*/  IMAD.MOV.U32 R13, RZ, RZ, R67 ;  /* 0x000000ffff0d7224 */ /* 0x000fe400078e0043 */
[----:B------:R-:W-:-:S07]  /*269f0*/  IMAD.MOV.U32 R0, RZ, RZ, R14 ;  /* 0x000000ffff007224 */ /* 0x000fce00078e000e */
[----:B------:R-:W-:Y:S05]  /*26a00*/  WARPSYNC.COLLECTIVE R15, `(.L_x_2904) ;  /* 0x000000000f087348 */ /* 0x000fea0003c00000 */
[----:B------:R0:W1:Y:S02]  /*26a10*/  SHFL.IDX P6, R14, R13, R12, R11 ;  /* 0x0000000c0d0e7389 */ /* 0x00006400000c000b */
[----:B01----:R-:W-:Y:S01]  /*26a20*/  ENDCOLLECTIVE ;  /* 0x000000000000791b */ /* 0x003fe20003800000 */
.L_x_2904:
[----:B------:R-:W-:Y:S01]  /*26a30*/  IMAD.MOV.U32 R6, RZ, RZ, R0 ;  /* 0x000000ffff067224 */ /* 0x000fe200078e0000 */
[----:B------:R-:W-:Y:S01]  /*26a40*/  MOV R13, R66 ;  /* 0x00000042000d7202 */ /* 0x000fe20000000f00 */
[----:B------:R-:W-:-:S07]  /*26a50*/  IMAD.MOV.U32 R4, RZ, RZ, R14 ;  /* 0x000000ffff047224 */ /* 0x000fce00078e000e */
[----:B------:R-:W-:Y:S05]  /*26a60*/  WARPSYNC.COLLECTIVE R15, `(.L_x_2905) ;  /* 0x000000000f087348 */ /* 0x000fea0003c00000 */
[----:B------:R0:W1:Y:S02]  /*26a70*/  SHFL.IDX P6, R14, R13, R12, R11 ;  /* 0x0000000c0d0e7389 */ /* 0x00006400000c000b */
[----:B01----:R-:W-:Y:S01]  /*26a80*/  ENDCOLLECTIVE ;  /* 0x000000000000791b */ /* 0x003fe20003800000 */
.L_x_2905:
[----:B------:R-:W-:Y:S05]  /*26a90*/  BRA `(.L_x_2906) ;  /* 0xfffffe8000a47947 */ /* 0x000fea000383ffff */
.L_x_2643:
[----:B------:R-:W-:Y:S01]  /*26aa0*/  BSSY B1, `(.L_x_2907) ;  /* 0x0000008000017945 */ /* 0x000fe20003800000 */
[----:B------:R-:W-:Y:S01]  /*26ab0*/  IMAD.MOV.U32 R13, RZ, RZ, R61 ;  /* 0x000000ffff0d7224 */ /* 0x000fe200078e003d */
[----:B------:R-:W-:Y:S01]  /*26ac0*/  MOV R11, 0x1c1f ;  /* 0x00001c1f000b7802 */ /* 0x000fe20000000f00 */
[----:B------:R-:W-:Y:S02]  /*26ad0*/  IMAD.MOV.U32 R12, RZ, RZ, 0x1 ;  /* 0x00000001ff0c7424 */ /* 0x000fe400078e00ff */
[----:B------:R-:W-:-:S07]  /*26ae0*/  IMAD.MOV.U32 R15, RZ, RZ, -0x1 ;  /* 0xffffffffff0f7424 */ /* 0x000fce00078e00ff */
[----:B------:R-:W-:Y:S05]  /*26af0*/  WARPSYNC.COLLECTIVE R15, `(.L_x_2908) ;  /* 0x000000000f087348 */ /* 0x000fea0003c00000 */
[----:B------:R0:W1:Y:S02]  /*26b00*/  SHFL.IDX P6, R14, R13, R12, R11 ;  /* 0x0000000c0d0e7389 */ /* 0x00006400000c000b */
[----:B01----:R-:W-:Y:S01]  /*26b10*/  ENDCOLLECTIVE ;  /* 0x000000000000791b */ /* 0x003fe20003800000 */
.L_x_2908:
[----:B------:R-:W-:Y:S05]  /*26b20*/  BSYNC B1 ;  /* 0x0000000000017941 */ /* 0x000fea0003800000 */
.L_x_2907:
        /* <DEDUP_REMOVED lines=8> */
.L_x_2909:
[----:B------:R-:W-:Y:S02]  /*26bb0*/  IMAD.MOV.U32 R13, RZ, RZ, R67 ;  /* 0x000000ffff0d7224 */ /* 0x000fe400078e0043 */
[----:B------:R-:W-:-:S07]  /*26bc0*/  IMAD.MOV.U32 R60, RZ, RZ, R14 ;  /* 0x000000ffff3c7224 */ /* 0x000fce00078e000e */
[----:B------:R-:W-:Y:S05]  /*26bd0*/  WARPSYNC.COLLECTIVE R15, `(.L_x_2910) ;  /* 0x000000000f087348 */ /* 0x000fea0003c00000 */
[----:B------:R0:W1:Y:S02]  /*26be0*/  SHFL.IDX P6, R14, R13, R12, R11 ;  /* 0x0000000c0d0e7389 */ /* 0x00006400000c000b */
[----:B01----:R-:W-:Y:S01]  /*26bf0*/  ENDCOLLECTIVE ;  /* 0x000000000000791b */ /* 0x003fe20003800000 */
.L_x_2910:
[----:B------:R-:W-:Y:S01]  /*26c00*/  MOV R13, R66 ;  /* 0x00000042000d7202 */ /* 0x000fe20000000f00 */
[----:B------:R-:W-:-:S07]  /*26c10*/  IMAD.MOV.U32 R67, RZ, RZ, R14 ;  /* 0x000000ffff437224 */ /* 0x000fce00078e000e */
[----:B------:R-:W-:Y:S05]  /*26c20*/  WARPSYNC.COLLECTIVE R15, `(.L_x_2911) ;  /* 0x000000000f087348 */ /* 0x000fea0003c00000 */
[----:B------:R0:W1:Y:S02]  /*26c30*/  SHFL.IDX P6, R14, R13, R12, R11 ;  /* 0x0000000c0d0e7389 */ /* 0x00006400000c000b */
[----:B01----:R-:W-:Y:S01]  /*26c40*/  ENDCOLLECTIVE ;  /* 0x000000000000791b */ /* 0x003fe20003800000 */
.L_x_2911:
[----:B------:R-:W-:Y:S01]  /*26c50*/  IMAD.MOV.U32 R66, RZ, RZ, R14 ;  /* 0x000000ffff427224 */ /* 0x000fe200078e000e */
[----:B------:R-:W-:Y:S06]  /*26c60*/  BRA `(.L_x_2912) ;  /* 0xfffffe8400b07947 */ /* 0x000fec000383ffff */
.L_x_2647:
[----:B0-----:R0:W1:Y:S02]  /*26c70*/  SYNCS.PHASECHK.TRANS64.TRYWAIT P0, [R2+URZ+0x34800], R61 ;  /* 0x0348003d020075a7 */ /* 0x001064000800017f */
[----:B-1----:R-:W-:Y:S05]  /*26c80*/  @!P0 NANOSLEEP.SYNCS 0x989680 ;  /* 0x009896800000895d */ /* 0x002fea0003900000 */
[----:B------:R-:W1:Y:S02]  /*26c90*/  @!P0 SYNCS.PHASECHK.TRANS64 P0, [R2+URZ+0x34800], R61 ;  /* 0x0348003d020085a7 */ /* 0x000e64000800007f */
[----:B-1----:R-:W-:Y:S05]  /*26ca0*/  @!P0 BRA `(.L_x_2647) ;  /* 0xfffffffc00f08947 */ /* 0x002fea000383ffff */
[----:B------:R-:W-:Y:S05]  /*26cb0*/  BRA `(.L_x_2913) ;  /* 0xfffffe8c00107947 */ /* 0x000fea000383ffff */
.L_x_2661:
[----:B-1----:R1:W2:Y:S02]  /*26cc0*/  SYNCS.PHASECHK.TRANS64.TRYWAIT P2, [R6+URZ+0x34830], R3 ;  /* 0x03483003060075a7 */ /* 0x0022a4000804017f */
[----:B--2---:R-:W-:Y:S05]  /*26cd0*/  @!P2 NANOSLEEP.SYNCS 0x989680 ;  /* 0x009896800000a95d */ /* 0x004fea0003900000 */
[----:B------:R-:W2:Y:S02]  /*26ce0*/  @!P2 SYNCS.PHASECHK.TRANS64 P2, [R6+URZ+0x34830], R3 ;  /* 0x034830030600a5a7 */ /* 0x000ea4000804007f */
[----:B--2---:R-:W-:Y:S05]  /*26cf0*/  @!P2 BRA `(.L_x_2661) ;  /* 0xfffffffc00f0a947 */ /* 0x004fea000383ffff */
[----:B------:R-:W-:Y:S05]  /*26d00*/  BRA `(.L_x_2660) ;  /* 0xfffffeb000dc7947 */ /* 0x000fea000383ffff */
.L_x_2668:
[----:B-1----:R1:W2:Y:S02]  /*26d10*/  SYNCS.PHASECHK.TRANS64.TRYWAIT P3, [R20+URZ+0x34830], R3 ;  /* 0x03483003140075a7 */ /* 0x0022a4000806017f */
[----:B--2---:R-:W-:Y:S05]  /*26d20*/  @!P3 NANOSLEEP.SYNCS 0x989680 ;  /* 0x009896800000b95d */ /* 0x004fea0003900000 */
[----:B------:R-:W2:Y:S02]  /*26d30*/  @!P3 SYNCS.PHASECHK.TRANS64 P3, [R20+URZ+0x34830], R3 ;  /* 0x034830031400b5a7 */ /* 0x000ea4000806007f */
[----:B--2---:R-:W-:Y:S05]  /*26d40*/  @!P3 BRA `(.L_x_2668) ;  /* 0xfffffffc00f0b947 */ /* 0x004fea000383ffff */
[----:B------:R-:W-:Y:S05]  /*26d50*/  BRA `(.L_x_2667) ;  /* 0xfffffedc002c7947 */ /* 0x000fea000383ffff */
.L_x_2673:
[----:B-1----:R1:W2:Y:S02]  /*26d60*/  SYNCS.PHASECHK.TRANS64.TRYWAIT P3, [R21+URZ+0x34850], R0 ;  /* 0x03485000150075a7 */ /* 0x0022a4000806017f */
[----:B--2---:R-:W-:Y:S05]  /*26d70*/  @!P3 NANOSLEEP.SYNCS 0x989680 ;  /* 0x009896800000b95d */ /* 0x004fea0003900000 */
[----:B------:R-:W2:Y:S02]  /*26d80*/  @!P3 SYNCS.PHASECHK.TRANS64 P3, [R21+URZ+0x34850], R0 ;  /* 0x034850001500b5a7 */ /* 0x000ea4000806007f */
[----:B--2---:R-:W-:Y:S05]  /*26d90*/  @!P3 BRA `(.L_x_2673) ;  /* 0xfffffffc00f0b947 */ /* 0x004fea000383ffff */
[----:B------:R-:W-:Y:S05]  /*26da0*/  BRA `(.L_x_2672) ;  /* 0xfffffee400f47947 */ /* 0x000fea000383ffff */
.L_x_2681:
[----:B-1----:R1:W2:Y:S02]  /*26db0*/  SYNCS.PHASECHK.TRANS64.TRYWAIT P2, [R3+URZ+0x34830], R4 ;  /* 0x03483004030075a7 */ /* 0x0022a4000804017f */
[----:B--2---:R-:W-:Y:S05]  /*26dc0*/  @!P2 NANOSLEEP.SYNCS 0x989680 ;  /* 0x009896800000a95d */ /* 0x004fea0003900000 */
[----:B------:R-:W2:Y:S02]  /*26dd0*/  @!P2 SYNCS.PHASECHK.TRANS64 P2, [R3+URZ+0x34830], R4 ;  /* 0x034830040300a5a7 */ /* 0x000ea4000804007f */
[----:B--2---:R-:W-:Y:S05]  /*26de0*/  @!P2 BRA `(.L_x_2681) ;  /* 0xfffffffc00f0a947 */ /* 0x004fea000383ffff */
[----:B------:R-:W-:Y:S05]  /*26df0*/  BRA `(.L_x_2680) ;  /* 0xffffff08008c7947 */ /* 0x000fea000383ffff */
.L_x_2686:
[----:B-1----:R1:W2:Y:S02]  /*26e00*/  SYNCS.PHASECHK.TRANS64.TRYWAIT P2, [R15+URZ+0x34850], R0 ;  /* 0x034850000f0075a7 */ /* 0x0022a4000804017f */
[----:B--2---:R-:W-:Y:S05]  /*26e10*/  @!P2 NANOSLEEP.SYNCS 0x989680 ;  /* 0x009896800000a95d */ /* 0x004fea0003900000 */
[----:B------:R-:W2:Y:S02]  /*26e20*/  @!P2 SYNCS.PHASECHK.TRANS64 P2, [R15+URZ+0x34850], R0 ;  /* 0x034850000f00a5a7 */ /* 0x000ea4000804007f */
[----:B--2---:R-:W-:Y:S05]  /*26e30*/  @!P2 BRA `(.L_x_2686) ;  /* 0xfffffffc00f0a947 */ /* 0x004fea000383ffff */
[----:B------:R-:W-:Y:S05]  /*26e40*/  BRA `(.L_x_2685) ;  /* 0xffffff1400547947 */ /* 0x000fea000383ffff */
.L_x_2692:
[----:B-1----:R1:W2:Y:S02]  /*26e50*/  SYNCS.PHASECHK.TRANS64.TRYWAIT P0, [R7+URZ+0x34850], R8 ;  /* 0x03485008070075a7 */ /* 0x0022a4000800017f */
[----:B--2---:R-:W-:Y:S05]  /*26e60*/  @!P0 NANOSLEEP.SYNCS 0x989680 ;  /* 0x009896800000895d */ /* 0x004fea0003900000 */
[----:B------:R-:W2:Y:S02]  /*26e70*/  @!P0 SYNCS.PHASECHK.TRANS64 P0, [R7+URZ+0x34850], R8 ;  /* 0x03485008070085a7 */ /* 0x000ea4000800007f */
[----:B--2---:R-:W-:Y:S05]  /*26e80*/  @!P0 BRA `(.L_x_2692) ;  /* 0xfffffffc00f08947 */ /* 0x004fea000383ffff */
[----:B------:R-:W-:Y:S05]  /*26e90*/  BRA `(.L_x_2691) ;  /* 0xffffff3000787947 */ /* 0x000fea000383ffff */
.L_x_2733:
[----:B------:R-:W0:Y:S01]  /*26ea0*/  S2R R3, SR_TID.X ;  /* 0x0000000000037919 */ /* 0x000e220000002100 */
[----:B------:R-:W-:Y:S01]  /*26eb0*/  BSSY B1, `(.L_x_2914) ;  /* 0x000000a000017945 */ /* 0x000fe20003800000 */
[----:B------:R-:W-:Y:S01]  /*26ec0*/  IMAD.MOV.U32 R12, RZ, RZ, RZ ;  /* 0x000000ffff0c7224 */ /* 0x000fe200078e00ff */
[----:B------:R-:W-:Y:S01]  /*26ed0*/  MOV R15, 0xffffffff ;  /* 0xffffffff000f7802 */ /* 0x000fe20000000f00 */
[----:B------:R-:W-:Y:S01]  /*26ee0*/  IMAD.MOV.U32 R11, RZ, RZ, 0x1f ;  /* 0x0000001fff0b7424 */ /* 0x000fe200078e00ff */
[----:B0-----:R-:W-:-:S04]  /*26ef0*/  SHF.R.U32.HI R3, RZ, 0x5, R3 ;  /* 0x00000005ff037819 */ /* 0x001fc80000011603 */
[----:B------:R-:W-:-:S05]  /*26f00*/  LOP3.LUT R3, R3, 0x3, RZ, 0xc0, !PT ;  /* 0x0000000303037812 */ /* 0x000fca00078ec0ff */
[----:B------:R-:W-:-:S07]  /*26f10*/  IMAD.MOV.U32 R13, RZ, RZ, R3 ;  /* 0x000000ffff0d7224 */ /* 0x000fce00078e0003 */
[----:B------:R-:W-:Y:S05]  /*26f20*/  WARPSYNC.COLLECTIVE R15, `(.L_x_2915) ;  /* 0x000000000f087348 */ /* 0x000fea0003c00000 */
[----:B------:R0:W1:Y:S02]  /*26f30*/  SHFL.IDX P6, R14, R13, R12, R11 ;  /* 0x0000000c0d0e7389 */ /* 0x00006400000c000b */
[----:B01----:R-:W-:Y:S01]  /*26f40*/  ENDCOLLECTIVE ;  /* 0x000000000000791b */ /* 0x003fe20003800000 */
.L_x_2915:
[----:B------:R-:W-:Y:S05]  /*26f50*/  BSYNC B1 ;  /* 0x0000000000017941 */ /* 0x000fea0003800000 */
.L_x_2914:
[----:B------:R-:W-:Y:S05]  /*26f60*/  BRA `(.L_x_2916) ;  /* 0xffffff8400c87947 */ /* 0x000fea000383ffff */
.L_x_2735:
[----:B------:R-:W-:Y:S01]  /*26f70*/  BSSY B1, `(.L_x_2917) ;  /* 0x0000006000017945 */ /* 0x000fe20003800000 */
[----:B------:R-:W-:-:S07]  /*26f80*/  IMAD.MOV.U32 R15, RZ, RZ, -0x1 ;  /* 0xffffffffff0f7424 */ /* 0x000fce00078e00ff */
[----:B0-----:R-:W-:Y:S05]  /*26f90*/  WARPSYNC.COLLECTIVE R15, `(.L_x_2918) ;  /* 0x000000000f0c7348 */ /* 0x001fea0003c00000 */
[----:B------:R-:W-:Y:S02]  /*26fa0*/  ELECT P6, UR62, PT ;  /* 0x00000000003e782f */ /* 0x000fe400038c0000 */
[----:B------:R-:W-:Y:S01]  /*26fb0*/  MOV R14, UR62 ;  /* 0x0000003e000e7c02 */ /* 0x000fe20008000f00 */
[----:B0-----:R-:W-:Y:S10]  /*26fc0*/  ENDCOLLECTIVE ;  /* 0x000000000000791b */ /* 0x001ff40003800000 */
.L_x_2918:
[----:B------:R-:W-:Y:S05]  /*26fd0*/  BSYNC B1 ;  /* 0x0000000000017941 */ /* 0x000fea0003800000 */
.L_x_2917:
[----:B------:R-:W-:Y:S01]  /*26fe0*/  PLOP3.LUT P2, PT, P6, PT, PT, 0x80, 0x0 ;  /* 0x000000000000781c */ /* 0x000fe2000374f070 */
[----:B------:R-:W-:-:S12]  /*26ff0*/  BRA `(.L_x_2734) ;  /* 0xffffff8400bc7947 */ /* 0x000fd8000383ffff */
.L_x_2737:
[----:B0-----:R0:W1:Y:S02]  /*27000*/  SYNCS.PHASECHK.TRANS64.TRYWAIT P0, [R18+URZ+0x34820], R2 ;  /* 0x03482002120075a7 */ /* 0x001064000800017f */
[----:B-1----:R-:W-:Y:S05]  /*27010*/  @!P0 NANOSLEEP.SYNCS 0x989680 ;  /* 0x009896800000895d */ /* 0x002fea0003900000 */
[----:B------:R-:W1:Y:S02]  /*27020*/  @!P0 SYNCS.PHASECHK.TRANS64 P0, [R18+URZ+0x34820], R2 ;  /* 0x03482002120085a7 */ /* 0x000e64000800007f */
[----:B-1----:R-:W-:Y:S05]  /*27030*/  @!P0 BRA `(.L_x_2737) ;  /* 0xfffffffc00f08947 */ /* 0x002fea000383ffff */
[----:B------:R-:W-:Y:S05]  /*27040*/  BRA `(.L_x_2919) ;  /* 0xffffff8400cc7947 */ /* 0x000fea000383ffff */
.L_x_2741:
[----:B-1----:R1:W2:Y:S02]  /*27050*/  SYNCS.PHASECHK.TRANS64.TRYWAIT P0, [R5+URZ+0x348a0], R8 ;  /* 0x0348a008050075a7 */ /* 0x0022a4000800017f */
[----:B--2---:R-:W-:Y:S05]  /*27060*/  @!P0 NANOSLEEP.SYNCS 0x989680 ;  /* 0x009896800000895d */ /* 0x004fea0003900000 */
[----:B------:R-:W2:Y:S02]  /*27070*/  @!P0 SYNCS.PHASECHK.TRANS64 P0, [R5+URZ+0x348a0], R8 ;  /* 0x0348a008050085a7 */ /* 0x000ea4000800007f */
[----:B--2---:R-:W-:Y:S05]  /*27080*/  @!P0 BRA `(.L_x_2741) ;  /* 0xfffffffc00f08947 */ /* 0x004fea000383ffff */
[----:B------:R-:W-:Y:S05]  /*27090*/  BRA `(.L_x_2920) ;  /* 0xffffff8400ec7947 */ /* 0x000fea000383ffff */
.L_x_2748:
[----:B0-----:R0:W2:Y:S02]  /*270a0*/  SYNCS.PHASECHK.TRANS64.TRYWAIT P0, [R5+URZ+0x348c0], R8 ;  /* 0x0348c008050075a7 */ /* 0x0010a4000800017f */
[----:B--2---:R-:W-:Y:S05]  /*270b0*/  @!P0 NANOSLEEP.SYNCS 0x989680 ;  /* 0x009896800000895d */ /* 0x004fea0003900000 */
[----:B------:R-:W2:Y:S02]  /*270c0*/  @!P0 SYNCS.PHASECHK.TRANS64 P0, [R5+URZ+0x348c0], R8 ;  /* 0x0348c008050085a7 */ /* 0x000ea4000800007f */
[----:B--2---:R-:W-:Y:S05]  /*270d0*/  @!P0 BRA `(.L_x_2748) ;  /* 0xfffffffc00f08947 */ /* 0x004fea000383ffff */
[----:B------:R-:W-:Y:S05]  /*270e0*/  BRA `(.L_x_2921) ;  /* 0xffffff8800e47947 */ /* 0x000fea000383ffff */
.L_x_2756:
[----:B0-----:R0:W1:Y:S02]  /*270f0*/  SYNCS.PHASECHK.TRANS64.TRYWAIT P0, [R6+URZ+0x348a0], R5 ;  /* 0x0348a005060075a7 */ /* 0x001064000800017f */
[----:B-1----:R-:W-:Y:S05]  /*27100*/  @!P0 NANOSLEEP.SYNCS 0x989680 ;  /* 0x009896800000895d */ /* 0x002fea0003900000 */
[----:B------:R-:W1:Y:S02]  /*27110*/  @!P0 SYNCS.PHASECHK.TRANS64 P0, [R6+URZ+0x348a0], R5 ;  /* 0x0348a005060085a7 */ /* 0x000e64000800007f */
[----:B-1----:R-:W-:Y:S05]  /*27120*/  @!P0 BRA `(.L_x_2756) ;  /* 0xfffffffc00f08947 */ /* 0x002fea000383ffff */
[----:B------:R-:W-:Y:S05]  /*27130*/  BRA `(.L_x_2922) ;  /* 0xffffff9000087947 */ /* 0x000fea000383ffff */
.L_x_2763:
[----:B-1----:R1:W2:Y:S02]  /*27140*/  SYNCS.PHASECHK.TRANS64.TRYWAIT P0, [R6+URZ+0x348c0], R5 ;  /* 0x0348c005060075a7 */ /* 0x0022a4000800017f */
[----:B--2---:R-:W-:Y:S05]  /*27150*/  @!P0 NANOSLEEP.SYNCS 0x989680 ;  /* 0x009896800000895d */ /* 0x004fea0003900000 */
[----:B------:R-:W2:Y:S02]  /*27160*/  @!P0 SYNCS.PHASECHK.TRANS64 P0, [R6+URZ+0x348c0], R5 ;  /* 0x0348c005060085a7 */ /* 0x000ea4000800007f */
[----:B--2---:R-:W-:Y:S05]  /*27170*/  @!P0 BRA `(.L_x_2763) ;  /* 0xfffffffc00f08947 */ /* 0x004fea000383ffff */
[----:B------:R-:W-:Y:S05]  /*27180*/  BRA `(.L_x_2923) ;  /* 0xffffff9000fc7947 */ /* 0x000fea000383ffff */
.L_x_2779:
        /* <DEDUP_REMOVED lines=11> */
.L_x_2925:
[----:B------:R-:W-:Y:S05]  /*27240*/  BSYNC B0 ;  /* 0x0000000000007941 */ /* 0x000fea0003800000 */
.L_x_2924:
[----:B------:R-:W-:Y:S05]  /*27250*/  BRA `(.L_x_2926) ;  /* 0xffffffa000387947 */ /* 0x000fea000383ffff */
.L_x_2781:
[----:B------:R-:W-:Y:S01]  /*27260*/  BSSY B0, `(.L_x_2927) ;  /* 0x0000006000007945 */ /* 0x000fe20003800000 */
[----:B------:R-:W-:-:S07]  /*27270*/  IMAD.MOV.U32 R15, RZ, RZ, -0x1 ;  /* 0xffffffffff0f7424 */ /* 0x000fce00078e00ff */
[----:B0-----:R-:W-:Y:S05]  /*27280*/  WARPSYNC.COLLECTIVE R15, `(.L_x_2928) ;  /* 0x000000000f0c7348 */ /* 0x001fea0003c00000 */
[----:B------:R-:W-:Y:S02]  /*27290*/  ELECT P6, UR62, PT ;  /* 0x00000000003e782f */ /* 0x000fe400038c0000 */
[----:B------:R-:W-:Y:S01]  /*272a0*/  MOV R14, UR62 ;  /* 0x0000003e000e7c02 */ /* 0x000fe20008000f00 */
[----:B0-----:R-:W-:Y:S10]  /*272b0*/  ENDCOLLECTIVE ;  /* 0x000000000000791b */ /* 0x001ff40003800000 */
.L_x_2928:
[----:B------:R-:W-:Y:S05]  /*272c0*/  BSYNC B0 ;  /* 0x0000000000007941 */ /* 0x000fea0003800000 */
.L_x_2927:
[----:B------:R-:W-:Y:S05]  /*272d0*/  BRA `(.L_x_2929) ;  /* 0xffffffa000447947 */ /* 0x000fea000383ffff */
.L_x_2783:
[----:B0-----:R0:W1:Y:S02]  /*272e0*/  SYNCS.PHASECHK.TRANS64.TRYWAIT P0, [R0+URZ+0x34840], R2 ;  /* 0x03484002000075a7 */ /* 0x001064000800017f */
[----:B-1----:R-:W-:Y:S05]  /*272f0*/  @!P0 NANOSLEEP.SYNCS 0x989680 ;  /* 0x009896800000895d */ /* 0x002fea0003900000 */
[----:B------:R-:W1:Y:S02]  /*27300*/  @!P0 SYNCS.PHASECHK.TRANS64 P0, [R0+URZ+0x34840], R2 ;  /* 0x03484002000085a7 */ /* 0x000e64000800007f */
[----:B-1----:R-:W-:Y:S05]  /*27310*/  @!P0 BRA `(.L_x_2783) ;  /* 0xfffffffc00f08947 */ /* 0x002fea000383ffff */
[----:B------:R-:W-:Y:S05]  /*27320*/  BRA `(.L_x_2930) ;  /* 0xffffffa000a47947 */ /* 0x000fea000383ffff */
.L_x_2787:
[----:B------:R0:W5:Y:S01]  /*27330*/  LDL.LU R9, [R1+0x50] ;  /* 0x0000500001097983 */ /* 0x0001620000300800 */
[----:B------:R-:W-:Y:S01]  /*27340*/  IMAD.MOV.U32 R13, RZ, RZ, R3 ;  /* 0x000000ffff0d7224 */ /* 0x000fe200078e0003 */
[----:B------:R-:W-:Y:S01]  /*27350*/  MOV R15, 0xffffffff ;  /* 0xffffffff000f7802 */ /* 0x000fe20000000f00 */
[----:B------:R-:W-:Y:S01]  /*27360*/  IMAD.MOV.U32 R12, RZ, RZ, RZ ;  /* 0x000000ffff0c7224 */ /* 0x000fe200078e00ff */
[----:B------:R-:W1:Y:S01]  /*27370*/  S2R R5, SR_TID.X ;  /* 0x0000000000057919 */ /* 0x000e620000002100 */
[----:B------:R-:W-:-:S07]  /*27380*/  IMAD.MOV.U32 R11, RZ, RZ, 0x181f ;  /* 0x0000181fff0b7424 */ /* 0x000fce00078e00ff */
[----:B01---5:R-:W-:Y:S05]  /*27390*/  WARPSYNC.COLLECTIVE R15, `(.L_x_2931) ;  /* 0x000000000f087348 */ /* 0x023fea0003c00000 */
[----:B------:R2:W3:Y:S02]  /*273a0*/  SHFL.IDX P6, R14, R13, R12, R11 ;  /* 0x0000000c0d0e7389 */ /* 0x0004e400000c000b */
[----:B0123-5:R-:W-:Y:S01]  /*273b0*/  ENDCOLLECTIVE ;  /* 0x000000000000791b */ /* 0x02ffe20003800000 */
.L_x_2931:
[----:B------:R-:W-:Y:S02]  /*273c0*/  IMAD.MOV.U32 R13, RZ, RZ, R4 ;  /* 0x000000ffff0d7224 */ /* 0x000fe400078e0004 */
[----:B------:R-:W-:-:S07]  /*273d0*/  IMAD.MOV.U32 R6, RZ, RZ, R14 ;  /* 0x000000ffff067224 */ /* 0x000fce00078e000e */
[----:B------:R-:W-:Y:S05]  /*273e0*/  WARPSYNC.COLLECTIVE R15, `(.L_x_2932) ;  /* 0x000000000f087348 */ /* 0x000fea0003c00000 */
[----:B------:R0:W1:Y:S02]  /*273f0*/  SHFL.IDX P6, R14, R13, R12, R11 ;  /* 0x0000000c0d0e7389 */ /* 0x00006400000c000b */
[----:B01----:R-:W-:Y:S01]  /*27400*/  ENDCOLLECTIVE ;  /* 0x000000000000791b */ /* 0x003fe20003800000 */
.L_x_2932:
[----:B------:R-:W-:-:S04]  /*27410*/  LOP3.LUT R5, R5, 0x7f, RZ, 0xc0, !PT ;  /* 0x0000007f05057812 */ /* 0x000fc800078ec0ff */
[----:B------:R-:W-:Y:S01]  /*27420*/  SHF.R.U32.HI R0, RZ, 0x3, R5 ;  /* 0x00000003ff007819 */ /* 0x000fe20000011605 */
[----:B------:R-:W-:Y:S02]  /*27430*/  IMAD R2, R9, R7, RZ ;  /* 0x0000000709027224 */ /* 0x000fe400078e02ff */
[----:B------:R0:W5:Y:S02]  /*27440*/  LDL R9, [R1+0x30] ;  /* 0x0000300001097983 */ /* 0x0001640000100800 */
[----:B------:R-:W-:Y:S02]  /*27450*/  IMAD R0, R10, 0x80, R0 ;  /* 0x000000800a007824 */ /* 0x000fe400078e0200 */
[----:B------:R-:W-:Y:S02]  /*27460*/  IMAD.MOV.U32 R7, RZ, RZ, R14 ;  /* 0x000000ffff077224 */ /* 0x000fe400078e000e */
[----:B------:R-:W-:Y:S01]  /*27470*/  IMAD.MOV.U32 R13, RZ, RZ, R3 ;  /* 0x000000ffff0d7224 */ /* 0x000fe200078e0003 */
[----:B------:R-:W-:Y:S01]  /*27480*/  ISETP.GE.AND P2, PT, R0, R2, PT ;  /* 0x000000020000720c */ /* 0x000fe20003f46270 */
[----:B------:R-:W-:-:S02]  /*27490*/  IMAD.MOV.U32 R12, RZ, RZ, 0x1 ;  /* 0x00000001ff0c7424 */ /* 0x000fc400078e00ff */
[----:B0-----:R-:W-:-:S10]  /*274a0*/  VIADD R5, R0, 0x10 ;  /* 0x0000001000057836 */ /* 0x001fd40000000000 */
[----:B-----5:R-:W-:Y:S05]  /*274b0*/  WARPSYNC.COLLECTIVE R15, `(.L_x_2933) ;  /* 0x000000000f087348 */ /* 0x020fea0003c00000 */
[----:B------:R0:W1:Y:S02]  /*274c0*/  SHFL.IDX P6, R14, R13, R12, R11 ;  /* 0x0000000c0d0e7389 */ /* 0x00006400000c000b */
[----:B01---5:R-:W-:Y:S01]  /*274d0*/  ENDCOLLECTIVE ;  /* 0x000000000000791b */ /* 0x023fe20003800000 */
.L_x_2933:
[----:B------:R-:W-:-:S04]  /*274e0*/  @!P2 LEA R7, P4, R8, R7, 0x1 ;  /* 0x000000070807a211 */ /* 0x000fc800078808ff */
[----:B------:R-:W-:Y:S02]  /*274f0*/  @!P2 IADD3.X R6, RZ, R6, RZ, P4, !PT ;  /* 0x00000006ff06a210 */ /* 0x000fe400027fe4ff */
[----:B------:R-:W-:Y:S02]  /*27500*/  MOV R13, R4 ;  /* 0x00000004000d7202 */ /* 0x000fe40000000f00 */
        /* <DEDUP_REMOVED lines=14> */
.L_x_2934:
[----:B------:R-:W-:Y:S02]  /*275f0*/  IMAD.MOV.U32 R13, RZ, RZ, R3 ;  /* 0x000000ffff0d7224 */ /* 0x000fe400078e0003 */
[----:B------:R-:W-:Y:S02]  /*27600*/  IMAD.MOV.U32 R12, RZ, RZ, 0x2 ;  /* 0x00000002ff0c7424 */ /* 0x000fe400078e00ff */
[----:B------:R-:W-:-:S07]  /*27610*/  IMAD.MOV.U32 R5, RZ, RZ, R14 ;  /* 0x000000ffff057224 */ /* 0x000fce00078e000e */
[----:B------:R-:W-:Y:S05]  /*27620*/  WARPSYNC.COLLECTIVE R15, `(.L_x_2935) ;  /* 0x000000000f087348 */ /* 0x000fea0003c00000 */
[----:B------:R0:W1:Y:S02]  /*27630*/  SHFL.IDX P6, R14, R13, R12, R11 ;  /* 0x0000000c0d0e7389 */ /* 0x00006400000c000b */
[----:B01----:R-:W-:Y:S01]  /*27640*/  ENDCOLLECTIVE ;  /* 0x000000000000791b */ /* 0x003fe20003800000 */
.L_x_2935:
        /* <DEDUP_REMOVED lines=17> */
.L_x_2936:
[----:B------:R-:W-:Y:S01]  /*27760*/  MOV R13, R3 ;  /* 0x00000003000d7202 */ /* 0x000fe20000000f00 */
[----:B------:R-:W-:Y:S01]  /*27770*/  IMAD.MOV.U32 R12, RZ, RZ, 0x3 ;  /* 0x00000003ff0c7424 */ /* 0x000fe200078e00ff */
[----:B------:R-:W-:-:S07]  /*27780*/  MOV R5, R14 ;  /* 0x0000000e00057202 */ /* 0x000fce0000000f00 */
[----:B------:R-:W-:Y:S05]  /*27790*/  WARPSYNC.COLLECTIVE R15, `(.L_x_2937) ;  /* 0x000000000f087348 */ /* 0x000fea0003c00000 */
[----:B------:R0:W1:Y:S02]  /*277a0*/  SHFL.IDX P6, R14, R13, R12, R11 ;  /* 0x0000000c0d0e7389 */ /* 0x00006400000c000b */
[----:B01----:R-:W-:Y:S01]  /*277b0*/  ENDCOLLECTIVE ;  /* 0x000000000000791b */ /* 0x003fe20003800000 */
.L_x_2937:
        /* <DEDUP_REMOVED lines=17> */
.L_x_2938:
[----:B------:R-:W-:Y:S01]  /*278d0*/  IMAD.MOV.U32 R13, RZ, RZ, R3 ;  /* 0x000000ffff0d7224 */ /* 0x000fe200078e0003 */
[----:B------:R-:W-:Y:S01]  /*278e0*/  MOV R12, 0x4 ;  /* 0x00000004000c7802 */ /* 0x000fe20000000f00 */
[----:B------:R-:W-:-:S07]  /*278f0*/  IMAD.MOV.U32 R5, RZ, RZ, R14 ;  /* 0x000000ffff057224 */ /* 0x000fce00078e000e */
[----:B------:R-:W-:Y:S05]  /*27900*/  WARPSYNC.COLLECTIVE R15, `(.L_x_2939) ;  /* 0x000000000f087348 */ /* 0x000fea0003c00000 */
[----:B------:R0:W1:Y:S02]  /*27910*/  SHFL.IDX P6, R14, R13, R12, R11 ;  /* 0x0000000c0d0e7389 */ /* 0x00006400000c000b */
[----:B01----:R-:W-:Y:S01]  /*27920*/  ENDCOLLECTIVE ;  /* 0x000000000000791b */ /* 0x003fe20003800000 */
.L_x_2939:
[----:B------:R-:W-:-:S04]  /*27930*/  @!P2 LEA R5, P4, R8, R5, 0x1 ;  /* 0x000000050805a211 */ /* 0x000fc800078808ff */
[----:B------:R-:W-:-:S05]  /*27940*/  @!P2 IADD3.X R6, RZ, R6, RZ, P4, !PT ;  /* 0x00000006ff06a210 */ /* 0x000fca00027fe4ff */
        /* <DEDUP_REMOVED lines=15> */
.L_x_2940:
[----:B------:R-:W-:Y:S02]  /*27a40*/  IMAD.MOV.U32 R13, RZ, RZ, R3 ;  /* 0x000000ffff0d7224 */ /* 0x000fe400078e0003 */
[----:B------:R-:W-:Y:S02]  /*27a50*/  IMAD.MOV.U32 R12, RZ, RZ, 0x5 ;  /* 0x00000005ff0c7424 */ /* 0x000fe400078e00ff */
[----:B------:R-:W-:-:S07]  /*27a60*/  IMAD.MOV.U32 R5, RZ, RZ, R14 ;  /* 0x000000ffff057224 */ /* 0x000fce00078e000e */
[----:B------:R-:W-:Y:S05]  /*27a70*/  WARPSYNC.COLLECTIVE R15, `(.L_x_2941) ;  /* 0x000000000f087348 */ /* 0x000fea0003c00000 */
[----:B------:R0:W1:Y:S02]  /*27a80*/  SHFL.IDX P6, R14, R13, R12, R11 ;  /* 0x0000000c0d0e7389 */ /* 0x00006400000c000b */
[----:B01----:R-:W-:Y:S01]  /*27a90*/  ENDCOLLECTIVE ;  /* 0x000000000000791b */ /* 0x003fe20003800000 */
.L_x_2941:
[----:B------:R-:W-:-:S05]  /*27aa0*/  @!P2 LEA R5, P4, R8, R5, 0x1 ;  /* 0x000000050805a211 */ /* 0x000fca00078808ff */
[----:B------:R-:W-:-:S05]  /*27ab0*/  @!P2 IMAD.X R6, RZ, RZ, R6, P4 ;  /* 0x000000ffff06a224 */ /* 0x000fca00020e0606 */
[----:B------:R-:W-:Y:S01]  /*27ac0*/  @!P2 MOV R7, R6 ;  /* 0x000000060007a202 */ /* 0x000fe20000000f00 */
        /* <DEDUP_REMOVED lines=14> */
.L_x_2942:
[----:B------:R-:W-:Y:S02]  /*27bb0*/  IMAD.MOV.U32 R13, RZ, RZ, R3 ;  /* 0x000000ffff0d7224 */ /* 0x000fe400078e0003 */
[----:B------:R-:W-:Y:S02]  /*27bc0*/  IMAD.MOV.U32 R12, RZ, RZ, 0x6 ;  /* 0x00000006ff0c7424 */ /* 0x000fe400078e00ff */
[----:B------:R-:W-:-:S07]  /*27bd0*/  IMAD.MOV.U32 R5, RZ, RZ, R14 ;  /* 0x000000ffff057224 */ /* 0x000fce00078e000e */
[----:B------:R-:W-:Y:S05]  /*27be0*/  WARPSYNC.COLLECTIVE R15, `(.L_x_2943) ;  /* 0x000000000f087348 */ /* 0x000fea0003c00000 */
[----:B------:R0:W1:Y:S02]  /*27bf0*/  SHFL.IDX P6, R14, R13, R12, R11 ;  /* 0x0000000c0d0e7389 */ /* 0x00006400000c000b */
[----:B01----:R-:W-:Y:S01]  /*27c00*/  ENDCOLLECTIVE ;  /* 0x000000000000791b */ /* 0x003fe20003800000 */
.L_x_2943:
        /* <DEDUP_REMOVED lines=17> */
.L_x_2944:
[----:B------:R-:W-:Y:S02]  /*27d20*/  IMAD.MOV.U32 R13, RZ, RZ, R3 ;  /* 0x000000ffff0d7224 */ /* 0x000fe400078e0003 */
[----:B------:R-:W-:Y:S02]  /*27d30*/  IMAD.MOV.U32 R12, RZ, RZ, 0x7 ;  /* 0x00000007ff0c7424 */ /* 0x000fe400078e00ff */
[----:B------:R-:W-:-:S07]  /*27d40*/  IMAD.MOV.U32 R5, RZ, RZ, R14 ;  /* 0x000000ffff057224 */ /* 0x000fce00078e000e */
[----:B------:R-:W-:Y:S05]  /*27d50*/  WARPSYNC.COLLECTIVE R15, `(.L_x_2945) ;  /* 0x000000000f087348 */ /* 0x000fea0003c00000 */
[----:B------:R0:W1:Y:S02]  /*27d60*/  SHFL.IDX P6, R14, R13, R12, R11 ;  /* 0x0000000c0d0e7389 */ /* 0x00006400000c000b */
[----:B01----:R-:W-:Y:S01]  /*27d70*/  ENDCOLLECTIVE ;  /* 0x000000000000791b */ /* 0x003fe20003800000 */
.L_x_2945:
[----:B------:R-:W-:-:S05]  /*27d80*/  @!P2 LEA R5, P4, R8, R5, 0x1 ;  /* 0x000000050805a211 */ /* 0x000fca00078808ff */
[----:B------:R-:W-:-:S05]  /*27d90*/  @!P2 IMAD.X R6, RZ, RZ, R6, P4 ;  /* 0x000000ffff06a224 */ /* 0x000fca00020e0606 */
[----:B------:R-:W-:Y:S01]  /*27da0*/  @!P2 MOV R7, R6 ;  /* 0x000000060007a202 */ /* 0x000fe20000000f00 */
[----:B------:R-:W-:Y:S02]  /*27db0*/  IMAD.MOV.U32 R13, RZ, RZ, R4 ;  /* 0x000000ffff0d7224 */ /* 0x000fe400078e0004 */
[----:B------:R-:W-:-:S05]  /*27dc0*/  @!P2 IMAD.MOV.U32 R6, RZ, RZ, R5 ;  /* 0x000000ffff06a224 */ /* 0x000fca00078e0005 */
[----:B------:R-:W-:Y:S01]  /*27dd0*/  @!PT LDS RZ, [RZ] ;  /* 0x00000000fffff984 */ /* 0x000fe20000000800 */
[----:B------:R-:W-:Y:S01]  /*27de0*/  @!PT LDS RZ, [RZ] ;  /* 0x00000000fffff984 */ /* 0x000fe20000000800 */
[----:B------:R-:W-:Y:S01]  /*27df0*/  @!PT LDS RZ, [RZ] ;  /* 0x00000000fffff984 */ /* 0x000fe20000000800 */
[----:B------:R0:W-:Y:S01]  /*27e00*/  @!P2 LDGSTS.E.BYPASS.LTC128B.128 [R9+0x13400], desc[UR60][R6.64], !P3 ;  /* 0x134000000609afae */ /* 0x0001e2000d901d7c */
[----:B------:R-:W-:-:S03]  /*27e10*/  MOV R5, R14 ;  /* 0x0000000e00057202 */ /* 0x000fc60000000f00 */
[----:B------:R0:W-:Y:S04]  /*27e20*/  @!P2 LDGSTS.E.BYPASS.LTC128B.128 [R9+0x17400], desc[UR60][R6.64+0x80], !P0 ;  /* 0x174000800609afae */ /* 0x0001e8000c101d7c */
[----:B0-----:R-:W-:Y:S05]  /*27e30*/  WARPSYNC.COLLECTIVE R15, `(.L_x_2946) ;  /* 0x000000000f087348 */ /* 0x001fea0003c00000 */
[----:B------:R1:W2:Y:S02]  /*27e40*/  SHFL.IDX P6, R14, R13, R12, R11 ;  /* 0x0000000c0d0e7389 */ /* 0x0002a400000c000b */
[----:B012---:R-:W-:Y:S01]  /*27e50*/  ENDCOLLECTIVE ;  /* 0x000000000000791b */ /* 0x007fe20003800000 */
.L_x_2946:
[----:B------:R-:W-:Y:S01]  /*27e60*/  @!PT LDS RZ, [RZ] ;  /* 0x00000000fffff984 */ /* 0x000fe20000000800 */
[----:B------:R-:W-:Y:S01]  /*27e70*/  @!PT LDS RZ, [RZ] ;  /* 0x00000000fffff984 */ /* 0x000fe20000000800 */
[----:B------:R-:W-:Y:S01]  /*27e80*/  @!PT LDS RZ, [RZ] ;  /* 0x00000000fffff984 */ /* 0x000fe20000000800 */
[----:B------:R0:W-:Y:S01]  /*27e90*/  @!P2 LDGSTS.E.BYPASS.LTC128B.128 [R9+0x1b400], desc[UR60][R6.64+0x100], !P1 ;  /* 0x1b4001000609afae */ /* 0x0001e2000c901d7c */
[----:B------:R-:W-:Y:S01]  /*27ea0*/  IMAD.MOV.U32 R3, RZ, RZ, R14 ;  /* 0x000000ffff037224 */ /* 0x000fe200078e000e */
[----:B------:R-:W-:Y:S06]  /*27eb0*/  BRA `(.L_x_2947) ;  /* 0xffffffa4005c7947 */ /* 0x000fec000383ffff */
.L_x_2792:
[----:B----4-:R4:W0:Y:S02]  /*27ec0*/  SYNCS.PHASECHK.TRANS64.TRYWAIT P0, [R18+URZ+0x34820], R0 ;  /* 0x03482000120075a7 */ /* 0x010824000800017f */
[----:B0-----:R-:W-:Y:S05]  /*27ed0*/  @!P0 NANOSLEEP.SYNCS 0x989680 ;  /* 0x009896800000895d */ /* 0x001fea0003900000 */
[----:B------:R-:W0:Y:S02]  /*27ee0*/  @!P0 SYNCS.PHASECHK.TRANS64 P0, [R18+URZ+0x34820], R0 ;  /* 0x03482000120085a7 */ /* 0x000e24000800007f */
[----:B0-----:R-:W-:Y:S05]  /*27ef0*/  @!P0 BRA `(.L_x_2792) ;  /* 0xfffffffc00f08947 */ /* 0x001fea000383ffff */
[----:B------:R-:W-:Y:S05]  /*27f00*/  BRA `(.L_x_2948) ;  /* 0xffffffa400d07947 */ /* 0x000fea000383ffff */
.L_x_2801:
[----:B-1----:R1:W2:Y:S02]  /*27f10*/  SYNCS.PHASECHK.TRANS64.TRYWAIT P0, [R3+URZ+0x34840], R2 ;  /* 0x03484002030075a7 */ /* 0x0022a4000800017f */
[----:B--2---:R-:W-:Y:S05]  /*27f20*/  @!P0 NANOSLEEP.SYNCS 0x989680 ;  /* 0x009896800000895d */ /* 0x004fea0003900000 */
[----:B------:R-:W2:Y:S02]  /*27f30*/  @!P0 SYNCS.PHASECHK.TRANS64 P0, [R3+URZ+0x34840], R2 ;  /* 0x03484002030085a7 */ /* 0x000ea4000800007f */
[----:B--2---:R-:W-:Y:S05]  /*27f40*/  @!P0 BRA `(.L_x_2801) ;  /* 0xfffffffc00f08947 */ /* 0x004fea000383ffff */
[----:B------:R-:W-:Y:S05]  /*27f50*/  BRA `(.L_x_2949) ;  /* 0xffffffa800ac7947 */ /* 0x000fea000383ffff */
.L_x_2808:
[----:B0-----:R0:W1:Y:S02]  /*27f60*/  SYNCS.PHASECHK.TRANS64.TRYWAIT P0, [R2+URZ+0x34860], R3 ;  /* 0x03486003020075a7 */ /* 0x001064000800017f */
[----:B-1----:R-:W-:Y:S05]  /*27f70*/  @!P0 NANOSLEEP.SYNCS 0x989680 ;  /* 0x009896800000895d */ /* 0x002fea0003900000 */
[----:B------:R-:W1:Y:S02]  /*27f80*/  @!P0 SYNCS.PHASECHK.TRANS64 P0, [R2+URZ+0x34860], R3 ;  /* 0x03486003020085a7 */ /* 0x000e64000800007f */
[----:B-1----:R-:W-:Y:S05]  /*27f90*/  @!P0 BRA `(.L_x_2808) ;  /* 0xfffffffc00f08947 */ /* 0x002fea000383ffff */
[----:B------:R-:W-:Y:S05]  /*27fa0*/  BRA `(.L_x_2950) ;  /* 0xffffffac00b87947 */ /* 0x000fea000383ffff */
.L_x_2818:
[----:B-1----:R1:W2:Y:S02]  /*27fb0*/  SYNCS.PHASECHK.TRANS64.TRYWAIT P0, [R3+URZ+0x34840], R2 ;  /* 0x03484002030075a7 */ /* 0x0022a4000800017f */
[----:B--2---:R-:W-:Y:S05]  /*27fc0*/  @!P0 NANOSLEEP.SYNCS 0x989680 ;  /* 0x009896800000895d */ /* 0x004fea0003900000 */
[----:B------:R-:W2:Y:S02]  /*27fd0*/  @!P0 SYNCS.PHASECHK.TRANS64 P0, [R3+URZ+0x34840], R2 ;  /* 0x03484002030085a7 */ /* 0x000ea4000800007f */
[----:B--2---:R-:W-:Y:S05]  /*27fe0*/  @!P0 BRA `(.L_x_2818) ;  /* 0xfffffffc00f08947 */ /* 0x004fea000383ffff */
[----:B------:R-:W-:Y:S05]  /*27ff0*/  BRA `(.L_x_2951) ;  /* 0xffffffb400507947 */ /* 0x000fea000383ffff */
.L_x_2825:
[----:B0-----:R0:W1:Y:S02]  /*28000*/  SYNCS.PHASECHK.TRANS64.TRYWAIT P0, [R2+URZ+0x34860], R3 ;  /* 0x03486003020075a7 */ /* 0x001064000800017f */
[----:B-1----:R-:W-:Y:S05]  /*28010*/  @!P0 NANOSLEEP.SYNCS 0x989680 ;  /* 0x009896800000895d */ /* 0x002fea0003900000 */
[----:B------:R-:W1:Y:S02]  /*28020*/  @!P0 SYNCS.PHASECHK.TRANS64 P0, [R2+URZ+0x34860], R3 ;  /* 0x03486003020085a7 */ /* 0x000e64000800007f */
[----:B-1----:R-:W-:Y:S05]  /*28030*/  @!P0 BRA `(.L_x_2825) ;  /* 0xfffffffc00f08947 */ /* 0x002fea000383ffff */
[----:B------:R-:W-:Y:S05]  /*28040*/  BRA `(.L_x_2952) ;  /* 0xffffffb8005c7947 */ /* 0x000fea000383ffff */
.L_x_2835:
[----:B--2---:R2:W3:Y:S02]  /*28050*/  SYNCS.PHASECHK.TRANS64.TRYWAIT P0, [R3+URZ+0x34840], R2 ;  /* 0x03484002030075a7 */ /* 0x0044e4000800017f */
[----:B---3--:R-:W-:Y:S05]  /*28060*/  @!P0 NANOSLEEP.SYNCS 0x989680 ;  /* 0x009896800000895d */ /* 0x008fea0003900000 */
[----:B------:R-:W3:Y:S02]  /*28070*/  @!P0 SYNCS.PHASECHK.TRANS64 P0, [R3+URZ+0x34840], R2 ;  /* 0x03484002030085a7 */ /* 0x000ee4000800007f */
[----:B---3--:R-:W-:Y:S05]  /*28080*/  @!P0 BRA `(.L_x_2835) ;  /* 0xfffffffc00f08947 */ /* 0x008fea000383ffff */
[----:B------:R-:W-:Y:S05]  /*28090*/  BRA `(.L_x_2953) ;  /* 0xffffffbc00cc7947 */ /* 0x000fea000383ffff */
.L_x_2842:
[----:B0-----:R0:W1:Y:S02]  /*280a0*/  SYNCS.PHASECHK.TRANS64.TRYWAIT P0, [R2+URZ+0x34860], R5 ;  /* 0x03486005020075a7 */ /* 0x001064000800017f */
[----:B-1----:R-:W-:Y:S05]  /*280b0*/  @!P0 NANOSLEEP.SYNCS 0x989680 ;  /* 0x009896800000895d */ /* 0x002fea0003900000 */
[----:B------:R-:W1:Y:S02]  /*280c0*/  @!P0 SYNCS.PHASECHK.TRANS64 P0, [R2+URZ+0x34860], R5 ;  /* 0x03486005020085a7 */ /* 0x000e64000800007f */
[----:B-1----:R-:W-:Y:S05]  /*280d0*/  @!P0 BRA `(.L_x_2842) ;  /* 0xfffffffc00f08947 */ /* 0x002fea000383ffff */
[----:B------:R-:W-:Y:S05]  /*280e0*/  BRA `(.L_x_2954) ;  /* 0xffffffc000d47947 */ /* 0x000fea000383ffff */
.L_x_2854:
[----:B---3--:R3:W4:Y:S02]  /*280f0*/  SYNCS.PHASECHK.TRANS64.TRYWAIT P0, [R0+URZ+0x34860], R2 ;  /* 0x03486002000075a7 */ /* 0x008724000800017f */
[----:B----4-:R-:W-:Y:S05]  /*28100*/  @!P0 NANOSLEEP.SYNCS 0x989680 ;  /* 0x009896800000895d */ /* 0x010fea0003900000 */
[----:B------:R-:W4:Y:S02]  /*28110*/  @!P0 SYNCS.PHASECHK.TRANS64 P0, [R0+URZ+0x34860], R2 ;  /* 0x03486002000085a7 */ /* 0x000f24000800007f */
[----:B----4-:R-:W-:Y:S05]  /*28120*/  @!P0 BRA `(.L_x_2854) ;  /* 0xfffffffc00f08947 */ /* 0x010fea000383ffff */
[----:B------:R-:W-:Y:S05]  /*28130*/  BRA `(.L_x_2955) ;  /* 0xffffffc8002c7947 */ /* 0x000fea000383ffff */
.L_x_2862:
[----:B----4-:R-:W4:Y:S01]  /*28140*/  LDL R0, [R1] ;  /* 0x0000000001007983 */ /* 0x010f220000100800 */
[----:B------:R-:W-:Y:S01]  /*28150*/  BSSY B0, `(.L_x_2956) ;  /* 0x0000008000007945 */ /* 0x000fe20003800000 */
[----:B------:R-:W-:Y:S01]  /*28160*/  MOV R12, RZ ;  /* 0x000000ff000c7202 */ /* 0x000fe20000000f00 */
[----:B------:R-:W-:Y:S02]  /*28170*/  IMAD.MOV.U32 R11, RZ, RZ, 0x1f ;  /* 0x0000001fff0b7424 */ /* 0x000fe400078e00ff */
[----:B------:R-:W-:Y:S02]  /*28180*/  IMAD.MOV.U32 R15, RZ, RZ, -0x1 ;  /* 0xffffffffff0f7424 */ /* 0x000fe400078e00ff */
[----:B----4-:R-:W-:-:S07]  /*28190*/  IMAD.MOV.U32 R13, RZ, RZ, R0 ;  /* 0x000000ffff0d7224 */ /* 0x010fce00078e0000 */
[----:B-123--:R-:W-:Y:S05]  /*281a0*/  WARPSYNC.COLLECTIVE R15, `(.L_x_2957) ;  /* 0x000000000f087348 */ /* 0x00efea0003c00000 */
[----:B------:R0:W4:Y:S02]  /*281b0*/  SHFL.IDX P6, R14, R13, R12, R11 ;  /* 0x0000000c0d0e7389 */ /* 0x00012400000c000b */
[----:B01234-:R-:W-:Y:S01]  /*281c0*/  ENDCOLLECTIVE ;  /* 0x000000000000791b */ /* 0x01ffe20003800000 */
.L_x_2957:
[----:B------:R-:W-:Y:S05]  /*281d0*/  BSYNC B0 ;  /* 0x0000000000007941 */ /* 0x000fea0003800000 */
.L_x_2956:
[----:B------:R0:W5:Y:S01]  /*281e0*/  LDL R2, [R1+0xc] ;  /* 0x00000c0001027983 */ /* 0x0001620000100800 */
[----:B------:R-:W-:Y:S01]  /*281f0*/  MOV R13, R0 ;  /* 0x00000000000d7202 */ /* 0x000fe20000000f00 */
[----:B------:R-:W-:Y:S01]  /*28200*/  IMAD.MOV.U32 R12, RZ, RZ, 0x1 ;  /* 0x00000001ff0c7424 */ /* 0x000fe200078e00ff */
[----:B------:R-:W-:Y:S01]  /*28210*/  LOP3.LUT P1, RZ, R10, 0x1, RZ, 0xc0, !PT ;  /* 0x000000010aff7812 */ /* 0x000fe2000782c0ff */
[----:B------:R-:W-:Y:S02]  /*28220*/  IMAD.MOV.U32 R11, RZ, RZ, 0x1f ;  /* 0x0000001fff0b7424 */ /* 0x000fe400078e00ff */
[----:B------:R-:W-:Y:S02]  /*28230*/  IMAD.MOV.U32 R15, RZ, RZ, -0x1 ;  /* 0xffffffffff0f7424 */ /* 0x000fe400078e00ff */
[----:B0-----:R-:W-:-:S08]  /*28240*/  IMAD.MOV.U32 R5, RZ, RZ, R14 ;  /* 0x000000ffff057224 */ /* 0x001fd000078e000e */
[----:B-----5:R-:W-:Y:S05]  /*28250*/  WARPSYNC.COLLECTIVE R15, `(.L_x_2958) ;  /* 0x000000000f087348 */ /* 0x020fea0003c00000 */
[----:B------:R0:W1:Y:S02]  /*28260*/  SHFL.IDX P6, R14, R13, R12, R11 ;  /* 0x0000000c0d0e7389 */ /* 0x00006400000c000b */
[----:B01---5:R-:W-:Y:S01]  /*28270*/  ENDCOLLECTIVE ;  /* 0x000000000000791b */ /* 0x023fe20003800000 */
.L_x_2958:
        /* <DEDUP_REMOVED lines=11> */
[----:B------:R-:W-:Y:S01]  /*28330*/  MOV R6, RZ ;  /* 0x000000ff00067202 */ /* 0x000fe20000000f00 */
[----:B------:R-:W-:Y:S01]  /*28340*/  IMAD.MOV.U32 R11, RZ, RZ, RZ ;  /* 0x000000ffff0b7224 */ /* 0x000fe200078e00ff */
[C---:B------:R-:W-:Y:S02]  /*28350*/  ISETP.GE.U32.AND P2, PT, R16.reuse, 0x8, PT ;  /* 0x000000081000780c */ /* 0x040fe40003f46070 */
[C---:B------:R-:W-:Y:S01]  /*28360*/  ISETP.GE.U32.AND P3, PT, R16.reuse, 0x10, PT ;  /* 0x000000101000780c */ /* 0x040fe20003f66070 */
[----:B--2---:R-:W-:Y:S02]  /*28370*/  @!P0 IMAD.MOV.U32 R4, RZ, RZ, R8 ;  /* 0x000000ffff048224 */ /* 0x004fe400078e0008 */
[----:B------:R-:W-:Y:S02]  /*28380*/  IMAD.MOV.U32 R8, RZ, RZ, RZ ;  /* 0x000000ffff087224 */ /* 0x000fe400078e00ff */
[----:B---3--:R-:W-:Y:S01]  /*28390*/  @!P0 IMAD.MOV.U32 R6, RZ, RZ, R2 ;  /* 0x000000ffff068224 */ /* 0x008fe200078e0002 */
[----:B------:R-:W-:-:S03]  /*283a0*/  ISETP.GE.U32.AND P0, PT, R16, 0x2, PT ;  /* 0x000000021000780c */ /* 0x000fc60003f06070 */
[----:B------:R-:W-:-:S04]  /*283b0*/  IMAD R2, R6, R4, RZ ;  /* 0x0000000406027224 */ /* 0x000fc800078e02ff */
[----:B------:R-:W-:-:S07]  /*283c0*/  IMAD.MOV.U32 R13, RZ, RZ, R2 ;  /* 0x000000ffff0d7224 */ /* 0x000fce00078e0002 */
[----:B------:R-:W-:Y:S05]  /*283d0*/  WARPSYNC.COLLECTIVE R15, `(.L_x_2959) ;  /* 0x000000000f087348 */ /* 0x000fea0003c00000 */
[----:B------:R0:W1:Y:S02]  /*283e0*/  SHFL.UP P6, R14, R13, R12, R11 ;  /* 0x0400000c0d0e7389 */ /* 0x00006400000c000b */
[----:B01----:R-:W-:Y:S01]  /*283f0*/  ENDCOLLECTIVE ;  /* 0x000000000000791b */ /* 0x003fe20003800000 */
.L_x_2959:
[----:B------:R-:W-:Y:S01]  /*28400*/  IMAD.MOV.U32 R12, RZ, RZ, 0x2 ;  /* 0x00000002ff0c7424 */ /* 0x000fe200078e00ff */
        /* <DEDUP_REMOVED lines=8> */
.L_x_2960:
        /* <DEDUP_REMOVED lines=8> */
.L_x_2961:
        /* <DEDUP_REMOVED lines=8> */
.L_x_2962:
        /* <DEDUP_REMOVED lines=8> */
.L_x_2963:
[----:B------:R-:W-:Y:S01]  /*28610*/  IMAD.MOV.U32 R12, RZ, RZ, 0x1f ;  /* 0x0000001fff0c7424 */ /* 0x000fe200078e00ff */
[----:B------:R-:W-:Y:S02]  /*28620*/  MOV R11, 0x1f ;  /* 0x0000001f000b7802 */ /* 0x000fe40000000f00 */
[----:B------:R-:W-:-:S04]  /*28630*/  MOV R3, R14 ;  /* 0x0000000e00037202 */ /* 0x000fc80000000f00 */
[----:B------:R-:W-:-:S05]  /*28640*/  SEL R3, R3, RZ, P3 ;  /* 0x000000ff03037207 */ /* 0x000fca0001800000 */
[----:B------:R-:W-:-:S04]  /*28650*/  IMAD.IADD R7, R2, 0x1, R3 ;  /* 0x0000000102077824 */ /* 0x000fc800078e0203 */
[----:B------:R-:W-:-:S07]  /*28660*/  IMAD.MOV.U32 R13, RZ, RZ, R7 ;  /* 0x000000ffff0d7224 */ /* 0x000fce00078e0007 */
[----:B------:R-:W-:Y:S05]  /*28670*/  WARPSYNC.COLLECTIVE R15, `(.L_x_2964) ;  /* 0x000000000f087348 */ /* 0x000fea0003c00000 */
[----:B------:R0:W1:Y:S02]  /*28680*/  SHFL.IDX P6, R14, R13, R12, R11 ;  /* 0x0000000c0d0e7389 */ /* 0x00006400000c000b */
[----:B01----:R-:W-:Y:S01]  /*28690*/  ENDCOLLECTIVE ;  /* 0x000000000000791b */ /* 0x003fe20003800000 */
.L_x_2964:
[----:B------:R-:W-:Y:S01]  /*286a0*/  IMAD.MOV.U32 R9, RZ, RZ, R14 ;  /* 0x000000ffff097224 */ /* 0x000fe200078e000e */
[----:B------:R-:W-:Y:S06]  /*286b0*/  BRA `(.L_x_2965) ;  /* 0xffffffc800b47947 */ /* 0x000fec000383ffff */
.L_x_2865:
[----:B------:R-:W-:Y:S01]  /*286c0*/  BSSY B0, `(.L_x_2966) ;  /* 0x0000008000007945 */ /* 0x000fe20003800000 */
[----:B------:R-:W-:Y:S01]  /*286d0*/  IMAD.MOV.U32 R13, RZ, RZ, R2 ;  /* 0x000000ffff0d7224 */ /* 0x000fe200078e0002 */
[----:B------:R-:W-:Y:S01]  /*286e0*/  MOV R12, 0x1 ;  /* 0x00000001000c7802 */ /* 0x000fe20000000f00 */
[----:B------:R-:W-:Y:S02]  /*286f0*/  IMAD.MOV.U32 R11, RZ, RZ, RZ ;  /* 0x000000ffff0b7224 */ /* 0x000fe400078e00ff */
[----:B------:R-:W-:-:S07]  /*28700*/  IMAD.MOV.U32 R15, RZ, RZ, -0x1 ;  /* 0xffffffffff0f7424 */ /* 0x000fce00078e00ff */
[----:B0-----:R-:W-:Y:S05]  /*28710*/  WARPSYNC.COLLECTIVE R15, `(.L_x_2967) ;  /* 0x000000000f087348 */ /* 0x001fea0003c00000 */
[----:B------:R1:W2:Y:S02]  /*28720*/  SHFL.UP P6, R14, R13, R12, R11 ;  /* 0x0400000c0d0e7389 */ /* 0x0002a400000c000b */
[----:B012---:R-:W-:Y:S01]  /*28730*/  ENDCOLLECTIVE ;  /* 0x000000000000791b */ /* 0x007fe20003800000 */
.L_x_2967:
[----:B------:R-:W-:Y:S05]  /*28740*/  BSYNC B0 ;  /* 0x0000000000007941 */ /* 0x000fea0003800000 */
.L_x_2966:
[----:B------:R-:W2:Y:S01]  /*28750*/  LDL R7, [R1+0x10] ;  /* 0x0000100001077983 */ /* 0x000ea20000100800 */
[----:B------:R-:W-:Y:S01]  /*28760*/  IMAD.MOV.U32 R3, RZ, RZ, R14 ;  /* 0x000000ffff037224 */ /* 0x000fe200078e000e */
[----:B------:R-:W-:Y:S01]  /*28770*/  MOV R15, 0xffffffff ;  /* 0xffffffff000f7802 */ /* 0x000fe20000000f00 */
[----:B------:R-:W-:Y:S02]  /*28780*/  IMAD.MOV.U32 R12, RZ, RZ, 0x2 ;  /* 0x00000002ff0c7424 */ /* 0x000fe400078e00ff */
[----:B------:R-:W-:Y:S01]  /*28790*/  IMAD.MOV.U32 R11, RZ, RZ, RZ ;  /* 0x000000ffff0b7224 */ /* 0x000fe200078e00ff */
[----:B--2---:R-:W-:-:S04]  /*287a0*/  LOP3.LUT P4, RZ, R7, 0x1, RZ, 0xc0, !PT ;  /* 0x0000000107ff7812 */ /* 0x004fc8000788c0ff */
[----:B------:R-:W-:-:S04]  /*287b0*/  SEL R3, R3, RZ, P4 ;  /* 0x000000ff03037207 */ /* 0x000fc80002000000 */
[----:B------:R-:W-:-:S05]  /*287c0*/  IADD3 R2, R2, R3, RZ ;  /* 0x0000000302027210 */ /* 0x000fca0007ffe0ff */
[----:B------:R-:W-:-:S07]  /*287d0*/  IMAD.MOV.U32 R13, RZ, RZ, R2 ;  /* 0x000000ffff0d7224 */ /* 0x000fce00078e0002 */
[----:B------:R-:W-:Y:S05]  /*287e0*/  WARPSYNC.COLLECTIVE R15, `(.L_x_2968) ;  /* 0x000000000f087348 */ /* 0x000fea0003c00000 */
[----:B------:R0:W1:Y:S02]  /*287f0*/  SHFL.UP P6, R14, R13, R12, R11 ;  /* 0x0400000c0d0e7389 */ /* 0x00006400000c000b */
[----:B01----:R-:W-:Y:S01]  /*28800*/  ENDCOLLECTIVE ;  /* 0x000000000000791b */ /* 0x003fe20003800000 */
.L_x_2968:
[----:B------:R-:W-:Y:S01]  /*28810*/  MOV R12, 0x4 ;  /* 0x00000004000c7802 */ /* 0x000fe20000000f00 */
[----:B------:R-:W-:-:S05]  /*28820*/  IMAD.MOV.U32 R3, RZ, RZ, R14 ;  /* 0x000000ffff037224 */ /* 0x000fca00078e000e */
[----:B------:R-:W-:-:S05]  /*28830*/  SEL R3, R3, RZ, P0 ;  /* 0x000000ff03037207 */ /* 0x000fca0000000000 */
[----:B------:R-:W-:-:S04]  /*28840*/  IMAD.IADD R2, R2, 0x1, R3 ;  /* 0x0000000102027824 */ /* 0x000fc800078e0203 */
[----:B------:R-:W-:-:S07]  /*28850*/  IMAD.MOV.U32 R13, RZ, RZ, R2 ;  /* 0x000000ffff0d7224 */ /* 0x000fce00078e0002 */
[----:B------:R-:W-:Y:S05]  /*28860*/  WARPSYNC.COLLECTIVE R15, `(.L_x_2969) ;  /* 0x000000000f087348 */ /* 0x000fea0003c00000 */
[----:B------:R0:W1:Y:S02]  /*28870*/  SHFL.UP P6, R14, R13, R12, R11 ;  /* 0x0400000c0d0e7389 */ /* 0x00006400000c000b */
[----:B01----:R-:W-:Y:S01]  /*28880*/  ENDCOLLECTIVE ;  /* 0x000000000000791b */ /* 0x003fe20003800000 */
.L_x_2969:
        /* <DEDUP_REMOVED lines=8> */
.L_x_2970:
        /* <DEDUP_REMOVED lines=8> */
.L_x_2971:
[----:B------:R-:W-:Y:S01]  /*28990*/  MOV R12, 0x1f ;  /* 0x0000001f000c7802 */ /* 0x000fe20000000f00 */
        /* <DEDUP_REMOVED lines=8> */
.L_x_2972:
[----:B------:R-:W-:Y:S01]  /*28a20*/  IMAD.MOV.U32 R9, RZ, RZ, R14 ;  /* 0x000000ffff097224 */ /* 0x000fe200078e000e */
[----:B------:R-:W-:Y:S06]  /*28a30*/  BRA `(.L_x_2973) ;  /* 0xffffffc800847947 */ /* 0x000fec000383ffff */
.L_x_2867:
[----:B------:R-:W-:Y:S01]  /*28a40*/  BSSY B0, `(.L_x_2974) ;  /* 0x0000006000007945 */ /* 0x000fe20003800000 */
[----:B------:R-:W-:Y:S01]  /*28a50*/  PLOP3.LUT P6, PT, P6, PT, PT, 0x8, 0x0 ;  /* 0x000000000000781c */ /* 0x000fe200037ce170 */
[----:B------:R-:W-:-:S12]  /*28a60*/  IMAD.MOV.U32 R15, RZ, RZ, -0x1 ;  /* 0xffffffffff0f7424 */ /* 0x000fd800078e00ff */
[----:B0-----:R-:W-:Y:S05]  /*28a70*/  WARPSYNC.COLLECTIVE R15, `(.L_x_2975) ;  /* 0x000000000f087348 */ /* 0x001fea0003c00000 */
[----:B------:R-:W-:Y:S01]  /*28a80*/  VOTE.ANY R14, PT, P6 ;  /* 0x00000000000e7806 */ /* 0x000fe200030e0100 */
[----:B0-----:R-:W-:Y:S06]  /*28a90*/  ENDCOLLECTIVE ;  /* 0x000000000000791b */ /* 0x001fec0003800000 */
.L_x_2975:
[----:B------:R-:W-:Y:S05]  /*28aa0*/  BSYNC B0 ;  /* 0x0000000000007941 */ /* 0x000fea0003800000 */
.L_x_2974:
[----:B------:R0:W5:Y:S01]  /*28ab0*/  LDL.LU R10, [R1+0xc] ;  /* 0x00000c00010a7983 */ /* 0x0001620000300800 */
[----:B------:R-:W-:Y:S01]  /*28ac0*/  MOV R0, R14 ;  /* 0x0000000e00007202 */ /* 0x000fe20000000f00 */
[----:B------:R-:W-:Y:S01]  /*28ad0*/  IMAD.MOV.U32 R13, RZ, RZ, R4 ;  /* 0x000000ffff0d7224 */ /* 0x000fe200078e0004 */
[----:B------:R-:W-:Y:S01]  /*28ae0*/  MOV R15, 0xffffffff ;  /* 0xffffffff000f7802 */ /* 0x000fe20000000f00 */
[----:B------:R-:W-:Y:S01]  /*28af0*/  IMAD.MOV.U32 R11, RZ, RZ, 0x1f ;  /* 0x0000001fff0b7424 */ /* 0x000fe200078e00ff */
[----:B------:R-:W1:Y:S02]  /*28b00*/  POPC R3, R0 ;  /* 0x0000000000037309 */ /* 0x000e640000000000 */
[----:B01----:R-:W-:-:S07]  /*28b10*/  IMAD.MOV.U32 R12, RZ, RZ, R3 ;  /* 0x000000ffff0c7224 */ /* 0x003fce00078e0003 */
[----:B-----5:R-:W-:Y:S05]  /*28b20*/  WARPSYNC.COLLECTIVE R15, `(.L_x_2976) ;  /* 0x000000000f087348 */ /* 0x020fea0003c00000 */
[----:B------:R0:W1:Y:S02]  /*28b30*/  SHFL.IDX P6, R14, R13, R12, R11 ;  /* 0x0000000c0d0e7389 */ /* 0x00006400000c000b */
[----:B01---5:R-:W-:Y:S01]  /*28b40*/  ENDCOLLECTIVE ;  /* 0x000000000000791b */ /* 0x023fe20003800000 */
.L_x_2976:
[----:B------:R-:W-:Y:S02]  /*28b50*/  IMAD.MOV.U32 R13, RZ, RZ, R6 ;  /* 0x000000ffff0d7224 */ /* 0x000fe400078e0006 */
[----:B------:R-:W-:-:S07]  /*28b60*/  IMAD.MOV.U32 R4, RZ, RZ, R14 ;  /* 0x000000ffff047224 */ /* 0x000fce00078e000e */
[----:B------:R-:W-:Y:S05]  /*28b70*/  WARPSYNC.COLLECTIVE R15, `(.L_x_2977) ;  /* 0x000000000f087348 */ /* 0x000fea0003c00000 */
[----:B------:R0:W1:Y:S02]  /*28b80*/  SHFL.IDX P6, R14, R13, R12, R11 ;  /* 0x0000000c0d0e7389 */ /* 0x00006400000c000b */
[----:B01----:R-:W-:Y:S01]  /*28b90*/  ENDCOLLECTIVE ;  /* 0x000000000000791b */ /* 0x003fe20003800000 */
.L_x_2977:
[----:B------:R-:W-:Y:S01]  /*28ba0*/  IMAD.MOV.U32 R6, RZ, RZ, R14 ;  /* 0x000000ffff067224 */ /* 0x000fe200078e000e */
[----:B------:R-:W-:-:S05]  /*28bb0*/  IADD3 R10, R3, R10, RZ ;  /* 0x0000000a030a7210 */ /* 0x000fca0007ffe0ff */
[----:B------:R0:W-:Y:S01]  /*28bc0*/  STL [R1+0xc], R10 ;  /* 0x00000c0a01007387 */ /* 0x0001e20000100800 */
[----:B------:R-:W-:Y:S05]  /*28bd0*/  BRA `(.L_x_2978) ;  /* 0xffffffc800647947 */ /* 0x000fea000383ffff */
.L_x_2869:
[----:B------:R-:W-:Y:S01]  /*28be0*/  BSSY B0, `(.L_x_2979) ;  /* 0x0000008000007945 */ /* 0x000fe20003800000 */
[----:B------:R-:W-:Y:S01]  /*28bf0*/  IMAD.MOV.U32 R13, RZ, RZ, R7 ;  /* 0x000000ffff0d7224 */ /* 0x000fe200078e0007 */
[----:B------:R-:W-:Y:S01]  /*28c00*/  MOV R15, 0xffffffff ;  /* 0xffffffff000f7802 */ /* 0x000fe20000000f00 */
[----:B------:R-:W-:Y:S02]  /*28c10*/  IMAD.MOV.U32 R12, RZ, RZ, R3 ;  /* 0x000000ffff0c7224 */ /* 0x000fe400078e0003 */
[----:B------:R-:W-:-:S07]  /*28c20*/  IMAD.MOV.U32 R11, RZ, RZ, 0x1f ;  /* 0x0000001fff0b7424 */ /* 0x000fce00078e00ff */
[----:B0-----:R-:W-:Y:S05]  /*28c30*/  WARPSYNC.COLLECTIVE R15, `(.L_x_2980) ;  /* 0x000000000f087348 */ /* 0x001fea0003c00000 */
[----:B------:R1:W2:Y:S02]  /*28c40*/  SHFL.IDX P6, R14, R13, R12, R11 ;  /* 0x0000000c0d0e7389 */ /* 0x0002a400000c000b */
[----:B012---:R-:W-:Y:S01]  /*28c50*/  ENDCOLLECTIVE ;  /* 0x000000000000791b */ /* 0x007fe20003800000 */
.L_x_2980:
[----:B------:R-:W-:Y:S05]  /*28c60*/  BSYNC B0 ;  /* 0x0000000000007941 */ /* 0x000fea0003800000 */
.L_x_2979:
[----:B------:R-:W-:Y:S01]  /*28c70*/  IMAD.MOV.U32 R3, RZ, RZ, R14 ;  /* 0x000000ffff037224 */ /* 0x000fe200078e000e */
[----:B------:R-:W-:Y:S06]  /*28c80*/  BRA `(.L_x_2981) ;  /* 0xffffffc800507947 */ /* 0x000fec000383ffff */
.L_x_2875:
[----:B0-----:R0:W1:Y:S02]  /*28c90*/  SYNCS.PHASECHK.TRANS64.TRYWAIT P0, [R0+URZ+0x34820], R3 ;  /* 0x03482003000075a7 */ /* 0x001064000800017f */
[----:B-1----:R-:W-:Y:S05]  /*28ca0*/  @!P0 NANOSLEEP.SYNCS 0x989680 ;  /* 0x009896800000895d */ /* 0x002fea0003900000 */
[----:B------:R-:W1:Y:S02]  /*28cb0*/  @!P0 SYNCS.PHASECHK.TRANS64 P0, [R0+URZ+0x34820], R3 ;  /* 0x03482003000085a7 */ /* 0x000e64000800007f */
[----:B-1----:R-:W-:Y:S05]  /*28cc0*/  @!P0 BRA `(.L_x_2875) ;  /* 0xfffffffc00f08947 */ /* 0x002fea000383ffff */
[----:B------:R-:W-:Y:S05]  /*28cd0*/  BRA `(.L_x_2982) ;  /* 0xffffffd000ec7947 */ /* 0x000fea000383ffff */
.L_x_2876:
[----:B------:R-:W1:Y:S01]  /*28ce0*/  S2R R2, SR_TID.X ;  /* 0x0000000000027919 */ /* 0x000e620000002100 */
[----:B------:R-:W-:Y:S01]  /*28cf0*/  BSSY B0, `(.L_x_2983) ;  /* 0x000000a000007945 */ /* 0x000fe20003800000 */
[----:B------:R-:W-:Y:S01]  /*28d00*/  IMAD.MOV.U32 R12, RZ, RZ, RZ ;  /* 0x000000ffff0c7224 */ /* 0x000fe200078e00ff */
[----:B------:R-:W-:Y:S01]  /*28d10*/  MOV R11, 0x1f ;  /* 0x0000001f000b7802 */ /* 0x000fe20000000f00 */
[----:B------:R-:W-:Y:S01]  /*28d20*/  IMAD.MOV.U32 R15, RZ, RZ, -0x1 ;  /* 0xffffffffff0f7424 */ /* 0x000fe200078e00ff */
[----:B-1----:R-:W-:-:S04]  /*28d30*/  SHF.R.U32.HI R2, RZ, 0x5, R2 ;  /* 0x00000005ff027819 */ /* 0x002fc80000011602 */
[----:B------:R-:W-:-:S05]  /*28d40*/  LOP3.LUT R2, R2, 0x3, RZ, 0xc0, !PT ;  /* 0x0000000302027812 */ /* 0x000fca00078ec0ff */
[----:B------:R-:W-:-:S07]  /*28d50*/  IMAD.MOV.U32 R13, RZ, RZ, R2 ;  /* 0x000000ffff0d7224 */ /* 0x000fce00078e0002 */
[----:B0-----:R-:W-:Y:S05]  /*28d60*/  WARPSYNC.COLLECTIVE R15, `(.L_x_2984) ;  /* 0x000000000f087348 */ /* 0x001fea0003c00000 */
[----:B------:R1:W2:Y:S02]  /*28d70*/  SHFL.IDX P6, R14, R13, R12, R11 ;  /* 0x0000000c0d0e7389 */ /* 0x0002a400000c000b */
[----:B012---:R-:W-:Y:S01]  /*28d80*/  ENDCOLLECTIVE ;  /* 0x000000000000791b */ /* 0x007fe20003800000 */
.L_x_2984:
[----:B------:R-:W-:Y:S05]  /*28d90*/  BSYNC B0 ;  /* 0x0000000000007941 */ /* 0x000fea0003800000 */
.L_x_2983:
[----:B------:R-:W-:Y:S05]  /*28da0*/  BRA `(.L_x_2985) ;  /* 0xffffffd000d47947 */ /* 0x000fea000383ffff */
.L_x_2877:
[----:B------:R-:W-:Y:S01]  /*28db0*/  BSSY B0, `(.L_x_2986) ;  /* 0x0000006000007945 */ /* 0x000fe20003800000 */
[----:B------:R-:W-:-:S07]  /*28dc0*/  IMAD.MOV.U32 R15, RZ, RZ, -0x1 ;  /* 0xffffffffff0f7424 */ /* 0x000fce00078e00ff */
[----:B01----:R-:W-:Y:S05]  /*28dd0*/  WARPSYNC.COLLECTIVE R15, `(.L_x_2987) ;  /* 0x000000000f0c7348 */ /* 0x003fea0003c00000 */
[----:B------:R-:W-:Y:S02]  /*28de0*/  ELECT P6, UR62, PT ;  /* 0x00000000003e782f */ /* 0x000fe400038c0000 */
[----:B------:R-:W-:Y:S01]  /*28df0*/  MOV R14, UR62 ;  /* 0x0000003e000e7c02 */ /* 0x000fe20008000f00 */
[----:B01----:R-:W-:Y:S10]  /*28e00*/  ENDCOLLECTIVE ;  /* 0x000000000000791b */ /* 0x003ff40003800000 */
.L_x_2987:
[----:B------:R-:W-:Y:S05]  /*28e10*/  BSYNC B0 ;  /* 0x0000000000007941 */ /* 0x000fea0003800000 */
.L_x_2986:
[----:B------:R-:W-:Y:S05]  /*28e20*/  BRA `(.L_x_2988) ;  /* 0xffffffd000c87947 */ /* 0x000fea000383ffff */
.L_x_2879:
[----:B0-----:R0:W1:Y:S02]  /*28e30*/  SYNCS.PHASECHK.TRANS64.TRYWAIT P0, [R6+URZ], R5 ;  /* 0x00000005060075a7 */ /* 0x001064000800017f */
[----:B-1----:R-:W-:Y:S05]  /*28e40*/  @!P0 NANOSLEEP.SYNCS 0x989680 ;  /* 0x009896800000895d */ /* 0x002fea0003900000 */
[----:B------:R-:W1:Y:S02]  /*28e50*/  @!P0 SYNCS.PHASECHK.TRANS64 P0, [R6+URZ], R5 ;  /* 0x00000005060085a7 */ /* 0x000e64000800007f */
[----:B-1----:R-:W-:Y:S05]  /*28e60*/  @!P0 BRA `(.L_x_2879) ;  /* 0xfffffffc00f08947 */ /* 0x002fea000383ffff */
[----:B------:R-:W-:Y:S05]  /*28e70*/  BRA `(.L_x_2989) ;  /* 0xffffffd400087947 */ /* 0x000fea000383ffff */
.L_x_2880:
[----:B-1----:R1:W2:Y:S02]  /*28e80*/  SYNCS.PHASECHK.TRANS64.TRYWAIT P0, [R7+URZ], R2 ;  /* 0x00000002070075a7 */ /* 0x0022a4000800017f */
[----:B--2---:R-:W-:Y:S05]  /*28e90*/  @!P0 NANOSLEEP.SYNCS 0x989680 ;  /* 0x009896800000895d */ /* 0x004fea0003900000 */
[----:B------:R-:W2:Y:S02]  /*28ea0*/  @!P0 SYNCS.PHASECHK.TRANS64 P0, [R7+URZ], R2 ;  /* 0x00000002070085a7 */ /* 0x000ea4000800007f */
[----:B--2---:R-:W-:Y:S05]  /*28eb0*/  @!P0 BRA `(.L_x_2880) ;  /* 0xfffffffc00f08947 */ /* 0x004fea000383ffff */
[----:B------:R-:W-:Y:S05]  /*28ec0*/  BRA `(.L_x_2990) ;  /* 0xffffffd000fc7947 */ /* 0x000fea000383ffff */
.L_x_2882:
[----:B--2---:R2:W3:Y:S02]  /*28ed0*/  SYNCS.PHASECHK.TRANS64.TRYWAIT P0, [R4+URZ], R5 ;  /* 0x00000005040075a7 */ /* 0x0044e4000800017f */
[----:B---3--:R-:W-:Y:S05]  /*28ee0*/  @!P0 NANOSLEEP.SYNCS 0x989680 ;  /* 0x009896800000895d */ /* 0x008fea0003900000 */
[----:B------:R-:W3:Y:S02]  /*28ef0*/  @!P0 SYNCS.PHASECHK.TRANS64 P0, [R4+URZ], R5 ;  /* 0x00000005040085a7 */ /* 0x000ee4000800007f */
[----:B---3--:R-:W-:Y:S05]  /*28f00*/  @!P0 BRA `(.L_x_2882) ;  /* 0xfffffffc00f08947 */ /* 0x008fea000383ffff */
[----:B------:R-:W-:Y:S05]  /*28f10*/  BRA `(.L_x_2991) ;  /* 0xffffffd400007947 */ /* 0x000fea000383ffff */
.L_x_2992:
        /* <DEDUP_REMOVED lines=14> */
.L_x_14995:


//--------------------- .text._ZN7cutlass13device_kernelIN5flash11enable_sm90INS1_16FlashAttnFwdSm90INS1_25CollectiveMainloopFwdSm90ILi2EN4cute5tupleIJNS5_1CILi1EEES8_S8_EEENS6_IJNS7_ILi64EEESA_SA_EEELi512ENS_6half_tEfNS_4arch4Sm90ELb0ELb0ELb0ELb0ELb0ELb0ELb0ELb0ELb0ELb1ELb1ELb0EEENS1_21CollectiveEpilogueFwdINS6_IJSA_NS7_ILi512EEESA_EEES9_SC_SE_Li256ELb0ELb1ELb1ELb0EEENS1_19SingleTileSchedulerILb0ELb1ELb1ELi64EEEEEEEEEvNT_6ParamsE --------------------------
	.section	.text._ZN7cutlass13device_kernelIN5flash11enable_sm90INS1_16FlashAttnFwdSm90INS1_25CollectiveMainloopFwdSm90ILi2EN4cute5tupleIJNS5_1CILi1EEES8_S8_EEENS6_IJNS7_ILi64EEESA_SA_EEELi512ENS_6half_tEfNS_4arch4Sm90ELb0ELb0ELb0ELb0ELb0ELb0ELb0ELb0ELb0ELb1ELb1ELb0EEENS1_21CollectiveEpilogueFwdINS6_IJSA_NS7_ILi512EEESA_EEES9_SC_SE_Li256ELb0ELb1ELb1ELb0EEENS1_19SingleTileSchedulerILb0ELb1ELb1ELi64EEEEEEEEEvNT_6ParamsE,"ax",@progbits
	.align	128
.text._ZN7cutlass13device_kernelIN5flash11enable_sm90INS1_16FlashAttnFwdSm90INS1_25CollectiveMainloopFwdSm90ILi2EN4cute5tupleIJNS5_1CILi1EEES8_S8_EEENS6_IJNS7_ILi64EEESA_SA_EEELi512ENS_6half_tEfNS_4arch4Sm90ELb0ELb0ELb0ELb0ELb0ELb0ELb0ELb0ELb0ELb1ELb1ELb0EEENS1_21CollectiveEpilogueFwdINS6_IJSA_NS7_ILi512EEESA_EEES9_SC_SE_Li256ELb0ELb1ELb1ELb0EEENS1_19SingleTileSchedulerILb0ELb1ELb1ELi64EEEEEEEEEvNT_6ParamsE:
        .type           _ZN7cutlass13device_kernelIN5flash11enable_sm90INS1_16FlashAttnFwdSm90INS1_25CollectiveMainloopFwdSm90ILi2EN4cute5tupleIJNS5_1CILi1EEES8_S8_EEENS6_IJNS7_ILi64EEESA_SA_EEELi512ENS_6half_tEfNS_4arch4Sm90ELb0ELb0ELb0ELb0ELb0ELb0ELb0ELb0ELb0ELb1ELb1ELb0EEENS1_21CollectiveEpilogueFwdINS6_IJSA_NS7_ILi512EEESA_EEES9_SC_SE_Li256ELb0ELb1ELb1ELb0EEENS1_19SingleTileSchedulerILb0ELb1ELb1ELi64EEEEEEEEEvNT_6ParamsE,@function
        .size           _ZN7cutlass13device_kernelIN5flash11enable_sm90INS1_16FlashAttnFwdSm90INS1_25CollectiveMainloopFwdSm90ILi2EN4cute5tupleIJNS5_1CILi1EEES8_S8_EEENS6_IJNS7_ILi64EEESA_SA_EEELi512ENS_6half_tEfNS_4arch4Sm90ELb0ELb0ELb0ELb0ELb0ELb0ELb0ELb0ELb0ELb1ELb1ELb0EEENS1_21CollectiveEpilogueFwdINS6_IJSA_NS7_ILi512EEESA_EEES9_SC_SE_Li256ELb0ELb1ELb1ELb0EEENS1_19SingleTileSchedulerILb0ELb1ELb1ELi64EEEEEEEEEvNT_6ParamsE,(.L_x_14996 - _ZN7cutlass13device_kernelIN5flash11enable_sm90INS1_16FlashAttnFwdSm90INS1_25CollectiveMainloopFwdSm90ILi2EN4cute5tupleIJNS5_1CILi1EEES8_S8_EEENS6_IJNS7_ILi64EEESA_SA_EEELi512ENS_6half_tEfNS_4arch4Sm90ELb0ELb0ELb0ELb0ELb0ELb0ELb0ELb0ELb0ELb1ELb1ELb0EEENS1_21CollectiveEpilogueFwdINS6_IJSA_NS7_ILi512EEESA_EEES9_SC_SE_Li256ELb0ELb1ELb1ELb0EEENS1_19SingleTileSchedulerILb0ELb1ELb1ELi64EEEEEEEEEvNT_6ParamsE)
        .other          _ZN7cutlass13device_kernelIN5flash11enable_sm90INS1_16FlashAttnFwdSm90INS1_25CollectiveMainloopFwdSm90ILi2EN4cute5tupleIJNS5_1CILi1EEES8_S8_EEENS6_IJNS7_ILi64EEESA_SA_EEELi512ENS_6half_tEfNS_4arch4Sm90ELb0ELb0ELb0ELb0ELb0ELb0ELb0ELb0ELb0ELb1ELb1ELb0EEENS1_21CollectiveEpilogueFwdINS6_IJSA_NS7_ILi512EEESA_EEES9_SC_SE_Li256ELb0ELb1ELb1ELb0EEENS1_19SingleTileSchedulerILb0ELb1ELb1ELi64EEEEEEEEEvNT_6ParamsE,@"STO_CUDA_ENTRY STV_DEFAULT"
_ZN7cutlass13device_kernelIN5flash11enable_sm90INS1_16FlashAttnFwdSm90INS1_25CollectiveMainloopFwdSm90ILi2EN4cute5tupleIJNS5_1CILi1EEES8_S8_EEENS6_IJNS7_ILi64EEESA_SA_EEELi512ENS_6half_tEfNS_4arch4Sm90ELb0ELb0ELb0ELb0ELb0ELb0ELb0ELb0ELb0ELb1ELb1ELb0EEENS1_21CollectiveEpilogueFwdINS6_IJSA_NS7_ILi512EEESA_EEES9_SC_SE_Li256ELb0ELb1ELb1ELb0EEENS1_19SingleTileSchedulerILb0ELb1ELb1ELi64EEEEEEEEEvNT_6ParamsE:
        /* <DEDUP_REMOVED lines=17> */
.L_x_2994:
[----:B------:R-:W-:Y:S05]  /*0110*/  BSYNC B0 ;  /* 0x0000000000007941 */ /* 0x000fea0003800000 */
.L_x_2993:
        /* <DEDUP_REMOVED lines=16> */
[----:B------:R0:W1:Y:S01]  /*0220*/  SHFL.IDX PT, R3, R2, RZ, 0x1f ;  /* 0x00001fff02037589 */ /* 0x00006200000e0000 */
[----:B------:R-:W-:-:S03]  /*0230*/  VOTEU.ANY UP0, P0 ;  /* 0x00000000003f7886 */ /* 0x000fc60000000100 */
[----:B------:R-:W2:Y:S02]  /*0240*/  FENCE.VIEW.ASYNC.S ;  /* 0x00000000000073c6 */ /* 0x000ea40000000000 */
[----:B--2---:R0:W2:Y:S05]  /*0250*/  @UP0 SYNCS.EXCH.64 URZ, [UR8+0x28c00], UR4 ;  /* 0x028c0004083f05b2 */ /* 0x0040aa0008000100 */
[----:B------:R0:W3:Y:S02]  /*0260*/  @UP1 SYNCS.EXCH.64 URZ, [UR8+0x28c20], UR6 ;  /* 0x028c2006083f15b2 */ /* 0x0000e40008000100 */
[----:B0-----:R-:W-:Y:S05]  /*0270*/  @P1 BRA `(.L_x_2995) ;  /* 0x0000000000381947 */ /* 0x001fea0003800000 */
[----:B------:R-:W0:Y:S01]  /*0280*/  S2UR UR5, SR_CgaCtaId ;  /* 0x00000000000579c3 */ /* 0x000e220000008800 */
        /* <DEDUP_REMOVED lines=8> */
[----:B0-----:R0:W4:Y:S01]  /*0310*/  SYNCS.EXCH.64 URZ, [UR6+0x28c30], UR4 ;  /* 0x028c3004063f75b2 */ /* 0x0011220008000100 */
[----:B------:R0:W0:Y:S01]  /*0320*/  SYNCS.EXCH.64 URZ, [UR6+0x28c40], UR4 ;  /* 0x028c4004063f75b2 */ /* 0x0000220008000100 */
[----:B------:R0:W0:Y:S01]  /*0330*/  SYNCS.EXCH.64 URZ, [UR6+0x28c38], UR4 ;  /* 0x028c3804063f75b2 */ /* 0x0000220008000100 */
[----:B------:R0:W0:Y:S01]  /*0340*/  SYNCS.EXCH.64 URZ, [UR6+0x28c48], UR4 ;  /* 0x028c4804063f75b2 */ /* 0x0000220008000100 */
[----:B------:R-:W-:Y:S01]  /*0350*/  NOP ;  /* 0x0000000000007918 */ /* 0x000fe20000000000 */
.L_x_2995:
[----:B------:R-:W5:Y:S01]  /*0360*/  SHFL.IDX PT, R2, R0, RZ, 0x1f ;  /* 0x00001fff00027589 */ /* 0x000f6200000e0000 */
[----:B------:R-:W-:Y:S01]  /*0370*/  NOP ;  /* 0x0000000000007918 */ /* 0x000fe20000000000 */
[----:B-----5:R-:W-:-:S13]  /*0380*/  ISETP.NE.AND P0, PT, R2, RZ, PT ;  /* 0x000000ff0200720c */ /* 0x020fda0003f05270 */
[----:B------:R-:W-:Y:S05]  /*0390*/  @P0 BRA `(.L_x_2996) ;  /* 0x0000000000480947 */ /* 0x000fea0003800000 */
[----:B0-----:R-:W0:Y:S01]  /*03a0*/  S2UR UR5, SR_CgaCtaId ;  /* 0x00000000000579c3 */ /* 0x001e220000008800 */
[----:B------:R-:W-:Y:S01]  /*03b0*/  UMOV UR4, 0x400 ;  /* 0x0000040000047882 */ /* 0x000fe20000000000 */
[----:B------:R-:W-:Y:S01]  /*03c0*/  UMOV UR6, 0x1 ;  /* 0x0000000100067882 */ /* 0x000fe20000000000 */
[----:B------:R-:W-:Y:S01]  /*03d0*/  UMOV UR9, 0x2 ;  /* 0x0000000200097882 */ /* 0x000fe20000000000 */
[----:B------:R-:W-:-:S04]  /*03e0*/  UIADD3 UR6, -UR6, 0x100000, URZ ;  /* 0x0010000006067890 */ /* 0x000fc8000fffe13f */
[----:B------:R-:W-:Y:S02]  /*03f0*/  USHF.L.U32 UR7, UR6, 0xb, URZ ;  /* 0x0000000b06077899 */ /* 0x000fe4000800063f */
[----:B------:R-:W-:Y:S01]  /*0400*/  USHF.L.U32 UR6, UR6, 0x1, URZ ;  /* 0x0000000106067899 */ /* 0x000fe2000800063f */
[----:B------:R-:W-:Y:S01]  /*0410*/  ELECT P0, URZ, PT ;  /* 0x00000000003f782f */ /* 0x000fe20003800000 */
[----:B0-----:R-:W-:Y:S02]  /*0420*/  ULEA UR8, UR5, UR4, 0x18 ;  /* 0x0000000405087291 */ /* 0x001fe4000f8ec03f */
[----:B------:R-:W-:-:S04]  /*0430*/  UIADD3 UR4, -UR9, 0x100000, URZ ;  /* 0x0010000009047890 */ /* 0x000fc8000fffe13f */
[----:B------:R-:W-:Y:S02]  /*0440*/  USHF.L.U32 UR5, UR4, 0xb, URZ ;  /* 0x0000000b04057899 */ /* 0x000fe4000800063f */
[----:B------:R-:W-:Y:S01]  /*0450*/  USHF.L.U32 UR4, UR4, 0x1, URZ ;  /* 0x0000000104047899 */ /* 0x000fe2000800063f */
[----:B------:R-:W0:Y:S03]  /*0460*/  FENCE.VIEW.ASYNC.S ;  /* 0x00000000000073c6 */ /* 0x000e260000000000 */
[----:B0-----:R0:W0:Y:S08]  /*0470*/  SYNCS.EXCH.64 URZ, [UR8+0x28c50], UR6 ;  /* 0x028c5006083f75b2 */ /* 0x0010300008000100 */
[----:B------:R0:W0:Y:S01]  /*0480*/  SYNCS.EXCH.64 URZ, [UR8+0x28c60], UR4 ;  /* 0x028c6004083f75b2 */ /* 0x0000220008000100 */
[----:B------:R0:W0:Y:S01]  /*0490*/  SYNCS.EXCH.64 URZ, [UR8+0x28c58], UR6 ;  /* 0x028c5806083f75b2 */ /* 0x0000220008000100 */
[----:B------:R0:W0:Y:S01]  /*04a0*/  SYNCS.EXCH.64 URZ, [UR8+0x28c68], UR4 ;  /* 0x028c6804083f75b2 */ /* 0x0000220008000100 */
[----:B------:R-:W-:Y:S01]  /*04b0*/  NOP ;  /* 0x0000000000007918 */ /* 0x000fe20000000000 */
.L_x_2996:
[----:B------:R-:W5:Y:S01]  /*04c0*/  SHFL.IDX PT, R2, R0, RZ, 0x1f ;  /* 0x00001fff00027589 */ /* 0x000f6200000e0000 */
[----:B------:R-:W-:Y:S01]  /*04d0*/  NOP ;  /* 0x0000000000007918 */ /* 0x000fe20000000000 */
[----:B-----5:R-:W-:-:S13]  /*04e0*/  ISETP.NE.AND P0, PT, R2, RZ, PT ;  /* 0x000000ff0200720c */ /* 0x020fda0003f05270 */
        /* <DEDUP_REMOVED lines=13> */
[----:B------:R0:W0:Y:S01]  /*05c0*/  SYNCS.EXCH.64 URZ, [UR6+0x28c88], UR4 ;  /* 0x028c8804063f75b2 */ /* 0x0000220008000100 */
[----:B------:R-:W-:Y:S01]  /*05d0*/  NOP ;  /* 0x0000000000007918 */ /* 0x000fe20000000000 */
.L_x_2997:
        /* <DEDUP_REMOVED lines=22> */
.L_x_2998:
        /* <DEDUP_REMOVED lines=22> */
.L_x_2999:
[----:B------:R-:W-:Y:S01]  /*08a0*/  IMAD.MOV.U32 R2, RZ, RZ, 0x1 ;  /* 0x00000001ff027424 */ /* 0x000fe200078e00ff */
[----:B-1----:R-:W-:Y:S01]  /*08b0*/  ISETP.NE.AND P0, PT, R3, RZ, PT ;  /* 0x000000ff0300720c */ /* 0x002fe20003f05270 */
[----:B------:R-:W-:Y:S01]  /*08c0*/  NOP ;  /* 0x0000000000007918 */ /* 0x000fe20000000000 */
[----:B------:R-:W-:Y:S01]  /*08d0*/  ULDC.64 UR42, c[0x0][0x208] ;  /* 0x00008200002a7ab9 */ /* 0x000fe20000000a00 */
[----:B------:R-:W-:Y:S01]  /*08e0*/  BSSY B6, `(.L_x_3000) ;  /* 0x0000d17000067945 */ /* 0x000fe20003800000 */
[----:B------:R-:W-:-:S05]  /*08f0*/  SEL R2, R2, 0x2, !P0 ;  /* 0x0000000202027807 */ /* 0x000fca0004000000 */
[----:B------:R1:W-:Y:S01]  /*0900*/  STL [R1+0x14], R2 ;  /* 0x0000140201007387 */ /* 0x0003e20000100800 */
[----:B0-234-:R-:W-:Y:S06]  /*0910*/  BAR.SYNC.DEFER_BLOCKING 0x0 ;  /* 0x0000000000007b1d */ /* 0x01dfec0000010000 */
[----:B------:R-:W-:Y:S05]  /*0920*/  @!P0 BRA `(.L_x_3001) ;  /* 0x0000008800cc8947 */ /* 0x000fea0003800000 */
.L_x_3002:
[----:B------:R-:W-:-:S08]  /*0930*/  NOP ;  /* 0x0000000000007918 */ /* 0x000fd00000000000 */
[----:B------:R-:W0:Y:S02]  /*0940*/  USETMAXREG.TRY_ALLOC.CTAPOOL UP0, 0xf0 ;  /* 0x000000f0000079c8 */ /* 0x000e240008000600 */
[----:B0-----:R-:W-:-:S13]  /*0950*/  PLOP3.LUT P0, PT, PT, PT, UP0, 0x80, 0x0 ;  /* 0x000000000000781c */ /* 0x001fda0003f0f008 */
[----:B------:R-:W-:Y:S05]  /*0960*/  @!P0 BRA `(.L_x_3002) ;  /* 0xfffffffc00f08947 */ /* 0x000fea000383ffff */
[----:B------:R-:W0:Y:S01]  /*0970*/  S2R R6, SR_TID.X ;  /* 0x0000000000067919 */ /* 0x000e220000002100 */
[----:B------:R-:W2:Y:S08]  /*0980*/  LDC R4, c[0x0][0xc50] ;  /* 0x00031400ff047b82 */ /* 0x000eb00000000800 */
[----:B------:R-:W1:Y:S08]  /*0990*/  S2UR UR4, SR_CTAID.Y ;  /* 0x00000000000479c3 */ /* 0x000e700000002600 */
[----:B------:R-:W3:Y:S01]  /*09a0*/  S2UR UR5, SR_CTAID.Z ;  /* 0x00000000000579c3 */ /* 0x000ee20000002700 */
[----:B--2---:R-:W-:-:S02]  /*09b0*/  ISETP.NE.AND P1, PT, R4, 0x1, PT ;  /* 0x000000010400780c */ /* 0x004fc40003f25270 */
[----:B0-----:R-:W-:Y:S01]  /*09c0*/  LOP3.LUT R0, R6, 0xffffff80, RZ, 0xc0, !PT ;  /* 0xffffff8006007812 */ /* 0x001fe200078ec0ff */
[----:B-1----:R-:W-:-:S03]  /*09d0*/  IMAD.U32 R2, RZ, RZ, UR4 ;  /* 0x00000004ff027e24 */ /* 0x002fc6000f8e00ff */
[----:B------:R-:W-:-:S07]  /*09e0*/  ISETP.NE.AND P0, PT, R0, 0x80, PT ;  /* 0x000000800000780c */ /* 0x000fce0003f05270 */
[----:B------:R-:W0:Y:S08]  /*09f0*/  @P1 LDC R0, c[0x0][0xc54] ;  /* 0x00031500ff001b82 */ /* 0x000e300000000800 */
[----:B------:R-:W1:Y:S08]  /*0a00*/  @P1 LDC R5, c[0x0][0xc58] ;  /* 0x00031600ff051b82 */ /* 0x000e700000000800 */
[----:B------:R-:W-:Y:S06]  /*0a10*/  @!P0 BAR.ARV 0x8, 0x100 ;  /* 0x0204000000008b1d */ /* 0x000fec0000002000 */
[----:B------:R-:W-:Y:S01]  /*0a20*/  ISETP.GE.U32.AND P0, PT, R6, 0x100, PT ;  /* 0x000001000600780c */ /* 0x000fe20003f06070 */
[----:B0-----:R-:W-:-:S12]  /*0a30*/  @P1 IMAD.HI.U32 R0, R0, UR4, RZ ;  /* 0x0000000400001c27 */ /* 0x001fd8000f8e00ff */
[----:B------:R-:W-:Y:S06]  /*0a40*/  @P0 BAR.ARV 0xf, 0x100 ;  /* 0x03c4000000000b1d */ /* 0x000fec0000002000 */
[----:B---3--:R-:W-:Y:S02]  /*0a50*/  ISETP.LE.AND P0, PT, RZ, UR5, PT ;  /* 0x00000005ff007c0c */ /* 0x008fe4000bf03270 */
[----:B-1----:R-:W-:-:S05]  /*0a60*/  @P1 SHF.R.U32.HI R2, RZ, R5, R0 ;  /* 0x00000005ff021219 */ /* 0x002fca0000011600 */
[----:B------:R-:W-:-:S04]  /*0a70*/  IMAD.MOV R5, RZ, RZ, -R2 ;  /* 0x000000ffff057224 */ /* 0x000fc800078e0a02 */
[----:B------:R-:W-:Y:S02]  /*0a80*/  IMAD R4, R4, R5, UR4 ;  /* 0x0000000404047e24 */ /* 0x000fe4000f8e0205 */
[----:B------:R-:W-:Y:S05]  /*0a90*/  @!P0 BRA `(.L_x_3003) ;  /* 0x000000cc00ec8947 */ /* 0x000fea0003800000 */
[----:B------:R-:W0:Y:S01]  /*0aa0*/  LDC.64 R8, c[0x0][0x418] ;  /* 0x00010600ff087b82 */ /* 0x000e220000000a00 */
[----:B------:R-:W-:Y:S01]  /*0ab0*/  SHF.R.U32.HI R7, RZ, 0x10, R4 ;  /* 0x00000010ff077819 */ /* 0x000fe20000011604 */
[----:B------:R-:W-:Y:S01]  /*0ac0*/  VIADD R18, R6, 0xffffff80 ;  /* 0xffffff8006127836 */ /* 0x000fe20000000000 */
[----:B------:R-:W-:Y:S02]  /*0ad0*/  LOP3.LUT R16, R4, 0xffff, RZ, 0xc0, !PT ;  /* 0x0000ffff04107812 */ /* 0x000fe400078ec0ff */
[----:B------:R-:W-:-:S03]  /*0ae0*/  ISETP.NE.AND P1, PT, R7, RZ, PT ;  /* 0x000000ff0700720c */ /* 0x000fc60003f25270 */
[----:B------:R-:W1:Y:S08]  /*0af0*/  LDC R22, c[0x0][0x424] ;  /* 0x00010900ff167b82 */ /* 0x000e700000000800 */
[----:B------:R-:W2:Y:S01]  /*0b00*/  LDC R5, c[0x0][0x2f0] ;  /* 0x0000bc00ff057b82 */ /* 0x000ea20000000800 */
[----:B0-----:R-:W-:-:S07]  /*0b10*/  ISETP.NE.U32.AND P0, PT, R8, RZ, PT ;  /* 0x000000ff0800720c */ /* 0x001fce0003f05070 */
[----:B------:R-:W0:Y:S01]  /*0b20*/  @!P1 LDC R7, c[0x0][0x9f0] ;  /* 0x00027c00ff079b82 */ /* 0x000e220000000800 */
[----:B------:R-:W-:-:S04]  /*0b30*/  ISETP.NE.AND.EX P0, PT, R9, RZ, PT, P0 ;  /* 0x000000ff0900720c */ /* 0x000fc80003f05300 */
[----:B-1----:R-:W-:Y:S02]  /*0b40*/  SEL R22, R22, 0x1, P0 ;  /* 0x0000000116167807 */ /* 0x002fe40000000000 */
[----:B------:R-:W-:-:S03]  /*0b50*/  ISETP.NE.AND P0, PT, R3, 0x1, PT ;  /* 0x000000010300780c */ /* 0x000fc60003f05270 */
[----:B--2---:R-:W-:-:S04]  /*0b60*/  IMAD R22, R22, R5, RZ ;  /* 0x0000000516167224 */ /* 0x004fc800078e02ff */
[----:B------:R-:W-:-:S05]  /*0b70*/  VIADD R0, R22, 0x3f ;  /* 0x0000003f16007836 */ /* 0x000fca0000000000 */
[----:B------:R-:W-:-:S04]  /*0b80*/  SHF.R.S32.HI R5, RZ, 0x1f, R0 ;  /* 0x0000001fff057819 */ /* 0x000fc80000011400 */
[----:B------:R-:W-:-:S04]  /*0b90*/  LEA.HI R5, R5, R0, RZ, 0x6 ;  /* 0x0000000005057211 */ /* 0x000fc800078f30ff */
[----:B------:R-:W-:Y:S01]  /*0ba0*/  SHF.R.S32.HI R0, RZ, 0x6, R5 ;  /* 0x00000006ff007819 */ /* 0x000fe20000011405 */
[----:B------:R-:W-:Y:S06]  /*0bb0*/  @!P0 BRA `(.L_x_3004) ;  /* 0x0000001c00d88947 */ /* 0x000fec0003800000 */
[----:B------:R-:W-:Y:S01]  /*0bc0*/  ISETP.GE.AND P0, PT, R22, 0x1, PT ;  /* 0x000000011600780c */ /* 0x000fe20003f06270 */
[----:B------:R-:W-:-:S12]  /*0bd0*/  IMAD.MOV.U32 R4, RZ, RZ, RZ ;  /* 0x000000ffff047224 */ /* 0x000fd800078e00ff */
[----:B------:R-:W-:Y:S05]  /*0be0*/  @!P0 BRA `(.L_x_3005) ;  /* 0x0000000000688947 */ /* 0x000fea0003800000 */
        /* <DEDUP_REMOVED lines=26> */
.L_x_3005:
[-C--:B------:R-:W-:Y:S01]  /*0d90*/  IMAD R3, R16, R4.reuse, RZ ;  /* 0x0000000410037224 */ /* 0x080fe200078e02ff */
[----:B------:R-:W-:Y:S02]  /*0da0*/  PLOP3.LUT P0, PT, PT, PT, PT, 0x80, 0x0 ;  /* 0x000000000000781c */ /* 0x000fe40003f0f070 */
[----:B0-----:R-:W-:Y:S02]  /*0db0*/  CS2R R6, SRZ ;  /* 0x0000000000067805 */ /* 0x001fe4000001ff00 */
        /* <DEDUP_REMOVED lines=67> */
[----:B------:R-:W2:Y:S01]  /*11f0*/  LDL.LU R8, [R1+0x14] ;  /* 0x0000140001087983 */ /* 0x000ea20000300800 */
[----:B------:R-:W-:Y:S01]  /*1200*/  SHF.R.S32.HI R5, RZ, 0x1f, R18 ;  /* 0x0000001fff057819 */ /* 0x000fe20000011412 */
[----:B------:R-:W0:Y:S01]  /*1210*/  S2UR UR8, SR_CgaCtaId ;  /* 0x00000000000879c3 */ /* 0x000e220000008800 */
[----:B------:R-:W-:Y:S02]  /*1220*/  UMOV UR7, 0x400 ;  /* 0x0000040000077882 */ /* 0x000fe40000000000 */
[----:B------:R-:W-:-:S04]  /*1230*/  LEA.HI R5, R5, R18, RZ, 0x7 ;  /* 0x0000001205057211 */ /* 0x000fc800078f38ff */
[----:B------:R-:W-:Y:S02]  /*1240*/  SHF.R.S32.HI R4, RZ, 0x7, R5 ;  /* 0x00000007ff047819 */ /* 0x000fe40000011405 */
[----:B------:R-:W-:-:S04]  /*1250*/  LOP3.LUT R5, R5, 0xffffff80, RZ, 0xc0, !PT ;  /* 0xffffff8005057812 */ /* 0x000fc800078ec0ff */
[----:B------:R-:W1:Y:S01]  /*1260*/  SHFL.IDX PT, R4, R4, RZ, 0x1f ;  /* 0x00001fff04047589 */ /* 0x000e6200000e0000 */
[----:B------:R-:W-:-:S05]  /*1270*/  IMAD.IADD R5, R18, 0x1, -R5 ;  /* 0x0000000112057824 */ /* 0x000fca00078e0a05 */
[----:B------:R-:W-:Y:S02]  /*1280*/  SHF.R.S32.HI R6, RZ, 0x1f, R5 ;  /* 0x0000001fff067819 */ /* 0x000fe40000011405 */
[----:B-1----:R-:W-:Y:S02]  /*1290*/  R2UR UR4, R4 ;  /* 0x00000000040472ca */ /* 0x002fe400000e0000 */
[CC--:B------:R-:W-:Y:S02]  /*12a0*/  LEA.HI R4, R6.reuse, R5.reuse, RZ, 0x2 ;  /* 0x0000000506047211 */ /* 0x0c0fe400078f10ff */
[----:B------:R-:W-:Y:S02]  /*12b0*/  LEA.HI R5, R6, R5, RZ, 0x5 ;  /* 0x0000000506057211 */ /* 0x000fe400078f28ff */
[--C-:B------:R-:W-:Y:S02]  /*12c0*/  SHF.R.S32.HI R7, RZ, 0x2, R4.reuse ;  /* 0x00000002ff077819 */ /* 0x100fe40000011404 */
[----:B------:R-:W-:-:S02]  /*12d0*/  SHF.R.S32.HI R4, RZ, 0x1f, R4 ;  /* 0x0000001fff047819 */ /* 0x000fc40000011404 */
[----:B------:R-:W-:Y:S02]  /*12e0*/  SHF.R.S32.HI R5, RZ, 0x5, R5 ;  /* 0x00000005ff057819 */ /* 0x000fe40000011405 */
[----:B------:R-:W-:Y:S01]  /*12f0*/  LEA.HI R4, R4, R7, RZ, 0x3 ;  /* 0x0000000704047211 */ /* 0x000fe200078f18ff */
[----:B------:R-:W-:-:S03]  /*1300*/  ULEA.HI UR5, UR4, UR4, URZ, 0x1 ;  /* 0x0000000404057291 */ /* 0x000fc6000f8f083f */
[----:B------:R-:W-:Y:S01]  /*1310*/  LOP3.LUT R4, R4, 0xfffffff8, RZ, 0xc0, !PT ;  /* 0xfffffff804047812 */ /* 0x000fe200078ec0ff */
[----:B------:R-:W-:Y:S02]  /*1320*/  ULOP3.LUT UR6, UR5, 0x1fffe, URZ, 0xc0, !UPT ;  /* 0x0001fffe05067892 */ /* 0x000fe4000f8ec03f */
[----:B0-----:R-:W-:Y:S02]  /*1330*/  ULEA UR5, UR8, UR7, 0x18 ;  /* 0x0000000708057291 */ /* 0x001fe4000f8ec03f */
[----:B------:R-:W-:Y:S01]  /*1340*/  UIADD3 UR6, UR4, -UR6, URZ ;  /* 0x8000000604067290 */ /* 0x000fe2000fffe03f */
[----:B------:R-:W-:-:S03]  /*1350*/  IMAD.IADD R4, R7, 0x1, -R4 ;  /* 0x0000000107047824 */ /* 0x000fc600078e0a04 */
[----:B------:R-:W-:Y:S01]  /*1360*/  ULEA UR6, UR6, UR5, 0xf ;  /* 0x0000000506067291 */ /* 0x000fe2000f8e783f */
[----:B------:R-:W-:-:S03]  /*1370*/  IMAD R4, R5, 0x10, R4 ;  /* 0x0000001005047824 */ /* 0x000fc600078e0204 */
[----:B------:R-:W-:-:S04]  /*1380*/  UIADD3 UR6, UR6, 0x400, URZ ;  /* 0x0000040006067890 */ /* 0x000fc8000fffe03f */
[----:B------:R-:W-:-:S04]  /*1390*/  USHF.R.U32.HI UR6, URZ, 0x4, UR6 ;  /* 0x000000043f067899 */ /* 0x000fc80008011606 */
[----:B------:R-:W-:-:S04]  /*13a0*/  ULOP3.LUT UR6, UR6, 0x3fff, URZ, 0xc0, !UPT ;  /* 0x00003fff06067892 */ /* 0x000fc8000f8ec03f */
[----:B------:R-:W-:Y:S01]  /*13b0*/  ULOP3.LUT UR6, UR6, 0x2000000, URZ, 0xfc, !UPT ;  /* 0x0200000006067892 */ /* 0x000fe2000f8efc3f */
[----:B--2---:R-:W-:-:S04]  /*13c0*/  LOP3.LUT R8, R8, 0x1, RZ, 0xfc, !PT ;  /* 0x0000000108087812 */ /* 0x004fc800078efcff */
[----:B------:R-:W-:-:S13]  /*13d0*/  ISETP.NE.AND P0, PT, R8, 0x3, PT ;  /* 0x000000030800780c */ /* 0x000fda0003f05270 */
[----:B------:R-:W-:Y:S05]  /*13e0*/  @!P0 BRA `(.L_x_3007) ;  /* 0x0000000000048947 */ /* 0x000fea0003800000 */
[----:B------:R-:W-:Y:S01]  /*13f0*/  BPT.TRAP 0x1 ;  /* 0x000000040000795c */ /* 0x000fe20000300000 */
.L_x_3007:
[----:B------:R-:W-:-:S04]  /*1400*/  SHF.L.U32 R5, RZ, 0x1f, RZ ;  /* 0x0000001fff057819 */ /* 0x000fc800000006ff */
[----:B------:R-:W0:Y:S02]  /*1410*/  SYNCS.PHASECHK.TRANS64.TRYWAIT P1, [UR5+0x28c50], R5 ;  /* 0x028c5005ff0075a7 */ /* 0x000e240008020145 */
[----:B0-----:R-:W-:Y:S05]  /*1420*/  @!P1 BRA `(.L_x_3008) ;  /* 0x000000c400909947 */ /* 0x001fea0003800000 */
.L_x_3140:
[----:B------:R-:W-:Y:S01]  /*1430*/  BAR.SYNC.DEFER_BLOCKING 0xe, 0x100 ;  /* 0x0384000000007b1d */ /* 0x000fe20000010000 */
[----:B------:R-:W-:Y:S01]  /*1440*/  UIADD3 UR4, UR5, 0x26800, URZ ;  /* 0x0002680005047890 */ /* 0x000fe2000fffe03f */
[----:B------:R-:W-:Y:S01]  /*1450*/  VIADD R0, R0, 0xfffffffe ;  /* 0xfffffffe00007836 */ /* 0x000fe20000000000 */
[----:B------:R-:W-:Y:S01]  /*1460*/  UIADD3 UR14, UR6, 0x80, URZ ;  /* 0x00000080060e7890 */ /* 0x000fe2000fffe03f */
[----:B0-----:R-:W-:Y:S01]  /*1470*/  MOV R5, UR5 ;  /* 0x0000000500057c02 */ /* 0x001fe20008000f00 */
[----:B------:R-:W-:Y:S01]  /*1480*/  USHF.R.U32.HI UR4, URZ, 0x4, UR4 ;  /* 0x000000043f047899 */ /* 0x000fe20008011604 */
[----:B------:R-:W-:Y:S01]  /*1490*/  UMOV UR9, 0x40000040 ;  /* 0x4000004000097882 */ /* 0x000fe20000000000 */
[----:B------:R-:W-:Y:S02]  /*14a0*/  UMOV UR10, UR6 ;  /* 0x00000006000a7c82 */ /* 0x000fe40008000000 */
[----:B------:R-:W-:Y:S01]  /*14b0*/  ULOP3.LUT UR4, UR4, 0x3fff, URZ, 0xc0, !UPT ;  /* 0x00003fff04047892 */ /* 0x000fe2000f8ec03f */
[----:B------:R-:W0:Y:S01]  /*14c0*/  S2R R6, SR_TID.X ;  /* 0x0000000000067919 */ /* 0x000e220000002100 */
[----:B------:R-:W-:Y:S01]  /*14d0*/  UMOV UR11, 0x40000040 ;  /* 0x40000040000b7882 */ /* 0x000fe20000000000 */
[----:B------:R-:W-:Y:S01]  /*14e0*/  UMOV UR13, 0x40000040 ;  /* 0x40000040000d7882 */ /* 0x000fe20000000000 */
[----:B------:R-:W-:Y:S01]  /*14f0*/  ULOP3.LUT UR4, UR4, 0x10000, URZ, 0xfc, !UPT ;  /* 0x0001000004047892 */ /* 0x000fe2000f8efc3f */
[----:B------:R-:W-:Y:S01]  /*1500*/  ISETP.GE.AND P1, PT, R0, R3, PT ;  /* 0x000000030000720c */ /* 0x000fe20003f26270 */
[----:B------:R-:W-:Y:S01]  /*1510*/  UMOV UR15, 0x40000040 ;  /* 0x40000040000f7882 */ /* 0x000fe20000000000 */
[----:B------:R-:W-:-:S02]  /*1520*/  UIADD3 UR18, UR6, 0x100, URZ ;  /* 0x0000010006127890 */ /* 0x000fc4000fffe03f */
[----:B------:R-:W-:Y:S02]  /*1530*/  UIADD3 UR12, UR4, 0x2, URZ ;  /* 0x00000002040c7890 */ /* 0x000fe4000fffe03f */
[----:B------:R-:W-:Y:S01]  /*1540*/  UMOV UR8, UR4 ;  /* 0x0000000400087c82 */ /* 0x000fe20008000000 */
[----:B------:R-:W-:Y:S01]  /*1550*/  UIADD3 UR16, UR4, 0x4, URZ ;  /* 0x0000000404107890 */ /* 0x000fe2000fffe03f */
[----:B------:R-:W-:Y:S01]  /*1560*/  UMOV UR17, 0x40000040 ;  /* 0x4000004000117882 */ /* 0x000fe20000000000 */
[----:B------:R-:W-:Y:S01]  /*1570*/  WARPGROUP.ARRIVE ;  /* 0x00000000000079c5 */ /* 0x000fe20000000000 */
[----:B------:R-:W-:Y:S01]  /*1580*/  UMOV UR19, 0x40000040 ;  /* 0x4000004000137882 */ /* 0x000fe20000000000 */
[----:B------:R-:W-:Y:S02]  /*1590*/  UIADD3 UR20, UR4, 0x6, URZ ;  /* 0x0000000604147890 */ /* 0x000fe4000fffe03f */
[----:B------:R-:W-:Y:S02]  /*15a0*/  UIADD3 UR22, UR6, 0x180, URZ ;  /* 0x0000018006167890 */ /* 0x000fe4000fffe03f */
[----:B------:R-:W-:Y:S01]  /*15b0*/  HGMMA.64x256x16.F32 R24, gdesc[UR8].tnspB, RZ, !UPT, gsb0 ;  /* 0x43e00000081879f0 */ /* 0x000fe2000c0008ff */
[----:B------:R-:W-:Y:S01]  /*15c0*/  UMOV UR21, 0x40000040 ;  /* 0x4000004000157882 */ /* 0x000fe20000000000 */
[----:B------:R-:W-:Y:S01]  /*15d0*/  UMOV UR23, 0x40000040 ;  /* 0x4000004000177882 */ /* 0x000fe20000000000 */
[----:B------:R-:W-:Y:S01]  /*15e0*/  UMOV UR4, URZ ;  /* 0x0000003f00047c82 */ /* 0x000fe20008000000 */
[----:B0-----:R-:W-:-:S04]  /*15f0*/  LOP3.LUT R6, R6, 0x7f, RZ, 0xc0, !PT ;  /* 0x0000007f06067812 */ /* 0x001fc800078ec0ff */
[----:B------:R-:W-:-:S13]  /*1600*/  ISETP.NE.AND P2, PT, R6, RZ, PT ;  /* 0x000000ff0600720c */ /* 0x000fda0003f45270 */
[----:B------:R-:W-:-:S05]  /*1610*/  @!P2 VIADD R5, R5, 0x28c60 ;  /* 0x00028c600505a836 */ /* 0x000fca0000000000 */
[----:B------:R-:W-:Y:S01]  /*1620*/  @!P2 PRMT R5, RZ, 0x654, R5 ;  /* 0x00000654ff05a816 */ /* 0x000fe20000000005 */
[----:B------:R-:W-:Y:S02]  /*1630*/  WARPGROUP.DEPBAR.LE gsb0, 0x0 ;  /* 0x00008000000079c5 */ /* 0x000fe40000010000 */
[----:B------:R-:W-:-:S06]  /*1640*/  WARPGROUP.ARRIVE ;  /* 0x00000000000079c5 */ /* 0x000fcc0000000000 */
[----:B------:R-:W-:Y:S03]  /*1650*/  HGMMA.64x256x16.F32 R24, gdesc[UR12].tnspB, R24, gsb0 ;  /* 0x43e000000c1879f0 */ /* 0x000fe60008000818 */
[----:B------:R-:W-:Y:S02]  /*1660*/  WARPGROUP.DEPBAR.LE gsb0, 0x0 ;  /* 0x00008000000079c5 */ /* 0x000fe40000010000 */
[----:B------:R-:W-:-:S15]  /*1670*/  WARPGROUP.ARRIVE ;  /* 0x00000000000079c5 */ /* 0x000fde0000000000 */
[----:B------:R-:W-:-:S08]  /*1680*/  NOP ;  /* 0x0000000000007918 */ /* 0x000fd00000000000 */
[----:B------:R-:W-:Y:S03]  /*1690*/  HGMMA.64x256x16.F32 R24, gdesc[UR16].tnspB, R24, gsb0 ;  /* 0x43e00000101879f0 */ /* 0x000fe60008000818 */
[----:B------:R-:W-:Y:S02]  /*16a0*/  WARPGROUP.DEPBAR.LE gsb0, 0x0 ;  /* 0x00008000000079c5 */ /* 0x000fe40000010000 */
[----:B------:R-:W-:-:S15]  /*16b0*/  WARPGROUP.ARRIVE ;  /* 0x00000000000079c5 */ /* 0x000fde0000000000 */
[----:B------:R-:W-:-:S08]  /*16c0*/  NOP ;  /* 0x0000000000007918 */ /* 0x000fd00000000000 */
[----:B------:R-:W-:Y:S03]  /*16d0*/  HGMMA.64x256x16.F32 R24, gdesc[UR20].tnspB, R24, gsb0 ;  /* 0x43e00000141879f0 */ /* 0x000fe60008000818 */
[----:B------:R-:W-:Y:S02]  /*16e0*/  WARPGROUP.DEPBAR.LE gsb0, 0x0 ;  /* 0x00008000000079c5 */ /* 0x000fe40000010000 */
[----:B------:R-:W-:Y:S06]  /*16f0*/  BAR.ARV 0xf, 0x100 ;  /* 0x03c4000000007b1d */ /* 0x000fec0000002000 */
[----:B------:R0:W-:Y:S01]  /*1700*/  @!P2 SYNCS.ARRIVE.TRANS64.RED.A1T0 RZ, [R5+URZ], RZ ;  /* 0x000000ff05ffa9a7 */ /* 0x0001e2000810043f */
[----:B------:R-:W-:Y:S05]  /*1710*/  @!P1 BRA `(.L_x_3009) ;  /* 0x0000000800dc9947 */ /* 0x000fea0003800000 */
[----:B------:R-:W-:Y:S01]  /*1720*/  IMAD.MOV.U32 R8, RZ, RZ, RZ ;  /* 0x000000ffff087224 */ /* 0x000fe200078e00ff */
[----:B------:R-:W-:-:S06]  /*1730*/  UMOV UR4, URZ ;  /* 0x0000003f00047c82 */ /* 0x000fcc0008000000 */
.L_x_3014:
[----:B------:R-:W-:Y:S01]  /*1740*/  BAR.SYNC.DEFER_BLOCKING 0xe, 0x100 ;  /* 0x0384000000007b1d */ /* 0x000fe20000010000 */
[----:B01----:R-:W-:Y:S01]  /*1750*/  IMAD.U32 R5, RZ, RZ, UR4 ;  /* 0x00000004ff057e24 */ /* 0x003fe2000f8e00ff */
[----:B------:R-:W-:Y:S01]  /*1760*/  UIADD3 UR4, UR4, 0x1, URZ ;  /* 0x0000000104047890 */ /* 0x000fe2000fffe03f */
[C---:B------:R-:W-:Y:S01]  /*1770*/  ISETP.GT.AND P3, PT, R0.reuse, R3, PT ;  /* 0x000000030000720c */ /* 0x040fe20003f64270 */
[----:B------:R-:W-:Y:S02]  /*1780*/  VIADD R0, R0, 0xffffffff ;  /* 0xffffffff00007836 */ /* 0x000fe40000000000 */
[----:B------:R-:W-:Y:S01]  /*1790*/  IMAD R5, R5, 0x40, R4 ;  /* 0x0000004005057824 */ /* 0x000fe200078e0204 */
[----:B------:R-:W-:-:S04]  /*17a0*/  UISETP.NE.AND UP0, UPT, UR4, 0x2, UPT ;  /* 0x000000020400788c */ /* 0x000fc8000bf05270 */
[----:B------:R-:W-:Y:S01]  /*17b0*/  LEA R5, R5, UR5, 0x2 ;  /* 0x0000000505057c11 */ /* 0x000fe2000f8e10ff */
[----:B------:R-:W-:Y:S02]  /*17c0*/  USEL UR7, URZ, 0x1, UP0 ;  /* 0x000000013f077887 */ /* 0x000fe40008000000 */
[----:B------:R-:W-:-:S04]  /*17d0*/  USEL UR4, UR4, URZ, UP0 ;  /* 0x0000003f04047287 */ /* 0x000fc80008000000 */
[----:B------:R-:W-:Y:S01]  /*17e0*/  LOP3.LUT R8, R8, UR7, RZ, 0x3c, !PT ;  /* 0x0000000708087c12 */ /* 0x000fe2000f8e3cff */
[----:B------:R-:W0:Y:S04]  /*17f0*/  LDS R6, [R5+0x28800] ;  /* 0x0288000005067984 */ /* 0x000e280000000800 */
[----:B------:R-:W1:Y:S01]  /*1800*/  LDS R7, [R5+0x28820] ;  /* 0x0288200005077984 */ /* 0x000e620000000800 */
        /* <DEDUP_REMOVED lines=130> */
.L_x_3010:
[----:B------:R-:W-:Y:S01]  /*2030*/  ULEA UR7, UR4, UR5, 0x3 ;  /* 0x0000000504077291 */ /* 0x000fe2000f8e183f */
[----:B------:R-:W-:-:S08]  /*2040*/  SHF.L.U32 R5, R8, 0x1f, RZ ;  /* 0x0000001f08057819 */ /* 0x000fd000000006ff */
[----:B------:R0:W1:Y:S01]  /*2050*/  SYNCS.PHASECHK.TRANS64.TRYWAIT P1, [UR7+0x28c50], R5 ;  /* 0x028c5005ff0075a7 */ /* 0x0000620008020147 */
[----:B------:R-:W-:Y:S05]  /*2060*/  @!P0 BRA `(.L_x_3011) ;  /* 0x0000000000048947 */ /* 0x000fea0003800000 */
[----:B------:R-:W-:Y:S01]  /*2070*/  BPT.TRAP 0x1 ;  /* 0x000000040000795c */ /* 0x000fe20000300000 */
.L_x_3011:
[----:B-1----:R-:W-:Y:S05]  /*2080*/  @P1 BRA `(.L_x_3012) ;  /* 0x0000000000081947 */ /* 0x002fea0003800000 */
[----:B------:R-:W1:Y:S02]  /*2090*/  SYNCS.PHASECHK.TRANS64.TRYWAIT P1, [UR7+0x28c50], R5 ;  /* 0x028c5005ff0075a7 */ /* 0x000e640008020147 */
[----:B-1----:R-:W-:Y:S05]  /*20a0*/  @!P1 BRA `(.L_x_3013) ;  /* 0x000000b800889947 */ /* 0x002fea0003800000 */
.L_x_3012:
[----:B------:R-:W-:Y:S01]  /*20b0*/  ULEA UR10, UR4, UR6, 0xc ;  /* 0x00000006040a7291 */ /* 0x000fe2000f8e603f */
[----:B------:R-:W-:Y:S01]  /*20c0*/  WARPGROUP.ARRIVE ;  /* 0x00000000000079c5 */ /* 0x000fe20000000000 */
[----:B------:R-:W-:Y:S01]  /*20d0*/  UMOV UR11, 0x40000040 ;  /* 0x40000040000b7882 */ /* 0x000fe20000000000 */
[----:B------:R-:W-:Y:S01]  /*20e0*/  UMOV UR15, 0x40000040 ;  /* 0x40000040000f7882 */ /* 0x000fe20000000000 */
[----:B------:R-:W-:Y:S01]  /*20f0*/  UIADD3 UR14, UR10, 0x80, URZ ;  /* 0x000000800a0e7890 */ /* 0x000fe2000fffe03f */
[----:B01----:R-:W-:Y:S01]  /*2100*/  IMAD.U32 R5, RZ, RZ, UR7 ;  /* 0x00000007ff057e24 */ /* 0x003fe2000f8e00ff */
[----:B------:R-:W-:Y:S01]  /*2110*/  UIADD3 UR18, UR10, 0x100, URZ ;  /* 0x000001000a127890 */ /* 0x000fe2000fffe03f */
[----:B------:R-:W-:Y:S02]  /*2120*/  UMOV UR19, 0x40000040 ;  /* 0x4000004000137882 */ /* 0x000fe40000000000 */
[----:B------:R-:W-:Y:S01]  /*2130*/  HGMMA.64x256x16.F32 R24, gdesc[UR8].tnspB, R24, gsb0 ;  /* 0x43e00000081879f0 */ /* 0x000fe20008000818 */
[----:B------:R-:W-:Y:S01]  /*2140*/  UIADD3 UR22, UR10, 0x180, URZ ;  /* 0x000001800a167890 */ /* 0x000fe2000fffe03f */
[----:B------:R-:W-:Y:S01]  /*2150*/  @!P2 VIADD R5, R5, 0x28c60 ;  /* 0x00028c600505a836 */ /* 0x000fe20000000000 */
[----:B------:R-:W-:-:S04]  /*2160*/  UMOV UR23, 0x40000040 ;  /* 0x4000004000177882 */ /* 0x000fc80000000000 */
[----:B------:R-:W-:Y:S01]  /*2170*/  @!P2 PRMT R5, RZ, 0x654, R5 ;  /* 0x00000654ff05a816 */ /* 0x000fe20000000005 */
[----:B------:R-:W-:Y:S02]  /*2180*/  WARPGROUP.DEPBAR.LE gsb0, 0x0 ;  /* 0x00008000000079c5 */ /* 0x000fe40000010000 */
[----:B------:R-:W-:-:S15]  /*2190*/  WARPGROUP.ARRIVE ;  /* 0x00000000000079c5 */ /* 0x000fde0000000000 */
[----:B------:R-:W-:-:S03]  /*21a0*/  NOP ;  /* 0x0000000000007918 */ /* 0x000fc60000000000 */
        /* <DEDUP_REMOVED lines=12> */
[----:B------:R-:W-:Y:S05]  /*2270*/  @P3 BRA `(.L_x_3014) ;  /* 0xfffffff400303947 */ /* 0x000fea000383ffff */
[----:B------:R-:W-:-:S12]  /*2280*/  USHF.L.U32 UR4, UR4, 0x6, URZ ;  /* 0x0000000604047899 */ /* 0x000fd8000800063f */
.L_x_3009:
[----:B------:R-:W-:Y:S01]  /*2290*/  BAR.SYNC.DEFER_BLOCKING 0xe, 0x100 ;  /* 0x0384000000007b1d */ /* 0x000fe20000010000 */
[----:B------:R-:W-:Y:S01]  /*22a0*/  VIADD R4, R4, UR4 ;  /* 0x0000000404047c36 */ /* 0x000fe20008000000 */
[----:B------:R-:W-:Y:S02]  /*22b0*/  PLOP3.LUT P0, PT, PT, PT, PT, 0x8, 0x0 ;  /* 0x000000000000781c */ /* 0x000fe40003f0e170 */
[----:B------:R-:W-:Y:S02]  /*22c0*/  CS2R R6, SRZ ;  /* 0x0000000000067805 */ /* 0x000fe4000001ff00 */
[----:B------:R-:W-:-:S05]  /*22d0*/  LEA R4, R4, UR5, 0x2 ;  /* 0x0000000504047c11 */ /* 0x000fca000f8e10ff */
[----:B------:R-:W2:Y:S04]  /*22e0*/  LDS R3, [R4+0x28800] ;  /* 0x0288000004037984 */ /* 0x000ea80000000800 */
[----:B------:R-:W3:Y:S01]  /*22f0*/  LDS R0, [R4+0x28820] ;  /* 0x0288200004007984 */ /* 0x000ee20000000800 */
        /* <DEDUP_REMOVED lines=64> */
[-C--:B---3--:R-:W-:Y:S01]  /*2700*/  FMUL.FTZ R26, R26, R0.reuse ;  /* 0x000000001a1a7220 */ /* 0x088fe20000410000 */
        /* <DEDUP_REMOVED lines=63> */
[----:B------:R-:W-:Y:S06]  /*2b00*/  BAR.ARV 0xf, 0x100 ;  /* 0x03c4000000007b1d */ /* 0x000fec0000002000 */
[----:B------:R-:W-:Y:S05]  /*2b10*/  BRA `(.L_x_3006) ;  /* 0x0000004000847947 */ /* 0x000fea0003800000 */
.L_x_3004:
[----:B------:R-:W-:Y:S02]  /*2b20*/  ISETP.GE.AND P0, PT, R22, 0x1, PT ;  /* 0x000000011600780c */ /* 0x000fe40003f06270 */
[----:B------:R-:W-:-:S11]  /*2b30*/  MOV R17, RZ ;  /* 0x000000ff00117202 */ /* 0x000fd60000000f00 */
        /* <DEDUP_REMOVED lines=26> */
[----:B------:R-:W-:-:S07]  /*2ce0*/  @!P0 LOP3.LUT R17, RZ, R7, RZ, 0x33, !PT ;  /* 0x00000007ff118212 */ /* 0x000fce00078e33ff */
.L_x_3015:
        /* <DEDUP_REMOVED lines=76> */
[----:B0-----:R-:W-:Y:S01]  /*31b0*/  ULEA UR36, UR6, UR36, 0x18 ;  /* 0x0000002406247291 */ /* 0x001fe2000f8ec03f */
[----:B-1----:R-:W-:-:S13]  /*31c0*/  R2UR UR4, R0 ;  /* 0x00000000000472ca */ /* 0x002fda00000e0000 */
[----:B------:R-:W-:-:S04]  /*31d0*/  ULEA.HI UR5, UR4, UR4, URZ, 0x1 ;  /* 0x0000000404057291 */ /* 0x000fc8000f8f083f */
[----:B------:R-:W-:-:S04]  /*31e0*/  ULOP3.LUT UR5, UR5, 0x1fffe, URZ, 0xc0, !UPT ;  /* 0x0001fffe05057892 */ /* 0x000fc8000f8ec03f */
[----:B------:R-:W-:Y:S02]  /*31f0*/  UIADD3 UR5, UR4, -UR5, URZ ;  /* 0x8000000504057290 */ /* 0x000fe4000fffe03f */
[----:B------:R-:W-:Y:S02]  /*3200*/  UIADD3 UR4, UR36, 0x26800, URZ ;  /* 0x0002680024047890 */ /* 0x000fe4000fffe03f */
[----:B------:R-:W-:Y:S02]  /*3210*/  ULEA UR5, UR5, UR36, 0xf ;  /* 0x0000002405057291 */ /* 0x000fe4000f8e783f */
[----:B------:R-:W-:Y:S02]  /*3220*/  ULOP3.LUT UP0, URZ, UR4, 0x3ff, URZ, 0xc0, !UPT ;  /* 0x000003ff043f7892 */ /* 0x000fe4000f80c03f */
[----:B------:R-:W-:-:S04]  /*3230*/  UIADD3 UR5, UR5, 0x400, URZ ;  /* 0x0000040005057890 */ /* 0x000fc8000fffe03f */
[----:B------:R-:W-:Y:S01]  /*3240*/  PLOP3.LUT P0, PT, PT, PT, UP0, 0x80, 0x0 ;  /* 0x000000000000781c */ /* 0x000fe20003f0f008 */
[----:B------:R-:W-:-:S04]  /*3250*/  USHF.R.U32.HI UR5, URZ, 0x4, UR5 ;  /* 0x000000043f057899 */ /* 0x000fc80008011605 */
[----:B------:R-:W-:-:S08]  /*3260*/  ULOP3.LUT UR37, UR5, 0x3fff, URZ, 0xc0, !UPT ;  /* 0x00003fff05257892 */ /* 0x000fd0000f8ec03f */
        /* <DEDUP_REMOVED lines=17> */
.L_x_3016:
[----:B------:R-:W2:Y:S01]  /*3380*/  LDL.LU R20, [R1+0x14] ;  /* 0x0000140001147983 */ /* 0x000ea20000300800 */
[----:B------:R-:W-:Y:S02]  /*3390*/  SHF.L.U32 R13, RZ, 0x1f, RZ ;  /* 0x0000001fff0d7819 */ /* 0x000fe400000006ff */
[----:B------:R-:W-:Y:S02]  /*33a0*/  LOP3.LUT R19, R19, 0xffffff80, RZ, 0xc0, !PT ;  /* 0xffffff8013137812 */ /* 0x000fe400078ec0ff */
[----:B------:R-:W0:Y:S01]  /*33b0*/  SYNCS.PHASECHK.TRANS64.TRYWAIT P1, [UR36+0x28c00], R13 ;  /* 0x028c000dff0075a7 */ /* 0x000e220008020164 */
[----:B------:R-:W-:Y:S02]  /*33c0*/  LEA.HI R3, R24, R24, RZ, 0x1 ;  /* 0x0000001818037211 */ /* 0x000fe400078f08ff */
[----:B------:R-:W-:Y:S02]  /*33d0*/  IMAD.IADD R19, R18, 0x1, -R19 ;  /* 0x0000000112137824 */ /* 0x000fe400078e0a13 */
[----:B------:R-:W-:-:S03]  /*33e0*/  LOP3.LUT R3, R3, 0xfffffe, RZ, 0xc0, !PT ;  /* 0x00fffffe03037812 */ /* 0x000fc600078ec0ff */
[----:B------:R-:W-:Y:S02]  /*33f0*/  SHF.R.S32.HI R4, RZ, 0x1f, R19 ;  /* 0x0000001fff047819 */ /* 0x000fe40000011413 */
[----:B------:R-:W-:Y:S02]  /*3400*/  IMAD.IADD R3, R24, 0x1, -R3 ;  /* 0x0000000118037824 */ /* 0x000fe400078e0a03 */
[CC--:B------:R-:W-:Y:S02]  /*3410*/  LEA.HI R0, R4.reuse, R19.reuse, RZ, 0x2 ;  /* 0x0000001304007211 */ /* 0x0c0fe400078f10ff */
[----:B------:R-:W-:Y:S02]  /*3420*/  LEA.HI R4, R4, R19, RZ, 0x5 ;  /* 0x0000001304047211 */ /* 0x000fe400078f28ff */
[--C-:B------:R-:W-:Y:S02]  /*3430*/  SHF.R.S32.HI R5, RZ, 0x2, R0.reuse ;  /* 0x00000002ff057819 */ /* 0x100fe40000011400 */
[----:B------:R-:W-:-:S02]  /*3440*/  SHF.R.S32.HI R6, RZ, 0x1f, R0 ;  /* 0x0000001fff067819 */ /* 0x000fc40000011400 */
[----:B------:R-:W-:Y:S02]  /*3450*/  LOP3.LUT R0, R0, 0x7ffffffc, RZ, 0xc0, !PT ;  /* 0x7ffffffc00007812 */ /* 0x000fe400078ec0ff */
[----:B------:R-:W-:Y:S02]  /*3460*/  LEA.HI R6, R6, R5, RZ, 0x3 ;  /* 0x0000000506067211 */ /* 0x000fe400078f18ff */
[----:B------:R-:W-:Y:S02]  /*3470*/  IADD3 R0, -R0, R19, RZ ;  /* 0x0000001300007210 */ /* 0x000fe40007ffe1ff */
[----:B------:R-:W-:Y:S02]  /*3480*/  LOP3.LUT R6, R6, 0xfffffff8, RZ, 0xc0, !PT ;  /* 0xfffffff806067812 */ /* 0x000fe400078ec0ff */
[----:B------:R-:W-:Y:S01]  /*3490*/  SHF.R.S32.HI R4, RZ, 0x5, R4 ;  /* 0x00000005ff047819 */ /* 0x000fe20000011404 */
[----:B------:R-:W-:Y:S02]  /*34a0*/  IMAD.SHL.U32 R0, R0, 0x2, RZ ;  /* 0x0000000200007824 */ /* 0x000fe400078e00ff */
[----:B------:R-:W-:Y:S01]  /*34b0*/  IMAD.IADD R5, R5, 0x1, -R6 ;  /* 0x0000000105057824 */ /* 0x000fe200078e0a06 */
[----:B--2---:R-:W-:-:S04]  /*34c0*/  LOP3.LUT R7, R20, 0x1, RZ, 0xfc, !PT ;  /* 0x0000000114077812 */ /* 0x004fc800078efcff */
[----:B------:R-:W-:Y:S01]  /*34d0*/  ISETP.NE.AND P0, PT, R7, 0x3, PT ;  /* 0x000000030700780c */ /* 0x000fe20003f05270 */
[----:B0-----:R-:W-:-:S12]  /*34e0*/  @!P1 BRA `(.L_x_3017) ;  /* 0x000000a400909947 */ /* 0x001fd80003800000 */
.L_x_3141:
[----:B0-----:R-:W-:Y:S02]  /*34f0*/  IMAD R6, R4, 0x10, R5 ;  /* 0x0000001004067824 */ /* 0x001fe400078e0205 */
[----:B------:R-:W-:Y:S01]  /*3500*/  IMAD R4, R3, 0x100, R0 ;  /* 0x0000010003047824 */ /* 0x000fe200078e0200 */
[----:B------:R-:W-:Y:S06]  /*3510*/  @!P0 BRA `(.L_x_3018) ;  /* 0x0000000000048947 */ /* 0x000fec0003800000 */
[----:B------:R-:W-:Y:S01]  /*3520*/  BPT.TRAP 0x1 ;  /* 0x000000040000795c */ /* 0x000fe20000300000 */
.L_x_3018:
[----:B------:R0:W1:Y:S01]  /*3530*/  SYNCS.PHASECHK.TRANS64.TRYWAIT P2, [UR36+0x28c30], R13 ;  /* 0x028c300dff0075a7 */ /* 0x0000620008040164 */
[----:B------:R-:W-:Y:S05]  /*3540*/  @!P0 BRA `(.L_x_3019) ;  /* 0x0000000000048947 */ /* 0x000fea0003800000 */
[----:B------:R-:W-:Y:S01]  /*3550*/  BPT.TRAP 0x1 ;  /* 0x000000040000795c */ /* 0x000fe20000300000 */
.L_x_3019:
[----:B------:R-:W2:Y:S02]  /*3560*/  S2R R3, SR_TID.X ;  /* 0x0000000000037919 */ /* 0x000ea40000002100 */
[----:B--2---:R-:W-:-:S04]  /*3570*/  LOP3.LUT R3, R3, 0x7f, RZ, 0xc0, !PT ;  /* 0x0000007f03037812 */ /* 0x004fc800078ec0ff */
[----:B------:R-:W-:Y:S01]  /*3580*/  ISETP.NE.AND P1, PT, R3, RZ, PT ;  /* 0x000000ff0300720c */ /* 0x000fe20003f25270 */
[----:B-1----:R-:W-:-:S12]  /*3590*/  @P2 BRA `(.L_x_3020) ;  /* 0x0000000000082947 */ /* 0x002fd80003800000 */
[----:B------:R-:W1:Y:S02]  /*35a0*/  SYNCS.PHASECHK.TRANS64.TRYWAIT P2, [UR36+0x28c30], R13 ;  /* 0x028c300dff0075a7 */ /* 0x000e640008040164 */
[----:B-1----:R-:W-:Y:S05]  /*35b0*/  @!P2 BRA `(.L_x_3021) ;  /* 0x000000a40074a947 */ /* 0x002fea0003800000 */
.L_x_3020:
[----:B------:R-:W-:Y:S05]  /*35c0*/  WARPSYNC.ALL ;  /* 0x0000000000007948 */ /* 0x000fea0003800000 */
[----:B------:R-:W-:Y:S01]  /*35d0*/  UIADD3 UR4, UR36, 0x20400, URZ ;  /* 0x0002040024047890 */ /* 0x000fe2000fffe03f */
[----:B------:R-:W-:Y:S01]  /*35e0*/  WARPGROUP.ARRIVE ;  /* 0x00000000000079c5 */ /* 0x000fe20000000000 */
[----:B------:R-:W-:Y:S01]  /*35f0*/  UIADD3 UR5, UR36, 0x22400, URZ ;  /* 0x0002240024057890 */ /* 0x000fe2000fffe03f */
[----:B------:R-:W-:Y:S01]  /*3600*/  IMAD R3, R17, -0x40, R22 ;  /* 0xffffffc011037824 */ /* 0x000fe200078e0216 */
[----:B------:R-:W-:Y:S02]  /*3610*/  USHF.R.U32.HI UR4, URZ, 0x4, UR4 ;  /* 0x000000043f047899 */ /* 0x000fe40008011604 */
[----:B------:R-:W-:-:S02]  /*3620*/  USHF.R.U32.HI UR5, URZ, 0x4, UR5 ;  /* 0x000000043f057899 */ /* 0x000fc40008011605 */
[----:B------:R-:W-:Y:S01]  /*3630*/  ULOP3.LUT UR4, UR4, 0x3fff, URZ, 0xc0, !UPT ;  /* 0x00003fff04047892 */ /* 0x000fe2000f8ec03f */
[----:B------:R-:W-:Y:S01]  /*3640*/  IADD3 R3, -R0, 0x40, R3 ;  /* 0x0000004000037810 */ /* 0x000fe20007ffe103 */
[----:B------:R-:W-:Y:S02]  /*3650*/  ULOP3.LUT UR5, UR5, 0x3fff, URZ, 0xc0, !UPT ;  /* 0x00003fff05057892 */ /* 0x000fe4000f8ec03f */
[----:B------:R-:W-:Y:S01]  /*3660*/  ULOP3.LUT UR8, UR4, 0x10000, URZ, 0xfc, !UPT ;  /* 0x0001000004087892 */ /* 0x000fe2000f8efc3f */
[C---:B------:R-:W-:Y:S01]  /*3670*/  ISETP.GT.AND P6, PT, R3.reuse, RZ, PT ;  /* 0x000000ff0300720c */ /* 0x040fe20003fc4270 */
[----:B------:R-:W-:Y:S01]  /*3680*/  ULOP3.LUT UR6, UR5, 0x10000, URZ, 0xfc, !UPT ;  /* 0x0001000005067892 */ /* 0x000fe2000f8efc3f */
[C---:B------:R-:W-:Y:S01]  /*3690*/  ISETP.GT.AND P2, PT, R3.reuse, 0x1, PT ;  /* 0x000000010300780c */ /* 0x040fe20003f44270 */
[----:B------:R-:W-:Y:S01]  /*36a0*/  UMOV UR9, 0x40000040 ;  /* 0x4000004000097882 */ /* 0x000fe20000000000 */
[----:B------:R-:W-:Y:S01]  /*36b0*/  UMOV UR7, 0x40000040 ;  /* 0x4000004000077882 */ /* 0x000fe20000000000 */
[----:B------:R-:W-:Y:S01]  /*36c0*/  UMOV UR5, UR9 ;  /* 0x0000000900057c82 */ /* 0x000fe20008000000 */
[----:B------:R-:W-:Y:S01]  /*36d0*/  UMOV UR4, UR8 ;  /* 0x0000000800047c82 */ /* 0x000fe20008000000 */
[----:B------:R-:W-:Y:S01]  /*36e0*/  UIADD3 UR12, UR8, 0x2, URZ ;  /* 0x00000002080c7890 */ /* 0x000fe2000fffe03f */
[----:B------:R-:W-:Y:S01]  /*36f0*/  ISETP.GT.AND P3, PT, R3, 0x8, PT ;  /* 0x000000080300780c */ /* 0x000fe20003f64270 */
[----:B------:R-:W-:-:S02]  /*3700*/  UIADD3 UR14, UR6, 0x2, URZ ;  /* 0x00000002060e7890 */ /* 0x000fc4000fffe03f */
[----:B------:R-:W-:Y:S01]  /*3710*/  HGMMA.64x64x16.F32 R24, gdesc[UR4], RZ, !UPT, gsb0 ;  /* 0x00e00000041879f0 */ /* 0x000fe2000c0008ff */
[----:B------:R-:W-:Y:S01]  /*3720*/  UMOV UR13, 0x40000040 ;  /* 0x40000040000d7882 */ /* 0x000fe20000000000 */
[----:B------:R-:W-:Y:S01]  /*3730*/  UMOV UR15, 0x40000040 ;  /* 0x40000040000f7882 */ /* 0x000fe20000000000 */
[----:B------:R-:W-:Y:S01]  /*3740*/  UIADD3 UR16, UR8, 0x4, URZ ;  /* 0x0000000408107890 */ /* 0x000fe2000fffe03f */
[C---:B------:R-:W-:Y:S01]  /*3750*/  ISETP.GT.AND P4, PT, R3.reuse, 0x9, PT ;  /* 0x000000090300780c */ /* 0x040fe20003f84270 */
[----:B------:R-:W-:Y:S01]  /*3760*/  UIADD3 UR18, UR6, 0x4, URZ ;  /* 0x0000000406127890 */ /* 0x000fe2000fffe03f */
[----:B------:R-:W-:Y:S01]  /*3770*/  ISETP.GT.AND P5, PT, R3, 0x10, PT ;  /* 0x000000100300780c */ /* 0x000fe20003fa4270 */
[----:B------:R-:W-:Y:S01]  /*3780*/  UMOV UR17, 0x40000040 ;  /* 0x4000004000117882 */ /* 0x000fe20000000000 */
[----:B------:R-:W-:Y:S01]  /*3790*/  UMOV UR19, 0x40000040 ;  /* 0x4000004000137882 */ /* 0x000fe20000000000 */
[----:B------:R-:W-:Y:S02]  /*37a0*/  UIADD3 UR20, UR8, 0x6, URZ ;  /* 0x0000000608147890 */ /* 0x000fe4000fffe03f */
[----:B------:R-:W-:Y:S01]  /*37b0*/  UIADD3 UR22, UR6, 0x6, URZ ;  /* 0x0000000606167890 */ /* 0x000fe2000fffe03f */
[----:B------:R-:W-:Y:S01]  /*37c0*/  UMOV UR21, 0x40000040 ;  /* 0x4000004000157882 */ /* 0x000fe20000000000 */
[----:B------:R-:W-:Y:S01]  /*37d0*/  UMOV UR23, 0x40000040 ;  /* 0x4000004000177882 */ /* 0x000fe20000000000 */
[----:B------:R-:W-:Y:S01]  /*37e0*/  ULDC UR4, c[0x0][0x988] ;  /* 0x0002620000047ab9 */ /* 0x000fe20000000800 */
[----:B------:R-:W-:-:S02]  /*37f0*/  WARPGROUP.DEPBAR.LE gsb0, 0x0 ;  /* 0x00008000000079c5 */ /* 0x000fc40000010000 */
[----:B------:R-:W-:-:S06]  /*3800*/  WARPGROUP.ARRIVE ;  /* 0x00000000000079c5 */ /* 0x000fcc0000000000 */
[----:B------:R-:W-:Y:S03]  /*3810*/  HGMMA.64x64x16.F32 R24, gdesc[UR12], R24, gsb0 ;  /* 0x00e000000c1879f0 */ /* 0x000fe60008000818 */
[----:B------:R-:W-:Y:S02]  /*3820*/  WARPGROUP.DEPBAR.LE gsb0, 0x0 ;  /* 0x00008000000079c5 */ /* 0x000fe40000010000 */
[----:B------:R-:W-:-:S06]  /*3830*/  WARPGROUP.ARRIVE ;  /* 0x00000000000079c5 */ /* 0x000fcc0000000000 */
[----:B------:R-:W-:Y:S03]  /*3840*/  HGMMA.64x64x16.F32 R24, gdesc[UR16], R24, gsb0 ;  /* 0x00e00000101879f0 */ /* 0x000fe60008000818 */
[----:B------:R-:W-:Y:S02]  /*3850*/  WARPGROUP.DEPBAR.LE gsb0, 0x0 ;  /* 0x00008000000079c5 */ /* 0x000fe40000010000 */
[----:B------:R-:W-:-:S06]  /*3860*/  WARPGROUP.ARRIVE ;  /* 0x00000000000079c5 */ /* 0x000fcc0000000000 */
[----:B------:R-:W-:Y:S03]  /*3870*/  HGMMA.64x64x16.F32 R24, gdesc[UR20], R24, gsb0 ;  /* 0x00e00000141879f0 */ /* 0x000fe60008000818 */
        /* <DEDUP_REMOVED lines=52> */
[----:B------:R-:W-:-:S02]  /*3bc0*/  FMNMX.FTZ R0, R69, R0, !PT ;  /* 0x0000000045007209 */ /* 0x000fc40007810000 */
[----:B------:R-:W-:Y:S02]  /*3bd0*/  FSEL R47, R47, -INF , P2 ;  /* 0xff8000002f2f7808 */ /* 0x000fe40001000000 */
[----:B------:R-:W-:Y:S02]  /*3be0*/  FMNMX.FTZ R10, R71, R0, !PT ;  /* 0x00000000470a7209 */ /* 0x000fe40007810000 */
[----:B------:R-:W-:Y:S02]  /*3bf0*/  FMNMX.FTZ R0, R7, R27, !PT ;  /* 0x0000001b07007209 */ /* 0x000fe40007810000 */
[----:B------:R-:W-:Y:S01]  /*3c00*/  FSEL R49, R50, -INF , P3 ;  /* 0xff80000032317808 */ /* 0x000fe20001800000 */
[----:B------:R-:W2:Y:S01]  /*3c10*/  SHFL.BFLY PT, R3, R10, 0x2, 0x1f ;  /* 0x0c401f000a037f89 */ /* 0x000ea200000e0000 */
[----:B------:R-:W-:Y:S02]  /*3c20*/  FMNMX.FTZ R0, R9, R0, !PT ;  /* 0x0000000009007209 */ /* 0x000fe40007810000 */
[----:B------:R-:W-:-:S02]  /*3c30*/  FSEL R51, R51, -INF , P4 ;  /* 0xff80000033337808 */ /* 0x000fc40002000000 */
[----:B------:R-:W-:Y:S02]  /*3c40*/  FMNMX.FTZ R0, R31, R0, !PT ;  /* 0x000000001f007209 */ /* 0x000fe40007810000 */
[----:B------:R-:W-:Y:S02]  /*3c50*/  FSEL R53, R54, -INF , P5 ;  /* 0xff80000036357808 */ /* 0x000fe40002800000 */
[----:B------:R-:W-:Y:S02]  /*3c60*/  FMNMX.FTZ R0, R15, R0, !PT ;  /* 0x000000000f007209 */ /* 0x000fe40007810000 */
[----:B------:R-:W-:Y:S02]  /*3c70*/  FSEL R55, R55, -INF , P6 ;  /* 0xff80000037377808 */ /* 0x000fe40003000000 */
[----:B------:R-:W-:-:S04]  /*3c80*/  FMNMX.FTZ R0, R35, R0, !PT ;  /* 0x0000000023007209 */ /* 0x000fc80007810000 */
[----:B-1----:R-:W-:Y:S01]  /*3c90*/  FMNMX.FTZ R8, R21, R0, !PT ;  /* 0x0000000015087209 */ /* 0x002fe20007810000 */
[----:B------:R-:W-:-:S03]  /*3ca0*/  IMAD.U32 R0, RZ, RZ, UR4 ;  /* 0x00000004ff007e24 */ /* 0x000fc6000f8e00ff */
[----:B------:R-:W-:Y:S02]  /*3cb0*/  FMNMX.FTZ R8, R39, R8, !PT ;  /* 0x0000000827087209 */ /* 0x000fe40007810000 */
[----:B--2---:R-:W-:Y:S02]  /*3cc0*/  FMNMX.FTZ R12, R10, R3, !PT ;  /* 0x000000030a0c7209 */ /* 0x004fe40007810000 */
[----:B------:R-:W-:-:S03]  /*3cd0*/  FMNMX.FTZ R8, R41, R8, !PT ;  /* 0x0000000829087209 */ /* 0x000fc60007810000 */
[----:B------:R-:W1:Y:S01]  /*3ce0*/  SHFL.BFLY PT, R3, R12, 0x1, 0x1f ;  /* 0x0c201f000c037f89 */ /* 0x000e6200000e0000 */
[----:B------:R-:W-:-:S04]  /*3cf0*/  FMNMX.FTZ R8, R43, R8, !PT ;  /* 0x000000082b087209 */ /* 0x000fc80007810000 */
[----:B------:R-:W-:-:S04]  /*3d00*/  FMNMX.FTZ R8, R45, R8, !PT ;  /* 0x000000082d087209 */ /* 0x000fc80007810000 */
[----:B------:R-:W-:-:S04]  /*3d10*/  FMNMX.FTZ R8, R47, R8, !PT ;  /* 0x000000082f087209 */ /* 0x000fc80007810000 */
[----:B------:R-:W-:-:S04]  /*3d20*/  FMNMX.FTZ R8, R49, R8, !PT ;  /* 0x0000000831087209 */ /* 0x000fc80007810000 */
[----:B------:R-:W-:-:S04]  /*3d30*/  FMNMX.FTZ R8, R51, R8, !PT ;  /* 0x0000000833087209 */ /* 0x000fc80007810000 */
[----:B------:R-:W-:Y:S02]  /*3d40*/  FMNMX.FTZ R8, R53, R8, !PT ;  /* 0x0000000835087209 */ /* 0x000fe40007810000 */
[----:B-1----:R-:W-:Y:S02]  /*3d50*/  FMNMX.FTZ R3, R12, R3, !PT ;  /* 0x000000030c037209 */ /* 0x002fe40007810000 */
[----:B------:R-:W-:Y:S02]  /*3d60*/  FMNMX.FTZ R8, R55, R8, !PT ;  /* 0x0000000837087209 */ /* 0x000fe40007810000 */
[C---:B------:R-:W-:Y:S01]  /*3d70*/  FSETP.NEU.FTZ.AND P2, PT, R3.reuse, -INF , PT ;  /* 0xff8000000300780b */ /* 0x040fe20003f5d000 */
[----:B------:R-:W-:-:S05]  /*3d80*/  FMUL.FTZ R10, R3, R0 ;  /* 0x00000000030a7220 */ /* 0x000fca0000410000 */
[----:B------:R-:W-:-:S05]  /*3d90*/  FSEL R12, R10, RZ, P2 ;  /* 0x000000ff0a0c7208 */ /* 0x000fca0001000000 */
        /* <DEDUP_REMOVED lines=13> */
[----:B-1----:R-:W1:Y:S01]  /*3e70*/  SHFL.BFLY PT, R5, R8, 0x2, 0x1f ;  /* 0x0c401f0008057f89 */ /* 0x002e6200000e0000 */
[-CC-:B------:R-:W-:Y:S01]  /*3e80*/  FFMA.FTZ R63, R63, R0.reuse, -R12.reuse ;  /* 0x000000003f3f7223 */ /* 0x180fe2000001080c */
[-CC-:B------:R-:W-:Y:S01]  /*3e90*/  FFMA.FTZ R65, R65, R0.reuse, -R12.reuse ;  /* 0x0000000041417223 */ /* 0x180fe2000001080c */
[-CC-:B------:R-:W-:Y:S01]  /*3ea0*/  FFMA.FTZ R67, R67, R0.reuse, -R12.reuse ;  /* 0x0000000043437223 */ /* 0x180fe2000001080c */
[-CC-:B------:R-:W-:Y:S01]  /*3eb0*/  FFMA.FTZ R69, R69, R0.reuse, -R12.reuse ;  /* 0x0000000045457223 */ /* 0x180fe2000001080c */
[----:B------:R-:W-:-:S02]  /*3ec0*/  FFMA.FTZ R12, R71, R0, -R12 ;  /* 0x00000000470c7223 */ /* 0x000fc4000001080c */
[----:B------:R-:W3:Y:S08]  /*3ed0*/  MUFU.EX2 R11, R11 ;  /* 0x0000000b000b7308 */ /* 0x000ef00000000800 */
[----:B------:R-:W4:Y:S08]  /*3ee0*/  MUFU.EX2 R154, R29 ;  /* 0x0000001d009a7308 */ /* 0x000f300000000800 */
[----:B------:R-:W-:Y:S01]  /*3ef0*/  MUFU.EX2 R19, R19 ;  /* 0x0000001300137308 */ /* 0x000fe20000000800 */
[----:B-1----:R-:W-:-:S05]  /*3f00*/  FMNMX.FTZ R10, R8, R5, !PT ;  /* 0x00000005080a7209 */ /* 0x002fca0007810000 */
[----:B------:R-:W1:Y:S02]  /*3f10*/  SHFL.BFLY PT, R5, R10, 0x1, 0x1f ;  /* 0x0c201f000a057f89 */ /* 0x000e6400000e0000 */
[----:B------:R-:W-:Y:S08]  /*3f20*/  MUFU.EX2 R156, R33 ;  /* 0x00000021009c7308 */ /* 0x000ff00000000800 */
[----:B------:R-:W-:Y:S08]  /*3f30*/  MUFU.EX2 R23, R23 ;  /* 0x0000001700177308 */ /* 0x000ff00000000800 */
[----:B------:R-:W-:Y:S01]  /*3f40*/  MUFU.EX2 R158, R37 ;  /* 0x00000025009e7308 */ /* 0x000fe20000000800 */
[----:B-1----:R-:W-:-:S07]  /*3f50*/  FMNMX.FTZ R5, R10, R5, !PT ;  /* 0x000000050a057209 */ /* 0x002fce0007810000 */
[----:B------:R-:W-:Y:S01]  /*3f60*/  MUFU.EX2 R57, R57 ;  /* 0x0000003900397308 */ /* 0x000fe20000000800 */
[C---:B------:R-:W-:Y:S01]  /*3f70*/  FSETP.NEU.FTZ.AND P2, PT, R5.reuse, -INF , PT ;  /* 0xff8000000500780b */ /* 0x040fe20003f5d000 */
[----:B------:R-:W-:-:S05]  /*3f80*/  FMUL.FTZ R8, R5, R0 ;  /* 0x0000000005087220 */ /* 0x000fca0000410000 */
[----:B------:R-:W-:Y:S01]  /*3f90*/  FSEL R24, R8, RZ, P2 ;  /* 0x000000ff08187208 */ /* 0x000fe20001000000 */
[----:B------:R-:W-:Y:S04]  /*3fa0*/  MUFU.EX2 R160, R59 ;  /* 0x0000003b00a07308 */ /* 0x000fe80000000800 */
[--C-:B------:R-:W-:Y:S01]  /*3fb0*/  FFMA.FTZ R8, R7, R0, -R24.reuse ;  /* 0x0000000007087223 */ /* 0x100fe20000010818 */
[----:B------:R-:W-:Y:S01]  /*3fc0*/  LEA.HI R7, R73, R18, RZ, 0x4 ;  /* 0x0000001249077211 */ /* 0x000fe200078f20ff */
[-CC-:B------:R-:W-:Y:S01]  /*3fd0*/  FFMA.FTZ R10, R9, R0.reuse, -R24.reuse ;  /* 0x00000000090a7223 */ /* 0x180fe20000010818 */
[-CC-:B------:R-:W-:Y:S01]  /*3fe0*/  FFMA.FTZ R27, R27, R0.reuse, -R24.reuse ;  /* 0x000000001b1b7223 */ /* 0x180fe20000010818 */
[----:B------:R1:W-:Y:S01]  /*3ff0*/  MUFU.EX2 R153, R8 ;  /* 0x0000000800997308 */ /* 0x0003e20000000800 */
[----:B------:R-:W-:Y:S01]  /*4000*/  LOP3.LUT R9, R7, 0xfffffff0, RZ, 0xc0, !PT ;  /* 0xfffffff007097812 */ /* 0x000fe200078ec0ff */
[-CC-:B------:R-:W-:Y:S01]  /*4010*/  FFMA.FTZ R31, R31, R0.reuse, -R24.reuse ;  /* 0x000000001f1f7223 */ /* 0x180fe20000010818 */
[-CC-:B------:R-:W-:Y:S01]  /*4020*/  FFMA.FTZ R15, R15, R0.reuse, -R24.reuse ;  /* 0x000000000f0f7223 */ /* 0x180fe20000010818 */
[-CC-:B------:R-:W-:Y:S01]  /*4030*/  FFMA.FTZ R35, R35, R0.reuse, -R24.reuse ;  /* 0x0000000023237223 */ /* 0x180fe20000010818 */
[--C-:B------:R-:W-:Y:S01]  /*4040*/  FFMA.FTZ R21, R21, R0, -R24.reuse ;  /* 0x0000000015157223 */ /* 0x100fe20000010818 */
[----:B------:R-:W-:Y:S01]  /*4050*/  IMAD.IADD R9, R18, 0x1, -R9 ;  /* 0x0000000112097824 */ /* 0x000fe200078e0a09 */
[----:B------:R-:W-:Y:S01]  /*4060*/  LEA.HI R18, R73, R18, RZ, 0x5 ;  /* 0x0000001249127211 */ /* 0x000fe200078f28ff */
[----:B------:R5:W-:Y:S01]  /*4070*/  MUFU.EX2 R155, R10 ;  /* 0x0000000a009b7308 */ /* 0x000be20000000800 */
[-CC-:B------:R-:W-:Y:S01]  /*4080*/  FFMA.FTZ R39, R39, R0.reuse, -R24.reuse ;  /* 0x0000000027277223 */ /* 0x180fe20000010818 */
[-CC-:B------:R-:W-:Y:S01]  /*4090*/  FFMA.FTZ R41, R41, R0.reuse, -R24.reuse ;  /* 0x0000000029297223 */ /* 0x180fe20000010818 */
[----:B-1----:R-:W-:Y:S01]  /*40a0*/  SHF.R.S32.HI R8, RZ, 0x1f, R9 ;  /* 0x0000001fff087819 */ /* 0x002fe20000011409 */
[-CC-:B------:R-:W-:Y:S01]  /*40b0*/  FFMA.FTZ R43, R43, R0.reuse, -R24.reuse ;  /* 0x000000002b2b7223 */ /* 0x180fe20000010818 */
[-CC-:B------:R-:W-:Y:S01]  /*40c0*/  FFMA.FTZ R45, R45, R0.reuse, -R24.reuse ;  /* 0x000000002d2d7223 */ /* 0x180fe20000010818 */
[-CC-:B------:R-:W-:Y:S01]  /*40d0*/  FFMA.FTZ R47, R47, R0.reuse, -R24.reuse ;  /* 0x000000002f2f7223 */ /* 0x180fe20000010818 */
[----:B------:R-:W-:Y:S01]  /*40e0*/  LEA.HI R8, R8, R9, RZ, 0x3 ;  /* 0x0000000908087211 */ /* 0x000fe200078f18ff */
[----:B------:R1:W-:Y:S01]  /*40f0*/  MUFU.EX2 R26, R27 ;  /* 0x0000001b001a7308 */ /* 0x0003e20000000800 */
[-CC-:B------:R-:W-:Y:S01]  /*4100*/  FFMA.FTZ R49, R49, R0.reuse, -R24.reuse ;  /* 0x0000000031317223 */ /* 0x180fe20000010818 */
[-CC-:B------:R-:W-:Y:S01]  /*4110*/  FFMA.FTZ R51, R51, R0.reuse, -R24.reuse ;  /* 0x0000000033337223 */ /* 0x180fe20000010818 */
[----:B-----5:R-:W-:Y:S01]  /*4120*/  LOP3.LUT R10, R8, 0xfffffff8, RZ, 0xc0, !PT ;  /* 0xfffffff8080a7812 */ /* 0x020fe200078ec0ff */
[-CC-:B------:R-:W-:Y:S01]  /*4130*/  FFMA.FTZ R53, R53, R0.reuse, -R24.reuse ;  /* 0x0000000035357223 */ /* 0x180fe20000010818 */
[----:B------:R-:W-:-:S03]  /*4140*/  FFMA.FTZ R55, R55, R0, -R24 ;  /* 0x0000000037377223 */ /* 0x000fc60000010818 */
[----:B------:R-:W-:Y:S01]  /*4150*/  IMAD.IADD R10, R9, 0x1, -R10 ;  /* 0x00000001090a7824 */ /* 0x000fe200078e0a0a */
[----:B------:R-:W-:Y:S01]  /*4160*/  SHF.R.S32.HI R9, RZ, 0x4, R7 ;  /* 0x00000004ff097819 */ /* 0x000fe20000011407 */
[----:B------:R-:W-:Y:S02]  /*4170*/  MUFU.EX2 R28, R31 ;  /* 0x0000001f001c7308 */ /* 0x000fe40000000800 */
[----:B------:R-:W-:Y:S01]  /*4180*/  IMAD.SHL.U32 R7, R10, 0x40, RZ ;  /* 0x000000400a077824 */ /* 0x000fe200078e00ff */
[----:B------:R-:W-:Y:S01]  /*4190*/  SHF.L.U32 R14, R9, 0x3, RZ ;  /* 0x00000003090e7819 */ /* 0x000fe200000006ff */
[----:B------:R-:W-:Y:S02]  /*41a0*/  IMAD.SHL.U32 R9, R18, 0x20, RZ ;  /* 0x0000002012097824 */ /* 0x000fe400078e00ff */
[----:B--2---:R-:W-:Y:S01]  /*41b0*/  FADD.FTZ R18, R152, R25 ;  /* 0x0000001998127221 */ /* 0x004fe20000010000 */
[----:B------:R-:W-:Y:S02]  /*41c0*/  LOP3.LUT P2, RZ, R10, 0x2, RZ, 0xc0, !PT ;  /* 0x000000020aff7812 */ /* 0x000fe4000784c0ff */
[----:B------:R-:W-:Y:S01]  /*41d0*/  LOP3.LUT R7, R7, 0x1c0, RZ, 0xc0, !PT ;  /* 0x000001c007077812 */ /* 0x000fe200078ec0ff */
[----:B------:R-:W-:Y:S01]  /*41e0*/  MUFU.EX2 R15, R15 ;  /* 0x0000000f000f7308 */ /* 0x000fe20000000800 */
[----:B------:R-:W-:Y:S01]  /*41f0*/  LOP3.LUT R34, R9, 0x7ffffc00, RZ, 0xc0, !PT ;  /* 0x7ffffc0009227812 */ /* 0x000fe200078ec0ff */
[----:B---3--:R-:W-:Y:S01]  /*4200*/  FADD.FTZ R9, R11, R18 ;  /* 0x000000120b097221 */ /* 0x008fe20000010000 */
[----:B------:R-:W-:Y:S01]  /*4210*/  LOP3.LUT R14, R7, 0x8, R14, 0xf8, !PT ;  /* 0x00000008070e7812 */ /* 0x000fe200078ef80e */
[----:B------:R-:W-:Y:S01]  /*4220*/  IMAD.SHL.U32 R18, R8, 0x40, RZ ;  /* 0x0000004008127824 */ /* 0x000fe200078e00ff */
[----:B------:R-:W-:Y:S01]  /*4230*/  SHF.R.U32.HI R7, RZ, 0x3, R7 ;  /* 0x00000003ff077819 */ /* 0x000fe20000011607 */
[----:B----4-:R-:W-:Y:S01]  /*4240*/  FADD.FTZ R8, R154, R9 ;  /* 0x000000099a087221 */ /* 0x010fe20000010000 */
[----:B------:R-:W-:Y:S01]  /*4250*/  LOP3.LUT P3, RZ, R10, 0x4, RZ, 0xc0, !PT ;  /* 0x000000040aff7812 */ /* 0x000fe2000786c0ff */
[----:B------:R-:W2:Y:S01]  /*4260*/  MUFU.EX2 R30, R35 ;  /* 0x00000023001e7308 */ /* 0x000ea20000000800 */
[----:B-1----:R-:W-:Y:S01]  /*4270*/  LOP3.LUT R27, R14, R7, RZ, 0x3c, !PT ;  /* 0x000000070e1b7212 */ /* 0x002fe200078e3cff */
[----:B------:R-:W-:Y:S01]  /*4280*/  IMAD.U32 R14, RZ, RZ, UR36 ;  /* 0x00000024ff0e7e24 */ /* 0x000fe2000f8e00ff */
[----:B------:R-:W-:-:S02]  /*4290*/  LOP3.LUT R9, R18, 0x7ffffe00, RZ, 0xc0, !PT ;  /* 0x7ffffe0012097812 */ /* 0x000fc400078ec0ff */
[----:B------:R-:W-:Y:S01]  /*42a0*/  F2FP.F16.F32.PACK_AB R154, R154, R11 ;  /* 0x0000000b9a9a723e */ /* 0x000fe200000000ff */
[----:B------:R-:W-:Y:S01]  /*42b0*/  @!P1 VIADD R7, R14, 0x28c40 ;  /* 0x00028c400e079836 */ /* 0x000fe20000000000 */
[----:B------:R-:W-:Y:S01]  /*42c0*/  IADD3 R27, R27, R9, R34 ;  /* 0x000000091b1b7210 */ /* 0x000fe20007ffe022 */
[----:B------:R-:W1:Y:S01]  /*42d0*/  MUFU.EX2 R21, R21 ;  /* 0x0000001500157308 */ /* 0x000e620000000800 */
[----:B------:R-:W-:Y:S02]  /*42e0*/  F2FP.F16.F32.PACK_AB R152, R25, R152 ;  /* 0x000000981998723e */ /* 0x000fe400000000ff */
[----:B------:R-:W-:-:S04]  /*42f0*/  @!P1 PRMT R7, RZ, 0x654, R7 ;  /* 0x00000654ff079816 */ /* 0x000fc80000000007 */
[----:B------:R3:W-:Y:S01]  /*4300*/  @!P1 SYNCS.ARRIVE.TRANS64.RED.A1T0 RZ, [R7+URZ], RZ ;  /* 0x000000ff07ff99a7 */ /* 0x0007e2000810043f */
[----:B------:R-:W4:Y:S01]  /*4310*/  MUFU.EX2 R32, R39 ;  /* 0x0000002700207308 */ /* 0x000f220000000800 */
[----:B--2---:R-:W-:Y:S01]  /*4320*/  F2FP.F16.F32.PACK_AB R157, R30, R15 ;  /* 0x0000000f1e9d723e */ /* 0x004fe200000000ff */
[----:B---3--:R-:W-:Y:S01]  /*4330*/  FADD.FTZ R7, R19, R8 ;  /* 0x0000000813077221 */ /* 0x008fe20000010000 */
[----:B------:R-:W-:-:S05]  /*4340*/  FADD.FTZ R8, R153, R26 ;  /* 0x0000001a99087221 */ /* 0x000fca0000010000 */
[----:B------:R-:W-:Y:S01]  /*4350*/  MUFU.EX2 R41, R41 ;  /* 0x0000002900297308 */ /* 0x000fe20000000800 */
[----:B------:R-:W-:Y:S01]  /*4360*/  F2FP.F16.F32.PACK_AB R153, R26, R153 ;  /* 0x000000991a99723e */ /* 0x000fe200000000ff */
[----:B------:R-:W-:Y:S01]  /*4370*/  FADD.FTZ R34, R156, R7 ;  /* 0x000000079c227221 */ /* 0x000fe20000010000 */
[----:B------:R-:W-:Y:S01]  /*4380*/  FADD.FTZ R7, R155, R8 ;  /* 0x000000089b077221 */ /* 0x000fe20000010000 */
[C---:B------:R-:W-:Y:S02]  /*4390*/  F2FP.F16.F32.PACK_AB R155, R28.reuse, R155 ;  /* 0x0000009b1c9b723e */ /* 0x040fe400000000ff */
        /* <DEDUP_REMOVED lines=10> */
[----:B------:R-:W-:Y:S02]  /*4440*/  IMAD.MOV.U32 R30, RZ, RZ, 0x20 ;  /* 0x00000020ff1e7424 */ /* 0x000fe400078e00ff */
[----:B------:R-:W-:Y:S01]  /*4450*/  FADD.FTZ R34, R160, R9 ;  /* 0x00000009a0227221 */ /* 0x000fe20000010000 */
[----:B-1----:R-:W-:Y:S01]  /*4460*/  FADD.FTZ R7, R21, R8 ;  /* 0x0000000815077221 */ /* 0x002fe20000010000 */
[----:B------:R-:W-:Y:S01]  /*4470*/  LEA R8, R27, UR36, 0x1 ;  /* 0x000000241b087c11 */ /* 0x000fe2000f8e08ff */
[----:B------:R-:W-:Y:S01]  /*4480*/  BAR.SYNC.DEFER_BLOCKING 0xf, 0x100 ;  /* 0x03c4000000007b1d */ /* 0x000fe20000010000 */
[----:B------:R-:W-:Y:S01]  /*4490*/  SEL R30, R30, 0xffffffe0, !P2 ;  /* 0xffffffe01e1e7807 */ /* 0x000fe20005000000 */
[C---:B----4-:R-:W-:Y:S01]  /*44a0*/  FADD.FTZ R28, R32.reuse, R7 ;  /* 0x00000007201c7221 */ /* 0x050fe20000010000 */
[----:B------:R-:W-:Y:S01]  /*44b0*/  F2FP.F16.F32.PACK_AB R159, R32, R21 ;  /* 0x00000015209f723e */ /* 0x000fe200000000ff */
[----:B------:R-:W-:Y:S01]  /*44c0*/  VIADD R11, R8, 0x26800 ;  /* 0x00026800080b7836 */ /* 0x000fe20000000000 */
[----:B--2---:R-:W-:Y:S01]  /*44d0*/  F2FP.F16.F32.PACK_AB R161, R10, R41 ;  /* 0x000000290aa1723e */ /* 0x004fe200000000ff */
[----:B------:R-:W1:Y:S01]  /*44e0*/  MUFU.EX2 R45, R45 ;  /* 0x0000002d002d7308 */ /* 0x000e620000000800 */
[----:B------:R-:W-:Y:S01]  /*44f0*/  FADD.FTZ R7, R41, R28 ;  /* 0x0000001c29077221 */ /* 0x000fe20000010000 */
[----:B------:R-:W-:Y:S01]  /*4500*/  VIADD R9, R8, 0x26840 ;  /* 0x0002684008097836 */ /* 0x000fe20000000000 */
[----:B------:R-:W-:Y:S01]  /*4510*/  F2FP.F16.F32.PACK_AB R160, R160, R57 ;  /* 0x00000039a0a0723e */ /* 0x000fe200000000ff */
[----:B------:R-:W-:-:S02]  /*4520*/  @P3 VIADD R9, R11, 0xffffffc0 ;  /* 0xffffffc00b093836 */ /* 0x000fc40000000000 */
[----:B------:R-:W-:Y:S01]  /*4530*/  FADD.FTZ R28, R10, R7 ;  /* 0x000000070a1c7221 */ /* 0x000fe20000010000 */
[----:B---3--:R-:W-:Y:S01]  /*4540*/  FADD.FTZ R7, R61, R34 ;  /* 0x000000223d077221 */ /* 0x008fe20000010000 */
[----:B------:R-:W-:Y:S01]  /*4550*/  IMAD.IADD R10, R11, 0x1, R30 ;  /* 0x000000010b0a7824 */ /* 0x000fe200078e021e */
[----:B------:R-:W2:Y:S01]  /*4560*/  MUFU.EX2 R20, R63 ;  /* 0x0000003f00147308 */ /* 0x000ea20000000800 */
[----:B------:R-:W-:-:S07]  /*4570*/  IADD3 R11, R30, R9, RZ ;  /* 0x000000091e0b7210 */ /* 0x000fce0007ffe0ff */
[----:B------:R-:W3:Y:S01]  /*4580*/  MUFU.EX2 R18, R47 ;  /* 0x0000002f00127308 */ /* 0x000ee20000000800 */
[----:B-1----:R-:W-:Y:S01]  /*4590*/  FADD.FTZ R15, R45, R28 ;  /* 0x0000001c2d0f7221 */ /* 0x002fe20000010000 */
[----:B------:R1:W-:Y:S04]  /*45a0*/  STSM.16.M88.4 [R8+0x26800], R152 ;  /* 0x0268009808007844 */ /* 0x0003e80000000200 */
[----:B------:R1:W-:Y:S02]  /*45b0*/  STSM.16.M88.4 [R10], R156 ;  /* 0x0000009c0a007844 */ /* 0x0003e40000000200 */
[----:B------:R-:W-:Y:S01]  /*45c0*/  MUFU.EX2 R65, R65 ;  /* 0x0000004100417308 */ /* 0x000fe20000000800 */
[C---:B--2---:R-:W-:Y:S01]  /*45d0*/  F2FP.F16.F32.PACK_AB R162, R20.reuse, R61 ;  /* 0x0000003d14a2723e */ /* 0x044fe200000000ff */
[----:B------:R-:W-:-:S06]  /*45e0*/  FADD.FTZ R20, R20, R7 ;  /* 0x0000000714147221 */ /* 0x000fcc0000010000 */
[----:B------:R-:W2:Y:S01]  /*45f0*/  MUFU.EX2 R22, R67 ;  /* 0x0000004300167308 */ /* 0x000ea20000000800 */
[C---:B---3--:R-:W-:Y:S01]  /*4600*/  F2FP.F16.F32.PACK_AB R163, R18.reuse, R45 ;  /* 0x0000002d12a3723e */ /* 0x048fe200000000ff */
[----:B------:R-:W-:-:S04]  /*4610*/  FADD.FTZ R18, R18, R15 ;  /* 0x0000000f12127221 */ /* 0x000fc80000010000 */
[----:B------:R1:W-:Y:S02]  /*4620*/  STSM.16.M88.4 [R9], R160 ;  /* 0x000000a009007844 */ /* 0x0003e40000000200 */
[----:B------:R-:W-:Y:S08]  /*4630*/  MUFU.EX2 R49, R49 ;  /* 0x0000003100317308 */ /* 0x000ff00000000800 */
[----:B------:R-:W3:Y:S01]  /*4640*/  MUFU.EX2 R24, R51 ;  /* 0x0000003300187308 */ /* 0x000ee20000000800 */
[----:B--2---:R-:W-:Y:S01]  /*4650*/  F2FP.F16.F32.PACK_AB R164, R22, R65 ;  /* 0x0000004116a4723e */ /* 0x004fe200000000ff */
[----:B------:R-:W-:-:S04]  /*4660*/  FADD.FTZ R65, R65, R20 ;  /* 0x0000001441417221 */ /* 0x000fc80000010000 */
[----:B------:R-:W-:Y:S02]  /*4670*/  FADD.FTZ R22, R22, R65 ;  /* 0x0000004116167221 */ /* 0x000fe40000010000 */
[----:B------:R-:W2:Y:S08]  /*4680*/  MUFU.EX2 R69, R69 ;  /* 0x0000004500457308 */ /* 0x000eb00000000800 */
[----:B------:R-:W4:Y:S01]  /*4690*/  MUFU.EX2 R12, R12 ;  /* 0x0000000c000c7308 */ /* 0x000f220000000800 */
[----:B---3--:R-:W-:Y:S01]  /*46a0*/  F2FP.F16.F32.PACK_AB R165, R24, R49 ;  /* 0x0000003118a5723e */ /* 0x008fe200000000ff */
[----:B------:R-:W-:-:S04]  /*46b0*/  FADD.FTZ R49, R49, R18 ;  /* 0x0000001231317221 */ /* 0x000fc80000010000 */
[----:B------:R-:W-:Y:S02]  /*46c0*/  FADD.FTZ R24, R24, R49 ;  /* 0x0000003118187221 */ /* 0x000fe40000010000 */
[----:B------:R-:W-:Y:S01]  /*46d0*/  MUFU.EX2 R53, R53 ;  /* 0x0000003500357308 */ /* 0x000fe20000000800 */
[----:B--2---:R-:W-:-:S07]  /*46e0*/  FADD.FTZ R7, R69, R22 ;  /* 0x0000001645077221 */ /* 0x004fce0000010000 */
[----:B------:R-:W2:Y:S01]  /*46f0*/  MUFU.EX2 R26, R55 ;  /* 0x00000037001a7308 */ /* 0x000ea20000000800 */
[C---:B----4-:R-:W-:Y:S01]  /*4700*/  F2FP.F16.F32.PACK_AB R166, R12.reuse, R69 ;  /* 0x000000450ca6723e */ /* 0x050fe200000000ff */
[----:B------:R-:W-:Y:S01]  /*4710*/  FADD.FTZ R7, R12, R7 ;  /* 0x000000070c077221 */ /* 0x000fe20000010000 */
[----:B--2---:R-:W-:Y:S01]  /*4720*/  F2FP.F16.F32.PACK_AB R167, R26, R53 ;  /* 0x000000351aa7723e */ /* 0x004fe200000000ff */
[----:B------:R-:W-:-:S04]  /*4730*/  FADD.FTZ R53, R53, R24 ;  /* 0x0000001835357221 */ /* 0x000fc80000010000 */
[----:B------:R1:W-:Y:S01]  /*4740*/  STSM.16.M88.4 [R11], R164 ;  /* 0x000000a40b007844 */ /* 0x0003e20000000200 */
[----:B------:R-:W-:Y:S01]  /*4750*/  FADD.FTZ R12, R26, R53 ;  /* 0x000000351a0c7221 */ /* 0x000fe20000010000 */
[----:B------:R-:W-:Y:S06]  /*4760*/  @!P0 BRA `(.L_x_3022) ;  /* 0x0000000000048947 */ /* 0x000fec0003800000 */
[----:B------:R-:W-:Y:S01]  /*4770*/  BPT.TRAP 0x1 ;  /* 0x000000040000795c */ /* 0x000fe20000300000 */
.L_x_3022:
[----:B------:R2:W3:Y:S01]  /*4780*/  SYNCS.PHASECHK.TRANS64.TRYWAIT P2, [UR36+0x28c50], R13 ;  /* 0x028c500dff0075a7 */ /* 0x0004e20008040164 */
[----:B------:R-:W-:Y:S05]  /*4790*/  @!P0 BRA `(.L_x_3023) ;  /* 0x0000000000048947 */ /* 0x000fea0003800000 */
[----:B------:R-:W-:Y:S01]  /*47a0*/  BPT.TRAP 0x1 ;  /* 0x000000040000795c */ /* 0x000fe20000300000 */
.L_x_3023:
[----:B------:R-:W-:Y:S01]  /*47b0*/  ULOP3.LUT UR24, UR37, 0x2000000, URZ, 0xfc, !UPT ;  /* 0x0200000025187892 */ /* 0x000fe2000f8efc3f */
[----:B---3--:R-:W-:Y:S11]  /*47c0*/  @P2 BRA `(.L_x_3024) ;  /* 0x0000000000082947 */ /* 0x008ff60003800000 */
[----:B------:R-:W3:Y:S02]  /*47d0*/  SYNCS.PHASECHK.TRANS64.TRYWAIT P2, [UR36+0x28c50], R13 ;  /* 0x028c500dff0075a7 */ /* 0x000ee40008040164 */
[----:B---3--:R-:W-:Y:S05]  /*47e0*/  @!P2 BRA `(.L_x_3025) ;  /* 0x000000940000a947 */ /* 0x008fea0003800000 */
.L_x_3024:
[----:B------:R-:W-:Y:S01]  /*47f0*/  WARPGROUP.ARRIVE ;  /* 0x00000000000079c5 */ /* 0x000fe20000000000 */
[----:B------:R-:W-:Y:S01]  /*4800*/  UMOV UR10, UR24 ;  /* 0x00000018000a7c82 */ /* 0x000fe20008000000 */
[----:B------:R-:W-:Y:S01]  /*4810*/  UMOV UR11, 0x40000040 ;  /* 0x40000040000b7882 */ /* 0x000fe20000000000 */
[----:B------:R-:W-:Y:S01]  /*4820*/  UIADD3 UR4, UR24, 0x80, URZ ;  /* 0x0000008018047890 */ /* 0x000fe2000fffe03f */
[----:B0-23--:R-:W-:Y:S02]  /*4830*/  VIADD R13, R17, 0xfffffffe ;  /* 0xfffffffe110d7836 */ /* 0x00dfe40000000000 */
[----:B------:R-:W-:Y:S01]  /*4840*/  HGMMA.64x256x16.F32 R24, R152, gdesc[UR8].tnspB, RZ, !UPT, gsb0 ;  /* 0x43e0000898187df0 */ /* 0x000fe2000c0008ff */
[----:B------:R-:W-:Y:S01]  /*4850*/  UMOV UR11, 0x40000040 ;  /* 0x40000040000b7882 */ /* 0x000fe20000000000 */
[----:B------:R-:W-:Y:S01]  /*4860*/  @!P1 VIADD R14, R14, 0x28c60 ;  /* 0x00028c600e0e9836 */ /* 0x000fe20000000000 */
[----:B------:R-:W-:Y:S01]  /*4870*/  ISETP.GE.AND P2, PT, R13, R16, PT ;  /* 0x000000100d00720c */ /* 0x000fe20003f46270 */
[----:B------:R-:W-:Y:S01]  /*4880*/  UMOV UR10, UR4 ;  /* 0x00000004000a7c82 */ /* 0x000fe20008000000 */
[----:B------:R-:W-:-:S02]  /*4890*/  UIADD3 UR4, UR24, 0x100, URZ ;  /* 0x0000010018047890 */ /* 0x000fc4000fffe03f */
[----:B------:R-:W-:Y:S01]  /*48a0*/  @!P1 PRMT R14, RZ, 0x654, R14 ;  /* 0x00000654ff0e9816 */ /* 0x000fe2000000000e */
[----:B------:R-:W-:Y:S02]  /*48b0*/  WARPGROUP.DEPBAR.LE gsb0, 0x0 ;  /* 0x00008000000079c5 */ /* 0x000fe40000010000 */
[----:B------:R-:W-:-:S15]  /*48c0*/  WARPGROUP.ARRIVE ;  /* 0x00000000000079c5 */ /* 0x000fde0000000000 */
[----:B------:R-:W-:-:S03]  /*48d0*/  NOP ;  /* 0x0000000000007918 */ /* 0x000fc60000000000 */
[----:B------:R-:W-:Y:S01]  /*48e0*/  HGMMA.64x256x16.F32 R24, R156, gdesc[UR8].tnspB, R24, gsb0 ;  /* 0x43e000089c187df0 */ /* 0x000fe20008000818 */
[----:B------:R-:W-:Y:S01]  /*48f0*/  UMOV UR10, UR4 ;  /* 0x00000004000a7c82 */ /* 0x000fe20008000000 */
[----:B------:R-:W-:Y:S01]  /*4900*/  UMOV UR11, 0x40000040 ;  /* 0x40000040000b7882 */ /* 0x000fe20000000000 */
[----:B------:R-:W-:Y:S01]  /*4910*/  UIADD3 UR4, UR24, 0x180, URZ ;  /* 0x0000018018047890 */ /* 0x000fe2000fffe03f */
[----:B------:R-:W-:Y:S02]  /*4920*/  WARPGROUP.DEPBAR.LE gsb0, 0x0 ;  /* 0x00008000000079c5 */ /* 0x000fe40000010000 */
[----:B------:R-:W-:-:S15]  /*4930*/  WARPGROUP.ARRIVE ;  /* 0x00000000000079c5 */ /* 0x000fde0000000000 */
[----:B------:R-:W-:-:S07]  /*4940*/  NOP ;  /* 0x0000000000007918 */ /* 0x000fce0000000000 */
[----:B------:R-:W-:Y:S01]  /*4950*/  HGMMA.64x256x16.F32 R24, R160, gdesc[UR8].tnspB, R24, gsb0 ;  /* 0x43e00008a0187df0 */ /* 0x000fe20008000818 */
[----:B------:R-:W-:Y:S01]  /*4960*/  UMOV UR10, UR4 ;  /* 0x00000004000a7c82 */ /* 0x000fe20008000000 */
[----:B------:R-:W-:Y:S01]  /*4970*/  UMOV UR11, 0x40000040 ;  /* 0x40000040000b7882 */ /* 0x000fe20000000000 */
[----:B------:R-:W-:Y:S01]  /*4980*/  UMOV UR4, URZ ;  /* 0x0000003f00047c82 */ /* 0x000fe20008000000 */
[----:B------:R-:W-:Y:S02]  /*4990*/  WARPGROUP.DEPBAR.LE gsb0, 0x0 ;  /* 0x00008000000079c5 */ /* 0x000fe40000010000 */
[----:B------:R-:W-:-:S15]  /*49a0*/  WARPGROUP.ARRIVE ;  /* 0x00000000000079c5 */ /* 0x000fde0000000000 */
[----:B------:R-:W-:-:S07]  /*49b0*/  NOP ;  /* 0x0000000000007918 */ /* 0x000fce0000000000 */
[----:B------:R-:W-:Y:S03]  /*49c0*/  HGMMA.64x256x16.F32 R24, R164, gdesc[UR8].tnspB, R24, gsb0 ;  /* 0x43e00008a4187df0 */ /* 0x000fe60008000818 */
[----:B------:R-:W-:Y:S02]  /*49d0*/  WARPGROUP.DEPBAR.LE gsb0, 0x0 ;  /* 0x00008000000079c5 */ /* 0x000fe40000010000 */
[----:B------:R-:W-:Y:S01]  /*49e0*/  @!PT LDS RZ, [RZ] ;  /* 0x00000000fffff984 */ /* 0x000fe20000000800 */
[----:B------:R-:W-:Y:S01]  /*49f0*/  @!PT LDS RZ, [RZ] ;  /* 0x00000000fffff984 */ /* 0x000fe20000000800 */
[----:B------:R-:W-:Y:S01]  /*4a00*/  @!PT LDS RZ, [RZ] ;  /* 0x00000000fffff984 */ /* 0x000fe20000000800 */
[----:B------:R-:W-:Y:S01]  /*4a10*/  @!PT LDS RZ, [RZ] ;  /* 0x00000000fffff984 */ /* 0x000fe20000000800 */
[----:B------:R0:W-:Y:S06]  /*4a20*/  MEMBAR.ALL.CTA ;  /* 0x0000000000007992 */ /* 0x0001ec0000008000 */
[----:B0-----:R-:W0:Y:S02]  /*4a30*/  FENCE.VIEW.ASYNC.S ;  /* 0x00000000000073c6 */ /* 0x001e240000000000 */
[----:B0-----:R-:W-:Y:S01]  /*4a40*/  NOP ;  /* 0x0000000000007918 */ /* 0x001fe20000000000 */
[----:B------:R-:W-:Y:S06]  /*4a50*/  BAR.ARV 0xe, 0x100 ;  /* 0x0384000000007b1d */ /* 0x000fec0000002000 */
[----:B------:R0:W-:Y:S01]  /*4a60*/  @!P1 SYNCS.ARRIVE.TRANS64.RED.A1T0 RZ, [R14+URZ], RZ ;  /* 0x000000ff0eff99a7 */ /* 0x0001e2000810043f */
[----:B------:R-:W-:Y:S05]  /*4a70*/  @!P2 BRA `(.L_x_3026) ;  /* 0x000000180028a947 */ /* 0x000fea0003800000 */
[----:B------:R-:W-:Y:S01]  /*4a80*/  IMAD.MOV.U32 R185, RZ, RZ, RZ ;  /* 0x000000ffffb97224 */ /* 0x000fe200078e00ff */
[----:B------:R-:W-:-:S06]  /*4a90*/  UMOV UR4, URZ ;  /* 0x0000003f00047c82 */ /* 0x000fcc0008000000 */
.L_x_3035:
[----:B------:R-:W-:Y:S01]  /*4aa0*/  UIADD3 UR5, UR4, 0x1, URZ ;  /* 0x0000000104057890 */ /* 0x000fe2000fffe03f */
[C---:B------:R-:W-:Y:S01]  /*4ab0*/  ISETP.GT.AND P2, PT, R13.reuse, R16, PT ;  /* 0x000000100d00720c */ /* 0x040fe20003f44270 */
[----:B------:R-:W-:Y:S02]  /*4ac0*/  VIADD R13, R13, 0xffffffff ;  /* 0xffffffff0d0d7836 */ /* 0x000fe40000000000 */
[----:B------:R-:W-:-:S04]  /*4ad0*/  UISETP.NE.AND UP0, UPT, UR5, 0x2, UPT ;  /* 0x000000020500788c */ /* 0x000fc8000bf05270 */
[----:B------:R-:W-:Y:S02]  /*4ae0*/  USEL UR7, URZ, 0x1, UP0 ;  /* 0x000000013f077887 */ /* 0x000fe40008000000 */
[----:B------:R-:W-:-:S04]  /*4af0*/  USEL UR5, UR5, URZ, UP0 ;  /* 0x0000003f05057287 */ /* 0x000fc80008000000 */
[----:B------:R-:W-:Y:S01]  /*4b00*/  LOP3.LUT R185, R185, UR7, RZ, 0x3c, !PT ;  /* 0x00000007b9b97c12 */ /* 0x000fe2000f8e3cff */
[----:B--23--:R-:W-:Y:S07]  /*4b10*/  @!P0 BRA `(.L_x_3027) ;  /* 0x0000000000048947 */ /* 0x00cfee0003800000 */
[----:B------:R-:W-:Y:S01]  /*4b20*/  BPT.TRAP 0x1 ;  /* 0x000000040000795c */ /* 0x000fe20000300000 */
.L_x_3027:
[----:B------:R-:W-:Y:S01]  /*4b30*/  ULEA UR7, UR5, UR36, 0x3 ;  /* 0x0000002405077291 */ /* 0x000fe2000f8e183f */
[----:B0-----:R-:W-:-:S08]  /*4b40*/  SHF.L.U32 R14, R185, 0x1f, RZ ;  /* 0x0000001fb90e7819 */ /* 0x001fd000000006ff */
[----:B------:R0:W2:Y:S01]  /*4b50*/  SYNCS.PHASECHK.TRANS64.TRYWAIT P3, [UR7+0x28c30], R14 ;  /* 0x028c300eff0075a7 */ /* 0x0000a20008060147 */
[----:B------:R-:W-:Y:S05]  /*4b60*/  @!P0 BRA `(.L_x_3028) ;  /* 0x0000000000048947 */ /* 0x000fea0003800000 */
[----:B------:R-:W-:Y:S01]  /*4b70*/  BPT.TRAP 0x1 ;  /* 0x000000040000795c */ /* 0x000fe20000300000 */
.L_x_3028:
[----:B--2---:R-:W-:Y:S05]  /*4b80*/  @P3 BRA `(.L_x_3029) ;  /* 0x0000000000083947 */ /* 0x004fea0003800000 */
[----:B------:R-:W2:Y:S02]  /*4b90*/  SYNCS.PHASECHK.TRANS64.TRYWAIT P3, [UR7+0x28c30], R14 ;  /* 0x028c300eff0075a7 */ /* 0x000ea40008060147 */
[----:B--2---:R-:W-:Y:S05]  /*4ba0*/  @!P3 BRA `(.L_x_3030) ;  /* 0x000000900024b947 */ /* 0x004fea0003800000 */
.L_x_3029:
[----:B------:R-:W-:Y:S01]  /*4bb0*/  ULEA UR10, UR5, UR6, 0x9 ;  /* 0x00000006050a7291 */ /* 0x000fe2000f8e483f */
[----:B-1----:R-:W-:Y:S01]  /*4bc0*/  WARPGROUP.ARRIVE ;  /* 0x00000000000079c5 */ /* 0x002fe20000000000 */
[----:B------:R-:W-:Y:S01]  /*4bd0*/  UMOV UR11, 0x40000040 ;  /* 0x40000040000b7882 */ /* 0x000fe20000000000 */
[----:B------:R-:W-:Y:S01]  /*4be0*/  UMOV UR15, 0x40000040 ;  /* 0x40000040000f7882 */ /* 0x000fe20000000000 */
[----:B------:R-:W-:Y:S01]  /*4bf0*/  UIADD3 UR14, UR10, 0x2, URZ ;  /* 0x000000020a0e7890 */ /* 0x000fe2000fffe03f */
[----:B------:R-:W-:Y:S01]  /*4c00*/  ISETP.NE.AND P3, PT, R4, RZ, PT ;  /* 0x000000ff0400720c */ /* 0x000fe20003f65270 */
[----:B------:R-:W-:Y:S01]  /*4c10*/  UIADD3 UR18, UR10, 0x4, URZ ;  /* 0x000000040a127890 */ /* 0x000fe2000fffe03f */
[----:B------:R-:W-:Y:S02]  /*4c20*/  UMOV UR19, 0x40000040 ;  /* 0x4000004000137882 */ /* 0x000fe40000000000 */
[----:B------:R-:W-:Y:S01]  /*4c30*/  HGMMA.64x64x16.F32 R152, gdesc[UR8], RZ, !UPT, gsb0 ;  /* 0x00e00000089879f0 */ /* 0x000fe2000c0008ff */
[----:B------:R-:W-:Y:S01]  /*4c40*/  UIADD3 UR22, UR10, 0x6, URZ ;  /* 0x000000060a167890 */ /* 0x000fe2000fffe03f */
[----:B------:R-:W-:Y:S01]  /*4c50*/  UMOV UR23, 0x40000040 ;  /* 0x4000004000177882 */ /* 0x000fe20000000000 */
        /* <DEDUP_REMOVED lines=10> */
[----:B------:R-:W-:Y:S02]  /*4d00*/  FMNMX.FTZ R0, R152, R3, !PT ;  /* 0x0000000398007209 */ /* 0x000fe40007810000 */
[----:B------:R-:W-:Y:S02]  /*4d10*/  FMNMX.FTZ R18, R154, R5, !PT ;  /* 0x000000059a127209 */ /* 0x000fe40007810000 */
[----:B--2---:R-:W-:-:S04]  /*4d20*/  FMNMX.FTZ R15, R153, R0, !PT ;  /* 0x00000000990f7209 */ /* 0x004fc80007810000 */
        /* <DEDUP_REMOVED lines=13> */
[----:B------:R-:W-:Y:S02]  /*4e00*/  FMNMX.FTZ R15, R155, R18, !PT ;  /* 0x000000129b0f7209 */ /* 0x000fe40007810000 */
[----:B------:R-:W-:Y:S02]  /*4e10*/  FMNMX.FTZ R19, R181, R0, !PT ;  /* 0x00000000b5137209 */ /* 0x000fe40007810000 */
[----:B------:R-:W-:-:S03]  /*4e20*/  FMNMX.FTZ R18, R158, R15, !PT ;  /* 0x0000000f9e127209 */ /* 0x000fc60007810000 */
[----:B------:R-:W1:Y:S01]  /*4e30*/  SHFL.BFLY PT, R0, R19, 0x2, 0x1f ;  /* 0x0c401f0013007f89 */ /* 0x000e6200000e0000 */
[----:B------:R-:W-:-:S04]  /*4e40*/  FMNMX.FTZ R15, R159, R18, !PT ;  /* 0x000000129f0f7209 */ /* 0x000fc80007810000 */
[----:B------:R-:W-:Y:S02]  /*4e50*/  FMNMX.FTZ R18, R162, R15, !PT ;  /* 0x0000000fa2127209 */ /* 0x000fe40007810000 */
[----:B-1----:R-:W-:Y:S02]  /*4e60*/  FMNMX.FTZ R20, R19, R0, !PT ;  /* 0x0000000013147209 */ /* 0x002fe40007810000 */
[----:B------:R-:W1:Y:S03]  /*4e70*/  LDC R0, c[0x0][0x988] ;  /* 0x00026200ff007b82 */ /* 0x000e660000000800 */
[----:B------:R-:W2:Y:S02]  /*4e80*/  SHFL.BFLY PT, R17, R20, 0x1, 0x1f ;  /* 0x0c201f0014117f89 */ /* 0x000ea400000e0000 */
[----:B--2---:R-:W-:Y:S02]  /*4e90*/  FMNMX.FTZ R15, R20, R17, !PT ;  /* 0x00000011140f7209 */ /* 0x004fe40007810000 */
[----:B------:R-:W-:-:S03]  /*4ea0*/  FMNMX.FTZ R17, R163, R18, !PT ;  /* 0x00000012a3117209 */ /* 0x000fc60007810000 */
[C---:B------:R-:W-:Y:S01]  /*4eb0*/  FADD.FTZ R3, -R15.reuse, R3 ;  /* 0x000000030f037221 */ /* 0x040fe20000010100 */
[----:B------:R-:W-:Y:S01]  /*4ec0*/  FMNMX.FTZ R18, R166, R17, !PT ;  /* 0x00000011a6127209 */ /* 0x000fe20007810000 */
[-C--:B-1----:R-:W-:Y:S02]  /*4ed0*/  FMUL.FTZ R187, R15, R0.reuse ;  /* 0x000000000fbb7220 */ /* 0x082fe40000410000 */
[----:B------:R-:W-:Y:S01]  /*4ee0*/  FMUL.FTZ R19, R3, R0 ;  /* 0x0000000003137220 */ /* 0x000fe20000410000 */
[----:B------:R-:W-:Y:S01]  /*4ef0*/  FMNMX.FTZ R3, R167, R18, !PT ;  /* 0x00000012a7037209 */ /* 0x000fe20007810000 */
[-CC-:B------:R-:W-:Y:S01]  /*4f00*/  FFMA.FTZ R157, R157, R0.reuse, -R187.reuse ;  /* 0x000000009d9d7223 */ /* 0x180fe200000108bb */
[-CC-:B------:R-:W-:Y:S01]  /*4f10*/  FFMA.FTZ R22, R165, R0.reuse, -R187.reuse ;  /* 0x00000000a5167223 */ /* 0x180fe200000108bb */
[----:B------:R1:W2:Y:S01]  /*4f20*/  MUFU.EX2 R18, R19 ;  /* 0x0000001300127308 */ /* 0x0002a20000000800 */
[----:B------:R-:W-:Y:S01]  /*4f30*/  FMNMX.FTZ R20, R170, R3, !PT ;  /* 0x00000003aa147209 */ /* 0x000fe20007810000 */
[-CC-:B------:R-:W-:Y:S01]  /*4f40*/  FFMA.FTZ R3, R152, R0.reuse, -R187.reuse ;  /* 0x0000000098037223 */ /* 0x180fe200000108bb */
[-CC-:B------:R-:W-:Y:S01]  /*4f50*/  FFMA.FTZ R152, R153, R0.reuse, -R187.reuse ;  /* 0x0000000099987223 */ /* 0x180fe200000108bb */
[--C-:B------:R-:W-:Y:S01]  /*4f60*/  FFMA.FTZ R153, R169, R0, -R187.reuse ;  /* 0x00000000a9997223 */ /* 0x100fe200000108bb */
[----:B------:R-:W-:Y:S01]  /*4f70*/  FMNMX.FTZ R17, R171, R20, !PT ;  /* 0x00000014ab117209 */ /* 0x000fe20007810000 */
[-CC-:B------:R-:W-:Y:S01]  /*4f80*/  FFMA.FTZ R165, R180, R0.reuse, -R187.reuse ;  /* 0x00000000b4a57223 */ /* 0x180fe200000108bb */
[-CC-:B------:R-:W-:Y:S01]  /*4f90*/  FFMA.FTZ R21, R164, R0.reuse, -R187.reuse ;  /* 0x00000000a4157223 */ /* 0x180fe200000108bb */
[----:B------:R-:W3:Y:S01]  /*4fa0*/  MUFU.EX2 R3, R3 ;  /* 0x0000000300037308 */ /* 0x000ee20000000800 */
[----:B------:R-:W-:Y:S01]  /*4fb0*/  FMNMX.FTZ R20, R174, R17, !PT ;  /* 0x00000011ae147209 */ /* 0x000fe20007810000 */
[----:B------:R-:W-:-:S03]  /*4fc0*/  FFMA.FTZ R164, R173, R0, -R187 ;  /* 0x00000000ada47223 */ /* 0x000fc600000108bb */
[----:B------:R-:W-:-:S03]  /*4fd0*/  FMNMX.FTZ R17, R175, R20, !PT ;  /* 0x00000014af117209 */ /* 0x000fc60007810000 */
[----:B------:R-:W4:Y:S01]  /*4fe0*/  MUFU.EX2 R152, R152 ;  /* 0x0000009800987308 */ /* 0x000f220000000800 */
[----:B------:R-:W-:Y:S01]  /*4ff0*/  FMNMX.FTZ R20, R178, R17, !PT ;  /* 0x00000011b2147209 */ /* 0x000fe20007810000 */
[-CC-:B------:R-:W-:Y:S01]  /*5000*/  FFMA.FTZ R17, R156, R0.reuse, -R187.reuse ;  /* 0x000000009c117223 */ /* 0x180fe200000108bb */
[-CC-:B------:R-:W-:Y:S01]  /*5010*/  FFMA.FTZ R156, R160, R0.reuse, -R187.reuse ;  /* 0x00000000a09c7223 */ /* 0x180fe200000108bb */
[--C-:B------:R-:W-:Y:S01]  /*5020*/  FFMA.FTZ R160, R168, R0, -R187.reuse ;  /* 0x00000000a8a07223 */ /* 0x100fe200000108bb */
[----:B-1----:R-:W-:Y:S01]  /*5030*/  FMNMX.FTZ R19, R179, R20, !PT ;  /* 0x00000014b3137209 */ /* 0x002fe20007810000 */
[--C-:B------:R-:W-:Y:S01]  /*5040*/  FFMA.FTZ R168, R177, R0, -R187.reuse ;  /* 0x00000000b1a87223 */ /* 0x100fe200000108bb */
[----:B--2---:R-:W-:Y:S01]  /*5050*/  FMUL.FTZ R24, R24, R18 ;  /* 0x0000001218187220 */ /* 0x004fe20000410000 */
[----:B------:R-:W1:Y:S01]  /*5060*/  MUFU.EX2 R17, R17 ;  /* 0x0000001100117308 */ /* 0x000e620000000800 */
[----:B------:R-:W-:Y:S01]  /*5070*/  FMNMX.FTZ R20, R182, R19, !PT ;  /* 0x00000013b6147209 */ /* 0x000fe20007810000 */
[-CC-:B------:R-:W-:Y:S01]  /*5080*/  FFMA.FTZ R19, R161, R0.reuse, -R187.reuse ;  /* 0x00000000a1137223 */ /* 0x180fe200000108bb */
[----:B------:R-:W-:Y:S01]  /*5090*/  FFMA.FTZ R161, R176, R0, -R187 ;  /* 0x00000000b0a17223 */ /* 0x000fe200000108bb */
[----:B---3--:R-:W-:Y:S01]  /*50a0*/  FFMA.FTZ R7, R18, R7, R3 ;  /* 0x0000000712077223 */ /* 0x008fe20000010003 */
[----:B------:R-:W-:Y:S01]  /*50b0*/  FMNMX.FTZ R23, R183, R20, !PT ;  /* 0x00000014b7177209 */ /* 0x000fe20007810000 */
[-C--:B------:R-:W-:Y:S01]  /*50c0*/  FMUL.FTZ R25, R25, R18.reuse ;  /* 0x0000001219197220 */ /* 0x080fe20000410000 */
[-C--:B------:R-:W-:Y:S01]  /*50d0*/  FMUL.FTZ R28, R28, R18.reuse ;  /* 0x000000121c1c7220 */ /* 0x080fe20000410000 */
[----:B------:R2:W-:Y:S01]  /*50e0*/  MUFU.EX2 R20, R157 ;  /* 0x0000009d00147308 */ /* 0x0005e20000000800 */
[-C--:B------:R-:W-:Y:S01]  /*50f0*/  FMUL.FTZ R29, R29, R18.reuse ;  /* 0x000000121d1d7220 */ /* 0x080fe20000410000 */
[----:B------:R-:W3:Y:S01]  /*5100*/  SHFL.BFLY PT, R184, R23, 0x2, 0x1f ;  /* 0x0c401f0017b87f89 */ /* 0x000ee200000e0000 */
[-C--:B------:R-:W-:Y:S01]  /*5110*/  FMUL.FTZ R32, R32, R18.reuse ;  /* 0x0000001220207220 */ /* 0x080fe20000410000 */
[-C--:B------:R-:W-:Y:S01]  /*5120*/  FMUL.FTZ R33, R33, R18.reuse ;  /* 0x0000001221217220 */ /* 0x080fe20000410000 */
[-C--:B------:R-:W-:Y:S01]  /*5130*/  FMUL.FTZ R36, R36, R18.reuse ;  /* 0x0000001224247220 */ /* 0x080fe20000410000 */
[-C--:B------:R-:W-:Y:S01]  /*5140*/  FMUL.FTZ R37, R37, R18.reuse ;  /* 0x0000001225257220 */ /* 0x080fe20000410000 */
[----:B------:R-:W-:Y:S01]  /*5150*/  FMUL.FTZ R40, R40, R18 ;  /* 0x0000001228287220 */ /* 0x000fe20000410000 */
[----:B------:R-:W-:Y:S01]  /*5160*/  MUFU.EX2 R156, R156 ;  /* 0x0000009c009c7308 */ /* 0x000fe20000000800 */
[-CC-:B--2---:R-:W-:Y:S01]  /*5170*/  FFMA.FTZ R157, R172, R0.reuse, -R187.reuse ;  /* 0x00000000ac9d7223 */ /* 0x184fe200000108bb */
[----:B------:R-:W-:Y:S01]  /*5180*/  FFMA.FTZ R172, R181, R0, -R187 ;  /* 0x00000000b5ac7223 */ /* 0x000fe200000108bb */
[----:B------:R-:W-:-:S02]  /*5190*/  IMAD.U32 R181, RZ, RZ, UR4 ;  /* 0x00000004ffb57e24 */ /* 0x000fc4000f8e00ff */
[-C--:B------:R-:W-:Y:S01]  /*51a0*/  FMUL.FTZ R41, R41, R18.reuse ;  /* 0x0000001229297220 */ /* 0x080fe20000410000 */
[-C--:B------:R-:W-:Y:S01]  /*51b0*/  FMUL.FTZ R44, R44, R18.reuse ;  /* 0x000000122c2c7220 */ /* 0x080fe20000410000 */
[-C--:B------:R-:W-:Y:S01]  /*51c0*/  FMUL.FTZ R45, R45, R18.reuse ;  /* 0x000000122d2d7220 */ /* 0x080fe20000410000 */
[-C--:B------:R-:W-:Y:S01]  /*51d0*/  FMUL.FTZ R48, R48, R18.reuse ;  /* 0x0000001230307220 */ /* 0x080fe20000410000 */
[----:B------:R-:W-:Y:S01]  /*51e0*/  MUFU.EX2 R19, R19 ;  /* 0x0000001300137308 */ /* 0x000fe20000000800 */
[-C--:B------:R-:W-:Y:S01]  /*51f0*/  FMUL.FTZ R49, R49, R18.reuse ;  /* 0x0000001231317220 */ /* 0x080fe20000410000 */
[-C--:B------:R-:W-:Y:S01]  /*5200*/  FMUL.FTZ R52, R52, R18.reuse ;  /* 0x0000001234347220 */ /* 0x080fe20000410000 */
[-C--:B------:R-:W-:Y:S01]  /*5210*/  FMUL.FTZ R53, R53, R18.reuse ;  /* 0x0000001235357220 */ /* 0x080fe20000410000 */
[-C--:B------:R-:W-:Y:S01]  /*5220*/  FMUL.FTZ R56, R56, R18.reuse ;  /* 0x0000001238387220 */ /* 0x080fe20000410000 */
[-C--:B------:R-:W-:Y:S01]  /*5230*/  FMUL.FTZ R57, R57, R18.reuse ;  /* 0x0000001239397220 */ /* 0x080fe20000410000 */
[-C--:B------:R-:W-:Y:S01]  /*5240*/  FMUL.FTZ R60, R60, R18.reuse ;  /* 0x000000123c3c7220 */ /* 0x080fe20000410000 */
[-C--:B------:R-:W-:Y:S01]  /*5250*/  FMUL.FTZ R61, R61, R18.reuse ;  /* 0x000000123d3d7220 */ /* 0x080fe20000410000 */
[----:B------:R-:W-:Y:S01]  /*5260*/  MUFU.EX2 R21, R21 ;  /* 0x0000001500157308 */ /* 0x000fe20000000800 */
[----:B------:R-:W-:Y:S01]  /*5270*/  FMUL.FTZ R64, R64, R18 ;  /* 0x0000001240407220 */ /* 0x000fe20000410000 */
[----:B---3--:R-:W-:Y:S01]  /*5280*/  FMNMX.FTZ R184, R23, R184, !PT ;  /* 0x000000b817b87209 */ /* 0x008fe20007810000 */
[-C--:B------:R-:W-:Y:S01]  /*5290*/  FMUL.FTZ R65, R65, R18.reuse ;  /* 0x0000001241417220 */ /* 0x080fe20000410000 */
[-C--:B------:R-:W-:Y:S01]  /*52a0*/  FMUL.FTZ R68, R68, R18.reuse ;  /* 0x0000001244447220 */ /* 0x080fe20000410000 */
[-C--:B------:R-:W-:Y:S01]  /*52b0*/  FMUL.FTZ R69, R69, R18.reuse ;  /* 0x0000001245457220 */ /* 0x080fe20000410000 */
[-C--:B------:R-:W-:Y:S01]  /*52c0*/  FMUL.FTZ R72, R72, R18.reuse ;  /* 0x0000001248487220 */ /* 0x080fe20000410000 */
[----:B------:R-:W2:Y:S01]  /*52d0*/  SHFL.BFLY PT, R23, R184, 0x1, 0x1f ;  /* 0x0c201f00b8177f89 */ /* 0x000ea200000e0000 */
        /* <DEDUP_REMOVED lines=23> */
[----:B--2---:R-:W-:Y:S01]  /*5450*/  FMNMX.FTZ R23, R184, R23, !PT ;  /* 0x00000017b8177209 */ /* 0x004fe20007810000 */
[----:B------:R-:W-:Y:S01]  /*5460*/  MUFU.EX2 R157, R157 ;  /* 0x0000009d009d7308 */ /* 0x000fe20000000800 */
[-C--:B------:R-:W-:Y:S01]  /*5470*/  FMUL.FTZ R113, R113, R18.reuse ;  /* 0x0000001271717220 */ /* 0x080fe20000410000 */
[-C--:B------:R-:W-:Y:S01]  /*5480*/  FMUL.FTZ R116, R116, R18.reuse ;  /* 0x0000001274747220 */ /* 0x080fe20000410000 */
[----:B------:R-:W-:Y:S01]  /*5490*/  FMUL.FTZ R117, R117, R18 ;  /* 0x0000001275757220 */ /* 0x000fe20000410000 */
[C---:B------:R-:W-:Y:S01]  /*54a0*/  FADD.FTZ R5, -R23.reuse, R5 ;  /* 0x0000000517057221 */ /* 0x040fe20000010100 */
[----:B------:R-:W-:Y:S01]  /*54b0*/  FMUL.FTZ R177, R23, R0 ;  /* 0x0000000017b17220 */ /* 0x000fe20000410000 */
[-C--:B------:R-:W-:Y:S01]  /*54c0*/  FMUL.FTZ R120, R120, R18.reuse ;  /* 0x0000001278787220 */ /* 0x080fe20000410000 */
[----:B------:R-:W-:Y:S01]  /*54d0*/  FMUL.FTZ R121, R121, R18 ;  /* 0x0000001279797220 */ /* 0x000fe20000410000 */
[-C--:B------:R-:W-:Y:S01]  /*54e0*/  FMUL.FTZ R5, R5, R0.reuse ;  /* 0x0000000005057220 */ /* 0x080fe20000410000 */
[-CC-:B------:R-:W-:Y:S01]  /*54f0*/  FFMA.FTZ R176, R154, R0.reuse, -R177.reuse ;  /* 0x000000009ab07223 */ /* 0x180fe200000108b1 */
[-CC-:B------:R-:W-:Y:S01]  /*5500*/  FFMA.FTZ R186, R167, R0.reuse, -R177.reuse ;  /* 0x00000000a7ba7223 */ /* 0x180fe200000108b1 */
[-CC-:B------:R-:W-:Y:S01]  /*5510*/  FFMA.FTZ R167, R170, R0.reuse, -R177.reuse ;  /* 0x00000000aaa77223 */ /* 0x180fe200000108b1 */
[-CC-:B------:R-:W-:Y:S01]  /*5520*/  FFMA.FTZ R170, R171, R0.reuse, -R177.reuse ;  /* 0x00000000abaa7223 */ /* 0x180fe200000108b1 */
[-CC-:B------:R-:W-:Y:S01]  /*5530*/  FFMA.FTZ R155, R155, R0.reuse, -R177.reuse ;  /* 0x000000009b9b7223 */ /* 0x180fe200000108b1 */
[----:B------:R-:W-:Y:S01]  /*5540*/  IMAD.U32 R171, RZ, RZ, UR7 ;  /* 0x00000007ffab7e24 */ /* 0x000fe2000f8e00ff */
[----:B------:R-:W-:Y:S01]  /*5550*/  MUFU.EX2 R5, R5 ;  /* 0x0000000500057308 */ /* 0x000fe20000000800 */
[-CC-:B------:R-:W-:Y:S01]  /*5560*/  FFMA.FTZ R169, R158, R0.reuse, -R177.reuse ;  /* 0x000000009ea97223 */ /* 0x180fe200000108b1 */
[----:B------:R-:W-:Y:S01]  /*5570*/  FFMA.FTZ R180, R159, R0, -R177 ;  /* 0x000000009fb47223 */ /* 0x000fe200000108b1 */
[----:B------:R-:W-:-:S02]  /*5580*/  @!P1 VIADD R154, R171, 0x28c40 ;  /* 0x00028c40ab9a9836 */ /* 0x000fc40000000000 */
[-CC-:B------:R-:W-:Y:S01]  /*5590*/  FFMA.FTZ R159, R162, R0.reuse, -R177.reuse ;  /* 0x00000000a29f7223 */ /* 0x180fe200000108b1 */
[-CC-:B------:R-:W-:Y:S01]  /*55a0*/  FFMA.FTZ R184, R163, R0.reuse, -R177.reuse ;  /* 0x00000000a3b87223 */ /* 0x180fe200000108b1 */
[-CC-:B------:R-:W-:Y:S01]  /*55b0*/  FFMA.FTZ R163, R166, R0.reuse, -R177.reuse ;  /* 0x00000000a6a37223 */ /* 0x180fe200000108b1 */
[-CC-:B------:R-:W-:Y:S01]  /*55c0*/  FFMA.FTZ R175, R175, R0.reuse, -R177.reuse ;  /* 0x00000000afaf7223 */ /* 0x180fe200000108b1 */
[----:B------:R-:W2:Y:S01]  /*55d0*/  MUFU.EX2 R176, R176 ;  /* 0x000000b000b07308 */ /* 0x000ea20000000800 */
[----:B------:R-:W-:Y:S01]  /*55e0*/  @!P1 PRMT R154, RZ, 0x654, R154 ;  /* 0x00000654ff9a9816 */ /* 0x000fe2000000009a */
[-CC-:B------:R-:W-:Y:S01]  /*55f0*/  FFMA.FTZ R173, R174, R0.reuse, -R177.reuse ;  /* 0x00000000aead7223 */ /* 0x180fe200000108b1 */
[----:B------:R-:W-:Y:S02]  /*5600*/  @!P3 IMAD R158, R181, 0x40, R6 ;  /* 0x00000040b59eb824 */ /* 0x000fe400078e0206 */
[-CC-:B------:R-:W-:Y:S01]  /*5610*/  FFMA.FTZ R178, R178, R0.reuse, -R177.reuse ;  /* 0x00000000b2b27223 */ /* 0x180fe200000108b1 */
[----:B------:R4:W-:Y:S01]  /*5620*/  @!P1 SYNCS.ARRIVE.TRANS64.RED.A1T0 RZ, [R154+URZ], RZ ;  /* 0x000000ff9aff99a7 */ /* 0x0009e2000810043f */
[-CC-:B------:R-:W-:Y:S01]  /*5630*/  FFMA.FTZ R179, R179, R0.reuse, -R177.reuse ;  /* 0x00000000b3b37223 */ /* 0x180fe200000108b1 */
[-CC-:B------:R-:W-:Y:S01]  /*5640*/  FFMA.FTZ R182, R182, R0.reuse, -R177.reuse ;  /* 0x00000000b6b67223 */ /* 0x180fe200000108b1 */
[----:B------:R-:W3:Y:S01]  /*5650*/  MUFU.EX2 R155, R155 ;  /* 0x0000009b009b7308 */ /* 0x000ee20000000800 */
[----:B------:R-:W-:Y:S01]  /*5660*/  @!P3 LEA R158, R158, UR36, 0x2 ;  /* 0x000000249e9ebc11 */ /* 0x000fe2000f8e10ff */
[----:B------:R-:W-:Y:S01]  /*5670*/  FFMA.FTZ R177, R183, R0, -R177 ;  /* 0x00000000b7b17223 */ /* 0x000fe200000108b1 */
[-C--:B------:R-:W-:Y:S01]  /*5680*/  FMUL.FTZ R124, R124, R18.reuse ;  /* 0x000000127c7c7220 */ /* 0x080fe20000410000 */
[----:B------:R-:W-:Y:S01]  /*5690*/  FMUL.FTZ R125, R125, R18 ;  /* 0x000000127d7d7220 */ /* 0x000fe20000410000 */
[C---:B----4-:R-:W-:Y:S01]  /*56a0*/  FADD.FTZ R154, R152.reuse, R7 ;  /* 0x00000007989a7221 */ /* 0x050fe20000010000 */
[----:B------:R-:W-:Y:S01]  /*56b0*/  @!P3 STS [R158+0x28800], R18 ;  /* 0x028800129e00b388 */ /* 0x000fe20000000800 */
[----:B------:R-:W-:Y:S01]  /*56c0*/  F2FP.F16.F32.PACK_AB R152, R152, R3 ;  /* 0x000000039898723e */ /* 0x000fe200000000ff */
[----:B------:R-:W4:Y:S01]  /*56d0*/  MUFU.EX2 R169, R169 ;  /* 0x000000a900a97308 */ /* 0x000f220000000800 */
[----:B-1----:R-:W-:Y:S01]  /*56e0*/  FADD.FTZ R7, R17, R154 ;  /* 0x0000009a11077221 */ /* 0x002fe20000010000 */
[----:B--2---:R-:W-:Y:S01]  /*56f0*/  FFMA.FTZ R12, R5, R12, R176 ;  /* 0x0000000c050c7223 */ /* 0x004fe200000100b0 */
[----:B------:R1:W-:Y:S01]  /*5700*/  @!P3 STS [R158+0x28820], R5 ;  /* 0x028820059e00b388 */ /* 0x0003e20000000800 */
[-C--:B------:R-:W-:Y:S01]  /*5710*/  FMUL.FTZ R128, R128, R18.reuse ;  /* 0x0000001280807220 */ /* 0x080fe20000410000 */
[----:B------:R-:W-:Y:S01]  /*5720*/  FADD.FTZ R7, R20, R7 ;  /* 0x0000000714077221 */ /* 0x000fe20000010000 */
[-C--:B------:R-:W-:Y:S01]  /*5730*/  FMUL.FTZ R129, R129, R18.reuse ;  /* 0x0000001281817220 */ /* 0x080fe20000410000 */
[-C--:B------:R-:W-:Y:S01]  /*5740*/  FMUL.FTZ R132, R132, R18.reuse ;  /* 0x0000001284847220 */ /* 0x080fe20000410000 */
[----:B------:R-:W2:Y:S01]  /*5750*/  MUFU.EX2 R180, R180 ;  /* 0x000000b400b47308 */ /* 0x000ea20000000800 */
[----:B---3--:R-:W-:Y:S01]  /*5760*/  FADD.FTZ R12, R155, R12 ;  /* 0x0000000c9b0c7221 */ /* 0x008fe20000010000 */
[----:B------:R-:W-:Y:S01]  /*5770*/  FADD.FTZ R154, R156, R7 ;  /* 0x000000079c9a7221 */ /* 0x000fe20000010000 */
[-C--:B------:R-:W-:Y:S01]  /*5780*/  FMUL.FTZ R133, R133, R18.reuse ;  /* 0x0000001285857220 */ /* 0x080fe20000410000 */
[-C--:B------:R-:W-:Y:S01]  /*5790*/  FMUL.FTZ R136, R136, R18.reuse ;  /* 0x0000001288887220 */ /* 0x080fe20000410000 */
[-C--:B------:R-:W-:Y:S01]  /*57a0*/  FMUL.FTZ R137, R137, R18.reuse ;  /* 0x0000001289897220 */ /* 0x080fe20000410000 */
[----:B------:R-:W-:Y:S01]  /*57b0*/  FADD.FTZ R154, R19, R154 ;  /* 0x0000009a139a7221 */ /* 0x000fe20000010000 */
[-C--:B------:R-:W-:Y:S01]  /*57c0*/  FMUL.FTZ R140, R140, R18.reuse ;  /* 0x000000128c8c7220 */ /* 0x080fe20000410000 */
[----:B------:R-:W3:Y:S01]  /*57d0*/  MUFU.EX2 R159, R159 ;  /* 0x0000009f009f7308 */ /* 0x000ee20000000800 */
[----:B----4-:R-:W-:Y:S01]  /*57e0*/  FADD.FTZ R7, R169, R12 ;  /* 0x0000000ca9077221 */ /* 0x010fe20000010000 */
[-C--:B------:R-:W-:Y:S01]  /*57f0*/  FMUL.FTZ R141, R141, R18.reuse ;  /* 0x000000128d8d7220 */ /* 0x080fe20000410000 */
[-C--:B------:R-:W-:Y:S01]  /*5800*/  FMUL.FTZ R144, R144, R18.reuse ;  /* 0x0000001290907220 */ /* 0x080fe20000410000 */
[-C--:B------:R-:W-:Y:S01]  /*5810*/  FMUL.FTZ R145, R145, R18.reuse ;  /* 0x0000001291917220 */ /* 0x080fe20000410000 */
[-C--:B------:R-:W-:Y:S01]  /*5820*/  FMUL.FTZ R148, R148, R18.reuse ;  /* 0x0000001294947220 */ /* 0x080fe20000410000 */
[----:B------:R-:W-:Y:S01]  /*5830*/  FMUL.FTZ R149, R149, R18 ;  /* 0x0000001295957220 */ /* 0x000fe20000410000 */
[----:B------:R-:W-:Y:S01]  /*5840*/  F2FP.F16.F32.PACK_AB R156, R19, R156 ;  /* 0x0000009c139c723e */ /* 0x000fe200000000ff */
[----:B------:R-:W4:Y:S01]  /*5850*/  MUFU.EX2 R184, R184 ;  /* 0x000000b800b87308 */ /* 0x000f220000000800 */
[----:B--2---:R-:W-:Y:S01]  /*5860*/  FADD.FTZ R12, R180, R7 ;  /* 0x00000007b40c7221 */ /* 0x004fe20000010000 */
[----:B-1----:R-:W-:Y:S01]  /*5870*/  F2FP.F16.F32.PACK_AB R158, R22, R21 ;  /* 0x00000015169e723e */ /* 0x002fe200000000ff */
[-C--:B------:R-:W-:Y:S01]  /*5880*/  FMUL.FTZ R26, R26, R5.reuse ;  /* 0x000000051a1a7220 */ /* 0x080fe20000410000 */
[-C--:B------:R-:W-:Y:S01]  /*5890*/  FMUL.FTZ R27, R27, R5.reuse ;  /* 0x000000051b1b7220 */ /* 0x080fe20000410000 */
[-C--:B------:R-:W-:Y:S01]  /*58a0*/  FMUL.FTZ R30, R30, R5.reuse ;  /* 0x000000051e1e7220 */ /* 0x080fe20000410000 */
[-C--:B------:R-:W-:Y:S01]  /*58b0*/  FMUL.FTZ R31, R31, R5.reuse ;  /* 0x000000051f1f7220 */ /* 0x080fe20000410000 */
[-C--:B------:R-:W-:Y:S01]  /*58c0*/  FMUL.FTZ R34, R34, R5.reuse ;  /* 0x0000000522227220 */ /* 0x080fe20000410000 */
[----:B------:R-:W1:Y:S01]  /*58d0*/  MUFU.EX2 R163, R163 ;  /* 0x000000a300a37308 */ /* 0x000e620000000800 */
[----:B---3--:R-:W-:Y:S01]  /*58e0*/  FADD.FTZ R7, R159, R12 ;  /* 0x0000000c9f077221 */ /* 0x008fe20000010000 */
[-C--:B------:R-:W-:Y:S01]  /*58f0*/  FMUL.FTZ R35, R35, R5.reuse ;  /* 0x0000000523237220 */ /* 0x080fe20000410000 */
[-C--:B------:R-:W-:Y:S01]  /*5900*/  FMUL.FTZ R38, R38, R5.reuse ;  /* 0x0000000526267220 */ /* 0x080fe20000410000 */
[-C--:B------:R-:W-:Y:S01]  /*5910*/  FMUL.FTZ R39, R39, R5.reuse ;  /* 0x0000000527277220 */ /* 0x080fe20000410000 */
[-C--:B------:R-:W-:Y:S01]  /*5920*/  FMUL.FTZ R42, R42, R5.reuse ;  /* 0x000000052a2a7220 */ /* 0x080fe20000410000 */
[-C--:B------:R-:W-:Y:S01]  /*5930*/  FMUL.FTZ R43, R43, R5.reuse ;  /* 0x000000052b2b7220 */ /* 0x080fe20000410000 */
[-C--:B------:R-:W-:Y:S01]  /*5940*/  FMUL.FTZ R46, R46, R5.reuse ;  /* 0x000000052e2e7220 */ /* 0x080fe20000410000 */
[----:B------:R-:W2:Y:S01]  /*5950*/  MUFU.EX2 R186, R186 ;  /* 0x000000ba00ba7308 */ /* 0x000ea20000000800 */
[----:B----4-:R-:W-:Y:S01]  /*5960*/  FADD.FTZ R12, R184, R7 ;  /* 0x00000007b80c7221 */ /* 0x010fe20000010000 */
[-C--:B------:R-:W-:Y:S01]  /*5970*/  FMUL.FTZ R47, R47, R5.reuse ;  /* 0x000000052f2f7220 */ /* 0x080fe20000410000 */
[-C--:B------:R-:W-:Y:S01]  /*5980*/  FMUL.FTZ R50, R50, R5.reuse ;  /* 0x0000000532327220 */ /* 0x080fe20000410000 */
[-C--:B------:R-:W-:Y:S01]  /*5990*/  FMUL.FTZ R51, R51, R5.reuse ;  /* 0x0000000533337220 */ /* 0x080fe20000410000 */
[-C--:B------:R-:W-:Y:S01]  /*59a0*/  FMUL.FTZ R54, R54, R5.reuse ;  /* 0x0000000536367220 */ /* 0x080fe20000410000 */
[-C--:B------:R-:W-:Y:S01]  /*59b0*/  FMUL.FTZ R55, R55, R5.reuse ;  /* 0x0000000537377220 */ /* 0x080fe20000410000 */
[-C--:B------:R-:W-:Y:S01]  /*59c0*/  FMUL.FTZ R58, R58, R5.reuse ;  /* 0x000000053a3a7220 */ /* 0x080fe20000410000 */
[----:B------:R3:W-:Y:S01]  /*59d0*/  MUFU.EX2 R174, R175 ;  /* 0x000000af00ae7308 */ /* 0x0007e20000000800 */
[----:B-1----:R-:W-:Y:S01]  /*59e0*/  FADD.FTZ R7, R163, R12 ;  /* 0x0000000ca3077221 */ /* 0x002fe20000010000 */
[-C--:B------:R-:W-:Y:S01]  /*59f0*/  FMUL.FTZ R59, R59, R5.reuse ;  /* 0x000000053b3b7220 */ /* 0x080fe20000410000 */
[-C--:B------:R-:W-:Y:S01]  /*5a00*/  FMUL.FTZ R62, R62, R5.reuse ;  /* 0x000000053e3e7220 */ /* 0x080fe20000410000 */
[-C--:B------:R-:W-:Y:S01]  /*5a10*/  FMUL.FTZ R63, R63, R5.reuse ;  /* 0x000000053f3f7220 */ /* 0x080fe20000410000 */
[-C--:B------:R-:W-:Y:S01]  /*5a20*/  FMUL.FTZ R66, R66, R5.reuse ;  /* 0x0000000542427220 */ /* 0x080fe20000410000 */
[-C--:B------:R-:W-:Y:S01]  /*5a30*/  FMUL.FTZ R67, R67, R5.reuse ;  /* 0x0000000543437220 */ /* 0x080fe20000410000 */
[-C--:B------:R-:W-:Y:S01]  /*5a40*/  FMUL.FTZ R70, R70, R5.reuse ;  /* 0x0000000546467220 */ /* 0x080fe20000410000 */
[----:B------:R-:W1:Y:S01]  /*5a50*/  MUFU.EX2 R167, R167 ;  /* 0x000000a700a77308 */ /* 0x000e620000000800 */
[----:B---3--:R-:W-:Y:S01]  /*5a60*/  FADD.FTZ R175, R21, R154 ;  /* 0x0000009a15af7221 */ /* 0x008fe20000010000 */
[----:B--2---:R-:W-:Y:S01]  /*5a70*/  FADD.FTZ R12, R186, R7 ;  /* 0x00000007ba0c7221 */ /* 0x004fe20000010000 */
[-C--:B------:R-:W-:Y:S01]  /*5a80*/  FMUL.FTZ R71, R71, R5.reuse ;  /* 0x0000000547477220 */ /* 0x080fe20000410000 */
[-C--:B------:R-:W-:Y:S01]  /*5a90*/  FMUL.FTZ R74, R74, R5.reuse ;  /* 0x000000054a4a7220 */ /* 0x080fe20000410000 */
[----:B------:R-:W-:Y:S01]  /*5aa0*/  FADD.FTZ R175, R22, R175 ;  /* 0x000000af16af7221 */ /* 0x000fe20000010000 */
[-C--:B------:R-:W-:Y:S01]  /*5ab0*/  FMUL.FTZ R75, R75, R5.reuse ;  /* 0x000000054b4b7220 */ /* 0x080fe20000410000 */
[-C--:B------:R-:W-:Y:S01]  /*5ac0*/  FMUL.FTZ R78, R78, R5.reuse ;  /* 0x000000054e4e7220 */ /* 0x080fe20000410000 */
[----:B------:R-:W2:Y:S01]  /*5ad0*/  MUFU.EX2 R164, R164 ;  /* 0x000000a400a47308 */ /* 0x000ea20000000800 */
[----:B------:R-:W-:Y:S01]  /*5ae0*/  FADD.FTZ R154, R160, R175 ;  /* 0x000000afa09a7221 */ /* 0x000fe20000010000 */
[----:B------:R-:W-:Y:S01]  /*5af0*/  F2FP.F16.F32.PACK_AB R160, R153, R160 ;  /* 0x000000a099a0723e */ /* 0x000fe200000000ff */
[-C--:B------:R-:W-:Y:S01]  /*5b00*/  FMUL.FTZ R79, R79, R5.reuse ;  /* 0x000000054f4f7220 */ /* 0x080fe20000410000 */
[-C--:B------:R-:W-:Y:S01]  /*5b10*/  FMUL.FTZ R82, R82, R5.reuse ;  /* 0x0000000552527220 */ /* 0x080fe20000410000 */
[----:B------:R-:W-:Y:S01]  /*5b20*/  FADD.FTZ R154, R153, R154 ;  /* 0x0000009a999a7221 */ /* 0x000fe20000010000 */
[----:B------:R-:W-:Y:S01]  /*5b30*/  F2FP.F16.F32.PACK_AB R153, R155, R176 ;  /* 0x000000b09b99723e */ /* 0x000fe200000000ff */
[----:B------:R-:W-:Y:S01]  /*5b40*/  FMUL.FTZ R83, R83, R5 ;  /* 0x0000000553537220 */ /* 0x000fe20000410000 */
[----:B------:R-:W3:Y:S01]  /*5b50*/  MUFU.EX2 R170, R170 ;  /* 0x000000aa00aa7308 */ /* 0x000ee20000000800 */
[----:B------:R-:W-:Y:S01]  /*5b60*/  FADD.FTZ R7, R157, R154 ;  /* 0x0000009a9d077221 */ /* 0x000fe20000010000 */
[----:B-1----:R-:W-:Y:S01]  /*5b70*/  FADD.FTZ R3, R167, R12 ;  /* 0x0000000ca7037221 */ /* 0x002fe20000010000 */
[----:B------:R-:W-:Y:S01]  /*5b80*/  F2FP.F16.F32.PACK_AB R154, R20, R17 ;  /* 0x00000011149a723e */ /* 0x000fe200000000ff */
[----:B------:R-:W-:Y:S01]  /*5b90*/  FMUL.FTZ R86, R86, R5 ;  /* 0x0000000556567220 */ /* 0x000fe20000410000 */
[----:B------:R-:W-:Y:S01]  /*5ba0*/  F2FP.F16.F32.PACK_AB R155, R180, R169 ;  /* 0x000000a9b49b723e */ /* 0x000fe200000000ff */
[----:B------:R-:W-:Y:S01]  /*5bb0*/  BAR.SYNC.DEFER_BLOCKING 0xf, 0x100 ;  /* 0x03c4000000007b1d */ /* 0x000fe20000010000 */
[-C--:B------:R-:W-:Y:S01]  /*5bc0*/  FMUL.FTZ R87, R87, R5.reuse ;  /* 0x0000000557577220 */ /* 0x080fe20000410000 */
[----:B------:R-:W-:Y:S01]  /*5bd0*/  FMUL.FTZ R90, R90, R5 ;  /* 0x000000055a5a7220 */ /* 0x000fe20000410000 */
[C---:B--2---:R-:W-:Y:S01]  /*5be0*/  FADD.FTZ R18, R164.reuse, R7 ;  /* 0x00000007a4127221 */ /* 0x044fe20000010000 */
[----:B------:R-:W-:Y:S01]  /*5bf0*/  F2FP.F16.F32.PACK_AB R162, R164, R157 ;  /* 0x0000009da4a2723e */ /* 0x000fe200000000ff */
[----:B------:R-:W-:Y:S01]  /*5c00*/  FMUL.FTZ R91, R91, R5 ;  /* 0x000000055b5b7220 */ /* 0x000fe20000410000 */
[----:B------:R-:W1:Y:S01]  /*5c10*/  MUFU.EX2 R161, R161 ;  /* 0x000000a100a17308 */ /* 0x000e620000000800 */
[----:B------:R-:W-:Y:S01]  /*5c20*/  F2FP.F16.F32.PACK_AB R157, R184, R159 ;  /* 0x0000009fb89d723e */ /* 0x000fe200000000ff */
[----:B------:R-:W-:Y:S01]  /*5c30*/  FMUL.FTZ R94, R94, R5 ;  /* 0x000000055e5e7220 */ /* 0x000fe20000410000 */
[----:B------:R-:W-:Y:S01]  /*5c40*/  F2FP.F16.F32.PACK_AB R159, R186, R163 ;  /* 0x000000a3ba9f723e */ /* 0x000fe200000000ff */
[-C--:B------:R-:W-:Y:S01]  /*5c50*/  FMUL.FTZ R95, R95, R5.reuse ;  /* 0x000000055f5f7220 */ /* 0x080fe20000410000 */
[----:B---3--:R-:W-:Y:S01]  /*5c60*/  FADD.FTZ R12, R170, R3 ;  /* 0x00000003aa0c7221 */ /* 0x008fe20000010000 */
[-C--:B------:R-:W-:Y:S01]  /*5c70*/  FMUL.FTZ R98, R98, R5.reuse ;  /* 0x0000000562627220 */ /* 0x080fe20000410000 */
[-C--:B------:R-:W-:Y:S01]  /*5c80*/  FMUL.FTZ R99, R99, R5.reuse ;  /* 0x0000000563637220 */ /* 0x080fe20000410000 */
[----:B------:R-:W2:Y:S01]  /*5c90*/  MUFU.EX2 R173, R173 ;  /* 0x000000ad00ad7308 */ /* 0x000ea20000000800 */
[-C--:B------:R-:W-:Y:S01]  /*5ca0*/  FMUL.FTZ R102, R102, R5.reuse ;  /* 0x0000000566667220 */ /* 0x080fe20000410000 */
[-C--:B------:R-:W-:Y:S01]  /*5cb0*/  FMUL.FTZ R103, R103, R5.reuse ;  /* 0x0000000567677220 */ /* 0x080fe20000410000 */
[-C--:B------:R-:W-:Y:S01]  /*5cc0*/  FMUL.FTZ R106, R106, R5.reuse ;  /* 0x000000056a6a7220 */ /* 0x080fe20000410000 */
[-C--:B------:R-:W-:Y:S01]  /*5cd0*/  FMUL.FTZ R107, R107, R5.reuse ;  /* 0x000000056b6b7220 */ /* 0x080fe20000410000 */
[-C--:B------:R-:W-:Y:S01]  /*5ce0*/  FMUL.FTZ R110, R110, R5.reuse ;  /* 0x000000056e6e7220 */ /* 0x080fe20000410000 */
[-C--:B------:R-:W-:Y:S01]  /*5cf0*/  FMUL.FTZ R111, R111, R5.reuse ;  /* 0x000000056f6f7220 */ /* 0x080fe20000410000 */
[-C--:B------:R-:W-:Y:S01]  /*5d00*/  FMUL.FTZ R114, R114, R5.reuse ;  /* 0x0000000572727220 */ /* 0x080fe20000410000 */
[----:B------:R-:W3:Y:S01]  /*5d10*/  MUFU.EX2 R168, R168 ;  /* 0x000000a800a87308 */ /* 0x000ee20000000800 */
[----:B-1----:R-:W-:Y:S01]  /*5d20*/  FADD.FTZ R7, R161, R18 ;  /* 0x00000012a1077221 */ /* 0x002fe20000010000 */
[----:B------:R1:W-:Y:S01]  /*5d30*/  STSM.16.M88.4 [R8+0x26800], R152 ;  /* 0x0268009808007844 */ /* 0x0003e20000000200 */
[-C--:B------:R-:W-:Y:S01]  /*5d40*/  FMUL.FTZ R115, R115, R5.reuse ;  /* 0x0000000573737220 */ /* 0x080fe20000410000 */
[-C--:B------:R-:W-:Y:S01]  /*5d50*/  FMUL.FTZ R118, R118, R5.reuse ;  /* 0x0000000576767220 */ /* 0x080fe20000410000 */
[-C--:B------:R-:W-:Y:S01]  /*5d60*/  FMUL.FTZ R119, R119, R5.reuse ;  /* 0x0000000577777220 */ /* 0x080fe20000410000 */
[----:B------:R1:W-:Y:S01]  /*5d70*/  STSM.16.M88.4 [R10], R156 ;  /* 0x0000009c0a007844 */ /* 0x0003e20000000200 */
[----:B------:R-:W-:Y:S01]  /*5d80*/  FMUL.FTZ R122, R122, R5 ;  /* 0x000000057a7a7220 */ /* 0x000fe20000410000 */
[----:B------:R-:W4:Y:S01]  /*5d90*/  MUFU.EX2 R165, R165 ;  /* 0x000000a500a57308 */ /* 0x000f220000000800 */
[----:B--2---:R-:W-:Y:S01]  /*5da0*/  FADD.FTZ R3, R173, R12 ;  /* 0x0000000cad037221 */ /* 0x004fe20000010000 */
[----:B------:R-:W-:Y:S01]  /*5db0*/  F2FP.F16.F32.PACK_AB R163, R174, R173 ;  /* 0x000000adaea3723e */ /* 0x000fe200000000ff */
[-C--:B------:R-:W-:Y:S01]  /*5dc0*/  FMUL.FTZ R123, R123, R5.reuse ;  /* 0x000000057b7b7220 */ /* 0x080fe20000410000 */
[-C--:B------:R-:W-:Y:S01]  /*5dd0*/  FMUL.FTZ R126, R126, R5.reuse ;  /* 0x000000057e7e7220 */ /* 0x080fe20000410000 */
[----:B------:R-:W-:Y:S01]  /*5de0*/  FADD.FTZ R3, R174, R3 ;  /* 0x00000003ae037221 */ /* 0x000fe20000010000 */
[-C--:B------:R-:W-:Y:S01]  /*5df0*/  FMUL.FTZ R127, R127, R5.reuse ;  /* 0x000000057f7f7220 */ /* 0x080fe20000410000 */
[----:B------:R-:W-:Y:S01]  /*5e00*/  FMUL.FTZ R130, R130, R5 ;  /* 0x0000000582827220 */ /* 0x000fe20000410000 */
[----:B------:R-:W2:Y:S01]  /*5e10*/  MUFU.EX2 R178, R178 ;  /* 0x000000b200b27308 */ /* 0x000ea20000000800 */
[C---:B---3--:R-:W-:Y:S01]  /*5e20*/  FADD.FTZ R12, R168.reuse, R7 ;  /* 0x00000007a80c7221 */ /* 0x048fe20000010000 */
[----:B------:R-:W-:Y:S01]  /*5e30*/  F2FP.F16.F32.PACK_AB R164, R168, R161 ;  /* 0x000000a1a8a4723e */ /* 0x000fe200000000ff */
[----:B------:R-:W-:Y:S01]  /*5e40*/  FMUL.FTZ R131, R131, R5 ;  /* 0x0000000583837220 */ /* 0x000fe20000410000 */
[----:B------:R-:W-:Y:S01]  /*5e50*/  F2FP.F16.F32.PACK_AB R161, R170, R167 ;  /* 0x000000a7aaa1723e */ /* 0x000fe200000000ff */
[-C--:B------:R-:W-:Y:S01]  /*5e60*/  FMUL.FTZ R134, R134, R5.reuse ;  /* 0x0000000586867220 */ /* 0x080fe20000410000 */
[-C--:B------:R-:W-:Y:S01]  /*5e70*/  FMUL.FTZ R135, R135, R5.reuse ;  /* 0x0000000587877220 */ /* 0x080fe20000410000 */
[-C--:B------:R-:W-:Y:S01]  /*5e80*/  FMUL.FTZ R138, R138, R5.reuse ;  /* 0x000000058a8a7220 */ /* 0x080fe20000410000 */
[----:B------:R-:W3:Y:S01]  /*5e90*/  MUFU.EX2 R172, R172 ;  /* 0x000000ac00ac7308 */ /* 0x000ee20000000800 */
[----:B----4-:R-:W-:Y:S01]  /*5ea0*/  FADD.FTZ R7, R165, R12 ;  /* 0x0000000ca5077221 */ /* 0x010fe20000010000 */
[----:B------:R1:W-:Y:S01]  /*5eb0*/  STSM.16.M88.4 [R9], R160 ;  /* 0x000000a009007844 */ /* 0x0003e20000000200 */
[-C--:B------:R-:W-:Y:S01]  /*5ec0*/  FMUL.FTZ R139, R139, R5.reuse ;  /* 0x000000058b8b7220 */ /* 0x080fe20000410000 */
[-C--:B------:R-:W-:Y:S01]  /*5ed0*/  FMUL.FTZ R142, R142, R5.reuse ;  /* 0x000000058e8e7220 */ /* 0x080fe20000410000 */
[-C--:B------:R-:W-:Y:S01]  /*5ee0*/  FMUL.FTZ R143, R143, R5.reuse ;  /* 0x000000058f8f7220 */ /* 0x080fe20000410000 */
[-C--:B------:R-:W-:Y:S01]  /*5ef0*/  FMUL.FTZ R146, R146, R5.reuse ;  /* 0x0000000592927220 */ /* 0x080fe20000410000 */
[-C--:B------:R-:W-:Y:S01]  /*5f00*/  FMUL.FTZ R147, R147, R5.reuse ;  /* 0x0000000593937220 */ /* 0x080fe20000410000 */
[----:B------:R-:W4:Y:S01]  /*5f10*/  MUFU.EX2 R179, R179 ;  /* 0x000000b300b37308 */ /* 0x000f220000000800 */
[----:B--2---:R-:W-:Y:S01]  /*5f20*/  FADD.FTZ R12, R178, R3 ;  /* 0x00000003b20c7221 */ /* 0x004fe20000010000 */
[-C--:B------:R-:W-:Y:S01]  /*5f30*/  FMUL.FTZ R150, R150, R5.reuse ;  /* 0x0000000596967220 */ /* 0x080fe20000410000 */
[----:B------:R-:W-:-:S05]  /*5f40*/  FMUL.FTZ R151, R151, R5 ;  /* 0x0000000597977220 */ /* 0x000fca0000410000 */
[----:B------:R-:W2:Y:S01]  /*5f50*/  MUFU.EX2 R182, R182 ;  /* 0x000000b600b67308 */ /* 0x000ea20000000800 */
[C---:B---3--:R-:W-:Y:S01]  /*5f60*/  F2FP.F16.F32.PACK_AB R166, R172.reuse, R165 ;  /* 0x000000a5aca6723e */ /* 0x048fe200000000ff */
[----:B------:R-:W-:-:S06]  /*5f70*/  FADD.FTZ R7, R172, R7 ;  /* 0x00000007ac077221 */ /* 0x000fcc0000010000 */
[----:B------:R-:W3:Y:S01]  /*5f80*/  MUFU.EX2 R177, R177 ;  /* 0x000000b100b17308 */ /* 0x000ee20000000800 */
[C---:B----4-:R-:W-:Y:S01]  /*5f90*/  FADD.FTZ R3, R179.reuse, R12 ;  /* 0x0000000cb3037221 */ /* 0x050fe20000010000 */
[----:B------:R-:W-:-:S03]  /*5fa0*/  F2FP.F16.F32.PACK_AB R165, R179, R178 ;  /* 0x000000b2b3a5723e */ /* 0x000fc600000000ff */
[----:B--2---:R-:W-:Y:S01]  /*5fb0*/  FADD.FTZ R12, R182, R3 ;  /* 0x00000003b60c7221 */ /* 0x004fe20000010000 */
[----:B---3--:R-:W-:-:S03]  /*5fc0*/  F2FP.F16.F32.PACK_AB R167, R177, R182 ;  /* 0x000000b6b1a7723e */ /* 0x008fc600000000ff */
[----:B------:R-:W-:Y:S02]  /*5fd0*/  FADD.FTZ R12, R177, R12 ;  /* 0x0000000cb10c7221 */ /* 0x000fe40000010000 */
[----:B------:R1:W-:Y:S01]  /*5fe0*/  STSM.16.M88.4 [R11], R164 ;  /* 0x000000a40b007844 */ /* 0x0003e20000000200 */
[----:B------:R-:W-:Y:S05]  /*5ff0*/  @!P0 BRA `(.L_x_3031) ;  /* 0x0000000000048947 */ /* 0x000fea0003800000 */
[----:B------:R-:W-:Y:S01]  /*6000*/  BPT.TRAP 0x1 ;  /* 0x000000040000795c */ /* 0x000fe20000300000 */
.L_x_3031:
[----:B------:R2:W3:Y:S01]  /*6010*/  SYNCS.PHASECHK.TRANS64.TRYWAIT P3, [UR7+0x28c50], R14 ;  /* 0x028c500eff0075a7 */ /* 0x0004e20008060147 */
[----:B------:R-:W-:Y:S05]  /*6020*/  @!P0 BRA `(.L_x_3032) ;  /* 0x0000000000048947 */ /* 0x000fea0003800000 */
[----:B------:R-:W-:Y:S01]  /*6030*/  BPT.TRAP 0x1 ;  /* 0x000000040000795c */ /* 0x000fe20000300000 */
.L_x_3032:
[----:B---3--:R-:W-:Y:S05]  /*6040*/  @P3 BRA `(.L_x_3033) ;  /* 0x0000000000083947 */ /* 0x008fea0003800000 */
[----:B------:R-:W3:Y:S02]  /*6050*/  SYNCS.PHASECHK.TRANS64.TRYWAIT P3, [UR7+0x28c50], R14 ;  /* 0x028c500eff0075a7 */ /* 0x000ee40008060147 */
[----:B---3--:R-:W-:Y:S05]  /*6060*/  @!P3 BRA `(.L_x_3034) ;  /* 0x0000007c000cb947 */ /* 0x008fea0003800000 */
.L_x_3033:
[----:B------:R-:W-:Y:S01]  /*6070*/  ULEA UR4, UR5, UR24, 0xc ;  /* 0x0000001805047291 */ /* 0x000fe2000f8e603f */
[----:B------:R-:W-:Y:S01]  /*6080*/  WARPGROUP.ARRIVE ;  /* 0x00000000000079c5 */ /* 0x000fe20000000000 */
[----:B------:R-:W-:Y:S01]  /*6090*/  UMOV UR11, 0x40000040 ;  /* 0x40000040000b7882 */ /* 0x000fe20000000000 */
[----:B---3--:R-:W-:Y:S01]  /*60a0*/  @!P1 VIADD R171, R171, 0x28c60 ;  /* 0x00028c60abab9836 */ /* 0x008fe20000000000 */
[----:B------:R-:W-:Y:S01]  /*60b0*/  MOV R5, R23 ;  /* 0x0000001700057202 */ /* 0x000fe20000000f00 */
[----:B------:R-:W-:Y:S02]  /*60c0*/  IMAD.MOV.U32 R3, RZ, RZ, R15 ;  /* 0x000000ffff037224 */ /* 0x000fe400078e000f */
[----:B------:R-:W-:Y:S01]  /*60d0*/  UMOV UR10, UR4 ;  /* 0x00000004000a7c82 */ /* 0x000fe20008000000 */
[----:B------:R-:W-:Y:S01]  /*60e0*/  @!P1 PRMT R171, RZ, 0x654, R171 ;  /* 0x00000654ffab9816 */ /* 0x000fe200000000ab */
[----:B------:R-:W-:Y:S01]  /*60f0*/  HGMMA.64x256x16.F32 R24, R152, gdesc[UR8].tnspB, R24, gsb0 ;  /* 0x43e0000898187df0 */ /* 0x000fe20008000818 */
[----:B------:R-:W-:Y:S01]  /*6100*/  UIADD3 UR10, UR4, 0x80, URZ ;  /* 0x00000080040a7890 */ /* 0x000fe2000fffe03f */
[----:B------:R-:W-:Y:S01]  /*6110*/  UMOV UR11, 0x40000040 ;  /* 0x40000040000b7882 */ /* 0x000fe20000000000 */
[----:B------:R-:W-:-:S02]  /*6120*/  WARPGROUP.DEPBAR.LE gsb0, 0x0 ;  /* 0x00008000000079c5 */ /* 0x000fc40000010000 */
[----:B------:R-:W-:-:S15]  /*6130*/  WARPGROUP.ARRIVE ;  /* 0x00000000000079c5 */ /* 0x000fde0000000000 */
[----:B------:R-:W-:-:S08]  /*6140*/  NOP ;  /* 0x0000000000007918 */ /* 0x000fd00000000000 */
[----:B------:R-:W-:Y:S01]  /*6150*/  HGMMA.64x256x16.F32 R24, R156, gdesc[UR8].tnspB, R24, gsb0 ;  /* 0x43e000089c187df0 */ /* 0x000fe20008000818 */
[----:B------:R-:W-:Y:S01]  /*6160*/  UIADD3 UR10, UR4, 0x100, URZ ;  /* 0x00000100040a7890 */ /* 0x000fe2000fffe03f */
        /* <DEDUP_REMOVED lines=8> */
[----:B------:R-:W-:Y:S01]  /*61f0*/  UMOV UR4, UR5 ;  /* 0x0000000500047c82 */ /* 0x000fe20008000000 */
        /* <DEDUP_REMOVED lines=10> */
[----:B---3--:R-:W3:Y:S02]  /*62a0*/  FENCE.VIEW.ASYNC.S ;  /* 0x00000000000073c6 */ /* 0x008ee40000000000 */
[----:B---3--:R-:W-:Y:S01]  /*62b0*/  NOP ;  /* 0x0000000000007918 */ /* 0x008fe20000000000 */
[----:B------:R-:W-:Y:S06]  /*62c0*/  BAR.ARV 0xe, 0x100 ;  /* 0x0384000000007b1d */ /* 0x000fec0000002000 */
[----:B------:R3:W-:Y:S01]  /*62d0*/  @!P1 SYNCS.ARRIVE.TRANS64.RED.A1T0 RZ, [R171+URZ], RZ ;  /* 0x000000ffabff99a7 */ /* 0x0007e2000810043f */
[----:B------:R-:W-:Y:S05]  /*62e0*/  @P2 BRA `(.L_x_3035) ;  /* 0xffffffe400ec2947 */ /* 0x000fea000383ffff */
[----:B------:R-:W-:Y:S01]  /*62f0*/  IMAD.MOV.U32 R5, RZ, RZ, R23 ;  /* 0x000000ffff057224 */ /* 0x000fe200078e0017 */
[----:B------:R-:W-:Y:S01]  /*6300*/  USHF.L.U32 UR4, UR5, 0x6, URZ ;  /* 0x0000000605047899 */ /* 0x000fe2000800063f */
[----:B------:R-:W-:-:S11]  /*6310*/  IMAD.MOV.U32 R3, RZ, RZ, R15 ;  /* 0x000000ffff037224 */ /* 0x000fd600078e000f */
.L_x_3026:
[----:B-1----:R-:W1:Y:S01]  /*6320*/  SHFL.BFLY PT, R8, R7, 0x2, 0x1f ;  /* 0x0c401f0007087f89 */ /* 0x002e6200000e0000 */
[----:B------:R-:W-:Y:S08]  /*6330*/  BAR.ARV 0x8, 0x100 ;  /* 0x0204000000007b1d */ /* 0x000ff00000002000 */
[----:B------:R-:W-:Y:S01]  /*6340*/  BAR.SYNC.DEFER_BLOCKING 0xf, 0x100 ;  /* 0x03c4000000007b1d */ /* 0x000fe20000010000 */
[----:B------:R-:W-:Y:S01]  /*6350*/  ISETP.NE.AND P0, PT, R4, RZ, PT ;  /* 0x000000ff0400720c */ /* 0x000fe20003f05270 */
[----:B------:R-:W-:-:S02]  /*6360*/  IMAD.MOV.U32 R4, RZ, RZ, RZ ;  /* 0x000000ffff047224 */ /* 0x000fc400078e00ff */
[----:B------:R-:W-:Y:S02]  /*6370*/  VIADD R6, R6, UR4 ;  /* 0x0000000406067c36 */ /* 0x000fe40008000000 */
[----:B------:R-:W4:Y:S01]  /*6380*/  SHFL.BFLY PT, R11, R12, 0x2, 0x1f ;  /* 0x0c401f000c0b7f89 */ /* 0x000f2200000e0000 */
[----:B-1----:R-:W-:Y:S01]  /*6390*/  FADD.FTZ R8, R8, R7 ;  /* 0x0000000708087221 */ /* 0x002fe20000010000 */
[----:B------:R-:W-:-:S06]  /*63a0*/  IMAD.MOV.U32 R7, RZ, RZ, -0x800000 ;  /* 0xff800000ff077424 */ /* 0x000fcc00078e00ff */
[----:B------:R-:W-:Y:S01]  /*63b0*/  @!P0 LEA R6, R6, UR36, 0x2 ;  /* 0x0000002406068c11 */ /* 0x000fe2000f8e10ff */
[----:B------:R-:W1:Y:S01]  /*63c0*/  SHFL.BFLY PT, R9, R8, 0x1, 0x1f ;  /* 0x0c201f0008097f89 */ /* 0x000e6200000e0000 */
[----:B----4-:R-:W-:-:S05]  /*63d0*/  FADD.FTZ R11, R11, R12 ;  /* 0x0000000c0b0b7221 */ /* 0x010fca0000010000 */
[----:B------:R-:W0:Y:S01]  /*63e0*/  SHFL.BFLY PT, R10, R11, 0x1, 0x1f ;  /* 0x0c201f000b0a7f89 */ /* 0x000e2200000e0000 */
[----:B-1----:R-:W-:Y:S01]  /*63f0*/  FADD.FTZ R13, R8, R9 ;  /* 0x00000009080d7221 */ /* 0x002fe20000010000 */
[----:B------:R-:W-:-:S04]  /*6400*/  IMAD.MOV.U32 R9, RZ, RZ, RZ ;  /* 0x000000ffff097224 */ /* 0x000fc800078e00ff */
[----:B------:R-:W-:-:S13]  /*6410*/  FSETP.NE.FTZ.AND P1, PT, R13, RZ, PT ;  /* 0x000000ff0d00720b */ /* 0x000fda0003f35000 */
[----:B------:R-:W1:Y:S01]  /*6420*/  @P1 MUFU.RCP R9, R13 ;  /* 0x0000000d00091308 */ /* 0x000e620000001000 */
[----:B------:R-:W-:Y:S01]  /*6430*/  @P1 FMUL.FTZ R8, R0, 0.69314718246459960938 ;  /* 0x3f31721800081820 */ /* 0x000fe20000410000 */
[----:B0-2---:R-:W-:-:S05]  /*6440*/  FADD.FTZ R14, R11, R10 ;  /* 0x0000000a0b0e7221 */ /* 0x005fca0000010000 */
[----:B------:R-:W-:Y:S01]  /*6450*/  FSETP.NE.FTZ.AND P2, PT, R14, RZ, PT ;  /* 0x000000ff0e00720b */ /* 0x000fe20003f55000 */
[----:B------:R-:W-:Y:S01]  /*6460*/  @P1 MUFU.LG2 R10, R13 ;  /* 0x0000000d000a1308 */ /* 0x000fe20000000c00 */
[----:B-1----:R0:W-:Y:S01]  /*6470*/  @!P0 STS [R6+0x28800], R9 ;  /* 0x0288000906008388 */ /* 0x0021e20000000800 */
[-C--:B------:R-:W-:Y:S01]  /*6480*/  FMUL.FTZ R24, R24, R9.reuse ;  /* 0x0000000918187220 */ /* 0x080fe20000410000 */
[----:B------:R-:W-:-:S09]  /*6490*/  FMUL.FTZ R25, R25, R9 ;  /* 0x0000000919197220 */ /* 0x000fd20000410000 */
[----:B------:R-:W1:Y:S01]  /*64a0*/  @P2 MUFU.RCP R4, R14 ;  /* 0x0000000e00042308 */ /* 0x000e620000001000 */
[-C--:B------:R-:W-:Y:S01]  /*64b0*/  FMUL.FTZ R28, R28, R9.reuse ;  /* 0x000000091c1c7220 */ /* 0x080fe20000410000 */
[-C--:B------:R-:W-:Y:S01]  /*64c0*/  FMUL.FTZ R29, R29, R9.reuse ;  /* 0x000000091d1d7220 */ /* 0x080fe20000410000 */
[-C--:B------:R-:W-:Y:S01]  /*64d0*/  FMUL.FTZ R32, R32, R9.reuse ;  /* 0x0000000920207220 */ /* 0x080fe20000410000 */
[-C--:B------:R-:W-:Y:S01]  /*64e0*/  FMUL.FTZ R33, R33, R9.reuse ;  /* 0x0000000921217220 */ /* 0x080fe20000410000 */
[-C--:B------:R-:W-:Y:S01]  /*64f0*/  FMUL.FTZ R36, R36, R9.reuse ;  /* 0x0000000924247220 */ /* 0x080fe20000410000 */
[-C--:B------:R-:W-:Y:S01]  /*6500*/  FMUL.FTZ R37, R37, R9.reuse ;  /* 0x0000000925257220 */ /* 0x080fe20000410000 */
[-C--:B------:R-:W-:Y:S01]  /*6510*/  FMUL.FTZ R40, R40, R9.reuse ;  /* 0x0000000928287220 */ /* 0x080fe20000410000 */
[----:B------:R-:W2:Y:S01]  /*6520*/  @P2 MUFU.LG2 R11, R14 ;  /* 0x0000000e000b2308 */ /* 0x000ea20000000c00 */
        /* <DEDUP_REMOVED lines=8> */
[----:B-1----:R1:W-:Y:S01]  /*65b0*/  @!P0 STS [R6+0x28820], R4 ;  /* 0x0288200406008388 */ /* 0x0023e20000000800 */
        /* <DEDUP_REMOVED lines=47> */
[----:B------:R-:W-:Y:S01]  /*68b0*/  @P2 FMUL.FTZ R13, R0, 0.69314718246459960938 ;  /* 0x3f317218000d2820 */ /* 0x000fe20000410000 */
[----:B0-----:R-:W-:Y:S01]  /*68c0*/  @P1 FMUL.FTZ R9, R10, 0.69314718246459960938 ;  /* 0x3f3172180a091820 */ /* 0x001fe20000410000 */
[----:B--2---:R-:W-:Y:S01]  /*68d0*/  @P2 FMUL.FTZ R0, R11, 0.69314718246459960938 ;  /* 0x3f3172180b002820 */ /* 0x004fe20000410000 */
[----:B-1----:R-:W-:Y:S01]  /*68e0*/  IMAD.MOV.U32 R6, RZ, RZ, -0x800000 ;  /* 0xff800000ff067424 */ /* 0x002fe200078e00ff */
[----:B------:R-:W-:Y:S01]  /*68f0*/  PLOP3.LUT P0, PT, PT, PT, PT, 0x8, 0x0 ;  /* 0x000000000000781c */ /* 0x000fe20003f0e170 */
        /* <DEDUP_REMOVED lines=64> */
[----:B------:R-:W-:Y:S01]  /*6d00*/  @P1 FFMA.FTZ R6, R8, R3, R9 ;  /* 0x0000000308061223 */ /* 0x000fe20000010009 */
[----:B------:R-:W-:Y:S01]  /*6d10*/  @P2 FFMA.FTZ R7, R13, R5, R0 ;  /* 0x000000050d072223 */ /* 0x000fe20000010000 */
[----:B------:R-:W-:Y:S06]  /*6d20*/  BAR.ARV 0xe, 0x100 ;  /* 0x0384000000007b1d */ /* 0x000fec0000002000 */
.L_x_3006:
[----:B------:R-:W-:Y:S05]  /*6d30*/  @P0 BRA `(.L_x_3036) ;  /* 0x0000002000e00947 */ /* 0x000fea0003800000 */
[----:B------:R-:W2:Y:S01]  /*6d40*/  S2R R0, SR_TID.X ;  /* 0x0000000000007919 */ /* 0x000ea20000002100 */
[----:B------:R-:W4:Y:S01]  /*6d50*/  S2UR UR5, SR_CgaCtaId ;  /* 0x00000000000579c3 */ /* 0x000f220000008800 */
[----:B------:R-:W-:Y:S01]  /*6d60*/  UMOV UR4, 0x400 ;  /* 0x0000040000047882 */ /* 0x000fe20000000000 */
[----:B------:R-:W-:-:S06]  /*6d70*/  IADD3 R3, -R2, RZ, RZ ;  /* 0x000000ff02037210 */ /* 0x000fcc0007ffe1ff */
[----:B------:R-:W-:Y:S01]  /*6d80*/  BAR.SYNC.DEFER_BLOCKING 0x1, 0x100 ;  /* 0x0044000000007b1d */ /* 0x000fe20000010000 */
[----:B------:R-:W-:-:S07]  /*6d90*/  SHF.R.S32.HI R19, RZ, 0x1f, R2 ;  /* 0x0000001fff137819 */ /* 0x000fce0000011402 */
[----:B------:R-:W5:Y:S08]  /*6da0*/  S2UR UR6, SR_CTAID.Y ;  /* 0x00000000000679c3 */ /* 0x000f700000002600 */
[----:B------:R-:W5:Y:S01]  /*6db0*/  LDC R4, c[0x0][0xc50] ;  /* 0x00031400ff047b82 */ /* 0x000f620000000800 */
[----:B----4-:R-:W-:-:S07]  /*6dc0*/  ULEA UR4, UR5, UR4, 0x18 ;  /* 0x0000000405047291 */ /* 0x010fce000f8ec03f */
[----:B------:R-:W4:Y:S01]  /*6dd0*/  LDC R9, c[0x0][0xbe8] ;  /* 0x0002fa00ff097b82 */ /* 0x000f220000000800 */
[----:B------:R-:W-:Y:S01]  /*6de0*/  UIADD3 UR4, UR4, 0x28c20, URZ ;  /* 0x00028c2004047890 */ /* 0x000fe2000fffe03f */
[----:B--2---:R-:W-:-:S03]  /*6df0*/  VIADD R152, R0, 0xffffff80 ;  /* 0xffffff8000987836 */ /* 0x004fc60000000000 */
[----:B------:R-:W-:Y:S02]  /*6e00*/  UPRMT UR4, URZ, 0x654, UR4 ;  /* 0x000006543f047896 */ /* 0x000fe40008000004 */
[----:B------:R-:W-:-:S04]  /*6e10*/  SHF.R.S32.HI R21, RZ, 0x1f, R152 ;  /* 0x0000001fff157819 */ /* 0x000fc80000011498 */
[----:B01----:R-:W-:Y:S01]  /*6e20*/  LEA.HI R5, R21, R152, RZ, 0x7 ;  /* 0x0000009815057211 */ /* 0x003fe200078f38ff */
[----:B-----5:R-:W-:Y:S02]  /*6e30*/  IMAD R3, R4, R3, UR6 ;  /* 0x0000000604037e24 */ /* 0x020fe4000f8e0203 */
[----:B------:R-:W-:Y:S01]  /*6e40*/  SYNCS.ARRIVE.TRANS64.RED.A1T0 RZ, [UR4], RZ ;  /* 0x000000ffffff79a7 */ /* 0x000fe20008100404 */
[----:B------:R-:W-:Y:S02]  /*6e50*/  SHF.R.S32.HI R8, RZ, 0x7, R5 ;  /* 0x00000007ff087819 */ /* 0x000fe40000011405 */
[----:B------:R-:W-:Y:S02]  /*6e60*/  LOP3.LUT R11, R5, 0xffffff80, RZ, 0xc0, !PT ;  /* 0xffffff80050b7812 */ /* 0x000fe400078ec0ff */
[----:B------:R-:W-:Y:S01]  /*6e70*/  SHF.R.S32.HI R4, RZ, 0x1f, R3 ;  /* 0x0000001fff047819 */ /* 0x000fe20000011403 */
[----:B------:R-:W0:Y:S02]  /*6e80*/  SHFL.IDX PT, R10, R8, RZ, 0x1f ;  /* 0x00001fff080a7589 */ /* 0x000e2400000e0000 */
[----:B------:R-:W-:-:S05]  /*6e90*/  IMAD.IADD R0, R152, 0x1, -R11 ;  /* 0x0000000198007824 */ /* 0x000fca00078e0a0b */
[----:B------:R-:W-:Y:S02]  /*6ea0*/  SHF.R.S32.HI R157, RZ, 0x1f, R0 ;  /* 0x0000001fff9d7819 */ /* 0x000fe40000011400 */
[----:B0-----:R-:W-:Y:S02]  /*6eb0*/  ISETP.NE.AND P0, PT, R10, RZ, PT ;  /* 0x000000ff0a00720c */ /* 0x001fe40003f05270 */
[----:B------:R-:W-:-:S11]  /*6ec0*/  LEA.HI R10, R157, R0, RZ, 0x2 ;  /* 0x000000009d0a7211 */ /* 0x000fd600078f10ff */
[----:B----4-:R-:W-:Y:S05]  /*6ed0*/  @P0 BRA `(.L_x_3037) ;  /* 0x0000000400380947 */ /* 0x010fea0003800000 */
[----:B------:R-:W0:Y:S01]  /*6ee0*/  LDC R18, c[0x0][0xbe8] ;  /* 0x0002fa00ff127b82 */ /* 0x000e220000000800 */
[----:B------:R-:W-:Y:S01]  /*6ef0*/  LOP3.LUT R5, R5, 0xffffff80, RZ, 0xc0, !PT ;  /* 0xffffff8005057812 */ /* 0x000fe200078ec0ff */
[----:B------:R-:W1:Y:S01]  /*6f00*/  S2R R16, SR_CTAID.X ;  /* 0x0000000000107919 */ /* 0x000e620000002500 */
[----:B------:R-:W-:-:S03]  /*6f10*/  ULDC.64 UR4, c[0x0][0xbd0] ;  /* 0x0002f40000047ab9 */ /* 0x000fc60000000a00 */
[----:B------:R-:W-:Y:S01]  /*6f20*/  IMAD.IADD R153, R152, 0x1, -R5 ;  /* 0x0000000198997824 */ /* 0x000fe200078e0a05 */
[----:B------:R-:W-:Y:S01]  /*6f30*/  LEA.HI R5, R21, R152, RZ, 0x2 ;  /* 0x0000009815057211 */ /* 0x000fe200078f10ff */
[----:B------:R-:W2:Y:S03]  /*6f40*/  S2UR UR6, SR_CTAID.Z ;  /* 0x00000000000679c3 */ /* 0x000ea60000002700 */
[----:B------:R-:W-:Y:S02]  /*6f50*/  SHF.R.S32.HI R12, RZ, 0x1f, R153 ;  /* 0x0000001fff0c7819 */ /* 0x000fe40000011499 */
[----:B------:R-:W-:Y:S02]  /*6f60*/  LOP3.LUT R5, R5, 0xfffffffc, RZ, 0xc0, !PT ;  /* 0xfffffffc05057812 */ /* 0x000fe400078ec0ff */
[CC--:B------:R-:W-:Y:S01]  /*6f70*/  LEA.HI R154, R12.reuse, R153.reuse, RZ, 0x2 ;  /* 0x000000990c9a7211 */ /* 0x0c0fe200078f10ff */
[----:B------:R-:W4:Y:S01]  /*6f80*/  LDC.64 R22, c[0x0][0xbd8] ;  /* 0x0002f600ff167b82 */ /* 0x000f220000000a00 */
[----:B------:R-:W-:Y:S01]  /*6f90*/  LEA.HI R13, R12, R153, RZ, 0x5 ;  /* 0x000000990c0d7211 */ /* 0x000fe200078f28ff */
[----:B------:R-:W-:Y:S01]  /*6fa0*/  IMAD.IADD R5, R152, 0x1, -R5 ;  /* 0x0000000198057824 */ /* 0x000fe200078e0a05 */
[----:B------:R-:W-:-:S02]  /*6fb0*/  SHF.R.S32.HI R11, RZ, 0x2, R154 ;  /* 0x00000002ff0b7819 */ /* 0x000fc4000001149a */
[----:B------:R-:W-:Y:S02]  /*6fc0*/  SHF.R.S32.HI R14, RZ, 0x1f, R154 ;  /* 0x0000001fff0e7819 */ /* 0x000fe4000001149a */
[----:B------:R-:W-:Y:S02]  /*6fd0*/  SHF.R.S32.HI R13, RZ, 0x5, R13 ;  /* 0x00000005ff0d7819 */ /* 0x000fe4000001140d */
[----:B0-----:R-:W-:Y:S02]  /*6fe0*/  ISETP.NE.AND P0, PT, R18, 0x1, PT ;  /* 0x000000011200780c */ /* 0x001fe40003f05270 */
[----:B------:R-:W-:Y:S02]  /*6ff0*/  LEA.HI R14, R14, R11, RZ, 0x3 ;  /* 0x0000000b0e0e7211 */ /* 0x000fe400078f18ff */
[----:B------:R-:W-:Y:S02]  /*7000*/  LOP3.LUT R154, R154, 0x7ffffffc, RZ, 0xc0, !PT ;  /* 0x7ffffffc9a9a7812 */ /* 0x000fe400078ec0ff */
[----:B------:R-:W-:-:S03]  /*7010*/  LOP3.LUT R14, R14, 0xfffffff8, RZ, 0xc0, !PT ;  /* 0xfffffff80e0e7812 */ /* 0x000fc600078ec0ff */
[----:B------:R-:W-:Y:S02]  /*7020*/  IMAD.IADD R154, R153, 0x1, -R154 ;  /* 0x00000001999a7824 */ /* 0x000fe400078e0a9a */
[----:B------:R-:W-:Y:S01]  /*7030*/  IMAD.IADD R14, R11, 0x1, -R14 ;  /* 0x000000010b0e7824 */ /* 0x000fe200078e0a0e */
[----:B------:R-:W-:Y:S01]  /*7040*/  LEA.HI R11, R5, R5, RZ, 0x1 ;  /* 0x00000005050b7211 */ /* 0x000fe200078f08ff */
[----:B------:R-:W0:Y:S01]  /*7050*/  @P0 LDC R20, c[0x0][0xbec] ;  /* 0x0002fb00ff140b82 */ /* 0x000e220000000800 */
[----:B------:R-:W-:Y:S02]  /*7060*/  IMAD.SHL.U32 R154, R154, 0x2, RZ ;  /* 0x000000029a9a7824 */ /* 0x000fe400078e00ff */
[----:B------:R-:W-:Y:S01]  /*7070*/  LOP3.LUT R12, R11, 0x1ffffffe, RZ, 0xc0, !PT ;  /* 0x1ffffffe0b0c7812 */ /* 0x000fe200078ec0ff */
[----:B------:R-:W-:Y:S02]  /*7080*/  IMAD R155, R13, 0x10, R14 ;  /* 0x000000100d9b7824 */ /* 0x000fe400078e020e */
[----:B------:R-:W-:-:S02]  /*7090*/  IMAD R11, R19, UR4, RZ ;  /* 0x00000004130b7c24 */ /* 0x000fc4000f8e02ff */
[----:B------:R-:W5:Y:S01]  /*70a0*/  @P0 LDC R17, c[0x0][0xbf0] ;  /* 0x0002fc00ff110b82 */ /* 0x000f620000000800 */
[----:B------:R-:W-:Y:S02]  /*70b0*/  IMAD.IADD R5, R5, 0x1, -R12 ;  /* 0x0000000105057824 */ /* 0x000fe400078e0a0c */
[----:B------:R-:W-:Y:S01]  /*70c0*/  IMAD.WIDE.U32 R12, R2, UR4, RZ ;  /* 0x00000004020c7c25 */ /* 0x000fe2000f8e00ff */
[----:B--2---:R-:W-:-:S03]  /*70d0*/  USHF.R.S32.HI UR4, URZ, 0x1f, UR6 ;  /* 0x0000001f3f047899 */ /* 0x004fc60008011406 */
[----:B------:R-:W-:Y:S02]  /*70e0*/  IMAD R5, R5, 0x8, R155 ;  /* 0x0000000805057824 */ /* 0x000fe400078e029b */
[----:B------:R-:W-:Y:S02]  /*70f0*/  IMAD R11, R2, UR5, R11 ;  /* 0x00000005020b7c24 */ /* 0x000fe4000f8e020b */
[----:B----4-:R-:W-:Y:S01]  /*7100*/  IMAD R14, R22, UR4, RZ ;  /* 0x00000004160e7c24 */ /* 0x010fe2000f8e02ff */
[----:B------:R-:W-:Y:S01]  /*7110*/  ULDC.64 UR4, c[0x0][0xbe0] ;  /* 0x0002f80000047ab9 */ /* 0x000fe20000000a00 */
[----:B-1----:R-:W-:Y:S02]  /*7120*/  IMAD R5, R16, 0x40, R5 ;  /* 0x0000004010057824 */ /* 0x002fe400078e0205 */
[----:B------:R-:W-:Y:S02]  /*7130*/  IMAD R15, R23, UR6, R14 ;  /* 0x00000006170f7c24 */ /* 0x000fe4000f8e020e */
[----:B0-----:R-:W-:-:S04]  /*7140*/  @P0 IMAD.HI.U32 R14, R5, R20, RZ ;  /* 0x00000014050e0227 */ /* 0x001fc800078e00ff */
[----:B------:R-:W-:Y:S01]  /*7150*/  IMAD.IADD R13, R13, 0x1, R11 ;  /* 0x000000010d0d7824 */ /* 0x000fe200078e020b */
[----:B------:R-:W-:Y:S02]  /*7160*/  MOV R11, R5 ;  /* 0x00000005000b7202 */ /* 0x000fe40000000f00 */
[----:B-----5:R-:W-:Y:S01]  /*7170*/  @P0 SHF.R.U32.HI R11, RZ, R17, R14 ;  /* 0x00000011ff0b0219 */ /* 0x020fe2000001160e */
[----:B------:R-:W-:-:S04]  /*7180*/  IMAD.WIDE.U32 R12, R22, UR6, R12 ;  /* 0x00000006160c7c25 */ /* 0x000fc8000f8e000c */
[----:B------:R-:W-:Y:S02]  /*7190*/  IMAD.IADD R13, R13, 0x1, R15 ;  /* 0x000000010d0d7824 */ /* 0x000fe400078e020f */
[----:B------:R-:W-:Y:S02]  /*71a0*/  IMAD.MOV R15, RZ, RZ, -R11 ;  /* 0x000000ffff0f7224 */ /* 0x000fe400078e0a0b */
[----:B------:R-:W-:Y:S02]  /*71b0*/  IMAD R14, R4, UR4, RZ ;  /* 0x00000004040e7c24 */ /* 0x000fe4000f8e02ff */
[----:B------:R-:W-:-:S04]  /*71c0*/  IMAD.WIDE.U32 R12, R3, UR4, R12 ;  /* 0x00000004030c7c25 */ /* 0x000fc8000f8e000c */
[----:B------:R-:W-:Y:S01]  /*71d0*/  IMAD R5, R18, R15, R5 ;  /* 0x0000000f12057224 */ /* 0x000fe200078e0205 */
[----:B------:R-:W-:Y:S01]  /*71e0*/  SHF.R.S32.HI R15, RZ, 0x1f, R11 ;  /* 0x0000001fff0f7819 */ /* 0x000fe2000001140b */
[----:B------:R-:W-:Y:S01]  /*71f0*/  IMAD R14, R3, UR5, R14 ;  /* 0x00000005030e7c24 */ /* 0x000fe2000f8e020e */
[----:B------:R-:W-:Y:S01]  /*7200*/  IADD3 R12, P0, R11, R12, RZ ;  /* 0x0000000c0b0c7210 */ /* 0x000fe20007f1e0ff */
[----:B------:R-:W-:Y:S01]  /*7210*/  ULDC.64 UR4, c[0x0][0xbc8] ;  /* 0x0002f20000047ab9 */ /* 0x000fe20000000a00 */
[----:B------:R-:W-:Y:S02]  /*7220*/  SHF.R.S32.HI R11, RZ, 0x1f, R5 ;  /* 0x0000001fff0b7819 */ /* 0x000fe40000011405 */
[----:B------:R-:W-:-:S03]  /*7230*/  IADD3.X R13, R15, R13, R14, P0, !PT ;  /* 0x0000000d0f0d7210 */ /* 0x000fc600007fe40e */
[----:B------:R-:W-:Y:S01]  /*7240*/  IMAD R14, R11, UR4, RZ ;  /* 0x000000040b0e7c24 */ /* 0x000fe2000f8e02ff */
[----:B------:R-:W-:Y:S01]  /*7250*/  LEA.HI R11, R8, R8, RZ, 0x1 ;  /* 0x00000008080b7211 */ /* 0x000fe200078f08ff */
[----:B------:R-:W-:-:S03]  /*7260*/  IMAD.WIDE.U32 R12, R5, UR4, R12 ;  /* 0x00000004050c7c25 */ /* 0x000fc6000f8e000c */
[----:B------:R-:W-:Y:S01]  /*7270*/  LOP3.LUT R11, R11, 0xfffffe, RZ, 0xc0, !PT ;  /* 0x00fffffe0b0b7812 */ /* 0x000fe200078ec0ff */
[----:B------:R-:W-:Y:S01]  /*7280*/  IMAD R5, R5, UR5, R14 ;  /* 0x0000000505057c24 */ /* 0x000fe2000f8e020e */
[----:B------:R-:W-:Y:S02]  /*7290*/  ULDC.64 UR4, c[0x0][0xba8] ;  /* 0x0002ea0000047ab9 */ /* 0x000fe40000000a00 */
[----:B------:R-:W-:Y:S01]  /*72a0*/  LEA R17, P0, R12, UR4, 0x2 ;  /* 0x000000040c117c11 */ /* 0x000fe2000f8010ff */
[----:B------:R-:W-:Y:S01]  /*72b0*/  IMAD.IADD R5, R13, 0x1, R5 ;  /* 0x000000010d057824 */ /* 0x000fe200078e0205 */
[----:B------:R-:W-:Y:S01]  /*72c0*/  ULDC UR4, c[0x0][0xa88] ;  /* 0x0002a20000047ab9 */ /* 0x000fe20000000800 */
[----:B------:R-:W-:Y:S02]  /*72d0*/  IMAD.IADD R11, R8, 0x1, -R11 ;  /* 0x00000001080b7824 */ /* 0x000fe400078e0a0b */
[----:B------:R-:W-:Y:S01]  /*72e0*/  SHFL.IDX PT, R14, R17, 0x1, 0x1c1f ;  /* 0x003c1f00110e7f89 */ /* 0x000fe200000e0000 */
[----:B------:R-:W-:Y:S01]  /*72f0*/  LEA.HI.X R20, R12, UR5, R5, 0x2, P0 ;  /* 0x000000050c147c11 */ /* 0x000fe200080f1405 */
[----:B------:R-:W-:-:S02]  /*7300*/  IMAD.U32 R11, R11, -0x100, RZ ;  /* 0xffffff000b0b7824 */ /* 0x000fc400078e00ff */
[----:B------:R-:W-:Y:S01]  /*7310*/  SHFL.IDX PT, R12, R17, RZ, 0x1c1f ;  /* 0x001c1fff110c7589 */ /* 0x000fe200000e0000 */
[----:B------:R-:W-:Y:S02]  /*7320*/  IMAD R5, R16, 0x40, R155 ;  /* 0x0000004010057824 */ /* 0x000fe400078e029b */
[----:B------:R-:W-:Y:S01]  /*7330*/  IMAD R16, R18, UR4, RZ ;  /* 0x0000000412107c24 */ /* 0x000fe2000f8e02ff */
[----:B------:R-:W0:Y:S01]  /*7340*/  SHFL.IDX PT, R13, R20, RZ, 0x1c1f ;  /* 0x001c1fff140d7589 */ /* 0x000e2200000e0000 */
[----:B------:R-:W-:Y:S01]  /*7350*/  ISETP.NE.AND P0, PT, R154, R11, PT ;  /* 0x0000000b9a00720c */ /* 0x000fe20003f05270 */
[C---:B------:R-:W-:Y:S02]  /*7360*/  VIADD R11, R5.reuse, 0x8 ;  /* 0x00000008050b7836 */ /* 0x040fe40000000000 */
[----:B------:R-:W1:Y:S01]  /*7370*/  SHFL.IDX PT, R15, R20, 0x1, 0x1c1f ;  /* 0x003c1f00140f7f89 */ /* 0x000e6200000e0000 */
[-C--:B------:R-:W-:Y:S02]  /*7380*/  ISETP.GE.OR P1, PT, R5, R16.reuse, P0 ;  /* 0x000000100500720c */ /* 0x080fe40000726670 */
[----:B------:R-:W-:-:S11]  /*7390*/  ISETP.GE.OR P0, PT, R11, R16, P0 ;  /* 0x000000100b00720c */ /* 0x000fd60000706670 */
[----:B0-----:R0:W-:Y:S04]  /*73a0*/  @!P1 ST.E desc[UR42][R12.64], R6 ;  /* 0x000000060c009985 */ /* 0x0011e8000c10192a */
[----:B-1----:R0:W-:Y:S02]  /*73b0*/  @!P0 ST.E desc[UR42][R14.64], R7 ;  /* 0x000000070e008985 */ /* 0x0021e4000c10192a */
.L_x_3037:
[----:B------:R-:W-:Y:S01]  /*73c0*/  ISETP.NE.AND P0, PT, R9, 0x1, PT ;  /* 0x000000010900780c */ /* 0x000fe20003f05270 */
[----:B0-----:R-:W0:Y:S01]  /*73d0*/  S2R R15, SR_CTAID.X ;  /* 0x00000000000f7919 */ /* 0x001e220000002500 */
[--C-:B------:R-:W-:Y:S01]  /*73e0*/  SHF.R.S32.HI R5, RZ, 0x2, R10.reuse ;  /* 0x00000002ff057819 */ /* 0x100fe2000001140a */
[----:B------:R-:W1:Y:S01]  /*73f0*/  S2UR UR6, SR_CTAID.Z ;  /* 0x00000000000679c3 */ /* 0x000e620000002700 */
[----:B------:R-:W-:Y:S01]  /*7400*/  SHF.R.S32.HI R6, RZ, 0x1f, R10 ;  /* 0x0000001fff067819 */ /* 0x000fe2000001140a */
[----:B------:R-:W-:Y:S01]  /*7410*/  ULDC.64 UR4, c[0x0][0xb38] ;  /* 0x0002ce0000047ab9 */ /* 0x000fe20000000a00 */
[----:B------:R-:W-:Y:S01]  /*7420*/  LEA.HI R21, R21, R152, RZ, 0x2 ;  /* 0x0000009815157211 */ /* 0x000fe200078f10ff */
[----:B------:R-:W-:Y:S01]  /*7430*/  BSSY B0, `(.L_x_3038) ;  /* 0x0000101000007945 */ /* 0x000fe20003800000 */
[----:B------:R-:W-:Y:S02]  /*7440*/  LEA.HI R6, R6, R5, RZ, 0x3 ;  /* 0x0000000506067211 */ /* 0x000fe400078f18ff */
[----:B------:R-:W-:Y:S01]  /*7450*/  LOP3.LUT R21, R21, 0xfffffffc, RZ, 0xc0, !PT ;  /* 0xfffffffc15157812 */ /* 0x000fe200078ec0ff */
[----:B------:R-:W2:Y:S01]  /*7460*/  LDC.64 R12, c[0x0][0xb40] ;  /* 0x0002d000ff0c7b82 */ /* 0x000ea20000000a00 */
[----:B------:R-:W-:-:S02]  /*7470*/  LOP3.LUT R6, R6, 0xfffffff8, RZ, 0xc0, !PT ;  /* 0xfffffff806067812 */ /* 0x000fc400078ec0ff */
[----:B------:R-:W-:Y:S02]  /*7480*/  IADD3 R21, R152, -R21, RZ ;  /* 0x8000001598157210 */ /* 0x000fe40007ffe0ff */
[----:B------:R-:W-:Y:S01]  /*7490*/  LEA.HI R157, R157, R0, RZ, 0x5 ;  /* 0x000000009d9d7211 */ /* 0x000fe200078f28ff */
[----:B------:R-:W-:Y:S01]  /*74a0*/  IMAD.IADD R14, R5, 0x1, -R6 ;  /* 0x00000001050e7824 */ /* 0x000fe200078e0a06 */
[----:B------:R-:W-:Y:S01]  /*74b0*/  LEA.HI R5, R21, R21, RZ, 0x1 ;  /* 0x0000001515057211 */ /* 0x000fe200078f08ff */
[----:B------:R-:W4:Y:S01]  /*74c0*/  @P0 LDC R16, c[0x0][0xbec] ;  /* 0x0002fb00ff100b82 */ /* 0x000f220000000800 */
[----:B------:R-:W-:Y:S02]  /*74d0*/  SHF.R.S32.HI R157, RZ, 0x5, R157 ;  /* 0x00000005ff9d7819 */ /* 0x000fe4000001149d */
[----:B------:R-:W-:Y:S01]  /*74e0*/  LOP3.LUT R6, R5, 0x1ffffffe, RZ, 0xc0, !PT ;  /* 0x1ffffffe05067812 */ /* 0x000fe200078ec0ff */
[----:B------:R-:W-:Y:S02]  /*74f0*/  IMAD R5, R19, UR4, RZ ;  /* 0x0000000413057c24 */ /* 0x000fe4000f8e02ff */
[----:B------:R-:W-:-:S02]  /*7500*/  IMAD R14, R157, 0x10, R14 ;  /* 0x000000109d0e7824 */ /* 0x000fc400078e020e */
[----:B------:R-:W5:Y:S01]  /*7510*/  @P0 LDC R17, c[0x0][0xbf0] ;  /* 0x0002fc00ff110b82 */ /* 0x000f620000000800 */
[----:B------:R-:W-:Y:S02]  /*7520*/  IMAD.IADD R21, R21, 0x1, -R6 ;  /* 0x0000000115157824 */ /* 0x000fe400078e0a06 */
[----:B------:R-:W-:Y:S01]  /*7530*/  IMAD.WIDE.U32 R6, R2, UR4, RZ ;  /* 0x0000000402067c25 */ /* 0x000fe2000f8e00ff */
[----:B-1----:R-:W-:-:S03]  /*7540*/  USHF.R.S32.HI UR4, URZ, 0x1f, UR6 ;  /* 0x0000001f3f047899 */ /* 0x002fc60008011406 */
[----:B------:R-:W-:Y:S02]  /*7550*/  IMAD R5, R2, UR5, R5 ;  /* 0x0000000502057c24 */ /* 0x000fe4000f8e0205 */
[----:B------:R-:W-:Y:S02]  /*7560*/  IMAD R21, R21, 0x8, R14 ;  /* 0x0000000815157824 */ /* 0x000fe400078e020e */
[----:B------:R-:W-:Y:S02]  /*7570*/  IMAD.IADD R7, R7, 0x1, R5 ;  /* 0x0000000107077824 */ /* 0x000fe400078e0205 */
[----:B--2---:R-:W-:Y:S01]  /*7580*/  IMAD R2, R12, UR4, RZ ;  /* 0x000000040c027c24 */ /* 0x004fe2000f8e02ff */
[----:B------:R-:W-:Y:S01]  /*7590*/  ULDC.64 UR4, c[0x0][0xb48] ;  /* 0x0002d20000047ab9 */ /* 0x000fe20000000a00 */
[----:B0-----:R-:W-:Y:S02]  /*75a0*/  IMAD R21, R15, 0x40, R21 ;  /* 0x000000400f157824 */ /* 0x001fe400078e0215 */
[----:B------:R-:W-:-:S02]  /*75b0*/  IMAD R11, R13, UR6, R2 ;  /* 0x000000060d0b7c24 */ /* 0x000fc4000f8e0202 */
[----:B------:R-:W-:-:S04]  /*75c0*/  IMAD.WIDE.U32 R6, R12, UR6, R6 ;  /* 0x000000060c067c25 */ /* 0x000fc8000f8e0006 */
[----:B----4-:R-:W-:-:S04]  /*75d0*/  @P0 IMAD.HI.U32 R16, R21, R16, RZ ;  /* 0x0000001015100227 */ /* 0x010fc800078e00ff */
[----:B------:R-:W-:Y:S02]  /*75e0*/  IMAD R4, R4, UR4, RZ ;  /* 0x0000000404047c24 */ /* 0x000fe4000f8e02ff */
[----:B------:R-:W-:Y:S01]  /*75f0*/  IMAD.MOV.U32 R5, RZ, RZ, R21 ;  /* 0x000000ffff057224 */ /* 0x000fe200078e0015 */
[----:B-----5:R-:W-:Y:S01]  /*7600*/  @P0 SHF.R.U32.HI R5, RZ, R17, R16 ;  /* 0x00000011ff050219 */ /* 0x020fe20000011610 */
[----:B------:R-:W-:Y:S02]  /*7610*/  IMAD.IADD R7, R7, 0x1, R11 ;  /* 0x0000000107077824 */ /* 0x000fe400078e020b */
[C---:B------:R-:W-:Y:S01]  /*7620*/  IMAD R11, R3.reuse, UR5, R4 ;  /* 0x00000005030b7c24 */ /* 0x040fe2000f8e0204 */
[----:B------:R-:W-:Y:S01]  /*7630*/  SHF.R.S32.HI R4, RZ, 0x1f, R5 ;  /* 0x0000001fff047819 */ /* 0x000fe20000011405 */
[----:B------:R-:W-:Y:S01]  /*7640*/  IMAD.WIDE.U32 R2, R3, UR4, R6 ;  /* 0x0000000403027c25 */ /* 0x000fe2000f8e0006 */
[----:B------:R-:W-:Y:S01]  /*7650*/  ULDC.64 UR4, c[0x0][0xb30] ;  /* 0x0002cc0000047ab9 */ /* 0x000fe20000000a00 */
[----:B------:R-:W-:-:S02]  /*7660*/  LEA.HI R6, R8, R8, RZ, 0x1 ;  /* 0x0000000808067211 */ /* 0x000fc400078f08ff */
[----:B------:R-:W-:Y:S01]  /*7670*/  IMAD.MOV R12, RZ, RZ, -R5 ;  /* 0x000000ffff0c7224 */ /* 0x000fe200078e0a05 */
[----:B------:R-:W-:Y:S01]  /*7680*/  IADD3 R3, R3, R11, RZ ;  /* 0x0000000b03037210 */ /* 0x000fe20007ffe0ff */
[----:B------:R-:W-:Y:S01]  /*7690*/  IMAD R4, R4, UR4, RZ ;  /* 0x0000000404047c24 */ /* 0x000fe2000f8e02ff */
[----:B------:R-:W-:Y:S01]  /*76a0*/  LOP3.LUT R13, R6, 0xfffffe, RZ, 0xc0, !PT ;  /* 0x00fffffe060d7812 */ /* 0x000fe200078ec0ff */
[----:B------:R-:W-:Y:S02]  /*76b0*/  IMAD R7, R9, R12, R21 ;  /* 0x0000000c09077224 */ /* 0x000fe400078e0215 */
[C---:B------:R-:W-:Y:S02]  /*76c0*/  IMAD R11, R5.reuse, UR5, R4 ;  /* 0x00000005050b7c24 */ /* 0x040fe4000f8e0204 */
[----:B------:R-:W-:Y:S01]  /*76d0*/  IMAD.WIDE.U32 R2, R5, UR4, R2 ;  /* 0x0000000405027c25 */ /* 0x000fe2000f8e0002 */
[----:B------:R-:W-:Y:S01]  /*76e0*/  SHF.R.S32.HI R4, RZ, 0x1f, R7 ;  /* 0x0000001fff047819 */ /* 0x000fe20000011407 */
[----:B------:R-:W-:-:S02]  /*76f0*/  ULDC.64 UR4, c[0x0][0xb28] ;  /* 0x0002ca0000047ab9 */ /* 0x000fc40000000a00 */
[----:B------:R-:W-:Y:S01]  /*7700*/  IMAD.IADD R3, R3, 0x1, R11 ;  /* 0x0000000103037824 */ /* 0x000fe200078e020b */
[----:B------:R-:W-:Y:S01]  /*7710*/  LOP3.LUT R11, R10, 0x7ffffffc, RZ, 0xc0, !PT ;  /* 0x7ffffffc0a0b7812 */ /* 0x000fe200078ec0ff */
[----:B------:R-:W-:Y:S02]  /*7720*/  IMAD R4, R4, UR4, RZ ;  /* 0x0000000404047c24 */ /* 0x000fe4000f8e02ff */
[----:B------:R-:W-:-:S04]  /*7730*/  IMAD.WIDE.U32 R2, R7, UR4, R2 ;  /* 0x0000000407027c25 */ /* 0x000fc8000f8e0002 */
[----:B------:R-:W-:Y:S01]  /*7740*/  IMAD R5, R7, UR5, R4 ;  /* 0x0000000507057c24 */ /* 0x000fe2000f8e0204 */
[----:B------:R-:W-:Y:S01]  /*7750*/  ULDC.64 UR4, c[0x0][0xb00] ;  /* 0x0002c00000047ab9 */ /* 0x000fe20000000a00 */
[----:B------:R-:W-:Y:S01]  /*7760*/  IMAD R7, R15, 0x40, R14 ;  /* 0x000000400f077824 */ /* 0x000fe200078e020e */
[----:B------:R-:W-:Y:S01]  /*7770*/  LEA R4, P0, R2, UR4, 0x2 ;  /* 0x0000000402047c11 */ /* 0x000fe2000f8010ff */
[----:B------:R-:W-:Y:S01]  /*7780*/  ULDC UR4, c[0x0][0xa88] ;  /* 0x0002a20000047ab9 */ /* 0x000fe20000000800 */
[----:B------:R-:W-:Y:S02]  /*7790*/  IMAD.IADD R5, R3, 0x1, R5 ;  /* 0x0000000103057824 */ /* 0x000fe400078e0205 */
[----:B------:R-:W-:Y:S02]  /*77a0*/  IMAD R6, R9, UR4, RZ ;  /* 0x0000000409067c24 */ /* 0x000fe4000f8e02ff */
[----:B------:R-:W-:Y:S01]  /*77b0*/  IMAD.IADD R13, R8, 0x1, -R13 ;  /* 0x00000001080d7824 */ /* 0x000fe200078e0a0d */
[----:B------:R-:W-:Y:S01]  /*77c0*/  LEA.HI.X R5, R2, UR5, R5, 0x2, P0 ;  /* 0x0000000502057c11 */ /* 0x000fe200080f1405 */
[----:B------:R-:W-:Y:S01]  /*77d0*/  IMAD.IADD R0, R0, 0x1, -R11 ;  /* 0x0000000100007824 */ /* 0x000fe200078e0a0b */
[----:B------:R-:W-:Y:S01]  /*77e0*/  ISETP.GE.AND P0, PT, R7, R6, PT ;  /* 0x000000060700720c */ /* 0x000fe20003f06270 */
[----:B------:R0:W1:Y:S02]  /*77f0*/  SHFL.IDX PT, R2, R4, RZ, 0x1c1f ;  /* 0x001c1fff04027589 */ /* 0x00006400000e0000 */
[----:B------:R-:W-:-:S02]  /*7800*/  IMAD R0, R13, 0x80, R0 ;  /* 0x000000800d007824 */ /* 0x000fc400078e0200 */
[----:B------:R0:W2:Y:S02]  /*7810*/  SHFL.IDX PT, R3, R5, RZ, 0x1c1f ;  /* 0x001c1fff05037589 */ /* 0x0000a400000e0000 */
[----:B------:R-:W-:-:S06]  /*7820*/  IMAD.SHL.U32 R0, R0, 0x2, RZ ;  /* 0x0000000200007824 */ /* 0x000fcc00078e00ff */
[----:B0-----:R-:W-:Y:S05]  /*7830*/  @P0 BRA `(.L_x_3039) ;  /* 0x0000000c00000947 */ /* 0x001fea0003800000 */
[C---:B------:R-:W-:Y:S01]  /*7840*/  VIADD R9, R0.reuse, 0x8 ;  /* 0x0000000800097836 */ /* 0x040fe20000000000 */
[----:B------:R-:W-:Y:S01]  /*7850*/  ULDC UR4, c[0x0][0xac8] ;  /* 0x0002b20000047ab9 */ /* 0x000fe20000000800 */
[C---:B------:R-:W-:Y:S01]  /*7860*/  VIADD R11, R0.reuse, 0x10 ;  /* 0x00000010000b7836 */ /* 0x040fe20000000000 */
[C---:B------:R-:W-:Y:S01]  /*7870*/  IADD3 R13, R0.reuse, 0x18, RZ ;  /* 0x00000018000d7810 */ /* 0x040fe20007ffe0ff */
[C---:B------:R-:W-:Y:S01]  /*7880*/  VIADD R16, R0.reuse, 0x20 ;  /* 0x0000002000107836 */ /* 0x040fe20000000000 */
[C---:B------:R-:W-:Y:S01]  /*7890*/  ISETP.GE.AND P2, PT, R0.reuse, UR4, PT ;  /* 0x0000000400007c0c */ /* 0x040fe2000bf46270 */
        /* <DEDUP_REMOVED lines=10> */
[----:B------:R-:W-:-:S02]  /*7940*/  VIADD R22, R0, 0x50 ;  /* 0x0000005000167836 */ /* 0x000fc40000000000 */
[C---:B------:R-:W-:Y:S01]  /*7950*/  @!P2 LEA.HI R8, R0.reuse, R0, RZ, 0x1 ;  /* 0x000000000008a211 */ /* 0x040fe200078f08ff */
[----:B------:R-:W-:Y:S01]  /*7960*/  VIADD R23, R0, 0x58 ;  /* 0x0000005800177836 */ /* 0x000fe20000000000 */
[----:B------:R-:W-:Y:S02]  /*7970*/  @!P3 LEA.HI R10, R9, R9, RZ, 0x1 ;  /* 0x00000009090ab211 */ /* 0x000fe400078f08ff */
[----:B------:R-:W-:Y:S02]  /*7980*/  @!P4 LEA.HI R12, R11, R11, RZ, 0x1 ;  /* 0x0000000b0b0cc211 */ /* 0x000fe400078f08ff */
[----:B------:R-:W-:Y:S02]  /*7990*/  @!P5 LEA.HI R14, R13, R13, RZ, 0x1 ;  /* 0x0000000d0d0ed211 */ /* 0x000fe400078f08ff */
[----:B------:R-:W-:Y:S02]  /*79a0*/  @!P2 LOP3.LUT R9, R8, 0xfffffffe, RZ, 0xc0, !PT ;  /* 0xfffffffe0809a812 */ /* 0x000fe400078ec0ff */
[----:B------:R-:W-:-:S02]  /*79b0*/  @!P3 LOP3.LUT R11, R10, 0xfffffffe, RZ, 0xc0, !PT ;  /* 0xfffffffe0a0bb812 */ /* 0x000fc400078ec0ff */
[----:B------:R-:W-:Y:S01]  /*79c0*/  @!P4 LOP3.LUT R13, R12, 0xfffffffe, RZ, 0xc0, !PT ;  /* 0xfffffffe0c0dc812 */ /* 0x000fe200078ec0ff */
[--C-:B-12---:R-:W-:Y:S01]  /*79d0*/  @!P2 IMAD.WIDE R8, R9, 0x4, R2.reuse ;  /* 0x000000040908a825 */ /* 0x106fe200078e0202 */
[----:B------:R-:W-:Y:S02]  /*79e0*/  @!P5 LOP3.LUT R15, R14, 0xfffffffe, RZ, 0xc0, !PT ;  /* 0xfffffffe0e0fd812 */ /* 0x000fe400078ec0ff */
[----:B------:R-:W-:Y:S01]  /*79f0*/  ISETP.GE.AND P6, PT, R22, UR4, PT ;  /* 0x0000000416007c0c */ /* 0x000fe2000bfc6270 */
[--C-:B------:R-:W-:Y:S01]  /*7a00*/  @!P3 IMAD.WIDE R10, R11, 0x4, R2.reuse ;  /* 0x000000040b0ab825 */ /* 0x100fe200078e0202 */
[----:B------:R0:W-:Y:S01]  /*7a10*/  @!P2 ST.E.64 desc[UR42][R8.64], R24 ;  /* 0x000000180800a985 */ /* 0x0001e2000c101b2a */
[----:B------:R-:W-:Y:S02]  /*7a20*/  ISETP.GE.AND P2, PT, R18, UR4, PT ;  /* 0x0000000412007c0c */ /* 0x000fe4000bf46270 */
[----:B------:R-:W-:Y:S01]  /*7a30*/  @!P4 IMAD.WIDE R12, R13, 0x4, R2 ;  /* 0x000000040d0cc825 */ /* 0x000fe200078e0202 */
[----:B------:R1:W-:Y:S01]  /*7a40*/  @!P3 ST.E.64 desc[UR42][R10.64], R28 ;  /* 0x0000001c0a00b985 */ /* 0x0003e2000c101b2a */
[----:B------:R-:W-:-:S02]  /*7a50*/  ISETP.GE.AND P3, PT, R19, UR4, PT ;  /* 0x0000000413007c0c */ /* 0x000fc4000bf66270 */
[----:B------:R-:W-:Y:S01]  /*7a60*/  @!P5 IMAD.WIDE R14, R15, 0x4, R2 ;  /* 0x000000040f0ed825 */ /* 0x000fe200078e0202 */
[----:B------:R2:W-:Y:S01]  /*7a70*/  @!P4 ST.E.64 desc[UR42][R12.64], R32 ;  /* 0x000000200c00c985 */ /* 0x0005e2000c101b2a */
[----:B------:R-:W-:Y:S02]  /*7a80*/  ISETP.GE.AND P4, PT, R20, UR4, PT ;  /* 0x0000000414007c0c */ /* 0x000fe4000bf86270 */
[----:B------:R-:W-:Y:S01]  /*7a90*/  @!P0 LEA.HI R16, R16, R16, RZ, 0x1 ;  /* 0x0000001010108211 */ /* 0x000fe200078f08ff */
[----:B------:R4:W-:Y:S01]  /*7aa0*/  @!P5 ST.E.64 desc[UR42][R14.64], R36 ;  /* 0x000000240e00d985 */ /* 0x0009e2000c101b2a */
[----:B------:R-:W-:Y:S01]  /*7ab0*/  ISETP.GE.AND P5, PT, R21, UR4, PT ;  /* 0x0000000415007c0c */ /* 0x000fe2000bfa6270 */
[----:B0-----:R-:W-:Y:S01]  /*7ac0*/  VIADD R24, R0, 0x60 ;  /* 0x0000006000187836 */ /* 0x001fe20000000000 */
[----:B------:R-:W-:Y:S02]  /*7ad0*/  @!P1 LEA.HI R17, R17, R17, RZ, 0x1 ;  /* 0x0000001111119211 */ /* 0x000fe400078f08ff */
[----:B------:R-:W-:-:S02]  /*7ae0*/  @!P0 LOP3.LUT R9, R16, 0xfffffffe, RZ, 0xc0, !PT ;  /* 0xfffffffe10098812 */ /* 0x000fc400078ec0ff */
        /* <DEDUP_REMOVED lines=11> */
[----:B------:R-:W-:Y:S02]  /*7ba0*/  @!P3 LOP3.LUT R19, R19, 0xfffffffe, RZ, 0xc0, !PT ;  /* 0xfffffffe1313b812 */ /* 0x000fe400078ec0ff */
[----:B----4-:R-:W-:Y:S01]  /*7bb0*/  @!P4 LOP3.LUT R15, R20, 0xfffffffe, RZ, 0xc0, !PT ;  /* 0xfffffffe140fc812 */ /* 0x010fe200078ec0ff */
[----:B------:R-:W-:Y:S01]  /*7bc0*/  VIADD R20, R0, 0x78 ;  /* 0x0000007800147836 */ /* 0x000fe20000000000 */
[----:B------:R-:W-:Y:S02]  /*7bd0*/  @!P5 LOP3.LUT R21, R21, 0xfffffffe, RZ, 0xc0, !PT ;  /* 0xfffffffe1515d812 */ /* 0x000fe400078ec0ff */
[----:B------:R-:W-:Y:S01]  /*7be0*/  @!P6 LOP3.LUT R17, R22, 0xfffffffe, RZ, 0xc0, !PT ;  /* 0xfffffffe1611e812 */ /* 0x000fe200078ec0ff */
[----:B------:R-:W-:Y:S01]  /*7bf0*/  VIADD R22, R0, 0x88 ;  /* 0x0000008800167836 */ /* 0x000fe20000000000 */
[----:B------:R-:W-:Y:S01]  /*7c00*/  ISETP.GE.AND P1, PT, R23, UR4, PT ;  /* 0x0000000417007c0c */ /* 0x000fe2000bf26270 */
[----:B0-----:R-:W-:Y:S01]  /*7c10*/  @!P2 IMAD.WIDE R8, R13, 0x4, R2 ;  /* 0x000000040d08a825 */ /* 0x001fe200078e0202 */
[----:B------:R-:W-:-:S02]  /*7c20*/  ISETP.GE.AND P0, PT, R24, UR4, PT ;  /* 0x0000000418007c0c */ /* 0x000fc4000bf06270 */
[----:B------:R-:W-:Y:S01]  /*7c30*/  IADD3 R18, R0, 0x68, RZ ;  /* 0x0000006800127810 */ /* 0x000fe20007ffe0ff */
[--C-:B-1----:R-:W-:Y:S01]  /*7c40*/  @!P3 IMAD.WIDE R10, R19, 0x4, R2.reuse ;  /* 0x00000004130ab825 */ /* 0x102fe200078e0202 */
[----:B------:R0:W-:Y:S02]  /*7c50*/  @!P2 ST.E.64 desc[UR42][R8.64], R48 ;  /* 0x000000300800a985 */ /* 0x0001e4000c101b2a */
[----:B------:R-:W-:Y:S01]  /*7c60*/  ISETP.GE.AND P2, PT, R18, UR4, PT ;  /* 0x0000000412007c0c */ /* 0x000fe2000bf46270 */
        /* <DEDUP_REMOVED lines=8> */
[----:B------:R-:W-:Y:S02]  /*7cf0*/  ISETP.GE.AND P5, PT, R20, UR4, PT ;  /* 0x0000000414007c0c */ /* 0x000fe4000bfa6270 */
[C---:B------:R-:W-:Y:S01]  /*7d00*/  VIADD R19, R0.reuse, 0x70 ;  /* 0x0000007000137836 */ /* 0x040fe20000000000 */
[----:B------:R5:W-:Y:S01]  /*7d10*/  @!P6 ST.E.64 desc[UR42][R16.64], R64 ;  /* 0x000000401000e985 */ /* 0x000be2000c101b2a */
[----:B------:R-:W-:Y:S01]  /*7d20*/  VIADD R21, R0, 0x80 ;  /* 0x0000008000157836 */ /* 0x000fe20000000000 */
[----:B------:R-:W-:Y:S02]  /*7d30*/  @!P0 LEA.HI R24, R24, R24, RZ, 0x1 ;  /* 0x0000001818188211 */ /* 0x000fe400078f08ff */
[----:B------:R-:W-:Y:S02]  /*7d40*/  ISETP.GE.AND P6, PT, R19, UR4, PT ;  /* 0x0000000413007c0c */ /* 0x000fe4000bfc6270 */
[----:B------:R-:W-:-:S02]  /*7d50*/  ISETP.GE.AND P4, PT, R21, UR4, PT ;  /* 0x0000000415007c0c */ /* 0x000fc4000bf86270 */
[----:B0-----:R-:W-:Y:S01]  /*7d60*/  @!P1 LOP3.LUT R9, R23, 0xfffffffe, RZ, 0xc0, !PT ;  /* 0xfffffffe17099812 */ /* 0x001fe200078ec0ff */
[----:B------:R-:W-:Y:S01]  /*7d70*/  VIADD R23, R0, 0x90 ;  /* 0x0000009000177836 */ /* 0x000fe20000000000 */
[----:B-1----:R-:W-:Y:S01]  /*7d80*/  @!P0 LOP3.LUT R11, R24, 0xfffffffe, RZ, 0xc0, !PT ;  /* 0xfffffffe180b8812 */ /* 0x002fe200078ec0ff */
[----:B------:R-:W-:Y:S01]  /*7d90*/  VIADD R24, R0, 0x98 ;  /* 0x0000009800187836 */ /* 0x000fe20000000000 */
        /* <DEDUP_REMOVED lines=10> */
[----:B------:R-:W-:Y:S01]  /*7e40*/  @!P6 LOP3.LUT R19, R19, 0xfffffffe, RZ, 0xc0, !PT ;  /* 0xfffffffe1313e812 */ /* 0x000fe200078ec0ff */
[----:B------:R-:W-:Y:S01]  /*7e50*/  VIADD R18, R0, 0xa0 ;  /* 0x000000a000127836 */ /* 0x000fe20000000000 */
[----:B----4-:R-:W-:Y:S01]  /*7e60*/  @!P5 LOP3.LUT R15, R20, 0xfffffffe, RZ, 0xc0, !PT ;  /* 0xfffffffe140fd812 */ /* 0x010fe200078ec0ff */
[----:B------:R-:W-:Y:S01]  /*7e70*/  VIADD R20, R0, 0xb0 ;  /* 0x000000b000147836 */ /* 0x000fe20000000000 */
[----:B------:R-:W-:Y:S02]  /*7e80*/  @!P4 LOP3.LUT R21, R21, 0xfffffffe, RZ, 0xc0, !PT ;  /* 0xfffffffe1515c812 */ /* 0x000fe400078ec0ff */
[----:B-----5:R-:W-:Y:S01]  /*7e90*/  @!P3 LOP3.LUT R17, R22, 0xfffffffe, RZ, 0xc0, !PT ;  /* 0xfffffffe1611b812 */ /* 0x020fe200078ec0ff */
[----:B------:R-:W-:Y:S01]  /*7ea0*/  VIADD R22, R0, 0xc0 ;  /* 0x000000c000167836 */ /* 0x000fe20000000000 */
[----:B------:R-:W-:Y:S01]  /*7eb0*/  ISETP.GE.AND P0, PT, R23, UR4, PT ;  /* 0x0000000417007c0c */ /* 0x000fe2000bf06270 */
[----:B0-----:R-:W-:Y:S01]  /*7ec0*/  @!P2 IMAD.WIDE R8, R13, 0x4, R2 ;  /* 0x000000040d08a825 */ /* 0x001fe200078e0202 */
[----:B------:R-:W-:-:S03]  /*7ed0*/  ISETP.GE.AND P1, PT, R24, UR4, PT ;  /* 0x0000000418007c0c */ /* 0x000fc6000bf26270 */
        /* <DEDUP_REMOVED lines=8> */
[----:B------:R-:W-:-:S02]  /*7f60*/  IADD3 R21, R0, 0xb8, RZ ;  /* 0x000000b800157810 */ /* 0x000fc40007ffe0ff */
[----:B------:R-:W-:Y:S01]  /*7f70*/  @!P3 IMAD.WIDE R16, R17, 0x4, R2 ;  /* 0x000000041110b825 */ /* 0x000fe200078e0202 */
[----:B------:R4:W-:Y:S01]  /*7f80*/  @!P4 ST.E.64 desc[UR42][R14.64], R88 ;  /* 0x000000580e00c985 */ /* 0x0009e2000c101b2a */
[----:B------:R-:W-:Y:S02]  /*7f90*/  ISETP.GE.AND P4, PT, R20, UR4, PT ;  /* 0x0000000414007c0c */ /* 0x000fe4000bf86270 */
[----:B------:R-:W-:Y:S01]  /*7fa0*/  VIADD R19, R0, 0xa8 ;  /* 0x000000a800137836 */ /* 0x000fe20000000000 */
[----:B------:R5:W-:Y:S01]  /*7fb0*/  @!P3 ST.E.64 desc[UR42][R16.64], R92 ;  /* 0x0000005c1000b985 */ /* 0x000be2000c101b2a */
[----:B------:R-:W-:Y:S02]  /*7fc0*/  ISETP.GE.AND P5, PT, R21, UR4, PT ;  /* 0x0000000415007c0c */ /* 0x000fe4000bfa6270 */
[----:B------:R-:W-:Y:S02]  /*7fd0*/  @!P0 LEA.HI R23, R23, R23, RZ, 0x1 ;  /* 0x0000001717178211 */ /* 0x000fe400078f08ff */
[----:B------:R-:W-:-:S02]  /*7fe0*/  ISETP.GE.AND P3, PT, R19, UR4, PT ;  /* 0x0000000413007c0c */ /* 0x000fc4000bf66270 */
[----:B------:R-:W-:Y:S02]  /*7ff0*/  @!P1 LEA.HI R24, R24, R24, RZ, 0x1 ;  /* 0x0000001818189211 */ /* 0x000fe400078f08ff */
[----:B0-----:R-:W-:Y:S02]  /*8000*/  @!P0 LOP3.LUT R9, R23, 0xfffffffe, RZ, 0xc0, !PT ;  /* 0xfffffffe17098812 */ /* 0x001fe400078ec0ff */
[----:B------:R-:W-:Y:S02]  /*8010*/  @!P2 LEA.HI R18, R18, R18, RZ, 0x1 ;  /* 0x000000121212a211 */ /* 0x000fe400078f08ff */
[----:B-1----:R-:W-:Y:S01]  /*8020*/  @!P1 LOP3.LUT R11, R24, 0xfffffffe, RZ, 0xc0, !PT ;  /* 0xfffffffe180b9812 */ /* 0x002fe200078ec0ff */
[--C-:B------:R-:W-:Y:S01]  /*8030*/  @!P0 IMAD.WIDE R8, R9, 0x4, R2.reuse ;  /* 0x0000000409088825 */ /* 0x100fe200078e0202 */
[----:B------:R-:W-:Y:S02]  /*8040*/  @!P4 LEA.HI R20, R20, R20, RZ, 0x1 ;  /* 0x000000141414c211 */ /* 0x000fe400078f08ff */
[----:B--2---:R-:W-:Y:S01]  /*8050*/  @!P2 LOP3.LUT R13, R18, 0xfffffffe, RZ, 0xc0, !PT ;  /* 0xfffffffe120da812 */ /* 0x004fe200078ec0ff */
[--C-:B------:R-:W-:Y:S01]  /*8060*/  @!P1 IMAD.WIDE R10, R11, 0x4, R2.reuse ;  /* 0x000000040b0a9825 */ /* 0x100fe200078e0202 */
[----:B------:R-:W-:Y:S01]  /*8070*/  @!P3 LEA.HI R19, R19, R19, RZ, 0x1 ;  /* 0x000000131313b211 */ /* 0x000fe200078f08ff */
[----:B------:R0:W-:Y:S01]  /*8080*/  @!P0 ST.E.64 desc[UR42][R8.64], R96 ;  /* 0x0000006008008985 */ /* 0x0001e2000c101b2a */
[----:B------:R-:W-:Y:S01]  /*8090*/  @!P5 LEA.HI R21, R21, R21, RZ, 0x1 ;  /* 0x000000151515d211 */ /* 0x000fe200078f08ff */
[----:B------:R-:W-:Y:S01]  /*80a0*/  @!P2 IMAD.WIDE R12, R13, 0x4, R2 ;  /* 0x000000040d0ca825 */ /* 0x000fe200078e0202 */
[----:B------:R-:W-:Y:S01]  /*80b0*/  @!P3 LOP3.LUT R19, R19, 0xfffffffe, RZ, 0xc0, !PT ;  /* 0xfffffffe1313b812 */ /* 0x000fe200078ec0ff */
[----:B------:R1:W-:Y:S01]  /*80c0*/  @!P1 ST.E.64 desc[UR42][R10.64], R100 ;  /* 0x000000640a009985 */ /* 0x0003e2000c101b2a */
[----:B------:R-:W-:Y:S01]  /*80d0*/  @!P6 LEA.HI R22, R22, R22, RZ, 0x1 ;  /* 0x000000161616e211 */ /* 0x000fe200078f08ff */
[----:B------:R-:W-:Y:S01]  /*80e0*/  VIADD R18, R0, 0xc8 ;  /* 0x000000c800127836 */ /* 0x000fe20000000000 */
[----:B----4-:R-:W-:Y:S01]  /*80f0*/  @!P4 LOP3.LUT R15, R20, 0xfffffffe, RZ, 0xc0, !PT ;  /* 0xfffffffe140fc812 */ /* 0x010fe200078ec0ff */
[----:B------:R-:W-:Y:S01]  /*8100*/  @!P2 ST.E.64 desc[UR42][R12.64], R104 ;  /* 0x000000680c00a985 */ /* 0x000fe2000c101b2a */
[----:B------:R-:W-:Y:S01]  /*8110*/  @!P5 LOP3.LUT R21, R21, 0xfffffffe, RZ, 0xc0, !PT ;  /* 0xfffffffe1515d812 */ /* 0x000fe200078ec0ff */
[----:B------:R-:W-:Y:S01]  /*8120*/  VIADD R20, R0, 0xd8 ;  /* 0x000000d800147836 */ /* 0x000fe20000000000 */
[----:B-----5:R-:W-:-:S02]  /*8130*/  @!P6 LOP3.LUT R17, R22, 0xfffffffe, RZ, 0xc0, !PT ;  /* 0xfffffffe1611e812 */ /* 0x020fc400078ec0ff */
[----:B------:R-:W-:Y:S01]  /*8140*/  ISETP.GE.AND P0, PT, R18, UR4, PT ;  /* 0x0000000412007c0c */ /* 0x000fe2000bf06270 */
[----:B0-----:R-:W-:Y:S01]  /*8150*/  @!P3 IMAD.WIDE R8, R19, 0x4, R2 ;  /* 0x000000041308b825 */ /* 0x001fe200078e0202 */
[----:B------:R-:W-:-:S03]  /*8160*/  ISETP.GE.AND P2, PT, R20, UR4, PT ;  /* 0x0000000414007c0c */ /* 0x000fc6000bf46270 */
[--C-:B-1----:R-:W-:Y:S01]  /*8170*/  @!P4 IMAD.WIDE R10, R15, 0x4, R2.reuse ;  /* 0x000000040f0ac825 */ /* 0x102fe200078e0202 */
[----:B------:R0:W-:Y:S03]  /*8180*/  @!P3 ST.E.64 desc[UR42][R8.64], R108 ;  /* 0x0000006c0800b985 */ /* 0x0001e6000c101b2a */
[--C-:B------:R-:W-:Y:S01]  /*8190*/  @!P5 IMAD.WIDE R14, R21, 0x4, R2.reuse ;  /* 0x00000004150ed825 */ /* 0x100fe200078e0202 */
[----:B------:R1:W-:Y:S03]  /*81a0*/  @!P4 ST.E.64 desc[UR42][R10.64], R112 ;  /* 0x000000700a00c985 */ /* 0x0003e6000c101b2a */
[----:B------:R-:W-:Y:S01]  /*81b0*/  VIADD R19, R0, 0xd0 ;  /* 0x000000d000137836 */ /* 0x000fe20000000000 */
[----:B------:R2:W-:Y:S01]  /*81c0*/  @!P5 ST.E.64 desc[UR42][R14.64], R116 ;  /* 0x000000740e00d985 */ /* 0x0005e2000c101b2a */
[----:B------:R-:W-:Y:S01]  /*81d0*/  @!P6 IMAD.WIDE R16, R17, 0x4, R2 ;  /* 0x000000041110e825 */ /* 0x000fe200078e0202 */
[----:B------:R-:W-:-:S02]  /*81e0*/  @!P0 LEA.HI R18, R18, R18, RZ, 0x1 ;  /* 0x0000001212128211 */ /* 0x000fc400078f08ff */
[----:B------:R-:W-:Y:S01]  /*81f0*/  ISETP.GE.AND P1, PT, R19, UR4, PT ;  /* 0x0000000413007c0c */ /* 0x000fe2000bf26270 */
[C---:B------:R-:W-:Y:S01]  /*8200*/  VIADD R21, R0.reuse, 0xe0 ;  /* 0x000000e000157836 */ /* 0x040fe20000000000 */
[----:B------:R4:W-:Y:S01]  /*8210*/  @!P6 ST.E.64 desc[UR42][R16.64], R120 ;  /* 0x000000781000e985 */ /* 0x0009e2000c101b2a */
[----:B0-----:R-:W-:Y:S01]  /*8220*/  VIADD R9, R0, 0xf8 ;  /* 0x000000f800097836 */ /* 0x001fe20000000000 */
[----:B------:R-:W-:Y:S01]  /*8230*/  @!P2 LEA.HI R20, R20, R20, RZ, 0x1 ;  /* 0x000000141414a211 */ /* 0x000fe200078f08ff */
[C---:B------:R-:W-:Y:S01]  /*8240*/  VIADD R12, R0.reuse, 0xe8 ;  /* 0x000000e8000c7836 */ /* 0x040fe20000000000 */
[----:B------:R-:W-:Y:S01]  /*8250*/  ISETP.GE.AND P3, PT, R21, UR4, PT ;  /* 0x0000000415007c0c */ /* 0x000fe2000bf66270 */
[----:B------:R-:W-:Y:S01]  /*8260*/  VIADD R13, R0, 0xf0 ;  /* 0x000000f0000d7836 */ /* 0x000fe20000000000 */
[----:B------:R-:W-:Y:S02]  /*8270*/  ISETP.GE.AND P6, PT, R9, UR4, PT ;  /* 0x0000000409007c0c */ /* 0x000fe4000bfc6270 */
[----:B------:R-:W-:-:S02]  /*8280*/  ISETP.GE.AND P4, PT, R12, UR4, PT ;  /* 0x000000040c007c0c */ /* 0x000fc4000bf86270 */
[----:B------:R-:W-:Y:S02]  /*8290*/  ISETP.GE.AND P5, PT, R13, UR4, PT ;  /* 0x000000040d007c0c */ /* 0x000fe4000bfa6270 */
[----:B------:R-:W-:-:S04]  /*82a0*/  @!P1 LEA.HI R19, R19, R19, RZ, 0x1 ;  /* 0x0000001313139211 */ /* 0x000fc800078f08ff */
[----:B-1----:R-:W-:Y:S02]  /*82b0*/  @!P1 LOP3.LUT R11, R19, 0xfffffffe, RZ, 0xc0, !PT ;  /* 0xfffffffe130b9812 */ /* 0x002fe400078ec0ff */
[----:B------:R-:W-:Y:S02]  /*82c0*/  @!P3 LEA.HI R21, R21, R21, RZ, 0x1 ;  /* 0x000000151515b211 */ /* 0x000fe400078f08ff */
[----:B------:R-:W-:Y:S02]  /*82d0*/  @!P6 LEA.HI R10, R9, R9, RZ, 0x1 ;  /* 0x00000009090ae211 */ /* 0x000fe400078f08ff */
[----:B------:R-:W-:Y:S02]  /*82e0*/  @!P4 LEA.HI R12, R12, R12, RZ, 0x1 ;  /* 0x0000000c0c0cc211 */ /* 0x000fe400078f08ff */
[----:B------:R-:W-:Y:S02]  /*82f0*/  @!P5 LEA.HI R8, R13, R13, RZ, 0x1 ;  /* 0x0000000d0d08d211 */ /* 0x000fe400078f08ff */
[----:B------:R-:W-:-:S02]  /*8300*/  @!P0 LOP3.LUT R9, R18, 0xfffffffe, RZ, 0xc0, !PT ;  /* 0xfffffffe12098812 */ /* 0x000fc400078ec0ff */
[----:B------:R-:W-:Y:S02]  /*8310*/  @!P2 LOP3.LUT R13, R20, 0xfffffffe, RZ, 0xc0, !PT ;  /* 0xfffffffe140da812 */ /* 0x000fe400078ec0ff */
[----:B--2---:R-:W-:Y:S02]  /*8320*/  @!P3 LOP3.LUT R15, R21, 0xfffffffe, RZ, 0xc0, !PT ;  /* 0xfffffffe150fb812 */ /* 0x004fe400078ec0ff */
[----:B----4-:R-:W-:Y:S01]  /*8330*/  @!P4 LOP3.LUT R17, R12, 0xfffffffe, RZ, 0xc0, !PT ;  /* 0xfffffffe0c11c812 */ /* 0x010fe200078ec0ff */
[--C-:B------:R-:W-:Y:S01]  /*8340*/  @!P2 IMAD.WIDE R12, R13, 0x4, R2.reuse ;  /* 0x000000040d0ca825 */ /* 0x100fe200078e0202 */
[----:B------:R-:W-:Y:S02]  /*8350*/  @!P5 LOP3.LUT R19, R8, 0xfffffffe, RZ, 0xc0, !PT ;  /* 0xfffffffe0813d812 */ /* 0x000fe400078ec0ff */
[----:B------:R-:W-:Y:S01]  /*8360*/  @!P6 LOP3.LUT R21, R10, 0xfffffffe, RZ, 0xc0, !PT ;  /* 0xfffffffe0a15e812 */ /* 0x000fe200078ec0ff */
[----:B------:R-:W-:-:S04]  /*8370*/  @!P0 IMAD.WIDE R8, R9, 0x4, R2 ;  /* 0x0000000409088825 */ /* 0x000fc800078e0202 */
        /* <DEDUP_REMOVED lines=12> */
.L_x_3039:
[----:B------:R-:W-:Y:S05]  /*8440*/  BSYNC B0 ;  /* 0x0000000000007941 */ /* 0x000fea0003800000 */
.L_x_3038:
[----:B------:R-:W-:Y:S01]  /*8450*/  VIADD R7, R7, 0x8 ;  /* 0x0000000807077836 */ /* 0x000fe20000000000 */
[----:B0-2---:R0:W2:Y:S04]  /*8460*/  SHFL.IDX PT, R3, R5, 0x1, 0x1c1f ;  /* 0x003c1f0005037f89 */ /* 0x0050a800000e0000 */
[----:B------:R-:W-:Y:S01]  /*8470*/  ISETP.GE.AND P0, PT, R7, R6, PT ;  /* 0x000000060700720c */ /* 0x000fe20003f06270 */
[----:B-1----:R0:W1:-:S12]  /*8480*/  SHFL.IDX PT, R2, R4, 0x1, 0x1c1f ;  /* 0x003c1f0004027f89 */ /* 0x00205800000e0000 */
[----:B0-----:R-:W-:Y:S05]  /*8490*/  @P0 BRA `(.L_x_3003) ;  /* 0x00000054006c0947 */ /* 0x001fea0003800000 */
[C---:B------:R-:W-:Y:S01]  /*84a0*/  IADD3 R5, R0.reuse, 0x8, RZ ;  /* 0x0000000800057810 */ /* 0x040fe20007ffe0ff */
[C---:B------:R-:W-:Y:S01]  /*84b0*/  VIADD R7, R0.reuse, 0x10 ;  /* 0x0000001000077836 */ /* 0x040fe20000000000 */
        /* <DEDUP_REMOVED lines=12> */
[C---:B------:R-:W-:Y:S01]  /*8580*/  IADD3 R19, R0.reuse, 0x58, RZ ;  /* 0x0000005800137810 */ /* 0x040fe20007ffe0ff */
[----:B------:R-:W-:-:S02]  /*8590*/  VIADD R16, R0, 0x48 ;  /* 0x0000004800107836 */ /* 0x000fc40000000000 */
[C---:B------:R-:W-:Y:S01]  /*85a0*/  @!P0 LEA.HI R4, R0.reuse, R0, RZ, 0x1 ;  /* 0x0000000000048211 */ /* 0x040fe200078f08ff */
[C---:B------:R-:W-:Y:S01]  /*85b0*/  VIADD R18, R0.reuse, 0x50 ;  /* 0x0000005000127836 */ /* 0x040fe20000000000 */
[----:B------:R-:W-:Y:S01]  /*85c0*/  @!P1 LEA.HI R6, R5, R5, RZ, 0x1 ;  /* 0x0000000505069211 */ /* 0x000fe200078f08ff */
[----:B------:R-:W-:Y:S01]  /*85d0*/  VIADD R20, R0, 0x80 ;  /* 0x0000008000147836 */ /* 0x000fe20000000000 */
[----:B------:R-:W-:Y:S02]  /*85e0*/  @!P2 LEA.HI R8, R7, R7, RZ, 0x1 ;  /* 0x000000070708a211 */ /* 0x000fe400078f08ff */
[----:B------:R-:W-:Y:S02]  /*85f0*/  @!P0 LOP3.LUT R5, R4, 0xfffffffe, RZ, 0xc0, !PT ;  /* 0xfffffffe04058812 */ /* 0x000fe400078ec0ff */
[----:B------:R-:W-:Y:S02]  /*8600*/  @!P1 LOP3.LUT R7, R6, 0xfffffffe, RZ, 0xc0, !PT ;  /* 0xfffffffe06079812 */ /* 0x000fe400078ec0ff */
[----:B------:R-:W-:Y:S01]  /*8610*/  @!P2 LOP3.LUT R9, R8, 0xfffffffe, RZ, 0xc0, !PT ;  /* 0xfffffffe0809a812 */ /* 0x000fe200078ec0ff */
[----:B-12---:R-:W-:Y:S01]  /*8620*/  @!P0 IMAD.WIDE R4, R5, 0x4, R2 ;  /* 0x0000000405048825 */ /* 0x006fe200078e0202 */
[----:B------:R-:W-:-:S02]  /*8630*/  ISETP.GE.AND P3, PT, R15, UR4, PT ;  /* 0x000000040f007c0c */ /* 0x000fc4000bf66270 */
[----:B------:R-:W-:Y:S01]  /*8640*/  ISETP.GE.AND P4, PT, R16, UR4, PT ;  /* 0x0000000410007c0c */ /* 0x000fe2000bf86270 */
[--C-:B------:R-:W-:Y:S01]  /*8650*/  @!P1 IMAD.WIDE R6, R7, 0x4, R2.reuse ;  /* 0x0000000407069825 */ /* 0x100fe200078e0202 */
[----:B------:R0:W-:Y:S01]  /*8660*/  @!P0 ST.E.64 desc[UR42][R4.64], R26 ;  /* 0x0000001a04008985 */ /* 0x0001e2000c101b2a */
[----:B------:R-:W-:Y:S02]  /*8670*/  ISETP.GE.AND P0, PT, R12, UR4, PT ;  /* 0x000000040c007c0c */ /* 0x000fe4000bf06270 */
[----:B------:R-:W-:Y:S01]  /*8680*/  @!P2 IMAD.WIDE R8, R9, 0x4, R2 ;  /* 0x000000040908a825 */ /* 0x000fe200078e0202 */
[----:B------:R1:W-:Y:S01]  /*8690*/  @!P1 ST.E.64 desc[UR42][R6.64], R30 ;  /* 0x0000001e06009985 */ /* 0x0003e2000c101b2a */
[----:B------:R-:W-:Y:S02]  /*86a0*/  ISETP.GE.AND P1, PT, R13, UR4, PT ;  /* 0x000000040d007c0c */ /* 0x000fe4000bf26270 */
[----:B------:R-:W-:Y:S01]  /*86b0*/  @!P5 LEA.HI R10, R10, R10, RZ, 0x1 ;  /* 0x0000000a0a0ad211 */ /* 0x000fe200078f08ff */
[----:B------:R2:W-:Y:S01]  /*86c0*/  @!P2 ST.E.64 desc[UR42][R8.64], R34 ;  /* 0x000000220800a985 */ /* 0x0005e2000c101b2a */
[----:B------:R-:W-:-:S02]  /*86d0*/  ISETP.GE.AND P2, PT, R14, UR4, PT ;  /* 0x000000040e007c0c */ /* 0x000fc4000bf46270 */
[----:B------:R-:W-:Y:S02]  /*86e0*/  @!P6 LEA.HI R11, R11, R11, RZ, 0x1 ;  /* 0x0000000b0b0be211 */ /* 0x000fe400078f08ff */
[----:B------:R-:W-:Y:S02]  /*86f0*/  @!P3 LEA.HI R15, R15, R15, RZ, 0x1 ;  /* 0x0000000f0f0fb211 */ /* 0x000fe400078f08ff */
[----:B0-----:R-:W-:Y:S02]  /*8700*/  @!P5 LOP3.LUT R5, R10, 0xfffffffe, RZ, 0xc0, !PT ;  /* 0xfffffffe0a05d812 */ /* 0x001fe400078ec0ff */
[----:B------:R-:W-:Y:S02]  /*8710*/  @!P0 LEA.HI R12, R12, R12, RZ, 0x1 ;  /* 0x0000000c0c0c8211 */ /* 0x000fe400078f08ff */
[----:B-1----:R-:W-:Y:S01]  /*8720*/  @!P6 LOP3.LUT R7, R11, 0xfffffffe, RZ, 0xc0, !PT ;  /* 0xfffffffe0b07e812 */ /* 0x002fe200078ec0ff */
[----:B------:R-:W-:Y:S01]  /*8730*/  @!P5 IMAD.WIDE R4, R5, 0x4, R2 ;  /* 0x000000040504d825 */ /* 0x000fe200078e0202 */
[----:B------:R-:W-:-:S02]  /*8740*/  @!P1 LEA.HI R13, R13, R13, RZ, 0x1 ;  /* 0x0000000d0d0d9211 */ /* 0x000fc400078f08ff */
[----:B------:R-:W-:Y:S01]  /*8750*/  @!P2 LEA.HI R14, R14, R14, RZ, 0x1 ;  /* 0x0000000e0e0ea211 */ /* 0x000fe200078f08ff */
[----:B------:R-:W-:Y:S01]  /*8760*/  @!P6 IMAD.WIDE R6, R7, 0x4, R2 ;  /* 0x000000040706e825 */ /* 0x000fe200078e0202 */
[----:B------:R-:W-:Y:S01]  /*8770*/  @!P4 LEA.HI R16, R16, R16, RZ, 0x1 ;  /* 0x000000101010c211 */ /* 0x000fe200078f08ff */
[----:B------:R0:W-:Y:S01]  /*8780*/  @!P5 ST.E.64 desc[UR42][R4.64], R38 ;  /* 0x000000260400d985 */ /* 0x0001e2000c101b2a */
[----:B--2---:R-:W-:Y:S02]  /*8790*/  @!P0 LOP3.LUT R9, R12, 0xfffffffe, RZ, 0xc0, !PT ;  /* 0xfffffffe0c098812 */ /* 0x004fe400078ec0ff */
[----:B------:R-:W-:Y:S01]  /*87a0*/  @!P1 LOP3.LUT R13, R13, 0xfffffffe, RZ, 0xc0, !PT ;  /* 0xfffffffe0d0d9812 */ /* 0x000fe200078ec0ff */
[----:B------:R1:W-:Y:S01]  /*87b0*/  @!P6 ST.E.64 desc[UR42][R6.64], R42 ;  /* 0x0000002a0600e985 */ /* 0x0003e2000c101b2a */
[----:B------:R-:W-:Y:S01]  /*87c0*/  @!P2 LOP3.LUT R11, R14, 0xfffffffe, RZ, 0xc0, !PT ;  /* 0xfffffffe0e0ba812 */ /* 0x000fe200078ec0ff */
[----:B------:R-:W-:Y:S01]  /*87d0*/  VIADD R14, R0, 0x60 ;  /* 0x00000060000e7836 */ /* 0x000fe20000000000 */
[----:B------:R-:W-:-:S02]  /*87e0*/  @!P3 LOP3.LUT R15, R15, 0xfffffffe, RZ, 0xc0, !PT ;  /* 0xfffffffe0f0fb812 */ /* 0x000fc400078ec0ff */
        /* <DEDUP_REMOVED lines=10> */
[----:B------:R-:W-:Y:S02]  /*8890*/  @!P5 LEA.HI R18, R18, R18, RZ, 0x1 ;  /* 0x000000121212d211 */ /* 0x000fe400078f08ff */
[----:B------:R-:W-:Y:S01]  /*88a0*/  @!P3 IMAD.WIDE R10, R15, 0x4, R2 ;  /* 0x000000040f0ab825 */ /* 0x000fe200078e0202 */
[----:B------:R2:W-:Y:S01]  /*88b0*/  @!P2 ST.E.64 desc[UR42][R8.64], R54 ;  /* 0x000000360800a985 */ /* 0x0005e2000c101b2a */
[----:B------:R-:W-:-:S02]  /*88c0*/  ISETP.GE.AND P2, PT, R16, UR4, PT ;  /* 0x0000000410007c0c */ /* 0x000fc4000bf46270 */
[----:B------:R-:W-:Y:S01]  /*88d0*/  @!P4 IMAD.WIDE R12, R17, 0x4, R2 ;  /* 0x00000004110cc825 */ /* 0x000fe200078e0202 */
[----:B------:R4:W-:Y:S01]  /*88e0*/  @!P3 ST.E.64 desc[UR42][R10.64], R58 ;  /* 0x0000003a0a00b985 */ /* 0x0009e2000c101b2a */
[----:B------:R-:W-:Y:S02]  /*88f0*/  @!P6 LEA.HI R19, R19, R19, RZ, 0x1 ;  /* 0x000000131313e211 */ /* 0x000fe400078f08ff */
[C---:B------:R-:W-:Y:S01]  /*8900*/  VIADD R15, R0.reuse, 0x68 ;  /* 0x00000068000f7836 */ /* 0x040fe20000000000 */
[----:B------:R5:W-:Y:S01]  /*8910*/  @!P4 ST.E.64 desc[UR42][R12.64], R62 ;  /* 0x0000003e0c00c985 */ /* 0x000be2000c101b2a */
[----:B------:R-:W-:Y:S01]  /*8920*/  VIADD R17, R0, 0x78 ;  /* 0x0000007800117836 */ /* 0x000fe20000000000 */
[----:B------:R-:W-:Y:S02]  /*8930*/  ISETP.GE.AND P4, PT, R14, UR4, PT ;  /* 0x000000040e007c0c */ /* 0x000fe4000bf86270 */
[----:B------:R-:W-:Y:S02]  /*8940*/  ISETP.GE.AND P3, PT, R15, UR4, PT ;  /* 0x000000040f007c0c */ /* 0x000fe4000bf66270 */
[----:B------:R-:W-:-:S02]  /*8950*/  ISETP.GE.AND P1, PT, R17, UR4, PT ;  /* 0x0000000411007c0c */ /* 0x000fc4000bf26270 */
[----:B0-----:R-:W-:Y:S01]  /*8960*/  @!P5 LOP3.LUT R5, R18, 0xfffffffe, RZ, 0xc0, !PT ;  /* 0xfffffffe1205d812 */ /* 0x001fe200078ec0ff */
[C---:B------:R-:W-:Y:S01]  /*8970*/  VIADD R18, R0.reuse, 0x88 ;  /* 0x0000008800127836 */ /* 0x040fe20000000000 */
        /* <DEDUP_REMOVED lines=14> */
[----:B----4-:R-:W-:Y:S02]  /*8a60*/  @!P2 LOP3.LUT R11, R16, 0xfffffffe, RZ, 0xc0, !PT ;  /* 0xfffffffe100ba812 */ /* 0x010fe400078ec0ff */
[----:B------:R-:W-:Y:S02]  /*8a70*/  @!P1 LOP3.LUT R17, R17, 0xfffffffe, RZ, 0xc0, !PT ;  /* 0xfffffffe11119812 */ /* 0x000fe400078ec0ff */
[----:B-----5:R-:W-:Y:S01]  /*8a80*/  @!P0 LOP3.LUT R13, R20, 0xfffffffe, RZ, 0xc0, !PT ;  /* 0xfffffffe140d8812 */ /* 0x020fe200078ec0ff */
[----:B------:R-:W-:Y:S01]  /*8a90*/  VIADD R20, R0, 0xb8 ;  /* 0x000000b800147836 */ /* 0x000fe20000000000 */
[----:B------:R-:W-:Y:S01]  /*8aa0*/  ISETP.GE.AND P6, PT, R18, UR4, PT ;  /* 0x0000000412007c0c */ /* 0x000fe2000bfc6270 */
[----:B0-----:R-:W-:Y:S01]  /*8ab0*/  @!P4 IMAD.WIDE R4, R9, 0x4, R2 ;  /* 0x000000040904c825 */ /* 0x001fe200078e0202 */
[----:B------:R-:W-:-:S02]  /*8ac0*/  ISETP.GE.AND P5, PT, R19, UR4, PT ;  /* 0x0000000413007c0c */ /* 0x000fc4000bfa6270 */
[----:B------:R-:W-:Y:S01]  /*8ad0*/  IADD3 R16, R0, 0xa8, RZ ;  /* 0x000000a800107810 */ /* 0x000fe20007ffe0ff */
[--C-:B-1----:R-:W-:Y:S01]  /*8ae0*/  @!P3 IMAD.WIDE R6, R15, 0x4, R2.reuse ;  /* 0x000000040f06b825 */ /* 0x102fe200078e0202 */
[----:B------:R0:W-:Y:S03]  /*8af0*/  @!P4 ST.E.64 desc[UR42][R4.64], R74 ;  /* 0x0000004a0400c985 */ /* 0x0001e6000c101b2a */
        /* <DEDUP_REMOVED lines=12> */
[----:B------:R-:W-:Y:S02]  /*8bc0*/  ISETP.GE.AND P0, PT, R14, UR4, PT ;  /* 0x000000040e007c0c */ /* 0x000fe4000bf06270 */
[----:B------:R-:W-:Y:S02]  /*8bd0*/  ISETP.GE.AND P4, PT, R15, UR4, PT ;  /* 0x000000040f007c0c */ /* 0x000fe4000bf86270 */
[----:B------:R-:W-:-:S02]  /*8be0*/  ISETP.GE.AND P2, PT, R17, UR4, PT ;  /* 0x0000000411007c0c */ /* 0x000fc4000bf46270 */
[----:B------:R-:W-:Y:S02]  /*8bf0*/  @!P5 LEA.HI R19, R19, R19, RZ, 0x1 ;  /* 0x000000131313d211 */ /* 0x000fe400078f08ff */
        /* <DEDUP_REMOVED lines=55> */
[----:B----4-:R-:W-:Y:S02]  /*8f70*/  @!P2 LOP3.LUT R11, R16, 0xfffffffe, RZ, 0xc0, !PT ;  /* 0xfffffffe100ba812 */ /* 0x010fe400078ec0ff */
[----:B------:R-:W-:Y:S02]  /*8f80*/  @!P3 LOP3.LUT R17, R17, 0xfffffffe, RZ, 0xc0, !PT ;  /* 0xfffffffe1111b812 */ /* 0x000fe400078ec0ff */
[----:B-----5:R-:W-:Y:S02]  /*8f90*/  @!P4 LOP3.LUT R13, R20, 0xfffffffe, RZ, 0xc0, !PT ;  /* 0xfffffffe140dc812 */ /* 0x020fe400078ec0ff */
[----:B------:R-:W-:Y:S01]  /*8fa0*/  IADD3 R0, R0, 0xf8, RZ ;  /* 0x000000f800007810 */ /* 0x000fe20007ffe0ff */
        /* <DEDUP_REMOVED lines=17> */
.L_x_3036:
[----:B------:R-:W2:Y:S02]  /*90c0*/  S2R R0, SR_TID.X ;  /* 0x0000000000007919 */ /* 0x000ea40000002100 */
[----:B--2---:R-:W-:-:S05]  /*90d0*/  VIADD R3, R0, 0xffffff80 ;  /* 0xffffff8000037836 */ /* 0x004fca0000000000 */
[----:B------:R-:W-:-:S13]  /*90e0*/  ISETP.GT.AND P0, PT, R3, 0x3f, PT ;  /* 0x0000003f0300780c */ /* 0x000fda0003f04270 */
[----:B------:R-:W-:Y:S05]  /*90f0*/  @P0 BRA `(.L_x_3003) ;  /* 0x0000004800540947 */ /* 0x000fea0003800000 */
[----:B------:R-:W2:Y:S01]  /*9100*/  S2R R3, SR_CTAID.X ;  /* 0x0000000000037919 */ /* 0x000ea20000002500 */
[----:B------:R-:W4:Y:S01]  /*9110*/  LDC R8, c[0x0][0xbe8] ;  /* 0x0002fa00ff087b82 */ /* 0x000f220000000800 */
[----:B------:R-:W-:Y:S01]  /*9120*/  ULDC UR4, c[0x0][0xa88] ;  /* 0x0002a20000047ab9 */ /* 0x000fe20000000800 */
[----:B--2---:R-:W-:Y:S02]  /*9130*/  IMAD R0, R3, 0x40, R0 ;  /* 0x0000004003007824 */ /* 0x004fe400078e0200 */
[----:B----4-:R-:W-:Y:S02]  /*9140*/  IMAD R3, R8, UR4, RZ ;  /* 0x0000000408037c24 */ /* 0x010fe4000f8e02ff */
[----:B------:R-:W-:-:S05]  /*9150*/  VIADD R0, R0, 0xffffff80 ;  /* 0xffffff8000007836 */ /* 0x000fca0000000000 */
[----:B------:R-:W-:-:S13]  /*9160*/  ISETP.GE.AND P0, PT, R0, R3, PT ;  /* 0x000000030000720c */ /* 0x000fda0003f06270 */
[----:B------:R-:W-:Y:S05]  /*9170*/  @P0 BRA `(.L_x_3003) ;  /* 0x0000004800340947 */ /* 0x000fea0003800000 */
[----:B------:R-:W-:Y:S01]  /*9180*/  ISETP.NE.AND P0, PT, R8, 0x1, PT ;  /* 0x000000010800780c */ /* 0x000fe20003f05270 */
[----:B------:R-:W2:Y:S01]  /*9190*/  S2UR UR4, SR_CTAID.Z ;  /* 0x00000000000479c3 */ /* 0x000ea20000002700 */
[--C-:B------:R-:W-:Y:S01]  /*91a0*/  SHF.R.S32.HI R3, RZ, 0x1f, R2.reuse ;  /* 0x0000001fff037819 */ /* 0x100fe20000011402 */
[----:B------:R-:W-:Y:S01]  /*91b0*/  ULDC.64 UR6, c[0x0][0xbd0] ;  /* 0x0002f40000067ab9 */ /* 0x000fe20000000a00 */
[----:B------:R-:W-:Y:S02]  /*91c0*/  IMAD.MOV R7, RZ, RZ, -R2 ;  /* 0x000000ffff077224 */ /* 0x000fe400078e0a02 */
[----:B01----:R-:W-:-:S03]  /*91d0*/  IMAD.WIDE.U32 R4, R2, UR6, RZ ;  /* 0x0000000602047c25 */ /* 0x003fc6000f8e00ff */
[----:B------:R-:W0:Y:S01]  /*91e0*/  LDC.64 R12, c[0x0][0xbd8] ;  /* 0x0002f600ff0c7b82 */ /* 0x000e220000000a00 */
[----:B------:R-:W-:-:S04]  /*91f0*/  IMAD R3, R3, UR6, RZ ;  /* 0x0000000603037c24 */ /* 0x000fc8000f8e02ff */
[----:B------:R-:W-:Y:S02]  /*9200*/  IMAD R3, R2, UR7, R3 ;  /* 0x0000000702037c24 */ /* 0x000fe4000f8e0203 */
[----:B------:R-:W-:Y:S01]  /*9210*/  IMAD.MOV.U32 R2, RZ, RZ, R4 ;  /* 0x000000ffff027224 */ /* 0x000fe200078e0004 */
[----:B------:R-:W1:Y:S01]  /*9220*/  @P0 LDC R9, c[0x0][0xbec] ;  /* 0x0002fb00ff090b82 */ /* 0x000e620000000800 */
[----:B------:R-:W-:Y:S02]  /*9230*/  IMAD.IADD R3, R5, 0x1, R3 ;  /* 0x0000000105037824 */ /* 0x000fe400078e0203 */
[----:B------:R-:W-:-:S05]  /*9240*/  IMAD.MOV.U32 R5, RZ, RZ, R0 ;  /* 0x000000ffff057224 */ /* 0x000fca00078e0000 */
[----:B------:R-:W4:Y:S01]  /*9250*/  S2UR UR8, SR_CTAID.Y ;  /* 0x00000000000879c3 */ /* 0x000f220000002600 */
[----:B--2---:R-:W-:-:S07]  /*9260*/  USHF.R.S32.HI UR5, URZ, 0x1f, UR4 ;  /* 0x0000001f3f057899 */ /* 0x004fce0008011404 */
[----:B------:R-:W4:Y:S01]  /*9270*/  LDC R10, c[0x0][0xc50] ;  /* 0x00031400ff0a7b82 */ /* 0x000f220000000800 */
[C---:B0-----:R-:W-:Y:S02]  /*9280*/  IMAD R14, R12.reuse, UR5, RZ ;  /* 0x000000050c0e7c24 */ /* 0x041fe4000f8e02ff */
[----:B------:R-:W-:-:S04]  /*9290*/  IMAD.WIDE.U32 R2, R12, UR4, R2 ;  /* 0x000000040c027c25 */ /* 0x000fc8000f8e0002 */
[----:B------:R-:W-:Y:S01]  /*92a0*/  IMAD R13, R13, UR4, R14 ;  /* 0x000000040d0d7c24 */ /* 0x000fe2000f8e020e */
[----:B------:R-:W0:Y:S01]  /*92b0*/  @P0 LDC R11, c[0x0][0xbf0] ;  /* 0x0002fc00ff0b0b82 */ /* 0x000e220000000800 */
[----:B-1----:R-:W-:Y:S01]  /*92c0*/  @P0 IMAD.HI.U32 R6, R0, R9, RZ ;  /* 0x0000000900060227 */ /* 0x002fe200078e00ff */
[----:B------:R-:W-:-:S03]  /*92d0*/  ULDC.64 UR4, c[0x0][0xbe0] ;  /* 0x0002f80000047ab9 */ /* 0x000fc60000000a00 */
[----:B------:R-:W-:Y:S02]  /*92e0*/  IMAD.IADD R3, R13, 0x1, R3 ;  /* 0x000000010d037824 */ /* 0x000fe400078e0203 */
[----:B----4-:R-:W-:-:S04]  /*92f0*/  IMAD R9, R10, R7, UR8 ;  /* 0x000000080a097e24 */ /* 0x010fc8000f8e0207 */
[----:B------:R-:W-:Y:S01]  /*9300*/  IMAD.WIDE.U32 R2, R9, UR4, R2 ;  /* 0x0000000409027c25 */ /* 0x000fe2000f8e0002 */
[----:B------:R-:W-:Y:S02]  /*9310*/  SHF.R.S32.HI R4, RZ, 0x1f, R9 ;  /* 0x0000001fff047819 */ /* 0x000fe40000011409 */
[----:B0-----:R-:W-:-:S03]  /*9320*/  @P0 SHF.R.U32.HI R5, RZ, R11, R6 ;  /* 0x0000000bff050219 */ /* 0x001fc60000011606 */
[----:B------:R-:W-:Y:S01]  /*9330*/  IMAD R4, R4, UR4, RZ ;  /* 0x0000000404047c24 */ /* 0x000fe2000f8e02ff */
[----:B------:R-:W-:Y:S01]  /*9340*/  IADD3 R2, P0, R5, R2, RZ ;  /* 0x0000000205027210 */ /* 0x000fe20007f1e0ff */
[--C-:B------:R-:W-:Y:S02]  /*9350*/  IMAD.MOV R7, RZ, RZ, -R5.reuse ;  /* 0x000000ffff077224 */ /* 0x100fe400078e0a05 */
[----:B------:R-:W-:Y:S01]  /*9360*/  IMAD R4, R9, UR5, R4 ;  /* 0x0000000509047c24 */ /* 0x000fe2000f8e0204 */
[----:B------:R-:W-:Y:S01]  /*9370*/  SHF.R.S32.HI R9, RZ, 0x1f, R5 ;  /* 0x0000001fff097819 */ /* 0x000fe20000011405 */
[----:B------:R-:W-:Y:S01]  /*9380*/  IMAD R7, R8, R7, R0 ;  /* 0x0000000708077224 */ /* 0x000fe200078e0200 */
[----:B------:R-:W-:Y:S02]  /*9390*/  ULDC.64 UR4, c[0x0][0xbc8] ;  /* 0x0002f20000047ab9 */ /* 0x000fe40000000a00 */
[----:B------:R-:W-:Y:S02]  /*93a0*/  IADD3.X R3, R9, R3, R4, P0, !PT ;  /* 0x0000000309037210 */ /* 0x000fe400007fe404 */
[----:B------:R-:W-:Y:S01]  /*93b0*/  SHF.R.S32.HI R0, RZ, 0x1f, R7 ;  /* 0x0000001fff007819 */ /* 0x000fe20000011407 */
[----:B------:R-:W-:-:S04]  /*93c0*/  IMAD.WIDE.U32 R2, R7, UR4, R2 ;  /* 0x0000000407027c25 */ /* 0x000fc8000f8e0002 */
[----:B------:R-:W-:-:S04]  /*93d0*/  IMAD R0, R0, UR4, RZ ;  /* 0x0000000400007c24 */ /* 0x000fc8000f8e02ff */
[----:B------:R-:W-:Y:S01]  /*93e0*/  IMAD R5, R7, UR5, R0 ;  /* 0x0000000507057c24 */ /* 0x000fe2000f8e0200 */
[----:B------:R-:W-:Y:S02]  /*93f0*/  ULDC.64 UR4, c[0x0][0xba8] ;  /* 0x0002ea0000047ab9 */ /* 0x000fe40000000a00 */
[----:B------:R-:W-:Y:S02]  /*9400*/  LEA R4, P0, R2, UR4, 0x2 ;  /* 0x0000000402047c11 */ /* 0x000fe4000f8010ff */
[----:B------:R-:W-:-:S04]  /*9410*/  IADD3 R3, R3, R5, RZ ;  /* 0x0000000503037210 */ /* 0x000fc80007ffe0ff */
[----:B------:R-:W-:Y:S01]  /*9420*/  LEA.HI.X R5, R2, UR5, R3, 0x2, P0 ;  /* 0x0000000502057c11 */ /* 0x000fe200080f1403 */
[----:B------:R-:W-:-:S05]  /*9430*/  IMAD.MOV.U32 R3, RZ, RZ, -0x800000 ;  /* 0xff800000ff037424 */ /* 0x000fca00078e00ff */
[----:B------:R0:W-:Y:S01]  /*9440*/  STG.E desc[UR42][R4.64], R3 ;  /* 0x0000000304007986 */ /* 0x0001e2000c10192a */
[----:B------:R-:W-:Y:S05]  /*9450*/  BRA `(.L_x_3003) ;  /* 0x00000044007c7947 */ /* 0x000fea0003800000 */
.L_x_3001:
[----:B------:R-:W-:-:S08]  /*9460*/  NOP ;  /* 0x0000000000007918 */ /* 0x000fd00000000000 */
[----:B-1----:R-:W0:-:S00]  /*9470*/  USETMAXREG.DEALLOC.CTAPOOL 0x18 ;  /* 0x00000018000079c8 */ /* 0x002e0000080e0500 */
        /* <DEDUP_REMOVED lines=16> */
.L_x_3040:
[----:B------:R-:W-:Y:S01]  /*9580*/  ULDC UR7, c[0x0][0xc50] ;  /* 0x0003140000077ab9 */ /* 0x000fe20000000800 */
[----:B------:R-:W-:Y:S01]  /*9590*/  UMOV UR36, UR6 ;  /* 0x0000000600247c82 */ /* 0x000fe20008000000 */
[----:B------:R-:W-:-:S11]  /*95a0*/  UISETP.NE.AND UP0, UPT, UR7, 0x1, UPT ;  /* 0x000000010700788c */ /* 0x000fd6000bf05270 */
[----:B------:R-:W-:Y:S01]  /*95b0*/  @UP0 ULDC UR4, c[0x0][0xc54] ;  /* 0x0003150000040ab9 */ /* 0x000fe20000000800 */
[----:B------:R-:W-:Y:S01]  /*95c0*/  @UP0 ULDC UR8, c[0x0][0xc58] ;  /* 0x0003160000080ab9 */ /* 0x000fe20000000800 */
[----:B------:R-:W-:-:S04]  /*95d0*/  UIMAD.WIDE.U32 UR4, UR6, UR4, URZ ;  /* 0x00000004060472a5 */ /* 0x000fc8000f8e003f */
[----:B------:R-:W-:-:S12]  /*95e0*/  @UP0 USHF.R.U32.HI UR36, URZ, UR8, UR5 ;  /* 0x000000083f240299 */ /* 0x000fd80008011605 */
.L_x_3041:
        /* <DEDUP_REMOVED lines=39> */
[----:B------:R-:W-:Y:S01]  /*9860*/  IMAD.U32 R7, RZ, RZ, UR5 ;  /* 0x00000005ff077e24 */ /* 0x000fe2000f8e00ff */
[----:B------:R-:W-:-:S04]  /*9870*/  ULOP3.LUT UR5, UR5, UR4, URZ, 0x3c, !UPT ;  /* 0x0000000405057292 */ /* 0x000fc8000f8e3c3f */
[----:B------:R-:W-:Y:S02]  /*9880*/  IABS R2, R7 ;  /* 0x0000000700027213 */ /* 0x000fe40000000000 */
        /* <DEDUP_REMOVED lines=12> */
.L_x_3043:
[----:B0-----:R-:W2:Y:S01]  /*9950*/  LDL R3, [R1+0xc] ;  /* 0x00000c0001037983 */ /* 0x001ea20000100800 */
[----:B------:R-:W-:Y:S02]  /*9960*/  IMAD.MOV.U32 R6, RZ, RZ, RZ ;  /* 0x000000ffff067224 */ /* 0x000fe400078e00ff */
[----:B------:R-:W-:Y:S02]  /*9970*/  IMAD.MOV.U32 R9, RZ, RZ, 0x1 ;  /* 0x00000001ff097424 */ /* 0x000fe400078e00ff */
[----:B--2---:R-:W-:-:S05]  /*9980*/  IMAD R2, R3, UR40, RZ ;  /* 0x0000002803027c24 */ /* 0x004fca000f8e02ff */
[----:B------:R-:W-:Y:S01]  /*9990*/  VIADDMNMX R18, R2, R3, UR39, PT ;  /* 0x0000002702127e46 */ /* 0x000fe2000b800103 */
[----:B------:R0:W-:Y:S03]  /*99a0*/  STL [R1+0x8], R2 ;  /* 0x0000080201007387 */ /* 0x0001e60000100800 */
[----:B------:R-:W-:Y:S01]  /*99b0*/  ISETP.GT.AND P0, PT, R18, R2, PT ;  /* 0x000000021200720c */ /* 0x000fe20003f04270 */
[----:B------:R0:W-:-:S12]  /*99c0*/  STL [R1+0x10], R18 ;  /* 0x0000101201007387 */ /* 0x0001d80000100800 */
[----:B0-----:R-:W-:Y:S05]  /*99d0*/  @!P0 BRA `(.L_x_3042) ;  /* 0x0000003c005c8947 */ /* 0x001fea0003800000 */
        /* <DEDUP_REMOVED lines=23> */
.L_x_3044:
        /* <DEDUP_REMOVED lines=20> */
.L_x_3046:
        /* <DEDUP_REMOVED lines=15> */
.L_x_3045:
        /* <DEDUP_REMOVED lines=8> */
[----:B0-----:R-:W0:Y:S02]  /*9e00*/  LDC.64 R2, c[0x0][0x418] ;  /* 0x00010600ff027b82 */ /* 0x001e240000000a00 */
[----:B0-----:R-:W-:-:S04]  /*9e10*/  ISETP.NE.U32.AND P0, PT, R2, RZ, PT ;  /* 0x000000ff0200720c */ /* 0x001fc80003f05070 */
[----:B------:R-:W-:-:S04]  /*9e20*/  ISETP.NE.AND.EX P1, PT, R3, RZ, PT, P0 ;  /* 0x000000ff0300720c */ /* 0x000fc80003f25300 */
[----:B------:R-:W-:-:S05]  /*9e30*/  P2R R4, PR, RZ, 0x2 ;  /* 0x00000002ff047803 */ /* 0x000fca0000000000 */
[----:B------:R0:W-:Y:S01]  /*9e40*/  STL [R1], R4 ;  /* 0x0000000401007387 */ /* 0x0001e20000100800 */
[----:B--2---:R-:W-:Y:S02]  /*9e50*/  SHF.R.S32.HI R18, RZ, 0x1f, R17 ;  /* 0x0000001fff127819 */ /* 0x004fe40000011411 */
[----:B------:R-:W-:Y:S01]  /*9e60*/  SEL R16, R17, RZ, !P1 ;  /* 0x000000ff11107207 */ /* 0x000fe20004800000 */
[----:B0-----:R-:W-:Y:S06]  /*9e70*/  BRA.DIV UR4, `(.L_x_3047) ;  /* 0x0000003e049c7947 */ /* 0x001fec000b800000 */
[----:B------:R0:W1:Y:S02]  /*9e80*/  SHFL.IDX PT, R14, R19, RZ, 0x1f ;  /* 0x00001fff130e7589 */ /* 0x00006400000e0000 */
.L_x_3143:
[----:B------:R2:W-:Y:S01]  /*9e90*/  STL [R1+0x4], R0 ;  /* 0x0000040001007387 */ /* 0x0005e20000100800 */
[----:B-1----:R-:W-:Y:S02]  /*9ea0*/  ISETP.NE.AND P0, PT, R14, RZ, PT ;  /* 0x000000ff0e00720c */ /* 0x002fe40003f05270 */
[----:B------:R-:W-:-:S04]  /*9eb0*/  PLOP3.LUT P2, PT, PT, PT, PT, 0x8, 0x0 ;  /* 0x000000000000781c */ /* 0x000fc80003f4e170 */
[----:B0-----:R-:W-:-:S07]  /*9ec0*/  P2R R19, PR, RZ, 0x4 ;  /* 0x00000004ff137803 */ /* 0x001fce0000000000 */
[----:B--2---:R-:W-:Y:S05]  /*9ed0*/  @P0 BRA `(.L_x_3048) ;  /* 0x0000000000e00947 */ /* 0x004fea0003800000 */
[----:B------:R-:W-:-:S03]  /*9ee0*/  UMOV UR4, 0xffffffff ;  /* 0xffffffff00047882 */ /* 0x000fc60000000000 */
[----:B------:R-:W-:Y:S05]  /*9ef0*/  BRA.DIV UR4, `(.L_x_3049) ;  /* 0x0000003e049c7947 */ /* 0x000fea000b800000 */
[----:B------:R-:W-:-:S13]  /*9f00*/  ELECT P6, URZ, PT ;  /* 0x00000000003f782f */ /* 0x000fda00038c0000 */
.L_x_3146:
[----:B------:R-:W-:Y:S05]  /*9f10*/  @!P6 BRA `(.L_x_3048) ;  /* 0x0000000000d0e947 */ /* 0x000fea0003800000 */
[----:B------:R-:W-:Y:S01]  /*9f20*/  IMAD.MOV.U32 R16, RZ, RZ, R17 ;  /* 0x000000ffff107224 */ /* 0x000fe200078e0011 */
[----:B------:R-:W-:Y:S06]  /*9f30*/  @!P1 BRA `(.L_x_3050) ;  /* 0x00000000004c9947 */ /* 0x000fec0003800000 */
[----:B------:R-:W0:Y:S01]  /*9f40*/  LDC R6, c[0x0][0x43c] ;  /* 0x00010f00ff067b82 */ /* 0x000e220000000800 */
[----:B------:R-:W-:Y:S01]  /*9f50*/  IMAD.MOV.U32 R7, RZ, RZ, R0 ;  /* 0x000000ffff077224 */ /* 0x000fe200078e0000 */
[----:B------:R-:W-:Y:S01]  /*9f60*/  ULDC.64 UR4, c[0x0][0x428] ;  /* 0x00010a0000047ab9 */ /* 0x000fe20000000a00 */
[----:B0-----:R-:W-:-:S13]  /*9f70*/  ISETP.NE.AND P0, PT, R6, 0x1, PT ;  /* 0x000000010600780c */ /* 0x001fda0003f05270 */
[----:B------:R-:W0:Y:S02]  /*9f80*/  @P0 LDC.64 R4, c[0x0][0x440] ;  /* 0x00011000ff040b82 */ /* 0x000e240000000a00 */
[----:B0-----:R-:W-:-:S04]  /*9f90*/  @P0 IMAD.HI.U32 R0, R7, R4, RZ ;  /* 0x0000000407000227 */ /* 0x001fc800078e00ff */
[----:B------:R-:W-:Y:S01]  /*9fa0*/  IMAD.MOV.U32 R4, RZ, RZ, R7 ;  /* 0x000000ffff047224 */ /* 0x000fe200078e0007 */
[----:B------:R-:W-:Y:S01]  /*9fb0*/  @P0 SHF.R.U32.HI R4, RZ, R5, R0 ;  /* 0x00000005ff040219 */ /* 0x000fe20000011600 */
[----:B------:R-:W-:-:S04]  /*9fc0*/  IMAD R0, R18, UR4, RZ ;  /* 0x0000000412007c24 */ /* 0x000fc8000f8e02ff */
[----:B------:R-:W-:-:S04]  /*9fd0*/  IMAD.MOV R5, RZ, RZ, -R4 ;  /* 0x000000ffff057224 */ /* 0x000fc800078e0a04 */
[----:B------:R-:W-:Y:S01]  /*9fe0*/  IMAD R7, R6, R5, R7 ;  /* 0x0000000506077224 */ /* 0x000fe200078e0207 */
[----:B------:R-:W-:-:S04]  /*9ff0*/  SHF.R.S32.HI R5, RZ, 0x1f, R4 ;  /* 0x0000001fff057819 */ /* 0x000fc80000011404 */
[----:B------:R0:W-:Y:S01]  /*a000*/  STL [R1+0x4], R7 ;  /* 0x0000040701007387 */ /* 0x0001e20000100800 */
[----:B------:R-:W-:-:S03]  /*a010*/  IMAD.WIDE.U32 R4, R17, UR4, R4 ;  /* 0x0000000411047c25 */ /* 0x000fc6000f8e0004 */
[----:B------:R-:W-:Y:S01]  /*a020*/  LEA R2, P0, R4, R2, 0x2 ;  /* 0x0000000204027211 */ /* 0x000fe200078010ff */
[----:B0-----:R-:W-:-:S05]  /*a030*/  IMAD R7, R17, UR5, R0 ;  /* 0x0000000511077c24 */ /* 0x001fca000f8e0200 */
[----:B------:R-:W-:-:S04]  /*a040*/  IADD3 R0, R5, R7, RZ ;  /* 0x0000000705007210 */ /* 0x000fc80007ffe0ff */
[----:B------:R-:W-:-:S05]  /*a050*/  LEA.HI.X R3, R4, R3, R0, 0x2, P0 ;  /* 0x0000000304037211 */ /* 0x000fca00000f1400 */
[----:B------:R0:W5:Y:S02]  /*a060*/  LDG.E R16, desc[UR42][R2.64] ;  /* 0x0000002a02107981 */ /* 0x000164000c1e1900 */
.L_x_3050:
[----:B------:R-:W-:Y:S01]  /*a070*/  IMAD.MOV.U32 R0, RZ, RZ, 0x1 ;  /* 0x00000001ff007424 */ /* 0x000fe200078e00ff */
[----:B------:R-:W0:Y:S04]  /*a080*/  S2R R8, SR_TID.X ;  /* 0x0000000000087919 */ /* 0x000e280000002100 */
[----:B------:R-:W-:-:S04]  /*a090*/  SHF.L.U32 R0, R0, 0x1f, RZ ;  /* 0x0000001f00007819 */ /* 0x000fc800000006ff */
[----:B------:R-:W1:Y:S01]  /*a0a0*/  SYNCS.PHASECHK.TRANS64.TRYWAIT P0, [UR38+0x28c40], R0 ;  /* 0x028c4000ff0075a7 */ /* 0x000e620008000166 */
[----:B0-----:R-:W-:-:S04]  /*a0b0*/  LOP3.LUT R2, R8, 0x7f, RZ, 0xc0, !PT ;  /* 0x0000007f08027812 */ /* 0x001fc800078ec0ff */
[----:B------:R-:W-:Y:S01]  /*a0c0*/  ISETP.NE.AND P1, PT, R2, RZ, PT ;  /* 0x000000ff0200720c */ /* 0x000fe20003f25270 */
[----:B-1----:R-:W-:-:S12]  /*a0d0*/  @!P0 BRA `(.L_x_3051) ;  /* 0x0000003c00448947 */ /* 0x002fd80003800000 */
.L_x_3147:
[----:B------:R-:W-:Y:S05]  /*a0e0*/  @P1 BRA `(.L_x_3052) ;  /* 0x0000000000181947 */ /* 0x000fea0003800000 */
[----:B------:R-:W1:Y:S01]  /*a0f0*/  S2R R2, SR_TID.X ;  /* 0x0000000000027919 */ /* 0x000e620000002100 */
[----:B0-----:R-:W-:-:S04]  /*a100*/  IMAD.MOV.U32 R0, RZ, RZ, 0x2000 ;  /* 0x00002000ff007424 */ /* 0x001fc800078e00ff */
[----:B------:R2:W-:Y:S01]  /*a110*/  SYNCS.ARRIVE.TRANS64 RZ, [UR38+0x28c30], R0 ;  /* 0x028c3000ffff79a7 */ /* 0x0005e20008000026 */
[----:B-1----:R-:W-:-:S13]  /*a120*/  LOP3.LUT P0, RZ, R2, 0x1f, RZ, 0xc0, !PT ;  /* 0x0000001f02ff7812 */ /* 0x002fda000780c0ff */
[----:B--2---:R-:W-:Y:S05]  /*a130*/  @!P0 BRA `(.L_x_3052) ;  /* 0x0000000000048947 */ /* 0x004fea0003800000 */
[----:B------:R-:W-:Y:S01]  /*a140*/  BPT.TRAP 0x1 ;  /* 0x000000040000795c */ /* 0x000fe20000300000 */
.L_x_3052:
[----:B0-----:R-:W2:Y:S01]  /*a150*/  LDL R0, [R1+0x4] ;  /* 0x0000040001007983 */ /* 0x001ea20000100800 */
[----:B------:R-:W-:Y:S01]  /*a160*/  ULDC.64 UR4, c[0x0][0x198] ;  /* 0x0000660000047ab9 */ /* 0x000fe20000000a00 */
[----:B-----5:R-:W-:Y:S01]  /*a170*/  R2UR UR13, R16 ;  /* 0x00000000100d72ca */ /* 0x020fe200000e0000 */
[----:B------:R-:W-:Y:S01]  /*a180*/  UIADD3 UR4, UP0, UR4, 0x370, URZ ;  /* 0x0000037004047890 */ /* 0x000fe2000ff1e03f */
[----:B------:R-:W-:Y:S01]  /*a190*/  PLOP3.LUT P0, PT, PT, PT, PT, 0x80, 0x0 ;  /* 0x000000000000781c */ /* 0x000fe20003f0f070 */
[----:B------:R-:W-:Y:S02]  /*a1a0*/  UIADD3 UR8, UR38, 0x22400, URZ ;  /* 0x0002240026087890 */ /* 0x000fe4000fffe03f */
[----:B------:R-:W-:Y:S01]  /*a1b0*/  UIADD3 UR9, UR38, 0x28c30, URZ ;  /* 0x00028c3026097890 */ /* 0x000fe2000fffe03f */
[----:B------:R-:W-:Y:S01]  /*a1c0*/  P2R R19, PR, RZ, 0x1 ;  /* 0x00000001ff137803 */ /* 0x000fe20000000000 */
[----:B------:R-:W-:Y:S01]  /*a1d0*/  UIADD3.X UR5, URZ, UR5, URZ, UP0, !UPT ;  /* 0x000000053f057290 */ /* 0x000fe200087fe43f */
[----:B------:R-:W-:Y:S01]  /*a1e0*/  UMOV UR6, 0x0 ;  /* 0x0000000000067882 */ /* 0x000fe20000000000 */
[----:B------:R-:W-:Y:S01]  /*a1f0*/  UMOV UR7, 0x14f00000 ;  /* 0x14f0000000077882 */ /* 0x000fe20000000000 */
[----:B------:R-:W-:Y:S01]  /*a200*/  UMOV UR10, URZ ;  /* 0x0000003f000a7c82 */ /* 0x000fe20008000000 */
[----:B------:R-:W-:Y:S01]  /*a210*/  UMOV UR12, UR36 ;  /* 0x00000024000c7c82 */ /* 0x000fe20008000000 */
[----:B--2---:R-:W-:-:S13]  /*a220*/  R2UR UR11, R0 ;  /* 0x00000000000b72ca */ /* 0x004fda00000e0000 */
[----:B------:R-:W-:-:S09]  /*a230*/  USHF.L.U32 UR11, UR11, 0x6, URZ ;  /* 0x000000060b0b7899 */ /* 0x000fd2000800063f */
[----:B------:R0:W-:Y:S02]  /*a240*/  UTMALDG.4D [UR8], [UR4], desc[UR6] ;  /* 0x00000608040075b4 */ /* 0x0001e40008019000 */
[----:B0-----:R-:W-:Y:S01]  /*a250*/  NOP ;  /* 0x0000000000007918 */ /* 0x001fe20000000000 */
.L_x_3048:
        /* <DEDUP_REMOVED lines=11> */
[----:B------:R-:W-:Y:S01]  /*a310*/  MOV R8, 0x70 ;  /* 0x0000007000087802 */ /* 0x000fe20000000f00 */
[----:B------:R-:W0:Y:S01]  /*a320*/  LDC.64 R2, c[0x4][R2] ;  /* 0x0100000002027b82 */ /* 0x000e220000000a00 */
[----:B------:R-:W-:Y:S02]  /*a330*/  IMAD.U32 R5, RZ, RZ, UR5 ;  /* 0x00000005ff057e24 */ /* 0x000fe4000f8e00ff */
[----:B------:R-:W-:Y:S02]  /*a340*/  IMAD.U32 R6, RZ, RZ, UR6 ;  /* 0x00000006ff067e24 */ /* 0x000fe4000f8e00ff */
[----:B------:R-:W-:-:S02]  /*a350*/  IMAD.U32 R7, RZ, RZ, UR7 ;  /* 0x00000007ff077e24 */ /* 0x000fc4000f8e00ff */
[----:B------:R-:W-:Y:S02]  /*a360*/  IMAD.U32 R10, RZ, RZ, UR8 ;  /* 0x00000008ff0a7e24 */ /* 0x000fe4000f8e00ff */
[----:B------:R-:W-:Y:S02]  /*a370*/  IMAD.U32 R11, RZ, RZ, UR9 ;  /* 0x00000009ff0b7e24 */ /* 0x000fe4000f8e00ff */
[----:B------:R-:W-:Y:S02]  /*a380*/  IMAD.MOV.U32 R12, RZ, RZ, 0x1 ;  /* 0x00000001ff0c7424 */ /* 0x000fe400078e00ff */
[----:B------:R-:W-:-:S07]  /*a390*/  IMAD.MOV.U32 R13, RZ, RZ, RZ ;  /* 0x000000ffff0d7224 */ /* 0x000fce00078e00ff */
[----:B------:R-:W-:-:S07]  /*a3a0*/  LEPC R20, `(.L_x_3053) ;  /* 0x000000001014794e */ /* 0x000fce0000000000 */
[----:B0-----:R-:W-:Y:S05]  /*a3b0*/  CALL.ABS.NOINC R2 ;  /* 0x0000000002007343 */ /* 0x001fea0003c00000 */
.L_x_3053:
[----:B------:R-:W0:Y:S01]  /*a3c0*/  S2R R4, SR_CTAID.Z ;  /* 0x0000000000047919 */ /* 0x000e220000002700 */
[----:B------:R-:W1:Y:S01]  /*a3d0*/  LDC R9, c[0x0][0x448] ;  /* 0x00011200ff097b82 */ /* 0x000e620000000800 */
[----:B------:R-:W-:Y:S01]  /*a3e0*/  USHF.R.S32.HI UR4, URZ, 0x1f, UR36 ;  /* 0x0000001f3f047899 */ /* 0x000fe20008011424 */
[----:B------:R-:W2:Y:S01]  /*a3f0*/  S2R R12, SR_TID.X ;  /* 0x00000000000c7919 */ /* 0x000ea20000002100 */
[----:B------:R-:W-:Y:S02]  /*a400*/  ULDC.64 UR8, c[0x0][0x2d8] ;  /* 0x0000b60000087ab9 */ /* 0x000fe40000000a00 */
[----:B------:R-:W-:Y:S01]  /*a410*/  UIMAD UR6, UR4, UR8, URZ ;  /* 0x00000008040672a4 */ /* 0x000fe2000f8e023f */
[----:B------:R-:W3:Y:S02]  /*a420*/  S2R R10, SR_CTAID.X ;  /* 0x00000000000a7919 */ /* 0x000ee40000002500 */
[----:B------:R-:W4:Y:S01]  /*a430*/  LDC.64 R2, c[0x0][0x2e0] ;  /* 0x0000b800ff027b82 */ /* 0x000f220000000a00 */
[----:B------:R-:W-:-:S02]  /*a440*/  UIMAD.WIDE.U32 UR4, UR36, UR8, URZ ;  /* 0x00000008240472a5 */ /* 0x000fc4000f8e003f */
[----:B------:R-:W-:-:S04]  /*a450*/  UIMAD UR6, UR36, UR9, UR6 ;  /* 0x00000009240672a4 */ /* 0x000fc8000f8e0206 */
[----:B------:R-:W-:Y:S01]  /*a460*/  UIADD3 UR5, UR5, UR6, URZ ;  /* 0x0000000605057290 */ /* 0x000fe2000fffe03f */
[----:B-1----:R-:W-:Y:S02]  /*a470*/  ISETP.NE.AND P0, PT, R9, 0x1, PT ;  /* 0x000000010900780c */ /* 0x002fe40003f05270 */
[----:B0-----:R-:W-:Y:S02]  /*a480*/  SHF.R.S32.HI R5, RZ, 0x1f, R4 ;  /* 0x0000001fff057819 */ /* 0x001fe40000011404 */
[----:B--2---:R-:W-:-:S03]  /*a490*/  LOP3.LUT R11, R12, 0x7f, RZ, 0xc0, !PT ;  /* 0x0000007f0c0b7812 */ /* 0x004fc600078ec0ff */
[----:B----4-:R-:W-:-:S06]  /*a4a0*/  IMAD R0, R5, R2, RZ ;  /* 0x0000000205007224 */ /* 0x010fcc00078e02ff */
[----:B------:R-:W0:Y:S01]  /*a4b0*/  @P0 LDC R7, c[0x0][0x44c] ;  /* 0x00011300ff070b82 */ /* 0x000e220000000800 */
[C---:B------:R-:W-:Y:S02]  /*a4c0*/  IMAD R5, R4.reuse, R3, R0 ;  /* 0x0000000304057224 */ /* 0x040fe400078e0200 */
[----:B------:R-:W-:Y:S01]  /*a4d0*/  IMAD.WIDE.U32 R2, R4, R2, UR4 ;  /* 0x0000000404027e25 */ /* 0x000fe2000f8e0002 */
[----:B------:R-:W-:-:S04]  /*a4e0*/  ULDC.64 UR4, c[0x0][0x2d0] ;  /* 0x0000b40000047ab9 */ /* 0x000fc80000000a00 */
[----:B------:R-:W1:Y:S01]  /*a4f0*/  @P0 LDC R0, c[0x0][0x450] ;  /* 0x00011400ff000b82 */ /* 0x000e620000000800 */
[----:B------:R-:W-:Y:S01]  /*a500*/  IMAD.IADD R3, R3, 0x1, R5 ;  /* 0x0000000103037824 */ /* 0x000fe200078e0205 */
[----:B------:R-:W-:Y:S01]  /*a510*/  SHF.R.U32.HI R5, RZ, 0x3, R11 ;  /* 0x00000003ff057819 */ /* 0x000fe2000001160b */
[----:B------:R-:W-:-:S05]  /*a520*/  IMAD.SHL.U32 R4, R12, 0x10, RZ ;  /* 0x000000100c047824 */ /* 0x000fca00078e00ff */
[----:B------:R-:W-:-:S05]  /*a530*/  LOP3.LUT R4, R5, 0x70, R4, 0xf8, !PT ;  /* 0x0000007005047812 */ /* 0x000fca00078ef804 */
[----:B---3--:R-:W-:-:S04]  /*a540*/  IMAD R6, R10, 0x40, R4 ;  /* 0x000000400a067824 */ /* 0x008fc800078e0204 */
[----:B0-----:R-:W-:-:S04]  /*a550*/  @P0 IMAD.HI.U32 R7, R6, R7, RZ ;  /* 0x0000000706070227 */ /* 0x001fc800078e00ff */
[----:B------:R-:W-:Y:S01]  /*a560*/  IMAD.MOV.U32 R4, RZ, RZ, R6 ;  /* 0x000000ffff047224 */ /* 0x000fe200078e0006 */
[----:B-1----:R-:W-:-:S05]  /*a570*/  @P0 SHF.R.U32.HI R4, RZ, R0, R7 ;  /* 0x00000000ff040219 */ /* 0x002fca0000011607 */
        /* <DEDUP_REMOVED lines=15> */
[----:B------:R-:W-:Y:S01]  /*a670*/  IADD3 R3, R3, R4, RZ ;  /* 0x0000000403037210 */ /* 0x000fe20007ffe0ff */
[----:B------:R-:W-:-:S03]  /*a680*/  IMAD.SHL.U32 R4, R11, 0x8, RZ ;  /* 0x000000080b047824 */ /* 0x000fc600078e00ff */
[----:B------:R-:W-:Y:S01]  /*a690*/  LEA.HI.X R3, R2, UR5, R3, 0x1, P0 ;  /* 0x0000000502037c11 */ /* 0x000fe200080f0c03 */
[----:B------:R-:W-:-:S05]  /*a6a0*/  IMAD.SHL.U32 R2, R12, 0x8, RZ ;  /* 0x000000080c027824 */ /* 0x000fca00078e00ff */
[C---:B------:R-:W-:Y:S02]  /*a6b0*/  LOP3.LUT R8, R2.reuse, 0x38, RZ, 0xc0, !PT ;  /* 0x0000003802087812 */ /* 0x040fe400078ec0ff */
[----:B------:R-:W-:Y:S02]  /*a6c0*/  LOP3.LUT R2, R2, 0x1f8, RZ, 0xc0, !PT ;  /* 0x000001f802027812 */ /* 0x000fe400078ec0ff */
[----:B------:R-:W-:Y:S01]  /*a6d0*/  ISETP.GE.AND P0, PT, R8, UR4, PT ;  /* 0x0000000408007c0c */ /* 0x000fe2000bf06270 */
[----:B------:R-:W-:Y:S01]  /*a6e0*/  UMOV UR4, 0xffffffff ;  /* 0xffffffff00047882 */ /* 0x000fe20000000000 */
[----:B------:R-:W-:-:S04]  /*a6f0*/  LOP3.LUT R7, R2, 0x38, R12, 0x78, !PT ;  /* 0x0000003802077812 */ /* 0x000fc800078e780c */
[----:B------:R-:W-:Y:S01]  /*a700*/  LOP3.LUT R4, R7, 0x200, R4, 0xf8, !PT ;  /* 0x0000020007047812 */ /* 0x000fe200078ef804 */
[----:B------:R-:W-:Y:S06]  /*a710*/  BRA.DIV UR4, `(.L_x_3054) ;  /* 0x0000003604cc7947 */ /* 0x000fec000b800000 */
[----:B------:R-:W0:Y:S01]  /*a720*/  SHFL.IDX PT, R7, R0, RZ, 0x181f ;  /* 0x00181fff00077589 */ /* 0x000e2200000e0000 */
[----:B------:R-:W-:Y:S01]  /*a730*/  ULDC UR4, c[0x0][0x288] ;  /* 0x0000a20000047ab9 */ /* 0x000fe20000000800 */
[----:B------:R-:W-:Y:S02]  /*a740*/  IMAD R5, R10, 0x40, R5 ;  /* 0x000000400a057824 */ /* 0x000fe400078e0205 */
[----:B------:R-:W1:Y:S01]  /*a750*/  SHFL.IDX PT, R6, R3, RZ, 0x181f ;  /* 0x00181fff03067589 */ /* 0x000e6200000e0000 */
[----:B------:R-:W-:Y:S02]  /*a760*/  IMAD R2, R9, UR4, RZ ;  /* 0x0000000409027c24 */ /* 0x000fe4000f8e02ff */
[C---:B------:R-:W-:Y:S01]  /*a770*/  VIADD R11, R5.reuse, 0x10 ;  /* 0x00000010050b7836 */ /* 0x040fe20000000000 */
[----:B------:R-:W2:Y:S02]  /*a780*/  SHFL.IDX PT, R14, R0, 0x1, 0x181f ;  /* 0x00381f00000e7f89 */ /* 0x000ea400000e0000 */
[----:B------:R-:W-:-:S13]  /*a790*/  ISETP.GE.AND P1, PT, R5, R2, PT ;  /* 0x000000020500720c */ /* 0x000fda0003f26270 */
[----:B------:R-:W-:Y:S02]  /*a7a0*/  @!P1 LEA R9, R4, UR38, 0x1 ;  /* 0x0000002604099c11 */ /* 0x000fe4000f8e08ff */
[----:B0-----:R-:W-:-:S05]  /*a7b0*/  @!P1 LEA R7, P2, R8, R7, 0x1 ;  /* 0x0000000708079211 */ /* 0x001fca00078408ff */
[----:B-1----:R-:W-:-:S05]  /*a7c0*/  @!P1 IMAD.X R6, RZ, RZ, R6, P2 ;  /* 0x000000ffff069224 */ /* 0x002fca00010e0606 */
[----:B------:R-:W-:-:S04]  /*a7d0*/  @!P1 LOP3.LUT R7, R7, R6, RZ, 0x3c, !PT ;  /* 0x0000000607079212 */ /* 0x000fc800078e3cff */
[----:B------:R-:W-:-:S04]  /*a7e0*/  @!P1 LOP3.LUT R6, R7, R6, RZ, 0x3c, !PT ;  /* 0x0000000607069212 */ /* 0x000fc800078e3cff */
[----:B------:R-:W-:-:S05]  /*a7f0*/  @!P1 LOP3.LUT R7, R7, R6, RZ, 0x3c, !PT ;  /* 0x0000000607079212 */ /* 0x000fca00078e3cff */
[----:B------:R0:W-:Y:S01]  /*a800*/  @!P1 LDGSTS.E.BYPASS.LTC128B.128 [R9+0x20400], desc[UR42][R6.64], !P0 ;  /* 0x2040000006099fae */ /* 0x0001e2000c101d6a */
[----:B------:R-:W-:Y:S01]  /*a810*/  ISETP.GE.AND P1, PT, R11, R2, PT ;  /* 0x000000020b00720c */ /* 0x000fe20003f26270 */
[----:B------:R-:W-:Y:S02]  /*a820*/  VIADD R11, R5, 0x20 ;  /* 0x00000020050b7836 */ /* 0x000fe40000000000 */
[----:B0-----:R-:W0:Y:S10]  /*a830*/  SHFL.IDX PT, R6, R3, 0x1, 0x181f ;  /* 0x00381f0003067f89 */ /* 0x001e3400000e0000 */
[----:B--2---:R-:W-:-:S02]  /*a840*/  @!P1 LEA R7, P2, R8, R14, 0x1 ;  /* 0x0000000e08079211 */ /* 0x004fc400078408ff */
[----:B------:R-:W-:Y:S01]  /*a850*/  @!P1 LEA R9, R4, UR38, 0x1 ;  /* 0x0000002604099c11 */ /* 0x000fe2000f8e08ff */
[----:B------:R-:W1:Y:S02]  /*a860*/  SHFL.IDX PT, R14, R0, 0x2, 0x181f ;  /* 0x00581f00000e7f89 */ /* 0x000e6400000e0000 */
[----:B0-----:R-:W-:-:S05]  /*a870*/  @!P1 IMAD.X R6, RZ, RZ, R6, P2 ;  /* 0x000000ffff069224 */ /* 0x001fca00010e0606 */
[----:B------:R-:W-:-:S04]  /*a880*/  @!P1 LOP3.LUT R7, R7, R6, RZ, 0x3c, !PT ;  /* 0x0000000607079212 */ /* 0x000fc800078e3cff */
[----:B------:R-:W-:-:S04]  /*a890*/  @!P1 LOP3.LUT R6, R7, R6, RZ, 0x3c, !PT ;  /* 0x0000000607069212 */ /* 0x000fc800078e3cff */
[----:B------:R-:W-:-:S05]  /*a8a0*/  @!P1 LOP3.LUT R7, R7, R6, RZ, 0x3c, !PT ;  /* 0x0000000607079212 */ /* 0x000fca00078e3cff */
[----:B------:R0:W-:Y:S01]  /*a8b0*/  @!P1 LDGSTS.E.BYPASS.LTC128B.128 [R9+0x20c00], desc[UR42][R6.64], !P0 ;  /* 0x20c0000006099fae */ /* 0x0001e2000c101d6a */
[----:B------:R-:W-:-:S03]  /*a8c0*/  ISETP.GE.AND P1, PT, R11, R2, PT ;  /* 0x000000020b00720c */ /* 0x000fc60003f26270 */
[----:B0-----:R-:W0:Y:S10]  /*a8d0*/  SHFL.IDX PT, R6, R3, 0x2, 0x181f ;  /* 0x00581f0003067f89 */ /* 0x001e3400000e0000 */
[----:B-1----:R-:W-:-:S02]  /*a8e0*/  @!P1 LEA R7, P2, R8, R14, 0x1 ;  /* 0x0000000e08079211 */ /* 0x002fc400078408ff */
[----:B------:R-:W-:Y:S01]  /*a8f0*/  @!P1 LEA R9, R4, UR38, 0x1 ;  /* 0x0000002604099c11 */ /* 0x000fe2000f8e08ff */
[----:B------:R-:W1:Y:S04]  /*a900*/  SHFL.IDX PT, R3, R3, 0x3, 0x181f ;  /* 0x00781f0003037f89 */ /* 0x000e6800000e0000 */
[----:B------:R2:W3:Y:S01]  /*a910*/  SHFL.IDX PT, R14, R0, 0x3, 0x181f ;  /* 0x00781f00000e7f89 */ /* 0x0004e200000e0000 */
[----:B0-----:R-:W-:-:S05]  /*a920*/  @!P1 IMAD.X R6, RZ, RZ, R6, P2 ;  /* 0x000000ffff069224 */ /* 0x001fca00010e0606 */
[----:B------:R-:W-:-:S04]  /*a930*/  @!P1 LOP3.LUT R7, R7, R6, RZ, 0x3c, !PT ;  /* 0x0000000607079212 */ /* 0x000fc800078e3cff */
[----:B------:R-:W-:-:S04]  /*a940*/  @!P1 LOP3.LUT R6, R7, R6, RZ, 0x3c, !PT ;  /* 0x0000000607069212 */ /* 0x000fc800078e3cff */
[----:B------:R-:W-:-:S05]  /*a950*/  @!P1 LOP3.LUT R7, R7, R6, RZ, 0x3c, !PT ;  /* 0x0000000607079212 */ /* 0x000fca00078e3cff */
[----:B-1-3--:R2:W-:Y:S02]  /*a960*/  @!P1 LDGSTS.E.BYPASS.LTC128B.128 [R9+0x21400], desc[UR42][R6.64], !P0 ;  /* 0x2140000006099fae */ /* 0x00a5e4000c101d6a */
.L_x_3156:
[----:B------:R-:W-:-:S04]  /*a970*/  IADD3 R5, R5, 0x30, RZ ;  /* 0x0000003005057810 */ /* 0x000fc80007ffe0ff */
[----:B------:R-:W-:-:S13]  /*a980*/  ISETP.GE.AND P1, PT, R5, R2, PT ;  /* 0x000000020500720c */ /* 0x000fda0003f26270 */
[----:B------:R-:W-:Y:S02]  /*a990*/  @!P1 LEA R2, P2, R8, R14, 0x1 ;  /* 0x0000000e08029211 */ /* 0x000fe400078408ff */
[----:B------:R-:W-:Y:S01]  /*a9a0*/  @!P1 LEA R5, R4, UR38, 0x1 ;  /* 0x0000002604059c11 */ /* 0x000fe2000f8e08ff */
[----:B------:R-:W-:Y:S02]  /*a9b0*/  IMAD.MOV.U32 R4, RZ, RZ, 0x1 ;  /* 0x00000001ff047424 */ /* 0x000fe400078e00ff */
[----:B------:R-:W-:-:S03]  /*a9c0*/  @!P1 IMAD.X R3, RZ, RZ, R3, P2 ;  /* 0x000000ffff039224 */ /* 0x000fc600010e0603 */
[----:B------:R-:W-:Y:S02]  /*a9d0*/  SHF.L.U32 R4, R4, 0x1f, RZ ;  /* 0x0000001f04047819 */ /* 0x000fe400000006ff */
[----:B------:R-:W-:Y:S01]  /*a9e0*/  @!PT LDS RZ, [RZ] ;  /* 0x00000000fffff984 */ /* 0x000fe20000000800 */
[----:B------:R-:W-:Y:S01]  /*a9f0*/  @!PT LDS RZ, [RZ] ;  /* 0x00000000fffff984 */ /* 0x000fe20000000800 */
[----:B------:R-:W-:Y:S01]  /*aa00*/  @!PT LDS RZ, [RZ] ;  /* 0x00000000fffff984 */ /* 0x000fe20000000800 */
[----:B------:R0:W-:Y:S01]  /*aa10*/  @!P1 LDGSTS.E.BYPASS.LTC128B.128 [R5+0x21c00], desc[UR42][R2.64], !P0 ;  /* 0x21c0000002059fae */ /* 0x0001e2000c101d6a */
[----:B------:R-:W-:Y:S01]  /*aa20*/  NOP ;  /* 0x0000000000007918 */ /* 0x000fe20000000000 */
[----:B------:R-:W-:Y:S02]  /*aa30*/  SYNCS.ARRIVE.TRANS64.RED.A0T1 RZ, [UR38+0x28c00], RZ ;  /* 0x028c00ffffff79a7 */ /* 0x000fe40008200426 */
[----:B------:R-:W-:Y:S01]  /*aa40*/  ARRIVES.LDGSTSBAR.64.TRANSCNT [UR38+0x28c00] ;  /* 0x028c0000ff0079b0 */ /* 0x000fe20008000aa6 */
[----:B------:R-:W-:Y:S01]  /*aa50*/  NOP ;  /* 0x0000000000007918 */ /* 0x000fe20000000000 */
[----:B------:R-:W-:Y:S01]  /*aa60*/  SYNCS.ARRIVE.TRANS64.A1T0 RZ, [UR38+0x28c00], RZ ;  /* 0x028c00ffffff79a7 */ /* 0x000fe20008100026 */
[----:B------:R-:W1:Y:S02]  /*aa70*/  SYNCS.PHASECHK.TRANS64.TRYWAIT P0, [UR38+0x28c20], R4 ;  /* 0x028c2004ff0075a7 */ /* 0x000e640008000166 */
[----:B01----:R-:W-:Y:S05]  /*aa80*/  @!P0 BRA `(.L_x_3055) ;  /* 0x0000003800388947 */ /* 0x003fea0003800000 */
.L_x_3157:
[----:B------:R-:W-:Y:S01]  /*aa90*/  ISETP.NE.AND P0, PT, R19, RZ, PT ;  /* 0x000000ff1300720c */ /* 0x000fe20003f05270 */
[----:B------:R-:W-:Y:S01]  /*aaa0*/  BSSY B0, `(.L_x_3056) ;  /* 0x000007f000007945 */ /* 0x000fe20003800000 */
[----:B--2---:R-:W-:-:S11]  /*aab0*/  IMAD.MOV.U32 R0, RZ, RZ, 0x1 ;  /* 0x00000001ff007424 */ /* 0x004fd600078e00ff */
[----:B------:R-:W-:Y:S05]  /*aac0*/  @!P0 BRA `(.L_x_3057) ;  /* 0x0000000400f08947 */ /* 0x000fea0003800000 */
[----:B------:R-:W1:Y:S01]  /*aad0*/  SYNCS.PHASECHK.TRANS64.TRYWAIT P0, [UR38+0x28c60], R4 ;  /* 0x028c6004ff0075a7 */ /* 0x000e620008000166 */
[----:B------:R-:W2:Y:S02]  /*aae0*/  S2R R2, SR_TID.X ;  /* 0x0000000000027919 */ /* 0x000ea40000002100 */
[----:B--2---:R-:W-:-:S04]  /*aaf0*/  LOP3.LUT R2, R2, 0x7f, RZ, 0xc0, !PT ;  /* 0x0000007f02027812 */ /* 0x004fc800078ec0ff */
[----:B------:R-:W-:Y:S01]  /*ab00*/  ISETP.NE.AND P1, PT, R2, RZ, PT ;  /* 0x000000ff0200720c */ /* 0x000fe20003f25270 */
[----:B-1----:R-:W-:-:S12]  /*ab10*/  @!P0 BRA `(.L_x_3058) ;  /* 0x00000038002c8947 */ /* 0x002fd80003800000 */
.L_x_3158:
[----:B------:R-:W-:Y:S04]  /*ab20*/  BSSY B1, `(.L_x_3059) ;  /* 0x0000008000017945 */ /* 0x000fe80003800000 */
[----:B------:R-:W-:Y:S05]  /*ab30*/  @P1 BRA `(.L_x_3060) ;  /* 0x0000000000181947 */ /* 0x000fea0003800000 */
[----:B0-----:R-:W0:Y:S01]  /*ab40*/  S2R R3, SR_TID.X ;  /* 0x0000000000037919 */ /* 0x001e220000002100 */
[----:B------:R-:W-:-:S04]  /*ab50*/  IMAD.MOV.U32 R2, RZ, RZ, 0x10000 ;  /* 0x00010000ff027424 */ /* 0x000fc800078e00ff */
[----:B------:R1:W-:Y:S01]  /*ab60*/  SYNCS.ARRIVE.TRANS64 RZ, [UR38+0x28c50], R2 ;  /* 0x028c5002ffff79a7 */ /* 0x0003e20008000026 */
[----:B0-----:R-:W-:-:S13]  /*ab70*/  LOP3.LUT P0, RZ, R3, 0x1f, RZ, 0xc0, !PT ;  /* 0x0000001f03ff7812 */ /* 0x001fda000780c0ff */
[----:B-1----:R-:W-:Y:S05]  /*ab80*/  @!P0 BRA `(.L_x_3060) ;  /* 0x0000000000048947 */ /* 0x002fea0003800000 */
[----:B------:R-:W-:Y:S01]  /*ab90*/  BPT.TRAP 0x1 ;  /* 0x000000040000795c */ /* 0x000fe20000300000 */
.L_x_3060:
[----:B------:R-:W-:Y:S05]  /*aba0*/  BSYNC B1 ;  /* 0x0000000000017941 */ /* 0x000fea0003800000 */
.L_x_3059:
[----:B------:R-:W2:Y:S01]  /*abb0*/  LDL.LU R2, [R1+0x4] ;  /* 0x0000040001027983 */ /* 0x000ea20000300800 */
[----:B------:R-:W-:Y:S01]  /*abc0*/  ULDC.64 UR4, c[0x0][0x198] ;  /* 0x0000660000047ab9 */ /* 0x000fe20000000a00 */
[----:B------:R-:W-:Y:S01]  /*abd0*/  PLOP3.LUT P0, PT, PT, PT, PT, 0x80, 0x0 ;  /* 0x000000000000781c */ /* 0x000fe20003f0f070 */
[----:B------:R-:W-:Y:S02]  /*abe0*/  UIADD3 UR4, UP0, UR4, 0x470, URZ ;  /* 0x0000047004047890 */ /* 0x000fe4000ff1e03f */
[----:B------:R-:W-:Y:S02]  /*abf0*/  UIADD3 UR8, UR38, 0x400, URZ ;  /* 0x0000040026087890 */ /* 0x000fe4000fffe03f */
[----:B------:R-:W-:Y:S02]  /*ac00*/  UIADD3 UR9, UR38, 0x28c50, URZ ;  /* 0x00028c5026097890 */ /* 0x000fe4000fffe03f */
[----:B------:R-:W-:Y:S01]  /*ac10*/  UIADD3.X UR5, URZ, UR5, URZ, UP0, !UPT ;  /* 0x000000053f057290 */ /* 0x000fe200087fe43f */
[----:B------:R-:W-:Y:S01]  /*ac20*/  UMOV UR6, 0x0 ;  /* 0x0000000000067882 */ /* 0x000fe20000000000 */
[----:B------:R-:W-:Y:S01]  /*ac30*/  UMOV UR7, 0x14f00000 ;  /* 0x14f0000000077882 */ /* 0x000fe20000000000 */
[----:B------:R-:W-:Y:S01]  /*ac40*/  UMOV UR10, URZ ;  /* 0x0000003f000a7c82 */ /* 0x000fe20008000000 */
[----:B--2---:R-:W-:-:S08]  /*ac50*/  IMAD.SHL.U32 R2, R2, 0x40, RZ ;  /* 0x0000004002027824 */ /* 0x004fd000078e00ff */
.L_x_3061:
        /* <DEDUP_REMOVED lines=10> */
[----:B------:R-:W-:Y:S01]  /*ad00*/  UMOV UR6, 0x0 ;  /* 0x0000000000067882 */ /* 0x000fe20000000000 */
[----:B------:R-:W-:Y:S01]  /*ad10*/  UMOV UR7, 0x14f00000 ;  /* 0x14f0000000077882 */ /* 0x000fe20000000000 */
[----:B------:R-:W-:-:S09]  /*ad20*/  UMOV UR10, 0x40 ;  /* 0x00000040000a7882 */ /* 0x000fd20000000000 */
.L_x_3062:
        /* <DEDUP_REMOVED lines=13> */
.L_x_3063:
        /* <DEDUP_REMOVED lines=13> */
.L_x_3064:
        /* <DEDUP_REMOVED lines=13> */
.L_x_3065:
        /* <DEDUP_REMOVED lines=13> */
.L_x_3066:
        /* <DEDUP_REMOVED lines=13> */
.L_x_3067:
        /* <DEDUP_REMOVED lines=13> */
.L_x_3068:
        /* <DEDUP_REMOVED lines=8> */
.L_x_3057:
[----:B------:R-:W-:Y:S05]  /*b290*/  BSYNC B0 ;  /* 0x0000000000007941 */ /* 0x000fea0003800000 */
.L_x_3056:
[----:B0-----:R-:W2:Y:S04]  /*b2a0*/  LDL.LU R4, [R1+0x10] ;  /* 0x0000100001047983 */ /* 0x001ea80000300800 */
[----:B------:R-:W3:Y:S01]  /*b2b0*/  LDL R3, [R1+0x8] ;  /* 0x0000080001037983 */ /* 0x000ee20000100800 */
[----:B------:R-:W-:Y:S02]  /*b2c0*/  IMAD.MOV.U32 R9, RZ, RZ, RZ ;  /* 0x000000ffff097224 */ /* 0x000fe400078e00ff */
[----:B------:R-:W-:Y:S02]  /*b2d0*/  IMAD.MOV.U32 R6, RZ, RZ, 0x1 ;  /* 0x00000001ff067424 */ /* 0x000fe400078e00ff */
[----:B--2---:R-:W-:-:S05]  /*b2e0*/  VIADD R7, R4, 0xfffffffe ;  /* 0xfffffffe04077836 */ /* 0x004fca0000000000 */
[----:B---3--:R-:W-:-:S13]  /*b2f0*/  ISETP.GE.AND P0, PT, R7, R3, PT ;  /* 0x000000030700720c */ /* 0x008fda0003f06270 */
[----:B------:R-:W-:Y:S05]  /*b300*/  @!P0 BRA `(.L_x_3042) ;  /* 0x0000002400108947 */ /* 0x000fea0003800000 */
[----:B------:R-:W2:Y:S01]  /*b310*/  LDL.LU R4, [R1+0xc] ;  /* 0x00000c0001047983 */ /* 0x000ea20000300800 */
[----:B------:R-:W-:Y:S01]  /*b320*/  UIADD3 UR4, UR40, 0x1, URZ ;  /* 0x0000000128047890 */ /* 0x000fe2000fffe03f */
[----:B------:R-:W-:Y:S01]  /*b330*/  LOP3.LUT R2, RZ, R3, RZ, 0x33, !PT ;  /* 0x00000003ff027212 */ /* 0x000fe200078e33ff */
[----:B------:R-:W-:-:S04]  /*b340*/  IMAD.MOV.U32 R6, RZ, RZ, 0x1 ;  /* 0x00000001ff067424 */ /* 0x000fc800078e00ff */
[----:B--2---:R-:W-:Y:S02]  /*b350*/  IMAD R0, R4, UR4, RZ ;  /* 0x0000000404007c24 */ /* 0x004fe4000f8e02ff */
[----:B------:R-:W0:Y:S03]  /*b360*/  S2R R4, SR_TID.X ;  /* 0x0000000000047919 */ /* 0x000e260000002100 */
[----:B------:R-:W-:-:S04]  /*b370*/  VIMNMX R0, R0, UR39, PT ;  /* 0x0000002700007c48 */ /* 0x000fc8000bfe0100 */
[----:B------:R-:W-:-:S04]  /*b380*/  IADD3 R3, -R0, RZ, RZ ;  /* 0x000000ff00037210 */ /* 0x000fc80007ffe1ff */
[----:B------:R-:W-:Y:S02]  /*b390*/  VIADDMNMX R3, R3, 0x1, R2, !PT ;  /* 0x0000000103037846 */ /* 0x000fe40007800102 */
[----:B------:R-:W-:-:S03]  /*b3a0*/  LOP3.LUT R2, RZ, R0, RZ, 0x33, !PT ;  /* 0x00000000ff027212 */ /* 0x000fc600078e33ff */
[----:B------:R-:W-:Y:S02]  /*b3b0*/  VIADD R5, R3, 0xfffffffe ;  /* 0xfffffffe03057836 */ /* 0x000fe40000000000 */
[----:B------:R-:W-:Y:S02]  /*b3c0*/  IMAD.IADD R3, R0, 0x1, R3 ;  /* 0x0000000100037824 */ /* 0x000fe400078e0203 */
[----:B------:R-:W-:Y:S01]  /*b3d0*/  IMAD.MOV.U32 R0, RZ, RZ, 0x1 ;  /* 0x00000001ff007424 */ /* 0x000fe200078e00ff */
[----:B------:R-:W-:Y:S02]  /*b3e0*/  ISETP.NE.AND P0, PT, R5, R2, PT ;  /* 0x000000020500720c */ /* 0x000fe40003f05270 */
[----:B------:R-:W-:Y:S02]  /*b3f0*/  LOP3.LUT R12, R3, 0x1, RZ, 0xc0, !PT ;  /* 0x00000001030c7812 */ /* 0x000fe400078ec0ff */
[----:B0-----:R-:W-:-:S09]  /*b400*/  LOP3.LUT R10, R4, 0x1f, RZ, 0xc0, !PT ;  /* 0x0000001f040a7812 */ /* 0x001fd200078ec0ff */
[----:B------:R-:W-:Y:S05]  /*b410*/  @!P0 BRA `(.L_x_3069) ;  /* 0x0000001400dc8947 */ /* 0x000fea0003800000 */
[----:B------:R-:W-:Y:S01]  /*b420*/  BSSY B0, `(.L_x_3069) ;  /* 0x0000176000007945 */ /* 0x000fe20003800000 */
[----:B------:R-:W-:Y:S02]  /*b430*/  IMAD.IADD R8, R3, 0x1, -R12 ;  /* 0x0000000103087824 */ /* 0x000fe400078e0a0c */
[----:B------:R-:W-:-:S07]  /*b440*/  IMAD.MOV.U32 R0, RZ, RZ, 0x1 ;  /* 0x00000001ff007424 */ /* 0x000fce00078e00ff */
.L_x_3110:
[----:B------:R-:W-:Y:S01]  /*b450*/  ISETP.NE.AND P0, PT, R19, RZ, PT ;  /* 0x000000ff1300720c */ /* 0x000fe20003f05270 */
[----:B------:R-:W-:Y:S01]  /*b460*/  VIADD R8, R8, 0xfffffffe ;  /* 0xfffffffe08087836 */ /* 0x000fe20000000000 */
[----:B------:R-:W-:Y:S04]  /*b470*/  BSSY B1, `(.L_x_3070) ;  /* 0x00000b6000017945 */ /* 0x000fe80003800000 */
[----:B------:R-:W-:-:S07]  /*b480*/  ISETP.NE.AND P1, PT, R8, RZ, PT ;  /* 0x000000ff0800720c */ /* 0x000fce0003f25270 */
[----:B0-----:R-:W-:Y:S06]  /*b490*/  @!P0 BRA `(.L_x_3071) ;  /* 0x0000000800cc8947 */ /* 0x001fec0003800000 */
[----:B------:R-:W2:Y:S01]  /*b4a0*/  LDL R2, [R1] ;  /* 0x0000000001027983 */ /* 0x000ea20000100800 */
[----:B------:R-:W-:Y:S01]  /*b4b0*/  IMAD.MOV.U32 R13, RZ, RZ, R7 ;  /* 0x000000ffff0d7224 */ /* 0x000fe200078e0007 */
[----:B--2---:R-:W-:-:S13]  /*b4c0*/  ISETP.NE.AND P0, PT, R2, RZ, PT ;  /* 0x000000ff0200720c */ /* 0x004fda0003f05270 */
[----:B------:R-:W-:Y:S05]  /*b4d0*/  @!P0 BRA `(.L_x_3072) ;  /* 0x00000000004c8947 */ /* 0x000fea0003800000 */
[----:B------:R-:W0:Y:S01]  /*b4e0*/  LDC R13, c[0x0][0x43c] ;  /* 0x00010f00ff0d7b82 */ /* 0x000e220000000800 */
[----:B------:R-:W-:Y:S01]  /*b4f0*/  MOV R11, R7 ;  /* 0x00000007000b7202 */ /* 0x000fe20000000f00 */
[----:B------:R-:W-:Y:S01]  /*b500*/  ULDC.64 UR4, c[0x0][0x428] ;  /* 0x00010a0000047ab9 */ /* 0x000fe20000000a00 */
[----:B0-----:R-:W-:-:S13]  /*b510*/  ISETP.NE.AND P0, PT, R13, 0x1, PT ;  /* 0x000000010d00780c */ /* 0x001fda0003f05270 */
[----:B------:R-:W0:Y:S02]  /*b520*/  @P0 LDC.64 R2, c[0x0][0x440] ;  /* 0x00011000ff020b82 */ /* 0x000e240000000a00 */
[----:B0-----:R-:W-:-:S05]  /*b530*/  @P0 IMAD.HI.U32 R2, R7, R2, RZ ;  /* 0x0000000207020227 */ /* 0x001fca00078e00ff */
[----:B------:R-:W-:Y:S01]  /*b540*/  @P0 SHF.R.U32.HI R11, RZ, R3, R2 ;  /* 0x00000003ff0b0219 */ /* 0x000fe20000011602 */
[----:B------:R-:W-:-:S03]  /*b550*/  IMAD R2, R18, UR4, RZ ;  /* 0x0000000412027c24 */ /* 0x000fc6000f8e02ff */
[--C-:B------:R-:W-:Y:S01]  /*b560*/  SHF.R.S32.HI R3, RZ, 0x1f, R11.reuse ;  /* 0x0000001fff037819 */ /* 0x100fe2000001140b */
        /* <DEDUP_REMOVED lines=10> */
.L_x_3072:
[----:B------:R-:W1:Y:S01]  /*b610*/  S2R R2, SR_TID.X ;  /* 0x0000000000027919 */ /* 0x000e620000002100 */
[----:B------:R-:W-:Y:S01]  /*b620*/  BSSY B2, `(.L_x_3073) ;  /* 0x0000006000027945 */ /* 0x000fe20003800000 */
[----:B-1----:R-:W-:Y:S02]  /*b630*/  LOP3.LUT R3, R2, 0x7f, RZ, 0xc0, !PT ;  /* 0x0000007f02037812 */ /* 0x002fe400078ec0ff */
[----:B------:R-:W-:Y:S02]  /*b640*/  SHF.L.U32 R2, R0, 0x1f, RZ ;  /* 0x0000001f00027819 */ /* 0x000fe400000006ff */
[----:B------:R-:W-:Y:S02]  /*b650*/  ISETP.NE.AND P2, PT, R3, RZ, PT ;  /* 0x000000ff0300720c */ /* 0x000fe40003f45270 */
[----:B------:R-:W1:Y:S02]  /*b660*/  SYNCS.PHASECHK.TRANS64.TRYWAIT P0, [UR38+0x28c48], R2 ;  /* 0x028c4802ff0075a7 */ /* 0x000e640008000166 */
[----:B-1----:R-:W-:Y:S09]  /*b670*/  @!P0 BRA `(.L_x_3074) ;  /* 0x0000002c006c8947 */ /* 0x002ff20003800000 */
.L_x_3159:
[----:B------:R-:W-:Y:S05]  /*b680*/  BSYNC B2 ;  /* 0x0000000000027941 */ /* 0x000fea0003800000 */
.L_x_3073:
[----:B------:R-:W-:Y:S04]  /*b690*/  BSSY B2, `(.L_x_3075) ;  /* 0x0000007000027945 */ /* 0x000fe80003800000 */
[----:B------:R-:W-:Y:S05]  /*b6a0*/  @P2 BRA `(.L_x_3076) ;  /* 0x0000000000142947 */ /* 0x000fea0003800000 */
[----:B------:R-:W-:Y:S01]  /*b6b0*/  ISETP.NE.AND P0, PT, R10, RZ, PT ;  /* 0x000000ff0a00720c */ /* 0x000fe20003f05270 */
[----:B-1----:R-:W-:-:S04]  /*b6c0*/  IMAD.MOV.U32 R3, RZ, RZ, 0x2000 ;  /* 0x00002000ff037424 */ /* 0x002fc800078e00ff */
[----:B------:R2:W-:Y:S08]  /*b6d0*/  SYNCS.ARRIVE.TRANS64 RZ, [UR38+0x28c38], R3 ;  /* 0x028c3803ffff79a7 */ /* 0x0005f00008000026 */
[----:B--2---:R-:W-:Y:S05]  /*b6e0*/  @!P0 BRA `(.L_x_3076) ;  /* 0x0000000000048947 */ /* 0x004fea0003800000 */
[----:B------:R-:W-:Y:S01]  /*b6f0*/  BPT.TRAP 0x1 ;  /* 0x000000040000795c */ /* 0x000fe20000300000 */
.L_x_3076:
[----:B------:R-:W-:Y:S05]  /*b700*/  BSYNC B2 ;  /* 0x0000000000027941 */ /* 0x000fea0003800000 */
.L_x_3075:
[----:B0-----:R-:W-:Y:S01]  /*b710*/  IMAD.MOV.U32 R4, RZ, RZ, RZ ;  /* 0x000000ffff047224 */ /* 0x001fe200078e00ff */
[----:B------:R-:W-:Y:S01]  /*b720*/  ULDC.64 UR4, c[0x0][0x198] ;  /* 0x0000660000047ab9 */ /* 0x000fe20000000a00 */
[----:B------:R-:W-:Y:S01]  /*b730*/  PLOP3.LUT P0, PT, PT, PT, PT, 0x80, 0x0 ;  /* 0x000000000000781c */ /* 0x000fe20003f0f070 */
[----:B------:R-:W-:Y:S01]  /*b740*/  UIADD3 UR4, UP0, UR4, 0x370, URZ ;  /* 0x0000037004047890 */ /* 0x000fe2000ff1e03f */
[----:B------:R-:W-:Y:S01]  /*b750*/  IMAD.SHL.U32 R5, R13, 0x40, RZ ;  /* 0x000000400d057824 */ /* 0x000fe200078e00ff */
[----:B------:R-:W-:Y:S01]  /*b760*/  R2UR UR34, R4 ;  /* 0x00000000042272ca */ /* 0x000fe200000e0000 */
[----:B------:R-:W-:Y:S02]  /*b770*/  UIADD3 UR32, UR38, 0x24400, URZ ;  /* 0x0002440026207890 */ /* 0x000fe4000fffe03f */
[----:B------:R-:W-:Y:S02]  /*b780*/  UIADD3 UR33, UR38, 0x28c38, URZ ;  /* 0x00028c3826217890 */ /* 0x000fe4000fffe03f */
[----:B------:R-:W-:Y:S01]  /*b790*/  UIADD3.X UR5, URZ, UR5, URZ, UP0, !UPT ;  /* 0x000000053f057290 */ /* 0x000fe200087fe43f */
[----:B------:R-:W-:Y:S01]  /*b7a0*/  UMOV UR6, 0x0 ;  /* 0x0000000000067882 */ /* 0x000fe20000000000 */
[----:B------:R-:W-:-:S10]  /*b7b0*/  UMOV UR7, 0x14f00000 ;  /* 0x14f0000000077882 */ /* 0x000fd40000000000 */
.L_x_3077:
[----:B------:R-:W-:-:S13]  /*b7c0*/  @P0 ELECT P3, URZ, PT ;  /* 0x00000000003f082f */ /* 0x000fda0003860000 */
[----:B-----5:R-:W-:Y:S02]  /*b7d0*/  @P3 R2UR UR37, R16 ;  /* 0x00000000102532ca */ /* 0x020fe400000e0000 */
        /* <DEDUP_REMOVED lines=8> */
.L_x_3160:
[----:B------:R-:W-:Y:S05]  /*b860*/  BSYNC B2 ;  /* 0x0000000000027941 */ /* 0x000fea0003800000 */
.L_x_3078:
[----:B------:R-:W-:Y:S01]  /*b870*/  BSSY B2, `(.L_x_3080) ;  /* 0x0000009000027945 */ /* 0x000fe20003800000 */
[----:B01----:R-:W-:Y:S02]  /*b880*/  IMAD.MOV.U32 R2, RZ, RZ, 0x0 ;  /* 0x00000000ff027424 */ /* 0x003fe400078e00ff */
[----:B------:R-:W-:Y:S01]  /*b890*/  IMAD.MOV.U32 R3, RZ, RZ, 0x14f00000 ;  /* 0x14f00000ff037424 */ /* 0x000fe200078e00ff */
[----:B------:R-:W-:Y:S06]  /*b8a0*/  @P2 BRA `(.L_x_3081) ;  /* 0x0000000000142947 */ /* 0x000fec0003800000 */
[----:B------:R-:W-:Y:S02]  /*b8b0*/  ISETP.NE.AND P0, PT, R10, RZ, PT ;  /* 0x000000ff0a00720c */ /* 0x000fe40003f05270 */
[----:B------:R-:W-:-:S04]  /*b8c0*/  MOV R11, 0x10000 ;  /* 0x00010000000b7802 */ /* 0x000fc80000000f00 */
[----:B------:R0:W-:Y:S07]  /*b8d0*/  SYNCS.ARRIVE.TRANS64 RZ, [UR38+0x28c58], R11 ;  /* 0x028c580bffff79a7 */ /* 0x0001ee0008000026 */
[----:B------:R-:W-:Y:S05]  /*b8e0*/  @!P0 BRA `(.L_x_3081) ;  /* 0x0000000000048947 */ /* 0x000fea0003800000 */
[----:B------:R-:W-:Y:S01]  /*b8f0*/  BPT.TRAP 0x1 ;  /* 0x000000040000795c */ /* 0x000fe20000300000 */
.L_x_3081:
[----:B------:R-:W-:Y:S05]  /*b900*/  BSYNC B2 ;  /* 0x0000000000027941 */ /* 0x000fea0003800000 */
.L_x_3080:
[----:B------:R-:W-:Y:S01]  /*b910*/  R2UR UR10, R4 ;  /* 0x00000000040a72ca */ /* 0x000fe200000e0000 */
[----:B------:R-:W-:Y:S01]  /*b920*/  ULDC.64 UR4, c[0x0][0x198] ;  /* 0x0000660000047ab9 */ /* 0x000fe20000000a00 */
[----:B------:R-:W-:Y:S01]  /*b930*/  R2UR UR6, R2 ;  /* 0x00000000020672ca */ /* 0x000fe200000e0000 */
[----:B------:R-:W-:Y:S01]  /*b940*/  UIADD3 UR4, UP0, UR4, 0x470, URZ ;  /* 0x0000047004047890 */ /* 0x000fe2000ff1e03f */
[----:B------:R-:W-:Y:S01]  /*b950*/  R2UR UR7, R3 ;  /* 0x00000000030772ca */ /* 0x000fe200000e0000 */
[----:B------:R-:W-:Y:S01]  /*b960*/  UIADD3 UR8, UR38, 0x10400, URZ ;  /* 0x0001040026087890 */ /* 0x000fe2000fffe03f */
[----:B------:R-:W-:Y:S01]  /*b970*/  PLOP3.LUT P0, PT, PT, PT, PT, 0x80, 0x0 ;  /* 0x000000000000781c */ /* 0x000fe20003f0f070 */
[----:B------:R-:W-:Y:S02]  /*b980*/  UIADD3 UR9, UR38, 0x28c58, URZ ;  /* 0x00028c5826097890 */ /* 0x000fe4000fffe03f */
[----:B------:R-:W-:-:S12]  /*b990*/  UIADD3.X UR5, URZ, UR5, URZ, UP0, !UPT ;  /* 0x000000053f057290 */ /* 0x000fd800087fe43f */
.L_x_3082:
        /* <DEDUP_REMOVED lines=8> */
[----:B------:R-:W-:Y:S01]  /*ba20*/  R2UR UR6, R2 ;  /* 0x00000000020672ca */ /* 0x000fe200000e0000 */
[----:B------:R-:W-:Y:S01]  /*ba30*/  UIADD3 UR8, UR38, 0x12400, URZ ;  /* 0x0001240026087890 */ /* 0x000fe2000fffe03f */
[----:B------:R-:W-:Y:S01]  /*ba40*/  R2UR UR7, R3 ;  /* 0x00000000030772ca */ /* 0x000fe200000e0000 */
[----:B------:R-:W-:Y:S01]  /*ba50*/  UMOV UR10, 0x40 ;  /* 0x00000040000a7882 */ /* 0x000fe20000000000 */
[----:B------:R-:W-:-:S13]  /*ba60*/  PLOP3.LUT P0, PT, PT, PT, PT, 0x80, 0x0 ;  /* 0x000000000000781c */ /* 0x000fda0003f0f070 */
.L_x_3083:
        /* <DEDUP_REMOVED lines=13> */
.L_x_3084:
        /* <DEDUP_REMOVED lines=13> */
.L_x_3085:
        /* <DEDUP_REMOVED lines=13> */
.L_x_3086:
        /* <DEDUP_REMOVED lines=13> */
.L_x_3087:
        /* <DEDUP_REMOVED lines=13> */
.L_x_3088:
        /* <DEDUP_REMOVED lines=13> */
.L_x_3089:
        /* <DEDUP_REMOVED lines=8> */
.L_x_3071:
[----:B------:R-:W-:Y:S05]  /*bfd0*/  BSYNC B1 ;  /* 0x0000000000017941 */ /* 0x000fea0003800000 */
.L_x_3070:
[----:B------:R-:W-:Y:S01]  /*bfe0*/  ISETP.NE.AND P3, PT, R19, RZ, PT ;  /* 0x000000ff1300720c */ /* 0x000fe20003f65270 */
[----:B------:R-:W-:Y:S01]  /*bff0*/  BSSY B1, `(.L_x_3090) ;  /* 0x00000b6000017945 */ /* 0x000fe20003800000 */
[----:B------:R-:W-:-:S11]  /*c000*/  LOP3.LUT R0, R0, 0x1, RZ, 0x3c, !PT ;  /* 0x0000000100007812 */ /* 0x000fd600078e3cff */
[----:B------:R-:W-:Y:S05]  /*c010*/  @!P3 BRA `(.L_x_3091) ;  /* 0x0000000800ccb947 */ /* 0x000fea0003800000 */
[----:B------:R-:W2:Y:S01]  /*c020*/  LDL R2, [R1] ;  /* 0x0000000001027983 */ /* 0x000ea20000100800 */
[----:B0-----:R-:W-:Y:S01]  /*c030*/  VIADD R11, R7, 0xffffffff ;  /* 0xffffffff070b7836 */ /* 0x001fe20000000000 */
        /* <DEDUP_REMOVED lines=15> */
[----:B------:R-:W-:Y:S02]  /*c130*/  ULDC.64 UR4, c[0x0][0x418] ;  /* 0x0001060000047ab9 */ /* 0x000fe40000000a00 */
[----:B------:R-:W-:Y:S01]  /*c140*/  LEA R4, P0, R2, UR4, 0x2 ;  /* 0x0000000402047c11 */ /* 0x000fe2000f8010ff */
[----:B------:R-:W-:-:S05]  /*c150*/  IMAD.IADD R3, R5, 0x1, R3 ;  /* 0x0000000105037824 */ /* 0x000fca00078e0203 */
[----:B------:R-:W-:-:S05]  /*c160*/  LEA.HI.X R5, R2, UR5, R3, 0x2, P0 ;  /* 0x0000000502057c11 */ /* 0x000fca00080f1403 */
[----:B------:R0:W5:Y:S02]  /*c170*/  LDG.E R16, desc[UR42][R4.64] ;  /* 0x0000002a04107981 */ /* 0x000164000c1e1900 */
.L_x_3092:
[----:B------:R-:W1:Y:S01]  /*c180*/  S2R R2, SR_TID.X ;  /* 0x0000000000027919 */ /* 0x000e620000002100 */
[----:B------:R-:W-:Y:S01]  /*c190*/  BSSY B2, `(.L_x_3093) ;  /* 0x0000006000027945 */ /* 0x000fe20003800000 */
[----:B-1----:R-:W-:Y:S02]  /*c1a0*/  LOP3.LUT R3, R2, 0x7f, RZ, 0xc0, !PT ;  /* 0x0000007f02037812 */ /* 0x002fe400078ec0ff */
[----:B------:R-:W-:Y:S02]  /*c1b0*/  SHF.L.U32 R2, R0, 0x1f, RZ ;  /* 0x0000001f00027819 */ /* 0x000fe400000006ff */
[----:B------:R-:W-:Y:S02]  /*c1c0*/  ISETP.NE.AND P2, PT, R3, RZ, PT ;  /* 0x000000ff0300720c */ /* 0x000fe40003f45270 */
[----:B------:R-:W1:Y:S02]  /*c1d0*/  SYNCS.PHASECHK.TRANS64.TRYWAIT P0, [UR38+0x28c40], R2 ;  /* 0x028c4002ff0075a7 */ /* 0x000e640008000166 */
[----:B-1----:R-:W-:Y:S09]  /*c1e0*/  @!P0 BRA `(.L_x_3094) ;  /* 0x0000002000c08947 */ /* 0x002ff20003800000 */
.L_x_3161:
[----:B------:R-:W-:Y:S05]  /*c1f0*/  BSYNC B2 ;  /* 0x0000000000027941 */ /* 0x000fea0003800000 */
.L_x_3093:
[----:B------:R-:W-:Y:S04]  /*c200*/  BSSY B2, `(.L_x_3095) ;  /* 0x0000007000027945 */ /* 0x000fe80003800000 */
[----:B------:R-:W-:Y:S05]  /*c210*/  @P2 BRA `(.L_x_3096) ;  /* 0x0000000000142947 */ /* 0x000fea0003800000 */
[----:B------:R-:W-:Y:S01]  /*c220*/  ISETP.NE.AND P0, PT, R10, RZ, PT ;  /* 0x000000ff0a00720c */ /* 0x000fe20003f05270 */
[----:B-1----:R-:W-:-:S04]  /*c230*/  IMAD.MOV.U32 R3, RZ, RZ, 0x2000 ;  /* 0x00002000ff037424 */ /* 0x002fc800078e00ff */
[----:B------:R2:W-:Y:S08]  /*c240*/  SYNCS.ARRIVE.TRANS64 RZ, [UR38+0x28c30], R3 ;  /* 0x028c3003ffff79a7 */ /* 0x0005f00008000026 */
[----:B--2---:R-:W-:Y:S05]  /*c250*/  @!P0 BRA `(.L_x_3096) ;  /* 0x0000000000048947 */ /* 0x004fea0003800000 */
[----:B------:R-:W-:Y:S01]  /*c260*/  BPT.TRAP 0x1 ;  /* 0x000000040000795c */ /* 0x000fe20000300000 */
.L_x_3096:
[----:B------:R-:W-:Y:S05]  /*c270*/  BSYNC B2 ;  /* 0x0000000000027941 */ /* 0x000fea0003800000 */
.L_x_3095:
        /* <DEDUP_REMOVED lines=11> */
.L_x_3097:
        /* <DEDUP_REMOVED lines=11> */
.L_x_3162:
[----:B------:R-:W-:Y:S05]  /*c3e0*/  BSYNC B2 ;  /* 0x0000000000027941 */ /* 0x000fea0003800000 */
.L_x_3098:
[----:B------:R-:W-:Y:S01]  /*c3f0*/  BSSY B2, `(.L_x_3100) ;  /* 0x0000009000027945 */ /* 0x000fe20003800000 */
[----:B01----:R-:W-:Y:S01]  /*c400*/  IMAD.MOV.U32 R2, RZ, RZ, 0x0 ;  /* 0x00000000ff027424 */ /* 0x003fe200078e00ff */
[----:B------:R-:W-:Y:S02]  /*c410*/  MOV R3, 0x14f00000 ;  /* 0x14f0000000037802 */ /* 0x000fe40000000f00 */
[----:B------:R-:W-:Y:S05]  /*c420*/  @P2 BRA `(.L_x_3101) ;  /* 0x0000000000142947 */ /* 0x000fea0003800000 */
[----:B------:R-:W-:Y:S01]  /*c430*/  ISETP.NE.AND P0, PT, R10, RZ, PT ;  /* 0x000000ff0a00720c */ /* 0x000fe20003f05270 */
[----:B------:R-:W-:-:S04]  /*c440*/  IMAD.MOV.U32 R5, RZ, RZ, 0x10000 ;  /* 0x00010000ff057424 */ /* 0x000fc800078e00ff */
[----:B------:R0:W-:Y:S08]  /*c450*/  SYNCS.ARRIVE.TRANS64 RZ, [UR38+0x28c50], R5 ;  /* 0x028c5005ffff79a7 */ /* 0x0001f00008000026 */
[----:B0-----:R-:W-:Y:S05]  /*c460*/  @!P0 BRA `(.L_x_3101) ;  /* 0x0000000000048947 */ /* 0x001fea0003800000 */
[----:B------:R-:W-:Y:S01]  /*c470*/  BPT.TRAP 0x1 ;  /* 0x000000040000795c */ /* 0x000fe20000300000 */
.L_x_3101:
[----:B------:R-:W-:Y:S05]  /*c480*/  BSYNC B2 ;  /* 0x0000000000027941 */ /* 0x000fea0003800000 */
.L_x_3100:
        /* <DEDUP_REMOVED lines=9> */
.L_x_3102:
        /* <DEDUP_REMOVED lines=10> */
[----:B------:R-:W-:Y:S01]  /*c5c0*/  R2UR UR7, R3 ;  /* 0x00000000030772ca */ /* 0x000fe200000e0000 */
[----:B------:R-:W-:Y:S01]  /*c5d0*/  UMOV UR10, 0x40 ;  /* 0x00000040000a7882 */ /* 0x000fe20000000000 */
[----:B------:R-:W-:-:S13]  /*c5e0*/  PLOP3.LUT P0, PT, PT, PT, PT, 0x80, 0x0 ;  /* 0x000000000000781c */ /* 0x000fda0003f0f070 */
.L_x_3103:
        /* <DEDUP_REMOVED lines=13> */
.L_x_3104:
        /* <DEDUP_REMOVED lines=13> */
.L_x_3105:
        /* <DEDUP_REMOVED lines=13> */
.L_x_3106:
        /* <DEDUP_REMOVED lines=13> */
.L_x_3107:
        /* <DEDUP_REMOVED lines=13> */
.L_x_3108:
        /* <DEDUP_REMOVED lines=13> */
.L_x_3109:
        /* <DEDUP_REMOVED lines=8> */
.L_x_3091:
[----:B------:R-:W-:Y:S05]  /*cb50*/  BSYNC B1 ;  /* 0x0000000000017941 */ /* 0x000fea0003800000 */
.L_x_3090:
[----:B------:R-:W-:Y:S01]  /*cb60*/  VIADD R7, R7, 0xfffffffe ;  /* 0xfffffffe07077836 */ /* 0x000fe20000000000 */
[----:B------:R-:W-:Y:S06]  /*cb70*/  @P1 BRA `(.L_x_3110) ;  /* 0xffffffe800341947 */ /* 0x000fec000383ffff */
[----:B------:R-:W-:Y:S05]  /*cb80*/  BSYNC B0 ;  /* 0x0000000000007941 */ /* 0x000fea0003800000 */
.L_x_3069:
[----:B------:R-:W-:-:S13]  /*cb90*/  ISETP.NE.AND P0, PT, R12, RZ, PT ;  /* 0x000000ff0c00720c */ /* 0x000fda0003f05270 */
[----:B------:R-:W-:Y:S05]  /*cba0*/  @!P0 BRA `(.L_x_3042) ;  /* 0x0000000800e88947 */ /* 0x000fea0003800000 */
[----:B------:R-:W-:Y:S01]  /*cbb0*/  ISETP.NE.AND P1, PT, R19, RZ, PT ;  /* 0x000000ff1300720c */ /* 0x000fe20003f25270 */
[----:B------:R-:W-:-:S12]  /*cbc0*/  BSSY B0, `(.L_x_3111) ;  /* 0x00000b5000007945 */ /* 0x000fd80003800000 */
[----:B------:R-:W-:Y:S05]  /*cbd0*/  @!P1 BRA `(.L_x_3112) ;  /* 0x0000000800cc9947 */ /* 0x000fea0003800000 */
[----:B------:R-:W2:Y:S02]  /*cbe0*/  LDL.LU R2, [R1] ;  /* 0x0000000001027983 */ /* 0x000ea40000300800 */
[----:B--2---:R-:W-:-:S13]  /*cbf0*/  ISETP.NE.AND P1, PT, R2, RZ, PT ;  /* 0x000000ff0200720c */ /* 0x004fda0003f25270 */
[----:B------:R-:W-:Y:S05]  /*cc00*/  @!P1 BRA `(.L_x_3113) ;  /* 0x00000000004c9947 */ /* 0x000fea0003800000 */
[----:B------:R-:W1:Y:S01]  /*cc10*/  LDC R4, c[0x0][0x43c] ;  /* 0x00010f00ff047b82 */ /* 0x000e620000000800 */
[----:B------:R-:W-:Y:S01]  /*cc20*/  IMAD.MOV.U32 R5, RZ, RZ, R7 ;  /* 0x000000ffff057224 */ /* 0x000fe200078e0007 */
[----:B------:R-:W-:Y:S02]  /*cc30*/  ULDC.64 UR4, c[0x0][0x428] ;  /* 0x00010a0000047ab9 */ /* 0x000fe40000000a00 */
[----:B------:R-:W-:-:S04]  /*cc40*/  IMAD R18, R18, UR4, RZ ;  /* 0x0000000412127c24 */ /* 0x000fc8000f8e02ff */
[----:B------:R-:W-:Y:S01]  /*cc50*/  IMAD R9, R17, UR5, R18 ;  /* 0x0000000511097c24 */ /* 0x000fe2000f8e0212 */
[----:B-1----:R-:W-:-:S13]  /*cc60*/  ISETP.NE.AND P0, PT, R4, 0x1, PT ;  /* 0x000000010400780c */ /* 0x002fda0003f05270 */
[----:B------:R-:W1:Y:S02]  /*cc70*/  @P0 LDC.64 R2, c[0x0][0x440] ;  /* 0x00011000ff020b82 */ /* 0x000e640000000a00 */
[----:B-1----:R-:W-:-:S05]  /*cc80*/  @P0 IMAD.HI.U32 R2, R7, R2, RZ ;  /* 0x0000000207020227 */ /* 0x002fca00078e00ff */
        /* <DEDUP_REMOVED lines=11> */
.L_x_3113:
[----:B------:R-:W2:Y:S01]  /*cd40*/  S2R R2, SR_TID.X ;  /* 0x0000000000027919 */ /* 0x000ea20000002100 */
[----:B------:R-:W-:Y:S01]  /*cd50*/  BSSY B1, `(.L_x_3114) ;  /* 0x0000006000017945 */ /* 0x000fe20003800000 */
[----:B--2---:R-:W-:Y:S02]  /*cd60*/  LOP3.LUT R3, R2, 0x7f, RZ, 0xc0, !PT ;  /* 0x0000007f02037812 */ /* 0x004fe400078ec0ff */
[----:B------:R-:W-:Y:S02]  /*cd70*/  SHF.L.U32 R2, R0, 0x1f, RZ ;  /* 0x0000001f00027819 */ /* 0x000fe400000006ff */
[----:B------:R-:W-:Y:S02]  /*cd80*/  ISETP.NE.AND P1, PT, R3, RZ, PT ;  /* 0x000000ff0300720c */ /* 0x000fe40003f25270 */
[----:B------:R-:W2:Y:S02]  /*cd90*/  SYNCS.PHASECHK.TRANS64.TRYWAIT P0, [UR38+0x28c48], R2 ;  /* 0x028c4802ff0075a7 */ /* 0x000ea40008000166 */
[----:B--2---:R-:W-:Y:S09]  /*cda0*/  @!P0 BRA `(.L_x_3115) ;  /* 0x0000001800008947 */ /* 0x004ff20003800000 */
.L_x_3163:
[----:B------:R-:W-:Y:S05]  /*cdb0*/  BSYNC B1 ;  /* 0x0000000000017941 */ /* 0x000fea0003800000 */
.L_x_3114:
[----:B------:R-:W-:Y:S04]  /*cdc0*/  BSSY B1, `(.L_x_3116) ;  /* 0x0000007000017945 */ /* 0x000fe80003800000 */
[----:B------:R-:W-:Y:S05]  /*cdd0*/  @P1 BRA `(.L_x_3117) ;  /* 0x0000000000141947 */ /* 0x000fea0003800000 */
[----:B------:R-:W-:Y:S01]  /*cde0*/  ISETP.NE.AND P0, PT, R10, RZ, PT ;  /* 0x000000ff0a00720c */ /* 0x000fe20003f05270 */
[----:B--2---:R-:W-:-:S04]  /*cdf0*/  IMAD.MOV.U32 R3, RZ, RZ, 0x2000 ;  /* 0x00002000ff037424 */ /* 0x004fc800078e00ff */
[----:B------:R3:W-:Y:S08]  /*ce00*/  SYNCS.ARRIVE.TRANS64 RZ, [UR38+0x28c38], R3 ;  /* 0x028c3803ffff79a7 */ /* 0x0007f00008000026 */
[----:B---3--:R-:W-:Y:S05]  /*ce10*/  @!P0 BRA `(.L_x_3117) ;  /* 0x0000000000048947 */ /* 0x008fea0003800000 */
[----:B------:R-:W-:Y:S01]  /*ce20*/  BPT.TRAP 0x1 ;  /* 0x000000040000795c */ /* 0x000fe20000300000 */
.L_x_3117:
[----:B------:R-:W-:Y:S05]  /*ce30*/  BSYNC B1 ;  /* 0x0000000000017941 */ /* 0x000fea0003800000 */
.L_x_3116:
[----:B------:R-:W-:Y:S01]  /*ce40*/  IMAD.MOV.U32 R4, RZ, RZ, RZ ;  /* 0x000000ffff047224 */ /* 0x000fe200078e00ff */
[----:B------:R-:W-:Y:S01]  /*ce50*/  ULDC.64 UR4, c[0x0][0x198] ;  /* 0x0000660000047ab9 */ /* 0x000fe20000000a00 */
[----:B------:R-:W-:Y:S01]  /*ce60*/  PLOP3.LUT P0, PT, PT, PT, PT, 0x80, 0x0 ;  /* 0x000000000000781c */ /* 0x000fe20003f0f070 */
[----:B------:R-:W-:Y:S01]  /*ce70*/  UIADD3 UR4, UP0, UR4, 0x370, URZ ;  /* 0x0000037004047890 */ /* 0x000fe2000ff1e03f */
[----:B------:R-:W-:Y:S01]  /*ce80*/  SHF.L.U32 R7, R7, 0x6, RZ ;  /* 0x0000000607077819 */ /* 0x000fe200000006ff */
[----:B------:R-:W-:Y:S01]  /*ce90*/  UIADD3 UR8, UR38, 0x24400, URZ ;  /* 0x0002440026087890 */ /* 0x000fe2000fffe03f */
[----:B------:R-:W-:Y:S01]  /*cea0*/  R2UR UR10, R4 ;  /* 0x00000000040a72ca */ /* 0x000fe200000e0000 */
[----:B------:R-:W-:Y:S02]  /*ceb0*/  UIADD3 UR9, UR38, 0x28c38, URZ ;  /* 0x00028c3826097890 */ /* 0x000fe4000fffe03f */
[----:B------:R-:W-:Y:S01]  /*cec0*/  UIADD3.X UR5, URZ, UR5, URZ, UP0, !UPT ;  /* 0x000000053f057290 */ /* 0x000fe200087fe43f */
[----:B------:R-:W-:Y:S01]  /*ced0*/  UMOV UR6, 0x0 ;  /* 0x0000000000067882 */ /* 0x000fe20000000000 */
[----:B------:R-:W-:-:S10]  /*cee0*/  UMOV UR7, 0x14f00000 ;  /* 0x14f0000000077882 */ /* 0x000fd40000000000 */
.L_x_3118:
[----:B------:R-:W-:-:S13]  /*cef0*/  @P0 ELECT P2, URZ, PT ;  /* 0x00000000003f082f */ /* 0x000fda0003840000 */
[----:B-----5:R-:W-:Y:S01]  /*cf00*/  @P2 R2UR UR13, R16 ;  /* 0x00000000100d22ca */ /* 0x020fe200000e0000 */
[----:B------:R-:W-:Y:S01]  /*cf10*/  UMOV UR12, UR36 ;  /* 0x00000024000c7c82 */ /* 0x000fe20008000000 */
[----:B------:R-:W-:Y:S02]  /*cf20*/  @P2 R2UR UR11, R7 ;  /* 0x00000000070b22ca */ /* 0x000fe400000e0000 */
[----:B------:R-:W-:Y:S02]  /*cf30*/  @P2 PLOP3.LUT P0, PT, P2, PT, PT, 0x8, 0x0 ;  /* 0x000000000000281c */ /* 0x000fe4000170e170 */
[----:B------:R-:W-:-:S09]  /*cf40*/  PLOP3.LUT P2, PT, PT, PT, PT, 0x8, 0x0 ;  /* 0x000000000000781c */ /* 0x000fd20003f4e170 */
[----:B------:R3:W-:Y:S02]  /*cf50*/  UTMALDG.4D [UR8], [UR4], desc[UR6] ;  /* 0x00000608040075b4 */ /* 0x0007e40008019000 */
[----:B---3--:R-:W-:Y:S05]  /*cf60*/  @P0 BRA.U.ANY `(.L_x_3118) ;  /* 0xfffffffd00e00947 */ /* 0x008fea000393ffff */
[----:B------:R-:W3:Y:S01]  /*cf70*/  SYNCS.PHASECHK.TRANS64.TRYWAIT P0, [UR38+0x28c68], R2 ;  /* 0x028c6802ff0075a7 */ /* 0x000ee20008000166 */
[----:B------:R-:W-:Y:S04]  /*cf80*/  BSSY B1, `(.L_x_3119) ;  /* 0x0000002000017945 */ /* 0x000fe80003800000 */
[----:B---3--:R-:W-:Y:S05]  /*cf90*/  @!P0 BRA `(.L_x_3120) ;  /* 0x00000014009c8947 */ /* 0x008fea0003800000 */
.L_x_3164:
[----:B------:R-:W-:Y:S05]  /*cfa0*/  BSYNC B1 ;  /* 0x0000000000017941 */ /* 0x000fea0003800000 */
.L_x_3119:
[----:B------:R-:W-:Y:S01]  /*cfb0*/  BSSY B1, `(.L_x_3121) ;  /* 0x0000009000017945 */ /* 0x000fe20003800000 */
[----:B--2---:R-:W-:Y:S02]  /*cfc0*/  IMAD.MOV.U32 R2, RZ, RZ, 0x0 ;  /* 0x00000000ff027424 */ /* 0x004fe400078e00ff */
[----:B------:R-:W-:Y:S01]  /*cfd0*/  IMAD.MOV.U32 R3, RZ, RZ, 0x14f00000 ;  /* 0x14f00000ff037424 */ /* 0x000fe200078e00ff */
[----:B------:R-:W-:Y:S06]  /*cfe0*/  @P1 BRA `(.L_x_3122) ;  /* 0x0000000000141947 */ /* 0x000fec0003800000 */
[----:B------:R-:W-:Y:S01]  /*cff0*/  ISETP.NE.AND P0, PT, R10, RZ, PT ;  /* 0x000000ff0a00720c */ /* 0x000fe20003f05270 */
[----:B------:R-:W-:-:S04]  /*d000*/  IMAD.MOV.U32 R5, RZ, RZ, 0x10000 ;  /* 0x00010000ff057424 */ /* 0x000fc800078e00ff */
[----:B------:R2:W-:Y:S08]  /*d010*/  SYNCS.ARRIVE.TRANS64 RZ, [UR38+0x28c58], R5 ;  /* 0x028c5805ffff79a7 */ /* 0x0005f00008000026 */
[----:B--2---:R-:W-:Y:S05]  /*d020*/  @!P0 BRA `(.L_x_3122) ;  /* 0x0000000000048947 */ /* 0x004fea0003800000 */
[----:B------:R-:W-:Y:S01]  /*d030*/  BPT.TRAP 0x1 ;  /* 0x000000040000795c */ /* 0x000fe20000300000 */
.L_x_3122:
[----:B------:R-:W-:Y:S05]  /*d040*/  BSYNC B1 ;  /* 0x0000000000017941 */ /* 0x000fea0003800000 */
.L_x_3121:
        /* <DEDUP_REMOVED lines=9> */
.L_x_3123:
        /* <DEDUP_REMOVED lines=8> */
[----:B------:R-:W-:Y:S01]  /*d160*/  R2UR UR6, R2 ;  /* 0x00000000020672ca */ /* 0x000fe200000e0000 */
[----:B------:R-:W-:Y:S01]  /*d170*/  UIADD3 UR8, UR38, 0x12400, URZ ;  /* 0x0001240026087890 */ /* 0x000fe2000fffe03f */
[----:B------:R-:W-:Y:S01]  /*d180*/  R2UR UR7, R3 ;  /* 0x00000000030772ca */ /* 0x000fe200000e0000 */
[----:B------:R-:W-:Y:S01]  /*d190*/  UMOV UR10, 0x40 ;  /* 0x00000040000a7882 */ /* 0x000fe20000000000 */
[----:B------:R-:W-:-:S13]  /*d1a0*/  PLOP3.LUT P0, PT, PT, PT, PT, 0x80, 0x0 ;  /* 0x000000000000781c */ /* 0x000fda0003f0f070 */
.L_x_3124:
        /* <DEDUP_REMOVED lines=13> */
.L_x_3125:
        /* <DEDUP_REMOVED lines=13> */
.L_x_3126:
        /* <DEDUP_REMOVED lines=13> */
.L_x_3127:
        /* <DEDUP_REMOVED lines=13> */
.L_x_3128:
        /* <DEDUP_REMOVED lines=13> */
.L_x_3129:
        /* <DEDUP_REMOVED lines=13> */
.L_x_3130:
        /* <DEDUP_REMOVED lines=8> */
.L_x_3112:
[----:B------:R-:W-:Y:S05]  /*d710*/  BSYNC B0 ;  /* 0x0000000000007941 */ /* 0x000fea0003800000 */
.L_x_3111:
[----:B------:R-:W-:Y:S01]  /*d720*/  LOP3.LUT R0, R0, 0x1, RZ, 0x3c, !PT ;  /* 0x0000000100007812 */ /* 0x000fe200078e3cff */
[----:B------:R-:W-:Y:S02]  /*d730*/  IMAD.MOV.U32 R6, RZ, RZ, RZ ;  /* 0x000000ffff067224 */ /* 0x000fe400078e00ff */
[----:B------:R-:W-:-:S07]  /*d740*/  IMAD.MOV.U32 R9, RZ, RZ, RZ ;  /* 0x000000ffff097224 */ /* 0x000fce00078e00ff */
.L_x_3042:
[----:B------:R-:W2:Y:S01]  /*d750*/  S2R R3, SR_CgaCtaId ;  /* 0x0000000000037919 */ /* 0x000ea20000008800 */
[----:B------:R-:W-:Y:S02]  /*d760*/  MOV R2, 0x400 ;  /* 0x0000040000027802 */ /* 0x000fe40000000f00 */
[----:B------:R-:W-:Y:S02]  /*d770*/  SHF.L.U32 R9, R9, 0x1f, RZ ;  /* 0x0000001f09097819 */ /* 0x000fe400000006ff */
[----:B--2---:R-:W-:-:S04]  /*d780*/  LEA R2, R3, R2, 0x18 ;  /* 0x0000000203027211 */ /* 0x004fc800078ec0ff */
[----:B------:R-:W2:Y:S02]  /*d790*/  SYNCS.PHASECHK.TRANS64.TRYWAIT P0, [R2+URZ+0x28c20], R9 ;  /* 0x028c2009020075a7 */ /* 0x000ea4000800017f */
[----:B--2---:R-:W-:Y:S05]  /*d7a0*/  @!P0 BRA `(.L_x_3131) ;  /* 0x0000000c00b08947 */ /* 0x004fea0003800000 */
.L_x_3165:
[----:B------:R-:W-:-:S03]  /*d7b0*/  UMOV UR4, 0xffffffff ;  /* 0xffffffff00047882 */ /* 0x000fc60000000000 */
[----:B------:R-:W-:Y:S05]  /*d7c0*/  BRA.DIV UR4, `(.L_x_3132) ;  /* 0x0000000e04bc7947 */ /* 0x000fea000b800000 */
[----:B------:R-:W3:Y:S02]  /*d7d0*/  S2R R3, SR_TID.X ;  /* 0x0000000000037919 */ /* 0x000ee40000002100 */
[----:B---3--:R-:W-:-:S04]  /*d7e0*/  SHF.R.U32.HI R3, RZ, 0x5, R3 ;  /* 0x00000005ff037819 */ /* 0x008fc80000011603 */
[----:B------:R-:W-:-:S05]  /*d7f0*/  LOP3.LUT R3, R3, 0x3, RZ, 0xc0, !PT ;  /* 0x0000000303037812 */ /* 0x000fca00078ec0ff */
[----:B------:R3:W4:Y:S02]  /*d800*/  SHFL.IDX PT, R14, R3, RZ, 0x1f ;  /* 0x00001fff030e7589 */ /* 0x00072400000e0000 */
.L_x_3168:
[----:B----4-:R-:W-:-:S13]  /*d810*/  ISETP.NE.AND P0, PT, R14, RZ, PT ;  /* 0x000000ff0e00720c */ /* 0x010fda0003f05270 */
[----:B------:R-:W-:Y:S05]  /*d820*/  @P0 BRA `(.L_x_3003) ;  /* 0x0000000000880947 */ /* 0x000fea0003800000 */
[----:B------:R-:W-:-:S03]  /*d830*/  UMOV UR4, 0xffffffff ;  /* 0xffffffff00047882 */ /* 0x000fc60000000000 */
[----:B------:R-:W-:Y:S05]  /*d840*/  BRA.DIV UR4, `(.L_x_3133) ;  /* 0x0000000e04d07947 */ /* 0x000fea000b800000 */
[----:B------:R-:W-:-:S13]  /*d850*/  ELECT P6, URZ, PT ;  /* 0x00000000003f782f */ /* 0x000fda00038c0000 */
.L_x_3171:
[----:B------:R-:W-:Y:S05]  /*d860*/  @!P6 BRA `(.L_x_3003) ;  /* 0x000000000078e947 */ /* 0x000fea0003800000 */
[----:B---3--:R-:W3:Y:S02]  /*d870*/  LDL.LU R3, [R1+0x14] ;  /* 0x0000140001037983 */ /* 0x008ee40000300800 */
[----:B---3--:R-:W-:-:S04]  /*d880*/  LOP3.LUT R3, R3, 0x2, RZ, 0xfc, !PT ;  /* 0x0000000203037812 */ /* 0x008fc800078efcff */
[----:B------:R-:W-:-:S13]  /*d890*/  ISETP.NE.AND P2, PT, R3, 0x3, PT ;  /* 0x000000030300780c */ /* 0x000fda0003f45270 */
[----:B------:R-:W-:Y:S05]  /*d8a0*/  @!P2 BRA `(.L_x_3134) ;  /* 0x000000000004a947 */ /* 0x000fea0003800000 */
[----:B------:R-:W-:Y:S01]  /*d8b0*/  BPT.TRAP 0x1 ;  /* 0x000000040000795c */ /* 0x000fe20000300000 */
.L_x_3134:
[----:B------:R-:W-:Y:S01]  /*d8c0*/  VIADD R8, R2, 0x28c40 ;  /* 0x00028c4002087836 */ /* 0x000fe20000000000 */
[----:B------:R-:W-:Y:S01]  /*d8d0*/  SHF.L.U32 R4, R0, 0x1f, RZ ;  /* 0x0000001f00047819 */ /* 0x000fe200000006ff */
[C---:B------:R-:W-:Y:S02]  /*d8e0*/  VIADD R3, R6.reuse, 0x1 ;  /* 0x0000000106037836 */ /* 0x040fe40000000000 */
[----:B------:R-:W-:-:S03]  /*d8f0*/  IMAD R7, R6, 0x8, R8 ;  /* 0x0000000806077824 */ /* 0x000fc600078e0208 */
[C---:B------:R-:W-:Y:S01]  /*d900*/  ISETP.NE.AND P1, PT, R3.reuse, 0x2, PT ;  /* 0x000000020300780c */ /* 0x040fe20003f25270 */
[----:B------:R-:W3:Y:S03]  /*d910*/  SYNCS.PHASECHK.TRANS64.TRYWAIT P0, [R7+URZ], R4 ;  /* 0x00000004070075a7 */ /* 0x000ee6000800017f */
[----:B------:R-:W-:Y:S02]  /*d920*/  SEL R5, RZ, 0x1, P1 ;  /* 0x00000001ff057807 */ /* 0x000fe40000800000 */
[----:B------:R-:W-:Y:S02]  /*d930*/  SEL R3, R3, RZ, P1 ;  /* 0x000000ff03037207 */ /* 0x000fe40000800000 */
[----:B------:R-:W-:Y:S02]  /*d940*/  LOP3.LUT R0, R0, R5, RZ, 0x3c, !PT ;  /* 0x0000000500007212 */ /* 0x000fe400078e3cff */
[----:B------:R-:W-:-:S02]  /*d950*/  LEA R5, R3, R8, 0x3 ;  /* 0x0000000803057211 */ /* 0x000fc400078e18ff */
[----:B------:R-:W-:Y:S01]  /*d960*/  SHF.L.U32 R0, R0, 0x1f, RZ ;  /* 0x0000001f00007819 */ /* 0x000fe200000006ff */
[----:B---3--:R-:W-:Y:S06]  /*d970*/  @!P0 BRA `(.L_x_3135) ;  /* 0x0000000c00a48947 */ /* 0x008fec0003800000 */
.L_x_3172:
[----:B------:R-:W4:Y:S02]  /*d980*/  SYNCS.PHASECHK.TRANS64.TRYWAIT P0, [R5+URZ], R0 ;  /* 0x00000000050075a7 */ /* 0x000f24000800017f */
[----:B----4-:R-:W-:Y:S05]  /*d990*/  @!P0 BRA `(.L_x_3136) ;  /* 0x0000000c00b08947 */ /* 0x010fea0003800000 */
.L_x_3173:
[----:B------:R-:W-:Y:S05]  /*d9a0*/  @!P2 BRA `(.L_x_3137) ;  /* 0x000000000004a947 */ /* 0x000fea0003800000 */
[----:B------:R-:W-:Y:S01]  /*d9b0*/  BPT.TRAP 0x1 ;  /* 0x000000040000795c */ /* 0x000fe20000300000 */
.L_x_3137:
[----:B--2---:R-:W-:-:S04]  /*d9c0*/  VIADD R2, R2, 0x28c60 ;  /* 0x00028c6002027836 */ /* 0x004fc80000000000 */
[----:B----4-:R-:W-:-:S04]  /*d9d0*/  IMAD R5, R6, 0x8, R2 ;  /* 0x0000000806057824 */ /* 0x010fc800078e0202 */
[----:B------:R-:W2:Y:S02]  /*d9e0*/  SYNCS.PHASECHK.TRANS64.TRYWAIT P0, [R5+URZ], R4 ;  /* 0x00000004050075a7 */ /* 0x000ea4000800017f */
[----:B--2---:R-:W-:Y:S05]  /*d9f0*/  @!P0 BRA `(.L_x_3138) ;  /* 0x0000000c00ac8947 */ /* 0x004fea0003800000 */
.L_x_3174:
[----:B------:R-:W-:-:S07]  /*da00*/  IMAD R3, R3, 0x8, R2 ;  /* 0x0000000803037824 */ /* 0x000fce00078e0202 */
.L_x_3139:
[----:B----4-:R4:W0:Y:S02]  /*da10*/  SYNCS.PHASECHK.TRANS64.TRYWAIT P0, [R3+URZ], R0 ;  /* 0x00000000030075a7 */ /* 0x010824000800017f */
[----:B0-----:R-:W-:Y:S05]  /*da20*/  @!P0 NANOSLEEP.SYNCS 0x989680 ;  /* 0x009896800000895d */ /* 0x001fea0003900000 */
[----:B------:R-:W0:Y:S02]  /*da30*/  @!P0 SYNCS.PHASECHK.TRANS64 P0, [R3+URZ], R0 ;  /* 0x00000000030085a7 */ /* 0x000e24000800007f */
[----:B0-----:R-:W-:Y:S05]  /*da40*/  @!P0 BRA `(.L_x_3139) ;  /* 0xfffffffc00f08947 */ /* 0x001fea000383ffff */
.L_x_3003:
[----:B------:R-:W-:Y:S05]  /*da50*/  BSYNC B6 ;  /* 0x0000000000067941 */ /* 0x000fea0003800000 */
.L_x_3000:
[----:B------:R-:W-:Y:S05]  /*da60*/  EXIT ;  /* 0x000000000000794d */ /* 0x000fea0003800000 */
.L_x_3008:
[----:B0-----:R-:W-:-:S04]  /*da70*/  IMAD.U32 R6, RZ, RZ, UR5 ;  /* 0x00000005ff067e24 */ /* 0x001fc8000f8e00ff */
[----:B------:R0:W1:Y:S03]  /*da80*/  SYNCS.PHASECHK.TRANS64.TRYWAIT P1, [R6+URZ+0x28c50], R5 ;  /* 0x028c5005060075a7 */ /* 0x000066000802017f */
[----:B-1----:R-:W-:Y:S05]  /*da90*/  @!P1 NANOSLEEP.SYNCS 0x989680 ;  /* 0x009896800000995d */ /* 0x002fea0003900000 */
[----:B------:R-:W1:Y:S02]  /*daa0*/  @!P1 SYNCS.PHASECHK.TRANS64 P1, [R6+URZ+0x28c50], R5 ;  /* 0x028c5005060095a7 */ /* 0x000e64000802007f */
[----:B-1----:R-:W-:Y:S05]  /*dab0*/  @!P1 BRA `(.L_x_3008) ;  /* 0xfffffffc00ec9947 */ /* 0x002fea000383ffff */
[----:B------:R-:W-:Y:S05]  /*dac0*/  BRA `(.L_x_3140) ;  /* 0xffffff3800587947 */ /* 0x000fea000383ffff */
.L_x_3013:
[----:B-1----:R-:W-:-:S04]  /*dad0*/  IMAD.U32 R6, RZ, RZ, UR7 ;  /* 0x00000007ff067e24 */ /* 0x002fc8000f8e00ff */
[----:B------:R1:W2:Y:S03]  /*dae0*/  SYNCS.PHASECHK.TRANS64.TRYWAIT P1, [R6+URZ+0x28c50], R5 ;  /* 0x028c5005060075a7 */ /* 0x0002a6000802017f */
[----:B--2---:R-:W-:Y:S05]  /*daf0*/  @!P1 NANOSLEEP.SYNCS 0x989680 ;  /* 0x009896800000995d */ /* 0x004fea0003900000 */
[----:B------:R-:W2:Y:S02]  /*db00*/  @!P1 SYNCS.PHASECHK.TRANS64 P1, [R6+URZ+0x28c50], R5 ;  /* 0x028c5005060095a7 */ /* 0x000ea4000802007f */
[----:B--2---:R-:W-:Y:S05]  /*db10*/  @!P1 BRA `(.L_x_3013) ;  /* 0xfffffffc00ec9947 */ /* 0x004fea000383ffff */
[----:B------:R-:W-:Y:S05]  /*db20*/  BRA `(.L_x_3012) ;  /* 0xffffff4400607947 */ /* 0x000fea000383ffff */
.L_x_3017:
[----:B0-----:R-:W-:-:S04]  /*db30*/  IMAD.U32 R6, RZ, RZ, UR36 ;  /* 0x00000024ff067e24 */ /* 0x001fc8000f8e00ff */
[----:B------:R0:W1:Y:S03]  /*db40*/  SYNCS.PHASECHK.TRANS64.TRYWAIT P1, [R6+URZ+0x28c00], R13 ;  /* 0x028c000d060075a7 */ /* 0x000066000802017f */
[----:B-1----:R-:W-:Y:S05]  /*db50*/  @!P1 NANOSLEEP.SYNCS 0x989680 ;  /* 0x009896800000995d */ /* 0x002fea0003900000 */
[----:B------:R-:W1:Y:S02]  /*db60*/  @!P1 SYNCS.PHASECHK.TRANS64 P1, [R6+URZ+0x28c00], R13 ;  /* 0x028c000d060095a7 */ /* 0x000e64000802007f */
[----:B-1----:R-:W-:Y:S05]  /*db70*/  @!P1 BRA `(.L_x_3017) ;  /* 0xfffffffc00ec9947 */ /* 0x002fea000383ffff */
[----:B------:R-:W-:Y:S05]  /*db80*/  BRA `(.L_x_3141) ;  /* 0xffffff5800587947 */ /* 0x000fea000383ffff */
.L_x_3021:
[----:B-1----:R-:W-:-:S04]  /*db90*/  IMAD.U32 R8, RZ, RZ, UR36 ;  /* 0x00000024ff087e24 */ /* 0x002fc8000f8e00ff */
[----:B------:R1:W2:Y:S03]  /*dba0*/  SYNCS.PHASECHK.TRANS64.TRYWAIT P2, [R8+URZ+0x28c30], R13 ;  /* 0x028c300d080075a7 */ /* 0x0002a6000804017f */
[----:B--2---:R-:W-:Y:S05]  /*dbb0*/  @!P2 NANOSLEEP.SYNCS 0x989680 ;  /* 0x009896800000a95d */ /* 0x004fea0003900000 */
[----:B------:R-:W2:Y:S02]  /*dbc0*/  @!P2 SYNCS.PHASECHK.TRANS64 P2, [R8+URZ+0x28c30], R13 ;  /* 0x028c300d0800a5a7 */ /* 0x000ea4000804007f */
[----:B--2---:R-:W-:Y:S05]  /*dbd0*/  @!P2 BRA `(.L_x_3021) ;  /* 0xfffffffc00eca947 */ /* 0x004fea000383ffff */
[----:B------:R-:W-:Y:S05]  /*dbe0*/  BRA `(.L_x_3020) ;  /* 0xffffff5800747947 */ /* 0x000fea000383ffff */
.L_x_3025:
[----:B---3--:R3:W4:Y:S02]  /*dbf0*/  SYNCS.PHASECHK.TRANS64.TRYWAIT P2, [R14+URZ+0x28c50], R13 ;  /* 0x028c500d0e0075a7 */ /* 0x008724000804017f */
[----:B----4-:R-:W-:Y:S05]  /*dc00*/  @!P2 NANOSLEEP.SYNCS 0x989680 ;  /* 0x009896800000a95d */ /* 0x010fea0003900000 */
[----:B------:R-:W4:Y:S02]  /*dc10*/  @!P2 SYNCS.PHASECHK.TRANS64 P2, [R14+URZ+0x28c50], R13 ;  /* 0x028c500d0e00a5a7 */ /* 0x000f24000804007f */
[----:B----4-:R-:W-:Y:S05]  /*dc20*/  @!P2 BRA `(.L_x_3025) ;  /* 0xfffffffc00f0a947 */ /* 0x010fea000383ffff */
[----:B------:R-:W-:Y:S05]  /*dc30*/  BRA `(.L_x_3024) ;  /* 0xffffff6800ec7947 */ /* 0x000fea000383ffff */
.L_x_3030:
[----:B--2---:R-:W-:-:S04]  /*dc40*/  IMAD.U32 R15, RZ, RZ, UR7 ;  /* 0x00000007ff0f7e24 */ /* 0x004fc8000f8e00ff */
[----:B------:R2:W3:Y:S03]  /*dc50*/  SYNCS.PHASECHK.TRANS64.TRYWAIT P3, [R15+URZ+0x28c30], R14 ;  /* 0x028c300e0f0075a7 */ /* 0x0004e6000806017f */
[----:B---3--:R-:W-:Y:S05]  /*dc60*/  @!P3 NANOSLEEP.SYNCS 0x989680 ;  /* 0x009896800000b95d */ /* 0x008fea0003900000 */
[----:B------:R-:W3:Y:S02]  /*dc70*/  @!P3 SYNCS.PHASECHK.TRANS64 P3, [R15+URZ+0x28c30], R14 ;  /* 0x028c300e0f00b5a7 */ /* 0x000ee4000806007f */
[----:B---3--:R-:W-:Y:S05]  /*dc80*/  @!P3 BRA `(.L_x_3030) ;  /* 0xfffffffc00ecb947 */ /* 0x008fea000383ffff */
[----:B------:R-:W-:Y:S05]  /*dc90*/  BRA `(.L_x_3029) ;  /* 0xffffff6c00c47947 */ /* 0x000fea000383ffff */
.L_x_3034:
[----:B---3--:R3:W4:Y:S02]  /*dca0*/  SYNCS.PHASECHK.TRANS64.TRYWAIT P3, [R171+URZ+0x28c50], R14 ;  /* 0x028c500eab0075a7 */ /* 0x008724000806017f */
[----:B----4-:R-:W-:Y:S05]  /*dcb0*/  @!P3 NANOSLEEP.SYNCS 0x989680 ;  /* 0x009896800000b95d */ /* 0x010fea0003900000 */
[----:B------:R-:W4:Y:S02]  /*dcc0*/  @!P3 SYNCS.PHASECHK.TRANS64 P3, [R171+URZ+0x28c50], R14 ;  /* 0x028c500eab00b5a7 */ /* 0x000f24000806007f */
[----:B----4-:R-:W-:Y:S05]  /*dcd0*/  @!P3 BRA `(.L_x_3034) ;  /* 0xfffffffc00f0b947 */ /* 0x010fea000383ffff */
[----:B------:R-:W-:Y:S05]  /*dce0*/  BRA `(.L_x_3033) ;  /* 0xffffff8000e07947 */ /* 0x000fea000383ffff */
.L_x_3047:
[----:B------:R-:W-:Y:S01]  /*dcf0*/  MOV R13, R19 ;  /* 0x00000013000d7202 */ /* 0x000fe20000000f00 */
[----:B------:R-:W-:Y:S02]  /*dd00*/  IMAD.MOV.U32 R12, RZ, RZ, RZ ;  /* 0x000000ffff0c7224 */ /* 0x000fe400078e00ff */
[----:B------:R-:W-:Y:S02]  /*dd10*/  IMAD.MOV.U32 R11, RZ, RZ, 0x1f ;  /* 0x0000001fff0b7424 */ /* 0x000fe400078e00ff */
[----:B------:R-:W-:-:S07]  /*dd20*/  IMAD.MOV.U32 R15, RZ, RZ, -0x1 ;  /* 0xffffffffff0f7424 */ /* 0x000fce00078e00ff */
[----:B------:R-:W-:Y:S05]  /*dd30*/  WARPSYNC.COLLECTIVE R15, `(.L_x_3142) ;  /* 0x000000000f087348 */ /* 0x000fea0003c00000 */
[----:B------:R0:W1:Y:S02]  /*dd40*/  SHFL.IDX P6, R14, R13, R12, R11 ;  /* 0x0000000c0d0e7389 */ /* 0x00006400000c000b */
[----:B01----:R-:W-:Y:S01]  /*dd50*/  ENDCOLLECTIVE ;  /* 0x000000000000791b */ /* 0x003fe20003800000 */
.L_x_3142:
[----:B------:R-:W-:Y:S05]  /*dd60*/  BRA `(.L_x_3143) ;  /* 0xffffffc000487947 */ /* 0x000fea000383ffff */
.L_x_3049:
[----:B------:R-:W-:Y:S01]  /*dd70*/  BSSY B0, `(.L_x_3144) ;  /* 0x0000006000007945 */ /* 0x000fe20003800000 */
[----:B------:R-:W-:-:S07]  /*dd80*/  IMAD.MOV.U32 R15, RZ, RZ, -0x1 ;  /* 0xffffffffff0f7424 */ /* 0x000fce00078e00ff */
[----:B------:R-:W-:Y:S05]  /*dd90*/  WARPSYNC.COLLECTIVE R15, `(.L_x_3145) ;  /* 0x000000000f0c7348 */ /* 0x000fea0003c00000 */
[----:B------:R-:W-:Y:S02]  /*dda0*/  ELECT P6, UR62, PT ;  /* 0x00000000003e782f */ /* 0x000fe400038c0000 */
[----:B------:R-:W-:Y:S01]  /*ddb0*/  MOV R14, UR62 ;  /* 0x0000003e000e7c02 */ /* 0x000fe20008000f00 */
[----:B------:R-:W-:Y:S10]  /*ddc0*/  ENDCOLLECTIVE ;  /* 0x000000000000791b */ /* 0x000ff40003800000 */
.L_x_3145:
[----:B------:R-:W-:Y:S05]  /*ddd0*/  BSYNC B0 ;  /* 0x0000000000007941 */ /* 0x000fea0003800000 */
.L_x_3144:
[----:B------:R-:W-:Y:S05]  /*dde0*/  BRA `(.L_x_3146) ;  /* 0xffffffc000487947 */ /* 0x000fea000383ffff */
.L_x_3051:
[----:B0-----:R-:W-:-:S04]  /*ddf0*/  IMAD.U32 R3, RZ, RZ, UR38 ;  /* 0x00000026ff037e24 */ /* 0x001fc8000f8e00ff */
[----:B------:R0:W1:Y:S03]  /*de00*/  SYNCS.PHASECHK.TRANS64.TRYWAIT P0, [R3+URZ+0x28c40], R0 ;  /* 0x028c4000030075a7 */ /* 0x000066000800017f */
[----:B-1----:R-:W-:Y:S05]  /*de10*/  @!P0 NANOSLEEP.SYNCS 0x989680 ;  /* 0x009896800000895d */ /* 0x002fea0003900000 */
[----:B------:R-:W1:Y:S02]  /*de20*/  @!P0 SYNCS.PHASECHK.TRANS64 P0, [R3+URZ+0x28c40], R0 ;  /* 0x028c4000030085a7 */ /* 0x000e64000800007f */
[----:B-1----:R-:W-:Y:S05]  /*de30*/  @!P0 BRA `(.L_x_3051) ;  /* 0xfffffffc00ec8947 */ /* 0x002fea000383ffff */
[----:B------:R-:W-:Y:S05]  /*de40*/  BRA `(.L_x_3147) ;  /* 0xffffffc000a47947 */ /* 0x000fea000383ffff */
.L_x_3054:
[----:B------:R-:W-:Y:S01]  /*de50*/  IMAD.MOV.U32 R13, RZ, RZ, R3 ;  /* 0x000000ffff0d7224 */ /* 0x000fe200078e0003 */
[----:B------:R-:W-:Y:S01]  /*de60*/  MOV R11, 0x181f ;  /* 0x0000181f000b7802 */ /* 0x000fe20000000f00 */
[----:B------:R-:W-:Y:S02]  /*de70*/  IMAD.MOV.U32 R12, RZ, RZ, RZ ;  /* 0x000000ffff0c7224 */ /* 0x000fe400078e00ff */
[----:B------:R-:W-:Y:S02]  /*de80*/  IMAD.MOV.U32 R15, RZ, RZ, -0x1 ;  /* 0xffffffffff0f7424 */ /* 0x000fe400078e00ff */
[----:B------:R-:W-:-:S07]  /*de90*/  IMAD R5, R10, 0x40, R5 ;  /* 0x000000400a057824 */ /* 0x000fce00078e0205 */
[----:B------:R-:W-:Y:S05]  /*dea0*/  WARPSYNC.COLLECTIVE R15, `(.L_x_3148) ;  /* 0x000000000f087348 */ /* 0x000fea0003c00000 */
[----:B------:R0:W1:Y:S02]  /*deb0*/  SHFL.IDX P6, R14, R13, R12, R11 ;  /* 0x0000000c0d0e7389 */ /* 0x00006400000c000b */
[----:B01----:R-:W-:Y:S01]  /*dec0*/  ENDCOLLECTIVE ;  /* 0x000000000000791b */ /* 0x003fe20003800000 */
.L_x_3148:
[----:B------:R-:W-:Y:S02]  /*ded0*/  VIADD R21, R5, 0x10 ;  /* 0x0000001005157836 */ /* 0x000fe40000000000 */
[----:B------:R-:W-:Y:S02]  /*dee0*/  IMAD.MOV.U32 R13, RZ, RZ, R0 ;  /* 0x000000ffff0d7224 */ /* 0x000fe400078e0000 */
[----:B------:R-:W-:-:S07]  /*def0*/  IMAD.MOV.U32 R6, RZ, RZ, R14 ;  /* 0x000000ffff067224 */ /* 0x000fce00078e000e */
[----:B------:R-:W-:Y:S05]  /*df00*/  WARPSYNC.COLLECTIVE R15, `(.L_x_3149) ;  /* 0x000000000f087348 */ /* 0x000fea0003c00000 */
[----:B------:R0:W1:Y:S02]  /*df10*/  SHFL.IDX P6, R14, R13, R12, R11 ;  /* 0x0000000c0d0e7389 */ /* 0x00006400000c000b */
[----:B01----:R-:W-:Y:S01]  /*df20*/  ENDCOLLECTIVE ;  /* 0x000000000000791b */ /* 0x003fe20003800000 */
.L_x_3149:
        /* <DEDUP_REMOVED lines=10> */
.L_x_3150:
[----:B------:R-:W-:-:S05]  /*dfd0*/  @!P1 LEA R7, P2, R8, R7, 0x1 ;  /* 0x0000000708079211 */ /* 0x000fca00078408ff */
[----:B------:R-:W-:-:S05]  /*dfe0*/  @!P1 IMAD.X R6, RZ, RZ, R6, P2 ;  /* 0x000000ffff069224 */ /* 0x000fca00010e0606 */
[----:B------:R-:W-:Y:S01]  /*dff0*/  @!P1 LOP3.LUT R7, R7, R6, RZ, 0x3c, !PT ;  /* 0x0000000607079212 */ /* 0x000fe200078e3cff */
[----:B------:R-:W-:-:S03]  /*e000*/  IMAD.MOV.U32 R13, RZ, RZ, R0 ;  /* 0x000000ffff0d7224 */ /* 0x000fc600078e0000 */
[----:B------:R-:W-:-:S04]  /*e010*/  @!P1 LOP3.LUT R6, R7, R6, RZ, 0x3c, !PT ;  /* 0x0000000607069212 */ /* 0x000fc800078e3cff */
[----:B------:R-:W-:-:S05]  /*e020*/  @!P1 LOP3.LUT R7, R7, R6, RZ, 0x3c, !PT ;  /* 0x0000000607079212 */ /* 0x000fca00078e3cff */
[----:B------:R-:W-:Y:S01]  /*e030*/  @!PT LDS RZ, [RZ] ;  /* 0x00000000fffff984 */ /* 0x000fe20000000800 */
[----:B------:R-:W-:Y:S01]  /*e040*/  @!PT LDS RZ, [RZ] ;  /* 0x00000000fffff984 */ /* 0x000fe20000000800 */
[----:B------:R-:W-:Y:S01]  /*e050*/  @!PT LDS RZ, [RZ] ;  /* 0x00000000fffff984 */ /* 0x000fe20000000800 */
[----:B------:R0:W-:Y:S01]  /*e060*/  @!P1 LDGSTS.E.BYPASS.LTC128B.128 [R9+0x20400], desc[UR42][R6.64], !P0 ;  /* 0x2040000006099fae */ /* 0x0001e2000c101d6a */
[----:B------:R-:W-:Y:S01]  /*e070*/  ISETP.GE.AND P1, PT, R21, R2, PT ;  /* 0x000000021500720c */ /* 0x000fe20003f26270 */
[----:B------:R-:W-:Y:S01]  /*e080*/  VIADD R21, R5, 0x20 ;  /* 0x0000002005157836 */ /* 0x000fe20000000000 */
[----:B0-----:R-:W-:-:S11]  /*e090*/  MOV R6, R14 ;  /* 0x0000000e00067202 */ /* 0x001fd60000000f00 */
[----:B------:R-:W-:Y:S05]  /*e0a0*/  WARPSYNC.COLLECTIVE R15, `(.L_x_3151) ;  /* 0x000000000f087348 */ /* 0x000fea0003c00000 */
[----:B------:R0:W1:Y:S02]  /*e0b0*/  SHFL.IDX P6, R14, R13, R12, R11 ;  /* 0x0000000c0d0e7389 */ /* 0x00006400000c000b */
[----:B01----:R-:W-:Y:S01]  /*e0c0*/  ENDCOLLECTIVE ;  /* 0x000000000000791b */ /* 0x003fe20003800000 */
.L_x_3151:
[----:B------:R-:W-:Y:S01]  /*e0d0*/  @!P1 LEA R9, R4, UR38, 0x1 ;  /* 0x0000002604099c11 */ /* 0x000fe2000f8e08ff */
[----:B------:R-:W-:Y:S02]  /*e0e0*/  IMAD.MOV.U32 R13, RZ, RZ, R3 ;  /* 0x000000ffff0d7224 */ /* 0x000fe400078e0003 */
[----:B------:R-:W-:Y:S01]  /*e0f0*/  IMAD.MOV.U32 R12, RZ, RZ, 0x2 ;  /* 0x00000002ff0c7424 */ /* 0x000fe200078e00ff */
[----:B------:R-:W-:-:S13]  /*e100*/  @!P1 LEA R7, P2, R8, R14, 0x1 ;  /* 0x0000000e08079211 */ /* 0x000fda00078408ff */
[----:B------:R-:W-:Y:S05]  /*e110*/  WARPSYNC.COLLECTIVE R15, `(.L_x_3152) ;  /* 0x000000000f087348 */ /* 0x000fea0003c00000 */
[----:B------:R0:W1:Y:S02]  /*e120*/  SHFL.IDX P6, R14, R13, R12, R11 ;  /* 0x0000000c0d0e7389 */ /* 0x00006400000c000b */
[----:B01----:R-:W-:Y:S01]  /*e130*/  ENDCOLLECTIVE ;  /* 0x000000000000791b */ /* 0x003fe20003800000 */
.L_x_3152:
[----:B------:R-:W-:-:S05]  /*e140*/  @!P1 IMAD.X R6, RZ, RZ, R6, P2 ;  /* 0x000000ffff069224 */ /* 0x000fca00010e0606 */
[----:B------:R-:W-:-:S04]  /*e150*/  @!P1 LOP3.LUT R7, R7, R6, RZ, 0x3c, !PT ;  /* 0x0000000607079212 */ /* 0x000fc800078e3cff */
[----:B------:R-:W-:Y:S01]  /*e160*/  @!P1 LOP3.LUT R6, R7, R6, RZ, 0x3c, !PT ;  /* 0x0000000607069212 */ /* 0x000fe200078e3cff */
[----:B------:R-:W-:-:S03]  /*e170*/  IMAD.MOV.U32 R13, RZ, RZ, R0 ;  /* 0x000000ffff0d7224 */ /* 0x000fc600078e0000 */
[----:B------:R-:W-:-:S05]  /*e180*/  @!P1 LOP3.LUT R7, R7, R6, RZ, 0x3c, !PT ;  /* 0x0000000607079212 */ /* 0x000fca00078e3cff */
[----:B------:R-:W-:Y:S01]  /*e190*/  @!PT LDS RZ, [RZ] ;  /* 0x00000000fffff984 */ /* 0x000fe20000000800 */
[----:B------:R-:W-:Y:S01]  /*e1a0*/  @!PT LDS RZ, [RZ] ;  /* 0x00000000fffff984 */ /* 0x000fe20000000800 */
[----:B------:R-:W-:Y:S01]  /*e1b0*/  @!PT LDS RZ, [RZ] ;  /* 0x00000000fffff984 */ /* 0x000fe20000000800 */
[----:B------:R0:W-:Y:S01]  /*e1c0*/  @!P1 LDGSTS.E.BYPASS.LTC128B.128 [R9+0x20c00], desc[UR42][R6.64], !P0 ;  /* 0x20c0000006099fae */ /* 0x0001e2000c101d6a */
[----:B------:R-:W-:Y:S01]  /*e1d0*/  ISETP.GE.AND P1, PT, R21, R2, PT ;  /* 0x000000021500720c */ /* 0x000fe20003f26270 */
[----:B0-----:R-:W-:-:S12]  /*e1e0*/  IMAD.MOV.U32 R6, RZ, RZ, R14 ;  /* 0x000000ffff067224 */ /* 0x001fd800078e000e */
[----:B------:R-:W-:Y:S05]  /*e1f0*/  WARPSYNC.COLLECTIVE R15, `(.L_x_3153) ;  /* 0x000000000f087348 */ /* 0x000fea0003c00000 */
[----:B------:R0:W1:Y:S02]  /*e200*/  SHFL.IDX P6, R14, R13, R12, R11 ;  /* 0x0000000c0d0e7389 */ /* 0x00006400000c000b */
[----:B01----:R-:W-:Y:S01]  /*e210*/  ENDCOLLECTIVE ;  /* 0x000000000000791b */ /* 0x003fe20003800000 */
.L_x_3153:
[----:B------:R-:W-:Y:S02]  /*e220*/  @!P1 LEA R9, R4, UR38, 0x1 ;  /* 0x0000002604099c11 */ /* 0x000fe4000f8e08ff */
[----:B------:R-:W-:Y:S01]  /*e230*/  MOV R13, R3 ;  /* 0x00000003000d7202 */ /* 0x000fe20000000f00 */
[----:B------:R-:W-:Y:S01]  /*e240*/  IMAD.MOV.U32 R12, RZ, RZ, 0x3 ;  /* 0x00000003ff0c7424 */ /* 0x000fe200078e00ff */
[----:B------:R-:W-:-:S13]  /*e250*/  @!P1 LEA R7, P2, R8, R14, 0x1 ;  /* 0x0000000e08079211 */ /* 0x000fda00078408ff */
[----:B------:R-:W-:Y:S05]  /*e260*/  WARPSYNC.COLLECTIVE R15, `(.L_x_3154) ;  /* 0x000000000f087348 */ /* 0x000fea0003c00000 */
[----:B------:R0:W1:Y:S02]  /*e270*/  SHFL.IDX P6, R14, R13, R12, R11 ;  /* 0x0000000c0d0e7389 */ /* 0x00006400000c000b */
[----:B01----:R-:W-:Y:S01]  /*e280*/  ENDCOLLECTIVE ;  /* 0x000000000000791b */ /* 0x003fe20003800000 */
.L_x_3154:
        /* <DEDUP_REMOVED lines=9> */
[----:B------:R-:W-:-:S07]  /*e320*/  IMAD.MOV.U32 R3, RZ, RZ, R14 ;  /* 0x000000ffff037224 */ /* 0x000fce00078e000e */
[----:B0-----:R-:W-:Y:S05]  /*e330*/  WARPSYNC.COLLECTIVE R15, `(.L_x_3155) ;  /* 0x000000000f087348 */ /* 0x001fea0003c00000 */
[----:B------:R1:W2:Y:S02]  /*e340*/  SHFL.IDX P6, R14, R13, R12, R11 ;  /* 0x0000000c0d0e7389 */ /* 0x0002a400000c000b */
[----:B012---:R-:W-:Y:S01]  /*e350*/  ENDCOLLECTIVE ;  /* 0x000000000000791b */ /* 0x007fe20003800000 */
.L_x_3155:
[----:B------:R-:W-:Y:S05]  /*e360*/  BRA `(.L_x_3156) ;  /* 0xffffffc400807947 */ /* 0x000fea000383ffff */
.L_x_3055:
[----:B0-----:R-:W-:-:S04]  /*e370*/  IMAD.U32 R3, RZ, RZ, UR38 ;  /* 0x00000026ff037e24 */ /* 0x001fc8000f8e00ff */
[----:B------:R0:W1:Y:S03]  /*e380*/  SYNCS.PHASECHK.TRANS64.TRYWAIT P0, [R3+URZ+0x28c20], R4 ;  /* 0x028c2004030075a7 */ /* 0x000066000800017f */
[----:B-1----:R-:W-:Y:S05]  /*e390*/  @!P0 NANOSLEEP.SYNCS 0x989680 ;  /* 0x009896800000895d */ /* 0x002fea0003900000 */
[----:B------:R-:W1:Y:S02]  /*e3a0*/  @!P0 SYNCS.PHASECHK.TRANS64 P0, [R3+URZ+0x28c20], R4 ;  /* 0x028c2004030085a7 */ /* 0x000e64000800007f */
[----:B-1----:R-:W-:Y:S05]  /*e3b0*/  @!P0 BRA `(.L_x_3055) ;  /* 0xfffffffc00ec8947 */ /* 0x002fea000383ffff */
[----:B------:R-:W-:Y:S05]  /*e3c0*/  BRA `(.L_x_3157) ;  /* 0xffffffc400b07947 */ /* 0x000fea000383ffff */
.L_x_3058:
[----:B0-----:R-:W-:-:S04]  /*e3d0*/  IMAD.U32 R3, RZ, RZ, UR38 ;  /* 0x00000026ff037e24 */ /* 0x001fc8000f8e00ff */
[----:B------:R0:W1:Y:S03]  /*e3e0*/  SYNCS.PHASECHK.TRANS64.TRYWAIT P0, [R3+URZ+0x28c60], R4 ;  /* 0x028c6004030075a7 */ /* 0x000066000800017f */
[----:B-1----:R-:W-:Y:S05]  /*e3f0*/  @!P0 NANOSLEEP.SYNCS 0x989680 ;  /* 0x009896800000895d */ /* 0x002fea0003900000 */
[----:B------:R-:W1:Y:S02]  /*e400*/  @!P0 SYNCS.PHASECHK.TRANS64 P0, [R3+URZ+0x28c60], R4 ;  /* 0x028c6004030085a7 */ /* 0x000e64000800007f */
[----:B-1----:R-:W-:Y:S05]  /*e410*/  @!P0 BRA `(.L_x_3058) ;  /* 0xfffffffc00ec8947 */ /* 0x002fea000383ffff */
[----:B------:R-:W-:Y:S05]  /*e420*/  BRA `(.L_x_3158) ;  /* 0xffffffc400bc7947 */ /* 0x000fea000383ffff */
.L_x_3074:
[----:B-1----:R-:W-:-:S04]  /*e430*/  IMAD.U32 R3, RZ, RZ, UR38 ;  /* 0x00000026ff037e24 */ /* 0x002fc8000f8e00ff */
[----:B------:R1:W2:Y:S03]  /*e440*/  SYNCS.PHASECHK.TRANS64.TRYWAIT P0, [R3+URZ+0x28c48], R2 ;  /* 0x028c4802030075a7 */ /* 0x0002a6000800017f */
[----:B--2---:R-:W-:Y:S05]  /*e450*/  @!P0 NANOSLEEP.SYNCS 0x989680 ;  /* 0x009896800000895d */ /* 0x004fea0003900000 */
[----:B------:R-:W2:Y:S02]  /*e460*/  @!P0 SYNCS.PHASECHK.TRANS64 P0, [R3+URZ+0x28c48], R2 ;  /* 0x028c4802030085a7 */ /* 0x000ea4000800007f */
[----:B--2---:R-:W-:Y:S05]  /*e470*/  @!P0 BRA `(.L_x_3074) ;  /* 0xfffffffc00ec8947 */ /* 0x004fea000383ffff */
[----:B------:R-:W-:Y:S05]  /*e480*/  BRA `(.L_x_3159) ;  /* 0xffffffd0007c7947 */ /* 0x000fea000383ffff */
.L_x_3079:
[----:B01----:R-:W-:-:S04]  /*e490*/  IMAD.U32 R3, RZ, RZ, UR38 ;  /* 0x00000026ff037e24 */ /* 0x003fc8000f8e00ff */
[----:B------:R0:W1:Y:S03]  /*e4a0*/  SYNCS.PHASECHK.TRANS64.TRYWAIT P0, [R3+URZ+0x28c68], R2 ;  /* 0x028c6802030075a7 */ /* 0x000066000800017f */
[----:B-1----:R-:W-:Y:S05]  /*e4b0*/  @!P0 NANOSLEEP.SYNCS 0x989680 ;  /* 0x009896800000895d */ /* 0x002fea0003900000 */
[----:B------:R-:W1:Y:S02]  /*e4c0*/  @!P0 SYNCS.PHASECHK.TRANS64 P0, [R3+URZ+0x28c68], R2 ;  /* 0x028c6802030085a7 */ /* 0x000e64000800007f */
[----:B-1----:R-:W-:Y:S05]  /*e4d0*/  @!P0 BRA `(.L_x_3079) ;  /* 0xfffffffc00ec8947 */ /* 0x002fea000383ffff */
[----:B------:R-:W-:Y:S05]  /*e4e0*/  BRA `(.L_x_3160) ;  /* 0xffffffd000dc7947 */ /* 0x000fea000383ffff */
.L_x_3094:
[----:B-1----:R-:W-:-:S04]  /*e4f0*/  IMAD.U32 R3, RZ, RZ, UR38 ;  /* 0x00000026ff037e24 */ /* 0x002fc8000f8e00ff */
[----:B------:R1:W2:Y:S03]  /*e500*/  SYNCS.PHASECHK.TRANS64.TRYWAIT P0, [R3+URZ+0x28c40], R2 ;  /* 0x028c4002030075a7 */ /* 0x0002a6000800017f */
[----:B--2---:R-:W-:Y:S05]  /*e510*/  @!P0 NANOSLEEP.SYNCS 0x989680 ;  /* 0x009896800000895d */ /* 0x004fea0003900000 */
[----:B------:R-:W2:Y:S02]  /*e520*/  @!P0 SYNCS.PHASECHK.TRANS64 P0, [R3+URZ+0x28c40], R2 ;  /* 0x028c4002030085a7 */ /* 0x000ea4000800007f */
[----:B--2---:R-:W-:Y:S05]  /*e530*/  @!P0 BRA `(.L_x_3094) ;  /* 0xfffffffc00ec8947 */ /* 0x004fea000383ffff */
[----:B------:R-:W-:Y:S05]  /*e540*/  BRA `(.L_x_3161) ;  /* 0xffffffdc00287947 */ /* 0x000fea000383ffff */
.L_x_3099:
[----:B01----:R-:W-:-:S04]  /*e550*/  MOV R3, UR38 ;  /* 0x0000002600037c02 */ /* 0x003fc80008000f00 */
[----:B------:R0:W1:Y:S03]  /*e560*/  SYNCS.PHASECHK.TRANS64.TRYWAIT P0, [R3+URZ+0x28c60], R2 ;  /* 0x028c6002030075a7 */ /* 0x000066000800017f */
[----:B-1----:R-:W-:Y:S05]  /*e570*/  @!P0 NANOSLEEP.SYNCS 0x989680 ;  /* 0x009896800000895d */ /* 0x002fea0003900000 */
[----:B------:R-:W1:Y:S02]  /*e580*/  @!P0 SYNCS.PHASECHK.TRANS64 P0, [R3+URZ+0x28c60], R2 ;  /* 0x028c6002030085a7 */ /* 0x000e64000800007f */
[----:B-1----:R-:W-:Y:S05]  /*e590*/  @!P0 BRA `(.L_x_3099) ;  /* 0xfffffffc00ec8947 */ /* 0x002fea000383ffff */
[----:B------:R-:W-:Y:S05]  /*e5a0*/  BRA `(.L_x_3162) ;  /* 0xffffffdc008c7947 */ /* 0x000fea000383ffff */
.L_x_3115:
[----:B--2---:R-:W-:-:S04]  /*e5b0*/  IMAD.U32 R3, RZ, RZ, UR38 ;  /* 0x00000026ff037e24 */ /* 0x004fc8000f8e00ff */
[----:B------:R2:W3:Y:S03]  /*e5c0*/  SYNCS.PHASECHK.TRANS64.TRYWAIT P0, [R3+URZ+0x28c48], R2 ;  /* 0x028c4802030075a7 */ /* 0x0004e6000800017f */
[----:B---3--:R-:W-:Y:S05]  /*e5d0*/  @!P0 NANOSLEEP.SYNCS 0x989680 ;  /* 0x009896800000895d */ /* 0x008fea0003900000 */
[----:B------:R-:W3:Y:S02]  /*e5e0*/  @!P0 SYNCS.PHASECHK.TRANS64 P0, [R3+URZ+0x28c48], R2 ;  /* 0x028c4802030085a7 */ /* 0x000ee4000800007f */
[----:B---3--:R-:W-:Y:S05]  /*e5f0*/  @!P0 BRA `(.L_x_3115) ;  /* 0xfffffffc00ec8947 */ /* 0x008fea000383ffff */
[----:B------:R-:W-:Y:S05]  /*e600*/  BRA `(.L_x_3163) ;  /* 0xffffffe400e87947 */ /* 0x000fea000383ffff */
.L_x_3120:
[----:B--2---:R-:W-:-:S04]  /*e610*/  IMAD.U32 R3, RZ, RZ, UR38 ;  /* 0x00000026ff037e24 */ /* 0x004fc8000f8e00ff */
[----:B------:R2:W3:Y:S03]  /*e620*/  SYNCS.PHASECHK.TRANS64.TRYWAIT P0, [R3+URZ+0x28c68], R2 ;  /* 0x028c6802030075a7 */ /* 0x0004e6000800017f */
[----:B---3--:R-:W-:Y:S05]  /*e630*/  @!P0 NANOSLEEP.SYNCS 0x989680 ;  /* 0x009896800000895d */ /* 0x008fea0003900000 */
[----:B------:R-:W3:Y:S02]  /*e640*/  @!P0 SYNCS.PHASECHK.TRANS64 P0, [R3+URZ+0x28c68], R2 ;  /* 0x028c6802030085a7 */ /* 0x000ee4000800007f */
[----:B---3--:R-:W-:Y:S05]  /*e650*/  @!P0 BRA `(.L_x_3120) ;  /* 0xfffffffc00ec8947 */ /* 0x008fea000383ffff */
[----:B------:R-:W-:Y:S05]  /*e660*/  BRA `(.L_x_3164) ;  /* 0xffffffe8004c7947 */ /* 0x000fea000383ffff */
.L_x_3131:
[----:B--2---:R2:W3:Y:S02]  /*e670*/  SYNCS.PHASECHK.TRANS64.TRYWAIT P0, [R2+URZ+0x28c20], R9 ;  /* 0x028c2009020075a7 */ /* 0x0044e4000800017f */
[----:B---3--:R-:W-:Y:S05]  /*e680*/  @!P0 NANOSLEEP.SYNCS 0x989680 ;  /* 0x009896800000895d */ /* 0x008fea0003900000 */
[----:B------:R-:W3:Y:S02]  /*e690*/  @!P0 SYNCS.PHASECHK.TRANS64 P0, [R2+URZ+0x28c20], R9 ;  /* 0x028c2009020085a7 */ /* 0x000ee4000800007f */
[----:B---3--:R-:W-:Y:S05]  /*e6a0*/  @!P0 BRA `(.L_x_3131) ;  /* 0xfffffffc00f08947 */ /* 0x008fea000383ffff */
[----:B------:R-:W-:Y:S05]  /*e6b0*/  BRA `(.L_x_3165) ;  /* 0xfffffff0003c7947 */ /* 0x000fea000383ffff */
.L_x_3132:
[----:B------:R-:W3:Y:S01]  /*e6c0*/  S2R R3, SR_TID.X ;  /* 0x0000000000037919 */ /* 0x000ee20000002100 */
[----:B------:R-:W-:Y:S01]  /*e6d0*/  BSSY B0, `(.L_x_3166) ;  /* 0x000000a000007945 */ /* 0x000fe20003800000 */
[----:B------:R-:W-:Y:S02]  /*e6e0*/  IMAD.MOV.U32 R12, RZ, RZ, RZ ;  /* 0x000000ffff0c7224 */ /* 0x000fe400078e00ff */
[----:B0-----:R-:W-:Y:S02]  /*e6f0*/  IMAD.MOV.U32 R11, RZ, RZ, 0x1f ;  /* 0x0000001fff0b7424 */ /* 0x001fe400078e00ff */
[----:B------:R-:W-:Y:S01]  /*e700*/  IMAD.MOV.U32 R15, RZ, RZ, -0x1 ;  /* 0xffffffffff0f7424 */ /* 0x000fe200078e00ff */
[----:B---3--:R-:W-:-:S04]  /*e710*/  SHF.R.U32.HI R3, RZ, 0x5, R3 ;  /* 0x00000005ff037819 */ /* 0x008fc80000011603 */
[----:B------:R-:W-:-:S05]  /*e720*/  LOP3.LUT R3, R3, 0x3, RZ, 0xc0, !PT ;  /* 0x0000000303037812 */ /* 0x000fca00078ec0ff */
[----:B------:R-:W-:-:S07]  /*e730*/  IMAD.MOV.U32 R13, RZ, RZ, R3 ;  /* 0x000000ffff0d7224 */ /* 0x000fce00078e0003 */
[----:B-12---:R-:W-:Y:S05]  /*e740*/  WARPSYNC.COLLECTIVE R15, `(.L_x_3167) ;  /* 0x000000000f087348 */ /* 0x006fea0003c00000 */
[----:B------:R0:W3:Y:S02]  /*e750*/  SHFL.IDX P6, R14, R13, R12, R11 ;  /* 0x0000000c0d0e7389 */ /* 0x0000e400000c000b */
[----:B0123--:R-:W-:Y:S01]  /*e760*/  ENDCOLLECTIVE ;  /* 0x000000000000791b */ /* 0x00ffe20003800000 */
.L_x_3167:
[----:B------:R-:W-:Y:S05]  /*e770*/  BSYNC B0 ;  /* 0x0000000000007941 */ /* 0x000fea0003800000 */
.L_x_3166:
[----:B------:R-:W-:Y:S05]  /*e780*/  BRA `(.L_x_3168) ;  /* 0xfffffff000207947 */ /* 0x000fea000383ffff */
.L_x_3133:
[----:B------:R-:W-:Y:S01]  /*e790*/  BSSY B0, `(.L_x_3169) ;  /* 0x0000006000007945 */ /* 0x000fe20003800000 */
[----:B------:R-:W-:-:S07]  /*e7a0*/  IMAD.MOV.U32 R15, RZ, RZ, -0x1 ;  /* 0xffffffffff0f7424 */ /* 0x000fce00078e00ff */
[----:B0123--:R-:W-:Y:S05]  /*e7b0*/  WARPSYNC.COLLECTIVE R15, `(.L_x_3170) ;  /* 0x000000000f0c7348 */ /* 0x00ffea0003c00000 */
[----:B------:R-:W-:Y:S02]  /*e7c0*/  ELECT P6, UR62, PT ;  /* 0x00000000003e782f */ /* 0x000fe400038c0000 */
[----:B------:R-:W-:Y:S01]  /*e7d0*/  MOV R14, UR62 ;  /* 0x0000003e000e7c02 */ /* 0x000fe20008000f00 */
[----:B0123--:R-:W-:Y:S10]  /*e7e0*/  ENDCOLLECTIVE ;  /* 0x000000000000791b */ /* 0x00fff40003800000 */
.L_x_3170:
[----:B------:R-:W-:Y:S05]  /*e7f0*/  BSYNC B0 ;  /* 0x0000000000007941 */ /* 0x000fea0003800000 */
.L_x_3169:
[----:B------:R-:W-:Y:S05]  /*e800*/  BRA `(.L_x_3171) ;  /* 0xfffffff000147947 */ /* 0x000fea000383ffff */
.L_x_3135:
[----:B---3--:R3:W4:Y:S02]  /*e810*/  SYNCS.PHASECHK.TRANS64.TRYWAIT P0, [R7+URZ], R4 ;  /* 0x00000004070075a7 */ /* 0x008724000800017f */
[----:B----4-:R-:W-:Y:S05]  /*e820*/  @!P0 NANOSLEEP.SYNCS 0x989680 ;  /* 0x009896800000895d */ /* 0x010fea0003900000 */
[----:B------:R-:W4:Y:S02]  /*e830*/  @!P0 SYNCS.PHASECHK.TRANS64 P0, [R7+URZ], R4 ;  /* 0x00000004070085a7 */ /* 0x000f24000800007f */
[----:B----4-:R-:W-:Y:S05]  /*e840*/  @!P0 BRA `(.L_x_3135) ;  /* 0xfffffffc00f08947 */ /* 0x010fea000383ffff */
[----:B------:R-:W-:Y:S05]  /*e850*/  BRA `(.L_x_3172) ;  /* 0xfffffff000487947 */ /* 0x000fea000383ffff */
.L_x_3136:
[----:B----4-:R4:W0:Y:S02]  /*e860*/  SYNCS.PHASECHK.TRANS64.TRYWAIT P0, [R5+URZ], R0 ;  /* 0x00000000050075a7 */ /* 0x010824000800017f */
[----:B0-----:R-:W-:Y:S05]  /*e870*/  @!P0 NANOSLEEP.SYNCS 0x989680 ;  /* 0x009896800000895d */ /* 0x001fea0003900000 */
[----:B------:R-:W0:Y:S02]  /*e880*/  @!P0 SYNCS.PHASECHK.TRANS64 P0, [R5+URZ], R0 ;  /* 0x00000000050085a7 */ /* 0x000e24000800007f */
[----:B0-----:R-:W-:Y:S05]  /*e890*/  @!P0 BRA `(.L_x_3136) ;  /* 0xfffffffc00f08947 */ /* 0x001fea000383ffff */
[----:B------:R-:W-:Y:S05]  /*e8a0*/  BRA `(.L_x_3173) ;  /* 0xfffffff0003c7947 */ /* 0x000fea000383ffff */
.L_x_3138:
[----:B--2---:R2:W4:Y:S02]  /*e8b0*/  SYNCS.PHASECHK.TRANS64.TRYWAIT P0, [R5+URZ], R4 ;  /* 0x00000004050075a7 */ /* 0x004524000800017f */
[----:B----4-:R-:W-:Y:S05]  /*e8c0*/  @!P0 NANOSLEEP.SYNCS 0x989680 ;  /* 0x009896800000895d */ /* 0x010fea0003900000 */
[----:B------:R-:W4:Y:S02]  /*e8d0*/  @!P0 SYNCS.PHASECHK.TRANS64 P0, [R5+URZ], R4 ;  /* 0x00000004050085a7 */ /* 0x000f24000800007f */
[----:B----4-:R-:W-:Y:S05]  /*e8e0*/  @!P0 BRA `(.L_x_3138) ;  /* 0xfffffffc00f08947 */ /* 0x010fea000383ffff */
[----:B------:R-:W-:Y:S05]  /*e8f0*/  BRA `(.L_x_3174) ;  /* 0xfffffff000407947 */ /* 0x000fea000383ffff */
.L_x_3175:
        /* <DEDUP_REMOVED lines=16> */
.L_x_14996:


//--------------------- .text._ZN7cutlass13device_kernelIN5flash11enable_sm90INS1_16FlashAttnFwdSm90INS1_25CollectiveMainloopFwdSm90ILi2EN4cute5tupleIJNS5_1CILi1EEES8_S8_EEENS6_IJNS7_ILi64EEESA_SA_EEELi512ENS_6half_tEfNS_4arch4Sm90ELb0ELb0ELb0ELb0ELb0ELb0ELb1ELb0ELb0ELb1ELb1ELb0EEENS1_21CollectiveEpilogueFwdINS6_IJSA_NS7_ILi512EEESA_EEES9_SC_SE_Li256ELb0ELb1ELb1ELb0EEENS1_19SingleTileSchedulerILb0ELb1ELb1ELi64EEEEEEEEEvNT_6ParamsE --------------------------
	.section	.text._ZN7cutlass13device_kernelIN5flash11enable_sm90INS1_16FlashAttnFwdSm90INS1_25CollectiveMainloopFwdSm90ILi2EN4cute5tupleIJNS5_1CILi1EEES8_S8_EEENS6_IJNS7_ILi64EEESA_SA_EEELi512ENS_6half_tEfNS_4arch4Sm90ELb0ELb0ELb0ELb0ELb0ELb0ELb1ELb0ELb0ELb1ELb1ELb0EEENS1_21CollectiveEpilogueFwdINS6_IJSA_NS7_ILi512EEESA_EEES9_SC_SE_Li256ELb0ELb1ELb1ELb0EEENS1_19SingleTileSchedulerILb0ELb1ELb1ELi64EEEEEEEEEvNT_6ParamsE,"ax",@progbits
	.align	128
.text._ZN7cutlass13device_kernelIN5flash11enable_sm90INS1_16FlashAttnFwdSm90INS1_25CollectiveMainloopFwdSm90ILi2EN4cute5tupleIJNS5_1CILi1EEES8_S8_EEENS6_IJNS7_ILi64EEESA_SA_EEELi512ENS_6half_tEfNS_4arch4Sm90ELb0ELb0ELb0ELb0ELb0ELb0ELb1ELb0ELb0ELb1ELb1ELb0EEENS1_21CollectiveEpilogueFwdINS6_IJSA_NS7_ILi512EEESA_EEES9_SC_SE_Li256ELb0ELb1ELb1ELb0EEENS1_19SingleTileSchedulerILb0ELb1ELb1ELi64EEEEEEEEEvNT_6ParamsE:
        .type           _ZN7cutlass13device_kernelIN5flash11enable_sm90INS1_16FlashAttnFwdSm90INS1_25CollectiveMainloopFwdSm90ILi2EN4cute5tupleIJNS5_1CILi1EEES8_S8_EEENS6_IJNS7_ILi64EEESA_SA_EEELi512ENS_6half_tEfNS_4arch4Sm90ELb0ELb0ELb0ELb0ELb0ELb0ELb1ELb0ELb0ELb1ELb1ELb0EEENS1_21CollectiveEpilogueFwdINS6_IJSA_NS7_ILi512EEESA_EEES9_SC_SE_Li256ELb0ELb1ELb1ELb0EEENS1_19SingleTileSchedulerILb0ELb1ELb1ELi64EEEEEEEEEvNT_6ParamsE,@function
        .size           _ZN7cutlass13device_kernelIN5flash11enable_sm90INS1_16FlashAttnFwdSm90INS1_25CollectiveMainloopFwdSm90ILi2EN4cute5tupleIJNS5_1CILi1EEES8_S8_EEENS6_IJNS7_ILi64EEESA_SA_EEELi512ENS_6half_tEfNS_4arch4Sm90ELb0ELb0ELb0ELb0ELb0ELb0ELb1ELb0ELb0ELb1ELb1ELb0EEENS1_21CollectiveEpilogueFwdINS6_IJSA_NS7_ILi512EEESA_EEES9_SC_SE_Li256ELb0ELb1ELb1ELb0EEENS1_19SingleTileSchedulerILb0ELb1ELb1ELi64EEEEEEEEEvNT_6ParamsE,(.L_x_14997 - _ZN7cutlass13device_kernelIN5flash11enable_sm90INS1_16FlashAttnFwdSm90INS1_25CollectiveMainloopFwdSm90ILi2EN4cute5tupleIJNS5_1CILi1EEES8_S8_EEENS6_IJNS7_ILi64EEESA_SA_EEELi512ENS_6half_tEfNS_4arch4Sm90ELb0ELb0ELb0ELb0ELb0ELb0ELb1ELb0ELb0ELb1ELb1ELb0EEENS1_21CollectiveEpilogueFwdINS6_IJSA_NS7_ILi512EEESA_EEES9_SC_SE_Li256ELb0ELb1ELb1ELb0EEENS1_19SingleTileSchedulerILb0ELb1ELb1ELi64EEEEEEEEEvNT_6ParamsE)
        .other          _ZN7cutlass13device_kernelIN5flash11enable_sm90INS1_16FlashAttnFwdSm90INS1_25CollectiveMainloopFwdSm90ILi2EN4cute5tupleIJNS5_1CILi1EEES8_S8_EEENS6_IJNS7_ILi64EEESA_SA_EEELi512ENS_6half_tEfNS_4arch4Sm90ELb0ELb0ELb0ELb0ELb0ELb0ELb1ELb0ELb0ELb1ELb1ELb0EEENS1_21CollectiveEpilogueFwdINS6_IJSA_NS7_ILi512EEESA_EEES9_SC_SE_Li256ELb0ELb1ELb1ELb0EEENS1_19SingleTileSchedulerILb0ELb1ELb1ELi64EEEEEEEEEvNT_6ParamsE,@"STO_CUDA_ENTRY STV_DEFAULT"
_ZN7cutlass13device_kernelIN5flash11enable_sm90INS1_16FlashAttnFwdSm90INS1_25CollectiveMainloopFwdSm90ILi2EN4cute5tupleIJNS5_1CILi1EEES8_S8_EEENS6_IJNS7_ILi64EEESA_SA_EEELi512ENS_6half_tEfNS_4arch4Sm90ELb0ELb0ELb0ELb0ELb0ELb0ELb1ELb0ELb0ELb1ELb1ELb0EEENS1_21CollectiveEpilogueFwdINS6_IJSA_NS7_ILi512EEESA_EEES9_SC_SE_Li256ELb0ELb1ELb1ELb0EEENS1_19SingleTileSchedulerILb0ELb1ELb1ELi64EEEEEEEEEvNT_6ParamsE:
[----:B------:R-:W0:Y:S02]  /*0000*/  LDC R1, c[0x0][0x28] ;  /* 0x00000a00ff017b82 */ /* 0x000e240000000800 */
[----:B0-----:R-:W-:Y:S01]  /*0010*/  VIADD R1, R1, 0xffffffd0 ;  /* 0xffffffd001017836 */ /* 0x001fe20000000000 */
[----:B------:R-:W0:Y:S01]  /*0020*/  S2R R3, SR_TID.X ;  /* 0x0000000000037919 */ /* 0x000e220000002100 */
[----:B------:R-:W-:Y:S01]  /*0030*/  ELECT P0, URZ, PT ;  /* 0x00000000003f782f */ /* 0x000fe20003800000 */
[----:B------:R-:W-:Y:S01]  /*0040*/  BSSY B0, `(.L_x_3176) ;  /* 0x000000e000007945 */ /* 0x000fe20003800000 */
[--C-:B0-----:R-:W-:Y:S02]  /*0050*/  SHF.R.U32.HI R0, RZ, 0x5, R3.reuse ;  /* 0x00000005ff007819 */ /* 0x101fe40000011603 */
[----:B------:R-:W-:-:S03]  /*0060*/  SHF.R.U32.HI R3, RZ, 0x7, R3 ;  /* 0x00000007ff037819 */ /* 0x000fc60000011603 */
        /* <DEDUP_REMOVED lines=11> */
.L_x_3177:
[----:B------:R-:W-:Y:S05]  /*0120*/  BSYNC B0 ;  /* 0x0000000000007941 */ /* 0x000fea0003800000 */
.L_x_3176:
        /* <DEDUP_REMOVED lines=21> */
[----:B0-----:R0:W1:Y:S01]  /*0280*/  @UP1 SYNCS.EXCH.64 URZ, [UR8+0x38800], UR4 ;  /* 0x03880004083f15b2 */ /* 0x0010620008000100 */
[----:B------:R0:W2:Y:S04]  /*0290*/  @UP2 SYNCS.EXCH.64 URZ, [UR8+0x38810], UR4 ;  /* 0x03881004083f25b2 */ /* 0x0000a80008000100 */
[----:B------:R0:W3:Y:S01]  /*02a0*/  @UP3 SYNCS.EXCH.64 URZ, [UR8+0x38820], UR6 ;  /* 0x03882006083f35b2 */ /* 0x0000e20008000100 */
        /* <DEDUP_REMOVED lines=14> */
[----:B----4-:R-:W-:Y:S01]  /*0390*/  NOP ;  /* 0x0000000000007918 */ /* 0x010fe20000000000 */
.L_x_3178:
[----:B------:R-:W4:Y:S01]  /*03a0*/  SHFL.IDX PT, R2, R0, RZ, 0x1f ;  /* 0x00001fff00027589 */ /* 0x000f2200000e0000 */
[----:B------:R-:W-:Y:S01]  /*03b0*/  NOP ;  /* 0x0000000000007918 */ /* 0x000fe20000000000 */
[----:B----4-:R-:W-:-:S13]  /*03c0*/  ISETP.NE.AND P0, PT, R2, RZ, PT ;  /* 0x000000ff0200720c */ /* 0x010fda0003f05270 */
        /* <DEDUP_REMOVED lines=18> */
[----:B----4-:R-:W-:Y:S01]  /*04f0*/  NOP ;  /* 0x0000000000007918 */ /* 0x010fe20000000000 */
.L_x_3179:
[----:B------:R-:W4:Y:S01]  /*0500*/  SHFL.IDX PT, R2, R0, RZ, 0x1f ;  /* 0x00001fff00027589 */ /* 0x000f2200000e0000 */
[----:B------:R-:W-:Y:S01]  /*0510*/  NOP ;  /* 0x0000000000007918 */ /* 0x000fe20000000000 */
[----:B----4-:R-:W-:-:S13]  /*0520*/  ISETP.NE.AND P0, PT, R2, RZ, PT ;  /* 0x000000ff0200720c */ /* 0x010fda0003f05270 */
        /* <DEDUP_REMOVED lines=15> */
.L_x_3180:
        /* <DEDUP_REMOVED lines=22> */
.L_x_3181:
        /* <DEDUP_REMOVED lines=22> */
.L_x_3182:
[----:B0-----:R-:W-:Y:S01]  /*08e0*/  UMOV UR4, 0x1 ;  /* 0x0000000100047882 */ /* 0x001fe20000000000 */
[----:B------:R-:W-:Y:S01]  /*08f0*/  PLOP3.LUT P0, PT, PT, PT, UP0, 0x80, 0x0 ;  /* 0x000000000000781c */ /* 0x000fe20003f0f008 */
[----:B------:R-:W-:Y:S01]  /*0900*/  USEL UR4, UR4, 0x2, !UP0 ;  /* 0x0000000204047887 */ /* 0x000fe2000c000000 */
[----:B------:R-:W-:Y:S01]  /*0910*/  NOP ;  /* 0x0000000000007918 */ /* 0x000fe20000000000 */
[----:B------:R-:W-:Y:S04]  /*0920*/  BSSY B6, `(.L_x_3183) ;  /* 0x0001102000067945 */ /* 0x000fe80003800000 */
[----:B------:R-:W-:-:S05]  /*0930*/  IMAD.U32 R2, RZ, RZ, UR4 ;  /* 0x00000004ff027e24 */ /* 0x000fca000f8e00ff */
[----:B------:R0:W-:Y:S01]  /*0940*/  STL [R1+0x28], R2 ;  /* 0x0000280201007387 */ /* 0x0001e20000100800 */
[----:B-123--:R-:W-:Y:S06]  /*0950*/  BAR.SYNC.DEFER_BLOCKING 0x0 ;  /* 0x0000000000007b1d */ /* 0x00efec0000010000 */
[----:B------:R-:W-:Y:S05]  /*0960*/  @!P0 BRA `(.L_x_3184) ;  /* 0x000000b800188947 */ /* 0x000fea0003800000 */
.L_x_3185:
[----:B------:R-:W-:-:S08]  /*0970*/  NOP ;  /* 0x0000000000007918 */ /* 0x000fd00000000000 */
[----:B------:R-:W1:Y:S02]  /*0980*/  USETMAXREG.TRY_ALLOC.CTAPOOL UP0, 0xf0 ;  /* 0x000000f0000079c8 */ /* 0x000e640008000600 */
[----:B-1----:R-:W-:-:S13]  /*0990*/  PLOP3.LUT P0, PT, PT, PT, UP0, 0x80, 0x0 ;  /* 0x000000000000781c */ /* 0x002fda0003f0f008 */
[----:B------:R-:W-:Y:S05]  /*09a0*/  @!P0 BRA `(.L_x_3185) ;  /* 0xfffffffc00f08947 */ /* 0x000fea000383ffff */
[----:B------:R-:W1:Y:S01]  /*09b0*/  S2R R11, SR_TID.X ;  /* 0x00000000000b7919 */ /* 0x000e620000002100 */
[----:B------:R-:W2:Y:S01]  /*09c0*/  S2UR UR6, SR_CTAID.Y ;  /* 0x00000000000679c3 */ /* 0x000ea20000002600 */
[----:B------:R-:W-:Y:S02]  /*09d0*/  ULDC UR7, c[0x0][0xd50] ;  /* 0x0003540000077ab9 */ /* 0x000fe40000000800 */
[----:B------:R-:W-:-:S05]  /*09e0*/  UISETP.NE.AND UP0, UPT, UR7, 0x1, UPT ;  /* 0x000000010700788c */ /* 0x000fca000bf05270 */
[----:B------:R-:W3:Y:S06]  /*09f0*/  S2UR UR8, SR_CTAID.Z ;  /* 0x00000000000879c3 */ /* 0x000eec0000002700 */
[----:B------:R-:W-:Y:S01]  /*0a00*/  @UP0 ULDC UR4, c[0x0][0xd54] ;  /* 0x0003550000040ab9 */ /* 0x000fe20000000800 */
[----:B------:R-:W-:Y:S01]  /*0a10*/  @UP0 ULDC UR10, c[0x0][0xd58] ;  /* 0x00035600000a0ab9 */ /* 0x000fe20000000800 */
[----:B--2---:R-:W-:Y:S02]  /*0a20*/  UIMAD.WIDE.U32 UR4, UR6, UR4, URZ ;  /* 0x00000004060472a5 */ /* 0x004fe4000f8e003f */
[----:B------:R-:W-:-:S02]  /*0a30*/  UMOV UR11, UR6 ;  /* 0x00000006000b7c82 */ /* 0x000fc40008000000 */
[----:B------:R-:W-:Y:S01]  /*0a40*/  @UP0 USHF.R.U32.HI UR11, URZ, UR10, UR5 ;  /* 0x0000000a3f0b0299 */ /* 0x000fe20008011605 */
[----:B-1----:R-:W-:-:S03]  /*0a50*/  LOP3.LUT R0, R11, 0xffffff80, RZ, 0xc0, !PT ;  /* 0xffffff800b007812 */ /* 0x002fc600078ec0ff */
[----:B------:R-:W-:Y:S01]  /*0a60*/  UIADD3 UR4, -UR11, URZ, URZ ;  /* 0x0000003f0b047290 */ /* 0x000fe2000fffe13f */
[----:B------:R-:W-:Y:S01]  /*0a70*/  ISETP.NE.AND P0, PT, R0, 0x80, PT ;  /* 0x000000800000780c */ /* 0x000fe20003f05270 */
[----:B------:R-:W-:Y:S02]  /*0a80*/  IMAD.U32 R0, RZ, RZ, UR11 ;  /* 0x0000000bff007e24 */ /* 0x000fe4000f8e00ff */
[----:B------:R-:W-:-:S03]  /*0a90*/  UIMAD UR7, UR7, UR4, UR6 ;  /* 0x00000004070772a4 */ /* 0x000fc6000f8e0206 */
[----:B------:R4:W-:Y:S07]  /*0aa0*/  STL [R1], R0 ;  /* 0x0000000001007387 */ /* 0x0009ee0000100800 */
[----:B------:R-:W-:Y:S06]  /*0ab0*/  @!P0 BAR.ARV 0x8, 0x100 ;  /* 0x0204000000008b1d */ /* 0x000fec0000002000 */
[----:B------:R-:W-:-:S13]  /*0ac0*/  ISETP.GE.U32.AND P0, PT, R11, 0x100, PT ;  /* 0x000001000b00780c */ /* 0x000fda0003f06070 */
[----:B------:R-:W-:Y:S06]  /*0ad0*/  @P0 BAR.ARV 0xf, 0x100 ;  /* 0x03c4000000000b1d */ /* 0x000fec0000002000 */
[----:B---3--:R-:W-:-:S13]  /*0ae0*/  ISETP.LE.AND P0, PT, RZ, UR8, PT ;  /* 0x00000008ff007c0c */ /* 0x008fda000bf03270 */
[----:B----4-:R-:W-:Y:S05]  /*0af0*/  @!P0 BRA `(.L_x_3186) ;  /* 0x0000010c00908947 */ /* 0x010fea0003800000 */
[----:B------:R-:W-:Y:S01]  /*0b00*/  ULDC.64 UR4, c[0x0][0x418] ;  /* 0x0001060000047ab9 */ /* 0x000fe20000000a00 */
[----:B------:R-:W-:Y:S01]  /*0b10*/  ULDC UR60, c[0x0][0x424] ;  /* 0x00010900003c7ab9 */ /* 0x000fe20000000800 */
[----:B------:R-:W-:Y:S01]  /*0b20*/  UISETP.NE.U32.AND UP0, UPT, UR4, URZ, UPT ;  /* 0x0000003f0400728c */ /* 0x000fe2000bf05070 */
[----:B------:R-:W-:Y:S01]  /*0b30*/  VIADD R152, R11, 0xffffff80 ;  /* 0xffffff800b987836 */ /* 0x000fe20000000000 */
[----:B------:R-:W-:Y:S02]  /*0b40*/  UISETP.NE.AND UP1, UPT, UR9, 0x1, UPT ;  /* 0x000000010900788c */ /* 0x000fe4000bf25270 */
[----:B------:R-:W-:Y:S01]  /*0b50*/  UISETP.NE.AND.EX UP0, UPT, UR5, URZ, UPT, UP0 ;  /* 0x0000003f0500728c */ /* 0x000fe2000bf05300 */
[----:B------:R-:W-:Y:S01]  /*0b60*/  ULDC UR4, c[0x0][0x2f0] ;  /* 0x0000bc0000047ab9 */ /* 0x000fe20000000800 */
[----:B------:R-:W-:Y:S02]  /*0b70*/  USHF.R.U32.HI UR11, URZ, 0x10, UR7 ;  /* 0x000000103f0b7899 */ /* 0x000fe40008011607 */
[----:B------:R-:W-:Y:S01]  /*0b80*/  PLOP3.LUT P0, PT, PT, PT, UP1, 0x80, 0x0 ;  /* 0x000000000000781c */ /* 0x000fe20003f0f018 */
[----:B------:R-:W-:-:S02]  /*0b90*/  USEL UR60, UR60, 0x1, UP0 ;  /* 0x000000013c3c7887 */ /* 0x000fc40008000000 */
[----:B------:R-:W-:Y:S02]  /*0ba0*/  UISETP.NE.AND UP0, UPT, UR11, URZ, UPT ;  /* 0x0000003f0b00728c */ /* 0x000fe4000bf05270 */
[----:B------:R-:W-:Y:S02]  /*0bb0*/  UIMAD UR60, UR60, UR4, URZ ;  /* 0x000000043c3c72a4 */ /* 0x000fe4000f8e023f */
[----:B------:R-:W-:Y:S02]  /*0bc0*/  ULOP3.LUT UR7, UR7, 0xffff, URZ, 0xc0, !UPT ;  /* 0x0000ffff07077892 */ /* 0x000fe4000f8ec03f */
[----:B------:R-:W-:-:S04]  /*0bd0*/  UIADD3 UR4, UR60, 0x3f, URZ ;  /* 0x0000003f3c047890 */ /* 0x000fc8000fffe03f */
[----:B------:R-:W-:Y:S01]  /*0be0*/  USHF.R.S32.HI UR5, URZ, 0x1f, UR4 ;  /* 0x0000001f3f057899 */ /* 0x000fe20008011404 */
[----:B------:R-:W-:-:S03]  /*0bf0*/  @!UP0 ULDC UR11, c[0x0][0xae8] ;  /* 0x0002ba00000b8ab9 */ /* 0x000fc60000000800 */
[----:B------:R-:W-:-:S04]  /*0c00*/  ULEA.HI UR5, UR5, UR4, URZ, 0x6 ;  /* 0x0000000405057291 */ /* 0x000fc8000f8f303f */
[----:B------:R-:W-:Y:S01]  /*0c10*/  USHF.R.S32.HI UR6, URZ, 0x6, UR5 ;  /* 0x000000063f067899 */ /* 0x000fe20008011405 */
[----:B------:R-:W-:Y:S11]  /*0c20*/  @!P0 BRA `(.L_x_3187) ;  /* 0x0000001c00948947 */ /* 0x000ff60003800000 */
[----:B------:R-:W-:Y:S01]  /*0c30*/  UISETP.GE.AND UP0, UPT, UR60, 0x1, UPT ;  /* 0x000000013c00788c */ /* 0x000fe2000bf06270 */
[----:B------:R-:W-:Y:S02]  /*0c40*/  PLOP3.LUT P0, PT, PT, PT, PT, 0x80, 0x0 ;  /* 0x000000000000781c */ /* 0x000fe40003f0f070 */
[----:B------:R-:W-:Y:S02]  /*0c50*/  CS2R R4, SRZ ;  /* 0x0000000000047805 */ /* 0x000fe4000001ff00 */
[----:B------:R-:W-:Y:S02]  /*0c60*/  CS2R R150, SRZ ;  /* 0x0000000000967805 */ /* 0x000fe4000001ff00 */
[----:B------:R-:W-:Y:S02]  /*0c70*/  CS2R R148, SRZ ;  /* 0x0000000000947805 */ /* 0x000fe4000001ff00 */
[----:B------:R-:W-:Y:S02]  /*0c80*/  CS2R R146, SRZ ;  /* 0x0000000000927805 */ /* 0x000fe4000001ff00 */
[----:B------:R-:W-:-:S02]  /*0c90*/  PLOP3.LUT P1, PT, PT, PT, UP0, 0x80, 0x0 ;  /* 0x000000000000781c */ /* 0x000fc40003f2f008 */
        /* <DEDUP_REMOVED lines=54> */
[----:B------:R-:W-:-:S02]  /*1000*/  IMAD.MOV.U32 R37, RZ, RZ, RZ ;  /* 0x000000ffff257224 */ /* 0x000fc400078e00ff */
[----:B------:R-:W-:Y:S01]  /*1010*/  IMAD.MOV.U32 R3, RZ, RZ, RZ ;  /* 0x000000ffff037224 */ /* 0x000fe200078e00ff */
[----:B------:R-:W-:Y:S06]  /*1020*/  @!P1 BRA `(.L_x_3188) ;  /* 0x0000000000709947 */ /* 0x000fec0003800000 */
[----:B------:R-:W-:Y:S01]  /*1030*/  IMAD.U32 R6, RZ, RZ, UR11 ;  /* 0x0000000bff067e24 */ /* 0x000fe2000f8e00ff */
[----:B------:R-:W-:-:S04]  /*1040*/  UIADD3 UR4, UR6, -0x1, UR11 ;  /* 0xffffffff06047890 */ /* 0x000fc8000fffe00b */
[-C--:B------:R-:W-:Y:S02]  /*1050*/  IABS R7, R6.reuse ;  /* 0x0000000600077213 */ /* 0x080fe40000000000 */
[----:B------:R-:W-:Y:S01]  /*1060*/  IMAD.U32 R8, RZ, RZ, UR4 ;  /* 0x00000004ff087e24 */ /* 0x000fe2000f8e00ff */
[----:B------:R-:W-:Y:S01]  /*1070*/  IABS R6, R6 ;  /* 0x0000000600067213 */ /* 0x000fe20000000000 */
[----:B------:R-:W1:Y:S01]  /*1080*/  I2F.RP R0, R7 ;  /* 0x0000000700007306 */ /* 0x000e620000209400 */
[----:B------:R-:W-:-:S03]  /*1090*/  ULOP3.LUT UR4, UR4, UR11, URZ, 0x3c, !UPT ;  /* 0x0000000b04047292 */ /* 0x000fc6000f8e3c3f */
[----:B------:R-:W-:-:S03]  /*10a0*/  IMAD.MOV R6, RZ, RZ, -R6 ;  /* 0x000000ffff067224 */ /* 0x000fc600078e0a06 */
[----:B------:R-:W-:Y:S01]  /*10b0*/  ISETP.LE.AND P3, PT, RZ, UR4, PT ;  /* 0x00000004ff007c0c */ /* 0x000fe2000bf63270 */
[----:B-1----:R-:W0:Y:S02]  /*10c0*/  MUFU.RCP R0, R0 ;  /* 0x0000000000007308 */ /* 0x002e240000001000 */
[----:B0-----:R-:W-:Y:S01]  /*10d0*/  VIADD R2, R0, 0xffffffe ;  /* 0x0ffffffe00027836 */ /* 0x001fe20000000000 */
[----:B------:R-:W-:-:S05]  /*10e0*/  IABS R0, R8 ;  /* 0x0000000800007213 */ /* 0x000fca0000000000 */
[----:B------:R0:W1:Y:S02]  /*10f0*/  F2I.FTZ.U32.TRUNC.NTZ R3, R2 ;  /* 0x0000000200037305 */ /* 0x000064000021f000 */
        /* <DEDUP_REMOVED lines=14> */
[----:B------:R-:W-:-:S07]  /*11e0*/  @!P2 LOP3.LUT R3, RZ, UR11, RZ, 0x33, !PT ;  /* 0x0000000bff03ac12 */ /* 0x000fce000f8e33ff */
.L_x_3188:
[----:B------:R-:W-:Y:S01]  /*11f0*/  IMAD R0, R3, UR7, RZ ;  /* 0x0000000703007c24 */ /* 0x000fe2000f8e02ff */
[----:B------:R-:W-:Y:S01]  /*1200*/  CS2R R34, SRZ ;  /* 0x0000000000227805 */ /* 0x000fe2000001ff00 */
[----:B------:R-:W-:Y:S01]  /*1210*/  IMAD.MOV.U32 R36, RZ, RZ, RZ ;  /* 0x000000ffff247224 */ /* 0x000fe200078e00ff */
[----:B------:R-:W-:Y:S02]  /*1220*/  CS2R R32, SRZ ;  /* 0x0000000000207805 */ /* 0x000fe4000001ff00 */
[----:B------:R-:W-:Y:S02]  /*1230*/  CS2R R30, SRZ ;  /* 0x00000000001e7805 */ /* 0x000fe4000001ff00 */
[----:B------:R-:W-:Y:S02]  /*1240*/  VIADDMNMX R3, R0, R3, UR6, PT ;  /* 0x0000000600037e46 */ /* 0x000fe4000b800103 */
[----:B------:R-:W-:Y:S02]  /*1250*/  CS2R R28, SRZ ;  /* 0x00000000001c7805 */ /* 0x000fe4000001ff00 */
[----:B------:R-:W-:-:S02]  /*1260*/  CS2R R26, SRZ ;  /* 0x00000000001a7805 */ /* 0x000fc4000001ff00 */
[----:B------:R-:W-:Y:S02]  /*1270*/  CS2R R24, SRZ ;  /* 0x0000000000187805 */ /* 0x000fe4000001ff00 */
[----:B------:R-:W-:-:S13]  /*1280*/  ISETP.GT.AND P1, PT, R3, R0, PT ;  /* 0x000000000300720c */ /* 0x000fda0003f24270 */
[----:B------:R-:W-:Y:S05]  /*1290*/  @!P1 BRA `(.L_x_3189) ;  /* 0x0000008400b49947 */ /* 0x000fea0003800000 */
[----:B------:R-:W-:Y:S01]  /*12a0*/  SHF.R.S32.HI R5, RZ, 0x1f, R152 ;  /* 0x0000001fff057819 */ /* 0x000fe20000011498 */
[----:B------:R-:W1:Y:S08]  /*12b0*/  S2UR UR7, SR_CgaCtaId ;  /* 0x00000000000779c3 */ /* 0x000e700000008800 */
[----:B------:R-:W-:Y:S01]  /*12c0*/  BAR.SYNC.DEFER_BLOCKING 0xe, 0x100 ;  /* 0x0384000000007b1d */ /* 0x000fe20000010000 */
[----:B------:R-:W-:Y:S01]  /*12d0*/  LOP3.LUT R6, R11, 0x7f, RZ, 0xc0, !PT ;  /* 0x0000007f0b067812 */ /* 0x000fe200078ec0ff */
[----:B------:R-:W-:Y:S01]  /*12e0*/  VIADD R3, R3, 0xfffffffe ;  /* 0xfffffffe03037836 */ /* 0x000fe20000000000 */
[----:B------:R-:W-:-:S02]  /*12f0*/  LEA.HI R5, R5, R152, RZ, 0x7 ;  /* 0x0000009805057211 */ /* 0x000fc400078f38ff */
[----:B------:R-:W-:Y:S01]  /*1300*/  ISETP.NE.AND P1, PT, R6, RZ, PT ;  /* 0x000000ff0600720c */ /* 0x000fe20003f25270 */
[----:B------:R-:W-:Y:S01]  /*1310*/  UMOV UR9, 0x40000040 ;  /* 0x4000004000097882 */ /* 0x000fe20000000000 */
[----:B0-----:R-:W-:Y:S01]  /*1320*/  SHF.R.S32.HI R2, RZ, 0x7, R5 ;  /* 0x00000007ff027819 */ /* 0x001fe20000011405 */
[----:B------:R-:W-:Y:S01]  /*1330*/  UMOV UR11, 0x40000040 ;  /* 0x40000040000b7882 */ /* 0x000fe20000000000 */
[----:B------:R-:W-:Y:S01]  /*1340*/  UMOV UR13, 0x40000040 ;  /* 0x40000040000d7882 */ /* 0x000fe20000000000 */
[----:B------:R-:W-:Y:S01]  /*1350*/  UMOV UR15, 0x40000040 ;  /* 0x40000040000f7882 */ /* 0x000fe20000000000 */
[----:B------:R-:W-:Y:S01]  /*1360*/  UMOV UR17, 0x40000040 ;  /* 0x4000004000117882 */ /* 0x000fe20000000000 */
[----:B------:R-:W-:Y:S01]  /*1370*/  UMOV UR19, 0x40000040 ;  /* 0x4000004000137882 */ /* 0x000fe20000000000 */
[----:B------:R-:W0:Y:S01]  /*1380*/  SHFL.IDX PT, R2, R2, RZ, 0x1f ;  /* 0x00001fff02027589 */ /* 0x000e2200000e0000 */
[----:B------:R-:W-:Y:S01]  /*1390*/  UMOV UR21, 0x40000040 ;  /* 0x4000004000157882 */ /* 0x000fe20000000000 */
[----:B------:R-:W-:Y:S01]  /*13a0*/  UMOV UR23, 0x40000040 ;  /* 0x4000004000177882 */ /* 0x000fe20000000000 */
[----:B------:R-:W-:-:S02]  /*13b0*/  LOP3.LUT R5, R5, 0xffffff80, RZ, 0xc0, !PT ;  /* 0xffffff8005057812 */ /* 0x000fc400078ec0ff */
[----:B------:R-:W-:-:S03]  /*13c0*/  ISETP.GE.AND P0, PT, R3, R0, PT ;  /* 0x000000000300720c */ /* 0x000fc60003f06270 */
[----:B------:R-:W-:Y:S01]  /*13d0*/  IMAD.IADD R5, R152, 0x1, -R5 ;  /* 0x0000000198057824 */ /* 0x000fe200078e0a05 */
[----:B------:R-:W-:Y:S01]  /*13e0*/  WARPGROUP.ARRIVE ;  /* 0x00000000000079c5 */ /* 0x000fe20000000000 */
[----:B0-----:R-:W-:-:S03]  /*13f0*/  R2UR UR4, R2 ;  /* 0x00000000020472ca */ /* 0x001fc600000e0000 */
[----:B------:R-:W-:-:S04]  /*1400*/  SHF.R.S32.HI R2, RZ, 0x1f, R5 ;  /* 0x0000001fff027819 */ /* 0x000fc80000011405 */
[CC--:B------:R-:W-:Y:S02]  /*1410*/  LEA.HI R4, R2.reuse, R5.reuse, RZ, 0x2 ;  /* 0x0000000502047211 */ /* 0x0c0fe400078f10ff */
[----:B------:R-:W-:Y:S02]  /*1420*/  LEA.HI R2, R2, R5, RZ, 0x5 ;  /* 0x0000000502027211 */ /* 0x000fe400078f28ff */
[----:B------:R-:W-:Y:S02]  /*1430*/  SHF.R.S32.HI R7, RZ, 0x1f, R4 ;  /* 0x0000001fff077819 */ /* 0x000fe40000011404 */
[----:B------:R-:W-:Y:S01]  /*1440*/  SHF.R.S32.HI R2, RZ, 0x5, R2 ;  /* 0x00000005ff027819 */ /* 0x000fe20000011402 */
[----:B------:R-:W-:-:S04]  /*1450*/  ULEA.HI UR5, UR4, UR4, URZ, 0x1 ;  /* 0x0000000404057291 */ /* 0x000fc8000f8f083f */
[----:B------:R-:W-:-:S03]  /*1460*/  ULOP3.LUT UR6, UR5, 0x1fffe, URZ, 0xc0, !UPT ;  /* 0x0001fffe05067892 */ /* 0x000fc6000f8ec03f */
[----:B------:R-:W-:Y:S01]  /*1470*/  UMOV UR5, 0x400 ;  /* 0x0000040000057882 */ /* 0x000fe20000000000 */
[----:B------:R-:W-:Y:S02]  /*1480*/  UIADD3 UR6, UR4, -UR6, URZ ;  /* 0x8000000604067290 */ /* 0x000fe4000fffe03f */
[----:B-1----:R-:W-:-:S04]  /*1490*/  ULEA UR5, UR7, UR5, 0x18 ;  /* 0x0000000507057291 */ /* 0x002fc8000f8ec03f */
[----:B------:R-:W-:Y:S02]  /*14a0*/  ULEA UR6, UR6, UR5, 0xf ;  /* 0x0000000506067291 */ /* 0x000fe4000f8e783f */
[----:B------:R-:W-:Y:S02]  /*14b0*/  UIADD3 UR4, UR5, 0x36400, URZ ;  /* 0x0003640005047890 */ /* 0x000fe4000fffe03f */
[----:B------:R-:W-:Y:S01]  /*14c0*/  IMAD.U32 R6, RZ, RZ, UR5 ;  /* 0x00000005ff067e24 */ /* 0x000fe2000f8e00ff */
[----:B------:R-:W-:Y:S02]  /*14d0*/  UIADD3 UR6, UR6, 0x400, URZ ;  /* 0x0000040006067890 */ /* 0x000fe4000fffe03f */
[----:B------:R-:W-:Y:S01]  /*14e0*/  USHF.R.U32.HI UR4, URZ, 0x4, UR4 ;  /* 0x000000043f047899 */ /* 0x000fe20008011604 */
[----:B------:R-:W-:Y:S01]  /*14f0*/  @!P1 VIADD R6, R6, 0x38860 ;  /* 0x0003886006069836 */ /* 0x000fe20000000000 */
[----:B------:R-:W-:Y:S02]  /*1500*/  USHF.R.U32.HI UR6, URZ, 0x4, UR6 ;  /* 0x000000043f067899 */ /* 0x000fe40008011606 */
[----:B------:R-:W-:-:S02]  /*1510*/  ULOP3.LUT UR4, UR4, 0x3fff, URZ, 0xc0, !UPT ;  /* 0x00003fff04047892 */ /* 0x000fc4000f8ec03f */
[----:B------:R-:W-:Y:S01]  /*1520*/  ULOP3.LUT UR6, UR6, 0x3fff, URZ, 0xc0, !UPT ;  /* 0x00003fff06067892 */ /* 0x000fe2000f8ec03f */
[----:B------:R-:W-:Y:S01]  /*1530*/  @!P1 PRMT R8, RZ, 0x654, R6 ;  /* 0x00000654ff089816 */ /* 0x000fe20000000006 */
[----:B------:R-:W-:Y:S01]  /*1540*/  ULOP3.LUT UR4, UR4, 0x10000, URZ, 0xfc, !UPT ;  /* 0x0001000004047892 */ /* 0x000fe2000f8efc3f */
[----:B------:R-:W-:Y:S01]  /*1550*/  SHF.R.S32.HI R6, RZ, 0x2, R4 ;  /* 0x00000002ff067819 */ /* 0x000fe20000011404 */
[----:B------:R-:W-:Y:S02]  /*1560*/  ULOP3.LUT UR6, UR6, 0x2000000, URZ, 0xfc, !UPT ;  /* 0x0200000006067892 */ /* 0x000fe4000f8efc3f */
[----:B------:R-:W-:Y:S01]  /*1570*/  UIADD3 UR12, UR4, 0x2, URZ ;  /* 0x00000002040c7890 */ /* 0x000fe2000fffe03f */
[----:B------:R-:W-:Y:S01]  /*1580*/  LEA.HI R7, R7, R6, RZ, 0x3 ;  /* 0x0000000607077211 */ /* 0x000fe200078f18ff */
[----:B------:R-:W-:Y:S01]  /*1590*/  UIADD3 UR14, UR6, 0x80, URZ ;  /* 0x00000080060e7890 */ /* 0x000fe2000fffe03f */
[----:B------:R-:W-:Y:S02]  /*15a0*/  UMOV UR8, UR4 ;  /* 0x0000000400087c82 */ /* 0x000fe40008000000 */
[----:B------:R-:W-:Y:S01]  /*15b0*/  UMOV UR10, UR6 ;  /* 0x00000006000a7c82 */ /* 0x000fe20008000000 */
[----:B------:R-:W-:Y:S01]  /*15c0*/  UIADD3 UR16, UR4, 0x4, URZ ;  /* 0x0000000404107890 */ /* 0x000fe2000fffe03f */
[----:B------:R-:W-:Y:S01]  /*15d0*/  HGMMA.64x256x16.F32 R24, gdesc[UR8].tnspB, RZ, !UPT, gsb0 ;  /* 0x43e00000081879f0 */ /* 0x000fe2000c0008ff */
[----:B------:R-:W-:Y:S01]  /*15e0*/  UIADD3 UR18, UR6, 0x100, URZ ;  /* 0x0000010006127890 */ /* 0x000fe2000fffe03f */
[----:B------:R-:W-:Y:S01]  /*15f0*/  LOP3.LUT R7, R7, 0xfffffff8, RZ, 0xc0, !PT ;  /* 0xfffffff807077812 */ /* 0x000fe200078ec0ff */
[----:B------:R-:W-:-:S02]  /*1600*/  UIADD3 UR20, UR4, 0x6, URZ ;  /* 0x0000000604147890 */ /* 0x000fc4000fffe03f */
[----:B------:R-:W-:Y:S02]  /*1610*/  UIADD3 UR22, UR6, 0x180, URZ ;  /* 0x0000018006167890 */ /* 0x000fe4000fffe03f */
[----:B------:R-:W-:Y:S01]  /*1620*/  IMAD.IADD R7, R6, 0x1, -R7 ;  /* 0x0000000106077824 */ /* 0x000fe200078e0a07 */
[----:B------:R-:W-:-:S03]  /*1630*/  UMOV UR4, URZ ;  /* 0x0000003f00047c82 */ /* 0x000fc60008000000 */
[----:B------:R-:W-:Y:S01]  /*1640*/  IMAD R2, R2, 0x10, R7 ;  /* 0x0000001002027824 */ /* 0x000fe200078e0207 */
[----:B------:R-:W-:Y:S02]  /*1650*/  WARPGROUP.DEPBAR.LE gsb0, 0x0 ;  /* 0x00008000000079c5 */ /* 0x000fe40000010000 */
[----:B------:R-:W-:-:S14]  /*1660*/  WARPGROUP.ARRIVE ;  /* 0x00000000000079c5 */ /* 0x000fdc0000000000 */
        /* <DEDUP_REMOVED lines=13> */
[----:B------:R-:W-:-:S05]  /*1740*/  UMOV UR4, URZ ;  /* 0x0000003f00047c82 */ /* 0x000fca0008000000 */
.L_x_3191:
[----:B------:R-:W-:Y:S01]  /*1750*/  BAR.SYNC.DEFER_BLOCKING 0xe, 0x100 ;  /* 0x0384000000007b1d */ /* 0x000fe20000010000 */
[----:B------:R-:W-:Y:S01]  /*1760*/  IMAD.U32 R5, RZ, RZ, UR4 ;  /* 0x00000004ff057e24 */ /* 0x000fe2000f8e00ff */
[----:B------:R-:W-:Y:S01]  /*1770*/  UIADD3 UR4, UR4, 0x1, URZ ;  /* 0x0000000104047890 */ /* 0x000fe2000fffe03f */
[C---:B------:R-:W-:Y:S01]  /*1780*/  ISETP.GT.AND P0, PT, R3.reuse, R0, PT ;  /* 0x000000000300720c */ /* 0x040fe20003f04270 */
[----:B------:R-:W-:Y:S02]  /*1790*/  VIADD R3, R3, 0xffffffff ;  /* 0xffffffff03037836 */ /* 0x000fe40000000000 */
[----:B-1----:R-:W-:Y:S01]  /*17a0*/  IMAD R4, R5, 0x40, R2 ;  /* 0x0000004005047824 */ /* 0x002fe200078e0202 */
[----:B------:R-:W-:Y:S01]  /*17b0*/  UISETP.NE.AND UP0, UPT, UR4, 0x2, UPT ;  /* 0x000000020400788c */ /* 0x000fe2000bf05270 */
[----:B------:R-:W-:Y:S01]  /*17c0*/  UMOV UR11, 0x40000040 ;  /* 0x40000040000b7882 */ /* 0x000fe20000000000 */
[----:B------:R-:W-:Y:S02]  /*17d0*/  UMOV UR15, 0x40000040 ;  /* 0x40000040000f7882 */ /* 0x000fe40000000000 */
[----:B------:R-:W-:Y:S01]  /*17e0*/  LEA R4, R4, UR5, 0x2 ;  /* 0x0000000504047c11 */ /* 0x000fe2000f8e10ff */
[----:B------:R-:W-:Y:S01]  /*17f0*/  USEL UR4, UR4, URZ, UP0 ;  /* 0x0000003f04047287 */ /* 0x000fe20008000000 */
[----:B------:R-:W-:Y:S01]  /*1800*/  UMOV UR19, 0x40000040 ;  /* 0x4000004000137882 */ /* 0x000fe20000000000 */
[----:B------:R-:W-:-:S02]  /*1810*/  UMOV UR23, 0x40000040 ;  /* 0x4000004000177882 */ /* 0x000fc40000000000 */
[----:B------:R-:W-:-:S04]  /*1820*/  ULEA UR10, UR4, UR6, 0xc ;  /* 0x00000006040a7291 */ /* 0x000fc8000f8e603f */
[----:B------:R-:W-:Y:S02]  /*1830*/  UIADD3 UR14, UR10, 0x80, URZ ;  /* 0x000000800a0e7890 */ /* 0x000fe4000fffe03f */
[----:B------:R-:W-:Y:S01]  /*1840*/  UIADD3 UR18, UR10, 0x100, URZ ;  /* 0x000001000a127890 */ /* 0x000fe2000fffe03f */
[----:B------:R-:W1:Y:S01]  /*1850*/  LDS R5, [R4+0x38400] ;  /* 0x0384000004057984 */ /* 0x000e620000000800 */
[----:B------:R-:W-:-:S03]  /*1860*/  UIADD3 UR22, UR10, 0x180, URZ ;  /* 0x000001800a167890 */ /* 0x000fc6000fffe03f */
[----:B------:R2:W3:Y:S02]  /*1870*/  LDS R6, [R4+0x38420] ;  /* 0x0384200004067984 */ /* 0x0004e40000000800 */
[----:B--2---:R-:W-:-:S05]  /*1880*/  IMAD.U32 R4, RZ, RZ, UR4 ;  /* 0x00000004ff047e24 */ /* 0x004fca000f8e00ff */
[----:B------:R-:W-:-:S05]  /*1890*/  @!P1 LEA R4, R4, UR5, 0x3 ;  /* 0x0000000504049c11 */ /* 0x000fca000f8e18ff */
[----:B------:R-:W-:-:S05]  /*18a0*/  @!P1 VIADD R4, R4, 0x38860 ;  /* 0x0003886004049836 */ /* 0x000fca0000000000 */
[----:B------:R-:W-:Y:S01]  /*18b0*/  @!P1 PRMT R4, RZ, 0x654, R4 ;  /* 0x00000654ff049816 */ /* 0x000fe20000000004 */
        /* <DEDUP_REMOVED lines=127> */
[----:B------:R-:W-:-:S06]  /*20b0*/  FMUL.FTZ R151, R151, R6 ;  /* 0x0000000697977220 */ /* 0x000fcc0000410000 */
        /* <DEDUP_REMOVED lines=19> */
.L_x_3190:
[----:B------:R-:W-:Y:S01]  /*21f0*/  BAR.SYNC.DEFER_BLOCKING 0xe, 0x100 ;  /* 0x0384000000007b1d */ /* 0x000fe20000010000 */
[----:B------:R-:W-:Y:S01]  /*2200*/  VIADD R2, R2, UR4 ;  /* 0x0000000402027c36 */ /* 0x000fe20008000000 */
[----:B------:R-:W-:Y:S02]  /*2210*/  PLOP3.LUT P0, PT, PT, PT, PT, 0x8, 0x0 ;  /* 0x000000000000781c */ /* 0x000fe40003f0e170 */
[----:B-1----:R-:W-:Y:S02]  /*2220*/  CS2R R4, SRZ ;  /* 0x0000000000047805 */ /* 0x002fe4000001ff00 */
[----:B------:R-:W-:-:S05]  /*2230*/  LEA R2, R2, UR5, 0x2 ;  /* 0x0000000502027c11 */ /* 0x000fca000f8e10ff */
[----:B------:R-:W1:Y:S04]  /*2240*/  LDS R3, [R2+0x38400] ;  /* 0x0384000002037984 */ /* 0x000e680000000800 */
[----:B------:R-:W2:Y:S01]  /*2250*/  LDS R0, [R2+0x38420] ;  /* 0x0384200002007984 */ /* 0x000ea20000000800 */
        /* <DEDUP_REMOVED lines=130> */
.L_x_3187:
[----:B------:R-:W-:Y:S01]  /*2a80*/  UISETP.GE.AND UP0, UPT, UR60, 0x1, UPT ;  /* 0x000000013c00788c */ /* 0x000fe2000bf06270 */
[----:B------:R-:W-:-:S05]  /*2a90*/  UMOV UR4, URZ ;  /* 0x0000003f00047c82 */ /* 0x000fca0008000000 */
[----:B------:R-:W-:-:S13]  /*2aa0*/  PLOP3.LUT P0, PT, PT, PT, UP0, 0x80, 0x0 ;  /* 0x000000000000781c */ /* 0x000fda0003f0f008 */
[----:B------:R-:W-:Y:S05]  /*2ab0*/  @!P0 BRA `(.L_x_3192) ;  /* 0x0000000000848947 */ /* 0x000fea0003800000 */
[----:B------:R-:W-:Y:S01]  /*2ac0*/  IMAD.U32 R3, RZ, RZ, UR11 ;  /* 0x0000000bff037e24 */ /* 0x000fe2000f8e00ff */
[----:B------:R-:W-:Y:S01]  /*2ad0*/  UIADD3 UR8, UR6, -0x1, UR11 ;  /* 0xffffffff06087890 */ /* 0x000fe2000fffe00b */
[----:B------:R-:W-:-:S03]  /*2ae0*/  UMOV UR4, URZ ;  /* 0x0000003f00047c82 */ /* 0x000fc60008000000 */
[-C--:B------:R-:W-:Y:S02]  /*2af0*/  IABS R0, R3.reuse ;  /* 0x0000000300007213 */ /* 0x080fe40000000000 */
[----:B------:R-:W-:Y:S01]  /*2b00*/  IMAD.U32 R4, RZ, RZ, UR8 ;  /* 0x00000008ff047e24 */ /* 0x000fe2000f8e00ff */
[----:B------:R-:W-:Y:S01]  /*2b10*/  IABS R5, R3 ;  /* 0x0000000300057213 */ /* 0x000fe20000000000 */
[----:B------:R-:W-:Y:S01]  /*2b20*/  ULOP3.LUT UR8, UR8, UR11, URZ, 0x3c, !UPT ;  /* 0x0000000b08087292 */ /* 0x000fe2000f8e3c3f */
[----:B------:R-:W-:Y:S02]  /*2b30*/  R2UR UR12, R0 ;  /* 0x00000000000c72ca */ /* 0x000fe400000e0000 */
[----:B------:R-:W-:-:S05]  /*2b40*/  IABS R4, R4 ;  /* 0x0000000400047213 */ /* 0x000fca0000000000 */
[----:B------:R-:W-:-:S05]  /*2b50*/  IMAD.MOV.U32 R3, RZ, RZ, R4 ;  /* 0x000000ffff037224 */ /* 0x000fca00078e0004 */
[----:B------:R-:W-:Y:S01]  /*2b60*/  R2UR UR10, R3 ;  /* 0x00000000030a72ca */ /* 0x000fe200000e0000 */
[----:B------:R-:W1:Y:S08]  /*2b70*/  I2F.RP R0, UR12 ;  /* 0x0000000c00007d06 */ /* 0x000e700008209400 */
[----:B-1----:R-:W0:Y:S02]  /*2b80*/  MUFU.RCP R0, R0 ;  /* 0x0000000000007308 */ /* 0x002e240000001000 */
[----:B0-----:R-:W-:-:S02]  /*2b90*/  VIADD R2, R0, 0xffffffe ;  /* 0x0ffffffe00027836 */ /* 0x001fc40000000000 */
[----:B------:R-:W-:-:S04]  /*2ba0*/  IMAD.MOV R0, RZ, RZ, -R5 ;  /* 0x000000ffff007224 */ /* 0x000fc800078e0a05 */
        /* <DEDUP_REMOVED lines=18> */
.L_x_3192:
[----:B------:R-:W-:Y:S01]  /*2cd0*/  UIMAD UR5, UR7, UR4, URZ ;  /* 0x00000004070572a4 */ /* 0x000fe2000f8e023f */
[----:B------:R-:W-:Y:S01]  /*2ce0*/  IMAD.U32 R0, RZ, RZ, UR6 ;  /* 0x00000006ff007e24 */ /* 0x000fe2000f8e00ff */
[----:B------:R-:W-:Y:S01]  /*2cf0*/  PLOP3.LUT P0, PT, PT, PT, PT, 0x80, 0x0 ;  /* 0x000000000000781c */ /* 0x000fe20003f0f070 */
[----:B------:R-:W-:Y:S01]  /*2d00*/  IMAD.U32 R3, RZ, RZ, UR4 ;  /* 0x00000004ff037e24 */ /* 0x000fe2000f8e00ff */
[----:B------:R-:W-:Y:S02]  /*2d10*/  CS2R R4, SRZ ;  /* 0x0000000000047805 */ /* 0x000fe4000001ff00 */
[----:B------:R-:W-:Y:S01]  /*2d20*/  CS2R R150, SRZ ;  /* 0x0000000000967805 */ /* 0x000fe2000001ff00 */
[----:B0-----:R-:W-:Y:S01]  /*2d30*/  IMAD.U32 R2, RZ, RZ, UR5 ;  /* 0x00000005ff027e24 */ /* 0x001fe2000f8e00ff */
[----:B------:R-:W-:Y:S02]  /*2d40*/  CS2R R148, SRZ ;  /* 0x0000000000947805 */ /* 0x000fe4000001ff00 */
[----:B------:R-:W-:-:S02]  /*2d50*/  VIADDMNMX R0, R3, UR5, R0, PT ;  /* 0x0000000503007c46 */ /* 0x000fc4000b800100 */
[----:B------:R-:W-:Y:S02]  /*2d60*/  CS2R R146, SRZ ;  /* 0x0000000000927805 */ /* 0x000fe4000001ff00 */
[----:B------:R-:W-:Y:S02]  /*2d70*/  CS2R R144, SRZ ;  /* 0x0000000000907805 */ /* 0x000fe4000001ff00 */
[----:B------:R-:W-:Y:S02]  /*2d80*/  CS2R R142, SRZ ;  /* 0x00000000008e7805 */ /* 0x000fe4000001ff00 */
[----:B------:R-:W-:Y:S02]  /*2d90*/  R2UR UR61, R0 ;  /* 0x00000000003d72ca */ /* 0x000fe400000e0000 */
        /* <DEDUP_REMOVED lines=12> */
[----:B------:R-:W-:Y:S01]  /*2e60*/  UISETP.GT.AND UP0, UPT, UR61, UR5, UPT ;  /* 0x000000053d00728c */ /* 0x000fe2000bf04270 */
[----:B------:R-:W-:Y:S02]  /*2e70*/  CS2R R116, SRZ ;  /* 0x0000000000747805 */ /* 0x000fe4000001ff00 */
[----:B------:R-:W-:-:S02]  /*2e80*/  CS2R R114, SRZ ;  /* 0x0000000000727805 */ /* 0x000fc4000001ff00 */
[----:B------:R-:W-:Y:S02]  /*2e90*/  CS2R R112, SRZ ;  /* 0x0000000000707805 */ /* 0x000fe4000001ff00 */
[----:B------:R-:W-:Y:S02]  /*2ea0*/  CS2R R110, SRZ ;  /* 0x00000000006e7805 */ /* 0x000fe4000001ff00 */
[----:B------:R-:W-:Y:S02]  /*2eb0*/  CS2R R108, SRZ ;  /* 0x00000000006c7805 */ /* 0x000fe4000001ff00 */
[----:B------:R-:W-:Y:S02]  /*2ec0*/  PLOP3.LUT P1, PT, PT, PT, UP0, 0x80, 0x0 ;  /* 0x000000000000781c */ /* 0x000fe40003f2f008 */
        /* <DEDUP_REMOVED lines=43> */
[----:B------:R-:W-:Y:S01]  /*3180*/  SHF.R.S32.HI R57, RZ, 0x1f, R152 ;  /* 0x0000001fff397819 */ /* 0x000fe20000011498 */
[----:B------:R-:W0:Y:S01]  /*3190*/  S2R R5, SR_CgaCtaId ;  /* 0x0000000000057919 */ /* 0x000e220000008800 */
[----:B------:R-:W-:Y:S02]  /*31a0*/  MOV R184, 0x400 ;  /* 0x0000040000b87802 */ /* 0x000fe40000000f00 */
[----:B------:R-:W-:-:S04]  /*31b0*/  LEA.HI R16, R57, R152, RZ, 0x7 ;  /* 0x0000009839107211 */ /* 0x000fc800078f38ff */
[----:B------:R-:W-:-:S05]  /*31c0*/  SHF.R.S32.HI R18, RZ, 0x7, R16 ;  /* 0x00000007ff127819 */ /* 0x000fca0000011410 */
[----:B------:R-:W1:Y:S01]  /*31d0*/  SHFL.IDX PT, R0, R18, RZ, 0x1f ;  /* 0x00001fff12007589 */ /* 0x000e6200000e0000 */
[----:B0-----:R-:W-:Y:S02]  /*31e0*/  LEA R184, R5, R184, 0x18 ;  /* 0x000000b805b87211 */ /* 0x001fe400078ec0ff */
[----:B-1----:R-:W-:-:S04]  /*31f0*/  LEA.HI R3, R0, R0, RZ, 0x1 ;  /* 0x0000000000037211 */ /* 0x002fc800078f08ff */
[----:B------:R-:W-:-:S05]  /*3200*/  LOP3.LUT R3, R3, 0x1fffe, RZ, 0xc0, !PT ;  /* 0x0001fffe03037812 */ /* 0x000fca00078ec0ff */
[----:B------:R-:W-:Y:S02]  /*3210*/  IMAD.IADD R3, R0, 0x1, -R3 ;  /* 0x0000000100037824 */ /* 0x000fe400078e0a03 */
[----:B------:R-:W-:Y:S02]  /*3220*/  VIADD R0, R184, 0x36400 ;  /* 0x00036400b8007836 */ /* 0x000fe40000000000 */
[----:B------:R-:W-:-:S03]  /*3230*/  IMAD R3, R3, 0x8000, R184 ;  /* 0x0000800003037824 */ /* 0x000fc600078e02b8 */
[----:B------:R-:W-:Y:S01]  /*3240*/  LOP3.LUT P0, RZ, R0, 0x3ff, RZ, 0xc0, !PT ;  /* 0x000003ff00ff7812 */ /* 0x000fe2000780c0ff */
[----:B------:R-:W-:-:S05]  /*3250*/  VIADD R3, R3, 0x400 ;  /* 0x0000040003037836 */ /* 0x000fca0000000000 */
[----:B------:R-:W-:-:S04]  /*3260*/  SHF.R.U32.HI R3, RZ, 0x4, R3 ;  /* 0x00000004ff037819 */ /* 0x000fc80000011603 */
[----:B------:R-:W-:-:S03]  /*3270*/  LOP3.LUT R188, R3, 0x3fff, RZ, 0xc0, !PT ;  /* 0x00003fff03bc7812 */ /* 0x000fc600078ec0ff */
[----:B------:R-:W-:Y:S05]  /*3280*/  @!P0 BRA `(.L_x_3193) ;  /* 0x0000000000408947 */ /* 0x000fea0003800000 */
        /* <DEDUP_REMOVED lines=16> */
.L_x_3193:
[----:B------:R-:W-:Y:S02]  /*3390*/  SHF.L.U32 R7, RZ, 0x1f, RZ ;  /* 0x0000001fff077819 */ /* 0x000fe400000006ff */
[----:B------:R-:W-:Y:S02]  /*33a0*/  LOP3.LUT R3, R16, 0xffffff80, RZ, 0xc0, !PT ;  /* 0xffffff8010037812 */ /* 0x000fe400078ec0ff */
[----:B------:R-:W0:Y:S01]  /*33b0*/  SYNCS.PHASECHK.TRANS64.TRYWAIT P0, [R184+URZ+0x38800], R7 ;  /* 0x03880007b80075a7 */ /* 0x000e22000800017f */
[----:B------:R-:W-:Y:S02]  /*33c0*/  LEA.HI R0, R18, R18, RZ, 0x1 ;  /* 0x0000001212007211 */ /* 0x000fe400078f08ff */
[----:B------:R-:W-:Y:S02]  /*33d0*/  IMAD.IADD R5, R152, 0x1, -R3 ;  /* 0x0000000198057824 */ /* 0x000fe400078e0a03 */
[----:B------:R-:W-:-:S03]  /*33e0*/  LOP3.LUT R3, R0, 0xfffffe, RZ, 0xc0, !PT ;  /* 0x00fffffe00037812 */ /* 0x000fc600078ec0ff */
[----:B------:R-:W-:-:S04]  /*33f0*/  SHF.R.S32.HI R4, RZ, 0x1f, R5 ;  /* 0x0000001fff047819 */ /* 0x000fc80000011405 */
[----:B------:R-:W-:-:S04]  /*3400*/  LEA.HI R6, R4, R5, RZ, 0x2 ;  /* 0x0000000504067211 */ /* 0x000fc800078f10ff */
[--C-:B------:R-:W-:Y:S02]  /*3410*/  SHF.R.S32.HI R8, RZ, 0x2, R6.reuse ;  /* 0x00000002ff087819 */ /* 0x100fe40000011406 */
[----:B------:R-:W-:Y:S01]  /*3420*/  SHF.R.S32.HI R9, RZ, 0x1f, R6 ;  /* 0x0000001fff097819 */ /* 0x000fe20000011406 */
[----:B0-----:R-:W-:Y:S06]  /*3430*/  @!P0 BRA `(.L_x_3194) ;  /* 0x000000e400488947 */ /* 0x001fec0003800000 */
.L_x_3322:
[----:B------:R-:W2:Y:S01]  /*3440*/  LDL R0, [R1+0x28] ;  /* 0x0000280001007983 */ /* 0x000ea20000100800 */
[----:B------:R-:W-:Y:S01]  /*3450*/  LEA.HI R9, R9, R8, RZ, 0x3 ;  /* 0x0000000809097211 */ /* 0x000fe200078f18ff */
[----:B------:R-:W-:Y:S01]  /*3460*/  IMAD.IADD R3, R18, 0x1, -R3 ;  /* 0x0000000112037824 */ /* 0x000fe200078e0a03 */
[----:B------:R-:W-:Y:S02]  /*3470*/  LEA.HI R4, R4, R5, RZ, 0x5 ;  /* 0x0000000504047211 */ /* 0x000fe400078f28ff */
[----:B------:R-:W-:Y:S02]  /*3480*/  LOP3.LUT R9, R9, 0xfffffff8, RZ, 0xc0, !PT ;  /* 0xfffffff809097812 */ /* 0x000fe400078ec0ff */
[----:B------:R-:W-:-:S03]  /*3490*/  SHF.R.S32.HI R4, RZ, 0x5, R4 ;  /* 0x00000005ff047819 */ /* 0x000fc60000011404 */
[----:B------:R-:W-:Y:S01]  /*34a0*/  IMAD.IADD R9, R8, 0x1, -R9 ;  /* 0x0000000108097824 */ /* 0x000fe200078e0a09 */
[----:B--2---:R-:W-:Y:S02]  /*34b0*/  R2UR UR4, R0 ;  /* 0x00000000000472ca */ /* 0x004fe400000e0000 */
[----:B------:R-:W-:-:S05]  /*34c0*/  LOP3.LUT R0, R6, 0x7ffffffc, RZ, 0xc0, !PT ;  /* 0x7ffffffc06007812 */ /* 0x000fca00078ec0ff */
[----:B------:R-:W-:-:S04]  /*34d0*/  IMAD.IADD R0, R5, 0x1, -R0 ;  /* 0x0000000105007824 */ /* 0x000fc800078e0a00 */
[----:B------:R-:W-:Y:S02]  /*34e0*/  IMAD.SHL.U32 R56, R0, 0x2, RZ ;  /* 0x0000000200387824 */ /* 0x000fe400078e00ff */
[----:B------:R-:W-:Y:S02]  /*34f0*/  ULOP3.LUT UR4, UR4, 0x1, URZ, 0xfc, !UPT ;  /* 0x0000000104047892 */ /* 0x000fe4000f8efc3f */
[----:B------:R-:W-:Y:S02]  /*3500*/  IMAD R0, R3, 0x100, R56 ;  /* 0x0000010003007824 */ /* 0x000fe400078e0238 */
[----:B------:R-:W-:Y:S02]  /*3510*/  IMAD R3, R4, 0x10, R9 ;  /* 0x0000001004037824 */ /* 0x000fe400078e0209 */
[----:B------:R-:W-:-:S05]  /*3520*/  IMAD.U32 R6, RZ, RZ, UR4 ;  /* 0x00000004ff067e24 */ /* 0x000fca000f8e00ff */
[----:B------:R-:W-:-:S13]  /*3530*/  ISETP.NE.AND P0, PT, R6, 0x3, PT ;  /* 0x000000030600780c */ /* 0x000fda0003f05270 */
[----:B------:R-:W-:Y:S05]  /*3540*/  @!P0 BRA `(.L_x_3195) ;  /* 0x0000000000048947 */ /* 0x000fea0003800000 */
[----:B------:R-:W-:Y:S01]  /*3550*/  BPT.TRAP 0x1 ;  /* 0x000000040000795c */ /* 0x000fe20000300000 */
.L_x_3195:
[----:B------:R1:W2:Y:S01]  /*3560*/  SYNCS.PHASECHK.TRANS64.TRYWAIT P1, [R184+URZ+0x38830], R7 ;  /* 0x03883007b80075a7 */ /* 0x0002a2000802017f */
[----:B------:R-:W-:Y:S05]  /*3570*/  @!P0 BRA `(.L_x_3196) ;  /* 0x0000000000048947 */ /* 0x000fea0003800000 */
[----:B------:R-:W-:Y:S01]  /*3580*/  BPT.TRAP 0x1 ;  /* 0x000000040000795c */ /* 0x000fe20000300000 */
.L_x_3196:
[----:B--2---:R-:W-:Y:S05]  /*3590*/  @P1 BRA `(.L_x_3197) ;  /* 0x0000000000081947 */ /* 0x004fea0003800000 */
[----:B------:R-:W2:Y:S02]  /*35a0*/  SYNCS.PHASECHK.TRANS64.TRYWAIT P1, [R184+URZ+0x38830], R7 ;  /* 0x03883007b80075a7 */ /* 0x000ea4000802017f */
[----:B--2---:R-:W-:Y:S05]  /*35b0*/  @!P1 BRA `(.L_x_3198) ;  /* 0x000000e000fc9947 */ /* 0x004fea0003800000 */
.L_x_3197:
[----:B------:R-:W-:Y:S05]  /*35c0*/  WARPSYNC.ALL ;  /* 0x0000000000007948 */ /* 0x000fea0003800000 */
[C---:B------:R-:W-:Y:S01]  /*35d0*/  VIADD R4, R184.reuse, 0x20400 ;  /* 0x00020400b8047836 */ /* 0x040fe20000000000 */
[----:B------:R-:W-:Y:S01]  /*35e0*/  WARPGROUP.ARRIVE ;  /* 0x00000000000079c5 */ /* 0x000fe20000000000 */
[----:B------:R-:W-:Y:S01]  /*35f0*/  VIADD R5, R184, 0x22400 ;  /* 0x00022400b8057836 */ /* 0x000fe20000000000 */
[----:B------:R-:W-:Y:S01]  /*3600*/  UMOV UR9, 0x40000040 ;  /* 0x4000004000097882 */ /* 0x000fe20000000000 */
[----:B------:R-:W-:Y:S01]  /*3610*/  UMOV UR7, 0x40000040 ;  /* 0x4000004000077882 */ /* 0x000fe20000000000 */
[----:B------:R-:W-:Y:S01]  /*3620*/  SHF.R.U32.HI R4, RZ, 0x4, R4 ;  /* 0x00000004ff047819 */ /* 0x000fe20000011604 */
[----:B------:R-:W-:Y:S01]  /*3630*/  UMOV UR5, UR9 ;  /* 0x0000000900057c82 */ /* 0x000fe20008000000 */
[----:B------:R-:W-:Y:S01]  /*3640*/  SHF.R.U32.HI R5, RZ, 0x4, R5 ;  /* 0x00000004ff057819 */ /* 0x000fe20000011605 */
[----:B------:R-:W-:Y:S01]  /*3650*/  IMAD.U32 R11, RZ, RZ, UR9 ;  /* 0x00000009ff0b7e24 */ /* 0x000fe2000f8e00ff */
[----:B------:R-:W-:Y:S01]  /*3660*/  LOP3.LUT R4, R4, 0x3fff, RZ, 0xc0, !PT ;  /* 0x00003fff04047812 */ /* 0x000fe200078ec0ff */
[----:B------:R-:W-:Y:S01]  /*3670*/  UMOV UR9, 0x40000040 ;  /* 0x4000004000097882 */ /* 0x000fe20000000000 */
[----:B------:R-:W-:Y:S01]  /*3680*/  LOP3.LUT R5, R5, 0x3fff, RZ, 0xc0, !PT ;  /* 0x00003fff05057812 */ /* 0x000fe200078ec0ff */
[----:B------:R-:W-:Y:S01]  /*3690*/  IMAD.U32 R13, RZ, RZ, UR9 ;  /* 0x00000009ff0d7e24 */ /* 0x000fe2000f8e00ff */
[----:B------:R-:W-:-:S02]  /*36a0*/  LOP3.LUT R6, R4, 0x10000, RZ, 0xfc, !PT ;  /* 0x0001000004067812 */ /* 0x000fc400078efcff */
[----:B------:R-:W-:Y:S02]  /*36b0*/  LOP3.LUT R4, R5, 0x10000, RZ, 0xfc, !PT ;  /* 0x0001000005047812 */ /* 0x000fe400078efcff */
[C---:B------:R-:W-:Y:S01]  /*36c0*/  R2UR UR4, R6.reuse ;  /* 0x00000000060472ca */ /* 0x040fe200000e0000 */
[----:B------:R-:W-:Y:S01]  /*36d0*/  VIADD R5, R6, 0x2 ;  /* 0x0000000206057836 */ /* 0x000fe20000000000 */
[C---:B------:R-:W-:Y:S01]  /*36e0*/  R2UR UR6, R4.reuse ;  /* 0x00000000040672ca */ /* 0x040fe200000e0000 */
[----:B------:R-:W-:-:S10]  /*36f0*/  VIADD R8, R4, 0x2 ;  /* 0x0000000204087836 */ /* 0x000fd40000000000 */
[----:B------:R-:W-:Y:S02]  /*3700*/  UMOV UR8, UR4 ;  /* 0x0000000400087c82 */ /* 0x000fe40008000000 */
[----:B------:R-:W-:Y:S01]  /*3710*/  UMOV UR4, UR8 ;  /* 0x0000000800047c82 */ /* 0x000fe20008000000 */
[----:B------:R-:W-:Y:S01]  /*3720*/  IMAD.U32 R10, RZ, RZ, UR8 ;  /* 0x00000008ff0a7e24 */ /* 0x000fe2000f8e00ff */
[----:B------:R-:W-:Y:S01]  /*3730*/  HGMMA.64x64x16.F32 R24, gdesc[UR4], RZ, !UPT, gsb0 ;  /* 0x00e00000041879f0 */ /* 0x000fe2000c0008ff */
[----:B------:R-:W-:Y:S01]  /*3740*/  R2UR UR4, R5 ;  /* 0x00000000050472ca */ /* 0x000fe200000e0000 */
[----:B------:R-:W-:Y:S01]  /*3750*/  UMOV UR5, UR9 ;  /* 0x0000000900057c82 */ /* 0x000fe20008000000 */
[----:B------:R-:W-:Y:S01]  /*3760*/  R2UR UR6, R8 ;  /* 0x00000000080672ca */ /* 0x000fe200000e0000 */
[----:B------:R-:W-:Y:S01]  /*3770*/  UMOV UR7, 0x40000040 ;  /* 0x4000004000077882 */ /* 0x000fe20000000000 */
[----:B------:R-:W-:Y:S01]  /*3780*/  VIADD R5, R6, 0x4 ;  /* 0x0000000406057836 */ /* 0x000fe20000000000 */
[----:B------:R-:W-:Y:S01]  /*3790*/  UMOV UR9, 0x40000040 ;  /* 0x4000004000097882 */ /* 0x000fe20000000000 */
[----:B------:R-:W-:-:S02]  /*37a0*/  VIADD R8, R4, 0x4 ;  /* 0x0000000404087836 */ /* 0x000fc40000000000 */
[----:B------:R-:W-:-:S05]  /*37b0*/  IMAD.U32 R15, RZ, RZ, UR9 ;  /* 0x00000009ff0f7e24 */ /* 0x000fca000f8e00ff */
[----:B------:R-:W-:Y:S02]  /*37c0*/  UMOV UR8, UR4 ;  /* 0x0000000400087c82 */ /* 0x000fe40008000000 */
[----:B------:R-:W-:Y:S01]  /*37d0*/  UMOV UR4, UR8 ;  /* 0x0000000800047c82 */ /* 0x000fe20008000000 */
[----:B------:R-:W-:Y:S01]  /*37e0*/  IMAD.U32 R12, RZ, RZ, UR8 ;  /* 0x00000008ff0c7e24 */ /* 0x000fe2000f8e00ff */
[----:B------:R-:W-:Y:S02]  /*37f0*/  WARPGROUP.DEPBAR.LE gsb0, 0x0 ;  /* 0x00008000000079c5 */ /* 0x000fe40000010000 */
[----:B------:R-:W-:-:S06]  /*3800*/  WARPGROUP.ARRIVE ;  /* 0x00000000000079c5 */ /* 0x000fcc0000000000 */
[----:B------:R-:W-:Y:S01]  /*3810*/  HGMMA.64x64x16.F32 R24, gdesc[UR4], R24, gsb0 ;  /* 0x00e00000041879f0 */ /* 0x000fe20008000818 */
[----:B------:R-:W-:Y:S01]  /*3820*/  R2UR UR4, R5 ;  /* 0x00000000050472ca */ /* 0x000fe200000e0000 */
[----:B------:R-:W-:Y:S01]  /*3830*/  UMOV UR5, UR9 ;  /* 0x0000000900057c82 */ /* 0x000fe20008000000 */
[----:B------:R-:W-:Y:S01]  /*3840*/  R2UR UR6, R8 ;  /* 0x00000000080672ca */ /* 0x000fe200000e0000 */
[----:B------:R-:W-:Y:S01]  /*3850*/  UMOV UR7, 0x40000040 ;  /* 0x4000004000077882 */ /* 0x000fe20000000000 */
[----:B------:R-:W-:Y:S01]  /*3860*/  VIADD R5, R6, 0x6 ;  /* 0x0000000606057836 */ /* 0x000fe20000000000 */
[----:B------:R-:W-:Y:S01]  /*3870*/  UMOV UR9, 0x40000040 ;  /* 0x4000004000097882 */ /* 0x000fe20000000000 */
[----:B------:R-:W-:Y:S02]  /*3880*/  VIADD R6, R4, 0x6 ;  /* 0x0000000604067836 */ /* 0x000fe40000000000 */
        /* <DEDUP_REMOVED lines=10> */
[----:B------:R-:W-:-:S10]  /*3930*/  UMOV UR7, 0x40000040 ;  /* 0x4000004000077882 */ /* 0x000fd40000000000 */
[----:B------:R-:W-:Y:S02]  /*3940*/  UMOV UR8, UR4 ;  /* 0x0000000400087c82 */ /* 0x000fe40008000000 */
[----:B------:R-:W-:Y:S01]  /*3950*/  UMOV UR4, UR8 ;  /* 0x0000000800047c82 */ /* 0x000fe20008000000 */
[----:B------:R-:W-:Y:S01]  /*3960*/  IMAD.U32 R16, RZ, RZ, UR8 ;  /* 0x00000008ff107e24 */ /* 0x000fe2000f8e00ff */
[----:B------:R-:W-:Y:S02]  /*3970*/  WARPGROUP.DEPBAR.LE gsb0, 0x0 ;  /* 0x00008000000079c5 */ /* 0x000fe40000010000 */
[----:B------:R-:W-:-:S06]  /*3980*/  WARPGROUP.ARRIVE ;  /* 0x00000000000079c5 */ /* 0x000fcc0000000000 */
[----:B------:R-:W-:Y:S03]  /*3990*/  HGMMA.64x64x16.F32 R24, gdesc[UR4], R24, gsb0 ;  /* 0x00e00000041879f0 */ /* 0x000fe60008000818 */
[----:B------:R-:W-:Y:S02]  /*39a0*/  WARPGROUP.DEPBAR.LE gsb0, 0x0 ;  /* 0x00008000000079c5 */ /* 0x000fe40000010000 */
[----:B------:R-:W3:Y:S02]  /*39b0*/  SYNCS.PHASECHK.TRANS64.TRYWAIT P1, [R184+URZ+0x38810], R7 ;  /* 0x03881007b80075a7 */ /* 0x000ee4000802017f */
[----:B---3--:R-:W-:Y:S05]  /*39c0*/  @!P1 BRA `(.L_x_3199) ;  /* 0x000000e0000c9947 */ /* 0x008fea0003800000 */
.L_x_3323:
[----:B------:R-:W-:Y:S05]  /*39d0*/  @!P0 BRA `(.L_x_3200) ;  /* 0x0000000000048947 */ /* 0x000fea0003800000 */
[----:B------:R-:W-:Y:S01]  /*39e0*/  BPT.TRAP 0x1 ;  /* 0x000000040000795c */ /* 0x000fe20000300000 */
.L_x_3200:
[----:B------:R4:W0:Y:S01]  /*39f0*/  SYNCS.PHASECHK.TRANS64.TRYWAIT P1, [R184+URZ+0x38850], R7 ;  /* 0x03885007b80075a7 */ /* 0x000822000802017f */
[----:B------:R-:W-:Y:S05]  /*3a00*/  @!P0 BRA `(.L_x_3201) ;  /* 0x0000000000048947 */ /* 0x000fea0003800000 */
[----:B------:R-:W-:Y:S01]  /*3a10*/  BPT.TRAP 0x1 ;  /* 0x000000040000795c */ /* 0x000fe20000300000 */
.L_x_3201:
[C---:B------:R-:W-:Y:S02]  /*3a20*/  VIADD R5, R184.reuse, 0x26400 ;  /* 0x00026400b8057836 */ /* 0x040fe40000000000 */
[----:B------:R-:W-:-:S03]  /*3a30*/  VIADD R6, R184, 0x400 ;  /* 0x00000400b8067836 */ /* 0x000fc60000000000 */
[----:B------:R-:W-:Y:S02]  /*3a40*/  SHF.R.U32.HI R5, RZ, 0x4, R5 ;  /* 0x00000004ff057819 */ /* 0x000fe40000011605 */
[----:B------:R-:W-:Y:S02]  /*3a50*/  SHF.R.U32.HI R6, RZ, 0x4, R6 ;  /* 0x00000004ff067819 */ /* 0x000fe40000011606 */
[----:B------:R-:W-:Y:S02]  /*3a60*/  LOP3.LUT R5, R5, 0x3fff, RZ, 0xc0, !PT ;  /* 0x00003fff05057812 */ /* 0x000fe400078ec0ff */
[----:B------:R-:W-:Y:S02]  /*3a70*/  LOP3.LUT R6, R6, 0x3fff, RZ, 0xc0, !PT ;  /* 0x00003fff06067812 */ /* 0x000fe400078ec0ff */
[----:B------:R-:W-:Y:S02]  /*3a80*/  LOP3.LUT R5, R5, 0x10000, RZ, 0xfc, !PT ;  /* 0x0001000005057812 */ /* 0x000fe400078efcff */
[----:B------:R-:W-:Y:S01]  /*3a90*/  LOP3.LUT R6, R6, 0x10000, RZ, 0xfc, !PT ;  /* 0x0001000006067812 */ /* 0x000fe200078efcff */
[----:B0-----:R-:W-:Y:S06]  /*3aa0*/  @P1 BRA `(.L_x_3202) ;  /* 0x0000000000081947 */ /* 0x001fec0003800000 */
[----:B------:R-:W0:Y:S02]  /*3ab0*/  SYNCS.PHASECHK.TRANS64.TRYWAIT P1, [R184+URZ+0x38850], R7 ;  /* 0x03885007b80075a7 */ /* 0x000e24000802017f */
[----:B0-----:R-:W-:Y:S05]  /*3ac0*/  @!P1 BRA `(.L_x_3203) ;  /* 0x000000dc00e09947 */ /* 0x001fea0003800000 */
.L_x_3202:
[C---:B------:R-:W-:Y:S01]  /*3ad0*/  R2UR UR4, R5.reuse ;  /* 0x00000000050472ca */ /* 0x040fe200000e0000 */
[----:B------:R-:W-:Y:S01]  /*3ae0*/  WARPGROUP.ARRIVE ;  /* 0x00000000000079c5 */ /* 0x000fe20000000000 */
[C---:B------:R-:W-:Y:S01]  /*3af0*/  R2UR UR6, R6.reuse ;  /* 0x00000000060672ca */ /* 0x040fe200000e0000 */
[----:B------:R-:W-:Y:S01]  /*3b00*/  UMOV UR9, 0x40000040 ;  /* 0x4000004000097882 */ /* 0x000fe20000000000 */
[----:B------:R-:W-:Y:S01]  /*3b10*/  UMOV UR7, 0x40000040 ;  /* 0x4000004000077882 */ /* 0x000fe20000000000 */
[----:B------:R-:W-:Y:S01]  /*3b20*/  UMOV UR5, UR9 ;  /* 0x0000000900057c82 */ /* 0x000fe20008000000 */
[----:B-1234-:R-:W-:Y:S01]  /*3b30*/  VIADD R7, R5, 0x2 ;  /* 0x0000000205077836 */ /* 0x01efe20000000000 */
[----:B------:R-:W-:Y:S01]  /*3b40*/  UMOV UR11, 0x40000040 ;  /* 0x40000040000b7882 */ /* 0x000fe20000000000 */
[----:B------:R-:W-:Y:S01]  /*3b50*/  VIADD R8, R6, 0x2 ;  /* 0x0000000206087836 */ /* 0x000fe20000000000 */
[----:B------:R-:W-:Y:S01]  /*3b60*/  UMOV UR13, 0x40000040 ;  /* 0x40000040000d7882 */ /* 0x000fe20000000000 */
[----:B------:R-:W-:Y:S01]  /*3b70*/  IMAD.U32 R19, RZ, RZ, UR9 ;  /* 0x00000009ff137e24 */ /* 0x000fe2000f8e00ff */
[----:B------:R-:W-:Y:S01]  /*3b80*/  UMOV UR9, 0x40000040 ;  /* 0x4000004000097882 */ /* 0x000fe20000000000 */
[----:B------:R-:W-:Y:S01]  /*3b90*/  UMOV UR15, 0x40000040 ;  /* 0x40000040000f7882 */ /* 0x000fe20000000000 */
[----:B------:R-:W-:Y:S01]  /*3ba0*/  UMOV UR8, UR4 ;  /* 0x0000000400087c82 */ /* 0x000fe20008000000 */
[----:B------:R-:W-:Y:S01]  /*3bb0*/  IMAD.U32 R21, RZ, RZ, UR9 ;  /* 0x00000009ff157e24 */ /* 0x000fe2000f8e00ff */
[----:B------:R-:W-:Y:S01]  /*3bc0*/  UMOV UR4, UR8 ;  /* 0x0000000800047c82 */ /* 0x000fe20008000000 */
[----:B------:R-:W-:Y:S01]  /*3bd0*/  IMAD.U32 R18, RZ, RZ, UR8 ;  /* 0x00000008ff127e24 */ /* 0x000fe2000f8e00ff */
[----:B------:R-:W-:Y:S01]  /*3be0*/  HGMMA.64x64x16.F32 R24, gdesc[UR4], R24, gsb0 ;  /* 0x00e00000041879f0 */ /* 0x000fe20008000818 */
[----:B------:R-:W-:Y:S01]  /*3bf0*/  R2UR UR4, R7 ;  /* 0x00000000070472ca */ /* 0x000fe200000e0000 */
[----:B------:R-:W-:Y:S01]  /*3c00*/  UMOV UR5, UR9 ;  /* 0x0000000900057c82 */ /* 0x000fe20008000000 */
[----:B------:R-:W-:Y:S01]  /*3c10*/  R2UR UR6, R8 ;  /* 0x00000000080672ca */ /* 0x000fe200000e0000 */
[----:B------:R-:W-:Y:S01]  /*3c20*/  UMOV UR7, 0x40000040 ;  /* 0x4000004000077882 */ /* 0x000fe20000000000 */
[C---:B------:R-:W-:Y:S01]  /*3c30*/  VIADD R7, R5.reuse, 0x4 ;  /* 0x0000000405077836 */ /* 0x040fe20000000000 */
[----:B------:R-:W-:Y:S01]  /*3c40*/  UMOV UR9, 0x40000040 ;  /* 0x4000004000097882 */ /* 0x000fe20000000000 */
[----:B------:R-:W-:Y:S01]  /*3c50*/  VIADD R8, R6, 0x4 ;  /* 0x0000000406087836 */ /* 0x000fe20000000000 */
[----:B------:R-:W-:Y:S01]  /*3c60*/  UMOV UR17, 0x40000040 ;  /* 0x4000004000117882 */ /* 0x000fe20000000000 */
[----:B------:R-:W-:Y:S01]  /*3c70*/  IMAD.U32 R23, RZ, RZ, UR9 ;  /* 0x00000009ff177e24 */ /* 0x000fe2000f8e00ff */
[----:B------:R-:W-:Y:S01]  /*3c80*/  UMOV UR19, 0x40000040 ;  /* 0x4000004000137882 */ /* 0x000fe20000000000 */
[----:B------:R-:W-:Y:S01]  /*3c90*/  UMOV UR21, 0x40000040 ;  /* 0x4000004000157882 */ /* 0x000fe20000000000 */
[----:B------:R-:W-:Y:S01]  /*3ca0*/  UMOV UR23, 0x40000040 ;  /* 0x4000004000177882 */ /* 0x000fe20000000000 */
[----:B------:R-:W-:Y:S01]  /*3cb0*/  UMOV UR25, 0x40000040 ;  /* 0x4000004000197882 */ /* 0x000fe20000000000 */
[----:B------:R-:W-:Y:S01]  /*3cc0*/  UMOV UR8, UR4 ;  /* 0x0000000400087c82 */ /* 0x000fe20008000000 */
[----:B------:R-:W-:Y:S01]  /*3cd0*/  UMOV UR27, 0x40000040 ;  /* 0x40000040001b7882 */ /* 0x000fe20000000000 */
[----:B------:R-:W-:Y:S01]  /*3ce0*/  UMOV UR4, UR8 ;  /* 0x0000000800047c82 */ /* 0x000fe20008000000 */
[----:B------:R-:W-:Y:S01]  /*3cf0*/  IMAD.U32 R20, RZ, RZ, UR8 ;  /* 0x00000008ff147e24 */ /* 0x000fe2000f8e00ff */
        /* <DEDUP_REMOVED lines=12> */
[----:B------:R-:W0:Y:S01]  /*3dc0*/  S2R R9, SR_TID.X ;  /* 0x0000000000097919 */ /* 0x000e220000002100 */
[----:B------:R-:W-:Y:S01]  /*3dd0*/  UMOV UR53, 0x40000040 ;  /* 0x4000004000357882 */ /* 0x000fe20000000000 */
[----:B------:R-:W-:Y:S01]  /*3de0*/  UMOV UR55, 0x40000040 ;  /* 0x4000004000377882 */ /* 0x000fe20000000000 */
[----:B------:R-:W-:Y:S01]  /*3df0*/  UMOV UR57, 0x40000040 ;  /* 0x4000004000397882 */ /* 0x000fe20000000000 */
[----:B------:R-:W-:Y:S01]  /*3e00*/  UMOV UR59, 0x40000040 ;  /* 0x40000040003b7882 */ /* 0x000fe20000000000 */
[----:B------:R-:W-:Y:S01]  /*3e10*/  IMAD.MOV.U32 R62, RZ, RZ, 0x4 ;  /* 0x00000004ff3e7424 */ /* 0x000fe200078e00ff */
[----:B------:R-:W-:Y:S01]  /*3e20*/  UIMAD UR60, UR61, -0x40, UR60 ;  /* 0xffffffc03d3c78a4 */ /* 0x000fe2000f8e023c */
[----:B------:R-:W-:Y:S01]  /*3e30*/  VIADD R185, R5, 0xe00 ;  /* 0x00000e0005b97836 */ /* 0x000fe20000000000 */
[----:B------:R-:W1:Y:S01]  /*3e40*/  S2R R65, SR_TID.X ;  /* 0x0000000000417919 */ /* 0x000e620000002100 */
[----:B------:R-:W-:Y:S01]  /*3e50*/  IMAD.MOV.U32 R192, RZ, RZ, 0x20 ;  /* 0x00000020ffc07424 */ /* 0x000fe200078e00ff */
[----:B------:R-:W-:Y:S01]  /*3e60*/  LOP3.LUT R188, R188, 0x2000000, RZ, 0xfc, !PT ;  /* 0x02000000bcbc7812 */ /* 0x000fe200078efcff */
[----:B------:R-:W-:-:S04]  /*3e70*/  UIADD3 UR61, UR61, -0x2, URZ ;  /* 0xfffffffe3d3d7890 */ /* 0x000fc8000fffe03f */
[----:B------:R-:W-:Y:S01]  /*3e80*/  VIADD R209, R188, 0x80 ;  /* 0x00000080bcd17836 */ /* 0x000fe20000000000 */
[----:B0-----:R-:W-:Y:S02]  /*3e90*/  SHF.R.U32.HI R9, RZ, 0x7, R9 ;  /* 0x00000007ff097819 */ /* 0x001fe40000011609 */
[----:B-1----:R-:W-:Y:S01]  /*3ea0*/  LOP3.LUT R65, R65, 0x7f, RZ, 0xc0, !PT ;  /* 0x0000007f41417812 */ /* 0x002fe200078ec0ff */
        /* <DEDUP_REMOVED lines=9> */
[----:B------:R-:W-:-:S07]  /*3f40*/  VIADD R8, R6, 0x6 ;  /* 0x0000000606087836 */ /* 0x000fce0000000000 */
[----:B------:R-:W-:Y:S02]  /*3f50*/  UMOV UR8, UR4 ;  /* 0x0000000400087c82 */ /* 0x000fe40008000000 */
[----:B------:R-:W-:Y:S01]  /*3f60*/  UMOV UR4, UR8 ;  /* 0x0000000800047c82 */ /* 0x000fe20008000000 */
[----:B------:R-:W-:Y:S01]  /*3f70*/  IMAD.U32 R22, RZ, RZ, UR8 ;  /* 0x00000008ff167e24 */ /* 0x000fe2000f8e00ff */
[----:B------:R-:W-:Y:S02]  /*3f80*/  WARPGROUP.DEPBAR.LE gsb0, 0x0 ;  /* 0x00008000000079c5 */ /* 0x000fe40000010000 */
[----:B------:R-:W-:-:S06]  /*3f90*/  WARPGROUP.ARRIVE ;  /* 0x00000000000079c5 */ /* 0x000fcc0000000000 */
[----:B------:R-:W-:Y:S01]  /*3fa0*/  HGMMA.64x64x16.F32 R24, gdesc[UR4], R24, gsb0 ;  /* 0x00e00000041879f0 */ /* 0x000fe20008000818 */
[----:B------:R-:W-:Y:S01]  /*3fb0*/  R2UR UR4, R7 ;  /* 0x00000000070472ca */ /* 0x000fe200000e0000 */
[----:B------:R-:W-:Y:S01]  /*3fc0*/  UMOV UR5, 0x40000040 ;  /* 0x4000004000057882 */ /* 0x000fe20000000000 */
[----:B------:R-:W-:Y:S01]  /*3fd0*/  R2UR UR6, R8 ;  /* 0x00000000080672ca */ /* 0x000fe200000e0000 */
[----:B------:R-:W-:Y:S01]  /*3fe0*/  UMOV UR7, 0x40000040 ;  /* 0x4000004000077882 */ /* 0x000fe20000000000 */
[----:B------:R-:W-:Y:S02]  /*3ff0*/  VIADD R7, R5, 0x200 ;  /* 0x0000020005077836 */ /* 0x000fe40000000000 */
[----:B------:R-:W-:-:S03]  /*4000*/  VIADD R8, R6, 0x200 ;  /* 0x0000020006087836 */ /* 0x000fc60000000000 */
[----:B------:R-:W-:Y:S01]  /*4010*/  R2UR UR8, R7 ;  /* 0x00000000070872ca */ /* 0x000fe200000e0000 */
[----:B------:R-:W-:Y:S01]  /*4020*/  VIADD R7, R5, 0x202 ;  /* 0x0000020205077836 */ /* 0x000fe20000000000 */
[----:B------:R-:W-:Y:S01]  /*4030*/  R2UR UR10, R8 ;  /* 0x00000000080a72ca */ /* 0x000fe200000e0000 */
        /* <DEDUP_REMOVED lines=40> */
[----:B------:R-:W-:Y:S01]  /*42c0*/  VIADD R8, R6, 0x606 ;  /* 0x0000060606087836 */ /* 0x000fe20000000000 */
[----:B------:R-:W-:Y:S02]  /*42d0*/  WARPGROUP.DEPBAR.LE gsb0, 0x0 ;  /* 0x00008000000079c5 */ /* 0x000fe40000010000 */
[----:B------:R-:W-:Y:S01]  /*42e0*/  WARPGROUP.ARRIVE ;  /* 0x00000000000079c5 */ /* 0x000fe20000000000 */
[----:B------:R-:W-:Y:S02]  /*42f0*/  R2UR UR52, R7 ;  /* 0x00000000073472ca */ /* 0x000fe400000e0000 */
[----:B------:R-:W-:Y:S01]  /*4300*/  R2UR UR54, R8 ;  /* 0x00000000083672ca */ /* 0x000fe200000e0000 */
[----:B------:R0:W1:Y:S02]  /*4310*/  SHFL.IDX PT, R7, R9, RZ, 0x1f ;  /* 0x00001fff09077589 */ /* 0x00006400000e0000 */
[----:B------:R-:W-:Y:S01]  /*4320*/  HGMMA.64x64x16.F32 R24, gdesc[UR4], R24, gsb0 ;  /* 0x00e00000041879f0 */ /* 0x000fe20008000818 */
[----:B------:R-:W-:Y:S01]  /*4330*/  ULDC UR6, c[0x0][0xa80] ;  /* 0x0002a00000067ab9 */ /* 0x000fe20000000800 */
[----:B------:R-:W-:Y:S01]  /*4340*/  R2UR UR7, R2 ;  /* 0x00000000020772ca */ /* 0x000fe200000e0000 */
[----:B0-----:R-:W-:-:S12]  /*4350*/  VIADD R9, R6, 0x800 ;  /* 0x0000080006097836 */ /* 0x001fd80000000000 */
[----:B------:R-:W-:Y:S01]  /*4360*/  UISETP.GE.AND UP0, UPT, UR61, UR7, UPT ;  /* 0x000000073d00728c */ /* 0x000fe2000bf06270 */
[----:B-1----:R-:W-:Y:S01]  /*4370*/  ISETP.GT.AND P1, PT, R7, 0x7f, PT ;  /* 0x0000007f0700780c */ /* 0x002fe20003f24270 */
[----:B------:R-:W-:-:S03]  /*4380*/  VIADD R7, R5, 0x800 ;  /* 0x0000080005077836 */ /* 0x000fc60000000000 */
[----:B------:R-:W-:Y:S02]  /*4390*/  SEL R58, RZ, 0x2, !P1 ;  /* 0x00000002ff3a7807 */ /* 0x000fe40004800000 */
[C---:B------:R-:W-:Y:S02]  /*43a0*/  SEL R60, R62.reuse, 0x2, P1 ;  /* 0x000000023e3c7807 */ /* 0x040fe40000800000 */
[----:B------:R-:W-:Y:S01]  /*43b0*/  SEL R62, R62, 0x6, !P1 ;  /* 0x000000063e3e7807 */ /* 0x000fe20004800000 */
[C---:B------:R-:W-:Y:S02]  /*43c0*/  IMAD.IADD R8, R58.reuse, 0x1, R7 ;  /* 0x000000013a087824 */ /* 0x040fe400078e0207 */
[----:B------:R-:W-:-:S03]  /*43d0*/  IMAD.IADD R59, R58, 0x1, R9 ;  /* 0x000000013a3b7824 */ /* 0x000fc600078e0209 */
[----:B------:R-:W-:Y:S01]  /*43e0*/  R2UR UR56, R8 ;  /* 0x00000000083872ca */ /* 0x000fe200000e0000 */
[--C-:B------:R-:W-:Y:S01]  /*43f0*/  IMAD.IADD R8, R7, 0x1, R60.reuse ;  /* 0x0000000107087824 */ /* 0x100fe200078e023c */
[----:B------:R-:W-:Y:S01]  /*4400*/  R2UR UR58, R59 ;  /* 0x000000003b3a72ca */ /* 0x000fe200000e0000 */
[C---:B------:R-:W-:Y:S02]  /*4410*/  IMAD.IADD R59, R9.reuse, 0x1, R60 ;  /* 0x00000001093b7824 */ /* 0x040fe400078e023c */
[----:B------:R-:W-:Y:S01]  /*4420*/  IMAD.IADD R9, R9, 0x1, R62 ;  /* 0x0000000109097824 */ /* 0x000fe200078e023e */
[----:B------:R-:W-:Y:S02]  /*4430*/  WARPGROUP.DEPBAR.LE gsb0, 0x0 ;  /* 0x00008000000079c5 */ /* 0x000fe40000010000 */
[----:B------:R-:W-:-:S06]  /*4440*/  WARPGROUP.ARRIVE ;  /* 0x00000000000079c5 */ /* 0x000fcc0000000000 */
[----:B------:R-:W-:Y:S01]  /*4450*/  HGMMA.64x64x16.F32 R24, gdesc[UR8], R24, gsb0 ;  /* 0x00e00000081879f0 */ /* 0x000fe20008000818 */
[----:B------:R-:W-:Y:S01]  /*4460*/  R2UR UR10, R188 ;  /* 0x00000000bc0a72ca */ /* 0x000fe200000e0000 */
[----:B------:R-:W-:Y:S01]  /*4470*/  UMOV UR11, 0x40000040 ;  /* 0x40000040000b7882 */ /* 0x000fe20000000000 */
[----:B------:R-:W-:Y:S02]  /*4480*/  WARPGROUP.DEPBAR.LE gsb0, 0x0 ;  /* 0x00008000000079c5 */ /* 0x000fe40000010000 */
        /* <DEDUP_REMOVED lines=34> */
[----:B------:R-:W-:Y:S01]  /*46b0*/  HGMMA.64x64x16.F32 R24, gdesc[UR56], R24, gsb0 ;  /* 0x00e00000381879f0 */ /* 0x000fe20008000818 */
[----:B------:R-:W-:Y:S01]  /*46c0*/  R2UR UR56, R8 ;  /* 0x00000000083872ca */ /* 0x000fe200000e0000 */
[----:B------:R-:W-:Y:S01]  /*46d0*/  UMOV UR57, 0x40000040 ;  /* 0x4000004000397882 */ /* 0x000fe20000000000 */
[----:B------:R-:W-:Y:S01]  /*46e0*/  R2UR UR58, R59 ;  /* 0x000000003b3a72ca */ /* 0x000fe200000e0000 */
[----:B------:R-:W-:Y:S01]  /*46f0*/  UMOV UR59, 0x40000040 ;  /* 0x40000040003b7882 */ /* 0x000fe20000000000 */
[----:B------:R-:W-:Y:S01]  /*4700*/  IMAD.IADD R8, R7, 0x1, R62 ;  /* 0x0000000107087824 */ /* 0x000fe200078e023e */
[----:B------:R-:W-:Y:S02]  /*4710*/  WARPGROUP.DEPBAR.LE gsb0, 0x0 ;  /* 0x00008000000079c5 */ /* 0x000fe40000010000 */
[----:B------:R-:W-:-:S08]  /*4720*/  WARPGROUP.ARRIVE ;  /* 0x00000000000079c5 */ /* 0x000fd00000000000 */
[----:B------:R-:W-:Y:S01]  /*4730*/  HGMMA.64x64x16.F32 R24, gdesc[UR56], R24, gsb0 ;  /* 0x00e00000381879f0 */ /* 0x000fe20008000818 */
[----:B------:R-:W-:Y:S01]  /*4740*/  R2UR UR58, R9 ;  /* 0x00000000093a72ca */ /* 0x000fe200000e0000 */
[----:B------:R-:W-:Y:S01]  /*4750*/  UMOV UR59, 0x40000040 ;  /* 0x40000040003b7882 */ /* 0x000fe20000000000 */
[----:B------:R-:W-:Y:S01]  /*4760*/  R2UR UR56, R8 ;  /* 0x00000000083872ca */ /* 0x000fe200000e0000 */
[----:B------:R-:W-:Y:S01]  /*4770*/  UMOV UR57, 0x40000040 ;  /* 0x4000004000397882 */ /* 0x000fe20000000000 */
[----:B------:R-:W-:Y:S02]  /*4780*/  IMAD.MOV.U32 R8, RZ, RZ, 0x28 ;  /* 0x00000028ff087424 */ /* 0x000fe400078e00ff */
[----:B------:R-:W-:-:S03]  /*4790*/  IMAD.MOV.U32 R9, RZ, RZ, 0xa00 ;  /* 0x00000a00ff097424 */ /* 0x000fc600078e00ff */
[----:B------:R-:W-:Y:S02]  /*47a0*/  SEL R8, R8, 0x26, P1 ;  /* 0x0000002608087807 */ /* 0x000fe40000800000 */
[----:B------:R-:W-:Y:S02]  /*47b0*/  SEL R9, R9, 0x980, P1 ;  /* 0x0000098009097807 */ /* 0x000fe40000800000 */
[----:B------:R-:W-:Y:S02]  /*47c0*/  LOP3.LUT R8, R8, 0x6, RZ, 0xc0, !PT ;  /* 0x0000000608087812 */ /* 0x000fe400078ec0ff */
[----:B------:R-:W-:-:S04]  /*47d0*/  LOP3.LUT R9, R9, 0xa00, RZ, 0xc0, !PT ;  /* 0x00000a0009097812 */ /* 0x000fc800078ec0ff */
[CC--:B------:R-:W-:Y:S02]  /*47e0*/  IADD3 R59, R8.reuse, R9.reuse, R5 ;  /* 0x00000009083b7210 */ /* 0x0c0fe40007ffe005 */
[----:B------:R-:W-:Y:S01]  /*47f0*/  IADD3 R8, R8, R9, R6 ;  /* 0x0000000908087210 */ /* 0x000fe20007ffe006 */
[----:B------:R-:W-:-:S04]  /*4800*/  VIADD R9, R6, 0xa00 ;  /* 0x00000a0006097836 */ /* 0x000fc80000000000 */
[----:B------:R-:W-:Y:S01]  /*4810*/  IMAD.IADD R61, R58, 0x1, R9 ;  /* 0x000000013a3d7824 */ /* 0x000fe200078e0209 */
[----:B------:R-:W-:Y:S02]  /*4820*/  WARPGROUP.DEPBAR.LE gsb0, 0x0 ;  /* 0x00008000000079c5 */ /* 0x000fe40000010000 */
[----:B------:R-:W-:-:S06]  /*4830*/  WARPGROUP.ARRIVE ;  /* 0x00000000000079c5 */ /* 0x000fcc0000000000 */
[----:B------:R-:W-:Y:S01]  /*4840*/  HGMMA.64x64x16.F32 R24, gdesc[UR56], R24, gsb0 ;  /* 0x00e00000381879f0 */ /* 0x000fe20008000818 */
[----:B------:R-:W-:Y:S01]  /*4850*/  R2UR UR56, R59 ;  /* 0x000000003b3872ca */ /* 0x000fe200000e0000 */
[----:B------:R-:W-:Y:S01]  /*4860*/  UMOV UR57, 0x40000040 ;  /* 0x4000004000397882 */ /* 0x000fe20000000000 */
[----:B------:R-:W-:Y:S01]  /*4870*/  R2UR UR58, R8 ;  /* 0x00000000083a72ca */ /* 0x000fe200000e0000 */
[----:B------:R-:W-:Y:S01]  /*4880*/  UMOV UR59, 0x40000040 ;  /* 0x40000040003b7882 */ /* 0x000fe20000000000 */
        /* <DEDUP_REMOVED lines=9> */
[C---:B------:R-:W-:Y:S02]  /*4920*/  IMAD.IADD R59, R60.reuse, 0x1, R8 ;  /* 0x000000013c3b7824 */ /* 0x040fe400078e0208 */
[--C-:B------:R-:W-:Y:S02]  /*4930*/  IMAD.IADD R61, R60, 0x1, R9.reuse ;  /* 0x000000013c3d7824 */ /* 0x100fe400078e0209 */
[----:B------:R-:W-:Y:S01]  /*4940*/  IMAD.IADD R9, R62, 0x1, R9 ;  /* 0x000000013e097824 */ /* 0x000fe200078e0209 */
[----:B------:R-:W-:-:S02]  /*4950*/  WARPGROUP.DEPBAR.LE gsb0, 0x0 ;  /* 0x00008000000079c5 */ /* 0x000fc40000010000 */
        /* <DEDUP_REMOVED lines=30> */
[----:B------:R-:W-:Y:S02]  /*4b40*/  VIADD R59, R6, 0xc00 ;  /* 0x00000c00063b7836 */ /* 0x000fe40000000000 */
[C---:B------:R-:W-:Y:S02]  /*4b50*/  IMAD.IADD R61, R58.reuse, 0x1, R9 ;  /* 0x000000013a3d7824 */ /* 0x040fe400078e0209 */
        /* <DEDUP_REMOVED lines=77> */
[----:B------:R-:W-:-:S05]  /*5030*/  IMAD.U32 R59, RZ, RZ, UR60 ;  /* 0x0000003cff3b7e24 */ /* 0x000fca000f8e00ff */
[----:B------:R-:W-:-:S04]  /*5040*/  IADD3 R56, -R56, 0x40, R59 ;  /* 0x0000004038387810 */ /* 0x000fc80007ffe13b */
[C---:B------:R-:W-:Y:S02]  /*5050*/  ISETP.GT.AND P5, PT, R56.reuse, RZ, PT ;  /* 0x000000ff3800720c */ /* 0x040fe40003fa4270 */
[C---:B------:R-:W-:Y:S02]  /*5060*/  ISETP.GT.AND P4, PT, R56.reuse, 0x1, PT ;  /* 0x000000013800780c */ /* 0x040fe40003f84270 */
[C---:B------:R-:W-:Y:S02]  /*5070*/  ISETP.GT.AND P3, PT, R56.reuse, 0x8, PT ;  /* 0x000000083800780c */ /* 0x040fe40003f64270 */
[C---:B------:R-:W-:Y:S02]  /*5080*/  ISETP.GT.AND P2, PT, R56.reuse, 0x9, PT ;  /* 0x000000093800780c */ /* 0x040fe40003f44270 */
[C---:B------:R-:W-:Y:S02]  /*5090*/  ISETP.GT.AND P1, PT, R56.reuse, 0x10, PT ;  /* 0x000000103800780c */ /* 0x040fe40003f24270 */
[----:B------:R-:W-:Y:S01]  /*50a0*/  ISETP.GT.AND P6, PT, R56, 0x11, PT ;  /* 0x000000113800780c */ /* 0x000fe20003fc4270 */
[----:B------:R-:W-:-:S02]  /*50b0*/  WARPGROUP.DEPBAR.LE gsb0, 0x0 ;  /* 0x00008000000079c5 */ /* 0x000fc40000010000 */
[----:B------:R-:W-:-:S06]  /*50c0*/  WARPGROUP.ARRIVE ;  /* 0x00000000000079c5 */ /* 0x000fcc0000000000 */
[----:B------:R-:W-:Y:S01]  /*50d0*/  HGMMA.64x64x16.F32 R24, gdesc[UR56], R24, gsb0 ;  /* 0x00e00000381879f0 */ /* 0x000fe20008000818 */
[----:B------:R-:W-:Y:S01]  /*50e0*/  R2UR UR56, R60 ;  /* 0x000000003c3872ca */ /* 0x000fe200000e0000 */
[----:B------:R-:W-:Y:S01]  /*50f0*/  UMOV UR57, 0x40000040 ;  /* 0x4000004000397882 */ /* 0x000fe20000000000 */
[----:B------:R-:W-:Y:S01]  /*5100*/  R2UR UR58, R58 ;  /* 0x000000003a3a72ca */ /* 0x000fe200000e0000 */
[----:B------:R-:W-:Y:S01]  /*5110*/  UMOV UR59, 0x40000040 ;  /* 0x40000040003b7882 */ /* 0x000fe20000000000 */
[----:B------:R-:W-:Y:S02]  /*5120*/  WARPGROUP.DEPBAR.LE gsb0, 0x0 ;  /* 0x00008000000079c5 */ /* 0x000fe40000010000 */
[----:B------:R-:W-:-:S09]  /*5130*/  WARPGROUP.ARRIVE ;  /* 0x00000000000079c5 */ /* 0x000fd20000000000 */
        /* <DEDUP_REMOVED lines=54> */
[----:B------:R-:W-:Y:S02]  /*54a0*/  FSEL R47, R47, -INF , P6 ;  /* 0xff8000002f2f7808 */ /* 0x000fe40003000000 */
[----:B------:R-:W-:Y:S01]  /*54b0*/  FSEL R50, R50, -INF , P5 ;  /* 0xff80000032327808 */ /* 0x000fe20002800000 */
[----:B------:R-:W0:Y:S01]  /*54c0*/  SHFL.BFLY PT, R59, R58, 0x2, 0x1f ;  /* 0x0c401f003a3b7f89 */ /* 0x000e2200000e0000 */
[----:B------:R-:W-:Y:S02]  /*54d0*/  FSEL R51, R51, -INF , P4 ;  /* 0xff80000033337808 */ /* 0x000fe40002000000 */
[----:B------:R-:W-:Y:S02]  /*54e0*/  FSEL R54, R54, -INF , P3 ;  /* 0xff80000036367808 */ /* 0x000fe40001800000 */
[----:B------:R-:W-:Y:S02]  /*54f0*/  FSEL R55, R55, -INF , P2 ;  /* 0xff80000037377808 */ /* 0x000fe40001000000 */
        /* <DEDUP_REMOVED lines=12> */
[----:B------:R-:W-:Y:S01]  /*55c0*/  FMUL.FTZ R58, R186, UR6 ;  /* 0x00000006ba3a7c20 */ /* 0x000fe20008410000 */
[----:B------:R-:W-:-:S04]  /*55d0*/  FMNMX.FTZ R59, R43, R56, !PT ;  /* 0x000000382b3b7209 */ /* 0x000fc80007810000 */
[----:B------:R-:W-:Y:S02]  /*55e0*/  FMNMX.FTZ R56, R46, R59, !PT ;  /* 0x0000003b2e387209 */ /* 0x000fe40007810000 */
[----:B------:R-:W-:Y:S02]  /*55f0*/  FSEL R58, R58, RZ, P1 ;  /* 0x000000ff3a3a7208 */ /* 0x000fe40000800000 */
[----:B------:R-:W-:-:S03]  /*5600*/  FMNMX.FTZ R59, R47, R56, !PT ;  /* 0x000000382f3b7209 */ /* 0x000fc60007810000 */
[--C-:B------:R-:W-:Y:S01]  /*5610*/  FFMA.FTZ R168, R24, UR6, -R58.reuse ;  /* 0x0000000618a87c23 */ /* 0x100fe2000801083a */
[----:B------:R-:W-:Y:S01]  /*5620*/  FMNMX.FTZ R24, R50, R59, !PT ;  /* 0x0000003b32187209 */ /* 0x000fe20007810000 */
[--C-:B------:R-:W-:Y:S01]  /*5630*/  FFMA.FTZ R169, R25, UR6, -R58.reuse ;  /* 0x0000000619a97c23 */ /* 0x100fe2000801083a */
[--C-:B------:R-:W-:Y:S01]  /*5640*/  FFMA.FTZ R171, R29, UR6, -R58.reuse ;  /* 0x000000061dab7c23 */ /* 0x100fe2000801083a */
        /* <DEDUP_REMOVED lines=13> */
[--C-:B------:R-:W-:Y:S01]  /*5720*/  FFMA.FTZ R181, R49, UR6, -R58.reuse ;  /* 0x0000000631b57c23 */ /* 0x100fe2000801083a */
[----:B------:R-:W0:Y:S01]  /*5730*/  SHFL.BFLY PT, R25, R24, 0x2, 0x1f ;  /* 0x0c401f0018197f89 */ /* 0x000e2200000e0000 */
[--C-:B------:R-:W-:Y:S01]  /*5740*/  FFMA.FTZ R182, R52, UR6, -R58.reuse ;  /* 0x0000000634b67c23 */ /* 0x100fe2000801083a */
[----:B------:R-:W-:Y:S01]  /*5750*/  FFMA.FTZ R193, R53, UR6, -R58 ;  /* 0x0000000635c17c23 */ /* 0x000fe2000801083a */
[----:B------:R-:W-:Y:S08]  /*5760*/  MUFU.EX2 R168, R168 ;  /* 0x000000a800a87308 */ /* 0x000ff00000000800 */
[----:B------:R-:W-:Y:S08]  /*5770*/  MUFU.EX2 R169, R169 ;  /* 0x000000a900a97308 */ /* 0x000ff00000000800 */
[----:B------:R-:W-:Y:S01]  /*5780*/  MUFU.EX2 R170, R170 ;  /* 0x000000aa00aa7308 */ /* 0x000fe20000000800 */
[----:B0-----:R-:W-:-:S07]  /*5790*/  FMNMX.FTZ R25, R24, R25, !PT ;  /* 0x0000001918197209 */ /* 0x001fce0007810000 */
[----:B------:R-:W0:Y:S01]  /*57a0*/  MUFU.EX2 R171, R171 ;  /* 0x000000ab00ab7308 */ /* 0x000e220000000800 */
[----:B------:R-:W1:Y:S07]  /*57b0*/  SHFL.BFLY PT, R24, R25, 0x1, 0x1f ;  /* 0x0c201f0019187f89 */ /* 0x000e6e00000e0000 */
[----:B------:R-:W-:Y:S08]  /*57c0*/  MUFU.EX2 R172, R172 ;  /* 0x000000ac00ac7308 */ /* 0x000ff00000000800 */
[----:B------:R-:W2:Y:S01]  /*57d0*/  MUFU.EX2 R173, R173 ;  /* 0x000000ad00ad7308 */ /* 0x000ea20000000800 */
[----:B0-----:R-:W-:-:S07]  /*57e0*/  F2FP.F16.F32.PACK_AB R154, R171, R170 ;  /* 0x000000aaab9a723e */ /* 0x001fce00000000ff */
[----:B------:R-:W-:Y:S01]  /*57f0*/  MUFU.EX2 R174, R174 ;  /* 0x000000ae00ae7308 */ /* 0x000fe20000000800 */
[----:B-1----:R-:W-:-:S04]  /*5800*/  FMNMX.FTZ R187, R25, R24, !PT ;  /* 0x0000001819bb7209 */ /* 0x002fc80007810000 */
[C---:B------:R-:W-:Y:S01]  /*5810*/  FSETP.NEU.FTZ.AND P1, PT, R187.reuse, -INF , PT ;  /* 0xff800000bb00780b */ /* 0x040fe20003f3d000 */
[----:B------:R-:W-:Y:S02]  /*5820*/  FMUL.FTZ R24, R187, UR6 ;  /* 0x00000006bb187c20 */ /* 0x000fe40008410000 */
[----:B------:R-:W0:Y:S01]  /*5830*/  MUFU.EX2 R175, R175 ;  /* 0x000000af00af7308 */ /* 0x000e220000000800 */
[----:B--2---:R-:W-:Y:S02]  /*5840*/  F2FP.F16.F32.PACK_AB R156, R173, R172 ;  /* 0x000000acad9c723e */ /* 0x004fe400000000ff */
[----:B------:R-:W-:Y:S02]  /*5850*/  FSEL R29, R24, RZ, P1 ;  /* 0x000000ff181d7208 */ /* 0x000fe40000800000 */
[CC--:B------:R-:W-:Y:S02]  /*5860*/  LEA.HI R24, R57.reuse, R152.reuse, RZ, 0x4 ;  /* 0x0000009839187211 */ /* 0x0c0fe400078f20ff */
[----:B------:R-:W-:Y:S01]  /*5870*/  LEA.HI R57, R57, R152, RZ, 0x5 ;  /* 0x0000009839397211 */ /* 0x000fe200078f28ff */
[--C-:B------:R-:W-:Y:S01]  /*5880*/  FFMA.FTZ R183, R26, UR6, -R29.reuse ;  /* 0x000000061ab77c23 */ /* 0x100fe2000801081d */
[----:B------:R-:W-:Y:S01]  /*5890*/  LOP3.LUT R25, R24, 0xfffffff0, RZ, 0xc0, !PT ;  /* 0xfffffff018197812 */ /* 0x000fe200078ec0ff */
[----:B------:R-:W-:Y:S01]  /*58a0*/  FFMA.FTZ R194, R27, UR6, -R29 ;  /* 0x000000061bc27c23 */ /* 0x000fe2000801081d */
[----:B------:R-:W-:Y:S01]  /*58b0*/  SHF.R.U32.HI R24, RZ, 0x1, R24 ;  /* 0x00000001ff187819 */ /* 0x000fe20000011618 */
[----:B------:R-:W-:Y:S01]  /*58c0*/  IMAD.SHL.U32 R57, R57, 0x20, RZ ;  /* 0x0000002039397824 */ /* 0x000fe200078e00ff */
[----:B------:R-:W-:Y:S01]  /*58d0*/  ISETP.NE.AND P1, PT, R65, RZ, PT ;  /* 0x000000ff4100720c */ /* 0x000fe20003f25270 */
[----:B------:R-:W-:-:S02]  /*58e0*/  IMAD.IADD R25, R152, 0x1, -R25 ;  /* 0x0000000198197824 */ /* 0x000fc400078e0a19 */
[--C-:B------:R-:W-:Y:S01]  /*58f0*/  FFMA.FTZ R195, R30, UR6, -R29.reuse ;  /* 0x000000061ec37c23 */ /* 0x100fe2000801081d */
[--C-:B------:R-:W-:Y:S01]  /*5900*/  FFMA.FTZ R196, R31, UR6, -R29.reuse ;  /* 0x000000061fc47c23 */ /* 0x100fe2000801081d */
[----:B------:R-:W-:Y:S01]  /*5910*/  LOP3.LUT R57, R57, 0x7ffffc00, RZ, 0xc0, !PT ;  /* 0x7ffffc0039397812 */ /* 0x000fe200078ec0ff */
[----:B------:R-:W-:Y:S01]  /*5920*/  FFMA.FTZ R197, R34, UR6, -R29 ;  /* 0x0000000622c57c23 */ /* 0x000fe2000801081d */
[----:B------:R-:W-:Y:S01]  /*5930*/  SHF.R.S32.HI R26, RZ, 0x1f, R25 ;  /* 0x0000001fff1a7819 */ /* 0x000fe20000011419 */
[--C-:B------:R-:W-:Y:S01]  /*5940*/  FFMA.FTZ R198, R35, UR6, -R29.reuse ;  /* 0x0000000623c67c23 */ /* 0x100fe2000801081d */
[--C-:B------:R-:W-:Y:S01]  /*5950*/  FFMA.FTZ R199, R38, UR6, -R29.reuse ;  /* 0x0000000626c77c23 */ /* 0x100fe2000801081d */
[--C-:B------:R-:W-:Y:S01]  /*5960*/  FFMA.FTZ R200, R39, UR6, -R29.reuse ;  /* 0x0000000627c87c23 */ /* 0x100fe2000801081d */
[----:B------:R-:W-:Y:S01]  /*5970*/  LEA.HI R26, R26, R25, RZ, 0x3 ;  /* 0x000000191a1a7211 */ /* 0x000fe200078f18ff */
[--C-:B------:R-:W-:Y:S01]  /*5980*/  FFMA.FTZ R201, R42, UR6, -R29.reuse ;  /* 0x000000062ac97c23 */ /* 0x100fe2000801081d */
[--C-:B------:R-:W-:Y:S01]  /*5990*/  FFMA.FTZ R202, R43, UR6, -R29.reuse ;  /* 0x000000062bca7c23 */ /* 0x100fe2000801081d */
[----:B------:R-:W-:Y:S01]  /*59a0*/  FFMA.FTZ R203, R46, UR6, -R29 ;  /* 0x000000062ecb7c23 */ /* 0x000fe2000801081d */
[C---:B------:R-:W-:Y:S01]  /*59b0*/  LOP3.LUT R28, R26.reuse, 0xfffffff8, RZ, 0xc0, !PT ;  /* 0xfffffff81a1c7812 */ /* 0x040fe200078ec0ff */
[----:B------:R-:W-:-:S02]  /*59c0*/  IMAD.SHL.U32 R26, R26, 0x40, RZ ;  /* 0x000000401a1a7824 */ /* 0x000fc400078e00ff */
[--C-:B------:R-:W-:Y:S01]  /*59d0*/  FFMA.FTZ R204, R47, UR6, -R29.reuse ;  /* 0x000000062fcc7c23 */ /* 0x100fe2000801081d */
[--C-:B------:R-:W-:Y:S01]  /*59e0*/  FFMA.FTZ R205, R50, UR6, -R29.reuse ;  /* 0x0000000632cd7c23 */ /* 0x100fe2000801081d */
[--C-:B------:R-:W-:Y:S01]  /*59f0*/  FFMA.FTZ R206, R51, UR6, -R29.reuse ;  /* 0x0000000633ce7c23 */ /* 0x100fe2000801081d */
[----:B------:R-:W-:Y:S01]  /*5a00*/  IMAD.IADD R28, R25, 0x1, -R28 ;  /* 0x00000001191c7824 */ /* 0x000fe200078e0a1c */
[----:B------:R-:W-:Y:S01]  /*5a10*/  LOP3.LUT R26, R26, 0x7ffffe00, RZ, 0xc0, !PT ;  /* 0x7ffffe001a1a7812 */ /* 0x000fe200078ec0ff */
[--C-:B------:R-:W-:Y:S01]  /*5a20*/  FFMA.FTZ R207, R54, UR6, -R29.reuse ;  /* 0x0000000636cf7c23 */ /* 0x100fe2000801081d */
[----:B------:R-:W-:Y:S01]  /*5a30*/  FFMA.FTZ R208, R55, UR6, -R29 ;  /* 0x0000000637d07c23 */ /* 0x000fe2000801081d */
[C---:B------:R-:W-:Y:S01]  /*5a40*/  IMAD.SHL.U32 R25, R28.reuse, 0x40, RZ ;  /* 0x000000401c197824 */ /* 0x040fe200078e00ff */
[----:B------:R-:W-:Y:S01]  /*5a50*/  MUFU.EX2 R183, R183 ;  /* 0x000000b700b77308 */ /* 0x000fe20000000800 */
[C---:B------:R-:W-:Y:S02]  /*5a60*/  LOP3.LUT P3, RZ, R28.reuse, 0x4, RZ, 0xc0, !PT ;  /* 0x000000041cff7812 */ /* 0x040fe4000786c0ff */
[----:B------:R-:W-:-:S02]  /*5a70*/  LOP3.LUT P2, RZ, R28, 0x2, RZ, 0xc0, !PT ;  /* 0x000000021cff7812 */ /* 0x000fc4000784c0ff */
[----:B------:R-:W-:Y:S02]  /*5a80*/  LOP3.LUT R25, R25, 0x1c0, RZ, 0xc0, !PT ;  /* 0x000001c019197812 */ /* 0x000fe400078ec0ff */
[----:B------:R-:W-:Y:S01]  /*5a90*/  SEL R192, R192, 0xffffffe0, !P2 ;  /* 0xffffffe0c0c07807 */ /* 0x000fe20005000000 */
[----:B------:R-:W1:Y:S01]  /*5aa0*/  MUFU.EX2 R194, R194 ;  /* 0x000000c200c27308 */ /* 0x000e620000000800 */
[----:B------:R-:W-:Y:S02]  /*5ab0*/  LOP3.LUT R24, R25, 0x8, R24, 0xf8, !PT ;  /* 0x0000000819187812 */ /* 0x000fe400078ef818 */
[----:B------:R-:W-:Y:S02]  /*5ac0*/  SHF.R.U32.HI R25, RZ, 0x3, R25 ;  /* 0x00000003ff197819 */ /* 0x000fe40000011619 */
[----:B------:R-:W-:Y:S01]  /*5ad0*/  F2FP.F16.F32.PACK_AB R152, R169, R168 ;  /* 0x000000a8a998723e */ /* 0x000fe200000000ff */
[----:B------:R-:W-:Y:S01]  /*5ae0*/  FADD.FTZ R169, R168, R169 ;  /* 0x000000a9a8a97221 */ /* 0x000fe20000010000 */
[----:B------:R-:W-:Y:S01]  /*5af0*/  LOP3.LUT R24, R24, R25, RZ, 0x3c, !PT ;  /* 0x0000001918187212 */ /* 0x000fe200078e3cff */
[----:B------:R-:W-:Y:S01]  /*5b00*/  MUFU.EX2 R195, R195 ;  /* 0x000000c300c37308 */ /* 0x000fe20000000800 */
[----:B0-----:R-:W-:Y:S01]  /*5b10*/  F2FP.F16.F32.PACK_AB R158, R175, R174 ;  /* 0x000000aeaf9e723e */ /* 0x001fe200000000ff */
[----:B------:R-:W-:Y:S01]  /*5b20*/  FADD.FTZ R170, R170, R169 ;  /* 0x000000a9aaaa7221 */ /* 0x000fe20000010000 */
[----:B------:R-:W-:Y:S01]  /*5b30*/  IADD3 R57, R24, R26, R57 ;  /* 0x0000001a18397210 */ /* 0x000fe20007ffe039 */
[----:B------:R-:W-:Y:S01]  /*5b40*/  @!P1 VIADD R24, R184, 0x38840 ;  /* 0x00038840b8189836 */ /* 0x000fe20000000000 */
[----:B------:R-:W-:Y:S01]  /*5b50*/  PLOP3.LUT P2, PT, PT, PT, UP0, 0x80, 0x0 ;  /* 0x000000000000781c */ /* 0x000fe20003f4f008 */
[----:B------:R-:W-:-:S02]  /*5b60*/  FADD.FTZ R171, R171, R170 ;  /* 0x000000aaabab7221 */ /* 0x000fc40000010000 */
[----:B------:R-:W0:Y:S01]  /*5b70*/  MUFU.EX2 R196, R196 ;  /* 0x000000c400c47308 */ /* 0x000e220000000800 */
[----:B------:R-:W-:Y:S01]  /*5b80*/  @!P1 PRMT R24, RZ, 0x654, R24 ;  /* 0x00000654ff189816 */ /* 0x000fe20000000018 */
[----:B------:R-:W-:Y:S01]  /*5b90*/  IMAD R189, R57, 0x2, R184 ;  /* 0x0000000239bd7824 */ /* 0x000fe200078e02b8 */
[----:B-1----:R-:W-:Y:S01]  /*5ba0*/  F2FP.F16.F32.PACK_AB R153, R194, R183 ;  /* 0x000000b7c299723e */ /* 0x002fe200000000ff */
[----:B------:R-:W-:Y:S01]  /*5bb0*/  FADD.FTZ R194, R183, R194 ;  /* 0x000000c2b7c27221 */ /* 0x000fe20000010000 */
[----:B------:R1:W-:Y:S01]  /*5bc0*/  @!P1 SYNCS.ARRIVE.TRANS64.RED.A1T0 RZ, [R24+URZ], RZ ;  /* 0x000000ff18ff99a7 */ /* 0x0003e2000810043f */
[C---:B------:R-:W-:Y:S02]  /*5bd0*/  VIADD R191, R189.reuse, 0x36400 ;  /* 0x00036400bdbf7836 */ /* 0x040fe40000000000 */
[----:B------:R-:W-:Y:S01]  /*5be0*/  FADD.FTZ R172, R172, R171 ;  /* 0x000000abacac7221 */ /* 0x000fe20000010000 */
[----:B------:R-:W-:Y:S01]  /*5bf0*/  MUFU.EX2 R197, R197 ;  /* 0x000000c500c57308 */ /* 0x000fe20000000800 */
[----:B------:R-:W-:-:S02]  /*5c00*/  VIADD R190, R189, 0x36440 ;  /* 0x00036440bdbe7836 */ /* 0x000fc40000000000 */
[----:B------:R-:W-:Y:S02]  /*5c10*/  @P3 VIADD R190, R191, 0xffffffc0 ;  /* 0xffffffc0bfbe3836 */ /* 0x000fe40000000000 */
[----:B------:R-:W-:Y:S01]  /*5c20*/  FADD.FTZ R173, R173, R172 ;  /* 0x000000acadad7221 */ /* 0x000fe20000010000 */
[----:B------:R-:W-:Y:S02]  /*5c30*/  IMAD.IADD R191, R191, 0x1, R192 ;  /* 0x00000001bfbf7824 */ /* 0x000fe400078e02c0 */
[----:B------:R-:W-:Y:S01]  /*5c40*/  IMAD.IADD R192, R192, 0x1, R190 ;  /* 0x00000001c0c07824 */ /* 0x000fe200078e02be */
[----:B------:R-:W2:Y:S01]  /*5c50*/  MUFU.EX2 R198, R198 ;  /* 0x000000c600c67308 */ /* 0x000ea20000000800 */
[----:B0-----:R-:W-:Y:S01]  /*5c60*/  F2FP.F16.F32.PACK_AB R155, R196, R195 ;  /* 0x000000c3c49b723e */ /* 0x001fe200000000ff */
[----:B------:R-:W-:Y:S01]  /*5c70*/  BAR.SYNC.DEFER_BLOCKING 0xf, 0x100 ;  /* 0x03c4000000007b1d */ /* 0x000fe20000010000 */
[----:B------:R-:W-:Y:S01]  /*5c80*/  FADD.FTZ R195, R195, R194 ;  /* 0x000000c2c3c37221 */ /* 0x000fe20000010000 */
[----:B------:R-:W-:-:S03]  /*5c90*/  FADD.FTZ R174, R174, R173 ;  /* 0x000000adaeae7221 */ /* 0x000fc60000010000 */
[----:B------:R-:W-:Y:S01]  /*5ca0*/  FADD.FTZ R196, R196, R195 ;  /* 0x000000c3c4c47221 */ /* 0x000fe20000010000 */
[----:B------:R-:W-:Y:S01]  /*5cb0*/  MUFU.EX2 R199, R199 ;  /* 0x000000c700c77308 */ /* 0x000fe20000000800 */
[----:B------:R-:W-:-:S07]  /*5cc0*/  FADD.FTZ R175, R175, R174 ;  /* 0x000000aeafaf7221 */ /* 0x000fce0000010000 */
[----:B------:R-:W0:Y:S01]  /*5cd0*/  MUFU.EX2 R200, R200 ;  /* 0x000000c800c87308 */ /* 0x000e220000000800 */
[----:B--2---:R-:W-:Y:S01]  /*5ce0*/  F2FP.F16.F32.PACK_AB R157, R198, R197 ;  /* 0x000000c5c69d723e */ /* 0x004fe200000000ff */
[----:B------:R-:W-:-:S04]  /*5cf0*/  FADD.FTZ R197, R197, R196 ;  /* 0x000000c4c5c57221 */ /* 0x000fc80000010000 */
[----:B------:R-:W-:Y:S02]  /*5d00*/  FADD.FTZ R198, R198, R197 ;  /* 0x000000c5c6c67221 */ /* 0x000fe40000010000 */
[----:B------:R-:W-:Y:S01]  /*5d10*/  MUFU.EX2 R176, R176 ;  /* 0x000000b000b07308 */ /* 0x000fe20000000800 */
[----:B------:R2:W-:Y:S07]  /*5d20*/  STSM.16.M88.4 [R189+0x36400], R152 ;  /* 0x03640098bd007844 */ /* 0x0005ee0000000200 */
[----:B------:R-:W3:Y:S01]  /*5d30*/  MUFU.EX2 R177, R177 ;  /* 0x000000b100b17308 */ /* 0x000ee20000000800 */
[----:B0-----:R-:W-:Y:S01]  /*5d40*/  F2FP.F16.F32.PACK_AB R159, R200, R199 ;  /* 0x000000c7c89f723e */ /* 0x001fe200000000ff */
[----:B------:R-:W-:-:S04]  /*5d50*/  FADD.FTZ R199, R199, R198 ;  /* 0x000000c6c7c77221 */ /* 0x000fc80000010000 */
[----:B------:R0:W-:Y:S01]  /*5d60*/  STSM.16.M88.4 [R191], R156 ;  /* 0x0000009cbf007844 */ /* 0x0001e20000000200 */
[----:B------:R-:W-:Y:S01]  /*5d70*/  FADD.FTZ R200, R200, R199 ;  /* 0x000000c7c8c87221 */ /* 0x000fe20000010000 */
[----:B------:R-:W-:Y:S08]  /*5d80*/  MUFU.EX2 R178, R178 ;  /* 0x000000b200b27308 */ /* 0x000ff00000000800 */
[----:B------:R-:W4:Y:S01]  /*5d90*/  MUFU.EX2 R179, R179 ;  /* 0x000000b300b37308 */ /* 0x000f220000000800 */
[----:B---3--:R-:W-:Y:S01]  /*5da0*/  F2FP.F16.F32.PACK_AB R160, R177, R176 ;  /* 0x000000b0b1a0723e */ /* 0x008fe200000000ff */
[----:B------:R-:W-:-:S04]  /*5db0*/  FADD.FTZ R176, R176, R175 ;  /* 0x000000afb0b07221 */ /* 0x000fc80000010000 */
[----:B------:R-:W-:Y:S02]  /*5dc0*/  FADD.FTZ R177, R177, R176 ;  /* 0x000000b0b1b17221 */ /* 0x000fe40000010000 */
[----:B------:R-:W-:Y:S08]  /*5dd0*/  MUFU.EX2 R201, R201 ;  /* 0x000000c900c97308 */ /* 0x000ff00000000800 */
[----:B------:R-:W3:Y:S01]  /*5de0*/  MUFU.EX2 R202, R202 ;  /* 0x000000ca00ca7308 */ /* 0x000ee20000000800 */
[----:B----4-:R-:W-:Y:S01]  /*5df0*/  F2FP.F16.F32.PACK_AB R162, R179, R178 ;  /* 0x000000b2b3a2723e */ /* 0x010fe200000000ff */
[----:B------:R-:W-:-:S04]  /*5e00*/  FADD.FTZ R178, R178, R177 ;  /* 0x000000b1b2b27221 */ /* 0x000fc80000010000 */
[----:B------:R-:W-:Y:S02]  /*5e10*/  FADD.FTZ R179, R179, R178 ;  /* 0x000000b2b3b37221 */ /* 0x000fe40000010000 */
        /* <DEDUP_REMOVED lines=25> */
[----:B------:R-:W-:Y:S01]  /*5fb0*/  FADD.FTZ R206, R206, R205 ;  /* 0x000000cdcece7221 */ /* 0x000fe20000010000 */
[----:B----4-:R-:W-:-:S03]  /*5fc0*/  F2FP.F16.F32.PACK_AB R167, R208, R207 ;  /* 0x000000cfd0a7723e */ /* 0x010fc600000000ff */
[----:B------:R-:W-:Y:S02]  /*5fd0*/  FADD.FTZ R207, R207, R206 ;  /* 0x000000cecfcf7221 */ /* 0x000fe40000010000 */
[----:B------:R0:W-:Y:S01]  /*5fe0*/  STSM.16.M88.4 [R192], R164 ;  /* 0x000000a4c0007844 */ /* 0x0001e20000000200 */
[----:B-1----:R-:W-:Y:S01]  /*5ff0*/  WARPGROUP.ARRIVE ;  /* 0x00000000000079c5 */ /* 0x002fe20000000000 */
[----:B------:R-:W-:-:S05]  /*6000*/  FADD.FTZ R194, R208, R207 ;  /* 0x000000cfd0c27221 */ /* 0x000fca0000010000 */
[----:B------:R-:W-:Y:S01]  /*6010*/  HGMMA.64x256x16.F32 R24, R152, gdesc[UR8].tnspB, RZ, !UPT, gsb0 ;  /* 0x43e0000898187df0 */ /* 0x000fe2000c0008ff */
[----:B------:R-:W-:Y:S01]  /*6020*/  R2UR UR10, R209 ;  /* 0x00000000d10a72ca */ /* 0x000fe200000e0000 */
[----:B------:R-:W-:Y:S01]  /*6030*/  UMOV UR11, 0x40000040 ;  /* 0x40000040000b7882 */ /* 0x000fe20000000000 */
[C---:B------:R-:W-:Y:S01]  /*6040*/  VIADD R209, R188.reuse, 0x100 ;  /* 0x00000100bcd17836 */ /* 0x040fe20000000000 */
[----:B------:R-:W-:Y:S02]  /*6050*/  WARPGROUP.DEPBAR.LE gsb0, 0x0 ;  /* 0x00008000000079c5 */ /* 0x000fe40000010000 */
[----:B------:R-:W-:Y:S01]  /*6060*/  WARPGROUP.ARRIVE ;  /* 0x00000000000079c5 */ /* 0x000fe20000000000 */
[----:B--2---:R-:W-:-:S15]  /*6070*/  VIADD R152, R188, 0x180 ;  /* 0x00000180bc987836 */ /* 0x004fde0000000000 */
[----:B------:R-:W-:-:S06]  /*6080*/  NOP ;  /* 0x0000000000007918 */ /* 0x000fcc0000000000 */
[----:B------:R-:W-:Y:S01]  /*6090*/  HGMMA.64x256x16.F32 R24, R156, gdesc[UR8].tnspB, R24, gsb0 ;  /* 0x43e000089c187df0 */ /* 0x000fe20008000818 */
[----:B------:R-:W-:Y:S01]  /*60a0*/  R2UR UR10, R209 ;  /* 0x00000000d10a72ca */ /* 0x000fe200000e0000 */
[----:B------:R-:W-:Y:S01]  /*60b0*/  UMOV UR11, 0x40000040 ;  /* 0x40000040000b7882 */ /* 0x000fe20000000000 */
[----:B------:R-:W-:Y:S02]  /*60c0*/  WARPGROUP.DEPBAR.LE gsb0, 0x0 ;  /* 0x00008000000079c5 */ /* 0x000fe40000010000 */
[----:B------:R-:W-:-:S15]  /*60d0*/  WARPGROUP.ARRIVE ;  /* 0x00000000000079c5 */ /* 0x000fde0000000000 */
[----:B------:R-:W-:-:S08]  /*60e0*/  NOP ;  /* 0x0000000000007918 */ /* 0x000fd00000000000 */
[----:B------:R-:W-:Y:S01]  /*60f0*/  HGMMA.64x256x16.F32 R24, R160, gdesc[UR8].tnspB, R24, gsb0 ;  /* 0x43e00008a0187df0 */ /* 0x000fe20008000818 */
[----:B------:R-:W-:Y:S01]  /*6100*/  R2UR UR10, R152 ;  /* 0x00000000980a72ca */ /* 0x000fe200000e0000 */
[----:B------:R-:W-:Y:S01]  /*6110*/  UMOV UR11, 0x40000040 ;  /* 0x40000040000b7882 */ /* 0x000fe20000000000 */
[----:B------:R-:W-:-:S05]  /*6120*/  @!P1 VIADD R152, R184, 0x38860 ;  /* 0x00038860b8989836 */ /* 0x000fca0000000000 */
[----:B------:R-:W-:Y:S01]  /*6130*/  @!P1 PRMT R152, RZ, 0x654, R152 ;  /* 0x00000654ff989816 */ /* 0x000fe20000000098 */
[----:B------:R-:W-:Y:S02]  /*6140*/  WARPGROUP.DEPBAR.LE gsb0, 0x0 ;  /* 0x00008000000079c5 */ /* 0x000fe40000010000 */
[----:B------:R-:W-:-:S15]  /*6150*/  WARPGROUP.ARRIVE ;  /* 0x00000000000079c5 */ /* 0x000fde0000000000 */
[----:B------:R-:W-:-:S02]  /*6160*/  NOP ;  /* 0x0000000000007918 */ /* 0x000fc40000000000 */
[----:B------:R-:W-:Y:S03]  /*6170*/  HGMMA.64x256x16.F32 R24, R164, gdesc[UR8].tnspB, R24, gsb0 ;  /* 0x43e00008a4187df0 */ /* 0x000fe60008000818 */
[----:B------:R-:W-:Y:S02]  /*6180*/  WARPGROUP.DEPBAR.LE gsb0, 0x0 ;  /* 0x00008000000079c5 */ /* 0x000fe40000010000 */
[----:B------:R-:W-:Y:S01]  /*6190*/  @!PT LDS RZ, [RZ] ;  /* 0x00000000fffff984 */ /* 0x000fe20000000800 */
[----:B------:R-:W-:Y:S01]  /*61a0*/  @!PT LDS RZ, [RZ] ;  /* 0x00000000fffff984 */ /* 0x000fe20000000800 */
[----:B------:R-:W-:Y:S01]  /*61b0*/  @!PT LDS RZ, [RZ] ;  /* 0x00000000fffff984 */ /* 0x000fe20000000800 */
[----:B------:R-:W-:Y:S01]  /*61c0*/  @!PT LDS RZ, [RZ] ;  /* 0x00000000fffff984 */ /* 0x000fe20000000800 */
[----:B------:R1:W-:Y:S06]  /*61d0*/  MEMBAR.ALL.CTA ;  /* 0x0000000000007992 */ /* 0x0003ec0000008000 */
[----:B-1----:R-:W1:Y:S02]  /*61e0*/  FENCE.VIEW.ASYNC.S ;  /* 0x00000000000073c6 */ /* 0x002e640000000000 */
[----:B-1----:R-:W-:Y:S01]  /*61f0*/  NOP ;  /* 0x0000000000007918 */ /* 0x002fe20000000000 */
[----:B------:R-:W-:Y:S06]  /*6200*/  BAR.ARV 0xe, 0x100 ;  /* 0x0384000000007b1d */ /* 0x000fec0000002000 */
[----:B------:R1:W-:Y:S02]  /*6210*/  @!P1 SYNCS.ARRIVE.TRANS64.RED.A1T0 RZ, [R152+URZ], RZ ;  /* 0x000000ff98ff99a7 */ /* 0x0003e4000810043f */
[----:B-1----:R-:W-:Y:S01]  /*6220*/  IMAD.MOV.U32 R152, RZ, RZ, RZ ;  /* 0x000000ffff987224 */ /* 0x002fe200078e00ff */
[----:B0-----:R-:W-:Y:S06]  /*6230*/  @!P2 BRA `(.L_x_3204) ;  /* 0x0000002c0040a947 */ /* 0x001fec0003800000 */
[----:B------:R-:W-:Y:S01]  /*6240*/  IMAD.MOV.U32 R208, RZ, RZ, RZ ;  /* 0x000000ffffd07224 */ /* 0x000fe200078e00ff */
[----:B------:R-:W-:-:S06]  /*6250*/  UMOV UR60, URZ ;  /* 0x0000003f003c7c82 */ /* 0x000fcc0008000000 */
.L_x_3213:
[----:B------:R-:W-:Y:S01]  /*6260*/  VIADD R197, R208, 0x1 ;  /* 0x00000001d0c57836 */ /* 0x000fe20000000000 */
[----:B------:R-:W-:-:S04]  /*6270*/  R2UR UR7, R2 ;  /* 0x00000000020772ca */ /* 0x000fc800000e0000 */
[----:B------:R-:W-:-:S04]  /*6280*/  ISETP.NE.AND P3, PT, R197, 0x2, PT ;  /* 0x00000002c500780c */ /* 0x000fc80003f65270 */
[----:B0-----:R-:W-:Y:S02]  /*6290*/  SEL R152, RZ, 0x1, P3 ;  /* 0x00000001ff987807 */ /* 0x001fe40001800000 */
[----:B------:R-:W-:Y:S02]  /*62a0*/  SEL R197, R197, RZ, P3 ;  /* 0x000000ffc5c57207 */ /* 0x000fe40001800000 */
[----:B------:R-:W-:Y:S01]  /*62b0*/  R2UR UR6, R152 ;  /* 0x00000000980672ca */ /* 0x000fe200000e0000 */
[----:B------:R-:W-:Y:S01]  /*62c0*/  IMAD.U32 R152, RZ, RZ, UR61 ;  /* 0x0000003dff987e24 */ /* 0x000fe2000f8e00ff */
[----:B------:R-:W-:-:S04]  /*62d0*/  UIADD3 UR61, UR61, -0x1, URZ ;  /* 0xffffffff3d3d7890 */ /* 0x000fc8000fffe03f */
[----:B------:R-:W-:-:S07]  /*62e0*/  ISETP.GT.AND P2, PT, R152, UR7, PT ;  /* 0x0000000798007c0c */ /* 0x000fce000bf44270 */
[----:B------:R-:W-:Y:S01]  /*62f0*/  ULOP3.LUT UR60, UR60, UR6, URZ, 0x3c, !UPT ;  /* 0x000000063c3c7292 */ /* 0x000fe2000f8e3c3f */
[----:B------:R-:W-:Y:S11]  /*6300*/  @!P0 BRA `(.L_x_3205) ;  /* 0x0000000000048947 */ /* 0x000ff60003800000 */
[----:B------:R-:W-:Y:S01]  /*6310*/  BPT.TRAP 0x1 ;  /* 0x000000040000795c */ /* 0x000fe20000300000 */
.L_x_3205:
[----:B------:R-:W-:Y:S02]  /*6320*/  IMAD.U32 R199, RZ, RZ, UR60 ;  /* 0x0000003cffc77e24 */ /* 0x000fe4000f8e00ff */
[----:B------:R-:W-:-:S03]  /*6330*/  IMAD R196, R197, 0x8, R184 ;  /* 0x00000008c5c47824 */ /* 0x000fc600078e02b8 */
[----:B------:R-:W-:-:S04]  /*6340*/  SHF.L.U32 R199, R199, 0x1f, RZ ;  /* 0x0000001fc7c77819 */ /* 0x000fc800000006ff */
[----:B------:R0:W1:Y:S01]  /*6350*/  SYNCS.PHASECHK.TRANS64.TRYWAIT P3, [R196+URZ+0x38830], R199 ;  /* 0x038830c7c40075a7 */ /* 0x000062000806017f */
[----:B------:R-:W-:Y:S05]  /*6360*/  @!P0 BRA `(.L_x_3206) ;  /* 0x0000000000048947 */ /* 0x000fea0003800000 */
[----:B------:R-:W-:Y:S01]  /*6370*/  BPT.TRAP 0x1 ;  /* 0x000000040000795c */ /* 0x000fe20000300000 */
.L_x_3206:
[----:B------:R-:W-:Y:S01]  /*6380*/  IMAD R195, R197, 0x200, R4 ;  /* 0x00000200c5c37824 */ /* 0x000fe200078e0204 */
[----:B-1----:R-:W-:Y:S06]  /*6390*/  @P3 BRA `(.L_x_3207) ;  /* 0x0000000000083947 */ /* 0x002fec0003800000 */
[----:B------:R-:W1:Y:S02]  /*63a0*/  SYNCS.PHASECHK.TRANS64.TRYWAIT P3, [R196+URZ+0x38830], R199 ;  /* 0x038830c7c40075a7 */ /* 0x000e64000806017f */
[----:B-1----:R-:W-:Y:S05]  /*63b0*/  @!P3 BRA `(.L_x_3208) ;  /* 0x000000b400b8b947 */ /* 0x002fea0003800000 */
.L_x_3207:
[----:B------:R-:W-:Y:S01]  /*63c0*/  R2UR UR6, R195 ;  /* 0x00000000c30672ca */ /* 0x000fe200000e0000 */
[----:B------:R-:W-:Y:S01]  /*63d0*/  WARPGROUP.ARRIVE ;  /* 0x00000000000079c5 */ /* 0x000fe20000000000 */
[----:B------:R-:W-:Y:S01]  /*63e0*/  MOV R198, UR17 ;  /* 0x0000001100c67c02 */ /* 0x000fe20008000f00 */
[----:B------:R-:W-:Y:S01]  /*63f0*/  UMOV UR19, 0x40000040 ;  /* 0x4000004000137882 */ /* 0x000fe20000000000 */
[----:B------:R-:W-:Y:S01]  /*6400*/  MOV R200, UR16 ;  /* 0x0000001000c87c02 */ /* 0x000fe20008000f00 */
[----:B------:R-:W-:Y:S01]  /*6410*/  UMOV UR15, 0x40000040 ;  /* 0x40000040000f7882 */ /* 0x000fe20000000000 */
[----:B------:R-:W-:Y:S01]  /*6420*/  R2UR UR16, R10 ;  /* 0x000000000a1072ca */ /* 0x000fe200000e0000 */
[----:B------:R-:W-:Y:S01]  /*6430*/  UMOV UR11, 0x40000040 ;  /* 0x40000040000b7882 */ /* 0x000fe20000000000 */
[----:B------:R-:W-:Y:S01]  /*6440*/  R2UR UR17, R11 ;  /* 0x000000000b1172ca */ /* 0x000fe200000e0000 */
[----:B------:R-:W-:Y:S01]  /*6450*/  UMOV UR59, 0x40000040 ;  /* 0x40000040003b7882 */ /* 0x000fe20000000000 */
[----:B------:R-:W-:-:S02]  /*6460*/  MOV R201, UR13 ;  /* 0x0000000d00c97c02 */ /* 0x000fc40008000f00 */
[----:B------:R-:W-:Y:S01]  /*6470*/  MOV R202, UR12 ;  /* 0x0000000c00ca7c02 */ /* 0x000fe20008000f00 */
[----:B------:R-:W-:Y:S01]  /*6480*/  UMOV UR18, UR6 ;  /* 0x0000000600127c82 */ /* 0x000fe20008000000 */
[----:B------:R-:W-:Y:S02]  /*6490*/  R2UR UR12, R12 ;  /* 0x000000000c0c72ca */ /* 0x000fe400000e0000 */
[----:B------:R-:W-:Y:S02]  /*64a0*/  R2UR UR13, R13 ;  /* 0x000000000d0d72ca */ /* 0x000fe400000e0000 */
[----:B------:R-:W-:Y:S02]  /*64b0*/  MOV R203, UR9 ;  /* 0x0000000900cb7c02 */ /* 0x000fe40008000f00 */
[----:B------:R-:W-:Y:S01]  /*64c0*/  MOV R204, UR8 ;  /* 0x0000000800cc7c02 */ /* 0x000fe20008000f00 */
[----:B------:R-:W-:Y:S01]  /*64d0*/  HGMMA.64x64x16.F32 R152, gdesc[UR16], RZ, !UPT, gsb0 ;  /* 0x00e00000109879f0 */ /* 0x000fe2000c0008ff */
[----:B------:R-:W-:Y:S01]  /*64e0*/  R2UR UR17, R198 ;  /* 0x00000000c61172ca */ /* 0x000fe200000e0000 */
[----:B------:R-:W-:Y:S01]  /*64f0*/  VIADD R198, R195, 0x2 ;  /* 0x00000002c3c67836 */ /* 0x000fe20000000000 */
[----:B------:R-:W-:-:S02]  /*6500*/  R2UR UR8, R14 ;  /* 0x000000000e0872ca */ /* 0x000fc400000e0000 */
[----:B------:R-:W-:Y:S02]  /*6510*/  R2UR UR9, R15 ;  /* 0x000000000f0972ca */ /* 0x000fe400000e0000 */
[----:B------:R-:W-:Y:S01]  /*6520*/  R2UR UR6, R198 ;  /* 0x00000000c60672ca */ /* 0x000fe200000e0000 */
[C---:B------:R-:W-:Y:S01]  /*6530*/  VIADD R198, R195.reuse, 0x4 ;  /* 0x00000004c3c67836 */ /* 0x040fe20000000000 */
[----:B------:R-:W-:Y:S01]  /*6540*/  R2UR UR56, R16 ;  /* 0x00000000103872ca */ /* 0x000fe200000e0000 */
[----:B------:R-:W-:Y:S01]  /*6550*/  VIADD R195, R195, 0x6 ;  /* 0x00000006c3c37836 */ /* 0x000fe20000000000 */
[----:B------:R-:W-:Y:S02]  /*6560*/  R2UR UR57, R17 ;  /* 0x00000000113972ca */ /* 0x000fe400000e0000 */
[----:B------:R-:W-:-:S07]  /*6570*/  R2UR UR16, R200 ;  /* 0x00000000c81072ca */ /* 0x000fce00000e0000 */
[----:B------:R-:W-:Y:S01]  /*6580*/  UMOV UR14, UR6 ;  /* 0x00000006000e7c82 */ /* 0x000fe20008000000 */
[----:B------:R-:W-:-:S13]  /*6590*/  R2UR UR6, R198 ;  /* 0x00000000c60672ca */ /* 0x000fda00000e0000 */
[----:B------:R-:W-:Y:S01]  /*65a0*/  UMOV UR10, UR6 ;  /* 0x00000006000a7c82 */ /* 0x000fe20008000000 */
[----:B------:R-:W-:-:S13]  /*65b0*/  R2UR UR6, R195 ;  /* 0x00000000c30672ca */ /* 0x000fda00000e0000 */
[----:B------:R-:W-:Y:S01]  /*65c0*/  UMOV UR58, UR6 ;  /* 0x00000006003a7c82 */ /* 0x000fe20008000000 */
[----:B------:R-:W-:Y:S02]  /*65d0*/  WARPGROUP.DEPBAR.LE gsb0, 0x0 ;  /* 0x00008000000079c5 */ /* 0x000fe40000010000 */
[----:B------:R-:W-:-:S06]  /*65e0*/  WARPGROUP.ARRIVE ;  /* 0x00000000000079c5 */ /* 0x000fcc0000000000 */
[----:B------:R-:W-:Y:S01]  /*65f0*/  HGMMA.64x64x16.F32 R152, gdesc[UR12], R152, gsb0 ;  /* 0x00e000000c9879f0 */ /* 0x000fe20008000898 */
[----:B------:R-:W-:Y:S02]  /*6600*/  R2UR UR13, R201 ;  /* 0x00000000c90d72ca */ /* 0x000fe400000e0000 */
[----:B------:R-:W-:Y:S01]  /*6610*/  R2UR UR12, R202 ;  /* 0x00000000ca0c72ca */ /* 0x000fe200000e0000 */
[----:B------:R-:W-:Y:S02]  /*6620*/  WARPGROUP.DEPBAR.LE gsb0, 0x0 ;  /* 0x00008000000079c5 */ /* 0x000fe40000010000 */
[----:B------:R-:W-:-:S06]  /*6630*/  WARPGROUP.ARRIVE ;  /* 0x00000000000079c5 */ /* 0x000fcc0000000000 */
[----:B------:R-:W-:Y:S01]  /*6640*/  HGMMA.64x64x16.F32 R152, gdesc[UR8], R152, gsb0 ;  /* 0x00e00000089879f0 */ /* 0x000fe20008000898 */
[----:B------:R-:W-:Y:S02]  /*6650*/  R2UR UR9, R203 ;  /* 0x00000000cb0972ca */ /* 0x000fe400000e0000 */
[----:B------:R-:W-:Y:S01]  /*6660*/  R2UR UR8, R204 ;  /* 0x00000000cc0872ca */ /* 0x000fe200000e0000 */
[----:B------:R-:W-:Y:S02]  /*6670*/  WARPGROUP.DEPBAR.LE gsb0, 0x0 ;  /* 0x00008000000079c5 */ /* 0x000fe40000010000 */
[----:B------:R-:W-:-:S06]  /*6680*/  WARPGROUP.ARRIVE ;  /* 0x00000000000079c5 */ /* 0x000fcc0000000000 */
[----:B------:R-:W-:Y:S03]  /*6690*/  HGMMA.64x64x16.F32 R152, gdesc[UR56], R152, gsb0 ;  /* 0x00e00000389879f0 */ /* 0x000fe60008000898 */
[----:B------:R-:W-:Y:S02]  /*66a0*/  WARPGROUP.DEPBAR.LE gsb0, 0x0 ;  /* 0x00008000000079c5 */ /* 0x000fe40000010000 */
[----:B------:R-:W-:Y:S05]  /*66b0*/  @!P0 BRA `(.L_x_3209) ;  /* 0x0000000000048947 */ /* 0x000fea0003800000 */
[----:B------:R-:W-:Y:S01]  /*66c0*/  BPT.TRAP 0x1 ;  /* 0x000000040000795c */ /* 0x000fe20000300000 */
.L_x_3209:
[----:B------:R2:W3:Y:S01]  /*66d0*/  SYNCS.PHASECHK.TRANS64.TRYWAIT P3, [R196+URZ+0x38850], R199 ;  /* 0x038850c7c40075a7 */ /* 0x0004e2000806017f */
[----:B------:R-:W-:Y:S05]  /*66e0*/  @!P0 BRA `(.L_x_3210) ;  /* 0x0000000000048947 */ /* 0x000fea0003800000 */
[----:B------:R-:W-:Y:S01]  /*66f0*/  BPT.TRAP 0x1 ;  /* 0x000000040000795c */ /* 0x000fe20000300000 */
.L_x_3210:
[----:B---3--:R-:W-:Y:S05]  /*6700*/  @P3 BRA `(.L_x_3211) ;  /* 0x0000000000083947 */ /* 0x008fea0003800000 */
[----:B------:R-:W3:Y:S02]  /*6710*/  SYNCS.PHASECHK.TRANS64.TRYWAIT P3, [R196+URZ+0x38850], R199 ;  /* 0x038850c7c40075a7 */ /* 0x000ee4000806017f */
[----:B---3--:R-:W-:Y:S05]  /*6720*/  @!P3 BRA `(.L_x_3212) ;  /* 0x000000b000f0b947 */ /* 0x008fea0003800000 */
.L_x_3211:
[----:B------:R-:W-:Y:S01]  /*6730*/  IMAD R195, R197, 0x1000, R6 ;  /* 0x00001000c5c37824 */ /* 0x000fe200078e0206 */
[----:B------:R-:W-:Y:S01]  /*6740*/  MOV R198, UR49 ;  /* 0x0000003100c67c02 */ /* 0x000fe20008000f00 */
[----:B------:R-:W-:Y:S01]  /*6750*/  WARPGROUP.ARRIVE ;  /* 0x00000000000079c5 */ /* 0x000fe20000000000 */
[----:B0123--:R-:W-:Y:S01]  /*6760*/  MOV R199, UR48 ;  /* 0x0000003000c77c02 */ /* 0x00ffe20008000f00 */
[----:B------:R-:W-:Y:S01]  /*6770*/  UMOV UR51, 0x40000040 ;  /* 0x4000004000337882 */ /* 0x000fe20000000000 */
[----:B------:R-:W-:Y:S01]  /*6780*/  R2UR UR6, R195 ;  /* 0x00000000c30672ca */ /* 0x000fe200000e0000 */
[----:B------:R-:W-:Y:S01]  /*6790*/  UMOV UR55, 0x40000040 ;  /* 0x4000004000377882 */ /* 0x000fe20000000000 */
[----:B------:R-:W-:Y:S01]  /*67a0*/  R2UR UR48, R18 ;  /* 0x00000000123072ca */ /* 0x000fe200000e0000 */
[----:B------:R-:W-:Y:S01]  /*67b0*/  UMOV UR59, 0x40000040 ;  /* 0x40000040003b7882 */ /* 0x000fe20000000000 */
[----:B------:R-:W-:Y:S01]  /*67c0*/  R2UR UR49, R19 ;  /* 0x00000000133172ca */ /* 0x000fe200000e0000 */
[----:B------:R-:W-:Y:S01]  /*67d0*/  UMOV UR7, 0x40000040 ;  /* 0x4000004000077882 */ /* 0x000fe20000000000 */
[----:B------:R-:W-:Y:S01]  /*67e0*/  MOV R200, UR53 ;  /* 0x0000003500c87c02 */ /* 0x000fe20008000f00 */
[----:B------:R-:W-:Y:S01]  /*67f0*/  UMOV UR11, 0x40000040 ;  /* 0x40000040000b7882 */ /* 0x000fe20000000000 */
[----:B------:R-:W-:Y:S01]  /*6800*/  MOV R201, UR52 ;  /* 0x0000003400c97c02 */ /* 0x000fe20008000f00 */
[----:B------:R-:W-:Y:S01]  /*6810*/  UMOV UR15, 0x40000040 ;  /* 0x40000040000f7882 */ /* 0x000fe20000000000 */
[----:B------:R-:W-:Y:S01]  /*6820*/  R2UR UR52, R20 ;  /* 0x00000000143472ca */ /* 0x000fe200000e0000 */
[----:B------:R-:W-:Y:S01]  /*6830*/  UMOV UR19, 0x40000040 ;  /* 0x4000004000137882 */ /* 0x000fe20000000000 */
[----:B------:R-:W-:Y:S01]  /*6840*/  R2UR UR53, R21 ;  /* 0x00000000153572ca */ /* 0x000fe200000e0000 */
[----:B------:R-:W-:Y:S01]  /*6850*/  UMOV UR50, UR6 ;  /* 0x0000000600327c82 */ /* 0x000fe20008000000 */
[----:B------:R-:W-:Y:S01]  /*6860*/  R2UR UR56, R22 ;  /* 0x00000000163872ca */ /* 0x000fe200000e0000 */
[----:B------:R-:W-:Y:S01]  /*6870*/  UMOV UR23, 0x40000040 ;  /* 0x4000004000177882 */ /* 0x000fe20000000000 */
[----:B------:R-:W-:Y:S01]  /*6880*/  R2UR UR57, R23 ;  /* 0x00000000173972ca */ /* 0x000fe200000e0000 */
[----:B------:R-:W-:Y:S01]  /*6890*/  HGMMA.64x64x16.F32 R152, gdesc[UR48], R152, gsb0 ;  /* 0x00e00000309879f0 */ /* 0x000fe20008000898 */
[----:B------:R-:W-:Y:S01]  /*68a0*/  R2UR UR49, R198 ;  /* 0x00000000c63172ca */ /* 0x000fe200000e0000 */
[C---:B------:R-:W-:Y:S01]  /*68b0*/  VIADD R198, R195.reuse, 0x2 ;  /* 0x00000002c3c67836 */ /* 0x040fe20000000000 */
[----:B------:R-:W-:Y:S01]  /*68c0*/  UMOV UR27, 0x40000040 ;  /* 0x40000040001b7882 */ /* 0x000fe20000000000 */
[----:B------:R-:W-:Y:S01]  /*68d0*/  UMOV UR31, 0x40000040 ;  /* 0x40000040001f7882 */ /* 0x000fe20000000000 */
[----:B------:R-:W-:Y:S01]  /*68e0*/  UMOV UR35, 0x40000040 ;  /* 0x4000004000237882 */ /* 0x000fe20000000000 */
[----:B------:R-:W-:Y:S01]  /*68f0*/  UMOV UR39, 0x40000040 ;  /* 0x4000004000277882 */ /* 0x000fe20000000000 */
[----:B------:R-:W-:Y:S01]  /*6900*/  R2UR UR6, R198 ;  /* 0x00000000c60672ca */ /* 0x000fe200000e0000 */
[----:B------:R-:W-:Y:S01]  /*6910*/  VIADD R198, R195, 0x4 ;  /* 0x00000004c3c67836 */ /* 0x000fe20000000000 */
[----:B------:R-:W-:Y:S01]  /*6920*/  UMOV UR43, 0x40000040 ;  /* 0x40000040002b7882 */ /* 0x000fe20000000000 */
[----:B------:R-:W-:Y:S01]  /*6930*/  UMOV UR47, 0x40000040 ;  /* 0x40000040002f7882 */ /* 0x000fe20000000000 */
[----:B------:R-:W-:Y:S01]  /*6940*/  R2UR UR48, R199 ;  /* 0x00000000c73072ca */ /* 0x000fe200000e0000 */
[----:B------:R-:W-:Y:S01]  /*6950*/  UMOV UR51, 0x40000040 ;  /* 0x4000004000337882 */ /* 0x000fe20000000000 */
[----:B------:R-:W0:Y:S01]  /*6960*/  S2R R202, SR_TID.X ;  /* 0x0000000000ca7919 */ /* 0x000e220000002100 */
[----:B------:R-:W-:-:S02]  /*6970*/  VIADD R199, R195, 0x800 ;  /* 0x00000800c3c77836 */ /* 0x000fc40000000000 */
[----:B------:R-:W-:-:S04]  /*6980*/  IMAD R215, R197, 0x1000, R188 ;  /* 0x00001000c5d77824 */ /* 0x000fc800078e02bc */
[----:B------:R-:W-:Y:S01]  /*6990*/  UMOV UR54, UR6 ;  /* 0x0000000600367c82 */ /* 0x000fe20008000000 */
[----:B------:R-:W-:Y:S01]  /*69a0*/  R2UR UR6, R198 ;  /* 0x00000000c60672ca */ /* 0x000fe200000e0000 */
[----:B------:R-:W-:-:S12]  /*69b0*/  VIADD R198, R195, 0x6 ;  /* 0x00000006c3c67836 */ /* 0x000fd80000000000 */
[----:B------:R-:W-:Y:S01]  /*69c0*/  UMOV UR58, UR6 ;  /* 0x00000006003a7c82 */ /* 0x000fe20008000000 */
[----:B------:R-:W-:Y:S01]  /*69d0*/  R2UR UR6, R198 ;  /* 0x00000000c60672ca */ /* 0x000fe200000e0000 */
[----:B------:R-:W-:-:S05]  /*69e0*/  VIADD R198, R195, 0x200 ;  /* 0x00000200c3c67836 */ /* 0x000fca0000000000 */
[----:B------:R-:W-:Y:S01]  /*69f0*/  R2UR UR10, R198 ;  /* 0x00000000c60a72ca */ /* 0x000fe200000e0000 */
[----:B------:R-:W-:Y:S01]  /*6a00*/  VIADD R198, R195, 0x202 ;  /* 0x00000202c3c67836 */ /* 0x000fe20000000000 */
[----:B0-----:R-:W-:-:S04]  /*6a10*/  SHF.R.U32.HI R202, RZ, 0x7, R202 ;  /* 0x00000007ffca7819 */ /* 0x001fc800000116ca */
[----:B------:R-:W-:Y:S01]  /*6a20*/  R2UR UR14, R198 ;  /* 0x00000000c60e72ca */ /* 0x000fe200000e0000 */
[----:B------:R-:W-:-:S05]  /*6a30*/  VIADD R198, R195, 0x204 ;  /* 0x00000204c3c67836 */ /* 0x000fca0000000000 */
[----:B------:R-:W-:Y:S01]  /*6a40*/  R2UR UR18, R198 ;  /* 0x00000000c61272ca */ /* 0x000fe200000e0000 */
[----:B------:R-:W-:-:S05]  /*6a50*/  VIADD R198, R195, 0x206 ;  /* 0x00000206c3c67836 */ /* 0x000fca0000000000 */
[----:B------:R-:W-:Y:S01]  /*6a60*/  R2UR UR22, R198 ;  /* 0x00000000c61672ca */ /* 0x000fe200000e0000 */
[----:B------:R-:W-:-:S05]  /*6a70*/  VIADD R198, R195, 0x400 ;  /* 0x00000400c3c67836 */ /* 0x000fca0000000000 */
[----:B------:R-:W-:Y:S01]  /*6a80*/  R2UR UR26, R198 ;  /* 0x00000000c61a72ca */ /* 0x000fe200000e0000 */
[----:B------:R-:W-:-:S05]  /*6a90*/  VIADD R198, R195, 0x402 ;  /* 0x00000402c3c67836 */ /* 0x000fca0000000000 */
[----:B------:R-:W-:Y:S01]  /*6aa0*/  R2UR UR30, R198 ;  /* 0x00000000c61e72ca */ /* 0x000fe200000e0000 */
[C---:B------:R-:W-:Y:S01]  /*6ab0*/  VIADD R198, R195.reuse, 0x404 ;  /* 0x00000404c3c67836 */ /* 0x040fe20000000000 */
[----:B------:R-:W-:Y:S02]  /*6ac0*/  WARPGROUP.DEPBAR.LE gsb0, 0x0 ;  /* 0x00008000000079c5 */ /* 0x000fe40000010000 */
[----:B------:R-:W-:Y:S02]  /*6ad0*/  WARPGROUP.ARRIVE ;  /* 0x00000000000079c5 */ /* 0x000fe40000000000 */
[----:B------:R-:W-:Y:S01]  /*6ae0*/  R2UR UR34, R198 ;  /* 0x00000000c62272ca */ /* 0x000fe200000e0000 */
[----:B------:R-:W-:-:S03]  /*6af0*/  VIADD R198, R195, 0x406 ;  /* 0x00000406c3c67836 */ /* 0x000fc60000000000 */
[----:B------:R-:W-:Y:S02]  /*6b00*/  HGMMA.64x64x16.F32 R152, gdesc[UR52], R152, gsb0 ;  /* 0x00e00000349879f0 */ /* 0x000fe40008000898 */
[----:B------:R-:W-:Y:S01]  /*6b10*/  R2UR UR38, R198 ;  /* 0x00000000c62672ca */ /* 0x000fe200000e0000 */
[----:B------:R-:W-:Y:S01]  /*6b20*/  VIADD R198, R195, 0x600 ;  /* 0x00000600c3c67836 */ /* 0x000fe20000000000 */
[----:B------:R-:W-:Y:S01]  /*6b30*/  R2UR UR53, R200 ;  /* 0x00000000c83572ca */ /* 0x000fe200000e0000 */
[----:B------:R-:W-:Y:S01]  /*6b40*/  UMOV UR55, 0x40000040 ;  /* 0x4000004000377882 */ /* 0x000fe20000000000 */
[----:B------:R-:W-:Y:S02]  /*6b50*/  R2UR UR52, R201 ;  /* 0x00000000c93472ca */ /* 0x000fe400000e0000 */
[----:B------:R-:W-:Y:S01]  /*6b60*/  R2UR UR42, R198 ;  /* 0x00000000c62a72ca */ /* 0x000fe200000e0000 */
[----:B------:R-:W-:-:S05]  /*6b70*/  VIADD R198, R195, 0x602 ;  /* 0x00000602c3c67836 */ /* 0x000fca0000000000 */
[----:B------:R-:W-:Y:S01]  /*6b80*/  R2UR UR46, R198 ;  /* 0x00000000c62e72ca */ /* 0x000fe200000e0000 */
[----:B------:R-:W-:-:S05]  /*6b90*/  VIADD R198, R195, 0x604 ;  /* 0x00000604c3c67836 */ /* 0x000fca0000000000 */
[----:B------:R-:W-:Y:S01]  /*6ba0*/  R2UR UR50, R198 ;  /* 0x00000000c63272ca */ /* 0x000fe200000e0000 */
[----:B------:R-:W-:-:S05]  /*6bb0*/  VIADD R198, R195, 0x606 ;  /* 0x00000606c3c67836 */ /* 0x000fca0000000000 */
[----:B------:R-:W-:Y:S02]  /*6bc0*/  R2UR UR54, R198 ;  /* 0x00000000c63672ca */ /* 0x000fe400000e0000 */
[----:B------:R0:W1:Y:S02]  /*6bd0*/  SHFL.IDX PT, R198, R202, RZ, 0x1f ;  /* 0x00001fffcac67589 */ /* 0x00006400000e0000 */
[----:B0-----:R-:W-:Y:S01]  /*6be0*/  IMAD.MOV.U32 R202, RZ, RZ, 0x4 ;  /* 0x00000004ffca7424 */ /* 0x001fe200078e00ff */
[----:B-1----:R-:W-:-:S04]  /*6bf0*/  ISETP.GT.AND P3, PT, R198, 0x7f, PT ;  /* 0x0000007fc600780c */ /* 0x002fc80003f64270 */
[----:B------:R-:W-:-:S05]  /*6c00*/  SEL R198, RZ, 0x2, !P3 ;  /* 0x00000002ffc67807 */ /* 0x000fca0005800000 */
[----:B------:R-:W-:Y:S02]  /*6c10*/  IMAD.IADD R200, R7, 0x1, R198 ;  /* 0x0000000107c87824 */ /* 0x000fe400078e02c6 */
        /* <DEDUP_REMOVED lines=8> */
[C---:B------:R-:W-:Y:S02]  /*6ca0*/  SEL R200, R202.reuse, 0x2, P3 ;  /* 0x00000002cac87807 */ /* 0x040fe40001800000 */
[----:B------:R-:W-:-:S03]  /*6cb0*/  SEL R202, R202, 0x6, !P3 ;  /* 0x00000006caca7807 */ /* 0x000fc60005800000 */
[--C-:B------:R-:W-:Y:S02]  /*6cc0*/  IMAD.IADD R201, R7, 0x1, R200.reuse ;  /* 0x0000000107c97824 */ /* 0x100fe400078e02c8 */
[C---:B------:R-:W-:Y:S02]  /*6cd0*/  IMAD.IADD R203, R199.reuse, 0x1, R200 ;  /* 0x00000001c7cb7824 */ /* 0x040fe400078e02c8 */
[----:B------:R-:W-:Y:S01]  /*6ce0*/  IMAD.IADD R199, R199, 0x1, R202 ;  /* 0x00000001c7c77824 */ /* 0x000fe200078e02ca */
[----:B------:R-:W-:Y:S02]  /*6cf0*/  WARPGROUP.DEPBAR.LE gsb0, 0x0 ;  /* 0x00008000000079c5 */ /* 0x000fe40000010000 */
[----:B------:R-:W-:-:S06]  /*6d00*/  WARPGROUP.ARRIVE ;  /* 0x00000000000079c5 */ /* 0x000fcc0000000000 */
[----:B------:R-:W-:Y:S01]  /*6d10*/  HGMMA.64x64x16.F32 R152, gdesc[UR4], R152, gsb0 ;  /* 0x00e00000049879f0 */ /* 0x000fe20008000898 */
[----:B------:R-:W-:Y:S02]  /*6d20*/  ULDC UR7, c[0x0][0xa80] ;  /* 0x0002a00000077ab9 */ /* 0x000fe40000000800 */
[----:B------:R-:W-:Y:S01]  /*6d30*/  UMOV UR6, UR7 ;  /* 0x0000000700067c82 */ /* 0x000fe20008000000 */
        /* <DEDUP_REMOVED lines=69> */
[----:B------:R-:W-:Y:S02]  /*7190*/  IMAD.IADD R201, R8, 0x1, R198 ;  /* 0x0000000108c97824 */ /* 0x000fe400078e02c6 */
        /* <DEDUP_REMOVED lines=8> */
[----:B------:R-:W-:Y:S02]  /*7220*/  IMAD.IADD R201, R8, 0x1, R200 ;  /* 0x0000000108c97824 */ /* 0x000fe400078e02c8 */
        /* <DEDUP_REMOVED lines=108> */
[----:B------:R-:W-:Y:S02]  /*78f0*/  LOP3.LUT R199, R199, 0x1e00, RZ, 0xc0, !PT ;  /* 0x00001e00c7c77812 */ /* 0x000fe400078ec0ff */
[----:B------:R-:W-:Y:S02]  /*7900*/  ISETP.NE.AND P3, PT, R0, RZ, PT ;  /* 0x000000ff0000720c */ /* 0x000fe40003f65270 */
[----:B------:R-:W-:-:S02]  /*7910*/  IADD3 R200, R198, R199, R5 ;  /* 0x000000c7c6c87210 */ /* 0x000fc40007ffe005 */
        /* <DEDUP_REMOVED lines=28> */
[----:B------:R-:W-:-:S03]  /*7ae0*/  FMNMX.FTZ R198, R154, R187, !PT ;  /* 0x000000bb9ac67209 */ /* 0x000fc60007810000 */
[----:B------:R-:W0:Y:S02]  /*7af0*/  SHFL.BFLY PT, R195, R200, 0x2, 0x1f ;  /* 0x0c401f00c8c37f89 */ /* 0x000e2400000e0000 */
[----:B0-----:R-:W-:Y:S02]  /*7b00*/  FMNMX.FTZ R201, R200, R195, !PT ;  /* 0x000000c3c8c97209 */ /* 0x001fe40007810000 */
[----:B------:R-:W-:-:S03]  /*7b10*/  FMNMX.FTZ R195, R155, R198, !PT ;  /* 0x000000c69bc37209 */ /* 0x000fc60007810000 */
[----:B------:R-:W0:Y:S01]  /*7b20*/  SHFL.BFLY PT, R202, R201, 0x1, 0x1f ;  /* 0x0c201f00c9ca7f89 */ /* 0x000e2200000e0000 */
[----:B------:R-:W-:-:S04]  /*7b30*/  FMNMX.FTZ R198, R158, R195, !PT ;  /* 0x000000c39ec67209 */ /* 0x000fc80007810000 */
[----:B------:R-:W-:-:S04]  /*7b40*/  FMNMX.FTZ R195, R159, R198, !PT ;  /* 0x000000c69fc37209 */ /* 0x000fc80007810000 */
[----:B------:R-:W-:-:S04]  /*7b50*/  FMNMX.FTZ R198, R162, R195, !PT ;  /* 0x000000c3a2c67209 */ /* 0x000fc80007810000 */
[----:B------:R-:W-:Y:S02]  /*7b60*/  FMNMX.FTZ R199, R163, R198, !PT ;  /* 0x000000c6a3c77209 */ /* 0x000fe40007810000 */
[----:B0-----:R-:W-:-:S05]  /*7b70*/  FMNMX.FTZ R195, R201, R202, !PT ;  /* 0x000000cac9c37209 */ /* 0x001fca0007810000 */
[C---:B------:R-:W-:Y:S01]  /*7b80*/  FADD.FTZ R198, -R195.reuse, R186 ;  /* 0x000000bac3c67221 */ /* 0x040fe20000010100 */
[----:B------:R-:W-:Y:S01]  /*7b90*/  FMNMX.FTZ R186, R166, R199, !PT ;  /* 0x000000c7a6ba7209 */ /* 0x000fe20007810000 */
[----:B------:R-:W-:Y:S02]  /*7ba0*/  FMUL.FTZ R207, R195, UR6 ;  /* 0x00000006c3cf7c20 */ /* 0x000fe40008410000 */
[----:B------:R-:W-:Y:S01]  /*7bb0*/  FMUL.FTZ R200, R198, UR6 ;  /* 0x00000006c6c87c20 */ /* 0x000fe20008410000 */
[----:B------:R-:W-:Y:S01]  /*7bc0*/  FMNMX.FTZ R199, R167, R186, !PT ;  /* 0x000000baa7c77209 */ /* 0x000fe20007810000 */
[--C-:B------:R-:W-:Y:S01]  /*7bd0*/  FFMA.FTZ R206, R180, UR6, -R207.reuse ;  /* 0x00000006b4ce7c23 */ /* 0x100fe200080108cf */
[--C-:B------:R-:W-:Y:S01]  /*7be0*/  FFMA.FTZ R156, R156, UR6, -R207.reuse ;  /* 0x000000069c9c7c23 */ /* 0x100fe200080108cf */
[----:B------:R-:W0:Y:S01]  /*7bf0*/  MUFU.EX2 R186, R200 ;  /* 0x000000c800ba7308 */ /* 0x000e220000000800 */
        /* <DEDUP_REMOVED lines=18> */
[----:B------:R-:W-:Y:S01]  /*7d20*/  FFMA.FTZ R181, R181, UR6, -R207 ;  /* 0x00000006b5b57c23 */ /* 0x000fe200080108cf */
[----:B------:R-:W-:Y:S01]  /*7d30*/  MUFU.EX2 R199, R199 ;  /* 0x000000c700c77308 */ /* 0x000fe20000000800 */
[----:B------:R-:W-:Y:S01]  /*7d40*/  FMNMX.FTZ R153, R179, R152, !PT ;  /* 0x00000098b3997209 */ /* 0x000fe20007810000 */
[-C--:B0-----:R-:W-:Y:S01]  /*7d50*/  FMUL.FTZ R24, R24, R186.reuse ;  /* 0x000000ba18187220 */ /* 0x081fe20000410000 */
[-C--:B------:R-:W-:Y:S01]  /*7d60*/  FMUL.FTZ R25, R25, R186.reuse ;  /* 0x000000ba19197220 */ /* 0x080fe20000410000 */
[-C--:B------:R-:W-:Y:S01]  /*7d70*/  FMUL.FTZ R28, R28, R186.reuse ;  /* 0x000000ba1c1c7220 */ /* 0x080fe20000410000 */
[----:B------:R-:W-:Y:S01]  /*7d80*/  FMNMX.FTZ R152, R182, R153, !PT ;  /* 0x00000099b6987209 */ /* 0x000fe20007810000 */
[-C--:B------:R-:W-:Y:S01]  /*7d90*/  FMUL.FTZ R29, R29, R186.reuse ;  /* 0x000000ba1d1d7220 */ /* 0x080fe20000410000 */
[----:B------:R-:W-:Y:S01]  /*7da0*/  FMUL.FTZ R32, R32, R186 ;  /* 0x000000ba20207220 */ /* 0x000fe20000410000 */
[----:B------:R-:W-:Y:S01]  /*7db0*/  MUFU.EX2 R198, R198 ;  /* 0x000000c600c67308 */ /* 0x000fe20000000800 */
[----:B------:R-:W-:Y:S01]  /*7dc0*/  FMNMX.FTZ R152, R183, R152, !PT ;  /* 0x00000098b7987209 */ /* 0x000fe20007810000 */
[-C--:B------:R-:W-:Y:S01]  /*7dd0*/  FMUL.FTZ R33, R33, R186.reuse ;  /* 0x000000ba21217220 */ /* 0x080fe20000410000 */
[-C--:B------:R-:W-:Y:S01]  /*7de0*/  FMUL.FTZ R36, R36, R186.reuse ;  /* 0x000000ba24247220 */ /* 0x080fe20000410000 */
[-C--:B------:R-:W-:Y:S01]  /*7df0*/  FMUL.FTZ R37, R37, R186.reuse ;  /* 0x000000ba25257220 */ /* 0x080fe20000410000 */
[-C--:B------:R-:W-:Y:S01]  /*7e00*/  FMUL.FTZ R40, R40, R186.reuse ;  /* 0x000000ba28287220 */ /* 0x080fe20000410000 */
[----:B------:R-:W0:Y:S01]  /*7e10*/  SHFL.BFLY PT, R153, R152, 0x2, 0x1f ;  /* 0x0c401f0098997f89 */ /* 0x000e2200000e0000 */
        /* <DEDUP_REMOVED lines=23> */
[----:B0-----:R-:W-:Y:S01]  /*7f90*/  FMNMX.FTZ R153, R152, R153, !PT ;  /* 0x0000009998997209 */ /* 0x001fe20007810000 */
[-C--:B------:R-:W-:Y:S01]  /*7fa0*/  FMUL.FTZ R81, R81, R186.reuse ;  /* 0x000000ba51517220 */ /* 0x080fe20000410000 */
[----:B------:R-:W0:Y:S01]  /*7fb0*/  MUFU.EX2 R203, R203 ;  /* 0x000000cb00cb7308 */ /* 0x000e220000000800 */
[-C--:B------:R-:W-:Y:S01]  /*7fc0*/  FMUL.FTZ R84, R84, R186.reuse ;  /* 0x000000ba54547220 */ /* 0x080fe20000410000 */
[-C--:B------:R-:W-:Y:S01]  /*7fd0*/  FMUL.FTZ R85, R85, R186.reuse ;  /* 0x000000ba55557220 */ /* 0x080fe20000410000 */
[----:B------:R-:W1:Y:S01]  /*7fe0*/  SHFL.BFLY PT, R152, R153, 0x1, 0x1f ;  /* 0x0c201f0099987f89 */ /* 0x000e6200000e0000 */
        /* <DEDUP_REMOVED lines=11> */
[----:B------:R-:W-:Y:S01]  /*80a0*/  FMUL.FTZ R108, R108, R186 ;  /* 0x000000ba6c6c7220 */ /* 0x000fe20000410000 */
[----:B------:R-:W-:Y:S01]  /*80b0*/  MUFU.EX2 R205, R205 ;  /* 0x000000cd00cd7308 */ /* 0x000fe20000000800 */
[----:B0-----:R-:W-:Y:S01]  /*80c0*/  F2FP.F16.F32.PACK_AB R156, R203, R202 ;  /* 0x000000cacb9c723e */ /* 0x001fe200000000ff */
        /* <DEDUP_REMOVED lines=8> */
[----:B------:R-:W-:Y:S01]  /*8150*/  FMUL.FTZ R124, R124, R186 ;  /* 0x000000ba7c7c7220 */ /* 0x000fe20000410000 */
[----:B-1----:R-:W-:Y:S01]  /*8160*/  FMNMX.FTZ R180, R153, R152, !PT ;  /* 0x0000009899b47209 */ /* 0x002fe20007810000 */
[----:B------:R-:W-:-:S02]  /*8170*/  @!P1 VIADD R153, R196, 0x38840 ;  /* 0x00038840c4999836 */ /* 0x000fc40000000000 */
[-C--:B------:R-:W-:Y:S01]  /*8180*/  FMUL.FTZ R125, R125, R186.reuse ;  /* 0x000000ba7d7d7220 */ /* 0x080fe20000410000 */
[-C--:B------:R-:W-:Y:S01]  /*8190*/  FMUL.FTZ R128, R128, R186.reuse ;  /* 0x000000ba80807220 */ /* 0x080fe20000410000 */
[-C--:B------:R-:W-:Y:S01]  /*81a0*/  FMUL.FTZ R129, R129, R186.reuse ;  /* 0x000000ba81817220 */ /* 0x080fe20000410000 */
[----:B------:R-:W-:Y:S01]  /*81b0*/  FADD.FTZ R152, -R180, R187 ;  /* 0x000000bbb4987221 */ /* 0x000fe20000010100 */
[----:B------:R-:W-:Y:S01]  /*81c0*/  @!P1 PRMT R153, RZ, 0x654, R153 ;  /* 0x00000654ff999816 */ /* 0x000fe20000000099 */
[----:B------:R-:W-:Y:S01]  /*81d0*/  MUFU.EX2 R169, R169 ;  /* 0x000000a900a97308 */ /* 0x000fe20000000800 */
[-C--:B------:R-:W-:Y:S01]  /*81e0*/  FMUL.FTZ R132, R132, R186.reuse ;  /* 0x000000ba84847220 */ /* 0x080fe20000410000 */
[----:B------:R-:W-:Y:S01]  /*81f0*/  FMUL.FTZ R187, R152, UR6 ;  /* 0x0000000698bb7c20 */ /* 0x000fe20008410000 */
[----:B------:R-:W-:Y:S01]  /*8200*/  FMUL.FTZ R152, R180, UR6 ;  /* 0x00000006b4987c20 */ /* 0x000fe20008410000 */
[----:B------:R0:W-:Y:S01]  /*8210*/  @!P1 SYNCS.ARRIVE.TRANS64.RED.A1T0 RZ, [R153+URZ], RZ ;  /* 0x000000ff99ff99a7 */ /* 0x0001e2000810043f */
[-C--:B------:R-:W-:Y:S01]  /*8220*/  FMUL.FTZ R133, R133, R186.reuse ;  /* 0x000000ba85857220 */ /* 0x080fe20000410000 */
[----:B------:R-:W-:Y:S01]  /*8230*/  FMUL.FTZ R136, R136, R186 ;  /* 0x000000ba88887220 */ /* 0x000fe20000410000 */
[----:B------:R-:W-:Y:S01]  /*8240*/  FFMA.FTZ R207, R155, UR6, -R152 ;  /* 0x000000069bcf7c23 */ /* 0x000fe20008010898 */
[----:B------:R-:W1:Y:S01]  /*8250*/  MUFU.EX2 R187, R187 ;  /* 0x000000bb00bb7308 */ /* 0x000e620000000800 */
[----:B------:R-:W-:-:S02]  /*8260*/  @!P3 IMAD R155, R208, 0x40, R3 ;  /* 0x00000040d09bb824 */ /* 0x000fc400078e0203 */
[--C-:B------:R-:W-:Y:S01]  /*8270*/  FFMA.FTZ R210, R154, UR6, -R152.reuse ;  /* 0x000000069ad27c23 */ /* 0x100fe20008010898 */
[--C-:B------:R-:W-:Y:S01]  /*8280*/  FFMA.FTZ R209, R158, UR6, -R152.reuse ;  /* 0x000000069ed17c23 */ /* 0x100fe20008010898 */
[----:B------:R-:W-:Y:S01]  /*8290*/  FFMA.FTZ R212, R159, UR6, -R152 ;  /* 0x000000069fd47c23 */ /* 0x000fe20008010898 */
[----:B------:R-:W-:Y:S02]  /*82a0*/  @!P3 IMAD R155, R155, 0x4, R184 ;  /* 0x000000049b9bb824 */ /* 0x000fe400078e02b8 */
[--C-:B------:R-:W-:Y:S01]  /*82b0*/  FFMA.FTZ R211, R162, UR6, -R152.reuse ;  /* 0x00000006a2d37c23 */ /* 0x100fe20008010898 */
        /* <DEDUP_REMOVED lines=10> */
[----:B------:R-:W-:Y:S01]  /*8360*/  FFMA.FTZ R183, R183, UR6, -R152 ;  /* 0x00000006b7b77c23 */ /* 0x000fe20008010898 */
[----:B------:R-:W-:Y:S01]  /*8370*/  @!P3 STS [R155+0x38400], R186 ;  /* 0x038400ba9b00b388 */ /* 0x000fe20000000800 */
[----:B------:R-:W-:Y:S01]  /*8380*/  MUFU.EX2 R210, R210 ;  /* 0x000000d200d27308 */ /* 0x000fe20000000800 */
[----:B------:R-:W-:Y:S01]  /*8390*/  F2FP.F16.F32.PACK_AB R152, R198, R199 ;  /* 0x000000c7c698723e */ /* 0x000fe200000000ff */
[-C--:B-1----:R-:W-:Y:S01]  /*83a0*/  FMUL.FTZ R26, R26, R187.reuse ;  /* 0x000000bb1a1a7220 */ /* 0x082fe20000410000 */
[----:B------:R1:W-:Y:S01]  /*83b0*/  @!P3 STS [R155+0x38420], R187 ;  /* 0x038420bb9b00b388 */ /* 0x0003e20000000800 */
[----:B------:R-:W-:Y:S01]  /*83c0*/  F2FP.F16.F32.PACK_AB R154, R201, R200 ;  /* 0x000000c8c99a723e */ /* 0x000fe200000000ff */
[-C--:B------:R-:W-:Y:S01]  /*83d0*/  FMUL.FTZ R27, R27, R187.reuse ;  /* 0x000000bb1b1b7220 */ /* 0x080fe20000410000 */
[----:B------:R-:W-:Y:S01]  /*83e0*/  F2FP.F16.F32.PACK_AB R158, R205, R204 ;  /* 0x000000cccd9e723e */ /* 0x000fe200000000ff */
[-C--:B------:R-:W-:Y:S01]  /*83f0*/  FMUL.FTZ R30, R30, R187.reuse ;  /* 0x000000bb1e1e7220 */ /* 0x080fe20000410000 */
[----:B------:R-:W0:Y:S01]  /*8400*/  MUFU.EX2 R207, R207 ;  /* 0x000000cf00cf7308 */ /* 0x000e220000000800 */
[----:B------:R-:W-:Y:S01]  /*8410*/  F2FP.F16.F32.PACK_AB R160, R169, R168 ;  /* 0x000000a8a9a0723e */ /* 0x000fe200000000ff */
        /* <DEDUP_REMOVED lines=14> */
[----:B------:R-:W1:Y:S01]  /*8500*/  MUFU.EX2 R212, R212 ;  /* 0x000000d400d47308 */ /* 0x000e620000000800 */
        /* <DEDUP_REMOVED lines=15> */
[----:B------:R-:W0:Y:S01]  /*8600*/  MUFU.EX2 R214, R214 ;  /* 0x000000d600d67308 */ /* 0x000e220000000800 */
[----:B-1----:R-:W-:Y:S01]  /*8610*/  F2FP.F16.F32.PACK_AB R155, R212, R209 ;  /* 0x000000d1d49b723e */ /* 0x002fe200000000ff */
[----:B------:R-:W-:Y:S01]  /*8620*/  BAR.SYNC.DEFER_BLOCKING 0xf, 0x100 ;  /* 0x03c4000000007b1d */ /* 0x000fe20000010000 */
        /* <DEDUP_REMOVED lines=42> */
[----:B------:R-:W-:Y:S01]  /*88d0*/  FMUL.FTZ R145, R145, R186 ;  /* 0x000000ba91917220 */ /* 0x000fe20000410000 */
[-C--:B------:R-:W-:Y:S01]  /*88e0*/  FMUL.FTZ R146, R146, R187.reuse ;  /* 0x000000bb92927220 */ /* 0x080fe20000410000 */
[-C--:B------:R-:W-:Y:S01]  /*88f0*/  FMUL.FTZ R147, R147, R187.reuse ;  /* 0x000000bb93937220 */ /* 0x080fe20000410000 */
[----:B------:R-:W1:Y:S01]  /*8900*/  MUFU.EX2 R171, R171 ;  /* 0x000000ab00ab7308 */ /* 0x000e620000000800 */
[----:B0-----:R-:W-:Y:S01]  /*8910*/  F2FP.F16.F32.PACK_AB R162, R173, R172 ;  /* 0x000000acada2723e */ /* 0x001fe200000000ff */
[-C--:B------:R-:W-:Y:S01]  /*8920*/  FMUL.FTZ R148, R148, R186.reuse ;  /* 0x000000ba94947220 */ /* 0x080fe20000410000 */
[----:B------:R-:W-:Y:S01]  /*8930*/  FMUL.FTZ R149, R149, R186 ;  /* 0x000000ba95957220 */ /* 0x000fe20000410000 */
[-C--:B------:R-:W-:Y:S01]  /*8940*/  FMUL.FTZ R150, R150, R187.reuse ;  /* 0x000000bb96967220 */ /* 0x080fe20000410000 */
[----:B------:R-:W-:Y:S01]  /*8950*/  FMUL.FTZ R151, R151, R187 ;  /* 0x000000bb97977220 */ /* 0x000fe20000410000 */
[----:B------:R0:W-:Y:S01]  /*8960*/  STSM.16.M88.4 [R189+0x36400], R152 ;  /* 0x03640098bd007844 */ /* 0x0001e20000000200 */
[----:B------:R-:W-:Y:S01]  /*8970*/  VIADD R208, R215, 0x80 ;  /* 0x00000080d7d07836 */ /* 0x000fe20000000000 */
[----:B------:R-:W-:Y:S01]  /*8980*/  MUFU.EX2 R174, R174 ;  /* 0x000000ae00ae7308 */ /* 0x000fe20000000800 */
[----:B------:R-:W-:Y:S01]  /*8990*/  FFMA.FTZ R193, R186, R193, R199 ;  /* 0x000000c1bac17223 */ /* 0x000fe200000100c7 */
[----:B------:R0:W-:Y:S01]  /*89a0*/  STSM.16.M88.4 [R191], R156 ;  /* 0x0000009cbf007844 */ /* 0x0001e20000000200 */
[----:B------:R-:W-:Y:S01]  /*89b0*/  FFMA.FTZ R194, R187, R194, R210 ;  /* 0x000000c2bbc27223 */ /* 0x000fe200000100d2 */
[----:B------:R-:W-:-:S02]  /*89c0*/  @!P1 VIADD R196, R196, 0x38860 ;  /* 0x00038860c4c49836 */ /* 0x000fc40000000000 */
[----:B------:R-:W-:Y:S01]  /*89d0*/  FADD.FTZ R193, R198, R193 ;  /* 0x000000c1c6c17221 */ /* 0x000fe20000010000 */
[----:B------:R-:W-:Y:S02]  /*89e0*/  IMAD.MOV.U32 R187, RZ, RZ, R180 ;  /* 0x000000ffffbb7224 */ /* 0x000fe400078e00b4 */
[----:B------:R-:W-:Y:S01]  /*89f0*/  FADD.FTZ R194, R207, R194 ;  /* 0x000000c2cfc27221 */ /* 0x000fe20000010000 */
[----:B------:R-:W2:Y:S01]  /*8a00*/  MUFU.EX2 R175, R175 ;  /* 0x000000af00af7308 */ /* 0x000ea20000000800 */
[----:B-1----:R-:W-:Y:S01]  /*8a10*/  F2FP.F16.F32.PACK_AB R161, R171, R170 ;  /* 0x000000aaaba1723e */ /* 0x002fe200000000ff */
[----:B------:R-:W-:Y:S01]  /*8a20*/  FADD.FTZ R200, R200, R193 ;  /* 0x000000c1c8c87221 */ /* 0x000fe20000010000 */
[----:B------:R-:W-:Y:S01]  /*8a30*/  FADD.FTZ R209, R209, R194 ;  /* 0x000000c2d1d17221 */ /* 0x000fe20000010000 */
[----:B------:R-:W-:Y:S01]  /*8a40*/  @!P1 PRMT R196, RZ, 0x654, R196 ;  /* 0x00000654ffc49816 */ /* 0x000fe200000000c4 */
[----:B------:R-:W-:Y:S02]  /*8a50*/  IMAD.MOV.U32 R186, RZ, RZ, R195 ;  /* 0x000000ffffba7224 */ /* 0x000fe400078e00c3 */
[----:B------:R-:W-:Y:S01]  /*8a60*/  FADD.FTZ R201, R201, R200 ;  /* 0x000000c8c9c97221 */ /* 0x000fe20000010000 */
[----:B------:R-:W-:Y:S01]  /*8a70*/  FADD.FTZ R212, R212, R209 ;  /* 0x000000d1d4d47221 */ /* 0x000fe20000010000 */
[----:B------:R-:W-:Y:S02]  /*8a80*/  MUFU.EX2 R176, R176 ;  /* 0x000000b000b07308 */ /* 0x000fe40000000800 */
[----:B------:R-:W-:Y:S01]  /*8a90*/  FADD.FTZ R202, R202, R201 ;  /* 0x000000c9caca7221 */ /* 0x000fe20000010000 */
[----:B------:R-:W-:-:S03]  /*8aa0*/  FADD.FTZ R211, R211, R212 ;  /* 0x000000d4d3d37221 */ /* 0x000fc60000010000 */
[----:B------:R-:W-:Y:S01]  /*8ab0*/  FADD.FTZ R203, R203, R202 ;  /* 0x000000cacbcb7221 */ /* 0x000fe20000010000 */
[----:B------:R-:W-:Y:S01]  /*8ac0*/  FADD.FTZ R214, R214, R211 ;  /* 0x000000d3d6d67221 */ /* 0x000fe20000010000 */
[----:B------:R-:W1:Y:S01]  /*8ad0*/  MUFU.EX2 R177, R177 ;  /* 0x000000b100b17308 */ /* 0x000e620000000800 */
[----:B--2---:R-:W-:Y:S01]  /*8ae0*/  F2FP.F16.F32.PACK_AB R163, R175, R174 ;  /* 0x000000aeafa3723e */ /* 0x004fe200000000ff */
[----:B------:R-:W-:Y:S01]  /*8af0*/  FADD.FTZ R204, R204, R203 ;  /* 0x000000cbcccc7221 */ /* 0x000fe20000010000 */
[----:B------:R-:W-:-:S03]  /*8b00*/  FADD.FTZ R213, R213, R214 ;  /* 0x000000d6d5d57221 */ /* 0x000fc60000010000 */
[----:B------:R0:W-:Y:S01]  /*8b10*/  STSM.16.M88.4 [R190], R160 ;  /* 0x000000a0be007844 */ /* 0x0001e20000000200 */
[----:B------:R-:W-:Y:S01]  /*8b20*/  FADD.FTZ R205, R205, R204 ;  /* 0x000000cccdcd7221 */ /* 0x000fe20000010000 */
[----:B------:R-:W-:Y:S01]  /*8b30*/  MUFU.EX2 R206, R206 ;  /* 0x000000ce00ce7308 */ /* 0x000fe20000000800 */
[----:B------:R-:W-:Y:S02]  /*8b40*/  FADD.FTZ R213, R216, R213 ;  /* 0x000000d5d8d57221 */ /* 0x000fe40000010000 */
[----:B------:R-:W-:Y:S02]  /*8b50*/  FADD.FTZ R168, R168, R205 ;  /* 0x000000cda8a87221 */ /* 0x000fe40000010000 */
[----:B------:R-:W-:Y:S02]  /*8b60*/  FADD.FTZ R170, R170, R213 ;  /* 0x000000d5aaaa7221 */ /* 0x000fe40000010000 */
[----:B------:R-:W-:Y:S01]  /*8b70*/  FADD.FTZ R169, R169, R168 ;  /* 0x000000a8a9a97221 */ /* 0x000fe20000010000 */
[----:B------:R-:W2:Y:S01]  /*8b80*/  MUFU.EX2 R181, R181 ;  /* 0x000000b500b57308 */ /* 0x000ea20000000800 */
[----:B-1----:R-:W-:Y:S01]  /*8b90*/  F2FP.F16.F32.PACK_AB R164, R177, R176 ;  /* 0x000000b0b1a4723e */ /* 0x002fe200000000ff */
[----:B------:R-:W-:Y:S01]  /*8ba0*/  FADD.FTZ R171, R171, R170 ;  /* 0x000000aaabab7221 */ /* 0x000fe20000010000 */
[----:B------:R-:W-:-:S03]  /*8bb0*/  FADD.FTZ R172, R172, R169 ;  /* 0x000000a9acac7221 */ /* 0x000fc60000010000 */
[----:B------:R-:W-:Y:S01]  /*8bc0*/  FADD.FTZ R174, R174, R171 ;  /* 0x000000abaeae7221 */ /* 0x000fe20000010000 */
[----:B------:R-:W-:Y:S01]  /*8bd0*/  FADD.FTZ R173, R173, R172 ;  /* 0x000000acadad7221 */ /* 0x000fe20000010000 */
[----:B------:R-:W-:Y:S02]  /*8be0*/  MUFU.EX2 R178, R178 ;  /* 0x000000b200b27308 */ /* 0x000fe40000000800 */
[----:B------:R-:W-:Y:S01]  /*8bf0*/  FADD.FTZ R175, R175, R174 ;  /* 0x000000aeafaf7221 */ /* 0x000fe20000010000 */
[----:B------:R-:W-:-:S04]  /*8c00*/  FADD.FTZ R176, R176, R173 ;  /* 0x000000adb0b07221 */ /* 0x000fc80000010000 */
[----:B------:R-:W-:Y:S01]  /*8c10*/  FADD.FTZ R177, R177, R176 ;  /* 0x000000b0b1b17221 */ /* 0x000fe20000010000 */
[----:B------:R-:W1:Y:S01]  /*8c20*/  MUFU.EX2 R179, R179 ;  /* 0x000000b300b37308 */ /* 0x000e620000000800 */
[----:B--2---:R-:W-:Y:S02]  /*8c30*/  F2FP.F16.F32.PACK_AB R166, R181, R206 ;  /* 0x000000ceb5a6723e */ /* 0x004fe400000000ff */
[----:B------:R-:W-:-:S04]  /*8c40*/  FADD.FTZ R206, R206, R177 ;  /* 0x000000b1cece7221 */ /* 0x000fc80000010000 */
[----:B------:R-:W-:Y:S01]  /*8c50*/  FADD.FTZ R193, R181, R206 ;  /* 0x000000ceb5c17221 */ /* 0x000fe20000010000 */
[----:B------:R-:W-:Y:S08]  /*8c60*/  MUFU.EX2 R182, R182 ;  /* 0x000000b600b67308 */ /* 0x000ff00000000800 */
[----:B------:R-:W2:Y:S01]  /*8c70*/  MUFU.EX2 R183, R183 ;  /* 0x000000b700b77308 */ /* 0x000ea20000000800 */
[----:B-1----:R-:W-:Y:S01]  /*8c80*/  F2FP.F16.F32.PACK_AB R165, R179, R178 ;  /* 0x000000b2b3a5723e */ /* 0x002fe200000000ff */
[----:B------:R-:W-:-:S04]  /*8c90*/  FADD.FTZ R178, R178, R175 ;  /* 0x000000afb2b27221 */ /* 0x000fc80000010000 */
[----:B------:R-:W-:Y:S01]  /*8ca0*/  FADD.FTZ R179, R179, R178 ;  /* 0x000000b2b3b37221 */ /* 0x000fe20000010000 */
[----:B--2---:R-:W-:-:S03]  /*8cb0*/  F2FP.F16.F32.PACK_AB R167, R183, R182 ;  /* 0x000000b6b7a7723e */ /* 0x004fc600000000ff */
[----:B------:R-:W-:Y:S02]  /*8cc0*/  FADD.FTZ R182, R182, R179 ;  /* 0x000000b3b6b67221 */ /* 0x000fe40000010000 */
[----:B------:R0:W-:Y:S01]  /*8cd0*/  STSM.16.M88.4 [R192], R164 ;  /* 0x000000a4c0007844 */ /* 0x0001e20000000200 */
[----:B------:R-:W-:Y:S01]  /*8ce0*/  WARPGROUP.ARRIVE ;  /* 0x00000000000079c5 */ /* 0x000fe20000000000 */
[----:B------:R-:W-:-:S05]  /*8cf0*/  FADD.FTZ R194, R183, R182 ;  /* 0x000000b6b7c27221 */ /* 0x000fca0000010000 */
[----:B------:R-:W-:Y:S01]  /*8d00*/  HGMMA.64x256x16.F32 R24, R152, gdesc[UR8].tnspB, R24, gsb0 ;  /* 0x43e0000898187df0 */ /* 0x000fe20008000818 */
[----:B------:R-:W-:Y:S01]  /*8d10*/  R2UR UR10, R208 ;  /* 0x00000000d00a72ca */ /* 0x000fe200000e0000 */
[----:B------:R-:W-:Y:S01]  /*8d20*/  UMOV UR11, 0x40000040 ;  /* 0x40000040000b7882 */ /* 0x000fe20000000000 */
[C---:B------:R-:W-:Y:S02]  /*8d30*/  VIADD R208, R215.reuse, 0x100 ;  /* 0x00000100d7d07836 */ /* 0x040fe40000000000 */
[----:B------:R-:W-:Y:S01]  /*8d40*/  VIADD R215, R215, 0x180 ;  /* 0x00000180d7d77836 */ /* 0x000fe20000000000 */
[----:B------:R-:W-:Y:S02]  /*8d50*/  WARPGROUP.DEPBAR.LE gsb0, 0x0 ;  /* 0x00008000000079c5 */ /* 0x000fe40000010000 */
[----:B------:R-:W-:-:S15]  /*8d60*/  WARPGROUP.ARRIVE ;  /* 0x00000000000079c5 */ /* 0x000fde0000000000 */
[----:B------:R-:W-:-:S05]  /*8d70*/  NOP ;  /* 0x0000000000007918 */ /* 0x000fca0000000000 */
[----:B------:R-:W-:Y:S01]  /*8d80*/  HGMMA.64x256x16.F32 R24, R156, gdesc[UR8].tnspB, R24, gsb0 ;  /* 0x43e000089c187df0 */ /* 0x000fe20008000818 */
[----:B------:R-:W-:Y:S01]  /*8d90*/  R2UR UR10, R208 ;  /* 0x00000000d00a72ca */ /* 0x000fe200000e0000 */
[----:B------:R-:W-:Y:S01]  /*8da0*/  UMOV UR11, 0x40000040 ;  /* 0x40000040000b7882 */ /* 0x000fe20000000000 */
[----:B------:R-:W-:Y:S01]  /*8db0*/  IMAD.MOV.U32 R208, RZ, RZ, R197 ;  /* 0x000000ffffd07224 */ /* 0x000fe200078e00c5 */
[----:B------:R-:W-:Y:S02]  /*8dc0*/  WARPGROUP.DEPBAR.LE gsb0, 0x0 ;  /* 0x00008000000079c5 */ /* 0x000fe40000010000 */
[----:B------:R-:W-:-:S15]  /*8dd0*/  WARPGROUP.ARRIVE ;  /* 0x00000000000079c5 */ /* 0x000fde0000000000 */
[----:B------:R-:W-:-:S07]  /*8de0*/  NOP ;  /* 0x0000000000007918 */ /* 0x000fce0000000000 */
[----:B------:R-:W-:Y:S01]  /*8df0*/  HGMMA.64x256x16.F32 R24, R160, gdesc[UR8].tnspB, R24, gsb0 ;  /* 0x43e00008a0187df0 */ /* 0x000fe20008000818 */
[----:B------:R-:W-:Y:S01]  /*8e00*/  R2UR UR10, R215 ;  /* 0x00000000d70a72ca */ /* 0x000fe200000e0000 */
[----:B------:R-:W-:Y:S01]  /*8e10*/  UMOV UR11, 0x40000040 ;  /* 0x40000040000b7882 */ /* 0x000fe20000000000 */
[----:B------:R-:W-:Y:S02]  /*8e20*/  WARPGROUP.DEPBAR.LE gsb0, 0x0 ;  /* 0x00008000000079c5 */ /* 0x000fe40000010000 */
[----:B------:R-:W-:-:S15]  /*8e30*/  WARPGROUP.ARRIVE ;  /* 0x00000000000079c5 */ /* 0x000fde0000000000 */
[----:B------:R-:W-:-:S08]  /*8e40*/  NOP ;  /* 0x0000000000007918 */ /* 0x000fd00000000000 */
        /* <DEDUP_REMOVED lines=10> */
[----:B------:R0:W-:Y:S01]  /*8ef0*/  @!P1 SYNCS.ARRIVE.TRANS64.RED.A1T0 RZ, [R196+URZ], RZ ;  /* 0x000000ffc4ff99a7 */ /* 0x0001e2000810043f */
[----:B------:R-:W-:Y:S05]  /*8f00*/  @P2 BRA `(.L_x_3213) ;  /* 0xffffffd000d42947 */ /* 0x000fea000383ffff */
[----:B0-----:R-:W-:Y:S02]  /*8f10*/  IMAD.SHL.U32 R152, R197, 0x40, RZ ;  /* 0x00000040c5987824 */ /* 0x001fe400078e00ff */
[----:B------:R-:W-:Y:S02]  /*8f20*/  IMAD.MOV.U32 R187, RZ, RZ, R180 ;  /* 0x000000ffffbb7224 */ /* 0x000fe400078e00b4 */
[----:B------:R-:W-:-:S07]  /*8f30*/  IMAD.MOV.U32 R186, RZ, RZ, R195 ;  /* 0x000000ffffba7224 */ /* 0x000fce00078e00c3 */
.L_x_3204:
[----:B------:R-:W0:Y:S01]  /*8f40*/  SHFL.BFLY PT, R2, R193, 0x2, 0x1f ;  /* 0x0c401f00c1027f89 */ /* 0x000e2200000e0000 */
[----:B------:R-:W-:Y:S08]  /*8f50*/  BAR.ARV 0x8, 0x100 ;  /* 0x0204000000007b1d */ /* 0x000ff00000002000 */
[----:B------:R-:W-:Y:S01]  /*8f60*/  BAR.SYNC.DEFER_BLOCKING 0xf, 0x100 ;  /* 0x03c4000000007b1d */ /* 0x000fe20000010000 */
[----:B------:R-:W-:Y:S01]  /*8f70*/  ISETP.NE.AND P0, PT, R0, RZ, PT ;  /* 0x000000ff0000720c */ /* 0x000fe20003f05270 */
[----:B------:R-:W-:-:S02]  /*8f80*/  IMAD.MOV.U32 R0, RZ, RZ, RZ ;  /* 0x000000ffff007224 */ /* 0x000fc400078e00ff */
[----:B------:R-:W-:Y:S02]  /*8f90*/  IMAD.IADD R3, R3, 0x1, R152 ;  /* 0x0000000103037824 */ /* 0x000fe400078e0298 */
[----:B------:R-:W1:Y:S01]  /*8fa0*/  SHFL.BFLY PT, R7, R194, 0x2, 0x1f ;  /* 0x0c401f00c2077f89 */ /* 0x000e6200000e0000 */
[----:B0-----:R-:W-:-:S07]  /*8fb0*/  FADD.FTZ R2, R2, R193 ;  /* 0x000000c102027221 */ /* 0x001fce0000010000 */
[----:B------:R-:W-:Y:S01]  /*8fc0*/  @!P0 IMAD R3, R3, 0x4, R184 ;  /* 0x0000000403038824 */ /* 0x000fe200078e02b8 */
[----:B------:R-:W0:Y:S01]  /*8fd0*/  SHFL.BFLY PT, R5, R2, 0x1, 0x1f ;  /* 0x0c201f0002057f89 */ /* 0x000e2200000e0000 */
[----:B-1----:R-:W-:-:S05]  /*8fe0*/  FADD.FTZ R7, R7, R194 ;  /* 0x000000c207077221 */ /* 0x002fca0000010000 */
[----:B------:R-:W1:Y:S01]  /*8ff0*/  SHFL.BFLY PT, R4, R7, 0x1, 0x1f ;  /* 0x0c201f0007047f89 */ /* 0x000e6200000e0000 */
[----:B0-----:R-:W-:-:S05]  /*9000*/  FADD.FTZ R5, R2, R5 ;  /* 0x0000000502057221 */ /* 0x001fca0000010000 */
[----:B------:R-:W-:-:S13]  /*9010*/  FSETP.NE.FTZ.AND P1, PT, R5, RZ, PT ;  /* 0x000000ff0500720b */ /* 0x000fda0003f35000 */
[----:B------:R-:W0:Y:S01]  /*9020*/  @P1 MUFU.LG2 R2, R5 ;  /* 0x0000000500021308 */ /* 0x000e220000000c00 */
[----:B-1----:R-:W-:Y:S01]  /*9030*/  FADD.FTZ R8, R7, R4 ;  /* 0x0000000407087221 */ /* 0x002fe20000010000 */
[----:B------:R-:W-:Y:S02]  /*9040*/  IMAD.MOV.U32 R4, RZ, RZ, RZ ;  /* 0x000000ffff047224 */ /* 0x000fe400078e00ff */
[----:B------:R-:W-:Y:S02]  /*9050*/  IMAD.U32 R7, RZ, RZ, UR6 ;  /* 0x00000006ff077e24 */ /* 0x000fe4000f8e00ff */
[----:B------:R-:W-:Y:S02]  /*9060*/  FSETP.NE.FTZ.AND P2, PT, R8, RZ, PT ;  /* 0x000000ff0800720b */ /* 0x000fe40003f55000 */
[----:B------:R1:W2:Y:S01]  /*9070*/  @P1 MUFU.RCP R4, R5 ;  /* 0x0000000500041308 */ /* 0x0002a20000001000 */
[----:B0-----:R-:W-:Y:S01]  /*9080*/  @P1 FMUL.FTZ R2, R2, 0.69314718246459960938 ;  /* 0x3f31721802021820 */ /* 0x001fe20000410000 */
[----:B-1----:R-:W-:-:S09]  /*9090*/  IMAD.MOV.U32 R5, RZ, RZ, -0x800000 ;  /* 0xff800000ff057424 */ /* 0x002fd200078e00ff */
[----:B------:R-:W0:Y:S01]  /*90a0*/  @P2 MUFU.RCP R0, R8 ;  /* 0x0000000800002308 */ /* 0x000e220000001000 */
[----:B------:R-:W-:Y:S01]  /*90b0*/  @P2 FMUL.FTZ R7, R7, 0.69314718246459960938 ;  /* 0x3f31721807072820 */ /* 0x000fe20000410000 */
[----:B--2---:R-:W-:Y:S01]  /*90c0*/  @!P0 STS [R3+0x38400], R4 ;  /* 0x0384000403008388 */ /* 0x004fe20000000800 */
[----:B------:R-:W-:-:S05]  /*90d0*/  FMUL.FTZ R24, R24, R4 ;  /* 0x0000000418187220 */ /* 0x000fca0000410000 */
[----:B------:R-:W1:Y:S01]  /*90e0*/  @P2 MUFU.LG2 R6, R8 ;  /* 0x0000000800062308 */ /* 0x000e620000000c00 */
        /* <DEDUP_REMOVED lines=8> */
[----:B0-----:R0:W-:Y:S01]  /*9170*/  @!P0 STS [R3+0x38420], R0 ;  /* 0x0384200003008388 */ /* 0x0011e20000000800 */
[-C--:B------:R-:W-:Y:S01]  /*9180*/  FMUL.FTZ R41, R41, R4.reuse ;  /* 0x0000000429297220 */ /* 0x080fe20000410000 */
[-C--:B------:R-:W-:Y:S01]  /*9190*/  FMUL.FTZ R44, R44, R4.reuse ;  /* 0x000000042c2c7220 */ /* 0x080fe20000410000 */
[-C--:B------:R-:W-:Y:S01]  /*91a0*/  FMUL.FTZ R45, R45, R4.reuse ;  /* 0x000000042d2d7220 */ /* 0x080fe20000410000 */
[-C--:B------:R-:W-:Y:S01]  /*91b0*/  FMUL.FTZ R48, R48, R4.reuse ;  /* 0x0000000430307220 */ /* 0x080fe20000410000 */
[-C--:B------:R-:W-:Y:S01]  /*91c0*/  FMUL.FTZ R49, R49, R4.reuse ;  /* 0x0000000431317220 */ /* 0x080fe20000410000 */
[-C--:B------:R-:W-:Y:S01]  /*91d0*/  FMUL.FTZ R52, R52, R4.reuse ;  /* 0x0000000434347220 */ /* 0x080fe20000410000 */
[-C--:B------:R-:W-:Y:S01]  /*91e0*/  FMUL.FTZ R53, R53, R4.reuse ;  /* 0x0000000435357220 */ /* 0x080fe20000410000 */
[----:B-1----:R-:W-:Y:S01]  /*91f0*/  @P2 FMUL.FTZ R6, R6, 0.69314718246459960938 ;  /* 0x3f31721806062820 */ /* 0x002fe20000410000 */
[----:B------:R-:W-:Y:S01]  /*9200*/  FMUL.FTZ R56, R56, R4 ;  /* 0x0000000438387220 */ /* 0x000fe20000410000 */
[----:B0-----:R-:W-:-:S02]  /*9210*/  IMAD.U32 R3, RZ, RZ, UR6 ;  /* 0x00000006ff037e24 */ /* 0x001fc4000f8e00ff */
[-C--:B------:R-:W-:Y:S01]  /*9220*/  FMUL.FTZ R57, R57, R4.reuse ;  /* 0x0000000439397220 */ /* 0x080fe20000410000 */
[-C--:B------:R-:W-:Y:S01]  /*9230*/  FMUL.FTZ R60, R60, R4.reuse ;  /* 0x000000043c3c7220 */ /* 0x080fe20000410000 */
[-C--:B------:R-:W-:Y:S01]  /*9240*/  FMUL.FTZ R61, R61, R4.reuse ;  /* 0x000000043d3d7220 */ /* 0x080fe20000410000 */
[----:B------:R-:W-:Y:S01]  /*9250*/  @P1 FMUL.FTZ R3, R3, 0.69314718246459960938 ;  /* 0x3f31721803031820 */ /* 0x000fe20000410000 */
        /* <DEDUP_REMOVED lines=44> */
[----:B------:R-:W-:Y:S01]  /*9520*/  IMAD.MOV.U32 R4, RZ, RZ, -0x800000 ;  /* 0xff800000ff047424 */ /* 0x000fe200078e00ff */
        /* <DEDUP_REMOVED lines=68> */
.L_x_3189:
[----:B------:R-:W-:Y:S05]  /*9970*/  @P0 BRA `(.L_x_3214) ;  /* 0x0000002400180947 */ /* 0x000fea0003800000 */
[----:B------:R-:W2:Y:S01]  /*9980*/  LDL R156, [R1] ;  /* 0x00000000019c7983 */ /* 0x000ea20000100800 */
[----:B------:R-:W1:Y:S01]  /*9990*/  S2UR UR5, SR_CgaCtaId ;  /* 0x00000000000579c3 */ /* 0x000e620000008800 */
[----:B------:R-:W-:Y:S01]  /*99a0*/  UMOV UR4, 0x400 ;  /* 0x0000040000047882 */ /* 0x000fe20000000000 */
[----:B------:R-:W3:Y:S06]  /*99b0*/  S2R R0, SR_TID.X ;  /* 0x0000000000007919 */ /* 0x000eec0000002100 */
[----:B------:R-:W4:Y:S08]  /*99c0*/  S2UR UR6, SR_CTAID.Y ;  /* 0x00000000000679c3 */ /* 0x000f300000002600 */
[----:B------:R-:W4:Y:S08]  /*99d0*/  LDC R3, c[0x0][0xd50] ;  /* 0x00035400ff037b82 */ /* 0x000f300000000800 */
[----:B------:R-:W5:Y:S01]  /*99e0*/  LDC R6, c[0x0][0xce8] ;  /* 0x00033a00ff067b82 */ /* 0x000f620000000800 */
[----:B-1----:R-:W-:-:S04]  /*99f0*/  ULEA UR4, UR5, UR4, 0x18 ;  /* 0x0000000405047291 */ /* 0x002fc8000f8ec03f */
[----:B------:R-:W-:-:S04]  /*9a00*/  UIADD3 UR4, UR4, 0x38820, URZ ;  /* 0x0003882004047890 */ /* 0x000fc8000fffe03f */
[----:B------:R-:W-:Y:S01]  /*9a10*/  UPRMT UR4, URZ, 0x654, UR4 ;  /* 0x000006543f047896 */ /* 0x000fe20008000004 */
[----:B------:R-:W-:Y:S01]  /*9a20*/  BAR.SYNC.DEFER_BLOCKING 0x1, 0x100 ;  /* 0x0044000000007b1d */ /* 0x000fe20000010000 */
[----:B---3--:R-:W-:-:S05]  /*9a30*/  VIADD R22, R0, 0xffffff80 ;  /* 0xffffff8000167836 */ /* 0x008fca0000000000 */
[----:B------:R-:W-:-:S04]  /*9a40*/  SHF.R.S32.HI R19, RZ, 0x1f, R22 ;  /* 0x0000001fff137819 */ /* 0x000fc80000011416 */
[----:B------:R-:W-:-:S04]  /*9a50*/  LEA.HI R9, R19, R22, RZ, 0x7 ;  /* 0x0000001613097211 */ /* 0x000fc800078f38ff */
[----:B------:R-:W-:Y:S02]  /*9a60*/  SHF.R.S32.HI R0, RZ, 0x7, R9 ;  /* 0x00000007ff007819 */ /* 0x000fe40000011409 */
[----:B------:R-:W-:Y:S02]  /*9a70*/  LOP3.LUT R7, R9, 0xffffff80, RZ, 0xc0, !PT ;  /* 0xffffff8009077812 */ /* 0x000fe400078ec0ff */
[----:B-----5:R-:W-:Y:S01]  /*9a80*/  ISETP.NE.AND P1, PT, R6, 0x1, PT ;  /* 0x000000010600780c */ /* 0x020fe20003f25270 */
[----:B------:R-:W1:Y:S02]  /*9a90*/  SHFL.IDX PT, R10, R0, RZ, 0x1f ;  /* 0x00001fff000a7589 */ /* 0x000e6400000e0000 */
[----:B0-----:R-:W-:Y:S01]  /*9aa0*/  IMAD.IADD R8, R22, 0x1, -R7 ;  /* 0x0000000116087824 */ /* 0x001fe200078e0a07 */
[----:B------:R-:W-:Y:S04]  /*9ab0*/  SYNCS.ARRIVE.TRANS64.RED.A1T0 RZ, [UR4], RZ ;  /* 0x000000ffffff79a7 */ /* 0x000fe80008100404 */
[----:B------:R-:W-:-:S04]  /*9ac0*/  SHF.R.S32.HI R155, RZ, 0x1f, R8 ;  /* 0x0000001fff9b7819 */ /* 0x000fc80000011408 */
[----:B------:R-:W-:-:S04]  /*9ad0*/  LEA.HI R7, R155, R8, RZ, 0x2 ;  /* 0x000000089b077211 */ /* 0x000fc800078f10ff */
[----:B------:R-:W-:Y:S02]  /*9ae0*/  SHF.R.S32.HI R154, RZ, 0x2, R7 ;  /* 0x00000002ff9a7819 */ /* 0x000fe40000011407 */
[----:B-1----:R-:W-:Y:S02]  /*9af0*/  ISETP.NE.AND P0, PT, R10, RZ, PT ;  /* 0x000000ff0a00720c */ /* 0x002fe40003f05270 */
[----:B--2---:R-:W-:-:S13]  /*9b00*/  R2UR UR7, R156 ;  /* 0x000000009c0772ca */ /* 0x004fda00000e0000 */
[----:B------:R-:W-:-:S04]  /*9b10*/  IMAD R2, RZ, RZ, -UR7 ;  /* 0x80000007ff027e24 */ /* 0x000fc8000f8e02ff */
[----:B----4-:R-:W-:Y:S01]  /*9b20*/  IMAD R2, R3, R2, UR6 ;  /* 0x0000000603027e24 */ /* 0x010fe2000f8e0202 */
[----:B------:R-:W-:-:S04]  /*9b30*/  USHF.R.S32.HI UR6, URZ, 0x1f, UR7 ;  /* 0x0000001f3f067899 */ /* 0x000fc80008011407 */
[----:B------:R-:W-:Y:S01]  /*9b40*/  SHF.R.S32.HI R3, RZ, 0x1f, R2 ;  /* 0x0000001fff037819 */ /* 0x000fe20000011402 */
[----:B------:R-:W-:Y:S07]  /*9b50*/  @P0 BRA `(.L_x_3215) ;  /* 0x00000004004c0947 */ /* 0x000fee0003800000 */
[----:B------:R-:W0:Y:S01]  /*9b60*/  LDC R18, c[0x0][0xce8] ;  /* 0x00033a00ff127b82 */ /* 0x000e220000000800 */
[----:B------:R-:W-:Y:S01]  /*9b70*/  LOP3.LUT R9, R9, 0xffffff80, RZ, 0xc0, !PT ;  /* 0xffffff8009097812 */ /* 0x000fe200078ec0ff */
[----:B------:R-:W1:Y:S01]  /*9b80*/  S2R R14, SR_CTAID.X ;  /* 0x00000000000e7919 */ /* 0x000e620000002500 */
[----:B------:R-:W-:Y:S01]  /*9b90*/  R2UR UR10, R156 ;  /* 0x000000009c0a72ca */ /* 0x000fe200000e0000 */
[----:B------:R-:W-:Y:S02]  /*9ba0*/  ULDC.64 UR4, c[0x0][0xcd0] ;  /* 0x0003340000047ab9 */ /* 0x000fe40000000a00 */
[----:B------:R-:W-:Y:S01]  /*9bb0*/  IMAD.IADD R23, R22, 0x1, -R9 ;  /* 0x0000000116177824 */ /* 0x000fe200078e0a09 */
[----:B------:R-:W-:Y:S01]  /*9bc0*/  LEA.HI R9, R19, R22, RZ, 0x2 ;  /* 0x0000001613097211 */ /* 0x000fe200078f10ff */
[----:B------:R-:W2:Y:S03]  /*9bd0*/  S2UR UR7, SR_CTAID.Z ;  /* 0x00000000000779c3 */ /* 0x000ea60000002700 */
[----:B------:R-:W-:-:S02]  /*9be0*/  SHF.R.S32.HI R12, RZ, 0x1f, R23 ;  /* 0x0000001fff0c7819 */ /* 0x000fc40000011417 */
[----:B------:R-:W-:Y:S02]  /*9bf0*/  LOP3.LUT R9, R9, 0xfffffffc, RZ, 0xc0, !PT ;  /* 0xfffffffc09097812 */ /* 0x000fe400078ec0ff */
[CC--:B------:R-:W-:Y:S01]  /*9c00*/  LEA.HI R152, R12.reuse, R23.reuse, RZ, 0x2 ;  /* 0x000000170c987211 */ /* 0x0c0fe200078f10ff */
[----:B------:R-:W3:Y:S01]  /*9c10*/  LDC.64 R20, c[0x0][0xcd8] ;  /* 0x00033600ff147b82 */ /* 0x000ee20000000a00 */
[----:B------:R-:W-:Y:S01]  /*9c20*/  LEA.HI R12, R12, R23, RZ, 0x5 ;  /* 0x000000170c0c7211 */ /* 0x000fe200078f28ff */
[----:B------:R-:W-:Y:S01]  /*9c30*/  IMAD.IADD R9, R22, 0x1, -R9 ;  /* 0x0000000116097824 */ /* 0x000fe200078e0a09 */
[--C-:B------:R-:W-:Y:S01]  /*9c40*/  SHF.R.S32.HI R10, RZ, 0x2, R152.reuse ;  /* 0x00000002ff0a7819 */ /* 0x100fe20000011498 */
[----:B------:R-:W-:Y:S01]  /*9c50*/  UIMAD.WIDE.U32 UR8, UR10, UR4, URZ ;  /* 0x000000040a0872a5 */ /* 0x000fe2000f8e003f */
[----:B------:R-:W-:Y:S01]  /*9c60*/  SHF.R.S32.HI R11, RZ, 0x1f, R152 ;  /* 0x0000001fff0b7819 */ /* 0x000fe20000011498 */
[----:B------:R-:W-:Y:S01]  /*9c70*/  UIMAD UR4, UR6, UR4, URZ ;  /* 0x00000004060472a4 */ /* 0x000fe2000f8e023f */
[----:B------:R-:W-:-:S02]  /*9c80*/  SHF.R.S32.HI R12, RZ, 0x5, R12 ;  /* 0x00000005ff0c7819 */ /* 0x000fc4000001140c */
[----:B0-----:R-:W-:Y:S01]  /*9c90*/  ISETP.NE.AND P0, PT, R18, 0x1, PT ;  /* 0x000000011200780c */ /* 0x001fe20003f05270 */
[----:B------:R-:W-:Y:S01]  /*9ca0*/  UIMAD UR4, UR10, UR5, UR4 ;  /* 0x000000050a0472a4 */ /* 0x000fe2000f8e0204 */
[----:B------:R-:W-:Y:S02]  /*9cb0*/  LEA.HI R11, R11, R10, RZ, 0x3 ;  /* 0x0000000a0b0b7211 */ /* 0x000fe400078f18ff */
[----:B------:R-:W-:Y:S01]  /*9cc0*/  LOP3.LUT R152, R152, 0x7ffffffc, RZ, 0xc0, !PT ;  /* 0x7ffffffc98987812 */ /* 0x000fe200078ec0ff */
[----:B------:R-:W-:Y:S01]  /*9cd0*/  UIADD3 UR4, UR9, UR4, URZ ;  /* 0x0000000409047290 */ /* 0x000fe2000fffe03f */
[----:B------:R-:W-:Y:S01]  /*9ce0*/  LOP3.LUT R11, R11, 0xfffffff8, RZ, 0xc0, !PT ;  /* 0xfffffff80b0b7812 */ /* 0x000fe200078ec0ff */
[----:B--2---:R-:W-:Y:S02]  /*9cf0*/  USHF.R.S32.HI UR5, URZ, 0x1f, UR7 ;  /* 0x0000001f3f057899 */ /* 0x004fe40008011407 */
[----:B------:R-:W-:Y:S01]  /*9d00*/  IMAD.IADD R152, R23, 0x1, -R152 ;  /* 0x0000000117987824 */ /* 0x000fe200078e0a98 */
[----:B------:R-:W-:Y:S01]  /*9d10*/  ULDC.64 UR10, c[0x0][0x208] ;  /* 0x00008200000a7ab9 */ /* 0x000fe20000000a00 */
[----:B------:R-:W-:Y:S01]  /*9d20*/  IMAD.IADD R11, R10, 0x1, -R11 ;  /* 0x000000010a0b7824 */ /* 0x000fe200078e0a0b */
[----:B------:R-:W-:Y:S01]  /*9d30*/  LEA.HI R10, R9, R9, RZ, 0x1 ;  /* 0x00000009090a7211 */ /* 0x000fe200078f08ff */
[----:B------:R-:W0:Y:S01]  /*9d40*/  @P0 LDC R16, c[0x0][0xcec] ;  /* 0x00033b00ff100b82 */ /* 0x000e220000000800 */
[----:B------:R-:W-:-:S02]  /*9d50*/  IMAD.SHL.U32 R152, R152, 0x2, RZ ;  /* 0x0000000298987824 */ /* 0x000fc400078e00ff */
[----:B------:R-:W-:Y:S01]  /*9d60*/  LOP3.LUT R10, R10, 0x1ffffffe, RZ, 0xc0, !PT ;  /* 0x1ffffffe0a0a7812 */ /* 0x000fe200078ec0ff */
[----:B------:R-:W-:Y:S02]  /*9d70*/  IMAD R153, R12, 0x10, R11 ;  /* 0x000000100c997824 */ /* 0x000fe400078e020b */
[----:B---3--:R-:W-:Y:S02]  /*9d80*/  IMAD R12, R20, UR5, RZ ;  /* 0x00000005140c7c24 */ /* 0x008fe4000f8e02ff */
[----:B------:R-:W2:Y:S01]  /*9d90*/  @P0 LDC R17, c[0x0][0xcf0] ;  /* 0x00033c00ff110b82 */ /* 0x000ea20000000800 */
[----:B------:R-:W-:Y:S02]  /*9da0*/  IMAD.IADD R9, R9, 0x1, -R10 ;  /* 0x0000000109097824 */ /* 0x000fe400078e0a0a */
[----:B------:R-:W-:Y:S02]  /*9db0*/  IMAD R15, R21, UR7, R12 ;  /* 0x00000007150f7c24 */ /* 0x000fe4000f8e020c */
[----:B------:R-:W-:-:S02]  /*9dc0*/  IMAD R9, R9, 0x8, R153 ;  /* 0x0000000809097824 */ /* 0x000fc400078e0299 */
[----:B------:R-:W-:Y:S02]  /*9dd0*/  IMAD.U32 R11, RZ, RZ, UR9 ;  /* 0x00000009ff0b7e24 */ /* 0x000fe4000f8e00ff */
[----:B-1----:R-:W-:Y:S02]  /*9de0*/  IMAD R9, R14, 0x40, R9 ;  /* 0x000000400e097824 */ /* 0x002fe400078e0209 */
[----:B------:R-:W-:Y:S02]  /*9df0*/  IMAD.U32 R10, RZ, RZ, UR8 ;  /* 0x00000008ff0a7e24 */ /* 0x000fe4000f8e00ff */
[----:B------:R-:W-:Y:S01]  /*9e00*/  IMAD.U32 R11, RZ, RZ, UR4 ;  /* 0x00000004ff0b7e24 */ /* 0x000fe2000f8e00ff */
[----:B------:R-:W-:Y:S01]  /*9e10*/  ULDC.64 UR4, c[0x0][0xce0] ;  /* 0x0003380000047ab9 */ /* 0x000fe20000000a00 */
[----:B------:R-:W-:Y:S02]  /*9e20*/  IMAD.MOV.U32 R13, RZ, RZ, R9 ;  /* 0x000000ffff0d7224 */ /* 0x000fe400078e0009 */
[----:B0-----:R-:W-:-:S04]  /*9e30*/  @P0 IMAD.HI.U32 R12, R9, R16, RZ ;  /* 0x00000010090c0227 */ /* 0x001fc800078e00ff */
[----:B------:R-:W-:Y:S01]  /*9e40*/  IMAD.WIDE.U32 R10, R20, UR7, R10 ;  /* 0x00000007140a7c25 */ /* 0x000fe2000f8e000a */
[----:B--2---:R-:W-:-:S03]  /*9e50*/  @P0 SHF.R.U32.HI R13, RZ, R17, R12 ;  /* 0x00000011ff0d0219 */ /* 0x004fc6000001160c */
[----:B------:R-:W-:Y:S02]  /*9e60*/  IMAD.IADD R11, R11, 0x1, R15 ;  /* 0x000000010b0b7824 */ /* 0x000fe400078e020f */
[----:B------:R-:W-:Y:S02]  /*9e70*/  IMAD R15, R3, UR4, RZ ;  /* 0x00000004030f7c24 */ /* 0x000fe4000f8e02ff */
[----:B------:R-:W-:Y:S02]  /*9e80*/  IMAD.MOV R12, RZ, RZ, -R13 ;  /* 0x000000ffff0c7224 */ /* 0x000fe400078e0a0d */
[----:B------:R-:W-:-:S04]  /*9e90*/  IMAD.WIDE.U32 R10, R2, UR4, R10 ;  /* 0x00000004020a7c25 */ /* 0x000fc8000f8e000a */
[----:B------:R-:W-:Y:S01]  /*9ea0*/  IMAD R9, R18, R12, R9 ;  /* 0x0000000c12097224 */ /* 0x000fe200078e0209 */
[----:B------:R-:W-:Y:S01]  /*9eb0*/  IADD3 R10, P0, R13, R10, RZ ;  /* 0x0000000a0d0a7210 */ /* 0x000fe20007f1e0ff */
        /* <DEDUP_REMOVED lines=8> */
[----:B------:R-:W-:Y:S01]  /*9f40*/  LEA.HI R12, R0, R0, RZ, 0x1 ;  /* 0x00000000000c7211 */ /* 0x000fe200078f08ff */
[----:B------:R-:W-:Y:S02]  /*9f50*/  ULDC.64 UR4, c[0x0][0xca8] ;  /* 0x00032a0000047ab9 */ /* 0x000fe40000000a00 */
[----:B------:R-:W-:Y:S01]  /*9f60*/  IMAD.IADD R9, R11, 0x1, R9 ;  /* 0x000000010b097824 */ /* 0x000fe200078e0209 */
[----:B------:R-:W-:Y:S01]  /*9f70*/  LEA R16, P0, R10, UR4, 0x2 ;  /* 0x000000040a107c11 */ /* 0x000fe2000f8010ff */
[----:B------:R-:W-:Y:S01]  /*9f80*/  ULDC UR4, c[0x0][0xb88] ;  /* 0x0002e20000047ab9 */ /* 0x000fe20000000800 */
[----:B------:R-:W-:Y:S02]  /*9f90*/  LOP3.LUT R11, R12, 0xfffffe, RZ, 0xc0, !PT ;  /* 0x00fffffe0c0b7812 */ /* 0x000fe400078ec0ff */
[----:B------:R-:W-:Y:S01]  /*9fa0*/  LEA.HI.X R17, R10, UR5, R9, 0x2, P0 ;  /* 0x000000050a117c11 */ /* 0x000fe200080f1409 */
[----:B------:R-:W-:Y:S01]  /*9fb0*/  SHFL.IDX PT, R12, R16, 0x1, 0x1c1f ;  /* 0x003c1f00100c7f89 */ /* 0x000fe200000e0000 */
[----:B------:R-:W-:-:S02]  /*9fc0*/  IMAD R9, R14, 0x40, R153 ;  /* 0x000000400e097824 */ /* 0x000fc400078e0299 */
[----:B------:R-:W-:Y:S01]  /*9fd0*/  IMAD.IADD R15, R0, 0x1, -R11 ;  /* 0x00000001000f7824 */ /* 0x000fe200078e0a0b */
[----:B------:R-:W-:Y:S01]  /*9fe0*/  SHFL.IDX PT, R10, R16, RZ, 0x1c1f ;  /* 0x001c1fff100a7589 */ /* 0x000fe200000e0000 */
[----:B------:R-:W-:Y:S02]  /*9ff0*/  IMAD R14, R18, UR4, RZ ;  /* 0x00000004120e7c24 */ /* 0x000fe4000f8e02ff */
[----:B------:R-:W-:Y:S01]  /*a000*/  IMAD.U32 R15, R15, -0x100, RZ ;  /* 0xffffff000f0f7824 */ /* 0x000fe200078e00ff */
[----:B------:R-:W0:Y:S04]  /*a010*/  SHFL.IDX PT, R11, R17, RZ, 0x1c1f ;  /* 0x001c1fff110b7589 */ /* 0x000e2800000e0000 */
[----:B------:R-:W1:Y:S01]  /*a020*/  SHFL.IDX PT, R13, R17, 0x1, 0x1c1f ;  /* 0x003c1f00110d7f89 */ /* 0x000e6200000e0000 */
[----:B------:R-:W-:Y:S01]  /*a030*/  ISETP.NE.AND P0, PT, R152, R15, PT ;  /* 0x0000000f9800720c */ /* 0x000fe20003f05270 */
[----:B------:R-:W-:-:S03]  /*a040*/  VIADD R15, R9, 0x8 ;  /* 0x00000008090f7836 */ /* 0x000fc60000000000 */
[-C--:B------:R-:W-:Y:S02]  /*a050*/  ISETP.GE.OR P2, PT, R9, R14.reuse, P0 ;  /* 0x0000000e0900720c */ /* 0x080fe40000746670 */
[----:B------:R-:W-:-:S11]  /*a060*/  ISETP.GE.OR P0, PT, R15, R14, P0 ;  /* 0x0000000e0f00720c */ /* 0x000fd60000706670 */
[----:B0-----:R0:W-:Y:S04]  /*a070*/  @!P2 ST.E desc[UR10][R10.64], R5 ;  /* 0x000000050a00a985 */ /* 0x0011e8000c10190a */
[----:B-1----:R0:W-:Y:S02]  /*a080*/  @!P0 ST.E desc[UR10][R12.64], R4 ;  /* 0x000000040c008985 */ /* 0x0021e4000c10190a */
.L_x_3215:
[----:B------:R-:W1:Y:S01]  /*a090*/  S2R R14, SR_CTAID.X ;  /* 0x00000000000e7919 */ /* 0x000e620000002500 */
[----:B------:R-:W-:Y:S01]  /*a0a0*/  LEA.HI R19, R19, R22, RZ, 0x2 ;  /* 0x0000001613137211 */ /* 0x000fe200078f10ff */
[----:B------:R-:W2:Y:S01]  /*a0b0*/  S2UR UR7, SR_CTAID.Z ;  /* 0x00000000000779c3 */ /* 0x000ea20000002700 */
[----:B0-----:R-:W-:Y:S01]  /*a0c0*/  SHF.R.S32.HI R5, RZ, 0x1f, R7 ;  /* 0x0000001fff057819 */ /* 0x001fe20000011407 */
[----:B------:R-:W-:Y:S01]  /*a0d0*/  ULDC.64 UR8, c[0x0][0xc38] ;  /* 0x00030e0000087ab9 */ /* 0x000fe20000000a00 */
[----:B------:R-:W-:Y:S01]  /*a0e0*/  LOP3.LUT R19, R19, 0xfffffffc, RZ, 0xc0, !PT ;  /* 0xfffffffc13137812 */ /* 0x000fe200078ec0ff */
[----:B------:R-:W-:Y:S01]  /*a0f0*/  UIMAD UR6, UR6, UR8, URZ ;  /* 0x00000008060672a4 */ /* 0x000fe2000f8e023f */
[----:B------:R-:W-:Y:S01]  /*a100*/  LEA.HI R5, R5, R154, RZ, 0x3 ;  /* 0x0000009a05057211 */ /* 0x000fe200078f18ff */
[----:B------:R-:W-:Y:S01]  /*a110*/  BSSY B0, `(.L_x_3216) ;  /* 0x0000103000007945 */ /* 0x000fe20003800000 */
[----:B------:R-:W-:Y:S01]  /*a120*/  R2UR UR10, R156 ;  /* 0x000000009c0a72ca */ /* 0x000fe200000e0000 */
[----:B------:R-:W-:Y:S01]  /*a130*/  IMAD.IADD R19, R22, 0x1, -R19 ;  /* 0x0000000116137824 */ /* 0x000fe200078e0a13 */
[----:B------:R-:W0:Y:S01]  /*a140*/  LDC.64 R12, c[0x0][0xc40] ;  /* 0x00031000ff0c7b82 */ /* 0x000e220000000a00 */
[----:B------:R-:W-:-:S02]  /*a150*/  LOP3.LUT R5, R5, 0xfffffff8, RZ, 0xc0, !PT ;  /* 0xfffffff805057812 */ /* 0x000fc400078ec0ff */
[----:B------:R-:W-:Y:S02]  /*a160*/  LEA.HI R155, R155, R8, RZ, 0x5 ;  /* 0x000000089b9b7211 */ /* 0x000fe400078f28ff */
[----:B------:R-:W-:Y:S01]  /*a170*/  LEA.HI R4, R19, R19, RZ, 0x1 ;  /* 0x0000001313047211 */ /* 0x000fe200078f08ff */
[----:B------:R-:W-:Y:S01]  /*a180*/  IMAD.IADD R154, R154, 0x1, -R5 ;  /* 0x000000019a9a7824 */ /* 0x000fe200078e0a05 */
[----:B------:R-:W-:Y:S01]  /*a190*/  SHF.R.S32.HI R155, RZ, 0x5, R155 ;  /* 0x00000005ff9b7819 */ /* 0x000fe2000001149b */
[----:B------:R-:W3:Y:S01]  /*a1a0*/  @P1 LDC R16, c[0x0][0xcec] ;  /* 0x00033b00ff101b82 */ /* 0x000ee20000000800 */
[----:B------:R-:W-:Y:S02]  /*a1b0*/  LOP3.LUT R4, R4, 0x1ffffffe, RZ, 0xc0, !PT ;  /* 0x1ffffffe04047812 */ /* 0x000fe400078ec0ff */
[----:B------:R-:W-:Y:S01]  /*a1c0*/  UIMAD.WIDE.U32 UR4, UR10, UR8, URZ ;  /* 0x000000080a0472a5 */ /* 0x000fe2000f8e003f */
[----:B------:R-:W-:Y:S01]  /*a1d0*/  IMAD R155, R155, 0x10, R154 ;  /* 0x000000109b9b7824 */ /* 0x000fe200078e029a */
[----:B------:R-:W-:Y:S01]  /*a1e0*/  UIMAD UR6, UR10, UR9, UR6 ;  /* 0x000000090a0672a4 */ /* 0x000fe2000f8e0206 */
[----:B------:R-:W-:Y:S01]  /*a1f0*/  IMAD.IADD R4, R19, 0x1, -R4 ;  /* 0x0000000113047824 */ /* 0x000fe200078e0a04 */
[----:B--2---:R-:W-:Y:S01]  /*a200*/  USHF.R.S32.HI UR8, URZ, 0x1f, UR7 ;  /* 0x0000001f3f087899 */ /* 0x004fe20008011407 */
[----:B------:R-:W2:Y:S01]  /*a210*/  @P1 LDC R17, c[0x0][0xcf0] ;  /* 0x00033c00ff111b82 */ /* 0x000ea20000000800 */
[----:B------:R-:W-:Y:S01]  /*a220*/  UIADD3 UR6, UR5, UR6, URZ ;  /* 0x0000000605067290 */ /* 0x000fe2000fffe03f */
[----:B------:R-:W-:-:S02]  /*a230*/  IMAD R9, R4, 0x8, R155 ;  /* 0x0000000804097824 */ /* 0x000fc400078e029b */
[----:B------:R-:W-:Y:S02]  /*a240*/  IMAD.U32 R5, RZ, RZ, UR5 ;  /* 0x00000005ff057e24 */ /* 0x000fe4000f8e00ff */
[----:B-1----:R-:W-:Y:S02]  /*a250*/  IMAD R15, R14, 0x40, R9 ;  /* 0x000000400e0f7824 */ /* 0x002fe400078e0209 */
[----:B------:R-:W-:Y:S01]  /*a260*/  IMAD.U32 R4, RZ, RZ, UR4 ;  /* 0x00000004ff047e24 */ /* 0x000fe2000f8e00ff */
[----:B------:R-:W-:Y:S01]  /*a270*/  ULDC.64 UR4, c[0x0][0xc48] ;  /* 0x0003120000047ab9 */ /* 0x000fe20000000a00 */
[----:B------:R-:W-:Y:S02]  /*a280*/  IMAD.U32 R5, RZ, RZ, UR6 ;  /* 0x00000006ff057e24 */ /* 0x000fe4000f8e00ff */
[----:B0-----:R-:W-:Y:S02]  /*a290*/  IMAD R10, R12, UR8, RZ ;  /* 0x000000080c0a7c24 */ /* 0x001fe4000f8e02ff */
[----:B------:R-:W-:-:S02]  /*a2a0*/  IMAD.MOV.U32 R9, RZ, RZ, R15 ;  /* 0x000000ffff097224 */ /* 0x000fc400078e000f */
[----:B---3--:R-:W-:-:S04]  /*a2b0*/  @P1 IMAD.HI.U32 R16, R15, R16, RZ ;  /* 0x000000100f101227 */ /* 0x008fc800078e00ff */
[----:B------:R-:W-:Y:S02]  /*a2c0*/  IMAD R11, R13, UR7, R10 ;  /* 0x000000070d0b7c24 */ /* 0x000fe4000f8e020a */
[----:B------:R-:W-:Y:S01]  /*a2d0*/  IMAD.WIDE.U32 R4, R12, UR7, R4 ;  /* 0x000000070c047c25 */ /* 0x000fe2000f8e0004 */
[----:B--2---:R-:W-:-:S03]  /*a2e0*/  @P1 SHF.R.U32.HI R9, RZ, R17, R16 ;  /* 0x00000011ff091219 */ /* 0x004fc60000011610 */
[----:B------:R-:W-:Y:S02]  /*a2f0*/  IMAD R3, R3, UR4, RZ ;  /* 0x0000000403037c24 */ /* 0x000fe4000f8e02ff */
[----:B------:R-:W-:Y:S01]  /*a300*/  IMAD.IADD R5, R5, 0x1, R11 ;  /* 0x0000000105057824 */ /* 0x000fe200078e020b */
[--C-:B------:R-:W-:Y:S01]  /*a310*/  SHF.R.S32.HI R10, RZ, 0x1f, R9.reuse ;  /* 0x0000001fff0a7819 */ /* 0x100fe20000011409 */
[----:B------:R-:W-:Y:S02]  /*a320*/  IMAD.MOV R13, RZ, RZ, -R9 ;  /* 0x000000ffff0d7224 */ /* 0x000fe400078e0a09 */
[C---:B------:R-:W-:Y:S02]  /*a330*/  IMAD R11, R2.reuse, UR5, R3 ;  /* 0x00000005020b7c24 */ /* 0x040fe4000f8e0203 */
[----:B------:R-:W-:Y:S01]  /*a340*/  IMAD.WIDE.U32 R2, R2, UR4, R4 ;  /* 0x0000000402027c25 */ /* 0x000fe2000f8e0004 */
[----:B------:R-:W-:-:S03]  /*a350*/  ULDC.64 UR4, c[0x0][0xc30] ;  /* 0x00030c0000047ab9 */ /* 0x000fc60000000a00 */
[----:B------:R-:W-:Y:S02]  /*a360*/  IMAD R5, R6, R13, R15 ;  /* 0x0000000d06057224 */ /* 0x000fe400078e020f */
[----:B------:R-:W-:Y:S02]  /*a370*/  IMAD R10, R10, UR4, RZ ;  /* 0x000000040a0a7c24 */ /* 0x000fe4000f8e02ff */
[----:B------:R-:W-:Y:S01]  /*a380*/  IMAD.IADD R3, R3, 0x1, R11 ;  /* 0x0000000103037824 */ /* 0x000fe200078e020b */
[----:B------:R-:W-:Y:S01]  /*a390*/  SHF.R.S32.HI R4, RZ, 0x1f, R5 ;  /* 0x0000001fff047819 */ /* 0x000fe20000011405 */
[C---:B------:R-:W-:Y:S02]  /*a3a0*/  IMAD R11, R9.reuse, UR5, R10 ;  /* 0x00000005090b7c24 */ /* 0x040fe4000f8e020a */
[----:B------:R-:W-:Y:S01]  /*a3b0*/  IMAD.WIDE.U32 R2, R9, UR4, R2 ;  /* 0x0000000409027c25 */ /* 0x000fe2000f8e0002 */
[----:B------:R-:W-:-:S03]  /*a3c0*/  ULDC.64 UR4, c[0x0][0xc28] ;  /* 0x00030a0000047ab9 */ /* 0x000fc60000000a00 */
[----:B------:R-:W-:Y:S02]  /*a3d0*/  IMAD R4, R4, UR4, RZ ;  /* 0x0000000404047c24 */ /* 0x000fe4000f8e02ff */
[----:B------:R-:W-:Y:S02]  /*a3e0*/  IMAD.IADD R3, R3, 0x1, R11 ;  /* 0x0000000103037824 */ /* 0x000fe400078e020b */
[C---:B------:R-:W-:Y:S02]  /*a3f0*/  IMAD R9, R5.reuse, UR5, R4 ;  /* 0x0000000505097c24 */ /* 0x040fe4000f8e0204 */
[----:B------:R-:W-:Y:S01]  /*a400*/  IMAD.WIDE.U32 R2, R5, UR4, R2 ;  /* 0x0000000405027c25 */ /* 0x000fe2000f8e0002 */
[----:B------:R-:W-:-:S03]  /*a410*/  ULDC.64 UR4, c[0x0][0xc00] ;  /* 0x0003000000047ab9 */ /* 0x000fc60000000a00 */
[----:B------:R-:W-:Y:S01]  /*a420*/  IMAD.IADD R5, R3, 0x1, R9 ;  /* 0x0000000103057824 */ /* 0x000fe200078e0209 */
[----:B------:R-:W-:Y:S02]  /*a430*/  LEA.HI R9, R0, R0, RZ, 0x1 ;  /* 0x0000000000097211 */ /* 0x000fe400078f08ff */
[----:B------:R-:W-:Y:S01]  /*a440*/  LEA R4, P0, R2, UR4, 0x2 ;  /* 0x0000000402047c11 */ /* 0x000fe2000f8010ff */
[----:B------:R-:W-:Y:S01]  /*a450*/  ULDC UR4, c[0x0][0xb88] ;  /* 0x0002e20000047ab9 */ /* 0x000fe20000000800 */
[----:B------:R-:W-:Y:S01]  /*a460*/  LOP3.LUT R11, R9, 0xfffffe, RZ, 0xc0, !PT ;  /* 0x00fffffe090b7812 */ /* 0x000fe200078ec0ff */
[----:B------:R-:W-:Y:S01]  /*a470*/  IMAD R6, R6, UR4, RZ ;  /* 0x0000000406067c24 */ /* 0x000fe2000f8e02ff */
[----:B------:R-:W-:Y:S01]  /*a480*/  LOP3.LUT R9, R7, 0x7ffffffc, RZ, 0xc0, !PT ;  /* 0x7ffffffc07097812 */ /* 0x000fe200078ec0ff */
[----:B------:R-:W-:Y:S01]  /*a490*/  IMAD R7, R14, 0x40, R155 ;  /* 0x000000400e077824 */ /* 0x000fe200078e029b */
[----:B------:R-:W-:Y:S01]  /*a4a0*/  LEA.HI.X R5, R2, UR5, R5, 0x2, P0 ;  /* 0x0000000502057c11 */ /* 0x000fe200080f1405 */
[----:B------:R-:W-:Y:S01]  /*a4b0*/  IMAD.IADD R11, R0, 0x1, -R11 ;  /* 0x00000001000b7824 */ /* 0x000fe200078e0a0b */
[----:B------:R0:W1:Y:S01]  /*a4c0*/  SHFL.IDX PT, R2, R4, RZ, 0x1c1f ;  /* 0x001c1fff04027589 */ /* 0x00006200000e0000 */
[----:B------:R-:W-:Y:S01]  /*a4d0*/  IMAD.IADD R0, R8, 0x1, -R9 ;  /* 0x0000000108007824 */ /* 0x000fe200078e0a09 */
[----:B------:R-:W-:-:S02]  /*a4e0*/  ISETP.GE.AND P0, PT, R7, R6, PT ;  /* 0x000000060700720c */ /* 0x000fc40003f06270 */
[----:B------:R0:W2:Y:S01]  /*a4f0*/  SHFL.IDX PT, R3, R5, RZ, 0x1c1f ;  /* 0x001c1fff05037589 */ /* 0x0000a200000e0000 */
[----:B------:R-:W-:-:S04]  /*a500*/  IMAD R0, R11, 0x80, R0 ;  /* 0x000000800b007824 */ /* 0x000fc800078e0200 */
[----:B------:R-:W-:-:S06]  /*a510*/  IMAD.SHL.U32 R0, R0, 0x2, RZ ;  /* 0x0000000200007824 */ /* 0x000fcc00078e00ff */
[----:B0-----:R-:W-:Y:S05]  /*a520*/  @P0 BRA `(.L_x_3217) ;  /* 0x0000000c00040947 */ /* 0x001fea0003800000 */
        /* <DEDUP_REMOVED lines=14> */
[----:B------:R-:W-:Y:S01]  /*a610*/  ULDC.64 UR6, c[0x0][0x208] ;  /* 0x0000820000067ab9 */ /* 0x000fe20000000a00 */
[C---:B------:R-:W-:Y:S01]  /*a620*/  VIADD R20, R0.reuse, 0x40 ;  /* 0x0000004000147836 */ /* 0x040fe20000000000 */
[C---:B------:R-:W-:Y:S01]  /*a630*/  @!P2 LEA.HI R8, R0.reuse, R0, RZ, 0x1 ;  /* 0x000000000008a211 */ /* 0x040fe200078f08ff */
[C---:B------:R-:W-:Y:S01]  /*a640*/  VIADD R21, R0.reuse, 0x48 ;  /* 0x0000004800157836 */ /* 0x040fe20000000000 */
[----:B------:R-:W-:Y:S01]  /*a650*/  @!P3 LEA.HI R10, R9, R9, RZ, 0x1 ;  /* 0x00000009090ab211 */ /* 0x000fe200078f08ff */
[C---:B------:R-:W-:Y:S01]  /*a660*/  VIADD R22, R0.reuse, 0x50 ;  /* 0x0000005000167836 */ /* 0x040fe20000000000 */
[----:B------:R-:W-:Y:S01]  /*a670*/  @!P4 LEA.HI R12, R11, R11, RZ, 0x1 ;  /* 0x0000000b0b0cc211 */ /* 0x000fe200078f08ff */
[----:B------:R-:W-:Y:S01]  /*a680*/  VIADD R23, R0, 0x58 ;  /* 0x0000005800177836 */ /* 0x000fe20000000000 */
[----:B------:R-:W-:-:S02]  /*a690*/  @!P5 LEA.HI R14, R13, R13, RZ, 0x1 ;  /* 0x0000000d0d0ed211 */ /* 0x000fc400078f08ff */
[----:B------:R-:W-:Y:S02]  /*a6a0*/  @!P2 LOP3.LUT R9, R8, 0xfffffffe, RZ, 0xc0, !PT ;  /* 0xfffffffe0809a812 */ /* 0x000fe400078ec0ff */
[----:B------:R-:W-:Y:S02]  /*a6b0*/  @!P3 LOP3.LUT R11, R10, 0xfffffffe, RZ, 0xc0, !PT ;  /* 0xfffffffe0a0bb812 */ /* 0x000fe400078ec0ff */
[----:B------:R-:W-:Y:S01]  /*a6c0*/  @!P4 LOP3.LUT R13, R12, 0xfffffffe, RZ, 0xc0, !PT ;  /* 0xfffffffe0c0dc812 */ /* 0x000fe200078ec0ff */
[--C-:B-12---:R-:W-:Y:S01]  /*a6d0*/  @!P2 IMAD.WIDE R8, R9, 0x4, R2.reuse ;  /* 0x000000040908a825 */ /* 0x106fe200078e0202 */
[----:B------:R-:W-:Y:S02]  /*a6e0*/  @!P5 LOP3.LUT R15, R14, 0xfffffffe, RZ, 0xc0, !PT ;  /* 0xfffffffe0e0fd812 */ /* 0x000fe400078ec0ff */
[----:B------:R-:W-:Y:S01]  /*a6f0*/  ISETP.GE.AND P6, PT, R22, UR4, PT ;  /* 0x0000000416007c0c */ /* 0x000fe2000bfc6270 */
[----:B------:R-:W-:Y:S01]  /*a700*/  @!P3 IMAD.WIDE R10, R11, 0x4, R2 ;  /* 0x000000040b0ab825 */ /* 0x000fe200078e0202 */
[----:B------:R0:W-:Y:S01]  /*a710*/  @!P2 ST.E.64 desc[UR6][R8.64], R24 ;  /* 0x000000180800a985 */ /* 0x0001e2000c101b06 */
[----:B------:R-:W-:-:S02]  /*a720*/  ISETP.GE.AND P2, PT, R18, UR4, PT ;  /* 0x0000000412007c0c */ /* 0x000fc4000bf46270 */
        /* <DEDUP_REMOVED lines=8> */
[----:B------:R-:W-:Y:S01]  /*a7b0*/  ISETP.GE.AND P5, PT, R21, UR4, PT ;  /* 0x0000000415007c0c */ /* 0x000fe2000bfa6270 */
[----:B0-----:R-:W-:Y:S01]  /*a7c0*/  VIADD R24, R0, 0x60 ;  /* 0x0000006000187836 */ /* 0x001fe20000000000 */
[----:B------:R-:W-:-:S02]  /*a7d0*/  @!P1 LEA.HI R17, R17, R17, RZ, 0x1 ;  /* 0x0000001111119211 */ /* 0x000fc400078f08ff */
[----:B------:R-:W-:Y:S02]  /*a7e0*/  @!P0 LOP3.LUT R9, R16, 0xfffffffe, RZ, 0xc0, !PT ;  /* 0xfffffffe10098812 */ /* 0x000fe400078ec0ff */
        /* <DEDUP_REMOVED lines=13> */
[----:B---3--:R-:W-:Y:S01]  /*a8c0*/  @!P4 LOP3.LUT R15, R20, 0xfffffffe, RZ, 0xc0, !PT ;  /* 0xfffffffe140fc812 */ /* 0x008fe200078ec0ff */
[----:B------:R-:W-:Y:S01]  /*a8d0*/  VIADD R20, R0, 0x78 ;  /* 0x0000007800147836 */ /* 0x000fe20000000000 */
[----:B------:R-:W-:Y:S02]  /*a8e0*/  @!P5 LOP3.LUT R21, R21, 0xfffffffe, RZ, 0xc0, !PT ;  /* 0xfffffffe1515d812 */ /* 0x000fe400078ec0ff */
[----:B------:R-:W-:Y:S01]  /*a8f0*/  @!P6 LOP3.LUT R17, R22, 0xfffffffe, RZ, 0xc0, !PT ;  /* 0xfffffffe1611e812 */ /* 0x000fe200078ec0ff */
        /* <DEDUP_REMOVED lines=41> */
[----:B----4-:R-:W-:Y:S01]  /*ab90*/  @!P3 LOP3.LUT R17, R22, 0xfffffffe, RZ, 0xc0, !PT ;  /* 0xfffffffe1611b812 */ /* 0x010fe200078ec0ff */
        /* <DEDUP_REMOVED lines=37> */
[----:B---3--:R-:W-:Y:S01]  /*adf0*/  @!P4 LOP3.LUT R15, R20, 0xfffffffe, RZ, 0xc0, !PT ;  /* 0xfffffffe140fc812 */ /* 0x008fe200078ec0ff */
[----:B------:R-:W-:Y:S01]  /*ae00*/  @!P2 ST.E.64 desc[UR6][R12.64], R104 ;  /* 0x000000680c00a985 */ /* 0x000fe2000c101b06 */
[----:B------:R-:W-:Y:S01]  /*ae10*/  @!P5 LOP3.LUT R21, R21, 0xfffffffe, RZ, 0xc0, !PT ;  /* 0xfffffffe1515d812 */ /* 0x000fe200078ec0ff */
[----:B------:R-:W-:Y:S01]  /*ae20*/  VIADD R20, R0, 0xd8 ;  /* 0x000000d800147836 */ /* 0x000fe20000000000 */
[----:B----4-:R-:W-:-:S02]  /*ae30*/  @!P6 LOP3.LUT R17, R22, 0xfffffffe, RZ, 0xc0, !PT ;  /* 0xfffffffe1611e812 */ /* 0x010fc400078ec0ff */
        /* <DEDUP_REMOVED lines=31> */
[----:B---3--:R-:W-:Y:S01]  /*b030*/  @!P4 LOP3.LUT R17, R12, 0xfffffffe, RZ, 0xc0, !PT ;  /* 0xfffffffe0c11c812 */ /* 0x008fe200078ec0ff */
        /* <DEDUP_REMOVED lines=16> */
.L_x_3217:
[----:B------:R-:W-:Y:S05]  /*b140*/  BSYNC B0 ;  /* 0x0000000000007941 */ /* 0x000fea0003800000 */
.L_x_3216:
[----:B------:R-:W-:Y:S01]  /*b150*/  VIADD R7, R7, 0x8 ;  /* 0x0000000807077836 */ /* 0x000fe20000000000 */
[----:B0-2---:R0:W2:Y:S04]  /*b160*/  SHFL.IDX PT, R3, R5, 0x1, 0x1c1f ;  /* 0x003c1f0005037f89 */ /* 0x0050a800000e0000 */
[----:B------:R-:W-:Y:S01]  /*b170*/  ISETP.GE.AND P0, PT, R7, R6, PT ;  /* 0x000000060700720c */ /* 0x000fe20003f06270 */
[----:B-1----:R0:W1:-:S12]  /*b180*/  SHFL.IDX PT, R2, R4, 0x1, 0x1c1f ;  /* 0x003c1f0004027f89 */ /* 0x00205800000e0000 */
        /* <DEDUP_REMOVED lines=14> */
[----:B------:R-:W-:-:S02]  /*b270*/  VIADD R14, R0, 0x38 ;  /* 0x00000038000e7836 */ /* 0x000fc40000000000 */
[C---:B------:R-:W-:Y:S01]  /*b280*/  VIADD R15, R0.reuse, 0x40 ;  /* 0x00000040000f7836 */ /* 0x040fe20000000000 */
[C---:B------:R-:W-:Y:S01]  /*b290*/  @!P0 LEA.HI R4, R0.reuse, R0, RZ, 0x1 ;  /* 0x0000000000048211 */ /* 0x040fe200078f08ff */
[C---:B------:R-:W-:Y:S01]  /*b2a0*/  VIADD R16, R0.reuse, 0x48 ;  /* 0x0000004800107836 */ /* 0x040fe20000000000 */
[----:B------:R-:W-:Y:S01]  /*b2b0*/  @!P1 LEA.HI R6, R5, R5, RZ, 0x1 ;  /* 0x0000000505069211 */ /* 0x000fe200078f08ff */
[C---:B------:R-:W-:Y:S01]  /*b2c0*/  VIADD R18, R0.reuse, 0x50 ;  /* 0x0000005000127836 */ /* 0x040fe20000000000 */
[----:B------:R-:W-:Y:S01]  /*b2d0*/  @!P2 LEA.HI R8, R7, R7, RZ, 0x1 ;  /* 0x000000070708a211 */ /* 0x000fe200078f08ff */
[----:B------:R-:W-:Y:S01]  /*b2e0*/  VIADD R19, R0, 0x58 ;  /* 0x0000005800137836 */ /* 0x000fe20000000000 */
[----:B------:R-:W-:Y:S01]  /*b2f0*/  @!P0 LOP3.LUT R5, R4, 0xfffffffe, RZ, 0xc0, !PT ;  /* 0xfffffffe04058812 */ /* 0x000fe200078ec0ff */
[----:B------:R-:W-:Y:S01]  /*b300*/  VIADD R20, R0, 0x80 ;  /* 0x0000008000147836 */ /* 0x000fe20000000000 */
        /* <DEDUP_REMOVED lines=87> */
[----:B------:R-:W-:Y:S01]  /*b880*/  @!P1 ST.E.64 desc[UR6][R10.64], R86 ;  /* 0x000000560a009985 */ /* 0x000fe2000c101b06 */
[----:B------:R-:W-:Y:S02]  /*b890*/  @!P5 LEA.HI R19, R19, R19, RZ, 0x1 ;  /* 0x000000131313d211 */ /* 0x000fe400078f08ff */
[----:B------:R-:W-:Y:S01]  /*b8a0*/  VIADD R15, R0, 0xa0 ;  /* 0x000000a0000f7836 */ /* 0x000fe20000000000 */
[----:B------:R-:W-:Y:S01]  /*b8b0*/  @!P0 ST.E.64 desc[UR6][R12.64], R90 ;  /* 0x0000005a0c008985 */ /* 0x000fe2000c101b06 */
[----:B------:R-:W-:Y:S01]  /*b8c0*/  ISETP.GE.AND P0, PT, R14, UR4, PT ;  /* 0x000000040e007c0c */ /* 0x000fe2000bf06270 */
[----:B------:R-:W-:Y:S01]  /*b8d0*/  VIADD R17, R0, 0xb0 ;  /* 0x000000b000117836 */ /* 0x000fe20000000000 */
[----:B0-----:R-:W-:Y:S01]  /*b8e0*/  @!P6 LOP3.LUT R5, R18, 0xfffffffe, RZ, 0xc0, !PT ;  /* 0xfffffffe1205e812 */ /* 0x001fe200078ec0ff */
[----:B------:R-:W-:Y:S01]  /*b8f0*/  VIADD R18, R0, 0xc0 ;  /* 0x000000c000127836 */ /* 0x000fe20000000000 */
[----:B------:R-:W-:-:S02]  /*b900*/  ISETP.GE.AND P4, PT, R15, UR4, PT ;  /* 0x000000040f007c0c */ /* 0x000fc4000bf86270 */
[----:B------:R-:W-:Y:S01]  /*b910*/  ISETP.GE.AND P2, PT, R17, UR4, PT ;  /* 0x0000000411007c0c */ /* 0x000fe2000bf46270 */
[--C-:B------:R-:W-:Y:S01]  /*b920*/  @!P6 IMAD.WIDE R4, R5, 0x4, R2.reuse ;  /* 0x000000040504e825 */ /* 0x100fe200078e0202 */
[----:B------:R-:W-:Y:S02]  /*b930*/  ISETP.GE.AND P1, PT, R20, UR4, PT ;  /* 0x0000000414007c0c */ /* 0x000fe4000bf26270 */
[----:B-1----:R-:W-:Y:S01]  /*b940*/  @!P5 LOP3.LUT R7, R19, 0xfffffffe, RZ, 0xc0, !PT ;  /* 0xfffffffe1307d812 */ /* 0x002fe200078ec0ff */
[----:B------:R-:W-:Y:S01]  /*b950*/  VIADD R19, R0, 0xc8 ;  /* 0x000000c800137836 */ /* 0x000fe20000000000 */
[----:B------:R0:W-:Y:S01]  /*b960*/  @!P6 ST.E.64 desc[UR6][R4.64], R94 ;  /* 0x0000005e0400e985 */ /* 0x0001e2000c101b06 */
[----:B------:R-:W-:Y:S02]  /*b970*/  @!P0 LEA.HI R14, R14, R14, RZ, 0x1 ;  /* 0x0000000e0e0e8211 */ /* 0x000fe400078f08ff */
[----:B------:R-:W-:Y:S01]  /*b980*/  @!P5 IMAD.WIDE R6, R7, 0x4, R2 ;  /* 0x000000040706d825 */ /* 0x000fe200078e0202 */
[----:B------:R-:W-:-:S02]  /*b990*/  @!P3 LEA.HI R16, R16, R16, RZ, 0x1 ;  /* 0x000000101010b211 */ /* 0x000fc400078f08ff */
[----:B--2---:R-:W-:Y:S01]  /*b9a0*/  @!P0 LOP3.LUT R9, R14, 0xfffffffe, RZ, 0xc0, !PT ;  /* 0xfffffffe0e098812 */ /* 0x004fe200078ec0ff */
[----:B------:R-:W-:Y:S01]  /*b9b0*/  VIADD R14, R0, 0xd0 ;  /* 0x000000d0000e7836 */ /* 0x000fe20000000000 */
[----:B------:R-:W-:Y:S01]  /*b9c0*/  @!P4 LEA.HI R15, R15, R15, RZ, 0x1 ;  /* 0x0000000f0f0fc211 */ /* 0x000fe200078f08ff */
[----:B------:R1:W-:Y:S01]  /*b9d0*/  @!P5 ST.E.64 desc[UR6][R6.64], R98 ;  /* 0x000000620600d985 */ /* 0x0003e2000c101b06 */
[----:B------:R-:W-:Y:S02]  /*b9e0*/  ISETP.GE.AND P5, PT, R18, UR4, PT ;  /* 0x0000000412007c0c */ /* 0x000fe4000bfa6270 */
[----:B------:R-:W-:Y:S01]  /*b9f0*/  @!P2 LEA.HI R17, R17, R17, RZ, 0x1 ;  /* 0x000000111111a211 */ /* 0x000fe200078f08ff */
[----:B0-----:R-:W-:Y:S01]  /*ba00*/  @!P0 IMAD.WIDE R4, R9, 0x4, R2 ;  /* 0x0000000409048825 */ /* 0x001fe200078e0202 */
[----:B------:R-:W-:Y:S02]  /*ba10*/  @!P1 LEA.HI R20, R20, R20, RZ, 0x1 ;  /* 0x0000001414149211 */ /* 0x000fe400078f08ff */
[----:B------:R-:W-:-:S02]  /*ba20*/  @!P4 LOP3.LUT R15, R15, 0xfffffffe, RZ, 0xc0, !PT ;  /* 0xfffffffe0f0fc812 */ /* 0x000fc400078ec0ff */
[----:B------:R-:W-:Y:S01]  /*ba30*/  @!P3 LOP3.LUT R11, R16, 0xfffffffe, RZ, 0xc0, !PT ;  /* 0xfffffffe100bb812 */ /* 0x000fe200078ec0ff */
[----:B------:R0:W-:Y:S01]  /*ba40*/  @!P0 ST.E.64 desc[UR6][R4.64], R102 ;  /* 0x0000006604008985 */ /* 0x0001e2000c101b06 */
[----:B------:R-:W-:Y:S01]  /*ba50*/  @!P2 LOP3.LUT R17, R17, 0xfffffffe, RZ, 0xc0, !PT ;  /* 0xfffffffe1111a812 */ /* 0x000fe200078ec0ff */
[----:B------:R-:W-:Y:S01]  /*ba60*/  VIADD R16, R0, 0xe0 ;  /* 0x000000e000107836 */ /* 0x000fe20000000000 */
[----:B------:R-:W-:Y:S01]  /*ba70*/  ISETP.GE.AND P6, PT, R19, UR4, PT ;  /* 0x0000000413007c0c */ /* 0x000fe2000bfc6270 */
[--C-:B-1----:R-:W-:Y:S01]  /*ba80*/  @!P4 IMAD.WIDE R6, R15, 0x4, R2.reuse ;  /* 0x000000040f06c825 */ /* 0x102fe200078e0202 */
[----:B------:R-:W-:Y:S02]  /*ba90*/  @!P1 LOP3.LUT R13, R20, 0xfffffffe, RZ, 0xc0, !PT ;  /* 0xfffffffe140d9812 */ /* 0x000fe400078ec0ff */
[----:B------:R-:W-:Y:S01]  /*baa0*/  ISETP.GE.AND P0, PT, R14, UR4, PT ;  /* 0x000000040e007c0c */ /* 0x000fe2000bf06270 */
[----:B------:R-:W-:Y:S01]  /*bab0*/  @!P3 IMAD.WIDE R8, R11, 0x4, R2 ;  /* 0x000000040b08b825 */ /* 0x000fe200078e0202 */
[----:B------:R1:W-:Y:S01]  /*bac0*/  @!P4 ST.E.64 desc[UR6][R6.64], R106 ;  /* 0x0000006a0600c985 */ /* 0x0003e2000c101b06 */
[----:B------:R-:W-:-:S02]  /*bad0*/  @!P5 LEA.HI R18, R18, R18, RZ, 0x1 ;  /* 0x000000121212d211 */ /* 0x000fc400078f08ff */
[--C-:B------:R-:W-:Y:S01]  /*bae0*/  @!P2 IMAD.WIDE R10, R17, 0x4, R2.reuse ;  /* 0x00000004110aa825 */ /* 0x100fe200078e0202 */
[----:B------:R2:W-:Y:S01]  /*baf0*/  @!P3 ST.E.64 desc[UR6][R8.64], R110 ;  /* 0x0000006e0800b985 */ /* 0x0005e2000c101b06 */
[----:B0-----:R-:W-:Y:S02]  /*bb00*/  @!P5 LOP3.LUT R5, R18, 0xfffffffe, RZ, 0xc0, !PT ;  /* 0xfffffffe1205d812 */ /* 0x001fe400078ec0ff */
[--C-:B------:R-:W-:Y:S01]  /*bb10*/  @!P1 IMAD.WIDE R12, R13, 0x4, R2.reuse ;  /* 0x000000040d0c9825 */ /* 0x100fe200078e0202 */
[----:B------:R-:W-:Y:S01]  /*bb20*/  @!P2 ST.E.64 desc[UR6][R10.64], R114 ;  /* 0x000000720a00a985 */ /* 0x000fe2000c101b06 */
[----:B------:R-:W-:Y:S02]  /*bb30*/  ISETP.GE.AND P2, PT, R16, UR4, PT ;  /* 0x0000000410007c0c */ /* 0x000fe4000bf46270 */
[C---:B------:R-:W-:Y:S01]  /*bb40*/  VIADD R15, R0.reuse, 0xd8 ;  /* 0x000000d8000f7836 */ /* 0x040fe20000000000 */
[----:B------:R-:W-:Y:S01]  /*bb50*/  @!P1 ST.E.64 desc[UR6][R12.64], R118 ;  /* 0x000000760c009985 */ /* 0x000fe2000c101b06 */
[C---:B------:R-:W-:Y:S01]  /*bb60*/  VIADD R17, R0.reuse, 0xe8 ;  /* 0x000000e800117836 */ /* 0x040fe20000000000 */
[----:B------:R-:W-:Y:S01]  /*bb70*/  @!P6 LEA.HI R19, R19, R19, RZ, 0x1 ;  /* 0x000000131313e211 */ /* 0x000fe200078f08ff */
[----:B------:R-:W-:Y:S01]  /*bb80*/  VIADD R20, R0, 0xf0 ;  /* 0x000000f000147836 */ /* 0x000fe20000000000 */
[----:B------:R-:W-:Y:S01]  /*bb90*/  ISETP.GE.AND P1, PT, R15, UR4, PT ;  /* 0x000000040f007c0c */ /* 0x000fe2000bf26270 */
[----:B------:R-:W-:Y:S01]  /*bba0*/  @!P5 IMAD.WIDE R4, R5, 0x4, R2 ;  /* 0x000000040504d825 */ /* 0x000fe200078e0202 */
[----:B------:R-:W-:-:S02]  /*bbb0*/  ISETP.GE.AND P3, PT, R17, UR4, PT ;  /* 0x0000000411007c0c */ /* 0x000fc4000bf66270 */
[----:B------:R-:W-:Y:S01]  /*bbc0*/  ISETP.GE.AND P4, PT, R20, UR4, PT ;  /* 0x0000000414007c0c */ /* 0x000fe2000bf86270 */
[----:B------:R-:W-:Y:S01]  /*bbd0*/  VIADD R0, R0, 0xf8 ;  /* 0x000000f800007836 */ /* 0x000fe20000000000 */
[----:B------:R-:W-:Y:S01]  /*bbe0*/  @!P0 LEA.HI R14, R14, R14, RZ, 0x1 ;  /* 0x0000000e0e0e8211 */ /* 0x000fe200078f08ff */
[----:B------:R0:W-:Y:S01]  /*bbf0*/  @!P5 ST.E.64 desc[UR6][R4.64], R122 ;  /* 0x0000007a0400d985 */ /* 0x0001e2000c101b06 */
[----:B-1----:R-:W-:Y:S02]  /*bc00*/  @!P6 LOP3.LUT R7, R19, 0xfffffffe, RZ, 0xc0, !PT ;  /* 0xfffffffe1307e812 */ /* 0x002fe400078ec0ff */
[----:B--2---:R-:W-:Y:S02]  /*bc10*/  @!P0 LOP3.LUT R9, R14, 0xfffffffe, RZ, 0xc0, !PT ;  /* 0xfffffffe0e098812 */ /* 0x004fe400078ec0ff */
[----:B------:R-:W-:Y:S01]  /*bc20*/  @!P2 LEA.HI R16, R16, R16, RZ, 0x1 ;  /* 0x000000101010a211 */ /* 0x000fe200078f08ff */
[----:B------:R-:W-:Y:S01]  /*bc30*/  @!P6 IMAD.WIDE R6, R7, 0x4, R2 ;  /* 0x000000040706e825 */ /* 0x000fe200078e0202 */
[----:B------:R-:W-:-:S02]  /*bc40*/  @!P1 LEA.HI R15, R15, R15, RZ, 0x1 ;  /* 0x0000000f0f0f9211 */ /* 0x000fc400078f08ff */
[----:B------:R-:W-:Y:S02]  /*bc50*/  @!P3 LEA.HI R17, R17, R17, RZ, 0x1 ;  /* 0x000000111111b211 */ /* 0x000fe400078f08ff */
[----:B------:R1:W-:Y:S01]  /*bc60*/  @!P6 ST.E.64 desc[UR6][R6.64], R126 ;  /* 0x0000007e0600e985 */ /* 0x0003e2000c101b06 */
[----:B------:R-:W-:Y:S01]  /*bc70*/  @!P4 LEA.HI R20, R20, R20, RZ, 0x1 ;  /* 0x000000141414c211 */ /* 0x000fe200078f08ff */
[----:B0-----:R-:W-:Y:S01]  /*bc80*/  @!P0 IMAD.WIDE R4, R9, 0x4, R2 ;  /* 0x0000000409048825 */ /* 0x001fe200078e0202 */
[----:B------:R-:W-:Y:S02]  /*bc90*/  @!P1 LOP3.LUT R15, R15, 0xfffffffe, RZ, 0xc0, !PT ;  /* 0xfffffffe0f0f9812 */ /* 0x000fe400078ec0ff */
[----:B------:R-:W-:Y:S02]  /*bca0*/  @!P2 LOP3.LUT R11, R16, 0xfffffffe, RZ, 0xc0, !PT ;  /* 0xfffffffe100ba812 */ /* 0x000fe400078ec0ff */
[----:B------:R0:W-:Y:S01]  /*bcb0*/  @!P0 ST.E.64 desc[UR6][R4.64], R130 ;  /* 0x0000008204008985 */ /* 0x0001e2000c101b06 */
[----:B------:R-:W-:-:S02]  /*bcc0*/  ISETP.GE.AND P0, PT, R0, UR4, PT ;  /* 0x0000000400007c0c */ /* 0x000fc4000bf06270 */
[----:B------:R-:W-:Y:S01]  /*bcd0*/  @!P3 LOP3.LUT R17, R17, 0xfffffffe, RZ, 0xc0, !PT ;  /* 0xfffffffe1111b812 */ /* 0x000fe200078ec0ff */
[----:B------:R-:W-:Y:S01]  /*bce0*/  @!P2 IMAD.WIDE R8, R11, 0x4, R2 ;  /* 0x000000040b08a825 */ /* 0x000fe200078e0202 */
[----:B------:R-:W-:-:S03]  /*bcf0*/  @!P4 LOP3.LUT R13, R20, 0xfffffffe, RZ, 0xc0, !PT ;  /* 0xfffffffe140dc812 */ /* 0x000fc600078ec0ff */
[----:B-1----:R-:W-:-:S04]  /*bd00*/  @!P1 IMAD.WIDE R6, R15, 0x4, R2 ;  /* 0x000000040f069825 */ /* 0x002fc800078e0202 */
[--C-:B------:R-:W-:Y:S01]  /*bd10*/  @!P3 IMAD.WIDE R10, R17, 0x4, R2.reuse ;  /* 0x00000004110ab825 */ /* 0x100fe200078e0202 */
[----:B------:R0:W-:Y:S03]  /*bd20*/  @!P1 ST.E.64 desc[UR6][R6.64], R134 ;  /* 0x0000008606009985 */ /* 0x0001e6000c101b06 */
[----:B------:R-:W-:Y:S01]  /*bd30*/  @!P4 IMAD.WIDE R12, R13, 0x4, R2 ;  /* 0x000000040d0cc825 */ /* 0x000fe200078e0202 */
[----:B------:R0:W-:Y:S04]  /*bd40*/  @!P2 ST.E.64 desc[UR6][R8.64], R138 ;  /* 0x0000008a0800a985 */ /* 0x0001e8000c101b06 */
[----:B------:R0:W-:Y:S04]  /*bd50*/  @!P3 ST.E.64 desc[UR6][R10.64], R142 ;  /* 0x0000008e0a00b985 */ /* 0x0001e8000c101b06 */
[----:B------:R0:W-:Y:S01]  /*bd60*/  @!P4 ST.E.64 desc[UR6][R12.64], R146 ;  /* 0x000000920c00c985 */ /* 0x0001e2000c101b06 */
[----:B------:R-:W-:Y:S05]  /*bd70*/  @P0 BRA `(.L_x_3186) ;  /* 0x0000005800f00947 */ /* 0x000fea0003800000 */
[----:B------:R-:W-:Y:S01]  /*bd80*/  LEA.HI R0, R0, R0, RZ, 0x1 ;  /* 0x0000000000007211 */ /* 0x000fe200078f08ff */
[----:B------:R-:W-:-:S03]  /*bd90*/  ULDC.64 UR4, c[0x0][0x208] ;  /* 0x0000820000047ab9 */ /* 0x000fc60000000a00 */
[----:B0-----:R-:W-:-:S05]  /*bda0*/  LOP3.LUT R5, R0, 0xfffffffe, RZ, 0xc0, !PT ;  /* 0xfffffffe00057812 */ /* 0x001fca00078ec0ff */
[----:B------:R-:W-:-:S05]  /*bdb0*/  IMAD.WIDE R2, R5, 0x4, R2 ;  /* 0x0000000405027825 */ /* 0x000fca00078e0202 */
[----:B------:R0:W-:Y:S01]  /*bdc0*/  ST.E.64 desc[UR4][R2.64], R150 ;  /* 0x0000009602007985 */ /* 0x0001e2000c101b04 */
[----:B------:R-:W-:Y:S05]  /*bdd0*/  BRA `(.L_x_3186) ;  /* 0x0000005800d87947 */ /* 0x000fea0003800000 */
.L_x_3214:
        /* <DEDUP_REMOVED lines=12> */
[----:B------:R-:W2:Y:S01]  /*bea0*/  LDL R4, [R1] ;  /* 0x0000000001047983 */ /* 0x000ea20000100800 */
[----:B------:R-:W-:Y:S01]  /*beb0*/  ISETP.NE.AND P0, PT, R6, 0x1, PT ;  /* 0x000000010600780c */ /* 0x000fe20003f05270 */
[----:B------:R-:W-:Y:S01]  /*bec0*/  S2UR UR7, SR_CTAID.Z ;  /* 0x00000000000779c3 */ /* 0x000fe20000002700 */
[----:B------:R-:W-:Y:S01]  /*bed0*/  ULDC.64 UR8, c[0x0][0xcd0] ;  /* 0x0003340000087ab9 */ /* 0x000fe20000000a00 */
[----:B------:R-:W-:Y:S01]  /*bee0*/  IMAD.MOV.U32 R5, RZ, RZ, R0 ;  /* 0x000000ffff057224 */ /* 0x000fe200078e0000 */
[----:B------:R-:W-:-:S05]  /*bef0*/  ULDC.64 UR12, c[0x0][0x208] ;  /* 0x00008200000c7ab9 */ /* 0x000fca0000000a00 */
[----:B------:R-:W0:Y:S08]  /*bf00*/  LDC.64 R10, c[0x0][0xcd8] ;  /* 0x00033600ff0a7b82 */ /* 0x000e300000000a00 */
[----:B------:R-:W1:Y:S08]  /*bf10*/  @P0 LDC R7, c[0x0][0xcec] ;  /* 0x00033b00ff070b82 */ /* 0x000e700000000800 */
[----:B------:R-:W3:Y:S08]  /*bf20*/  @P0 LDC R9, c[0x0][0xcf0] ;  /* 0x00033c00ff090b82 */ /* 0x000ef00000000800 */
[----:B------:R-:W4:Y:S08]  /*bf30*/  S2UR UR10, SR_CTAID.Y ;  /* 0x00000000000a79c3 */ /* 0x000f300000002600 */
[----:B------:R-:W4:Y:S01]  /*bf40*/  LDC R8, c[0x0][0xd50] ;  /* 0x00035400ff087b82 */ /* 0x000f220000000800 */
[----:B--2---:R-:W-:Y:S01]  /*bf50*/  R2UR UR11, R4 ;  /* 0x00000000040b72ca */ /* 0x004fe200000e0000 */
[----:B-1----:R-:W-:-:S05]  /*bf60*/  @P0 IMAD.HI.U32 R4, R0, R7, RZ ;  /* 0x0000000700040227 */ /* 0x002fca00078e00ff */
[----:B---3--:R-:W-:-:S07]  /*bf70*/  @P0 SHF.R.U32.HI R5, RZ, R9, R4 ;  /* 0x00000009ff050219 */ /* 0x008fce0000011604 */
[----:B------:R-:W-:Y:S02]  /*bf80*/  USHF.R.S32.HI UR6, URZ, 0x1f, UR11 ;  /* 0x0000001f3f067899 */ /* 0x000fe4000801140b */
[----:B------:R-:W-:Y:S01]  /*bf90*/  IMAD R7, RZ, RZ, -UR11 ;  /* 0x8000000bff077e24 */ /* 0x000fe2000f8e02ff */
[----:B------:R-:W-:Y:S02]  /*bfa0*/  UIMAD.WIDE.U32 UR4, UR11, UR8, URZ ;  /* 0x000000080b0472a5 */ /* 0x000fe4000f8e003f */
[----:B------:R-:W-:Y:S01]  /*bfb0*/  UIMAD UR6, UR6, UR8, URZ ;  /* 0x00000008060672a4 */ /* 0x000fe2000f8e023f */
[----:B----4-:R-:W-:Y:S01]  /*bfc0*/  IMAD R9, R8, R7, UR10 ;  /* 0x0000000a08097e24 */ /* 0x010fe2000f8e0207 */
[----:B------:R-:W-:Y:S01]  /*bfd0*/  USHF.R.S32.HI UR8, URZ, 0x1f, UR7 ;  /* 0x0000001f3f087899 */ /* 0x000fe20008011407 */
[----:B------:R-:W-:Y:S01]  /*bfe0*/  IMAD.MOV R7, RZ, RZ, -R5 ;  /* 0x000000ffff077224 */ /* 0x000fe200078e0a05 */
[----:B------:R-:W-:Y:S01]  /*bff0*/  UIMAD UR6, UR11, UR9, UR6 ;  /* 0x000000090b0672a4 */ /* 0x000fe2000f8e0206 */
[----:B------:R-:W-:Y:S01]  /*c000*/  IMAD.U32 R3, RZ, RZ, UR5 ;  /* 0x00000005ff037e24 */ /* 0x000fe2000f8e00ff */
[----:B------:R-:W-:Y:S01]  /*c010*/  SHF.R.S32.HI R4, RZ, 0x1f, R9 ;  /* 0x0000001fff047819 */ /* 0x000fe20000011409 */
[----:B------:R-:W-:Y:S01]  /*c020*/  IMAD.U32 R2, RZ, RZ, UR4 ;  /* 0x00000004ff027e24 */ /* 0x000fe2000f8e00ff */
[----:B------:R-:W-:Y:S01]  /*c030*/  UIADD3 UR6, UR5, UR6, URZ ;  /* 0x0000000605067290 */ /* 0x000fe2000fffe03f */
[----:B0-----:R-:W-:-:S02]  /*c040*/  IMAD R12, R10, UR8, RZ ;  /* 0x000000080a0c7c24 */ /* 0x001fc4000f8e02ff */
[----:B------:R-:W-:Y:S01]  /*c050*/  ULDC.64 UR4, c[0x0][0xce0] ;  /* 0x0003380000047ab9 */ /* 0x000fe20000000a00 */
[----:B------:R-:W-:Y:S02]  /*c060*/  IMAD R7, R6, R7, R0 ;  /* 0x0000000706077224 */ /* 0x000fe400078e0200 */
[----:B------:R-:W-:Y:S02]  /*c070*/  IMAD.U32 R3, RZ, RZ, UR6 ;  /* 0x00000006ff037e24 */ /* 0x000fe4000f8e00ff */
[----:B------:R-:W-:Y:S01]  /*c080*/  IMAD R11, R11, UR7, R12 ;  /* 0x000000070b0b7c24 */ /* 0x000fe2000f8e020c */
[----:B------:R-:W-:Y:S01]  /*c090*/  SHF.R.S32.HI R0, RZ, 0x1f, R7 ;  /* 0x0000001fff007819 */ /* 0x000fe20000011407 */
[----:B------:R-:W-:-:S04]  /*c0a0*/  IMAD.WIDE.U32 R2, R10, UR7, R2 ;  /* 0x000000070a027c25 */ /* 0x000fc8000f8e0002 */
[----:B------:R-:W-:Y:S02]  /*c0b0*/  IMAD.IADD R3, R11, 0x1, R3 ;  /* 0x000000010b037824 */ /* 0x000fe400078e0203 */
[----:B------:R-:W-:Y:S02]  /*c0c0*/  IMAD R4, R4, UR4, RZ ;  /* 0x0000000404047c24 */ /* 0x000fe4000f8e02ff */
[----:B------:R-:W-:-:S04]  /*c0d0*/  IMAD.WIDE.U32 R2, R9, UR4, R2 ;  /* 0x0000000409027c25 */ /* 0x000fc8000f8e0002 */
[----:B------:R-:W-:Y:S01]  /*c0e0*/  IMAD R4, R9, UR5, R4 ;  /* 0x0000000509047c24 */ /* 0x000fe2000f8e0204 */
[----:B------:R-:W-:Y:S01]  /*c0f0*/  SHF.R.S32.HI R9, RZ, 0x1f, R5 ;  /* 0x0000001fff097819 */ /* 0x000fe20000011405 */
[----:B------:R-:W-:Y:S01]  /*c100*/  ULDC.64 UR4, c[0x0][0xcc8] ;  /* 0x0003320000047ab9 */ /* 0x000fe20000000a00 */
[----:B------:R-:W-:Y:S01]  /*c110*/  IADD3 R2, P0, R5, R2, RZ ;  /* 0x0000000205027210 */ /* 0x000fe20007f1e0ff */
[----:B------:R-:W-:-:S03]  /*c120*/  IMAD R0, R0, UR4, RZ ;  /* 0x0000000400007c24 */ /* 0x000fc6000f8e02ff */
[----:B------:R-:W-:Y:S01]  /*c130*/  IADD3.X R3, R9, R3, R4, P0, !PT ;  /* 0x0000000309037210 */ /* 0x000fe200007fe404 */
[C---:B------:R-:W-:Y:S02]  /*c140*/  IMAD R5, R7.reuse, UR5, R0 ;  /* 0x0000000507057c24 */ /* 0x040fe4000f8e0200 */
[----:B------:R-:W-:Y:S01]  /*c150*/  IMAD.WIDE.U32 R2, R7, UR4, R2 ;  /* 0x0000000407027c25 */ /* 0x000fe2000f8e0002 */
[----:B------:R-:W-:-:S03]  /*c160*/  ULDC.64 UR4, c[0x0][0xca8] ;  /* 0x00032a0000047ab9 */ /* 0x000fc60000000a00 */
[----:B------:R-:W-:Y:S01]  /*c170*/  IMAD.IADD R3, R3, 0x1, R5 ;  /* 0x0000000103037824 */ /* 0x000fe200078e0205 */
[----:B------:R-:W-:-:S04]  /*c180*/  LEA R4, P0, R2, UR4, 0x2 ;  /* 0x0000000402047c11 */ /* 0x000fc8000f8010ff */
[----:B------:R-:W-:Y:S01]  /*c190*/  LEA.HI.X R5, R2, UR5, R3, 0x2, P0 ;  /* 0x0000000502057c11 */ /* 0x000fe200080f1403 */
[----:B------:R-:W-:-:S05]  /*c1a0*/  IMAD.MOV.U32 R3, RZ, RZ, -0x800000 ;  /* 0xff800000ff037424 */ /* 0x000fca00078e00ff */
[----:B------:R4:W-:Y:S01]  /*c1b0*/  STG.E desc[UR12][R4.64], R3 ;  /* 0x0000000304007986 */ /* 0x0009e2000c10190c */
[----:B------:R-:W-:Y:S05]  /*c1c0*/  BRA `(.L_x_3186) ;  /* 0x0000005400dc7947 */ /* 0x000fea0003800000 */
.L_x_3184:
[----:B------:R-:W-:-:S08]  /*c1d0*/  NOP ;  /* 0x0000000000007918 */ /* 0x000fd00000000000 */
[----:B0-----:R-:W0:-:S00]  /*c1e0*/  USETMAXREG.DEALLOC.CTAPOOL 0x18 ;  /* 0x00000018000079c8 */ /* 0x001e0000080e0500 */
[----:B0-----:R-:W-:-:S06]  /*c1f0*/  LOP3.LUT R0, R0, 0x3, RZ, 0xc0, !PT ;  /* 0x0000000300007812 */ /* 0x001fcc00078ec0ff */
[----:B------:R-:W0:Y:S01]  /*c200*/  S2UR UR6, SR_CTAID.Y ;  /* 0x00000000000679c3 */ /* 0x000e220000002600 */
[----:B------:R-:W1:Y:S07]  /*c210*/  SHFL.IDX PT, R0, R0, RZ, 0x1f ;  /* 0x00001fff00007589 */ /* 0x000e6e00000e0000 */
[----:B------:R-:W2:Y:S01]  /*c220*/  S2UR UR44, SR_CTAID.Z ;  /* 0x00000000002c79c3 */ /* 0x000ea20000002700 */
[----:B-1----:R-:W-:-:S13]  /*c230*/  ISETP.NE.AND P0, PT, R0, RZ, PT ;  /* 0x000000ff0000720c */ /* 0x002fda0003f05270 */
[----:B0-2---:R-:W-:Y:S05]  /*c240*/  @!P0 BRA `(.L_x_3218) ;  /* 0x0000000000288947 */ /* 0x005fea0003800000 */
        /* <DEDUP_REMOVED lines=10> */
.L_x_3218:
[----:B------:R-:W-:Y:S01]  /*c2f0*/  ULDC UR7, c[0x0][0xd50] ;  /* 0x0003540000077ab9 */ /* 0x000fe20000000800 */
[----:B------:R-:W-:Y:S01]  /*c300*/  UMOV UR36, UR6 ;  /* 0x0000000600247c82 */ /* 0x000fe20008000000 */
[----:B------:R-:W-:-:S11]  /*c310*/  UISETP.NE.AND UP0, UPT, UR7, 0x1, UPT ;  /* 0x000000010700788c */ /* 0x000fd6000bf05270 */
[----:B------:R-:W-:Y:S01]  /*c320*/  @UP0 ULDC UR4, c[0x0][0xd54] ;  /* 0x0003550000040ab9 */ /* 0x000fe20000000800 */
[----:B------:R-:W-:Y:S01]  /*c330*/  @UP0 ULDC UR8, c[0x0][0xd58] ;  /* 0x0003560000080ab9 */ /* 0x000fe20000000800 */
[----:B------:R-:W-:-:S04]  /*c340*/  UIMAD.WIDE.U32 UR4, UR6, UR4, URZ ;  /* 0x00000004060472a5 */ /* 0x000fc8000f8e003f */
[----:B------:R-:W-:-:S12]  /*c350*/  @UP0 USHF.R.U32.HI UR36, URZ, UR8, UR5 ;  /* 0x000000083f240299 */ /* 0x000fd80008011605 */
.L_x_3219:
[----:B------:R-:W-:Y:S01]  /*c360*/  ISETP.LE.AND P0, PT, RZ, UR44, PT ;  /* 0x0000002cff007c0c */ /* 0x000fe2000bf03270 */
        /* <DEDUP_REMOVED lines=8> */
[----:B------:R-:W-:Y:S02]  /*c3f0*/  UISETP.NE.U32.AND UP0, UPT, UR6, URZ, UPT ;  /* 0x0000003f0600728c */ /* 0x000fe4000bf05070 */
[----:B------:R-:W-:Y:S02]  /*c400*/  ULOP3.LUT UR43, UR4, 0xffff, URZ, 0xc0, !UPT ;  /* 0x0000ffff042b7892 */ /* 0x000fe4000f8ec03f */
[----:B------:R-:W-:Y:S01]  /*c410*/  UISETP.NE.AND.EX UP0, UPT, UR7, URZ, UPT, UP0 ;  /* 0x0000003f0700728c */ /* 0x000fe2000bf05300 */
[----:B------:R-:W-:Y:S01]  /*c420*/  ULDC UR6, c[0x0][0x2f0] ;  /* 0x0000bc0000067ab9 */ /* 0x000fe20000000800 */
[----:B------:R-:W-:Y:S02]  /*c430*/  UMOV UR41, URZ ;  /* 0x0000003f00297c82 */ /* 0x000fe40008000000 */
        /* <DEDUP_REMOVED lines=8> */
[----:B------:R-:W-:Y:S08]  /*c4c0*/  @!P0 BRA `(.L_x_3221) ;  /* 0x0000000000908947 */ /* 0x000ff00003800000 */
[----:B------:R-:W-:-:S03]  /*c4d0*/  USHF.R.U32.HI UR6, URZ, 0x10, UR4 ;  /* 0x000000103f067899 */ /* 0x000fc60008011604 */
[----:B------:R-:W-:Y:S01]  /*c4e0*/  UMOV UR4, URZ ;  /* 0x0000003f00047c82 */ /* 0x000fe20008000000 */
[----:B------:R-:W-:-:S11]  /*c4f0*/  UISETP.NE.AND UP0, UPT, UR6, URZ, UPT ;  /* 0x0000003f0600728c */ /* 0x000fd6000bf05270 */
[----:B------:R-:W-:Y:S02]  /*c500*/  @!UP0 ULDC UR6, c[0x0][0xae8] ;  /* 0x0002ba0000068ab9 */ /* 0x000fe40000000800 */
[----:B------:R-:W-:Y:S01]  /*c510*/  IMAD.U32 R4, RZ, RZ, UR6 ;  /* 0x00000006ff047e24 */ /* 0x000fe2000f8e00ff */
[----:B------:R-:W-:-:S04]  /*c520*/  UIADD3 UR7, UR40, -0x1, UR6 ;  /* 0xffffffff28077890 */ /* 0x000fc8000fffe006 */
[-C--:B------:R-:W-:Y:S02]  /*c530*/  IABS R2, R4.reuse ;  /* 0x0000000400027213 */ /* 0x080fe40000000000 */
[----:B------:R-:W-:Y:S01]  /*c540*/  IABS R5, R4 ;  /* 0x0000000400057213 */ /* 0x000fe20000000000 */
[----:B------:R-:W-:Y:S01]  /*c550*/  IMAD.U32 R4, RZ, RZ, UR7 ;  /* 0x00000007ff047e24 */ /* 0x000fe2000f8e00ff */
[----:B------:R-:W-:Y:S01]  /*c560*/  R2UR UR11, R2 ;  /* 0x00000000020b72ca */ /* 0x000fe200000e0000 */
[----:B------:R-:W-:Y:S02]  /*c570*/  ULOP3.LUT UR7, UR7, UR6, URZ, 0x3c, !UPT ;  /* 0x0000000607077292 */ /* 0x000fe4000f8e3c3f */
[----:B------:R-:W-:-:S10]  /*c580*/  IMAD.MOV R5, RZ, RZ, -R5 ;  /* 0x000000ffff057224 */ /* 0x000fd400078e0a05 */
[----:B------:R-:W0:Y:S08]  /*c590*/  I2F.RP R2, UR11 ;  /* 0x0000000b00027d06 */ /* 0x000e300008209400 */
[----:B0-----:R-:W0:Y:S02]  /*c5a0*/  MUFU.RCP R2, R2 ;  /* 0x0000000200027308 */ /* 0x001e240000001000 */
[----:B0-----:R-:W-:Y:S01]  /*c5b0*/  VIADD R3, R2, 0xffffffe ;  /* 0x0ffffffe02037836 */ /* 0x001fe20000000000 */
[----:B------:R-:W-:Y:S01]  /*c5c0*/  IABS R2, R4 ;  /* 0x0000000400027213 */ /* 0x000fe20000000000 */
[----:B------:R-:W-:-:S03]  /*c5d0*/  IMAD.MOV.U32 R4, RZ, RZ, R5 ;  /* 0x000000ffff047224 */ /* 0x000fc600078e0005 */
[----:B------:R-:W-:Y:S01]  /*c5e0*/  R2UR UR9, R2 ;  /* 0x00000000020972ca */ /* 0x000fe200000e0000 */
[----:B------:R-:W0:Y:S01]  /*c5f0*/  F2I.FTZ.U32.TRUNC.NTZ R3, R3 ;  /* 0x0000000300037305 */ /* 0x000e22000021f000 */
[----:B------:R-:W-:Y:S02]  /*c600*/  R2UR UR10, R4 ;  /* 0x00000000040a72ca */ /* 0x000fe400000e0000 */
[----:B0-----:R-:W-:-:S13]  /*c610*/  R2UR UR5, R3 ;  /* 0x00000000030572ca */ /* 0x001fda00000e0000 */
[----:B------:R-:W-:-:S04]  /*c620*/  UIADD3 UR8, URZ, -UR5, URZ ;  /* 0x800000053f087290 */ /* 0x000fc8000fffe03f */
[----:B------:R-:W-:-:S04]  /*c630*/  UIMAD UR8, UR8, UR11, URZ ;  /* 0x0000000b080872a4 */ /* 0x000fc8000f8e023f */
[----:B------:R-:W-:-:S04]  /*c640*/  UIMAD.WIDE.U32 UR4, UR5, UR8, UR4 ;  /* 0x00000008050472a5 */ /* 0x000fc8000f8e0004 */
[----:B------:R-:W-:-:S04]  /*c650*/  UIMAD.WIDE.U32 UR4, UR5, UR9, URZ ;  /* 0x00000009050472a5 */ /* 0x000fc8000f8e003f */
[----:B------:R-:W-:-:S04]  /*c660*/  UIMAD UR4, UR5, UR10, UR9 ;  /* 0x0000000a050472a4 */ /* 0x000fc8000f8e0209 */
[----:B------:R-:W-:-:S11]  /*c670*/  UISETP.GT.U32.AND UP1, UPT, UR11, UR4, UPT ;  /* 0x000000040b00728c */ /* 0x000fd6000bf24070 */
[----:B------:R-:W-:Y:S02]  /*c680*/  @!UP1 UIADD3 UR4, UR4, -UR11, URZ ;  /* 0x8000000b04049290 */ /* 0x000fe4000fffe03f */
[----:B------:R-:W-:Y:S02]  /*c690*/  @!UP1 UIADD3 UR5, UR5, 0x1, URZ ;  /* 0x0000000105059890 */ /* 0x000fe4000fffe03f */
[----:B------:R-:W-:Y:S02]  /*c6a0*/  UISETP.GE.U32.AND UP0, UPT, UR4, UR11, UPT ;  /* 0x0000000b0400728c */ /* 0x000fe4000bf06070 */
[----:B------:R-:W-:-:S09]  /*c6b0*/  UISETP.GE.AND UP1, UPT, UR7, URZ, UPT ;  /* 0x0000003f0700728c */ /* 0x000fd2000bf26270 */
[----:B------:R-:W-:Y:S02]  /*c6c0*/  @UP0 UIADD3 UR5, UR5, 0x1, URZ ;  /* 0x0000000105050890 */ /* 0x000fe4000fffe03f */
[----:B------:R-:W-:Y:S02]  /*c6d0*/  UISETP.NE.AND UP0, UPT, UR6, URZ, UPT ;  /* 0x0000003f0600728c */ /* 0x000fe4000bf05270 */
[----:B------:R-:W-:-:S09]  /*c6e0*/  @!UP1 UIADD3 UR5, -UR5, URZ, URZ ;  /* 0x0000003f05059290 */ /* 0x000fd2000fffe13f */
[----:B------:R-:W-:-:S07]  /*c6f0*/  @!UP0 ULOP3.LUT UR5, URZ, UR6, URZ, 0x33, !UPT ;  /* 0x000000063f058292 */ /* 0x000fce000f8e333f */
[----:B------:R-:W-:-:S05]  /*c700*/  UMOV UR41, UR5 ;  /* 0x0000000500297c82 */ /* 0x000fca0008000000 */
.L_x_3221:
[----:B------:R-:W-:Y:S01]  /*c710*/  UIMAD UR39, UR43, UR41, URZ ;  /* 0x000000292b2772a4 */ /* 0x000fe2000f8e023f */
[----:B------:R-:W-:Y:S02]  /*c720*/  IMAD.U32 R2, RZ, RZ, UR40 ;  /* 0x00000028ff027e24 */ /* 0x000fe4000f8e00ff */
[----:B------:R-:W-:Y:S02]  /*c730*/  IMAD.MOV.U32 R6, RZ, RZ, RZ ;  /* 0x000000ffff067224 */ /* 0x000fe400078e00ff */
[----:B------:R-:W-:Y:S02]  /*c740*/  IMAD.MOV.U32 R9, RZ, RZ, 0x1 ;  /* 0x00000001ff097424 */ /* 0x000fe400078e00ff */
[----:B------:R-:W-:-:S05]  /*c750*/  IMAD.U32 R3, RZ, RZ, UR39 ;  /* 0x00000027ff037e24 */ /* 0x000fca000f8e00ff */
[----:B------:R-:W-:-:S04]  /*c760*/  VIADDMNMX R19, R3, UR41, R2, PT ;  /* 0x0000002903137c46 */ /* 0x000fc8000b800102 */
[----:B------:R-:W-:Y:S01]  /*c770*/  ISETP.GT.AND P0, PT, R19, UR39, PT ;  /* 0x0000002713007c0c */ /* 0x000fe2000bf04270 */
        /* <DEDUP_REMOVED lines=25> */
.L_x_3222:
        /* <DEDUP_REMOVED lines=20> */
.L_x_3224:
        /* <DEDUP_REMOVED lines=15> */
.L_x_3223:
[----:B------:R-:W-:Y:S01]  /*cb40*/  ULDC.64 UR4, c[0x0][0xaf0] ;  /* 0x0002bc0000047ab9 */ /* 0x000fe20000000a00 */
[----:B------:R-:W-:Y:S01]  /*cb50*/  IMAD.U32 R18, RZ, RZ, UR44 ;  /* 0x0000002cff127e24 */ /* 0x000fe2000f8e00ff */
[----:B------:R-:W-:Y:S01]  /*cb60*/  UISETP.NE.U32.AND UP0, UPT, UR4, URZ, UPT ;  /* 0x0000003f0400728c */ /* 0x000fe2000bf05070 */
[----:B------:R-:W0:Y:S01]  /*cb70*/  LDC.64 R4, c[0x0][0x418] ;  /* 0x00010600ff047b82 */ /* 0x000e220000000a00 */
[----:B------:R-:W-:Y:S02]  /*cb80*/  ULDC.64 UR6, c[0x0][0x208] ;  /* 0x0000820000067ab9 */ /* 0x000fe40000000a00 */
[----:B------:R-:W-:-:S06]  /*cb90*/  UISETP.NE.AND.EX UP0, UPT, UR5, URZ, UPT, UP0 ;  /* 0x0000003f0500728c */ /* 0x000fcc000bf05300 */
[----:B------:R-:W-:-:S05]  /*cba0*/  PLOP3.LUT P0, PT, PT, PT, UP0, 0x80, 0x0 ;  /* 0x000000000000781c */ /* 0x000fca0003f0f008 */
[----:B------:R-:W-:Y:S02]  /*cbb0*/  @UP0 ULDC.64 UR4, c[0x0][0xaf0] ;  /* 0x0002bc0000040ab9 */ /* 0x000fe40000000a00 */
[----:B------:R-:W-:-:S06]  /*cbc0*/  @UP0 UIMAD.WIDE UR4, UR44, 0x4, UR4 ;  /* 0x000000042c0408a5 */ /* 0x000fcc000f8e0204 */
[----:B------:R-:W-:Y:S02]  /*cbd0*/  IMAD.U32 R2, RZ, RZ, UR4 ;  /* 0x00000004ff027e24 */ /* 0x000fe4000f8e00ff */
[----:B------:R-:W-:-:S05]  /*cbe0*/  IMAD.U32 R3, RZ, RZ, UR5 ;  /* 0x00000005ff037e24 */ /* 0x000fca000f8e00ff */
[----:B------:R-:W2:Y:S01]  /*cbf0*/  @P0 LDG.E R18, desc[UR6][R2.64] ;  /* 0x0000000602120981 */ /* 0x000ea2000c1e1900 */
[----:B0-----:R-:W-:Y:S01]  /*cc00*/  ISETP.NE.U32.AND P0, PT, R4, RZ, PT ;  /* 0x000000ff0400720c */ /* 0x001fe20003f05070 */
[----:B------:R-:W-:Y:S01]  /*cc10*/  UMOV UR4, 0xffffffff ;  /* 0xffffffff00047882 */ /* 0x000fe20000000000 */
[----:B------:R-:W-:Y:S01]  /*cc20*/  LOP3.LUT R17, R17, 0xfffffffe, RZ, 0xc0, !PT ;  /* 0xfffffffe11117812 */ /* 0x000fe200078ec0ff */
[----:B------:R-:W0:Y:S01]  /*cc30*/  S2R R16, SR_TID.X ;  /* 0x0000000000107919 */ /* 0x000e220000002100 */
[----:B------:R-:W-:Y:S01]  /*cc40*/  ISETP.NE.AND.EX P1, PT, R5, RZ, PT, P0 ;  /* 0x000000ff0500720c */ /* 0x000fe20003f25300 */
[----:B------:R-:W-:-:S12]  /*cc50*/  VIADD R0, R19, 0xffffffff ;  /* 0xffffffff13007836 */ /* 0x000fd80000000000 */
[----:B------:R-:W-:Y:S02]  /*cc60*/  @P1 LOP3.LUT R17, R17, 0x1, RZ, 0xfc, !PT ;  /* 0x0000000111111812 */ /* 0x000fe400078efcff */
[----:B0-----:R-:W-:-:S04]  /*cc70*/  SHF.R.U32.HI R6, RZ, 0x5, R16 ;  /* 0x00000005ff067819 */ /* 0x001fc80000011610 */
[----:B------:R-:W-:Y:S02]  /*cc80*/  LOP3.LUT R6, R6, 0x3, RZ, 0xc0, !PT ;  /* 0x0000000306067812 */ /* 0x000fe400078ec0ff */
[----:B--2---:R-:W-:Y:S02]  /*cc90*/  SHF.R.S32.HI R19, RZ, 0x1f, R18 ;  /* 0x0000001fff137819 */ /* 0x004fe40000011412 */
[----:B------:R-:W-:Y:S01]  /*cca0*/  SEL R16, R18, RZ, !P1 ;  /* 0x000000ff12107207 */ /* 0x000fe20004800000 */
[----:B------:R-:W-:Y:S06]  /*ccb0*/  BRA.DIV UR4, `(.L_x_3225) ;  /* 0x0000004e04a07947 */ /* 0x000fec000b800000 */
[----:B------:R0:W1:Y:S02]  /*ccc0*/  SHFL.IDX PT, R14, R6, RZ, 0x1f ;  /* 0x00001fff060e7589 */ /* 0x00006400000e0000 */
.L_x_3325:
[----:B------:R2:W-:Y:S01]  /*ccd0*/  STL [R1+0x8], R0 ;  /* 0x0000080001007387 */ /* 0x0005e20000100800 */
[----:B-1----:R-:W-:Y:S02]  /*cce0*/  ISETP.NE.AND P0, PT, R14, RZ, PT ;  /* 0x000000ff0e00720c */ /* 0x002fe40003f05270 */
[----:B------:R-:W-:Y:S02]  /*ccf0*/  PLOP3.LUT P2, PT, PT, PT, PT, 0x8, 0x0 ;  /* 0x000000000000781c */ /* 0x000fe40003f4e170 */
[----:B------:R-:W-:-:S11]  /*cd00*/  LOP3.LUT R17, R17, 0xfffffffd, RZ, 0xc0, !PT ;  /* 0xfffffffd11117812 */ /* 0x000fd600078ec0ff */
[----:B------:R-:W-:Y:S01]  /*cd10*/  @P2 LOP3.LUT R17, R17, 0x2, RZ, 0xfc, !PT ;  /* 0x0000000211112812 */ /* 0x000fe200078efcff */
[----:B--2---:R-:W-:Y:S06]  /*cd20*/  @P0 BRA `(.L_x_3226) ;  /* 0x0000000000ec0947 */ /* 0x004fec0003800000 */
[----:B------:R-:W-:-:S03]  /*cd30*/  UMOV UR4, 0xffffffff ;  /* 0xffffffff00047882 */ /* 0x000fc60000000000 */
[----:B------:R-:W-:Y:S05]  /*cd40*/  BRA.DIV UR4, `(.L_x_3227) ;  /* 0x0000004e049c7947 */ /* 0x000fea000b800000 */
[----:B------:R-:W-:-:S13]  /*cd50*/  ELECT P6, URZ, PT ;  /* 0x00000000003f782f */ /* 0x000fda00038c0000 */
.L_x_3328:
[----:B------:R-:W-:Y:S05]  /*cd60*/  @!P6 BRA `(.L_x_3226) ;  /* 0x0000000000dce947 */ /* 0x000fea0003800000 */
[----:B------:R-:W-:Y:S01]  /*cd70*/  IMAD.MOV.U32 R16, RZ, RZ, R18 ;  /* 0x000000ffff107224 */ /* 0x000fe200078e0012 */
[----:B------:R-:W-:Y:S06]  /*cd80*/  @!P1 BRA `(.L_x_3228) ;  /* 0x0000000000549947 */ /* 0x000fec0003800000 */
[----:B------:R-:W-:Y:S01]  /*cd90*/  IMAD.MOV.U32 R8, RZ, RZ, R0 ;  /* 0x000000ffff087224 */ /* 0x000fe200078e0000 */
[----:B------:R-:W-:Y:S01]  /*cda0*/  ULDC.64 UR4, c[0x0][0x428] ;  /* 0x00010a0000047ab9 */ /* 0x000fe20000000a00 */
[----:B------:R-:W1:Y:S01]  /*cdb0*/  LDC R0, c[0x0][0x43c] ;  /* 0x00010f00ff007b82 */ /* 0x000e620000000800 */
[----:B------:R-:W-:Y:S01]  /*cdc0*/  IMAD R7, R19, UR4, RZ ;  /* 0x0000000413077c24 */ /* 0x000fe2000f8e02ff */
[----:B------:R-:W-:Y:S01]  /*cdd0*/  ULDC.64 UR6, c[0x0][0x208] ;  /* 0x0000820000067ab9 */ /* 0x000fe20000000a00 */
[----:B0-----:R-:W-:Y:S02]  /*cde0*/  IMAD.MOV.U32 R6, RZ, RZ, R8 ;  /* 0x000000ffff067224 */ /* 0x001fe400078e0008 */
        /* <DEDUP_REMOVED lines=13> */
[----:B------:R-:W-:-:S05]  /*cec0*/  IMAD R8, R0, R3, R8 ;  /* 0x0000000300087224 */ /* 0x000fca00078e0208 */
[----:B------:R1:W-:Y:S02]  /*ced0*/  STL [R1+0x8], R8 ;  /* 0x0000080801007387 */ /* 0x0003e40000100800 */
.L_x_3228:
[----:B------:R-:W-:Y:S01]  /*cee0*/  IMAD.MOV.U32 R0, RZ, RZ, 0x1 ;  /* 0x00000001ff007424 */ /* 0x000fe200078e00ff */
[----:B-1----:R-:W1:Y:S04]  /*cef0*/  S2R R8, SR_TID.X ;  /* 0x0000000000087919 */ /* 0x002e680000002100 */
[----:B------:R-:W-:-:S04]  /*cf00*/  SHF.L.U32 R0, R0, 0x1f, RZ ;  /* 0x0000001f00007819 */ /* 0x000fc800000006ff */
[----:B------:R-:W2:Y:S01]  /*cf10*/  SYNCS.PHASECHK.TRANS64.TRYWAIT P0, [UR38+0x38840], R0 ;  /* 0x03884000ff0075a7 */ /* 0x000ea20008000166 */
[----:B-1----:R-:W-:-:S04]  /*cf20*/  LOP3.LUT R2, R8, 0x7f, RZ, 0xc0, !PT ;  /* 0x0000007f08027812 */ /* 0x002fc800078ec0ff */
[----:B------:R-:W-:Y:S01]  /*cf30*/  ISETP.NE.AND P1, PT, R2, RZ, PT ;  /* 0x000000ff0200720c */ /* 0x000fe20003f25270 */
[----:B--2---:R-:W-:-:S12]  /*cf40*/  @!P0 BRA `(.L_x_3229) ;  /* 0x0000004c003c8947 */ /* 0x004fd80003800000 */
.L_x_3329:
[----:B------:R-:W-:Y:S05]  /*cf50*/  @P1 BRA `(.L_x_3230) ;  /* 0x0000000000181947 */ /* 0x000fea0003800000 */
[----:B------:R-:W2:Y:S01]  /*cf60*/  S2R R2, SR_TID.X ;  /* 0x0000000000027919 */ /* 0x000ea20000002100 */
[----:B-1----:R-:W-:-:S04]  /*cf70*/  IMAD.MOV.U32 R0, RZ, RZ, 0x2000 ;  /* 0x00002000ff007424 */ /* 0x002fc800078e00ff */
[----:B------:R3:W-:Y:S01]  /*cf80*/  SYNCS.ARRIVE.TRANS64 RZ, [UR38+0x38830], R0 ;  /* 0x03883000ffff79a7 */ /* 0x0007e20008000026 */
[----:B--2---:R-:W-:-:S13]  /*cf90*/  LOP3.LUT P0, RZ, R2, 0x1f, RZ, 0xc0, !PT ;  /* 0x0000001f02ff7812 */ /* 0x004fda000780c0ff */
[----:B---3--:R-:W-:Y:S05]  /*cfa0*/  @!P0 BRA `(.L_x_3230) ;  /* 0x0000000000048947 */ /* 0x008fea0003800000 */
[----:B------:R-:W-:Y:S01]  /*cfb0*/  BPT.TRAP 0x1 ;  /* 0x000000040000795c */ /* 0x000fe20000300000 */
.L_x_3230:
[----:B-1----:R-:W2:Y:S01]  /*cfc0*/  LDL R0, [R1+0x8] ;  /* 0x0000080001007983 */ /* 0x002ea20000100800 */
[----:B------:R-:W-:Y:S01]  /*cfd0*/  ULDC.64 UR4, c[0x0][0x198] ;  /* 0x0000660000047ab9 */ /* 0x000fe20000000a00 */
[----:B-----5:R-:W-:Y:S01]  /*cfe0*/  R2UR UR13, R16 ;  /* 0x00000000100d72ca */ /* 0x020fe200000e0000 */
[----:B------:R-:W-:Y:S01]  /*cff0*/  UIADD3 UR4, UP0, UR4, 0x370, URZ ;  /* 0x0000037004047890 */ /* 0x000fe2000ff1e03f */
[----:B------:R-:W-:Y:S01]  /*d000*/  PLOP3.LUT P0, PT, PT, PT, PT, 0x80, 0x0 ;  /* 0x000000000000781c */ /* 0x000fe20003f0f070 */
[----:B------:R-:W-:Y:S01]  /*d010*/  UIADD3 UR8, UR38, 0x22400, URZ ;  /* 0x0002240026087890 */ /* 0x000fe2000fffe03f */
[----:B------:R-:W-:Y:S01]  /*d020*/  LOP3.LUT R17, R17, 0xfffffffd, RZ, 0xc0, !PT ;  /* 0xfffffffd11117812 */ /* 0x000fe200078ec0ff */
[----:B------:R-:W-:Y:S02]  /*d030*/  UIADD3 UR9, UR38, 0x38830, URZ ;  /* 0x0003883026097890 */ /* 0x000fe4000fffe03f */
[----:B------:R-:W-:Y:S01]  /*d040*/  UIADD3.X UR5, URZ, UR5, URZ, UP0, !UPT ;  /* 0x000000053f057290 */ /* 0x000fe200087fe43f */
[----:B------:R-:W-:Y:S01]  /*d050*/  UMOV UR6, 0x0 ;  /* 0x0000000000067882 */ /* 0x000fe20000000000 */
[----:B------:R-:W-:Y:S01]  /*d060*/  UMOV UR7, 0x14f00000 ;  /* 0x14f0000000077882 */ /* 0x000fe20000000000 */
[----:B------:R-:W-:Y:S01]  /*d070*/  UMOV UR10, URZ ;  /* 0x0000003f000a7c82 */ /* 0x000fe20008000000 */
[----:B------:R-:W-:-:S04]  /*d080*/  UMOV UR12, UR36 ;  /* 0x00000024000c7c82 */ /* 0x000fc80008000000 */
[----:B------:R-:W-:Y:S02]  /*d090*/  @P0 LOP3.LUT R17, R17, 0x2, RZ, 0xfc, !PT ;  /* 0x0000000211110812 */ /* 0x000fe400078efcff */
[----:B--2---:R-:W-:-:S13]  /*d0a0*/  R2UR UR11, R0 ;  /* 0x00000000000b72ca */ /* 0x004fda00000e0000 */
[----:B------:R-:W-:-:S09]  /*d0b0*/  USHF.L.U32 UR11, UR11, 0x6, URZ ;  /* 0x000000060b0b7899 */ /* 0x000fd2000800063f */
[----:B------:R1:W-:Y:S02]  /*d0c0*/  UTMALDG.4D [UR8], [UR4], desc[UR6] ;  /* 0x00000608040075b4 */ /* 0x0003e40008019000 */
[----:B-1----:R-:W-:Y:S01]  /*d0d0*/  NOP ;  /* 0x0000000000007918 */ /* 0x002fe20000000000 */
.L_x_3226:
[----:B------:R-:W-:Y:S05]  /*d0e0*/  WARPSYNC.ALL ;  /* 0x0000000000007948 */ /* 0x000fea0003800000 */
[----:B------:R-:W-:Y:S01]  /*d0f0*/  UIADD3 UR4, UR38, 0x20400, URZ ;  /* 0x0002040026047890 */ /* 0x000fe2000fffe03f */
[----:B------:R-:W-:Y:S01]  /*d100*/  BAR.SYNC.DEFER_BLOCKING 0x8, 0x100 ;  /* 0x0204000000007b1d */ /* 0x000fe20000010000 */
[----:B------:R-:W-:Y:S02]  /*d110*/  USHF.R.S32.HI UR42, URZ, 0x1f, UR36 ;  /* 0x0000001f3f2a7899 */ /* 0x000fe40008011424 */
[----:B------:R-:W-:Y:S02]  /*d120*/  ULOP3.LUT UP0, URZ, UR4, 0x3ff, URZ, 0xc0, !UPT ;  /* 0x000003ff043f7892 */ /* 0x000fe4000f80c03f */
[----:B------:R-:W-:-:S04]  /*d130*/  USHF.R.S32.HI UR45, URZ, 0x1f, UR44 ;  /* 0x0000001f3f2d7899 */ /* 0x000fc8000801142c */
        /* <DEDUP_REMOVED lines=9> */
[----:B0-----:R-:W-:Y:S02]  /*d1d0*/  IMAD.U32 R6, RZ, RZ, UR6 ;  /* 0x00000006ff067e24 */ /* 0x001fe4000f8e00ff */
        /* <DEDUP_REMOVED lines=8> */
.L_x_3231:
[----:B------:R-:W1:Y:S01]  /*d260*/  LDC R7, c[0x0][0x448] ;  /* 0x00011200ff077b82 */ /* 0x000e620000000800 */
[----:B------:R-:W2:Y:S01]  /*d270*/  S2R R13, SR_TID.X ;  /* 0x00000000000d7919 */ /* 0x000ea20000002100 */
[----:B------:R-:W-:Y:S02]  /*d280*/  ULDC.64 UR8, c[0x0][0x2d8] ;  /* 0x0000b60000087ab9 */ /* 0x000fe40000000a00 */
[----:B------:R-:W-:Y:S01]  /*d290*/  UIMAD UR6, UR42, UR8, URZ ;  /* 0x000000082a0672a4 */ /* 0x000fe2000f8e023f */
[----:B------:R-:W3:Y:S01]  /*d2a0*/  S2R R12, SR_CTAID.X ;  /* 0x00000000000c7919 */ /* 0x000ee20000002500 */
[----:B------:R-:W-:Y:S02]  /*d2b0*/  UIMAD.WIDE.U32 UR4, UR36, UR8, URZ ;  /* 0x00000008240472a5 */ /* 0x000fe4000f8e003f */
[----:B------:R-:W-:-:S03]  /*d2c0*/  UIMAD UR6, UR36, UR9, UR6 ;  /* 0x00000009240672a4 */ /* 0x000fc6000f8e0206 */
[----:B------:R-:W-:Y:S01]  /*d2d0*/  ULDC.64 UR8, c[0x0][0x2e0] ;  /* 0x0000b80000087ab9 */ /* 0x000fe20000000a00 */
[----:B------:R-:W-:Y:S02]  /*d2e0*/  UIADD3 UR5, UR5, UR6, URZ ;  /* 0x0000000605057290 */ /* 0x000fe4000fffe03f */
[----:B------:R-:W-:Y:S02]  /*d2f0*/  UIMAD UR7, UR45, UR8, URZ ;  /* 0x000000082d0772a4 */ /* 0x000fe4000f8e023f */
[----:B------:R-:W-:Y:S02]  /*d300*/  UIMAD.WIDE.U32 UR4, UR44, UR8, UR4 ;  /* 0x000000082c0472a5 */ /* 0x000fe4000f8e0004 */
[----:B------:R-:W-:-:S04]  /*d310*/  UIMAD UR6, UR44, UR9, UR7 ;  /* 0x000000092c0672a4 */ /* 0x000fc8000f8e0207 */
[----:B------:R-:W-:Y:S01]  /*d320*/  IMAD.U32 R4, RZ, RZ, UR4 ;  /* 0x00000004ff047e24 */ /* 0x000fe2000f8e00ff */
[----:B------:R-:W-:Y:S01]  /*d330*/  UIADD3 UR6, UR5, UR6, URZ ;  /* 0x0000000605067290 */ /* 0x000fe2000fffe03f */
[----:B-1----:R-:W-:Y:S02]  /*d340*/  ISETP.NE.AND P0, PT, R7, 0x1, PT ;  /* 0x000000010700780c */ /* 0x002fe40003f05270 */
[----:B------:R-:W-:Y:S01]  /*d350*/  IMAD.MOV.U32 R2, RZ, RZ, R4 ;  /* 0x000000ffff027224 */ /* 0x000fe200078e0004 */
[C---:B--2---:R-:W-:Y:S01]  /*d360*/  LOP3.LUT R8, R13.reuse, 0x7f, RZ, 0xc0, !PT ;  /* 0x0000007f0d087812 */ /* 0x044fe200078ec0ff */
[----:B------:R-:W-:-:S09]  /*d370*/  IMAD.SHL.U32 R3, R13, 0x10, RZ ;  /* 0x000000100d037824 */ /* 0x000fd200078e00ff */
[----:B------:R-:W1:Y:S01]  /*d380*/  @P0 LDC R0, c[0x0][0x44c] ;  /* 0x00011300ff000b82 */ /* 0x000e620000000800 */
[----:B0-----:R-:W-:-:S04]  /*d390*/  SHF.R.U32.HI R6, RZ, 0x3, R8 ;  /* 0x00000003ff067819 */ /* 0x001fc80000011608 */
[----:B------:R-:W-:-:S03]  /*d3a0*/  LOP3.LUT R3, R6, 0x70, R3, 0xf8, !PT ;  /* 0x0000007006037812 */ /* 0x000fc600078ef803 */
[----:B------:R-:W0:Y:S02]  /*d3b0*/  @P0 LDC R5, c[0x0][0x450] ;  /* 0x00011400ff050b82 */ /* 0x000e240000000800 */
[----:B---3--:R-:W-:Y:S02]  /*d3c0*/  IMAD R10, R12, 0x40, R3 ;  /* 0x000000400c0a7824 */ /* 0x008fe400078e0203 */
[----:B------:R-:W-:Y:S02]  /*d3d0*/  IMAD.U32 R3, RZ, RZ, UR6 ;  /* 0x00000006ff037e24 */ /* 0x000fe4000f8e00ff */
[----:B------:R-:W-:Y:S02]  /*d3e0*/  IMAD.MOV.U32 R9, RZ, RZ, R10 ;  /* 0x000000ffff097224 */ /* 0x000fe400078e000a */
[----:B-1----:R-:W-:-:S05]  /*d3f0*/  @P0 IMAD.HI.U32 R0, R10, R0, RZ ;  /* 0x000000000a000227 */ /* 0x002fca00078e00ff */
[----:B0-----:R-:W-:Y:S01]  /*d400*/  @P0 SHF.R.U32.HI R9, RZ, R5, R0 ;  /* 0x00000005ff090219 */ /* 0x001fe20000011600 */
[----:B------:R-:W-:Y:S01]  /*d410*/  IMAD.U32 R5, RZ, RZ, UR5 ;  /* 0x00000005ff057e24 */ /* 0x000fe2000f8e00ff */
[----:B------:R-:W-:Y:S02]  /*d420*/  ULDC.64 UR4, c[0x0][0x2d0] ;  /* 0x0000b40000047ab9 */ /* 0x000fe40000000a00 */
[--C-:B------:R-:W-:Y:S01]  /*d430*/  SHF.R.S32.HI R0, RZ, 0x1f, R9.reuse ;  /* 0x0000001fff007819 */ /* 0x100fe20000011409 */
[----:B------:R-:W-:Y:S02]  /*d440*/  IMAD.MOV R4, RZ, RZ, -R9 ;  /* 0x000000ffff047224 */ /* 0x000fe400078e0a09 */
[----:B------:R-:W-:-:S04]  /*d450*/  IMAD.WIDE.U32 R2, R9, UR4, R2 ;  /* 0x0000000409027c25 */ /* 0x000fc8000f8e0002 */
[----:B------:R-:W-:Y:S02]  /*d460*/  IMAD R0, R0, UR4, RZ ;  /* 0x0000000400007c24 */ /* 0x000fe4000f8e02ff */
[----:B------:R-:W-:Y:S02]  /*d470*/  IMAD R5, R7, R4, R10 ;  /* 0x0000000407057224 */ /* 0x000fe400078e020a */
[----:B------:R-:W-:Y:S01]  /*d480*/  IMAD R11, R9, UR5, R0 ;  /* 0x00000005090b7c24 */ /* 0x000fe2000f8e0200 */
[----:B------:R-:W-:Y:S02]  /*d490*/  ULDC.64 UR4, c[0x0][0x2c8] ;  /* 0x0000b20000047ab9 */ /* 0x000fe40000000a00 */
[----:B------:R-:W-:Y:S01]  /*d4a0*/  SHF.R.S32.HI R0, RZ, 0x1f, R5 ;  /* 0x0000001fff007819 */ /* 0x000fe20000011405 */
[----:B------:R-:W-:-:S04]  /*d4b0*/  IMAD.IADD R3, R3, 0x1, R11 ;  /* 0x0000000103037824 */ /* 0x000fc800078e020b */
[----:B------:R-:W-:Y:S02]  /*d4c0*/  IMAD R0, R0, UR4, RZ ;  /* 0x0000000400007c24 */ /* 0x000fe4000f8e02ff */
[----:B------:R-:W-:-:S04]  /*d4d0*/  IMAD.WIDE.U32 R2, R5, UR4, R2 ;  /* 0x0000000405027c25 */ /* 0x000fc8000f8e0002 */
[----:B------:R-:W-:Y:S01]  /*d4e0*/  IMAD R9, R5, UR5, R0 ;  /* 0x0000000505097c24 */ /* 0x000fe2000f8e0200 */
[----:B------:R-:W-:Y:S02]  /*d4f0*/  ULDC.64 UR4, c[0x0][0x280] ;  /* 0x0000a00000047ab9 */ /* 0x000fe40000000a00 */
[----:B------:R-:W-:Y:S01]  /*d500*/  LEA R0, P0, R2, UR4, 0x1 ;  /* 0x0000000402007c11 */ /* 0x000fe2000f8008ff */
[----:B------:R-:W-:Y:S01]  /*d510*/  IMAD.IADD R3, R3, 0x1, R9 ;  /* 0x0000000103037824 */ /* 0x000fe200078e0209 */
[----:B------:R-:W-:-:S04]  /*d520*/  ULDC UR4, c[0x0][0x2b8] ;  /* 0x0000ae0000047ab9 */ /* 0x000fc80000000800 */
[----:B------:R-:W-:Y:S01]  /*d530*/  LEA.HI.X R3, R2, UR5, R3, 0x1, P0 ;  /* 0x0000000502037c11 */ /* 0x000fe200080f0c03 */
[----:B------:R-:W-:-:S05]  /*d540*/  IMAD.SHL.U32 R2, R13, 0x8, RZ ;  /* 0x000000080d027824 */ /* 0x000fca00078e00ff */
[C---:B------:R-:W-:Y:S02]  /*d550*/  LOP3.LUT R10, R2.reuse, 0x38, RZ, 0xc0, !PT ;  /* 0x00000038020a7812 */ /* 0x040fe400078ec0ff */
[----:B------:R-:W-:Y:S02]  /*d560*/  LOP3.LUT R2, R2, 0x1f8, RZ, 0xc0, !PT ;  /* 0x000001f802027812 */ /* 0x000fe400078ec0ff */
[----:B------:R-:W-:Y:S01]  /*d570*/  ISETP.GE.AND P0, PT, R10, UR4, PT ;  /* 0x000000040a007c0c */ /* 0x000fe2000bf06270 */
[----:B------:R-:W-:Y:S01]  /*d580*/  UMOV UR4, 0xffffffff ;  /* 0xffffffff00047882 */ /* 0x000fe20000000000 */
[----:B------:R-:W-:Y:S01]  /*d590*/  LOP3.LUT R5, R2, 0x38, R13, 0x78, !PT ;  /* 0x0000003802057812 */ /* 0x000fe200078e780d */
[----:B------:R-:W-:-:S05]  /*d5a0*/  IMAD.SHL.U32 R2, R8, 0x8, RZ ;  /* 0x0000000808027824 */ /* 0x000fca00078e00ff */
[----:B------:R-:W-:Y:S01]  /*d5b0*/  LOP3.LUT R8, R5, 0x200, R2, 0xf8, !PT ;  /* 0x0000020005087812 */ /* 0x000fe200078ef802 */
[----:B------:R-:W-:Y:S06]  /*d5c0*/  BRA.DIV UR4, `(.L_x_3232) ;  /* 0x0000004604b47947 */ /* 0x000fec000b800000 */
[----:B------:R-:W0:Y:S01]  /*d5d0*/  S2R R4, SR_CTAID.X ;  /* 0x0000000000047919 */ /* 0x000e220000002500 */
[----:B------:R-:W-:Y:S01]  /*d5e0*/  ULDC UR4, c[0x0][0x288] ;  /* 0x0000a20000047ab9 */ /* 0x000fe20000000800 */
[----:B------:R-:W-:Y:S01]  /*d5f0*/  ULDC.64 UR6, c[0x0][0x208] ;  /* 0x0000820000067ab9 */ /* 0x000fe20000000a00 */
[----:B------:R-:W-:Y:S01]  /*d600*/  IMAD R2, R7, UR4, RZ ;  /* 0x0000000407027c24 */ /* 0x000fe2000f8e02ff */
[----:B------:R-:W1:Y:S01]  /*d610*/  SHFL.IDX PT, R14, R0, RZ, 0x181f ;  /* 0x00181fff000e7589 */ /* 0x000e6200000e0000 */
[----:B0-----:R-:W-:-:S03]  /*d620*/  IMAD R11, R4, 0x40, R6 ;  /* 0x00000040040b7824 */ /* 0x001fc600078e0206 */
[----:B------:R-:W0:Y:S01]  /*d630*/  SHFL.IDX PT, R4, R3, RZ, 0x181f ;  /* 0x00181fff03047589 */ /* 0x000e2200000e0000 */
[C---:B------:R-:W-:Y:S01]  /*d640*/  VIADD R12, R11.reuse, 0x10 ;  /* 0x000000100b0c7836 */ /* 0x040fe20000000000 */
[----:B------:R-:W-:Y:S02]  /*d650*/  ISETP.GE.AND P1, PT, R11, R2, PT ;  /* 0x000000020b00720c */ /* 0x000fe40003f26270 */
[----:B------:R-:W-:Y:S04]  /*d660*/  STL [R1+0x4], R11 ;  /* 0x0000040b01007387 */ /* 0x000fe80000100800 */
[----:B------:R-:W-:Y:S07]  /*d670*/  STL [R1+0xc], R12 ;  /* 0x00000c0c01007387 */ /* 0x000fee0000100800 */
[----:B-1----:R-:W-:-:S02]  /*d680*/  @!P1 LEA R14, P2, R10, R14, 0x1 ;  /* 0x0000000e0a0e9211 */ /* 0x002fc400078408ff */
[----:B------:R-:W-:-:S03]  /*d690*/  @!P1 LEA R9, R8, UR38, 0x1 ;  /* 0x0000002608099c11 */ /* 0x000fc6000f8e08ff */
[----:B0-----:R-:W-:Y:S02]  /*d6a0*/  @!P1 IMAD.X R5, RZ, RZ, R4, P2 ;  /* 0x000000ffff059224 */ /* 0x001fe400010e0604 */
[----:B------:R-:W-:Y:S02]  /*d6b0*/  @!P1 IMAD.MOV.U32 R4, RZ, RZ, R14 ;  /* 0x000000ffff049224 */ /* 0x000fe400078e000e */
[----:B------:R-:W0:Y:S04]  /*d6c0*/  SHFL.IDX PT, R14, R0, 0x1, 0x181f ;  /* 0x00381f00000e7f89 */ /* 0x000e2800000e0000 */
[----:B------:R1:W-:Y:S01]  /*d6d0*/  @!P1 LDGSTS.E.BYPASS.LTC128B.128 [R9+0x20400], desc[UR6][R4.64], !P0 ;  /* 0x2040000004099fae */ /* 0x0003e2000c101d46 */
[----:B------:R-:W-:-:S03]  /*d6e0*/  ISETP.GE.AND P1, PT, R12, R2, PT ;  /* 0x000000020c00720c */ /* 0x000fc60003f26270 */
[----:B-1----:R-:W1:Y:S01]  /*d6f0*/  SHFL.IDX PT, R4, R3, 0x1, 0x181f ;  /* 0x00381f0003047f89 */ /* 0x002e6200000e0000 */
[----:B------:R-:W-:-:S09]  /*d700*/  VIADD R9, R11, 0x20 ;  /* 0x000000200b097836 */ /* 0x000fd20000000000 */
[----:B------:R-:W-:Y:S01]  /*d710*/  @!P1 LEA R7, R8, UR38, 0x1 ;  /* 0x0000002608079c11 */ /* 0x000fe2000f8e08ff */
[----:B------:R-:W-:Y:S01]  /*d720*/  STL [R1+0x10], R9 ;  /* 0x0000100901007387 */ /* 0x000fe20000100800 */
[----:B0-----:R-:W-:-:S03]  /*d730*/  @!P1 LEA R6, P2, R10, R14, 0x1 ;  /* 0x0000000e0a069211 */ /* 0x001fc600078408ff */
[----:B------:R-:W0:Y:S02]  /*d740*/  SHFL.IDX PT, R14, R0, 0x2, 0x181f ;  /* 0x00581f00000e7f89 */ /* 0x000e2400000e0000 */
[----:B-1----:R-:W-:Y:S02]  /*d750*/  @!P1 IMAD.X R5, RZ, RZ, R4, P2 ;  /* 0x000000ffff059224 */ /* 0x002fe400010e0604 */
[----:B------:R-:W-:-:S05]  /*d760*/  @!P1 IMAD.MOV.U32 R4, RZ, RZ, R6 ;  /* 0x000000ffff049224 */ /* 0x000fca00078e0006 */
[----:B------:R1:W-:Y:S01]  /*d770*/  @!P1 LDGSTS.E.BYPASS.LTC128B.128 [R7+0x20c00], desc[UR6][R4.64], !P0 ;  /* 0x20c0000004079fae */ /* 0x0003e2000c101d46 */
[----:B------:R-:W-:-:S03]  /*d780*/  ISETP.GE.AND P1, PT, R9, R2, PT ;  /* 0x000000020900720c */ /* 0x000fc60003f26270 */
[----:B-1----:R-:W1:Y:S10]  /*d790*/  SHFL.IDX PT, R4, R3, 0x2, 0x181f ;  /* 0x00581f0003047f89 */ /* 0x002e7400000e0000 */
[----:B0-----:R-:W-:-:S02]  /*d7a0*/  @!P1 LEA R5, P2, R10, R14, 0x1 ;  /* 0x0000000e0a059211 */ /* 0x001fc400078408ff */
[----:B------:R-:W-:Y:S01]  /*d7b0*/  @!P1 LEA R6, R8, UR38, 0x1 ;  /* 0x0000002608069c11 */ /* 0x000fe2000f8e08ff */
[----:B------:R-:W0:Y:S04]  /*d7c0*/  SHFL.IDX PT, R3, R3, 0x3, 0x181f ;  /* 0x00781f0003037f89 */ /* 0x000e2800000e0000 */
[----:B------:R2:W3:Y:S01]  /*d7d0*/  SHFL.IDX PT, R14, R0, 0x3, 0x181f ;  /* 0x00781f00000e7f89 */ /* 0x0004e200000e0000 */
[----:B-1----:R-:W-:-:S05]  /*d7e0*/  @!P1 IMAD.X R4, RZ, RZ, R4, P2 ;  /* 0x000000ffff049224 */ /* 0x002fca00010e0604 */
[----:B------:R-:W-:-:S04]  /*d7f0*/  @!P1 LOP3.LUT R5, R5, R4, RZ, 0x3c, !PT ;  /* 0x0000000405059212 */ /* 0x000fc800078e3cff */
[----:B------:R-:W-:-:S04]  /*d800*/  @!P1 LOP3.LUT R4, R5, R4, RZ, 0x3c, !PT ;  /* 0x0000000405049212 */ /* 0x000fc800078e3cff */
[----:B------:R-:W-:-:S05]  /*d810*/  @!P1 LOP3.LUT R5, R5, R4, RZ, 0x3c, !PT ;  /* 0x0000000405059212 */ /* 0x000fca00078e3cff */
[----:B0--3--:R2:W-:Y:S02]  /*d820*/  @!P1 LDGSTS.E.BYPASS.LTC128B.128 [R6+0x21400], desc[UR6][R4.64], !P0 ;  /* 0x2140000004069fae */ /* 0x0095e4000c101d46 */
.L_x_3338:
[----:B--2---:R-:W2:Y:S01]  /*d830*/  LDL R0, [R1+0x4] ;  /* 0x0000040001007983 */ /* 0x004ea20000100800 */
[----:B------:R-:W-:Y:S01]  /*d840*/  ULDC.64 UR4, c[0x0][0x208] ;  /* 0x0000820000047ab9 */ /* 0x000fe20000000a00 */
[----:B--2---:R-:W-:-:S05]  /*d850*/  VIADD R0, R0, 0x30 ;  /* 0x0000003000007836 */ /* 0x004fca0000000000 */
[----:B------:R-:W-:Y:S01]  /*d860*/  ISETP.GE.AND P1, PT, R0, R2, PT ;  /* 0x000000020000720c */ /* 0x000fe20003f26270 */
[----:B------:R0:W-:-:S12]  /*d870*/  STL [R1+0x20], R0 ;  /* 0x0000200001007387 */ /* 0x0001d80000100800 */
[----:B------:R-:W-:Y:S02]  /*d880*/  @!P1 LEA R2, P2, R10, R14, 0x1 ;  /* 0x0000000e0a029211 */ /* 0x000fe400078408ff */
[----:B------:R-:W-:-:S03]  /*d890*/  @!P1 LEA R5, R8, UR38, 0x1 ;  /* 0x0000002608059c11 */ /* 0x000fc6000f8e08ff */
[----:B------:R-:W-:-:S05]  /*d8a0*/  @!P1 IMAD.X R3, RZ, RZ, R3, P2 ;  /* 0x000000ffff039224 */ /* 0x000fca00010e0603 */
[----:B------:R-:W-:Y:S01]  /*d8b0*/  @!PT LDS RZ, [RZ] ;  /* 0x00000000fffff984 */ /* 0x000fe20000000800 */
[----:B------:R-:W-:Y:S01]  /*d8c0*/  @!PT LDS RZ, [RZ] ;  /* 0x00000000fffff984 */ /* 0x000fe20000000800 */
[----:B------:R-:W-:Y:S01]  /*d8d0*/  @!PT LDS RZ, [RZ] ;  /* 0x00000000fffff984 */ /* 0x000fe20000000800 */
[----:B------:R1:W-:Y:S01]  /*d8e0*/  @!P1 LDGSTS.E.BYPASS.LTC128B.128 [R5+0x21c00], desc[UR4][R2.64], !P0 ;  /* 0x21c0000002059fae */ /* 0x0003e2000c101d44 */
[----:B------:R-:W-:Y:S01]  /*d8f0*/  NOP ;  /* 0x0000000000007918 */ /* 0x000fe20000000000 */
[----:B------:R-:W-:Y:S02]  /*d900*/  SYNCS.ARRIVE.TRANS64.RED.A0T1 RZ, [UR38+0x38800], RZ ;  /* 0x038800ffffff79a7 */ /* 0x000fe40008200426 */
[----:B------:R-:W-:Y:S01]  /*d910*/  ARRIVES.LDGSTSBAR.64.TRANSCNT [UR38+0x38800] ;  /* 0x03880000ff0079b0 */ /* 0x000fe20008000aa6 */
[----:B-1----:R-:W0:Y:S01]  /*d920*/  LDC.64 R2, c[0x0][0x3d8] ;  /* 0x0000f600ff027b82 */ /* 0x002e220000000a00 */
[----:B------:R-:W-:Y:S01]  /*d930*/  NOP ;  /* 0x0000000000007918 */ /* 0x000fe20000000000 */
[C---:B0-----:R-:W-:Y:S01]  /*d940*/  IMAD R0, R2.reuse, UR42, RZ ;  /* 0x0000002a02007c24 */ /* 0x041fe2000f8e02ff */
[----:B------:R-:W-:Y:S01]  /*d950*/  UIADD3 UR4, UR38, 0x26400, URZ ;  /* 0x0002640026047890 */ /* 0x000fe2000fffe03f */
[----:B------:R-:W-:Y:S01]  /*d960*/  IMAD.WIDE.U32 R4, R2, UR36, RZ ;  /* 0x0000002402047c25 */ /* 0x000fe2000f8e00ff */
[----:B------:R-:W-:Y:S02]  /*d970*/  SYNCS.ARRIVE.TRANS64.A1T0 RZ, [UR38+0x38800], RZ ;  /* 0x038800ffffff79a7 */ /* 0x000fe40008100026 */
[----:B------:R-:W-:Y:S01]  /*d980*/  ULOP3.LUT UP0, URZ, UR4, 0x3ff, URZ, 0xc0, !UPT ;  /* 0x000003ff043f7892 */ /* 0x000fe2000f80c03f */
[----:B------:R-:W-:Y:S01]  /*d990*/  IMAD R0, R3, UR36, R0 ;  /* 0x0000002403007c24 */ /* 0x000fe2000f8e0200 */
[----:B------:R0:W-:Y:S03]  /*d9a0*/  STL.64 [R1+0x18], R4 ;  /* 0x0000180401007387 */ /* 0x0001e60000100a00 */
[----:B------:R-:W-:Y:S01]  /*d9b0*/  IMAD.IADD R0, R5, 0x1, R0 ;  /* 0x0000000105007824 */ /* 0x000fe200078e0200 */
[----:B------:R-:W-:-:S04]  /*d9c0*/  PLOP3.LUT P0, PT, PT, PT, UP0, 0x80, 0x0 ;  /* 0x000000000000781c */ /* 0x000fc80003f0f008 */
[----:B------:R0:W-:Y:S09]  /*d9d0*/  STL [R1+0x24], R0 ;  /* 0x0000240001007387 */ /* 0x0001f20000100800 */
[----:B------:R-:W-:Y:S05]  /*d9e0*/  @!P0 BRA `(.L_x_3233) ;  /* 0x0000000000408947 */ /* 0x000fea0003800000 */
[----:B------:R-:W-:Y:S01]  /*d9f0*/  MOV R2, 0x0 ;  /* 0x0000000000027802 */ /* 0x000fe20000000f00 */
[----:B------:R-:W-:Y:S01]  /*da00*/  ULDC.64 UR6, c[0x4][0x118] ;  /* 0x0100460000067ab9 */ /* 0x000fe20000000a00 */
[----:B------:R-:W-:Y:S01]  /*da10*/  ULDC.64 UR8, c[0x4][0x120] ;  /* 0x0100480000087ab9 */ /* 0x000fe20000000a00 */
[----:B------:R-:W-:Y:S01]  /*da20*/  ULDC.64 UR4, c[0x4][0x60] ;  /* 0x0100180000047ab9 */ /* 0x000fe20000000a00 */
[----:B0-----:R-:W-:Y:S02]  /*da30*/  IMAD.U32 R4, RZ, RZ, UR6 ;  /* 0x00000006ff047e24 */ /* 0x001fe4000f8e00ff */
        /* <DEDUP_REMOVED lines=11> */
.L_x_3233:
[----:B------:R-:W2:Y:S01]  /*daf0*/  LDL.LU.64 R6, [R1+0x18] ;  /* 0x0000180001067983 */ /* 0x000ea20000300a00 */
[----:B------:R-:W-:-:S03]  /*db00*/  ULDC.64 UR8, c[0x0][0x3e0] ;  /* 0x0000f80000087ab9 */ /* 0x000fc60000000a00 */
[----:B------:R-:W3:Y:S01]  /*db10*/  LDL.LU R2, [R1+0x24] ;  /* 0x0000240001027983 */ /* 0x000ee20000300800 */
[----:B0-----:R-:W0:Y:S01]  /*db20*/  S2R R4, SR_TID.X ;  /* 0x0000000000047919 */ /* 0x001e220000002100 */
[----:B------:R-:W1:Y:S01]  /*db30*/  S2R R0, SR_CTAID.X ;  /* 0x0000000000007919 */ /* 0x000e620000002500 */
[C---:B0-----:R-:W-:Y:S01]  /*db40*/  LOP3.LUT R3, R4.reuse, 0x7f, RZ, 0xc0, !PT ;  /* 0x0000007f04037812 */ /* 0x041fe200078ec0ff */
[----:B------:R-:W-:-:S03]  /*db50*/  IMAD.SHL.U32 R15, R4, 0x10, RZ ;  /* 0x00000010040f7824 */ /* 0x000fc600078e00ff */
[----:B------:R-:W-:-:S04]  /*db60*/  SHF.R.U32.HI R4, RZ, 0x3, R3 ;  /* 0x00000003ff047819 */ /* 0x000fc80000011603 */
[----:B------:R-:W-:-:S05]  /*db70*/  LOP3.LUT R4, R4, 0x70, R15, 0xf8, !PT ;  /* 0x0000007004047812 */ /* 0x000fca00078ef80f */
[----:B-1----:R-:W-:Y:S01]  /*db80*/  IMAD R4, R0, 0x40, R4 ;  /* 0x0000004000047824 */ /* 0x002fe200078e0204 */
[----:B------:R-:W0:Y:S01]  /*db90*/  S2R R8, SR_TID.X ;  /* 0x0000000000087919 */ /* 0x000e220000002100 */
[----:B------:R-:W-:-:S04]  /*dba0*/  UIMAD UR6, UR45, UR8, URZ ;  /* 0x000000082d0672a4 */ /* 0x000fc8000f8e023f */
[----:B------:R-:W-:Y:S01]  /*dbb0*/  UIMAD UR6, UR44, UR9, UR6 ;  /* 0x000000092c0672a4 */ /* 0x000fe2000f8e0206 */
[----:B0-----:R-:W-:-:S05]  /*dbc0*/  IMAD.SHL.U32 R10, R8, 0x8, RZ ;  /* 0x00000008080a7824 */ /* 0x001fca00078e00ff */
[----:B------:R-:W-:Y:S02]  /*dbd0*/  LOP3.LUT R10, R10, 0x38, RZ, 0xc0, !PT ;  /* 0x000000380a0a7812 */ /* 0x000fe400078ec0ff */
[----:B------:R-:W-:Y:S02]  /*dbe0*/  LOP3.LUT R17, R17, 0xfffffff7, RZ, 0xc0, !PT ;  /* 0xfffffff711117812 */ /* 0x000fe400078ec0ff */
[----:B--2---:R-:W-:Y:S02]  /*dbf0*/  R2UR UR5, R7 ;  /* 0x00000000070572ca */ /* 0x004fe400000e0000 */
[----:B------:R-:W0:Y:S01]  /*dc00*/  LDC R7, c[0x0][0x448] ;  /* 0x00011200ff077b82 */ /* 0x000e220000000800 */
[----:B---3--:R-:W-:Y:S02]  /*dc10*/  R2UR UR5, R2 ;  /* 0x00000000020572ca */ /* 0x008fe400000e0000 */
[----:B0-----:R-:W-:-:S13]  /*dc20*/  ISETP.NE.AND P0, PT, R7, 0x1, PT ;  /* 0x000000010700780c */ /* 0x001fda0003f05270 */
[----:B------:R-:W0:Y:S08]  /*dc30*/  @P0 LDC R2, c[0x0][0x44c] ;  /* 0x00011300ff020b82 */ /* 0x000e300000000800 */
[----:B------:R-:W1:Y:S01]  /*dc40*/  @P0 LDC R0, c[0x0][0x450] ;  /* 0x00011400ff000b82 */ /* 0x000e620000000800 */
[----:B------:R-:W-:Y:S01]  /*dc50*/  R2UR UR4, R6 ;  /* 0x00000000060472ca */ /* 0x000fe200000e0000 */
[----:B0-----:R-:W-:-:S04]  /*dc60*/  @P0 IMAD.HI.U32 R3, R4, R2, RZ ;  /* 0x0000000204030227 */ /* 0x001fc800078e00ff */
[----:B------:R-:W-:Y:S01]  /*dc70*/  IMAD.MOV.U32 R2, RZ, RZ, R4 ;  /* 0x000000ffff027224 */ /* 0x000fe200078e0004 */
[----:B-1----:R-:W-:-:S07]  /*dc80*/  @P0 SHF.R.U32.HI R2, RZ, R0, R3 ;  /* 0x00000000ff020219 */ /* 0x002fce0000011603 */
[----:B------:R-:W-:Y:S01]  /*dc90*/  UIMAD.WIDE.U32 UR4, UR44, UR8, UR4 ;  /* 0x000000082c0472a5 */ /* 0x000fe2000f8e0004 */
[--C-:B------:R-:W-:Y:S01]  /*dca0*/  SHF.R.S32.HI R3, RZ, 0x1f, R2.reuse ;  /* 0x0000001fff037819 */ /* 0x100fe20000011402 */
[----:B------:R-:W-:Y:S01]  /*dcb0*/  IMAD.MOV R0, RZ, RZ, -R2 ;  /* 0x000000ffff007224 */ /* 0x000fe200078e0a02 */
[----:B------:R-:W-:Y:S01]  /*dcc0*/  ULDC.64 UR8, c[0x0][0x3d0] ;  /* 0x0000f40000087ab9 */ /* 0x000fe20000000a00 */
[----:B------:R-:W-:Y:S02]  /*dcd0*/  UIADD3 UR5, UR5, UR6, URZ ;  /* 0x0000000605057290 */ /* 0x000fe4000fffe03f */
[----:B------:R-:W-:Y:S02]  /*dce0*/  IMAD R0, R7, R0, R4 ;  /* 0x0000000007007224 */ /* 0x000fe400078e0204 */
[----:B------:R-:W-:Y:S02]  /*dcf0*/  IMAD R5, R3, UR8, RZ ;  /* 0x0000000803057c24 */ /* 0x000fe4000f8e02ff */
[----:B------:R-:W-:Y:S01]  /*dd00*/  IMAD.U32 R3, RZ, RZ, UR8 ;  /* 0x00000008ff037e24 */ /* 0x000fe2000f8e00ff */
[----:B------:R-:W-:Y:S01]  /*dd10*/  SHF.R.S32.HI R4, RZ, 0x1f, R0 ;  /* 0x0000001fff047819 */ /* 0x000fe20000011400 */
[----:B------:R-:W-:-:S02]  /*dd20*/  IMAD R5, R2, UR9, R5 ;  /* 0x0000000902057c24 */ /* 0x000fc4000f8e0205 */
[----:B------:R-:W-:Y:S01]  /*dd30*/  IMAD.WIDE.U32 R2, R2, R3, UR4 ;  /* 0x0000000402027e25 */ /* 0x000fe2000f8e0003 */
[----:B------:R-:W-:-:S03]  /*dd40*/  ULDC.64 UR4, c[0x0][0x3c8] ;  /* 0x0000f20000047ab9 */ /* 0x000fc60000000a00 */
        /* <DEDUP_REMOVED lines=9> */
[----:B------:R-:W-:-:S04]  /*dde0*/  LOP3.LUT R2, R10, 0x40, RZ, 0xfc, !PT ;  /* 0x000000400a027812 */ /* 0x000fc800078efcff */
[----:B------:R-:W-:Y:S02]  /*ddf0*/  ISETP.GE.AND P1, PT, R2, UR4, PT ;  /* 0x0000000402007c0c */ /* 0x000fe4000bf26270 */
[C---:B------:R-:W-:Y:S02]  /*de00*/  LOP3.LUT R2, R10.reuse, 0x80, RZ, 0xfc, !PT ;  /* 0x000000800a027812 */ /* 0x040fe400078efcff */
[----:B------:R-:W-:Y:S02]  /*de10*/  ISETP.GE.AND P3, PT, R10, UR4, PT ;  /* 0x000000040a007c0c */ /* 0x000fe4000bf66270 */
[----:B------:R-:W-:Y:S02]  /*de20*/  ISETP.GE.AND P2, PT, R2, UR4, PT ;  /* 0x0000000402007c0c */ /* 0x000fe4000bf46270 */
[----:B------:R-:W-:Y:S02]  /*de30*/  SEL R2, RZ, 0x1, P3 ;  /* 0x00000001ff027807 */ /* 0x000fe40001800000 */
[----:B------:R-:W-:-:S02]  /*de40*/  SEL R3, RZ, 0x4, P2 ;  /* 0x00000004ff037807 */ /* 0x000fc40001000000 */
[----:B------:R-:W-:-:S04]  /*de50*/  SEL R4, RZ, 0x2, P1 ;  /* 0x00000002ff047807 */ /* 0x000fc80000800000 */
[----:B------:R-:W-:Y:S02]  /*de60*/  IADD3 R2, R3, R4, R2 ;  /* 0x0000000403027210 */ /* 0x000fe40007ffe002 */
[----:B------:R-:W-:-:S04]  /*de70*/  LOP3.LUT R3, R10, 0xc0, RZ, 0xfc, !PT ;  /* 0x000000c00a037812 */ /* 0x000fc800078efcff */
[----:B------:R-:W-:Y:S02]  /*de80*/  ISETP.GE.AND P5, PT, R3, UR4, PT ;  /* 0x0000000403007c0c */ /* 0x000fe4000bfa6270 */
[----:B------:R-:W-:-:S04]  /*de90*/  LOP3.LUT R3, R10, 0x100, RZ, 0xfc, !PT ;  /* 0x000001000a037812 */ /* 0x000fc800078efcff */
[----:B------:R-:W-:Y:S02]  /*dea0*/  ISETP.GE.AND P0, PT, R3, UR4, PT ;  /* 0x0000000403007c0c */ /* 0x000fe4000bf06270 */
[----:B------:R-:W-:Y:S02]  /*deb0*/  SEL R4, RZ, 0x8, P5 ;  /* 0x00000008ff047807 */ /* 0x000fe40002800000 */
[----:B------:R-:W-:-:S04]  /*dec0*/  SEL R3, RZ, 0x10, P0 ;  /* 0x00000010ff037807 */ /* 0x000fc80000000000 */
[----:B------:R-:W-:Y:S02]  /*ded0*/  IADD3 R2, R3, R2, R4 ;  /* 0x0000000203027210 */ /* 0x000fe40007ffe004 */
[C---:B------:R-:W-:Y:S02]  /*dee0*/  LOP3.LUT R3, R10.reuse, 0x180, RZ, 0xfc, !PT ;  /* 0x000001800a037812 */ /* 0x040fe400078efcff */
[----:B------:R-:W-:Y:S02]  /*def0*/  @P1 LOP3.LUT R17, R17, 0x8, RZ, 0xfc, !PT ;  /* 0x0000000811111812 */ /* 0x000fe400078efcff */
[----:B------:R-:W-:Y:S02]  /*df00*/  ISETP.GE.AND P1, PT, R3, UR4, PT ;  /* 0x0000000403007c0c */ /* 0x000fe4000bf26270 */
[----:B------:R-:W-:Y:S02]  /*df10*/  LOP3.LUT R3, R10, 0x140, RZ, 0xfc, !PT ;  /* 0x000001400a037812 */ /* 0x000fe400078efcff */
[----:B------:R-:W-:-:S02]  /*df20*/  SEL R4, RZ, 0x40, P1 ;  /* 0x00000040ff047807 */ /* 0x000fc40000800000 */
[----:B------:R-:W-:Y:S02]  /*df30*/  LOP3.LUT R17, R17, 0xfffffffb, RZ, 0xc0, !PT ;  /* 0xfffffffb11117812 */ /* 0x000fe400078ec0ff */
[----:B------:R-:W-:Y:S02]  /*df40*/  ISETP.GE.AND P1, PT, R3, UR4, PT ;  /* 0x0000000403007c0c */ /* 0x000fe4000bf26270 */
[----:B------:R-:W-:Y:S02]  /*df50*/  LOP3.LUT R17, R17, 0xffffffef, RZ, 0xc0, !PT ;  /* 0xffffffef11117812 */ /* 0x000fe400078ec0ff */
[----:B------:R-:W-:Y:S02]  /*df60*/  SEL R3, RZ, 0x20, P1 ;  /* 0x00000020ff037807 */ /* 0x000fe40000800000 */
[----:B------:R-:W-:Y:S02]  /*df70*/  @P3 LOP3.LUT R17, R17, 0x10, RZ, 0xfc, !PT ;  /* 0x0000001011113812 */ /* 0x000fe400078efcff */
[----:B------:R-:W-:-:S02]  /*df80*/  IADD3 R4, R4, R2, R3 ;  /* 0x0000000204047210 */ /* 0x000fc40007ffe003 */
[----:B------:R-:W-:Y:S02]  /*df90*/  LOP3.LUT R2, R10, 0x1c0, RZ, 0xfc, !PT ;  /* 0x000001c00a027812 */ /* 0x000fe400078efcff */
[----:B------:R-:W-:Y:S02]  /*dfa0*/  @P2 LOP3.LUT R17, R17, 0x4, RZ, 0xfc, !PT ;  /* 0x0000000411112812 */ /* 0x000fe400078efcff */
[----:B------:R-:W-:Y:S01]  /*dfb0*/  ISETP.GE.AND P2, PT, R2, UR4, PT ;  /* 0x0000000402007c0c */ /* 0x000fe2000bf46270 */
[----:B------:R-:W-:-:S03]  /*dfc0*/  UMOV UR4, 0xffffffff ;  /* 0xffffffff00047882 */ /* 0x000fc60000000000 */
[----:B------:R-:W-:-:S05]  /*dfd0*/  SEL R5, RZ, 0x80, P2 ;  /* 0x00000080ff057807 */ /* 0x000fca0001000000 */
[----:B------:R-:W-:Y:S01]  /*dfe0*/  IMAD.IADD R5, R4, 0x1, R5 ;  /* 0x0000000104057824 */ /* 0x000fe200078e0205 */
[----:B------:R-:W-:Y:S06]  /*dff0*/  BRA.DIV UR4, `(.L_x_3234) ;  /* 0x0000004204787947 */ /* 0x000fec000b800000 */
[----:B------:R-:W2:Y:S01]  /*e000*/  LDL.LU R3, [R1+0x4] ;  /* 0x0000040001037983 */ /* 0x000ea20000300800 */
[----:B------:R-:W-:-:S03]  /*e010*/  ULDC UR4, c[0x0][0x288] ;  /* 0x0000a20000047ab9 */ /* 0x000fc60000000800 */
[----:B------:R-:W3:Y:S01]  /*e020*/  LDL.LU R2, [R1+0xc] ;  /* 0x00000c0001027983 */ /* 0x000ee20000300800 */
[----:B------:R-:W-:Y:S01]  /*e030*/  IMAD R7, R7, UR4, RZ ;  /* 0x0000000407077c24 */ /* 0x000fe2000f8e02ff */
[----:B------:R-:W-:Y:S02]  /*e040*/  LOP3.LUT R17, R17, 0xffffff7f, RZ, 0xc0, !PT ;  /* 0xffffff7f11117812 */ /* 0x000fe400078ec0ff */
[----:B------:R-:W4:Y:S02]  /*e050*/  LDL.LU R15, [R1+0x10] ;  /* 0x00001000010f7983 */ /* 0x000f240000300800 */
[----:B------:R-:W-:Y:S01]  /*e060*/  @P0 LOP3.LUT R17, R17, 0x80, RZ, 0xfc, !PT ;  /* 0x0000008011110812 */ /* 0x000fe200078efcff */
[----:B------:R-:W0:Y:S03]  /*e070*/  S2R R9, SR_TID.X ;  /* 0x0000000000097919 */ /* 0x000e260000002100 */
[C---:B------:R-:W-:Y:S01]  /*e080*/  LOP3.LUT P0, RZ, R17.reuse, 0x10, RZ, 0xc0, !PT ;  /* 0x0000001011ff7812 */ /* 0x040fe2000780c0ff */
[----:B------:R-:W1:Y:S01]  /*e090*/  S2R R11, SR_TID.X ;  /* 0x00000000000b7919 */ /* 0x000e620000002100 */
[----:B------:R-:W-:-:S04]  /*e0a0*/  LOP3.LUT R17, R17, 0xffffffbf, RZ, 0xc0, !PT ;  /* 0xffffffbf11117812 */ /* 0x000fc800078ec0ff */
[----:B------:R-:W-:-:S04]  /*e0b0*/  @P1 LOP3.LUT R17, R17, 0x40, RZ, 0xfc, !PT ;  /* 0x0000004011111812 */ /* 0x000fc800078efcff */
[C---:B------:R-:W-:Y:S01]  /*e0c0*/  LOP3.LUT P1, RZ, R17.reuse, 0x8, RZ, 0xc0, !PT ;  /* 0x0000000811ff7812 */ /* 0x040fe2000782c0ff */
[----:B------:R-:W-:Y:S01]  /*e0d0*/  ULDC.64 UR6, c[0x0][0x208] ;  /* 0x0000820000067ab9 */ /* 0x000fe20000000a00 */
[----:B------:R-:W-:Y:S01]  /*e0e0*/  LOP3.LUT P3, RZ, R17, 0x4, RZ, 0xc0, !PT ;  /* 0x0000000411ff7812 */ /* 0x000fe2000786c0ff */
[----:B0-----:R-:W-:Y:S01]  /*e0f0*/  IMAD.SHL.U32 R13, R9, 0x8, RZ ;  /* 0x00000008090d7824 */ /* 0x001fe200078e00ff */
[----:B-1----:R-:W-:-:S04]  /*e100*/  LOP3.LUT R11, R11, 0x7f, RZ, 0xc0, !PT ;  /* 0x0000007f0b0b7812 */ /* 0x002fc800078ec0ff */
[----:B------:R-:W-:Y:S01]  /*e110*/  LOP3.LUT R13, R13, 0x38, RZ, 0xc0, !PT ;  /* 0x000000380d0d7812 */ /* 0x000fe200078ec0ff */
[----:B------:R-:W-:Y:S02]  /*e120*/  IMAD.SHL.U32 R12, R11, 0x8, RZ ;  /* 0x000000080b0c7824 */ /* 0x000fe400078e00ff */
[----:B------:R-:W-:-:S05]  /*e130*/  IMAD.SHL.U32 R11, R9, 0x8, RZ ;  /* 0x00000008090b7824 */ /* 0x000fca00078e00ff */
[----:B------:R-:W-:-:S04]  /*e140*/  LOP3.LUT R11, R11, 0x1f8, RZ, 0xc0, !PT ;  /* 0x000001f80b0b7812 */ /* 0x000fc800078ec0ff */
[----:B------:R-:W-:-:S04]  /*e150*/  LOP3.LUT R11, R11, 0x38, R9, 0x78, !PT ;  /* 0x000000380b0b7812 */ /* 0x000fc800078e7809 */
[----:B------:R-:W-:Y:S01]  /*e160*/  LOP3.LUT R11, R11, 0x200, R12, 0xf8, !PT ;  /* 0x000002000b0b7812 */ /* 0x000fe200078ef80c */
[----:B------:R-:W-:Y:S01]  /*e170*/  SHFL.IDX PT, R14, R0, 0x1, 0x181f ;  /* 0x00381f00000e7f89 */ /* 0x000fe200000e0000 */
[----:B--2---:R-:W-:-:S03]  /*e180*/  ISETP.GE.AND P2, PT, R3, R7, PT ;  /* 0x000000070300720c */ /* 0x004fc60003f46270 */
[----:B------:R-:W0:Y:S01]  /*e190*/  SHFL.IDX PT, R3, R0, RZ, 0x181f ;  /* 0x00181fff00037589 */ /* 0x000e2200000e0000 */
[----:B---3--:R-:W-:-:S03]  /*e1a0*/  IMAD.MOV.U32 R10, RZ, RZ, R2 ;  /* 0x000000ffff0a7224 */ /* 0x008fc600078e0002 */
[----:B------:R-:W1:Y:S06]  /*e1b0*/  SHFL.IDX PT, R2, R6, RZ, 0x181f ;  /* 0x00181fff06027589 */ /* 0x000e6c00000e0000 */
[----:B------:R-:W-:-:S04]  /*e1c0*/  @!P2 LOP3.LUT R8, R4, 0x40, RZ, 0xc0, !PT ;  /* 0x000000400408a812 */ /* 0x000fc800078ec0ff */
[----:B------:R-:W-:Y:S02]  /*e1d0*/  @!P2 SHF.R.U32.HI R8, RZ, 0x2, R8 ;  /* 0x00000002ff08a819 */ /* 0x000fe40000011608 */
[----:B------:R-:W-:Y:S02]  /*e1e0*/  @!P2 LEA R9, R11, UR38, 0x1 ;  /* 0x000000260b09ac11 */ /* 0x000fe4000f8e08ff */
[----:B------:R-:W-:Y:S02]  /*e1f0*/  @!P2 ISETP.NE.U32.AND P4, PT, R8, RZ, PT ;  /* 0x000000ff0800a20c */ /* 0x000fe40003f85070 */
[----:B------:R-:W-:Y:S02]  /*e200*/  @!P2 LOP3.LUT R8, R5, 0x80, RZ, 0xc0, !PT ;  /* 0x000000800508a812 */ /* 0x000fe400078ec0ff */
[----:B0-----:R-:W-:-:S05]  /*e210*/  @!P2 LEA R3, P6, R13, R3, 0x1 ;  /* 0x000000030d03a211 */ /* 0x001fca00078c08ff */
[----:B-1----:R-:W-:-:S05]  /*e220*/  @!P2 IMAD.X R2, RZ, RZ, R2, P6 ;  /* 0x000000ffff02a224 */ /* 0x002fca00030e0602 */
[----:B------:R-:W-:-:S04]  /*e230*/  @!P2 LOP3.LUT R3, R3, R2, RZ, 0x3c, !PT ;  /* 0x000000020303a212 */ /* 0x000fc800078e3cff */
[----:B------:R-:W-:-:S04]  /*e240*/  @!P2 LOP3.LUT R2, R3, R2, RZ, 0x3c, !PT ;  /* 0x000000020302a212 */ /* 0x000fc800078e3cff */
[----:B------:R-:W-:Y:S02]  /*e250*/  @!P2 LOP3.LUT R3, R3, R2, RZ, 0x3c, !PT ;  /* 0x000000020303a212 */ /* 0x000fe400078e3cff */
[----:B------:R-:W-:-:S03]  /*e260*/  @!P2 SHF.R.U32.HI R8, RZ, 0x3, R8 ;  /* 0x00000003ff08a819 */ /* 0x000fc60000011608 */
[----:B------:R-:W-:Y:S01]  /*e270*/  @!P2 LDGSTS.E.BYPASS.LTC128B.128 [R9+0x26400], desc[UR6][R2.64], !P0 ;  /* 0x264000000209afae */ /* 0x000fe2000c101d46 */
[----:B------:R-:W-:-:S03]  /*e280*/  LOP3.LUT P0, RZ, R17, 0x80, RZ, 0xc0, !PT ;  /* 0x0000008011ff7812 */ /* 0x000fc6000780c0ff */
[----:B------:R-:W-:Y:S01]  /*e290*/  @!P2 LDGSTS.E.BYPASS.LTC128B.128 [R9+0x28400], desc[UR6][R2.64+0x80], !P1 ;  /* 0x284000800209afae */ /* 0x000fe2000c901d46 */
[----:B------:R-:W-:Y:S02]  /*e2a0*/  LOP3.LUT P1, RZ, R17, 0x40, RZ, 0xc0, !PT ;  /* 0x0000004011ff7812 */ /* 0x000fe4000782c0ff */
[----:B------:R-:W-:Y:S01]  /*e2b0*/  @!P2 ISETP.NE.U32.AND P6, PT, R8, RZ, PT ;  /* 0x000000ff0800a20c */ /* 0x000fe20003fc5070 */
[----:B------:R-:W-:Y:S04]  /*e2c0*/  @!P2 LDGSTS.E.BYPASS.LTC128B.128 [R9+0x2a400], desc[UR6][R2.64+0x100], !P3 ;  /* 0x2a4001000209afae */ /* 0x000fe8000d901d46 */
[----:B------:R-:W0:Y:S04]  /*e2d0*/  SHFL.IDX PT, R8, R6, 0x1, 0x181f ;  /* 0x00381f0006087f89 */ /* 0x000e2800000e0000 */
[----:B------:R-:W-:Y:S04]  /*e2e0*/  @!P2 LDGSTS.E.BYPASS.LTC128B.128 [R9+0x2c400], desc[UR6][R2.64+0x180], !P5 ;  /* 0x2c4001800209afae */ /* 0x000fe8000e901d46 */
[----:B------:R-:W-:Y:S04]  /*e2f0*/  @!P2 LDGSTS.E.BYPASS.LTC128B.128 [R9+0x2e400], desc[UR6][R2.64+0x200], !P0 ;  /* 0x2e4002000209afae */ /* 0x000fe8000c101d46 */
[----:B------:R-:W-:Y:S04]  /*e300*/  @!P2 LDGSTS.E.BYPASS.LTC128B.128 [R9+0x30400], desc[UR6][R2.64+0x280], !P1 ;  /* 0x304002800209afae */ /* 0x000fe8000c901d46 */
[----:B------:R-:W-:Y:S04]  /*e310*/  @!P2 LDGSTS.E.BYPASS.LTC128B.128 [R9+0x32400], desc[UR6][R2.64+0x300], P4 ;  /* 0x324003000209afae */ /* 0x000fe8000a101d46 */
[----:B------:R1:W-:Y:S01]  /*e320*/  @!P2 LDGSTS.E.BYPASS.LTC128B.128 [R9+0x34400], desc[UR6][R2.64+0x380], P6 ;  /* 0x344003800209afae */ /* 0x0003e2000b101d46 */
[----:B------:R-:W-:-:S13]  /*e330*/  ISETP.GE.AND P2, PT, R10, R7, PT ;  /* 0x000000070a00720c */ /* 0x000fda0003f46270 */
[----:B------:R-:W-:-:S05]  /*e340*/  @!P2 LEA R10, P4, R13, R14, 0x1 ;  /* 0x0000000e0d0aa211 */ /* 0x000fca00078808ff */
[----:B0-----:R-:W-:Y:S01]  /*e350*/  @!P2 IMAD.X R14, RZ, RZ, R8, P4 ;  /* 0x000000ffff0ea224 */ /* 0x001fe200020e0608 */
[----:B------:R-:W-:Y:S02]  /*e360*/  LOP3.LUT P4, RZ, R17, 0x10, RZ, 0xc0, !PT ;  /* 0x0000001011ff7812 */ /* 0x000fe4000788c0ff */
[----:B------:R-:W-:Y:S01]  /*e370*/  @!P2 LOP3.LUT R8, R4, 0x40, RZ, 0xc0, !PT ;  /* 0x000000400408a812 */ /* 0x000fe200078ec0ff */
[----:B-1----:R-:W-:Y:S01]  /*e380*/  @!P2 IMAD.MOV.U32 R2, RZ, RZ, R10 ;  /* 0x000000ffff02a224 */ /* 0x002fe200078e000a */
[----:B------:R-:W-:Y:S01]  /*e390*/  @!P2 LEA R21, R11, UR38, 0x1 ;  /* 0x000000260b15ac11 */ /* 0x000fe2000f8e08ff */
[----:B------:R-:W-:Y:S01]  /*e3a0*/  @!P2 IMAD.MOV.U32 R3, RZ, RZ, R14 ;  /* 0x000000ffff03a224 */ /* 0x000fe200078e000e */
[----:B------:R-:W-:Y:S02]  /*e3b0*/  LOP3.LUT P6, RZ, R17, 0x8, RZ, 0xc0, !PT ;  /* 0x0000000811ff7812 */ /* 0x000fe400078cc0ff */
[----:B------:R-:W-:-:S05]  /*e3c0*/  @!P2 SHF.R.U32.HI R8, RZ, 0x2, R8 ;  /* 0x00000002ff08a819 */ /* 0x000fca0000011608 */
[----:B------:R-:W-:Y:S01]  /*e3d0*/  @!P2 LDGSTS.E.BYPASS.LTC128B.128 [R21+0x26c00], desc[UR6][R2.64], !P4 ;  /* 0x26c000000215afae */ /* 0x000fe2000e101d46 */
[----:B------:R-:W-:Y:S02]  /*e3e0*/  @!P2 ISETP.NE.U32.AND P4, PT, R8, RZ, PT ;  /* 0x000000ff0800a20c */ /* 0x000fe40003f85070 */
[----:B------:R-:W-:-:S03]  /*e3f0*/  @!P2 LOP3.LUT R8, R5, 0x80, RZ, 0xc0, !PT ;  /* 0x000000800508a812 */ /* 0x000fc600078ec0ff */
[----:B------:R-:W-:Y:S01]  /*e400*/  @!P2 LDGSTS.E.BYPASS.LTC128B.128 [R21+0x28c00], desc[UR6][R2.64+0x80], !P6 ;  /* 0x28c000800215afae */ /* 0x000fe2000f101d46 */
[----:B------:R-:W-:-:S03]  /*e410*/  @!P2 SHF.R.U32.HI R8, RZ, 0x3, R8 ;  /* 0x00000003ff08a819 */ /* 0x000fc60000011608 */
[----:B------:R-:W-:Y:S04]  /*e420*/  @!P2 LDGSTS.E.BYPASS.LTC128B.128 [R21+0x2ac00], desc[UR6][R2.64+0x100], !P3 ;  /* 0x2ac001000215afae */ /* 0x000fe8000d901d46 */
[----:B------:R-:W-:Y:S04]  /*e430*/  @!P2 LDGSTS.E.BYPASS.LTC128B.128 [R21+0x2cc00], desc[UR6][R2.64+0x180], !P5 ;  /* 0x2cc001800215afae */ /* 0x000fe8000e901d46 */
[----:B------:R-:W-:Y:S04]  /*e440*/  @!P2 LDGSTS.E.BYPASS.LTC128B.128 [R21+0x2ec00], desc[UR6][R2.64+0x200], !P0 ;  /* 0x2ec002000215afae */ /* 0x000fe8000c101d46 */
[----:B------:R-:W-:Y:S04]  /*e450*/  @!P2 LDGSTS.E.BYPASS.LTC128B.128 [R21+0x30c00], desc[UR6][R2.64+0x280], !P1 ;  /* 0x30c002800215afae */ /* 0x000fe8000c901d46 */
[----:B------:R-:W-:Y:S01]  /*e460*/  @!P2 LDGSTS.E.BYPASS.LTC128B.128 [R21+0x32c00], desc[UR6][R2.64+0x300], P4 ;  /* 0x32c003000215afae */ /* 0x000fe2000a101d46 */
[----:B------:R-:W-:-:S03]  /*e470*/  @!P2 ISETP.NE.U32.AND P4, PT, R8, RZ, PT ;  /* 0x000000ff0800a20c */ /* 0x000fc60003f85070 */
[----:B------:R-:W0:Y:S10]  /*e480*/  SHFL.IDX PT, R14, R0, 0x2, 0x181f ;  /* 0x00581f00000e7f89 */ /* 0x000e3400000e0000 */
[----:B------:R1:W-:Y:S01]  /*e490*/  @!P2 LDGSTS.E.BYPASS.LTC128B.128 [R21+0x34c00], desc[UR6][R2.64+0x380], P4 ;  /* 0x34c003800215afae */ /* 0x0003e2000a101d46 */
[----:B----4-:R-:W-:-:S03]  /*e4a0*/  ISETP.GE.AND P2, PT, R15, R7, PT ;  /* 0x000000070f00720c */ /* 0x010fc60003f46270 */
[----:B-1----:R-:W1:Y:S10]  /*e4b0*/  SHFL.IDX PT, R2, R6, 0x2, 0x181f ;  /* 0x00581f0006027f89 */ /* 0x002e7400000e0000 */
[----:B0-----:R-:W-:-:S02]  /*e4c0*/  @!P2 LEA R3, P4, R13, R14, 0x1 ;  /* 0x0000000e0d03a211 */ /* 0x001fc400078808ff */
[----:B------:R-:W-:Y:S02]  /*e4d0*/  @!P2 LOP3.LUT R8, R4, 0x40, RZ, 0xc0, !PT ;  /* 0x000000400408a812 */ /* 0x000fe400078ec0ff */
[----:B------:R-:W-:Y:S02]  /*e4e0*/  @!P2 LEA R9, R11, UR38, 0x1 ;  /* 0x000000260b09ac11 */ /* 0x000fe4000f8e08ff */
[----:B------:R-:W-:Y:S01]  /*e4f0*/  @!P2 SHF.R.U32.HI R8, RZ, 0x2, R8 ;  /* 0x00000002ff08a819 */ /* 0x000fe20000011608 */
[----:B-1----:R-:W-:Y:S01]  /*e500*/  @!P2 IMAD.X R2, RZ, RZ, R2, P4 ;  /* 0x000000ffff02a224 */ /* 0x002fe200020e0602 */
[----:B------:R-:W-:-:S04]  /*e510*/  LOP3.LUT P4, RZ, R17, 0x10, RZ, 0xc0, !PT ;  /* 0x0000001011ff7812 */ /* 0x000fc8000788c0ff */
[----:B------:R-:W-:-:S04]  /*e520*/  @!P2 LOP3.LUT R3, R3, R2, RZ, 0x3c, !PT ;  /* 0x000000020303a212 */ /* 0x000fc800078e3cff */
[----:B------:R-:W-:-:S04]  /*e530*/  @!P2 LOP3.LUT R2, R3, R2, RZ, 0x3c, !PT ;  /* 0x000000020302a212 */ /* 0x000fc800078e3cff */
[----:B------:R-:W-:-:S05]  /*e540*/  @!P2 LOP3.LUT R3, R3, R2, RZ, 0x3c, !PT ;  /* 0x000000020303a212 */ /* 0x000fca00078e3cff */
[----:B------:R0:W-:Y:S01]  /*e550*/  @!P2 LDGSTS.E.BYPASS.LTC128B.128 [R9+0x27400], desc[UR6][R2.64], !P4 ;  /* 0x274000000209afae */ /* 0x0001e2000e101d46 */
[----:B------:R-:W-:Y:S02]  /*e560*/  @!P2 ISETP.NE.U32.AND P4, PT, R8, RZ, PT ;  /* 0x000000ff0800a20c */ /* 0x000fe40003f85070 */
[----:B------:R-:W-:Y:S01]  /*e570*/  @!P2 LOP3.LUT R8, R5, 0x80, RZ, 0xc0, !PT ;  /* 0x000000800508a812 */ /* 0x000fe200078ec0ff */
[----:B------:R0:W-:Y:S03]  /*e580*/  @!P2 LDGSTS.E.BYPASS.LTC128B.128 [R9+0x29400], desc[UR6][R2.64+0x80], !P6 ;  /* 0x294000800209afae */ /* 0x0001e6000f101d46 */
[----:B------:R-:W-:Y:S01]  /*e590*/  @!P2 SHF.R.U32.HI R8, RZ, 0x3, R8 ;  /* 0x00000003ff08a819 */ /* 0x000fe20000011608 */
[----:B------:R0:W-:Y:S04]  /*e5a0*/  @!P2 LDGSTS.E.BYPASS.LTC128B.128 [R9+0x2b400], desc[UR6][R2.64+0x100], !P3 ;  /* 0x2b4001000209afae */ /* 0x0001e8000d901d46 */
[----:B------:R0:W-:Y:S04]  /*e5b0*/  @!P2 LDGSTS.E.BYPASS.LTC128B.128 [R9+0x2d400], desc[UR6][R2.64+0x180], !P5 ;  /* 0x2d4001800209afae */ /* 0x0001e8000e901d46 */
[----:B------:R0:W-:Y:S04]  /*e5c0*/  @!P2 LDGSTS.E.BYPASS.LTC128B.128 [R9+0x2f400], desc[UR6][R2.64+0x200], !P0 ;  /* 0x2f4002000209afae */ /* 0x0001e8000c101d46 */
[----:B------:R0:W-:Y:S04]  /*e5d0*/  @!P2 LDGSTS.E.BYPASS.LTC128B.128 [R9+0x31400], desc[UR6][R2.64+0x280], !P1 ;  /* 0x314002800209afae */ /* 0x0001e8000c901d46 */
[----:B------:R0:W-:Y:S01]  /*e5e0*/  @!P2 LDGSTS.E.BYPASS.LTC128B.128 [R9+0x33400], desc[UR6][R2.64+0x300], P4 ;  /* 0x334003000209afae */ /* 0x0001e2000a101d46 */
[----:B------:R-:W-:-:S03]  /*e5f0*/  @!P2 ISETP.NE.U32.AND P4, PT, R8, RZ, PT ;  /* 0x000000ff0800a20c */ /* 0x000fc60003f85070 */
[----:B------:R-:W1:Y:S04]  /*e600*/  SHFL.IDX PT, R6, R6, 0x3, 0x181f ;  /* 0x00781f0006067f89 */ /* 0x000e6800000e0000 */
[----:B------:R0:W2:Y:S06]  /*e610*/  SHFL.IDX PT, R14, R0, 0x3, 0x181f ;  /* 0x00781f00000e7f89 */ /* 0x0000ac00000e0000 */
[----:B------:R0:W-:Y:S02]  /*e620*/  @!P2 LDGSTS.E.BYPASS.LTC128B.128 [R9+0x35400], desc[UR6][R2.64+0x380], P4 ;  /* 0x354003800209afae */ /* 0x0001e4000a101d46 */
.L_x_3348:
[----:B0-----:R-:W3:Y:S01]  /*e630*/  LDL.LU R0, [R1+0x20] ;  /* 0x0000200001007983 */ /* 0x001ee20000300800 */
[----:B------:R-:W-:Y:S01]  /*e640*/  BSSY B0, `(.L_x_3235) ;  /* 0x0000025000007945 */ /* 0x000fe20003800000 */
[----:B---3--:R-:W-:-:S13]  /*e650*/  ISETP.GE.AND P2, PT, R0, R7, PT ;  /* 0x000000070000720c */ /* 0x008fda0003f46270 */
[----:B------:R-:W-:Y:S05]  /*e660*/  @P2 BRA `(.L_x_3236) ;  /* 0x0000000000882947 */ /* 0x000fea0003800000 */
[----:B------:R-:W0:Y:S01]  /*e670*/  S2R R0, SR_TID.X ;  /* 0x0000000000007919 */ /* 0x000e220000002100 */
[C---:B------:R-:W-:Y:S01]  /*e680*/  LOP3.LUT P6, RZ, R17.reuse, 0x10, RZ, 0xc0, !PT ;  /* 0x0000001011ff7812 */ /* 0x040fe200078cc0ff */
[----:B------:R-:W-:Y:S01]  /*e690*/  ULDC.64 UR4, c[0x0][0x208] ;  /* 0x0000820000047ab9 */ /* 0x000fe20000000a00 */
[C---:B------:R-:W-:Y:S01]  /*e6a0*/  LOP3.LUT P4, RZ, R17.reuse, 0x8, RZ, 0xc0, !PT ;  /* 0x0000000811ff7812 */ /* 0x040fe2000788c0ff */
[----:B------:R-:W3:Y:S01]  /*e6b0*/  S2R R3, SR_TID.X ;  /* 0x0000000000037919 */ /* 0x000ee20000002100 */
[----:B------:R-:W-:Y:S02]  /*e6c0*/  LOP3.LUT P3, RZ, R17, 0x4, RZ, 0xc0, !PT ;  /* 0x0000000411ff7812 */ /* 0x000fe4000786c0ff */
[----:B------:R-:W-:Y:S02]  /*e6d0*/  LOP3.LUT R4, R4, 0x40, RZ, 0xc0, !PT ;  /* 0x0000004004047812 */ /* 0x000fe400078ec0ff */
[----:B------:R-:W-:Y:S02]  /*e6e0*/  LOP3.LUT R5, R5, 0x80, RZ, 0xc0, !PT ;  /* 0x0000008005057812 */ /* 0x000fe400078ec0ff */
[----:B------:R-:W-:-:S02]  /*e6f0*/  SHF.R.U32.HI R4, RZ, 0x2, R4 ;  /* 0x00000002ff047819 */ /* 0x000fc40000011604 */
[----:B------:R-:W-:Y:S02]  /*e700*/  SHF.R.U32.HI R5, RZ, 0x3, R5 ;  /* 0x00000003ff057819 */ /* 0x000fe40000011605 */
[----:B0-----:R-:W-:Y:S01]  /*e710*/  LOP3.LUT R0, R0, 0x7f, RZ, 0xc0, !PT ;  /* 0x0000007f00007812 */ /* 0x001fe200078ec0ff */
[----:B---3--:R-:W-:-:S04]  /*e720*/  IMAD.SHL.U32 R2, R3, 0x8, RZ ;  /* 0x0000000803027824 */ /* 0x008fc800078e00ff */
[----:B------:R-:W-:Y:S02]  /*e730*/  IMAD.SHL.U32 R8, R0, 0x8, RZ ;  /* 0x0000000800087824 */ /* 0x000fe400078e00ff */
[----:B------:R-:W-:Y:S01]  /*e740*/  IMAD.SHL.U32 R0, R3, 0x8, RZ ;  /* 0x0000000803007824 */ /* 0x000fe200078e00ff */
[----:B------:R-:W-:-:S04]  /*e750*/  LOP3.LUT R2, R2, 0x38, RZ, 0xc0, !PT ;  /* 0x0000003802027812 */ /* 0x000fc800078ec0ff */
[----:B------:R-:W-:Y:S02]  /*e760*/  LOP3.LUT R0, R0, 0x1f8, RZ, 0xc0, !PT ;  /* 0x000001f800007812 */ /* 0x000fe400078ec0ff */
[----:B--2---:R-:W-:Y:S02]  /*e770*/  LEA R2, P2, R2, R14, 0x1 ;  /* 0x0000000e02027211 */ /* 0x004fe400078408ff */
[----:B------:R-:W-:-:S03]  /*e780*/  LOP3.LUT R0, R0, 0x38, R3, 0x78, !PT ;  /* 0x0000003800007812 */ /* 0x000fc600078e7803 */
[----:B-1----:R-:W-:Y:S01]  /*e790*/  IMAD.X R3, RZ, RZ, R6, P2 ;  /* 0x000000ffff037224 */ /* 0x002fe200010e0606 */
[----:B------:R-:W-:Y:S02]  /*e7a0*/  LOP3.LUT R0, R0, 0x200, R8, 0xf8, !PT ;  /* 0x0000020000007812 */ /* 0x000fe400078ef808 */
[----:B------:R-:W-:Y:S02]  /*e7b0*/  ISETP.NE.U32.AND P2, PT, R4, RZ, PT ;  /* 0x000000ff0400720c */ /* 0x000fe40003f45070 */
[----:B------:R-:W-:-:S05]  /*e7c0*/  LEA R7, R0, UR38, 0x1 ;  /* 0x0000002600077c11 */ /* 0x000fca000f8e08ff */
[----:B------:R-:W-:Y:S01]  /*e7d0*/  @!PT LDS RZ, [RZ] ;  /* 0x00000000fffff984 */ /* 0x000fe20000000800 */
[----:B------:R-:W-:Y:S01]  /*e7e0*/  @!PT LDS RZ, [RZ] ;  /* 0x00000000fffff984 */ /* 0x000fe20000000800 */
[----:B------:R-:W-:Y:S01]  /*e7f0*/  @!PT LDS RZ, [RZ] ;  /* 0x00000000fffff984 */ /* 0x000fe20000000800 */
[----:B------:R0:W-:Y:S04]  /*e800*/  LDGSTS.E.BYPASS.LTC128B.128 [R7+0x27c00], desc[UR4][R2.64], !P6 ;  /* 0x27c0000002077fae */ /* 0x0001e8000f101d44 */
[----:B------:R0:W-:Y:S04]  /*e810*/  LDGSTS.E.BYPASS.LTC128B.128 [R7+0x29c00], desc[UR4][R2.64+0x80], !P4 ;  /* 0x29c0008002077fae */ /* 0x0001e8000e101d44 */
[----:B------:R0:W-:Y:S01]  /*e820*/  LDGSTS.E.BYPASS.LTC128B.128 [R7+0x2bc00], desc[UR4][R2.64+0x100], !P3 ;  /* 0x2bc0010002077fae */ /* 0x0001e2000d901d44 */
[----:B------:R-:W-:-:S03]  /*e830*/  ISETP.NE.U32.AND P3, PT, R5, RZ, PT ;  /* 0x000000ff0500720c */ /* 0x000fc60003f65070 */
[----:B------:R0:W-:Y:S04]  /*e840*/  LDGSTS.E.BYPASS.LTC128B.128 [R7+0x2dc00], desc[UR4][R2.64+0x180], !P5 ;  /* 0x2dc0018002077fae */ /* 0x0001e8000e901d44 */
[----:B------:R0:W-:Y:S04]  /*e850*/  LDGSTS.E.BYPASS.LTC128B.128 [R7+0x2fc00], desc[UR4][R2.64+0x200], !P0 ;  /* 0x2fc0020002077fae */ /* 0x0001e8000c101d44 */
[----:B------:R0:W-:Y:S04]  /*e860*/  LDGSTS.E.BYPASS.LTC128B.128 [R7+0x31c00], desc[UR4][R2.64+0x280], !P1 ;  /* 0x31c0028002077fae */ /* 0x0001e8000c901d44 */
[----:B------:R0:W-:Y:S04]  /*e870*/  LDGSTS.E.BYPASS.LTC128B.128 [R7+0x33c00], desc[UR4][R2.64+0x300], P2 ;  /* 0x33c0030002077fae */ /* 0x0001e80009101d44 */
[----:B------:R0:W-:Y:S02]  /*e880*/  LDGSTS.E.BYPASS.LTC128B.128 [R7+0x35c00], desc[UR4][R2.64+0x380], P3 ;  /* 0x35c0038002077fae */ /* 0x0001e40009901d44 */
.L_x_3236:
[----:B------:R-:W-:Y:S05]  /*e890*/  BSYNC B0 ;  /* 0x0000000000007941 */ /* 0x000fea0003800000 */
.L_x_3235:
[----:B------:R-:W-:Y:S01]  /*e8a0*/  NOP ;  /* 0x0000000000007918 */ /* 0x000fe20000000000 */
[----:B------:R-:W-:Y:S01]  /*e8b0*/  SYNCS.ARRIVE.TRANS64.RED.A0T1 RZ, [UR38+0x38810], RZ ;  /* 0x038810ffffff79a7 */ /* 0x000fe20008200426 */
[----:B0-----:R-:W-:Y:S01]  /*e8c0*/  IMAD.MOV.U32 R2, RZ, RZ, 0x1 ;  /* 0x00000001ff027424 */ /* 0x001fe200078e00ff */
[----:B------:R-:W-:Y:S04]  /*e8d0*/  ARRIVES.LDGSTSBAR.64.TRANSCNT [UR38+0x38810] ;  /* 0x03881000ff0079b0 */ /* 0x000fe80008000aa6 */
[----:B------:R-:W-:Y:S01]  /*e8e0*/  SHF.L.U32 R2, R2, 0x1f, RZ ;  /* 0x0000001f02027819 */ /* 0x000fe200000006ff */
[----:B------:R-:W-:Y:S01]  /*e8f0*/  NOP ;  /* 0x0000000000007918 */ /* 0x000fe20000000000 */
[----:B------:R-:W-:Y:S02]  /*e900*/  SYNCS.ARRIVE.TRANS64.A1T0 RZ, [UR38+0x38810], RZ ;  /* 0x038810ffffff79a7 */ /* 0x000fe40008100026 */
[----:B------:R-:W0:Y:S02]  /*e910*/  SYNCS.PHASECHK.TRANS64.TRYWAIT P0, [UR38+0x38820], R2 ;  /* 0x03882002ff0075a7 */ /* 0x000e240008000166 */
[----:B0-----:R-:W-:Y:S05]  /*e920*/  @!P0 BRA `(.L_x_3237) ;  /* 0x0000004000a08947 */ /* 0x001fea0003800000 */
.L_x_3349:
[----:B------:R-:W-:Y:S01]  /*e930*/  LOP3.LUT P0, RZ, R17, 0x2, RZ, 0xc0, !PT ;  /* 0x0000000211ff7812 */ /* 0x000fe2000780c0ff */
[----:B------:R-:W-:Y:S01]  /*e940*/  BSSY B0, `(.L_x_3238) ;  /* 0x000007f000007945 */ /* 0x000fe20003800000 */
[----:B------:R-:W-:-:S11]  /*e950*/  IMAD.MOV.U32 R0, RZ, RZ, 0x1 ;  /* 0x00000001ff007424 */ /* 0x000fd600078e00ff */
[----:B------:R-:W-:Y:S05]  /*e960*/  @!P0 BRA `(.L_x_3239) ;  /* 0x0000000400f08947 */ /* 0x000fea0003800000 */
[----:B------:R-:W3:Y:S01]  /*e970*/  SYNCS.PHASECHK.TRANS64.TRYWAIT P0, [UR38+0x38860], R2 ;  /* 0x03886002ff0075a7 */ /* 0x000ee20008000166 */
[----:B0-----:R-:W0:Y:S02]  /*e980*/  S2R R3, SR_TID.X ;  /* 0x0000000000037919 */ /* 0x001e240000002100 */
[----:B0-----:R-:W-:-:S04]  /*e990*/  LOP3.LUT R3, R3, 0x7f, RZ, 0xc0, !PT ;  /* 0x0000007f03037812 */ /* 0x001fc800078ec0ff */
[----:B------:R-:W-:Y:S01]  /*e9a0*/  ISETP.NE.AND P1, PT, R3, RZ, PT ;  /* 0x000000ff0300720c */ /* 0x000fe20003f25270 */
[----:B---3--:R-:W-:-:S12]  /*e9b0*/  @!P0 BRA `(.L_x_3240) ;  /* 0x0000004000948947 */ /* 0x008fd80003800000 */
.L_x_3350:
[----:B------:R-:W-:Y:S04]  /*e9c0*/  BSSY B1, `(.L_x_3241) ;  /* 0x0000008000017945 */ /* 0x000fe80003800000 */
[----:B------:R-:W-:Y:S05]  /*e9d0*/  @P1 BRA `(.L_x_3242) ;  /* 0x0000000000181947 */ /* 0x000fea0003800000 */
[----:B0-----:R-:W0:Y:S01]  /*e9e0*/  S2R R3, SR_TID.X ;  /* 0x0000000000037919 */ /* 0x001e220000002100 */
[----:B------:R-:W-:-:S04]  /*e9f0*/  IMAD.MOV.U32 R2, RZ, RZ, 0x10000 ;  /* 0x00010000ff027424 */ /* 0x000fc800078e00ff */
[----:B------:R3:W-:Y:S01]  /*ea00*/  SYNCS.ARRIVE.TRANS64 RZ, [UR38+0x38850], R2 ;  /* 0x03885002ffff79a7 */ /* 0x0007e20008000026 */
[----:B0-----:R-:W-:-:S13]  /*ea10*/  LOP3.LUT P0, RZ, R3, 0x1f, RZ, 0xc0, !PT ;  /* 0x0000001f03ff7812 */ /* 0x001fda000780c0ff */
[----:B---3--:R-:W-:Y:S05]  /*ea20*/  @!P0 BRA `(.L_x_3242) ;  /* 0x0000000000048947 */ /* 0x008fea0003800000 */
[----:B------:R-:W-:Y:S01]  /*ea30*/  BPT.TRAP 0x1 ;  /* 0x000000040000795c */ /* 0x000fe20000300000 */
.L_x_3242:
[----:B------:R-:W-:Y:S05]  /*ea40*/  BSYNC B1 ;  /* 0x0000000000017941 */ /* 0x000fea0003800000 */
.L_x_3241:
[----:B0-----:R-:W3:Y:S01]  /*ea50*/  LDL.LU R2, [R1+0x8] ;  /* 0x0000080001027983 */ /* 0x001ee20000300800 */
        /* <DEDUP_REMOVED lines=9> */
[----:B---3--:R-:W-:-:S08]  /*eaf0*/  IMAD.SHL.U32 R2, R2, 0x40, RZ ;  /* 0x0000004002027824 */ /* 0x008fd000078e00ff */
.L_x_3243:
        /* <DEDUP_REMOVED lines=13> */
.L_x_3244:
        /* <DEDUP_REMOVED lines=13> */
.L_x_3245:
        /* <DEDUP_REMOVED lines=13> */
.L_x_3246:
        /* <DEDUP_REMOVED lines=13> */
.L_x_3247:
        /* <DEDUP_REMOVED lines=13> */
.L_x_3248:
        /* <DEDUP_REMOVED lines=13> */
.L_x_3249:
        /* <DEDUP_REMOVED lines=13> */
.L_x_3250:
[----:B------:R-:W-:-:S13]  /*f0b0*/  @P0 ELECT P1, URZ, PT ;  /* 0x00000000003f082f */ /* 0x000fda0003820000 */
[----:B------:R-:W-:Y:S01]  /*f0c0*/  @P1 R2UR UR13, R16 ;  /* 0x00000000100d12ca */ /* 0x000fe200000e0000 */
[----:B------:R-:W-:Y:S01]  /*f0d0*/  UMOV UR12, UR36 ;  /* 0x00000024000c7c82 */ /* 0x000fe20008000000 */
[----:B------:R-:W-:Y:S02]  /*f0e0*/  @P1 R2UR UR11, R2 ;  /* 0x00000000020b12ca */ /* 0x000fe400000e0000 */
[----:B------:R-:W-:Y:S02]  /*f0f0*/  @P1 PLOP3.LUT P0, PT, P1, PT, PT, 0x8, 0x0 ;  /* 0x000000000000181c */ /* 0x000fe40000f0e170 */
[----:B------:R-:W-:-:S09]  /*f100*/  PLOP3.LUT P1, PT, PT, PT, PT, 0x8, 0x0 ;  /* 0x000000000000781c */ /* 0x000fd20003f2e170 */
[----:B------:R3:W-:Y:S02]  /*f110*/  UTMALDG.4D [UR8], [UR4], desc[UR6] ;  /* 0x00000608040075b4 */ /* 0x0007e40008019000 */
[----:B---3--:R-:W-:Y:S05]  /*f120*/  @P0 BRA.U.ANY `(.L_x_3250) ;  /* 0xfffffffd00e00947 */ /* 0x008fea000393ffff */
.L_x_3239:
[----:B------:R-:W-:Y:S05]  /*f130*/  BSYNC B0 ;  /* 0x0000000000007941 */ /* 0x000fea0003800000 */
.L_x_3238:
[----:B0-----:R-:W3:Y:S01]  /*f140*/  LDL.LU R3, [R1+0x14] ;  /* 0x0000140001037983 */ /* 0x001ee20000300800 */
[----:B------:R-:W-:Y:S02]  /*f150*/  IMAD.MOV.U32 R9, RZ, RZ, RZ ;  /* 0x000000ffff097224 */ /* 0x000fe400078e00ff */
[----:B-1----:R-:W-:Y:S02]  /*f160*/  IMAD.MOV.U32 R6, RZ, RZ, 0x1 ;  /* 0x00000001ff067424 */ /* 0x002fe400078e00ff */
[----:B---3--:R-:W-:-:S05]  /*f170*/  VIADD R8, R3, 0xfffffffe ;  /* 0xfffffffe03087836 */ /* 0x008fca0000000000 */
[----:B------:R-:W-:-:S13]  /*f180*/  ISETP.GE.AND P0, PT, R8, UR39, PT ;  /* 0x0000002708007c0c */ /* 0x000fda000bf06270 */
[----:B------:R-:W-:Y:S05]  /*f190*/  @!P0 BRA `(.L_x_3220) ;  /* 0x0000002400208947 */ /* 0x000fea0003800000 */
[----:B------:R-:W-:Y:S01]  /*f1a0*/  UIADD3 UR4, UR43, 0x1, URZ ;  /* 0x000000012b047890 */ /* 0x000fe2000fffe03f */
[----:B------:R-:W-:Y:S01]  /*f1b0*/  LOP3.LUT R0, RZ, UR39, RZ, 0x33, !PT ;  /* 0x00000027ff007c12 */ /* 0x000fe2000f8e33ff */
[----:B------:R-:W0:Y:S01]  /*f1c0*/  S2R R4, SR_TID.X ;  /* 0x0000000000047919 */ /* 0x000e220000002100 */
[----:B------:R-:W-:Y:S01]  /*f1d0*/  IMAD.MOV.U32 R6, RZ, RZ, 0x1 ;  /* 0x00000001ff067424 */ /* 0x000fe200078e00ff */
[----:B------:R-:W-:-:S04]  /*f1e0*/  UIMAD UR4, UR4, UR41, URZ ;  /* 0x00000029040472a4 */ /* 0x000fc8000f8e023f */
[----:B------:R-:W-:-:S04]  /*f1f0*/  UISETP.LT.AND UP0, UPT, UR40, UR4, UPT ;  /* 0x000000042800728c */ /* 0x000fc8000bf01270 */
[----:B------:R-:W-:-:S06]  /*f200*/  USEL UR4, UR40, UR4, UP0 ;  /* 0x0000000428047287 */ /* 0x000fcc0008000000 */
[----:B------:R-:W-:-:S05]  /*f210*/  IMAD R3, RZ, RZ, -UR4 ;  /* 0x80000004ff037e24 */ /* 0x000fca000f8e02ff */
[----:B------:R-:W-:-:S04]  /*f220*/  VIADDMNMX R0, R3, 0x1, R0, !PT ;  /* 0x0000000103007846 */ /* 0x000fc80007800100 */
[----:B------:R-:W-:Y:S02]  /*f230*/  R2UR UR5, R0 ;  /* 0x00000000000572ca */ /* 0x000fe400000e0000 */
[----:B------:R-:W-:Y:S02]  /*f240*/  LOP3.LUT R0, RZ, UR4, RZ, 0x33, !PT ;  /* 0x00000004ff007c12 */ /* 0x000fe4000f8e33ff */
[----:B0-----:R-:W-:-:S09]  /*f250*/  LOP3.LUT R10, R4, 0x1f, RZ, 0xc0, !PT ;  /* 0x0000001f040a7812 */ /* 0x001fd200078ec0ff */
[----:B------:R-:W-:Y:S02]  /*f260*/  UIADD3 UR6, UR5, -0x2, URZ ;  /* 0xfffffffe05067890 */ /* 0x000fe4000fffe03f */
[----:B------:R-:W-:-:S04]  /*f270*/  UIADD3 UR5, UR4, UR5, URZ ;  /* 0x0000000504057290 */ /* 0x000fc8000fffe03f */
[----:B------:R-:W-:Y:S01]  /*f280*/  ISETP.NE.AND P0, PT, R0, UR6, PT ;  /* 0x0000000600007c0c */ /* 0x000fe2000bf05270 */
[----:B------:R-:W-:Y:S02]  /*f290*/  IMAD.MOV.U32 R0, RZ, RZ, 0x1 ;  /* 0x00000001ff007424 */ /* 0x000fe400078e00ff */
[----:B------:R-:W-:-:S05]  /*f2a0*/  IMAD.U32 R11, RZ, RZ, UR5 ;  /* 0x00000005ff0b7e24 */ /* 0x000fca000f8e00ff */
[----:B------:R-:W-:-:S05]  /*f2b0*/  LOP3.LUT R11, R11, 0x1, RZ, 0xc0, !PT ;  /* 0x000000010b0b7812 */ /* 0x000fca00078ec0ff */
[----:B------:R-:W-:Y:S05]  /*f2c0*/  @!P0 BRA `(.L_x_3251) ;  /* 0x0000001400e88947 */ /* 0x000fea0003800000 */
[----:B------:R-:W-:Y:S01]  /*f2d0*/  R2UR UR4, R11 ;  /* 0x000000000b0472ca */ /* 0x000fe200000e0000 */
[----:B------:R-:W-:Y:S01]  /*f2e0*/  BSSY B0, `(.L_x_3251) ;  /* 0x0000178000007945 */ /* 0x000fe20003800000 */
[----:B------:R-:W-:-:S11]  /*f2f0*/  IMAD.MOV.U32 R0, RZ, RZ, 0x1 ;  /* 0x00000001ff007424 */ /* 0x000fd600078e00ff */
[----:B------:R-:W-:-:S06]  /*f300*/  UIADD3 UR4, UR5, -UR4, URZ ;  /* 0x8000000405047290 */ /* 0x000fcc000fffe03f */
[----:B------:R-:W-:-:S07]  /*f310*/  IMAD.U32 R7, RZ, RZ, UR4 ;  /* 0x00000004ff077e24 */ /* 0x000fce000f8e00ff */
.L_x_3292:
        /* <DEDUP_REMOVED lines=8> */
[----:B------:R-:W0:Y:S01]  /*f3a0*/  LDC R12, c[0x0][0x43c] ;  /* 0x00010f00ff0c7b82 */ /* 0x000e220000000800 */
[----:B------:R-:W-:Y:S01]  /*f3b0*/  IMAD.MOV.U32 R13, RZ, RZ, R8 ;  /* 0x000000ffff0d7224 */ /* 0x000fe200078e0008 */
[----:B------:R-:W-:Y:S01]  /*f3c0*/  ULDC.64 UR4, c[0x0][0x428] ;  /* 0x00010a0000047ab9 */ /* 0x000fe20000000a00 */
[----:B------:R-:W-:Y:S01]  /*f3d0*/  ULDC.64 UR6, c[0x0][0x208] ;  /* 0x0000820000067ab9 */ /* 0x000fe20000000a00 */
        /* <DEDUP_REMOVED lines=16> */
.L_x_3254:
[----:B------:R-:W1:Y:S01]  /*f4e0*/  S2R R2, SR_TID.X ;  /* 0x0000000000027919 */ /* 0x000e620000002100 */
[----:B------:R-:W-:Y:S01]  /*f4f0*/  BSSY B2, `(.L_x_3255) ;  /* 0x0000006000027945 */ /* 0x000fe20003800000 */
[----:B-1----:R-:W-:Y:S02]  /*f500*/  LOP3.LUT R3, R2, 0x7f, RZ, 0xc0, !PT ;  /* 0x0000007f02037812 */ /* 0x002fe400078ec0ff */
[----:B------:R-:W-:Y:S02]  /*f510*/  SHF.L.U32 R2, R0, 0x1f, RZ ;  /* 0x0000001f00027819 */ /* 0x000fe400000006ff */
[----:B------:R-:W-:Y:S02]  /*f520*/  ISETP.NE.AND P2, PT, R3, RZ, PT ;  /* 0x000000ff0300720c */ /* 0x000fe40003f45270 */
[----:B------:R-:W1:Y:S02]  /*f530*/  SYNCS.PHASECHK.TRANS64.TRYWAIT P0, [UR38+0x38848], R2 ;  /* 0x03884802ff0075a7 */ /* 0x000e640008000166 */
[----:B-1----:R-:W-:Y:S09]  /*f540*/  @!P0 BRA `(.L_x_3256) ;  /* 0x0000003400c88947 */ /* 0x002ff20003800000 */
.L_x_3351:
[----:B------:R-:W-:Y:S05]  /*f550*/  BSYNC B2 ;  /* 0x0000000000027941 */ /* 0x000fea0003800000 */
.L_x_3255:
[----:B------:R-:W-:Y:S04]  /*f560*/  BSSY B2, `(.L_x_3257) ;  /* 0x0000007000027945 */ /* 0x000fe80003800000 */
[----:B------:R-:W-:Y:S05]  /*f570*/  @P2 BRA `(.L_x_3258) ;  /* 0x0000000000142947 */ /* 0x000fea0003800000 */
[----:B------:R-:W-:Y:S01]  /*f580*/  ISETP.NE.AND P0, PT, R10, RZ, PT ;  /* 0x000000ff0a00720c */ /* 0x000fe20003f05270 */
[----:B-1----:R-:W-:-:S04]  /*f590*/  IMAD.MOV.U32 R3, RZ, RZ, 0x2000 ;  /* 0x00002000ff037424 */ /* 0x002fc800078e00ff */
[----:B------:R3:W-:Y:S08]  /*f5a0*/  SYNCS.ARRIVE.TRANS64 RZ, [UR38+0x38838], R3 ;  /* 0x03883803ffff79a7 */ /* 0x0007f00008000026 */
[----:B---3--:R-:W-:Y:S05]  /*f5b0*/  @!P0 BRA `(.L_x_3258) ;  /* 0x0000000000048947 */ /* 0x008fea0003800000 */
[----:B------:R-:W-:Y:S01]  /*f5c0*/  BPT.TRAP 0x1 ;  /* 0x000000040000795c */ /* 0x000fe20000300000 */
.L_x_3258:
[----:B------:R-:W-:Y:S05]  /*f5d0*/  BSYNC B2 ;  /* 0x0000000000027941 */ /* 0x000fea0003800000 */
.L_x_3257:
        /* <DEDUP_REMOVED lines=11> */
.L_x_3259:
        /* <DEDUP_REMOVED lines=10> */
.L_x_3352:
[----:B------:R-:W-:Y:S05]  /*f730*/  BSYNC B2 ;  /* 0x0000000000027941 */ /* 0x000fea0003800000 */
.L_x_3260:
[----:B------:R-:W-:Y:S01]  /*f740*/  BSSY B2, `(.L_x_3262) ;  /* 0x0000009000027945 */ /* 0x000fe20003800000 */
[----:B01----:R-:W-:Y:S02]  /*f750*/  IMAD.MOV.U32 R2, RZ, RZ, 0x0 ;  /* 0x00000000ff027424 */ /* 0x003fe400078e00ff */
[----:B------:R-:W-:Y:S01]  /*f760*/  IMAD.MOV.U32 R3, RZ, RZ, 0x14f00000 ;  /* 0x14f00000ff037424 */ /* 0x000fe200078e00ff */
[----:B------:R-:W-:Y:S06]  /*f770*/  @P2 BRA `(.L_x_3263) ;  /* 0x0000000000142947 */ /* 0x000fec0003800000 */
[----:B------:R-:W-:Y:S01]  /*f780*/  ISETP.NE.AND P0, PT, R10, RZ, PT ;  /* 0x000000ff0a00720c */ /* 0x000fe20003f05270 */
[----:B------:R-:W-:-:S04]  /*f790*/  IMAD.MOV.U32 R12, RZ, RZ, 0x10000 ;  /* 0x00010000ff0c7424 */ /* 0x000fc800078e00ff */
[----:B------:R0:W-:Y:S08]  /*f7a0*/  SYNCS.ARRIVE.TRANS64 RZ, [UR38+0x38858], R12 ;  /* 0x0388580cffff79a7 */ /* 0x0001f00008000026 */
[----:B0-----:R-:W-:Y:S05]  /*f7b0*/  @!P0 BRA `(.L_x_3263) ;  /* 0x0000000000048947 */ /* 0x001fea0003800000 */
[----:B------:R-:W-:Y:S01]  /*f7c0*/  BPT.TRAP 0x1 ;  /* 0x000000040000795c */ /* 0x000fe20000300000 */
.L_x_3263:
[----:B------:R-:W-:Y:S05]  /*f7d0*/  BSYNC B2 ;  /* 0x0000000000027941 */ /* 0x000fea0003800000 */
.L_x_3262:
        /* <DEDUP_REMOVED lines=9> */
.L_x_3264:
        /* <DEDUP_REMOVED lines=13> */
.L_x_3265:
        /* <DEDUP_REMOVED lines=13> */
.L_x_3266:
        /* <DEDUP_REMOVED lines=13> */
.L_x_3267:
        /* <DEDUP_REMOVED lines=13> */
.L_x_3268:
        /* <DEDUP_REMOVED lines=13> */
.L_x_3269:
        /* <DEDUP_REMOVED lines=13> */
.L_x_3270:
        /* <DEDUP_REMOVED lines=13> */
.L_x_3271:
        /* <DEDUP_REMOVED lines=8> */
.L_x_3253:
[----:B------:R-:W-:Y:S05]  /*fea0*/  BSYNC B1 ;  /* 0x0000000000017941 */ /* 0x000fea0003800000 */
.L_x_3252:
[----:B------:R-:W-:Y:S01]  /*feb0*/  LOP3.LUT P3, RZ, R17, 0x2, RZ, 0xc0, !PT ;  /* 0x0000000211ff7812 */ /* 0x000fe2000786c0ff */
[----:B------:R-:W-:Y:S01]  /*fec0*/  BSSY B1, `(.L_x_3272) ;  /* 0x00000b7000017945 */ /* 0x000fe20003800000 */
[----:B------:R-:W-:-:S11]  /*fed0*/  LOP3.LUT R0, R0, 0x1, RZ, 0x3c, !PT ;  /* 0x0000000100007812 */ /* 0x000fd600078e3cff */
[----:B------:R-:W-:Y:S05]  /*fee0*/  @!P3 BRA `(.L_x_3273) ;  /* 0x0000000800d0b947 */ /* 0x000fea0003800000 */
[----:B------:R-:W-:Y:S01]  /*fef0*/  LOP3.LUT P3, RZ, R17, 0x1, RZ, 0xc0, !PT ;  /* 0x0000000111ff7812 */ /* 0x000fe2000786c0ff */
[----:B------:R-:W-:-:S12]  /*ff00*/  VIADD R12, R8, 0xffffffff ;  /* 0xffffffff080c7836 */ /* 0x000fd80000000000 */
[----:B------:R-:W-:Y:S05]  /*ff10*/  @!P3 BRA `(.L_x_3274) ;  /* 0x000000000050b947 */ /* 0x000fea0003800000 */
[----:B--2---:R-:W0:Y:S01]  /*ff20*/  LDC R14, c[0x0][0x43c] ;  /* 0x00010f00ff0e7b82 */ /* 0x004e220000000800 */
        /* <DEDUP_REMOVED lines=19> */
.L_x_3274:
[----:B------:R-:W1:Y:S01]  /*10060*/  S2R R2, SR_TID.X ;  /* 0x0000000000027919 */ /* 0x000e620000002100 */
[----:B------:R-:W-:Y:S01]  /*10070*/  BSSY B2, `(.L_x_3275) ;  /* 0x0000006000027945 */ /* 0x000fe20003800000 */
[----:B-1----:R-:W-:Y:S02]  /*10080*/  LOP3.LUT R3, R2, 0x7f, RZ, 0xc0, !PT ;  /* 0x0000007f02037812 */ /* 0x002fe400078ec0ff */
[----:B------:R-:W-:Y:S02]  /*10090*/  SHF.L.U32 R2, R0, 0x1f, RZ ;  /* 0x0000001f00027819 */ /* 0x000fe400000006ff */
[----:B------:R-:W-:Y:S02]  /*100a0*/  ISETP.NE.AND P2, PT, R3, RZ, PT ;  /* 0x000000ff0300720c */ /* 0x000fe40003f45270 */
[----:B------:R-:W1:Y:S02]  /*100b0*/  SYNCS.PHASECHK.TRANS64.TRYWAIT P0, [UR38+0x38840], R2 ;  /* 0x03884002ff0075a7 */ /* 0x000e640008000166 */
[----:B-1----:R-:W-:Y:S09]  /*100c0*/  @!P0 BRA `(.L_x_3276) ;  /* 0x0000002c00188947 */ /* 0x002ff20003800000 */
.L_x_3353:
[----:B------:R-:W-:Y:S05]  /*100d0*/  BSYNC B2 ;  /* 0x0000000000027941 */ /* 0x000fea0003800000 */
.L_x_3275:
[----:B------:R-:W-:Y:S04]  /*100e0*/  BSSY B2, `(.L_x_3277) ;  /* 0x0000007000027945 */ /* 0x000fe80003800000 */
[----:B------:R-:W-:Y:S05]  /*100f0*/  @P2 BRA `(.L_x_3278) ;  /* 0x0000000000142947 */ /* 0x000fea0003800000 */
[----:B------:R-:W-:Y:S01]  /*10100*/  ISETP.NE.AND P0, PT, R10, RZ, PT ;  /* 0x000000ff0a00720c */ /* 0x000fe20003f05270 */
[----:B-1----:R-:W-:-:S04]  /*10110*/  IMAD.MOV.U32 R3, RZ, RZ, 0x2000 ;  /* 0x00002000ff037424 */ /* 0x002fc800078e00ff */
[----:B------:R3:W-:Y:S08]  /*10120*/  SYNCS.ARRIVE.TRANS64 RZ, [UR38+0x38830], R3 ;  /* 0x03883003ffff79a7 */ /* 0x0007f00008000026 */
[----:B---3--:R-:W-:Y:S05]  /*10130*/  @!P0 BRA `(.L_x_3278) ;  /* 0x0000000000048947 */ /* 0x008fea0003800000 */
[----:B------:R-:W-:Y:S01]  /*10140*/  BPT.TRAP 0x1 ;  /* 0x000000040000795c */ /* 0x000fe20000300000 */
.L_x_3278:
[----:B------:R-:W-:Y:S05]  /*10150*/  BSYNC B2 ;  /* 0x0000000000027941 */ /* 0x000fea0003800000 */
.L_x_3277:
        /* <DEDUP_REMOVED lines=11> */
.L_x_3279:
        /* <DEDUP_REMOVED lines=11> */
.L_x_3354:
[----:B------:R-:W-:Y:S05]  /*102c0*/  BSYNC B2 ;  /* 0x0000000000027941 */ /* 0x000fea0003800000 */
.L_x_3280:
        /* <DEDUP_REMOVED lines=9> */
.L_x_3283:
[----:B------:R-:W-:Y:S05]  /*10360*/  BSYNC B2 ;  /* 0x0000000000027941 */ /* 0x000fea0003800000 */
.L_x_3282:
        /* <DEDUP_REMOVED lines=9> */
.L_x_3284:
        /* <DEDUP_REMOVED lines=13> */
.L_x_3285:
        /* <DEDUP_REMOVED lines=13> */
.L_x_3286:
        /* <DEDUP_REMOVED lines=13> */
.L_x_3287:
        /* <DEDUP_REMOVED lines=13> */
.L_x_3288:
        /* <DEDUP_REMOVED lines=13> */
.L_x_3289:
        /* <DEDUP_REMOVED lines=13> */
.L_x_3290:
        /* <DEDUP_REMOVED lines=13> */
.L_x_3291:
        /* <DEDUP_REMOVED lines=8> */
.L_x_3273:
[----:B------:R-:W-:Y:S05]  /*10a30*/  BSYNC B1 ;  /* 0x0000000000017941 */ /* 0x000fea0003800000 */
.L_x_3272:
[----:B------:R-:W-:Y:S01]  /*10a40*/  VIADD R8, R8, 0xfffffffe ;  /* 0xfffffffe08087836 */ /* 0x000fe20000000000 */
[----:B------:R-:W-:Y:S06]  /*10a50*/  @P1 BRA `(.L_x_3292) ;  /* 0xffffffe800301947 */ /* 0x000fec000383ffff */
[----:B------:R-:W-:Y:S05]  /*10a60*/  BSYNC B0 ;  /* 0x0000000000007941 */ /* 0x000fea0003800000 */
.L_x_3251:
[----:B------:R-:W-:-:S13]  /*10a70*/  ISETP.NE.AND P0, PT, R11, RZ, PT ;  /* 0x000000ff0b00720c */ /* 0x000fda0003f05270 */
[----:B------:R-:W-:Y:S05]  /*10a80*/  @!P0 BRA `(.L_x_3220) ;  /* 0x0000000800e48947 */ /* 0x000fea0003800000 */
[----:B------:R-:W-:Y:S01]  /*10a90*/  LOP3.LUT P1, RZ, R17, 0x2, RZ, 0xc0, !PT ;  /* 0x0000000211ff7812 */ /* 0x000fe2000782c0ff */
[----:B------:R-:W-:-:S12]  /*10aa0*/  BSSY B0, `(.L_x_3293) ;  /* 0x00000b4000007945 */ /* 0x000fd80003800000 */
[----:B------:R-:W-:Y:S05]  /*10ab0*/  @!P1 BRA `(.L_x_3294) ;  /* 0x0000000800c89947 */ /* 0x000fea0003800000 */
[----:B------:R-:W-:-:S13]  /*10ac0*/  LOP3.LUT P1, RZ, R17, 0x1, RZ, 0xc0, !PT ;  /* 0x0000000111ff7812 */ /* 0x000fda000782c0ff */
[----:B------:R-:W-:Y:S05]  /*10ad0*/  @!P1 BRA `(.L_x_3295) ;  /* 0x00000000004c9947 */ /* 0x000fea0003800000 */
[----:B------:R-:W0:Y:S01]  /*10ae0*/  LDC R5, c[0x0][0x43c] ;  /* 0x00010f00ff057b82 */ /* 0x000e220000000800 */
[----:B------:R-:W-:Y:S01]  /*10af0*/  ULDC.64 UR4, c[0x0][0x428] ;  /* 0x00010a0000047ab9 */ /* 0x000fe20000000a00 */
[----:B------:R-:W-:Y:S01]  /*10b00*/  ULDC.64 UR6, c[0x0][0x208] ;  /* 0x0000820000067ab9 */ /* 0x000fe20000000a00 */
[----:B------:R-:W-:-:S04]  /*10b10*/  IMAD R19, R19, UR4, RZ ;  /* 0x0000000413137c24 */ /* 0x000fc8000f8e02ff */
[----:B------:R-:W-:Y:S01]  /*10b20*/  IMAD R7, R18, UR5, R19 ;  /* 0x0000000512077c24 */ /* 0x000fe2000f8e0213 */
[----:B0-----:R-:W-:-:S13]  /*10b30*/  ISETP.NE.AND P0, PT, R5, 0x1, PT ;  /* 0x000000010500780c */ /* 0x001fda0003f05270 */
[----:B------:R-:W0:Y:S02]  /*10b40*/  @P0 LDC.64 R2, c[0x0][0x440] ;  /* 0x00011000ff020b82 */ /* 0x000e240000000a00 */
[----:B0-----:R-:W-:-:S04]  /*10b50*/  @P0 IMAD.HI.U32 R4, R8, R2, RZ ;  /* 0x0000000208040227 */ /* 0x001fc800078e00ff */
[----:B------:R-:W-:Y:S01]  /*10b60*/  IMAD.MOV.U32 R2, RZ, RZ, R8 ;  /* 0x000000ffff027224 */ /* 0x000fe200078e0008 */
[----:B------:R-:W-:-:S04]  /*10b70*/  @P0 SHF.R.U32.HI R2, RZ, R3, R4 ;  /* 0x00000003ff020219 */ /* 0x000fc80000011604 */
[----:B------:R-:W-:-:S03]  /*10b80*/  SHF.R.S32.HI R3, RZ, 0x1f, R2 ;  /* 0x0000001fff037819 */ /* 0x000fc60000011402 */
        /* <DEDUP_REMOVED lines=8> */
.L_x_3295:
[----:B------:R-:W1:Y:S01]  /*10c10*/  S2R R2, SR_TID.X ;  /* 0x0000000000027919 */ /* 0x000e620000002100 */
[----:B------:R-:W-:Y:S01]  /*10c20*/  BSSY B1, `(.L_x_3296) ;  /* 0x0000006000017945 */ /* 0x000fe20003800000 */
[----:B-1----:R-:W-:Y:S02]  /*10c30*/  LOP3.LUT R3, R2, 0x7f, RZ, 0xc0, !PT ;  /* 0x0000007f02037812 */ /* 0x002fe400078ec0ff */
[----:B------:R-:W-:Y:S02]  /*10c40*/  SHF.L.U32 R2, R0, 0x1f, RZ ;  /* 0x0000001f00027819 */ /* 0x000fe400000006ff */
[----:B------:R-:W-:Y:S02]  /*10c50*/  ISETP.NE.AND P1, PT, R3, RZ, PT ;  /* 0x000000ff0300720c */ /* 0x000fe40003f25270 */
[----:B------:R-:W1:Y:S02]  /*10c60*/  SYNCS.PHASECHK.TRANS64.TRYWAIT P0, [UR38+0x38848], R2 ;  /* 0x03884802ff0075a7 */ /* 0x000e640008000166 */
[----:B-1----:R-:W-:Y:S09]  /*10c70*/  @!P0 BRA `(.L_x_3297) ;  /* 0x00000020005c8947 */ /* 0x002ff20003800000 */
.L_x_3355:
[----:B------:R-:W-:Y:S05]  /*10c80*/  BSYNC B1 ;  /* 0x0000000000017941 */ /* 0x000fea0003800000 */
.L_x_3296:
[----:B------:R-:W-:Y:S04]  /*10c90*/  BSSY B1, `(.L_x_3298) ;  /* 0x0000007000017945 */ /* 0x000fe80003800000 */
[----:B------:R-:W-:Y:S05]  /*10ca0*/  @P1 BRA `(.L_x_3299) ;  /* 0x0000000000141947 */ /* 0x000fea0003800000 */
[----:B------:R-:W-:Y:S01]  /*10cb0*/  ISETP.NE.AND P0, PT, R10, RZ, PT ;  /* 0x000000ff0a00720c */ /* 0x000fe20003f05270 */
[----:B-1----:R-:W-:-:S04]  /*10cc0*/  IMAD.MOV.U32 R3, RZ, RZ, 0x2000 ;  /* 0x00002000ff037424 */ /* 0x002fc800078e00ff */
[----:B------:R3:W-:Y:S08]  /*10cd0*/  SYNCS.ARRIVE.TRANS64 RZ, [UR38+0x38838], R3 ;  /* 0x03883803ffff79a7 */ /* 0x0007f00008000026 */
[----:B---3--:R-:W-:Y:S05]  /*10ce0*/  @!P0 BRA `(.L_x_3299) ;  /* 0x0000000000048947 */ /* 0x008fea0003800000 */
[----:B------:R-:W-:Y:S01]  /*10cf0*/  BPT.TRAP 0x1 ;  /* 0x000000040000795c */ /* 0x000fe20000300000 */
.L_x_3299:
[----:B------:R-:W-:Y:S05]  /*10d00*/  BSYNC B1 ;  /* 0x0000000000017941 */ /* 0x000fea0003800000 */
.L_x_3298:
[----:B------:R-:W-:Y:S01]  /*10d10*/  IMAD.MOV.U32 R4, RZ, RZ, RZ ;  /* 0x000000ffff047224 */ /* 0x000fe200078e00ff */
        /* <DEDUP_REMOVED lines=10> */
.L_x_3300:
        /* <DEDUP_REMOVED lines=11> */
.L_x_3356:
[----:B------:R-:W-:Y:S05]  /*10e70*/  BSYNC B1 ;  /* 0x0000000000017941 */ /* 0x000fea0003800000 */
.L_x_3301:
[----:B------:R-:W-:Y:S01]  /*10e80*/  BSSY B1, `(.L_x_3303) ;  /* 0x0000009000017945 */ /* 0x000fe20003800000 */
[----:B-1----:R-:W-:Y:S02]  /*10e90*/  IMAD.MOV.U32 R2, RZ, RZ, 0x0 ;  /* 0x00000000ff027424 */ /* 0x002fe400078e00ff */
[----:B------:R-:W-:Y:S01]  /*10ea0*/  IMAD.MOV.U32 R3, RZ, RZ, 0x14f00000 ;  /* 0x14f00000ff037424 */ /* 0x000fe200078e00ff */
[----:B------:R-:W-:Y:S06]  /*10eb0*/  @P1 BRA `(.L_x_3304) ;  /* 0x0000000000141947 */ /* 0x000fec0003800000 */
[----:B------:R-:W-:Y:S01]  /*10ec0*/  ISETP.NE.AND P0, PT, R10, RZ, PT ;  /* 0x000000ff0a00720c */ /* 0x000fe20003f05270 */
[----:B------:R-:W-:-:S04]  /*10ed0*/  IMAD.MOV.U32 R5, RZ, RZ, 0x10000 ;  /* 0x00010000ff057424 */ /* 0x000fc800078e00ff */
[----:B------:R1:W-:Y:S08]  /*10ee0*/  SYNCS.ARRIVE.TRANS64 RZ, [UR38+0x38858], R5 ;  /* 0x03885805ffff79a7 */ /* 0x0003f00008000026 */
[----:B-1----:R-:W-:Y:S05]  /*10ef0*/  @!P0 BRA `(.L_x_3304) ;  /* 0x0000000000048947 */ /* 0x002fea0003800000 */
[----:B------:R-:W-:Y:S01]  /*10f00*/  BPT.TRAP 0x1 ;  /* 0x000000040000795c */ /* 0x000fe20000300000 */
.L_x_3304:
[----:B------:R-:W-:Y:S05]  /*10f10*/  BSYNC B1 ;  /* 0x0000000000017941 */ /* 0x000fea0003800000 */
.L_x_3303:
        /* <DEDUP_REMOVED lines=9> */
.L_x_3305:
        /* <DEDUP_REMOVED lines=13> */
.L_x_3306:
        /* <DEDUP_REMOVED lines=13> */
.L_x_3307:
        /* <DEDUP_REMOVED lines=13> */
.L_x_3308:
        /* <DEDUP_REMOVED lines=13> */
.L_x_3309:
        /* <DEDUP_REMOVED lines=13> */
.L_x_3310:
        /* <DEDUP_REMOVED lines=13> */
.L_x_3311:
        /* <DEDUP_REMOVED lines=13> */
.L_x_3312:
        /* <DEDUP_REMOVED lines=8> */
.L_x_3294:
[----:B------:R-:W-:Y:S05]  /*115e0*/  BSYNC B0 ;  /* 0x0000000000007941 */ /* 0x000fea0003800000 */
.L_x_3293:
[----:B------:R-:W-:Y:S01]  /*115f0*/  LOP3.LUT R0, R0, 0x1, RZ, 0x3c, !PT ;  /* 0x0000000100007812 */ /* 0x000fe200078e3cff */
[----:B------:R-:W-:Y:S02]  /*11600*/  IMAD.MOV.U32 R6, RZ, RZ, RZ ;  /* 0x000000ffff067224 */ /* 0x000fe400078e00ff */
[----:B------:R-:W-:-:S07]  /*11610*/  IMAD.MOV.U32 R9, RZ, RZ, RZ ;  /* 0x000000ffff097224 */ /* 0x000fce00078e00ff */
.L_x_3220:
[----:B------:R-:W1:Y:S01]  /*11620*/  S2R R3, SR_CgaCtaId ;  /* 0x0000000000037919 */ /* 0x000e620000008800 */
[----:B------:R-:W-:Y:S02]  /*11630*/  MOV R2, 0x400 ;  /* 0x0000040000027802 */ /* 0x000fe40000000f00 */
[----:B------:R-:W-:Y:S02]  /*11640*/  SHF.L.U32 R9, R9, 0x1f, RZ ;  /* 0x0000001f09097819 */ /* 0x000fe400000006ff */
[----:B-1----:R-:W-:-:S04]  /*11650*/  LEA R2, R3, R2, 0x18 ;  /* 0x0000000203027211 */ /* 0x002fc800078ec0ff */
[----:B------:R-:W1:Y:S02]  /*11660*/  SYNCS.PHASECHK.TRANS64.TRYWAIT P0, [R2+URZ+0x38820], R9 ;  /* 0x03882009020075a7 */ /* 0x000e64000800017f */
[----:B-1----:R-:W-:Y:S05]  /*11670*/  @!P0 BRA `(.L_x_3313) ;  /* 0x00000018000c8947 */ /* 0x002fea0003800000 */
.L_x_3357:
[----:B------:R-:W-:-:S03]  /*11680*/  UMOV UR4, 0xffffffff ;  /* 0xffffffff00047882 */ /* 0x000fc60000000000 */
[----:B------:R-:W-:Y:S05]  /*11690*/  BRA.DIV UR4, `(.L_x_3314) ;  /* 0x0000001a04187947 */ /* 0x000fea000b800000 */
[----:B------:R-:W3:Y:S02]  /*116a0*/  S2R R3, SR_TID.X ;  /* 0x0000000000037919 */ /* 0x000ee40000002100 */
[----:B---3--:R-:W-:-:S04]  /*116b0*/  SHF.R.U32.HI R3, RZ, 0x5, R3 ;  /* 0x00000005ff037819 */ /* 0x008fc80000011603 */
[----:B------:R-:W-:-:S05]  /*116c0*/  LOP3.LUT R3, R3, 0x3, RZ, 0xc0, !PT ;  /* 0x0000000303037812 */ /* 0x000fca00078ec0ff */
[----:B--2---:R2:W3:Y:S02]  /*116d0*/  SHFL.IDX PT, R14, R3, RZ, 0x1f ;  /* 0x00001fff030e7589 */ /* 0x0044e400000e0000 */
.L_x_3360:
[----:B---3--:R-:W-:-:S13]  /*116e0*/  ISETP.NE.AND P0, PT, R14, RZ, PT ;  /* 0x000000ff0e00720c */ /* 0x008fda0003f05270 */
[----:B------:R-:W-:Y:S05]  /*116f0*/  @P0 BRA `(.L_x_3186) ;  /* 0x0000000000900947 */ /* 0x000fea0003800000 */
[----:B------:R-:W-:-:S03]  /*11700*/  UMOV UR4, 0xffffffff ;  /* 0xffffffff00047882 */ /* 0x000fc60000000000 */
[----:B------:R-:W-:Y:S05]  /*11710*/  BRA.DIV UR4, `(.L_x_3315) ;  /* 0x0000001a042c7947 */ /* 0x000fea000b800000 */
[----:B------:R-:W-:-:S13]  /*11720*/  ELECT P6, URZ, PT ;  /* 0x00000000003f782f */ /* 0x000fda00038c0000 */
.L_x_3363:
[----:B------:R-:W-:Y:S05]  /*11730*/  @!P6 BRA `(.L_x_3186) ;  /* 0x000000000080e947 */ /* 0x000fea0003800000 */
[----:B--2---:R-:W2:Y:S02]  /*11740*/  LDL R3, [R1+0x28] ;  /* 0x0000280001037983 */ /* 0x004ea40000100800 */
[----:B--2---:R-:W-:-:S13]  /*11750*/  R2UR UR4, R3 ;  /* 0x00000000030472ca */ /* 0x004fda00000e0000 */
[----:B------:R-:W-:-:S06]  /*11760*/  ULOP3.LUT UR4, UR4, 0x2, URZ, 0xfc, !UPT ;  /* 0x0000000204047892 */ /* 0x000fcc000f8efc3f */
[----:B------:R-:W-:-:S05]  /*11770*/  IMAD.U32 R3, RZ, RZ, UR4 ;  /* 0x00000004ff037e24 */ /* 0x000fca000f8e00ff */
[----:B------:R-:W-:-:S13]  /*11780*/  ISETP.NE.AND P2, PT, R3, 0x3, PT ;  /* 0x000000030300780c */ /* 0x000fda0003f45270 */
[----:B------:R-:W-:Y:S05]  /*11790*/  @!P2 BRA `(.L_x_3316) ;  /* 0x000000000004a947 */ /* 0x000fea0003800000 */
[----:B------:R-:W-:Y:S01]  /*117a0*/  BPT.TRAP 0x1 ;  /* 0x000000040000795c */ /* 0x000fe20000300000 */
.L_x_3316:
[----:B------:R-:W-:Y:S01]  /*117b0*/  VIADD R8, R2, 0x38840 ;  /* 0x0003884002087836 */ /* 0x000fe20000000000 */
[----:B------:R-:W-:Y:S01]  /*117c0*/  SHF.L.U32 R4, R0, 0x1f, RZ ;  /* 0x0000001f00047819 */ /* 0x000fe200000006ff */
[C---:B------:R-:W-:Y:S02]  /*117d0*/  VIADD R3, R6.reuse, 0x1 ;  /* 0x0000000106037836 */ /* 0x040fe40000000000 */
[----:B------:R-:W-:-:S03]  /*117e0*/  IMAD R7, R6, 0x8, R8 ;  /* 0x0000000806077824 */ /* 0x000fc600078e0208 */
[C---:B------:R-:W-:Y:S01]  /*117f0*/  ISETP.NE.AND P1, PT, R3.reuse, 0x2, PT ;  /* 0x000000020300780c */ /* 0x040fe20003f25270 */
[----:B------:R-:W2:Y:S03]  /*11800*/  SYNCS.PHASECHK.TRANS64.TRYWAIT P0, [R7+URZ], R4 ;  /* 0x00000004070075a7 */ /* 0x000ea6000800017f */
[----:B------:R-:W-:Y:S02]  /*11810*/  SEL R5, RZ, 0x1, P1 ;  /* 0x00000001ff057807 */ /* 0x000fe40000800000 */
[----:B------:R-:W-:Y:S02]  /*11820*/  SEL R3, R3, RZ, P1 ;  /* 0x000000ff03037207 */ /* 0x000fe40000800000 */
[----:B------:R-:W-:-:S03]  /*11830*/  LOP3.LUT R0, R0, R5, RZ, 0x3c, !PT ;  /* 0x0000000500007212 */ /* 0x000fc600078e3cff */
[----:B------:R-:W-:Y:S01]  /*11840*/  IMAD R5, R3, 0x8, R8 ;  /* 0x0000000803057824 */ /* 0x000fe200078e0208 */
[----:B------:R-:W-:Y:S01]  /*11850*/  SHF.L.U32 R0, R0, 0x1f, RZ ;  /* 0x0000001f00007819 */ /* 0x000fe200000006ff */
[----:B--2---:R-:W-:Y:S06]  /*11860*/  @!P0 BRA `(.L_x_3317) ;  /* 0x0000001400f88947 */ /* 0x004fec0003800000 */
.L_x_3364:
[----:B------:R-:W3:Y:S02]  /*11870*/  SYNCS.PHASECHK.TRANS64.TRYWAIT P0, [R5+URZ], R0 ;  /* 0x00000000050075a7 */ /* 0x000ee4000800017f */
[----:B---3--:R-:W-:Y:S05]  /*11880*/  @!P0 BRA `(.L_x_3318) ;  /* 0x0000001800048947 */ /* 0x008fea0003800000 */
.L_x_3365:
[----:B------:R-:W-:Y:S05]  /*11890*/  @!P2 BRA `(.L_x_3319) ;  /* 0x000000000004a947 */ /* 0x000fea0003800000 */
[----:B------:R-:W-:Y:S01]  /*118a0*/  BPT.TRAP 0x1 ;  /* 0x000000040000795c */ /* 0x000fe20000300000 */
.L_x_3319:
[----:B-1----:R-:W-:-:S04]  /*118b0*/  VIADD R2, R2, 0x38860 ;  /* 0x0003886002027836 */ /* 0x002fc80000000000 */
[----:B---3--:R-:W-:-:S04]  /*118c0*/  IMAD R5, R6, 0x8, R2 ;  /* 0x0000000806057824 */ /* 0x008fc800078e0202 */
[----:B------:R-:W1:Y:S02]  /*118d0*/  SYNCS.PHASECHK.TRANS64.TRYWAIT P0, [R5+URZ], R4 ;  /* 0x00000004050075a7 */ /* 0x000e64000800017f */
[----:B-1----:R-:W-:Y:S05]  /*118e0*/  @!P0 BRA `(.L_x_3320) ;  /* 0x0000001800008947 */ /* 0x002fea0003800000 */
.L_x_3366:
[----:B------:R-:W-:-:S07]  /*118f0*/  IMAD R3, R3, 0x8, R2 ;  /* 0x0000000803037824 */ /* 0x000fce00078e0202 */
.L_x_3321:
[----:B---3--:R3:W4:Y:S02]  /*11900*/  SYNCS.PHASECHK.TRANS64.TRYWAIT P0, [R3+URZ], R0 ;  /* 0x00000000030075a7 */ /* 0x008724000800017f */
[----:B----4-:R-:W-:Y:S05]  /*11910*/  @!P0 NANOSLEEP.SYNCS 0x989680 ;  /* 0x009896800000895d */ /* 0x010fea0003900000 */
[----:B------:R-:W4:Y:S02]  /*11920*/  @!P0 SYNCS.PHASECHK.TRANS64 P0, [R3+URZ], R0 ;  /* 0x00000000030085a7 */ /* 0x000f24000800007f */
[----:B----4-:R-:W-:Y:S05]  /*11930*/  @!P0 BRA `(.L_x_3321) ;  /* 0xfffffffc00f08947 */ /* 0x010fea000383ffff */
.L_x_3186:
[----:B------:R-:W-:Y:S05]  /*11940*/  BSYNC B6 ;  /* 0x0000000000067941 */ /* 0x000fea0003800000 */
.L_x_3183:
[----:B------:R-:W-:Y:S05]  /*11950*/  EXIT ;  /* 0x000000000000794d */ /* 0x000fea0003800000 */
.L_x_3194:
[----:B0-----:R0:W1:Y:S02]  /*11960*/  SYNCS.PHASECHK.TRANS64.TRYWAIT P0, [R184+URZ+0x38800], R7 ;  /* 0x03880007b80075a7 */ /* 0x001064000800017f */
[----:B-1----:R-:W-:Y:S05]  /*11970*/  @!P0 NANOSLEEP.SYNCS 0x989680 ;  /* 0x009896800000895d */ /* 0x002fea0003900000 */
[----:B------:R-:W1:Y:S02]  /*11980*/  @!P0 SYNCS.PHASECHK.TRANS64 P0, [R184+URZ+0x38800], R7 ;  /* 0x03880007b80085a7 */ /* 0x000e64000800007f */
[----:B-1----:R-:W-:Y:S05]  /*11990*/  @!P0 BRA `(.L_x_3194) ;  /* 0xfffffffc00f08947 */ /* 0x002fea000383ffff */
[----:B------:R-:W-:Y:S05]  /*119a0*/  BRA `(.L_x_3322) ;  /* 0xffffff1800a47947 */ /* 0x000fea000383ffff */
.L_x_3198:
[----:B--2---:R2:W3:Y:S02]  /*119b0*/  SYNCS.PHASECHK.TRANS64.TRYWAIT P1, [R184+URZ+0x38830], R7 ;  /* 0x03883007b80075a7 */ /* 0x0044e4000802017f */
[----:B---3--:R-:W-:Y:S05]  /*119c0*/  @!P1 NANOSLEEP.SYNCS 0x989680 ;  /* 0x009896800000995d */ /* 0x008fea0003900000 */
[----:B------:R-:W3:Y:S02]  /*119d0*/  @!P1 SYNCS.PHASECHK.TRANS64 P1, [R184+URZ+0x38830], R7 ;  /* 0x03883007b80095a7 */ /* 0x000ee4000802007f */
[----:B---3--:R-:W-:Y:S05]  /*119e0*/  @!P1 BRA `(.L_x_3198) ;  /* 0xfffffffc00f09947 */ /* 0x008fea000383ffff */
[----:B------:R-:W-:Y:S05]  /*119f0*/  BRA `(.L_x_3197) ;  /* 0xffffff1800f07947 */ /* 0x000fea000383ffff */
.L_x_3199:
[----:B---3--:R3:W4:Y:S02]  /*11a00*/  SYNCS.PHASECHK.TRANS64.TRYWAIT P1, [R184+URZ+0x38810], R7 ;  /* 0x03881007b80075a7 */ /* 0x008724000802017f */
[----:B----4-:R-:W-:Y:S05]  /*11a10*/  @!P1 NANOSLEEP.SYNCS 0x989680 ;  /* 0x009896800000995d */ /* 0x010fea0003900000 */
[----:B------:R-:W4:Y:S02]  /*11a20*/  @!P1 SYNCS.PHASECHK.TRANS64 P1, [R184+URZ+0x38810], R7 ;  /* 0x03881007b80095a7 */ /* 0x000f24000802007f */
[----:B----4-:R-:W-:Y:S05]  /*11a30*/  @!P1 BRA `(.L_x_3199) ;  /* 0xfffffffc00f09947 */ /* 0x010fea000383ffff */
[----:B------:R-:W-:Y:S05]  /*11a40*/  BRA `(.L_x_3323) ;  /* 0xffffff1c00e07947 */ /* 0x000fea000383ffff */
.L_x_3203:
[----:B------:R0:W0:Y:S02]  /*11a50*/  SYNCS.PHASECHK.TRANS64.TRYWAIT P1, [R184+URZ+0x38850], R7 ;  /* 0x03885007b80075a7 */ /* 0x000024000802017f */
[----:B0-----:R-:W-:Y:S05]  /*11a60*/  @!P1 NANOSLEEP.SYNCS 0x989680 ;  /* 0x009896800000995d */ /* 0x001fea0003900000 */
[----:B------:R-:W0:Y:S02]  /*11a70*/  @!P1 SYNCS.PHASECHK.TRANS64 P1, [R184+URZ+0x38850], R7 ;  /* 0x03885007b80095a7 */ /* 0x000e24000802007f */
[----:B0-----:R-:W-:Y:S05]  /*11a80*/  @!P1 BRA `(.L_x_3203) ;  /* 0xfffffffc00f09947 */ /* 0x001fea000383ffff */
[----:B------:R-:W-:Y:S05]  /*11a90*/  BRA `(.L_x_3202) ;  /* 0xffffff20000c7947 */ /* 0x000fea000383ffff */
.L_x_3208:
[----:B-1----:R1:W2:Y:S02]  /*11aa0*/  SYNCS.PHASECHK.TRANS64.TRYWAIT P3, [R196+URZ+0x38830], R199 ;  /* 0x038830c7c40075a7 */ /* 0x0022a4000806017f */
[----:B--2---:R-:W-:Y:S05]  /*11ab0*/  @!P3 NANOSLEEP.SYNCS 0x989680 ;  /* 0x009896800000b95d */ /* 0x004fea0003900000 */
[----:B------:R-:W2:Y:S02]  /*11ac0*/  @!P3 SYNCS.PHASECHK.TRANS64 P3, [R196+URZ+0x38830], R199 ;  /* 0x038830c7c400b5a7 */ /* 0x000ea4000806007f */
[----:B--2---:R-:W-:Y:S05]  /*11ad0*/  @!P3 BRA `(.L_x_3208) ;  /* 0xfffffffc00f0b947 */ /* 0x004fea000383ffff */
[----:B------:R-:W-:Y:S05]  /*11ae0*/  BRA `(.L_x_3207) ;  /* 0xffffff4800347947 */ /* 0x000fea000383ffff */
.L_x_3212:
[----:B---3--:R3:W4:Y:S02]  /*11af0*/  SYNCS.PHASECHK.TRANS64.TRYWAIT P3, [R196+URZ+0x38850], R199 ;  /* 0x038850c7c40075a7 */ /* 0x008724000806017f */
[----:B----4-:R-:W-:Y:S05]  /*11b00*/  @!P3 NANOSLEEP.SYNCS 0x989680 ;  /* 0x009896800000b95d */ /* 0x010fea0003900000 */
[----:B------:R-:W4:Y:S02]  /*11b10*/  @!P3 SYNCS.PHASECHK.TRANS64 P3, [R196+URZ+0x38850], R199 ;  /* 0x038850c7c400b5a7 */ /* 0x000f24000806007f */
[----:B----4-:R-:W-:Y:S05]  /*11b20*/  @!P3 BRA `(.L_x_3212) ;  /* 0xfffffffc00f0b947 */ /* 0x010fea000383ffff */
[----:B------:R-:W-:Y:S05]  /*11b30*/  BRA `(.L_x_3211) ;  /* 0xffffff4800fc7947 */ /* 0x000fea000383ffff */
.L_x_3225:
[----:B------:R-:W-:Y:S02]  /*11b40*/  IMAD.MOV.U32 R13, RZ, RZ, R6 ;  /* 0x000000ffff0d7224 */ /* 0x000fe400078e0006 */
[----:B------:R-:W-:Y:S02]  /*11b50*/  IMAD.MOV.U32 R12, RZ, RZ, RZ ;  /* 0x000000ffff0c7224 */ /* 0x000fe400078e00ff */
[----:B------:R-:W-:Y:S02]  /*11b60*/  IMAD.MOV.U32 R11, RZ, RZ, 0x1f ;  /* 0x0000001fff0b7424 */ /* 0x000fe400078e00ff */
[----:B------:R-:W-:-:S07]  /*11b70*/  IMAD.MOV.U32 R15, RZ, RZ, -0x1 ;  /* 0xffffffffff0f7424 */ /* 0x000fce00078e00ff */
[----:B------:R-:W-:Y:S05]  /*11b80*/  WARPSYNC.COLLECTIVE R15, `(.L_x_3324) ;  /* 0x000000000f087348 */ /* 0x000fea0003c00000 */
[----:B------:R0:W1:Y:S02]  /*11b90*/  SHFL.IDX P6, R14, R13, R12, R11 ;  /* 0x0000000c0d0e7389 */ /* 0x00006400000c000b */
[----:B01----:R-:W-:Y:S01]  /*11ba0*/  ENDCOLLECTIVE ;  /* 0x000000000000791b */ /* 0x003fe20003800000 */
.L_x_3324:
[----:B------:R-:W-:Y:S05]  /*11bb0*/  BRA `(.L_x_3325) ;  /* 0xffffffb000447947 */ /* 0x000fea000383ffff */
.L_x_3227:
[----:B------:R-:W-:Y:S01]  /*11bc0*/  BSSY B0, `(.L_x_3326) ;  /* 0x0000006000007945 */ /* 0x000fe20003800000 */
[----:B------:R-:W-:-:S07]  /*11bd0*/  IMAD.MOV.U32 R15, RZ, RZ, -0x1 ;  /* 0xffffffffff0f7424 */ /* 0x000fce00078e00ff */
[----:B0-----:R-:W-:Y:S05]  /*11be0*/  WARPSYNC.COLLECTIVE R15, `(.L_x_3327) ;  /* 0x000000000f0c7348 */ /* 0x001fea0003c00000 */
[----:B------:R-:W-:Y:S02]  /*11bf0*/  ELECT P6, UR62, PT ;  /* 0x00000000003e782f */ /* 0x000fe400038c0000 */
[----:B------:R-:W-:Y:S01]  /*11c00*/  MOV R14, UR62 ;  /* 0x0000003e000e7c02 */ /* 0x000fe20008000f00 */
[----:B0-----:R-:W-:Y:S10]  /*11c10*/  ENDCOLLECTIVE ;  /* 0x000000000000791b */ /* 0x001ff40003800000 */
.L_x_3327:
[----:B------:R-:W-:Y:S05]  /*11c20*/  BSYNC B0 ;  /* 0x0000000000007941 */ /* 0x000fea0003800000 */
.L_x_3326:
[----:B------:R-:W-:Y:S05]  /*11c30*/  BRA `(.L_x_3328) ;  /* 0xffffffb000487947 */ /* 0x000fea000383ffff */
.L_x_3229:
[----:B-1----:R-:W-:-:S04]  /*11c40*/  IMAD.U32 R3, RZ, RZ, UR38 ;  /* 0x00000026ff037e24 */ /* 0x002fc8000f8e00ff */
[----:B------:R1:W2:Y:S03]  /*11c50*/  SYNCS.PHASECHK.TRANS64.TRYWAIT P0, [R3+URZ+0x38840], R0 ;  /* 0x03884000030075a7 */ /* 0x0002a6000800017f */
[----:B--2---:R-:W-:Y:S05]  /*11c60*/  @!P0 NANOSLEEP.SYNCS 0x989680 ;  /* 0x009896800000895d */ /* 0x004fea0003900000 */
[----:B------:R-:W2:Y:S02]  /*11c70*/  @!P0 SYNCS.PHASECHK.TRANS64 P0, [R3+URZ+0x38840], R0 ;  /* 0x03884000030085a7 */ /* 0x000ea4000800007f */
[----:B--2---:R-:W-:Y:S05]  /*11c80*/  @!P0 BRA `(.L_x_3229) ;  /* 0xfffffffc00ec8947 */ /* 0x004fea000383ffff */
[----:B------:R-:W-:Y:S05]  /*11c90*/  BRA `(.L_x_3329) ;  /* 0xffffffb000ac7947 */ /* 0x000fea000383ffff */
.L_x_3232:
[----:B------:R-:W-:Y:S02]  /*11ca0*/  IMAD R6, R12, 0x40, R6 ;  /* 0x000000400c067824 */ /* 0x000fe400078e0206 */
[----:B------:R-:W-:Y:S02]  /*11cb0*/  IMAD.MOV.U32 R13, RZ, RZ, R3 ;  /* 0x000000ffff0d7224 */ /* 0x000fe400078e0003 */
[----:B------:R-:W-:Y:S01]  /*11cc0*/  IMAD.MOV.U32 R12, RZ, RZ, RZ ;  /* 0x000000ffff0c7224 */ /* 0x000fe200078e00ff */
[----:B------:R0:W-:Y:S01]  /*11cd0*/  STL [R1+0x4], R6 ;  /* 0x0000040601007387 */ /* 0x0001e20000100800 */
[----:B------:R-:W-:Y:S02]  /*11ce0*/  IMAD.MOV.U32 R11, RZ, RZ, 0x181f ;  /* 0x0000181fff0b7424 */ /* 0x000fe400078e00ff */
[----:B------:R-:W-:-:S07]  /*11cf0*/  IMAD.MOV.U32 R15, RZ, RZ, -0x1 ;  /* 0xffffffffff0f7424 */ /* 0x000fce00078e00ff */
[----:B0-----:R-:W-:Y:S05]  /*11d00*/  WARPSYNC.COLLECTIVE R15, `(.L_x_3330) ;  /* 0x000000000f087348 */ /* 0x001fea0003c00000 */
[----:B------:R1:W2:Y:S02]  /*11d10*/  SHFL.IDX P6, R14, R13, R12, R11 ;  /* 0x0000000c0d0e7389 */ /* 0x0002a400000c000b */
[----:B012---:R-:W-:Y:S01]  /*11d20*/  ENDCOLLECTIVE ;  /* 0x000000000000791b */ /* 0x007fe20003800000 */
.L_x_3330:
[----:B------:R-:W-:Y:S02]  /*11d30*/  IMAD.MOV.U32 R13, RZ, RZ, R0 ;  /* 0x000000ffff0d7224 */ /* 0x000fe400078e0000 */
[----:B------:R-:W-:-:S07]  /*11d40*/  IMAD.MOV.U32 R4, RZ, RZ, R14 ;  /* 0x000000ffff047224 */ /* 0x000fce00078e000e */
[----:B------:R-:W-:Y:S05]  /*11d50*/  WARPSYNC.COLLECTIVE R15, `(.L_x_3331) ;  /* 0x000000000f087348 */ /* 0x000fea0003c00000 */
[----:B------:R0:W1:Y:S02]  /*11d60*/  SHFL.IDX P6, R14, R13, R12, R11 ;  /* 0x0000000c0d0e7389 */ /* 0x00006400000c000b */
[----:B01----:R-:W-:Y:S01]  /*11d70*/  ENDCOLLECTIVE ;  /* 0x000000000000791b */ /* 0x003fe20003800000 */
.L_x_3331:
[----:B------:R-:W-:Y:S01]  /*11d80*/  ULDC UR4, c[0x0][0x288] ;  /* 0x0000a20000047ab9 */ /* 0x000fe20000000800 */
[----:B------:R-:W-:Y:S01]  /*11d90*/  ULDC.64 UR6, c[0x0][0x208] ;  /* 0x0000820000067ab9 */ /* 0x000fe20000000a00 */
[----:B------:R-:W-:-:S05]  /*11da0*/  IMAD R2, R7, UR4, RZ ;  /* 0x0000000407027c24 */ /* 0x000fca000f8e02ff */
[----:B------:R-:W-:Y:S01]  /*11db0*/  ISETP.GE.AND P1, PT, R6, R2, PT ;  /* 0x000000020600720c */ /* 0x000fe20003f26270 */
[----:B------:R-:W-:Y:S02]  /*11dc0*/  IMAD.MOV.U32 R13, RZ, RZ, R3 ;  /* 0x000000ffff0d7224 */ /* 0x000fe400078e0003 */
[----:B------:R-:W-:-:S10]  /*11dd0*/  IMAD.MOV.U32 R12, RZ, RZ, 0x1 ;  /* 0x00000001ff0c7424 */ /* 0x000fd400078e00ff */
[----:B------:R-:W-:Y:S02]  /*11de0*/  @!P1 LEA R9, R8, UR38, 0x1 ;  /* 0x0000002608099c11 */ /* 0x000fe4000f8e08ff */
[----:B------:R-:W-:-:S05]  /*11df0*/  @!P1 LEA R14, P2, R10, R14, 0x1 ;  /* 0x0000000e0a0e9211 */ /* 0x000fca00078408ff */
[----:B------:R-:W-:Y:S02]  /*11e00*/  @!P1 IMAD.X R5, RZ, RZ, R4, P2 ;  /* 0x000000ffff059224 */ /* 0x000fe400010e0604 */
[----:B------:R-:W-:-:S05]  /*11e10*/  @!P1 IMAD.MOV.U32 R4, RZ, RZ, R14 ;  /* 0x000000ffff049224 */ /* 0x000fca00078e000e */
[----:B------:R-:W-:Y:S01]  /*11e20*/  @!PT LDS RZ, [RZ] ;  /* 0x00000000fffff984 */ /* 0x000fe20000000800 */
[----:B------:R-:W-:Y:S01]  /*11e30*/  @!PT LDS RZ, [RZ] ;  /* 0x00000000fffff984 */ /* 0x000fe20000000800 */
[----:B------:R-:W-:Y:S01]  /*11e40*/  @!PT LDS RZ, [RZ] ;  /* 0x00000000fffff984 */ /* 0x000fe20000000800 */
[----:B------:R0:W-:Y:S02]  /*11e50*/  @!P1 LDGSTS.E.BYPASS.LTC128B.128 [R9+0x20400], desc[UR6][R4.64], !P0 ;  /* 0x2040000004099fae */ /* 0x0001e4000c101d46 */
[----:B0-----:R-:W-:Y:S05]  /*11e60*/  WARPSYNC.COLLECTIVE R15, `(.L_x_3332) ;  /* 0x000000000f087348 */ /* 0x001fea0003c00000 */
[----:B------:R1:W2:Y:S02]  /*11e70*/  SHFL.IDX P6, R14, R13, R12, R11 ;  /* 0x0000000c0d0e7389 */ /* 0x0002a400000c000b */
[----:B012---:R-:W-:Y:S01]  /*11e80*/  ENDCOLLECTIVE ;  /* 0x000000000000791b */ /* 0x007fe20003800000 */
.L_x_3332:
[----:B------:R-:W-:-:S04]  /*11e90*/  IMAD.MOV.U32 R9, RZ, RZ, R6 ;  /* 0x000000ffff097224 */ /* 0x000fc800078e0006 */
[C---:B------:R-:W-:Y:S02]  /*11ea0*/  VIADD R5, R9.reuse, 0x10 ;  /* 0x0000001009057836 */ /* 0x040fe40000000000 */
[----:B------:R-:W-:Y:S02]  /*11eb0*/  IMAD.MOV.U32 R13, RZ, RZ, R0 ;  /* 0x000000ffff0d7224 */ /* 0x000fe400078e0000 */
[----:B------:R-:W-:Y:S01]  /*11ec0*/  VIADD R9, R9, 0x20 ;  /* 0x0000002009097836 */ /* 0x000fe20000000000 */
[----:B------:R-:W-:Y:S01]  /*11ed0*/  ISETP.GE.AND P1, PT, R5, R2, PT ;  /* 0x000000020500720c */ /* 0x000fe20003f26270 */
[----:B------:R0:W-:Y:S04]  /*11ee0*/  STL [R1+0xc], R5 ;  /* 0x00000c0501007387 */ /* 0x0001e80000100800 */
[----:B------:R0:W-:Y:S01]  /*11ef0*/  STL [R1+0x10], R9 ;  /* 0x0000100901007387 */ /* 0x0001e20000100800 */
[----:B------:R-:W-:-:S07]  /*11f00*/  IMAD.MOV.U32 R4, RZ, RZ, R14 ;  /* 0x000000ffff047224 */ /* 0x000fce00078e000e */
[----:B0-----:R-:W-:Y:S05]  /*11f10*/  WARPSYNC.COLLECTIVE R15, `(.L_x_3333) ;  /* 0x000000000f087348 */ /* 0x001fea0003c00000 */
[----:B------:R1:W2:Y:S02]  /*11f20*/  SHFL.IDX P6, R14, R13, R12, R11 ;  /* 0x0000000c0d0e7389 */ /* 0x0002a400000c000b */
[----:B012---:R-:W-:Y:S01]  /*11f30*/  ENDCOLLECTIVE ;  /* 0x000000000000791b */ /* 0x007fe20003800000 */
.L_x_3333:
[----:B------:R-:W-:Y:S01]  /*11f40*/  ULDC.64 UR4, c[0x0][0x208] ;  /* 0x0000820000047ab9 */ /* 0x000fe20000000a00 */
[----:B------:R-:W-:Y:S01]  /*11f50*/  @!P1 LEA R7, R8, UR38, 0x1 ;  /* 0x0000002608079c11 */ /* 0x000fe2000f8e08ff */
[----:B------:R-:W-:Y:S02]  /*11f60*/  IMAD.MOV.U32 R13, RZ, RZ, R3 ;  /* 0x000000ffff0d7224 */ /* 0x000fe400078e0003 */
[----:B------:R-:W-:Y:S01]  /*11f70*/  IMAD.MOV.U32 R12, RZ, RZ, 0x2 ;  /* 0x00000002ff0c7424 */ /* 0x000fe200078e00ff */
[----:B------:R-:W-:-:S05]  /*11f80*/  @!P1 LEA R6, P2, R10, R14, 0x1 ;  /* 0x0000000e0a069211 */ /* 0x000fca00078408ff */
[----:B------:R-:W-:Y:S02]  /*11f90*/  @!P1 IMAD.X R5, RZ, RZ, R4, P2 ;  /* 0x000000ffff059224 */ /* 0x000fe400010e0604 */
[----:B------:R-:W-:-:S05]  /*11fa0*/  @!P1 IMAD.MOV.U32 R4, RZ, RZ, R6 ;  /* 0x000000ffff049224 */ /* 0x000fca00078e0006 */
[----:B------:R-:W-:Y:S01]  /*11fb0*/  @!PT LDS RZ, [RZ] ;  /* 0x00000000fffff984 */ /* 0x000fe20000000800 */
[----:B------:R-:W-:Y:S01]  /*11fc0*/  @!PT LDS RZ, [RZ] ;  /* 0x00000000fffff984 */ /* 0x000fe20000000800 */
[----:B------:R-:W-:Y:S01]  /*11fd0*/  @!PT LDS RZ, [RZ] ;  /* 0x00000000fffff984 */ /* 0x000fe20000000800 */
[----:B------:R0:W-:Y:S01]  /*11fe0*/  @!P1 LDGSTS.E.BYPASS.LTC128B.128 [R7+0x20c00], desc[UR4][R4.64], !P0 ;  /* 0x20c0000004079fae */ /* 0x0001e2000c101d44 */
[----:B------:R-:W-:-:S13]  /*11ff0*/  ISETP.GE.AND P1, PT, R9, R2, PT ;  /* 0x000000020900720c */ /* 0x000fda0003f26270 */
[----:B0-----:R-:W-:Y:S05]  /*12000*/  WARPSYNC.COLLECTIVE R15, `(.L_x_3334) ;  /* 0x000000000f087348 */ /* 0x001fea0003c00000 */
[----:B------:R1:W2:Y:S02]  /*12010*/  SHFL.IDX P6, R14, R13, R12, R11 ;  /* 0x0000000c0d0e7389 */ /* 0x0002a400000c000b */
[----:B012---:R-:W-:Y:S01]  /*12020*/  ENDCOLLECTIVE ;  /* 0x000000000000791b */ /* 0x007fe20003800000 */
.L_x_3334:
[----:B------:R-:W-:Y:S01]  /*12030*/  @!P1 LEA R6, R8, UR38, 0x1 ;  /* 0x0000002608069c11 */ /* 0x000fe2000f8e08ff */
[----:B------:R-:W-:Y:S02]  /*12040*/  IMAD.MOV.U32 R13, RZ, RZ, R0 ;  /* 0x000000ffff0d7224 */ /* 0x000fe400078e0000 */
[----:B------:R-:W-:-:S07]  /*12050*/  IMAD.MOV.U32 R4, RZ, RZ, R14 ;  /* 0x000000ffff047224 */ /* 0x000fce00078e000e */
[----:B------:R-:W-:Y:S05]  /*12060*/  WARPSYNC.COLLECTIVE R15, `(.L_x_3335) ;  /* 0x000000000f087348 */ /* 0x000fea0003c00000 */
[----:B------:R0:W1:Y:S02]  /*12070*/  SHFL.IDX P6, R14, R13, R12, R11 ;  /* 0x0000000c0d0e7389 */ /* 0x00006400000c000b */
[----:B01----:R-:W-:Y:S01]  /*12080*/  ENDCOLLECTIVE ;  /* 0x000000000000791b */ /* 0x003fe20003800000 */
.L_x_3335:
[----:B------:R-:W-:Y:S01]  /*12090*/  ULDC.64 UR4, c[0x0][0x208] ;  /* 0x0000820000047ab9 */ /* 0x000fe20000000a00 */
[----:B------:R-:W-:Y:S02]  /*120a0*/  IMAD.MOV.U32 R13, RZ, RZ, R3 ;  /* 0x000000ffff0d7224 */ /* 0x000fe400078e0003 */
[----:B------:R-:W-:Y:S01]  /*120b0*/  IMAD.MOV.U32 R12, RZ, RZ, 0x3 ;  /* 0x00000003ff0c7424 */ /* 0x000fe200078e00ff */
        /* <DEDUP_REMOVED lines=8> */
[----:B------:R0:W-:Y:S02]  /*12140*/  @!P1 LDGSTS.E.BYPASS.LTC128B.128 [R6+0x21400], desc[UR4][R4.64], !P0 ;  /* 0x2140000004069fae */ /* 0x0001e4000c101d44 */
[----:B0-----:R-:W-:Y:S05]  /*12150*/  WARPSYNC.COLLECTIVE R15, `(.L_x_3336) ;  /* 0x000000000f087348 */ /* 0x001fea0003c00000 */
[----:B------:R1:W2:Y:S02]  /*12160*/  SHFL.IDX P6, R14, R13, R12, R11 ;  /* 0x0000000c0d0e7389 */ /* 0x0002a400000c000b */
[----:B012---:R-:W-:Y:S01]  /*12170*/  ENDCOLLECTIVE ;  /* 0x000000000000791b */ /* 0x007fe20003800000 */
.L_x_3336:
[----:B------:R-:W-:Y:S02]  /*12180*/  IMAD.MOV.U32 R13, RZ, RZ, R0 ;  /* 0x000000ffff0d7224 */ /* 0x000fe400078e0000 */
[----:B------:R-:W-:-:S07]  /*12190*/  IMAD.MOV.U32 R3, RZ, RZ, R14 ;  /* 0x000000ffff037224 */ /* 0x000fce00078e000e */
[----:B------:R-:W-:Y:S05]  /*121a0*/  WARPSYNC.COLLECTIVE R15, `(.L_x_3337) ;  /* 0x000000000f087348 */ /* 0x000fea0003c00000 */
[----:B------:R0:W1:Y:S02]  /*121b0*/  SHFL.IDX P6, R14, R13, R12, R11 ;  /* 0x0000000c0d0e7389 */ /* 0x00006400000c000b */
[----:B01----:R-:W-:Y:S01]  /*121c0*/  ENDCOLLECTIVE ;  /* 0x000000000000791b */ /* 0x003fe20003800000 */
.L_x_3337:
[----:B------:R-:W-:Y:S05]  /*121d0*/  BRA `(.L_x_3338) ;  /* 0xffffffb400947947 */ /* 0x000fea000383ffff */
.L_x_3234:
        /* <DEDUP_REMOVED lines=8> */
.L_x_3340:
[----:B------:R-:W-:Y:S05]  /*12260*/  BSYNC B0 ;  /* 0x0000000000007941 */ /* 0x000fea0003800000 */
.L_x_3339:
[----:B------:R-:W0:Y:S01]  /*12270*/  S2R R3, SR_TID.X ;  /* 0x0000000000037919 */ /* 0x000e220000002100 */
[----:B------:R-:W-:-:S05]  /*12280*/  LOP3.LUT R8, R8, 0x7f, RZ, 0xc0, !PT ;  /* 0x0000007f08087812 */ /* 0x000fca00078ec0ff */
[----:B------:R-:W-:Y:S02]  /*12290*/  IMAD.SHL.U32 R9, R8, 0x8, RZ ;  /* 0x0000000808097824 */ /* 0x000fe400078e00ff */
[----:B------:R-:W-:Y:S02]  /*122a0*/  IMAD.MOV.U32 R13, RZ, RZ, R0 ;  /* 0x000000ffff0d7224 */ /* 0x000fe400078e0000 */
[----:B------:R-:W-:Y:S02]  /*122b0*/  IMAD.MOV.U32 R12, RZ, RZ, RZ ;  /* 0x000000ffff0c7224 */ /* 0x000fe400078e00ff */
[----:B------:R-:W-:Y:S02]  /*122c0*/  IMAD.MOV.U32 R11, RZ, RZ, 0x181f ;  /* 0x0000181fff0b7424 */ /* 0x000fe400078e00ff */
[----:B------:R-:W-:Y:S02]  /*122d0*/  IMAD.MOV.U32 R15, RZ, RZ, -0x1 ;  /* 0xffffffffff0f7424 */ /* 0x000fe400078e00ff */
[----:B0-----:R-:W-:-:S05]  /*122e0*/  IMAD.SHL.U32 R8, R3, 0x8, RZ ;  /* 0x0000000803087824 */ /* 0x001fca00078e00ff */
[----:B------:R-:W-:-:S04]  /*122f0*/  LOP3.LUT R8, R8, 0x1f8, RZ, 0xc0, !PT ;  /* 0x000001f808087812 */ /* 0x000fc800078ec0ff */
[----:B------:R-:W-:-:S04]  /*12300*/  LOP3.LUT R8, R8, 0x38, R3, 0x78, !PT ;  /* 0x0000003808087812 */ /* 0x000fc800078e7803 */
[----:B------:R-:W-:Y:S01]  /*12310*/  LOP3.LUT R8, R8, 0x200, R9, 0xf8, !PT ;  /* 0x0000020008087812 */ /* 0x000fe200078ef809 */
[----:B------:R-:W-:Y:S01]  /*12320*/  IMAD.MOV.U32 R2, RZ, RZ, R14 ;  /* 0x000000ffff027224 */ /* 0x000fe200078e000e */
[----:B------:R0:W5:Y:S03]  /*12330*/  LDL.LU R9, [R1+0xc] ;  /* 0x00000c0001097983 */ /* 0x0001660000300800 */
[----:B------:R-:W-:-:S07]  /*12340*/  IMAD.MOV.U32 R3, RZ, RZ, R8 ;  /* 0x000000ffff037224 */ /* 0x000fce00078e0008 */
[----:B0----5:R-:W-:Y:S05]  /*12350*/  WARPSYNC.COLLECTIVE R15, `(.L_x_3341) ;  /* 0x000000000f087348 */ /* 0x021fea0003c00000 */
[----:B------:R1:W2:Y:S02]  /*12360*/  SHFL.IDX P6, R14, R13, R12, R11 ;  /* 0x0000000c0d0e7389 */ /* 0x0002a400000c000b */
[----:B012--5:R-:W-:Y:S01]  /*12370*/  ENDCOLLECTIVE ;  /* 0x000000000000791b */ /* 0x027fe20003800000 */
.L_x_3341:
[----:B------:R-:W-:Y:S01]  /*12380*/  ULDC UR4, c[0x0][0x288] ;  /* 0x0000a20000047ab9 */ /* 0x000fe20000000800 */
[----:B------:R-:W2:Y:S04]  /*12390*/  LDL.LU R8, [R1+0x10] ;  /* 0x0000100001087983 */ /* 0x000ea80000300800 */
[----:B------:R-:W3:Y:S01]  /*123a0*/  LDL.LU R11, [R1+0x4] ;  /* 0x00000400010b7983 */ /* 0x000ee20000300800 */
[----:B------:R-:W-:Y:S01]  /*123b0*/  IMAD R7, R7, UR4, RZ ;  /* 0x0000000407077c24 */ /* 0x000fe2000f8e02ff */
[----:B------:R-:W-:Y:S01]  /*123c0*/  LOP3.LUT R17, R17, 0xffffff7f, RZ, 0xc0, !PT ;  /* 0xffffff7f11117812 */ /* 0x000fe200078ec0ff */
[----:B------:R-:W-:-:S03]  /*123d0*/  IMAD.MOV.U32 R15, RZ, RZ, R3 ;  /* 0x000000ffff0f7224 */ /* 0x000fc600078e0003 */
[----:B------:R-:W-:Y:S01]  /*123e0*/  @P1 LOP3.LUT R17, R17, 0x80, RZ, 0xfc, !PT ;  /* 0x0000008011111812 */ /* 0x000fe200078efcff */
[----:B------:R-:W-:-:S03]  /*123f0*/  IMAD.MOV.U32 R3, RZ, RZ, R14 ;  /* 0x000000ffff037224 */ /* 0x000fc600078e000e */
[C---:B------:R-:W-:Y:S02]  /*12400*/  LOP3.LUT P1, RZ, R17.reuse, 0x10, RZ, 0xc0, !PT ;  /* 0x0000001011ff7812 */ /* 0x040fe4000782c0ff */
[----:B------:R-:W-:Y:S01]  /*12410*/  LOP3.LUT R17, R17, 0xffffffbf, RZ, 0xc0, !PT ;  /* 0xffffffbf11117812 */ /* 0x000fe200078ec0ff */
[----:B------:R-:W-:Y:S01]  /*12420*/  ULDC.64 UR6, c[0x0][0x208] ;  /* 0x0000820000067ab9 */ /* 0x000fe20000000a00 */
[----:B------:R-:W-:Y:S02]  /*12430*/  IMAD.MOV.U32 R13, RZ, RZ, R6 ;  /* 0x000000ffff0d7224 */ /* 0x000fe400078e0006 */
[----:B------:R-:W-:Y:S01]  /*12440*/  IMAD.MOV.U32 R12, RZ, RZ, 0x1 ;  /* 0x00000001ff0c7424 */ /* 0x000fe200078e00ff */
[-C--:B--2---:R-:W-:Y:S02]  /*12450*/  ISETP.GE.AND P3, PT, R8, R7.reuse, PT ;  /* 0x000000070800720c */ /* 0x084fe40003f66270 */
[----:B---3--:R-:W-:-:S11]  /*12460*/  ISETP.GE.AND P4, PT, R11, R7, PT ;  /* 0x000000070b00720c */ /* 0x008fd60003f86270 */
[----:B------:R-:W-:Y:S02]  /*12470*/  @P3 LOP3.LUT R17, R17, 0x40, RZ, 0xfc, !PT ;  /* 0x0000004011113812 */ /* 0x000fe400078efcff */
[----:B------:R-:W-:-:S05]  /*12480*/  @!P4 LEA R3, P6, R10, R3, 0x1 ;  /* 0x000000030a03c211 */ /* 0x000fca00078c08ff */
[----:B------:R-:W-:Y:S01]  /*12490*/  @!P4 IMAD.X R2, RZ, RZ, R2, P6 ;  /* 0x000000ffff02c224 */ /* 0x000fe200030e0602 */
[----:B------:R-:W-:-:S04]  /*124a0*/  LOP3.LUT P6, RZ, R17, 0x8, RZ, 0xc0, !PT ;  /* 0x0000000811ff7812 */ /* 0x000fc800078cc0ff */
[----:B------:R-:W-:-:S04]  /*124b0*/  @!P4 LOP3.LUT R3, R3, R2, RZ, 0x3c, !PT ;  /* 0x000000020303c212 */ /* 0x000fc800078e3cff */
[----:B------:R-:W-:Y:S02]  /*124c0*/  @!P4 LOP3.LUT R2, R3, R2, RZ, 0x3c, !PT ;  /* 0x000000020302c212 */ /* 0x000fe400078e3cff */
[----:B------:R-:W-:Y:S02]  /*124d0*/  ISETP.GE.AND P2, PT, R9, R7, PT ;  /* 0x000000070900720c */ /* 0x000fe40003f46270 */
[----:B------:R-:W-:Y:S02]  /*124e0*/  @!P4 LOP3.LUT R8, R4, 0x40, RZ, 0xc0, !PT ;  /* 0x000000400408c812 */ /* 0x000fe400078ec0ff */
[----:B------:R-:W-:Y:S02]  /*124f0*/  @!P4 LEA R9, R15, UR38, 0x1 ;  /* 0x000000260f09cc11 */ /* 0x000fe4000f8e08ff */
[----:B------:R-:W-:Y:S02]  /*12500*/  @!P4 LOP3.LUT R3, R3, R2, RZ, 0x3c, !PT ;  /* 0x000000020303c212 */ /* 0x000fe400078e3cff */
[----:B------:R-:W-:-:S02]  /*12510*/  LOP3.LUT P3, RZ, R17, 0x4, RZ, 0xc0, !PT ;  /* 0x0000000411ff7812 */ /* 0x000fc4000786c0ff */
[----:B------:R-:W-:Y:S01]  /*12520*/  @!P4 SHF.R.U32.HI R8, RZ, 0x2, R8 ;  /* 0x00000002ff08c819 */ /* 0x000fe20000011608 */
[----:B------:R-:W-:Y:S01]  /*12530*/  @!PT LDS RZ, [RZ] ;  /* 0x00000000fffff984 */ /* 0x000fe20000000800 */
[----:B------:R-:W-:Y:S01]  /*12540*/  @!PT LDS RZ, [RZ] ;  /* 0x00000000fffff984 */ /* 0x000fe20000000800 */
[----:B------:R-:W-:Y:S01]  /*12550*/  @!PT LDS RZ, [RZ] ;  /* 0x00000000fffff984 */ /* 0x000fe20000000800 */
[----:B------:R-:W-:Y:S01]  /*12560*/  @!P4 LDGSTS.E.BYPASS.LTC128B.128 [R9+0x26400], desc[UR6][R2.64], !P1 ;  /* 0x264000000209cfae */ /* 0x000fe2000c901d46 */
[----:B------:R-:W-:-:S03]  /*12570*/  LOP3.LUT P1, RZ, R17, 0x80, RZ, 0xc0, !PT ;  /* 0x0000008011ff7812 */ /* 0x000fc6000782c0ff */
        /* <DEDUP_REMOVED lines=8> */
[----:B------:R-:W-:Y:S01]  /*12600*/  @!P4 LDGSTS.E.BYPASS.LTC128B.128 [R9+0x32400], desc[UR6][R2.64+0x300], P6 ;  /* 0x324003000209cfae */ /* 0x000fe2000b101d46 */
[----:B------:R-:W-:Y:S01]  /*12610*/  @!P4 ISETP.NE.U32.AND P6, PT, R8, RZ, PT ;  /* 0x000000ff0800c20c */ /* 0x000fe20003fc5070 */
[----:B------:R-:W-:-:S12]  /*12620*/  IMAD.MOV.U32 R11, RZ, RZ, 0x181f ;  /* 0x0000181fff0b7424 */ /* 0x000fd800078e00ff */
[----:B------:R0:W-:Y:S02]  /*12630*/  @!P4 LDGSTS.E.BYPASS.LTC128B.128 [R9+0x34400], desc[UR6][R2.64+0x380], P6 ;  /* 0x344003800209cfae */ /* 0x0001e4000b101d46 */
[----:B0-----:R-:W-:Y:S02]  /*12640*/  IMAD.MOV.U32 R9, RZ, RZ, R15 ;  /* 0x000000ffff097224 */ /* 0x001fe400078e000f */
[----:B------:R-:W-:-:S07]  /*12650*/  IMAD.MOV.U32 R15, RZ, RZ, -0x1 ;  /* 0xffffffffff0f7424 */ /* 0x000fce00078e00ff */
[----:B------:R-:W-:Y:S05]  /*12660*/  WARPSYNC.COLLECTIVE R15, `(.L_x_3342) ;  /* 0x000000000f087348 */ /* 0x000fea0003c00000 */
[----:B------:R0:W1:Y:S02]  /*12670*/  SHFL.IDX P6, R14, R13, R12, R11 ;  /* 0x0000000c0d0e7389 */ /* 0x00006400000c000b */
[----:B01----:R-:W-:Y:S01]  /*12680*/  ENDCOLLECTIVE ;  /* 0x000000000000791b */ /* 0x003fe20003800000 */
.L_x_3342:
[----:B------:R-:W-:Y:S02]  /*12690*/  IMAD.MOV.U32 R13, RZ, RZ, R0 ;  /* 0x000000ffff0d7224 */ /* 0x000fe400078e0000 */
[----:B------:R-:W-:-:S07]  /*126a0*/  IMAD.MOV.U32 R8, RZ, RZ, R14 ;  /* 0x000000ffff087224 */ /* 0x000fce00078e000e */
[----:B------:R-:W-:Y:S05]  /*126b0*/  WARPSYNC.COLLECTIVE R15, `(.L_x_3343) ;  /* 0x000000000f087348 */ /* 0x000fea0003c00000 */
[----:B------:R0:W1:Y:S02]  /*126c0*/  SHFL.IDX P6, R14, R13, R12, R11 ;  /* 0x0000000c0d0e7389 */ /* 0x00006400000c000b */
[----:B01----:R-:W-:Y:S01]  /*126d0*/  ENDCOLLECTIVE ;  /* 0x000000000000791b */ /* 0x003fe20003800000 */
.L_x_3343:
[----:B------:R-:W-:Y:S01]  /*126e0*/  @!P2 LEA R21, R9, UR38, 0x1 ;  /* 0x000000260915ac11 */ /* 0x000fe2000f8e08ff */
[----:B------:R-:W-:Y:S01]  /*126f0*/  ULDC.64 UR4, c[0x0][0x208] ;  /* 0x0000820000047ab9 */ /* 0x000fe20000000a00 */
[----:B------:R-:W-:-:S05]  /*12700*/  @!P2 LEA R10, P4, R10, R14, 0x1 ;  /* 0x0000000e0a0aa211 */ /* 0x000fca00078808ff */
[----:B------:R-:W-:Y:S01]  /*12710*/  @!P2 IMAD.X R14, RZ, RZ, R8, P4 ;  /* 0x000000ffff0ea224 */ /* 0x000fe200020e0608 */
[C---:B------:R-:W-:Y:S02]  /*12720*/  LOP3.LUT P4, RZ, R17.reuse, 0x10, RZ, 0xc0, !PT ;  /* 0x0000001011ff7812 */ /* 0x040fe4000788c0ff */
[----:B------:R-:W-:Y:S01]  /*12730*/  @!P2 LOP3.LUT R8, R4, 0x40, RZ, 0xc0, !PT ;  /* 0x000000400408a812 */ /* 0x000fe200078ec0ff */
[----:B------:R-:W-:Y:S01]  /*12740*/  @!P2 IMAD.MOV.U32 R2, RZ, RZ, R10 ;  /* 0x000000ffff02a224 */ /* 0x000fe200078e000a */
[----:B------:R-:W-:Y:S01]  /*12750*/  LOP3.LUT P6, RZ, R17, 0x8, RZ, 0xc0, !PT ;  /* 0x0000000811ff7812 */ /* 0x000fe200078cc0ff */
[----:B------:R-:W-:Y:S01]  /*12760*/  @!P2 IMAD.MOV.U32 R3, RZ, RZ, R14 ;  /* 0x000000ffff03a224 */ /* 0x000fe200078e000e */
[----:B------:R-:W-:-:S07]  /*12770*/  @!P2 SHF.R.U32.HI R8, RZ, 0x2, R8 ;  /* 0x00000002ff08a819 */ /* 0x000fce0000011608 */
[----:B------:R-:W-:Y:S01]  /*12780*/  @!PT LDS RZ, [RZ] ;  /* 0x00000000fffff984 */ /* 0x000fe20000000800 */
[----:B------:R-:W-:Y:S01]  /*12790*/  @!PT LDS RZ, [RZ] ;  /* 0x00000000fffff984 */ /* 0x000fe20000000800 */
[----:B------:R-:W-:Y:S01]  /*127a0*/  @!PT LDS RZ, [RZ] ;  /* 0x00000000fffff984 */ /* 0x000fe20000000800 */
        /* <DEDUP_REMOVED lines=10> */
[----:B------:R-:W-:Y:S01]  /*12850*/  @!P2 ISETP.NE.U32.AND P4, PT, R8, RZ, PT ;  /* 0x000000ff0800a20c */ /* 0x000fe20003f85070 */
[----:B------:R-:W-:-:S02]  /*12860*/  IMAD.MOV.U32 R13, RZ, RZ, R6 ;  /* 0x000000ffff0d7224 */ /* 0x000fc400078e0006 */
[----:B------:R-:W-:Y:S01]  /*12870*/  IMAD.MOV.U32 R12, RZ, RZ, 0x2 ;  /* 0x00000002ff0c7424 */ /* 0x000fe200078e00ff */
[----:B------:R-:W1:Y:S09]  /*12880*/  S2R R10, SR_TID.X ;  /* 0x00000000000a7919 */ /* 0x000e720000002100 */
[----:B------:R0:W-:Y:S02]  /*12890*/  @!P2 LDGSTS.E.BYPASS.LTC128B.128 [R21+0x34c00], desc[UR4][R2.64+0x380], P4 ;  /* 0x34c003800215afae */ /* 0x0001e4000a101d44 */
[----:B01----:R-:W-:Y:S05]  /*128a0*/  WARPSYNC.COLLECTIVE R15, `(.L_x_3344) ;  /* 0x000000000f087348 */ /* 0x003fea0003c00000 */
[----:B------:R2:W3:Y:S02]  /*128b0*/  SHFL.IDX P6, R14, R13, R12, R11 ;  /* 0x0000000c0d0e7389 */ /* 0x0004e400000c000b */
[----:B0123--:R-:W-:Y:S01]  /*128c0*/  ENDCOLLECTIVE ;  /* 0x000000000000791b */ /* 0x00ffe20003800000 */
.L_x_3344:
[----:B------:R-:W-:Y:S02]  /*128d0*/  IMAD.MOV.U32 R13, RZ, RZ, R0 ;  /* 0x000000ffff0d7224 */ /* 0x000fe400078e0000 */
[----:B------:R-:W-:-:S07]  /*128e0*/  IMAD.MOV.U32 R2, RZ, RZ, R14 ;  /* 0x000000ffff027224 */ /* 0x000fce00078e000e */
[----:B------:R-:W-:Y:S05]  /*128f0*/  WARPSYNC.COLLECTIVE R15, `(.L_x_3345) ;  /* 0x000000000f087348 */ /* 0x000fea0003c00000 */
[----:B------:R0:W1:Y:S02]  /*12900*/  SHFL.IDX P6, R14, R13, R12, R11 ;  /* 0x0000000c0d0e7389 */ /* 0x00006400000c000b */
[----:B01----:R-:W-:Y:S01]  /*12910*/  ENDCOLLECTIVE ;  /* 0x000000000000791b */ /* 0x003fe20003800000 */
.L_x_3345:
[----:B------:R-:W-:Y:S01]  /*12920*/  LOP3.LUT P3, RZ, R17, 0x40, RZ, 0xc0, !PT ;  /* 0x0000004011ff7812 */ /* 0x000fe2000786c0ff */
[----:B------:R-:W-:-:S05]  /*12930*/  IMAD.SHL.U32 R10, R10, 0x8, RZ ;  /* 0x000000080a0a7824 */ /* 0x000fca00078e00ff */
[----:B------:R-:W-:-:S07]  /*12940*/  LOP3.LUT R10, R10, 0x38, RZ, 0xc0, !PT ;  /* 0x000000380a0a7812 */ /* 0x000fce00078ec0ff */
[----:B------:R-:W-:-:S05]  /*12950*/  @!P3 LEA R3, P4, R10, R14, 0x1 ;  /* 0x0000000e0a03b211 */ /* 0x000fca00078808ff */
[----:B------:R-:W-:Y:S01]  /*12960*/  @!P3 IMAD.X R2, RZ, RZ, R2, P4 ;  /* 0x000000ffff02b224 */ /* 0x000fe200020e0602 */
[----:B------:R-:W-:-:S04]  /*12970*/  LOP3.LUT P4, RZ, R17, 0x10, RZ, 0xc0, !PT ;  /* 0x0000001011ff7812 */ /* 0x000fc8000788c0ff */
[-C--:B------:R-:W-:Y:S02]  /*12980*/  @!P3 LOP3.LUT R3, R3, R2.reuse, RZ, 0x3c, !PT ;  /* 0x000000020303b212 */ /* 0x080fe400078e3cff */
[----:B------:R-:W-:Y:S02]  /*12990*/  @!P3 LOP3.LUT R8, R4, 0x40, RZ, 0xc0, !PT ;  /* 0x000000400408b812 */ /* 0x000fe400078ec0ff */
[----:B------:R-:W-:Y:S02]  /*129a0*/  @!P3 LOP3.LUT R2, R3, R2, RZ, 0x3c, !PT ;  /* 0x000000020302b212 */ /* 0x000fe400078e3cff */
[----:B------:R-:W-:Y:S02]  /*129b0*/  @!P3 LEA R9, R9, UR38, 0x1 ;  /* 0x000000260909bc11 */ /* 0x000fe4000f8e08ff */
[----:B------:R-:W-:Y:S02]  /*129c0*/  @!P3 LOP3.LUT R3, R3, R2, RZ, 0x3c, !PT ;  /* 0x000000020303b212 */ /* 0x000fe400078e3cff */
[C---:B------:R-:W-:Y:S01]  /*129d0*/  LOP3.LUT P6, RZ, R17.reuse, 0x8, RZ, 0xc0, !PT ;  /* 0x0000000811ff7812 */ /* 0x040fe200078cc0ff */
[----:B------:R-:W-:Y:S01]  /*129e0*/  ULDC.64 UR4, c[0x0][0x208] ;  /* 0x0000820000047ab9 */ /* 0x000fe20000000a00 */
[----:B------:R-:W-:Y:S01]  /*129f0*/  LOP3.LUT P2, RZ, R17, 0x4, RZ, 0xc0, !PT ;  /* 0x0000000411ff7812 */ /* 0x000fe2000784c0ff */
[----:B------:R-:W-:Y:S01]  /*12a00*/  @!PT LDS RZ, [RZ] ;  /* 0x00000000fffff984 */ /* 0x000fe20000000800 */
[----:B------:R-:W-:Y:S01]  /*12a10*/  @!PT LDS RZ, [RZ] ;  /* 0x00000000fffff984 */ /* 0x000fe20000000800 */
[----:B------:R-:W-:Y:S01]  /*12a20*/  @!PT LDS RZ, [RZ] ;  /* 0x00000000fffff984 */ /* 0x000fe20000000800 */
[----:B------:R0:W-:Y:S01]  /*12a30*/  @!P3 LDGSTS.E.BYPASS.LTC128B.128 [R9+0x27400], desc[UR4][R2.64], !P4 ;  /* 0x274000000209bfae */ /* 0x0001e2000e101d44 */
[----:B------:R-:W-:-:S04]  /*12a40*/  @!P3 SHF.R.U32.HI R8, RZ, 0x2, R8 ;  /* 0x00000002ff08b819 */ /* 0x000fc80000011608 */
[----:B------:R-:W-:Y:S02]  /*12a50*/  @!P3 ISETP.NE.U32.AND P4, PT, R8, RZ, PT ;  /* 0x000000ff0800b20c */ /* 0x000fe40003f85070 */
[----:B------:R-:W-:-:S03]  /*12a60*/  @!P3 LOP3.LUT R8, R5, 0x80, RZ, 0xc0, !PT ;  /* 0x000000800508b812 */ /* 0x000fc600078ec0ff */
[----:B------:R0:W-:Y:S01]  /*12a70*/  @!P3 LDGSTS.E.BYPASS.LTC128B.128 [R9+0x29400], desc[UR4][R2.64+0x80], !P6 ;  /* 0x294000800209bfae */ /* 0x0001e2000f101d44 */
[----:B------:R-:W-:-:S03]  /*12a80*/  @!P3 SHF.R.U32.HI R8, RZ, 0x3, R8 ;  /* 0x00000003ff08b819 */ /* 0x000fc60000011608 */
[----:B------:R0:W-:Y:S04]  /*12a90*/  @!P3 LDGSTS.E.BYPASS.LTC128B.128 [R9+0x2b400], desc[UR4][R2.64+0x100], !P2 ;  /* 0x2b4001000209bfae */ /* 0x0001e8000d101d44 */
[----:B------:R0:W-:Y:S04]  /*12aa0*/  @!P3 LDGSTS.E.BYPASS.LTC128B.128 [R9+0x2d400], desc[UR4][R2.64+0x180], !P5 ;  /* 0x2d4001800209bfae */ /* 0x0001e8000e901d44 */
[----:B------:R0:W-:Y:S04]  /*12ab0*/  @!P3 LDGSTS.E.BYPASS.LTC128B.128 [R9+0x2f400], desc[UR4][R2.64+0x200], !P0 ;  /* 0x2f4002000209bfae */ /* 0x0001e8000c101d44 */
[----:B------:R0:W-:Y:S04]  /*12ac0*/  @!P3 LDGSTS.E.BYPASS.LTC128B.128 [R9+0x31400], desc[UR4][R2.64+0x280], !P1 ;  /* 0x314002800209bfae */ /* 0x0001e8000c901d44 */
[----:B------:R0:W-:Y:S01]  /*12ad0*/  @!P3 LDGSTS.E.BYPASS.LTC128B.128 [R9+0x33400], desc[UR4][R2.64+0x300], P4 ;  /* 0x334003000209bfae */ /* 0x0001e2000a101d44 */
[----:B------:R-:W-:Y:S01]  /*12ae0*/  @!P3 ISETP.NE.U32.AND P4, PT, R8, RZ, PT ;  /* 0x000000ff0800b20c */ /* 0x000fe20003f85070 */
[----:B------:R-:W-:-:S02]  /*12af0*/  IMAD.MOV.U32 R13, RZ, RZ, R6 ;  /* 0x000000ffff0d7224 */ /* 0x000fc400078e0006 */
[----:B------:R-:W-:-:S10]  /*12b00*/  IMAD.MOV.U32 R12, RZ, RZ, 0x3 ;  /* 0x00000003ff0c7424 */ /* 0x000fd400078e00ff */
[----:B------:R0:W-:Y:S02]  /*12b10*/  @!P3 LDGSTS.E.BYPASS.LTC128B.128 [R9+0x35400], desc[UR4][R2.64+0x380], P4 ;  /* 0x354003800209bfae */ /* 0x0001e4000a101d44 */
[----:B0-----:R-:W-:Y:S05]  /*12b20*/  WARPSYNC.COLLECTIVE R15, `(.L_x_3346) ;  /* 0x000000000f087348 */ /* 0x001fea0003c00000 */
[----:B------:R1:W2:Y:S02]  /*12b30*/  SHFL.IDX P6, R14, R13, R12, R11 ;  /* 0x0000000c0d0e7389 */ /* 0x0002a400000c000b */
[----:B012---:R-:W-:Y:S01]  /*12b40*/  ENDCOLLECTIVE ;  /* 0x000000000000791b */ /* 0x007fe20003800000 */
.L_x_3346:
[----:B------:R-:W-:Y:S02]  /*12b50*/  IMAD.MOV.U32 R13, RZ, RZ, R0 ;  /* 0x000000ffff0d7224 */ /* 0x000fe400078e0000 */
[----:B------:R-:W-:-:S07]  /*12b60*/  IMAD.MOV.U32 R6, RZ, RZ, R14 ;  /* 0x000000ffff067224 */ /* 0x000fce00078e000e */
[----:B------:R-:W-:Y:S05]  /*12b70*/  WARPSYNC.COLLECTIVE R15, `(.L_x_3347) ;  /* 0x000000000f087348 */ /* 0x000fea0003c00000 */
[----:B------:R0:W1:Y:S02]  /*12b80*/  SHFL.IDX P6, R14, R13, R12, R11 ;  /* 0x0000000c0d0e7389 */ /* 0x00006400000c000b */
[----:B01----:R-:W-:Y:S01]  /*12b90*/  ENDCOLLECTIVE ;  /* 0x000000000000791b */ /* 0x003fe20003800000 */
.L_x_3347:
[----:B------:R-:W-:Y:S05]  /*12ba0*/  BRA `(.L_x_3348) ;  /* 0xffffffb800a07947 */ /* 0x000fea000383ffff */
.L_x_3237:
[----:B0-----:R-:W-:-:S04]  /*12bb0*/  IMAD.U32 R3, RZ, RZ, UR38 ;  /* 0x00000026ff037e24 */ /* 0x001fc8000f8e00ff */
[----:B------:R0:W3:Y:S03]  /*12bc0*/  SYNCS.PHASECHK.TRANS64.TRYWAIT P0, [R3+URZ+0x38820], R2 ;  /* 0x03882002030075a7 */ /* 0x0000e6000800017f */
[----:B---3--:R-:W-:Y:S05]  /*12bd0*/  @!P0 NANOSLEEP.SYNCS 0x989680 ;  /* 0x009896800000895d */ /* 0x008fea0003900000 */
[----:B------:R-:W3:Y:S02]  /*12be0*/  @!P0 SYNCS.PHASECHK.TRANS64 P0, [R3+URZ+0x38820], R2 ;  /* 0x03882002030085a7 */ /* 0x000ee4000800007f */
[----:B---3--:R-:W-:Y:S05]  /*12bf0*/  @!P0 BRA `(.L_x_3237) ;  /* 0xfffffffc00ec8947 */ /* 0x008fea000383ffff */
[----:B------:R-:W-:Y:S05]  /*12c00*/  BRA `(.L_x_3349) ;  /* 0xffffffbc00487947 */ /* 0x000fea000383ffff */
.L_x_3240:
[----:B0-----:R-:W-:-:S04]  /*12c10*/  IMAD.U32 R3, RZ, RZ, UR38 ;  /* 0x00000026ff037e24 */ /* 0x001fc8000f8e00ff */
[----:B------:R0:W3:Y:S03]  /*12c20*/  SYNCS.PHASECHK.TRANS64.TRYWAIT P0, [R3+URZ+0x38860], R2 ;  /* 0x03886002030075a7 */ /* 0x0000e6000800017f */
[----:B---3--:R-:W-:Y:S05]  /*12c30*/  @!P0 NANOSLEEP.SYNCS 0x989680 ;  /* 0x009896800000895d */ /* 0x008fea0003900000 */
[----:B------:R-:W3:Y:S02]  /*12c40*/  @!P0 SYNCS.PHASECHK.TRANS64 P0, [R3+URZ+0x38860], R2 ;  /* 0x03886002030085a7 */ /* 0x000ee4000800007f */
[----:B---3--:R-:W-:Y:S05]  /*12c50*/  @!P0 BRA `(.L_x_3240) ;  /* 0xfffffffc00ec8947 */ /* 0x008fea000383ffff */
[----:B------:R-:W-:Y:S05]  /*12c60*/  BRA `(.L_x_3350) ;  /* 0xffffffbc00547947 */ /* 0x000fea000383ffff */
.L_x_3256:
[----:B-1----:R-:W-:-:S04]  /*12c70*/  IMAD.U32 R3, RZ, RZ, UR38 ;  /* 0x00000026ff037e24 */ /* 0x002fc8000f8e00ff */
[----:B------:R1:W3:Y:S03]  /*12c80*/  SYNCS.PHASECHK.TRANS64.TRYWAIT P0, [R3+URZ+0x38848], R2 ;  /* 0x03884802030075a7 */ /* 0x0002e6000800017f */
[----:B---3--:R-:W-:Y:S05]  /*12c90*/  @!P0 NANOSLEEP.SYNCS 0x989680 ;  /* 0x009896800000895d */ /* 0x008fea0003900000 */
[----:B------:R-:W3:Y:S02]  /*12ca0*/  @!P0 SYNCS.PHASECHK.TRANS64 P0, [R3+URZ+0x38848], R2 ;  /* 0x03884802030085a7 */ /* 0x000ee4000800007f */
[----:B---3--:R-:W-:Y:S05]  /*12cb0*/  @!P0 BRA `(.L_x_3256) ;  /* 0xfffffffc00ec8947 */ /* 0x008fea000383ffff */
[----:B------:R-:W-:Y:S05]  /*12cc0*/  BRA `(.L_x_3351) ;  /* 0xffffffc800207947 */ /* 0x000fea000383ffff */
.L_x_3261:
[----:B01----:R-:W-:-:S04]  /*12cd0*/  IMAD.U32 R3, RZ, RZ, UR38 ;  /* 0x00000026ff037e24 */ /* 0x003fc8000f8e00ff */
[----:B------:R0:W1:Y:S03]  /*12ce0*/  SYNCS.PHASECHK.TRANS64.TRYWAIT P0, [R3+URZ+0x38868], R2 ;  /* 0x03886802030075a7 */ /* 0x000066000800017f */
[----:B-1----:R-:W-:Y:S05]  /*12cf0*/  @!P0 NANOSLEEP.SYNCS 0x989680 ;  /* 0x009896800000895d */ /* 0x002fea0003900000 */
[----:B------:R-:W1:Y:S02]  /*12d00*/  @!P0 SYNCS.PHASECHK.TRANS64 P0, [R3+URZ+0x38868], R2 ;  /* 0x03886802030085a7 */ /* 0x000e64000800007f */
[----:B-1----:R-:W-:Y:S05]  /*12d10*/  @!P0 BRA `(.L_x_3261) ;  /* 0xfffffffc00ec8947 */ /* 0x002fea000383ffff */
[----:B------:R-:W-:Y:S05]  /*12d20*/  BRA `(.L_x_3352) ;  /* 0xffffffc800807947 */ /* 0x000fea000383ffff */
.L_x_3276:
[----:B-1----:R-:W-:-:S04]  /*12d30*/  IMAD.U32 R3, RZ, RZ, UR38 ;  /* 0x00000026ff037e24 */ /* 0x002fc8000f8e00ff */
[----:B------:R1:W3:Y:S03]  /*12d40*/  SYNCS.PHASECHK.TRANS64.TRYWAIT P0, [R3+URZ+0x38840], R2 ;  /* 0x03884002030075a7 */ /* 0x0002e6000800017f */
[----:B---3--:R-:W-:Y:S05]  /*12d50*/  @!P0 NANOSLEEP.SYNCS 0x989680 ;  /* 0x009896800000895d */ /* 0x008fea0003900000 */
[----:B------:R-:W3:Y:S02]  /*12d60*/  @!P0 SYNCS.PHASECHK.TRANS64 P0, [R3+URZ+0x38840], R2 ;  /* 0x03884002030085a7 */ /* 0x000ee4000800007f */
[----:B---3--:R-:W-:Y:S05]  /*12d70*/  @!P0 BRA `(.L_x_3276) ;  /* 0xfffffffc00ec8947 */ /* 0x008fea000383ffff */
[----:B------:R-:W-:Y:S05]  /*12d80*/  BRA `(.L_x_3353) ;  /* 0xffffffd000d07947 */ /* 0x000fea000383ffff */
.L_x_3281:
[----:B01----:R-:W-:-:S04]  /*12d90*/  IMAD.U32 R3, RZ, RZ, UR38 ;  /* 0x00000026ff037e24 */ /* 0x003fc8000f8e00ff */
[----:B------:R0:W1:Y:S03]  /*12da0*/  SYNCS.PHASECHK.TRANS64.TRYWAIT P0, [R3+URZ+0x38860], R2 ;  /* 0x03886002030075a7 */ /* 0x000066000800017f */
[----:B-1----:R-:W-:Y:S05]  /*12db0*/  @!P0 NANOSLEEP.SYNCS 0x989680 ;  /* 0x009896800000895d */ /* 0x002fea0003900000 */
[----:B------:R-:W1:Y:S02]  /*12dc0*/  @!P0 SYNCS.PHASECHK.TRANS64 P0, [R3+URZ+0x38860], R2 ;  /* 0x03886002030085a7 */ /* 0x000e64000800007f */
[----:B-1----:R-:W-:Y:S05]  /*12dd0*/  @!P0 BRA `(.L_x_3281) ;  /* 0xfffffffc00ec8947 */ /* 0x002fea000383ffff */
[----:B------:R-:W-:Y:S05]  /*12de0*/  BRA `(.L_x_3354) ;  /* 0xffffffd400347947 */ /* 0x000fea000383ffff */
.L_x_3297:
[----:B-1----:R-:W-:-:S04]  /*12df0*/  IMAD.U32 R3, RZ, RZ, UR38 ;  /* 0x00000026ff037e24 */ /* 0x002fc8000f8e00ff */
[----:B------:R1:W3:Y:S03]  /*12e00*/  SYNCS.PHASECHK.TRANS64.TRYWAIT P0, [R3+URZ+0x38848], R2 ;  /* 0x03884802030075a7 */ /* 0x0002e6000800017f */
[----:B---3--:R-:W-:Y:S05]  /*12e10*/  @!P0 NANOSLEEP.SYNCS 0x989680 ;  /* 0x009896800000895d */ /* 0x008fea0003900000 */
[----:B------:R-:W3:Y:S02]  /*12e20*/  @!P0 SYNCS.PHASECHK.TRANS64 P0, [R3+URZ+0x38848], R2 ;  /* 0x03884802030085a7 */ /* 0x000ee4000800007f */
[----:B---3--:R-:W-:Y:S05]  /*12e30*/  @!P0 BRA `(.L_x_3297) ;  /* 0xfffffffc00ec8947 */ /* 0x008fea000383ffff */
[----:B------:R-:W-:Y:S05]  /*12e40*/  BRA `(.L_x_3355) ;  /* 0xffffffdc008c7947 */ /* 0x000fea000383ffff */
.L_x_3302:
[----:B-1----:R-:W-:-:S04]  /*12e50*/  IMAD.U32 R3, RZ, RZ, UR38 ;  /* 0x00000026ff037e24 */ /* 0x002fc8000f8e00ff */
[----:B------:R1:W3:Y:S03]  /*12e60*/  SYNCS.PHASECHK.TRANS64.TRYWAIT P0, [R3+URZ+0x38868], R2 ;  /* 0x03886802030075a7 */ /* 0x0002e6000800017f */
[----:B---3--:R-:W-:Y:S05]  /*12e70*/  @!P0 NANOSLEEP.SYNCS 0x989680 ;  /* 0x009896800000895d */ /* 0x008fea0003900000 */
[----:B------:R-:W3:Y:S02]  /*12e80*/  @!P0 SYNCS.PHASECHK.TRANS64 P0, [R3+URZ+0x38868], R2 ;  /* 0x03886802030085a7 */ /* 0x000ee4000800007f */
[----:B---3--:R-:W-:Y:S05]  /*12e90*/  @!P0 BRA `(.L_x_3302) ;  /* 0xfffffffc00ec8947 */ /* 0x008fea000383ffff */
[----:B------:R-:W-:Y:S05]  /*12ea0*/  BRA `(.L_x_3356) ;  /* 0xffffffdc00f07947 */ /* 0x000fea000383ffff */
.L_x_3313:
[----:B-1----:R1:W3:Y:S02]  /*12eb0*/  SYNCS.PHASECHK.TRANS64.TRYWAIT P0, [R2+URZ+0x38820], R9 ;  /* 0x03882009020075a7 */ /* 0x0022e4000800017f */
[----:B---3--:R-:W-:Y:S05]  /*12ec0*/  @!P0 NANOSLEEP.SYNCS 0x989680 ;  /* 0x009896800000895d */ /* 0x008fea0003900000 */
[----:B------:R-:W3:Y:S02]  /*12ed0*/  @!P0 SYNCS.PHASECHK.TRANS64 P0, [R2+URZ+0x38820], R9 ;  /* 0x03882009020085a7 */ /* 0x000ee4000800007f */
[----:B---3--:R-:W-:Y:S05]  /*12ee0*/  @!P0 BRA `(.L_x_3313) ;  /* 0xfffffffc00f08947 */ /* 0x008fea000383ffff */
[----:B------:R-:W-:Y:S05]  /*12ef0*/  BRA `(.L_x_3357) ;  /* 0xffffffe400e07947 */ /* 0x000fea000383ffff */
.L_x_3314:
[----:B------:R-:W3:Y:S01]  /*12f00*/  S2R R3, SR_TID.X ;  /* 0x0000000000037919 */ /* 0x000ee20000002100 */
[----:B------:R-:W-:Y:S01]  /*12f10*/  BSSY B0, `(.L_x_3358) ;  /* 0x000000a000007945 */ /* 0x000fe20003800000 */
[----:B------:R-:W-:Y:S02]  /*12f20*/  IMAD.MOV.U32 R12, RZ, RZ, RZ ;  /* 0x000000ffff0c7224 */ /* 0x000fe400078e00ff */
[----:B------:R-:W-:Y:S02]  /*12f30*/  IMAD.MOV.U32 R11, RZ, RZ, 0x1f ;  /* 0x0000001fff0b7424 */ /* 0x000fe400078e00ff */
[----:B------:R-:W-:Y:S01]  /*12f40*/  IMAD.MOV.U32 R15, RZ, RZ, -0x1 ;  /* 0xffffffffff0f7424 */ /* 0x000fe200078e00ff */
[----:B---3--:R-:W-:-:S04]  /*12f50*/  SHF.R.U32.HI R3, RZ, 0x5, R3 ;  /* 0x00000005ff037819 */ /* 0x008fc80000011603 */
[----:B------:R-:W-:-:S05]  /*12f60*/  LOP3.LUT R3, R3, 0x3, RZ, 0xc0, !PT ;  /* 0x0000000303037812 */ /* 0x000fca00078ec0ff */
[----:B------:R-:W-:-:S07]  /*12f70*/  IMAD.MOV.U32 R13, RZ, RZ, R3 ;  /* 0x000000ffff0d7224 */ /* 0x000fce00078e0003 */
[----:B012---:R-:W-:Y:S05]  /*12f80*/  WARPSYNC.COLLECTIVE R15, `(.L_x_3359) ;  /* 0x000000000f087348 */ /* 0x007fea0003c00000 */
[----:B--2---:R2:W3:Y:S02]  /*12f90*/  SHFL.IDX P6, R14, R13, R12, R11 ;  /* 0x0000000c0d0e7389 */ /* 0x0044e400000c000b */
[----:B0123--:R-:W-:Y:S01]  /*12fa0*/  ENDCOLLECTIVE ;  /* 0x000000000000791b */ /* 0x00ffe20003800000 */
.L_x_3359:
[----:B------:R-:W-:Y:S05]  /*12fb0*/  BSYNC B0 ;  /* 0x0000000000007941 */ /* 0x000fea0003800000 */
.L_x_3358:
[----:B------:R-:W-:Y:S05]  /*12fc0*/  BRA `(.L_x_3360) ;  /* 0xffffffe400c47947 */ /* 0x000fea000383ffff */
.L_x_3315:
[----:B------:R-:W-:Y:S01]  /*12fd0*/  BSSY B0, `(.L_x_3361) ;  /* 0x0000006000007945 */ /* 0x000fe20003800000 */
[----:B------:R-:W-:-:S07]  /*12fe0*/  IMAD.MOV.U32 R15, RZ, RZ, -0x1 ;  /* 0xffffffffff0f7424 */ /* 0x000fce00078e00ff */
[----:B012---:R-:W-:Y:S05]  /*12ff0*/  WARPSYNC.COLLECTIVE R15, `(.L_x_3362) ;  /* 0x000000000f0c7348 */ /* 0x007fea0003c00000 */
[----:B------:R-:W-:Y:S02]  /*13000*/  ELECT P6, UR62, PT ;  /* 0x00000000003e782f */ /* 0x000fe400038c0000 */
[----:B------:R-:W-:Y:S01]  /*13010*/  MOV R14, UR62 ;  /* 0x0000003e000e7c02 */ /* 0x000fe20008000f00 */
[----:B012---:R-:W-:Y:S10]  /*13020*/  ENDCOLLECTIVE ;  /* 0x000000000000791b */ /* 0x007ff40003800000 */
.L_x_3362:
[----:B------:R-:W-:Y:S05]  /*13030*/  BSYNC B0 ;  /* 0x0000000000007941 */ /* 0x000fea0003800000 */
.L_x_3361:
[----:B------:R-:W-:Y:S05]  /*13040*/  BRA `(.L_x_3363) ;  /* 0xffffffe400b87947 */ /* 0x000fea000383ffff */
.L_x_3317:
[----:B--2---:R2:W3:Y:S02]  /*13050*/  SYNCS.PHASECHK.TRANS64.TRYWAIT P0, [R7+URZ], R4 ;  /* 0x00000004070075a7 */ /* 0x0044e4000800017f */
[----:B---3--:R-:W-:Y:S05]  /*13060*/  @!P0 NANOSLEEP.SYNCS 0x989680 ;  /* 0x009896800000895d */ /* 0x008fea0003900000 */
[----:B------:R-:W3:Y:S02]  /*13070*/  @!P0 SYNCS.PHASECHK.TRANS64 P0, [R7+URZ], R4 ;  /* 0x00000004070085a7 */ /* 0x000ee4000800007f */
[----:B---3--:R-:W-:Y:S05]  /*13080*/  @!P0 BRA `(.L_x_3317) ;  /* 0xfffffffc00f08947 */ /* 0x008fea000383ffff */
[----:B------:R-:W-:Y:S05]  /*13090*/  BRA `(.L_x_3364) ;  /* 0xffffffe400f47947 */ /* 0x000fea000383ffff */
.L_x_3318:
[----:B---3--:R3:W4:Y:S02]  /*130a0*/  SYNCS.PHASECHK.TRANS64.TRYWAIT P0, [R5+URZ], R0 ;  /* 0x00000000050075a7 */ /* 0x008724000800017f */
[----:B----4-:R-:W-:Y:S05]  /*130b0*/  @!P0 NANOSLEEP.SYNCS 0x989680 ;  /* 0x009896800000895d */ /* 0x010fea0003900000 */
[----:B------:R-:W4:Y:S02]  /*130c0*/  @!P0 SYNCS.PHASECHK.TRANS64 P0, [R5+URZ], R0 ;  /* 0x00000000050085a7 */ /* 0x000f24000800007f */
[----:B----4-:R-:W-:Y:S05]  /*130d0*/  @!P0 BRA `(.L_x_3318) ;  /* 0xfffffffc00f08947 */ /* 0x010fea000383ffff */
[----:B------:R-:W-:Y:S05]  /*130e0*/  BRA `(.L_x_3365) ;  /* 0xffffffe400e87947 */ /* 0x000fea000383ffff */
.L_x_3320:
[----:B-1----:R1:W3:Y:S02]  /*130f0*/  SYNCS.PHASECHK.TRANS64.TRYWAIT P0, [R5+URZ], R4 ;  /* 0x00000004050075a7 */ /* 0x0022e4000800017f */
[----:B---3--:R-:W-:Y:S05]  /*13100*/  @!P0 NANOSLEEP.SYNCS 0x989680 ;  /* 0x009896800000895d */ /* 0x008fea0003900000 */
[----:B------:R-:W3:Y:S02]  /*13110*/  @!P0 SYNCS.PHASECHK.TRANS64 P0, [R5+URZ], R4 ;  /* 0x00000004050085a7 */ /* 0x000ee4000800007f */
[----:B---3--:R-:W-:Y:S05]  /*13120*/  @!P0 BRA `(.L_x_3320) ;  /* 0xfffffffc00f08947 */ /* 0x008fea000383ffff */
[----:B------:R-:W-:Y:S05]  /*13130*/  BRA `(.L_x_3366) ;  /* 0xffffffe400ec7947 */ /* 0x000fea000383ffff */
.L_x_3367:
        /* <DEDUP_REMOVED lines=12> */
.L_x_14997:


//--------------------- .text._ZN7cutlass13device_kernelIN5flash11enable_sm90INS1_16FlashAttnFwdSm90INS1_25CollectiveMainloopFwdSm90ILi2EN4cute5tupleIJNS5_1CILi1EEES8_S8_EEENS6_IJNS7_ILi64EEESA_SA_EEELi512ENS_6half_tEfNS_4arch4Sm90ELb0ELb0ELb0ELb1ELb0ELb0ELb0ELb0ELb0ELb1ELb1ELb0EEENS1_21CollectiveEpilogueFwdINS6_IJSA_NS7_ILi512EEESA_EEES9_SC_SE_Li256ELb1ELb1ELb1ELb0EEENS1_36VarlenDynamicPersistentTileSchedulerILi64ELi64ELi256ELi128ELb1ELb1ELb1ELb0ELb1ELb1EEEEEEEEEvNT_6ParamsE --------------------------
	.section	.text._ZN7cutlass13device_kernelIN5flash11enable_sm90INS1_16FlashAttnFwdSm90INS1_25CollectiveMainloopFwdSm90ILi2EN4cute5tupleIJNS5_1CILi1EEES8_S8_EEENS6_IJNS7_ILi64EEESA_SA_EEELi512ENS_6half_tEfNS_4arch4Sm90ELb0ELb0ELb0ELb1ELb0ELb0ELb0ELb0ELb0ELb1ELb1ELb0EEENS1_21CollectiveEpilogueFwdINS6_IJSA_NS7_ILi512EEESA_EEES9_SC_SE_Li256ELb1ELb1ELb1ELb0EEENS1_36VarlenDynamicPersistentTileSchedulerILi64ELi64ELi256ELi128ELb1ELb1ELb1ELb0ELb1ELb1EEEEEEEEEvNT_6ParamsE,"ax",@progbits
	.align	128
.text._ZN7cutlass13device_kernelIN5flash11enable_sm90INS1_16FlashAttnFwdSm90INS1_25CollectiveMainloopFwdSm90ILi2EN4cute5tupleIJNS5_1CILi1EEES8_S8_EEENS6_IJNS7_ILi64EEESA_SA_EEELi512ENS_6half_tEfNS_4arch4Sm90ELb0ELb0ELb0ELb1ELb0ELb0ELb0ELb0ELb0ELb1ELb1ELb0EEENS1_21CollectiveEpilogueFwdINS6_IJSA_NS7_ILi512EEESA_EEES9_SC_SE_Li256ELb1ELb1ELb1ELb0EEENS1_36VarlenDynamicPersistentTileSchedulerILi64ELi64ELi256ELi128ELb1ELb1ELb1ELb0ELb1ELb1EEEEEEEEEvNT_6ParamsE:
        .type           _ZN7cutlass13device_kernelIN5flash11enable_sm90INS1_16FlashAttnFwdSm90INS1_25CollectiveMainloopFwdSm90ILi2EN4cute5tupleIJNS5_1CILi1EEES8_S8_EEENS6_IJNS7_ILi64EEESA_SA_EEELi512ENS_6half_tEfNS_4arch4Sm90ELb0ELb0ELb0ELb1ELb0ELb0ELb0ELb0ELb0ELb1ELb1ELb0EEENS1_21CollectiveEpilogueFwdINS6_IJSA_NS7_ILi512EEESA_EEES9_SC_SE_Li256ELb1ELb1ELb1ELb0EEENS1_36VarlenDynamicPersistentTileSchedulerILi64ELi64ELi256ELi128ELb1ELb1ELb1ELb0ELb1ELb1EEEEEEEEEvNT_6ParamsE,@function
        .size           _ZN7cutlass13device_kernelIN5flash11enable_sm90INS1_16FlashAttnFwdSm90INS1_25CollectiveMainloopFwdSm90ILi2EN4cute5tupleIJNS5_1CILi1EEES8_S8_EEENS6_IJNS7_ILi64EEESA_SA_EEELi512ENS_6half_tEfNS_4arch4Sm90ELb0ELb0ELb0ELb1ELb0ELb0ELb0ELb0ELb0ELb1ELb1ELb0EEENS1_21CollectiveEpilogueFwdINS6_IJSA_NS7_ILi512EEESA_EEES9_SC_SE_Li256ELb1ELb1ELb1ELb0EEENS1_36VarlenDynamicPersistentTileSchedulerILi64ELi64ELi256ELi128ELb1ELb1ELb1ELb0ELb1ELb1EEEEEEEEEvNT_6ParamsE,(.L_x_14998 - _ZN7cutlass13device_kernelIN5flash11enable_sm90INS1_16FlashAttnFwdSm90INS1_25CollectiveMainloopFwdSm90ILi2EN4cute5tupleIJNS5_1CILi1EEES8_S8_EEENS6_IJNS7_ILi64EEESA_SA_EEELi512ENS_6half_tEfNS_4arch4Sm90ELb0ELb0ELb0ELb1ELb0ELb0ELb0ELb0ELb0ELb1ELb1ELb0EEENS1_21CollectiveEpilogueFwdINS6_IJSA_NS7_ILi512EEESA_EEES9_SC_SE_Li256ELb1ELb1ELb1ELb0EEENS1_36VarlenDynamicPersistentTileSchedulerILi64ELi64ELi256ELi128ELb1ELb1ELb1ELb0ELb1ELb1EEEEEEEEEvNT_6ParamsE)
        .other          _ZN7cutlass13device_kernelIN5flash11enable_sm90INS1_16FlashAttnFwdSm90INS1_25CollectiveMainloopFwdSm90ILi2EN4cute5tupleIJNS5_1CILi1EEES8_S8_EEENS6_IJNS7_ILi64EEESA_SA_EEELi512ENS_6half_tEfNS_4arch4Sm90ELb0ELb0ELb0ELb1ELb0ELb0ELb0ELb0ELb0ELb1ELb1ELb0EEENS1_21CollectiveEpilogueFwdINS6_IJSA_NS7_ILi512EEESA_EEES9_SC_SE_Li256ELb1ELb1ELb1ELb0EEENS1_36VarlenDynamicPersistentTileSchedulerILi64ELi64ELi256ELi128ELb1ELb1ELb1ELb0ELb1ELb1EEEEEEEEEvNT_6ParamsE,@"STO_CUDA_ENTRY STV_DEFAULT"
_ZN7cutlass13device_kernelIN5flash11enable_sm90INS1_16FlashAttnFwdSm90INS1_25CollectiveMainloopFwdSm90ILi2EN4cute5tupleIJNS5_1CILi1EEES8_S8_EEENS6_IJNS7_ILi64EEESA_SA_EEELi512ENS_6half_tEfNS_4arch4Sm90ELb0ELb0ELb0ELb1ELb0ELb0ELb0ELb0ELb0ELb1ELb1ELb0EEENS1_21CollectiveEpilogueFwdINS6_IJSA_NS7_ILi512EEESA_EEES9_SC_SE_Li256ELb1ELb1ELb1ELb0EEENS1_36VarlenDynamicPersistentTileSchedulerILi64ELi64ELi256ELi128ELb1ELb1ELb1ELb0ELb1ELb1EEEEEEEEEvNT_6ParamsE:
        /* <DEDUP_REMOVED lines=18> */
.L_x_3369:
[----:B------:R-:W-:Y:S05]  /*0120*/  BSYNC B0 ;  /* 0x0000000000007941 */ /* 0x000fea0003800000 */
.L_x_3368:
        /* <DEDUP_REMOVED lines=35> */
[----:B------:R3:W0:Y:S02]  /*0360*/  SYNCS.EXCH.64 URZ, [UR6+0x28c48], UR4 ;  /* 0x028c4804063f75b2 */ /* 0x0006240008000100 */
[----:B---3--:R-:W-:Y:S01]  /*0370*/  NOP ;  /* 0x0000000000007918 */ /* 0x008fe20000000000 */
.L_x_3370:
        /* <DEDUP_REMOVED lines=22> */
.L_x_3371:
        /* <DEDUP_REMOVED lines=18> */
.L_x_3372:
        /* <DEDUP_REMOVED lines=22> */
.L_x_3373:
        /* <DEDUP_REMOVED lines=22> */
.L_x_3374:
[----:B------:R-:W-:Y:S01]  /*08c0*/  PLOP3.LUT P0, PT, PT, PT, UP0, 0x80, 0x0 ;  /* 0x000000000000781c */ /* 0x000fe20003f0f008 */
[----:B------:R-:W-:Y:S01]  /*08d0*/  UMOV UR36, 0x1 ;  /* 0x0000000100247882 */ /* 0x000fe20000000000 */
[----:B------:R-:W-:Y:S01]  /*08e0*/  NOP ;  /* 0x0000000000007918 */ /* 0x000fe20000000000 */
[----:B------:R-:W-:Y:S01]  /*08f0*/  USEL UR36, UR36, 0x2, !UP0 ;  /* 0x0000000224247887 */ /* 0x000fe2000c000000 */
[----:B------:R-:W-:Y:S01]  /*0900*/  ULDC.64 UR40, c[0x0][0x208] ;  /* 0x0000820000287ab9 */ /* 0x000fe20000000a00 */
[----:B012-4-:R-:W-:Y:S08]  /*0910*/  BAR.SYNC.DEFER_BLOCKING 0x0 ;  /* 0x0000000000007b1d */ /* 0x017ff00000010000 */
[----:B------:R-:W-:Y:S05]  /*0920*/  @!P0 BRA `(.L_x_3375) ;  /* 0x000000b800948947 */ /* 0x000fea0003800000 */
.L_x_3376:
[----:B------:R-:W-:-:S08]  /*0930*/  NOP ;  /* 0x0000000000007918 */ /* 0x000fd00000000000 */
[----:B------:R-:W0:Y:S02]  /*0940*/  USETMAXREG.TRY_ALLOC.CTAPOOL UP0, 0xf0 ;  /* 0x000000f0000079c8 */ /* 0x000e240008000600 */
[----:B0-----:R-:W-:-:S13]  /*0950*/  PLOP3.LUT P0, PT, PT, PT, UP0, 0x80, 0x0 ;  /* 0x000000000000781c */ /* 0x001fda0003f0f008 */
[----:B------:R-:W-:Y:S05]  /*0960*/  @!P0 BRA `(.L_x_3376) ;  /* 0xfffffffc00f08947 */ /* 0x000fea000383ffff */
[----:B------:R-:W-:Y:S01]  /*0970*/  LOP3.LUT R0, R6, 0xffffff80, RZ, 0xc0, !PT ;  /* 0xffffff8006007812 */ /* 0x000fe200078ec0ff */
[----:B------:R-:W0:Y:S01]  /*0980*/  S2UR UR4, SR_CgaCtaId ;  /* 0x00000000000479c3 */ /* 0x000e220000008800 */
[----:B------:R-:W-:Y:S02]  /*0990*/  UMOV UR38, 0x400 ;  /* 0x0000040000267882 */ /* 0x000fe40000000000 */
[----:B------:R-:W-:-:S13]  /*09a0*/  ISETP.NE.AND P0, PT, R0, 0x80, PT ;  /* 0x000000800000780c */ /* 0x000fda0003f05270 */
[----:B------:R-:W-:Y:S06]  /*09b0*/  @!P0 BAR.ARV 0x8, 0x100 ;  /* 0x0204000000008b1d */ /* 0x000fec0000002000 */
[----:B------:R-:W-:Y:S01]  /*09c0*/  ISETP.GE.U32.AND P0, PT, R6, 0x100, PT ;  /* 0x000001000600780c */ /* 0x000fe20003f06070 */
[----:B0-----:R-:W-:-:S03]  /*09d0*/  ULEA UR38, UR4, UR38, 0x18 ;  /* 0x0000002604267291 */ /* 0x001fc6000f8ec03f */
[----:B------:R-:W-:-:S09]  /*09e0*/  ULDC UR4, c[0x0][0xc3c] ;  /* 0x00030f0000047ab9 */ /* 0x000fd20000000800 */
[----:B------:R-:W-:Y:S08]  /*09f0*/  @P0 BAR.ARV 0xf, 0x100 ;  /* 0x03c4000000000b1d */ /* 0x000ff00000002000 */
[----:B------:R-:W-:Y:S06]  /*0a00*/  BAR.SYNC.DEFER_BLOCKING 0x5, 0x180 ;  /* 0x0146000000007b1d */ /* 0x000fec0000010000 */
[----:B------:R-:W0:Y:S02]  /*0a10*/  LDS.128 R8, [UR38+0x28cd0] ;  /* 0x028cd026ff087984 */ /* 0x000e240008000c00 */
[----:B------:R-:W-:Y:S06]  /*0a20*/  BAR.ARV 0x4, 0x180 ;  /* 0x0106000000007b1d */ /* 0x000fec0000002000 */
[----:B0-----:R-:W-:-:S13]  /*0a30*/  ISETP.GE.AND P0, PT, R11, UR4, PT ;  /* 0x000000040b007c0c */ /* 0x001fda000bf06270 */
[----:B------:R-:W-:Y:S05]  /*0a40*/  @P0 EXIT ;  /* 0x000000000000094d */ /* 0x000fea0003800000 */
[----:B------:R-:W-:Y:S01]  /*0a50*/  VIADD R6, R6, 0xffffff80 ;  /* 0xffffff8006067836 */ /* 0x000fe20000000000 */
[----:B------:R-:W-:Y:S01]  /*0a60*/  R2UR UR5, R9 ;  /* 0x00000000090572ca */ /* 0x000fe200000e0000 */
[----:B------:R-:W-:Y:S01]  /*0a70*/  IMAD.MOV.U32 R22, RZ, RZ, 0x20 ;  /* 0x00000020ff167424 */ /* 0x000fe200078e00ff */
[----:B------:R-:W-:Y:S01]  /*0a80*/  R2UR UR7, R11 ;  /* 0x000000000b0772ca */ /* 0x000fe200000e0000 */
[----:B------:R-:W-:Y:S01]  /*0a90*/  ULOP3.LUT UR49, UR36, 0x1, URZ, 0xfc, !UPT ;  /* 0x0000000124317892 */ /* 0x000fe2000f8efc3f */
[----:B------:R-:W-:Y:S01]  /*0aa0*/  SHF.R.S32.HI R3, RZ, 0x1f, R6 ;  /* 0x0000001fff037819 */ /* 0x000fe20000011406 */
[----:B------:R-:W-:Y:S01]  /*0ab0*/  UMOV UR48, URZ ;  /* 0x0000003f00307c82 */ /* 0x000fe20008000000 */
[----:B------:R-:W-:Y:S01]  /*0ac0*/  R2UR UR6, R10 ;  /* 0x000000000a0672ca */ /* 0x000fe200000e0000 */
[----:B------:R-:W-:Y:S01]  /*0ad0*/  UMOV UR47, URZ ;  /* 0x0000003f002f7c82 */ /* 0x000fe20008000000 */
[CC--:B------:R-:W-:Y:S01]  /*0ae0*/  LEA.HI R0, R3.reuse, R6.reuse, RZ, 0x4 ;  /* 0x0000000603007211 */ /* 0x0c0fe200078f20ff */
[----:B------:R-:W-:Y:S01]  /*0af0*/  UMOV UR37, URZ ;  /* 0x0000003f00257c82 */ /* 0x000fe20008000000 */
[----:B------:R-:W-:-:S02]  /*0b00*/  LEA.HI R2, R3, R6, RZ, 0x5 ;  /* 0x0000000603027211 */ /* 0x000fc400078f28ff */
[CC--:B------:R-:W-:Y:S02]  /*0b10*/  LEA.HI R5, R3.reuse, R6.reuse, RZ, 0x7 ;  /* 0x0000000603057211 */ /* 0x0c0fe400078f38ff */
[CC--:B------:R-:W-:Y:S02]  /*0b20*/  LEA.HI R4, R3.reuse, R6.reuse, RZ, 0x3 ;  /* 0x0000000603047211 */ /* 0x0c0fe400078f18ff */
[----:B------:R-:W-:Y:S02]  /*0b30*/  LEA.HI R3, R3, R6, RZ, 0x2 ;  /* 0x0000000603037211 */ /* 0x000fe400078f10ff */
[----:B------:R-:W-:Y:S02]  /*0b40*/  SHF.R.S32.HI R9, RZ, 0x4, R0 ;  /* 0x00000004ff097819 */ /* 0x000fe40000011400 */
[----:B------:R-:W-:Y:S02]  /*0b50*/  SHF.R.S32.HI R11, RZ, 0x5, R2 ;  /* 0x00000005ff0b7819 */ /* 0x000fe40000011402 */
[----:B------:R-:W-:-:S02]  /*0b60*/  LOP3.LUT R7, R0, 0xfffffff0, RZ, 0xc0, !PT ;  /* 0xfffffff000077812 */ /* 0x000fc400078ec0ff */
[----:B------:R-:W-:Y:S02]  /*0b70*/  SHF.R.S32.HI R2, RZ, 0x1f, R2 ;  /* 0x0000001fff027819 */ /* 0x000fe40000011402 */
[----:B------:R-:W-:Y:S01]  /*0b80*/  LOP3.LUT R15, R3, 0xfffffffc, RZ, 0xc0, !PT ;  /* 0xfffffffc030f7812 */ /* 0x000fe200078ec0ff */
[----:B------:R-:W-:Y:S01]  /*0b90*/  IMAD.IADD R7, R6, 0x1, -R7 ;  /* 0x0000000106077824 */ /* 0x000fe200078e0a07 */
[----:B------:R-:W-:Y:S02]  /*0ba0*/  LOP3.LUT R3, R5, 0xffffff80, RZ, 0xc0, !PT ;  /* 0xffffff8005037812 */ /* 0x000fe400078ec0ff */
[----:B------:R-:W-:Y:S01]  /*0bb0*/  LEA.HI R0, R0, R9, RZ, 0x1 ;  /* 0x0000000900007211 */ /* 0x000fe200078f08ff */
[----:B------:R-:W-:Y:S01]  /*0bc0*/  IMAD.IADD R15, R6, 0x1, -R15 ;  /* 0x00000001060f7824 */ /* 0x000fe200078e0a0f */
[----:B------:R-:W-:Y:S01]  /*0bd0*/  LEA.HI R2, R2, R11, RZ, 0x2 ;  /* 0x0000000b02027211 */ /* 0x000fe200078f10ff */
[----:B------:R-:W-:Y:S01]  /*0be0*/  IMAD.IADD R3, R6, 0x1, -R3 ;  /* 0x0000000106037824 */ /* 0x000fe200078e0a03 */
[----:B------:R-:W-:-:S02]  /*0bf0*/  LOP3.LUT R0, R0, 0x1ffffffe, RZ, 0xc0, !PT ;  /* 0x1ffffffe00007812 */ /* 0x000fc400078ec0ff */
[----:B------:R-:W-:Y:S02]  /*0c00*/  LOP3.LUT R13, R4, 0xfffffff8, RZ, 0xc0, !PT ;  /* 0xfffffff8040d7812 */ /* 0x000fe400078ec0ff */
[----:B------:R-:W-:Y:S01]  /*0c10*/  LOP3.LUT R4, R2, 0x3ffffc, RZ, 0xc0, !PT ;  /* 0x003ffffc02047812 */ /* 0x000fe200078ec0ff */
[----:B------:R-:W-:Y:S01]  /*0c20*/  IMAD.IADD R9, R9, 0x1, -R0 ;  /* 0x0000000109097824 */ /* 0x000fe200078e0a00 */
[----:B------:R-:W-:Y:S01]  /*0c30*/  SHF.R.S32.HI R224, RZ, 0x7, R5 ;  /* 0x00000007ffe07819 */ /* 0x000fe20000011405 */
[----:B------:R-:W-:Y:S01]  /*0c40*/  IMAD.IADD R13, R6, 0x1, -R13 ;  /* 0x00000001060d7824 */ /* 0x000fe200078e0a0d */
[----:B------:R-:W-:Y:S01]  /*0c50*/  SHF.R.S32.HI R2, RZ, 0x1f, R7 ;  /* 0x0000001fff027819 */ /* 0x000fe20000011407 */
[----:B------:R-:W-:Y:S01]  /*0c60*/  IMAD.IADD R8, R11, 0x1, -R4 ;  /* 0x000000010b087824 */ /* 0x000fe200078e0a04 */
[----:B------:R-:W-:Y:S01]  /*0c70*/  SHF.R.S32.HI R0, RZ, 0x1f, R3 ;  /* 0x0000001fff007819 */ /* 0x000fe20000011403 */
[----:B------:R-:W-:Y:S01]  /*0c80*/  IMAD R17, R224, 0x100, R7 ;  /* 0x00000100e0117824 */ /* 0x000fe200078e0207 */
[----:B------:R-:W-:Y:S01]  /*0c90*/  LEA.HI R6, R2, R7, RZ, 0x3 ;  /* 0x0000000702067211 */ /* 0x000fe200078f18ff */
[----:B------:R-:W-:Y:S01]  /*0ca0*/  IMAD.SHL.U32 R9, R9, 0x8, RZ ;  /* 0x0000000809097824 */ /* 0x000fe200078e00ff */
[----:B------:R-:W-:Y:S01]  /*0cb0*/  LEA.HI R2, R0, R3, RZ, 0x2 ;  /* 0x0000000300027211 */ /* 0x000fe200078f10ff */
[----:B------:R-:W-:Y:S01]  /*0cc0*/  IMAD R12, R8, 0x10, R17 ;  /* 0x00000010080c7824 */ /* 0x000fe200078e0211 */
[C---:B------:R-:W-:Y:S01]  /*0cd0*/  LOP3.LUT R4, R6.reuse, 0xfffffff8, RZ, 0xc0, !PT ;  /* 0xfffffff806047812 */ /* 0x040fe200078ec0ff */
[----:B------:R-:W-:Y:S01]  /*0ce0*/  IMAD.SHL.U32 R6, R6, 0x40, RZ ;  /* 0x0000004006067824 */ /* 0x000fe200078e00ff */
[----:B------:R-:W-:-:S02]  /*0cf0*/  LOP3.LUT R8, R2, 0x7ffffffc, RZ, 0xc0, !PT ;  /* 0x7ffffffc02087812 */ /* 0x000fc400078ec0ff */
[----:B------:R-:W-:Y:S01]  /*0d00*/  LEA.HI R10, R15, R15, RZ, 0x1 ;  /* 0x0000000f0f0a7211 */ /* 0x000fe200078f08ff */
[----:B------:R-:W-:Y:S01]  /*0d10*/  IMAD.IADD R7, R7, 0x1, -R4 ;  /* 0x0000000107077824 */ /* 0x000fe200078e0a04 */
[----:B------:R-:W-:Y:S01]  /*0d20*/  LEA.HI R4, R0, R3, RZ, 0x5 ;  /* 0x0000000300047211 */ /* 0x000fe200078f28ff */
[----:B------:R-:W-:Y:S01]  /*0d30*/  IMAD.IADD R8, R3, 0x1, -R8 ;  /* 0x0000000103087824 */ /* 0x000fe200078e0a08 */
[--C-:B------:R-:W-:Y:S02]  /*0d40*/  SHF.R.S32.HI R0, RZ, 0x2, R2.reuse ;  /* 0x00000002ff007819 */ /* 0x100fe40000011402 */
[----:B------:R-:W-:Y:S01]  /*0d50*/  SHF.R.S32.HI R3, RZ, 0x1f, R2 ;  /* 0x0000001fff037819 */ /* 0x000fe20000011402 */
[----:B------:R-:W-:Y:S01]  /*0d60*/  IMAD.SHL.U32 R2, R7, 0x40, RZ ;  /* 0x0000004007027824 */ /* 0x000fe200078e00ff */
[----:B------:R-:W-:Y:S01]  /*0d70*/  LOP3.LUT R10, R10, 0x1ffffffe, RZ, 0xc0, !PT ;  /* 0x1ffffffe0a0a7812 */ /* 0x000fe200078ec0ff */
[----:B------:R-:W-:Y:S01]  /*0d80*/  IMAD.SHL.U32 R227, R8, 0x2, RZ ;  /* 0x0000000208e37824 */ /* 0x000fe200078e00ff */
[----:B------:R-:W-:-:S02]  /*0d90*/  LEA.HI R5, R5, R224, RZ, 0x1 ;  /* 0x000000e005057211 */ /* 0x000fc400078f08ff */
[----:B------:R-:W-:Y:S01]  /*0da0*/  LOP3.LUT R2, R2, 0x1c0, RZ, 0xc0, !PT ;  /* 0x000001c002027812 */ /* 0x000fe200078ec0ff */
[----:B------:R-:W-:Y:S01]  /*0db0*/  IMAD.IADD R15, R15, 0x1, -R10 ;  /* 0x000000010f0f7824 */ /* 0x000fe200078e0a0a */
[----:B------:R-:W-:Y:S01]  /*0dc0*/  LOP3.LUT R5, R5, 0xfffffe, RZ, 0xc0, !PT ;  /* 0x00fffffe05057812 */ /* 0x000fe200078ec0ff */
[--C-:B------:R-:W-:Y:S01]  /*0dd0*/  IMAD.U32 R10, R12, 0x40, R9.reuse ;  /* 0x000000400c0a7824 */ /* 0x100fe200078e0009 */
[----:B------:R-:W-:Y:S02]  /*0de0*/  LEA.HI R3, R3, R0, RZ, 0x3 ;  /* 0x0000000003037211 */ /* 0x000fe400078f18ff */
[----:B------:R-:W-:Y:S01]  /*0df0*/  LOP3.LUT R9, R2, 0x8, R9, 0xf8, !PT ;  /* 0x0000000802097812 */ /* 0x000fe200078ef809 */
[----:B------:R-:W-:Y:S01]  /*0e00*/  IMAD.IADD R5, R224, 0x1, -R5 ;  /* 0x00000001e0057824 */ /* 0x000fe200078e0a05 */
[----:B------:R-:W-:Y:S01]  /*0e10*/  LOP3.LUT R6, R6, 0x7ffffe00, RZ, 0xc0, !PT ;  /* 0x7ffffe0006067812 */ /* 0x000fe200078ec0ff */
[----:B------:R0:W-:Y:S01]  /*0e20*/  STL [R1+0x60], R10 ;  /* 0x0000600a01007387 */ /* 0x0001e20000100800 */
[----:B------:R-:W-:-:S02]  /*0e30*/  SHF.R.U32.HI R2, RZ, 0x3, R2 ;  /* 0x00000003ff027819 */ /* 0x000fc40000011602 */
[----:B------:R-:W-:Y:S01]  /*0e40*/  LOP3.LUT R3, R3, 0xfffffff8, RZ, 0xc0, !PT ;  /* 0xfffffff803037812 */ /* 0x000fe200078ec0ff */
[----:B------:R-:W-:Y:S01]  /*0e50*/  IMAD R6, R11, 0x400, R6 ;  /* 0x000004000b067824 */ /* 0x000fe200078e0206 */
[----:B------:R-:W-:Y:S01]  /*0e60*/  LOP3.LUT R9, R9, R2, RZ, 0x3c, !PT ;  /* 0x0000000209097212 */ /* 0x000fe200078e3cff */
[----:B------:R-:W-:Y:S01]  /*0e70*/  IMAD.SHL.U32 R2, R13, 0x8, RZ ;  /* 0x000000080d027824 */ /* 0x000fe200078e00ff */
[----:B------:R-:W-:Y:S01]  /*0e80*/  SHF.R.S32.HI R4, RZ, 0x5, R4 ;  /* 0x00000005ff047819 */ /* 0x000fe20000011404 */
[----:B------:R-:W-:Y:S01]  /*0e90*/  IMAD.IADD R3, R0, 0x1, -R3 ;  /* 0x0000000100037824 */ /* 0x000fe200078e0a03 */
[----:B------:R-:W-:Y:S01]  /*0ea0*/  R2P PR, R7, 0x6 ;  /* 0x0000000607007804 */ /* 0x000fe20000000000 */
[----:B0-----:R-:W-:Y:S02]  /*0eb0*/  IMAD.SHL.U32 R10, R5, 0x100, RZ ;  /* 0x00000100050a7824 */ /* 0x001fe400078e00ff */
[----:B------:R-:W-:Y:S02]  /*0ec0*/  IMAD.IADD R6, R6, 0x1, R9 ;  /* 0x0000000106067824 */ /* 0x000fe400078e0209 */
[----:B------:R-:W-:Y:S01]  /*0ed0*/  IMAD.IADD R17, R227, 0x1, R10 ;  /* 0x00000001e3117824 */ /* 0x000fe200078e020a */
[----:B------:R-:W-:Y:S01]  /*0ee0*/  STL [R1+0x5c], R10 ;  /* 0x00005c0a01007387 */ /* 0x000fe20000100800 */
[----:B------:R-:W-:Y:S01]  /*0ef0*/  IMAD R16, R4, 0x10, R3 ;  /* 0x0000001004107824 */ /* 0x000fe200078e0203 */
[----:B------:R-:W-:Y:S01]  /*0f00*/  LEA R18, R6, UR38, 0x1 ;  /* 0x0000002606127c11 */ /* 0x000fe2000f8e08ff */
[----:B------:R-:W-:Y:S01]  /*0f10*/  VIADD R192, R2, 0x40 ;  /* 0x0000004002c07836 */ /* 0x000fe20000000000 */
[----:B------:R-:W-:Y:S01]  /*0f20*/  SHF.R.S32.HI R0, RZ, 0x1f, R17 ;  /* 0x0000001fff007819 */ /* 0x000fe20000011411 */
[----:B------:R-:W-:Y:S01]  /*0f30*/  IMAD R0, R15, 0x8, R16 ;  /* 0x000000080f007824 */ /* 0x000fe200078e0210 */
[----:B------:R-:W-:Y:S01]  /*0f40*/  SEL R22, R22, 0xffffffe0, !P1 ;  /* 0xffffffe016167807 */ /* 0x000fe20004800000 */
[C---:B------:R-:W-:Y:S01]  /*0f50*/  VIADD R223, R17.reuse, 0x8 ;  /* 0x0000000811df7836 */ /* 0x040fe20000000000 */
[----:B------:R-:W-:Y:S01]  /*0f60*/  SHF.R.S32.HI R3, RZ, 0x1f, R192 ;  /* 0x0000001fff037819 */ /* 0x000fe200000114c0 */
[C---:B------:R-:W-:Y:S01]  /*0f70*/  VIADD R222, R17.reuse, 0x10 ;  /* 0x0000001011de7836 */ /* 0x040fe20000000000 */
[----:B------:R0:W-:Y:S01]  /*0f80*/  STL [R1+0x58], R0 ;  /* 0x0000580001007387 */ /* 0x0001e20000100800 */
[C---:B------:R-:W-:Y:S01]  /*0f90*/  VIADD R221, R17.reuse, 0x18 ;  /* 0x0000001811dd7836 */ /* 0x040fe20000000000 */
[----:B------:R-:W-:Y:S01]  /*0fa0*/  SHF.R.S32.HI R4, RZ, 0x1f, R223 ;  /* 0x0000001fff047819 */ /* 0x000fe200000114df */
[C---:B------:R-:W-:Y:S01]  /*0fb0*/  VIADD R220, R17.reuse, 0x20 ;  /* 0x0000002011dc7836 */ /* 0x040fe20000000000 */
[----:B------:R-:W-:Y:S01]  /*0fc0*/  SHF.R.S32.HI R3, RZ, 0x1f, R222 ;  /* 0x0000001fff037819 */ /* 0x000fe200000114de */
[----:B------:R-:W-:-:S02]  /*0fd0*/  VIADD R219, R17, 0x28 ;  /* 0x0000002811db7836 */ /* 0x000fc40000000000 */
        /* <DEDUP_REMOVED lines=54> */
[----:B------:R-:W-:Y:S01]  /*1340*/  VIADD R19, R18, 0x26840 ;  /* 0x0002684012137836 */ /* 0x000fe20000000000 */
[----:B------:R-:W-:Y:S01]  /*1350*/  SHF.R.S32.HI R229, RZ, 0x1f, R194 ;  /* 0x0000001fffe57819 */ /* 0x000fe200000114c2 */
[C---:B------:R-:W-:Y:S01]  /*1360*/  @P2 VIADD R19, R23.reuse, 0xffffffc0 ;  /* 0xffffffc017132836 */ /* 0x040fe20000000000 */
[----:B------:R-:W-:Y:S01]  /*1370*/  SHF.R.S32.HI R228, RZ, 0x1f, R193 ;  /* 0x0000001fffe47819 */ /* 0x000fe200000114c1 */
[----:B------:R-:W-:-:S02]  /*1380*/  IMAD.IADD R23, R23, 0x1, R22 ;  /* 0x0000000117177824 */ /* 0x000fc400078e0216 */
[C---:B------:R-:W-:Y:S02]  /*1390*/  VIADD R187, R2.reuse, 0x80 ;  /* 0x0000008002bb7836 */ /* 0x040fe40000000000 */
[C---:B------:R-:W-:Y:S02]  /*13a0*/  VIADD R186, R2.reuse, 0xc0 ;  /* 0x000000c002ba7836 */ /* 0x040fe40000000000 */
[C---:B------:R-:W-:Y:S02]  /*13b0*/  VIADD R185, R2.reuse, 0x100 ;  /* 0x0000010002b97836 */ /* 0x040fe40000000000 */
[C---:B------:R-:W-:Y:S02]  /*13c0*/  VIADD R184, R2.reuse, 0x140 ;  /* 0x0000014002b87836 */ /* 0x040fe40000000000 */
[C---:B------:R-:W-:Y:S02]  /*13d0*/  VIADD R226, R2.reuse, 0x180 ;  /* 0x0000018002e27836 */ /* 0x040fe40000000000 */
[----:B------:R-:W-:-:S02]  /*13e0*/  VIADD R225, R2, 0x1c0 ;  /* 0x000001c002e17836 */ /* 0x000fc40000000000 */
[----:B------:R-:W-:-:S07]  /*13f0*/  IMAD.IADD R22, R22, 0x1, R19 ;  /* 0x0000000116167824 */ /* 0x000fce00078e0213 */
.L_x_3425:
[----:B------:R-:W-:Y:S01]  /*1400*/  ULDC.64 UR8, c[0x0][0xc88] ;  /* 0x0003220000087ab9 */ /* 0x000fe20000000a00 */
[----:B------:R-:W-:Y:S01]  /*1410*/  ULDC.64 UR10, c[0x0][0xa20] ;  /* 0x00028800000a7ab9 */ /* 0x000fe20000000a00 */
[----:B------:R-:W-:Y:S02]  /*1420*/  UIMAD.WIDE UR8, UR7, 0x4, UR8 ;  /* 0x00000004070878a5 */ /* 0x000fe4000f8e0208 */
[----:B------:R-:W-:Y:S01]  /*1430*/  UISETP.NE.U32.AND UP1, UPT, UR10, URZ, UPT ;  /* 0x0000003f0a00728c */ /* 0x000fe2000bf25070 */
[----:B------:R-:W-:Y:S01]  /*1440*/  UMOV UR43, UR5 ;  /* 0x00000005002b7c82 */ /* 0x000fe20008000000 */
[----:B------:R-:W-:Y:S02]  /*1450*/  ULOP3.LUT UR4, UR6, 0xff0000, URZ, 0xc0, !UPT ;  /* 0x00ff000006047892 */ /* 0x000fe4000f8ec03f */
[----:B0123--:R-:W-:Y:S01]  /*1460*/  IMAD.U32 R4, RZ, RZ, UR8 ;  /* 0x00000008ff047e24 */ /* 0x00ffe2000f8e00ff */
[----:B------:R-:W-:Y:S01]  /*1470*/  ULDC UR7, c[0x0][0x424] ;  /* 0x0001090000077ab9 */ /* 0x000fe20000000800 */
[----:B----4-:R-:W-:Y:S01]  /*1480*/  IMAD.U32 R5, RZ, RZ, UR9 ;  /* 0x00000009ff057e24 */ /* 0x010fe2000f8e00ff */
[----:B------:R-:W-:-:S04]  /*1490*/  ULDC.64 UR8, c[0x0][0xa28] ;  /* 0x00028a0000087ab9 */ /* 0x000fc80000000a00 */
[----:B------:R-:W2:Y:S01]  /*14a0*/  LDG.E R4, desc[UR40][R4.64] ;  /* 0x0000002804047981 */ /* 0x000ea2000c1e1900 */
[----:B------:R-:W-:Y:S02]  /*14b0*/  UISETP.NE.U32.AND UP0, UPT, UR8, URZ, UPT ;  /* 0x0000003f0800728c */ /* 0x000fe4000bf05070 */
[----:B------:R-:W-:Y:S02]  /*14c0*/  UISETP.NE.AND.EX UP1, UPT, UR11, URZ, UPT, UP1 ;  /* 0x0000003f0b00728c */ /* 0x000fe4000bf25310 */
[----:B------:R-:W-:-:S04]  /*14d0*/  UISETP.NE.AND.EX UP0, UPT, UR9, URZ, UPT, UP0 ;  /* 0x0000003f0900728c */ /* 0x000fc8000bf05300 */
[----:B------:R-:W-:Y:S02]  /*14e0*/  PLOP3.LUT P1, PT, PT, PT, UP1, 0x80, 0x0 ;  /* 0x000000000000781c */ /* 0x000fe40003f2f018 */
[----:B------:R-:W-:Y:S02]  /*14f0*/  PLOP3.LUT P0, PT, PT, PT, UP0, 0x80, 0x0 ;  /* 0x000000000000781c */ /* 0x000fe40003f0f008 */
[----:B--2---:R-:W-:-:S13]  /*1500*/  R2UR UR39, R4 ;  /* 0x00000000042772ca */ /* 0x004fda00000e0000 */
[----:B------:R-:W-:Y:S02]  /*1510*/  USHF.R.S32.HI UR42, URZ, 0x1f, UR39 ;  /* 0x0000001f3f2a7899 */ /* 0x000fe40008011427 */
[----:B------:R-:W-:-:S04]  /*1520*/  @UP0 ULEA UR8, UP2, UR39, UR8, 0x2 ;  /* 0x0000000827080291 */ /* 0x000fc8000f84103f */
[----:B------:R-:W-:Y:S02]  /*1530*/  @UP0 ULEA.HI.X UR9, UR39, UR9, UR42, 0x2, UP2 ;  /* 0x0000000927090291 */ /* 0x000fe400090f142a */
[----:B------:R-:W-:Y:S01]  /*1540*/  @UP1 ULEA UR10, UP0, UR39, UR10, 0x2 ;  /* 0x0000000a270a1291 */ /* 0x000fe2000f80103f */
[----:B------:R-:W-:-:S03]  /*1550*/  IMAD.U32 R4, RZ, RZ, UR8 ;  /* 0x00000008ff047e24 */ /* 0x000fc6000f8e00ff */
[----:B------:R-:W-:Y:S01]  /*1560*/  @UP1 ULEA.HI.X UR11, UR39, UR11, UR42, 0x2, UP0 ;  /* 0x0000000b270b1291 */ /* 0x000fe200080f142a */
[----:B------:R-:W-:Y:S01]  /*1570*/  IMAD.U32 R5, RZ, RZ, UR9 ;  /* 0x00000009ff057e24 */ /* 0x000fe2000f8e00ff */
[----:B------:R-:W-:Y:S01]  /*1580*/  ULDC.64 UR8, c[0x0][0x418] ;  /* 0x0001060000087ab9 */ /* 0x000fe20000000a00 */
[----:B------:R-:W-:-:S03]  /*1590*/  IMAD.U32 R6, RZ, RZ, UR10 ;  /* 0x0000000aff067e24 */ /* 0x000fc6000f8e00ff */
[----:B------:R-:W-:Y:S01]  /*15a0*/  IMAD.U32 R7, RZ, RZ, UR11 ;  /* 0x0000000bff077e24 */ /* 0x000fe2000f8e00ff */
[----:B------:R-:W2:Y:S04]  /*15b0*/  @P0 LDG.E R4, desc[UR40][R4.64] ;  /* 0x0000002804040981 */ /* 0x000ea8000c1e1900 */
[----:B------:R-:W3:Y:S01]  /*15c0*/  @P1 LDG.E R6, desc[UR40][R6.64] ;  /* 0x0000002806061981 */ /* 0x000ee2000c1e1900 */
[----:B------:R-:W-:Y:S02]  /*15d0*/  UISETP.NE.U32.AND UP0, UPT, UR8, URZ, UPT ;  /* 0x0000003f0800728c */ /* 0x000fe4000bf05070 */
[----:B------:R-:W-:Y:S02]  /*15e0*/  ULOP3.LUT UR5, UR6, 0xff000000, URZ, 0xc0, !UPT ;  /* 0xff00000006057892 */ /* 0x000fe4000f8ec03f */
[----:B------:R-:W-:-:S02]  /*15f0*/  UISETP.NE.AND.EX UP0, UPT, UR9, URZ, UPT, UP0 ;  /* 0x0000003f0900728c */ /* 0x000fc4000bf05300 */
[----:B------:R-:W-:Y:S02]  /*1600*/  USHF.R.U32.HI UR5, URZ, 0x8, UR5 ;  /* 0x000000083f057899 */ /* 0x000fe40008011605 */
[----:B------:R-:W-:Y:S02]  /*1610*/  USEL UR7, UR7, 0x1, UP0 ;  /* 0x0000000107077887 */ /* 0x000fe40008000000 */
[----:B------:R-:W-:Y:S01]  /*1620*/  ULEA.HI UR46, UR4, UR5, URZ, 0x10 ;  /* 0x00000005042e7291 */ /* 0x000fe2000f8f803f */
[----:B------:R-:W-:Y:S02]  /*1630*/  UMOV UR53, URZ ;  /* 0x0000003f00357c82 */ /* 0x000fe40008000000 */
[----:B------:R-:W-:Y:S01]  /*1640*/  ULDC UR4, c[0x0][0x2f0] ;  /* 0x0000bc0000047ab9 */ /* 0x000fe20000000800 */
[----:B------:R-:W-:Y:S02]  /*1650*/  ULOP3.LUT UR44, UR6, 0xffff, URZ, 0xc0, !UPT ;  /* 0x0000ffff062c7892 */ /* 0x000fe4000f8ec03f */
[----:B------:R-:W-:Y:S01]  /*1660*/  UIMAD UR7, UR7, UR4, URZ ;  /* 0x00000004070772a4 */ /* 0x000fe2000f8e023f */
[----:B------:R-:W-:Y:S01]  /*1670*/  ULDC UR6, c[0x0][0x9f0] ;  /* 0x00027c0000067ab9 */ /* 0x000fe20000000800 */
[----:B--2---:R-:W-:-:S05]  /*1680*/  @P0 R2UR UR53, R4 ;  /* 0x00000000043502ca */ /* 0x004fca00000e0000 */
[----:B---3--:R-:W-:Y:S01]  /*1690*/  @P1 R2UR UR7, R6 ;  /* 0x00000000060712ca */ /* 0x008fe200000e0000 */
[----:B-----5:R-:W-:-:S14]  /*16a0*/  @P1 BRA `(.L_x_3377) ;  /* 0x0000000000341947 */ /* 0x020fdc0003800000 */
[----:B------:R-:W-:Y:S02]  /*16b0*/  ULDC.64 UR4, c[0x0][0xa08] ;  /* 0x0002820000047ab9 */ /* 0x000fe40000000a00 */
[----:B------:R-:W-:-:S04]  /*16c0*/  ISETP.NE.U32.AND P0, PT, RZ, UR4, PT ;  /* 0x00000004ff007c0c */ /* 0x000fc8000bf05070 */
[----:B------:R-:W-:-:S13]  /*16d0*/  ISETP.NE.AND.EX P0, PT, RZ, UR5, PT, P0 ;  /* 0x00000005ff007c0c */ /* 0x000fda000bf05300 */
[----:B------:R-:W-:Y:S05]  /*16e0*/  @!P0 BRA `(.L_x_3377) ;  /* 0x0000000000248947 */ /* 0x000fea0003800000 */
[----:B------:R-:W-:Y:S02]  /*16f0*/  ULDC.64 UR4, c[0x0][0xa08] ;  /* 0x0002820000047ab9 */ /* 0x000fe40000000a00 */
[----:B------:R-:W-:-:S06]  /*1700*/  UIMAD.WIDE UR4, UR39, 0x4, UR4 ;  /* 0x00000004270478a5 */ /* 0x000fcc000f8e0204 */
[----:B------:R-:W-:Y:S02]  /*1710*/  IMAD.U32 R4, RZ, RZ, UR4 ;  /* 0x00000004ff047e24 */ /* 0x000fe4000f8e00ff */
[----:B------:R-:W-:-:S05]  /*1720*/  IMAD.U32 R5, RZ, RZ, UR5 ;  /* 0x00000005ff057e24 */ /* 0x000fca000f8e00ff */
[----:B------:R-:W2:Y:S04]  /*1730*/  LDG.E R3, desc[UR40][R4.64] ;  /* 0x0000002804037981 */ /* 0x000ea8000c1e1900 */
[----:B------:R-:W3:Y:S01]  /*1740*/  LDG.E R0, desc[UR40][R4.64+0x4] ;  /* 0x0000042804007981 */ /* 0x000ee2000c1e1900 */
[----:B--2---:R-:W-:Y:S02]  /*1750*/  R2UR UR7, R3 ;  /* 0x00000000030772ca */ /* 0x004fe400000e0000 */
[----:B---3--:R-:W-:-:S13]  /*1760*/  R2UR UR4, R0 ;  /* 0x00000000000472ca */ /* 0x008fda00000e0000 */
[----:B------:R-:W-:-:S12]  /*1770*/  UIADD3 UR7, -UR7, UR4, URZ ;  /* 0x0000000407077290 */ /* 0x000fd8000fffe13f */
.L_x_3377:
[----:B------:R-:W-:Y:S02]  /*1780*/  UISETP.NE.AND UP1, UPT, UR50, 0x1, UPT ;  /* 0x000000013200788c */ /* 0x000fe4000bf25270 */
[----:B------:R-:W-:Y:S02]  /*1790*/  UIADD3 UR53, -UR53, UR7, URZ ;  /* 0x0000000735357290 */ /* 0x000fe4000fffe13f */
[----:B------:R-:W-:Y:S02]  /*17a0*/  ULOP3.LUT UR45, UR46, 0xff, URZ, 0xc0, !UPT ;  /* 0x000000ff2e2d7892 */ /* 0x000fe4000f8ec03f */
[----:B------:R-:W-:Y:S01]  /*17b0*/  UIADD3 UR4, UR53, 0x3f, URZ ;  /* 0x0000003f35047890 */ /* 0x000fe2000fffe03f */
[----:B------:R-:W-:Y:S01]  /*17c0*/  PLOP3.LUT P0, PT, PT, PT, UP1, 0x80, 0x0 ;  /* 0x000000000000781c */ /* 0x000fe20003f0f018 */
[----:B------:R-:W-:Y:S02]  /*17d0*/  USHF.R.U32.HI UR46, URZ, 0x10, UR46 ;  /* 0x000000103f2e7899 */ /* 0x000fe4000801162e */
[----:B------:R-:W-:-:S02]  /*17e0*/  USHF.R.S32.HI UR5, URZ, 0x1f, UR4 ;  /* 0x0000001f3f057899 */ /* 0x000fc40008011404 */
[----:B------:R-:W-:Y:S02]  /*17f0*/  UISETP.NE.AND UP0, UPT, UR46, URZ, UPT ;  /* 0x0000003f2e00728c */ /* 0x000fe4000bf05270 */
[----:B------:R-:W-:Y:S02]  /*1800*/  ULEA.HI UR5, UR5, UR4, URZ, 0x6 ;  /* 0x0000000405057291 */ /* 0x000fe4000f8f303f */
[----:B------:R-:W-:Y:S02]  /*1810*/  USEL UR10, UR46, UR6, UP0 ;  /* 0x000000062e0a7287 */ /* 0x000fe40008000000 */
[----:B------:R-:W-:Y:S02]  /*1820*/  USHF.R.S32.HI UR9, URZ, 0x6, UR5 ;  /* 0x000000063f097899 */ /* 0x000fe40008011405 */
[----:B------:R-:W-:Y:S10]  /*1830*/  @!P0 BRA `(.L_x_3378) ;  /* 0x00000020000c8947 */ /* 0x000ff40003800000 */
        /* <DEDUP_REMOVED lines=15> */
[----:B------:R-:W0:Y:S08]  /*1930*/  I2F.RP R0, UR11 ;  /* 0x0000000b00007d06 */ /* 0x000e300008209400 */
[----:B0-----:R-:W0:Y:S02]  /*1940*/  MUFU.RCP R0, R0 ;  /* 0x0000000000007308 */ /* 0x001e240000001000 */
        /* <DEDUP_REMOVED lines=20> */
.L_x_3379:
[----:B------:R-:W-:Y:S01]  /*1a90*/  UIMAD UR21, UR45, UR4, URZ ;  /* 0x000000042d1572a4 */ /* 0x000fe2000f8e023f */
[----:B------:R-:W-:Y:S01]  /*1aa0*/  IMAD.U32 R0, RZ, RZ, UR9 ;  /* 0x00000009ff007e24 */ /* 0x000fe2000f8e00ff */
[----:B------:R-:W-:Y:S01]  /*1ab0*/  PLOP3.LUT P0, PT, PT, PT, PT, 0x80, 0x0 ;  /* 0x000000000000781c */ /* 0x000fe20003f0f070 */
[----:B------:R-:W-:Y:S01]  /*1ac0*/  IMAD.U32 R3, RZ, RZ, UR4 ;  /* 0x00000004ff037e24 */ /* 0x000fe2000f8e00ff */
[----:B------:R-:W-:Y:S02]  /*1ad0*/  CS2R R12, SRZ ;  /* 0x00000000000c7805 */ /* 0x000fe4000001ff00 */
[----:B------:R-:W-:Y:S02]  /*1ae0*/  CS2R R150, SRZ ;  /* 0x0000000000967805 */ /* 0x000fe4000001ff00 */
[----:B------:R-:W-:Y:S02]  /*1af0*/  CS2R R148, SRZ ;  /* 0x0000000000947805 */ /* 0x000fe4000001ff00 */
[----:B------:R-:W-:-:S02]  /*1b00*/  CS2R R146, SRZ ;  /* 0x0000000000927805 */ /* 0x000fc4000001ff00 */
[----:B------:R-:W-:Y:S02]  /*1b10*/  VIADDMNMX R0, R3, UR21, R0, PT ;  /* 0x0000001503007c46 */ /* 0x000fe4000b800100 */
[----:B------:R-:W-:Y:S02]  /*1b20*/  CS2R R144, SRZ ;  /* 0x0000000000907805 */ /* 0x000fe4000001ff00 */
[----:B------:R-:W-:Y:S02]  /*1b30*/  CS2R R142, SRZ ;  /* 0x00000000008e7805 */ /* 0x000fe4000001ff00 */
[----:B------:R-:W-:Y:S02]  /*1b40*/  CS2R R140, SRZ ;  /* 0x00000000008c7805 */ /* 0x000fe4000001ff00 */
[----:B------:R-:W-:Y:S02]  /*1b50*/  R2UR UR16, R0 ;  /* 0x00000000001072ca */ /* 0x000fe400000e0000 */
        /* <DEDUP_REMOVED lines=12> */
[----:B------:R-:W-:Y:S01]  /*1c20*/  UISETP.GT.AND UP0, UPT, UR16, UR21, UPT ;  /* 0x000000151000728c */ /* 0x000fe2000bf04270 */
[----:B------:R-:W-:-:S02]  /*1c30*/  CS2R R114, SRZ ;  /* 0x0000000000727805 */ /* 0x000fc4000001ff00 */
[----:B------:R-:W-:Y:S02]  /*1c40*/  CS2R R112, SRZ ;  /* 0x0000000000707805 */ /* 0x000fe4000001ff00 */
[----:B------:R-:W-:Y:S02]  /*1c50*/  CS2R R110, SRZ ;  /* 0x00000000006e7805 */ /* 0x000fe4000001ff00 */
[----:B------:R-:W-:Y:S02]  /*1c60*/  CS2R R108, SRZ ;  /* 0x00000000006c7805 */ /* 0x000fe4000001ff00 */
[----:B------:R-:W-:Y:S02]  /*1c70*/  CS2R R106, SRZ ;  /* 0x00000000006a7805 */ /* 0x000fe4000001ff00 */
[----:B------:R-:W-:Y:S02]  /*1c80*/  PLOP3.LUT P1, PT, PT, PT, UP0, 0x80, 0x0 ;  /* 0x000000000000781c */ /* 0x000fe40003f2f008 */
        /* <DEDUP_REMOVED lines=42> */
[----:B------:R-:W0:Y:S01]  /*1f30*/  SHFL.IDX PT, R0, R224, RZ, 0x1f ;  /* 0x00001fffe0007589 */ /* 0x000e2200000e0000 */
[----:B------:R-:W-:-:S06]  /*1f40*/  UISETP.NE.AND UP0, UPT, UR49, 0x3, UPT ;  /* 0x000000033100788c */ /* 0x000fcc000bf05270 */
[----:B------:R-:W-:Y:S02]  /*1f50*/  PLOP3.LUT P0, PT, PT, PT, UP0, 0x80, 0x0 ;  /* 0x000000000000781c */ /* 0x000fe40003f0f008 */
[----:B0-----:R-:W-:-:S13]  /*1f60*/  R2UR UR4, R0 ;  /* 0x00000000000472ca */ /* 0x001fda00000e0000 */
[----:B------:R-:W-:-:S04]  /*1f70*/  ULEA.HI UR5, UR4, UR4, URZ, 0x1 ;  /* 0x0000000404057291 */ /* 0x000fc8000f8f083f */
[----:B------:R-:W-:-:S04]  /*1f80*/  ULOP3.LUT UR5, UR5, 0x1fffe, URZ, 0xc0, !UPT ;  /* 0x0001fffe05057892 */ /* 0x000fc8000f8ec03f */
[----:B------:R-:W-:-:S04]  /*1f90*/  UIADD3 UR5, UR4, -UR5, URZ ;  /* 0x8000000504057290 */ /* 0x000fc8000fffe03f */
[----:B------:R-:W-:-:S04]  /*1fa0*/  ULEA UR5, UR5, UR38, 0xf ;  /* 0x0000002605057291 */ /* 0x000fc8000f8e783f */
[----:B------:R-:W-:-:S04]  /*1fb0*/  UIADD3 UR5, UR5, 0x400, URZ ;  /* 0x0000040005057890 */ /* 0x000fc8000fffe03f */
[----:B------:R-:W-:-:S04]  /*1fc0*/  USHF.R.U32.HI UR5, URZ, 0x4, UR5 ;  /* 0x000000043f057899 */ /* 0x000fc80008011605 */
[----:B------:R-:W-:-:S04]  /*1fd0*/  ULOP3.LUT UR5, UR5, 0x3fff, URZ, 0xc0, !UPT ;  /* 0x00003fff05057892 */ /* 0x000fc8000f8ec03f */
[----:B------:R-:W-:Y:S01]  /*1fe0*/  ULOP3.LUT UR20, UR5, 0x2000000, URZ, 0xfc, !UPT ;  /* 0x0200000005147892 */ /* 0x000fe2000f8efc3f */
[----:B------:R-:W-:Y:S11]  /*1ff0*/  @!P0 BRA `(.L_x_3381) ;  /* 0x0000000000048947 */ /* 0x000ff60003800000 */
[----:B------:R-:W-:Y:S01]  /*2000*/  BPT.TRAP 0x1 ;  /* 0x000000040000795c */ /* 0x000fe20000300000 */
.L_x_3381:
[----:B------:R-:W-:Y:S01]  /*2010*/  ULEA UR17, UR37, UR38, 0x3 ;  /* 0x0000002625117291 */ /* 0x000fe2000f8e183f */
[----:B------:R-:W-:-:S05]  /*2020*/  IMAD.U32 R0, RZ, RZ, UR47 ;  /* 0x0000002fff007e24 */ /* 0x000fca000f8e00ff */
[----:B------:R-:W-:-:S04]  /*2030*/  SHF.L.U32 R0, R0, 0x1f, RZ ;  /* 0x0000001f00007819 */ /* 0x000fc800000006ff */
[----:B------:R-:W0:Y:S02]  /*2040*/  SYNCS.PHASECHK.TRANS64.TRYWAIT P0, [UR17+0x28c50], R0 ;  /* 0x028c5000ff0075a7 */ /* 0x000e240008000151 */
[----:B0-----:R-:W-:Y:S05]  /*2050*/  @!P0 BRA `(.L_x_3382) ;  /* 0x00000114002c8947 */ /* 0x001fea0003800000 */
.L_x_3564:
[----:B------:R-:W-:Y:S01]  /*2060*/  BAR.SYNC.DEFER_BLOCKING 0xe, 0x100 ;  /* 0x0384000000007b1d */ /* 0x000fe20000010000 */
[----:B------:R-:W-:Y:S01]  /*2070*/  UIADD3 UR4, UR38, 0x26800, URZ ;  /* 0x0002680026047890 */ /* 0x000fe2000fffe03f */
[----:B0-----:R-:W-:Y:S01]  /*2080*/  IMAD.U32 R0, RZ, RZ, UR17 ;  /* 0x00000011ff007e24 */ /* 0x001fe2000f8e00ff */
[----:B------:R-:W-:Y:S02]  /*2090*/  ULEA UR12, UR37, UR20, 0xc ;  /* 0x00000014250c7291 */ /* 0x000fe4000f8e603f */
[----:B------:R-:W-:Y:S01]  /*20a0*/  USHF.R.U32.HI UR4, URZ, 0x4, UR4 ;  /* 0x000000043f047899 */ /* 0x000fe20008011604 */
[----:B------:R-:W-:Y:S01]  /*20b0*/  UMOV UR7, 0x40000040 ;  /* 0x4000004000077882 */ /* 0x000fe20000000000 */
[----:B------:R-:W-:Y:S02]  /*20c0*/  UMOV UR5, 0x40000040 ;  /* 0x4000004000057882 */ /* 0x000fe40000000000 */
[----:B------:R-:W-:Y:S01]  /*20d0*/  ULOP3.LUT UR4, UR4, 0x3fff, URZ, 0xc0, !UPT ;  /* 0x00003fff04047892 */ /* 0x000fe2000f8ec03f */
[----:B------:R-:W0:Y:S01]  /*20e0*/  S2R R3, SR_TID.X ;  /* 0x0000000000037919 */ /* 0x000e220000002100 */
[----:B------:R-:W-:Y:S01]  /*20f0*/  UMOV UR6, UR12 ;  /* 0x0000000c00067c82 */ /* 0x000fe20008000000 */
[----:B------:R-:W-:-:S02]  /*2100*/  UIADD3 UR10, UR12, 0x100, URZ ;  /* 0x000001000c0a7890 */ /* 0x000fc4000fffe03f */
[----:B------:R-:W-:Y:S01]  /*2110*/  ULOP3.LUT UR13, UR4, 0x10000, URZ, 0xfc, !UPT ;  /* 0x00010000040d7892 */ /* 0x000fe2000f8efc3f */
[----:B------:R-:W-:Y:S01]  /*2120*/  UMOV UR11, 0x40000040 ;  /* 0x40000040000b7882 */ /* 0x000fe20000000000 */
[----:B------:R-:W-:Y:S02]  /*2130*/  UMOV UR9, 0x40000040 ;  /* 0x4000004000097882 */ /* 0x000fe40000000000 */
[----:B------:R-:W-:Y:S02]  /*2140*/  UIADD3 UR8, UR13, 0x4, URZ ;  /* 0x000000040d087890 */ /* 0x000fe4000fffe03f */
[----:B------:R-:W-:Y:S01]  /*2150*/  UIADD3 UR14, UR12, 0x180, URZ ;  /* 0x000001800c0e7890 */ /* 0x000fe2000fffe03f */
[----:B------:R-:W-:Y:S01]  /*2160*/  UMOV UR4, UR13 ;  /* 0x0000000d00047c82 */ /* 0x000fe20008000000 */
[----:B------:R-:W-:Y:S01]  /*2170*/  UMOV UR15, 0x40000040 ;  /* 0x40000040000f7882 */ /* 0x000fe20000000000 */
[----:B------:R-:W-:-:S06]  /*2180*/  WARPGROUP.ARRIVE ;  /* 0x00000000000079c5 */ /* 0x000fcc0000000000 */
[----:B------:R-:W-:Y:S01]  /*2190*/  HGMMA.64x256x16.F32 R24, gdesc[UR4].tnspB, RZ, !UPT, gsb0 ;  /* 0x43e00000041879f0 */ /* 0x000fe2000c0008ff */
[----:B------:R-:W-:Y:S02]  /*21a0*/  UIADD3 UR6, UR12, 0x80, URZ ;  /* 0x000000800c067890 */ /* 0x000fe4000fffe03f */
[----:B------:R-:W-:Y:S01]  /*21b0*/  UIADD3 UR4, UR13, 0x2, URZ ;  /* 0x000000020d047890 */ /* 0x000fe2000fffe03f */
[----:B------:R-:W-:Y:S01]  /*21c0*/  UMOV UR7, 0x40000040 ;  /* 0x4000004000077882 */ /* 0x000fe20000000000 */
[----:B------:R-:W-:Y:S01]  /*21d0*/  UMOV UR5, 0x40000040 ;  /* 0x4000004000057882 */ /* 0x000fe20000000000 */
[----:B------:R-:W-:-:S03]  /*21e0*/  UIADD3 UR12, UR13, 0x6, URZ ;  /* 0x000000060d0c7890 */ /* 0x000fc6000fffe03f */
[----:B------:R-:W-:Y:S01]  /*21f0*/  UMOV UR13, 0x40000040 ;  /* 0x40000040000d7882 */ /* 0x000fe20000000000 */
[----:B0-----:R-:W-:-:S04]  /*2200*/  LOP3.LUT R3, R3, 0x7f, RZ, 0xc0, !PT ;  /* 0x0000007f03037812 */ /* 0x001fc800078ec0ff */
[----:B------:R-:W-:-:S13]  /*2210*/  ISETP.NE.AND P0, PT, R3, RZ, PT ;  /* 0x000000ff0300720c */ /* 0x000fda0003f05270 */
[----:B------:R-:W-:-:S05]  /*2220*/  @!P0 VIADD R0, R0, 0x28c60 ;  /* 0x00028c6000008836 */ /* 0x000fca0000000000 */
[----:B------:R-:W-:Y:S01]  /*2230*/  @!P0 PRMT R0, RZ, 0x654, R0 ;  /* 0x00000654ff008816 */ /* 0x000fe20000000000 */
[----:B------:R-:W-:Y:S02]  /*2240*/  WARPGROUP.DEPBAR.LE gsb0, 0x0 ;  /* 0x00008000000079c5 */ /* 0x000fe40000010000 */
[----:B------:R-:W-:-:S06]  /*2250*/  WARPGROUP.ARRIVE ;  /* 0x00000000000079c5 */ /* 0x000fcc0000000000 */
[----:B------:R-:W-:Y:S01]  /*2260*/  HGMMA.64x256x16.F32 R24, gdesc[UR4].tnspB, R24, gsb0 ;  /* 0x43e00000041879f0 */ /* 0x000fe20008000818 */
[----:B------:R-:W-:-:S04]  /*2270*/  UIADD3 UR6, UR16, -0x2, URZ ;  /* 0xfffffffe10067890 */ /* 0x000fc8000fffe03f */
[----:B------:R-:W-:Y:S01]  /*2280*/  UISETP.GE.AND UP0, UPT, UR6, UR21, UPT ;  /* 0x000000150600728c */ /* 0x000fe2000bf06270 */
[----:B------:R-:W-:Y:S02]  /*2290*/  WARPGROUP.DEPBAR.LE gsb0, 0x0 ;  /* 0x00008000000079c5 */ /* 0x000fe40000010000 */
[----:B------:R-:W-:-:S15]  /*22a0*/  WARPGROUP.ARRIVE ;  /* 0x00000000000079c5 */ /* 0x000fde0000000000 */
[----:B------:R-:W-:-:S05]  /*22b0*/  NOP ;  /* 0x0000000000007918 */ /* 0x000fca0000000000 */
        /* <DEDUP_REMOVED lines=8> */
[----:B------:R-:W-:-:S13]  /*2340*/  PLOP3.LUT P0, PT, PT, PT, UP0, 0x80, 0x0 ;  /* 0x000000000000781c */ /* 0x000fda0003f0f008 */
[----:B0-----:R-:W-:Y:S05]  /*2350*/  @!P0 BRA `(.L_x_3383) ;  /* 0x0000000c00088947 */ /* 0x001fea0003800000 */
[----:B------:R-:W-:-:S05]  /*2360*/  UMOV UR22, UR6 ;  /* 0x0000000600167c82 */ /* 0x000fca0008000000 */
.L_x_3388:
[----:B------:R-:W-:Y:S01]  /*2370*/  BAR.SYNC.DEFER_BLOCKING 0xe, 0x100 ;  /* 0x0384000000007b1d */ /* 0x000fe20000010000 */
[----:B------:R-:W-:Y:S01]  /*2380*/  IMAD.U32 R3, RZ, RZ, UR37 ;  /* 0x00000025ff037e24 */ /* 0x000fe2000f8e00ff */
[----:B------:R-:W-:Y:S02]  /*2390*/  UISETP.NE.AND UP2, UPT, UR49, 0x3, UPT ;  /* 0x000000033100788c */ /* 0x000fe4000bf45270 */
[----:B------:R-:W-:Y:S01]  /*23a0*/  UIADD3 UR37, UR37, 0x1, URZ ;  /* 0x0000000125257890 */ /* 0x000fe2000fffe03f */
[----:B------:R-:W-:Y:S01]  /*23b0*/  IMAD R0, R3, 0x40, R16 ;  /* 0x0000004003007824 */ /* 0x000fe200078e0210 */
[----:B------:R-:W-:Y:S01]  /*23c0*/  UMOV UR6, UR22 ;  /* 0x0000001600067c82 */ /* 0x000fe20008000000 */
[----:B------:R-:W-:Y:S01]  /*23d0*/  UIADD3 UR22, UR22, -0x1, URZ ;  /* 0xffffffff16167890 */ /* 0x000fe2000fffe03f */
[----:B------:R-:W-:Y:S01]  /*23e0*/  PLOP3.LUT P1, PT, PT, PT, UP2, 0x80, 0x0 ;  /* 0x000000000000781c */ /* 0x000fe20003f2f028 */
[----:B------:R-:W-:Y:S01]  /*23f0*/  UISETP.NE.AND UP0, UPT, UR37, 0x2, UPT ;  /* 0x000000022500788c */ /* 0x000fe2000bf05270 */
[----:B------:R-:W-:Y:S01]  /*2400*/  LEA R0, R0, UR38, 0x2 ;  /* 0x0000002600007c11 */ /* 0x000fe2000f8e10ff */
[----:B------:R-:W-:-:S02]  /*2410*/  UISETP.GT.AND UP1, UPT, UR6, UR21, UPT ;  /* 0x000000150600728c */ /* 0x000fc4000bf24270 */
[----:B------:R-:W-:Y:S02]  /*2420*/  USEL UR6, URZ, 0x1, UP0 ;  /* 0x000000013f067887 */ /* 0x000fe40008000000 */
[----:B------:R-:W-:Y:S02]  /*2430*/  USEL UR37, UR37, URZ, UP0 ;  /* 0x0000003f25257287 */ /* 0x000fe40008000000 */
[----:B------:R-:W-:Y:S01]  /*2440*/  ULOP3.LUT UR47, UR47, UR6, URZ, 0x3c, !UPT ;  /* 0x000000062f2f7292 */ /* 0x000fe2000f8e3c3f */
        /* <DEDUP_REMOVED lines=132> */
.L_x_3384:
[----:B------:R-:W-:Y:S01]  /*2c90*/  ULEA UR6, UR37, UR38, 0x3 ;  /* 0x0000002625067291 */ /* 0x000fe2000f8e183f */
[----:B------:R-:W-:-:S05]  /*2ca0*/  IMAD.U32 R0, RZ, RZ, UR47 ;  /* 0x0000002fff007e24 */ /* 0x000fca000f8e00ff */
[----:B------:R-:W-:-:S04]  /*2cb0*/  SHF.L.U32 R0, R0, 0x1f, RZ ;  /* 0x0000001f00007819 */ /* 0x000fc800000006ff */
[----:B------:R0:W1:Y:S01]  /*2cc0*/  SYNCS.PHASECHK.TRANS64.TRYWAIT P0, [UR6+0x28c50], R0 ;  /* 0x028c5000ff0075a7 */ /* 0x0000620008000146 */
[----:B------:R-:W-:Y:S05]  /*2cd0*/  @!P1 BRA `(.L_x_3385) ;  /* 0x0000000000049947 */ /* 0x000fea0003800000 */
[----:B------:R-:W-:Y:S01]  /*2ce0*/  BPT.TRAP 0x1 ;  /* 0x000000040000795c */ /* 0x000fe20000300000 */
.L_x_3385:
[----:B-1----:R-:W-:Y:S05]  /*2cf0*/  @P0 BRA `(.L_x_3386) ;  /* 0x0000000000080947 */ /* 0x002fea0003800000 */
[----:B------:R-:W1:Y:S02]  /*2d00*/  SYNCS.PHASECHK.TRANS64.TRYWAIT P0, [UR6+0x28c50], R0 ;  /* 0x028c5000ff0075a7 */ /* 0x000e640008000146 */
[----:B-1----:R-:W-:Y:S05]  /*2d10*/  @!P0 BRA `(.L_x_3387) ;  /* 0x0000010800148947 */ /* 0x002fea0003800000 */
.L_x_3386:
[----:B------:R-:W-:Y:S01]  /*2d20*/  UIADD3 UR6, UR38, 0x26800, URZ ;  /* 0x0002680026067890 */ /* 0x000fe2000fffe03f */
[----:B------:R-:W-:Y:S01]  /*2d30*/  WARPGROUP.ARRIVE ;  /* 0x00000000000079c5 */ /* 0x000fe20000000000 */
[----:B------:R-:W-:-:S05]  /*2d40*/  ULEA UR18, UR37, UR20, 0xc ;  /* 0x0000001425127291 */ /* 0x000fca000f8e603f */
[----:B-1----:R-:W1:Y:S01]  /*2d50*/  S2R R3, SR_TID.X ;  /* 0x0000000000037919 */ /* 0x002e620000002100 */
[----:B------:R-:W-:Y:S01]  /*2d60*/  USHF.R.U32.HI UR6, URZ, 0x4, UR6 ;  /* 0x000000043f067899 */ /* 0x000fe20008011606 */
[----:B0-----:R-:W-:Y:S01]  /*2d70*/  IMAD.U32 R0, RZ, RZ, UR37 ;  /* 0x00000025ff007e24 */ /* 0x001fe2000f8e00ff */
[----:B------:R-:W-:Y:S01]  /*2d80*/  UMOV UR19, 0x40000040 ;  /* 0x4000004000137882 */ /* 0x000fe20000000000 */
[----:B------:R-:W-:Y:S01]  /*2d90*/  UMOV UR17, 0x40000040 ;  /* 0x4000004000117882 */ /* 0x000fe20000000000 */
[----:B------:R-:W-:Y:S01]  /*2da0*/  ULOP3.LUT UR6, UR6, 0x3fff, URZ, 0xc0, !UPT ;  /* 0x00003fff06067892 */ /* 0x000fe2000f8ec03f */
[----:B------:R-:W-:Y:S01]  /*2db0*/  UMOV UR7, 0x40000040 ;  /* 0x4000004000077882 */ /* 0x000fe20000000000 */
[----:B------:R-:W-:Y:S02]  /*2dc0*/  UIADD3 UR10, UR18, 0x100, URZ ;  /* 0x00000100120a7890 */ /* 0x000fe4000fffe03f */
[----:B------:R-:W-:Y:S02]  /*2dd0*/  ULOP3.LUT UR16, UR6, 0x10000, URZ, 0xfc, !UPT ;  /* 0x0001000006107892 */ /* 0x000fe4000f8efc3f */
[----:B------:R-:W-:Y:S01]  /*2de0*/  UIADD3 UR6, UR18, 0x80, URZ ;  /* 0x0000008012067890 */ /* 0x000fe2000fffe03f */
[----:B------:R-:W-:Y:S01]  /*2df0*/  UMOV UR11, 0x40000040 ;  /* 0x40000040000b7882 */ /* 0x000fe20000000000 */
[----:B------:R-:W-:Y:S01]  /*2e00*/  UIADD3 UR14, UR18, 0x180, URZ ;  /* 0x00000180120e7890 */ /* 0x000fe2000fffe03f */
[----:B------:R-:W-:-:S04]  /*2e10*/  UMOV UR15, 0x40000040 ;  /* 0x40000040000f7882 */ /* 0x000fc80000000000 */
[----:B------:R-:W-:Y:S01]  /*2e20*/  HGMMA.64x256x16.F32 R24, gdesc[UR16].tnspB, R24, gsb0 ;  /* 0x43e00000101879f0 */ /* 0x000fe20008000818 */
[----:B-1----:R-:W-:-:S04]  /*2e30*/  LOP3.LUT R3, R3, 0x7f, RZ, 0xc0, !PT ;  /* 0x0000007f03037812 */ /* 0x002fc800078ec0ff */
[----:B------:R-:W-:-:S13]  /*2e40*/  ISETP.NE.AND P0, PT, R3, RZ, PT ;  /* 0x000000ff0300720c */ /* 0x000fda0003f05270 */
[----:B------:R-:W-:-:S05]  /*2e50*/  @!P0 LEA R0, R0, UR38, 0x3 ;  /* 0x0000002600008c11 */ /* 0x000fca000f8e18ff */
        /* <DEDUP_REMOVED lines=17> */
[----:B0-----:R-:W-:Y:S05]  /*2f70*/  @P0 BRA `(.L_x_3388) ;  /* 0xfffffff000fc0947 */ /* 0x001fea000383ffff */
.L_x_3383:
[----:B------:R-:W-:Y:S01]  /*2f80*/  BAR.SYNC.DEFER_BLOCKING 0xe, 0x100 ;  /* 0x0384000000007b1d */ /* 0x000fe20000010000 */
[----:B------:R-:W-:Y:S01]  /*2f90*/  IMAD.U32 R3, RZ, RZ, UR37 ;  /* 0x00000025ff037e24 */ /* 0x000fe2000f8e00ff */
[----:B------:R-:W-:Y:S01]  /*2fa0*/  UIADD3 UR37, UR37, 0x1, URZ ;  /* 0x0000000125257890 */ /* 0x000fe2000fffe03f */
[----:B------:R-:W-:Y:S02]  /*2fb0*/  PLOP3.LUT P0, PT, PT, PT, PT, 0x8, 0x0 ;  /* 0x000000000000781c */ /* 0x000fe40003f0e170 */
[----:B------:R-:W-:Y:S01]  /*2fc0*/  CS2R R12, SRZ ;  /* 0x00000000000c7805 */ /* 0x000fe2000001ff00 */
[----:B------:R-:W-:Y:S01]  /*2fd0*/  IMAD R0, R3, 0x40, R16 ;  /* 0x0000004003007824 */ /* 0x000fe200078e0210 */
[----:B------:R-:W-:-:S04]  /*2fe0*/  UISETP.NE.AND UP0, UPT, UR37, 0x2, UPT ;  /* 0x000000022500788c */ /* 0x000fc8000bf05270 */
[----:B------:R-:W-:Y:S01]  /*2ff0*/  LEA R4, R0, UR38, 0x2 ;  /* 0x0000002600047c11 */ /* 0x000fe2000f8e10ff */
        /* <DEDUP_REMOVED lines=135> */
.L_x_3378:
        /* <DEDUP_REMOVED lines=37> */
.L_x_3389:
        /* <DEDUP_REMOVED lines=74> */
[----:B------:R-:W0:Y:S02]  /*3f60*/  SHFL.IDX PT, R0, R224, RZ, 0x1f ;  /* 0x00001fffe0007589 */ /* 0x000e2400000e0000 */
[----:B0-----:R-:W-:-:S13]  /*3f70*/  R2UR UR4, R0 ;  /* 0x00000000000472ca */ /* 0x001fda00000e0000 */
        /* <DEDUP_REMOVED lines=27> */
.L_x_3390:
[----:B------:R-:W-:Y:S01]  /*4130*/  ULEA.HI UR4, UR48, UR48, URZ, 0x1 ;  /* 0x0000003030047291 */ /* 0x000fe2000f8f083f */
[----:B------:R-:W-:-:S03]  /*4140*/  IMAD.U32 R3, RZ, RZ, UR49 ;  /* 0x00000031ff037e24 */ /* 0x000fc6000f8e00ff */
[----:B------:R-:W-:Y:S02]  /*4150*/  ULOP3.LUT UR4, UR4, 0xfffffffe, URZ, 0xc0, !UPT ;  /* 0xfffffffe04047892 */ /* 0x000fe4000f8ec03f */
[----:B------:R-:W-:Y:S02]  /*4160*/  ISETP.NE.AND P0, PT, R3, 0x3, PT ;  /* 0x000000030300780c */ /* 0x000fe40003f05270 */
[----:B------:R-:W-:-:S06]  /*4170*/  UIADD3 UR4, UR48, -UR4, URZ ;  /* 0x8000000430047290 */ /* 0x000fcc000fffe03f */
[----:B------:R-:W-:-:S05]  /*4180*/  IMAD.U32 R0, RZ, RZ, UR4 ;  /* 0x00000004ff007e24 */ /* 0x000fca000f8e00ff */
[----:B------:R-:W-:-:S04]  /*4190*/  SHF.L.U32 R0, R0, 0x1f, RZ ;  /* 0x0000001f00007819 */ /* 0x000fc800000006ff */
[----:B------:R-:W0:Y:S02]  /*41a0*/  SYNCS.PHASECHK.TRANS64.TRYWAIT P1, [UR38+0x28c00], R0 ;  /* 0x028c0000ff0075a7 */ /* 0x000e240008020166 */
[----:B0-----:R-:W-:Y:S05]  /*41b0*/  @!P1 BRA `(.L_x_3391) ;  /* 0x000000f400049947 */ /* 0x001fea0003800000 */
.L_x_3565:
[----:B------:R-:W-:Y:S05]  /*41c0*/  @!P0 BRA `(.L_x_3392) ;  /* 0x0000000000048947 */ /* 0x000fea0003800000 */
[----:B------:R-:W-:Y:S01]  /*41d0*/  BPT.TRAP 0x1 ;  /* 0x000000040000795c */ /* 0x000fe20000300000 */
.L_x_3392:
[----:B------:R-:W-:Y:S02]  /*41e0*/  IMAD.U32 R7, RZ, RZ, UR37 ;  /* 0x00000025ff077e24 */ /* 0x000fe4000f8e00ff */
[----:B------:R-:W-:-:S03]  /*41f0*/  IMAD.U32 R8, RZ, RZ, UR47 ;  /* 0x0000002fff087e24 */ /* 0x000fc6000f8e00ff */
[----:B------:R-:W-:Y:S02]  /*4200*/  LEA R7, R7, UR38, 0x3 ;  /* 0x0000002607077c11 */ /* 0x000fe4000f8e18ff */
[----:B------:R-:W-:-:S04]  /*4210*/  SHF.L.U32 R8, R8, 0x1f, RZ ;  /* 0x0000001f08087819 */ /* 0x000fc800000006ff */
[----:B------:R1:W2:Y:S01]  /*4220*/  SYNCS.PHASECHK.TRANS64.TRYWAIT P1, [R7+URZ+0x28c30], R8 ;  /* 0x028c3008070075a7 */ /* 0x0002a2000802017f */
[----:B------:R-:W-:Y:S05]  /*4230*/  @!P0 BRA `(.L_x_3393) ;  /* 0x0000000000048947 */ /* 0x000fea0003800000 */
[----:B------:R-:W-:Y:S01]  /*4240*/  BPT.TRAP 0x1 ;  /* 0x000000040000795c */ /* 0x000fe20000300000 */
.L_x_3393:
[----:B--2---:R-:W-:Y:S05]  /*4250*/  @P1 BRA `(.L_x_3394) ;  /* 0x0000000000081947 */ /* 0x004fea0003800000 */
[----:B------:R-:W2:Y:S02]  /*4260*/  SYNCS.PHASECHK.TRANS64.TRYWAIT P1, [R7+URZ+0x28c30], R8 ;  /* 0x028c3008070075a7 */ /* 0x000ea4000802017f */
[----:B--2---:R-:W-:Y:S05]  /*4270*/  @!P1 BRA `(.L_x_3395) ;  /* 0x000000f000ec9947 */ /* 0x004fea0003800000 */
.L_x_3394:
[----:B0-----:R-:W0:Y:S01]  /*4280*/  S2R R0, SR_TID.X ;  /* 0x0000000000007919 */ /* 0x001e220000002100 */
[----:B------:R-:W-:-:S04]  /*4290*/  UIADD3 UR4, UR38, 0x22400, URZ ;  /* 0x0002240026047890 */ /* 0x000fc8000fffe03f */
[----:B------:R-:W-:-:S04]  /*42a0*/  USHF.R.U32.HI UR4, URZ, 0x4, UR4 ;  /* 0x000000043f047899 */ /* 0x000fc80008011604 */
[----:B------:R-:W-:-:S06]  /*42b0*/  ULOP3.LUT UR4, UR4, 0x3fff, URZ, 0xc0, !UPT ;  /* 0x00003fff04047892 */ /* 0x000fcc000f8ec03f */
[----:B------:R-:W-:Y:S01]  /*42c0*/  IMAD.U32 R3, RZ, RZ, UR4 ;  /* 0x00000004ff037e24 */ /* 0x000fe2000f8e00ff */
[----:B------:R-:W-:Y:S05]  /*42d0*/  WARPSYNC.ALL ;  /* 0x0000000000007948 */ /* 0x000fea0003800000 */
[----:B------:R-:W-:Y:S02]  /*42e0*/  LOP3.LUT R3, R3, 0x10000, RZ, 0xfc, !PT ;  /* 0x0001000003037812 */ /* 0x000fe400078efcff */
[----:B0-----:R-:W-:-:S04]  /*42f0*/  LOP3.LUT R0, R0, 0x7f, RZ, 0xc0, !PT ;  /* 0x0000007f00007812 */ /* 0x001fc800078ec0ff */
[----:B------:R-:W-:Y:S02]  /*4300*/  ISETP.NE.AND P1, PT, R0, RZ, PT ;  /* 0x000000ff0000720c */ /* 0x000fe40003f25270 */
[----:B------:R-:W-:Y:S01]  /*4310*/  R2UR UR12, R3 ;  /* 0x00000000030c72ca */ /* 0x000fe200000e0000 */
[----:B------:R-:W-:Y:S01]  /*4320*/  UIADD3 UR4, UR38, 0x20400, URZ ;  /* 0x0002040026047890 */ /* 0x000fe2000fffe03f */
[----:B------:R-:W-:Y:S01]  /*4330*/  WARPGROUP.ARRIVE ;  /* 0x00000000000079c5 */ /* 0x000fe20000000000 */
[----:B------:R-:W-:Y:S01]  /*4340*/  UMOV UR7, 0x40000040 ;  /* 0x4000004000077882 */ /* 0x000fe20000000000 */
[----:B------:R-:W-:Y:S01]  /*4350*/  UMOV UR5, 0x40000040 ;  /* 0x4000004000057882 */ /* 0x000fe20000000000 */
[----:B------:R-:W-:Y:S01]  /*4360*/  USHF.R.U32.HI UR4, URZ, 0x4, UR4 ;  /* 0x000000043f047899 */ /* 0x000fe20008011604 */
[----:B------:R-:W-:Y:S01]  /*4370*/  UMOV UR11, 0x40000040 ;  /* 0x40000040000b7882 */ /* 0x000fe20000000000 */
[----:B------:R-:W-:Y:S02]  /*4380*/  UMOV UR9, 0x40000040 ;  /* 0x4000004000097882 */ /* 0x000fe40000000000 */
[----:B------:R-:W-:Y:S01]  /*4390*/  ULOP3.LUT UR4, UR4, 0x3fff, URZ, 0xc0, !UPT ;  /* 0x00003fff04047892 */ /* 0x000fe2000f8ec03f */
[----:B------:R-:W-:Y:S01]  /*43a0*/  UMOV UR15, 0x40000040 ;  /* 0x40000040000f7882 */ /* 0x000fe20000000000 */
[----:B------:R-:W-:-:S02]  /*43b0*/  UIMAD UR53, UR52, -0x40, UR53 ;  /* 0xffffffc0343578a4 */ /* 0x000fc4000f8e0235 */
[----:B------:R-:W-:Y:S02]  /*43c0*/  ULEA UR12, UR37, UR12, 0x9 ;  /* 0x0000000c250c7291 */ /* 0x000fe4000f8e483f */
[----:B------:R-:W-:Y:S02]  /*43d0*/  ULOP3.LUT UR13, UR4, 0x10000, URZ, 0xfc, !UPT ;  /* 0x00010000040d7892 */ /* 0x000fe4000f8efc3f */
[----:B------:R-:W-:Y:S01]  /*43e0*/  UIADD3 UR10, UR12, 0x4, URZ ;  /* 0x000000040c0a7890 */ /* 0x000fe2000fffe03f */
[----:B------:R-:W-:Y:S01]  /*43f0*/  IMAD.U32 R0, RZ, RZ, UR53 ;  /* 0x00000035ff007e24 */ /* 0x000fe2000f8e00ff */
[----:B------:R-:W-:Y:S01]  /*4400*/  UIADD3 UR8, UR13, 0x4, URZ ;  /* 0x000000040d087890 */ /* 0x000fe2000fffe03f */
[----:B------:R-:W-:Y:S02]  /*4410*/  UMOV UR6, UR12 ;  /* 0x0000000c00067c82 */ /* 0x000fe40008000000 */
[----:B------:R-:W-:Y:S01]  /*4420*/  UMOV UR4, UR13 ;  /* 0x0000000d00047c82 */ /* 0x000fe20008000000 */
[----:B------:R-:W-:Y:S01]  /*4430*/  UIADD3 UR14, UR12, 0x6, URZ ;  /* 0x000000060c0e7890 */ /* 0x000fe2000fffe03f */
[----:B------:R-:W-:Y:S01]  /*4440*/  HGMMA.64x64x16.F32 R24, gdesc[UR4], RZ, !UPT, gsb0 ;  /* 0x00e00000041879f0 */ /* 0x000fe2000c0008ff */
[----:B------:R-:W-:Y:S01]  /*4450*/  UIADD3 UR6, UR12, 0x2, URZ ;  /* 0x000000020c067890 */ /* 0x000fe2000fffe03f */
[----:B------:R-:W-:Y:S01]  /*4460*/  IADD3 R0, -R227, 0x40, R0 ;  /* 0x00000040e3007810 */ /* 0x000fe20007ffe100 */
[----:B------:R-:W-:Y:S01]  /*4470*/  UIADD3 UR4, UR13, 0x2, URZ ;  /* 0x000000020d047890 */ /* 0x000fe2000fffe03f */
[----:B------:R-:W-:Y:S01]  /*4480*/  UMOV UR7, 0x40000040 ;  /* 0x4000004000077882 */ /* 0x000fe20000000000 */
[----:B------:R-:W-:Y:S01]  /*4490*/  UMOV UR5, 0x40000040 ;  /* 0x4000004000057882 */ /* 0x000fe20000000000 */
[----:B------:R-:W-:Y:S01]  /*44a0*/  UIADD3 UR12, UR13, 0x6, URZ ;  /* 0x000000060d0c7890 */ /* 0x000fe2000fffe03f */
[C---:B------:R-:W-:Y:S01]  /*44b0*/  ISETP.GT.AND P6, PT, R0.reuse, RZ, PT ;  /* 0x000000ff0000720c */ /* 0x040fe20003fc4270 */
[----:B------:R-:W-:Y:S01]  /*44c0*/  ULDC UR21, c[0x0][0x988] ;  /* 0x0002620000157ab9 */ /* 0x000fe20000000800 */
[----:B------:R-:W-:Y:S01]  /*44d0*/  UMOV UR13, 0x40000040 ;  /* 0x40000040000d7882 */ /* 0x000fe20000000000 */
[----:B------:R-:W-:-:S02]  /*44e0*/  ISETP.GT.AND P2, PT, R0, 0x1, PT ;  /* 0x000000010000780c */ /* 0x000fc40003f44270 */
[C---:B------:R-:W-:Y:S02]  /*44f0*/  ISETP.GT.AND P3, PT, R0.reuse, 0x8, PT ;  /* 0x000000080000780c */ /* 0x040fe40003f64270 */
[C---:B------:R-:W-:Y:S02]  /*4500*/  ISETP.GT.AND P4, PT, R0.reuse, 0x9, PT ;  /* 0x000000090000780c */ /* 0x040fe40003f84270 */
[----:B------:R-:W-:Y:S01]  /*4510*/  ISETP.GT.AND P5, PT, R0, 0x10, PT ;  /* 0x000000100000780c */ /* 0x000fe20003fa4270 */
        /* <DEDUP_REMOVED lines=64> */
[----:B------:R-:W-:Y:S02]  /*4920*/  FSEL R50, R50, -INF , P3 ;  /* 0xff80000032327808 */ /* 0x000fe40001800000 */
[----:B------:R-:W-:Y:S01]  /*4930*/  FSEL R51, R51, -INF , P4 ;  /* 0xff80000033337808 */ /* 0x000fe20002000000 */
[----:B------:R-:W0:Y:S01]  /*4940*/  SHFL.BFLY PT, R5, R6, 0x2, 0x1f ;  /* 0x0c401f0006057f89 */ /* 0x000e2200000e0000 */
[----:B------:R-:W-:Y:S02]  /*4950*/  FSEL R54, R54, -INF , P5 ;  /* 0xff80000036367808 */ /* 0x000fe40002800000 */
[----:B------:R-:W-:-:S02]  /*4960*/  FSEL R55, R55, -INF , P6 ;  /* 0xff80000037377808 */ /* 0x000fc40003000000 */
[----:B0-----:R-:W-:Y:S02]  /*4970*/  FMNMX.FTZ R9, R6, R5, !PT ;  /* 0x0000000506097209 */ /* 0x001fe40007810000 */
        /* <DEDUP_REMOVED lines=22> */
[----:B------:R-:W-:Y:S01]  /*4ae0*/  MUFU.EX2 R24, R24 ;  /* 0x0000001800187308 */ /* 0x000fe20000000800 */
[--C-:B------:R-:W-:Y:S01]  /*4af0*/  FFMA.FTZ R32, R32, UR21, -R6.reuse ;  /* 0x0000001520207c23 */ /* 0x100fe20008010806 */
[--C-:B------:R-:W-:Y:S01]  /*4b00*/  FFMA.FTZ R33, R33, UR21, -R6.reuse ;  /* 0x0000001521217c23 */ /* 0x100fe20008010806 */
[----:B------:R-:W-:Y:S01]  /*4b10*/  FMNMX.FTZ R0, R54, R5, !PT ;  /* 0x0000000536007209 */ /* 0x000fe20007810000 */
[--C-:B------:R-:W-:Y:S01]  /*4b20*/  FFMA.FTZ R36, R36, UR21, -R6.reuse ;  /* 0x0000001524247c23 */ /* 0x100fe20008010806 */
[--C-:B------:R-:W-:Y:S01]  /*4b30*/  FFMA.FTZ R37, R37, UR21, -R6.reuse ;  /* 0x0000001525257c23 */ /* 0x100fe20008010806 */
[--C-:B------:R-:W-:Y:S01]  /*4b40*/  FFMA.FTZ R40, R40, UR21, -R6.reuse ;  /* 0x0000001528287c23 */ /* 0x100fe20008010806 */
[----:B------:R-:W-:Y:S01]  /*4b50*/  FMNMX.FTZ R0, R55, R0, !PT ;  /* 0x0000000037007209 */ /* 0x000fe20007810000 */
[----:B------:R-:W0:Y:S01]  /*4b60*/  MUFU.EX2 R25, R25 ;  /* 0x0000001900197308 */ /* 0x000e220000000800 */
[--C-:B------:R-:W-:Y:S01]  /*4b70*/  FFMA.FTZ R41, R41, UR21, -R6.reuse ;  /* 0x0000001529297c23 */ /* 0x100fe20008010806 */
[--C-:B------:R-:W-:Y:S01]  /*4b80*/  FFMA.FTZ R44, R44, UR21, -R6.reuse ;  /* 0x000000152c2c7c23 */ /* 0x100fe20008010806 */
[--C-:B------:R-:W-:Y:S01]  /*4b90*/  FFMA.FTZ R45, R45, UR21, -R6.reuse ;  /* 0x000000152d2d7c23 */ /* 0x100fe20008010806 */
[----:B------:R-:W3:Y:S01]  /*4ba0*/  SHFL.BFLY PT, R5, R0, 0x2, 0x1f ;  /* 0x0c401f0000057f89 */ /* 0x000ee200000e0000 */
[--C-:B------:R-:W-:Y:S01]  /*4bb0*/  FFMA.FTZ R48, R48, UR21, -R6.reuse ;  /* 0x0000001530307c23 */ /* 0x100fe20008010806 */
[--C-:B------:R-:W-:Y:S01]  /*4bc0*/  FFMA.FTZ R49, R49, UR21, -R6.reuse ;  /* 0x0000001531317c23 */ /* 0x100fe20008010806 */
[--C-:B------:R-:W-:Y:S01]  /*4bd0*/  FFMA.FTZ R52, R52, UR21, -R6.reuse ;  /* 0x0000001534347c23 */ /* 0x100fe20008010806 */
[----:B------:R-:W-:Y:S01]  /*4be0*/  MUFU.EX2 R28, R28 ;  /* 0x0000001c001c7308 */ /* 0x000fe20000000800 */
[----:B------:R-:W-:-:S07]  /*4bf0*/  FFMA.FTZ R6, R53, UR21, -R6 ;  /* 0x0000001535067c23 */ /* 0x000fce0008010806 */
[----:B------:R-:W4:Y:S01]  /*4c00*/  MUFU.EX2 R29, R29 ;  /* 0x0000001d001d7308 */ /* 0x000f220000000800 */
[----:B0-----:R-:W-:-:S07]  /*4c10*/  F2FP.F16.F32.PACK_AB R152, R25, R24 ;  /* 0x000000181998723e */ /* 0x001fce00000000ff */
[----:B------:R-:W-:Y:S01]  /*4c20*/  MUFU.EX2 R32, R32 ;  /* 0x0000002000207308 */ /* 0x000fe20000000800 */
[----:B---3--:R-:W-:-:S07]  /*4c30*/  FMNMX.FTZ R5, R0, R5, !PT ;  /* 0x0000000500057209 */ /* 0x008fce0007810000 */
[----:B------:R-:W-:Y:S01]  /*4c40*/  MUFU.EX2 R9, R6 ;  /* 0x0000000600097308 */ /* 0x000fe20000000800 */
[----:B------:R-:W0:Y:S01]  /*4c50*/  SHFL.BFLY PT, R0, R5, 0x1, 0x1f ;  /* 0x0c201f0005007f89 */ /* 0x000e2200000e0000 */
[----:B----4-:R-:W-:-:S06]  /*4c60*/  F2FP.F16.F32.PACK_AB R154, R29, R28 ;  /* 0x0000001c1d9a723e */ /* 0x010fcc00000000ff */
[----:B------:R-:W3:Y:S08]  /*4c70*/  MUFU.EX2 R33, R33 ;  /* 0x0000002100217308 */ /* 0x000ef00000000800 */
[----:B------:R-:W-:Y:S08]  /*4c80*/  MUFU.EX2 R36, R36 ;  /* 0x0000002400247308 */ /* 0x000ff00000000800 */
[----:B------:R-:W4:Y:S01]  /*4c90*/  MUFU.EX2 R37, R37 ;  /* 0x0000002500257308 */ /* 0x000f220000000800 */
[----:B0-----:R-:W-:-:S02]  /*4ca0*/  FMNMX.FTZ R0, R5, R0, !PT ;  /* 0x0000000005007209 */ /* 0x001fc40007810000 */
[----:B---3--:R-:W-:Y:S02]  /*4cb0*/  F2FP.F16.F32.PACK_AB R156, R33, R32 ;  /* 0x00000020219c723e */ /* 0x008fe400000000ff */
[C---:B------:R-:W-:Y:S01]  /*4cc0*/  FSETP.NEU.FTZ.AND P2, PT, R0.reuse, -INF , PT ;  /* 0xff8000000000780b */ /* 0x040fe20003f5d000 */
[----:B------:R-:W-:Y:S02]  /*4cd0*/  FMUL.FTZ R5, R0, UR21 ;  /* 0x0000001500057c20 */ /* 0x000fe40008410000 */
[----:B------:R-:W-:Y:S03]  /*4ce0*/  MUFU.EX2 R40, R40 ;  /* 0x0000002800287308 */ /* 0x000fe60000000800 */
[----:B------:R-:W-:Y:S01]  /*4cf0*/  FSEL R10, R5, RZ, P2 ;  /* 0x000000ff050a7208 */ /* 0x000fe20001000000 */
[----:B------:R-:W-:-:S04]  /*4d00*/  FADD.FTZ R5, R24, R25 ;  /* 0x0000001918057221 */ /* 0x000fc80000010000 */
[--C-:B------:R-:W-:Y:S01]  /*4d10*/  FFMA.FTZ R26, R26, UR21, -R10.reuse ;  /* 0x000000151a1a7c23 */ /* 0x100fe2000801080a */
[--C-:B------:R-:W-:Y:S01]  /*4d20*/  FFMA.FTZ R27, R27, UR21, -R10.reuse ;  /* 0x000000151b1b7c23 */ /* 0x100fe2000801080a */
[--C-:B------:R-:W-:Y:S01]  /*4d30*/  FFMA.FTZ R30, R30, UR21, -R10.reuse ;  /* 0x000000151e1e7c23 */ /* 0x100fe2000801080a */
[--C-:B------:R-:W-:Y:S01]  /*4d40*/  FFMA.FTZ R31, R31, UR21, -R10.reuse ;  /* 0x000000151f1f7c23 */ /* 0x100fe2000801080a */
[--C-:B------:R-:W-:Y:S01]  /*4d50*/  FFMA.FTZ R34, R34, UR21, -R10.reuse ;  /* 0x0000001522227c23 */ /* 0x100fe2000801080a */
[--C-:B------:R-:W-:Y:S01]  /*4d60*/  FFMA.FTZ R35, R35, UR21, -R10.reuse ;  /* 0x0000001523237c23 */ /* 0x100fe2000801080a */
[----:B------:R-:W-:Y:S01]  /*4d70*/  MUFU.EX2 R26, R26 ;  /* 0x0000001a001a7308 */ /* 0x000fe20000000800 */
[--C-:B------:R-:W-:Y:S01]  /*4d80*/  FFMA.FTZ R38, R38, UR21, -R10.reuse ;  /* 0x0000001526267c23 */ /* 0x100fe2000801080a */
[----:B------:R-:W-:Y:S01]  /*4d90*/  FADD.FTZ R6, R28, R5 ;  /* 0x000000051c067221 */ /* 0x000fe20000010000 */
[----:B------:R-:W-:Y:S02]  /*4da0*/  @!P1 VIADD R5, R7, 0x28c40 ;  /* 0x00028c4007059836 */ /* 0x000fe40000000000 */
[--C-:B------:R-:W-:Y:S01]  /*4db0*/  FFMA.FTZ R39, R39, UR21, -R10.reuse ;  /* 0x0000001527277c23 */ /* 0x100fe2000801080a */
[----:B------:R-:W-:Y:S01]  /*4dc0*/  FFMA.FTZ R42, R42, UR21, -R10 ;  /* 0x000000152a2a7c23 */ /* 0x000fe2000801080a */
[----:B------:R-:W-:Y:S01]  /*4dd0*/  FADD.FTZ R13, R29, R6 ;  /* 0x000000061d0d7221 */ /* 0x000fe20000010000 */
[--C-:B------:R-:W-:Y:S01]  /*4de0*/  FFMA.FTZ R43, R43, UR21, -R10.reuse ;  /* 0x000000152b2b7c23 */ /* 0x100fe2000801080a */
[----:B------:R-:W0:Y:S01]  /*4df0*/  MUFU.EX2 R27, R27 ;  /* 0x0000001b001b7308 */ /* 0x000e220000000800 */
[----:B------:R-:W-:Y:S01]  /*4e00*/  @!P1 PRMT R5, RZ, 0x654, R5 ;  /* 0x00000654ff059816 */ /* 0x000fe20000000005 */
[----:B------:R-:W-:Y:S01]  /*4e10*/  FADD.FTZ R12, R32, R13 ;  /* 0x0000000d200c7221 */ /* 0x000fe20000010000 */
[--C-:B------:R-:W-:Y:S01]  /*4e20*/  FFMA.FTZ R46, R46, UR21, -R10.reuse ;  /* 0x000000152e2e7c23 */ /* 0x100fe2000801080a */
[--C-:B------:R-:W-:Y:S01]  /*4e30*/  FFMA.FTZ R47, R47, UR21, -R10.reuse ;  /* 0x000000152f2f7c23 */ /* 0x100fe2000801080a */
[----:B------:R3:W-:Y:S01]  /*4e40*/  @!P1 SYNCS.ARRIVE.TRANS64.RED.A1T0 RZ, [R5+URZ], RZ ;  /* 0x000000ff05ff99a7 */ /* 0x0007e2000810043f */
[--C-:B------:R-:W-:Y:S01]  /*4e50*/  FFMA.FTZ R50, R50, UR21, -R10.reuse ;  /* 0x0000001532327c23 */ /* 0x100fe2000801080a */
[--C-:B------:R-:W-:Y:S01]  /*4e60*/  FFMA.FTZ R51, R51, UR21, -R10.reuse ;  /* 0x0000001533337c23 */ /* 0x100fe2000801080a */
[----:B------:R-:W5:Y:S01]  /*4e70*/  MUFU.EX2 R30, R30 ;  /* 0x0000001e001e7308 */ /* 0x000f620000000800 */
[--C-:B------:R-:W-:Y:S01]  /*4e80*/  FFMA.FTZ R54, R54, UR21, -R10.reuse ;  /* 0x0000001536367c23 */ /* 0x100fe2000801080a */
[----:B------:R-:W-:Y:S01]  /*4e90*/  FFMA.FTZ R10, R55, UR21, -R10 ;  /* 0x00000015370a7c23 */ /* 0x000fe2000801080a */
[----:B----4-:R-:W-:-:S05]  /*4ea0*/  F2FP.F16.F32.PACK_AB R158, R37, R36 ;  /* 0x00000024259e723e */ /* 0x010fca00000000ff */
[----:B------:R-:W3:Y:S01]  /*4eb0*/  MUFU.EX2 R31, R31 ;  /* 0x0000001f001f7308 */ /* 0x000ee20000000800 */
[----:B0-----:R-:W-:Y:S01]  /*4ec0*/  FADD.FTZ R11, R26, R27 ;  /* 0x0000001b1a0b7221 */ /* 0x001fe20000010000 */
[----:B------:R-:W-:-:S06]  /*4ed0*/  F2FP.F16.F32.PACK_AB R153, R27, R26 ;  /* 0x0000001a1b99723e */ /* 0x000fcc00000000ff */
[----:B------:R-:W0:Y:S01]  /*4ee0*/  MUFU.EX2 R34, R34 ;  /* 0x0000002200227308 */ /* 0x000e220000000800 */
[----:B-----5:R-:W-:Y:S01]  /*4ef0*/  FADD.FTZ R6, R30, R11 ;  /* 0x0000000b1e067221 */ /* 0x020fe20000010000 */
[----:B------:R-:W-:-:S04]  /*4f00*/  FADD.FTZ R11, R33, R12 ;  /* 0x0000000c210b7221 */ /* 0x000fc80000010000 */
[----:B------:R-:W-:Y:S02]  /*4f10*/  FADD.FTZ R12, R36, R11 ;  /* 0x0000000b240c7221 */ /* 0x000fe40000010000 */
[----:B------:R-:W4:Y:S01]  /*4f20*/  MUFU.EX2 R35, R35 ;  /* 0x0000002300237308 */ /* 0x000f220000000800 */
[----:B---3--:R-:W-:Y:S01]  /*4f30*/  FADD.FTZ R5, R31, R6 ;  /* 0x000000061f057221 */ /* 0x008fe20000010000 */
[----:B------:R-:W-:Y:S01]  /*4f40*/  FADD.FTZ R11, R37, R12 ;  /* 0x0000000c250b7221 */ /* 0x000fe20000010000 */
[----:B------:R-:W-:Y:S01]  /*4f50*/  F2FP.F16.F32.PACK_AB R155, R31, R30 ;  /* 0x0000001e1f9b723e */ /* 0x000fe200000000ff */
[----:B------:R-:W-:Y:S02]  /*4f60*/  BAR.SYNC.DEFER_BLOCKING 0xf, 0x100 ;  /* 0x03c4000000007b1d */ /* 0x000fe40000010000 */
[----:B------:R-:W-:Y:S01]  /*4f70*/  FADD.FTZ R12, R40, R11 ;  /* 0x0000000b280c7221 */ /* 0x000fe20000010000 */
[----:B0-----:R-:W-:-:S03]  /*4f80*/  FADD.FTZ R6, R34, R5 ;  /* 0x0000000522067221 */ /* 0x001fc60000010000 */
[----:B------:R-:W0:Y:S01]  /*4f90*/  MUFU.EX2 R38, R38 ;  /* 0x0000002600267308 */ /* 0x000e220000000800 */
[----:B----4-:R-:W-:-:S07]  /*4fa0*/  FADD.FTZ R5, R35, R6 ;  /* 0x0000000623057221 */ /* 0x010fce0000010000 */
[----:B------:R-:W3:Y:S01]  /*4fb0*/  MUFU.EX2 R39, R39 ;  /* 0x0000002700277308 */ /* 0x000ee20000000800 */
[----:B------:R-:W-:-:S07]  /*4fc0*/  F2FP.F16.F32.PACK_AB R157, R35, R34 ;  /* 0x00000022239d723e */ /* 0x000fce00000000ff */
[----:B------:R-:W4:Y:S01]  /*4fd0*/  MUFU.EX2 R42, R42 ;  /* 0x0000002a002a7308 */ /* 0x000f220000000800 */
[----:B0-----:R-:W-:Y:S01]  /*4fe0*/  FADD.FTZ R6, R38, R5 ;  /* 0x0000000526067221 */ /* 0x001fe20000010000 */
[----:B------:R0:W-:Y:S06]  /*4ff0*/  STSM.16.M88.4 [R18+0x26800], R152 ;  /* 0x0268009812007844 */ /* 0x0001ec0000000200 */
[----:B------:R-:W5:Y:S01]  /*5000*/  MUFU.EX2 R41, R41 ;  /* 0x0000002900297308 */ /* 0x000f620000000800 */
[C---:B---3--:R-:W-:Y:S01]  /*5010*/  FADD.FTZ R5, R39.reuse, R6 ;  /* 0x0000000627057221 */ /* 0x048fe20000010000 */
[----:B------:R-:W-:-:S05]  /*5020*/  F2FP.F16.F32.PACK_AB R159, R39, R38 ;  /* 0x00000026279f723e */ /* 0x000fca00000000ff */
[----:B------:R0:W-:Y:S01]  /*5030*/  STSM.16.M88.4 [R23], R156 ;  /* 0x0000009c17007844 */ /* 0x0001e20000000200 */
[----:B------:R-:W3:Y:S01]  /*5040*/  MUFU.EX2 R43, R43 ;  /* 0x0000002b002b7308 */ /* 0x000ee20000000800 */
[----:B----4-:R-:W-:-:S07]  /*5050*/  FADD.FTZ R6, R42, R5 ;  /* 0x000000052a067221 */ /* 0x010fce0000010000 */
[----:B------:R-:W4:Y:S01]  /*5060*/  MUFU.EX2 R44, R44 ;  /* 0x0000002c002c7308 */ /* 0x000f220000000800 */
[C---:B-----5:R-:W-:Y:S01]  /*5070*/  FADD.FTZ R13, R41.reuse, R12 ;  /* 0x0000000c290d7221 */ /* 0x060fe20000010000 */
[----:B------:R-:W-:-:S06]  /*5080*/  F2FP.F16.F32.PACK_AB R160, R41, R40 ;  /* 0x0000002829a0723e */ /* 0x000fcc00000000ff */
[----:B------:R-:W-:Y:S01]  /*5090*/  MUFU.EX2 R46, R46 ;  /* 0x0000002e002e7308 */ /* 0x000fe20000000800 */
[C---:B---3--:R-:W-:Y:S01]  /*50a0*/  FADD.FTZ R5, R43.reuse, R6 ;  /* 0x000000062b057221 */ /* 0x048fe20000010000 */
[----:B------:R-:W-:-:S06]  /*50b0*/  F2FP.F16.F32.PACK_AB R161, R43, R42 ;  /* 0x0000002a2ba1723e */ /* 0x000fcc00000000ff */
[----:B------:R-:W3:Y:S01]  /*50c0*/  MUFU.EX2 R45, R45 ;  /* 0x0000002d002d7308 */ /* 0x000ee20000000800 */
[----:B----4-:R-:W-:-:S07]  /*50d0*/  FADD.FTZ R6, R44, R13 ;  /* 0x0000000d2c067221 */ /* 0x010fce0000010000 */
[----:B------:R-:W4:Y:S08]  /*50e0*/  MUFU.EX2 R47, R47 ;  /* 0x0000002f002f7308 */ /* 0x000f300000000800 */
[----:B------:R-:W-:Y:S01]  /*50f0*/  MUFU.EX2 R48, R48 ;  /* 0x0000003000307308 */ /* 0x000fe20000000800 */
[C---:B---3--:R-:W-:Y:S01]  /*5100*/  F2FP.F16.F32.PACK_AB R162, R45.reuse, R44 ;  /* 0x0000002c2da2723e */ /* 0x048fe200000000ff */
[----:B------:R-:W-:-:S06]  /*5110*/  FADD.FTZ R45, R45, R6 ;  /* 0x000000062d2d7221 */ /* 0x000fcc0000010000 */
[----:B------:R-:W3:Y:S01]  /*5120*/  MUFU.EX2 R49, R49 ;  /* 0x0000003100317308 */ /* 0x000ee20000000800 */
[----:B----4-:R-:W-:-:S05]  /*5130*/  F2FP.F16.F32.PACK_AB R163, R47, R46 ;  /* 0x0000002e2fa3723e */ /* 0x010fca00000000ff */
[----:B------:R0:W-:Y:S02]  /*5140*/  STSM.16.M88.4 [R19], R160 ;  /* 0x000000a013007844 */ /* 0x0001e40000000200 */
[----:B------:R-:W-:Y:S08]  /*5150*/  MUFU.EX2 R50, R50 ;  /* 0x0000003200327308 */ /* 0x000ff00000000800 */
[----:B------:R-:W4:Y:S01]  /*5160*/  MUFU.EX2 R51, R51 ;  /* 0x0000003300337308 */ /* 0x000f220000000800 */
[----:B---3--:R-:W-:Y:S01]  /*5170*/  F2FP.F16.F32.PACK_AB R164, R49, R48 ;  /* 0x0000003031a4723e */ /* 0x008fe200000000ff */
[----:B------:R-:W-:-:S04]  /*5180*/  FADD.FTZ R48, R48, R45 ;  /* 0x0000002d30307221 */ /* 0x000fc80000010000 */
[----:B------:R-:W-:Y:S02]  /*5190*/  FADD.FTZ R49, R49, R48 ;  /* 0x0000003031317221 */ /* 0x000fe40000010000 */
[----:B------:R-:W3:Y:S08]  /*51a0*/  MUFU.EX2 R52, R52 ;  /* 0x0000003400347308 */ /* 0x000ef00000000800 */
[----:B------:R-:W-:Y:S01]  /*51b0*/  MUFU.EX2 R54, R54 ;  /* 0x0000003600367308 */ /* 0x000fe20000000800 */
[----:B----4-:R-:W-:-:S07]  /*51c0*/  F2FP.F16.F32.PACK_AB R165, R51, R50 ;  /* 0x0000003233a5723e */ /* 0x010fce00000000ff */
[----:B------:R4:W5:Y:S01]  /*51d0*/  MUFU.EX2 R11, R10 ;  /* 0x0000000a000b7308 */ /* 0x0009620000000800 */
[----:B---3--:R-:W-:Y:S01]  /*51e0*/  F2FP.F16.F32.PACK_AB R166, R9, R52 ;  /* 0x0000003409a6723e */ /* 0x008fe200000000ff */
[----:B------:R-:W-:Y:S01]  /*51f0*/  FADD.FTZ R52, R52, R49 ;  /* 0x0000003134347221 */ /* 0x000fe20000010000 */
[----:B----4-:R-:W-:-:S03]  /*5200*/  FADD.FTZ R10, R46, R5 ;  /* 0x000000052e0a7221 */ /* 0x010fc60000010000 */
[----:B------:R-:W-:Y:S01]  /*5210*/  FADD.FTZ R5, R9, R52 ;  /* 0x0000003409057221 */ /* 0x000fe20000010000 */
[----:B------:R-:W-:-:S04]  /*5220*/  FADD.FTZ R47, R47, R10 ;  /* 0x0000000a2f2f7221 */ /* 0x000fc80000010000 */
[----:B------:R-:W-:Y:S01]  /*5230*/  FADD.FTZ R50, R50, R47 ;  /* 0x0000002f32327221 */ /* 0x000fe20000010000 */
[----:B-----5:R-:W-:-:S03]  /*5240*/  F2FP.F16.F32.PACK_AB R167, R11, R54 ;  /* 0x000000360ba7723e */ /* 0x020fc600000000ff */
[----:B------:R-:W-:Y:S02]  /*5250*/  FADD.FTZ R51, R51, R50 ;  /* 0x0000003233337221 */ /* 0x000fe40000010000 */
[----:B------:R0:W-:Y:S02]  /*5260*/  STSM.16.M88.4 [R22], R164 ;  /* 0x000000a416007844 */ /* 0x0001e40000000200 */
[----:B------:R-:W-:-:S04]  /*5270*/  FADD.FTZ R6, R54, R51 ;  /* 0x0000003336067221 */ /* 0x000fc80000010000 */
[----:B------:R-:W-:Y:S01]  /*5280*/  FADD.FTZ R6, R11, R6 ;  /* 0x000000060b067221 */ /* 0x000fe20000010000 */
[----:B------:R-:W-:Y:S06]  /*5290*/  @!P0 BRA `(.L_x_3396) ;  /* 0x0000000000048947 */ /* 0x000fec0003800000 */
[----:B------:R-:W-:Y:S01]  /*52a0*/  BPT.TRAP 0x1 ;  /* 0x000000040000795c */ /* 0x000fe20000300000 */
.L_x_3396:
[----:B------:R3:W4:Y:S01]  /*52b0*/  SYNCS.PHASECHK.TRANS64.TRYWAIT P2, [R7+URZ+0x28c50], R8 ;  /* 0x028c5008070075a7 */ /* 0x000722000804017f */
[----:B------:R-:W-:Y:S05]  /*52c0*/  @!P0 BRA `(.L_x_3397) ;  /* 0x0000000000048947 */ /* 0x000fea0003800000 */
[----:B------:R-:W-:Y:S01]  /*52d0*/  BPT.TRAP 0x1 ;  /* 0x000000040000795c */ /* 0x000fe20000300000 */
.L_x_3397:
[----:B------:R-:W-:Y:S01]  /*52e0*/  ULOP3.LUT UR54, UR54, 0x2000000, URZ, 0xfc, !UPT ;  /* 0x0200000036367892 */ /* 0x000fe2000f8efc3f */
[----:B----4-:R-:W-:Y:S11]  /*52f0*/  @P2 BRA `(.L_x_3398) ;  /* 0x0000000000082947 */ /* 0x010ff60003800000 */
[----:B------:R-:W4:Y:S02]  /*5300*/  SYNCS.PHASECHK.TRANS64.TRYWAIT P2, [R7+URZ+0x28c50], R8 ;  /* 0x028c5008070075a7 */ /* 0x000f24000804017f */
[----:B----4-:R-:W-:Y:S05]  /*5310*/  @!P2 BRA `(.L_x_3399) ;  /* 0x000000e000d8a947 */ /* 0x010fea0003800000 */
.L_x_3398:
[----:B------:R-:W-:Y:S01]  /*5320*/  ULEA UR10, UR37, UR54, 0xc ;  /* 0x00000036250a7291 */ /* 0x000fe2000f8e603f */
[----:B------:R-:W-:Y:S01]  /*5330*/  WARPGROUP.ARRIVE ;  /* 0x00000000000079c5 */ /* 0x000fe20000000000 */
[----:B------:R-:W-:Y:S01]  /*5340*/  UMOV UR7, 0x40000040 ;  /* 0x4000004000077882 */ /* 0x000fe20000000000 */
[----:B------:R-:W-:Y:S01]  /*5350*/  UIADD3 UR20, UR52, -0x2, URZ ;  /* 0xfffffffe34147890 */ /* 0x000fe2000fffe03f */
[----:B-1234-:R-:W-:-:S03]  /*5360*/  @!P1 VIADD R7, R7, 0x28c60 ;  /* 0x00028c6007079836 */ /* 0x01efc60000000000 */
[----:B------:R-:W-:Y:S01]  /*5370*/  UMOV UR6, UR10 ;  /* 0x0000000a00067c82 */ /* 0x000fe20008000000 */
[----:B------:R-:W-:Y:S01]  /*5380*/  UISETP.GE.AND UP0, UPT, UR20, UR51, UPT ;  /* 0x000000331400728c */ /* 0x000fe2000bf06270 */
[----:B------:R-:W-:Y:S01]  /*5390*/  HGMMA.64x256x16.F32 R24, R152, gdesc[UR4].tnspB, RZ, !UPT, gsb0 ;  /* 0x43e0000498187df0 */ /* 0x000fe2000c0008ff */
[----:B------:R-:W-:Y:S01]  /*53a0*/  UIADD3 UR6, UR10, 0x80, URZ ;  /* 0x000000800a067890 */ /* 0x000fe2000fffe03f */
[----:B------:R-:W-:Y:S01]  /*53b0*/  @!P1 PRMT R7, RZ, 0x654, R7 ;  /* 0x00000654ff079816 */ /* 0x000fe20000000007 */
[----:B------:R-:W-:Y:S02]  /*53c0*/  UMOV UR7, 0x40000040 ;  /* 0x4000004000077882 */ /* 0x000fe40000000000 */
[----:B------:R-:W-:Y:S01]  /*53d0*/  PLOP3.LUT P2, PT, PT, PT, UP0, 0x80, 0x0 ;  /* 0x000000000000781c */ /* 0x000fe20003f4f008 */
[----:B------:R-:W-:Y:S02]  /*53e0*/  WARPGROUP.DEPBAR.LE gsb0, 0x0 ;  /* 0x00008000000079c5 */ /* 0x000fe40000010000 */
[----:B------:R-:W-:-:S15]  /*53f0*/  WARPGROUP.ARRIVE ;  /* 0x00000000000079c5 */ /* 0x000fde0000000000 */
[----:B------:R-:W-:-:S05]  /*5400*/  NOP ;  /* 0x0000000000007918 */ /* 0x000fca0000000000 */
[----:B------:R-:W-:Y:S01]  /*5410*/  HGMMA.64x256x16.F32 R24, R156, gdesc[UR4].tnspB, R24, gsb0 ;  /* 0x43e000049c187df0 */ /* 0x000fe20008000818 */
[----:B------:R-:W-:Y:S01]  /*5420*/  UIADD3 UR6, UR10, 0x100, URZ ;  /* 0x000001000a067890 */ /* 0x000fe2000fffe03f */
[----:B------:R-:W-:Y:S01]  /*5430*/  UMOV UR7, 0x40000040 ;  /* 0x4000004000077882 */ /* 0x000fe20000000000 */
[----:B------:R-:W-:Y:S02]  /*5440*/  WARPGROUP.DEPBAR.LE gsb0, 0x0 ;  /* 0x00008000000079c5 */ /* 0x000fe40000010000 */
[----:B------:R-:W-:-:S15]  /*5450*/  WARPGROUP.ARRIVE ;  /* 0x00000000000079c5 */ /* 0x000fde0000000000 */
[----:B------:R-:W-:-:S08]  /*5460*/  NOP ;  /* 0x0000000000007918 */ /* 0x000fd00000000000 */
[----:B------:R-:W-:Y:S01]  /*5470*/  HGMMA.64x256x16.F32 R24, R160, gdesc[UR4].tnspB, R24, gsb0 ;  /* 0x43e00004a0187df0 */ /* 0x000fe20008000818 */
[----:B------:R-:W-:Y:S01]  /*5480*/  UIADD3 UR6, UR10, 0x180, URZ ;  /* 0x000001800a067890 */ /* 0x000fe2000fffe03f */
        /* <DEDUP_REMOVED lines=15> */
[----:B------:R-:W-:Y:S05]  /*5580*/  @!P2 BRA `(.L_x_3400) ;  /* 0x000000180040a947 */ /* 0x000fea0003800000 */
[----:B------:R-:W-:Y:S01]  /*5590*/  IMAD.MOV.U32 R8, RZ, RZ, R0 ;  /* 0x000000ffff087224 */ /* 0x000fe200078e0000 */
[----:B------:R-:W-:Y:S01]  /*55a0*/  UMOV UR22, UR37 ;  /* 0x0000002500167c82 */ /* 0x000fe20008000000 */
[----:B------:R-:W-:Y:S01]  /*55b0*/  IMAD.MOV.U32 R9, RZ, RZ, R4 ;  /* 0x000000ffff097224 */ /* 0x000fe200078e0004 */
[----:B------:R-:W-:-:S06]  /*55c0*/  ULDC UR21, c[0x0][0x988] ;  /* 0x0002620000157ab9 */ /* 0x000fcc0000000800 */
.L_x_3409:
[----:B------:R-:W-:Y:S01]  /*55d0*/  UIADD3 UR37, UR22, 0x1, URZ ;  /* 0x0000000116257890 */ /* 0x000fe2000fffe03f */
[----:B------:R-:W-:Y:S01]  /*55e0*/  UMOV UR6, UR20 ;  /* 0x0000001400067c82 */ /* 0x000fe20008000000 */
[----:B------:R-:W-:Y:S02]  /*55f0*/  UIADD3 UR20, UR20, -0x1, URZ ;  /* 0xffffffff14147890 */ /* 0x000fe4000fffe03f */
[----:B------:R-:W-:-:S04]  /*5600*/  UISETP.NE.AND UP0, UPT, UR37, 0x2, UPT ;  /* 0x000000022500788c */ /* 0x000fc8000bf05270 */
[----:B------:R-:W-:Y:S02]  /*5610*/  USEL UR7, URZ, 0x1, UP0 ;  /* 0x000000013f077887 */ /* 0x000fe40008000000 */
[----:B------:R-:W-:Y:S02]  /*5620*/  USEL UR37, UR37, URZ, UP0 ;  /* 0x0000003f25257287 */ /* 0x000fe40008000000 */
[----:B------:R-:W-:Y:S02]  /*5630*/  ULOP3.LUT UR47, UR47, UR7, URZ, 0x3c, !UPT ;  /* 0x000000072f2f7292 */ /* 0x000fe4000f8e3c3f */
[----:B------:R-:W-:Y:S01]  /*5640*/  UISETP.GT.AND UP0, UPT, UR6, UR51, UPT ;  /* 0x000000330600728c */ /* 0x000fe2000bf04270 */
[----:B0-2---:R-:W-:Y:S10]  /*5650*/  @!P0 BRA `(.L_x_3401) ;  /* 0x0000000000048947 */ /* 0x005ff40003800000 */
[----:B------:R-:W-:Y:S01]  /*5660*/  BPT.TRAP 0x1 ;  /* 0x000000040000795c */ /* 0x000fe20000300000 */
.L_x_3401:
[----:B------:R-:W-:Y:S01]  /*5670*/  ULEA UR23, UR37, UR38, 0x3 ;  /* 0x0000002625177291 */ /* 0x000fe2000f8e183f */
[----:B-1----:R-:W-:-:S05]  /*5680*/  IMAD.U32 R7, RZ, RZ, UR47 ;  /* 0x0000002fff077e24 */ /* 0x002fca000f8e00ff */
[----:B------:R-:W-:-:S04]  /*5690*/  SHF.L.U32 R7, R7, 0x1f, RZ ;  /* 0x0000001f07077819 */ /* 0x000fc800000006ff */
[----:B------:R1:W2:Y:S01]  /*56a0*/  SYNCS.PHASECHK.TRANS64.TRYWAIT P2, [UR23+0x28c30], R7 ;  /* 0x028c3007ff0075a7 */ /* 0x0002a20008040157 */
[----:B------:R-:W-:Y:S05]  /*56b0*/  @!P0 BRA `(.L_x_3402) ;  /* 0x0000000000048947 */ /* 0x000fea0003800000 */
[----:B------:R-:W-:Y:S01]  /*56c0*/  BPT.TRAP 0x1 ;  /* 0x000000040000795c */ /* 0x000fe20000300000 */
.L_x_3402:
[----:B--2---:R-:W-:Y:S05]  /*56d0*/  @P2 BRA `(.L_x_3403) ;  /* 0x0000000000082947 */ /* 0x004fea0003800000 */
[----:B------:R-:W2:Y:S02]  /*56e0*/  SYNCS.PHASECHK.TRANS64.TRYWAIT P2, [UR23+0x28c30], R7 ;  /* 0x028c3007ff0075a7 */ /* 0x000ea40008040157 */
[----:B--2---:R-:W-:Y:S05]  /*56f0*/  @!P2 BRA `(.L_x_3404) ;  /* 0x000000dc00f4a947 */ /* 0x004fea0003800000 */
.L_x_3403:
[----:B------:R-:W-:Y:S01]  /*5700*/  R2UR UR18, R3 ;  /* 0x00000000031272ca */ /* 0x000fe200000e0000 */
[----:B------:R-:W-:Y:S01]  /*5710*/  UIADD3 UR6, UR38, 0x20400, URZ ;  /* 0x0002040026067890 */ /* 0x000fe2000fffe03f */
[----:B0-----:R-:W-:Y:S01]  /*5720*/  WARPGROUP.ARRIVE ;  /* 0x00000000000079c5 */ /* 0x001fe20000000000 */
[----:B------:R-:W-:Y:S01]  /*5730*/  UMOV UR19, 0x40000040 ;  /* 0x4000004000137882 */ /* 0x000fe20000000000 */
[----:B------:R-:W-:Y:S01]  /*5740*/  UMOV UR17, 0x40000040 ;  /* 0x4000004000117882 */ /* 0x000fe20000000000 */
[----:B------:R-:W-:Y:S01]  /*5750*/  USHF.R.U32.HI UR6, URZ, 0x4, UR6 ;  /* 0x000000043f067899 */ /* 0x000fe20008011606 */
[----:B------:R-:W-:Y:S01]  /*5760*/  ISETP.NE.AND P2, PT, R17, RZ, PT ;  /* 0x000000ff1100720c */ /* 0x000fe20003f45270 */
[----:B------:R-:W-:Y:S01]  /*5770*/  UMOV UR7, 0x40000040 ;  /* 0x4000004000077882 */ /* 0x000fe20000000000 */
[----:B------:R-:W-:Y:S01]  /*5780*/  UMOV UR11, 0x40000040 ;  /* 0x40000040000b7882 */ /* 0x000fe20000000000 */
[----:B------:R-:W-:Y:S01]  /*5790*/  ULOP3.LUT UR6, UR6, 0x3fff, URZ, 0xc0, !UPT ;  /* 0x00003fff06067892 */ /* 0x000fe2000f8ec03f */
[----:B------:R-:W-:-:S03]  /*57a0*/  UMOV UR15, 0x40000040 ;  /* 0x40000040000f7882 */ /* 0x000fc60000000000 */
[----:B------:R-:W-:Y:S02]  /*57b0*/  ULEA UR18, UR37, UR18, 0x9 ;  /* 0x0000001225127291 */ /* 0x000fe4000f8e483f */
[----:B------:R-:W-:Y:S02]  /*57c0*/  ULOP3.LUT UR16, UR6, 0x10000, URZ, 0xfc, !UPT ;  /* 0x0001000006107892 */ /* 0x000fe4000f8efc3f */
[----:B------:R-:W-:Y:S02]  /*57d0*/  UIADD3 UR6, UR18, 0x2, URZ ;  /* 0x0000000212067890 */ /* 0x000fe4000fffe03f */
[----:B------:R-:W-:Y:S02]  /*57e0*/  UIADD3 UR10, UR18, 0x4, URZ ;  /* 0x00000004120a7890 */ /* 0x000fe4000fffe03f */
[----:B------:R-:W-:-:S03]  /*57f0*/  UIADD3 UR14, UR18, 0x6, URZ ;  /* 0x00000006120e7890 */ /* 0x000fc6000fffe03f */
[----:B------:R-:W-:Y:S03]  /*5800*/  HGMMA.64x64x16.F32 R152, gdesc[UR16], RZ, !UPT, gsb0 ;  /* 0x00e00000109879f0 */ /* 0x000fe6000c0008ff */
        /* <DEDUP_REMOVED lines=29> */
[----:B0-----:R-:W-:-:S05]  /*59e0*/  FMNMX.FTZ R4, R4, R0, !PT ;  /* 0x0000000004047209 */ /* 0x001fca0007810000 */
[C---:B------:R-:W-:Y:S01]  /*59f0*/  FMUL.FTZ R0, R4.reuse, UR21 ;  /* 0x0000001504007c20 */ /* 0x040fe20008410000 */
[----:B------:R-:W-:-:S03]  /*5a00*/  FADD.FTZ R9, -R4, R9 ;  /* 0x0000000904097221 */ /* 0x000fc60000010100 */
[--C-:B------:R-:W-:Y:S01]  /*5a10*/  FFMA.FTZ R152, R152, UR21, -R0.reuse ;  /* 0x0000001598987c23 */ /* 0x100fe20008010800 */
[--C-:B------:R-:W-:Y:S01]  /*5a20*/  FFMA.FTZ R153, R153, UR21, -R0.reuse ;  /* 0x0000001599997c23 */ /* 0x100fe20008010800 */
[----:B------:R-:W-:Y:S01]  /*5a30*/  FMUL.FTZ R9, R9, UR21 ;  /* 0x0000001509097c20 */ /* 0x000fe20008410000 */
[--C-:B------:R-:W-:Y:S01]  /*5a40*/  FFMA.FTZ R156, R156, UR21, -R0.reuse ;  /* 0x000000159c9c7c23 */ /* 0x100fe20008010800 */
[--C-:B------:R-:W-:Y:S01]  /*5a50*/  FFMA.FTZ R157, R157, UR21, -R0.reuse ;  /* 0x000000159d9d7c23 */ /* 0x100fe20008010800 */
[--C-:B------:R-:W-:Y:S01]  /*5a60*/  FFMA.FTZ R160, R160, UR21, -R0.reuse ;  /* 0x00000015a0a07c23 */ /* 0x100fe20008010800 */
[----:B------:R-:W-:Y:S01]  /*5a70*/  MUFU.EX2 R152, R152 ;  /* 0x0000009800987308 */ /* 0x000fe20000000800 */
[--C-:B------:R-:W-:Y:S01]  /*5a80*/  FFMA.FTZ R161, R161, UR21, -R0.reuse ;  /* 0x00000015a1a17c23 */ /* 0x100fe20008010800 */
[--C-:B------:R-:W-:Y:S01]  /*5a90*/  FFMA.FTZ R164, R164, UR21, -R0.reuse ;  /* 0x00000015a4a47c23 */ /* 0x100fe20008010800 */
[--C-:B------:R-:W-:Y:S01]  /*5aa0*/  FFMA.FTZ R165, R165, UR21, -R0.reuse ;  /* 0x00000015a5a57c23 */ /* 0x100fe20008010800 */
[--C-:B------:R-:W-:Y:S01]  /*5ab0*/  FFMA.FTZ R168, R168, UR21, -R0.reuse ;  /* 0x00000015a8a87c23 */ /* 0x100fe20008010800 */
[--C-:B------:R-:W-:Y:S01]  /*5ac0*/  FFMA.FTZ R169, R169, UR21, -R0.reuse ;  /* 0x00000015a9a97c23 */ /* 0x100fe20008010800 */
[--C-:B------:R-:W-:Y:S01]  /*5ad0*/  FFMA.FTZ R172, R172, UR21, -R0.reuse ;  /* 0x00000015acac7c23 */ /* 0x100fe20008010800 */
[--C-:B------:R-:W-:Y:S01]  /*5ae0*/  FFMA.FTZ R173, R173, UR21, -R0.reuse ;  /* 0x00000015adad7c23 */ /* 0x100fe20008010800 */
[----:B------:R-:W0:Y:S01]  /*5af0*/  MUFU.EX2 R9, R9 ;  /* 0x0000000900097308 */ /* 0x000e220000000800 */
[--C-:B------:R-:W-:Y:S01]  /*5b00*/  FFMA.FTZ R176, R176, UR21, -R0.reuse ;  /* 0x00000015b0b07c23 */ /* 0x100fe20008010800 */
[--C-:B------:R-:W-:Y:S01]  /*5b10*/  FFMA.FTZ R177, R177, UR21, -R0.reuse ;  /* 0x00000015b1b17c23 */ /* 0x100fe20008010800 */
[--C-:B------:R-:W-:Y:S01]  /*5b20*/  FFMA.FTZ R180, R180, UR21, -R0.reuse ;  /* 0x00000015b4b47c23 */ /* 0x100fe20008010800 */
[----:B------:R-:W-:-:S04]  /*5b30*/  FFMA.FTZ R181, R181, UR21, -R0 ;  /* 0x00000015b5b57c23 */ /* 0x000fc80008010800 */
[----:B------:R-:W2:Y:S08]  /*5b40*/  MUFU.EX2 R153, R153 ;  /* 0x0000009900997308 */ /* 0x000eb00000000800 */
[----:B------:R-:W3:Y:S01]  /*5b50*/  MUFU.EX2 R156, R156 ;  /* 0x0000009c009c7308 */ /* 0x000ee20000000800 */
[----:B0-----:R-:W-:Y:S01]  /*5b60*/  FFMA.FTZ R0, R9, R5, R152 ;  /* 0x0000000509007223 */ /* 0x001fe20000010098 */
[-C--:B------:R-:W-:Y:S01]  /*5b70*/  FMUL.FTZ R24, R24, R9.reuse ;  /* 0x0000000918187220 */ /* 0x080fe20000410000 */
[-C--:B------:R-:W-:Y:S01]  /*5b80*/  FMUL.FTZ R25, R25, R9.reuse ;  /* 0x0000000919197220 */ /* 0x080fe20000410000 */
[-C--:B------:R-:W-:Y:S01]  /*5b90*/  FMUL.FTZ R28, R28, R9.reuse ;  /* 0x000000091c1c7220 */ /* 0x080fe20000410000 */
[-C--:B------:R-:W-:Y:S01]  /*5ba0*/  FMUL.FTZ R29, R29, R9.reuse ;  /* 0x000000091d1d7220 */ /* 0x080fe20000410000 */
[-C--:B------:R-:W-:Y:S01]  /*5bb0*/  FMUL.FTZ R32, R32, R9.reuse ;  /* 0x0000000920207220 */ /* 0x080fe20000410000 */
[-C--:B------:R-:W-:Y:S01]  /*5bc0*/  FMUL.FTZ R33, R33, R9.reuse ;  /* 0x0000000921217220 */ /* 0x080fe20000410000 */
[----:B------:R-:W0:Y:S01]  /*5bd0*/  MUFU.EX2 R157, R157 ;  /* 0x0000009d009d7308 */ /* 0x000e220000000800 */
[C---:B--2---:R-:W-:Y:S01]  /*5be0*/  F2FP.F16.F32.PACK_AB R188, R153.reuse, R152 ;  /* 0x0000009899bc723e */ /* 0x044fe200000000ff */
[----:B------:R-:W-:Y:S01]  /*5bf0*/  FADD.FTZ R0, R153, R0 ;  /* 0x0000000099007221 */ /* 0x000fe20000010000 */
[-C--:B------:R-:W-:Y:S01]  /*5c00*/  FMUL.FTZ R36, R36, R9.reuse ;  /* 0x0000000924247220 */ /* 0x080fe20000410000 */
[-C--:B------:R-:W-:Y:S01]  /*5c10*/  FMUL.FTZ R37, R37, R9.reuse ;  /* 0x0000000925257220 */ /* 0x080fe20000410000 */
[-C--:B------:R-:W-:Y:S01]  /*5c20*/  FMUL.FTZ R40, R40, R9.reuse ;  /* 0x0000000928287220 */ /* 0x080fe20000410000 */
[-C--:B------:R-:W-:Y:S01]  /*5c30*/  FMUL.FTZ R41, R41, R9.reuse ;  /* 0x0000000929297220 */ /* 0x080fe20000410000 */
[-C--:B------:R-:W-:Y:S01]  /*5c40*/  FMUL.FTZ R44, R44, R9.reuse ;  /* 0x000000092c2c7220 */ /* 0x080fe20000410000 */
[----:B------:R-:W2:Y:S01]  /*5c50*/  MUFU.EX2 R152, R160 ;  /* 0x000000a000987308 */ /* 0x000ea20000000800 */
[----:B---3--:R-:W-:Y:S01]  /*5c60*/  FADD.FTZ R0, R156, R0 ;  /* 0x000000009c007221 */ /* 0x008fe20000010000 */
[-C--:B------:R-:W-:Y:S01]  /*5c70*/  FMUL.FTZ R45, R45, R9.reuse ;  /* 0x000000092d2d7220 */ /* 0x080fe20000410000 */
[-C--:B------:R-:W-:Y:S01]  /*5c80*/  FMUL.FTZ R48, R48, R9.reuse ;  /* 0x0000000930307220 */ /* 0x080fe20000410000 */
[-C--:B------:R-:W-:Y:S01]  /*5c90*/  FMUL.FTZ R49, R49, R9.reuse ;  /* 0x0000000931317220 */ /* 0x080fe20000410000 */
[-C--:B------:R-:W-:Y:S01]  /*5ca0*/  FMUL.FTZ R52, R52, R9.reuse ;  /* 0x0000000934347220 */ /* 0x080fe20000410000 */
[-C--:B------:R-:W-:Y:S01]  /*5cb0*/  FMUL.FTZ R53, R53, R9.reuse ;  /* 0x0000000935357220 */ /* 0x080fe20000410000 */
[-C--:B------:R-:W-:Y:S01]  /*5cc0*/  FMUL.FTZ R56, R56, R9.reuse ;  /* 0x0000000938387220 */ /* 0x080fe20000410000 */
[----:B------:R-:W3:Y:S01]  /*5cd0*/  MUFU.EX2 R161, R161 ;  /* 0x000000a100a17308 */ /* 0x000ee20000000800 */
[C---:B0-----:R-:W-:Y:S01]  /*5ce0*/  FADD.FTZ R0, R157.reuse, R0 ;  /* 0x000000009d007221 */ /* 0x041fe20000010000 */
[----:B------:R-:W-:Y:S01]  /*5cf0*/  F2FP.F16.F32.PACK_AB R190, R157, R156 ;  /* 0x0000009c9dbe723e */ /* 0x000fe200000000ff */
[-C--:B------:R-:W-:Y:S01]  /*5d00*/  FMUL.FTZ R57, R57, R9.reuse ;  /* 0x0000000939397220 */ /* 0x080fe20000410000 */
[-C--:B------:R-:W-:Y:S01]  /*5d10*/  FMUL.FTZ R60, R60, R9.reuse ;  /* 0x000000093c3c7220 */ /* 0x080fe20000410000 */
[-C--:B------:R-:W-:Y:S01]  /*5d20*/  FMUL.FTZ R61, R61, R9.reuse ;  /* 0x000000093d3d7220 */ /* 0x080fe20000410000 */
[-C--:B------:R-:W-:Y:S01]  /*5d30*/  FMUL.FTZ R64, R64, R9.reuse ;  /* 0x0000000940407220 */ /* 0x080fe20000410000 */
[-C--:B------:R-:W-:Y:S01]  /*5d40*/  FMUL.FTZ R65, R65, R9.reuse ;  /* 0x0000000941417220 */ /* 0x080fe20000410000 */
[----:B------:R-:W0:Y:S01]  /*5d50*/  MUFU.EX2 R164, R164 ;  /* 0x000000a400a47308 */ /* 0x000e220000000800 */
[----:B--2---:R-:W-:Y:S01]  /*5d60*/  FADD.FTZ R0, R152, R0 ;  /* 0x0000000098007221 */ /* 0x004fe20000010000 */
[-C--:B------:R-:W-:Y:S01]  /*5d70*/  FMUL.FTZ R68, R68, R9.reuse ;  /* 0x0000000944447220 */ /* 0x080fe20000410000 */
[-C--:B------:R-:W-:Y:S01]  /*5d80*/  FMUL.FTZ R69, R69, R9.reuse ;  /* 0x0000000945457220 */ /* 0x080fe20000410000 */
[-C--:B------:R-:W-:Y:S01]  /*5d90*/  FMUL.FTZ R72, R72, R9.reuse ;  /* 0x0000000948487220 */ /* 0x080fe20000410000 */
[-C--:B------:R-:W-:Y:S01]  /*5da0*/  FMUL.FTZ R73, R73, R9.reuse ;  /* 0x0000000949497220 */ /* 0x080fe20000410000 */
[-C--:B------:R-:W-:Y:S01]  /*5db0*/  FMUL.FTZ R76, R76, R9.reuse ;  /* 0x000000094c4c7220 */ /* 0x080fe20000410000 */
[-C--:B------:R-:W-:Y:S01]  /*5dc0*/  FMUL.FTZ R77, R77, R9.reuse ;  /* 0x000000094d4d7220 */ /* 0x080fe20000410000 */
[----:B------:R-:W2:Y:S01]  /*5dd0*/  MUFU.EX2 R165, R165 ;  /* 0x000000a500a57308 */ /* 0x000ea20000000800 */
[C---:B---3--:R-:W-:Y:S01]  /*5de0*/  FADD.FTZ R5, R161.reuse, R0 ;  /* 0x00000000a1057221 */ /* 0x048fe20000010000 */
[----:B------:R-:W-:Y:S01]  /*5df0*/  FMNMX.FTZ R0, R154, R8, !PT ;  /* 0x000000089a007209 */ /* 0x000fe20007810000 */
[-C--:B------:R-:W-:Y:S01]  /*5e00*/  FMUL.FTZ R80, R80, R9.reuse ;  /* 0x0000000950507220 */ /* 0x080fe20000410000 */
[----:B------:R-:W-:Y:S01]  /*5e10*/  F2FP.F16.F32.PACK_AB R152, R161, R152 ;  /* 0x00000098a198723e */ /* 0x000fe200000000ff */
[-C--:B------:R-:W-:Y:S01]  /*5e20*/  FMUL.FTZ R81, R81, R9.reuse ;  /* 0x0000000951517220 */ /* 0x080fe20000410000 */
[----:B------:R-:W-:Y:S01]  /*5e30*/  FMNMX.FTZ R0, R155, R0, !PT ;  /* 0x000000009b007209 */ /* 0x000fe20007810000 */
[-C--:B------:R-:W-:Y:S01]  /*5e40*/  FMUL.FTZ R84, R84, R9.reuse ;  /* 0x0000000954547220 */ /* 0x080fe20000410000 */
[----:B------:R-:W3:Y:S01]  /*5e50*/  MUFU.EX2 R156, R168 ;  /* 0x000000a8009c7308 */ /* 0x000ee20000000800 */
[----:B0-----:R-:W-:Y:S01]  /*5e60*/  FADD.FTZ R5, R164, R5 ;  /* 0x00000005a4057221 */ /* 0x001fe20000010000 */
[----:B------:R-:W-:Y:S01]  /*5e70*/  FMNMX.FTZ R0, R158, R0, !PT ;  /* 0x000000009e007209 */ /* 0x000fe20007810000 */
[-C--:B------:R-:W-:Y:S01]  /*5e80*/  FMUL.FTZ R85, R85, R9.reuse ;  /* 0x0000000955557220 */ /* 0x080fe20000410000 */
[-C--:B------:R-:W-:Y:S01]  /*5e90*/  FMUL.FTZ R88, R88, R9.reuse ;  /* 0x0000000958587220 */ /* 0x080fe20000410000 */
[-C--:B------:R-:W-:Y:S01]  /*5ea0*/  FMUL.FTZ R89, R89, R9.reuse ;  /* 0x0000000959597220 */ /* 0x080fe20000410000 */
[----:B------:R-:W-:Y:S01]  /*5eb0*/  FMNMX.FTZ R0, R159, R0, !PT ;  /* 0x000000009f007209 */ /* 0x000fe20007810000 */
[-C--:B------:R-:W-:Y:S01]  /*5ec0*/  FMUL.FTZ R92, R92, R9.reuse ;  /* 0x000000095c5c7220 */ /* 0x080fe20000410000 */
[----:B------:R-:W0:Y:S01]  /*5ed0*/  MUFU.EX2 R169, R169 ;  /* 0x000000a900a97308 */ /* 0x000e220000000800 */
[----:B--2---:R-:W-:Y:S01]  /*5ee0*/  FADD.FTZ R5, R165, R5 ;  /* 0x00000005a5057221 */ /* 0x004fe20000010000 */
[----:B------:R-:W-:Y:S01]  /*5ef0*/  FMNMX.FTZ R0, R162, R0, !PT ;  /* 0x00000000a2007209 */ /* 0x000fe20007810000 */
[-C--:B------:R-:W-:Y:S01]  /*5f00*/  FMUL.FTZ R93, R93, R9.reuse ;  /* 0x000000095d5d7220 */ /* 0x080fe20000410000 */
[-C--:B------:R-:W-:Y:S01]  /*5f10*/  FMUL.FTZ R96, R96, R9.reuse ;  /* 0x0000000960607220 */ /* 0x080fe20000410000 */
[-C--:B------:R-:W-:Y:S01]  /*5f20*/  FMUL.FTZ R97, R97, R9.reuse ;  /* 0x0000000961617220 */ /* 0x080fe20000410000 */
[----:B------:R-:W-:Y:S01]  /*5f30*/  FMNMX.FTZ R0, R163, R0, !PT ;  /* 0x00000000a3007209 */ /* 0x000fe20007810000 */
[-C--:B------:R-:W-:Y:S01]  /*5f40*/  FMUL.FTZ R100, R100, R9.reuse ;  /* 0x0000000964647220 */ /* 0x080fe20000410000 */
[----:B------:R-:W2:Y:S01]  /*5f50*/  MUFU.EX2 R172, R172 ;  /* 0x000000ac00ac7308 */ /* 0x000ea20000000800 */
[----:B---3--:R-:W-:Y:S01]  /*5f60*/  FADD.FTZ R5, R156, R5 ;  /* 0x000000059c057221 */ /* 0x008fe20000010000 */
[----:B------:R-:W-:Y:S01]  /*5f70*/  FMNMX.FTZ R0, R166, R0, !PT ;  /* 0x00000000a6007209 */ /* 0x000fe20007810000 */
[-C--:B------:R-:W-:Y:S01]  /*5f80*/  FMUL.FTZ R101, R101, R9.reuse ;  /* 0x0000000965657220 */ /* 0x080fe20000410000 */
[-C--:B------:R-:W-:Y:S01]  /*5f90*/  FMUL.FTZ R104, R104, R9.reuse ;  /* 0x0000000968687220 */ /* 0x080fe20000410000 */
[-C--:B------:R-:W-:Y:S01]  /*5fa0*/  FMUL.FTZ R105, R105, R9.reuse ;  /* 0x0000000969697220 */ /* 0x080fe20000410000 */
[----:B------:R-:W-:Y:S01]  /*5fb0*/  FMNMX.FTZ R0, R167, R0, !PT ;  /* 0x00000000a7007209 */ /* 0x000fe20007810000 */
[-C--:B------:R-:W-:Y:S01]  /*5fc0*/  FMUL.FTZ R108, R108, R9.reuse ;  /* 0x000000096c6c7220 */ /* 0x080fe20000410000 */
[----:B------:R-:W3:Y:S01]  /*5fd0*/  MUFU.EX2 R173, R173 ;  /* 0x000000ad00ad7308 */ /* 0x000ee20000000800 */
[----:B0-----:R-:W-:Y:S01]  /*5fe0*/  FADD.FTZ R5, R169, R5 ;  /* 0x00000005a9057221 */ /* 0x001fe20000010000 */
[----:B------:R-:W-:Y:S01]  /*5ff0*/  FMNMX.FTZ R0, R170, R0, !PT ;  /* 0x00000000aa007209 */ /* 0x000fe20007810000 */
[-C--:B------:R-:W-:Y:S01]  /*6000*/  FMUL.FTZ R109, R109, R9.reuse ;  /* 0x000000096d6d7220 */ /* 0x080fe20000410000 */
[----:B------:R-:W-:Y:S01]  /*6010*/  F2FP.F16.F32.PACK_AB R156, R169, R156 ;  /* 0x0000009ca99c723e */ /* 0x000fe200000000ff */
        /* <DEDUP_REMOVED lines=28> */
[C---:B--2---:R-:W-:Y:S01]  /*61e0*/  FADD.FTZ R5, R177.reuse, R5 ;  /* 0x00000005b1057221 */ /* 0x044fe20000010000 */
[----:B------:R-:W-:Y:S01]  /*61f0*/  F2FP.F16.F32.PACK_AB R160, R177, R160 ;  /* 0x000000a0b1a0723e */ /* 0x000fe200000000ff */
[----:B------:R-:W2:Y:S01]  /*6200*/  SHFL.BFLY PT, R10, R0, 0x2, 0x1f ;  /* 0x0c401f00000a7f89 */ /* 0x000ea200000e0000 */
[-C--:B------:R-:W-:Y:S01]  /*6210*/  FMUL.FTZ R140, R140, R9.reuse ;  /* 0x000000098c8c7220 */ /* 0x080fe20000410000 */
[-C--:B------:R-:W-:Y:S01]  /*6220*/  FMUL.FTZ R141, R141, R9.reuse ;  /* 0x000000098d8d7220 */ /* 0x080fe20000410000 */
[-C--:B------:R-:W-:Y:S01]  /*6230*/  FMUL.FTZ R144, R144, R9.reuse ;  /* 0x0000000990907220 */ /* 0x080fe20000410000 */
[-C--:B------:R-:W-:Y:S01]  /*6240*/  FMUL.FTZ R145, R145, R9.reuse ;  /* 0x0000000991917220 */ /* 0x080fe20000410000 */
[-C--:B------:R-:W-:Y:S01]  /*6250*/  FMUL.FTZ R148, R148, R9.reuse ;  /* 0x0000000994947220 */ /* 0x080fe20000410000 */
[----:B---3--:R-:W-:Y:S01]  /*6260*/  FADD.FTZ R5, R180, R5 ;  /* 0x00000005b4057221 */ /* 0x008fe20000010000 */
[----:B------:R-:W-:-:S03]  /*6270*/  FMUL.FTZ R149, R149, R9 ;  /* 0x0000000995957220 */ /* 0x000fc60000410000 */
[----:B0-----:R-:W-:Y:S01]  /*6280*/  FADD.FTZ R5, R181, R5 ;  /* 0x00000005b5057221 */ /* 0x001fe20000010000 */
[----:B--2---:R-:W-:-:S05]  /*6290*/  FMNMX.FTZ R0, R0, R10, !PT ;  /* 0x0000000a00007209 */ /* 0x004fca0007810000 */
[----:B------:R-:W0:Y:S02]  /*62a0*/  SHFL.BFLY PT, R10, R0, 0x1, 0x1f ;  /* 0x0c201f00000a7f89 */ /* 0x000e2400000e0000 */
[----:B0-----:R-:W-:-:S05]  /*62b0*/  FMNMX.FTZ R0, R0, R10, !PT ;  /* 0x0000000a00007209 */ /* 0x001fca0007810000 */
[C---:B------:R-:W-:Y:S01]  /*62c0*/  FADD.FTZ R8, -R0.reuse, R8 ;  /* 0x0000000800087221 */ /* 0x040fe20000010100 */
[----:B------:R-:W-:-:S03]  /*62d0*/  FMUL.FTZ R10, R0, UR21 ;  /* 0x00000015000a7c20 */ /* 0x000fc60008410000 */
[----:B------:R-:W-:Y:S01]  /*62e0*/  FMUL.FTZ R8, R8, UR21 ;  /* 0x0000001508087c20 */ /* 0x000fe20008410000 */
[--C-:B------:R-:W-:Y:S01]  /*62f0*/  FFMA.FTZ R154, R154, UR21, -R10.reuse ;  /* 0x000000159a9a7c23 */ /* 0x100fe2000801080a */
[--C-:B------:R-:W-:Y:S01]  /*6300*/  FFMA.FTZ R155, R155, UR21, -R10.reuse ;  /* 0x000000159b9b7c23 */ /* 0x100fe2000801080a */
[--C-:B------:R-:W-:Y:S01]  /*6310*/  FFMA.FTZ R158, R158, UR21, -R10.reuse ;  /* 0x000000159e9e7c23 */ /* 0x100fe2000801080a */
[--C-:B------:R-:W-:Y:S01]  /*6320*/  FFMA.FTZ R159, R159, UR21, -R10.reuse ;  /* 0x000000159f9f7c23 */ /* 0x100fe2000801080a */
[----:B------:R0:W-:Y:S01]  /*6330*/  MUFU.EX2 R189, R154 ;  /* 0x0000009a00bd7308 */ /* 0x0001e20000000800 */
[--C-:B------:R-:W-:Y:S01]  /*6340*/  FFMA.FTZ R162, R162, UR21, -R10.reuse ;  /* 0x00000015a2a27c23 */ /* 0x100fe2000801080a */
[--C-:B------:R-:W-:Y:S01]  /*6350*/  FFMA.FTZ R163, R163, UR21, -R10.reuse ;  /* 0x00000015a3a37c23 */ /* 0x100fe2000801080a */
[--C-:B------:R-:W-:Y:S01]  /*6360*/  FFMA.FTZ R166, R166, UR21, -R10.reuse ;  /* 0x00000015a6a67c23 */ /* 0x100fe2000801080a */
[--C-:B------:R-:W-:Y:S01]  /*6370*/  FFMA.FTZ R167, R167, UR21, -R10.reuse ;  /* 0x00000015a7a77c23 */ /* 0x100fe2000801080a */
[--C-:B------:R-:W-:Y:S01]  /*6380*/  FFMA.FTZ R170, R170, UR21, -R10.reuse ;  /* 0x00000015aaaa7c23 */ /* 0x100fe2000801080a */
[--C-:B------:R-:W-:Y:S01]  /*6390*/  FFMA.FTZ R171, R171, UR21, -R10.reuse ;  /* 0x00000015abab7c23 */ /* 0x100fe2000801080a */
[--C-:B------:R-:W-:Y:S01]  /*63a0*/  FFMA.FTZ R174, R174, UR21, -R10.reuse ;  /* 0x00000015aeae7c23 */ /* 0x100fe2000801080a */
[----:B------:R-:W2:Y:S01]  /*63b0*/  MUFU.EX2 R8, R8 ;  /* 0x0000000800087308 */ /* 0x000ea20000000800 */
[--C-:B------:R-:W-:Y:S01]  /*63c0*/  FFMA.FTZ R175, R175, UR21, -R10.reuse ;  /* 0x00000015afaf7c23 */ /* 0x100fe2000801080a */
[--C-:B------:R-:W-:Y:S01]  /*63d0*/  FFMA.FTZ R178, R178, UR21, -R10.reuse ;  /* 0x00000015b2b27c23 */ /* 0x100fe2000801080a */
[--C-:B------:R-:W-:Y:S01]  /*63e0*/  FFMA.FTZ R179, R179, UR21, -R10.reuse ;  /* 0x00000015b3b37c23 */ /* 0x100fe2000801080a */
[--C-:B------:R-:W-:Y:S01]  /*63f0*/  FFMA.FTZ R182, R182, UR21, -R10.reuse ;  /* 0x00000015b6b67c23 */ /* 0x100fe2000801080a */
[----:B------:R-:W-:Y:S01]  /*6400*/  FFMA.FTZ R183, R183, UR21, -R10 ;  /* 0x00000015b7b77c23 */ /* 0x000fe2000801080a */
[----:B------:R-:W-:Y:S01]  /*6410*/  IMAD.U32 R10, RZ, RZ, UR23 ;  /* 0x00000017ff0a7e24 */ /* 0x000fe2000f8e00ff */
[----:B0-----:R-:W-:Y:S01]  /*6420*/  F2FP.F16.F32.PACK_AB R154, R165, R164 ;  /* 0x000000a4a59a723e */ /* 0x001fe200000000ff */
[----:B------:R-:W0:Y:S02]  /*6430*/  MUFU.EX2 R155, R155 ;  /* 0x0000009b009b7308 */ /* 0x000e240000000800 */
[----:B------:R-:W-:-:S05]  /*6440*/  @!P1 VIADD R11, R10, 0x28c40 ;  /* 0x00028c400a0b9836 */ /* 0x000fca0000000000 */
[----:B------:R-:W-:Y:S01]  /*6450*/  @!P1 PRMT R11, RZ, 0x654, R11 ;  /* 0x00000654ff0b9816 */ /* 0x000fe2000000000b */
[----:B------:R3:W4:Y:S01]  /*6460*/  MUFU.EX2 R191, R158 ;  /* 0x0000009e00bf7308 */ /* 0x0007220000000800 */
[----:B--2---:R-:W-:Y:S01]  /*6470*/  FFMA.FTZ R6, R8, R6, R189 ;  /* 0x0000000608067223 */ /* 0x004fe200000100bd */
[-C--:B------:R-:W-:Y:S01]  /*6480*/  FMUL.FTZ R26, R26, R8.reuse ;  /* 0x000000081a1a7220 */ /* 0x080fe20000410000 */
[----:B------:R2:W-:Y:S01]  /*6490*/  @!P1 SYNCS.ARRIVE.TRANS64.RED.A1T0 RZ, [R11+URZ], RZ ;  /* 0x000000ff0bff99a7 */ /* 0x0005e2000810043f */
[-C--:B------:R-:W-:Y:S01]  /*64a0*/  FMUL.FTZ R27, R27, R8.reuse ;  /* 0x000000081b1b7220 */ /* 0x080fe20000410000 */
[-C--:B------:R-:W-:Y:S01]  /*64b0*/  FMUL.FTZ R30, R30, R8.reuse ;  /* 0x000000081e1e7220 */ /* 0x080fe20000410000 */
[-C--:B------:R-:W-:Y:S01]  /*64c0*/  FMUL.FTZ R31, R31, R8.reuse ;  /* 0x000000081f1f7220 */ /* 0x080fe20000410000 */
[----:B------:R-:W-:Y:S01]  /*64d0*/  FMUL.FTZ R34, R34, R8 ;  /* 0x0000000822227220 */ /* 0x000fe20000410000 */
[----:B------:R-:W5:Y:S01]  /*64e0*/  MUFU.EX2 R159, R159 ;  /* 0x0000009f009f7308 */ /* 0x000f620000000800 */
[C---:B0-----:R-:W-:Y:S01]  /*64f0*/  FADD.FTZ R6, R155.reuse, R6 ;  /* 0x000000069b067221 */ /* 0x041fe20000010000 */
[----:B------:R-:W-:Y:S01]  /*6500*/  F2FP.F16.F32.PACK_AB R189, R155, R189 ;  /* 0x000000bd9bbd723e */ /* 0x000fe200000000ff */
[----:B--2---:R-:W-:Y:S01]  /*6510*/  IMAD.U32 R11, RZ, RZ, UR22 ;  /* 0x00000016ff0b7e24 */ /* 0x004fe2000f8e00ff */
[----:B---3--:R-:W-:Y:S01]  /*6520*/  F2FP.F16.F32.PACK_AB R158, R173, R172 ;  /* 0x000000acad9e723e */ /* 0x008fe200000000ff */
[-C--:B------:R-:W-:Y:S01]  /*6530*/  FMUL.FTZ R35, R35, R8.reuse ;  /* 0x0000000823237220 */ /* 0x080fe20000410000 */
[-C--:B------:R-:W-:Y:S01]  /*6540*/  FMUL.FTZ R38, R38, R8.reuse ;  /* 0x0000000826267220 */ /* 0x080fe20000410000 */
[----:B------:R-:W-:Y:S01]  /*6550*/  @!P2 IMAD R11, R11, 0x40, R16 ;  /* 0x000000400b0ba824 */ /* 0x000fe200078e0210 */
[----:B------:R0:W2:Y:S01]  /*6560*/  MUFU.EX2 R153, R162 ;  /* 0x000000a200997308 */ /* 0x0000a20000000800 */
[----:B----4-:R-:W-:Y:S01]  /*6570*/  FADD.FTZ R6, R191, R6 ;  /* 0x00000006bf067221 */ /* 0x010fe20000010000 */
[-C--:B------:R-:W-:Y:S01]  /*6580*/  FMUL.FTZ R39, R39, R8.reuse ;  /* 0x0000000827277220 */ /* 0x080fe20000410000 */
[-C--:B------:R-:W-:Y:S01]  /*6590*/  FMUL.FTZ R42, R42, R8.reuse ;  /* 0x000000082a2a7220 */ /* 0x080fe20000410000 */
[----:B------:R-:W-:Y:S01]  /*65a0*/  @!P2 LEA R11, R11, UR38, 0x2 ;  /* 0x000000260b0bac11 */ /* 0x000fe2000f8e10ff */
[-C--:B------:R-:W-:Y:S01]  /*65b0*/  FMUL.FTZ R43, R43, R8.reuse ;  /* 0x000000082b2b7220 */ /* 0x080fe20000410000 */
[-C--:B------:R-:W-:Y:S01]  /*65c0*/  FMUL.FTZ R46, R46, R8.reuse ;  /* 0x000000082e2e7220 */ /* 0x080fe20000410000 */
[-C--:B------:R-:W-:Y:S01]  /*65d0*/  FMUL.FTZ R47, R47, R8.reuse ;  /* 0x000000082f2f7220 */ /* 0x080fe20000410000 */
[----:B------:R-:W3:Y:S01]  /*65e0*/  MUFU.EX2 R163, R163 ;  /* 0x000000a300a37308 */ /* 0x000ee20000000800 */
[C---:B-----5:R-:W-:Y:S01]  /*65f0*/  FADD.FTZ R6, R159.reuse, R6 ;  /* 0x000000069f067221 */ /* 0x060fe20000010000 */
[----:B------:R4:W-:Y:S01]  /*6600*/  @!P2 STS [R11+0x28800], R9 ;  /* 0x028800090b00a388 */ /* 0x0009e20000000800 */
[----:B------:R-:W-:Y:S01]  /*6610*/  F2FP.F16.F32.PACK_AB R191, R159, R191 ;  /* 0x000000bf9fbf723e */ /* 0x000fe200000000ff */
[----:B------:R-:W-:Y:S01]  /*6620*/  FMUL.FTZ R50, R50, R8 ;  /* 0x0000000832327220 */ /* 0x000fe20000410000 */
[----:B0-----:R-:W-:Y:S01]  /*6630*/  F2FP.F16.F32.PACK_AB R162, R181, R180 ;  /* 0x000000b4b5a2723e */ /* 0x001fe200000000ff */
[----:B------:R4:W-:Y:S01]  /*6640*/  @!P2 STS [R11+0x28820], R8 ;  /* 0x028820080b00a388 */ /* 0x0009e20000000800 */
[-C--:B------:R-:W-:Y:S01]  /*6650*/  FMUL.FTZ R51, R51, R8.reuse ;  /* 0x0000000833337220 */ /* 0x080fe20000410000 */
[----:B------:R-:W0:Y:S01]  /*6660*/  MUFU.EX2 R166, R166 ;  /* 0x000000a600a67308 */ /* 0x000e220000000800 */
[----:B--2---:R-:W-:Y:S01]  /*6670*/  FADD.FTZ R6, R153, R6 ;  /* 0x0000000699067221 */ /* 0x004fe20000010000 */
[----:B------:R-:W-:Y:S01]  /*6680*/  BAR.SYNC.DEFER_BLOCKING 0xf, 0x100 ;  /* 0x03c4000000007b1d */ /* 0x000fe20000010000 */
[-C--:B------:R-:W-:Y:S01]  /*6690*/  FMUL.FTZ R54, R54, R8.reuse ;  /* 0x0000000836367220 */ /* 0x080fe20000410000 */
[-C--:B------:R-:W-:Y:S01]  /*66a0*/  FMUL.FTZ R55, R55, R8.reuse ;  /* 0x0000000837377220 */ /* 0x080fe20000410000 */
[-C--:B------:R-:W-:Y:S01]  /*66b0*/  FMUL.FTZ R58, R58, R8.reuse ;  /* 0x000000083a3a7220 */ /* 0x080fe20000410000 */
[-C--:B------:R-:W-:Y:S01]  /*66c0*/  FMUL.FTZ R59, R59, R8.reuse ;  /* 0x000000083b3b7220 */ /* 0x080fe20000410000 */
[-C--:B------:R-:W-:Y:S01]  /*66d0*/  FMUL.FTZ R62, R62, R8.reuse ;  /* 0x000000083e3e7220 */ /* 0x080fe20000410000 */
[----:B------:R-:W2:Y:S01]  /*66e0*/  MUFU.EX2 R167, R167 ;  /* 0x000000a700a77308 */ /* 0x000ea20000000800 */
[C---:B---3--:R-:W-:Y:S01]  /*66f0*/  FADD.FTZ R6, R163.reuse, R6 ;  /* 0x00000006a3067221 */ /* 0x048fe20000010000 */
[----:B------:R-:W-:Y:S01]  /*6700*/  F2FP.F16.F32.PACK_AB R153, R163, R153 ;  /* 0x00000099a399723e */ /* 0x000fe200000000ff */
[-C--:B------:R-:W-:Y:S01]  /*6710*/  FMUL.FTZ R63, R63, R8.reuse ;  /* 0x000000083f3f7220 */ /* 0x080fe20000410000 */
[-C--:B------:R-:W-:Y:S01]  /*6720*/  FMUL.FTZ R66, R66, R8.reuse ;  /* 0x0000000842427220 */ /* 0x080fe20000410000 */
[-C--:B------:R-:W-:Y:S01]  /*6730*/  FMUL.FTZ R67, R67, R8.reuse ;  /* 0x0000000843437220 */ /* 0x080fe20000410000 */
[-C--:B------:R-:W-:Y:S01]  /*6740*/  FMUL.FTZ R70, R70, R8.reuse ;  /* 0x0000000846467220 */ /* 0x080fe20000410000 */
[-C--:B------:R-:W-:Y:S01]  /*6750*/  FMUL.FTZ R71, R71, R8.reuse ;  /* 0x0000000847477220 */ /* 0x080fe20000410000 */
[----:B------:R-:W3:Y:S01]  /*6760*/  MUFU.EX2 R157, R170 ;  /* 0x000000aa009d7308 */ /* 0x000ee20000000800 */
[----:B0-----:R-:W-:Y:S01]  /*6770*/  FADD.FTZ R6, R166, R6 ;  /* 0x00000006a6067221 */ /* 0x001fe20000010000 */
[-C--:B------:R-:W-:Y:S01]  /*6780*/  FMUL.FTZ R74, R74, R8.reuse ;  /* 0x000000084a4a7220 */ /* 0x080fe20000410000 */
[-C--:B------:R-:W-:Y:S01]  /*6790*/  FMUL.FTZ R75, R75, R8.reuse ;  /* 0x000000084b4b7220 */ /* 0x080fe20000410000 */
[-C--:B------:R-:W-:Y:S01]  /*67a0*/  FMUL.FTZ R78, R78, R8.reuse ;  /* 0x000000084e4e7220 */ /* 0x080fe20000410000 */
[-C--:B------:R-:W-:Y:S01]  /*67b0*/  FMUL.FTZ R79, R79, R8.reuse ;  /* 0x000000084f4f7220 */ /* 0x080fe20000410000 */
[-C--:B------:R-:W-:Y:S01]  /*67c0*/  FMUL.FTZ R82, R82, R8.reuse ;  /* 0x0000000852527220 */ /* 0x080fe20000410000 */
[----:B------:R-:W-:Y:S01]  /*67d0*/  FMUL.FTZ R83, R83, R8 ;  /* 0x0000000853537220 */ /* 0x000fe20000410000 */
[----:B------:R-:W0:Y:S01]  /*67e0*/  MUFU.EX2 R171, R171 ;  /* 0x000000ab00ab7308 */ /* 0x000e220000000800 */
[C---:B--2---:R-:W-:Y:S01]  /*67f0*/  FADD.FTZ R6, R167.reuse, R6 ;  /* 0x00000006a7067221 */ /* 0x044fe20000010000 */
[----:B------:R-:W-:Y:S01]  /*6800*/  F2FP.F16.F32.PACK_AB R155, R167, R166 ;  /* 0x000000a6a79b723e */ /* 0x000fe200000000ff */
[----:B------:R4:W-:Y:S01]  /*6810*/  STSM.16.M88.4 [R18+0x26800], R188 ;  /* 0x026800bc12007844 */ /* 0x0009e20000000200 */
[-C--:B------:R-:W-:Y:S01]  /*6820*/  FMUL.FTZ R86, R86, R8.reuse ;  /* 0x0000000856567220 */ /* 0x080fe20000410000 */
[-C--:B------:R-:W-:Y:S01]  /*6830*/  FMUL.FTZ R87, R87, R8.reuse ;  /* 0x0000000857577220 */ /* 0x080fe20000410000 */
[-C--:B------:R-:W-:Y:S01]  /*6840*/  FMUL.FTZ R90, R90, R8.reuse ;  /* 0x000000085a5a7220 */ /* 0x080fe20000410000 */
[----:B------:R4:W-:Y:S01]  /*6850*/  STSM.16.M88.4 [R23], R152 ;  /* 0x0000009817007844 */ /* 0x0009e20000000200 */
        /* <DEDUP_REMOVED lines=23> */
[----:B------:R-:W-:Y:S01]  /*69d0*/  FMUL.FTZ R123, R123, R8 ;  /* 0x000000087b7b7220 */ /* 0x000fe20000410000 */
[----:B------:R-:W2:Y:S01]  /*69e0*/  MUFU.EX2 R179, R179 ;  /* 0x000000b300b37308 */ /* 0x000ea20000000800 */
[C---:B---3--:R-:W-:Y:S01]  /*69f0*/  FADD.FTZ R6, R175.reuse, R6 ;  /* 0x00000006af067221 */ /* 0x048fe20000010000 */
[----:B------:R-:W-:Y:S01]  /*6a00*/  F2FP.F16.F32.PACK_AB R159, R175, R174 ;  /* 0x000000aeaf9f723e */ /* 0x000fe200000000ff */
[-C--:B------:R-:W-:Y:S01]  /*6a10*/  FMUL.FTZ R126, R126, R8.reuse ;  /* 0x000000087e7e7220 */ /* 0x080fe20000410000 */
[-C--:B------:R-:W-:Y:S01]  /*6a20*/  FMUL.FTZ R127, R127, R8.reuse ;  /* 0x000000087f7f7220 */ /* 0x080fe20000410000 */
[-C--:B------:R-:W-:Y:S01]  /*6a30*/  FMUL.FTZ R130, R130, R8.reuse ;  /* 0x0000000882827220 */ /* 0x080fe20000410000 */
[-C--:B------:R-:W-:Y:S01]  /*6a40*/  FMUL.FTZ R131, R131, R8.reuse ;  /* 0x0000000883837220 */ /* 0x080fe20000410000 */
[----:B------:R4:W-:Y:S01]  /*6a50*/  STSM.16.M88.4 [R19], R156 ;  /* 0x0000009c13007844 */ /* 0x0009e20000000200 */
[----:B------:R-:W3:Y:S01]  /*6a60*/  MUFU.EX2 R182, R182 ;  /* 0x000000b600b67308 */ /* 0x000ee20000000800 */
[----:B0-----:R-:W-:Y:S01]  /*6a70*/  FADD.FTZ R6, R161, R6 ;  /* 0x00000006a1067221 */ /* 0x001fe20000010000 */
[-C--:B------:R-:W-:Y:S01]  /*6a80*/  FMUL.FTZ R134, R134, R8.reuse ;  /* 0x0000000886867220 */ /* 0x080fe20000410000 */
[-C--:B------:R-:W-:Y:S01]  /*6a90*/  FMUL.FTZ R135, R135, R8.reuse ;  /* 0x0000000887877220 */ /* 0x080fe20000410000 */
[-C--:B------:R-:W-:Y:S01]  /*6aa0*/  FMUL.FTZ R138, R138, R8.reuse ;  /* 0x000000088a8a7220 */ /* 0x080fe20000410000 */
[-C--:B------:R-:W-:Y:S01]  /*6ab0*/  FMUL.FTZ R139, R139, R8.reuse ;  /* 0x000000088b8b7220 */ /* 0x080fe20000410000 */
[-C--:B------:R-:W-:Y:S01]  /*6ac0*/  FMUL.FTZ R142, R142, R8.reuse ;  /* 0x000000088e8e7220 */ /* 0x080fe20000410000 */
[-C--:B------:R-:W-:Y:S01]  /*6ad0*/  FMUL.FTZ R143, R143, R8.reuse ;  /* 0x000000088f8f7220 */ /* 0x080fe20000410000 */
[----:B------:R-:W0:Y:S01]  /*6ae0*/  MUFU.EX2 R163, R183 ;  /* 0x000000b700a37308 */ /* 0x000e220000000800 */
[C---:B--2---:R-:W-:Y:S01]  /*6af0*/  FADD.FTZ R6, R179.reuse, R6 ;  /* 0x00000006b3067221 */ /* 0x044fe20000010000 */
[----:B------:R-:W-:Y:S01]  /*6b00*/  F2FP.F16.F32.PACK_AB R161, R179, R161 ;  /* 0x000000a1b3a1723e */ /* 0x000fe200000000ff */
[-C--:B------:R-:W-:Y:S01]  /*6b10*/  FMUL.FTZ R146, R146, R8.reuse ;  /* 0x0000000892927220 */ /* 0x080fe20000410000 */
[-C--:B------:R-:W-:Y:S01]  /*6b20*/  FMUL.FTZ R147, R147, R8.reuse ;  /* 0x0000000893937220 */ /* 0x080fe20000410000 */
[-C--:B------:R-:W-:Y:S01]  /*6b30*/  FMUL.FTZ R150, R150, R8.reuse ;  /* 0x0000000896967220 */ /* 0x080fe20000410000 */
[----:B------:R-:W-:Y:S01]  /*6b40*/  FMUL.FTZ R151, R151, R8 ;  /* 0x0000000897977220 */ /* 0x000fe20000410000 */
[----:B---3--:R-:W-:-:S04]  /*6b50*/  FADD.FTZ R6, R182, R6 ;  /* 0x00000006b6067221 */ /* 0x008fc80000010000 */
[C---:B0-----:R-:W-:Y:S01]  /*6b60*/  FADD.FTZ R6, R163.reuse, R6 ;  /* 0x00000006a3067221 */ /* 0x041fe20000010000 */
[----:B------:R-:W-:-:S05]  /*6b70*/  F2FP.F16.F32.PACK_AB R163, R163, R182 ;  /* 0x000000b6a3a3723e */ /* 0x000fca00000000ff */
[----:B------:R4:W-:Y:S01]  /*6b80*/  STSM.16.M88.4 [R22], R160 ;  /* 0x000000a016007844 */ /* 0x0009e20000000200 */
[----:B------:R-:W-:Y:S05]  /*6b90*/  @!P0 BRA `(.L_x_3405) ;  /* 0x0000000000048947 */ /* 0x000fea0003800000 */
[----:B------:R-:W-:Y:S01]  /*6ba0*/  BPT.TRAP 0x1 ;  /* 0x000000040000795c */ /* 0x000fe20000300000 */
.L_x_3405:
[----:B------:R0:W2:Y:S01]  /*6bb0*/  SYNCS.PHASECHK.TRANS64.TRYWAIT P2, [UR23+0x28c50], R7 ;  /* 0x028c5007ff0075a7 */ /* 0x0000a20008040157 */
[----:B------:R-:W-:Y:S05]  /*6bc0*/  @!P0 BRA `(.L_x_3406) ;  /* 0x0000000000048947 */ /* 0x000fea0003800000 */
[----:B------:R-:W-:Y:S01]  /*6bd0*/  BPT.TRAP 0x1 ;  /* 0x000000040000795c */ /* 0x000fe20000300000 */
.L_x_3406:
[----:B--2---:R-:W-:Y:S05]  /*6be0*/  @P2 BRA `(.L_x_3407) ;  /* 0x0000000000082947 */ /* 0x004fea0003800000 */
[----:B------:R-:W2:Y:S02]  /*6bf0*/  SYNCS.PHASECHK.TRANS64.TRYWAIT P2, [UR23+0x28c50], R7 ;  /* 0x028c5007ff0075a7 */ /* 0x000ea40008040157 */
[----:B--2---:R-:W-:Y:S05]  /*6c00*/  @!P2 BRA `(.L_x_3408) ;  /* 0x000000c800c8a947 */ /* 0x004fea0003800000 */
.L_x_3407:
[----:B------:R-:W-:Y:S01]  /*6c10*/  ULEA UR10, UR37, UR54, 0xc ;  /* 0x00000036250a7291 */ /* 0x000fe2000f8e603f */
[----:B------:R-:W-:Y:S01]  /*6c20*/  WARPGROUP.ARRIVE ;  /* 0x00000000000079c5 */ /* 0x000fe20000000000 */
[----:B------:R-:W-:Y:S01]  /*6c30*/  UMOV UR7, 0x40000040 ;  /* 0x4000004000077882 */ /* 0x000fe20000000000 */
[----:B------:R-:W-:Y:S01]  /*6c40*/  PLOP3.LUT P2, PT, PT, PT, UP0, 0x80, 0x0 ;  /* 0x000000000000781c */ /* 0x000fe20003f4f008 */
[----:B--2---:R-:W-:Y:S01]  /*6c50*/  @!P1 VIADD R10, R10, 0x28c60 ;  /* 0x00028c600a0a9836 */ /* 0x004fe20000000000 */
[----:B------:R-:W-:Y:S01]  /*6c60*/  UMOV UR22, UR37 ;  /* 0x0000002500167c82 */ /* 0x000fe20008000000 */
[----:B----4-:R-:W-:Y:S01]  /*6c70*/  IMAD.MOV.U32 R8, RZ, RZ, R0 ;  /* 0x000000ffff087224 */ /* 0x010fe200078e0000 */
[----:B------:R-:W-:Y:S01]  /*6c80*/  UMOV UR6, UR10 ;  /* 0x0000000a00067c82 */ /* 0x000fe20008000000 */
[----:B------:R-:W-:Y:S01]  /*6c90*/  IMAD.MOV.U32 R9, RZ, RZ, R4 ;  /* 0x000000ffff097224 */ /* 0x000fe200078e0004 */
[----:B------:R-:W-:Y:S01]  /*6ca0*/  HGMMA.64x256x16.F32 R24, R188, gdesc[UR4].tnspB, R24, gsb0 ;  /* 0x43e00004bc187df0 */ /* 0x000fe20008000818 */
[----:B------:R-:W-:Y:S01]  /*6cb0*/  UIADD3 UR6, UR10, 0x80, URZ ;  /* 0x000000800a067890 */ /* 0x000fe2000fffe03f */
[----:B------:R-:W-:Y:S01]  /*6cc0*/  @!P1 PRMT R10, RZ, 0x654, R10 ;  /* 0x00000654ff0a9816 */ /* 0x000fe2000000000a */
[----:B------:R-:W-:Y:S01]  /*6cd0*/  UMOV UR7, 0x40000040 ;  /* 0x4000004000077882 */ /* 0x000fe20000000000 */
[----:B------:R-:W-:-:S02]  /*6ce0*/  WARPGROUP.DEPBAR.LE gsb0, 0x0 ;  /* 0x00008000000079c5 */ /* 0x000fc40000010000 */
[----:B------:R-:W-:-:S15]  /*6cf0*/  WARPGROUP.ARRIVE ;  /* 0x00000000000079c5 */ /* 0x000fde0000000000 */
[----:B------:R-:W-:-:S07]  /*6d00*/  NOP ;  /* 0x0000000000007918 */ /* 0x000fce0000000000 */
        /* <DEDUP_REMOVED lines=19> */
[----:B--2---:R-:W2:Y:S02]  /*6e40*/  FENCE.VIEW.ASYNC.S ;  /* 0x00000000000073c6 */ /* 0x004ea40000000000 */
[----:B--2---:R-:W-:Y:S01]  /*6e50*/  NOP ;  /* 0x0000000000007918 */ /* 0x004fe20000000000 */
[----:B------:R-:W-:Y:S06]  /*6e60*/  BAR.ARV 0xe, 0x100 ;  /* 0x0384000000007b1d */ /* 0x000fec0000002000 */
[----:B------:R2:W-:Y:S01]  /*6e70*/  @!P1 SYNCS.ARRIVE.TRANS64.RED.A1T0 RZ, [R10+URZ], RZ ;  /* 0x000000ff0aff99a7 */ /* 0x0005e2000810043f */
[----:B------:R-:W-:Y:S05]  /*6e80*/  @P2 BRA `(.L_x_3409) ;  /* 0xffffffe400d02947 */ /* 0x000fea000383ffff */
.L_x_3400:
[----:B------:R-:W3:Y:S01]  /*6e90*/  SHFL.BFLY PT, R8, R5, 0x2, 0x1f ;  /* 0x0c401f0005087f89 */ /* 0x000ee200000e0000 */
[----:B------:R-:W-:Y:S08]  /*6ea0*/  BAR.ARV 0x8, 0x100 ;  /* 0x0204000000007b1d */ /* 0x000ff00000002000 */
[----:B------:R-:W-:Y:S01]  /*6eb0*/  BAR.SYNC.DEFER_BLOCKING 0xf, 0x100 ;  /* 0x03c4000000007b1d */ /* 0x000fe20000010000 */
[----:B------:R-:W-:Y:S01]  /*6ec0*/  ISETP.NE.AND P2, PT, R17, RZ, PT ;  /* 0x000000ff1100720c */ /* 0x000fe20003f45270 */
[----:B------:R-:W-:Y:S01]  /*6ed0*/  IMAD.MOV.U32 R13, RZ, RZ, -0x800000 ;  /* 0xff800000ff0d7424 */ /* 0x000fe200078e00ff */
[----:B------:R-:W-:Y:S01]  /*6ee0*/  UIADD3 UR48, UR48, 0x1, URZ ;  /* 0x0000000130307890 */ /* 0x000fe2000fffe03f */
[----:B------:R-:W-:-:S02]  /*6ef0*/  IMAD.MOV.U32 R12, RZ, RZ, -0x800000 ;  /* 0xff800000ff0c7424 */ /* 0x000fc400078e00ff */
[----:B01----:R-:W0:Y:S01]  /*6f00*/  SHFL.BFLY PT, R7, R6, 0x2, 0x1f ;  /* 0x0c401f0006077f89 */ /* 0x003e2200000e0000 */
[----:B---3--:R-:W-:Y:S01]  /*6f10*/  FADD.FTZ R8, R8, R5 ;  /* 0x0000000508087221 */ /* 0x008fe20000010000 */
[----:B------:R-:W-:-:S04]  /*6f20*/  IMAD.MOV.U32 R5, RZ, RZ, RZ ;  /* 0x000000ffff057224 */ /* 0x000fc800078e00ff */
[----:B------:R-:W1:Y:S01]  /*6f30*/  SHFL.BFLY PT, R3, R8, 0x1, 0x1f ;  /* 0x0c201f0008037f89 */ /* 0x000e6200000e0000 */
[----:B0-----:R-:W-:Y:S01]  /*6f40*/  FADD.FTZ R7, R7, R6 ;  /* 0x0000000607077221 */ /* 0x001fe20000010000 */
[----:B------:R-:W-:-:S04]  /*6f50*/  IMAD.U32 R6, RZ, RZ, UR21 ;  /* 0x00000015ff067e24 */ /* 0x000fc8000f8e00ff */
[----:B--2---:R-:W0:Y:S01]  /*6f60*/  SHFL.BFLY PT, R10, R7, 0x1, 0x1f ;  /* 0x0c201f00070a7f89 */ /* 0x004e2200000e0000 */
[----:B-1----:R-:W-:-:S05]  /*6f70*/  FADD.FTZ R9, R8, R3 ;  /* 0x0000000308097221 */ /* 0x002fca0000010000 */
[----:B------:R-:W-:-:S13]  /*6f80*/  FSETP.NE.FTZ.AND P0, PT, R9, RZ, PT ;  /* 0x000000ff0900720b */ /* 0x000fda0003f15000 */
[----:B------:R-:W1:Y:S01]  /*6f90*/  @P0 MUFU.LG2 R3, R9 ;  /* 0x0000000900030308 */ /* 0x000e620000000c00 */
[----:B0-----:R-:W-:Y:S01]  /*6fa0*/  FADD.FTZ R10, R7, R10 ;  /* 0x0000000a070a7221 */ /* 0x001fe20000010000 */
[----:B------:R-:W-:-:S04]  /*6fb0*/  @P0 FMUL.FTZ R7, R6, 0.69314718246459960938 ;  /* 0x3f31721806070820 */ /* 0x000fc80000410000 */
[----:B------:R-:W-:Y:S02]  /*6fc0*/  FSETP.NE.FTZ.AND P1, PT, R10, RZ, PT ;  /* 0x000000ff0a00720b */ /* 0x000fe40003f35000 */
[----:B------:R-:W0:Y:S01]  /*6fd0*/  @P0 MUFU.RCP R5, R9 ;  /* 0x0000000900050308 */ /* 0x000e220000001000 */
[----:B-1----:R-:W-:Y:S01]  /*6fe0*/  @P0 FMUL.FTZ R6, R3, 0.69314718246459960938 ;  /* 0x3f31721803060820 */ /* 0x002fe20000410000 */
[----:B------:R-:W-:-:S03]  /*6ff0*/  IMAD.MOV.U32 R3, RZ, RZ, RZ ;  /* 0x000000ffff037224 */ /* 0x000fc600078e00ff */
[----:B------:R-:W-:Y:S01]  /*7000*/  @P0 FFMA.FTZ R13, R7, R4, R6 ;  /* 0x00000004070d0223 */ /* 0x000fe20000010006 */
[----:B------:R-:W-:-:S05]  /*7010*/  IMAD.U32 R7, RZ, RZ, UR37 ;  /* 0x00000025ff077e24 */ /* 0x000fca000f8e00ff */
[----:B------:R-:W-:Y:S01]  /*7020*/  @P1 MUFU.LG2 R6, R10 ;  /* 0x0000000a00061308 */ /* 0x000fe20000000c00 */
[----:B------:R-:W-:Y:S01]  /*7030*/  UIADD3 UR37, UR37, 0x1, URZ ;  /* 0x0000000125257890 */ /* 0x000fe2000fffe03f */
[-C--:B0-----:R-:W-:Y:S01]  /*7040*/  FMUL.FTZ R24, R24, R5.reuse ;  /* 0x0000000518187220 */ /* 0x081fe20000410000 */
[----:B------:R-:W-:Y:S02]  /*7050*/  @!P2 IMAD R4, R7, 0x40, R16 ;  /* 0x000000400704a824 */ /* 0x000fe400078e0210 */
[-C--:B------:R-:W-:Y:S01]  /*7060*/  FMUL.FTZ R25, R25, R5.reuse ;  /* 0x0000000519197220 */ /* 0x080fe20000410000 */
[----:B------:R-:W-:Y:S01]  /*7070*/  UISETP.NE.AND UP0, UPT, UR37, 0x2, UPT ;  /* 0x000000022500788c */ /* 0x000fe2000bf05270 */
[-C--:B------:R-:W-:Y:S01]  /*7080*/  FMUL.FTZ R28, R28, R5.reuse ;  /* 0x000000051c1c7220 */ /* 0x080fe20000410000 */
[-C--:B------:R-:W-:Y:S01]  /*7090*/  FMUL.FTZ R29, R29, R5.reuse ;  /* 0x000000051d1d7220 */ /* 0x080fe20000410000 */
[----:B------:R-:W0:Y:S01]  /*70a0*/  @P1 MUFU.RCP R3, R10 ;  /* 0x0000000a00031308 */ /* 0x000e220000001000 */
[----:B------:R-:W-:Y:S01]  /*70b0*/  @!P2 LEA R4, R4, UR38, 0x2 ;  /* 0x000000260404ac11 */ /* 0x000fe2000f8e10ff */
[-C--:B------:R-:W-:Y:S01]  /*70c0*/  FMUL.FTZ R32, R32, R5.reuse ;  /* 0x0000000520207220 */ /* 0x080fe20000410000 */
[-C--:B------:R-:W-:Y:S01]  /*70d0*/  FMUL.FTZ R33, R33, R5.reuse ;  /* 0x0000000521217220 */ /* 0x080fe20000410000 */
[-C--:B------:R-:W-:Y:S01]  /*70e0*/  FMUL.FTZ R36, R36, R5.reuse ;  /* 0x0000000524247220 */ /* 0x080fe20000410000 */
[-C--:B------:R-:W-:Y:S01]  /*70f0*/  FMUL.FTZ R37, R37, R5.reuse ;  /* 0x0000000525257220 */ /* 0x080fe20000410000 */
[----:B------:R-:W-:Y:S01]  /*7100*/  @!P2 STS [R4+0x28800], R5 ;  /* 0x028800050400a388 */ /* 0x000fe20000000800 */
        /* <DEDUP_REMOVED lines=20> */
[----:B0-----:R-:W-:-:S02]  /*7250*/  IMAD.U32 R4, RZ, RZ, UR21 ;  /* 0x00000015ff047e24 */ /* 0x001fc4000f8e00ff */
        /* <DEDUP_REMOVED lines=38> */
[----:B------:R-:W-:Y:S01]  /*74c0*/  @P1 FMUL.FTZ R5, R6, 0.69314718246459960938 ;  /* 0x3f31721806051820 */ /* 0x000fe20000410000 */
[----:B------:R-:W-:Y:S01]  /*74d0*/  USEL UR4, URZ, 0x1, UP0 ;  /* 0x000000013f047887 */ /* 0x000fe20008000000 */
        /* <DEDUP_REMOVED lines=66> */
[----:B------:R-:W-:-:S02]  /*7900*/  USEL UR37, UR37, URZ, UP0 ;  /* 0x0000003f25257287 */ /* 0x000fc40008000000 */
[----:B------:R-:W-:Y:S01]  /*7910*/  ULOP3.LUT UR47, UR47, UR4, URZ, 0x3c, !UPT ;  /* 0x000000042f2f7292 */ /* 0x000fe2000f8e3c3f */
[----:B------:R-:W-:Y:S11]  /*7920*/  BAR.ARV 0xe, 0x100 ;  /* 0x0384000000007b1d */ /* 0x000ff60000002000 */
.L_x_3380:
[----:B------:R-:W0:Y:S08]  /*7930*/  S2UR UR4, SR_CgaCtaId ;  /* 0x00000000000479c3 */ /* 0x000e300000008800 */
[----:B------:R-:W-:Y:S06]  /*7940*/  BAR.SYNC.DEFER_BLOCKING 0x5, 0x180 ;  /* 0x0146000000007b1d */ /* 0x000fec0000010000 */
[----:B------:R-:W-:Y:S01]  /*7950*/  UMOV UR38, 0x400 ;  /* 0x0000040000267882 */ /* 0x000fe20000000000 */
[----:B------:R-:W-:Y:S01]  /*7960*/  BSSY B0, `(.L_x_3410) ;  /* 0x000049c000007945 */ /* 0x000fe20003800000 */
[----:B0-----:R-:W-:-:S09]  /*7970*/  ULEA UR38, UR4, UR38, 0x18 ;  /* 0x0000002604267291 */ /* 0x001fd2000f8ec03f */
[----:B------:R-:W0:Y:S02]  /*7980*/  LDS.128 R4, [UR38+0x28cd0] ;  /* 0x028cd026ff047984 */ /* 0x000e240008000c00 */
[----:B0-----:R-:W-:Y:S02]  /*7990*/  R2UR UR5, R5 ;  /* 0x00000000050572ca */ /* 0x001fe400000e0000 */
[----:B------:R-:W-:Y:S02]  /*79a0*/  R2UR UR6, R6 ;  /* 0x00000000060672ca */ /* 0x000fe400000e0000 */
[----:B------:R-:W-:Y:S01]  /*79b0*/  R2UR UR7, R7 ;  /* 0x00000000070772ca */ /* 0x000fe200000e0000 */
[----:B------:R-:W-:Y:S06]  /*79c0*/  BAR.ARV 0x4, 0x180 ;  /* 0x0106000000007b1d */ /* 0x000fec0000002000 */
[----:B------:R-:W-:Y:S08]  /*79d0*/  @P0 BRA `(.L_x_3411) ;  /* 0x0000003800540947 */ /* 0x000ff00003800000 */
[----:B------:R-:W2:Y:S01]  /*79e0*/  LDL R0, [R1+0x60] ;  /* 0x0000600001007983 */ /* 0x000ea20000100800 */
[----:B------:R-:W0:Y:S01]  /*79f0*/  S2UR UR4, SR_SWINHI ;  /* 0x00000000000479c3 */ /* 0x000e220000002f00 */
[----:B------:R-:W-:Y:S01]  /*7a00*/  F2FP.F16.F32.PACK_AB R6, R29, R28 ;  /* 0x0000001c1d06723e */ /* 0x000fe200000000ff */
[----:B------:R-:W-:Y:S01]  /*7a10*/  USHF.L.U64.HI UR12, UR39, 0x2, UR42 ;  /* 0x00000002270c7899 */ /* 0x000fe2000801022a */
[----:B------:R-:W-:Y:S01]  /*7a20*/  F2FP.F16.F32.PACK_AB R7, R31, R30 ;  /* 0x0000001e1f07723e */ /* 0x000fe200000000ff */
[----:B------:R-:W-:Y:S01]  /*7a30*/  ULDC.64 UR10, c[0x0][0xc00] ;  /* 0x00030000000a7ab9 */ /* 0x000fe20000000a00 */
[----:B------:R-:W-:Y:S02]  /*7a40*/  F2FP.F16.F32.PACK_AB R9, R35, R34 ;  /* 0x000000222309723e */ /* 0x000fe400000000ff */
[----:B------:R-:W-:Y:S02]  /*7a50*/  F2FP.F16.F32.PACK_AB R10, R37, R36 ;  /* 0x00000024250a723e */ /* 0x000fe400000000ff */
[----:B------:R-:W-:Y:S01]  /*7a60*/  F2FP.F16.F32.PACK_AB R11, R39, R38 ;  /* 0x00000026270b723e */ /* 0x000fe200000000ff */
[----:B------:R-:W-:Y:S01]  /*7a70*/  UMOV UR8, UR38 ;  /* 0x0000002600087c82 */ /* 0x000fe20008000000 */
[----:B0-----:R-:W-:Y:S01]  /*7a80*/  UMOV UR9, UR4 ;  /* 0x0000000400097c82 */ /* 0x001fe20008000000 */
[----:B------:R-:W-:Y:S01]  /*7a90*/  USHF.L.U32 UR4, UR39, 0x2, URZ ;  /* 0x0000000227047899 */ /* 0x000fe2000800063f */
[----:B------:R-:W-:-:S02]  /*7aa0*/  IMAD.U32 R14, RZ, RZ, UR8 ;  /* 0x00000008ff0e7e24 */ /* 0x000fc4000f8e00ff */
[----:B------:R-:W-:Y:S01]  /*7ab0*/  IMAD.U32 R15, RZ, RZ, UR9 ;  /* 0x00000009ff0f7e24 */ /* 0x000fe2000f8e00ff */
[----:B------:R-:W-:Y:S02]  /*7ac0*/  ULDC.64 UR8, c[0x0][0xc08] ;  /* 0x0003020000087ab9 */ /* 0x000fe40000000a00 */
[----:B------:R-:W-:-:S04]  /*7ad0*/  UISETP.NE.U32.AND UP0, UPT, UR8, URZ, UPT ;  /* 0x0000003f0800728c */ /* 0x000fc8000bf05070 */
[----:B------:R-:W-:Y:S01]  /*7ae0*/  UISETP.NE.AND.EX UP0, UPT, UR9, URZ, UPT, UP0 ;  /* 0x0000003f0900728c */ /* 0x000fe2000bf05300 */
[----:B------:R-:W-:Y:S05]  /*7af0*/  BAR.SYNC.DEFER_BLOCKING 0x1, 0x100 ;  /* 0x0044000000007b1d */ /* 0x000fea0000010000 */
[----:B------:R-:W-:-:S05]  /*7b00*/  PLOP3.LUT P1, PT, PT, PT, UP0, 0x80, 0x0 ;  /* 0x000000000000781c */ /* 0x000fca0003f2f008 */
[----:B------:R-:W-:-:S04]  /*7b10*/  @UP0 UIADD3 UR8, UP1, UR4, UR8, URZ ;  /* 0x0000000804080290 */ /* 0x000fc8000ff3e03f */
[----:B------:R-:W-:Y:S02]  /*7b20*/  @UP0 UIADD3.X UR9, UR12, UR9, URZ, UP1, !UPT ;  /* 0x000000090c090290 */ /* 0x000fe40008ffe43f */
[----:B------:R-:W-:Y:S01]  /*7b30*/  UIADD3 UR4, UP0, UR4, UR10, URZ ;  /* 0x0000000a04047290 */ /* 0x000fe2000ff1e03f */
[----:B--2---:R-:W-:-:S03]  /*7b40*/  IMAD.WIDE R20, R0, 0x2, R14 ;  /* 0x0000000200147825 */ /* 0x004fc600078e020e */
[C---:B------:R-:W-:Y:S02]  /*7b50*/  LOP3.LUT R5, R20.reuse, 0x380, RZ, 0xc0, !PT ;  /* 0x0000038014057812 */ /* 0x040fe400078ec0ff */
[----:B------:R-:W-:Y:S02]  /*7b60*/  IADD3 R8, P0, R20, 0x20, RZ ;  /* 0x0000002014087810 */ /* 0x000fe40007f1e0ff */
[----:B------:R-:W-:Y:S02]  /*7b70*/  SHF.R.U64 R5, R5, 0x3, RZ ;  /* 0x0000000305057819 */ /* 0x000fe400000012ff */
[----:B------:R-:W-:Y:S02]  /*7b80*/  LOP3.LUT R3, R8, 0x380, RZ, 0xc0, !PT ;  /* 0x0000038008037812 */ /* 0x000fe400078ec0ff */
[----:B------:R-:W-:Y:S01]  /*7b90*/  LOP3.LUT R4, R5, R20, RZ, 0x3c, !PT ;  /* 0x0000001405047212 */ /* 0x000fe200078e3cff */
[----:B------:R-:W-:Y:S01]  /*7ba0*/  IMAD.MOV.U32 R5, RZ, RZ, R21 ;  /* 0x000000ffff057224 */ /* 0x000fe200078e0015 */
[----:B------:R-:W-:-:S04]  /*7bb0*/  SHF.R.U64 R3, R3, 0x3, RZ ;  /* 0x0000000303037819 */ /* 0x000fc800000012ff */
[----:B------:R-:W-:Y:S02]  /*7bc0*/  MOV R0, R4 ;  /* 0x0000000400007202 */ /* 0x000fe40000000f00 */
[----:B------:R-:W-:Y:S02]  /*7bd0*/  F2FP.F16.F32.PACK_AB R4, R25, R24 ;  /* 0x000000181904723e */ /* 0x000fe400000000ff */
[----:B------:R-:W-:-:S05]  /*7be0*/  F2FP.F16.F32.PACK_AB R5, R27, R26 ;  /* 0x0000001a1b05723e */ /* 0x000fca00000000ff */
[----:B------:R0:W-:Y:S02]  /*7bf0*/  STSM.16.M88.4 [R0], R4 ;  /* 0x0000000400007844 */ /* 0x0001e40000000200 */
[----:B0-----:R-:W-:Y:S01]  /*7c00*/  IMAD.X R5, RZ, RZ, R21, P0 ;  /* 0x000000ffff057224 */ /* 0x001fe200000e0615 */
[----:B------:R-:W-:Y:S02]  /*7c10*/  LOP3.LUT R4, R3, R8, RZ, 0x3c, !PT ;  /* 0x0000000803047212 */ /* 0x000fe400078e3cff */
[----:B------:R-:W-:Y:S02]  /*7c20*/  F2FP.F16.F32.PACK_AB R8, R33, R32 ;  /* 0x000000202108723e */ /* 0x000fe400000000ff */
[----:B------:R-:W-:Y:S02]  /*7c30*/  MOV R3, R4 ;  /* 0x0000000400037202 */ /* 0x000fe40000000f00 */
[----:B------:R-:W-:Y:S02]  /*7c40*/  IADD3 R5, P0, R20, 0x40, RZ ;  /* 0x0000004014057810 */ /* 0x000fe40007f1e0ff */
[----:B------:R-:W-:Y:S01]  /*7c50*/  F2FP.F16.F32.PACK_AB R6, R45, R44 ;  /* 0x0000002c2d06723e */ /* 0x000fe200000000ff */
[----:B------:R0:W-:Y:S01]  /*7c60*/  STSM.16.M88.4 [R3], R8 ;  /* 0x0000000803007844 */ /* 0x0001e20000000200 */
[----:B------:R-:W-:-:S02]  /*7c70*/  LOP3.LUT R4, R5, 0x380, RZ, 0xc0, !PT ;  /* 0x0000038005047812 */ /* 0x000fc400078ec0ff */
[----:B------:R-:W-:Y:S02]  /*7c80*/  F2FP.F16.F32.PACK_AB R7, R47, R46 ;  /* 0x0000002e2f07723e */ /* 0x000fe400000000ff */
[----:B------:R-:W-:-:S04]  /*7c90*/  SHF.R.U64 R4, R4, 0x3, RZ ;  /* 0x0000000304047819 */ /* 0x000fc800000012ff */
[----:B------:R-:W-:Y:S01]  /*7ca0*/  LOP3.LUT R4, R4, R5, RZ, 0x3c, !PT ;  /* 0x0000000504047212 */ /* 0x000fe200078e3cff */
[----:B------:R-:W-:-:S05]  /*7cb0*/  IMAD.X R5, RZ, RZ, R21, P0 ;  /* 0x000000ffff057224 */ /* 0x000fca00000e0615 */
[----:B------:R-:W-:Y:S02]  /*7cc0*/  MOV R0, R4 ;  /* 0x0000000400007202 */ /* 0x000fe40000000f00 */
[----:B0-----:R-:W-:Y:S02]  /*7cd0*/  IADD3 R8, P0, R20, 0x60, RZ ;  /* 0x0000006014087810 */ /* 0x001fe40007f1e0ff */
[----:B------:R-:W-:Y:S02]  /*7ce0*/  F2FP.F16.F32.PACK_AB R4, R41, R40 ;  /* 0x000000282904723e */ /* 0x000fe400000000ff */
[----:B------:R-:W-:Y:S02]  /*7cf0*/  LOP3.LUT R3, R8, 0x380, RZ, 0xc0, !PT ;  /* 0x0000038008037812 */ /* 0x000fe400078ec0ff */
[----:B------:R-:W-:Y:S02]  /*7d00*/  F2FP.F16.F32.PACK_AB R5, R43, R42 ;  /* 0x0000002a2b05723e */ /* 0x000fe400000000ff */
[----:B------:R-:W-:-:S02]  /*7d10*/  SHF.R.U64 R3, R3, 0x3, RZ ;  /* 0x0000000303037819 */ /* 0x000fc400000012ff */
[----:B------:R-:W-:Y:S01]  /*7d20*/  F2FP.F16.F32.PACK_AB R9, R51, R50 ;  /* 0x000000323309723e */ /* 0x000fe200000000ff */
[----:B------:R0:W-:Y:S01]  /*7d30*/  STSM.16.M88.4 [R0], R4 ;  /* 0x0000000400007844 */ /* 0x0001e20000000200 */
[----:B------:R-:W-:Y:S02]  /*7d40*/  F2FP.F16.F32.PACK_AB R10, R53, R52 ;  /* 0x00000034350a723e */ /* 0x000fe400000000ff */
[----:B------:R-:W-:Y:S01]  /*7d50*/  F2FP.F16.F32.PACK_AB R11, R55, R54 ;  /* 0x00000036370b723e */ /* 0x000fe200000000ff */
[----:B0-----:R-:W-:Y:S01]  /*7d60*/  IMAD.X R5, RZ, RZ, R21, P0 ;  /* 0x000000ffff057224 */ /* 0x001fe200000e0615 */
[----:B------:R-:W-:Y:S02]  /*7d70*/  LOP3.LUT R4, R3, R8, RZ, 0x3c, !PT ;  /* 0x0000000803047212 */ /* 0x000fe400078e3cff */
[----:B------:R-:W-:Y:S02]  /*7d80*/  F2FP.F16.F32.PACK_AB R8, R49, R48 ;  /* 0x000000303108723e */ /* 0x000fe400000000ff */
[----:B------:R-:W-:-:S02]  /*7d90*/  MOV R3, R4 ;  /* 0x0000000400037202 */ /* 0x000fc40000000f00 */
[----:B------:R-:W-:Y:S02]  /*7da0*/  IADD3 R5, P0, R20, 0x2000, RZ ;  /* 0x0000200014057810 */ /* 0x000fe40007f1e0ff */
[----:B------:R-:W-:Y:S01]  /*7db0*/  F2FP.F16.F32.PACK_AB R6, R61, R60 ;  /* 0x0000003c3d06723e */ /* 0x000fe200000000ff */
[----:B------:R0:W-:Y:S01]  /*7dc0*/  STSM.16.M88.4 [R3], R8 ;  /* 0x0000000803007844 */ /* 0x0001e20000000200 */
[----:B------:R-:W-:Y:S02]  /*7dd0*/  LOP3.LUT R4, R5, 0x380, RZ, 0xc0, !PT ;  /* 0x0000038005047812 */ /* 0x000fe400078ec0ff */
        /* <DEDUP_REMOVED lines=117> */
[----:B------:R-:W-:Y:S01]  /*8530*/  LOP3.LUT R3, R8, 0x380, RZ, 0xc0, !PT ;  /* 0x0000038008037812 */ /* 0x000fe200078ec0ff */
[----:B------:R-:W-:Y:S01]  /*8540*/  IMAD.X R21, RZ, RZ, R21, P0 ;  /* 0x000000ffff157224 */ /* 0x000fe200000e0615 */
[----:B------:R-:W-:Y:S02]  /*8550*/  F2FP.F16.F32.PACK_AB R5, R139, R138 ;  /* 0x0000008a8b05723e */ /* 0x000fe400000000ff */
[----:B------:R-:W-:-:S02]  /*8560*/  SHF.R.U64 R3, R3, 0x3, RZ ;  /* 0x0000000303037819 */ /* 0x000fc400000012ff */
[----:B------:R-:W-:Y:S01]  /*8570*/  ISETP.NE.U32.AND P0, PT, RZ, UR10, PT ;  /* 0x0000000aff007c0c */ /* 0x000fe2000bf05070 */
[----:B------:R0:W-:Y:S01]  /*8580*/  STSM.16.M88.4 [R0], R4 ;  /* 0x0000000400007844 */ /* 0x0001e20000000200 */
[----:B------:R-:W-:Y:S02]  /*8590*/  LOP3.LUT R20, R3, R8, RZ, 0x3c, !PT ;  /* 0x0000000803147212 */ /* 0x000fe400078e3cff */
[----:B------:R-:W-:Y:S02]  /*85a0*/  ISETP.NE.AND.EX P0, PT, RZ, UR11, PT, P0 ;  /* 0x0000000bff007c0c */ /* 0x000fe4000bf05300 */
[----:B------:R-:W-:Y:S02]  /*85b0*/  MOV R20, R20 ;  /* 0x0000001400147202 */ /* 0x000fe40000000f00 */
[----:B0-----:R-:W-:Y:S02]  /*85c0*/  F2FP.F16.F32.PACK_AB R4, R145, R144 ;  /* 0x000000909104723e */ /* 0x001fe400000000ff */
[----:B------:R-:W-:-:S02]  /*85d0*/  F2FP.F16.F32.PACK_AB R5, R147, R146 ;  /* 0x000000929305723e */ /* 0x000fc400000000ff */
[----:B------:R-:W-:Y:S02]  /*85e0*/  F2FP.F16.F32.PACK_AB R6, R149, R148 ;  /* 0x000000949506723e */ /* 0x000fe400000000ff */
[----:B------:R-:W-:-:S05]  /*85f0*/  F2FP.F16.F32.PACK_AB R7, R151, R150 ;  /* 0x000000969707723e */ /* 0x000fca00000000ff */
[----:B------:R0:W-:Y:S02]  /*8600*/  STSM.16.M88.4 [R20], R4 ;  /* 0x0000000414007844 */ /* 0x0001e40000000200 */
[----:B0-----:R-:W-:Y:S01]  /*8610*/  IMAD.U32 R4, RZ, RZ, UR8 ;  /* 0x00000008ff047e24 */ /* 0x001fe2000f8e00ff */
[----:B------:R-:W-:Y:S01]  /*8620*/  UIADD3.X UR8, UR12, UR11, URZ, UP0, !UPT ;  /* 0x0000000b0c087290 */ /* 0x000fe200087fe43f */
[----:B------:R-:W-:Y:S01]  /*8630*/  IMAD.U32 R5, RZ, RZ, UR9 ;  /* 0x00000009ff057e24 */ /* 0x000fe2000f8e00ff */
[----:B------:R-:W-:Y:S06]  /*8640*/  BAR.SYNC.DEFER_BLOCKING 0x1, 0x100 ;  /* 0x0044000000007b1d */ /* 0x000fec0000010000 */
[----:B------:R0:W2:Y:S02]  /*8650*/  @P1 LDG.E R3, desc[UR40][R4.64] ;  /* 0x0000002804031981 */ /* 0x0000a4000c1e1900 */
[----:B0-----:R-:W-:Y:S01]  /*8660*/  IMAD.U32 R4, RZ, RZ, UR4 ;  /* 0x00000004ff047e24 */ /* 0x001fe2000f8e00ff */
[----:B------:R-:W-:Y:S01]  /*8670*/  UISETP.NE.AND UP0, UPT, UR46, URZ, UPT ;  /* 0x0000003f2e00728c */ /* 0x000fe2000bf05270 */
[----:B------:R-:W-:Y:S01]  /*8680*/  IMAD.U32 R5, RZ, RZ, UR8 ;  /* 0x00000008ff057e24 */ /* 0x000fe2000f8e00ff */
[----:B------:R-:W-:-:S04]  /*8690*/  ULDC UR4, c[0x0][0xad4] ;  /* 0x0002b50000047ab9 */ /* 0x000fc80000000800 */
[----:B------:R0:W5:Y:S01]  /*86a0*/  @P0 LDG.E R0, desc[UR40][R4.64] ;  /* 0x0000002804000981 */ /* 0x000162000c1e1900 */
[----:B------:R-:W-:Y:S01]  /*86b0*/  ULDC UR8, c[0x0][0xa88] ;  /* 0x0002a20000087ab9 */ /* 0x000fe20000000800 */
[----:B------:R-:W-:Y:S01]  /*86c0*/  USEL UR46, UR46, UR4, UP0 ;  /* 0x000000042e2e7287 */ /* 0x000fe20008000000 */
[----:B--2---:R-:W-:Y:S01]  /*86d0*/  @P1 R2UR UR8, R3 ;  /* 0x00000000030812ca */ /* 0x004fe200000e0000 */
[----:B0-----:R-:W-:-:S14]  /*86e0*/  @P1 BRA `(.L_x_3412) ;  /* 0x0000000000181947 */ /* 0x001fdc0003800000 */
[----:B------:R-:W-:Y:S05]  /*86f0*/  @!P0 BRA `(.L_x_3412) ;  /* 0x0000000000148947 */ /* 0x000fea0003800000 */
[----:B------:R-:W2:Y:S04]  /*8700*/  LDG.E R6, desc[UR40][R4.64] ;  /* 0x0000002804067981 */ /* 0x000ea8000c1e1900 */
[----:B------:R-:W3:Y:S01]  /*8710*/  LDG.E R3, desc[UR40][R4.64+0x4] ;  /* 0x0000042804037981 */ /* 0x000ee2000c1e1900 */
[----:B--2---:R-:W-:Y:S02]  /*8720*/  R2UR UR4, R6 ;  /* 0x00000000060472ca */ /* 0x004fe400000e0000 */
[----:B---3--:R-:W-:-:S13]  /*8730*/  R2UR UR8, R3 ;  /* 0x00000000030872ca */ /* 0x008fda00000e0000 */
[----:B------:R-:W-:-:S12]  /*8740*/  UIADD3 UR8, -UR4, UR8, URZ ;  /* 0x0000000804087290 */ /* 0x000fd8000fffe13f */
.L_x_3412:
[----:B------:R-:W0:Y:S01]  /*8750*/  SHFL.IDX PT, R3, R224, RZ, 0x1f ;  /* 0x00001fffe0037589 */ /* 0x000e2200000e0000 */
[----:B------:R-:W-:Y:S01]  /*8760*/  UMOV UR4, URZ ;  /* 0x0000003f00047c82 */ /* 0x000fe20008000000 */
[----:B-----5:R-:W-:Y:S01]  /*8770*/  @P0 R2UR UR4, R0 ;  /* 0x00000000000402ca */ /* 0x020fe200000e0000 */
[----:B------:R-:W-:Y:S02]  /*8780*/  UISETP.NE.U32.AND UP0, UPT, UR10, URZ, UPT ;  /* 0x0000003f0a00728c */ /* 0x000fe4000bf05070 */
[----:B------:R-:W-:Y:S02]  /*8790*/  UISETP.GT.AND UP1, UPT, UR46, 0x1, UPT ;  /* 0x000000012e00788c */ /* 0x000fe4000bf24270 */
[----:B------:R-:W-:-:S04]  /*87a0*/  UISETP.NE.AND.EX UP0, UPT, UR11, URZ, UPT, UP0 ;  /* 0x0000003f0b00728c */ /* 0x000fc8000bf05300 */
[----:B------:R-:W-:Y:S01]  /*87b0*/  PLOP3.LUT P1, PT, PT, PT, UP1, 0x80, 0x0 ;  /* 0x000000000000781c */ /* 0x000fe20003f2f018 */
[----:B------:R-:W-:-:S03]  /*87c0*/  USEL UR9, UR39, URZ, !UP0 ;  /* 0x0000003f27097287 */ /* 0x000fc6000c000000 */
[----:B------:R-:W-:Y:S01]  /*87d0*/  USHF.R.S32.HI UR18, URZ, 0x1f, UR4 ;  /* 0x0000001f3f127899 */ /* 0x000fe20008011404 */
[----:B0-----:R-:W-:-:S13]  /*87e0*/  ISETP.NE.AND P0, PT, R3, RZ, PT ;  /* 0x000000ff0300720c */ /* 0x001fda0003f05270 */
[----:B------:R-:W-:Y:S05]  /*87f0*/  @P0 BRA `(.L_x_3413) ;  /* 0x0000000400080947 */ /* 0x000fea0003800000 */
[----:B------:R-:W2:Y:S01]  /*8800*/  LDL R6, [R1+0x58] ;  /* 0x0000580001067983 */ /* 0x000ea20000100800 */
[----:B------:R-:W0:Y:S01]  /*8810*/  LDC R0, c[0x0][0xbe8] ;  /* 0x0002fa00ff007b82 */ /* 0x000e220000000800 */
[----:B------:R-:W-:Y:S01]  /*8820*/  UISETP.GT.AND UP1, UPT, UR46, 0x1, UPT ;  /* 0x000000012e00788c */ /* 0x000fe2000bf24270 */
[----:B------:R-:W-:Y:S01]  /*8830*/  IMAD.U32 R9, RZ, RZ, UR43 ;  /* 0x0000002bff097e24 */ /* 0x000fe2000f8e00ff */
[----:B------:R-:W3:Y:S01]  /*8840*/  LDL R10, [R1+0x5c] ;  /* 0x00005c00010a7983 */ /* 0x000ee20000100800 */
[----:B------:R-:W-:Y:S01]  /*8850*/  UMOV UR19, 0x9b8 ;  /* 0x000009b800137882 */ /* 0x000fe20000000000 */
[----:B0-----:R-:W-:Y:S01]  /*8860*/  ISETP.NE.AND P0, PT, R0, 0x1, PT ;  /* 0x000000010000780c */ /* 0x001fe20003f05270 */
[----:B------:R-:W-:Y:S02]  /*8870*/  USEL UR19, UR19, 0x978, UP1 ;  /* 0x0000097813137887 */ /* 0x000fe40008800000 */
[----:B------:R-:W-:-:S10]  /*8880*/  UISETP.NE.U32.AND UP0, UPT, UR10, URZ, UPT ;  /* 0x0000003f0a00728c */ /* 0x000fd4000bf05070 */
[----:B------:R-:W0:Y:S08]  /*8890*/  @P0 LDC R4, c[0x0][0xbec] ;  /* 0x0002fb00ff040b82 */ /* 0x000e300000000800 */
[----:B------:R-:W1:Y:S01]  /*88a0*/  @P0 LDC R5, c[0x0][0xbf0] ;  /* 0x0002fc00ff050b82 */ /* 0x000e620000000800 */
[----:B------:R-:W-:Y:S02]  /*88b0*/  UISETP.NE.AND.EX UP0, UPT, UR11, URZ, UPT, UP0 ;  /* 0x0000003f0b00728c */ /* 0x000fe4000bf05300 */
[----:B------:R-:W-:-:S02]  /*88c0*/  USEL UR16, UR45, URZ, UP1 ;  /* 0x0000003f2d107287 */ /* 0x000fc40008800000 */
[----:B------:R-:W-:Y:S01]  /*88d0*/  USEL UR39, UR39, URZ, !UP0 ;  /* 0x0000003f27277287 */ /* 0x000fe2000c000000 */
[----:B------:R-:W-:Y:S01]  /*88e0*/  ULDC.64 UR14, c[0x0][UR19+0x228] ;  /* 0x00008a00130e7abb */ /* 0x000fe20008000a00 */
[----:B------:R-:W-:Y:S01]  /*88f0*/  ULDC.64 UR12, c[0x0][UR19+0x220] ;  /* 0x00008800130c7abb */ /* 0x000fe20008000a00 */
[----:B------:R-:W-:Y:S02]  /*8900*/  UIMAD.WIDE.U32 UR20, UR14, UR16, URZ ;  /* 0x000000100e1472a5 */ /* 0x000fe4000f8e003f */
[----:B------:R-:W-:Y:S02]  /*8910*/  UIMAD UR22, UR15, UR16, URZ ;  /* 0x000000100f1672a4 */ /* 0x000fe4000f8e023f */
[----:B------:R-:W-:Y:S01]  /*8920*/  UIMAD.WIDE.U32 UR14, UR12, UR39, URZ ;  /* 0x000000270c0e72a5 */ /* 0x000fe2000f8e003f */
[----:B------:R-:W-:Y:S01]  /*8930*/  ULDC.64 UR10, c[0x0][UR19+0x218] ;  /* 0x00008600130a7abb */ /* 0x000fe20008000a00 */
[----:B------:R-:W-:Y:S02]  /*8940*/  USEL UR42, UR42, URZ, !UP0 ;  /* 0x0000003f2a2a7287 */ /* 0x000fe4000c000000 */
[----:B------:R-:W-:-:S02]  /*8950*/  UIMAD UR39, UR13, UR39, URZ ;  /* 0x000000270d2772a4 */ /* 0x000fc4000f8e023f */
[----:B------:R-:W-:Y:S02]  /*8960*/  UIMAD.WIDE.U32 UR16, UR10, UR44, URZ ;  /* 0x0000002c0a1072a5 */ /* 0x000fe4000f8e003f */
[----:B------:R-:W-:Y:S02]  /*8970*/  UIMAD UR10, UR11, UR44, URZ ;  /* 0x0000002c0b0a72a4 */ /* 0x000fe4000f8e023f */
[----:B------:R-:W-:Y:S02]  /*8980*/  UIMAD UR39, UR12, UR42, UR39 ;  /* 0x0000002a0c2772a4 */ /* 0x000fe4000f8e0227 */
[----:B------:R-:W-:Y:S02]  /*8990*/  UIADD3 UR22, UR21, UR22, URZ ;  /* 0x0000001615167290 */ /* 0x000fe4000fffe03f */
[----:B------:R-:W-:Y:S02]  /*89a0*/  UIADD3 UR11, UR17, UR10, URZ ;  /* 0x0000000a110b7290 */ /* 0x000fe4000fffe03f */
[----:B------:R-:W-:-:S02]  /*89b0*/  UIADD3 UR16, UP0, UP2, UR14, UR16, UR4 ;  /* 0x000000100e107290 */ /* 0x000fc4000fa1e004 */
[----:B------:R-:W-:-:S04]  /*89c0*/  UIADD3 UR10, UR15, UR39, URZ ;  /* 0x000000270f0a7290 */ /* 0x000fc8000fffe03f */
[----:B------:R-:W-:Y:S01]  /*89d0*/  UIADD3.X UR10, UR10, UR11, UR18, UP0, UP2 ;  /* 0x0000000b0a0a7290 */ /* 0x000fe200087e4412 */
[----:B------:R-:W-:Y:S02]  /*89e0*/  IMAD.U32 R11, RZ, RZ, UR43 ;  /* 0x0000002bff0b7e24 */ /* 0x000fe4000f8e00ff */
[----:B--2---:R-:W-:-:S04]  /*89f0*/  IMAD R9, R9, 0x40, R6 ;  /* 0x0000004009097824 */ /* 0x004fc800078e0206 */
[----:B0-----:R-:W-:-:S04]  /*8a00*/  @P0 IMAD.HI.U32 R4, R9, R4, RZ ;  /* 0x0000000409040227 */ /* 0x001fc800078e00ff */
[----:B------:R-:W-:Y:S01]  /*8a10*/  IMAD.MOV.U32 R3, RZ, RZ, R9 ;  /* 0x000000ffff037224 */ /* 0x000fe200078e0009 */
[----:B-1----:R-:W-:Y:S01]  /*8a20*/  @P0 SHF.R.U32.HI R3, RZ, R5, R4 ;  /* 0x00000005ff030219 */ /* 0x002fe20000011604 */
[----:B------:R-:W-:Y:S02]  /*8a30*/  IMAD.U32 R4, RZ, RZ, UR20 ;  /* 0x00000014ff047e24 */ /* 0x000fe4000f8e00ff */
[----:B------:R-:W-:Y:S02]  /*8a40*/  IMAD.U32 R6, RZ, RZ, UR22 ;  /* 0x00000016ff067e24 */ /* 0x000fe4000f8e00ff */
[--C-:B------:R-:W-:Y:S01]  /*8a50*/  IMAD.MOV R7, RZ, RZ, -R3.reuse ;  /* 0x000000ffff077224 */ /* 0x100fe200078e0a03 */
[----:B------:R-:W-:Y:S02]  /*8a60*/  IADD3 R4, P0, P2, R3, UR16, R4 ;  /* 0x0000001003047c10 */ /* 0x000fe4000fa1e004 */
[----:B------:R-:W-:Y:S01]  /*8a70*/  SHF.R.S32.HI R3, RZ, 0x1f, R3 ;  /* 0x0000001fff037819 */ /* 0x000fe20000011403 */
[----:B------:R-:W-:-:S03]  /*8a80*/  IMAD R7, R0, R7, R9 ;  /* 0x0000000700077224 */ /* 0x000fc600078e0209 */
[----:B------:R-:W-:Y:S01]  /*8a90*/  IADD3.X R5, R3, UR10, R6, P0, P2 ;  /* 0x0000000a03057c10 */ /* 0x000fe200087e4406 */
[----:B------:R-:W-:Y:S01]  /*8aa0*/  ULDC.64 UR10, c[0x0][UR19+0x210] ;  /* 0x00008400130a7abb */ /* 0x000fe20008000a00 */
[----:B------:R-:W-:Y:S01]  /*8ab0*/  SHF.R.S32.HI R3, RZ, 0x1f, R7 ;  /* 0x0000001fff037819 */ /* 0x000fe20000011407 */
[C---:B------:R-:W-:Y:S02]  /*8ac0*/  IMAD R6, R7.reuse, UR11, RZ ;  /* 0x0000000b07067c24 */ /* 0x040fe4000f8e02ff */
[----:B------:R-:W-:-:S04]  /*8ad0*/  IMAD.WIDE.U32 R4, R7, UR10, R4 ;  /* 0x0000000a07047c25 */ /* 0x000fc8000f8e0004 */
[----:B------:R-:W-:Y:S01]  /*8ae0*/  IMAD R3, R3, UR10, R6 ;  /* 0x0000000a03037c24 */ /* 0x000fe2000f8e0206 */
[----:B------:R-:W-:Y:S01]  /*8af0*/  ULDC.64 UR10, c[0x0][0xba8] ;  /* 0x0002ea00000a7ab9 */ /* 0x000fe20000000a00 */
[----:B------:R-:W-:Y:S01]  /*8b00*/  @!UP1 ULDC UR10, c[0x0][0xb50] ;  /* 0x0002d400000a9ab9 */ /* 0x000fe20000000800 */
[----:B------:R-:W-:Y:S01]  /*8b10*/  @!UP1 ULDC UR11, c[0x0][0xb54] ;  /* 0x0002d500000b9ab9 */ /* 0x000fe20000000800 */
[----:B------:R-:W-:Y:S01]  /*8b20*/  IMAD.IADD R3, R5, 0x1, R3 ;  /* 0x0000000105037824 */ /* 0x000fe200078e0203 */
[----:B------:R-:W-:-:S04]  /*8b30*/  LEA R8, P0, R4, UR10, 0x2 ;  /* 0x0000000a04087c11 */ /* 0x000fc8000f8010ff */
[----:B------:R-:W-:Y:S01]  /*8b40*/  LEA.HI.X R3, R4, UR11, R3, 0x2, P0 ;  /* 0x0000000b04037c11 */ /* 0x000fe200080f1403 */
[----:B---3--:R-:W-:Y:S01]  /*8b50*/  IMAD.MOV R4, RZ, RZ, -R10 ;  /* 0x000000ffff047224 */ /* 0x008fe200078e0a0a */
[----:B------:R-:W-:Y:S01]  /*8b60*/  SHFL.IDX PT, R6, R8, 0x1, 0x1c1f ;  /* 0x003c1f0008067f89 */ /* 0x000fe200000e0000 */
[----:B------:R-:W-:-:S03]  /*8b70*/  IMAD R9, R0, UR8, RZ ;  /* 0x0000000800097c24 */ /* 0x000fc6000f8e02ff */
[----:B------:R-:W-:Y:S01]  /*8b80*/  ISETP.NE.AND P0, PT, R227, R4, PT ;  /* 0x00000004e300720c */ /* 0x000fe20003f05270 */
[----:B------:R-:W-:Y:S01]  /*8b90*/  SHFL.IDX PT, R5, R3, RZ, 0x1c1f ;  /* 0x001c1fff03057589 */ /* 0x000fe200000e0000 */
[----:B------:R-:W-:-:S03]  /*8ba0*/  IMAD R0, R11, 0x40, R16 ;  /* 0x000000400b007824 */ /* 0x000fc600078e0210 */
[----:B------:R-:W0:Y:S04]  /*8bb0*/  SHFL.IDX PT, R4, R8, RZ, 0x1c1f ;  /* 0x001c1fff08047589 */ /* 0x000e2800000e0000 */
[----:B------:R-:W1:Y:S01]  /*8bc0*/  SHFL.IDX PT, R7, R3, 0x1, 0x1c1f ;  /* 0x003c1f0003077f89 */ /* 0x000e6200000e0000 */
[C---:B------:R-:W-:Y:S01]  /*8bd0*/  ISETP.GE.OR P2, PT, R0.reuse, R9, P0 ;  /* 0x000000090000720c */ /* 0x040fe20000746670 */
[----:B------:R-:W-:-:S05]  /*8be0*/  VIADD R0, R0, 0x8 ;  /* 0x0000000800007836 */ /* 0x000fca0000000000 */
[----:B------:R-:W-:-:S07]  /*8bf0*/  ISETP.GE.OR P0, PT, R0, R9, P0 ;  /* 0x000000090000720c */ /* 0x000fce0000706670 */
[----:B0-----:R0:W-:Y:S06]  /*8c00*/  @!P2 ST.E desc[UR40][R4.64], R13 ;  /* 0x0000000d0400a985 */ /* 0x0011ec000c101928 */
[----:B-1----:R0:W-:Y:S02]  /*8c10*/  @!P0 ST.E desc[UR40][R6.64], R12 ;  /* 0x0000000c06008985 */ /* 0x0021e4000c101928 */
.L_x_3413:
[----:B------:R-:W-:Y:S05]  /*8c20*/  @P1 BRA `(.L_x_3414) ;  /* 0x0000001000541947 */ /* 0x000fea0003800000 */
[----:B------:R-:W1:Y:S01]  /*8c30*/  S2R R0, SR_TID.X ;  /* 0x0000000000007919 */ /* 0x000e620000002100 */
[----:B------:R-:W2:Y:S01]  /*8c40*/  LDC R80, c[0x0][0xbe8] ;  /* 0x0002fa00ff507b82 */ /* 0x000ea20000000800 */
[----:B------:R-:W-:Y:S01]  /*8c50*/  ULDC UR14, c[0x0][0xac8] ;  /* 0x0002b200000e7ab9 */ /* 0x000fe20000000800 */
[----:B------:R-:W-:Y:S01]  /*8c60*/  ULDC.64 UR12, c[0x0][0xaa0] ;  /* 0x0002a800000c7ab9 */ /* 0x000fe20000000a00 */
[----:B-1----:R-:W-:-:S05]  /*8c70*/  VIADD R0, R0, 0xffffff80 ;  /* 0xffffff8000007836 */ /* 0x002fca0000000000 */
[----:B------:R-:W-:-:S04]  /*8c80*/  SHF.R.S32.HI R3, RZ, 0x1f, R0 ;  /* 0x0000001fff037819 */ /* 0x000fc80000011400 */
[----:B------:R-:W-:-:S04]  /*8c90*/  LEA.HI R20, R3, R0, RZ, 0x3 ;  /* 0x0000000003147211 */ /* 0x000fc800078f18ff */
[----:B------:R-:W-:-:S05]  /*8ca0*/  SHF.R.S32.HI R3, RZ, 0x3, R20 ;  /* 0x00000003ff037819 */ /* 0x000fca0000011414 */
[----:B0-----:R-:W-:-:S04]  /*8cb0*/  IMAD R5, R3, 0x40, R2 ;  /* 0x0000004003057824 */ /* 0x001fc800078e0202 */
[----:B------:R-:W-:-:S03]  /*8cc0*/  IMAD.WIDE R14, R5, 0x2, R14 ;  /* 0x00000002050e7825 */ /* 0x000fc600078e020e */
[C---:B------:R-:W-:Y:S02]  /*8cd0*/  IADD3 R33, P0, R14.reuse, 0x5000, RZ ;  /* 0x000050000e217810 */ /* 0x040fe40007f1e0ff */
[C---:B------:R-:W-:Y:S02]  /*8ce0*/  IADD3 R41, P2, R14.reuse, 0x7000, RZ ;  /* 0x000070000e297810 */ /* 0x040fe40007f5e0ff */
[----:B------:R-:W-:Y:S02]  /*8cf0*/  LOP3.LUT R32, R33, 0x380, RZ, 0xc0, !PT ;  /* 0x0000038021207812 */ /* 0x000fe400078ec0ff */
[----:B------:R-:W-:Y:S02]  /*8d00*/  IADD3 R37, P1, R14, 0x6000, RZ ;  /* 0x000060000e257810 */ /* 0x000fe40007f3e0ff */
[----:B------:R-:W-:Y:S02]  /*8d10*/  LOP3.LUT R40, R41, 0x380, RZ, 0xc0, !PT ;  /* 0x0000038029287812 */ /* 0x000fe400078ec0ff */
[----:B------:R-:W-:-:S02]  /*8d20*/  SHF.R.U64 R32, R32, 0x3, RZ ;  /* 0x0000000320207819 */ /* 0x000fc400000012ff */
[----:B------:R-:W-:Y:S02]  /*8d30*/  LOP3.LUT R36, R37, 0x380, RZ, 0xc0, !PT ;  /* 0x0000038025247812 */ /* 0x000fe400078ec0ff */
[----:B------:R-:W-:Y:S02]  /*8d40*/  SHF.R.U64 R40, R40, 0x3, RZ ;  /* 0x0000000328287819 */ /* 0x000fe400000012ff */
[----:B------:R-:W-:Y:S01]  /*8d50*/  LOP3.LUT R32, R32, R33, RZ, 0x3c, !PT ;  /* 0x0000002120207212 */ /* 0x000fe200078e3cff */
[--C-:B------:R-:W-:Y:S01]  /*8d60*/  IMAD.X R33, RZ, RZ, R15.reuse, P0 ;  /* 0x000000ffff217224 */ /* 0x100fe200000e060f */
[----:B------:R-:W-:Y:S02]  /*8d70*/  SHF.R.U64 R36, R36, 0x3, RZ ;  /* 0x0000000324247819 */ /* 0x000fe400000012ff */
[----:B------:R-:W-:Y:S02]  /*8d80*/  IADD3 R61, P0, R14, 0xc000, RZ ;  /* 0x0000c0000e3d7810 */ /* 0x000fe40007f1e0ff */
[----:B------:R-:W-:Y:S01]  /*8d90*/  LOP3.LUT R40, R40, R41, RZ, 0x3c, !PT ;  /* 0x0000002928287212 */ /* 0x000fe200078e3cff */
[--C-:B------:R-:W-:Y:S01]  /*8da0*/  IMAD.X R41, RZ, RZ, R15.reuse, P2 ;  /* 0x000000ffff297224 */ /* 0x100fe200010e060f */
[----:B------:R-:W-:Y:S01]  /*8db0*/  IADD3 R69, P2, R14, 0xe000, RZ ;  /* 0x0000e0000e457810 */ /* 0x000fe20007f5e0ff */
[----:B------:R-:W-:Y:S01]  /*8dc0*/  UIMAD UR18, UR18, UR12, URZ ;  /* 0x0000000c121272a4 */ /* 0x000fe2000f8e023f */
[----:B------:R-:W-:Y:S01]  /*8dd0*/  LOP3.LUT R36, R36, R37, RZ, 0x3c, !PT ;  /* 0x0000002524247212 */ /* 0x000fe200078e3cff */
[----:B------:R-:W-:Y:S01]  /*8de0*/  IMAD.X R37, RZ, RZ, R15, P1 ;  /* 0x000000ffff257224 */ /* 0x000fe200008e060f */
[----:B------:R-:W-:Y:S01]  /*8df0*/  LOP3.LUT R60, R61, 0x380, RZ, 0xc0, !PT ;  /* 0x000003803d3c7812 */ /* 0x000fe200078ec0ff */
[----:B------:R-:W-:Y:S01]  /*8e00*/  UIMAD.WIDE.U32 UR10, UR4, UR12, URZ ;  /* 0x0000000c040a72a5 */ /* 0x000fe2000f8e003f */
[----:B------:R-:W-:Y:S01]  /*8e10*/  IADD3 R65, P1, R14, 0xd000, RZ ;  /* 0x0000d0000e417810 */ /* 0x000fe20007f3e0ff */
[----:B------:R-:W-:Y:S01]  /*8e20*/  IMAD.U32 R81, RZ, RZ, UR43 ;  /* 0x0000002bff517e24 */ /* 0x000fe2000f8e00ff */
[----:B------:R-:W-:-:S02]  /*8e30*/  LOP3.LUT R68, R69, 0x380, RZ, 0xc0, !PT ;  /* 0x0000038045447812 */ /* 0x000fc400078ec0ff */
[----:B------:R-:W-:Y:S02]  /*8e40*/  LOP3.LUT R77, R20, 0xfffffff8, RZ, 0xc0, !PT ;  /* 0xfffffff8144d7812 */ /* 0x000fe400078ec0ff */
[C---:B------:R-:W-:Y:S02]  /*8e50*/  IADD3 R9, P3, R14.reuse, 0x1000, RZ ;  /* 0x000010000e097810 */ /* 0x040fe40007f7e0ff */
[C---:B------:R-:W-:Y:S02]  /*8e60*/  IADD3 R13, P4, R14.reuse, 0x2000, RZ ;  /* 0x000020000e0d7810 */ /* 0x040fe40007f9e0ff */
[C---:B------:R-:W-:Y:S02]  /*8e70*/  IADD3 R25, P5, R14.reuse, 0x3000, RZ ;  /* 0x000030000e197810 */ /* 0x040fe40007fbe0ff */
[----:B------:R-:W-:Y:S01]  /*8e80*/  IADD3 R29, P6, R14, 0x4000, RZ ;  /* 0x000040000e1d7810 */ /* 0x000fe20007fde0ff */
[----:B------:R-:W-:Y:S01]  /*8e90*/  UIMAD UR18, UR4, UR13, UR18 ;  /* 0x0000000d041272a4 */ /* 0x000fe2000f8e0212 */
[----:B------:R-:W-:Y:S01]  /*8ea0*/  SHF.R.U64 R60, R60, 0x3, RZ ;  /* 0x000000033c3c7819 */ /* 0x000fe200000012ff */
[----:B------:R-:W5:Y:S01]  /*8eb0*/  LD.E.128 R32, desc[UR40][R32.64] ;  /* 0x0000002820207980 */ /* 0x000f62000c101d00 */
[----:B------:R-:W-:Y:S01]  /*8ec0*/  LOP3.LUT R64, R65, 0x380, RZ, 0xc0, !PT ;  /* 0x0000038041407812 */ /* 0x000fe200078ec0ff */
[----:B------:R-:W-:Y:S01]  /*8ed0*/  ULDC.64 UR12, c[0x0][0xae8] ;  /* 0x0002ba00000c7ab9 */ /* 0x000fe20000000a00 */
[----:B------:R-:W-:Y:S01]  /*8ee0*/  SHF.R.U64 R68, R68, 0x3, RZ ;  /* 0x0000000344447819 */ /* 0x000fe200000012ff */
[----:B------:R-:W5:Y:S01]  /*8ef0*/  LD.E.128 R36, desc[UR40][R36.64] ;  /* 0x0000002824247980 */ /* 0x000f62000c101d00 */
[----:B------:R-:W-:Y:S01]  /*8f00*/  LOP3.LUT R60, R60, R61, RZ, 0x3c, !PT ;  /* 0x0000003d3c3c7212 */ /* 0x000fe200078e3cff */
[----:B------:R-:W-:Y:S01]  /*8f10*/  IMAD.X R61, RZ, RZ, R15, P0 ;  /* 0x000000ffff3d7224 */ /* 0x000fe200000e060f */
[----:B------:R-:W-:Y:S01]  /*8f20*/  SHF.R.U64 R64, R64, 0x3, RZ ;  /* 0x0000000340407819 */ /* 0x000fe200000012ff */
[----:B------:R-:W5:Y:S01]  /*8f30*/  LD.E.128 R40, desc[UR40][R40.64] ;  /* 0x0000002828287980 */ /* 0x000f62000c101d00 */
[----:B------:R-:W-:-:S02]  /*8f40*/  ISETP.GE.AND P0, PT, R192, UR14, PT ;  /* 0x0000000ec0007c0c */ /* 0x000fc4000bf06270 */
[----:B------:R-:W-:Y:S01]  /*8f50*/  LOP3.LUT R68, R68, R69, RZ, 0x3c, !PT ;  /* 0x0000004544447212 */ /* 0x000fe200078e3cff */
[--C-:B------:R-:W-:Y:S01]  /*8f60*/  IMAD.X R69, RZ, RZ, R15.reuse, P2 ;  /* 0x000000ffff457224 */ /* 0x100fe200010e060f */
[----:B--2---:R-:W-:Y:S02]  /*8f70*/  ISETP.NE.AND P2, PT, R80, 0x1, PT ;  /* 0x000000015000780c */ /* 0x004fe40003f45270 */
[----:B------:R-:W-:Y:S02]  /*8f80*/  LOP3.LUT R8, R9, 0x380, RZ, 0xc0, !PT ;  /* 0x0000038009087812 */ /* 0x000fe400078ec0ff */
[----:B------:R-:W-:Y:S02]  /*8f90*/  LOP3.LUT R12, R13, 0x380, RZ, 0xc0, !PT ;  /* 0x000003800d0c7812 */ /* 0x000fe400078ec0ff */
[----:B------:R-:W-:Y:S02]  /*8fa0*/  LOP3.LUT R24, R25, 0x380, RZ, 0xc0, !PT ;  /* 0x0000038019187812 */ /* 0x000fe400078ec0ff */
[----:B------:R-:W-:Y:S01]  /*8fb0*/  LOP3.LUT R28, R29, 0x380, RZ, 0xc0, !PT ;  /* 0x000003801d1c7812 */ /* 0x000fe200078ec0ff */
[----:B------:R-:W-:Y:S01]  /*8fc0*/  UIADD3 UR11, UR11, UR18, URZ ;  /* 0x000000120b0b7290 */ /* 0x000fe2000fffe03f */
[----:B------:R-:W-:Y:S01]  /*8fd0*/  LOP3.LUT R64, R64, R65, RZ, 0x3c, !PT ;  /* 0x0000004140407212 */ /* 0x000fe200078e3cff */
[----:B------:R-:W-:Y:S01]  /*8fe0*/  IMAD.X R65, RZ, RZ, R15, P1 ;  /* 0x000000ffff417224 */ /* 0x000fe200008e060f */
[----:B------:R-:W-:Y:S01]  /*8ff0*/  SEL R76, RZ, 0xffffffff, P0 ;  /* 0xffffffffff4c7807 */ /* 0x000fe20000000000 */
[----:B------:R-:W0:Y:S01]  /*9000*/  @P2 LDC R79, c[0x0][0xbf0] ;  /* 0x0002fc00ff4f2b82 */ /* 0x000e220000000800 */
[----:B------:R-:W-:Y:S01]  /*9010*/  ISETP.GE.AND P1, PT, R2, UR14, PT ;  /* 0x0000000e02007c0c */ /* 0x000fe2000bf26270 */
[----:B------:R-:W-:Y:S01]  /*9020*/  USHF.R.S32.HI UR4, URZ, 0x1f, UR9 ;  /* 0x0000001f3f047899 */ /* 0x000fe20008011409 */
[----:B------:R-:W-:Y:S01]  /*9030*/  SHF.R.U64 R8, R8, 0x3, RZ ;  /* 0x0000000308087819 */ /* 0x000fe200000012ff */
[----:B------:R-:W-:Y:S01]  /*9040*/  IMAD.SHL.U32 R76, R76, 0x2, RZ ;  /* 0x000000024c4c7824 */ /* 0x000fe200078e00ff */
[----:B------:R-:W-:Y:S01]  /*9050*/  SEL R21, RZ, 0x1, P1 ;  /* 0x00000001ff157807 */ /* 0x000fe20000800000 */
[----:B------:R-:W5:Y:S01]  /*9060*/  LD.E.128 R60, desc[UR40][R60.64] ;  /* 0x000000283c3c7980 */ /* 0x000f62000c101d00 */
[----:B------:R-:W-:-:S02]  /*9070*/  ISETP.GE.AND P0, PT, R187, UR14, PT ;  /* 0x0000000ebb007c0c */ /* 0x000fc4000bf06270 */
[----:B------:R-:W-:Y:S01]  /*9080*/  LOP3.LUT R21, R76, 0x2, R21, 0xe2, !PT ;  /* 0x000000024c157812 */ /* 0x000fe200078ee215 */
[----:B------:R-:W-:Y:S01]  /*9090*/  IMAD.IADD R76, R0, 0x1, -R77 ;  /* 0x00000001004c7824 */ /* 0x000fe200078e0a4d */
[----:B------:R-:W-:Y:S01]  /*90a0*/  LOP3.LUT R8, R8, R9, RZ, 0x3c, !PT ;  /* 0x0000000908087212 */ /* 0x000fe200078e3cff */
[----:B------:R-:W1:Y:S01]  /*90b0*/  @P2 LDC R77, c[0x0][0xbec] ;  /* 0x0002fb00ff4d2b82 */ /* 0x000e620000000800 */
[----:B------:R-:W-:Y:S01]  /*90c0*/  SEL R20, RZ, 0xffffffff, P0 ;  /* 0xffffffffff147807 */ /* 0x000fe20000000000 */
[----:B------:R-:W-:Y:S01]  /*90d0*/  IMAD.X R9, RZ, RZ, R15, P3 ;  /* 0x000000ffff097224 */ /* 0x000fe200018e060f */
[----:B------:R-:W-:Y:S01]  /*90e0*/  ISETP.GE.AND P0, PT, R186, UR14, PT ;  /* 0x0000000eba007c0c */ /* 0x000fe2000bf06270 */
[----:B------:R-:W5:Y:S01]  /*90f0*/  LD.E.128 R68, desc[UR40][R68.64] ;  /* 0x0000002844447980 */ /* 0x000f62000c101d00 */
[----:B------:R-:W-:Y:S01]  /*9100*/  IADD3 R45, P3, R14, 0x8000, RZ ;  /* 0x000080000e2d7810 */ /* 0x000fe20007f7e0ff */
[----:B------:R-:W-:Y:S01]  /*9110*/  IMAD.SHL.U32 R20, R20, 0x4, RZ ;  /* 0x0000000414147824 */ /* 0x000fe200078e00ff */
[----:B------:R-:W-:-:S02]  /*9120*/  SEL R0, RZ, 0xffffffff, P0 ;  /* 0xffffffffff007807 */ /* 0x000fc40000000000 */
[----:B------:R-:W-:Y:S02]  /*9130*/  SHF.R.U64 R12, R12, 0x3, RZ ;  /* 0x000000030c0c7819 */ /* 0x000fe400000012ff */
[----:B------:R-:W-:Y:S02]  /*9140*/  SHF.R.U64 R24, R24, 0x3, RZ ;  /* 0x0000000318187819 */ /* 0x000fe400000012ff */
[----:B------:R-:W-:Y:S01]  /*9150*/  SHF.R.U64 R28, R28, 0x3, RZ ;  /* 0x000000031c1c7819 */ /* 0x000fe200000012ff */
[----:B------:R-:W-:Y:S01]  /*9160*/  UIMAD.WIDE.U32 UR10, UR44, UR12, UR10 ;  /* 0x0000000c2c0a72a5 */ /* 0x000fe2000f8e000a */
[----:B------:R-:W-:Y:S01]  /*9170*/  LOP3.LUT R44, R45, 0x380, RZ, 0xc0, !PT ;  /* 0x000003802d2c7812 */ /* 0x000fe200078ec0ff */
[----:B------:R-:W5:Y:S01]  /*9180*/  LD.E.128 R8, desc[UR40][R8.64] ;  /* 0x0000002808087980 */ /* 0x000f62000c101d00 */
[----:B------:R-:W-:Y:S01]  /*9190*/  LOP3.LUT R21, R20, 0x4, R21, 0xe2, !PT ;  /* 0x0000000414157812 */ /* 0x000fe200078ee215 */
[----:B------:R-:W-:Y:S01]  /*91a0*/  IMAD.SHL.U32 R20, R0, 0x8, RZ ;  /* 0x0000000800147824 */ /* 0x000fe200078e00ff */
[----:B------:R-:W-:Y:S01]  /*91b0*/  SHF.R.U64 R44, R44, 0x3, RZ ;  /* 0x000000032c2c7819 */ /* 0x000fe200000012ff */
[----:B------:R-:W-:Y:S01]  /*91c0*/  IMAD R0, R76, 0x20, R3 ;  /* 0x000000204c007824 */ /* 0x000fe200078e0203 */
[----:B------:R-:W-:Y:S01]  /*91d0*/  ISETP.GE.AND P0, PT, R185, UR14, PT ;  /* 0x0000000eb9007c0c */ /* 0x000fe2000bf06270 */
[----:B------:R-:W5:Y:S01]  /*91e0*/  LD.E.128 R64, desc[UR40][R64.64] ;  /* 0x0000002840407980 */ /* 0x000f62000c101d00 */
[----:B------:R-:W-:Y:S01]  /*91f0*/  LOP3.LUT R12, R12, R13, RZ, 0x3c, !PT ;  /* 0x0000000d0c0c7212 */ /* 0x000fe200078e3cff */
[----:B------:R-:W-:Y:S01]  /*9200*/  IMAD R78, R81, 0x40, R0 ;  /* 0x00000040514e7824 */ /* 0x000fe200078e0200 */
[----:B------:R-:W-:Y:S01]  /*9210*/  LOP3.LUT R24, R24, R25, RZ, 0x3c, !PT ;  /* 0x0000001918187212 */ /* 0x000fe200078e3cff */
[--C-:B------:R-:W-:Y:S01]  /*9220*/  IMAD.X R13, RZ, RZ, R15.reuse, P4 ;  /* 0x000000ffff0d7224 */ /* 0x100fe200020e060f */
[----:B------:R-:W-:Y:S01]  /*9230*/  LOP3.LUT R28, R28, R29, RZ, 0x3c, !PT ;  /* 0x0000001d1c1c7212 */ /* 0x000fe200078e3cff */
[--C-:B------:R-:W-:Y:S01]  /*9240*/  IMAD.X R25, RZ, RZ, R15.reuse, P5 ;  /* 0x000000ffff197224 */ /* 0x100fe200028e060f */
[----:B------:R-:W-:Y:S01]  /*9250*/  LOP3.LUT R44, R44, R45, RZ, 0x3c, !PT ;  /* 0x0000002d2c2c7212 */ /* 0x000fe200078e3cff */
[----:B------:R-:W-:Y:S01]  /*9260*/  IMAD.X R29, RZ, RZ, R15, P6 ;  /* 0x000000ffff1d7224 */ /* 0x000fe200030e060f */
[----:B------:R-:W-:Y:S01]  /*9270*/  LOP3.LUT R21, R20, 0x8, R21, 0xe2, !PT ;  /* 0x0000000814157812 */ /* 0x000fe200078ee215 */
[----:B------:R-:W-:Y:S01]  /*9280*/  IMAD.X R45, RZ, RZ, R15, P3 ;  /* 0x000000ffff2d7224 */ /* 0x000fe200018e060f */
[C---:B------:R-:W-:Y:S01]  /*9290*/  IADD3 R49, P4, R14.reuse, 0x9000, RZ ;  /* 0x000090000e317810 */ /* 0x040fe20007f9e0ff */
[----:B------:R-:W-:Y:S01]  /*92a0*/  UIMAD UR11, UR44, UR13, UR11 ;  /* 0x0000000d2c0b72a4 */ /* 0x000fe2000f8e020b */
[----:B------:R-:W-:Y:S01]  /*92b0*/  IADD3 R53, P5, R14, 0xa000, RZ ;  /* 0x0000a0000e357810 */ /* 0x000fe20007fbe0ff */
[----:B-1----:R-:W-:Y:S01]  /*92c0*/  @P2 IMAD.HI.U32 R0, R78, R77, RZ ;  /* 0x0000004d4e002227 */ /* 0x002fe200078e00ff */
[C---:B------:R-:W-:Y:S01]  /*92d0*/  IADD3 R57, P6, R14.reuse, 0xb000, RZ ;  /* 0x0000b0000e397810 */ /* 0x040fe20007fde0ff */
[----:B------:R-:W-:Y:S01]  /*92e0*/  ULDC.64 UR12, c[0x0][0xaf0] ;  /* 0x0002bc00000c7ab9 */ /* 0x000fe20000000a00 */
[----:B------:R-:W-:Y:S01]  /*92f0*/  SEL R20, RZ, 0xffffffff, P0 ;  /* 0xffffffffff147807 */ /* 0x000fe20000000000 */
[----:B------:R-:W5:Y:S01]  /*9300*/  LD.E.128 R24, desc[UR40][R24.64] ;  /* 0x0000002818187980 */ /* 0x000f62000c101d00 */
[----:B------:R-:W-:Y:S01]  /*9310*/  IADD3 R7, P3, R14, 0xf000, RZ ;  /* 0x0000f0000e077810 */ /* 0x000fe20007f7e0ff */
[----:B------:R-:W-:Y:S01]  /*9320*/  UIMAD UR4, UR4, UR12, URZ ;  /* 0x0000000c040472a4 */ /* 0x000fe2000f8e023f */
[----:B------:R-:W-:Y:S01]  /*9330*/  ISETP.GE.AND P0, PT, R184, UR14, PT ;  /* 0x0000000eb8007c0c */ /* 0x000fe2000bf06270 */
[----:B------:R-:W-:Y:S01]  /*9340*/  IMAD.SHL.U32 R76, R20, 0x10, RZ ;  /* 0x00000010144c7824 */ /* 0x000fe200078e00ff */
[----:B------:R-:W-:Y:S01]  /*9350*/  LOP3.LUT R48, R49, 0x380, RZ, 0xc0, !PT ;  /* 0x0000038031307812 */ /* 0x000fe200078ec0ff */
[----:B------:R-:W5:Y:S01]  /*9360*/  LD.E.128 R28, desc[UR40][R28.64] ;  /* 0x000000281c1c7980 */ /* 0x000f62000c101d00 */
[----:B------:R-:W-:-:S02]  /*9370*/  LOP3.LUT R52, R53, 0x380, RZ, 0xc0, !PT ;  /* 0x0000038035347812 */ /* 0x000fc400078ec0ff */
[----:B------:R-:W-:Y:S02]  /*9380*/  LOP3.LUT R56, R57, 0x380, RZ, 0xc0, !PT ;  /* 0x0000038039387812 */ /* 0x000fe400078ec0ff */
[----:B------:R-:W-:Y:S01]  /*9390*/  LOP3.LUT R5, R14, 0x380, RZ, 0xc0, !PT ;  /* 0x000003800e057812 */ /* 0x000fe200078ec0ff */
[----:B------:R-:W-:Y:S01]  /*93a0*/  IMAD.MOV.U32 R77, RZ, RZ, R78 ;  /* 0x000000ffff4d7224 */ /* 0x000fe200078e004e */
[----:B------:R-:W-:Y:S01]  /*93b0*/  LOP3.LUT R6, R7, 0x380, RZ, 0xc0, !PT ;  /* 0x0000038007067812 */ /* 0x000fe200078ec0ff */
[----:B------:R-:W-:Y:S01]  /*93c0*/  UIMAD.WIDE.U32 UR10, UR9, UR12, UR10 ;  /* 0x0000000c090a72a5 */ /* 0x000fe2000f8e000a */
[----:B------:R-:W-:Y:S01]  /*93d0*/  SEL R20, RZ, 0xffffffff, P0 ;  /* 0xffffffffff147807 */ /* 0x000fe20000000000 */
[----:B------:R-:W-:Y:S01]  /*93e0*/  UIMAD UR4, UR9, UR13, UR4 ;  /* 0x0000000d090472a4 */ /* 0x000fe2000f8e0204 */
[----:B0-----:R-:W-:Y:S01]  /*93f0*/  @P2 SHF.R.U32.HI R77, RZ, R79, R0 ;  /* 0x0000004fff4d2219 */ /* 0x001fe20000011600 */
[----:B------:R-:W-:Y:S01]  /*9400*/  IMAD.X R73, RZ, RZ, R15, P3 ;  /* 0x000000ffff497224 */ /* 0x000fe200018e060f */
[----:B------:R-:W-:Y:S01]  /*9410*/  SHF.R.U64 R48, R48, 0x3, RZ ;  /* 0x0000000330307819 */ /* 0x000fe200000012ff */
[----:B------:R-:W5:Y:S01]  /*9420*/  LD.E.128 R44, desc[UR40][R44.64] ;  /* 0x000000282c2c7980 */ /* 0x000f62000c101d00 */
[----:B------:R-:W-:-:S02]  /*9430*/  SHF.R.U64 R52, R52, 0x3, RZ ;  /* 0x0000000334347819 */ /* 0x000fc400000012ff */
[----:B------:R-:W-:Y:S02]  /*9440*/  SHF.R.U64 R56, R56, 0x3, RZ ;  /* 0x0000000338387819 */ /* 0x000fe400000012ff */
[----:B------:R-:W-:Y:S02]  /*9450*/  SHF.R.U64 R5, R5, 0x3, RZ ;  /* 0x0000000305057819 */ /* 0x000fe400000012ff */
[----:B------:R-:W-:Y:S02]  /*9460*/  SHF.R.U64 R6, R6, 0x3, RZ ;  /* 0x0000000306067819 */ /* 0x000fe400000012ff */
[----:B------:R-:W-:Y:S01]  /*9470*/  LOP3.LUT R0, R76, 0x10, R21, 0xe2, !PT ;  /* 0x000000104c007812 */ /* 0x000fe200078ee215 */
[----:B------:R-:W-:Y:S01]  /*9480*/  UIADD3 UR4, UR11, UR4, URZ ;  /* 0x000000040b047290 */ /* 0x000fe2000fffe03f */
[--C-:B------:R-:W-:Y:S01]  /*9490*/  SHF.R.S32.HI R76, RZ, 0x1f, R77.reuse ;  /* 0x0000001fff4c7819 */ /* 0x100fe2000001144d */
[----:B------:R-:W-:Y:S01]  /*94a0*/  IMAD.SHL.U32 R81, R20, 0x20, RZ ;  /* 0x0000002014517824 */ /* 0x000fe200078e00ff */
        /* <DEDUP_REMOVED lines=9> */
[----:B------:R-:W-:Y:S01]  /*9540*/  IMAD.MOV.U32 R5, RZ, RZ, R15 ;  /* 0x000000ffff057224 */ /* 0x000fe200078e000f */
[----:B------:R-:W5:Y:S01]  /*9550*/  LD.E.128 R48, desc[UR40][R48.64] ;  /* 0x0000002830307980 */ /* 0x000f62000c101d00 */
[----:B------:R-:W-:-:S02]  /*9560*/  IMAD.U32 R20, RZ, RZ, UR10 ;  /* 0x0000000aff147e24 */ /* 0x000fc4000f8e00ff */
[----:B------:R-:W-:Y:S01]  /*9570*/  IMAD.U32 R21, RZ, RZ, UR11 ;  /* 0x0000000bff157e24 */ /* 0x000fe2000f8e00ff */
[----:B------:R-:W-:Y:S01]  /*9580*/  ULDC.64 UR10, c[0x0][0xae0] ;  /* 0x0002b800000a7ab9 */ /* 0x000fe20000000a00 */
[----:B------:R-:W-:Y:S01]  /*9590*/  IMAD R79, R80, R79, R78 ;  /* 0x0000004f504f7224 */ /* 0x000fe200078e024e */
[----:B------:R-:W5:Y:S01]  /*95a0*/  LD.E.128 R4, desc[UR40][R4.64] ;  /* 0x0000002804047980 */ /* 0x000f62000c101d00 */
[----:B------:R-:W-:Y:S01]  /*95b0*/  IMAD R76, R76, UR10, RZ ;  /* 0x0000000a4c4c7c24 */ /* 0x000fe2000f8e02ff */
[----:B------:R-:W-:Y:S01]  /*95c0*/  LOP3.LUT R0, R81, 0x20, R0, 0xe2, !PT ;  /* 0x0000002051007812 */ /* 0x000fe200078ee200 */
[----:B------:R-:W-:Y:S01]  /*95d0*/  IMAD.U32 R21, RZ, RZ, UR4 ;  /* 0x00000004ff157e24 */ /* 0x000fe2000f8e00ff */
[----:B------:R-:W5:Y:S01]  /*95e0*/  LD.E.128 R12, desc[UR40][R12.64] ;  /* 0x000000280c0c7980 */ /* 0x000f62000c101d00 */
[----:B------:R-:W-:Y:S01]  /*95f0*/  IMAD R81, R77, UR11, R76 ;  /* 0x0000000b4d517c24 */ /* 0x000fe2000f8e024c */
[----:B------:R-:W-:Y:S02]  /*9600*/  ISETP.GE.AND P0, PT, R226, UR14, PT ;  /* 0x0000000ee2007c0c */ /* 0x000fe4000bf06270 */
[----:B------:R-:W5:Y:S01]  /*9610*/  LD.E.128 R52, desc[UR40][R52.64] ;  /* 0x0000002834347980 */ /* 0x000f62000c101d00 */
[----:B------:R-:W-:-:S03]  /*9620*/  SHF.R.S32.HI R76, RZ, 0x1f, R79 ;  /* 0x0000001fff4c7819 */ /* 0x000fc6000001144f */
[----:B------:R-:W5:Y:S01]  /*9630*/  LD.E.128 R56, desc[UR40][R56.64] ;  /* 0x0000002838387980 */ /* 0x000f62000c101d00 */
[----:B------:R-:W-:Y:S01]  /*9640*/  IMAD.WIDE.U32 R20, R77, UR10, R20 ;  /* 0x0000000a4d147c25 */ /* 0x000fe2000f8e0014 */
[----:B------:R-:W-:Y:S02]  /*9650*/  ULDC.64 UR10, c[0x0][0xad8] ;  /* 0x0002b600000a7ab9 */ /* 0x000fe40000000a00 */
[----:B------:R-:W5:Y:S01]  /*9660*/  LD.E.128 R72, desc[UR40][R72.64] ;  /* 0x0000002848487980 */ /* 0x000f62000c101d00 */
[----:B------:R-:W-:Y:S01]  /*9670*/  IMAD.U32 R88, RZ, RZ, UR43 ;  /* 0x0000002bff587e24 */ /* 0x000fe2000f8e00ff */
[----:B------:R-:W-:Y:S01]  /*9680*/  @!PT LDS RZ, [RZ] ;  /* 0x00000000fffff984 */ /* 0x000fe20000000800 */
[----:B------:R-:W-:Y:S01]  /*9690*/  @!PT LDS RZ, [RZ] ;  /* 0x00000000fffff984 */ /* 0x000fe20000000800 */
[----:B------:R-:W-:Y:S01]  /*96a0*/  @!PT LDS RZ, [RZ] ;  /* 0x00000000fffff984 */ /* 0x000fe20000000800 */
[----:B------:R-:W-:Y:S01]  /*96b0*/  @!PT LDS RZ, [RZ] ;  /* 0x00000000fffff984 */ /* 0x000fe20000000800 */
[----:B------:R0:W-:Y:S06]  /*96c0*/  MEMBAR.ALL.CTA ;  /* 0x0000000000007992 */ /* 0x0001ec0000008000 */
[----:B0-----:R-:W0:Y:S01]  /*96d0*/  FENCE.VIEW.ASYNC.S ;  /* 0x00000000000073c6 */ /* 0x001e220000000000 */
[----:B------:R-:W-:Y:S01]  /*96e0*/  SEL R77, RZ, 0x40, P0 ;  /* 0x00000040ff4d7807 */ /* 0x000fe20000000000 */
[----:B------:R-:W-:Y:S01]  /*96f0*/  IMAD.IADD R21, R21, 0x1, R81 ;  /* 0x0000000115157824 */ /* 0x000fe200078e0251 */
[----:B------:R-:W-:Y:S01]  /*9700*/  ISETP.GE.AND P0, PT, R225, UR14, PT ;  /* 0x0000000ee1007c0c */ /* 0x000fe2000bf06270 */
[----:B------:R-:W-:-:S02]  /*9710*/  IMAD R76, R76, UR10, RZ ;  /* 0x0000000a4c4c7c24 */ /* 0x000fc4000f8e02ff */
[----:B------:R-:W-:Y:S02]  /*9720*/  IMAD R88, R88, 0x40, R3 ;  /* 0x0000004058587824 */ /* 0x000fe400078e0203 */
[----:B------:R-:W-:Y:S01]  /*9730*/  IMAD R89, R80, UR8, RZ ;  /* 0x0000000850597c24 */ /* 0x000fe2000f8e02ff */
[----:B------:R-:W-:Y:S01]  /*9740*/  LOP3.LUT R0, R0, R77, RZ, 0xfc, !PT ;  /* 0x0000004d00007212 */ /* 0x000fe200078efcff */
[C---:B------:R-:W-:Y:S01]  /*9750*/  IMAD R77, R79.reuse, UR11, R76 ;  /* 0x0000000b4f4d7c24 */ /* 0x040fe2000f8e024c */
[----:B------:R-:W-:Y:S01]  /*9760*/  UIADD3 UR4, UR38, 0x28c20, URZ ;  /* 0x00028c2026047890 */ /* 0x000fe2000fffe03f */
[----:B------:R-:W-:Y:S01]  /*9770*/  IMAD.WIDE.U32 R20, R79, UR10, R20 ;  /* 0x0000000a4f147c25 */ /* 0x000fe2000f8e0014 */
[----:B------:R-:W-:Y:S01]  /*9780*/  SEL R3, RZ, 0x80, P0 ;  /* 0x00000080ff037807 */ /* 0x000fe20000000000 */
[----:B------:R-:W-:Y:S01]  /*9790*/  ULDC.64 UR10, c[0x0][0xa80] ;  /* 0x0002a000000a7ab9 */ /* 0x000fe20000000a00 */
[----:B------:R-:W-:Y:S01]  /*97a0*/  ISETP.GE.AND P0, PT, R88, R89, PT ;  /* 0x000000595800720c */ /* 0x000fe20003f06270 */
[----:B------:R-:W-:Y:S01]  /*97b0*/  IMAD.IADD R21, R21, 0x1, R77 ;  /* 0x0000000115157824 */ /* 0x000fe200078e024d */
[----:B------:R-:W-:Y:S01]  /*97c0*/  UPRMT UR4, URZ, 0x654, UR4 ;  /* 0x000006543f047896 */ /* 0x000fe20008000004 */
[----:B------:R-:W-:-:S04]  /*97d0*/  LEA R86, P1, R20, UR10, 0x1 ;  /* 0x0000000a14567c11 */ /* 0x000fc8000f8208ff */
[----:B------:R-:W-:Y:S01]  /*97e0*/  LEA.HI.X R87, R20, UR11, R21, 0x1, P1 ;  /* 0x0000000b14577c11 */ /* 0x000fe200088f0c15 */
[----:B------:R-:W-:Y:S01]  /*97f0*/  BSSY B1, `(.L_x_3415) ;  /* 0x000002c000017945 */ /* 0x000fe20003800000 */
[----:B0-----:R0:W1:Y:S02]  /*9800*/  SHFL.IDX PT, R20, R86, RZ, 0x181f ;  /* 0x00181fff56147589 */ /* 0x00106400000e0000 */
[----:B------:R-:W-:Y:S02]  /*9810*/  SYNCS.ARRIVE.TRANS64.RED.A1T0 RZ, [UR4], RZ ;  /* 0x000000ffffff79a7 */ /* 0x000fe40008100404 */
[----:B------:R0:W2:Y:S01]  /*9820*/  SHFL.IDX PT, R21, R87, RZ, 0x181f ;  /* 0x00181fff57157589 */ /* 0x0000a200000e0000 */
[----:B------:R-:W-:Y:S02]  /*9830*/  LOP3.LUT R3, R0, R3, RZ, 0xfc, !PT ;  /* 0x0000000300037212 */ /* 0x000fe400078efcff */
[----:B------:R-:W-:Y:S01]  /*9840*/  SHF.R.S32.HI R152, RZ, 0x1f, R192 ;  /* 0x0000001fff987819 */ /* 0x000fe200000114c0 */
[----:B------:R-:W-:Y:S06]  /*9850*/  @P0 BRA `(.L_x_3416) ;  /* 0x0000000000940947 */ /* 0x000fec0003800000 */
[----:B------:R-:W-:Y:S02]  /*9860*/  ISETP.GE.AND P1, PT, R192, UR14, PT ;  /* 0x0000000ec0007c0c */ /* 0x000fe4000bf26270 */
[----:B------:R-:W-:Y:S02]  /*9870*/  ISETP.GE.AND P0, PT, R2, UR14, PT ;  /* 0x0000000e02007c0c */ /* 0x000fe4000bf06270 */
[----:B------:R-:W-:Y:S02]  /*9880*/  ISETP.GE.AND P4, PT, R187, UR14, PT ;  /* 0x0000000ebb007c0c */ /* 0x000fe4000bf86270 */
[----:B------:R-:W-:Y:S02]  /*9890*/  ISETP.GE.AND P3, PT, R186, UR14, PT ;  /* 0x0000000eba007c0c */ /* 0x000fe4000bf66270 */
[----:B------:R-:W-:Y:S02]  /*98a0*/  SHF.R.S32.HI R80, RZ, 0x1f, R187 ;  /* 0x0000001fff507819 */ /* 0x000fe400000114bb */
[----:B------:R-:W-:-:S02]  /*98b0*/  SHF.R.S32.HI R81, RZ, 0x1f, R186 ;  /* 0x0000001fff517819 */ /* 0x000fc400000114ba */
[----:B------:R-:W-:Y:S02]  /*98c0*/  SHF.R.S32.HI R90, RZ, 0x1f, R185 ;  /* 0x0000001fff5a7819 */ /* 0x000fe400000114b9 */
[-C--:B-1----:R-:W-:Y:S01]  /*98d0*/  @!P1 LEA R76, P2, R192, R20.reuse, 0x1 ;  /* 0x00000014c04c9211 */ /* 0x082fe200078408ff */
[----:B--2---:R-:W-:Y:S02]  /*98e0*/  @!P0 IMAD.WIDE R78, R2, 0x2, R20 ;  /* 0x00000002024e8825 */ /* 0x004fe400078e0214 */
[----:B------:R-:W-:Y:S02]  /*98f0*/  @!P4 LEA R84, P5, R187, R20, 0x1 ;  /* 0x00000014bb54c211 */ /* 0x000fe400078a08ff */
[----:B------:R-:W-:Y:S01]  /*9900*/  @!P1 LEA.HI.X R77, R192, R21, R152, 0x1, P2 ;  /* 0x00000015c04d9211 */ /* 0x000fe200010f0c98 */
[----:B-----5:R1:W-:Y:S01]  /*9910*/  @!P0 ST.E.128 desc[UR40][R78.64], R4 ;  /* 0x000000044e008985 */ /* 0x0203e2000c101d28 */
[----:B------:R-:W-:Y:S02]  /*9920*/  ISETP.GE.AND P2, PT, R185, UR14, PT ;  /* 0x0000000eb9007c0c */ /* 0x000fe4000bf46270 */
[----:B------:R-:W-:Y:S01]  /*9930*/  LOP3.LUT P0, RZ, R0, 0x40, RZ, 0xc0, !PT ;  /* 0x0000004000ff7812 */ /* 0x000fe2000780c0ff */
[----:B------:R2:W-:Y:S01]  /*9940*/  @!P1 ST.E.128 desc[UR40][R76.64], R12 ;  /* 0x0000000c4c009985 */ /* 0x0005e2000c101d28 */
[----:B------:R-:W-:-:S02]  /*9950*/  ISETP.GE.AND P1, PT, R184, UR14, PT ;  /* 0x0000000eb8007c0c */ /* 0x000fc4000bf26270 */
[CC--:B------:R-:W-:Y:S02]  /*9960*/  @!P3 LEA R82, P6, R186.reuse, R20.reuse, 0x1 ;  /* 0x00000014ba52b211 */ /* 0x0c0fe400078c08ff */
[-C--:B------:R-:W-:Y:S02]  /*9970*/  @!P4 LEA.HI.X R85, R187, R21.reuse, R80, 0x1, P5 ;  /* 0x00000015bb55c211 */ /* 0x080fe400028f0c50 */
[-C--:B------:R-:W-:Y:S02]  /*9980*/  @!P3 LEA.HI.X R83, R186, R21.reuse, R81, 0x1, P6 ;  /* 0x00000015ba53b211 */ /* 0x080fe400030f0c51 */
[----:B------:R-:W-:Y:S01]  /*9990*/  LOP3.LUT P6, RZ, R3, 0x80, RZ, 0xc0, !PT ;  /* 0x0000008003ff7812 */ /* 0x000fe200078cc0ff */
[----:B------:R3:W-:Y:S01]  /*99a0*/  @!P4 ST.E.128 desc[UR40][R84.64], R28 ;  /* 0x0000001c5400c985 */ /* 0x0007e2000c101d28 */
[C---:B------:R-:W-:Y:S02]  /*99b0*/  @!P2 LEA R80, P5, R185.reuse, R20, 0x1 ;  /* 0x00000014b950a211 */ /* 0x040fe400078a08ff */
[----:B-1----:R-:W-:Y:S01]  /*99c0*/  SHF.R.S32.HI R5, RZ, 0x1f, R184 ;  /* 0x0000001fff057819 */ /* 0x002fe200000114b8 */
[----:B------:R3:W-:Y:S01]  /*99d0*/  @!P3 ST.E.128 desc[UR40][R82.64], R36 ;  /* 0x000000245200b985 */ /* 0x0007e2000c101d28 */
[----:B------:R-:W-:-:S02]  /*99e0*/  @!P2 LEA.HI.X R81, R185, R21, R90, 0x1, P5 ;  /* 0x00000015b951a211 */ /* 0x000fc400028f0c5a */
[CC--:B------:R-:W-:Y:S02]  /*99f0*/  @!P1 LEA R6, P5, R184.reuse, R20.reuse, 0x1 ;  /* 0x00000014b8069211 */ /* 0x0c0fe400078a08ff */
[----:B--2---:R-:W-:Y:S01]  /*9a00*/  SHF.R.S32.HI R15, RZ, 0x1f, R226 ;  /* 0x0000001fff0f7819 */ /* 0x004fe200000114e2 */
[----:B------:R3:W-:Y:S01]  /*9a10*/  @!P2 ST.E.128 desc[UR40][R80.64], R44 ;  /* 0x0000002c5000a985 */ /* 0x0007e2000c101d28 */
[-C--:B------:R-:W-:Y:S02]  /*9a20*/  @!P1 LEA.HI.X R7, R184, R21.reuse, R5, 0x1, P5 ;  /* 0x00000015b8079211 */ /* 0x080fe400028f0c05 */
[C---:B------:R-:W-:Y:S02]  /*9a30*/  @P0 LEA R4, P5, R226.reuse, R20, 0x1 ;  /* 0x00000014e2040211 */ /* 0x040fe400078a08ff */
[----:B------:R-:W-:Y:S01]  /*9a40*/  SHF.R.S32.HI R13, RZ, 0x1f, R225 ;  /* 0x0000001fff0d7819 */ /* 0x000fe200000114e1 */
[----:B------:R3:W-:Y:S01]  /*9a50*/  @!P1 ST.E.128 desc[UR40][R6.64], R52 ;  /* 0x0000003406009985 */ /* 0x0007e2000c101d28 */
[----:B------:R-:W-:-:S02]  /*9a60*/  @P0 LEA.HI.X R5, R226, R21, R15, 0x1, P5 ;  /* 0x00000015e2050211 */ /* 0x000fc400028f0c0f */
[----:B------:R-:W-:-:S03]  /*9a70*/  @P6 LEA R12, P5, R225, R20, 0x1 ;  /* 0x00000014e10c6211 */ /* 0x000fc600078a08ff */
[----:B------:R3:W-:Y:S01]  /*9a80*/  @P0 ST.E.128 desc[UR40][R4.64], R60 ;  /* 0x0000003c04000985 */ /* 0x0007e2000c101d28 */
[----:B------:R-:W-:-:S05]  /*9a90*/  @P6 LEA.HI.X R13, R225, R21, R13, 0x1, P5 ;  /* 0x00000015e10d6211 */ /* 0x000fca00028f0c0d */
[----:B------:R3:W-:Y:S04]  /*9aa0*/  @P6 ST.E.128 desc[UR40][R12.64], R68 ;  /* 0x000000440c006985 */ /* 0x0007e8000c101d28 */
.L_x_3416:
[----:B------:R-:W-:Y:S05]  /*9ab0*/  BSYNC B1 ;  /* 0x0000000000017941 */ /* 0x000fea0003800000 */
.L_x_3415:
[----:B---3-5:R-:W-:Y:S01]  /*9ac0*/  VIADD R6, R88, 0x20 ;  /* 0x0000002058067836 */ /* 0x028fe20000000000 */
[----:B------:R3:W4:Y:S04]  /*9ad0*/  SHFL.IDX PT, R5, R87, 0x1, 0x181f ;  /* 0x00381f0057057f89 */ /* 0x00072800000e0000 */
[----:B------:R-:W-:Y:S01]  /*9ae0*/  ISETP.GE.AND P0, PT, R6, R89, PT ;  /* 0x000000590600720c */ /* 0x000fe20003f06270 */
[----:B------:R3:W0:-:S12]  /*9af0*/  SHFL.IDX PT, R4, R86, 0x1, 0x181f ;  /* 0x00381f0056047f89 */ /* 0x00061800000e0000 */
[----:B---3--:R-:W-:Y:S05]  /*9b00*/  @P0 BRA `(.L_x_3417) ;  /* 0x0000002800040947 */ /* 0x008fea0003800000 */
[----:B------:R-:W-:Y:S02]  /*9b10*/  ISETP.GE.AND P0, PT, R192, UR14, PT ;  /* 0x0000000ec0007c0c */ /* 0x000fe4000bf06270 */
[----:B------:R-:W-:Y:S02]  /*9b20*/  ISETP.GE.AND P5, PT, R2, UR14, PT ;  /* 0x0000000e02007c0c */ /* 0x000fe4000bfa6270 */
[----:B------:R-:W-:Y:S02]  /*9b30*/  ISETP.GE.AND P2, PT, R187, UR14, PT ;  /* 0x0000000ebb007c0c */ /* 0x000fe4000bf46270 */
[----:B------:R-:W-:Y:S02]  /*9b40*/  ISETP.GE.AND P1, PT, R186, UR14, PT ;  /* 0x0000000eba007c0c */ /* 0x000fe4000bf26270 */
[----:B------:R-:W-:Y:S02]  /*9b50*/  ISETP.GE.AND P3, PT, R185, UR14, PT ;  /* 0x0000000eb9007c0c */ /* 0x000fe4000bf66270 */
[----:B------:R-:W-:-:S02]  /*9b60*/  SHF.R.S32.HI R15, RZ, 0x1f, R187 ;  /* 0x0000001fff0f7819 */ /* 0x000fc400000114bb */
[----:B--2---:R-:W-:Y:S02]  /*9b70*/  SHF.R.S32.HI R21, RZ, 0x1f, R186 ;  /* 0x0000001fff157819 */ /* 0x004fe400000114ba */
[----:B0-----:R-:W-:Y:S01]  /*9b80*/  @!P0 LEA R12, P4, R192, R4, 0x1 ;  /* 0x00000004c00c8211 */ /* 0x001fe200078808ff */
[----:B----4-:R-:W-:Y:S01]  /*9b90*/  @!P5 IMAD.WIDE R6, R2, 0x2, R4 ;  /* 0x000000020206d825 */ /* 0x010fe200078e0204 */
[----:B------:R-:W-:Y:S02]  /*9ba0*/  SHF.R.S32.HI R31, RZ, 0x1f, R184 ;  /* 0x0000001fff1f7819 */ /* 0x000fe400000114b8 */
[----:B------:R-:W-:Y:S02]  /*9bb0*/  @!P0 LEA.HI.X R13, R192, R5, R152, 0x1, P4 ;  /* 0x00000005c00d8211 */ /* 0x000fe400020f0c98 */
[----:B------:R-:W-:Y:S01]  /*9bc0*/  ISETP.GE.AND P4, PT, R184, UR14, PT ;  /* 0x0000000eb8007c0c */ /* 0x000fe2000bf86270 */
[----:B------:R0:W-:Y:S01]  /*9bd0*/  @!P5 ST.E.128 desc[UR40][R6.64], R8 ;  /* 0x000000080600d985 */ /* 0x0001e2000c101d28 */
[----:B------:R-:W-:-:S02]  /*9be0*/  LOP3.LUT P5, RZ, R0, 0x40, RZ, 0xc0, !PT ;  /* 0x0000004000ff7812 */ /* 0x000fc400078ac0ff */
[CC--:B------:R-:W-:Y:S01]  /*9bf0*/  @!P2 LEA R14, P6, R187.reuse, R4.reuse, 0x1 ;  /* 0x00000004bb0ea211 */ /* 0x0c0fe200078c08ff */
[----:B------:R3:W-:Y:S01]  /*9c00*/  @!P0 ST.E.128 desc[UR40][R12.64], R24 ;  /* 0x000000180c008985 */ /* 0x0007e2000c101d28 */
[----:B------:R-:W-:Y:S02]  /*9c10*/  SHF.R.S32.HI R0, RZ, 0x1f, R185 ;  /* 0x0000001fff007819 */ /* 0x000fe400000114b9 */
[----:B------:R-:W-:Y:S02]  /*9c20*/  @!P2 LEA.HI.X R15, R187, R5, R15, 0x1, P6 ;  /* 0x00000005bb0fa211 */ /* 0x000fe400030f0c0f */
[-C--:B-1----:R-:W-:Y:S02]  /*9c30*/  @!P1 LEA R20, P6, R186, R4.reuse, 0x1 ;  /* 0x00000004ba149211 */ /* 0x082fe400078c08ff */
[----:B------:R-:W-:Y:S01]  /*9c40*/  SHF.R.S32.HI R37, RZ, 0x1f, R226 ;  /* 0x0000001fff257819 */ /* 0x000fe200000114e2 */
[----:B------:R3:W-:Y:S01]  /*9c50*/  @!P2 ST.E.128 desc[UR40][R14.64], R32 ;  /* 0x000000200e00a985 */ /* 0x0007e2000c101d28 */
[----:B------:R-:W-:-:S02]  /*9c60*/  @!P3 LEA R28, P2, R185, R4, 0x1 ;  /* 0x00000004b91cb211 */ /* 0x000fc400078408ff */
[-C--:B------:R-:W-:Y:S02]  /*9c70*/  @!P4 LEA R30, P0, R184, R4.reuse, 0x1 ;  /* 0x00000004b81ec211 */ /* 0x080fe400078008ff */
[-C--:B------:R-:W-:Y:S02]  /*9c80*/  @!P1 LEA.HI.X R21, R186, R5.reuse, R21, 0x1, P6 ;  /* 0x00000005ba159211 */ /* 0x080fe400030f0c15 */
[----:B0-----:R-:W-:Y:S02]  /*9c90*/  @P5 LEA R6, P6, R226, R4, 0x1 ;  /* 0x00000004e2065211 */ /* 0x001fe400078c08ff */
[-C--:B------:R-:W-:Y:S01]  /*9ca0*/  @!P3 LEA.HI.X R29, R185, R5.reuse, R0, 0x1, P2 ;  /* 0x00000005b91db211 */ /* 0x080fe200010f0c00 */
[----:B------:R3:W-:Y:S01]  /*9cb0*/  @!P1 ST.E.128 desc[UR40][R20.64], R40 ;  /* 0x0000002814009985 */ /* 0x0007e2000c101d28 */
[-C--:B------:R-:W-:Y:S02]  /*9cc0*/  @!P4 LEA.HI.X R31, R184, R5.reuse, R31, 0x1, P0 ;  /* 0x00000005b81fc211 */ /* 0x080fe400000f0c1f */
[----:B------:R-:W-:Y:S01]  /*9cd0*/  @P5 LEA.HI.X R7, R226, R5, R37, 0x1, P6 ;  /* 0x00000005e2075211 */ /* 0x000fe200030f0c25 */
[----:B------:R3:W-:Y:S01]  /*9ce0*/  @!P3 ST.E.128 desc[UR40][R28.64], R48 ;  /* 0x000000301c00b985 */ /* 0x0007e2000c101d28 */
[----:B------:R-:W-:-:S03]  /*9cf0*/  LOP3.LUT P0, RZ, R3, 0x80, RZ, 0xc0, !PT ;  /* 0x0000008003ff7812 */ /* 0x000fc6000780c0ff */
[----:B------:R3:W-:Y:S04]  /*9d00*/  @!P4 ST.E.128 desc[UR40][R30.64], R56 ;  /* 0x000000381e00c985 */ /* 0x0007e8000c101d28 */
[----:B------:R3:W-:Y:S06]  /*9d10*/  @P5 ST.E.128 desc[UR40][R6.64], R64 ;  /* 0x0000004006005985 */ /* 0x0007ec000c101d28 */
[----:B------:R-:W-:Y:S05]  /*9d20*/  @!P0 BRA `(.L_x_3417) ;  /* 0x00000024007c8947 */ /* 0x000fea0003800000 */
[----:B------:R-:W-:Y:S02]  /*9d30*/  LEA R4, P0, R225, R4, 0x1 ;  /* 0x00000004e1047211 */ /* 0x000fe400078008ff */
[----:B------:R-:W-:-:S04]  /*9d40*/  SHF.R.S32.HI R0, RZ, 0x1f, R225 ;  /* 0x0000001fff007819 */ /* 0x000fc800000114e1 */
[----:B------:R-:W-:-:S05]  /*9d50*/  LEA.HI.X R5, R225, R5, R0, 0x1, P0 ;  /* 0x00000005e1057211 */ /* 0x000fca00000f0c00 */
[----:B------:R0:W-:Y:S01]  /*9d60*/  ST.E.128 desc[UR40][R4.64], R72 ;  /* 0x0000004804007985 */ /* 0x0001e2000c101d28 */
[----:B------:R-:W-:Y:S05]  /*9d70*/  BRA `(.L_x_3417) ;  /* 0x0000002400687947 */ /* 0x000fea0003800000 */
.L_x_3414:
[----:B------:R-:W2:Y:S01]  /*9d80*/  LDL R0, [R1+0x58] ;  /* 0x0000580001007983 */ /* 0x000ea20000100800 */
[----:B------:R-:W-:Y:S01]  /*9d90*/  ULDC.64 UR12, c[0x0][0xb08] ;  /* 0x0002c200000c7ab9 */ /* 0x000fe20000000a00 */
[----:B------:R-:W-:Y:S01]  /*9da0*/  ULDC UR14, c[0x0][0xbe8] ;  /* 0x0002fa00000e7ab9 */ /* 0x000fe20000000800 */
[----:B------:R-:W-:Y:S01]  /*9db0*/  UIMAD UR18, UR18, UR12, URZ ;  /* 0x0000000c121272a4 */ /* 0x000fe2000f8e023f */
[----:B0-----:R-:W-:Y:S01]  /*9dc0*/  IMAD.U32 R6, RZ, RZ, UR43 ;  /* 0x0000002bff067e24 */ /* 0x001fe2000f8e00ff */
[----:B------:R-:W-:Y:S01]  /*9dd0*/  UIMAD.WIDE.U32 UR10, UR4, UR12, URZ ;  /* 0x0000000c040a72a5 */ /* 0x000fe2000f8e003f */
[----:B------:R-:W-:Y:S01]  /*9de0*/  BSSY B1, `(.L_x_3418) ;  /* 0x00000cc000017945 */ /* 0x000fe20003800000 */
[----:B------:R-:W-:Y:S01]  /*9df0*/  UIMAD UR18, UR4, UR13, UR18 ;  /* 0x0000000d041272a4 */ /* 0x000fe2000f8e0212 */
[----:B------:R-:W-:Y:S01]  /*9e00*/  SHF.R.S32.HI R21, RZ, 0x1f, R203 ;  /* 0x0000001fff157819 */ /* 0x000fe200000114cb */
[----:B------:R-:W-:Y:S01]  /*9e10*/  UISETP.NE.AND UP0, UPT, UR14, 0x1, UPT ;  /* 0x000000010e00788c */ /* 0x000fe2000bf05270 */
[----:B------:R-:W-:Y:S01]  /*9e20*/  SHF.R.S32.HI R152, RZ, 0x1f, R204 ;  /* 0x0000001fff987819 */ /* 0x000fe200000114cc */
[----:B------:R-:W-:Y:S01]  /*9e30*/  UIADD3 UR11, UR11, UR18, URZ ;  /* 0x000000120b0b7290 */ /* 0x000fe2000fffe03f */
[----:B------:R-:W-:Y:S01]  /*9e40*/  SHF.R.S32.HI R153, RZ, 0x1f, R205 ;  /* 0x0000001fff997819 */ /* 0x000fe200000114cd */
[----:B------:R-:W-:Y:S01]  /*9e50*/  ULDC.64 UR12, c[0x0][0xb38] ;  /* 0x0002ce00000c7ab9 */ /* 0x000fe20000000a00 */
[----:B------:R-:W-:Y:S01]  /*9e60*/  USHF.R.S32.HI UR4, URZ, 0x1f, UR9 ;  /* 0x0000001f3f047899 */ /* 0x000fe20008011409 */
[----:B------:R-:W-:Y:S01]  /*9e70*/  PLOP3.LUT P0, PT, PT, PT, UP0, 0x80, 0x0 ;  /* 0x000000000000781c */ /* 0x000fe20003f0f008 */
[----:B------:R-:W-:Y:S01]  /*9e80*/  UIMAD.WIDE.U32 UR10, UR44, UR12, UR10 ;  /* 0x0000000c2c0a72a5 */ /* 0x000fe2000f8e000a */
[----:B------:R-:W-:Y:S01]  /*9e90*/  SHF.R.S32.HI R154, RZ, 0x1f, R206 ;  /* 0x0000001fff9a7819 */ /* 0x000fe200000114ce */
[----:B------:R-:W-:Y:S01]  /*9ea0*/  UIMAD UR8, UR8, UR14, URZ ;  /* 0x0000000e080872a4 */ /* 0x000fe2000f8e023f */
[----:B------:R-:W-:Y:S01]  /*9eb0*/  SHF.R.S32.HI R155, RZ, 0x1f, R207 ;  /* 0x0000001fff9b7819 */ /* 0x000fe200000114cf */
[----:B------:R-:W-:Y:S01]  /*9ec0*/  UIMAD UR11, UR44, UR13, UR11 ;  /* 0x0000000d2c0b72a4 */ /* 0x000fe2000f8e020b */
[----:B------:R-:W-:-:S02]  /*9ed0*/  SHF.R.S32.HI R156, RZ, 0x1f, R208 ;  /* 0x0000001fff9c7819 */ /* 0x000fc400000114d0 */
[----:B------:R-:W-:Y:S01]  /*9ee0*/  ULDC.64 UR12, c[0x0][0xb40] ;  /* 0x0002d000000c7ab9 */ /* 0x000fe20000000a00 */
[----:B------:R-:W-:Y:S01]  /*9ef0*/  SHF.R.S32.HI R157, RZ, 0x1f, R209 ;  /* 0x0000001fff9d7819 */ /* 0x000fe200000114d1 */
[----:B------:R-:W-:Y:S01]  /*9f00*/  UIMAD UR4, UR4, UR12, URZ ;  /* 0x0000000c040472a4 */ /* 0x000fe2000f8e023f */
[----:B------:R-:W-:Y:S01]  /*9f10*/  SHF.R.S32.HI R158, RZ, 0x1f, R210 ;  /* 0x0000001fff9e7819 */ /* 0x000fe200000114d2 */
[----:B------:R-:W-:Y:S01]  /*9f20*/  UIMAD.WIDE.U32 UR10, UR9, UR12, UR10 ;  /* 0x0000000c090a72a5 */ /* 0x000fe2000f8e000a */
[----:B------:R-:W-:Y:S01]  /*9f30*/  SHF.R.S32.HI R159, RZ, 0x1f, R211 ;  /* 0x0000001fff9f7819 */ /* 0x000fe200000114d3 */
[----:B------:R-:W-:Y:S01]  /*9f40*/  UIMAD UR4, UR9, UR13, UR4 ;  /* 0x0000000d090472a4 */ /* 0x000fe2000f8e0204 */
[----:B------:R-:W-:Y:S02]  /*9f50*/  SHF.R.S32.HI R160, RZ, 0x1f, R212 ;  /* 0x0000001fffa07819 */ /* 0x000fe400000114d4 */
[----:B------:R-:W-:Y:S01]  /*9f60*/  @UP0 ULDC UR9, c[0x0][0xbec] ;  /* 0x0002fb0000090ab9 */ /* 0x000fe20000000800 */
[----:B------:R-:W-:Y:S01]  /*9f70*/  UIADD3 UR11, UR11, UR4, URZ ;  /* 0x000000040b0b7290 */ /* 0x000fe2000fffe03f */
[----:B------:R-:W-:Y:S01]  /*9f80*/  SHF.R.S32.HI R161, RZ, 0x1f, R213 ;  /* 0x0000001fffa17819 */ /* 0x000fe200000114d5 */
[----:B------:R-:W-:Y:S01]  /*9f90*/  ULDC.64 UR12, c[0x0][0xb48] ;  /* 0x0002d200000c7ab9 */ /* 0x000fe20000000a00 */
[----:B------:R-:W-:Y:S01]  /*9fa0*/  @UP0 ULDC UR4, c[0x0][0xbf0] ;  /* 0x0002fc0000040ab9 */ /* 0x000fe20000000800 */
[----:B------:R-:W-:Y:S01]  /*9fb0*/  UIMAD.WIDE.U32 UR10, UR45, UR12, UR10 ;  /* 0x0000000c2d0a72a5 */ /* 0x000fe2000f8e000a */
[----:B------:R-:W-:-:S02]  /*9fc0*/  SHF.R.S32.HI R162, RZ, 0x1f, R214 ;  /* 0x0000001fffa27819 */ /* 0x000fc400000114d6 */
[----:B------:R-:W-:Y:S01]  /*9fd0*/  SHF.R.S32.HI R163, RZ, 0x1f, R215 ;  /* 0x0000001fffa37819 */ /* 0x000fe200000114d7 */
[----:B------:R-:W-:Y:S01]  /*9fe0*/  UIMAD UR45, UR45, UR13, UR11 ;  /* 0x0000000d2d2d72a4 */ /* 0x000fe2000f8e020b */
[----:B------:R-:W-:Y:S01]  /*9ff0*/  SHF.R.S32.HI R164, RZ, 0x1f, R216 ;  /* 0x0000001fffa47819 */ /* 0x000fe200000114d8 */
[----:B------:R-:W-:Y:S01]  /*a000*/  IMAD.U32 R5, RZ, RZ, UR11 ;  /* 0x0000000bff057e24 */ /* 0x000fe2000f8e00ff */
[----:B------:R-:W-:Y:S01]  /*a010*/  ULDC.64 UR12, c[0x0][0xb30] ;  /* 0x0002cc00000c7ab9 */ /* 0x000fe20000000a00 */
[----:B------:R-:W-:Y:S01]  /*a020*/  IMAD.U32 R4, RZ, RZ, UR10 ;  /* 0x0000000aff047e24 */ /* 0x000fe2000f8e00ff */
[----:B------:R-:W-:Y:S01]  /*a030*/  ULDC.64 UR10, c[0x0][0xb28] ;  /* 0x0002ca00000a7ab9 */ /* 0x000fe20000000a00 */
[----:B------:R-:W-:Y:S01]  /*a040*/  IMAD.U32 R5, RZ, RZ, UR45 ;  /* 0x0000002dff057e24 */ /* 0x000fe2000f8e00ff */
[----:B------:R-:W-:Y:S02]  /*a050*/  SHF.R.S32.HI R165, RZ, 0x1f, R217 ;  /* 0x0000001fffa57819 */ /* 0x000fe400000114d9 */
[----:B------:R-:W-:-:S02]  /*a060*/  SHF.R.S32.HI R166, RZ, 0x1f, R218 ;  /* 0x0000001fffa67819 */ /* 0x000fc400000114da */
[----:B------:R-:W-:Y:S02]  /*a070*/  SHF.R.S32.HI R167, RZ, 0x1f, R219 ;  /* 0x0000001fffa77819 */ /* 0x000fe400000114db */
[----:B------:R-:W-:Y:S02]  /*a080*/  SHF.R.S32.HI R168, RZ, 0x1f, R220 ;  /* 0x0000001fffa87819 */ /* 0x000fe400000114dc */
[----:B------:R-:W-:Y:S02]  /*a090*/  SHF.R.S32.HI R13, RZ, 0x1f, R221 ;  /* 0x0000001fff0d7819 */ /* 0x000fe400000114dd */
[----:B------:R-:W-:Y:S02]  /*a0a0*/  SHF.R.S32.HI R169, RZ, 0x1f, R222 ;  /* 0x0000001fffa97819 */ /* 0x000fe400000114de */
[----:B------:R-:W-:Y:S02]  /*a0b0*/  SHF.R.S32.HI R170, RZ, 0x1f, R223 ;  /* 0x0000001fffaa7819 */ /* 0x000fe400000114df */
[----:B------:R-:W-:Y:S01]  /*a0c0*/  SHF.R.S32.HI R171, RZ, 0x1f, R17 ;  /* 0x0000001fffab7819 */ /* 0x000fe20000011411 */
[----:B--2---:R-:W-:-:S04]  /*a0d0*/  IMAD R6, R6, 0x40, R0 ;  /* 0x0000004006067824 */ /* 0x004fc800078e0200 */
[----:B------:R-:W-:-:S04]  /*a0e0*/  @P0 IMAD.HI.U32 R0, R6, UR9, RZ ;  /* 0x0000000906000c27 */ /* 0x000fc8000f8e00ff */
[----:B------:R-:W-:Y:S01]  /*a0f0*/  IMAD.MOV.U32 R3, RZ, RZ, R6 ;  /* 0x000000ffff037224 */ /* 0x000fe200078e0006 */
[----:B------:R-:W-:Y:S01]  /*a100*/  @P0 SHF.R.U32.HI R3, RZ, UR4, R0 ;  /* 0x00000004ff030c19 */ /* 0x000fe20008011600 */
[----:B------:R-:W-:-:S03]  /*a110*/  UIADD3 UR4, UR38, 0x28c20, URZ ;  /* 0x00028c2026047890 */ /* 0x000fc6000fffe03f */
[--C-:B------:R-:W-:Y:S01]  /*a120*/  SHF.R.S32.HI R0, RZ, 0x1f, R3.reuse ;  /* 0x0000001fff007819 */ /* 0x100fe20000011403 */
[----:B------:R-:W-:Y:S01]  /*a130*/  IMAD.MOV R7, RZ, RZ, -R3 ;  /* 0x000000ffff077224 */ /* 0x000fe200078e0a03 */
[----:B------:R-:W-:Y:S01]  /*a140*/  UPRMT UR4, URZ, 0x654, UR4 ;  /* 0x000006543f047896 */ /* 0x000fe20008000004 */
[----:B------:R-:W-:-:S04]  /*a150*/  IMAD.WIDE.U32 R4, R3, UR12, R4 ;  /* 0x0000000c03047c25 */ /* 0x000fc8000f8e0004 */
[----:B------:R-:W-:Y:S02]  /*a160*/  IMAD R0, R0, UR12, RZ ;  /* 0x0000000c00007c24 */ /* 0x000fe4000f8e02ff */
[----:B------:R-:W-:Y:S02]  /*a170*/  IMAD R7, R7, UR14, R6 ;  /* 0x0000000e07077c24 */ /* 0x000fe4000f8e0206 */
[----:B------:R-:W-:Y:S01]  /*a180*/  IMAD R9, R3, UR13, R0 ;  /* 0x0000000d03097c24 */ /* 0x000fe2000f8e0200 */
[----:B------:R-:W-:Y:S02]  /*a190*/  SYNCS.ARRIVE.TRANS64.RED.A1T0 RZ, [UR4], RZ ;  /* 0x000000ffffff79a7 */ /* 0x000fe40008100404 */
[----:B------:R-:W-:Y:S01]  /*a1a0*/  SHF.R.S32.HI R0, RZ, 0x1f, R7 ;  /* 0x0000001fff007819 */ /* 0x000fe20000011407 */
[----:B------:R-:W-:Y:S02]  /*a1b0*/  IMAD.IADD R5, R5, 0x1, R9 ;  /* 0x0000000105057824 */ /* 0x000fe400078e0209 */
[----:B------:R-:W-:-:S02]  /*a1c0*/  IMAD.U32 R9, RZ, RZ, UR43 ;  /* 0x0000002bff097e24 */ /* 0x000fc4000f8e00ff */
[----:B------:R-:W-:Y:S02]  /*a1d0*/  IMAD R0, R0, UR10, RZ ;  /* 0x0000000a00007c24 */ /* 0x000fe4000f8e02ff */
[----:B------:R-:W-:-:S04]  /*a1e0*/  IMAD.WIDE.U32 R4, R7, UR10, R4 ;  /* 0x0000000a07047c25 */ /* 0x000fc8000f8e0004 */
[----:B------:R-:W-:Y:S01]  /*a1f0*/  IMAD R3, R7, UR11, R0 ;  /* 0x0000000b07037c24 */ /* 0x000fe2000f8e0200 */
[----:B------:R-:W-:Y:S01]  /*a200*/  ULDC.64 UR10, c[0x0][0xb00] ;  /* 0x0002c000000a7ab9 */ /* 0x000fe20000000a00 */
[----:B------:R-:W-:Y:S02]  /*a210*/  IMAD R0, R9, 0x40, R16 ;  /* 0x0000004009007824 */ /* 0x000fe400078e0210 */
[----:B------:R-:W-:Y:S01]  /*a220*/  IMAD.IADD R5, R5, 0x1, R3 ;  /* 0x0000000105057824 */ /* 0x000fe200078e0203 */
[----:B------:R-:W-:Y:S02]  /*a230*/  LEA R3, P1, R4, UR10, 0x2 ;  /* 0x0000000a04037c11 */ /* 0x000fe4000f8210ff */
[----:B------:R-:W-:Y:S02]  /*a240*/  ISETP.GE.AND P0, PT, R0, UR8, PT ;  /* 0x0000000800007c0c */ /* 0x000fe4000bf06270 */
[----:B------:R-:W-:Y:S01]  /*a250*/  LEA.HI.X R10, R4, UR11, R5, 0x2, P1 ;  /* 0x0000000b040a7c11 */ /* 0x000fe200088f1405 */
[----:B------:R0:W1:Y:S04]  /*a260*/  SHFL.IDX PT, R11, R3, RZ, 0x1c1f ;  /* 0x001c1fff030b7589 */ /* 0x00006800000e0000 */
[----:B------:R0:W2:Y:S06]  /*a270*/  SHFL.IDX PT, R12, R10, RZ, 0x1c1f ;  /* 0x001c1fff0a0c7589 */ /* 0x0000ac00000e0000 */
[----:B------:R-:W-:Y:S05]  /*a280*/  @P0 BRA `(.L_x_3419) ;  /* 0x0000000800040947 */ /* 0x000fea0003800000 */
[----:B------:R-:W-:Y:S02]  /*a290*/  ULDC UR4, c[0x0][0xac8] ;  /* 0x0002b20000047ab9 */ /* 0x000fe40000000800 */
[----:B------:R-:W-:Y:S02]  /*a2a0*/  ISETP.GE.AND P3, PT, R17, UR4, PT ;  /* 0x0000000411007c0c */ /* 0x000fe4000bf66270 */
[----:B------:R-:W-:Y:S02]  /*a2b0*/  ISETP.GE.AND P4, PT, R223, UR4, PT ;  /* 0x00000004df007c0c */ /* 0x000fe4000bf86270 */
[----:B------:R-:W-:Y:S02]  /*a2c0*/  ISETP.GE.AND P2, PT, R222, UR4, PT ;  /* 0x00000004de007c0c */ /* 0x000fe4000bf46270 */
[----:B------:R-:W-:-:S07]  /*a2d0*/  ISETP.GE.AND P1, PT, R221, UR4, PT ;  /* 0x00000004dd007c0c */ /* 0x000fce000bf26270 */
[-C--:B-1----:R-:W-:Y:S02]  /*a2e0*/  @!P3 LEA R4, P0, R17, R11.reuse, 0x2 ;  /* 0x0000000b1104b211 */ /* 0x082fe400078010ff */
[----:B------:R-:W-:Y:S02]  /*a2f0*/  @!P4 LEA R6, P5, R223, R11, 0x2 ;  /* 0x0000000bdf06c211 */ /* 0x000fe400078a10ff */
[-C--:B--2---:R-:W-:Y:S02]  /*a300*/  @!P3 LEA.HI.X R5, R17, R12.reuse, R171, 0x2, P0 ;  /* 0x0000000c1105b211 */ /* 0x084fe400000f14ab */
[----:B------:R-:W-:Y:S02]  /*a310*/  ISETP.GE.AND P0, PT, R220, UR4, PT ;  /* 0x00000004dc007c0c */ /* 0x000fe4000bf06270 */
[----:B------:R-:W-:Y:S01]  /*a320*/  @!P4 LEA.HI.X R7, R223, R12, R170, 0x2, P5 ;  /* 0x0000000cdf07c211 */ /* 0x000fe200028f14aa */
[----:B------:R1:W-:Y:S01]  /*a330*/  @!P3 ST.E.64 desc[UR40][R4.64], R24 ;  /* 0x000000180400b985 */ /* 0x0003e2000c101b28 */
[----:B------:R-:W-:-:S03]  /*a340*/  ISETP.GE.AND P3, PT, R219, UR4, PT ;  /* 0x00000004db007c0c */ /* 0x000fc6000bf66270 */
[----:B------:R2:W-:Y:S01]  /*a350*/  @!P4 ST.E.64 desc[UR40][R6.64], R28 ;  /* 0x0000001c0600c985 */ /* 0x0005e2000c101b28 */
[----:B------:R-:W-:Y:S02]  /*a360*/  ISETP.GE.AND P4, PT, R218, UR4, PT ;  /* 0x00000004da007c0c */ /* 0x000fe4000bf86270 */
[CC--:B-1----:R-:W-:Y:S02]  /*a370*/  @!P2 LEA R4, P6, R222.reuse, R11.reuse, 0x2 ;  /* 0x0000000bde04a211 */ /* 0x0c2fe400078c10ff */
[CC--:B--2---:R-:W-:Y:S02]  /*a380*/  @!P1 LEA R6, P5, R221.reuse, R11.reuse, 0x2 ;  /* 0x0000000bdd069211 */ /* 0x0c4fe400078a10ff */
[-C--:B------:R-:W-:Y:S02]  /*a390*/  @!P2 LEA.HI.X R5, R222, R12.reuse, R169, 0x2, P6 ;  /* 0x0000000cde05a211 */ /* 0x080fe400030f14a9 */
[----:B------:R-:W-:Y:S02]  /*a3a0*/  @!P0 LEA R8, P6, R220, R11, 0x2 ;  /* 0x0000000bdc088211 */ /* 0x000fe400078c10ff */
[----:B------:R-:W-:Y:S01]  /*a3b0*/  @!P1 LEA.HI.X R7, R221, R12, R13, 0x2, P5 ;  /* 0x0000000cdd079211 */ /* 0x000fe200028f140d */
[----:B------:R1:W-:Y:S01]  /*a3c0*/  @!P2 ST.E.64 desc[UR40][R4.64], R32 ;  /* 0x000000200400a985 */ /* 0x0003e2000c101b28 */
[----:B------:R-:W-:-:S02]  /*a3d0*/  ISETP.GE.AND P5, PT, R217, UR4, PT ;  /* 0x00000004d9007c0c */ /* 0x000fc4000bfa6270 */
[----:B------:R-:W-:Y:S01]  /*a3e0*/  @!P0 LEA.HI.X R9, R220, R12, R168, 0x2, P6 ;  /* 0x0000000cdc098211 */ /* 0x000fe200030f14a8 */
[----:B------:R2:W-:Y:S04]  /*a3f0*/  @!P1 ST.E.64 desc[UR40][R6.64], R36 ;  /* 0x0000002406009985 */ /* 0x0005e8000c101b28 */
[----:B------:R3:W-:Y:S01]  /*a400*/  @!P0 ST.E.64 desc[UR40][R8.64], R40 ;  /* 0x0000002808008985 */ /* 0x0007e2000c101b28 */
[----:B------:R-:W-:Y:S02]  /*a410*/  ISETP.GE.AND P0, PT, R216, UR4, PT ;  /* 0x00000004d8007c0c */ /* 0x000fe4000bf06270 */
[-C--:B-1----:R-:W-:Y:S02]  /*a420*/  @!P3 LEA R4, P1, R219, R11.reuse, 0x2 ;  /* 0x0000000bdb04b211 */ /* 0x082fe400078210ff */
[----:B--2---:R-:W-:-:S02]  /*a430*/  @!P4 LEA R6, P2, R218, R11, 0x2 ;  /* 0x0000000bda06c211 */ /* 0x004fc400078410ff */
[-C--:B------:R-:W-:Y:S02]  /*a440*/  @!P3 LEA.HI.X R5, R219, R12.reuse, R167, 0x2, P1 ;  /* 0x0000000cdb05b211 */ /* 0x080fe400008f14a7 */
[----:B------:R-:W-:Y:S02]  /*a450*/  ISETP.GE.AND P1, PT, R215, UR4, PT ;  /* 0x00000004d7007c0c */ /* 0x000fe4000bf26270 */
[----:B------:R-:W-:Y:S01]  /*a460*/  @!P4 LEA.HI.X R7, R218, R12, R166, 0x2, P2 ;  /* 0x0000000cda07c211 */ /* 0x000fe200010f14a6 */
[----:B------:R1:W-:Y:S01]  /*a470*/  @!P3 ST.E.64 desc[UR40][R4.64], R44 ;  /* 0x0000002c0400b985 */ /* 0x0003e2000c101b28 */
[----:B------:R-:W-:Y:S02]  /*a480*/  ISETP.GE.AND P2, PT, R214, UR4, PT ;  /* 0x00000004d6007c0c */ /* 0x000fe4000bf46270 */
[----:B---3--:R-:W-:Y:S01]  /*a490*/  @!P5 LEA R8, P6, R217, R11, 0x2 ;  /* 0x0000000bd908d211 */ /* 0x008fe200078c10ff */
[----:B------:R2:W-:Y:S01]  /*a4a0*/  @!P4 ST.E.64 desc[UR40][R6.64], R48 ;  /* 0x000000300600c985 */ /* 0x0005e2000c101b28 */
[----:B------:R-:W-:-:S02]  /*a4b0*/  ISETP.GE.AND P3, PT, R213, UR4, PT ;  /* 0x00000004d5007c0c */ /* 0x000fc4000bf66270 */
[----:B------:R-:W-:Y:S02]  /*a4c0*/  @!P5 LEA.HI.X R9, R217, R12, R165, 0x2, P6 ;  /* 0x0000000cd909d211 */ /* 0x000fe400030f14a5 */
[----:B------:R-:W-:-:S03]  /*a4d0*/  ISETP.GE.AND P4, PT, R212, UR4, PT ;  /* 0x00000004d4007c0c */ /* 0x000fc6000bf86270 */
[----:B------:R3:W-:Y:S01]  /*a4e0*/  @!P5 ST.E.64 desc[UR40][R8.64], R52 ;  /* 0x000000340800d985 */ /* 0x0007e2000c101b28 */
[CC--:B-1----:R-:W-:Y:S02]  /*a4f0*/  @!P0 LEA R4, P6, R216.reuse, R11.reuse, 0x2 ;  /* 0x0000000bd8048211 */ /* 0x0c2fe400078c10ff */
[CC--:B--2---:R-:W-:Y:S02]  /*a500*/  @!P1 LEA R6, P5, R215.reuse, R11.reuse, 0x2 ;  /* 0x0000000bd7069211 */ /* 0x0c4fe400078a10ff */
[-C--:B------:R-:W-:Y:S02]  /*a510*/  @!P0 LEA.HI.X R5, R216, R12.reuse, R164, 0x2, P6 ;  /* 0x0000000cd8058211 */ /* 0x080fe400030f14a4 */
[----:B------:R-:W-:Y:S02]  /*a520*/  @!P1 LEA.HI.X R7, R215, R12, R163, 0x2, P5 ;  /* 0x0000000cd7079211 */ /* 0x000fe400028f14a3 */
[----:B------:R-:W-:Y:S01]  /*a530*/  ISETP.GE.AND P5, PT, R211, UR4, PT ;  /* 0x00000004d3007c0c */ /* 0x000fe2000bfa6270 */
[----:B------:R1:W-:Y:S01]  /*a540*/  @!P0 ST.E.64 desc[UR40][R4.64], R56 ;  /* 0x0000003804008985 */ /* 0x0003e2000c101b28 */
[----:B---3--:R-:W-:-:S02]  /*a550*/  @!P2 LEA R8, P6, R214, R11, 0x2 ;  /* 0x0000000bd608a211 */ /* 0x008fc400078c10ff */
[----:B------:R-:W-:Y:S01]  /*a560*/  ISETP.GE.AND P0, PT, R210, UR4, PT ;  /* 0x00000004d2007c0c */ /* 0x000fe2000bf06270 */
[----:B------:R2:W-:Y:S01]  /*a570*/  @!P1 ST.E.64 desc[UR40][R6.64], R60 ;  /* 0x0000003c06009985 */ /* 0x0005e2000c101b28 */
        /* <DEDUP_REMOVED lines=9> */
[----:B---3--:R-:W-:-:S03]  /*a610*/  @!P5 LEA R8, P6, R211, R11, 0x2 ;  /* 0x0000000bd308d211 */ /* 0x008fc600078c10ff */
[----:B------:R2:W-:Y:S01]  /*a620*/  @!P4 ST.E.64 desc[UR40][R6.64], R72 ;  /* 0x000000480600c985 */ /* 0x0005e2000c101b28 */
[----:B------:R-:W-:-:S05]  /*a630*/  @!P5 LEA.HI.X R9, R211, R12, R159, 0x2, P6 ;  /* 0x0000000cd309d211 */ /* 0x000fca00030f149f */
[----:B------:R3:W-:Y:S01]  /*a640*/  @!P5 ST.E.64 desc[UR40][R8.64], R76 ;  /* 0x0000004c0800d985 */ /* 0x0007e2000c101b28 */
[----:B------:R-:W-:Y:S02]  /*a650*/  ISETP.GE.AND P5, PT, R207, UR4, PT ;  /* 0x00000004cf007c0c */ /* 0x000fe4000bfa6270 */
[----:B-1----:R-:W-:-:S04]  /*a660*/  @!P0 LEA R4, P4, R210, R11, 0x2 ;  /* 0x0000000bd2048211 */ /* 0x002fc800078810ff */
[-C--:B------:R-:W-:Y:S02]  /*a670*/  @!P0 LEA.HI.X R5, R210, R12.reuse, R158, 0x2, P4 ;  /* 0x0000000cd2058211 */ /* 0x080fe400020f149e */
[----:B------:R-:W-:Y:S02]  /*a680*/  ISETP.GE.AND P4, PT, R206, UR4, PT ;  /* 0x00000004ce007c0c */ /* 0x000fe4000bf86270 */
[CC--:B--2---:R-:W-:Y:S01]  /*a690*/  @!P1 LEA R6, P3, R209.reuse, R11.reuse, 0x2 ;  /* 0x0000000bd1069211 */ /* 0x0c4fe200078610ff */
[----:B------:R1:W-:Y:S01]  /*a6a0*/  @!P0 ST.E.64 desc[UR40][R4.64], R80 ;  /* 0x0000005004008985 */ /* 0x0003e2000c101b28 */
[----:B---3--:R-:W-:Y:S02]  /*a6b0*/  @!P2 LEA R8, P6, R208, R11, 0x2 ;  /* 0x0000000bd008a211 */ /* 0x008fe400078c10ff */
[----:B------:R-:W-:Y:S02]  /*a6c0*/  @!P1 LEA.HI.X R7, R209, R12, R157, 0x2, P3 ;  /* 0x0000000cd1079211 */ /* 0x000fe400018f149d */
[----:B------:R-:W-:-:S02]  /*a6d0*/  ISETP.GE.AND P3, PT, R205, UR4, PT ;  /* 0x00000004cd007c0c */ /* 0x000fc4000bf66270 */
[----:B------:R-:W-:Y:S01]  /*a6e0*/  @!P2 LEA.HI.X R9, R208, R12, R156, 0x2, P6 ;  /* 0x0000000cd009a211 */ /* 0x000fe200030f149c */
[----:B------:R2:W-:Y:S01]  /*a6f0*/  @!P1 ST.E.64 desc[UR40][R6.64], R84 ;  /* 0x0000005406009985 */ /* 0x0005e2000c101b28 */
[----:B------:R-:W-:-:S03]  /*a700*/  ISETP.GE.AND P1, PT, R203, UR4, PT ;  /* 0x00000004cb007c0c */ /* 0x000fc6000bf26270 */
[----:B------:R3:W-:Y:S01]  /*a710*/  @!P2 ST.E.64 desc[UR40][R8.64], R88 ;  /* 0x000000580800a985 */ /* 0x0007e2000c101b28 */
[----:B------:R-:W-:Y:S02]  /*a720*/  ISETP.GE.AND P2, PT, R204, UR4, PT ;  /* 0x00000004cc007c0c */ /* 0x000fe4000bf46270 */
[----:B-1----:R-:W-:-:S04]  /*a730*/  @!P5 LEA R4, P6, R207, R11, 0x2 ;  /* 0x0000000bcf04d211 */ /* 0x002fc800078c10ff */
[----:B------:R-:W-:Y:S02]  /*a740*/  @!P5 LEA.HI.X R5, R207, R12, R155, 0x2, P6 ;  /* 0x0000000ccf05d211 */ /* 0x000fe400030f149b */
[----:B--2---:R-:W-:-:S03]  /*a750*/  @!P4 LEA R6, P0, R206, R11, 0x2 ;  /* 0x0000000bce06c211 */ /* 0x004fc600078010ff */
[----:B------:R1:W-:Y:S01]  /*a760*/  @!P5 ST.E.64 desc[UR40][R4.64], R92 ;  /* 0x0000005c0400d985 */ /* 0x0003e2000c101b28 */
[----:B------:R-:W-:Y:S02]  /*a770*/  ISETP.GE.AND P5, PT, R201, UR4, PT ;  /* 0x00000004c9007c0c */ /* 0x000fe4000bfa6270 */
[-C--:B------:R-:W-:Y:S02]  /*a780*/  @!P4 LEA.HI.X R7, R206, R12.reuse, R154, 0x2, P0 ;  /* 0x0000000cce07c211 */ /* 0x080fe400000f149a */
[----:B------:R-:W-:Y:S02]  /*a790*/  ISETP.GE.AND P0, PT, R202, UR4, PT ;  /* 0x00000004ca007c0c */ /* 0x000fe4000bf06270 */
[C---:B---3--:R-:W-:Y:S01]  /*a7a0*/  @!P3 LEA R8, P6, R205.reuse, R11, 0x2 ;  /* 0x0000000bcd08b211 */ /* 0x048fe200078c10ff */
[----:B------:R2:W-:Y:S01]  /*a7b0*/  @!P4 ST.E.64 desc[UR40][R6.64], R96 ;  /* 0x000000600600c985 */ /* 0x0005e2000c101b28 */
[----:B------:R-:W-:Y:S02]  /*a7c0*/  ISETP.GE.AND P4, PT, R200, UR4, PT ;  /* 0x00000004c8007c0c */ /* 0x000fe4000bf86270 */
[----:B------:R-:W-:-:S02]  /*a7d0*/  @!P3 LEA.HI.X R9, R205, R12, R153, 0x2, P6 ;  /* 0x0000000ccd09b211 */ /* 0x000fc400030f1499 */
[----:B-1----:R-:W-:-:S03]  /*a7e0*/  @!P2 LEA R4, P6, R204, R11, 0x2 ;  /* 0x0000000bcc04a211 */ /* 0x002fc600078c10ff */
[----:B------:R1:W-:Y:S01]  /*a7f0*/  @!P3 ST.E.64 desc[UR40][R8.64], R100 ;  /* 0x000000640800b985 */ /* 0x0003e2000c101b28 */
[----:B------:R-:W-:Y:S02]  /*a800*/  @!P2 LEA.HI.X R5, R204, R12, R152, 0x2, P6 ;  /* 0x0000000ccc05a211 */ /* 0x000fe400030f1498 */
[----:B--2---:R-:W-:-:S03]  /*a810*/  @!P1 LEA R6, P3, R203, R11, 0x2 ;  /* 0x0000000bcb069211 */ /* 0x004fc600078610ff */
[----:B------:R2:W-:Y:S01]  /*a820*/  @!P2 ST.E.64 desc[UR40][R4.64], R104 ;  /* 0x000000680400a985 */ /* 0x0005e2000c101b28 */
[-C--:B------:R-:W-:Y:S02]  /*a830*/  @!P1 LEA.HI.X R7, R203, R12.reuse, R21, 0x2, P3 ;  /* 0x0000000ccb079211 */ /* 0x080fe400018f1415 */
[----:B------:R-:W-:Y:S02]  /*a840*/  ISETP.GE.AND P3, PT, R199, UR4, PT ;  /* 0x00000004c7007c0c */ /* 0x000fe4000bf66270 */
[CC--:B-1----:R-:W-:Y:S01]  /*a850*/  @!P0 LEA R8, P6, R202.reuse, R11.reuse, 0x2 ;  /* 0x0000000bca088211 */ /* 0x0c2fe200078c10ff */
[----:B------:R1:W-:Y:S03]  /*a860*/  @!P1 ST.E.64 desc[UR40][R6.64], R108 ;  /* 0x0000006c06009985 */ /* 0x0003e6000c101b28 */
[----:B------:R-:W-:Y:S02]  /*a870*/  @!P0 LEA.HI.X R9, R202, R12, R237, 0x2, P6 ;  /* 0x0000000cca098211 */ /* 0x000fe400030f14ed */
[----:B--2---:R-:W-:-:S03]  /*a880*/  @!P5 LEA R4, P1, R201, R11, 0x2 ;  /* 0x0000000bc904d211 */ /* 0x004fc600078210ff */
[----:B------:R2:W-:Y:S01]  /*a890*/  @!P0 ST.E.64 desc[UR40][R8.64], R112 ;  /* 0x0000007008008985 */ /* 0x0005e2000c101b28 */
[----:B------:R-:W-:Y:S02]  /*a8a0*/  ISETP.GE.AND P0, PT, R198, UR4, PT ;  /* 0x00000004c6007c0c */ /* 0x000fe4000bf06270 */
[-C--:B------:R-:W-:Y:S02]  /*a8b0*/  @!P5 LEA.HI.X R5, R201, R12.reuse, R236, 0x2, P1 ;  /* 0x0000000cc905d211 */ /* 0x080fe400008f14ec */
[----:B------:R-:W-:Y:S02]  /*a8c0*/  ISETP.GE.AND P1, PT, R197, UR4, PT ;  /* 0x00000004c5007c0c */ /* 0x000fe4000bf26270 */
[C---:B-1----:R-:W-:Y:S01]  /*a8d0*/  @!P4 LEA R6, P2, R200.reuse, R11, 0x2 ;  /* 0x0000000bc806c211 */ /* 0x042fe200078410ff */
[----:B------:R1:W-:Y:S03]  /*a8e0*/  @!P5 ST.E.64 desc[UR40][R4.64], R116 ;  /* 0x000000740400d985 */ /* 0x0003e6000c101b28 */
[----:B------:R-:W-:-:S02]  /*a8f0*/  @!P4 LEA.HI.X R7, R200, R12, R235, 0x2, P2 ;  /* 0x0000000cc807c211 */ /* 0x000fc400010f14eb */
[----:B------:R-:W-:Y:S02]  /*a900*/  ISETP.GE.AND P2, PT, R194, UR4, PT ;  /* 0x00000004c2007c0c */ /* 0x000fe4000bf46270 */
[CC--:B--2---:R-:W-:Y:S01]  /*a910*/  @!P3 LEA R8, P6, R199.reuse, R11.reuse, 0x2 ;  /* 0x0000000bc708b211 */ /* 0x0c4fe200078c10ff */
[----:B------:R2:W-:Y:S01]  /*a920*/  @!P4 ST.E.64 desc[UR40][R6.64], R120 ;  /* 0x000000780600c985 */ /* 0x0005e2000c101b28 */
[----:B------:R-:W-:Y:S02]  /*a930*/  ISETP.GE.AND P4, PT, R196, UR4, PT ;  /* 0x00000004c4007c0c */ /* 0x000fe4000bf86270 */
[----:B------:R-:W-:Y:S02]  /*a940*/  @!P3 LEA.HI.X R9, R199, R12, R234, 0x2, P6 ;  /* 0x0000000cc709b211 */ /* 0x000fe400030f14ea */
[----:B-1----:R-:W-:-:S03]  /*a950*/  @!P0 LEA R4, P5, R198, R11, 0x2 ;  /* 0x0000000bc6048211 */ /* 0x002fc600078a10ff */
[----:B------:R1:W-:Y:S01]  /*a960*/  @!P3 ST.E.64 desc[UR40][R8.64], R124 ;  /* 0x0000007c0800b985 */ /* 0x0003e2000c101b28 */
[----:B------:R-:W-:Y:S02]  /*a970*/  ISETP.GE.AND P3, PT, R195, UR4, PT ;  /* 0x00000004c3007c0c */ /* 0x000fe4000bf66270 */
[-C--:B------:R-:W-:Y:S02]  /*a980*/  @!P0 LEA.HI.X R5, R198, R12.reuse, R233, 0x2, P5 ;  /* 0x0000000cc6058211 */ /* 0x080fe400028f14e9 */
[----:B------:R-:W-:Y:S02]  /*a990*/  ISETP.GE.AND P5, PT, R193, UR4, PT ;  /* 0x00000004c1007c0c */ /* 0x000fe4000bfa6270 */
[C---:B--2---:R-:W-:Y:S01]  /*a9a0*/  @!P1 LEA R6, P6, R197.reuse, R11, 0x2 ;  /* 0x0000000bc5069211 */ /* 0x044fe200078c10ff */
[----:B------:R2:W-:Y:S03]  /*a9b0*/  @!P0 ST.E.64 desc[UR40][R4.64], R128 ;  /* 0x0000008004008985 */ /* 0x0005e6000c101b28 */
[----:B------:R-:W-:-:S03]  /*a9c0*/  @!P1 LEA.HI.X R7, R197, R12, R232, 0x2, P6 ;  /* 0x0000000cc5079211 */ /* 0x000fc600030f14e8 */
[CC--:B-1----:R-:W-:Y:S02]  /*a9d0*/  @!P3 LEA R8, P6, R195.reuse, R11.reuse, 0x2 ;  /* 0x0000000bc308b211 */ /* 0x0c2fe400078c10ff */
[----:B------:R1:W-:Y:S02]  /*a9e0*/  @!P1 ST.E.64 desc[UR40][R6.64], R132 ;  /* 0x0000008406009985 */ /* 0x0003e4000c101b28 */
[----:B------:R-:W-:Y:S02]  /*a9f0*/  @!P3 LEA.HI.X R9, R195, R12, R230, 0x2, P6 ;  /* 0x0000000cc309b211 */ /* 0x000fe400030f14e6 */
[----:B--2---:R-:W-:-:S04]  /*aa00*/  @!P4 LEA R4, P0, R196, R11, 0x2 ;  /* 0x0000000bc404c211 */ /* 0x004fc800078010ff */
[-C--:B------:R-:W-:Y:S02]  /*aa10*/  @!P4 LEA.HI.X R5, R196, R12.reuse, R231, 0x2, P0 ;  /* 0x0000000cc405c211 */ /* 0x080fe400000f14e7 */
[CC--:B------:R-:W-:Y:S02]  /*aa20*/  @!P5 LEA R14, P0, R193.reuse, R11.reuse, 0x2 ;  /* 0x0000000bc10ed211 */ /* 0x0c0fe400078010ff */
[C---:B-1----:R-:W-:Y:S01]  /*aa30*/  @!P2 LEA R6, P1, R194.reuse, R11, 0x2 ;  /* 0x0000000bc206a211 */ /* 0x042fe200078210ff */
[----:B------:R3:W-:Y:S01]  /*aa40*/  @!P4 ST.E.64 desc[UR40][R4.64], R136 ;  /* 0x000000880400c985 */ /* 0x0007e2000c101b28 */
[-C--:B------:R-:W-:Y:S02]  /*aa50*/  @!P5 LEA.HI.X R15, R193, R12.reuse, R228, 0x2, P0 ;  /* 0x0000000cc10fd211 */ /* 0x080fe400000f14e4 */
[----:B------:R-:W-:Y:S01]  /*aa60*/  @!P2 LEA.HI.X R7, R194, R12, R229, 0x2, P1 ;  /* 0x0000000cc207a211 */ /* 0x000fe200008f14e5 */
[----:B------:R3:W-:Y:S04]  /*aa70*/  @!P3 ST.E.64 desc[UR40][R8.64], R140 ;  /* 0x0000008c0800b985 */ /* 0x0007e8000c101b28 */
[----:B------:R3:W-:Y:S04]  /*aa80*/  @!P2 ST.E.64 desc[UR40][R6.64], R144 ;  /* 0x000000900600a985 */ /* 0x0007e8000c101b28 */
[----:B------:R3:W-:Y:S02]  /*aa90*/  @!P5 ST.E.64 desc[UR40][R14.64], R148 ;  /* 0x000000940e00d985 */ /* 0x0007e4000c101b28 */
.L_x_3419:
[----:B------:R-:W-:Y:S05]  /*aaa0*/  BSYNC B1 ;  /* 0x0000000000017941 */ /* 0x000fea0003800000 */
.L_x_3418:
[----:B------:R-:W-:Y:S01]  /*aab0*/  VIADD R0, R0, 0x8 ;  /* 0x0000000800007836 */ /* 0x000fe20000000000 */
[----:B------:R4:W0:Y:S04]  /*aac0*/  SHFL.IDX PT, R20, R10, 0x1, 0x1c1f ;  /* 0x003c1f000a147f89 */ /* 0x00082800000e0000 */
[----:B------:R-:W-:Y:S01]  /*aad0*/  ISETP.GE.AND P0, PT, R0, UR8, PT ;  /* 0x0000000800007c0c */ /* 0x000fe2000bf06270 */
[----:B------:R4:W0:-:S12]  /*aae0*/  SHFL.IDX PT, R24, R3, 0x1, 0x1c1f ;  /* 0x003c1f0003187f89 */ /* 0x00081800000e0000 */
[----:B----4-:R-:W-:Y:S05]  /*aaf0*/  @P0 BRA `(.L_x_3417) ;  /* 0x0000001800080947 */ /* 0x010fea0003800000 */
[----:B------:R-:W-:Y:S02]  /*ab00*/  ULDC UR4, c[0x0][0xac8] ;  /* 0x0002b20000047ab9 */ /* 0x000fe40000000800 */
[----:B------:R-:W-:Y:S02]  /*ab10*/  ISETP.GE.AND P4, PT, R17, UR4, PT ;  /* 0x0000000411007c0c */ /* 0x000fe4000bf86270 */
[----:B------:R-:W-:Y:S02]  /*ab20*/  ISETP.GE.AND P2, PT, R223, UR4, PT ;  /* 0x00000004df007c0c */ /* 0x000fe4000bf46270 */
[----:B------:R-:W-:Y:S02]  /*ab30*/  ISETP.GE.AND P1, PT, R222, UR4, PT ;  /* 0x00000004de007c0c */ /* 0x000fe4000bf26270 */
[----:B------:R-:W-:-:S07]  /*ab40*/  ISETP.GE.AND P0, PT, R221, UR4, PT ;  /* 0x00000004dd007c0c */ /* 0x000fce000bf06270 */
[-C--:B0-----:R-:W-:Y:S02]  /*ab50*/  @!P4 LEA R10, P3, R17, R24.reuse, 0x2 ;  /* 0x00000018110ac211 */ /* 0x081fe400078610ff */
[----:B---3--:R-:W-:Y:S02]  /*ab60*/  @!P2 LEA R4, P6, R223, R24, 0x2 ;  /* 0x00000018df04a211 */ /* 0x008fe400078c10ff */
[----:B-1----:R-:W-:Y:S02]  /*ab70*/  @!P4 LEA.HI.X R11, R17, R20, R171, 0x2, P3 ;  /* 0x00000014110bc211 */ /* 0x002fe400018f14ab */
[----:B------:R-:W-:Y:S02]  /*ab80*/  ISETP.GE.AND P3, PT, R220, UR4, PT ;  /* 0x00000004dc007c0c */ /* 0x000fe4000bf66270 */
[----:B------:R-:W-:Y:S01]  /*ab90*/  @!P1 LEA R6, P5, R222, R24, 0x2 ;  /* 0x00000018de069211 */ /* 0x000fe200078a10ff */
[----:B------:R0:W-:Y:S01]  /*aba0*/  @!P4 ST.E.64 desc[UR40][R10.64], R26 ;  /* 0x0000001a0a00c985 */ /* 0x0001e2000c101b28 */
[----:B------:R-:W-:-:S02]  /*abb0*/  ISETP.GE.AND P4, PT, R219, UR4, PT ;  /* 0x00000004db007c0c */ /* 0x000fc4000bf86270 */
[----:B------:R-:W-:Y:S02]  /*abc0*/  @!P2 LEA.HI.X R5, R223, R20, R170, 0x2, P6 ;  /* 0x00000014df05a211 */ /* 0x000fe400030f14aa */
[C---:B------:R-:W-:Y:S02]  /*abd0*/  @!P0 LEA R8, P6, R221.reuse, R24, 0x2 ;  /* 0x00000018dd088211 */ /* 0x040fe400078c10ff */
[-C--:B------:R-:W-:Y:S01]  /*abe0*/  @!P1 LEA.HI.X R7, R222, R20.reuse, R169, 0x2, P5 ;  /* 0x00000014de079211 */ /* 0x080fe200028f14a9 */
[----:B------:R1:W-:Y:S01]  /*abf0*/  @!P2 ST.E.64 desc[UR40][R4.64], R30 ;  /* 0x0000001e0400a985 */ /* 0x0003e2000c101b28 */
[----:B------:R-:W-:Y:S02]  /*ac00*/  ISETP.GE.AND P5, PT, R218, UR4, PT ;  /* 0x00000004da007c0c */ /* 0x000fe4000bfa6270 */
[----:B------:R-:W-:Y:S01]  /*ac10*/  @!P0 LEA.HI.X R9, R221, R20, R13, 0x2, P6 ;  /* 0x00000014dd098211 */ /* 0x000fe200030f140d */
[----:B------:R3:W-:Y:S01]  /*ac20*/  @!P1 ST.E.64 desc[UR40][R6.64], R34 ;  /* 0x0000002206009985 */ /* 0x0007e2000c101b28 */
[----:B0-----:R-:W-:-:S03]  /*ac30*/  @!P3 LEA R10, P1, R220, R24, 0x2 ;  /* 0x00000018dc0ab211 */ /* 0x001fc600078210ff */
[----:B------:R0:W-:Y:S01]  /*ac40*/  @!P0 ST.E.64 desc[UR40][R8.64], R38 ;  /* 0x0000002608008985 */ /* 0x0001e2000c101b28 */
[----:B------:R-:W-:Y:S02]  /*ac50*/  ISETP.GE.AND P0, PT, R217, UR4, PT ;  /* 0x00000004d9007c0c */ /* 0x000fe4000bf06270 */
[C---:B--2---:R-:W-:Y:S02]  /*ac60*/  @!P4 LEA R12, P2, R219.reuse, R24, 0x2 ;  /* 0x00000018db0cc211 */ /* 0x044fe400078410ff */
[-C--:B------:R-:W-:Y:S02]  /*ac70*/  @!P3 LEA.HI.X R11, R220, R20.reuse, R168, 0x2, P1 ;  /* 0x00000014dc0bb211 */ /* 0x080fe400008f14a8 */
[----:B------:R-:W-:Y:S02]  /*ac80*/  ISETP.GE.AND P1, PT, R216, UR4, PT ;  /* 0x00000004d8007c0c */ /* 0x000fe4000bf26270 */
[----:B------:R-:W-:Y:S01]  /*ac90*/  @!P4 LEA.HI.X R13, R219, R20, R167, 0x2, P2 ;  /* 0x00000014db0dc211 */ /* 0x000fe200010f14a7 */
[----:B------:R2:W-:Y:S01]  /*aca0*/  @!P3 ST.E.64 desc[UR40][R10.64], R42 ;  /* 0x0000002a0a00b985 */ /* 0x0005e2000c101b28 */
[----:B------:R-:W-:-:S02]  /*acb0*/  ISETP.GE.AND P2, PT, R215, UR4, PT ;  /* 0x00000004d7007c0c */ /* 0x000fc4000bf46270 */
[----:B------:R-:W-:Y:S01]  /*acc0*/  @!P5 LEA R14, P6, R218, R24, 0x2 ;  /* 0x00000018da0ed211 */ /* 0x000fe200078c10ff */
[----:B------:R4:W-:Y:S01]  /*acd0*/  @!P4 ST.E.64 desc[UR40][R12.64], R46 ;  /* 0x0000002e0c00c985 */ /* 0x0009e2000c101b28 */
[----:B------:R-:W-:Y:S02]  /*ace0*/  ISETP.GE.AND P3, PT, R214, UR4, PT ;  /* 0x00000004d6007c0c */ /* 0x000fe4000bf66270 */
[----:B------:R-:W-:Y:S02]  /*acf0*/  @!P5 LEA.HI.X R15, R218, R20, R166, 0x2, P6 ;  /* 0x00000014da0fd211 */ /* 0x000fe400030f14a6 */
[-C--:B-1----:R-:W-:Y:S02]  /*ad00*/  @!P0 LEA R4, P6, R217, R24.reuse, 0x2 ;  /* 0x00000018d9048211 */ /* 0x082fe400078c10ff */
[----:B------:R-:W-:Y:S01]  /*ad10*/  ISETP.GE.AND P4, PT, R213, UR4, PT ;  /* 0x00000004d5007c0c */ /* 0x000fe2000bf86270 */
[----:B------:R1:W-:Y:S01]  /*ad20*/  @!P5 ST.E.64 desc[UR40][R14.64], R50 ;  /* 0x000000320e00d985 */ /* 0x0003e2000c101b28 */
[----:B---3--:R-:W-:-:S02]  /*ad30*/  @!P1 LEA R6, P5, R216, R24, 0x2 ;  /* 0x00000018d8069211 */ /* 0x008fc400078a10ff */
[----:B------:R-:W-:Y:S02]  /*ad40*/  @!P0 LEA.HI.X R5, R217, R20, R165, 0x2, P6 ;  /* 0x00000014d9058211 */ /* 0x000fe400030f14a5 */
[C---:B0-----:R-:W-:Y:S02]  /*ad50*/  @!P2 LEA R8, P6, R215.reuse, R24, 0x2 ;  /* 0x00000018d708a211 */ /* 0x041fe400078c10ff */
[-C--:B------:R-:W-:Y:S01]  /*ad60*/  @!P1 LEA.HI.X R7, R216, R20.reuse, R164, 0x2, P5 ;  /* 0x00000014d8079211 */ /* 0x080fe200028f14a4 */
[----:B------:R0:W-:Y:S01]  /*ad70*/  @!P0 ST.E.64 desc[UR40][R4.64], R54 ;  /* 0x0000003604008985 */ /* 0x0001e2000c101b28 */
[----:B------:R-:W-:Y:S02]  /*ad80*/  ISETP.GE.AND P5, PT, R212, UR4, PT ;  /* 0x00000004d4007c0c */ /* 0x000fe4000bfa6270 */
[----:B------:R-:W-:Y:S01]  /*ad90*/  @!P2 LEA.HI.X R9, R215, R20, R163, 0x2, P6 ;  /* 0x00000014d709a211 */ /* 0x000fe200030f14a3 */
[----:B------:R3:W-:Y:S01]  /*ada0*/  @!P1 ST.E.64 desc[UR40][R6.64], R58 ;  /* 0x0000003a06009985 */ /* 0x0007e2000c101b28 */
[----:B------:R-:W-:-:S02]  /*adb0*/  ISETP.GE.AND P0, PT, R211, UR4, PT ;  /* 0x00000004d3007c0c */ /* 0x000fc4000bf06270 */
[-C--:B--2---:R-:W-:Y:S01]  /*adc0*/  @!P3 LEA R10, P6, R214, R24.reuse, 0x2 ;  /* 0x00000018d60ab211 */ /* 0x084fe200078c10ff */
[----:B------:R2:W-:Y:S01]  /*add0*/  @!P2 ST.E.64 desc[UR40][R8.64], R62 ;  /* 0x0000003e0800a985 */ /* 0x0005e2000c101b28 */
[C---:B----4-:R-:W-:Y:S02]  /*ade0*/  @!P4 LEA R12, P2, R213.reuse, R24, 0x2 ;  /* 0x00000018d50cc211 */ /* 0x050fe400078410ff */
[----:B------:R-:W-:Y:S02]  /*adf0*/  ISETP.GE.AND P1, PT, R210, UR4, PT ;  /* 0x00000004d2007c0c */ /* 0x000fe4000bf26270 */
[-C--:B------:R-:W-:Y:S02]  /*ae00*/  @!P3 LEA.HI.X R11, R214, R20.reuse, R162, 0x2, P6 ;  /* 0x00000014d60bb211 */ /* 0x080fe400030f14a2 */
[----:B------:R-:W-:Y:S02]  /*ae10*/  @!P4 LEA.HI.X R13, R213, R20, R161, 0x2, P2 ;  /* 0x00000014d50dc211 */ /* 0x000fe400010f14a1 */
[----:B------:R-:W-:Y:S01]  /*ae20*/  ISETP.GE.AND P2, PT, R209, UR4, PT ;  /* 0x00000004d1007c0c */ /* 0x000fe2000bf46270 */
[----:B------:R-:W-:Y:S01]  /*ae30*/  @!P3 ST.E.64 desc[UR40][R10.64], R66 ;  /* 0x000000420a00b985 */ /* 0x000fe2000c101b28 */
[----:B-1----:R-:W-:-:S03]  /*ae40*/  @!P5 LEA R14, P6, R212, R24, 0x2 ;  /* 0x00000018d40ed211 */ /* 0x002fc600078c10ff */
[----:B------:R1:W-:Y:S01]  /*ae50*/  @!P4 ST.E.64 desc[UR40][R12.64], R70 ;  /* 0x000000460c00c985 */ /* 0x0003e2000c101b28 */
[----:B------:R-:W-:Y:S02]  /*ae60*/  @!P5 LEA.HI.X R15, R212, R20, R160, 0x2, P6 ;  /* 0x00000014d40fd211 */ /* 0x000fe400030f14a0 */
[CC--:B0-----:R-:W-:Y:S02]  /*ae70*/  @!P0 LEA R4, P4, R211.reuse, R24.reuse, 0x2 ;  /* 0x00000018d3048211 */ /* 0x0c1fe400078810ff */
[----:B---3--:R-:W-:Y:S01]  /*ae80*/  @!P1 LEA R6, P3, R210, R24, 0x2 ;  /* 0x00000018d2069211 */ /* 0x008fe200078610ff */
[----:B------:R0:W-:Y:S01]  /*ae90*/  @!P5 ST.E.64 desc[UR40][R14.64], R74 ;  /* 0x0000004a0e00d985 */ /* 0x0001e2000c101b28 */
[----:B------:R-:W-:Y:S02]  /*aea0*/  @!P0 LEA.HI.X R5, R211, R20, R159, 0x2, P4 ;  /* 0x00000014d3058211 */ /* 0x000fe400020f149f */
[----:B------:R-:W-:Y:S02]  /*aeb0*/  ISETP.GE.AND P4, PT, R207, UR4, PT ;  /* 0x00000004cf007c0c */ /* 0x000fe4000bf86270 */
[----:B------:R-:W-:Y:S01]  /*aec0*/  ISETP.GE.AND P5, PT, R208, UR4, PT ;  /* 0x00000004d0007c0c */ /* 0x000fe2000bfa6270 */
[----:B------:R3:W-:Y:S01]  /*aed0*/  @!P0 ST.E.64 desc[UR40][R4.64], R78 ;  /* 0x0000004e04008985 */ /* 0x0007e2000c101b28 */
[----:B--2---:R-:W-:-:S02]  /*aee0*/  @!P2 LEA R8, P6, R209, R24, 0x2 ;  /* 0x00000018d108a211 */ /* 0x004fc400078c10ff */
[-C--:B------:R-:W-:Y:S02]  /*aef0*/  @!P1 LEA.HI.X R7, R210, R20.reuse, R158, 0x2, P3 ;  /* 0x00000014d2079211 */ /* 0x080fe400018f149e */
[----:B------:R-:W-:Y:S02]  /*af00*/  ISETP.GE.AND P3, PT, R206, UR4, PT ;  /* 0x00000004ce007c0c */ /* 0x000fe4000bf66270 */
[----:B------:R-:W-:Y:S01]  /*af10*/  @!P2 LEA.HI.X R9, R209, R20, R157, 0x2, P6 ;  /* 0x00000014d109a211 */ /* 0x000fe200030f149d */
[----:B------:R2:W-:Y:S01]  /*af20*/  @!P1 ST.E.64 desc[UR40][R6.64], R82 ;  /* 0x0000005206009985 */ /* 0x0005e2000c101b28 */
[----:B------:R-:W-:Y:S02]  /*af30*/  ISETP.GE.AND P1, PT, R204, UR4, PT ;  /* 0x00000004cc007c0c */ /* 0x000fe4000bf26270 */
[----:B-1----:R-:W-:Y:S01]  /*af40*/  @!P4 LEA R12, P0, R207, R24, 0x2 ;  /* 0x00000018cf0cc211 */ /* 0x002fe200078010ff */
[----:B------:R1:W-:Y:S01]  /*af50*/  @!P2 ST.E.64 desc[UR40][R8.64], R86 ;  /* 0x000000560800a985 */ /* 0x0003e2000c101b28 */
[----:B------:R-:W-:-:S02]  /*af60*/  ISETP.GE.AND P2, PT, R205, UR4, PT ;  /* 0x00000004cd007c0c */ /* 0x000fc4000bf46270 */
[C---:B------:R-:W-:Y:S02]  /*af70*/  @!P5 LEA R10, P6, R208.reuse, R24, 0x2 ;  /* 0x00000018d00ad211 */ /* 0x040fe400078c10ff */
[-C--:B------:R-:W-:Y:S02]  /*af80*/  @!P4 LEA.HI.X R13, R207, R20.reuse, R155, 0x2, P0 ;  /* 0x00000014cf0dc211 */ /* 0x080fe400000f149b */
[----:B------:R-:W-:Y:S02]  /*af90*/  @!P5 LEA.HI.X R11, R208, R20, R156, 0x2, P6 ;  /* 0x00000014d00bd211 */ /* 0x000fe400030f149c */
[----:B------:R-:W-:Y:S02]  /*afa0*/  ISETP.GE.AND P0, PT, R203, UR4, PT ;  /* 0x00000004cb007c0c */ /* 0x000fe4000bf06270 */
[----:B0-----:R-:W-:Y:S01]  /*afb0*/  @!P3 LEA R14, P6, R206, R24, 0x2 ;  /* 0x00000018ce0eb211 */ /* 0x001fe200078c10ff */
[----:B------:R0:W-:Y:S01]  /*afc0*/  @!P5 ST.E.64 desc[UR40][R10.64], R90 ;  /* 0x0000005a0a00d985 */ /* 0x0001e2000c101b28 */
[----:B------:R-:W-:-:S02]  /*afd0*/  ISETP.GE.AND P5, PT, R202, UR4, PT ;  /* 0x00000004ca007c0c */ /* 0x000fc4000bfa6270 */
[----:B------:R-:W-:Y:S01]  /*afe0*/  @!P3 LEA.HI.X R15, R206, R20, R154, 0x2, P6 ;  /* 0x00000014ce0fb211 */ /* 0x000fe200030f149a */
[----:B------:R4:W-:Y:S01]  /*aff0*/  @!P4 ST.E.64 desc[UR40][R12.64], R94 ;  /* 0x0000005e0c00c985 */ /* 0x0009e2000c101b28 */
[-C--:B---3--:R-:W-:Y:S02]  /*b000*/  @!P2 LEA R4, P6, R205, R24.reuse, 0x2 ;  /* 0x00000018cd04a211 */ /* 0x088fe400078c10ff */
[----:B------:R-:W-:Y:S01]  /*b010*/  ISETP.GE.AND P4, PT, R201, UR4, PT ;  /* 0x00000004c9007c0c */ /* 0x000fe2000bf86270 */
[----:B------:R3:W-:Y:S01]  /*b020*/  @!P3 ST.E.64 desc[UR40][R14.64], R98 ;  /* 0x000000620e00b985 */ /* 0x0007e2000c101b28 */
[----:B--2---:R-:W-:Y:S02]  /*b030*/  @!P1 LEA R6, P3, R204, R24, 0x2 ;  /* 0x00000018cc069211 */ /* 0x004fe400078610ff */
[----:B------:R-:W-:Y:S02]  /*b040*/  @!P2 LEA.HI.X R5, R205, R20, R153, 0x2, P6 ;  /* 0x00000014cd05a211 */ /* 0x000fe400030f1499 */
[----:B-1----:R-:W-:-:S02]  /*b050*/  @!P0 LEA R8, P6, R203, R24, 0x2 ;  /* 0x00000018cb088211 */ /* 0x002fc400078c10ff */
[-C--:B------:R-:W-:Y:S01]  /*b060*/  @!P1 LEA.HI.X R7, R204, R20.reuse, R152, 0x2, P3 ;  /* 0x00000014cc079211 */ /* 0x080fe200018f1498 */
[----:B------:R1:W-:Y:S01]  /*b070*/  @!P2 ST.E.64 desc[UR40][R4.64], R102 ;  /* 0x000000660400a985 */ /* 0x0003e2000c101b28 */
[----:B------:R-:W-:Y:S02]  /*b080*/  ISETP.GE.AND P3, PT, R200, UR4, PT ;  /* 0x00000004c8007c0c */ /* 0x000fe4000bf66270 */
[----:B------:R-:W-:Y:S01]  /*b090*/  @!P0 LEA.HI.X R9, R203, R20, R21, 0x2, P6 ;  /* 0x00000014cb098211 */ /* 0x000fe200030f1415 */
[----:B------:R2:W-:Y:S01]  /*b0a0*/  @!P1 ST.E.64 desc[UR40][R6.64], R106 ;  /* 0x0000006a06009985 */ /* 0x0005e2000c101b28 */
[-C--:B0-----:R-:W-:Y:S02]  /*b0b0*/  @!P5 LEA R10, P1, R202, R24.reuse, 0x2 ;  /* 0x00000018ca0ad211 */ /* 0x081fe400078210ff */
[----:B----4-:R-:W-:Y:S01]  /*b0c0*/  @!P4 LEA R12, P2, R201, R24, 0x2 ;  /* 0x00000018c90cc211 */ /* 0x010fe200078410ff */
[----:B------:R0:W-:Y:S01]  /*b0d0*/  @!P0 ST.E.64 desc[UR40][R8.64], R110 ;  /* 0x0000006e08008985 */ /* 0x0001e2000c101b28 */
[----:B------:R-:W-:-:S02]  /*b0e0*/  ISETP.GE.AND P0, PT, R199, UR4, PT ;  /* 0x00000004c7007c0c */ /* 0x000fc4000bf06270 */
[----:B------:R-:W-:Y:S02]  /*b0f0*/  @!P5 LEA.HI.X R11, R202, R20, R237, 0x2, P1 ;  /* 0x00000014ca0bd211 */ /* 0x000fe400008f14ed */
[----:B------:R-:W-:Y:S02]  /*b100*/  ISETP.GE.AND P1, PT, R198, UR4, PT ;  /* 0x00000004c6007c0c */ /* 0x000fe4000bf26270 */
[C---:B---3--:R-:W-:Y:S01]  /*b110*/  @!P3 LEA R14, P6, R200.reuse, R24, 0x2 ;  /* 0x00000018c80eb211 */ /* 0x048fe200078c10ff */
[----:B------:R3:W-:Y:S01]  /*b120*/  @!P5 ST.E.64 desc[UR40][R10.64], R114 ;  /* 0x000000720a00d985 */ /* 0x0007e2000c101b28 */
[-C--:B------:R-:W-:Y:S02]  /*b130*/  @!P4 LEA.HI.X R13, R201, R20.reuse, R236, 0x2, P2 ;  /* 0x00000014c90dc211 */ /* 0x080fe400010f14ec */
[----:B------:R-:W-:Y:S02]  /*b140*/  @!P3 LEA.HI.X R15, R200, R20, R235, 0x2, P6 ;  /* 0x00000014c80fb211 */ /* 0x000fe400030f14eb */
[----:B------:R-:W-:Y:S01]  /*b150*/  ISETP.GE.AND P2, PT, R195, UR4, PT ;  /* 0x00000004c3007c0c */ /* 0x000fe2000bf46270 */
[----:B------:R4:W-:Y:S01]  /*b160*/  @!P4 ST.E.64 desc[UR40][R12.64], R118 ;  /* 0x000000760c00c985 */ /* 0x0009e2000c101b28 */
[----:B------:R-:W-:-:S02]  /*b170*/  ISETP.GE.AND P4, PT, R197, UR4, PT ;  /* 0x00000004c5007c0c */ /* 0x000fc4000bf86270 */
[C---:B-1----:R-:W-:Y:S01]  /*b180*/  @!P0 LEA R4, P5, R199.reuse, R24, 0x2 ;  /* 0x00000018c7048211 */ /* 0x042fe200078a10ff */
[----:B------:R1:W-:Y:S01]  /*b190*/  @!P3 ST.E.64 desc[UR40][R14.64], R122 ;  /* 0x0000007a0e00b985 */ /* 0x0003e2000c101b28 */
[----:B------:R-:W-:Y:S02]  /*b1a0*/  ISETP.GE.AND P3, PT, R196, UR4, PT ;  /* 0x00000004c4007c0c */ /* 0x000fe4000bf66270 */
[----:B------:R-:W-:Y:S02]  /*b1b0*/  @!P0 LEA.HI.X R5, R199, R20, R234, 0x2, P5 ;  /* 0x00000014c7058211 */ /* 0x000fe400028f14ea */
[----:B------:R-:W-:Y:S02]  /*b1c0*/  ISETP.GE.AND P5, PT, R194, UR4, PT ;  /* 0x00000004c2007c0c */ /* 0x000fe4000bfa6270 */
[-C--:B--2---:R-:W-:Y:S01]  /*b1d0*/  @!P1 LEA R6, P6, R198, R24.reuse, 0x2 ;  /* 0x00000018c6069211 */ /* 0x084fe200078c10ff */
[----:B------:R2:W-:Y:S02]  /*b1e0*/  @!P0 ST.E.64 desc[UR40][R4.64], R126 ;  /* 0x0000007e04008985 */ /* 0x0005e4000c101b28 */
[----:B0-----:R-:W-:-:S02]  /*b1f0*/  @!P4 LEA R8, P0, R197, R24, 0x2 ;  /* 0x00000018c508c211 */ /* 0x001fc400078010ff */
[----:B------:R-:W-:Y:S02]  /*b200*/  @!P1 LEA.HI.X R7, R198, R20, R233, 0x2, P6 ;  /* 0x00000014c6079211 */ /* 0x000fe400030f14e9 */
[----:B---3--:R-:W-:Y:S02]  /*b210*/  @!P3 LEA R10, P6, R196, R24, 0x2 ;  /* 0x00000018c40ab211 */ /* 0x008fe400078c10ff */
[----:B------:R-:W-:Y:S01]  /*b220*/  @!P4 LEA.HI.X R9, R197, R20, R232, 0x2, P0 ;  /* 0x00000014c509c211 */ /* 0x000fe200000f14e8 */
[----:B------:R2:W-:Y:S01]  /*b230*/  @!P1 ST.E.64 desc[UR40][R6.64], R130 ;  /* 0x0000008206009985 */ /* 0x0005e2000c101b28 */
[-C--:B----4-:R-:W-:Y:S02]  /*b240*/  @!P2 LEA R12, P1, R195, R24.reuse, 0x2 ;  /* 0x00000018c30ca211 */ /* 0x090fe400078210ff */
[----:B-1----:R-:W-:Y:S01]  /*b250*/  @!P5 LEA R14, P0, R194, R24, 0x2 ;  /* 0x00000018c20ed211 */ /* 0x002fe200078010ff */
[----:B------:R2:W-:Y:S01]  /*b260*/  @!P4 ST.E.64 desc[UR40][R8.64], R134 ;  /* 0x000000860800c985 */ /* 0x0005e2000c101b28 */
[----:B------:R-:W-:-:S02]  /*b270*/  @!P3 LEA.HI.X R11, R196, R20, R231, 0x2, P6 ;  /* 0x00000014c40bb211 */ /* 0x000fc400030f14e7 */
[-C--:B------:R-:W-:Y:S02]  /*b280*/  @!P2 LEA.HI.X R13, R195, R20.reuse, R230, 0x2, P1 ;  /* 0x00000014c30da211 */ /* 0x080fe400008f14e6 */
[----:B------:R-:W-:Y:S01]  /*b290*/  @!P5 LEA.HI.X R15, R194, R20, R229, 0x2, P0 ;  /* 0x00000014c20fd211 */ /* 0x000fe200000f14e5 */
[----:B------:R2:W-:Y:S01]  /*b2a0*/  @!P3 ST.E.64 desc[UR40][R10.64], R138 ;  /* 0x0000008a0a00b985 */ /* 0x0005e2000c101b28 */
[----:B------:R-:W-:-:S03]  /*b2b0*/  ISETP.GE.AND P0, PT, R193, UR4, PT ;  /* 0x00000004c1007c0c */ /* 0x000fc6000bf06270 */
[----:B------:R2:W-:Y:S04]  /*b2c0*/  @!P2 ST.E.64 desc[UR40][R12.64], R142 ;  /* 0x0000008e0c00a985 */ /* 0x0005e8000c101b28 */
[----:B------:R2:W-:Y:S06]  /*b2d0*/  @!P5 ST.E.64 desc[UR40][R14.64], R146 ;  /* 0x000000920e00d985 */ /* 0x0005ec000c101b28 */
[----:B------:R-:W-:Y:S05]  /*b2e0*/  @P0 BRA `(.L_x_3417) ;  /* 0x00000010000c0947 */ /* 0x000fea0003800000 */
[----:B--2---:R-:W-:-:S04]  /*b2f0*/  LEA R4, P0, R193, R24, 0x2 ;  /* 0x00000018c1047211 */ /* 0x004fc800078010ff */
[----:B------:R-:W-:-:S05]  /*b300*/  LEA.HI.X R5, R193, R20, R228, 0x2, P0 ;  /* 0x00000014c1057211 */ /* 0x000fca00000f14e4 */
[----:B------:R0:W-:Y:S01]  /*b310*/  ST.E.64 desc[UR40][R4.64], R150 ;  /* 0x0000009604007985 */ /* 0x0001e2000c101b28 */
[----:B------:R-:W-:Y:S05]  /*b320*/  BRA `(.L_x_3417) ;  /* 0x0000000c00fc7947 */ /* 0x000fea0003800000 */
.L_x_3411:
[----:B------:R-:W-:Y:S02]  /*b330*/  ULDC.64 UR8, c[0x0][0xc00] ;  /* 0x0003000000087ab9 */ /* 0x000fe40000000a00 */
[----:B------:R-:W-:-:S04]  /*b340*/  UISETP.NE.U32.AND UP0, UPT, UR8, URZ, UPT ;  /* 0x0000003f0800728c */ /* 0x000fc8000bf05070 */
[----:B------:R-:W-:-:S03]  /*b350*/  UISETP.NE.AND.EX UP0, UPT, UR9, URZ, UPT, UP0 ;  /* 0x0000003f0900728c */ /* 0x000fc6000bf05300 */
[----:B------:R-:W-:Y:S02]  /*b360*/  ULDC.64 UR8, c[0x0][0xc00] ;  /* 0x0003000000087ab9 */ /* 0x000fe40000000a00 */
[----:B------:R-:W-:Y:S01]  /*b370*/  UIMAD.WIDE UR8, UR39, 0x4, UR8 ;  /* 0x00000004270878a5 */ /* 0x000fe2000f8e0208 */
[----:B------:R-:W-:-:S05]  /*b380*/  PLOP3.LUT P1, PT, PT, PT, UP0, 0x80, 0x0 ;  /* 0x000000000000781c */ /* 0x000fca0003f2f008 */
[----:B------:R-:W-:Y:S02]  /*b390*/  IMAD.U32 R4, RZ, RZ, UR8 ;  /* 0x00000008ff047e24 */ /* 0x000fe4000f8e00ff */
[----:B------:R-:W-:Y:S01]  /*b3a0*/  IMAD.U32 R5, RZ, RZ, UR9 ;  /* 0x00000009ff057e24 */ /* 0x000fe2000f8e00ff */
[----:B------:R-:W-:Y:S02]  /*b3b0*/  ULDC.64 UR8, c[0x0][0xc08] ;  /* 0x0003020000087ab9 */ /* 0x000fe40000000a00 */
[----:B------:R-:W-:-:S03]  /*b3c0*/  UISETP.NE.U32.AND UP1, UPT, UR8, URZ, UPT ;  /* 0x0000003f0800728c */ /* 0x000fc6000bf25070 */
[----:B------:R-:W2:Y:S01]  /*b3d0*/  @P1 LDG.E R8, desc[UR40][R4.64] ;  /* 0x0000002804081981 */ /* 0x000ea2000c1e1900 */
[----:B------:R-:W-:Y:S01]  /*b3e0*/  UISETP.NE.AND.EX UP1, UPT, UR9, URZ, UPT, UP1 ;  /* 0x0000003f0900728c */ /* 0x000fe2000bf25310 */
[----:B------:R-:W-:Y:S02]  /*b3f0*/  ULDC UR4, c[0x0][0xa88] ;  /* 0x0002a20000047ab9 */ /* 0x000fe40000000800 */
[----:B------:R-:W-:-:S03]  /*b400*/  IMAD.U32 R0, RZ, RZ, UR4 ;  /* 0x00000004ff007e24 */ /* 0x000fc6000f8e00ff */
[----:B------:R-:W-:-:S05]  /*b410*/  PLOP3.LUT P2, PT, PT, PT, UP1, 0x80, 0x0 ;  /* 0x000000000000781c */ /* 0x000fca0003f4f018 */
[----:B------:R-:W-:-:S04]  /*b420*/  @UP1 ULEA UR8, UP2, UR39, UR8, 0x2 ;  /* 0x0000000827081291 */ /* 0x000fc8000f84103f */
[----:B------:R-:W-:Y:S02]  /*b430*/  @UP1 ULEA.HI.X UR9, UR39, UR9, UR42, 0x2, UP2 ;  /* 0x0000000927091291 */ /* 0x000fe400090f142a */
[----:B------:R-:W-:-:S04]  /*b440*/  IMAD.U32 R6, RZ, RZ, UR8 ;  /* 0x00000008ff067e24 */ /* 0x000fc8000f8e00ff */
[----:B------:R-:W-:-:S05]  /*b450*/  IMAD.U32 R7, RZ, RZ, UR9 ;  /* 0x00000009ff077e24 */ /* 0x000fca000f8e00ff */
[----:B------:R0:W5:Y:S01]  /*b460*/  @P2 LDG.E R0, desc[UR40][R6.64] ;  /* 0x0000002806002981 */ /* 0x000162000c1e1900 */
[----:B------:R-:W-:Y:S01]  /*b470*/  UMOV UR4, URZ ;  /* 0x0000003f00047c82 */ /* 0x000fe20008000000 */
[----:B------:R-:W-:Y:S01]  /*b480*/  UISETP.NE.AND UP1, UPT, UR46, URZ, UPT ;  /* 0x0000003f2e00728c */ /* 0x000fe2000bf25270 */
[----:B------:R-:W1:Y:S10]  /*b490*/  S2R R3, SR_TID.X ;  /* 0x0000000000037919 */ /* 0x000e740000002100 */
[----:B------:R-:W-:Y:S01]  /*b4a0*/  @!UP1 ULDC UR46, c[0x0][0xad4] ;  /* 0x0002b500002e9ab9 */ /* 0x000fe20000000800 */
[----:B--2---:R-:W-:Y:S01]  /*b4b0*/  @P1 R2UR UR4, R8 ;  /* 0x00000000080412ca */ /* 0x004fe200000e0000 */
[----:B-1----:R-:W-:-:S05]  /*b4c0*/  VIADD R8, R3, 0xffffff80 ;  /* 0xffffff8003087836 */ /* 0x002fca0000000000 */
[----:B------:R-:W-:-:S07]  /*b4d0*/  ISETP.GT.AND P0, PT, R8, 0x3f, PT ;  /* 0x0000003f0800780c */ /* 0x000fce0003f04270 */
[----:B------:R-:W-:Y:S01]  /*b4e0*/  USHF.R.S32.HI UR19, URZ, 0x1f, UR4 ;  /* 0x0000001f3f137899 */ /* 0x000fe20008011404 */
[----:B0-----:R-:W-:Y:S11]  /*b4f0*/  @P2 BRA `(.L_x_3420) ;  /* 0x0000000000102947 */ /* 0x001ff60003800000 */
[----:B------:R-:W-:Y:S05]  /*b500*/  @!P1 BRA `(.L_x_3420) ;  /* 0x00000000000c9947 */ /* 0x000fea0003800000 */
[----:B------:R-:W2:Y:S04]  /*b510*/  LDG.E R3, desc[UR40][R4.64] ;  /* 0x0000002804037981 */ /* 0x000ea8000c1e1900 */
[----:B-----5:R-:W2:Y:S02]  /*b520*/  LDG.E R0, desc[UR40][R4.64+0x4] ;  /* 0x0000042804007981 */ /* 0x020ea4000c1e1900 */
[----:B--2---:R-:W-:-:S07]  /*b530*/  IMAD.IADD R0, R0, 0x1, -R3 ;  /* 0x0000000100007824 */ /* 0x004fce00078e0a03 */
.L_x_3420:
[----:B------:R-:W-:Y:S01]  /*b540*/  USEL UR39, UR39, URZ, !UP0 ;  /* 0x0000003f27277287 */ /* 0x000fe2000c000000 */
[----:B------:R-:W-:Y:S01]  /*b550*/  BSSY B1, `(.L_x_3421) ;  /* 0x0000039000017945 */ /* 0x000fe20003800000 */
[----:B------:R-:W-:-:S03]  /*b560*/  USEL UR42, UR42, URZ, !UP0 ;  /* 0x0000003f2a2a7287 */ /* 0x000fc6000c000000 */
[----:B------:R-:W-:Y:S09]  /*b570*/  @P0 BRA `(.L_x_3422) ;  /* 0x0000000000d80947 */ /* 0x000ff20003800000 */
[----:B------:R-:W0:Y:S01]  /*b580*/  S2R R3, SR_TID.X ;  /* 0x0000000000037919 */ /* 0x000e220000002100 */
[----:B------:R-:W1:Y:S01]  /*b590*/  LDC R9, c[0x0][0xbe8] ;  /* 0x0002fa00ff097b82 */ /* 0x000e620000000800 */
[----:B------:R-:W-:-:S04]  /*b5a0*/  IMAD.U32 R4, RZ, RZ, UR43 ;  /* 0x0000002bff047e24 */ /* 0x000fc8000f8e00ff */
[----:B0-----:R-:W-:Y:S02]  /*b5b0*/  IMAD R3, R4, 0x40, R3 ;  /* 0x0000004004037824 */ /* 0x001fe400078e0203 */
[----:B-1---5:R-:W-:Y:S02]  /*b5c0*/  IMAD R4, R0, R9, RZ ;  /* 0x0000000900047224 */ /* 0x022fe400078e02ff */
[----:B------:R-:W-:-:S05]  /*b5d0*/  VIADD R6, R3, 0xffffff80 ;  /* 0xffffff8003067836 */ /* 0x000fca0000000000 */
[----:B------:R-:W-:-:S13]  /*b5e0*/  ISETP.GE.AND P0, PT, R6, R4, PT ;  /* 0x000000040600720c */ /* 0x000fda0003f06270 */
[----:B------:R-:W-:Y:S05]  /*b5f0*/  @P0 BRA `(.L_x_3422) ;  /* 0x0000000000b80947 */ /* 0x000fea0003800000 */
[----:B------:R-:W-:Y:S01]  /*b600*/  ISETP.NE.AND P0, PT, R9, 0x1, PT ;  /* 0x000000010900780c */ /* 0x000fe20003f05270 */
[----:B------:R-:W-:Y:S01]  /*b610*/  UISETP.GT.AND UP0, UPT, UR46, 0x1, UPT ;  /* 0x000000012e00788c */ /* 0x000fe2000bf04270 */
[----:B------:R-:W-:-:S03]  /*b620*/  UMOV UR17, 0x9b8 ;  /* 0x000009b800117882 */ /* 0x000fc60000000000 */
[----:B------:R-:W-:Y:S02]  /*b630*/  USEL UR17, UR17, 0x978, UP0 ;  /* 0x0000097811117887 */ /* 0x000fe40008000000 */
[----:B------:R-:W-:-:S06]  /*b640*/  USEL UR16, UR45, URZ, UP0 ;  /* 0x0000003f2d107287 */ /* 0x000fcc0008000000 */
[----:B------:R-:W0:Y:S04]  /*b650*/  @P0 LDC R3, c[0x0][0xbec] ;  /* 0x0002fb00ff030b82 */ /* 0x000e280000000800 */
[----:B------:R-:W-:Y:S01]  /*b660*/  ULDC.64 UR8, c[0x0][UR17+0x218] ;  /* 0x0000860011087abb */ /* 0x000fe20008000a00 */
[----:B------:R-:W-:Y:S01]  /*b670*/  ULDC.64 UR12, c[0x0][UR17+0x220] ;  /* 0x00008800110c7abb */ /* 0x000fe20008000a00 */
[----:B------:R-:W-:Y:S01]  /*b680*/  ULDC.64 UR14, c[0x0][UR17+0x228] ;  /* 0x00008a00110e7abb */ /* 0x000fe20008000a00 */
[----:B------:R-:W-:Y:S01]  /*b690*/  UIMAD.WIDE.U32 UR10, UR8, UR44, URZ ;  /* 0x0000002c080a72a5 */ /* 0x000fe2000f8e003f */
[----:B------:R-:W1:Y:S01]  /*b6a0*/  @P0 LDC R5, c[0x0][0xbf0] ;  /* 0x0002fc00ff050b82 */ /* 0x000e620000000800 */
[----:B------:R-:W-:Y:S02]  /*b6b0*/  UIMAD UR18, UR9, UR44, URZ ;  /* 0x0000002c091272a4 */ /* 0x000fe4000f8e023f */
[----:B------:R-:W-:-:S02]  /*b6c0*/  UIMAD UR13, UR13, UR39, URZ ;  /* 0x000000270d0d72a4 */ /* 0x000fc4000f8e023f */
[----:B------:R-:W-:Y:S02]  /*b6d0*/  UIMAD.WIDE.U32 UR20, UR14, UR16, URZ ;  /* 0x000000100e1472a5 */ /* 0x000fe4000f8e003f */
[----:B------:R-:W-:Y:S02]  /*b6e0*/  UIMAD.WIDE.U32 UR8, UR12, UR39, URZ ;  /* 0x000000270c0872a5 */ /* 0x000fe4000f8e003f */
[----:B------:R-:W-:Y:S02]  /*b6f0*/  UIMAD UR14, UR15, UR16, URZ ;  /* 0x000000100f0e72a4 */ /* 0x000fe4000f8e023f */
[----:B------:R-:W-:Y:S02]  /*b700*/  UIMAD UR13, UR12, UR42, UR13 ;  /* 0x0000002a0c0d72a4 */ /* 0x000fe4000f8e020d */
[----:B------:R-:W-:Y:S02]  /*b710*/  UIADD3 UR10, UP1, UP2, UR8, UR10, UR4 ;  /* 0x0000000a080a7290 */ /* 0x000fe4000fa3e004 */
[----:B------:R-:W-:Y:S01]  /*b720*/  UIADD3 UR14, UR21, UR14, URZ ;  /* 0x0000000e150e7290 */ /* 0x000fe2000fffe03f */
[----:B0-----:R-:W-:Y:S01]  /*b730*/  @P0 IMAD.HI.U32 R4, R6, R3, RZ ;  /* 0x0000000306040227 */ /* 0x001fe200078e00ff */
[----:B------:R-:W-:-:S02]  /*b740*/  UIADD3 UR18, UR11, UR18, URZ ;  /* 0x000000120b127290 */ /* 0x000fc4000fffe03f */
[----:B------:R-:W-:Y:S01]  /*b750*/  UIADD3 UR13, UR9, UR13, URZ ;  /* 0x0000000d090d7290 */ /* 0x000fe2000fffe03f */
[----:B------:R-:W-:Y:S02]  /*b760*/  IMAD.MOV.U32 R3, RZ, RZ, R6 ;  /* 0x000000ffff037224 */ /* 0x000fe400078e0006 */
[----:B------:R-:W-:Y:S01]  /*b770*/  IMAD.U32 R10, RZ, RZ, UR14 ;  /* 0x0000000eff0a7e24 */ /* 0x000fe2000f8e00ff */
[----:B------:R-:W-:Y:S01]  /*b780*/  ULDC.64 UR8, c[0x0][UR17+0x210] ;  /* 0x0000840011087abb */ /* 0x000fe20008000a00 */
[----:B-1----:R-:W-:Y:S01]  /*b790*/  @P0 SHF.R.U32.HI R3, RZ, R5, R4 ;  /* 0x00000005ff030219 */ /* 0x002fe20000011604 */
[----:B------:R-:W-:Y:S02]  /*b7a0*/  IMAD.U32 R4, RZ, RZ, UR20 ;  /* 0x00000014ff047e24 */ /* 0x000fe4000f8e00ff */
[----:B------:R-:W-:Y:S01]  /*b7b0*/  IMAD.U32 R5, RZ, RZ, UR21 ;  /* 0x00000015ff057e24 */ /* 0x000fe2000f8e00ff */
[--C-:B------:R-:W-:Y:S01]  /*b7c0*/  SHF.R.S32.HI R5, RZ, 0x1f, R3.reuse ;  /* 0x0000001fff057819 */ /* 0x100fe20000011403 */
[----:B------:R-:W-:Y:S01]  /*b7d0*/  IMAD.MOV R7, RZ, RZ, -R3 ;  /* 0x000000ffff077224 */ /* 0x000fe200078e0a03 */
[----:B------:R-:W-:Y:S01]  /*b7e0*/  IADD3 R4, P0, P1, R3, UR10, R4 ;  /* 0x0000000a03047c10 */ /* 0x000fe2000f91e004 */
[----:B------:R-:W-:-:S02]  /*b7f0*/  UIADD3.X UR10, UR13, UR18, UR19, UP1, UP2 ;  /* 0x000000120d0a7290 */ /* 0x000fc40008fe4413 */
[----:B------:R-:W-:-:S04]  /*b800*/  IMAD R7, R9, R7, R6 ;  /* 0x0000000709077224 */ /* 0x000fc800078e0206 */
[----:B------:R-:W-:Y:S01]  /*b810*/  IADD3.X R5, R5, UR10, R10, P0, P1 ;  /* 0x0000000a05057c10 */ /* 0x000fe200087e240a */
[C---:B------:R-:W-:Y:S01]  /*b820*/  IMAD R6, R7.reuse, UR9, RZ ;  /* 0x0000000907067c24 */ /* 0x040fe2000f8e02ff */
[----:B------:R-:W-:Y:S01]  /*b830*/  SHF.R.S32.HI R3, RZ, 0x1f, R7 ;  /* 0x0000001fff037819 */ /* 0x000fe20000011407 */
[----:B------:R-:W-:Y:S01]  /*b840*/  ULDC.64 UR10, c[0x0][0xba8] ;  /* 0x0002ea00000a7ab9 */ /* 0x000fe20000000a00 */
[----:B------:R-:W-:Y:S01]  /*b850*/  @!UP0 ULDC UR10, c[0x0][0xb50] ;  /* 0x0002d400000a8ab9 */ /* 0x000fe20000000800 */
[----:B------:R-:W-:Y:S01]  /*b860*/  IMAD.WIDE.U32 R4, R7, UR8, R4 ;  /* 0x0000000807047c25 */ /* 0x000fe2000f8e0004 */
[----:B------:R-:W-:-:S03]  /*b870*/  @!UP0 ULDC UR11, c[0x0][0xb54] ;  /* 0x0002d500000b8ab9 */ /* 0x000fc60000000800 */
[----:B------:R-:W-:Y:S01]  /*b880*/  IMAD R3, R3, UR8, R6 ;  /* 0x0000000803037c24 */ /* 0x000fe2000f8e0206 */
[----:B------:R-:W-:-:S03]  /*b890*/  LEA R6, P0, R4, UR10, 0x2 ;  /* 0x0000000a04067c11 */ /* 0x000fc6000f8010ff */
[----:B------:R-:W-:-:S05]  /*b8a0*/  IMAD.IADD R3, R5, 0x1, R3 ;  /* 0x0000000105037824 */ /* 0x000fca00078e0203 */
[----:B------:R-:W-:Y:S01]  /*b8b0*/  LEA.HI.X R7, R4, UR11, R3, 0x2, P0 ;  /* 0x0000000b04077c11 */ /* 0x000fe200080f1403 */
[----:B------:R-:W-:-:S05]  /*b8c0*/  IMAD.MOV.U32 R3, RZ, RZ, -0x800000 ;  /* 0xff800000ff037424 */ /* 0x000fca00078e00ff */
[----:B------:R0:W-:Y:S02]  /*b8d0*/  STG.E desc[UR40][R6.64], R3 ;  /* 0x0000000306007986 */ /* 0x0001e4000c101928 */
.L_x_3422:
[----:B------:R-:W-:Y:S05]  /*b8e0*/  BSYNC B1 ;  /* 0x0000000000017941 */ /* 0x000fea0003800000 */
.L_x_3421:
[----:B------:R-:W-:-:S06]  /*b8f0*/  UISETP.GT.AND UP0, UPT, UR46, 0x1, UPT ;  /* 0x000000012e00788c */ /* 0x000fcc000bf04270 */
[----:B------:R-:W-:-:S13]  /*b900*/  PLOP3.LUT P0, PT, PT, PT, UP0, 0x80, 0x0 ;  /* 0x000000000000781c */ /* 0x000fda0003f0f008 */
[----:B------:R-:W-:Y:S05]  /*b910*/  @P0 BRA `(.L_x_3417) ;  /* 0x0000000800800947 */ /* 0x000fea0003800000 */
[----:B------:R-:W1:Y:S01]  /*b920*/  LDC R11, c[0x0][0xbe8] ;  /* 0x0002fa00ff0b7b82 */ /* 0x000e620000000800 */
[----:B0-----:R-:W-:Y:S01]  /*b930*/  SHF.R.S32.HI R3, RZ, 0x1f, R8 ;  /* 0x0000001fff037819 */ /* 0x001fe20000011408 */
[----:B------:R-:W-:Y:S01]  /*b940*/  ULDC.64 UR12, c[0x0][0xaa0] ;  /* 0x0002a800000c7ab9 */ /* 0x000fe20000000a00 */
[----:B------:R-:W-:Y:S01]  /*b950*/  BSSY B1, `(.L_x_3423) ;  /* 0x0000078000017945 */ /* 0x000fe20003800000 */
[----:B------:R-:W-:Y:S01]  /*b960*/  UIMAD UR10, UR19, UR12, URZ ;  /* 0x0000000c130a72a4 */ /* 0x000fe2000f8e023f */
[----:B------:R-:W-:Y:S01]  /*b970*/  LEA.HI R3, R3, R8, RZ, 0x3 ;  /* 0x0000000803037211 */ /* 0x000fe200078f18ff */
[----:B------:R-:W-:Y:S01]  /*b980*/  UIMAD.WIDE.U32 UR8, UR4, UR12, URZ ;  /* 0x0000000c040872a5 */ /* 0x000fe2000f8e003f */
[----:B------:R-:W-:Y:S01]  /*b990*/  SHF.R.S32.HI R27, RZ, 0x1f, R185 ;  /* 0x0000001fff1b7819 */ /* 0x000fe200000114b9 */
[----:B------:R-:W-:Y:S01]  /*b9a0*/  UIMAD UR10, UR4, UR13, UR10 ;  /* 0x0000000d040a72a4 */ /* 0x000fe2000f8e020a */
[----:B------:R-:W-:Y:S01]  /*b9b0*/  LOP3.LUT R7, R3, 0xfffffff8, RZ, 0xc0, !PT ;  /* 0xfffffff803077812 */ /* 0x000fe200078ec0ff */
[----:B------:R-:W-:Y:S01]  /*b9c0*/  ULDC UR12, c[0x0][0xac8] ;  /* 0x0002b200000c7ab9 */ /* 0x000fe20000000800 */
[----:B------:R-:W-:Y:S01]  /*b9d0*/  SHF.R.S32.HI R26, RZ, 0x3, R3 ;  /* 0x00000003ff1a7819 */ /* 0x000fe20000011403 */
[----:B------:R-:W-:Y:S01]  /*b9e0*/  UIADD3 UR9, UR9, UR10, URZ ;  /* 0x0000000a09097290 */ /* 0x000fe2000fffe03f */
[----:B------:R-:W-:Y:S01]  /*b9f0*/  ISETP.GE.AND P2, PT, R192, UR12, PT ;  /* 0x0000000cc0007c0c */ /* 0x000fe2000bf46270 */
[----:B------:R-:W-:Y:S01]  /*ba00*/  IMAD.IADD R9, R8, 0x1, -R7 ;  /* 0x0000000108097824 */ /* 0x000fe200078e0a07 */
[----:B------:R-:W-:Y:S01]  /*ba10*/  ULDC.64 UR10, c[0x0][0xae8] ;  /* 0x0002ba00000a7ab9 */ /* 0x000fe20000000a00 */
[----:B------:R-:W-:Y:S01]  /*ba20*/  IMAD.U32 R8, RZ, RZ, UR43 ;  /* 0x0000002bff087e24 */ /* 0x000fe2000f8e00ff */
[----:B------:R-:W-:Y:S01]  /*ba30*/  ISETP.GE.AND P1, PT, R187, UR12, PT ;  /* 0x0000000cbb007c0c */ /* 0x000fe2000bf26270 */
[----:B------:R-:W-:Y:S01]  /*ba40*/  IMAD R3, R9, 0x20, R26 ;  /* 0x0000002009037824 */ /* 0x000fe200078e021a */
[----:B------:R-:W-:Y:S01]  /*ba50*/  UIMAD.WIDE.U32 UR8, UR44, UR10, UR8 ;  /* 0x0000000a2c0872a5 */ /* 0x000fe2000f8e0008 */
[----:B------:R-:W-:-:S02]  /*ba60*/  ISETP.GE.AND P3, PT, R2, UR12, PT ;  /* 0x0000000c02007c0c */ /* 0x000fc4000bf66270 */
[----:B------:R-:W-:Y:S01]  /*ba70*/  IMAD R8, R8, 0x40, R3 ;  /* 0x0000004008087824 */ /* 0x000fe200078e0203 */
[----:B------:R-:W-:Y:S01]  /*ba80*/  SEL R3, RZ, 0xffffffff, P2 ;  /* 0xffffffffff037807 */ /* 0x000fe20001000000 */
[----:B------:R-:W-:Y:S01]  /*ba90*/  UIMAD UR9, UR44, UR11, UR9 ;  /* 0x0000000b2c0972a4 */ /* 0x000fe2000f8e0209 */
[----:B-1----:R-:W-:Y:S01]  /*baa0*/  ISETP.NE.AND P0, PT, R11, 0x1, PT ;  /* 0x000000010b00780c */ /* 0x002fe20003f05270 */
[----:B-----5:R-:W-:Y:S01]  /*bab0*/  IMAD R25, R0, R11, RZ ;  /* 0x0000000b00197224 */ /* 0x020fe200078e02ff */
[----:B------:R-:W-:Y:S01]  /*bac0*/  SEL R9, RZ, 0xffffffff, P1 ;  /* 0xffffffffff097807 */ /* 0x000fe20000800000 */
[----:B------:R-:W-:Y:S01]  /*bad0*/  IMAD.SHL.U32 R13, R3, 0x2, RZ ;  /* 0x00000002030d7824 */ /* 0x000fe200078e00ff */
[----:B------:R-:W-:Y:S01]  /*bae0*/  SEL R6, RZ, 0x1, P3 ;  /* 0x00000001ff067807 */ /* 0x000fe20001800000 */
[----:B------:R-:W-:Y:S01]  /*baf0*/  ULDC.64 UR10, c[0x0][0xaf0] ;  /* 0x0002bc00000a7ab9 */ /* 0x000fe20000000a00 */
[----:B------:R-:W-:Y:S01]  /*bb00*/  IMAD.MOV.U32 R3, RZ, RZ, R8 ;  /* 0x000000ffff037224 */ /* 0x000fe200078e0008 */
[----:B------:R-:W-:Y:S01]  /*bb10*/  UIMAD UR42, UR42, UR10, URZ ;  /* 0x0000000a2a2a72a4 */ /* 0x000fe2000f8e023f */
[----:B------:R-:W-:Y:S01]  /*bb20*/  IMAD.SHL.U32 R9, R9, 0x4, RZ ;  /* 0x0000000409097824 */ /* 0x000fe200078e00ff */
[----:B------:R-:W-:Y:S01]  /*bb30*/  LOP3.LUT R6, R13, 0x2, R6, 0xe2, !PT ;  /* 0x000000020d067812 */ /* 0x000fe200078ee206 */
[----:B------:R-:W-:Y:S01]  /*bb40*/  UIMAD.WIDE.U32 UR8, UR39, UR10, UR8 ;  /* 0x0000000a270872a5 */ /* 0x000fe2000f8e0008 */
[----:B------:R-:W-:Y:S01]  /*bb50*/  ISETP.GE.AND P1, PT, R225, UR12, PT ;  /* 0x0000000ce1007c0c */ /* 0x000fe2000bf26270 */
[----:B------:R-:W-:Y:S01]  /*bb60*/  UIMAD UR4, UR39, UR11, UR42 ;  /* 0x0000000b270472a4 */ /* 0x000fe2000f8e022a */
[----:B------:R-:W0:Y:S01]  /*bb70*/  @P0 LDC R5, c[0x0][0xbec] ;  /* 0x0002fb00ff050b82 */ /* 0x000e220000000800 */
[----:B------:R-:W-:-:S02]  /*bb80*/  LOP3.LUT R10, R9, 0x4, R6, 0xe2, !PT ;  /* 0x00000004090a7812 */ /* 0x000fc400078ee206 */
[----:B------:R-:W-:Y:S01]  /*bb90*/  UIADD3 UR4, UR9, UR4, URZ ;  /* 0x0000000409047290 */ /* 0x000fe2000fffe03f */
[----:B------:R-:W-:Y:S02]  /*bba0*/  SEL R0, RZ, 0x80, P1 ;  /* 0x00000080ff007807 */ /* 0x000fe40000800000 */
[----:B------:R-:W-:Y:S02]  /*bbb0*/  SHF.R.S32.HI R28, RZ, 0x1f, R225 ;  /* 0x0000001fff1c7819 */ /* 0x000fe400000114e1 */
[----:B------:R-:W1:Y:S01]  /*bbc0*/  @P0 LDC R7, c[0x0][0xbf0] ;  /* 0x0002fc00ff070b82 */ /* 0x000e620000000800 */
[----:B------:R-:W-:Y:S02]  /*bbd0*/  SHF.R.S32.HI R29, RZ, 0x1f, R186 ;  /* 0x0000001fff1d7819 */ /* 0x000fe400000114ba */
[----:B------:R-:W-:Y:S02]  /*bbe0*/  SHF.R.S32.HI R30, RZ, 0x1f, R187 ;  /* 0x0000001fff1e7819 */ /* 0x000fe400000114bb */
[----:B------:R-:W-:-:S02]  /*bbf0*/  SHF.R.S32.HI R31, RZ, 0x1f, R226 ;  /* 0x0000001fff1f7819 */ /* 0x000fc400000114e2 */
[----:B------:R-:W-:Y:S02]  /*bc00*/  SHF.R.S32.HI R33, RZ, 0x1f, R184 ;  /* 0x0000001fff217819 */ /* 0x000fe400000114b8 */
[----:B------:R-:W-:Y:S01]  /*bc10*/  SHF.R.S32.HI R32, RZ, 0x1f, R192 ;  /* 0x0000001fff207819 */ /* 0x000fe200000114c0 */
[----:B0-----:R-:W-:-:S04]  /*bc20*/  @P0 IMAD.HI.U32 R4, R8, R5, RZ ;  /* 0x0000000508040227 */ /* 0x001fc800078e00ff */
[----:B------:R-:W-:Y:S02]  /*bc30*/  IMAD.U32 R5, RZ, RZ, UR9 ;  /* 0x00000009ff057e24 */ /* 0x000fe4000f8e00ff */
[----:B------:R-:W-:Y:S01]  /*bc40*/  IMAD.U32 R5, RZ, RZ, UR4 ;  /* 0x00000004ff057e24 */ /* 0x000fe2000f8e00ff */
[----:B-1----:R-:W-:Y:S01]  /*bc50*/  @P0 SHF.R.U32.HI R3, RZ, R7, R4 ;  /* 0x00000007ff030219 */ /* 0x002fe20000011604 */
[----:B------:R-:W-:Y:S01]  /*bc60*/  IMAD.U32 R4, RZ, RZ, UR8 ;  /* 0x00000008ff047e24 */ /* 0x000fe2000f8e00ff */
[----:B------:R-:W-:Y:S01]  /*bc70*/  ISETP.GE.AND P0, PT, R186, UR12, PT ;  /* 0x0000000cba007c0c */ /* 0x000fe2000bf06270 */
[----:B------:R-:W-:Y:S01]  /*bc80*/  ULDC.64 UR8, c[0x0][0xae0] ;  /* 0x0002b80000087ab9 */ /* 0x000fe20000000a00 */
[--C-:B------:R-:W-:Y:S01]  /*bc90*/  SHF.R.S32.HI R6, RZ, 0x1f, R3.reuse ;  /* 0x0000001fff067819 */ /* 0x100fe20000011403 */
[----:B------:R-:W-:Y:S01]  /*bca0*/  IMAD.MOV R7, RZ, RZ, -R3 ;  /* 0x000000ffff077224 */ /* 0x000fe200078e0a03 */
[----:B------:R-:W-:Y:S01]  /*bcb0*/  SEL R9, RZ, 0xffffffff, P0 ;  /* 0xffffffffff097807 */ /* 0x000fe20000000000 */
[----:B------:R-:W-:Y:S01]  /*bcc0*/  IMAD.WIDE.U32 R4, R3, UR8, R4 ;  /* 0x0000000803047c25 */ /* 0x000fe2000f8e0004 */
[----:B------:R-:W-:-:S03]  /*bcd0*/  ISETP.GE.AND P0, PT, R185, UR12, PT ;  /* 0x0000000cb9007c0c */ /* 0x000fc6000bf06270 */
[----:B------:R-:W-:Y:S02]  /*bce0*/  IMAD R6, R6, UR8, RZ ;  /* 0x0000000806067c24 */ /* 0x000fe4000f8e02ff */
[----:B------:R-:W-:Y:S02]  /*bcf0*/  IMAD.SHL.U32 R13, R9, 0x8, RZ ;  /* 0x00000008090d7824 */ /* 0x000fe400078e00ff */
[----:B------:R-:W-:Y:S01]  /*bd00*/  IMAD R9, R3, UR9, R6 ;  /* 0x0000000903097c24 */ /* 0x000fe2000f8e0206 */
[----:B------:R-:W-:Y:S01]  /*bd10*/  SEL R6, RZ, 0xffffffff, P0 ;  /* 0xffffffffff067807 */ /* 0x000fe20000000000 */
[----:B------:R-:W-:Y:S01]  /*bd20*/  IMAD R7, R11, R7, R8 ;  /* 0x000000070b077224 */ /* 0x000fe200078e0208 */
[----:B------:R-:W-:Y:S01]  /*bd30*/  ISETP.GE.AND P0, PT, R184, UR12, PT ;  /* 0x0000000cb8007c0c */ /* 0x000fe2000bf06270 */
[----:B------:R-:W-:Y:S01]  /*bd40*/  IMAD.IADD R5, R5, 0x1, R9 ;  /* 0x0000000105057824 */ /* 0x000fe200078e0209 */
[----:B------:R-:W-:Y:S01]  /*bd50*/  LOP3.LUT R10, R13, 0x8, R10, 0xe2, !PT ;  /* 0x000000080d0a7812 */ /* 0x000fe200078ee20a */
[----:B------:R-:W-:Y:S01]  /*bd60*/  IMAD.SHL.U32 R13, R6, 0x10, RZ ;  /* 0x00000010060d7824 */ /* 0x000fe200078e00ff */
[----:B------:R-:W-:Y:S01]  /*bd70*/  SEL R8, RZ, 0xffffffff, P0 ;  /* 0xffffffffff087807 */ /* 0x000fe20000000000 */
[----:B------:R-:W-:Y:S01]  /*bd80*/  ULDC.64 UR8, c[0x0][0xad8] ;  /* 0x0002b60000087ab9 */ /* 0x000fe20000000a00 */
[----:B------:R-:W-:Y:S01]  /*bd90*/  SHF.R.S32.HI R3, RZ, 0x1f, R7 ;  /* 0x0000001fff037819 */ /* 0x000fe20000011407 */
[----:B------:R-:W-:Y:S01]  /*bda0*/  IMAD.WIDE.U32 R4, R7, UR8, R4 ;  /* 0x0000000807047c25 */ /* 0x000fe2000f8e0004 */
[----:B------:R-:W-:-:S02]  /*bdb0*/  LOP3.LUT R10, R13, 0x10, R10, 0xe2, !PT ;  /* 0x000000100d0a7812 */ /* 0x000fc400078ee20a */
[----:B------:R-:W-:Y:S01]  /*bdc0*/  ISETP.GE.AND P0, PT, R226, UR12, PT ;  /* 0x0000000ce2007c0c */ /* 0x000fe2000bf06270 */
[----:B------:R-:W-:Y:S02]  /*bdd0*/  IMAD.SHL.U32 R9, R8, 0x20, RZ ;  /* 0x0000002008097824 */ /* 0x000fe400078e00ff */
[----:B------:R-:W-:-:S03]  /*bde0*/  IMAD R6, R3, UR8, RZ ;  /* 0x0000000803067c24 */ /* 0x000fc6000f8e02ff */
[----:B------:R-:W-:Y:S01]  /*bdf0*/  LOP3.LUT R10, R9, 0x20, R10, 0xe2, !PT ;  /* 0x00000020090a7812 */ /* 0x000fe200078ee20a */
[----:B------:R-:W-:Y:S01]  /*be00*/  IMAD R3, R7, UR9, R6 ;  /* 0x0000000907037c24 */ /* 0x000fe2000f8e0206 */
[----:B------:R-:W-:Y:S01]  /*be10*/  ULDC.64 UR8, c[0x0][0xa80] ;  /* 0x0002a00000087ab9 */ /* 0x000fe20000000a00 */
[----:B------:R-:W-:Y:S01]  /*be20*/  IMAD.U32 R9, RZ, RZ, UR43 ;  /* 0x0000002bff097e24 */ /* 0x000fe2000f8e00ff */
[----:B------:R-:W-:Y:S01]  /*be30*/  SEL R7, RZ, 0x40, P0 ;  /* 0x00000040ff077807 */ /* 0x000fe20000000000 */
[----:B------:R-:W-:Y:S01]  /*be40*/  IMAD.IADD R3, R5, 0x1, R3 ;  /* 0x0000000105037824 */ /* 0x000fe200078e0203 */
[----:B------:R-:W-:Y:S01]  /*be50*/  LEA R20, P0, R4, UR8, 0x1 ;  /* 0x0000000804147c11 */ /* 0x000fe2000f8008ff */
[----:B------:R-:W-:Y:S01]  /*be60*/  IMAD R26, R9, 0x40, R26 ;  /* 0x00000040091a7824 */ /* 0x000fe200078e021a */
[----:B------:R-:W-:Y:S02]  /*be70*/  LOP3.LUT R21, R10, R7, RZ, 0xfc, !PT ;  /* 0x000000070a157212 */ /* 0x000fe400078efcff */
[----:B------:R-:W-:Y:S01]  /*be80*/  LEA.HI.X R3, R4, UR9, R3, 0x1, P0 ;  /* 0x0000000904037c11 */ /* 0x000fe200080f0c03 */
[----:B------:R0:W1:Y:S01]  /*be90*/  SHFL.IDX PT, R6, R20, RZ, 0x181f ;  /* 0x00181fff14067589 */ /* 0x00006200000e0000 */
[----:B------:R-:W-:-:S02]  /*bea0*/  ISETP.GE.AND P0, PT, R26, R25, PT ;  /* 0x000000191a00720c */ /* 0x000fc40003f06270 */
[----:B------:R-:W-:Y:S01]  /*beb0*/  LOP3.LUT R24, R21, R0, RZ, 0xfc, !PT ;  /* 0x0000000015187212 */ /* 0x000fe200078efcff */
[----:B------:R0:W2:Y:S10]  /*bec0*/  SHFL.IDX PT, R7, R3, RZ, 0x181f ;  /* 0x00181fff03077589 */ /* 0x0000b400000e0000 */
[----:B0-----:R-:W-:Y:S05]  /*bed0*/  @P0 BRA `(.L_x_3424) ;  /* 0x00000000007c0947 */ /* 0x001fea0003800000 */
[----:B------:R-:W-:Y:S02]  /*bee0*/  ISETP.GE.AND P2, PT, R192, UR12, PT ;  /* 0x0000000cc0007c0c */ /* 0x000fe4000bf46270 */
[----:B------:R-:W-:Y:S02]  /*bef0*/  ISETP.GE.AND P1, PT, R2, UR12, PT ;  /* 0x0000000c02007c0c */ /* 0x000fe4000bf26270 */
[----:B------:R-:W-:Y:S02]  /*bf00*/  ISETP.GE.AND P5, PT, R187, UR12, PT ;  /* 0x0000000cbb007c0c */ /* 0x000fe4000bfa6270 */
[----:B------:R-:W-:-:S07]  /*bf10*/  ISETP.GE.AND P3, PT, R186, UR12, PT ;  /* 0x0000000cba007c0c */ /* 0x000fce000bf66270 */
[-C--:B-1----:R-:W-:Y:S02]  /*bf20*/  @!P2 LEA R8, P0, R192, R6.reuse, 0x1 ;  /* 0x00000006c008a211 */ /* 0x082fe400078008ff */
[----:B--2---:R-:W-:Y:S02]  /*bf30*/  @!P1 IMAD.WIDE R4, R2, 0x2, R6 ;  /* 0x0000000202049825 */ /* 0x004fe400078e0206 */
[----:B------:R-:W-:Y:S02]  /*bf40*/  @!P2 LEA.HI.X R9, R192, R7, R32, 0x1, P0 ;  /* 0x00000007c009a211 */ /* 0x000fe400000f0c20 */
[----:B------:R-:W-:Y:S01]  /*bf50*/  @!P5 LEA R10, P4, R187, R6, 0x1 ;  /* 0x00000006bb0ad211 */ /* 0x000fe200078808ff */
[----:B------:R-:W-:Y:S01]  /*bf60*/  @!P1 ST.E.128 desc[UR40][R4.64], RZ ;  /* 0x000000ff04009985 */ /* 0x000fe2000c101d28 */
[----:B------:R-:W-:Y:S02]  /*bf70*/  ISETP.GE.AND P1, PT, R184, UR12, PT ;  /* 0x0000000cb8007c0c */ /* 0x000fe4000bf26270 */
[----:B------:R-:W-:Y:S01]  /*bf80*/  LOP3.LUT P0, RZ, R21, 0x40, RZ, 0xc0, !PT ;  /* 0x0000004015ff7812 */ /* 0x000fe2000780c0ff */
[----:B------:R0:W-:Y:S01]  /*bf90*/  @!P2 ST.E.128 desc[UR40][R8.64], RZ ;  /* 0x000000ff0800a985 */ /* 0x0001e2000c101d28 */
[----:B------:R-:W-:-:S02]  /*bfa0*/  ISETP.GE.AND P2, PT, R185, UR12, PT ;  /* 0x0000000cb9007c0c */ /* 0x000fc4000bf46270 */
[-C--:B------:R-:W-:Y:S02]  /*bfb0*/  @!P5 LEA.HI.X R11, R187, R7.reuse, R30, 0x1, P4 ;  /* 0x00000007bb0bd211 */ /* 0x080fe400020f0c1e */
[----:B------:R-:W-:Y:S02]  /*bfc0*/  LOP3.LUT P4, RZ, R24, 0x80, RZ, 0xc0, !PT ;  /* 0x0000008018ff7812 */ /* 0x000fe4000788c0ff */
[CC--:B------:R-:W-:Y:S01]  /*bfd0*/  @!P3 LEA R12, P6, R186.reuse, R6.reuse, 0x1 ;  /* 0x00000006ba0cb211 */ /* 0x0c0fe200078c08ff */
[----:B------:R3:W-:Y:S03]  /*bfe0*/  @!P5 ST.E.128 desc[UR40][R10.64], RZ ;  /* 0x000000ff0a00d985 */ /* 0x0007e6000c101d28 */
[----:B------:R-:W-:Y:S02]  /*bff0*/  @!P3 LEA.HI.X R13, R186, R7, R29, 0x1, P6 ;  /* 0x00000007ba0db211 */ /* 0x000fe400030f0c1d */
[----:B0-----:R-:W-:-:S02]  /*c000*/  @!P1 LEA R8, P6, R184, R6, 0x1 ;  /* 0x00000006b8089211 */ /* 0x001fc400078c08ff */
[CC--:B------:R-:W-:Y:S01]  /*c010*/  @!P2 LEA R4, P5, R185.reuse, R6.reuse, 0x1 ;  /* 0x00000006b904a211 */ /* 0x0c0fe200078a08ff */
[----:B------:R3:W-:Y:S01]  /*c020*/  @!P3 ST.E.128 desc[UR40][R12.64], RZ ;  /* 0x000000ff0c00b985 */ /* 0x0007e2000c101d28 */
[-C--:B------:R-:W-:Y:S02]  /*c030*/  @P0 LEA R14, P3, R226, R6.reuse, 0x1 ;  /* 0x00000006e20e0211 */ /* 0x080fe400078608ff */
[-C--:B------:R-:W-:Y:S02]  /*c040*/  @!P2 LEA.HI.X R5, R185, R7.reuse, R27, 0x1, P5 ;  /* 0x00000007b905a211 */ /* 0x080fe400028f0c1b */
[----:B------:R-:W-:Y:S02]  /*c050*/  @P4 LEA R6, P5, R225, R6, 0x1 ;  /* 0x00000006e1064211 */ /* 0x000fe400078a08ff */
[-C--:B------:R-:W-:Y:S01]  /*c060*/  @!P1 LEA.HI.X R9, R184, R7.reuse, R33, 0x1, P6 ;  /* 0x00000007b8099211 */ /* 0x080fe200030f0c21 */
[----:B------:R3:W-:Y:S01]  /*c070*/  @!P2 ST.E.128 desc[UR40][R4.64], RZ ;  /* 0x000000ff0400a985 */ /* 0x0007e2000c101d28 */
[----:B------:R-:W-:-:S02]  /*c080*/  @P0 LEA.HI.X R15, R226, R7, R31, 0x1, P3 ;  /* 0x00000007e20f0211 */ /* 0x000fc400018f0c1f */
[----:B------:R-:W-:Y:S01]  /*c090*/  @P4 LEA.HI.X R7, R225, R7, R28, 0x1, P5 ;  /* 0x00000007e1074211 */ /* 0x000fe200028f0c1c */
[----:B------:R3:W-:Y:S04]  /*c0a0*/  @!P1 ST.E.128 desc[UR40][R8.64], RZ ;  /* 0x000000ff08009985 */ /* 0x0007e8000c101d28 */
[----:B------:R3:W-:Y:S04]  /*c0b0*/  @P0 ST.E.128 desc[UR40][R14.64], RZ ;  /* 0x000000ff0e000985 */ /* 0x0007e8000c101d28 */
[----:B------:R3:W-:Y:S02]  /*c0c0*/  @P4 ST.E.128 desc[UR40][R6.64], RZ ;  /* 0x000000ff06004985 */ /* 0x0007e4000c101d28 */
.L_x_3424:
[----:B------:R-:W-:Y:S05]  /*c0d0*/  BSYNC B1 ;  /* 0x0000000000017941 */ /* 0x000fea0003800000 */
.L_x_3423:
[----:B------:R-:W-:Y:S01]  /*c0e0*/  VIADD R0, R26, 0x20 ;  /* 0x000000201a007836 */ /* 0x000fe20000000000 */
[----:B--23--:R0:W2:Y:S04]  /*c0f0*/  SHFL.IDX PT, R7, R3, 0x1, 0x181f ;  /* 0x00381f0003077f89 */ /* 0x00c0a800000e0000 */
[----:B------:R-:W-:Y:S01]  /*c100*/  ISETP.GE.AND P0, PT, R0, R25, PT ;  /* 0x000000190000720c */ /* 0x000fe20003f06270 */
[----:B-1----:R0:W1:-:S12]  /*c110*/  SHFL.IDX PT, R6, R20, 0x1, 0x181f ;  /* 0x00381f0014067f89 */ /* 0x00205800000e0000 */
[----:B0-----:R-:W-:Y:S05]  /*c120*/  @P0 BRA `(.L_x_3417) ;  /* 0x00000000007c0947 */ /* 0x001fea0003800000 */
        /* <DEDUP_REMOVED lines=8> */
[----:B------:R0:W-:Y:S01]  /*c1b0*/  @!P1 ST.E.128 desc[UR40][R4.64], RZ ;  /* 0x000000ff04009985 */ /* 0x0001e2000c101d28 */
[----:B------:R-:W-:Y:S02]  /*c1c0*/  @!P5 LEA.HI.X R9, R192, R7, R32, 0x1, P0 ;  /* 0x00000007c009d211 */ /* 0x000fe400000f0c20 */
[----:B------:R-:W-:Y:S02]  /*c1d0*/  ISETP.GE.AND P1, PT, R184, UR12, PT ;  /* 0x0000000cb8007c0c */ /* 0x000fe4000bf26270 */
[----:B------:R-:W-:Y:S01]  /*c1e0*/  LOP3.LUT P0, RZ, R21, 0x40, RZ, 0xc0, !PT ;  /* 0x0000004015ff7812 */ /* 0x000fe2000780c0ff */
[----:B------:R1:W-:Y:S01]  /*c1f0*/  @!P5 ST.E.128 desc[UR40][R8.64], RZ ;  /* 0x000000ff0800d985 */ /* 0x0003e2000c101d28 */
[----:B------:R-:W-:-:S02]  /*c200*/  @!P3 LEA R12, P5, R186, R6, 0x1 ;  /* 0x00000006ba0cb211 */ /* 0x000fc400078a08ff */
[-C--:B------:R-:W-:Y:S02]  /*c210*/  @!P4 LEA.HI.X R11, R187, R7.reuse, R30, 0x1, P6 ;  /* 0x00000007bb0bc211 */ /* 0x080fe400030f0c1e */
[CC--:B------:R-:W-:Y:S02]  /*c220*/  @!P2 LEA R14, P6, R185.reuse, R6.reuse, 0x1 ;  /* 0x00000006b90ea211 */ /* 0x0c0fe400078c08ff */
[-C--:B------:R-:W-:Y:S01]  /*c230*/  @!P3 LEA.HI.X R13, R186, R7.reuse, R29, 0x1, P5 ;  /* 0x00000007ba0db211 */ /* 0x080fe200028f0c1d */
[----:B------:R1:W-:Y:S01]  /*c240*/  @!P4 ST.E.128 desc[UR40][R10.64], RZ ;  /* 0x000000ff0a00c985 */ /* 0x0003e2000c101d28 */
[----:B------:R-:W-:Y:S02]  /*c250*/  LOP3.LUT P5, RZ, R24, 0x80, RZ, 0xc0, !PT ;  /* 0x0000008018ff7812 */ /* 0x000fe400078ac0ff */
[----:B------:R-:W-:Y:S01]  /*c260*/  @!P2 LEA.HI.X R15, R185, R7, R27, 0x1, P6 ;  /* 0x00000007b90fa211 */ /* 0x000fe200030f0c1b */
[----:B------:R1:W-:Y:S01]  /*c270*/  @!P3 ST.E.128 desc[UR40][R12.64], RZ ;  /* 0x000000ff0c00b985 */ /* 0x0003e2000c101d28 */
[----:B0-----:R-:W-:-:S03]  /*c280*/  @!P1 LEA R4, P6, R184, R6, 0x1 ;  /* 0x00000006b8049211 */ /* 0x001fc600078c08ff */
[----:B------:R1:W-:Y:S01]  /*c290*/  @!P2 ST.E.128 desc[UR40][R14.64], RZ ;  /* 0x000000ff0e00a985 */ /* 0x0003e2000c101d28 */
[----:B------:R-:W-:Y:S02]  /*c2a0*/  @!P1 LEA.HI.X R5, R184, R7, R33, 0x1, P6 ;  /* 0x00000007b8059211 */ /* 0x000fe400030f0c21 */
[----:B------:R-:W-:-:S03]  /*c2b0*/  @P0 LEA R20, P6, R226, R6, 0x1 ;  /* 0x00000006e2140211 */ /* 0x000fc600078c08ff */
[----:B------:R1:W-:Y:S01]  /*c2c0*/  @!P1 ST.E.128 desc[UR40][R4.64], RZ ;  /* 0x000000ff04009985 */ /* 0x0003e2000c101d28 */
[----:B------:R-:W-:Y:S02]  /*c2d0*/  @P0 LEA.HI.X R21, R226, R7, R31, 0x1, P6 ;  /* 0x00000007e2150211 */ /* 0x000fe400030f0c1f */
[----:B------:R-:W-:-:S03]  /*c2e0*/  @P5 LEA R6, P6, R225, R6, 0x1 ;  /* 0x00000006e1065211 */ /* 0x000fc600078c08ff */
[----:B------:R1:W-:Y:S01]  /*c2f0*/  @P0 ST.E.128 desc[UR40][R20.64], RZ ;  /* 0x000000ff14000985 */ /* 0x0003e2000c101d28 */
[----:B------:R-:W-:-:S05]  /*c300*/  @P5 LEA.HI.X R7, R225, R7, R28, 0x1, P6 ;  /* 0x00000007e1075211 */ /* 0x000fca00030f0c1c */
[----:B------:R1:W-:Y:S04]  /*c310*/  @P5 ST.E.128 desc[UR40][R6.64], RZ ;  /* 0x000000ff06005985 */ /* 0x0003e8000c101d28 */
.L_x_3417:
[----:B------:R-:W-:Y:S05]  /*c320*/  BSYNC B0 ;  /* 0x0000000000007941 */ /* 0x000fea0003800000 */
.L_x_3410:
[----:B------:R-:W-:Y:S02]  /*c330*/  ULDC UR4, c[0x0][0xc3c] ;  /* 0x00030f0000047ab9 */ /* 0x000fe40000000800 */
[----:B------:R-:W-:-:S06]  /*c340*/  UISETP.GE.AND UP0, UPT, UR7, UR4, UPT ;  /* 0x000000040700728c */ /* 0x000fcc000bf06270 */
[----:B------:R-:W-:-:S13]  /*c350*/  PLOP3.LUT P0, PT, PT, PT, UP0, 0x80, 0x0 ;  /* 0x000000000000781c */ /* 0x000fda0003f0f008 */
[----:B------:R-:W-:Y:S05]  /*c360*/  @!P0 BRA `(.L_x_3425) ;  /* 0xffffff5000248947 */ /* 0x000fea000383ffff */
[----:B------:R-:W-:Y:S05]  /*c370*/  EXIT ;  /* 0x000000000000794d */ /* 0x000fea0003800000 */
.L_x_3375:
[----:B------:R-:W-:-:S08]  /*c380*/  NOP ;  /* 0x0000000000007918 */ /* 0x000fd00000000000 */
[----:B------:R-:W0:-:S00]  /*c390*/  USETMAXREG.DEALLOC.CTAPOOL 0x18 ;  /* 0x00000018000079c8 */ /* 0x000e0000080e0500 */
        /* <DEDUP_REMOVED lines=16> */
.L_x_3426:
[----:B0-----:R-:W-:Y:S01]  /*c4a0*/  LOP3.LUT R0, R6, 0x1f, RZ, 0xc0, !PT ;  /* 0x0000001f06007812 */ /* 0x001fe200078ec0ff */
[----:B------:R-:W-:Y:S01]  /*c4b0*/  ULDC UR4, c[0x0][0xc3c] ;  /* 0x00030f0000047ab9 */ /* 0x000fe20000000800 */
[----:B------:R-:W-:Y:S01]  /*c4c0*/  IMAD.MOV.U32 R10, RZ, RZ, RZ ;  /* 0x000000ffff0a7224 */ /* 0x000fe200078e00ff */
        /* <DEDUP_REMOVED lines=40> */
.L_x_3430:
        /* <DEDUP_REMOVED lines=38> */
.L_x_3428:
        /* <DEDUP_REMOVED lines=20> */
.L_x_3431:
[----:B-1----:R-:W-:Y:S01]  /*caf0*/  IMAD R10, R14, UR5, R11 ;  /* 0x000000050e0a7c24 */ /* 0x002fe2000f8e020b */
[----:B------:R-:W1:Y:S01]  /*cb00*/  MUFU.RCP R12, R12 ;  /* 0x0000000c000c7308 */ /* 0x000e620000001000 */
[----:B------:R-:W-:Y:S02]  /*cb10*/  IMAD R11, R16, R5, RZ ;  /* 0x00000005100b7224 */ /* 0x000fe400078e02ff */
[----:B0-----:R-:W-:Y:S01]  /*cb20*/  IMAD.MOV.U32 R2, RZ, RZ, RZ ;  /* 0x000000ffff027224 */ /* 0x001fe200078e00ff */
[----:B------:R0:W-:Y:S03]  /*cb30*/  STL [R1], R10 ;  /* 0x0000000a01007387 */ /* 0x0001e60000100800 */
[----:B------:R-:W-:Y:S01]  /*cb40*/  IMAD.HI.U32 R2, R3, R11, R2 ;  /* 0x0000000b03027227 */ /* 0x000fe200078e0002 */
[----:B------:R-:W-:-:S05]  /*cb50*/  IABS R11, R7 ;  /* 0x00000007000b7213 */ /* 0x000fca0000000000 */
[----:B------:R-:W-:Y:S01]  /*cb60*/  IMAD.MOV R14, RZ, RZ, -R11 ;  /* 0x000000ffff0e7224 */ /* 0x000fe200078e0a0b */
[----:B0-----:R-:W-:-:S04]  /*cb70*/  IADD3 R10, -R10, UR6, RZ ;  /* 0x000000060a0a7c10 */ /* 0x001fc8000fffe1ff */
[----:B------:R-:W-:-:S05]  /*cb80*/  IABS R3, R10 ;  /* 0x0000000a00037213 */ /* 0x000fca0000000000 */
[----:B------:R-:W-:-:S04]  /*cb90*/  IMAD.HI.U32 R11, R2, R3, RZ ;  /* 0x00000003020b7227 */ /* 0x000fc800078e00ff */
[----:B------:R-:W-:Y:S02]  /*cba0*/  IMAD R2, R11, R14, R3 ;  /* 0x0000000e0b027224 */ /* 0x000fe400078e0203 */
[----:B-1----:R-:W-:-:S03]  /*cbb0*/  VIADD R3, R12, 0xffffffe ;  /* 0x0ffffffe0c037836 */ /* 0x002fc60000000000 */
[----:B------:R-:W-:-:S03]  /*cbc0*/  ISETP.GT.U32.AND P1, PT, R5, R2, PT ;  /* 0x000000020500720c */ /* 0x000fc60003f24070 */
[----:B------:R-:W0:Y:S10]  /*cbd0*/  F2I.FTZ.U32.TRUNC.NTZ R3, R3 ;  /* 0x0000000300037305 */ /* 0x000e34000021f000 */
[----:B------:R-:W-:-:S02]  /*cbe0*/  @!P1 IMAD.IADD R2, R2, 0x1, -R5 ;  /* 0x0000000102029824 */ /* 0x000fc400078e0a05 */
[----:B------:R-:W-:Y:S01]  /*cbf0*/  @!P1 VIADD R11, R11, 0x1 ;  /* 0x000000010b0b9836 */ /* 0x000fe20000000000 */
[----:B------:R-:W-:Y:S02]  /*cc00*/  ISETP.NE.AND P1, PT, R7, RZ, PT ;  /* 0x000000ff0700720c */ /* 0x000fe40003f25270 */
[----:B------:R-:W-:Y:S01]  /*cc10*/  ISETP.GE.U32.AND P0, PT, R2, R5, PT ;  /* 0x000000050200720c */ /* 0x000fe20003f06070 */
[----:B0-----:R-:W-:Y:S02]  /*cc20*/  IMAD.MOV R5, RZ, RZ, -R3 ;  /* 0x000000ffff057224 */ /* 0x001fe400078e0a03 */
[----:B------:R-:W-:Y:S02]  /*cc30*/  IMAD.MOV.U32 R2, RZ, RZ, RZ ;  /* 0x000000ffff027224 */ /* 0x000fe400078e00ff */
[----:B------:R-:W-:-:S04]  /*cc40*/  IMAD R5, R5, R8, RZ ;  /* 0x0000000805057224 */ /* 0x000fc800078e02ff */
[----:B------:R-:W-:Y:S01]  /*cc50*/  IMAD.HI.U32 R5, R3, R5, R2 ;  /* 0x0000000503057227 */ /* 0x000fe200078e0002 */
[----:B------:R-:W-:Y:S02]  /*cc60*/  LOP3.LUT R2, R10, R7, RZ, 0x3c, !PT ;  /* 0x000000070a027212 */ /* 0x000fe400078e3cff */
[----:B------:R-:W-:Y:S01]  /*cc70*/  IABS R3, R9 ;  /* 0x0000000900037213 */ /* 0x000fe20000000000 */
[----:B------:R-:W-:Y:S01]  /*cc80*/  @P0 VIADD R11, R11, 0x1 ;  /* 0x000000010b0b0836 */ /* 0x000fe20000000000 */
[----:B------:R-:W-:-:S03]  /*cc90*/  ISETP.GE.AND P2, PT, R2, RZ, PT ;  /* 0x000000ff0200720c */ /* 0x000fc60003f46270 */
[----:B------:R-:W-:-:S10]  /*cca0*/  IMAD.MOV R3, RZ, RZ, -R3 ;  /* 0x000000ffff037224 */ /* 0x000fd400078e0a03 */
[----:B------:R-:W-:Y:S01]  /*ccb0*/  @!P2 IMAD.MOV R11, RZ, RZ, -R11 ;  /* 0x000000ffff0ba224 */ /* 0x000fe200078e0a0b */
        /* <DEDUP_REMOVED lines=15> */
[----:B------:R-:W-:-:S04]  /*cdb0*/  IMAD.MOV R2, RZ, RZ, -R5 ;  /* 0x000000ffff027224 */ /* 0x000fc800078e0a05 */
[C---:B------:R-:W-:Y:S02]  /*cdc0*/  IMAD R11, R9.reuse, R2, R11 ;  /* 0x00000002090b7224 */ /* 0x040fe400078e020b */
[----:B------:R-:W-:Y:S02]  /*cdd0*/  IMAD R2, R9, 0x1000000, R5 ;  /* 0x0100000009027824 */ /* 0x000fe400078e0205 */
[----:B------:R-:W-:Y:S02]  /*cde0*/  IMAD.IADD R5, R10, 0x1, -R7 ;  /* 0x000000010a057824 */ /* 0x000fe400078e0a07 */
[----:B------:R-:W-:Y:S02]  /*cdf0*/  IMAD R3, R11, 0x10000, R2 ;  /* 0x000100000b037824 */ /* 0x000fe400078e0202 */
[----:B------:R-:W-:Y:S01]  /*ce00*/  VIADD R2, R4, UR4 ;  /* 0x0000000404027c36 */ /* 0x000fe20008000000 */
[----:B------:R0:W-:Y:S04]  /*ce10*/  STL [R1+0x4], R5 ;  /* 0x0000040501007387 */ /* 0x0001e80000100800 */
[----:B------:R0:W-:Y:S04]  /*ce20*/  STL [R1+0xc], R2 ;  /* 0x00000c0201007387 */ /* 0x0001e80000100800 */
[----:B------:R0:W-:Y:S01]  /*ce30*/  STL [R1+0x8], R3 ;  /* 0x0000080301007387 */ /* 0x0001e20000100800 */
[----:B------:R-:W-:Y:S05]  /*ce40*/  BRA `(.L_x_3432) ;  /* 0x0000000000107947 */ /* 0x000fea0003800000 */
.L_x_3429:
[----:B------:R-:W-:Y:S01]  /*ce50*/  IMAD.U32 R2, RZ, RZ, UR6 ;  /* 0x00000006ff027e24 */ /* 0x000fe2000f8e00ff */
[----:B------:R1:W-:Y:S04]  /*ce60*/  STL [R1+0x4], RZ ;  /* 0x000004ff01007387 */ /* 0x0003e80000100800 */
[----:B------:R1:W-:Y:S04]  /*ce70*/  STL [R1+0x8], RZ ;  /* 0x000008ff01007387 */ /* 0x0003e80000100800 */
[----:B------:R1:W-:Y:S02]  /*ce80*/  STL [R1], R2 ;  /* 0x0000000201007387 */ /* 0x0003e40000100800 */
.L_x_3432:
[----:B------:R-:W2:Y:S04]  /*ce90*/  LDL R8, [R1] ;  /* 0x0000000001087983 */ /* 0x000ea80000100800 */
[----:B------:R-:W2:Y:S04]  /*cea0*/  LDL R9, [R1+0x4] ;  /* 0x0000040001097983 */ /* 0x000ea80000100800 */
[----:B------:R-:W2:Y:S04]  /*ceb0*/  LDL R10, [R1+0x8] ;  /* 0x00000800010a7983 */ /* 0x000ea80000100800 */
[----:B------:R-:W2:Y:S01]  /*cec0*/  LDL R11, [R1+0xc] ;  /* 0x00000c00010b7983 */ /* 0x000ea20000100800 */
[----:B------:R-:W-:-:S13]  /*ced0*/  ISETP.NE.AND P0, PT, R0, RZ, PT ;  /* 0x000000ff0000720c */ /* 0x000fda0003f05270 */
[----:B0-----:R-:W0:Y:S01]  /*cee0*/  @!P0 S2R R3, SR_CgaCtaId ;  /* 0x0000000000038919 */ /* 0x001e220000008800 */
[----:B------:R-:W-:-:S04]  /*cef0*/  @!P0 MOV R0, 0x400 ;  /* 0x0000040000008802 */ /* 0x000fc80000000f00 */
[----:B0-----:R-:W-:-:S05]  /*cf00*/  @!P0 LEA R0, R3, R0, 0x18 ;  /* 0x0000000003008211 */ /* 0x001fca00078ec0ff */
[----:B--2---:R0:W-:Y:S01]  /*cf10*/  @!P0 STS.128 [R0+0x28cd0], R8 ;  /* 0x028cd00800008388 */ /* 0x0041e20000000c00 */
[----:B------:R-:W-:Y:S06]  /*cf20*/  BAR.ARV 0x5, 0x180 ;  /* 0x0146000000007b1d */ /* 0x000fec0000002000 */
.L_x_3427:
[----:B0-----:R-:W3:Y:S01]  /*cf30*/  LDL R0, [R1+0xc] ;  /* 0x00000c0001007983 */ /* 0x001ee20000100800 */
[----:B------:R-:W-:Y:S01]  /*cf40*/  ULDC UR4, c[0x0][0xc3c] ;  /* 0x00030f0000047ab9 */ /* 0x000fe20000000800 */
[----:B------:R-:W-:Y:S02]  /*cf50*/  IMAD.MOV.U32 R19, RZ, RZ, RZ ;  /* 0x000000ffff137224 */ /* 0x000fe400078e00ff */
[----:B------:R0:W-:Y:S01]  /*cf60*/  STL [R1+0x50], RZ ;  /* 0x000050ff01007387 */ /* 0x0001e20000100800 */
[----:B---3--:R-:W-:Y:S01]  /*cf70*/  ISETP.GE.AND P0, PT, R0, UR4, PT ;  /* 0x0000000400007c0c */ /* 0x008fe2000bf06270 */
[----:B------:R-:W-:-:S05]  /*cf80*/  IMAD.MOV.U32 R0, RZ, RZ, 0x1 ;  /* 0x00000001ff007424 */ /* 0x000fca00078e00ff */
[----:B------:R0:W-:Y:S07]  /*cf90*/  STL [R1+0x10], R0 ;  /* 0x0000100001007387 */ /* 0x0001ee0000100800 */
[----:B------:R-:W-:Y:S05]  /*cfa0*/  @P0 BRA `(.L_x_3433) ;  /* 0x00000060006c0947 */ /* 0x000fea0003800000 */
[----:B------:R-:W3:Y:S01]  /*cfb0*/  S2UR UR5, SR_CgaCtaId ;  /* 0x00000000000579c3 */ /* 0x000ee20000008800 */
[C---:B0-----:R-:W-:Y:S01]  /*cfc0*/  IMAD.SHL.U32 R0, R6.reuse, 0x8, RZ ;  /* 0x0000000806007824 */ /* 0x041fe200078e00ff */
[----:B------:R-:W-:Y:S01]  /*cfd0*/  LOP3.LUT R4, R6, 0x7f, RZ, 0xc0, !PT ;  /* 0x0000007f06047812 */ /* 0x000fe200078ec0ff */
[----:B------:R-:W-:Y:S01]  /*cfe0*/  UMOV UR4, 0x400 ;  /* 0x0000040000047882 */ /* 0x000fe20000000000 */
[----:B------:R-:W-:Y:S01]  /*cff0*/  BSSY B8, `(.L_x_3433) ;  /* 0x0000616000087945 */ /* 0x000fe20003800000 */
[----:B------:R-:W-:Y:S01]  /*d000*/  IMAD.MOV.U32 R19, RZ, RZ, RZ ;  /* 0x000000ffff137224 */ /* 0x000fe200078e00ff */
[----:B------:R-:W-:Y:S01]  /*d010*/  LOP3.LUT R3, R0, 0x1f8, RZ, 0xc0, !PT ;  /* 0x000001f800037812 */ /* 0x000fe200078ec0ff */
[----:B-1----:R-:W-:Y:S01]  /*d020*/  IMAD.SHL.U32 R2, R4, 0x8, RZ ;  /* 0x0000000804027824 */ /* 0x002fe200078e00ff */
[----:B------:R-:W-:Y:S01]  /*d030*/  ULDC UR37, c[0x0][0xc] ;  /* 0x0000030000257ab9 */ /* 0x000fe20000000800 */
[----:B------:R-:W-:Y:S01]  /*d040*/  IMAD.MOV.U32 R0, RZ, RZ, 0x1 ;  /* 0x00000001ff007424 */ /* 0x000fe200078e00ff */
[----:B------:R-:W-:Y:S01]  /*d050*/  LOP3.LUT R3, R3, 0x38, R6, 0x78, !PT ;  /* 0x0000003803037812 */ /* 0x000fe200078e7806 */
[----:B------:R-:W-:Y:S01]  /*d060*/  IMAD.SHL.U32 R6, R6, 0x10, RZ ;  /* 0x0000001006067824 */ /* 0x000fe200078e00ff */
[----:B------:R-:W-:-:S02]  /*d070*/  ULDC.64 UR38, c[0x0][0x198] ;  /* 0x0000660000267ab9 */ /* 0x000fc40000000a00 */
[----:B------:R-:W-:Y:S02]  /*d080*/  LOP3.LUT R3, R3, 0x200, R2, 0xf8, !PT ;  /* 0x0000020003037812 */ /* 0x000fe400078ef802 */
[----:B------:R-:W-:-:S04]  /*d090*/  SHF.R.U32.HI R2, RZ, 0x3, R4 ;  /* 0x00000003ff027819 */ /* 0x000fc80000011604 */
[----:B------:R-:W-:Y:S01]  /*d0a0*/  LOP3.LUT R4, R2, 0x70, R6, 0xf8, !PT ;  /* 0x0000007002047812 */ /* 0x000fe200078ef806 */
[----:B---3--:R-:W-:-:S06]  /*d0b0*/  ULEA UR4, UR5, UR4, 0x18 ;  /* 0x0000000405047291 */ /* 0x008fcc000f8ec03f */
[----:B------:R-:W-:-:S04]  /*d0c0*/  IMAD.U32 R18, RZ, RZ, UR4 ;  /* 0x00000004ff127e24 */ /* 0x000fc8000f8e00ff */
[----:B------:R-:W-:-:S05]  /*d0d0*/  IMAD R2, R3, 0x2, R18 ;  /* 0x0000000203027824 */ /* 0x000fca00078e0212 */
[----:B------:R0:W-:Y:S04]  /*d0e0*/  STL [R1+0x54], R2 ;  /* 0x0000540201007387 */ /* 0x0001e80000100800 */
[----:B------:R0:W-:Y:S04]  /*d0f0*/  STL [R1+0x10], R0 ;  /* 0x0000100001007387 */ /* 0x0001e80000100800 */
[----:B------:R0:W-:Y:S02]  /*d100*/  STL [R1+0x50], RZ ;  /* 0x000050ff01007387 */ /* 0x0001e40000100800 */
.L_x_3551:
[----:B0--3--:R-:W3:Y:S01]  /*d110*/  LDL R0, [R1+0xc] ;  /* 0x00000c0001007983 */ /* 0x009ee20000100800 */
[----:B------:R-:W3:Y:S01]  /*d120*/  LDC.64 R2, c[0x0][0xc88] ;  /* 0x00032200ff027b82 */ /* 0x000ee20000000a00 */
[----:B------:R-:W-:Y:S05]  /*d130*/  YIELD ;  /* 0x0000000000007946 */ /* 0x000fea0003800000 */
[----:B------:R-:W-:Y:S01]  /*d140*/  ULDC.64 UR4, c[0x0][0xa28] ;  /* 0x00028a0000047ab9 */ /* 0x000fe20000000a00 */
[----:B-1----:R-:W-:Y:S01]  /*d150*/  IMAD.MOV.U32 R6, RZ, RZ, RZ ;  /* 0x000000ffff067224 */ /* 0x002fe200078e00ff */
[----:B------:R-:W-:Y:S01]  /*d160*/  ISETP.NE.U32.AND P0, PT, RZ, UR4, PT ;  /* 0x00000004ff007c0c */ /* 0x000fe2000bf05070 */
[----:B------:R-:W-:Y:S01]  /*d170*/  ULDC.64 UR6, c[0x0][0xa18] ;  /* 0x0002860000067ab9 */ /* 0x000fe20000000a00 */
[----:B------:R-:W-:Y:S01]  /*d180*/  ULDC.64 UR8, c[0x0][0xa08] ;  /* 0x0002820000087ab9 */ /* 0x000fe20000000a00 */
[----:B---3--:R-:W-:-:S05]  /*d190*/  IMAD.WIDE R2, R0, 0x4, R2 ;  /* 0x0000000400027825 */ /* 0x008fca00078e0202 */
[----:B--2---:R-:W2:Y:S01]  /*d1a0*/  LDG.E R10, desc[UR40][R2.64] ;  /* 0x00000028020a7981 */ /* 0x004ea2000c1e1900 */
        /* <DEDUP_REMOVED lines=46> */
.L_x_3434:
        /* <DEDUP_REMOVED lines=18> */
.L_x_3435:
[----:B------:R-:W-:Y:S05]  /*d5b0*/  @!P0 BRA `(.L_x_3436) ;  /* 0x00000000000c8947 */ /* 0x000fea0003800000 */
[----:B------:R-:W2:Y:S04]  /*d5c0*/  LDG.E R6, desc[UR40][R4.64] ;  /* 0x0000002804067981 */ /* 0x000ea8000c1e1900 */
[----:B------:R-:W2:Y:S02]  /*d5d0*/  LDG.E R4, desc[UR40][R4.64+0x4] ;  /* 0x0000042804047981 */ /* 0x000ea4000c1e1900 */
[----:B--2---:R-:W-:-:S07]  /*d5e0*/  IMAD.IADD R6, R4, 0x1, -R6 ;  /* 0x0000000104067824 */ /* 0x004fce00078e0a06 */
.L_x_3436:
[----:B-----5:R-:W-:Y:S01]  /*d5f0*/  IMAD.IADD R6, R6, 0x1, -R0 ;  /* 0x0000000106067824 */ /* 0x020fe200078e0a00 */
[----:B------:R-:W-:Y:S01]  /*d600*/  LOP3.LUT R9, R2, 0xff, RZ, 0xc0, !PT ;  /* 0x000000ff02097812 */ /* 0x000fe200078ec0ff */
[----:B------:R-:W-:Y:S01]  /*d610*/  IMAD.MOV.U32 R4, RZ, RZ, RZ ;  /* 0x000000ffff047224 */ /* 0x000fe200078e00ff */
[----:B------:R-:W-:Y:S01]  /*d620*/  BSSY B0, `(.L_x_3437) ;  /* 0x000002a000007945 */ /* 0x000fe20003800000 */
[C---:B------:R-:W-:Y:S01]  /*d630*/  VIADD R0, R6.reuse, 0x3f ;  /* 0x0000003f06007836 */ /* 0x040fe20000000000 */
[----:B------:R-:W-:Y:S01]  /*d640*/  ISETP.GE.AND P0, PT, R6, 0x1, PT ;  /* 0x000000010600780c */ /* 0x000fe20003f06270 */
[----:B------:R-:W-:-:S03]  /*d650*/  IMAD.MOV.U32 R10, RZ, RZ, R4 ;  /* 0x000000ffff0a7224 */ /* 0x000fc600078e0004 */
[----:B-1----:R-:W-:-:S04]  /*d660*/  SHF.R.S32.HI R3, RZ, 0x1f, R0 ;  /* 0x0000001fff037819 */ /* 0x002fc80000011400 */
[----:B------:R-:W-:-:S04]  /*d670*/  LEA.HI R3, R3, R0, RZ, 0x6 ;  /* 0x0000000003037211 */ /* 0x000fc800078f30ff */
[----:B------:R-:W-:-:S05]  /*d680*/  SHF.R.S32.HI R8, RZ, 0x6, R3 ;  /* 0x00000006ff087819 */ /* 0x000fca0000011403 */
[----:B------:R1:W-:Y:S04]  /*d690*/  STL [R1+0x3c], R8 ;  /* 0x00003c0801007387 */ /* 0x0003e80000100800 */
[----:B------:R1:W-:Y:S04]  /*d6a0*/  STL [R1+0x34], R4 ;  /* 0x0000340401007387 */ /* 0x0003e80000100800 */
[----:B------:R1:W-:Y:S01]  /*d6b0*/  STL [R1+0x58], R9 ;  /* 0x0000580901007387 */ /* 0x0003e20000100800 */
[----:B------:R-:W-:Y:S05]  /*d6c0*/  @!P0 BRA `(.L_x_3438) ;  /* 0x00000000007c8947 */ /* 0x000fea0003800000 */
[----:B------:R-:W-:-:S04]  /*d6d0*/  SHF.R.U32.HI R0, RZ, 0x10, R2 ;  /* 0x00000010ff007819 */ /* 0x000fc80000011602 */
[----:B------:R-:W-:-:S13]  /*d6e0*/  ISETP.NE.AND P0, PT, R0, RZ, PT ;  /* 0x000000ff0000720c */ /* 0x000fda0003f05270 */
[----:B------:R-:W1:Y:S02]  /*d6f0*/  @!P0 LDC R0, c[0x0][0x9f0] ;  /* 0x00027c00ff008b82 */ /* 0x000e640000000800 */
[----:B-1----:R-:W-:-:S04]  /*d700*/  IABS R4, R0 ;  /* 0x0000000000047213 */ /* 0x002fc80000000000 */
        /* <DEDUP_REMOVED lines=27> */
.L_x_3438:
[----:B------:R-:W-:Y:S05]  /*d8c0*/  BSYNC B0 ;  /* 0x0000000000007941 */ /* 0x000fea0003800000 */
.L_x_3437:
        /* <DEDUP_REMOVED lines=13> */
[----:B------:R-:W-:Y:S01]  /*d9a0*/  VOTEU.ANY UR4, UPT, PT ;  /* 0x0000000000047886 */ /* 0x000fe200038e0100 */
[----:B------:R-:W5:Y:S01]  /*d9b0*/  LDC.64 R2, c[0x0][0xc60] ;  /* 0x00031800ff027b82 */ /* 0x000f620000000a00 */
[----:B------:R-:W4:Y:S02]  /*d9c0*/  FLO.U32 R0, UR4 ;  /* 0x0000000400007d00 */ /* 0x000f2400080e0000 */
[----:B----4-:R-:W-:-:S06]  /*d9d0*/  ISETP.EQ.U32.AND P0, PT, R0, R5, PT ;  /* 0x000000050000720c */ /* 0x010fcc0003f02070 */
[----:B------:R-:W5:Y:S07]  /*d9e0*/  POPC R5, UR4 ;  /* 0x0000000400057d09 */ /* 0x000f6e0008000000 */
[----:B-----5:R-:W4:Y:S01]  /*d9f0*/  @P0 ATOMG.E.ADD.STRONG.GPU PT, R3, desc[UR40][R2.64], R5 ;  /* 0x00000005020309a8 */ /* 0x020f2200081ee1e8 */
[----:B-1----:R-:W1:Y:S02]  /*da00*/  S2R R4, SR_LTMASK ;  /* 0x0000000000047919 */ /* 0x002e640000003900 */
[----:B-1----:R-:W-:-:S04]  /*da10*/  LOP3.LUT R4, R4, UR4, RZ, 0xc0, !PT ;  /* 0x0000000404047c12 */ /* 0x002fc8000f8ec0ff */
[----:B--2---:R-:W1:Y:S01]  /*da20*/  POPC R7, R4 ;  /* 0x0000000400077309 */ /* 0x004e620000000000 */
[----:B----4-:R-:W1:Y:S02]  /*da30*/  SHFL.IDX PT, R0, R3, R0, 0x1f ;  /* 0x00001f0003007589 */ /* 0x010e6400000e0000 */
[----:B-1----:R-:W-:-:S05]  /*da40*/  IADD3 R0, R0, UR37, R7 ;  /* 0x0000002500007c10 */ /* 0x002fca000fffe007 */
[----:B------:R4:W-:Y:S01]  /*da50*/  STL [R1], R0 ;  /* 0x0000000001007387 */ /* 0x0009e20000100800 */
[----:B------:R-:W-:Y:S05]  /*da60*/  BRA `(.L_x_3441) ;  /* 0x0000004800507947 */ /* 0x000fea0003800000 */
.L_x_3440:
        /* <DEDUP_REMOVED lines=12> */
[----:B--2---:R-:W-:-:S02]  /*db30*/  IMAD.U32 R7, RZ, RZ, UR9 ;  /* 0x00000009ff077e24 */ /* 0x004fc4000f8e00ff */
[----:B---3--:R-:W-:Y:S02]  /*db40*/  IMAD.U32 R10, RZ, RZ, UR4 ;  /* 0x00000004ff0a7e24 */ /* 0x008fe4000f8e00ff */
[----:B0-----:R-:W-:Y:S02]  /*db50*/  IMAD.U32 R11, RZ, RZ, UR5 ;  /* 0x00000005ff0b7e24 */ /* 0x001fe4000f8e00ff */
[----:B------:R-:W-:Y:S02]  /*db60*/  IMAD.MOV.U32 R8, RZ, RZ, 0x70 ;  /* 0x00000070ff087424 */ /* 0x000fe400078e00ff */
[----:B------:R-:W-:Y:S02]  /*db70*/  IMAD.MOV.U32 R12, RZ, RZ, 0x1 ;  /* 0x00000001ff0c7424 */ /* 0x000fe400078e00ff */
[----:B------:R-:W-:-:S07]  /*db80*/  IMAD.MOV.U32 R13, RZ, RZ, RZ ;  /* 0x000000ffff0d7224 */ /* 0x000fce00078e00ff */
[----:B------:R-:W-:-:S07]  /*db90*/  LEPC R20, `(.L_x_3443) ;  /* 0x000000001014794e */ /* 0x000fce0000000000 */
[----:B-1----:R-:W-:Y:S05]  /*dba0*/  CALL.ABS.NOINC R2 ;  /* 0x0000000002007343 */ /* 0x002fea0003c00000 */
.L_x_3443:
[----:B------:R-:W-:Y:S05]  /*dbb0*/  BSYNC B6 ;  /* 0x0000000000067941 */ /* 0x000fea0003800000 */
.L_x_3442:
        /* <DEDUP_REMOVED lines=19> */
[----:B----4-:R-:W-:Y:S05]  /*dcf0*/  CALL.ABS.NOINC R2 ;  /* 0x0000000002007343 */ /* 0x010fea0003c00000 */
.L_x_3446:
        /* <DEDUP_REMOVED lines=16> */
.L_x_3445:
[----:B------:R-:W-:Y:S05]  /*de00*/  BSYNC B6 ;  /* 0x0000000000067941 */ /* 0x000fea0003800000 */
.L_x_3444:
[----:B-1----:R-:W4:Y:S01]  /*de10*/  LDL.LU R4, [R1+0x14] ;  /* 0x0000140001047983 */ /* 0x002f220000300800 */
[----:B------:R-:W-:-:S03]  /*de20*/  ULDC.64 UR4, c[0x0][0x9f8] ;  /* 0x00027e0000047ab9 */ /* 0x000fc60000000a00 */
[----:B--2---:R-:W2:Y:S01]  /*de30*/  LDL R7, [R1+0x8] ;  /* 0x0000080001077983 */ /* 0x004ea20000100800 */
[----:B------:R-:W-:-:S03]  /*de40*/  ISETP.NE.U32.AND P0, PT, RZ, UR4, PT ;  /* 0x00000004ff007c0c */ /* 0x000fc6000bf05070 */
[----:B------:R-:W5:Y:S01]  /*de50*/  LDL R0, [R1+0x2c] ;  /* 0x00002c0001007983 */ /* 0x000f620000100800 */
[----:B------:R-:W-:-:S13]  /*de60*/  ISETP.NE.AND.EX P0, PT, RZ, UR5, PT, P0 ;  /* 0x00000005ff007c0c */ /* 0x000fda000bf05300 */
[----:B------:R-:W-:-:S04]  /*de70*/  @P0 IADD3 R2, P1, R16, UR4, RZ ;  /* 0x0000000410020c10 */ /* 0x000fc8000ff3e0ff */
[----:B----4-:R-:W-:Y:S01]  /*de80*/  @P0 IADD3.X R3, R4, UR5, RZ, P1, !PT ;  /* 0x0000000504030c10 */ /* 0x010fe20008ffe4ff */
[----:B------:R-:W-:-:S04]  /*de90*/  ULDC.64 UR4, c[0x0][0xa08] ;  /* 0x0002820000047ab9 */ /* 0x000fc80000000a00 */
[----:B--2---:R1:W2:Y:S02]  /*dea0*/  @P0 LDG.E R7, desc[UR40][R2.64] ;  /* 0x0000002802070981 */ /* 0x0042a4000c1e1900 */
[----:B-1----:R-:W1:Y:S01]  /*deb0*/  LDC.64 R2, c[0x0][0x418] ;  /* 0x00010600ff027b82 */ /* 0x002e620000000a00 */
[----:B-----5:R-:W-:Y:S01]  /*dec0*/  VIADD R0, R0, 0xffffffff ;  /* 0xffffffff00007836 */ /* 0x020fe20000000000 */
[----:B--2---:R-:W-:Y:S01]  /*ded0*/  SHF.R.S32.HI R8, RZ, 0x1f, R7 ;  /* 0x0000001fff087819 */ /* 0x004fe20000011407 */
[----:B------:R2:W-:Y:S04]  /*dee0*/  @P0 STL [R1+0x8], R7 ;  /* 0x0000080701000387 */ /* 0x0005e80000100800 */
[----:B------:R2:W-:Y:S01]  /*def0*/  STL [R1+0x14], R8 ;  /* 0x0000140801007387 */ /* 0x0005e20000100800 */
[----:B-1----:R-:W-:Y:S01]  /*df00*/  LOP3.LUT P0, RZ, R2, UR4, RZ, 0xfc, !PT ;  /* 0x0000000402ff7c12 */ /* 0x002fe2000f80fcff */
[----:B------:R-:W-:-:S03]  /*df10*/  UMOV UR4, 0xffffffff ;  /* 0xffffffff00047882 */ /* 0x000fc60000000000 */
[----:B------:R-:W-:-:S04]  /*df20*/  LOP3.LUT P0, RZ, R3, UR5, RZ, 0xfc, P0 ;  /* 0x0000000503ff7c12 */ /* 0x000fc8000800fcff */
[----:B------:R-:W-:Y:S01]  /*df30*/  SEL R16, R7, RZ, !P0 ;  /* 0x000000ff07107207 */ /* 0x000fe20004000000 */
[----:B--2---:R-:W-:Y:S08]  /*df40*/  BRA.DIV UR4, `(.L_x_3447) ;  /* 0x0000005a040c7947 */ /* 0x004ff0000b800000 */
[----:B------:R-:W1:Y:S02]  /*df50*/  S2R R4, SR_TID.X ;  /* 0x0000000000047919 */ /* 0x000e640000002100 */
[----:B-1----:R-:W-:-:S04]  /*df60*/  SHF.R.U32.HI R4, RZ, 0x5, R4 ;  /* 0x00000005ff047819 */ /* 0x002fc80000011604 */
[----:B------:R-:W-:-:S05]  /*df70*/  LOP3.LUT R4, R4, 0x3, RZ, 0xc0, !PT ;  /* 0x0000000304047812 */ /* 0x000fca00078ec0ff */
[----:B------:R1:W2:Y:S02]  /*df80*/  SHFL.IDX PT, R14, R4, RZ, 0x1f ;  /* 0x00001fff040e7589 */ /* 0x0002a400000e0000 */
.L_x_3568:
[----:B------:R-:W-:Y:S01]  /*df90*/  PLOP3.LUT P1, PT, PT, PT, PT, 0x8, 0x0 ;  /* 0x000000000000781c */ /* 0x000fe20003f2e170 */
[----:B------:R4:W-:Y:S01]  /*dfa0*/  STL [R1+0x28], R0 ;  /* 0x0000280001007387 */ /* 0x0009e20000100800 */
[----:B--2---:R-:W-:Y:S02]  /*dfb0*/  ISETP.NE.AND P0, PT, R14, RZ, PT ;  /* 0x000000ff0e00720c */ /* 0x004fe40003f05270 */
[----:B-1----:R-:W-:-:S05]  /*dfc0*/  P2R R4, PR, RZ, 0x2 ;  /* 0x00000002ff047803 */ /* 0x002fca0000000000 */
[----:B------:R4:W-:Y:S06]  /*dfd0*/  STL [R1+0x18], R4 ;  /* 0x0000180401007387 */ /* 0x0009ec0000100800 */
[----:B------:R-:W-:Y:S05]  /*dfe0*/  @P0 BRA `(.L_x_3448) ;  /* 0x0000000400040947 */ /* 0x000fea0003800000 */
[----:B------:R-:W-:-:S03]  /*dff0*/  UMOV UR4, 0xffffffff ;  /* 0xffffffff00047882 */ /* 0x000fc60000000000 */
[----:B------:R-:W-:Y:S05]  /*e000*/  BRA.DIV UR4, `(.L_x_3449) ;  /* 0x0000005a04107947 */ /* 0x000fea000b800000 */
[----:B------:R-:W-:-:S13]  /*e010*/  ELECT P6, URZ, PT ;  /* 0x00000000003f782f */ /* 0x000fda00038c0000 */
.L_x_3571:
[----:B------:R-:W-:Y:S05]  /*e020*/  @!P6 BRA `(.L_x_3448) ;  /* 0x0000000000f4e947 */ /* 0x000fea0003800000 */
[----:B------:R-:W-:-:S04]  /*e030*/  ISETP.NE.U32.AND P0, PT, R2, RZ, PT ;  /* 0x000000ff0200720c */ /* 0x000fc80003f05070 */
[----:B------:R-:W-:-:S13]  /*e040*/  ISETP.NE.AND.EX P0, PT, R3, RZ, PT, P0 ;  /* 0x000000ff0300720c */ /* 0x000fda0003f05300 */
[----:B------:R-:W-:Y:S05]  /*e050*/  @!P0 BRA `(.L_x_3450) ;  /* 0x0000000000508947 */ /* 0x000fea0003800000 */
[----:B------:R-:W1:Y:S01]  /*e060*/  LDC R6, c[0x0][0x43c] ;  /* 0x00010f00ff067b82 */ /* 0x000e620000000800 */
[----:B------:R-:W-:Y:S01]  /*e070*/  IMAD.MOV.U32 R9, RZ, RZ, R0 ;  /* 0x000000ffff097224 */ /* 0x000fe200078e0000 */
[----:B------:R-:W-:-:S03]  /*e080*/  ULDC.64 UR4, c[0x0][0x428] ;  /* 0x00010a0000047ab9 */ /* 0x000fc60000000a00 */
[----:B----4-:R-:W-:Y:S01]  /*e090*/  IMAD.MOV.U32 R0, RZ, RZ, R9 ;  /* 0x000000ffff007224 */ /* 0x010fe200078e0009 */
[----:B-1----:R-:W-:-:S13]  /*e0a0*/  ISETP.NE.AND P0, PT, R6, 0x1, PT ;  /* 0x000000010600780c */ /* 0x002fda0003f05270 */
        /* <DEDUP_REMOVED lines=15> */
.L_x_3450:
[----:B-1----:R-:W2:Y:S01]  /*e1a0*/  LDL R2, [R1+0x10] ;  /* 0x0000100001027983 */ /* 0x002ea20000100800 */
[----:B----4-:R-:W-:Y:S01]  /*e1b0*/  IMAD R0, R19, 0x8, R18 ;  /* 0x0000000813007824 */ /* 0x010fe200078e0212 */
[----:B--2---:R-:W-:-:S04]  /*e1c0*/  SHF.L.U32 R2, R2, 0x1f, RZ ;  /* 0x0000001f02027819 */ /* 0x004fc800000006ff */
[----:B------:R-:W1:Y:S02]  /*e1d0*/  SYNCS.PHASECHK.TRANS64.TRYWAIT P0, [R0+URZ+0x28c40], R2 ;  /* 0x028c4002000075a7 */ /* 0x000e64000800017f */
[----:B-1----:R-:W-:Y:S05]  /*e1e0*/  @!P0 BRA `(.L_x_3451) ;  /* 0x0000005400b88947 */ /* 0x002fea0003800000 */
.L_x_3572:
[----:B------:R-:W2:Y:S02]  /*e1f0*/  S2R R3, SR_TID.X ;  /* 0x0000000000037919 */ /* 0x000ea40000002100 */
        /* <DEDUP_REMOVED lines=8> */
[----:B----4-:R-:W-:Y:S05]  /*e280*/  @!P0 BRA `(.L_x_3452) ;  /* 0x0000000000048947 */ /* 0x010fea0003800000 */
[----:B------:R-:W-:Y:S01]  /*e290*/  BPT.TRAP 0x1 ;  /* 0x000000040000795c */ /* 0x000fe20000300000 */
.L_x_3452:
[----:B------:R-:W2:Y:S04]  /*e2a0*/  LDL R3, [R1+0x28] ;  /* 0x0000280001037983 */ /* 0x000ea80000100800 */
[----:B-1----:R-:W4:Y:S01]  /*e2b0*/  LDL R2, [R1+0x1c] ;  /* 0x00001c0001027983 */ /* 0x002f220000100800 */
[----:B------:R-:W-:Y:S01]  /*e2c0*/  R2UR UR9, R0 ;  /* 0x00000000000972ca */ /* 0x000fe200000e0000 */
[----:B------:R-:W-:Y:S01]  /*e2d0*/  IMAD R0, R19, 0x2000, R18 ;  /* 0x0000200013007824 */ /* 0x000fe200078e0212 */
[----:B------:R-:W-:Y:S01]  /*e2e0*/  UIADD3 UR6, UP0, UR38, 0x370, URZ ;  /* 0x0000037026067890 */ /* 0x000fe2000ff1e03f */
[----:B------:R-:W-:Y:S01]  /*e2f0*/  R2UR UR12, R17 ;  /* 0x00000000110c72ca */ /* 0x000fe200000e0000 */
[----:B------:R-:W-:Y:S01]  /*e300*/  UMOV UR5, 0x14f00000 ;  /* 0x14f0000000057882 */ /* 0x000fe20000000000 */
[----:B-----5:R-:W-:Y:S01]  /*e310*/  R2UR UR13, R16 ;  /* 0x00000000100d72ca */ /* 0x020fe200000e0000 */
[----:B------:R-:W-:Y:S01]  /*e320*/  UIADD3.X UR7, URZ, UR39, URZ, UP0, !UPT ;  /* 0x000000273f077290 */ /* 0x000fe200087fe43f */
[----:B------:R-:W-:Y:S01]  /*e330*/  R2UR UR8, R0 ;  /* 0x00000000000872ca */ /* 0x000fe200000e0000 */
[----:B------:R-:W-:Y:S01]  /*e340*/  UMOV UR10, URZ ;  /* 0x0000003f000a7c82 */ /* 0x000fe20008000000 */
[----:B------:R-:W-:-:S04]  /*e350*/  PLOP3.LUT P0, PT, PT, PT, PT, 0x80, 0x0 ;  /* 0x000000000000781c */ /* 0x000fc80003f0f070 */
[----:B------:R-:W-:Y:S01]  /*e360*/  UIADD3 UR9, UR9, 0x28c30, URZ ;  /* 0x00028c3009097890 */ /* 0x000fe2000fffe03f */
[----:B------:R-:W-:-:S05]  /*e370*/  P2R R0, PR, RZ, 0x1 ;  /* 0x00000001ff007803 */ /* 0x000fca0000000000 */
[----:B------:R1:W-:Y:S01]  /*e380*/  STL [R1+0x18], R0 ;  /* 0x0000180001007387 */ /* 0x0003e20000100800 */
[----:B------:R-:W-:Y:S01]  /*e390*/  UIADD3 UR8, UR8, 0x22400, URZ ;  /* 0x0002240008087890 */ /* 0x000fe2000fffe03f */
[----:B--2---:R-:W-:Y:S02]  /*e3a0*/  R2UR UR11, R3 ;  /* 0x00000000030b72ca */ /* 0x004fe400000e0000 */
[----:B----4-:R-:W-:-:S13]  /*e3b0*/  R2UR UR4, R2 ;  /* 0x00000000020472ca */ /* 0x010fda00000e0000 */
[----:B------:R-:W-:-:S03]  /*e3c0*/  ULEA UR11, UR11, UR4, 0x6 ;  /* 0x000000040b0b7291 */ /* 0x000fc6000f8e303f */
[----:B------:R-:W-:-:S06]  /*e3d0*/  UMOV UR4, 0x0 ;  /* 0x0000000000047882 */ /* 0x000fcc0000000000 */
[----:B------:R1:W-:Y:S02]  /*e3e0*/  UTMALDG.4D [UR8], [UR6], desc[UR4] ;  /* 0x00000408060075b4 */ /* 0x0003e40008019000 */
[----:B-1----:R-:W-:Y:S01]  /*e3f0*/  NOP ;  /* 0x0000000000007918 */ /* 0x002fe20000000000 */
.L_x_3448:
[----:B------:R-:W2:Y:S04]  /*e400*/  LDL.LU R3, [R1+0x30] ;  /* 0x0000300001037983 */ /* 0x000ea80000300800 */
[----:B------:R-:W5:Y:S04]  /*e410*/  LDL.LU R5, [R1+0x24] ;  /* 0x0000240001057983 */ /* 0x000f680000300800 */
[----:B----4-:R-:W4:Y:S01]  /*e420*/  LDL.LU R4, [R1+0x38] ;  /* 0x0000380001047983 */ /* 0x010f220000300800 */
        /* <DEDUP_REMOVED lines=10> */
[----:B-----5:R-:W-:-:S03]  /*e4d0*/  SEL R5, R5, RZ, !P0 ;  /* 0x000000ff05057207 */ /* 0x020fc60004000000 */
        /* <DEDUP_REMOVED lines=10> */
[----:B-1----:R-:W-:Y:S01]  /*e580*/  MOV R2, 0x0 ;  /* 0x0000000000027802 */ /* 0x002fe20000000f00 */
        /* <DEDUP_REMOVED lines=8> */
[----:B---3--:R-:W-:Y:S02]  /*e610*/  IMAD.U32 R10, RZ, RZ, UR8 ;  /* 0x00000008ff0a7e24 */ /* 0x008fe4000f8e00ff */
[----:B0-----:R-:W-:Y:S02]  /*e620*/  IMAD.U32 R11, RZ, RZ, UR9 ;  /* 0x00000009ff0b7e24 */ /* 0x001fe4000f8e00ff */
[----:B------:R-:W-:Y:S02]  /*e630*/  IMAD.MOV.U32 R8, RZ, RZ, 0x70 ;  /* 0x00000070ff087424 */ /* 0x000fe400078e00ff */
[----:B------:R-:W-:Y:S02]  /*e640*/  IMAD.MOV.U32 R12, RZ, RZ, 0x1 ;  /* 0x00000001ff0c7424 */ /* 0x000fe400078e00ff */
[----:B------:R-:W-:-:S07]  /*e650*/  IMAD.MOV.U32 R13, RZ, RZ, RZ ;  /* 0x000000ffff0d7224 */ /* 0x000fce00078e00ff */
[----:B------:R-:W-:-:S07]  /*e660*/  LEPC R20, `(.L_x_3454) ;  /* 0x000000001014794e */ /* 0x000fce0000000000 */
[----:B-1----:R-:W-:Y:S05]  /*e670*/  CALL.ABS.NOINC R2 ;  /* 0x0000000002007343 */ /* 0x002fea0003c00000 */
.L_x_3454:
[----:B------:R-:W-:Y:S05]  /*e680*/  BSYNC B6 ;  /* 0x0000000000067941 */ /* 0x000fea0003800000 */
.L_x_3453:
[----:B-1----:R-:W2:Y:S01]  /*e690*/  LDL.LU R0, [R1+0x38] ;  /* 0x0000380001007983 */ /* 0x002ea20000300800 */
[----:B------:R-:W-:Y:S01]  /*e6a0*/  ULDC.64 UR4, c[0x0][0x2d8] ;  /* 0x0000b60000047ab9 */ /* 0x000fe20000000a00 */
[----:B------:R-:W1:Y:S01]  /*e6b0*/  LDC R7, c[0x0][0x448] ;  /* 0x00011200ff077b82 */ /* 0x000e620000000800 */
[----:B------:R-:W-:Y:S01]  /*e6c0*/  ULDC UR6, c[0x0][0x2b8] ;  /* 0x0000ae0000067ab9 */ /* 0x000fe20000000800 */
[----:B------:R-:W4:Y:S04]  /*e6d0*/  LDL.LU R4, [R1+0x30] ;  /* 0x0000300001047983 */ /* 0x000f280000300800 */
[----:B------:R-:W4:Y:S04]  /*e6e0*/  LDL.LU.64 R2, [R1+0x48] ;  /* 0x0000480001027983 */ /* 0x000f280000300a00 */
[----:B------:R-:W2:Y:S04]  /*e6f0*/  LDL.LU R5, [R1+0x24] ;  /* 0x0000240001057983 */ /* 0x000ea80000300800 */
[----:B---3--:R-:W3:Y:S04]  /*e700*/  LDL R10, [R1+0x4] ;  /* 0x00000400010a7983 */ /* 0x008ee80000100800 */
[----:B------:R0:W5:Y:S01]  /*e710*/  LDL R8, [R1+0x54] ;  /* 0x0000540001087983 */ /* 0x0001620000100800 */
[----:B-1----:R-:W-:-:S13]  /*e720*/  ISETP.NE.AND P0, PT, R7, 0x1, PT ;  /* 0x000000010700780c */ /* 0x002fda0003f05270 */
[----:B------:R-:W1:Y:S01]  /*e730*/  @P0 LDC R6, c[0x0][0x450] ;  /* 0x00011400ff060b82 */ /* 0x000e620000000800 */
[----:B------:R-:W0:Y:S02]  /*e740*/  S2R R9, SR_TID.X ;  /* 0x0000000000097919 */ /* 0x000e240000002100 */
[----:B0-----:R-:W-:-:S05]  /*e750*/  IMAD.SHL.U32 R9, R9, 0x8, RZ ;  /* 0x0000000809097824 */ /* 0x001fca00078e00ff */
[----:B------:R-:W-:Y:S01]  /*e760*/  LOP3.LUT R9, R9, 0x38, RZ, 0xc0, !PT ;  /* 0x0000003809097812 */ /* 0x000fe200078ec0ff */
        /* <DEDUP_REMOVED lines=8> */
[----:B------:R-:W-:-:S03]  /*e7f0*/  ULDC.64 UR4, c[0x0][0x2d0] ;  /* 0x0000b40000047ab9 */ /* 0x000fc60000000a00 */
[----:B------:R-:W-:Y:S01]  /*e800*/  IMAD.IADD R3, R3, 0x1, R0 ;  /* 0x0000000103037824 */ /* 0x000fe200078e0200 */
[----:B0-----:R-:W-:-:S04]  /*e810*/  LOP3.LUT R4, R4, 0x7f, RZ, 0xc0, !PT ;  /* 0x0000007f04047812 */ /* 0x001fc800078ec0ff */
[----:B------:R-:W-:Y:S02]  /*e820*/  SHF.R.U32.HI R5, RZ, 0x3, R4 ;  /* 0x00000003ff057819 */ /* 0x000fe40000011604 */
[----:B------:R-:W0:Y:S02]  /*e830*/  S2R R4, SR_TID.X ;  /* 0x0000000000047919 */ /* 0x000e240000002100 */
[----:B0-----:R-:W-:-:S05]  /*e840*/  IMAD.SHL.U32 R4, R4, 0x10, RZ ;  /* 0x0000001004047824 */ /* 0x001fca00078e00ff */
[----:B------:R-:W-:Y:S02]  /*e850*/  LOP3.LUT R4, R5, 0x70, R4, 0xf8, !PT ;  /* 0x0000007005047812 */ /* 0x000fe400078ef804 */
[----:B------:R-:W0:Y:S03]  /*e860*/  @P0 LDC R5, c[0x0][0x44c] ;  /* 0x00011300ff050b82 */ /* 0x000e260000000800 */
[----:B---3--:R-:W-:-:S04]  /*e870*/  IMAD R0, R10, 0x40, R4 ;  /* 0x000000400a007824 */ /* 0x008fc800078e0204 */
[----:B------:R-:W-:Y:S02]  /*e880*/  IMAD.MOV.U32 R4, RZ, RZ, R0 ;  /* 0x000000ffff047224 */ /* 0x000fe400078e0000 */
        /* <DEDUP_REMOVED lines=14> */
[----:B------:R-:W-:Y:S02]  /*e970*/  ULDC.64 UR4, c[0x0][0x280] ;  /* 0x0000a00000047ab9 */ /* 0x000fe40000000a00 */
[----:B------:R-:W-:Y:S01]  /*e980*/  LEA R4, P1, R2, UR4, 0x1 ;  /* 0x0000000402047c11 */ /* 0x000fe2000f8208ff */
[----:B------:R-:W-:Y:S01]  /*e990*/  IMAD.IADD R0, R3, 0x1, R0 ;  /* 0x0000000103007824 */ /* 0x000fe200078e0200 */
[----:B------:R-:W-:Y:S01]  /*e9a0*/  UMOV UR4, 0xffffffff ;  /* 0xffffffff00047882 */ /* 0x000fe20000000000 */
[----:B------:R-:W-:-:S03]  /*e9b0*/  ISETP.GE.AND P0, PT, R9, UR6, PT ;  /* 0x0000000609007c0c */ /* 0x000fc6000bf06270 */
[----:B------:R-:W-:Y:S01]  /*e9c0*/  LEA.HI.X R3, R2, UR5, R0, 0x1, P1 ;  /* 0x0000000502037c11 */ /* 0x000fe200088f0c00 */
[----:B------:R-:W-:Y:S09]  /*e9d0*/  BRA.DIV UR4, `(.L_x_3455) ;  /* 0x0000004e04d07947 */ /* 0x000ff2000b800000 */
[----:B------:R-:W2:Y:S01]  /*e9e0*/  LDL.LU R6, [R1+0x40] ;  /* 0x0000400001067983 */ /* 0x000ea20000300800 */
[----:B------:R-:W0:Y:S02]  /*e9f0*/  S2R R11, SR_TID.X ;  /* 0x00000000000b7919 */ /* 0x000e240000002100 */
[----:B0-----:R-:W-:-:S04]  /*ea00*/  LOP3.LUT R11, R11, 0x7f, RZ, 0xc0, !PT ;  /* 0x0000007f0b0b7812 */ /* 0x001fc800078ec0ff */
[----:B------:R-:W-:-:S05]  /*ea10*/  SHF.R.U32.HI R11, RZ, 0x3, R11 ;  /* 0x00000003ff0b7819 */ /* 0x000fca000001160b */
[----:B------:R-:W-:-:S04]  /*ea20*/  IMAD R2, R10, 0x40, R11 ;  /* 0x000000400a027824 */ /* 0x000fc800078e020b */
[----:B------:R-:W-:Y:S02]  /*ea30*/  VIADD R5, R2, 0x10 ;  /* 0x0000001002057836 */ /* 0x000fe40000000000 */
        /* <DEDUP_REMOVED lines=10> */
[----:B-----5:R0:W-:Y:S01]  /*eae0*/  @!P1 LDGSTS.E.BYPASS.LTC128B.128 [R8+0x20400], desc[UR40][R6.64], !P0 ;  /* 0x2040000006089fae */ /* 0x0201e2000c101d68 */
        /* <DEDUP_REMOVED lines=8> */
[----:B------:R0:W-:Y:S02]  /*eb70*/  @!P1 LDGSTS.E.BYPASS.LTC128B.128 [R8+0x20c00], desc[UR40][R6.64], !P0 ;  /* 0x20c0000006089fae */ /* 0x0001e4000c101d68 */
[----:B------:R-:W-:Y:S02]  /*eb80*/  ISETP.GE.AND P1, PT, R5, R0, PT ;  /* 0x000000000500720c */ /* 0x000fe40003f26270 */
[----:B------:R-:W1:Y:S04]  /*eb90*/  SHFL.IDX PT, R5, R4, 0x2, 0x181f ;  /* 0x00581f0004057f89 */ /* 0x000e6800000e0000 */
[----:B0-----:R-:W0:Y:S07]  /*eba0*/  SHFL.IDX PT, R6, R3, 0x2, 0x181f ;  /* 0x00581f0003067f89 */ /* 0x001e2e00000e0000 */
[----:B-1----:R-:W-:-:S05]  /*ebb0*/  @!P1 LEA R5, P2, R9, R5, 0x1 ;  /* 0x0000000509059211 */ /* 0x002fca00078408ff */
[----:B0-----:R-:W-:-:S04]  /*ebc0*/  @!P1 IMAD.X R6, RZ, RZ, R6, P2 ;  /* 0x000000ffff069224 */ /* 0x001fc800010e0606 */
[----:B------:R-:W-:Y:S02]  /*ebd0*/  @!P1 IMAD.MOV.U32 R7, RZ, RZ, R6 ;  /* 0x000000ffff079224 */ /* 0x000fe400078e0006 */
[----:B------:R-:W-:Y:S02]  /*ebe0*/  @!P1 IMAD.MOV.U32 R6, RZ, RZ, R5 ;  /* 0x000000ffff069224 */ /* 0x000fe400078e0005 */
[----:B------:R0:W1:Y:S04]  /*ebf0*/  SHFL.IDX PT, R5, R3, 0x3, 0x181f ;  /* 0x00781f0003057f89 */ /* 0x00006800000e0000 */
[----:B------:R0:W-:Y:S04]  /*ec00*/  @!P1 LDGSTS.E.BYPASS.LTC128B.128 [R8+0x21400], desc[UR40][R6.64], !P0 ;  /* 0x2140000006089fae */ /* 0x0001e8000c101d68 */
[----:B------:R0:W2:Y:S02]  /*ec10*/  SHFL.IDX PT, R3, R4, 0x3, 0x181f ;  /* 0x00781f0004037f89 */ /* 0x0000a400000e0000 */
.L_x_3581:
[----:B------:R-:W-:-:S05]  /*ec20*/  VIADD R2, R2, 0x30 ;  /* 0x0000003002027836 */ /* 0x000fca0000000000 */
[----:B------:R-:W-:-:S13]  /*ec30*/  ISETP.GE.AND P1, PT, R2, R0, PT ;  /* 0x000000000200720c */ /* 0x000fda0003f26270 */
[----:B--2---:R-:W-:-:S05]  /*ec40*/  @!P1 LEA R2, P2, R9, R3, 0x1 ;  /* 0x0000000309029211 */ /* 0x004fca00078408ff */
[----:B01----:R-:W-:-:S05]  /*ec50*/  @!P1 IMAD.X R3, RZ, RZ, R5, P2 ;  /* 0x000000ffff039224 */ /* 0x003fca00010e0605 */
[----:B------:R-:W-:Y:S01]  /*ec60*/  @!PT LDS RZ, [RZ] ;  /* 0x00000000fffff984 */ /* 0x000fe20000000800 */
[----:B------:R-:W-:Y:S01]  /*ec70*/  @!PT LDS RZ, [RZ] ;  /* 0x00000000fffff984 */ /* 0x000fe20000000800 */
[----:B------:R-:W-:Y:S01]  /*ec80*/  @!PT LDS RZ, [RZ] ;  /* 0x00000000fffff984 */ /* 0x000fe20000000800 */
[----:B------:R0:W-:Y:S01]  /*ec90*/  @!P1 LDGSTS.E.BYPASS.LTC128B.128 [R8+0x21c00], desc[UR40][R2.64], !P0 ;  /* 0x21c0000002089fae */ /* 0x0001e2000c101d68 */
[----:B------:R-:W-:Y:S01]  /*eca0*/  PLOP3.LUT P0, PT, PT, PT, PT, 0x80, 0x0 ;  /* 0x000000000000781c */ /* 0x000fe20003f0f070 */
[----:B------:R-:W-:-:S12]  /*ecb0*/  NOP ;  /* 0x0000000000007918 */ /* 0x000fd80000000000 */
.L_x_3456:
[----:B------:R-:W-:Y:S02]  /*ecc0*/  PLOP3.LUT P1, PT, P1, P0, PT, 0xa2, 0x0 ;  /* 0x000000000000781c */ /* 0x000fe40000f21472 */
[----:B------:R-:W-:-:S08]  /*ecd0*/  @P0 R2UR P1, UR4, R18 ;  /* 0x00000000120402ca */ /* 0x000fd00000020000 */
[----:B------:R-:W-:-:S05]  /*ece0*/  @P0 PLOP3.LUT P0, PT, P1, PT, PT, 0x80, 0x0 ;  /* 0x000000000000081c */ /* 0x000fca0000f0f070 */
[----:B------:R-:W-:Y:S01]  /*ecf0*/  @!P1 SYNCS.ARRIVE.TRANS64.RED.A0T1 RZ, [UR4+0x28c00], RZ ;  /* 0x028c00ffffff99a7 */ /* 0x000fe20008200404 */
[----:B------:R-:W-:Y:S07]  /*ed00*/  @!P1 ARRIVES.LDGSTSBAR.64.TRANSCNT [UR4+0x28c00] ;  /* 0x028c0000ff0099b0 */ /* 0x000fee0008000a84 */
[----:B------:R-:W-:Y:S05]  /*ed10*/  @P0 BRA.U.ANY `(.L_x_3456) ;  /* 0xfffffffd00e80947 */ /* 0x000fea000393ffff */
[----:B0-----:R-:W2:Y:S02]  /*ed20*/  LDL.LU R2, [R1+0x50] ;  /* 0x0000500001027983 */ /* 0x001ea40000300800 */
[----:B--2---:R-:W-:-:S05]  /*ed30*/  VIADD R2, R2, 0x1 ;  /* 0x0000000102027836 */ /* 0x004fca0000000000 */
        /* <DEDUP_REMOVED lines=10> */
.L_x_3582:
[----:B------:R-:W-:Y:S05]  /*ede0*/  BSYNC B0 ;  /* 0x0000000000007941 */ /* 0x000fea0003800000 */
.L_x_3457:
[----:B------:R-:W2:Y:S01]  /*edf0*/  LDL R2, [R1+0x18] ;  /* 0x0000180001027983 */ /* 0x000ea20000100800 */
[----:B------:R-:W-:Y:S01]  /*ee00*/  BSSY B0, `(.L_x_3459) ;  /* 0x0000096000007945 */ /* 0x000fe20003800000 */
[----:B--2---:R-:W-:-:S13]  /*ee10*/  ISETP.NE.AND P0, PT, R2, RZ, PT ;  /* 0x000000ff0200720c */ /* 0x004fda0003f05270 */
[----:B------:R-:W-:Y:S05]  /*ee20*/  @!P0 BRA `(.L_x_3460) ;  /* 0x00000008004c8947 */ /* 0x000fea0003800000 */
[----:B------:R-:W2:Y:S01]  /*ee30*/  LDL R2, [R1+0x10] ;  /* 0x0000100001027983 */ /* 0x000ea20000100800 */
[----:B0-----:R-:W-:Y:S01]  /*ee40*/  IMAD R0, R19, 0x8, R18 ;  /* 0x0000000813007824 */ /* 0x001fe200078e0212 */
[----:B------:R-:W-:Y:S01]  /*ee50*/  BSSY B1, `(.L_x_3461) ;  /* 0x0000007000017945 */ /* 0x000fe20003800000 */
[----:B------:R-:W0:Y:S02]  /*ee60*/  S2R R3, SR_TID.X ;  /* 0x0000000000037919 */ /* 0x000e240000002100 */
[----:B0-----:R-:W-:-:S04]  /*ee70*/  LOP3.LUT R3, R3, 0x7f, RZ, 0xc0, !PT ;  /* 0x0000007f03037812 */ /* 0x001fc800078ec0ff */
[----:B------:R-:W-:Y:S02]  /*ee80*/  ISETP.NE.AND P1, PT, R3, RZ, PT ;  /* 0x000000ff0300720c */ /* 0x000fe40003f25270 */
[----:B--2---:R-:W-:-:S04]  /*ee90*/  SHF.L.U32 R2, R2, 0x1f, RZ ;  /* 0x0000001f02027819 */ /* 0x004fc800000006ff */
[----:B------:R-:W0:Y:S02]  /*eea0*/  SYNCS.PHASECHK.TRANS64.TRYWAIT P0, [R0+URZ+0x28c60], R2 ;  /* 0x028c6002000075a7 */ /* 0x000e24000800017f */
[----:B0-----:R-:W-:Y:S05]  /*eeb0*/  @!P0 BRA `(.L_x_3462) ;  /* 0x0000004c00f88947 */ /* 0x001fea0003800000 */
.L_x_3583:
[----:B------:R-:W-:Y:S05]  /*eec0*/  BSYNC B1 ;  /* 0x0000000000017941 */ /* 0x000fea0003800000 */
.L_x_3461:
[----:B------:R-:W-:Y:S04]  /*eed0*/  BSSY B1, `(.L_x_3463) ;  /* 0x0000009000017945 */ /* 0x000fe80003800000 */
[----:B------:R-:W-:Y:S05]  /*eee0*/  @P1 BRA `(.L_x_3464) ;  /* 0x00000000001c1947 */ /* 0x000fea0003800000 */
[----:B------:R-:W1:Y:S01]  /*eef0*/  S2R R3, SR_TID.X ;  /* 0x0000000000037919 */ /* 0x000e620000002100 */
[----:B0-----:R-:W-:-:S04]  /*ef00*/  IMAD.MOV.U32 R2, RZ, RZ, 0x10000 ;  /* 0x00010000ff027424 */ /* 0x001fc800078e00ff */
[----:B------:R2:W-:Y:S01]  /*ef10*/  SYNCS.ARRIVE.TRANS64 RZ, [R0+URZ+0x28c50], R2 ;  /* 0x028c500200ff79a7 */ /* 0x0005e2000800003f */
[----:B-1----:R-:W-:-:S04]  /*ef20*/  LOP3.LUT R3, R3, 0x1f, RZ, 0xc0, !PT ;  /* 0x0000001f03037812 */ /* 0x002fc800078ec0ff */
[----:B------:R-:W-:-:S13]  /*ef30*/  ISETP.NE.AND P0, PT, R3, RZ, PT ;  /* 0x000000ff0300720c */ /* 0x000fda0003f05270 */
[----:B--2---:R-:W-:Y:S05]  /*ef40*/  @!P0 BRA `(.L_x_3464) ;  /* 0x0000000000048947 */ /* 0x004fea0003800000 */
[----:B------:R-:W-:Y:S01]  /*ef50*/  BPT.TRAP 0x1 ;  /* 0x000000040000795c */ /* 0x000fe20000300000 */
.L_x_3464:
[----:B------:R-:W-:Y:S05]  /*ef60*/  BSYNC B1 ;  /* 0x0000000000017941 */ /* 0x000fea0003800000 */
.L_x_3463:
[----:B------:R-:W2:Y:S04]  /*ef70*/  LDL R3, [R1+0x1c] ;  /* 0x00001c0001037983 */ /* 0x000ea80000100800 */
[----:B0-----:R-:W2:Y:S01]  /*ef80*/  LDL.LU R2, [R1+0x28] ;  /* 0x0000280001027983 */ /* 0x001ea20000300800 */
[----:B------:R-:W-:Y:S01]  /*ef90*/  UIADD3 UR4, UP0, UR38, 0x470, URZ ;  /* 0x0000047026047890 */ /* 0x000fe2000ff1e03f */
[----:B------:R-:W-:Y:S01]  /*efa0*/  PLOP3.LUT P0, PT, PT, PT, PT, 0x80, 0x0 ;  /* 0x000000000000781c */ /* 0x000fe20003f0f070 */
[----:B------:R-:W-:Y:S01]  /*efb0*/  VIADD R0, R0, 0x28c50 ;  /* 0x00028c5000007836 */ /* 0x000fe20000000000 */
[----:B------:R-:W-:Y:S01]  /*efc0*/  UMOV UR6, 0x0 ;  /* 0x0000000000067882 */ /* 0x000fe20000000000 */
[----:B------:R-:W-:Y:S01]  /*efd0*/  UIADD3.X UR5, URZ, UR39, URZ, UP0, !UPT ;  /* 0x000000273f057290 */ /* 0x000fe200087fe43f */
[----:B------:R-:W-:Y:S01]  /*efe0*/  UMOV UR7, 0x14f00000 ;  /* 0x14f0000000077882 */ /* 0x000fe20000000000 */
[----:B------:R-:W-:Y:S01]  /*eff0*/  UMOV UR10, URZ ;  /* 0x0000003f000a7c82 */ /* 0x000fe20008000000 */
[----:B--2---:R-:W-:-:S02]  /*f000*/  IMAD R3, R2, 0x40, R3 ;  /* 0x0000004002037824 */ /* 0x004fc400078e0203 */
[----:B------:R-:W-:-:S04]  /*f010*/  IMAD R2, R19, 0x10000, R18 ;  /* 0x0001000013027824 */ /* 0x000fc800078e0212 */
[----:B------:R-:W-:-:S07]  /*f020*/  VIADD R4, R2, 0x400 ;  /* 0x0000040002047836 */ /* 0x000fce0000000000 */
.L_x_3465:
        /* <DEDUP_REMOVED lines=15> */
.L_x_3466:
        /* <DEDUP_REMOVED lines=15> */
.L_x_3467:
        /* <DEDUP_REMOVED lines=15> */
.L_x_3468:
        /* <DEDUP_REMOVED lines=15> */
.L_x_3469:
        /* <DEDUP_REMOVED lines=15> */
.L_x_3470:
        /* <DEDUP_REMOVED lines=15> */
.L_x_3471:
        /* <DEDUP_REMOVED lines=15> */
.L_x_3472:
        /* <DEDUP_REMOVED lines=10> */
.L_x_3460:
[----:B------:R-:W-:Y:S05]  /*f760*/  BSYNC B0 ;  /* 0x0000000000007941 */ /* 0x000fea0003800000 */
.L_x_3459:
[----:B------:R-:W0:Y:S04]  /*f770*/  LDL R4, [R1+0x2c] ;  /* 0x00002c0001047983 */ /* 0x000e280000100800 */
[----:B------:R-:W2:Y:S01]  /*f780*/  LDL R5, [R1+0x20] ;  /* 0x0000200001057983 */ /* 0x000ea20000100800 */
[----:B------:R-:W-:Y:S01]  /*f790*/  BSSY B0, `(.L_x_3473) ;  /* 0x00002a7000007945 */ /* 0x000fe20003800000 */
[----:B0-----:R-:W-:-:S05]  /*f7a0*/  VIADD R0, R4, 0xfffffffe ;  /* 0xfffffffe04007836 */ /* 0x001fca0000000000 */
[----:B--2---:R-:W-:-:S13]  /*f7b0*/  ISETP.GE.AND P0, PT, R0, R5, PT ;  /* 0x000000050000720c */ /* 0x004fda0003f06270 */
[----:B------:R-:W-:Y:S05]  /*f7c0*/  @!P0 BRA `(.L_x_3474) ;  /* 0x00000028008c8947 */ /* 0x000fea0003800000 */
[----:B------:R-:W2:Y:S04]  /*f7d0*/  LDL.LU R7, [R1+0x58] ;  /* 0x0000580001077983 */ /* 0x000ea80000300800 */
[----:B------:R-:W3:Y:S04]  /*f7e0*/  LDL.LU R6, [R1+0x34] ;  /* 0x0000340001067983 */ /* 0x000ee80000300800 */
        /* <DEDUP_REMOVED lines=13> */
[----:B------:R-:W3:Y:S01]  /*f8c0*/  LDL.LU R8, [R1+0x10] ;  /* 0x0000100001087983 */ /* 0x000ee20000300800 */
[----:B------:R-:W-:Y:S01]  /*f8d0*/  VIADD R19, R19, 0x1 ;  /* 0x0000000113137836 */ /* 0x000fe20000000000 */
[----:B------:R-:W-:Y:S04]  /*f8e0*/  BSSY B1, `(.L_x_3477) ;  /* 0x00000d4000017945 */ /* 0x000fe80003800000 */
[----:B------:R-:W-:-:S04]  /*f8f0*/  ISETP.NE.AND P0, PT, R19, 0x2, PT ;  /* 0x000000021300780c */ /* 0x000fc80003f05270 */
[----:B------:R-:W-:Y:S02]  /*f900*/  SEL R2, RZ, 0x1, P0 ;  /* 0x00000001ff027807 */ /* 0x000fe40000000000 */
[----:B------:R-:W-:Y:S02]  /*f910*/  SEL R19, R19, RZ, P0 ;  /* 0x000000ff13137207 */ /* 0x000fe40000000000 */
[----:B--2---:R-:W-:Y:S02]  /*f920*/  ISETP.NE.AND P2, PT, R6, RZ, PT ;  /* 0x000000ff0600720c */ /* 0x004fe40003f45270 */
[----:B---3--:R-:W-:-:S05]  /*f930*/  LOP3.LUT R8, R8, R2, RZ, 0x3c, !PT ;  /* 0x0000000208087212 */ /* 0x008fca00078e3cff */
[----:B------:R0:W-:Y:S06]  /*f940*/  STL [R1+0x10], R8 ;  /* 0x0000100801007387 */ /* 0x0001ec0000100800 */
[----:B------:R-:W-:Y:S05]  /*f950*/  @!P2 BRA `(.L_x_3478) ;  /* 0x0000000c0030a947 */ /* 0x000fea0003800000 */
[----:B------:R-:W-:Y:S02]  /*f960*/  ULDC.64 UR4, c[0x0][0x418] ;  /* 0x0001060000047ab9 */ /* 0x000fe40000000a00 */
        /* <DEDUP_REMOVED lines=22> */
.L_x_3479:
[----:B------:R-:W-:Y:S01]  /*fad0*/  IMAD R3, R19, 0x8, R18 ;  /* 0x0000000813037824 */ /* 0x000fe200078e0212 */
[----:B------:R-:W-:Y:S01]  /*fae0*/  SHF.L.U32 R2, R8, 0x1f, RZ ;  /* 0x0000001f08027819 */ /* 0x000fe200000006ff */
[----:B-1----:R-:W1:Y:S01]  /*faf0*/  S2R R6, SR_TID.X ;  /* 0x0000000000067919 */ /* 0x002e620000002100 */
[----:B------:R-:W-:Y:S02]  /*fb00*/  BSSY B3, `(.L_x_3480) ;  /* 0x0000005000037945 */ /* 0x000fe40003800000 */
[----:B------:R-:W2:Y:S01]  /*fb10*/  SYNCS.PHASECHK.TRANS64.TRYWAIT P0, [R3+URZ+0x28c40], R2 ;  /* 0x028c4002030075a7 */ /* 0x000ea2000800017f */
[----:B-1----:R-:W-:-:S04]  /*fb20*/  LOP3.LUT R6, R6, 0x7f, RZ, 0xc0, !PT ;  /* 0x0000007f06067812 */ /* 0x002fc800078ec0ff */
[----:B------:R-:W-:Y:S01]  /*fb30*/  ISETP.NE.AND P1, PT, R6, RZ, PT ;  /* 0x000000ff0600720c */ /* 0x000fe20003f25270 */
[----:B--2---:R-:W-:-:S12]  /*fb40*/  @!P0 BRA `(.L_x_3481) ;  /* 0x0000004000e88947 */ /* 0x004fd80003800000 */
.L_x_3584:
[----:B------:R-:W-:Y:S05]  /*fb50*/  BSYNC B3 ;  /* 0x0000000000037941 */ /* 0x000fea0003800000 */
.L_x_3480:
[----:B------:R-:W-:Y:S04]  /*fb60*/  BSSY B3, `(.L_x_3482) ;  /* 0x0000009000037945 */ /* 0x000fe80003800000 */
[----:B------:R-:W-:Y:S05]  /*fb70*/  @P1 BRA `(.L_x_3483) ;  /* 0x00000000001c1947 */ /* 0x000fea0003800000 */
[----:B------:R-:W2:Y:S01]  /*fb80*/  S2R R7, SR_TID.X ;  /* 0x0000000000077919 */ /* 0x000ea20000002100 */
[----:B------:R-:W-:-:S04]  /*fb90*/  IMAD.MOV.U32 R6, RZ, RZ, 0x2000 ;  /* 0x00002000ff067424 */ /* 0x000fc800078e00ff */
[----:B------:R3:W-:Y:S01]  /*fba0*/  SYNCS.ARRIVE.TRANS64 RZ, [R3+URZ+0x28c30], R6 ;  /* 0x028c300603ff79a7 */ /* 0x0007e2000800003f */
[----:B--2---:R-:W-:-:S04]  /*fbb0*/  LOP3.LUT R7, R7, 0x1f, RZ, 0xc0, !PT ;  /* 0x0000001f07077812 */ /* 0x004fc800078ec0ff */
[----:B------:R-:W-:-:S13]  /*fbc0*/  ISETP.NE.AND P0, PT, R7, RZ, PT ;  /* 0x000000ff0700720c */ /* 0x000fda0003f05270 */
[----:B---3--:R-:W-:Y:S05]  /*fbd0*/  @!P0 BRA `(.L_x_3483) ;  /* 0x0000000000048947 */ /* 0x008fea0003800000 */
[----:B------:R-:W-:Y:S01]  /*fbe0*/  BPT.TRAP 0x1 ;  /* 0x000000040000795c */ /* 0x000fe20000300000 */
.L_x_3483:
[----:B------:R-:W-:Y:S05]  /*fbf0*/  BSYNC B3 ;  /* 0x0000000000037941 */ /* 0x000fea0003800000 */
.L_x_3482:
[----:B------:R-:W2:Y:S01]  /*fc00*/  LDL R7, [R1+0x1c] ;  /* 0x00001c0001077983 */ /* 0x000ea20000100800 */
        /* <DEDUP_REMOVED lines=9> */
[----:B--2---:R-:W-:-:S02]  /*fca0*/  IMAD R0, R0, 0x40, R7 ;  /* 0x0000004000007824 */ /* 0x004fc400078e0207 */
[----:B------:R-:W-:-:S09]  /*fcb0*/  VIADD R7, R3, 0x28c30 ;  /* 0x00028c3003077836 */ /* 0x000fd20000000000 */
.L_x_3484:
        /* <DEDUP_REMOVED lines=13> */
.L_x_3585:
[----:B------:R-:W-:Y:S05]  /*fd90*/  BSYNC B3 ;  /* 0x0000000000037941 */ /* 0x000fea0003800000 */
.L_x_3485:
[----:B------:R-:W-:Y:S01]  /*fda0*/  BSSY B3, `(.L_x_3487) ;  /* 0x000000b000037945 */ /* 0x000fe20003800000 */
[----:B0-----:R-:W-:Y:S02]  /*fdb0*/  IMAD.MOV.U32 R8, RZ, RZ, 0x0 ;  /* 0x00000000ff087424 */ /* 0x001fe400078e00ff */
[----:B------:R-:W-:Y:S01]  /*fdc0*/  IMAD.MOV.U32 R9, RZ, RZ, 0x14f00000 ;  /* 0x14f00000ff097424 */ /* 0x000fe200078e00ff */
[----:B------:R-:W-:Y:S06]  /*fdd0*/  @P1 BRA `(.L_x_3488) ;  /* 0x00000000001c1947 */ /* 0x000fec0003800000 */
[----:B------:R-:W0:Y:S01]  /*fde0*/  S2R R6, SR_TID.X ;  /* 0x0000000000067919 */ /* 0x000e220000002100 */
[----:B-12---:R-:W-:-:S04]  /*fdf0*/  IMAD.MOV.U32 R2, RZ, RZ, 0x10000 ;  /* 0x00010000ff027424 */ /* 0x006fc800078e00ff */
[----:B------:R3:W-:Y:S01]  /*fe00*/  SYNCS.ARRIVE.TRANS64 RZ, [R3+URZ+0x28c50], R2 ;  /* 0x028c500203ff79a7 */ /* 0x0007e2000800003f */
[----:B0-----:R-:W-:-:S04]  /*fe10*/  LOP3.LUT R6, R6, 0x1f, RZ, 0xc0, !PT ;  /* 0x0000001f06067812 */ /* 0x001fc800078ec0ff */
[----:B------:R-:W-:-:S13]  /*fe20*/  ISETP.NE.AND P0, PT, R6, RZ, PT ;  /* 0x000000ff0600720c */ /* 0x000fda0003f05270 */
[----:B---3--:R-:W-:Y:S05]  /*fe30*/  @!P0 BRA `(.L_x_3488) ;  /* 0x0000000000048947 */ /* 0x008fea0003800000 */
[----:B------:R-:W-:Y:S01]  /*fe40*/  BPT.TRAP 0x1 ;  /* 0x000000040000795c */ /* 0x000fe20000300000 */
.L_x_3488:
[----:B------:R-:W-:Y:S05]  /*fe50*/  BSYNC B3 ;  /* 0x0000000000037941 */ /* 0x000fea0003800000 */
.L_x_3487:
[----:B------:R-:W-:Y:S01]  /*fe60*/  R2UR UR10, R10 ;  /* 0x000000000a0a72ca */ /* 0x000fe200000e0000 */
[----:B-12---:R-:W-:Y:S01]  /*fe70*/  IMAD R2, R19, 0x10000, R18 ;  /* 0x0001000013027824 */ /* 0x006fe200078e0212 */
[----:B------:R-:W-:Y:S01]  /*fe80*/  R2UR UR6, R8 ;  /* 0x00000000080672ca */ /* 0x000fe200000e0000 */
[----:B------:R-:W-:Y:S01]  /*fe90*/  UIADD3 UR4, UP0, UR38, 0x470, URZ ;  /* 0x0000047026047890 */ /* 0x000fe2000ff1e03f */
[----:B------:R-:W-:Y:S01]  /*fea0*/  R2UR UR7, R9 ;  /* 0x00000000090772ca */ /* 0x000fe200000e0000 */
[----:B------:R-:W-:Y:S01]  /*feb0*/  VIADD R3, R3, 0x28c50 ;  /* 0x00028c5003037836 */ /* 0x000fe20000000000 */
[----:B------:R-:W-:Y:S01]  /*fec0*/  PLOP3.LUT P0, PT, PT, PT, PT, 0x80, 0x0 ;  /* 0x000000000000781c */ /* 0x000fe20003f0f070 */
[----:B------:R-:W-:Y:S01]  /*fed0*/  VIADD R6, R2, 0x400 ;  /* 0x0000040002067836 */ /* 0x000fe20000000000 */
[----:B------:R-:W-:-:S12]  /*fee0*/  UIADD3.X UR5, URZ, UR39, URZ, UP0, !UPT ;  /* 0x000000273f057290 */ /* 0x000fd800087fe43f */
.L_x_3489:
        /* <DEDUP_REMOVED lines=12> */
[----:B------:R-:W-:Y:S01]  /*ffb0*/  R2UR UR7, R9 ;  /* 0x00000000090772ca */ /* 0x000fe200000e0000 */
[----:B------:R-:W-:Y:S01]  /*ffc0*/  UMOV UR10, 0x40 ;  /* 0x00000040000a7882 */ /* 0x000fe20000000000 */
[----:B------:R-:W-:-:S13]  /*ffd0*/  PLOP3.LUT P0, PT, PT, PT, PT, 0x80, 0x0 ;  /* 0x000000000000781c */ /* 0x000fda0003f0f070 */
.L_x_3490:
        /* <DEDUP_REMOVED lines=15> */
.L_x_3491:
        /* <DEDUP_REMOVED lines=15> */
.L_x_3492:
        /* <DEDUP_REMOVED lines=15> */
.L_x_3493:
        /* <DEDUP_REMOVED lines=15> */
.L_x_3494:
        /* <DEDUP_REMOVED lines=15> */
.L_x_3495:
        /* <DEDUP_REMOVED lines=15> */
.L_x_3496:
        /* <DEDUP_REMOVED lines=10> */
.L_x_3478:
[----:B------:R-:W-:Y:S05]  /*10620*/  BSYNC B1 ;  /* 0x0000000000017941 */ /* 0x000fea0003800000 */
.L_x_3477:
[----:B------:R-:W2:Y:S02]  /*10630*/  LDL.LU R6, [R1+0x2c] ;  /* 0x00002c0001067983 */ /* 0x000ea40000300800 */
[----:B--2---:R-:W-:-:S07]  /*10640*/  VIADD R0, R6, 0xfffffffd ;  /* 0xfffffffd06007836 */ /* 0x004fce0000000000 */
.L_x_3476:
[----:B------:R-:W-:Y:S05]  /*10650*/  BSYNC B2 ;  /* 0x0000000000027941 */ /* 0x000fea0003800000 */
.L_x_3475:
[----:B------:R-:W-:Y:S01]  /*10660*/  VIADD R5, R5, 0xfffffffe ;  /* 0xfffffffe05057836 */ /* 0x000fe20000000000 */
[----:B------:R-:W-:-:S04]  /*10670*/  LOP3.LUT R4, RZ, R4, RZ, 0x33, !PT ;  /* 0x00000004ff047212 */ /* 0x000fc800078e33ff */
[----:B------:R-:W-:-:S13]  /*10680*/  ISETP.NE.AND P0, PT, R5, R4, PT ;  /* 0x000000040500720c */ /* 0x000fda0003f05270 */
[----:B------:R-:W-:Y:S05]  /*10690*/  @!P0 BRA `(.L_x_3474) ;  /* 0x0000001800d88947 */ /* 0x000fea0003800000 */
.L_x_3537:
[----:B------:R-:W2:Y:S04]  /*106a0*/  LDL R3, [R1+0x18] ;  /* 0x0000180001037983 */ /* 0x000ea80000100800 */
[----:B------:R-:W3:Y:S01]  /*106b0*/  LDL.LU R2, [R1+0x10] ;  /* 0x0000100001027983 */ /* 0x000ee20000300800 */
        /* <DEDUP_REMOVED lines=8> */
[----:B------:R-:W-:Y:S05]  /*10740*/  @!P1 BRA `(.L_x_3498) ;  /* 0x0000000c00349947 */ /* 0x000fea0003800000 */
[----:B------:R-:W-:Y:S01]  /*10750*/  ULDC.64 UR4, c[0x0][0x418] ;  /* 0x0001060000047ab9 */ /* 0x000fe20000000a00 */
[----:B0-----:R-:W-:Y:S01]  /*10760*/  IMAD.MOV.U32 R8, RZ, RZ, R0 ;  /* 0x000000ffff087224 */ /* 0x001fe200078e0000 */
        /* <DEDUP_REMOVED lines=22> */
.L_x_3499:
[----:B0-----:R-:W-:Y:S01]  /*108d0*/  IMAD R4, R7, 0x8, R18 ;  /* 0x0000000807047824 */ /* 0x001fe200078e0212 */
[----:B------:R-:W-:Y:S01]  /*108e0*/  SHF.L.U32 R2, R6, 0x1f, RZ ;  /* 0x0000001f06027819 */ /* 0x000fe200000006ff */
[----:B------:R-:W0:Y:S01]  /*108f0*/  S2R R3, SR_TID.X ;  /* 0x0000000000037919 */ /* 0x000e220000002100 */
[----:B------:R-:W-:Y:S02]  /*10900*/  BSSY B2, `(.L_x_3500) ;  /* 0x0000005000027945 */ /* 0x000fe40003800000 */
[----:B------:R-:W1:Y:S01]  /*10910*/  SYNCS.PHASECHK.TRANS64.TRYWAIT P0, [R4+URZ+0x28c40], R2 ;  /* 0x028c4002040075a7 */ /* 0x000e62000800017f */
[----:B0-----:R-:W-:-:S04]  /*10920*/  LOP3.LUT R3, R3, 0x7f, RZ, 0xc0, !PT ;  /* 0x0000007f03037812 */ /* 0x001fc800078ec0ff */
[----:B------:R-:W-:Y:S01]  /*10930*/  ISETP.NE.AND P1, PT, R3, RZ, PT ;  /* 0x000000ff0300720c */ /* 0x000fe20003f25270 */
[----:B-1----:R-:W-:-:S12]  /*10940*/  @!P0 BRA `(.L_x_3501) ;  /* 0x0000003400908947 */ /* 0x002fd80003800000 */
.L_x_3586:
[----:B------:R-:W-:Y:S05]  /*10950*/  BSYNC B2 ;  /* 0x0000000000027941 */ /* 0x000fea0003800000 */
.L_x_3500:
[----:B------:R-:W-:Y:S04]  /*10960*/  BSSY B2, `(.L_x_3502) ;  /* 0x0000009000027945 */ /* 0x000fe80003800000 */
[----:B------:R-:W-:Y:S05]  /*10970*/  @P1 BRA `(.L_x_3503) ;  /* 0x00000000001c1947 */ /* 0x000fea0003800000 */
[----:B------:R-:W1:Y:S01]  /*10980*/  S2R R5, SR_TID.X ;  /* 0x0000000000057919 */ /* 0x000e620000002100 */
[----:B------:R-:W-:-:S04]  /*10990*/  IMAD.MOV.U32 R3, RZ, RZ, 0x2000 ;  /* 0x00002000ff037424 */ /* 0x000fc800078e00ff */
[----:B------:R2:W-:Y:S01]  /*109a0*/  SYNCS.ARRIVE.TRANS64 RZ, [R4+URZ+0x28c30], R3 ;  /* 0x028c300304ff79a7 */ /* 0x0005e2000800003f */
[----:B-1----:R-:W-:-:S04]  /*109b0*/  LOP3.LUT R5, R5, 0x1f, RZ, 0xc0, !PT ;  /* 0x0000001f05057812 */ /* 0x002fc800078ec0ff */
[----:B------:R-:W-:-:S13]  /*109c0*/  ISETP.NE.AND P0, PT, R5, RZ, PT ;  /* 0x000000ff0500720c */ /* 0x000fda0003f05270 */
[----:B--2---:R-:W-:Y:S05]  /*109d0*/  @!P0 BRA `(.L_x_3503) ;  /* 0x0000000000048947 */ /* 0x004fea0003800000 */
[----:B------:R-:W-:Y:S01]  /*109e0*/  BPT.TRAP 0x1 ;  /* 0x000000040000795c */ /* 0x000fe20000300000 */
.L_x_3503:
[----:B------:R-:W-:Y:S05]  /*109f0*/  BSYNC B2 ;  /* 0x0000000000027941 */ /* 0x000fea0003800000 */
.L_x_3502:
        /* <DEDUP_REMOVED lines=12> */
.L_x_3504:
        /* <DEDUP_REMOVED lines=13> */
.L_x_3587:
[----:B------:R-:W-:Y:S05]  /*10b90*/  BSYNC B2 ;  /* 0x0000000000027941 */ /* 0x000fea0003800000 */
.L_x_3505:
[----:B------:R-:W-:Y:S01]  /*10ba0*/  BSSY B2, `(.L_x_3507) ;  /* 0x000000b000027945 */ /* 0x000fe20003800000 */
[----:B01----:R-:W-:Y:S02]  /*10bb0*/  IMAD.MOV.U32 R2, RZ, RZ, 0x0 ;  /* 0x00000000ff027424 */ /* 0x003fe400078e00ff */
[----:B------:R-:W-:Y:S01]  /*10bc0*/  IMAD.MOV.U32 R3, RZ, RZ, 0x14f00000 ;  /* 0x14f00000ff037424 */ /* 0x000fe200078e00ff */
[----:B------:R-:W-:Y:S06]  /*10bd0*/  @P1 BRA `(.L_x_3508) ;  /* 0x00000000001c1947 */ /* 0x000fec0003800000 */
[----:B------:R-:W0:Y:S01]  /*10be0*/  S2R R10, SR_TID.X ;  /* 0x00000000000a7919 */ /* 0x000e220000002100 */
[----:B------:R-:W-:-:S04]  /*10bf0*/  IMAD.MOV.U32 R5, RZ, RZ, 0x10000 ;  /* 0x00010000ff057424 */ /* 0x000fc800078e00ff */
[----:B------:R1:W-:Y:S01]  /*10c00*/  SYNCS.ARRIVE.TRANS64 RZ, [R4+URZ+0x28c50], R5 ;  /* 0x028c500504ff79a7 */ /* 0x0003e2000800003f */
[----:B0-----:R-:W-:-:S04]  /*10c10*/  LOP3.LUT R10, R10, 0x1f, RZ, 0xc0, !PT ;  /* 0x0000001f0a0a7812 */ /* 0x001fc800078ec0ff */
[----:B------:R-:W-:-:S13]  /*10c20*/  ISETP.NE.AND P0, PT, R10, RZ, PT ;  /* 0x000000ff0a00720c */ /* 0x000fda0003f05270 */
[----:B-1----:R-:W-:Y:S05]  /*10c30*/  @!P0 BRA `(.L_x_3508) ;  /* 0x0000000000048947 */ /* 0x002fea0003800000 */
[----:B------:R-:W-:Y:S01]  /*10c40*/  BPT.TRAP 0x1 ;  /* 0x000000040000795c */ /* 0x000fe20000300000 */
.L_x_3508:
[----:B------:R-:W-:Y:S05]  /*10c50*/  BSYNC B2 ;  /* 0x0000000000027941 */ /* 0x000fea0003800000 */
.L_x_3507:
[----:B------:R-:W-:Y:S01]  /*10c60*/  R2UR UR6, R2 ;  /* 0x00000000020672ca */ /* 0x000fe200000e0000 */
[----:B------:R-:W-:Y:S01]  /*10c70*/  IMAD R5, R7, 0x10000, R18 ;  /* 0x0001000007057824 */ /* 0x000fe200078e0212 */
[----:B------:R-:W-:Y:S01]  /*10c80*/  R2UR UR7, R3 ;  /* 0x00000000030772ca */ /* 0x000fe200000e0000 */
[----:B------:R-:W-:Y:S01]  /*10c90*/  UIADD3 UR4, UP0, UR38, 0x470, URZ ;  /* 0x0000047026047890 */ /* 0x000fe2000ff1e03f */
[----:B------:R-:W-:Y:S01]  /*10ca0*/  R2UR UR10, R9 ;  /* 0x00000000090a72ca */ /* 0x000fe200000e0000 */
[----:B------:R-:W-:Y:S01]  /*10cb0*/  VIADD R4, R4, 0x28c50 ;  /* 0x00028c5004047836 */ /* 0x000fe20000000000 */
[----:B------:R-:W-:Y:S01]  /*10cc0*/  PLOP3.LUT P0, PT, PT, PT, PT, 0x80, 0x0 ;  /* 0x000000000000781c */ /* 0x000fe20003f0f070 */
[----:B------:R-:W-:Y:S01]  /*10cd0*/  VIADD R9, R5, 0x400 ;  /* 0x0000040005097836 */ /* 0x000fe20000000000 */
[----:B------:R-:W-:-:S12]  /*10ce0*/  UIADD3.X UR5, URZ, UR39, URZ, UP0, !UPT ;  /* 0x000000273f057290 */ /* 0x000fd800087fe43f */
.L_x_3509:
        /* <DEDUP_REMOVED lines=15> */
.L_x_3510:
        /* <DEDUP_REMOVED lines=15> */
.L_x_3511:
        /* <DEDUP_REMOVED lines=15> */
.L_x_3512:
        /* <DEDUP_REMOVED lines=15> */
.L_x_3513:
        /* <DEDUP_REMOVED lines=15> */
.L_x_3514:
        /* <DEDUP_REMOVED lines=15> */
.L_x_3515:
        /* <DEDUP_REMOVED lines=15> */
.L_x_3516:
        /* <DEDUP_REMOVED lines=10> */
.L_x_3498:
[----:B------:R-:W-:Y:S05]  /*11420*/  BSYNC B1 ;  /* 0x0000000000017941 */ /* 0x000fea0003800000 */
.L_x_3497:
[----:B------:R-:W2:Y:S01]  /*11430*/  LDL R2, [R1+0x18] ;  /* 0x0000180001027983 */ /* 0x000ea20000100800 */
[----:B------:R-:W-:Y:S01]  /*11440*/  VIADD R7, R7, 0x1 ;  /* 0x0000000107077836 */ /* 0x000fe20000000000 */
[----:B------:R-:W-:Y:S04]  /*11450*/  BSSY B1, `(.L_x_3517) ;  /* 0x00000d6000017945 */ /* 0x000fe80003800000 */
[----:B------:R-:W-:-:S04]  /*11460*/  ISETP.NE.AND P0, PT, R7, 0x2, PT ;  /* 0x000000020700780c */ /* 0x000fc80003f05270 */
[----:B------:R-:W-:Y:S02]  /*11470*/  SEL R19, R7, RZ, P0 ;  /* 0x000000ff07137207 */ /* 0x000fe40000000000 */
[----:B--2---:R-:W-:Y:S02]  /*11480*/  ISETP.NE.AND P2, PT, R2, RZ, PT ;  /* 0x000000ff0200720c */ /* 0x004fe40003f45270 */
[----:B------:R-:W-:-:S04]  /*11490*/  SEL R2, RZ, 0x1, P0 ;  /* 0x00000001ff027807 */ /* 0x000fc80000000000 */
[----:B0-----:R-:W-:Y:S01]  /*114a0*/  LOP3.LUT R8, R6, R2, RZ, 0x3c, !PT ;  /* 0x0000000206087212 */ /* 0x001fe200078e3cff */
[----:B------:R-:W-:-:S04]  /*114b0*/  VIADD R6, R0, 0xffffffff ;  /* 0xffffffff00067836 */ /* 0x000fc80000000000 */
        /* <DEDUP_REMOVED lines=26> */
.L_x_3519:
[----:B-1----:R-:W-:Y:S01]  /*11660*/  IMAD R4, R19, 0x8, R18 ;  /* 0x0000000813047824 */ /* 0x002fe200078e0212 */
[----:B------:R-:W-:Y:S01]  /*11670*/  SHF.L.U32 R2, R8, 0x1f, RZ ;  /* 0x0000001f08027819 */ /* 0x000fe200000006ff */
[----:B------:R-:W1:Y:S01]  /*11680*/  S2R R3, SR_TID.X ;  /* 0x0000000000037919 */ /* 0x000e620000002100 */
[----:B------:R-:W-:Y:S02]  /*11690*/  BSSY B2, `(.L_x_3520) ;  /* 0x0000005000027945 */ /* 0x000fe40003800000 */
[----:B------:R-:W2:Y:S01]  /*116a0*/  SYNCS.PHASECHK.TRANS64.TRYWAIT P0, [R4+URZ+0x28c40], R2 ;  /* 0x028c4002040075a7 */ /* 0x000ea2000800017f */
[----:B-1----:R-:W-:-:S04]  /*116b0*/  LOP3.LUT R3, R3, 0x7f, RZ, 0xc0, !PT ;  /* 0x0000007f03037812 */ /* 0x002fc800078ec0ff */
[----:B------:R-:W-:Y:S01]  /*116c0*/  ISETP.NE.AND P1, PT, R3, RZ, PT ;  /* 0x000000ff0300720c */ /* 0x000fe20003f25270 */
[----:B--2---:R-:W-:-:S12]  /*116d0*/  @!P0 BRA `(.L_x_3521) ;  /* 0x0000002800548947 */ /* 0x004fd80003800000 */
.L_x_3588:
[----:B------:R-:W-:Y:S05]  /*116e0*/  BSYNC B2 ;  /* 0x0000000000027941 */ /* 0x000fea0003800000 */
.L_x_3520:
        /* <DEDUP_REMOVED lines=9> */
.L_x_3523:
[----:B------:R-:W-:Y:S05]  /*11780*/  BSYNC B2 ;  /* 0x0000000000027941 */ /* 0x000fea0003800000 */
.L_x_3522:
[----:B------:R-:W2:Y:S01]  /*11790*/  LDL R5, [R1+0x1c] ;  /* 0x00001c0001057983 */ /* 0x000ea20000100800 */
[----:B0-----:R-:W-:Y:S01]  /*117a0*/  IMAD.MOV.U32 R8, RZ, RZ, RZ ;  /* 0x000000ffff087224 */ /* 0x001fe200078e00ff */
        /* <DEDUP_REMOVED lines=10> */
.L_x_3524:
        /* <DEDUP_REMOVED lines=13> */
.L_x_3589:
[----:B------:R-:W-:Y:S05]  /*11920*/  BSYNC B2 ;  /* 0x0000000000027941 */ /* 0x000fea0003800000 */
.L_x_3525:
        /* <DEDUP_REMOVED lines=11> */
.L_x_3528:
[----:B------:R-:W-:Y:S05]  /*119e0*/  BSYNC B2 ;  /* 0x0000000000027941 */ /* 0x000fea0003800000 */
.L_x_3527:
        /* <DEDUP_REMOVED lines=9> */
.L_x_3529:
        /* <DEDUP_REMOVED lines=15> */
.L_x_3530:
        /* <DEDUP_REMOVED lines=15> */
.L_x_3531:
        /* <DEDUP_REMOVED lines=15> */
.L_x_3532:
        /* <DEDUP_REMOVED lines=15> */
.L_x_3533:
        /* <DEDUP_REMOVED lines=15> */
.L_x_3534:
        /* <DEDUP_REMOVED lines=15> */
.L_x_3535:
        /* <DEDUP_REMOVED lines=15> */
.L_x_3536:
        /* <DEDUP_REMOVED lines=10> */
.L_x_3518:
[----:B------:R-:W-:Y:S05]  /*121b0*/  BSYNC B1 ;  /* 0x0000000000017941 */ /* 0x000fea0003800000 */
.L_x_3517:
[----:B------:R-:W2:Y:S01]  /*121c0*/  LDL R2, [R1+0x20] ;  /* 0x0000200001027983 */ /* 0x000ea20000100800 */
[----:B------:R-:W-:Y:S01]  /*121d0*/  VIADD R0, R0, 0xfffffffe ;  /* 0xfffffffe00007836 */ /* 0x000fe20000000000 */
[----:B--2---:R-:W-:-:S13]  /*121e0*/  ISETP.GT.AND P0, PT, R6, R2, PT ;  /* 0x000000020600720c */ /* 0x004fda0003f04270 */
[----:B------:R-:W-:Y:S05]  /*121f0*/  @P0 BRA `(.L_x_3537) ;  /* 0xffffffe400280947 */ /* 0x000fea000383ffff */
.L_x_3474:
[----:B------:R-:W-:Y:S05]  /*12200*/  BSYNC B0 ;  /* 0x0000000000007941 */ /* 0x000fea0003800000 */
.L_x_3473:
[----:B------:R-:W2:Y:S01]  /*12210*/  LDL.LU R2, [R1+0x10] ;  /* 0x0000100001027983 */ /* 0x000ea20000300800 */
[----:B------:R-:W1:Y:S01]  /*12220*/  S2R R3, SR_TID.X ;  /* 0x0000000000037919 */ /* 0x000e620000002100 */
[----:B------:R-:W-:-:S05]  /*12230*/  VIADD R19, R19, 0x1 ;  /* 0x0000000113137836 */ /* 0x000fca0000000000 */
[----:B------:R-:W-:-:S04]  /*12240*/  ISETP.NE.AND P0, PT, R19, 0x2, PT ;  /* 0x000000021300780c */ /* 0x000fc80003f05270 */
[----:B------:R-:W-:Y:S01]  /*12250*/  SEL R0, RZ, 0x1, P0 ;  /* 0x00000001ff007807 */ /* 0x000fe20000000000 */
[----:B------:R-:W-:Y:S01]  /*12260*/  BSSY B0, `(.L_x_3538) ;  /* 0x0000013000007945 */ /* 0x000fe20003800000 */
[----:B-1----:R-:W-:-:S04]  /*12270*/  LOP3.LUT R3, R3, 0x7f, RZ, 0xc0, !PT ;  /* 0x0000007f03037812 */ /* 0x002fc800078ec0ff */
[----:B------:R-:W-:Y:S02]  /*12280*/  ISETP.NE.AND P1, PT, R3, RZ, PT ;  /* 0x000000ff0300720c */ /* 0x000fe40003f25270 */
[----:B--2---:R-:W-:-:S05]  /*12290*/  LOP3.LUT R2, R2, R0, RZ, 0x3c, !PT ;  /* 0x0000000002027212 */ /* 0x004fca00078e3cff */
[----:B------:R1:W-:Y:S06]  /*122a0*/  STL [R1+0x10], R2 ;  /* 0x0000100201007387 */ /* 0x0003ec0000100800 */
[----:B------:R-:W-:Y:S05]  /*122b0*/  @P1 BRA `(.L_x_3539) ;  /* 0x0000000000341947 */ /* 0x000fea0003800000 */
[----:B------:R-:W2:Y:S01]  /*122c0*/  S2R R5, SR_LANEID ;  /* 0x0000000000057919 */ /* 0x000ea20000000000 */
[----:B------:R-:W-:Y:S01]  /*122d0*/  VOTEU.ANY UR4, UPT, PT ;  /* 0x0000000000047886 */ /* 0x000fe200038e0100 */
[----:B-1----:R-:W1:Y:S01]  /*122e0*/  LDC.64 R2, c[0x0][0xc60] ;  /* 0x00031800ff027b82 */ /* 0x002e620000000a00 */
[----:B------:R-:W2:Y:S02]  /*122f0*/  FLO.U32 R0, UR4 ;  /* 0x0000000400007d00 */ /* 0x000ea400080e0000 */
[----:B--2---:R-:W-:-:S06]  /*12300*/  ISETP.EQ.U32.AND P1, PT, R0, R5, PT ;  /* 0x000000050000720c */ /* 0x004fcc0003f22070 */
[----:B------:R-:W1:Y:S07]  /*12310*/  POPC R5, UR4 ;  /* 0x0000000400057d09 */ /* 0x000e6e0008000000 */
[----:B-1----:R-:W2:Y:S01]  /*12320*/  @P1 ATOMG.E.ADD.STRONG.GPU PT, R3, desc[UR40][R2.64], R5 ;  /* 0x00000005020319a8 */ /* 0x002ea200081ee1e8 */
[----:B------:R-:W1:Y:S02]  /*12330*/  S2R R4, SR_LTMASK ;  /* 0x0000000000047919 */ /* 0x000e640000003900 */
[----:B-1----:R-:W-:-:S04]  /*12340*/  LOP3.LUT R4, R4, UR4, RZ, 0xc0, !PT ;  /* 0x0000000404047c12 */ /* 0x002fc8000f8ec0ff */
[----:B------:R-:W1:Y:S01]  /*12350*/  POPC R7, R4 ;  /* 0x0000000400077309 */ /* 0x000e620000000000 */
[----:B--2---:R-:W1:Y:S02]  /*12360*/  SHFL.IDX PT, R0, R3, R0, 0x1f ;  /* 0x00001f0003007589 */ /* 0x004e6400000e0000 */
[----:B-1----:R-:W-:-:S05]  /*12370*/  IADD3 R0, R0, UR37, R7 ;  /* 0x0000002500007c10 */ /* 0x002fca000fffe007 */
[----:B------:R2:W-:Y:S02]  /*12380*/  STL [R1], R0 ;  /* 0x0000000001007387 */ /* 0x0005e40000100800 */
.L_x_3539:
[----:B------:R-:W-:Y:S05]  /*12390*/  BSYNC B0 ;  /* 0x0000000000007941 */ /* 0x000fea0003800000 */
.L_x_3538:
[----:B------:R-:W-:-:S07]  /*123a0*/  SEL R19, R19, RZ, P0 ;  /* 0x000000ff13137207 */ /* 0x000fce0000000000 */
.L_x_3441:
[----:B------:R-:W-:Y:S05]  /*123b0*/  BSYNC B7 ;  /* 0x0000000000077941 */ /* 0x000fea0003800000 */
.L_x_3439:
[----:B--2-4-:R-:W2:Y:S02]  /*123c0*/  LDL R0, [R1+0x60] ;  /* 0x0000600001007983 */ /* 0x014ea40000100800 */
[----:B--2---:R-:W-:-:S13]  /*123d0*/  ISETP.NE.AND P0, PT, R0, RZ, PT ;  /* 0x000000ff0000720c */ /* 0x004fda0003f05270 */
[----:B------:R-:W-:Y:S05]  /*123e0*/  @!P0 BRA `(.L_x_3540) ;  /* 0x00000000002c8947 */ /* 0x000fea0003800000 */
[----:B------:R-:W-:Y:S05]  /*123f0*/  WARPSYNC.ALL ;  /* 0x0000000000007948 */ /* 0x000fea0003800000 */
[----:B------:R-:W2:Y:S08]  /*12400*/  S2UR UR5, SR_CgaCtaId ;  /* 0x00000000000579c3 */ /* 0x000eb00000008800 */
[----:B------:R-:W-:Y:S06]  /*12410*/  BAR.SYNC.DEFER_BLOCKING 0x5, 0x180 ;  /* 0x0146000000007b1d */ /* 0x000fec0000010000 */
[----:B------:R-:W-:-:S02]  /*12420*/  UMOV UR4, 0x400 ;  /* 0x0000040000047882 */ /* 0x000fc40000000000 */
[----:B--2---:R-:W-:-:S06]  /*12430*/  ULEA UR4, UR5, UR4, 0x18 ;  /* 0x0000000405047291 */ /* 0x004fcc000f8ec03f */
[----:B------:R-:W-:-:S05]  /*12440*/  IMAD.U32 R18, RZ, RZ, UR4 ;  /* 0x00000004ff127e24 */ /* 0x000fca000f8e00ff */
[----:B-1----:R-:W1:Y:S04]  /*12450*/  LDS.128 R4, [R18+0x28cd0] ;  /* 0x028cd00012047984 */ /* 0x002e680000000c00 */
[----:B-1----:R1:W-:Y:S04]  /*12460*/  STL.64 [R1], R4 ;  /* 0x0000000401007387 */ /* 0x0023e80000100a00 */
[----:B------:R1:W-:Y:S01]  /*12470*/  STL.64 [R1+0x8], R6 ;  /* 0x0000080601007387 */ /* 0x0003e20000100a00 */
[----:B------:R-:W-:Y:S06]  /*12480*/  BAR.ARV 0x4, 0x180 ;  /* 0x0106000000007b1d */ /* 0x000fec0000002000 */
[----:B------:R-:W-:Y:S05]  /*12490*/  BRA `(.L_x_3541) ;  /* 0x0000000c001c7947 */ /* 0x000fea0003800000 */
.L_x_3540:
[----:B---3--:R-:W2:Y:S01]  /*124a0*/  S2R R10, SR_TID.X ;  /* 0x00000000000a7919 */ /* 0x008ea20000002100 */
[----:B------:R-:W-:Y:S01]  /*124b0*/  UMOV UR4, 0xffffffff ;  /* 0xffffffff00047882 */ /* 0x000fe20000000000 */
[----:B--2---:R-:W-:-:S04]  /*124c0*/  LOP3.LUT R10, R10, 0x1f, RZ, 0xc0, !PT ;  /* 0x0000001f0a0a7812 */ /* 0x004fc800078ec0ff */
[----:B------:R-:W-:Y:S01]  /*124d0*/  ISETP.NE.AND P0, PT, R10, 0x1f, PT ;  /* 0x0000001f0a00780c */ /* 0x000fe20003f05270 */
[----:B------:R-:W-:-:S12]  /*124e0*/  BRA.DIV UR4, `(.L_x_3542) ;  /* 0x0000001a04f87947 */ /* 0x000fd8000b800000 */
[----:B------:R-:W1:Y:S01]  /*124f0*/  LDL.LU R3, [R1] ;  /* 0x0000000001037983 */ /* 0x000e620000300800 */
[----:B------:R-:W-:-:S03]  /*12500*/  ULDC UR4, c[0x0][0xc3c] ;  /* 0x00030f0000047ab9 */ /* 0x000fc60000000800 */
[----:B------:R-:W2:Y:S01]  /*12510*/  LDL R5, [R1+0xc] ;  /* 0x00000c0001057983 */ /* 0x000ea20000100800 */
[----:B-1----:R-:W-:Y:S02]  /*12520*/  IMAD.MOV.U32 R9, RZ, RZ, R3 ;  /* 0x000000ffff097224 */ /* 0x002fe400078e0003 */
[----:B--2---:R-:W-:-:S05]  /*12530*/  IMAD.IADD R0, R5, 0x1, R10 ;  /* 0x0000000105007824 */ /* 0x004fca00078e020a */
[----:B------:R-:W-:-:S13]  /*12540*/  ISETP.GE.OR P1, PT, R0, UR4, !P0 ;  /* 0x0000000400007c0c */ /* 0x000fda000c726670 */
[----:B------:R-:W1:Y:S08]  /*12550*/  @!P1 LDC.64 R2, c[0x0][0xc80] ;  /* 0x00032000ff029b82 */ /* 0x000e700000000a00 */
[----:B------:R-:W2:Y:S01]  /*12560*/  @!P1 LDC.64 R4, c[0x0][0xc78] ;  /* 0x00031e00ff049b82 */ /* 0x000ea20000000a00 */
[----:B-1----:R-:W-:-:S05]  /*12570*/  @!P1 IMAD.WIDE R2, R0, 0x4, R2 ;  /* 0x0000000400029825 */ /* 0x002fca00078e0202 */
[----:B0-----:R2:W3:Y:S02]  /*12580*/  @!P1 LDG.E R8, desc[UR40][R2.64] ;  /* 0x0000002802089981 */ /* 0x0014e4000c1e1900 */
[----:B--2---:R-:W-:-:S05]  /*12590*/  @!P1 IMAD.WIDE R2, R0, 0x4, R4 ;  /* 0x0000000400029825 */ /* 0x004fca00078e0204 */
        /* <DEDUP_REMOVED lines=8> */
[----:B---3--:R-:W-:-:S02]  /*12620*/  @!P1 IMAD.MOV.U32 R6, RZ, RZ, R8 ;  /* 0x000000ffff069224 */ /* 0x008fc400078e0008 */
[----:B------:R-:W-:Y:S02]  /*12630*/  IMAD.MOV.U32 R8, RZ, RZ, RZ ;  /* 0x000000ffff087224 */ /* 0x000fe400078e00ff */
[----:B--2---:R-:W-:Y:S01]  /*12640*/  @!P1 IMAD.MOV.U32 R8, RZ, RZ, R4 ;  /* 0x000000ffff089224 */ /* 0x004fe200078e0004 */
[----:B------:R-:W-:Y:S01]  /*12650*/  ISETP.NE.AND P1, PT, R10, RZ, PT ;  /* 0x000000ff0a00720c */ /* 0x000fe20003f25270 */
[----:B------:R-:W-:Y:S02]  /*12660*/  IMAD.MOV.U32 R4, RZ, RZ, RZ ;  /* 0x000000ffff047224 */ /* 0x000fe400078e00ff */
[----:B------:R-:W-:-:S05]  /*12670*/  IMAD R2, R8, R6, RZ ;  /* 0x0000000608027224 */ /* 0x000fca00078e02ff */
        /* <DEDUP_REMOVED lines=16> */
.L_x_3599:
[----:B------:R-:W-:Y:S02]  /*12780*/  ULDC UR4, c[0x0][0xc38] ;  /* 0x00030e0000047ab9 */ /* 0x000fe40000000800 */
[----:B------:R-:W-:-:S04]  /*12790*/  IMAD.U32 R3, RZ, RZ, UR4 ;  /* 0x00000004ff037e24 */ /* 0x000fc8000f8e00ff */
[----:B-1----:R-:W-:-:S04]  /*127a0*/  IMAD R9, R14, R3, RZ ;  /* 0x000000030e097224 */ /* 0x002fc800078e02ff */
[----:B------:R-:W-:-:S05]  /*127b0*/  IMAD.IADD R5, R7, 0x1, R9 ;  /* 0x0000000107057824 */ /* 0x000fca00078e0209 */
[----:B------:R-:W-:-:S13]  /*127c0*/  ISETP.GT.AND P6, PT, R5, R0, PT ;  /* 0x000000000500720c */ /* 0x000fda0003fc4270 */
[----:B------:R-:W-:Y:S05]  /*127d0*/  @P6 BRA `(.L_x_3543) ;  /* 0x0000000000ac6947 */ /* 0x000fea0003800000 */
.L_x_3546:
[----:B0-----:R-:W2:Y:S01]  /*127e0*/  LDL.LU R2, [R1+0xc] ;  /* 0x00000c0001027983 */ /* 0x001ea20000300800 */
[----:B------:R-:W0:Y:S01]  /*127f0*/  LDC R3, c[0x0][0xc3c] ;  /* 0x00030f00ff037b82 */ /* 0x000e220000000800 */
        /* <DEDUP_REMOVED lines=11> */
[----:B------:R0:W2:Y:S01]  /*128b0*/  @!P6 LDG.E R6, desc[UR40][R2.64] ;  /* 0x000000280206e981 */ /* 0x0000a2000c1e1900 */
[----:B------:R-:W-:Y:S01]  /*128c0*/  IMAD.MOV.U32 R8, RZ, RZ, RZ ;  /* 0x000000ffff087224 */ /* 0x000fe200078e00ff */
[----:B0-----:R-:W0:Y:S02]  /*128d0*/  @!P6 LDC.64 R2, c[0x0][0xc78] ;  /* 0x00031e00ff02eb82 */ /* 0x001e240000000a00 */
[----:B0-----:R-:W-:-:S05]  /*128e0*/  @!P6 IMAD.WIDE R2, R7, 0x4, R2 ;  /* 0x000000040702e825 */ /* 0x001fca00078e0202 */
        /* <DEDUP_REMOVED lines=20> */
.L_x_3607:
[----:B------:R-:W-:Y:S02]  /*12a30*/  ULDC UR4, c[0x0][0xc38] ;  /* 0x00030e0000047ab9 */ /* 0x000fe40000000800 */
[----:B------:R-:W-:-:S04]  /*12a40*/  IMAD.U32 R3, RZ, RZ, UR4 ;  /* 0x00000004ff037e24 */ /* 0x000fc8000f8e00ff */
[----:B-1----:R-:W-:-:S04]  /*12a50*/  IMAD R9, R14, R3, RZ ;  /* 0x000000030e097224 */ /* 0x002fc800078e02ff */
[----:B------:R-:W-:-:S05]  /*12a60*/  IMAD.IADD R5, R9, 0x1, R5 ;  /* 0x0000000109057824 */ /* 0x000fca00078e0205 */
[----:B------:R-:W-:-:S13]  /*12a70*/  ISETP.GT.AND P6, PT, R5, R0, PT ;  /* 0x000000000500720c */ /* 0x000fda0003fc4270 */
[----:B------:R-:W-:Y:S05]  /*12a80*/  @!P6 BRA `(.L_x_3546) ;  /* 0xfffffffc0054e947 */ /* 0x000fea000383ffff */
.L_x_3543:
[----:B------:R-:W-:Y:S01]  /*12a90*/  IMAD.IADD R9, R5, 0x1, -R9 ;  /* 0x0000000105097824 */ /* 0x000fe200078e0a09 */
[----:B------:R-:W-:-:S03]  /*12aa0*/  UMOV UR4, 0xffffffff ;  /* 0xffffffff00047882 */ /* 0x000fc60000000000 */
[----:B------:R-:W-:-:S05]  /*12ab0*/  IMAD R5, R2, R3, R9 ;  /* 0x0000000302057224 */ /* 0x000fca00078e0209 */
[----:B------:R-:W-:Y:S01]  /*12ac0*/  ISETP.GT.AND P6, PT, R5, R0, PT ;  /* 0x000000000500720c */ /* 0x000fe20003fc4270 */
[----:B------:R-:W-:-:S12]  /*12ad0*/  BRA.DIV UR4, `(.L_x_3547) ;  /* 0x0000001e04847947 */ /* 0x000fd8000b800000 */
[----:B------:R-:W-:-:S04]  /*12ae0*/  VOTE.ANY R7, PT, !P6 ;  /* 0x0000000000077806 */ /* 0x000fc800070e0100 */
[----:B------:R-:W1:Y:S02]  /*12af0*/  POPC R5, R7 ;  /* 0x0000000700057309 */ /* 0x000e640000000000 */
[----:B-1----:R1:W2:Y:S04]  /*12b00*/  SHFL.IDX PT, R6, R6, R5, 0x1f ;  /* 0x00001f0506067589 */ /* 0x0022a800000e0000 */
[----:B------:R1:W3:Y:S02]  /*12b10*/  SHFL.IDX PT, R8, R8, R5, 0x1f ;  /* 0x00001f0508087589 */ /* 0x0002e400000e0000 */
.L_x_3612:
[----:B------:R-:W-:-:S13]  /*12b20*/  ISETP.NE.AND P0, PT, R7, RZ, PT ;  /* 0x000000ff0700720c */ /* 0x000fda0003f05270 */
[----:B------:R-:W-:Y:S05]  /*12b30*/  @!P0 BRA `(.L_x_3548) ;  /* 0x0000000000108947 */ /* 0x000fea0003800000 */
[----:B------:R-:W-:Y:S01]  /*12b40*/  UMOV UR4, 0xffffffff ;  /* 0xffffffff00047882 */ /* 0x000fe20000000000 */
[----:B------:R-:W-:Y:S02]  /*12b50*/  VIADD R12, R5, 0xffffffff ;  /* 0xffffffff050c7836 */ /* 0x000fe40000000000 */
[----:B------:R-:W-:Y:S05]  /*12b60*/  BRA.DIV UR4, `(.L_x_3549) ;  /* 0x0000001e04bc7947 */ /* 0x000fea000b800000 */
[----:B------:R4:W0:Y:S02]  /*12b70*/  SHFL.IDX PT, R4, R2, R12, 0x1f ;  /* 0x00001f0c02047589 */ /* 0x00082400000e0000 */
.L_x_3548:
[----:B----4-:R-:W4:Y:S01]  /*12b80*/  LDL.LU R12, [R1+0xc] ;  /* 0x00000c00010c7983 */ /* 0x010f220000300800 */
[----:B0-----:R-:W-:Y:S01]  /*12b90*/  IMAD R9, R4, R3, R9 ;  /* 0x0000000304097224 */ /* 0x001fe200078e0209 */
[----:B--2---:R-:W-:-:S03]  /*12ba0*/  IABS R4, R6 ;  /* 0x0000000600047213 */ /* 0x004fc60000000000 */
[----:B------:R-:W-:Y:S01]  /*12bb0*/  IMAD.IADD R0, R0, 0x1, -R9 ;  /* 0x0000000100007824 */ /* 0x000fe200078e0a09 */
[----:B------:R-:W0:Y:S01]  /*12bc0*/  I2F.RP R10, R4 ;  /* 0x00000004000a7306 */ /* 0x000e220000209400 */
[----:B------:R2:W-:Y:S02]  /*12bd0*/  STL [R1], R9 ;  /* 0x0000000901007387 */ /* 0x0005e40000100800 */
[----:B--2---:R-:W-:-:S05]  /*12be0*/  IABS R9, R6 ;  /* 0x0000000600097213 */ /* 0x004fca0000000000 */
[----:B0-----:R-:W0:Y:S01]  /*12bf0*/  MUFU.RCP R10, R10 ;  /* 0x0000000a000a7308 */ /* 0x001e220000001000 */
[----:B------:R-:W-:Y:S02]  /*12c00*/  IMAD.MOV R9, RZ, RZ, -R9 ;  /* 0x000000ffff097224 */ /* 0x000fe400078e0a09 */
[----:B0-----:R-:W-:-:S05]  /*12c10*/  VIADD R11, R10, 0xffffffe ;  /* 0x0ffffffe0a0b7836 */ /* 0x001fca0000000000 */
[----:B------:R-:W0:Y:S02]  /*12c20*/  F2I.FTZ.U32.TRUNC.NTZ R3, R11 ;  /* 0x0000000b00037305 */ /* 0x000e24000021f000 */
[----:B0-----:R-:W-:-:S04]  /*12c30*/  IMAD.MOV R2, RZ, RZ, -R3 ;  /* 0x000000ffff027224 */ /* 0x001fc800078e0a03 */
        /* <DEDUP_REMOVED lines=11> */
[----:B---3--:R-:W-:-:S04]  /*12cf0*/  IABS R4, R8 ;  /* 0x0000000800047213 */ /* 0x008fc80000000000 */
        /* <DEDUP_REMOVED lines=17> */
[----:B------:R-:W-:Y:S02]  /*12e10*/  IMAD R3, R2, R9, R3 ;  /* 0x0000000902037224 */ /* 0x000fe400078e0203 */
[----:B------:R-:W-:-:S03]  /*12e20*/  IMAD R9, R6, R7, RZ ;  /* 0x0000000706097224 */ /* 0x000fc600078e02ff */
[----:B------:R-:W-:-:S13]  /*12e30*/  ISETP.GT.U32.AND P1, PT, R4, R3, PT ;  /* 0x000000030400720c */ /* 0x000fda0003f24070 */
[----:B------:R-:W-:Y:S02]  /*12e40*/  @!P1 IMAD.IADD R3, R3, 0x1, -R4 ;  /* 0x0000000103039824 */ /* 0x000fe400078e0a04 */
[----:B------:R-:W-:Y:S01]  /*12e50*/  @!P1 VIADD R2, R2, 0x1 ;  /* 0x0000000102029836 */ /* 0x000fe20000000000 */
[----:B------:R-:W-:Y:S02]  /*12e60*/  ISETP.NE.AND P1, PT, R8, RZ, PT ;  /* 0x000000ff0800720c */ /* 0x000fe40003f25270 */
[----:B------:R-:W-:Y:S01]  /*12e70*/  ISETP.GE.U32.AND P0, PT, R3, R4, PT ;  /* 0x000000040300720c */ /* 0x000fe20003f06070 */
[----:B------:R-:W-:Y:S01]  /*12e80*/  IMAD.IADD R4, R0, 0x1, -R9 ;  /* 0x0000000100047824 */ /* 0x000fe200078e0a09 */
[----:B------:R-:W-:-:S04]  /*12e90*/  LOP3.LUT R3, R7, R8, RZ, 0x3c, !PT ;  /* 0x0000000807037212 */ /* 0x000fc800078e3cff */
[----:B------:R-:W-:-:S07]  /*12ea0*/  ISETP.GE.AND P2, PT, R3, RZ, PT ;  /* 0x000000ff0300720c */ /* 0x000fce0003f46270 */
        /* <DEDUP_REMOVED lines=8> */
[----:B----4-:R-:W-:-:S05]  /*12f30*/  IMAD.IADD R12, R5, 0x1, R12 ;  /* 0x00000001050c7824 */ /* 0x010fca00078e020c */
[----:B------:R0:W-:Y:S04]  /*12f40*/  STL [R1+0xc], R12 ;  /* 0x00000c0c01007387 */ /* 0x0001e80000100800 */
[----:B------:R0:W-:Y:S01]  /*12f50*/  STL [R1+0x4], R4 ;  /* 0x0000040401007387 */ /* 0x0001e20000100800 */
[----:B------:R-:W-:Y:S05]  /*12f60*/  BRA `(.L_x_3550) ;  /* 0x0000000000287947 */ /* 0x000fea0003800000 */
.L_x_3544:
        /* <DEDUP_REMOVED lines=10> */
.L_x_3550:
[----:B-1----:R-:W2:Y:S04]  /*13010*/  LDL R3, [R1+0x8] ;  /* 0x0000080001037983 */ /* 0x002ea80000100800 */
[----:B------:R-:W3:Y:S04]  /*13020*/  LDL R2, [R1+0xc] ;  /* 0x00000c0001027983 */ /* 0x000ee80000100800 */
[----:B------:R-:W4:Y:S04]  /*13030*/  LDL R5, [R1+0x4] ;  /* 0x0000040001057983 */ /* 0x000f280000100800 */
[----:B0-----:R-:W4:Y:S01]  /*13040*/  LDL R4, [R1] ;  /* 0x0000000001047983 */ /* 0x001f220000100800 */
[----:B------:R-:W0:Y:S01]  /*13050*/  S2R R0, SR_TID.X ;  /* 0x0000000000007919 */ /* 0x000e220000002100 */
[----:B------:R-:W-:Y:S05]  /*13060*/  WARPSYNC.ALL ;  /* 0x0000000000007948 */ /* 0x000fea0003800000 */
[----:B0-----:R-:W-:Y:S01]  /*13070*/  LOP3.LUT R0, R0, 0x1f, RZ, 0xc0, !PT ;  /* 0x0000001f00007812 */ /* 0x001fe200078ec0ff */
[----:B------:R-:W-:Y:S03]  /*13080*/  BAR.SYNC.DEFER_BLOCKING 0x4, 0x180 ;  /* 0x0106000000007b1d */ /* 0x000fe60000010000 */
[----:B------:R-:W-:-:S13]  /*13090*/  ISETP.NE.AND P0, PT, R0, RZ, PT ;  /* 0x000000ff0000720c */ /* 0x000fda0003f05270 */
[----:B------:R-:W-:Y:S01]  /*130a0*/  @!P0 MOV R0, 0x400 ;  /* 0x0000040000008802 */ /* 0x000fe20000000f00 */
[----:B--2---:R-:W-:Y:S02]  /*130b0*/  IMAD.MOV.U32 R6, RZ, RZ, R3 ;  /* 0x000000ffff067224 */ /* 0x004fe400078e0003 */
[----:B------:R-:W0:Y:S01]  /*130c0*/  @!P0 S2R R3, SR_CgaCtaId ;  /* 0x0000000000038919 */ /* 0x000e220000008800 */
[----:B---3--:R-:W-:Y:S01]  /*130d0*/  IMAD.MOV.U32 R7, RZ, RZ, R2 ;  /* 0x000000ffff077224 */ /* 0x008fe200078e0002 */
[----:B0-----:R-:W-:-:S05]  /*130e0*/  @!P0 LEA R18, R3, R0, 0x18 ;  /* 0x0000000003128211 */ /* 0x001fca00078ec0ff */
[----:B----4-:R0:W-:Y:S01]  /*130f0*/  @!P0 STS.128 [R18+0x28cd0], R4 ;  /* 0x028cd00412008388 */ /* 0x0101e20000000c00 */
[----:B------:R-:W-:Y:S06]  /*13100*/  BAR.ARV 0x5, 0x180 ;  /* 0x0146000000007b1d */ /* 0x000fec0000002000 */
.L_x_3541:
[----:B------:R-:W2:Y:S01]  /*13110*/  LDL R0, [R1+0xc] ;  /* 0x00000c0001007983 */ /* 0x000ea20000100800 */
[----:B------:R-:W-:Y:S02]  /*13120*/  ULDC UR4, c[0x0][0xc3c] ;  /* 0x00030f0000047ab9 */ /* 0x000fe40000000800 */
[----:B--2---:R-:W-:-:S13]  /*13130*/  ISETP.GE.AND P0, PT, R0, UR4, PT ;  /* 0x0000000400007c0c */ /* 0x004fda000bf06270 */
[----:B------:R-:W-:Y:S05]  /*13140*/  @!P0 BRA `(.L_x_3551) ;  /* 0xffffff9c00f08947 */ /* 0x000fea000383ffff */
[----:B------:R-:W-:Y:S05]  /*13150*/  BSYNC B8 ;  /* 0x0000000000087941 */ /* 0x000fea0003800000 */
.L_x_3433:
[----:B0-----:R-:W4:Y:S01]  /*13160*/  LDL.LU R0, [R1+0x50] ;  /* 0x0000500001007983 */ /* 0x001f220000300800 */
[----:B------:R-:W-:Y:S01]  /*13170*/  BSSY B0, `(.L_x_3552) ;  /* 0x000000b000007945 */ /* 0x000fe20003800000 */
[----:B-1----:R-:W0:Y:S01]  /*13180*/  S2R R5, SR_CgaCtaId ;  /* 0x0000000000057919 */ /* 0x002e220000008800 */
[----:B----4-:R-:W-:-:S05]  /*13190*/  VIADD R0, R0, 0x1 ;  /* 0x0000000100007836 */ /* 0x010fca0000000000 */
        /* <DEDUP_REMOVED lines=8> */
.L_x_3615:
[----:B------:R-:W-:Y:S05]  /*13220*/  BSYNC B0 ;  /* 0x0000000000007941 */ /* 0x000fea0003800000 */
.L_x_3552:
[----:B------:R-:W-:-:S03]  /*13230*/  UMOV UR4, 0xffffffff ;  /* 0xffffffff00047882 */ /* 0x000fc60000000000 */
[----:B------:R-:W-:Y:S05]  /*13240*/  BRA.DIV UR4, `(.L_x_3554) ;  /* 0x0000001a04407947 */ /* 0x000fea000b800000 */
[----:B------:R-:W1:Y:S02]  /*13250*/  S2R R2, SR_TID.X ;  /* 0x0000000000027919 */ /* 0x000e640000002100 */
[----:B-1----:R-:W-:-:S04]  /*13260*/  SHF.R.U32.HI R2, RZ, 0x5, R2 ;  /* 0x00000005ff027819 */ /* 0x002fc80000011602 */
[----:B------:R-:W-:-:S05]  /*13270*/  LOP3.LUT R2, R2, 0x3, RZ, 0xc0, !PT ;  /* 0x0000000302027812 */ /* 0x000fca00078ec0ff */
[----:B------:R1:W4:Y:S02]  /*13280*/  SHFL.IDX PT, R14, R2, RZ, 0x1f ;  /* 0x00001fff020e7589 */ /* 0x00032400000e0000 */
.L_x_3618:
[----:B----4-:R-:W-:Y:S01]  /*13290*/  ISETP.NE.AND P0, PT, R14, RZ, PT ;  /* 0x000000ff0e00720c */ /* 0x010fe20003f05270 */
[----:B------:R-:W-:-:S12]  /*132a0*/  BSSY B0, `(.L_x_3555) ;  /* 0x0000025000007945 */ /* 0x000fd80003800000 */
[----:B------:R-:W-:Y:S05]  /*132b0*/  @P0 BRA `(.L_x_3556) ;  /* 0x00000000008c0947 */ /* 0x000fea0003800000 */
[----:B------:R-:W-:-:S03]  /*132c0*/  UMOV UR4, 0xffffffff ;  /* 0xffffffff00047882 */ /* 0x000fc60000000000 */
[----:B------:R-:W-:Y:S05]  /*132d0*/  BRA.DIV UR4, `(.L_x_3557) ;  /* 0x0000001a04507947 */ /* 0x000fea000b800000 */
[----:B------:R-:W-:-:S13]  /*132e0*/  ELECT P6, URZ, PT ;  /* 0x00000000003f782f */ /* 0x000fda00038c0000 */
.L_x_3621:
[----:B------:R-:W-:Y:S05]  /*132f0*/  @!P6 BRA `(.L_x_3556) ;  /* 0x00000000007ce947 */ /* 0x000fea0003800000 */
[----:B------:R-:W-:-:S06]  /*13300*/  ULOP3.LUT UR4, UR36, 0x2, URZ, 0xfc, !UPT ;  /* 0x0000000224047892 */ /* 0x000fcc000f8efc3f */
[----:B-1----:R-:W-:-:S05]  /*13310*/  IMAD.U32 R2, RZ, RZ, UR4 ;  /* 0x00000004ff027e24 */ /* 0x002fca000f8e00ff */
[----:B------:R-:W-:-:S13]  /*13320*/  ISETP.NE.AND P2, PT, R2, 0x3, PT ;  /* 0x000000030200780c */ /* 0x000fda0003f45270 */
[----:B------:R-:W-:Y:S05]  /*13330*/  @!P2 BRA `(.L_x_3558) ;  /* 0x000000000004a947 */ /* 0x000fea0003800000 */
[----:B------:R-:W-:Y:S01]  /*13340*/  BPT.TRAP 0x1 ;  /* 0x000000040000795c */ /* 0x000fe20000300000 */
.L_x_3558:
[----:B------:R-:W4:Y:S01]  /*13350*/  LDL.LU R7, [R1+0x10] ;  /* 0x0000100001077983 */ /* 0x000f220000300800 */
[----:B------:R-:W-:Y:S02]  /*13360*/  VIADD R2, R0, 0x28c40 ;  /* 0x00028c4000027836 */ /* 0x000fe40000000000 */
[C---:B0-----:R-:W-:Y:S02]  /*13370*/  VIADD R3, R19.reuse, 0x1 ;  /* 0x0000000113037836 */ /* 0x041fe40000000000 */
[----:B------:R-:W-:-:S03]  /*13380*/  IMAD R6, R19, 0x8, R2 ;  /* 0x0000000813067824 */ /* 0x000fc600078e0202 */
[----:B------:R-:W-:-:S04]  /*13390*/  ISETP.NE.AND P1, PT, R3, 0x2, PT ;  /* 0x000000020300780c */ /* 0x000fc80003f25270 */
[----:B------:R-:W-:Y:S02]  /*133a0*/  SEL R4, RZ, 0x1, P1 ;  /* 0x00000001ff047807 */ /* 0x000fe40000800000 */
[----:B------:R-:W-:Y:S02]  /*133b0*/  SEL R3, R3, RZ, P1 ;  /* 0x000000ff03037207 */ /* 0x000fe40000800000 */
[C---:B----4-:R-:W-:Y:S02]  /*133c0*/  SHF.L.U32 R5, R7.reuse, 0x1f, RZ ;  /* 0x0000001f07057819 */ /* 0x050fe400000006ff */
[----:B------:R-:W-:Y:S01]  /*133d0*/  LOP3.LUT R4, R7, R4, RZ, 0x3c, !PT ;  /* 0x0000000407047212 */ /* 0x000fe200078e3cff */
[----:B------:R-:W-:Y:S01]  /*133e0*/  IMAD R7, R3, 0x8, R2 ;  /* 0x0000000803077824 */ /* 0x000fe200078e0202 */
[----:B------:R-:W0:Y:S02]  /*133f0*/  SYNCS.PHASECHK.TRANS64.TRYWAIT P0, [R6+URZ], R5 ;  /* 0x00000005060075a7 */ /* 0x000e24000800017f */
[----:B------:R-:W-:Y:S01]  /*13400*/  SHF.L.U32 R2, R4, 0x1f, RZ ;  /* 0x0000001f04027819 */ /* 0x000fe200000006ff */
[----:B0-----:R-:W-:Y:S06]  /*13410*/  @!P0 BRA `(.L_x_3559) ;  /* 0x0000001800208947 */ /* 0x001fec0003800000 */
.L_x_3622:
[----:B------:R-:W1:Y:S02]  /*13420*/  SYNCS.PHASECHK.TRANS64.TRYWAIT P0, [R7+URZ], R2 ;  /* 0x00000002070075a7 */ /* 0x000e64000800017f */
[----:B-1----:R-:W-:Y:S05]  /*13430*/  @!P0 BRA `(.L_x_3560) ;  /* 0x00000018002c8947 */ /* 0x002fea0003800000 */
.L_x_3623:
[----:B------:R-:W-:Y:S05]  /*13440*/  @!P2 BRA `(.L_x_3561) ;  /* 0x000000000004a947 */ /* 0x000fea0003800000 */
[----:B------:R-:W-:Y:S01]  /*13450*/  BPT.TRAP 0x1 ;  /* 0x000000040000795c */ /* 0x000fe20000300000 */
.L_x_3561:
[----:B------:R-:W-:-:S04]  /*13460*/  VIADD R0, R0, 0x28c60 ;  /* 0x00028c6000007836 */ /* 0x000fc80000000000 */
[----:B------:R-:W-:-:S04]  /*13470*/  IMAD R4, R19, 0x8, R0 ;  /* 0x0000000813047824 */ /* 0x000fc800078e0200 */
[----:B------:R-:W4:Y:S02]  /*13480*/  SYNCS.PHASECHK.TRANS64.TRYWAIT P0, [R4+URZ], R5 ;  /* 0x00000005040075a7 */ /* 0x000f24000800017f */
[----:B----4-:R-:W-:Y:S05]  /*13490*/  @!P0 BRA `(.L_x_3562) ;  /* 0x0000001800288947 */ /* 0x010fea0003800000 */
.L_x_3624:
[----:B------:R-:W-:-:S07]  /*134a0*/  IMAD R3, R3, 0x8, R0 ;  /* 0x0000000803037824 */ /* 0x000fce00078e0200 */
.L_x_3563:
[----:B------:R0:W0:Y:S02]  /*134b0*/  SYNCS.PHASECHK.TRANS64.TRYWAIT P0, [R3+URZ], R2 ;  /* 0x00000002030075a7 */ /* 0x000024000800017f */
[----:B0-----:R-:W-:Y:S05]  /*134c0*/  @!P0 NANOSLEEP.SYNCS 0x989680 ;  /* 0x009896800000895d */ /* 0x001fea0003900000 */
[----:B------:R-:W0:Y:S02]  /*134d0*/  @!P0 SYNCS.PHASECHK.TRANS64 P0, [R3+URZ], R2 ;  /* 0x00000002030085a7 */ /* 0x000e24000800007f */
[----:B0-----:R-:W-:Y:S05]  /*134e0*/  @!P0 BRA `(.L_x_3563) ;  /* 0xfffffffc00f08947 */ /* 0x001fea000383ffff */
.L_x_3556:
[----:B------:R-:W-:Y:S05]  /*134f0*/  BSYNC B0 ;  /* 0x0000000000007941 */ /* 0x000fea0003800000 */
.L_x_3555:
[----:B------:R-:W-:Y:S05]  /*13500*/  EXIT ;  /* 0x000000000000794d */ /* 0x000fea0003800000 */
.L_x_3382:
[----:B0-----:R-:W-:-:S04]  /*13510*/  IMAD.U32 R3, RZ, RZ, UR17 ;  /* 0x00000011ff037e24 */ /* 0x001fc8000f8e00ff */
[----:B------:R0:W1:Y:S03]  /*13520*/  SYNCS.PHASECHK.TRANS64.TRYWAIT P0, [R3+URZ+0x28c50], R0 ;  /* 0x028c5000030075a7 */ /* 0x000066000800017f */
[----:B-1----:R-:W-:Y:S05]  /*13530*/  @!P0 NANOSLEEP.SYNCS 0x989680 ;  /* 0x009896800000895d */ /* 0x002fea0003900000 */
[----:B------:R-:W1:Y:S02]  /*13540*/  @!P0 SYNCS.PHASECHK.TRANS64 P0, [R3+URZ+0x28c50], R0 ;  /* 0x028c5000030085a7 */ /* 0x000e64000800007f */
[----:B-1----:R-:W-:Y:S05]  /*13550*/  @!P0 BRA `(.L_x_3382) ;  /* 0xfffffffc00ec8947 */ /* 0x002fea000383ffff */
[----:B------:R-:W-:Y:S05]  /*13560*/  BRA `(.L_x_3564) ;  /* 0xfffffee800bc7947 */ /* 0x000fea000383ffff */
.L_x_3387:
[----:B-1----:R-:W-:-:S04]  /*13570*/  IMAD.U32 R3, RZ, RZ, UR6 ;  /* 0x00000006ff037e24 */ /* 0x002fc8000f8e00ff */
[----:B------:R1:W2:Y:S03]  /*13580*/  SYNCS.PHASECHK.TRANS64.TRYWAIT P0, [R3+URZ+0x28c50], R0 ;  /* 0x028c5000030075a7 */ /* 0x0002a6000800017f */
[----:B--2---:R-:W-:Y:S05]  /*13590*/  @!P0 NANOSLEEP.SYNCS 0x989680 ;  /* 0x009896800000895d */ /* 0x004fea0003900000 */
[----:B------:R-:W2:Y:S02]  /*135a0*/  @!P0 SYNCS.PHASECHK.TRANS64 P0, [R3+URZ+0x28c50], R0 ;  /* 0x028c5000030085a7 */ /* 0x000ea4000800007f */
[----:B--2---:R-:W-:Y:S05]  /*135b0*/  @!P0 BRA `(.L_x_3387) ;  /* 0xfffffffc00ec8947 */ /* 0x004fea000383ffff */
[----:B------:R-:W-:Y:S05]  /*135c0*/  BRA `(.L_x_3386) ;  /* 0xfffffef400d47947 */ /* 0x000fea000383ffff */
.L_x_3391:
[----:B0-----:R-:W-:-:S04]  /*135d0*/  IMAD.U32 R3, RZ, RZ, UR38 ;  /* 0x00000026ff037e24 */ /* 0x001fc8000f8e00ff */
[----:B------:R0:W1:Y:S03]  /*135e0*/  SYNCS.PHASECHK.TRANS64.TRYWAIT P1, [R3+URZ+0x28c00], R0 ;  /* 0x028c0000030075a7 */ /* 0x000066000802017f */
[----:B-1----:R-:W-:Y:S05]  /*135f0*/  @!P1 NANOSLEEP.SYNCS 0x989680 ;  /* 0x009896800000995d */ /* 0x002fea0003900000 */
[----:B------:R-:W1:Y:S02]  /*13600*/  @!P1 SYNCS.PHASECHK.TRANS64 P1, [R3+URZ+0x28c00], R0 ;  /* 0x028c0000030095a7 */ /* 0x000e64000802007f */
[----:B-1----:R-:W-:Y:S05]  /*13610*/  @!P1 BRA `(.L_x_3391) ;  /* 0xfffffffc00ec9947 */ /* 0x002fea000383ffff */
[----:B------:R-:W-:Y:S05]  /*13620*/  BRA `(.L_x_3565) ;  /* 0xffffff0800e47947 */ /* 0x000fea000383ffff */
.L_x_3395:
[----:B--2---:R2:W3:Y:S02]  /*13630*/  SYNCS.PHASECHK.TRANS64.TRYWAIT P1, [R7+URZ+0x28c30], R8 ;  /* 0x028c3008070075a7 */ /* 0x0044e4000802017f */
[----:B---3--:R-:W-:Y:S05]  /*13640*/  @!P1 NANOSLEEP.SYNCS 0x989680 ;  /* 0x009896800000995d */ /* 0x008fea0003900000 */
[----:B------:R-:W3:Y:S02]  /*13650*/  @!P1 SYNCS.PHASECHK.TRANS64 P1, [R7+URZ+0x28c30], R8 ;  /* 0x028c3008070095a7 */ /* 0x000ee4000802007f */
[----:B---3--:R-:W-:Y:S05]  /*13660*/  @!P1 BRA `(.L_x_3395) ;  /* 0xfffffffc00f09947 */ /* 0x008fea000383ffff */
[----:B------:R-:W-:Y:S05]  /*13670*/  BRA `(.L_x_3394) ;  /* 0xffffff0c00007947 */ /* 0x000fea000383ffff */
.L_x_3399:
[----:B----4-:R4:W0:Y:S02]  /*13680*/  SYNCS.PHASECHK.TRANS64.TRYWAIT P2, [R7+URZ+0x28c50], R8 ;  /* 0x028c5008070075a7 */ /* 0x010824000804017f */
[----:B0-----:R-:W-:Y:S05]  /*13690*/  @!P2 NANOSLEEP.SYNCS 0x989680 ;  /* 0x009896800000a95d */ /* 0x001fea0003900000 */
[----:B------:R-:W0:Y:S02]  /*136a0*/  @!P2 SYNCS.PHASECHK.TRANS64 P2, [R7+URZ+0x28c50], R8 ;  /* 0x028c50080700a5a7 */ /* 0x000e24000804007f */
[----:B0-----:R-:W-:Y:S05]  /*136b0*/  @!P2 BRA `(.L_x_3399) ;  /* 0xfffffffc00f0a947 */ /* 0x001fea000383ffff */
[----:B------:R-:W-:Y:S05]  /*136c0*/  BRA `(.L_x_3398) ;  /* 0xffffff1c00147947 */ /* 0x000fea000383ffff */
.L_x_3404:
[----:B--2---:R-:W-:-:S04]  /*136d0*/  IMAD.U32 R0, RZ, RZ, UR23 ;  /* 0x00000017ff007e24 */ /* 0x004fc8000f8e00ff */
[----:B------:R2:W3:Y:S03]  /*136e0*/  SYNCS.PHASECHK.TRANS64.TRYWAIT P2, [R0+URZ+0x28c30], R7 ;  /* 0x028c3007000075a7 */ /* 0x0004e6000804017f */
[----:B---3--:R-:W-:Y:S05]  /*136f0*/  @!P2 NANOSLEEP.SYNCS 0x989680 ;  /* 0x009896800000a95d */ /* 0x008fea0003900000 */
[----:B------:R-:W3:Y:S02]  /*13700*/  @!P2 SYNCS.PHASECHK.TRANS64 P2, [R0+URZ+0x28c30], R7 ;  /* 0x028c30070000a5a7 */ /* 0x000ee4000804007f */
[----:B---3--:R-:W-:Y:S05]  /*13710*/  @!P2 BRA `(.L_x_3404) ;  /* 0xfffffffc00eca947 */ /* 0x008fea000383ffff */
[----:B------:R-:W-:Y:S05]  /*13720*/  BRA `(.L_x_3403) ;  /* 0xffffff1c00f47947 */ /* 0x000fea000383ffff */
.L_x_3408:
[----:B--2---:R2:W3:Y:S02]  /*13730*/  SYNCS.PHASECHK.TRANS64.TRYWAIT P2, [R10+URZ+0x28c50], R7 ;  /* 0x028c50070a0075a7 */ /* 0x0044e4000804017f */
[----:B---3--:R-:W-:Y:S05]  /*13740*/  @!P2 NANOSLEEP.SYNCS 0x989680 ;  /* 0x009896800000a95d */ /* 0x008fea0003900000 */
[----:B------:R-:W3:Y:S02]  /*13750*/  @!P2 SYNCS.PHASECHK.TRANS64 P2, [R10+URZ+0x28c50], R7 ;  /* 0x028c50070a00a5a7 */ /* 0x000ee4000804007f */
[----:B---3--:R-:W-:Y:S05]  /*13760*/  @!P2 BRA `(.L_x_3408) ;  /* 0xfffffffc00f0a947 */ /* 0x008fea000383ffff */
[----:B------:R-:W-:Y:S05]  /*13770*/  BRA `(.L_x_3407) ;  /* 0xffffff3400247947 */ /* 0x000fea000383ffff */
.L_x_3447:
[----:B------:R-:W1:Y:S01]  /*13780*/  S2R R4, SR_TID.X ;  /* 0x0000000000047919 */ /* 0x000e620000002100 */
[----:B------:R-:W-:Y:S01]  /*13790*/  BSSY B0, `(.L_x_3566) ;  /* 0x000000a000007945 */ /* 0x000fe20003800000 */
[----:B------:R-:W-:Y:S02]  /*137a0*/  IMAD.MOV.U32 R12, RZ, RZ, RZ ;  /* 0x000000ffff0c7224 */ /* 0x000fe400078e00ff */
[----:B0-----:R-:W-:Y:S02]  /*137b0*/  IMAD.MOV.U32 R11, RZ, RZ, 0x1f ;  /* 0x0000001fff0b7424 */ /* 0x001fe400078e00ff */
[----:B------:R-:W-:Y:S01]  /*137c0*/  IMAD.MOV.U32 R15, RZ, RZ, -0x1 ;  /* 0xffffffffff0f7424 */ /* 0x000fe200078e00ff */
[----:B-1----:R-:W-:-:S04]  /*137d0*/  SHF.R.U32.HI R4, RZ, 0x5, R4 ;  /* 0x00000005ff047819 */ /* 0x002fc80000011604 */
[----:B------:R-:W-:-:S05]  /*137e0*/  LOP3.LUT R4, R4, 0x3, RZ, 0xc0, !PT ;  /* 0x0000000304047812 */ /* 0x000fca00078ec0ff */
[----:B------:R-:W-:-:S07]  /*137f0*/  IMAD.MOV.U32 R13, RZ, RZ, R4 ;  /* 0x000000ffff0d7224 */ /* 0x000fce00078e0004 */
[----:B---3--:R-:W-:Y:S05]  /*13800*/  WARPSYNC.COLLECTIVE R15, `(.L_x_3567) ;  /* 0x000000000f087348 */ /* 0x008fea0003c00000 */
[----:B------:R0:W1:Y:S02]  /*13810*/  SHFL.IDX P6, R14, R13, R12, R11 ;  /* 0x0000000c0d0e7389 */ /* 0x00006400000c000b */
[----:B01-3--:R-:W-:Y:S01]  /*13820*/  ENDCOLLECTIVE ;  /* 0x000000000000791b */ /* 0x00bfe20003800000 */
.L_x_3567:
[----:B------:R-:W-:Y:S05]  /*13830*/  BSYNC B0 ;  /* 0x0000000000007941 */ /* 0x000fea0003800000 */
.L_x_3566:
[----:B------:R-:W-:Y:S05]  /*13840*/  BRA `(.L_x_3568) ;  /* 0xffffffa400d07947 */ /* 0x000fea000383ffff */
.L_x_3449:
[----:B------:R-:W-:Y:S01]  /*13850*/  BSSY B0, `(.L_x_3569) ;  /* 0x0000006000007945 */ /* 0x000fe20003800000 */
[----:B------:R-:W-:-:S07]  /*13860*/  IMAD.MOV.U32 R15, RZ, RZ, -0x1 ;  /* 0xffffffffff0f7424 */ /* 0x000fce00078e00ff */
[----:B0--34-:R-:W-:Y:S05]  /*13870*/  WARPSYNC.COLLECTIVE R15, `(.L_x_3570) ;  /* 0x000000000f0c7348 */ /* 0x019fea0003c00000 */
[----:B------:R-:W-:Y:S02]  /*13880*/  ELECT P6, UR62, PT ;  /* 0x00000000003e782f */ /* 0x000fe400038c0000 */
[----:B------:R-:W-:Y:S01]  /*13890*/  MOV R14, UR62 ;  /* 0x0000003e000e7c02 */ /* 0x000fe20008000f00 */
[----:B0--34-:R-:W-:Y:S10]  /*138a0*/  ENDCOLLECTIVE ;  /* 0x000000000000791b */ /* 0x019ff40003800000 */
.L_x_3570:
[----:B------:R-:W-:Y:S05]  /*138b0*/  BSYNC B0 ;  /* 0x0000000000007941 */ /* 0x000fea0003800000 */
.L_x_3569:
[----:B------:R-:W-:Y:S05]  /*138c0*/  BRA `(.L_x_3571) ;  /* 0xffffffa400d47947 */ /* 0x000fea000383ffff */
.L_x_3451:
[----:B-1----:R1:W2:Y:S02]  /*138d0*/  SYNCS.PHASECHK.TRANS64.TRYWAIT P0, [R0+URZ+0x28c40], R2 ;  /* 0x028c4002000075a7 */ /* 0x0022a4000800017f */
[----:B--2---:R-:W-:Y:S05]  /*138e0*/  @!P0 NANOSLEEP.SYNCS 0x989680 ;  /* 0x009896800000895d */ /* 0x004fea0003900000 */
[----:B------:R-:W2:Y:S02]  /*138f0*/  @!P0 SYNCS.PHASECHK.TRANS64 P0, [R0+URZ+0x28c40], R2 ;  /* 0x028c4002000085a7 */ /* 0x000ea4000800007f */
[----:B--2---:R-:W-:Y:S05]  /*13900*/  @!P0 BRA `(.L_x_3451) ;  /* 0xfffffffc00f08947 */ /* 0x004fea000383ffff */
[----:B------:R-:W-:Y:S05]  /*13910*/  BRA `(.L_x_3572) ;  /* 0xffffffa800347947 */ /* 0x000fea000383ffff */
.L_x_3455:
[----:B------:R-:W2:Y:S01]  /*13920*/  LDL.LU R11, [R1+0x40] ;  /* 0x00004000010b7983 */ /* 0x000ea20000300800 */
[----:B------:R-:W-:Y:S02]  /*13930*/  IMAD.MOV.U32 R13, RZ, RZ, R3 ;  /* 0x000000ffff0d7224 */ /* 0x000fe400078e0003 */
[----:B------:R-:W-:Y:S01]  /*13940*/  IMAD.MOV.U32 R12, RZ, RZ, RZ ;  /* 0x000000ffff0c7224 */ /* 0x000fe200078e00ff */
[----:B------:R-:W0:Y:S01]  /*13950*/  S2R R5, SR_TID.X ;  /* 0x0000000000057919 */ /* 0x000e220000002100 */
[----:B------:R-:W-:Y:S01]  /*13960*/  IMAD.MOV.U32 R15, RZ, RZ, -0x1 ;  /* 0xffffffffff0f7424 */ /* 0x000fe200078e00ff */
[----:B0-----:R-:W-:-:S04]  /*13970*/  LOP3.LUT R5, R5, 0x7f, RZ, 0xc0, !PT ;  /* 0x0000007f05057812 */ /* 0x001fc800078ec0ff */
        /* <DEDUP_REMOVED lines=9> */
.L_x_3573:
[----:B------:R-:W-:Y:S02]  /*13a10*/  IMAD.MOV.U32 R13, RZ, RZ, R4 ;  /* 0x000000ffff0d7224 */ /* 0x000fe400078e0004 */
[----:B------:R-:W-:-:S07]  /*13a20*/  IMAD.MOV.U32 R6, RZ, RZ, R14 ;  /* 0x000000ffff067224 */ /* 0x000fce00078e000e */
[----:B------:R-:W-:Y:S05]  /*13a30*/  WARPSYNC.COLLECTIVE R15, `(.L_x_3574) ;  /* 0x000000000f087348 */ /* 0x000fea0003c00000 */
[----:B------:R0:W1:Y:S02]  /*13a40*/  SHFL.IDX P6, R14, R13, R12, R11 ;  /* 0x0000000c0d0e7389 */ /* 0x00006400000c000b */
[----:B01----:R-:W-:Y:S01]  /*13a50*/  ENDCOLLECTIVE ;  /* 0x000000000000791b */ /* 0x003fe20003800000 */
.L_x_3574:
[----:B------:R-:W-:Y:S02]  /*13a60*/  IMAD.MOV.U32 R13, RZ, RZ, R3 ;  /* 0x000000ffff0d7224 */ /* 0x000fe400078e0003 */
[----:B------:R-:W-:Y:S02]  /*13a70*/  IMAD.MOV.U32 R12, RZ, RZ, 0x1 ;  /* 0x00000001ff0c7424 */ /* 0x000fe400078e00ff */
[----:B------:R-:W-:-:S07]  /*13a80*/  IMAD.MOV.U32 R7, RZ, RZ, R14 ;  /* 0x000000ffff077224 */ /* 0x000fce00078e000e */
[----:B------:R-:W-:Y:S05]  /*13a90*/  WARPSYNC.COLLECTIVE R15, `(.L_x_3575) ;  /* 0x000000000f087348 */ /* 0x000fea0003c00000 */
[----:B------:R0:W1:Y:S02]  /*13aa0*/  SHFL.IDX P6, R14, R13, R12, R11 ;  /* 0x0000000c0d0e7389 */ /* 0x00006400000c000b */
[----:B01----:R-:W-:Y:S01]  /*13ab0*/  ENDCOLLECTIVE ;  /* 0x000000000000791b */ /* 0x003fe20003800000 */
.L_x_3575:
        /* <DEDUP_REMOVED lines=15> */
.L_x_3576:
[----:B------:R-:W-:Y:S02]  /*13bb0*/  IMAD.MOV.U32 R13, RZ, RZ, R3 ;  /* 0x000000ffff0d7224 */ /* 0x000fe400078e0003 */
[----:B------:R-:W-:Y:S02]  /*13bc0*/  IMAD.MOV.U32 R12, RZ, RZ, 0x2 ;  /* 0x00000002ff0c7424 */ /* 0x000fe400078e00ff */
[----:B------:R-:W-:-:S07]  /*13bd0*/  IMAD.MOV.U32 R5, RZ, RZ, R14 ;  /* 0x000000ffff057224 */ /* 0x000fce00078e000e */
[----:B------:R-:W-:Y:S05]  /*13be0*/  WARPSYNC.COLLECTIVE R15, `(.L_x_3577) ;  /* 0x000000000f087348 */ /* 0x000fea0003c00000 */
[----:B------:R0:W1:Y:S02]  /*13bf0*/  SHFL.IDX P6, R14, R13, R12, R11 ;  /* 0x0000000c0d0e7389 */ /* 0x00006400000c000b */
[----:B01----:R-:W-:Y:S01]  /*13c00*/  ENDCOLLECTIVE ;  /* 0x000000000000791b */ /* 0x003fe20003800000 */
.L_x_3577:
        /* <DEDUP_REMOVED lines=10> */
[----:B------:R-:W-:Y:S01]  /*13cb0*/  ISETP.GE.AND P1, PT, R5, R0, PT ;  /* 0x000000000500720c */ /* 0x000fe20003f26270 */
[----:B0-----:R-:W-:-:S12]  /*13cc0*/  IMAD.MOV.U32 R6, RZ, RZ, R14 ;  /* 0x000000ffff067224 */ /* 0x001fd800078e000e */
[----:B------:R-:W-:Y:S05]  /*13cd0*/  WARPSYNC.COLLECTIVE R15, `(.L_x_3578) ;  /* 0x000000000f087348 */ /* 0x000fea0003c00000 */
[----:B------:R0:W1:Y:S02]  /*13ce0*/  SHFL.IDX P6, R14, R13, R12, R11 ;  /* 0x0000000c0d0e7389 */ /* 0x00006400000c000b */
[----:B01----:R-:W-:Y:S01]  /*13cf0*/  ENDCOLLECTIVE ;  /* 0x000000000000791b */ /* 0x003fe20003800000 */
.L_x_3578:
[----:B------:R-:W-:Y:S02]  /*13d00*/  IMAD.MOV.U32 R13, RZ, RZ, R3 ;  /* 0x000000ffff0d7224 */ /* 0x000fe400078e0003 */
[----:B------:R-:W-:Y:S02]  /*13d10*/  IMAD.MOV.U32 R12, RZ, RZ, 0x3 ;  /* 0x00000003ff0c7424 */ /* 0x000fe400078e00ff */
[----:B------:R-:W-:-:S07]  /*13d20*/  IMAD.MOV.U32 R5, RZ, RZ, R14 ;  /* 0x000000ffff057224 */ /* 0x000fce00078e000e */
[----:B------:R-:W-:Y:S05]  /*13d30*/  WARPSYNC.COLLECTIVE R15, `(.L_x_3579) ;  /* 0x000000000f087348 */ /* 0x000fea0003c00000 */
[----:B------:R0:W1:Y:S02]  /*13d40*/  SHFL.IDX P6, R14, R13, R12, R11 ;  /* 0x0000000c0d0e7389 */ /* 0x00006400000c000b */
[----:B01----:R-:W-:Y:S01]  /*13d50*/  ENDCOLLECTIVE ;  /* 0x000000000000791b */ /* 0x003fe20003800000 */
.L_x_3579:
        /* <DEDUP_REMOVED lines=13> */
.L_x_3580:
[----:B------:R-:W-:Y:S01]  /*13e30*/  IMAD.MOV.U32 R3, RZ, RZ, R14 ;  /* 0x000000ffff037224 */ /* 0x000fe200078e000e */
[----:B------:R-:W-:Y:S06]  /*13e40*/  BRA `(.L_x_3581) ;  /* 0xffffffac00747947 */ /* 0x000fec000383ffff */
.L_x_3458:
[----:B0-----:R0:W1:Y:S02]  /*13e50*/  SYNCS.PHASECHK.TRANS64.TRYWAIT P0, [R18+URZ+0x28c20], R0 ;  /* 0x028c2000120075a7 */ /* 0x001064000800017f */
[----:B-1----:R-:W-:Y:S05]  /*13e60*/  @!P0 NANOSLEEP.SYNCS 0x989680 ;  /* 0x009896800000895d */ /* 0x002fea0003900000 */
[----:B------:R-:W1:Y:S02]  /*13e70*/  @!P0 SYNCS.PHASECHK.TRANS64 P0, [R18+URZ+0x28c20], R0 ;  /* 0x028c2000120085a7 */ /* 0x000e64000800007f */
[----:B-1----:R-:W-:Y:S05]  /*13e80*/  @!P0 BRA `(.L_x_3458) ;  /* 0xfffffffc00f08947 */ /* 0x002fea000383ffff */
[----:B------:R-:W-:Y:S05]  /*13e90*/  BRA `(.L_x_3582) ;  /* 0xffffffac00d07947 */ /* 0x000fea000383ffff */
.L_x_3462:
[----:B0-----:R0:W1:Y:S02]  /*13ea0*/  SYNCS.PHASECHK.TRANS64.TRYWAIT P0, [R0+URZ+0x28c60], R2 ;  /* 0x028c6002000075a7 */ /* 0x001064000800017f */
[----:B-1----:R-:W-:Y:S05]  /*13eb0*/  @!P0 NANOSLEEP.SYNCS 0x989680 ;  /* 0x009896800000895d */ /* 0x002fea0003900000 */
[----:B------:R-:W1:Y:S02]  /*13ec0*/  @!P0 SYNCS.PHASECHK.TRANS64 P0, [R0+URZ+0x28c60], R2 ;  /* 0x028c6002000085a7 */ /* 0x000e64000800007f */
[----:B-1----:R-:W-:Y:S05]  /*13ed0*/  @!P0 BRA `(.L_x_3462) ;  /* 0xfffffffc00f08947 */ /* 0x002fea000383ffff */
[----:B------:R-:W-:Y:S05]  /*13ee0*/  BRA `(.L_x_3583) ;  /* 0xffffffac00f47947 */ /* 0x000fea000383ffff */
.L_x_3481:
[----:B-1----:R1:W2:Y:S02]  /*13ef0*/  SYNCS.PHASECHK.TRANS64.TRYWAIT P0, [R3+URZ+0x28c40], R2 ;  /* 0x028c4002030075a7 */ /* 0x0022a4000800017f */
[----:B--2---:R-:W-:Y:S05]  /*13f00*/  @!P0 NANOSLEEP.SYNCS 0x989680 ;  /* 0x009896800000895d */ /* 0x004fea0003900000 */
[----:B------:R-:W2:Y:S02]  /*13f10*/  @!P0 SYNCS.PHASECHK.TRANS64 P0, [R3+URZ+0x28c40], R2 ;  /* 0x028c4002030085a7 */ /* 0x000ea4000800007f */
[----:B--2---:R-:W-:Y:S05]  /*13f20*/  @!P0 BRA `(.L_x_3481) ;  /* 0xfffffffc00f08947 */ /* 0x004fea000383ffff */
[----:B------:R-:W-:Y:S05]  /*13f30*/  BRA `(.L_x_3584) ;  /* 0xffffffbc00047947 */ /* 0x000fea000383ffff */
.L_x_3486:
[----:B--2---:R2:W3:Y:S02]  /*13f40*/  SYNCS.PHASECHK.TRANS64.TRYWAIT P0, [R3+URZ+0x28c60], R2 ;  /* 0x028c6002030075a7 */ /* 0x0044e4000800017f */
[----:B---3--:R-:W-:Y:S05]  /*13f50*/  @!P0 NANOSLEEP.SYNCS 0x989680 ;  /* 0x009896800000895d */ /* 0x008fea0003900000 */
[----:B------:R-:W3:Y:S02]  /*13f60*/  @!P0 SYNCS.PHASECHK.TRANS64 P0, [R3+URZ+0x28c60], R2 ;  /* 0x028c6002030085a7 */ /* 0x000ee4000800007f */
[----:B---3--:R-:W-:Y:S05]  /*13f70*/  @!P0 BRA `(.L_x_3486) ;  /* 0xfffffffc00f08947 */ /* 0x008fea000383ffff */
[----:B------:R-:W-:Y:S05]  /*13f80*/  BRA `(.L_x_3585) ;  /* 0xffffffbc00807947 */ /* 0x000fea000383ffff */
.L_x_3501:
[----:B0-----:R0:W1:Y:S02]  /*13f90*/  SYNCS.PHASECHK.TRANS64.TRYWAIT P0, [R4+URZ+0x28c40], R2 ;  /* 0x028c4002040075a7 */ /* 0x001064000800017f */
[----:B-1----:R-:W-:Y:S05]  /*13fa0*/  @!P0 NANOSLEEP.SYNCS 0x989680 ;  /* 0x009896800000895d */ /* 0x002fea0003900000 */
[----:B------:R-:W1:Y:S02]  /*13fb0*/  @!P0 SYNCS.PHASECHK.TRANS64 P0, [R4+URZ+0x28c40], R2 ;  /* 0x028c4002040085a7 */ /* 0x000e64000800007f */
[----:B-1----:R-:W-:Y:S05]  /*13fc0*/  @!P0 BRA `(.L_x_3501) ;  /* 0xfffffffc00f08947 */ /* 0x002fea000383ffff */
[----:B------:R-:W-:Y:S05]  /*13fd0*/  BRA `(.L_x_3586) ;  /* 0xffffffc8005c7947 */ /* 0x000fea000383ffff */
.L_x_3506:
[----:B-1----:R1:W2:Y:S02]  /*13fe0*/  SYNCS.PHASECHK.TRANS64.TRYWAIT P0, [R4+URZ+0x28c60], R2 ;  /* 0x028c6002040075a7 */ /* 0x0022a4000800017f */
[----:B--2---:R-:W-:Y:S05]  /*13ff0*/  @!P0 NANOSLEEP.SYNCS 0x989680 ;  /* 0x009896800000895d */ /* 0x004fea0003900000 */
[----:B------:R-:W2:Y:S02]  /*14000*/  @!P0 SYNCS.PHASECHK.TRANS64 P0, [R4+URZ+0x28c60], R2 ;  /* 0x028c6002040085a7 */ /* 0x000ea4000800007f */
[----:B--2---:R-:W-:Y:S05]  /*14010*/  @!P0 BRA `(.L_x_3506) ;  /* 0xfffffffc00f08947 */ /* 0x004fea000383ffff */
[----:B------:R-:W-:Y:S05]  /*14020*/  BRA `(.L_x_3587) ;  /* 0xffffffc800d87947 */ /* 0x000fea000383ffff */
.L_x_3521:
[----:B-1----:R1:W2:Y:S02]  /*14030*/  SYNCS.PHASECHK.TRANS64.TRYWAIT P0, [R4+URZ+0x28c40], R2 ;  /* 0x028c4002040075a7 */ /* 0x0022a4000800017f */
[----:B--2---:R-:W-:Y:S05]  /*14040*/  @!P0 NANOSLEEP.SYNCS 0x989680 ;  /* 0x009896800000895d */ /* 0x004fea0003900000 */
[----:B------:R-:W2:Y:S02]  /*14050*/  @!P0 SYNCS.PHASECHK.TRANS64 P0, [R4+URZ+0x28c40], R2 ;  /* 0x028c4002040085a7 */ /* 0x000ea4000800007f */
[----:B--2---:R-:W-:Y:S05]  /*14060*/  @!P0 BRA `(.L_x_3521) ;  /* 0xfffffffc00f08947 */ /* 0x004fea000383ffff */
[----:B------:R-:W-:Y:S05]  /*14070*/  BRA `(.L_x_3588) ;  /* 0xffffffd400987947 */ /* 0x000fea000383ffff */
.L_x_3526:
[----:B0-----:R0:W2:Y:S02]  /*14080*/  SYNCS.PHASECHK.TRANS64.TRYWAIT P0, [R4+URZ+0x28c60], R2 ;  /* 0x028c6002040075a7 */ /* 0x0010a4000800017f */
[----:B--2---:R-:W-:Y:S05]  /*14090*/  @!P0 NANOSLEEP.SYNCS 0x989680 ;  /* 0x009896800000895d */ /* 0x004fea0003900000 */
[----:B------:R-:W2:Y:S02]  /*140a0*/  @!P0 SYNCS.PHASECHK.TRANS64 P0, [R4+URZ+0x28c60], R2 ;  /* 0x028c6002040085a7 */ /* 0x000ea4000800007f */
[----:B--2---:R-:W-:Y:S05]  /*140b0*/  @!P0 BRA `(.L_x_3526) ;  /* 0xfffffffc00f08947 */ /* 0x004fea000383ffff */
[----:B------:R-:W-:Y:S05]  /*140c0*/  BRA `(.L_x_3589) ;  /* 0xffffffd800147947 */ /* 0x000fea000383ffff */
.L_x_3542:
[----:B------:R-:W2:Y:S01]  /*140d0*/  LDL R3, [R1] ;  /* 0x0000000001037983 */ /* 0x000ea20000100800 */
[----:B------:R-:W-:Y:S01]  /*140e0*/  BSSY B0, `(.L_x_3590) ;  /* 0x0000008000007945 */ /* 0x000fe20003800000 */
[----:B------:R-:W-:Y:S02]  /*140f0*/  IMAD.MOV.U32 R12, RZ, RZ, RZ ;  /* 0x000000ffff0c7224 */ /* 0x000fe400078e00ff */
[----:B0-----:R-:W-:Y:S02]  /*14100*/  IMAD.MOV.U32 R11, RZ, RZ, 0x1f ;  /* 0x0000001fff0b7424 */ /* 0x001fe400078e00ff */
[----:B------:R-:W-:Y:S02]  /*14110*/  IMAD.MOV.U32 R15, RZ, RZ, -0x1 ;  /* 0xffffffffff0f7424 */ /* 0x000fe400078e00ff */
[----:B--2---:R-:W-:-:S07]  /*14120*/  IMAD.MOV.U32 R13, RZ, RZ, R3 ;  /* 0x000000ffff0d7224 */ /* 0x004fce00078e0003 */
[----:B-1----:R-:W-:Y:S05]  /*14130*/  WARPSYNC.COLLECTIVE R15, `(.L_x_3591) ;  /* 0x000000000f087348 */ /* 0x002fea0003c00000 */
[----:B------:R0:W2:Y:S02]  /*14140*/  SHFL.IDX P6, R14, R13, R12, R11 ;  /* 0x0000000c0d0e7389 */ /* 0x0000a400000c000b */
[----:B012---:R-:W-:Y:S01]  /*14150*/  ENDCOLLECTIVE ;  /* 0x000000000000791b */ /* 0x007fe20003800000 */
.L_x_3591:
[----:B------:R-:W-:Y:S05]  /*14160*/  BSYNC B0 ;  /* 0x0000000000007941 */ /* 0x000fea0003800000 */
.L_x_3590:
        /* <DEDUP_REMOVED lines=9> */
.L_x_3592:
        /* <DEDUP_REMOVED lines=9> */
[----:B-1----:R-:W-:-:S05]  /*14290*/  @!P1 IMAD.WIDE R2, R6, 0x4, R4 ;  /* 0x0000000406029825 */ /* 0x002fca00078e0204 */
[----:B------:R-:W3:Y:S01]  /*142a0*/  @!P1 LDG.E R4, desc[UR40][R2.64] ;  /* 0x0000002802049981 */ /* 0x000ee2000c1e1900 */
[----:B------:R-:W-:Y:S01]  /*142b0*/  IMAD.MOV.U32 R6, RZ, RZ, RZ ;  /* 0x000000ffff067224 */ /* 0x000fe200078e00ff */
[C---:B------:R-:W-:Y:S02]  /*142c0*/  ISETP.GE.U32.AND P2, PT, R10.reuse, 0x2, PT ;  /* 0x000000020a00780c */ /* 0x040fe40003f46070 */
[C---:B------:R-:W-:Y:S02]  /*142d0*/  ISETP.GE.U32.AND P3, PT, R10.reuse, 0x4, PT ;  /* 0x000000040a00780c */ /* 0x040fe40003f66070 */
[C---:B------:R-:W-:Y:S02]  /*142e0*/  ISETP.GE.U32.AND P4, PT, R10.reuse, 0x8, PT ;  /* 0x000000080a00780c */ /* 0x040fe40003f86070 */
[----:B------:R-:W-:Y:S01]  /*142f0*/  ISETP.GE.U32.AND P5, PT, R10, 0x10, PT ;  /* 0x000000100a00780c */ /* 0x000fe20003fa6070 */
[----:B--2---:R-:W-:Y:S02]  /*14300*/  @!P1 IMAD.MOV.U32 R6, RZ, RZ, R8 ;  /* 0x000000ffff069224 */ /* 0x004fe400078e0008 */
[----:B------:R-:W-:-:S02]  /*14310*/  IMAD.MOV.U32 R8, RZ, RZ, RZ ;  /* 0x000000ffff087224 */ /* 0x000fc400078e00ff */
[----:B---3--:R-:W-:Y:S01]  /*14320*/  @!P1 IMAD.MOV.U32 R8, RZ, RZ, R4 ;  /* 0x000000ffff089224 */ /* 0x008fe200078e0004 */
[----:B------:R-:W-:Y:S01]  /*14330*/  ISETP.NE.AND P1, PT, R10, RZ, PT ;  /* 0x000000ff0a00720c */ /* 0x000fe20003f25270 */
[----:B------:R-:W-:Y:S02]  /*14340*/  IMAD.MOV.U32 R4, RZ, RZ, RZ ;  /* 0x000000ffff047224 */ /* 0x000fe400078e00ff */
[----:B------:R-:W-:-:S04]  /*14350*/  IMAD R2, R8, R6, RZ ;  /* 0x0000000608027224 */ /* 0x000fc800078e02ff */
[----:B------:R-:W-:-:S07]  /*14360*/  IMAD.MOV.U32 R13, RZ, RZ, R2 ;  /* 0x000000ffff0d7224 */ /* 0x000fce00078e0002 */
[----:B------:R-:W-:Y:S05]  /*14370*/  WARPSYNC.COLLECTIVE R15, `(.L_x_3593) ;  /* 0x000000000f087348 */ /* 0x000fea0003c00000 */
[----:B------:R0:W1:Y:S02]  /*14380*/  SHFL.UP P6, R14, R13, R12, R11 ;  /* 0x0400000c0d0e7389 */ /* 0x00006400000c000b */
[----:B01----:R-:W-:Y:S01]  /*14390*/  ENDCOLLECTIVE ;  /* 0x000000000000791b */ /* 0x003fe20003800000 */
.L_x_3593:
[----:B------:R-:W-:Y:S01]  /*143a0*/  IMAD.MOV.U32 R12, RZ, RZ, 0x2 ;  /* 0x00000002ff0c7424 */ /* 0x000fe200078e00ff */
[----:B------:R-:W-:-:S05]  /*143b0*/  SEL R3, R14, RZ, P1 ;  /* 0x000000ff0e037207 */ /* 0x000fca0000800000 */
[----:B------:R-:W-:-:S04]  /*143c0*/  IMAD.IADD R2, R2, 0x1, R3 ;  /* 0x0000000102027824 */ /* 0x000fc800078e0203 */
[----:B------:R-:W-:-:S07]  /*143d0*/  IMAD.MOV.U32 R13, RZ, RZ, R2 ;  /* 0x000000ffff0d7224 */ /* 0x000fce00078e0002 */
[----:B------:R-:W-:Y:S05]  /*143e0*/  WARPSYNC.COLLECTIVE R15, `(.L_x_3594) ;  /* 0x000000000f087348 */ /* 0x000fea0003c00000 */
[----:B------:R0:W1:Y:S02]  /*143f0*/  SHFL.UP P6, R14, R13, R12, R11 ;  /* 0x0400000c0d0e7389 */ /* 0x00006400000c000b */
[----:B01----:R-:W-:Y:S01]  /*14400*/  ENDCOLLECTIVE ;  /* 0x000000000000791b */ /* 0x003fe20003800000 */
.L_x_3594:
[----:B------:R-:W-:Y:S01]  /*14410*/  IMAD.MOV.U32 R12, RZ, RZ, 0x4 ;  /* 0x00000004ff0c7424 */ /* 0x000fe200078e00ff */
[----:B------:R-:W-:-:S05]  /*14420*/  SEL R3, R14, RZ, P2 ;  /* 0x000000ff0e037207 */ /* 0x000fca0001000000 */
[----:B------:R-:W-:-:S04]  /*14430*/  IMAD.IADD R2, R2, 0x1, R3 ;  /* 0x0000000102027824 */ /* 0x000fc800078e0203 */
[----:B------:R-:W-:-:S07]  /*14440*/  IMAD.MOV.U32 R13, RZ, RZ, R2 ;  /* 0x000000ffff0d7224 */ /* 0x000fce00078e0002 */
[----:B------:R-:W-:Y:S05]  /*14450*/  WARPSYNC.COLLECTIVE R15, `(.L_x_3595) ;  /* 0x000000000f087348 */ /* 0x000fea0003c00000 */
[----:B------:R0:W1:Y:S02]  /*14460*/  SHFL.UP P6, R14, R13, R12, R11 ;  /* 0x0400000c0d0e7389 */ /* 0x00006400000c000b */
[----:B01----:R-:W-:Y:S01]  /*14470*/  ENDCOLLECTIVE ;  /* 0x000000000000791b */ /* 0x003fe20003800000 */
.L_x_3595:
[----:B------:R-:W-:Y:S01]  /*14480*/  IMAD.MOV.U32 R12, RZ, RZ, 0x8 ;  /* 0x00000008ff0c7424 */ /* 0x000fe200078e00ff */
[----:B------:R-:W-:-:S05]  /*14490*/  SEL R3, R14, RZ, P3 ;  /* 0x000000ff0e037207 */ /* 0x000fca0001800000 */
[----:B------:R-:W-:-:S04]  /*144a0*/  IMAD.IADD R2, R2, 0x1, R3 ;  /* 0x0000000102027824 */ /* 0x000fc800078e0203 */
[----:B------:R-:W-:-:S07]  /*144b0*/  IMAD.MOV.U32 R13, RZ, RZ, R2 ;  /* 0x000000ffff0d7224 */ /* 0x000fce00078e0002 */
[----:B------:R-:W-:Y:S05]  /*144c0*/  WARPSYNC.COLLECTIVE R15, `(.L_x_3596) ;  /* 0x000000000f087348 */ /* 0x000fea0003c00000 */
[----:B------:R0:W1:Y:S02]  /*144d0*/  SHFL.UP P6, R14, R13, R12, R11 ;  /* 0x0400000c0d0e7389 */ /* 0x00006400000c000b */
[----:B01----:R-:W-:Y:S01]  /*144e0*/  ENDCOLLECTIVE ;  /* 0x000000000000791b */ /* 0x003fe20003800000 */
.L_x_3596:
[----:B------:R-:W-:Y:S01]  /*144f0*/  IMAD.MOV.U32 R12, RZ, RZ, 0x10 ;  /* 0x00000010ff0c7424 */ /* 0x000fe200078e00ff */
[----:B------:R-:W-:-:S05]  /*14500*/  SEL R3, R14, RZ, P4 ;  /* 0x000000ff0e037207 */ /* 0x000fca0002000000 */
[----:B------:R-:W-:-:S04]  /*14510*/  IMAD.IADD R2, R2, 0x1, R3 ;  /* 0x0000000102027824 */ /* 0x000fc800078e0203 */
[----:B------:R-:W-:-:S07]  /*14520*/  IMAD.MOV.U32 R13, RZ, RZ, R2 ;  /* 0x000000ffff0d7224 */ /* 0x000fce00078e0002 */
[----:B------:R-:W-:Y:S05]  /*14530*/  WARPSYNC.COLLECTIVE R15, `(.L_x_3597) ;  /* 0x000000000f087348 */ /* 0x000fea0003c00000 */
[----:B------:R0:W1:Y:S02]  /*14540*/  SHFL.UP P6, R14, R13, R12, R11 ;  /* 0x0400000c0d0e7389 */ /* 0x00006400000c000b */
[----:B01----:R-:W-:Y:S01]  /*14550*/  ENDCOLLECTIVE ;  /* 0x000000000000791b */ /* 0x003fe20003800000 */
.L_x_3597:
[----:B------:R-:W-:Y:S02]  /*14560*/  IMAD.MOV.U32 R12, RZ, RZ, 0x1f ;  /* 0x0000001fff0c7424 */ /* 0x000fe400078e00ff */
[----:B------:R-:W-:Y:S01]  /*14570*/  IMAD.MOV.U32 R11, RZ, RZ, 0x1f ;  /* 0x0000001fff0b7424 */ /* 0x000fe200078e00ff */
[----:B------:R-:W-:-:S05]  /*14580*/  SEL R3, R14, RZ, P5 ;  /* 0x000000ff0e037207 */ /* 0x000fca0002800000 */
[----:B------:R-:W-:-:S04]  /*14590*/  IMAD.IADD R2, R2, 0x1, R3 ;  /* 0x0000000102027824 */ /* 0x000fc800078e0203 */
[----:B------:R-:W-:-:S07]  /*145a0*/  IMAD.MOV.U32 R13, RZ, RZ, R2 ;  /* 0x000000ffff0d7224 */ /* 0x000fce00078e0002 */
[----:B------:R-:W-:Y:S05]  /*145b0*/  WARPSYNC.COLLECTIVE R15, `(.L_x_3598) ;  /* 0x000000000f087348 */ /* 0x000fea0003c00000 */
[----:B------:R0:W1:Y:S02]  /*145c0*/  SHFL.IDX P6, R14, R13, R12, R11 ;  /* 0x0000000c0d0e7389 */ /* 0x00006400000c000b */
[----:B01----:R-:W-:Y:S01]  /*145d0*/  ENDCOLLECTIVE ;  /* 0x000000000000791b */ /* 0x003fe20003800000 */
.L_x_3598:
[----:B------:R-:W-:Y:S05]  /*145e0*/  BRA `(.L_x_3599) ;  /* 0xffffffe000647947 */ /* 0x000fea000383ffff */
.L_x_3545:
        /* <DEDUP_REMOVED lines=8> */
.L_x_3601:
[----:B------:R-:W-:Y:S05]  /*14670*/  BSYNC B0 ;  /* 0x0000000000007941 */ /* 0x000fea0003800000 */
.L_x_3600:
[----:B------:R-:W-:Y:S01]  /*14680*/  SEL R3, R14, RZ, P1 ;  /* 0x000000ff0e037207 */ /* 0x000fe20000800000 */
[----:B------:R-:W-:Y:S02]  /*14690*/  IMAD.MOV.U32 R12, RZ, RZ, 0x2 ;  /* 0x00000002ff0c7424 */ /* 0x000fe400078e00ff */
[----:B------:R-:W-:Y:S02]  /*146a0*/  IMAD.MOV.U32 R11, RZ, RZ, RZ ;  /* 0x000000ffff0b7224 */ /* 0x000fe400078e00ff */
[----:B------:R-:W-:Y:S02]  /*146b0*/  IMAD.IADD R2, R2, 0x1, R3 ;  /* 0x0000000102027824 */ /* 0x000fe400078e0203 */
[----:B------:R-:W-:Y:S02]  /*146c0*/  IMAD.MOV.U32 R15, RZ, RZ, -0x1 ;  /* 0xffffffffff0f7424 */ /* 0x000fe400078e00ff */
[----:B------:R-:W-:-:S07]  /*146d0*/  IMAD.MOV.U32 R13, RZ, RZ, R2 ;  /* 0x000000ffff0d7224 */ /* 0x000fce00078e0002 */
[----:B------:R-:W-:Y:S05]  /*146e0*/  WARPSYNC.COLLECTIVE R15, `(.L_x_3602) ;  /* 0x000000000f087348 */ /* 0x000fea0003c00000 */
[----:B------:R0:W1:Y:S02]  /*146f0*/  SHFL.UP P6, R14, R13, R12, R11 ;  /* 0x0400000c0d0e7389 */ /* 0x00006400000c000b */
[----:B01----:R-:W-:Y:S01]  /*14700*/  ENDCOLLECTIVE ;  /* 0x000000000000791b */ /* 0x003fe20003800000 */
.L_x_3602:
[----:B------:R-:W-:Y:S01]  /*14710*/  IMAD.MOV.U32 R12, RZ, RZ, 0x4 ;  /* 0x00000004ff0c7424 */ /* 0x000fe200078e00ff */
[----:B------:R-:W-:-:S05]  /*14720*/  SEL R3, R14, RZ, P2 ;  /* 0x000000ff0e037207 */ /* 0x000fca0001000000 */
[----:B------:R-:W-:-:S04]  /*14730*/  IMAD.IADD R2, R2, 0x1, R3 ;  /* 0x0000000102027824 */ /* 0x000fc800078e0203 */
[----:B------:R-:W-:-:S07]  /*14740*/  IMAD.MOV.U32 R13, RZ, RZ, R2 ;  /* 0x000000ffff0d7224 */ /* 0x000fce00078e0002 */
[----:B------:R-:W-:Y:S05]  /*14750*/  WARPSYNC.COLLECTIVE R15, `(.L_x_3603) ;  /* 0x000000000f087348 */ /* 0x000fea0003c00000 */
[----:B------:R0:W1:Y:S02]  /*14760*/  SHFL.UP P6, R14, R13, R12, R11 ;  /* 0x0400000c0d0e7389 */ /* 0x00006400000c000b */
[----:B01----:R-:W-:Y:S01]  /*14770*/  ENDCOLLECTIVE ;  /* 0x000000000000791b */ /* 0x003fe20003800000 */
.L_x_3603:
[----:B------:R-:W-:Y:S01]  /*14780*/  IMAD.MOV.U32 R12, RZ, RZ, 0x8 ;  /* 0x00000008ff0c7424 */ /* 0x000fe200078e00ff */
[----:B------:R-:W-:-:S05]  /*14790*/  SEL R3, R14, RZ, P3 ;  /* 0x000000ff0e037207 */ /* 0x000fca0001800000 */
[----:B------:R-:W-:-:S04]  /*147a0*/  IMAD.IADD R2, R2, 0x1, R3 ;  /* 0x0000000102027824 */ /* 0x000fc800078e0203 */
[----:B------:R-:W-:-:S07]  /*147b0*/  IMAD.MOV.U32 R13, RZ, RZ, R2 ;  /* 0x000000ffff0d7224 */ /* 0x000fce00078e0002 */
[----:B------:R-:W-:Y:S05]  /*147c0*/  WARPSYNC.COLLECTIVE R15, `(.L_x_3604) ;  /* 0x000000000f087348 */ /* 0x000fea0003c00000 */
[----:B------:R0:W1:Y:S02]  /*147d0*/  SHFL.UP P6, R14, R13, R12, R11 ;  /* 0x0400000c0d0e7389 */ /* 0x00006400000c000b */
[----:B01----:R-:W-:Y:S01]  /*147e0*/  ENDCOLLECTIVE ;  /* 0x000000000000791b */ /* 0x003fe20003800000 */
.L_x_3604:
[----:B------:R-:W-:Y:S01]  /*147f0*/  IMAD.MOV.U32 R12, RZ, RZ, 0x10 ;  /* 0x00000010ff0c7424 */ /* 0x000fe200078e00ff */
[----:B------:R-:W-:-:S05]  /*14800*/  SEL R3, R14, RZ, P4 ;  /* 0x000000ff0e037207 */ /* 0x000fca0002000000 */
[----:B------:R-:W-:-:S04]  /*14810*/  IMAD.IADD R2, R2, 0x1, R3 ;  /* 0x0000000102027824 */ /* 0x000fc800078e0203 */
[----:B------:R-:W-:-:S07]  /*14820*/  IMAD.MOV.U32 R13, RZ, RZ, R2 ;  /* 0x000000ffff0d7224 */ /* 0x000fce00078e0002 */
[----:B------:R-:W-:Y:S05]  /*14830*/  WARPSYNC.COLLECTIVE R15, `(.L_x_3605) ;  /* 0x000000000f087348 */ /* 0x000fea0003c00000 */
[----:B------:R0:W1:Y:S02]  /*14840*/  SHFL.UP P6, R14, R13, R12, R11 ;  /* 0x0400000c0d0e7389 */ /* 0x00006400000c000b */
[----:B01----:R-:W-:Y:S01]  /*14850*/  ENDCOLLECTIVE ;  /* 0x000000000000791b */ /* 0x003fe20003800000 */
.L_x_3605:
        /* <DEDUP_REMOVED lines=8> */
.L_x_3606:
[----:B------:R-:W-:Y:S05]  /*148e0*/  BRA `(.L_x_3607) ;  /* 0xffffffe000507947 */ /* 0x000fea000383ffff */
.L_x_3547:
[----:B------:R-:W-:Y:S01]  /*148f0*/  BSSY B0, `(.L_x_3608) ;  /* 0x0000006000007945 */ /* 0x000fe20003800000 */
[----:B------:R-:W-:Y:S01]  /*14900*/  PLOP3.LUT P6, PT, P6, PT, PT, 0x8, 0x0 ;  /* 0x000000000000781c */ /* 0x000fe200037ce170 */
[----:B------:R-:W-:-:S12]  /*14910*/  IMAD.MOV.U32 R15, RZ, RZ, -0x1 ;  /* 0xffffffffff0f7424 */ /* 0x000fd800078e00ff */
[----:B0-----:R-:W-:Y:S05]  /*14920*/  WARPSYNC.COLLECTIVE R15, `(.L_x_3609) ;  /* 0x000000000f087348 */ /* 0x001fea0003c00000 */
[----:B------:R-:W-:Y:S01]  /*14930*/  VOTE.ANY R14, PT, P6 ;  /* 0x00000000000e7806 */ /* 0x000fe200030e0100 */
[----:B0-----:R-:W-:Y:S06]  /*14940*/  ENDCOLLECTIVE ;  /* 0x000000000000791b */ /* 0x001fec0003800000 */
.L_x_3609:
[----:B------:R-:W-:Y:S05]  /*14950*/  BSYNC B0 ;  /* 0x0000000000007941 */ /* 0x000fea0003800000 */
.L_x_3608:
        /* <DEDUP_REMOVED lines=9> */
.L_x_3610:
[----:B------:R-:W-:Y:S02]  /*149f0*/  IMAD.MOV.U32 R13, RZ, RZ, R8 ;  /* 0x000000ffff0d7224 */ /* 0x000fe400078e0008 */
[----:B------:R-:W-:-:S07]  /*14a00*/  IMAD.MOV.U32 R6, RZ, RZ, R14 ;  /* 0x000000ffff067224 */ /* 0x000fce00078e000e */
[----:B------:R-:W-:Y:S05]  /*14a10*/  WARPSYNC.COLLECTIVE R15, `(.L_x_3611) ;  /* 0x000000000f087348 */ /* 0x000fea0003c00000 */
[----:B------:R0:W1:Y:S02]  /*14a20*/  SHFL.IDX P6, R14, R13, R12, R11 ;  /* 0x0000000c0d0e7389 */ /* 0x00006400000c000b */
[----:B01----:R-:W-:Y:S01]  /*14a30*/  ENDCOLLECTIVE ;  /* 0x000000000000791b */ /* 0x003fe20003800000 */
.L_x_3611:
[----:B------:R-:W-:Y:S01]  /*14a40*/  IMAD.MOV.U32 R8, RZ, RZ, R14 ;  /* 0x000000ffff087224 */ /* 0x000fe200078e000e */
[----:B------:R-:W-:Y:S06]  /*14a50*/  BRA `(.L_x_3612) ;  /* 0xffffffe000307947 */ /* 0x000fec000383ffff */
.L_x_3549:
[----:B------:R-:W-:Y:S01]  /*14a60*/  BSSY B0, `(.L_x_3613) ;  /* 0x0000007000007945 */ /* 0x000fe20003800000 */
[----:B------:R-:W-:Y:S02]  /*14a70*/  IMAD.MOV.U32 R13, RZ, RZ, R2 ;  /* 0x000000ffff0d7224 */ /* 0x000fe400078e0002 */
[----:B------:R-:W-:Y:S02]  /*14a80*/  IMAD.MOV.U32 R11, RZ, RZ, 0x1f ;  /* 0x0000001fff0b7424 */ /* 0x000fe400078e00ff */
[----:B------:R-:W-:-:S07]  /*14a90*/  IMAD.MOV.U32 R15, RZ, RZ, -0x1 ;  /* 0xffffffffff0f7424 */ /* 0x000fce00078e00ff */
[----:B0123--:R-:W-:Y:S05]  /*14aa0*/  WARPSYNC.COLLECTIVE R15, `(.L_x_3614) ;  /* 0x000000000f087348 */ /* 0x00ffea0003c00000 */
[----:B------:R4:W0:Y:S02]  /*14ab0*/  SHFL.IDX P6, R14, R13, R12, R11 ;  /* 0x0000000c0d0e7389 */ /* 0x00082400000c000b */
[----:B01234-:R-:W-:Y:S01]  /*14ac0*/  ENDCOLLECTIVE ;  /* 0x000000000000791b */ /* 0x01ffe20003800000 */
.L_x_3614:
[----:B------:R-:W-:Y:S05]  /*14ad0*/  BSYNC B0 ;  /* 0x0000000000007941 */ /* 0x000fea0003800000 */
.L_x_3613:
[----:B------:R-:W-:Y:S01]  /*14ae0*/  IMAD.MOV.U32 R4, RZ, RZ, R14 ;  /* 0x000000ffff047224 */ /* 0x000fe200078e000e */
[----:B------:R-:W-:Y:S06]  /*14af0*/  BRA `(.L_x_3548) ;  /* 0xffffffe000207947 */ /* 0x000fec000383ffff */
.L_x_3553:
[----:B0-----:R0:W1:Y:S02]  /*14b00*/  SYNCS.PHASECHK.TRANS64.TRYWAIT P0, [R0+URZ+0x28c20], R3 ;  /* 0x028c2003000075a7 */ /* 0x001064000800017f */
[----:B-1----:R-:W-:Y:S05]  /*14b10*/  @!P0 NANOSLEEP.SYNCS 0x989680 ;  /* 0x009896800000895d */ /* 0x002fea0003900000 */
[----:B------:R-:W1:Y:S02]  /*14b20*/  @!P0 SYNCS.PHASECHK.TRANS64 P0, [R0+URZ+0x28c20], R3 ;  /* 0x028c2003000085a7 */ /* 0x000e64000800007f */
[----:B-1----:R-:W-:Y:S05]  /*14b30*/  @!P0 BRA `(.L_x_3553) ;  /* 0xfffffffc00f08947 */ /* 0x002fea000383ffff */
[----:B------:R-:W-:Y:S05]  /*14b40*/  BRA `(.L_x_3615) ;  /* 0xffffffe400b47947 */ /* 0x000fea000383ffff */
.L_x_3554:
[----:B------:R-:W1:Y:S01]  /*14b50*/  S2R R2, SR_TID.X ;  /* 0x0000000000027919 */ /* 0x000e620000002100 */
[----:B------:R-:W-:Y:S01]  /*14b60*/  BSSY B0, `(.L_x_3616) ;  /* 0x000000a000007945 */ /* 0x000fe20003800000 */
[----:B------:R-:W-:Y:S02]  /*14b70*/  IMAD.MOV.U32 R12, RZ, RZ, RZ ;  /* 0x000000ffff0c7224 */ /* 0x000fe400078e00ff */
[----:B--2---:R-:W-:Y:S02]  /*14b80*/  IMAD.MOV.U32 R11, RZ, RZ, 0x1f ;  /* 0x0000001fff0b7424 */ /* 0x004fe400078e00ff */
[----:B------:R-:W-:Y:S01]  /*14b90*/  IMAD.MOV.U32 R15, RZ, RZ, -0x1 ;  /* 0xffffffffff0f7424 */ /* 0x000fe200078e00ff */
[----:B-1----:R-:W-:-:S04]  /*14ba0*/  SHF.R.U32.HI R2, RZ, 0x5, R2 ;  /* 0x00000005ff027819 */ /* 0x002fc80000011602 */
[----:B------:R-:W-:-:S05]  /*14bb0*/  LOP3.LUT R2, R2, 0x3, RZ, 0xc0, !PT ;  /* 0x0000000302027812 */ /* 0x000fca00078ec0ff */
[----:B------:R-:W-:-:S07]  /*14bc0*/  IMAD.MOV.U32 R13, RZ, RZ, R2 ;  /* 0x000000ffff0d7224 */ /* 0x000fce00078e0002 */
[----:B0--3--:R-:W-:Y:S05]  /*14bd0*/  WARPSYNC.COLLECTIVE R15, `(.L_x_3617) ;  /* 0x000000000f087348 */ /* 0x009fea0003c00000 */
[----:B------:R1:W2:Y:S02]  /*14be0*/  SHFL.IDX P6, R14, R13, R12, R11 ;  /* 0x0000000c0d0e7389 */ /* 0x0002a400000c000b */
[----:B0123--:R-:W-:Y:S01]  /*14bf0*/  ENDCOLLECTIVE ;  /* 0x000000000000791b */ /* 0x00ffe20003800000 */
.L_x_3617:
[----:B------:R-:W-:Y:S05]  /*14c00*/  BSYNC B0 ;  /* 0x0000000000007941 */ /* 0x000fea0003800000 */
.L_x_3616:
[----:B------:R-:W-:Y:S05]  /*14c10*/  BRA `(.L_x_3618) ;  /* 0xffffffe4009c7947 */ /* 0x000fea000383ffff */
.L_x_3557:
[----:B------:R-:W-:Y:S01]  /*14c20*/  BSSY B1, `(.L_x_3619) ;  /* 0x0000006000017945 */ /* 0x000fe20003800000 */
[----:B------:R-:W-:-:S07]  /*14c30*/  IMAD.MOV.U32 R15, RZ, RZ, -0x1 ;  /* 0xffffffffff0f7424 */ /* 0x000fce00078e00ff */
[----:B0123--:R-:W-:Y:S05]  /*14c40*/  WARPSYNC.COLLECTIVE R15, `(.L_x_3620) ;  /* 0x000000000f0c7348 */ /* 0x00ffea0003c00000 */
[----:B------:R-:W-:Y:S02]  /*14c50*/  ELECT P6, UR62, PT ;  /* 0x00000000003e782f */ /* 0x000fe400038c0000 */
[----:B------:R-:W-:Y:S01]  /*14c60*/  MOV R14, UR62 ;  /* 0x0000003e000e7c02 */ /* 0x000fe20008000f00 */
[----:B0123--:R-:W-:Y:S10]  /*14c70*/  ENDCOLLECTIVE ;  /* 0x000000000000791b */ /* 0x00fff40003800000 */
.L_x_3620:
[----:B------:R-:W-:Y:S05]  /*14c80*/  BSYNC B1 ;  /* 0x0000000000017941 */ /* 0x000fea0003800000 */
.L_x_3619:
[----:B------:R-:W-:Y:S05]  /*14c90*/  BRA `(.L_x_3621) ;  /* 0xffffffe400947947 */ /* 0x000fea000383ffff */
.L_x_3559:
[----:B0-----:R0:W1:Y:S02]  /*14ca0*/  SYNCS.PHASECHK.TRANS64.TRYWAIT P0, [R6+URZ], R5 ;  /* 0x00000005060075a7 */ /* 0x001064000800017f */
[----:B-1----:R-:W-:Y:S05]  /*14cb0*/  @!P0 NANOSLEEP.SYNCS 0x989680 ;  /* 0x009896800000895d */ /* 0x002fea0003900000 */
[----:B------:R-:W1:Y:S02]  /*14cc0*/  @!P0 SYNCS.PHASECHK.TRANS64 P0, [R6+URZ], R5 ;  /* 0x00000005060085a7 */ /* 0x000e64000800007f */
[----:B-1----:R-:W-:Y:S05]  /*14cd0*/  @!P0 BRA `(.L_x_3559) ;  /* 0xfffffffc00f08947 */ /* 0x002fea000383ffff */
[----:B------:R-:W-:Y:S05]  /*14ce0*/  BRA `(.L_x_3622) ;  /* 0xffffffe400cc7947 */ /* 0x000fea000383ffff */
.L_x_3560:
[----:B-1----:R1:W4:Y:S02]  /*14cf0*/  SYNCS.PHASECHK.TRANS64.TRYWAIT P0, [R7+URZ], R2 ;  /* 0x00000002070075a7 */ /* 0x002324000800017f */
[----:B----4-:R-:W-:Y:S05]  /*14d00*/  @!P0 NANOSLEEP.SYNCS 0x989680 ;  /* 0x009896800000895d */ /* 0x010fea0003900000 */
[----:B------:R-:W4:Y:S02]  /*14d10*/  @!P0 SYNCS.PHASECHK.TRANS64 P0, [R7+URZ], R2 ;  /* 0x00000002070085a7 */ /* 0x000f24000800007f */
[----:B----4-:R-:W-:Y:S05]  /*14d20*/  @!P0 BRA `(.L_x_3560) ;  /* 0xfffffffc00f08947 */ /* 0x010fea000383ffff */
[----:B------:R-:W-:Y:S05]  /*14d30*/  BRA `(.L_x_3623) ;  /* 0xffffffe400c07947 */ /* 0x000fea000383ffff */
.L_x_3562:
[----:B----4-:R4:W0:Y:S02]  /*14d40*/  SYNCS.PHASECHK.TRANS64.TRYWAIT P0, [R4+URZ], R5 ;  /* 0x00000005040075a7 */ /* 0x010824000800017f */
[----:B0-----:R-:W-:Y:S05]  /*14d50*/  @!P0 NANOSLEEP.SYNCS 0x989680 ;  /* 0x009896800000895d */ /* 0x001fea0003900000 */
[----:B------:R-:W0:Y:S02]  /*14d60*/  @!P0 SYNCS.PHASECHK.TRANS64 P0, [R4+URZ], R5 ;  /* 0x00000005040085a7 */ /* 0x000e24000800007f */
[----:B0-----:R-:W-:Y:S05]  /*14d70*/  @!P0 BRA `(.L_x_3562) ;  /* 0xfffffffc00f08947 */ /* 0x001fea000383ffff */
[----:B------:R-:W-:Y:S05]  /*14d80*/  BRA `(.L_x_3624) ;  /* 0xffffffe400c47947 */ /* 0x000fea000383ffff */
.L_x_3625:
        /* <DEDUP_REMOVED lines=15> */
.L_x_14998:


//--------------------- .text._ZN7cutlass13device_kernelIN5flash11enable_sm90INS1_16FlashAttnFwdSm90INS1_25CollectiveMainloopFwdSm90ILi2EN4cute5tupleIJNS5_1CILi1EEES8_S8_EEENS6_IJNS7_ILi64EEESA_SA_EEELi512ENS_6half_tEfNS_4arch4Sm90ELb0ELb0ELb0ELb1ELb0ELb1ELb0ELb0ELb0ELb1ELb1ELb0EEENS1_21CollectiveEpilogueFwdINS6_IJSA_NS7_ILi512EEESA_EEES9_SC_SE_Li256ELb1ELb1ELb1ELb0EEENS1_36VarlenDynamicPersistentTileSchedulerILi64ELi64ELi256ELi128ELb1ELb1ELb1ELb0ELb1ELb1EEEEEEEEEvNT_6ParamsE --------------------------
	.section	.text._ZN7cutlass13device_kernelIN5flash11enable_sm90INS1_16FlashAttnFwdSm90INS1_25CollectiveMainloopFwdSm90ILi2EN4cute5tupleIJNS5_1CILi1EEES8_S8_EEENS6_IJNS7_ILi64EEESA_SA_EEELi512ENS_6half_tEfNS_4arch4Sm90ELb0ELb0ELb0ELb1ELb0ELb1ELb0ELb0ELb0ELb1ELb1ELb0EEENS1_21CollectiveEpilogueFwdINS6_IJSA_NS7_ILi512EEESA_EEES9_SC_SE_Li256ELb1ELb1ELb1ELb0EEENS1_36VarlenDynamicPersistentTileSchedulerILi64ELi64ELi256ELi128ELb1ELb1ELb1ELb0ELb1ELb1EEEEEEEEEvNT_6ParamsE,"ax",@progbits
	.align	128
.text._ZN7cutlass13device_kernelIN5flash11enable_sm90INS1_16FlashAttnFwdSm90INS1_25CollectiveMainloopFwdSm90ILi2EN4cute5tupleIJNS5_1CILi1EEES8_S8_EEENS6_IJNS7_ILi64EEESA_SA_EEELi512ENS_6half_tEfNS_4arch4Sm90ELb0ELb0ELb0ELb1ELb0ELb1ELb0ELb0ELb0ELb1ELb1ELb0EEENS1_21CollectiveEpilogueFwdINS6_IJSA_NS7_ILi512EEESA_EEES9_SC_SE_Li256ELb1ELb1ELb1ELb0EEENS1_36VarlenDynamicPersistentTileSchedulerILi64ELi64ELi256ELi128ELb1ELb1ELb1ELb0ELb1ELb1EEEEEEEEEvNT_6ParamsE:
        .type           _ZN7cutlass13device_kernelIN5flash11enable_sm90INS1_16FlashAttnFwdSm90INS1_25CollectiveMainloopFwdSm90ILi2EN4cute5tupleIJNS5_1CILi1EEES8_S8_EEENS6_IJNS7_ILi64EEESA_SA_EEELi512ENS_6half_tEfNS_4arch4Sm90ELb0ELb0ELb0ELb1ELb0ELb1ELb0ELb0ELb0ELb1ELb1ELb0EEENS1_21CollectiveEpilogueFwdINS6_IJSA_NS7_ILi512EEESA_EEES9_SC_SE_Li256ELb1ELb1ELb1ELb0EEENS1_36VarlenDynamicPersistentTileSchedulerILi64ELi64ELi256ELi128ELb1ELb1ELb1ELb0ELb1ELb1EEEEEEEEEvNT_6ParamsE,@function
        .size           _ZN7cutlass13device_kernelIN5flash11enable_sm90INS1_16FlashAttnFwdSm90INS1_25CollectiveMainloopFwdSm90ILi2EN4cute5tupleIJNS5_1CILi1EEES8_S8_EEENS6_IJNS7_ILi64EEESA_SA_EEELi512ENS_6half_tEfNS_4arch4Sm90ELb0ELb0ELb0ELb1ELb0ELb1ELb0ELb0ELb0ELb1ELb1ELb0EEENS1_21CollectiveEpilogueFwdINS6_IJSA_NS7_ILi512EEESA_EEES9_SC_SE_Li256ELb1ELb1ELb1ELb0EEENS1_36VarlenDynamicPersistentTileSchedulerILi64ELi64ELi256ELi128ELb1ELb1ELb1ELb0ELb1ELb1EEEEEEEEEvNT_6ParamsE,(.L_x_14999 - _ZN7cutlass13device_kernelIN5flash11enable_sm90INS1_16FlashAttnFwdSm90INS1_25CollectiveMainloopFwdSm90ILi2EN4cute5tupleIJNS5_1CILi1EEES8_S8_EEENS6_IJNS7_ILi64EEESA_SA_EEELi512ENS_6half_tEfNS_4arch4Sm90ELb0ELb0ELb0ELb1ELb0ELb1ELb0ELb0ELb0ELb1ELb1ELb0EEENS1_21CollectiveEpilogueFwdINS6_IJSA_NS7_ILi512EEESA_EEES9_SC_SE_Li256ELb1ELb1ELb1ELb0EEENS1_36VarlenDynamicPersistentTileSchedulerILi64ELi64ELi256ELi128ELb1ELb1ELb1ELb0ELb1ELb1EEEEEEEEEvNT_6ParamsE)
        .other          _ZN7cutlass13device_kernelIN5flash11enable_sm90INS1_16FlashAttnFwdSm90INS1_25CollectiveMainloopFwdSm90ILi2EN4cute5tupleIJNS5_1CILi1EEES8_S8_EEENS6_IJNS7_ILi64EEESA_SA_EEELi512ENS_6half_tEfNS_4arch4Sm90ELb0ELb0ELb0ELb1ELb0ELb1ELb0ELb0ELb0ELb1ELb1ELb0EEENS1_21CollectiveEpilogueFwdINS6_IJSA_NS7_ILi512EEESA_EEES9_SC_SE_Li256ELb1ELb1ELb1ELb0EEENS1_36VarlenDynamicPersistentTileSchedulerILi64ELi64ELi256ELi128ELb1ELb1ELb1ELb0ELb1ELb1EEEEEEEEEvNT_6ParamsE,@"STO_CUDA_ENTRY STV_DEFAULT"
_ZN7cutlass13device_kernelIN5flash11enable_sm90INS1_16FlashAttnFwdSm90INS1_25CollectiveMainloopFwdSm90ILi2EN4cute5tupleIJNS5_1CILi1EEES8_S8_EEENS6_IJNS7_ILi64EEESA_SA_EEELi512ENS_6half_tEfNS_4arch4Sm90ELb0ELb0ELb0ELb1ELb0ELb1ELb0ELb0ELb0ELb1ELb1ELb0EEENS1_21CollectiveEpilogueFwdINS6_IJSA_NS7_ILi512EEESA_EEES9_SC_SE_Li256ELb1ELb1ELb1ELb0EEENS1_36VarlenDynamicPersistentTileSchedulerILi64ELi64ELi256ELi128ELb1ELb1ELb1ELb0ELb1ELb1EEEEEEEEEvNT_6ParamsE:
        /* <DEDUP_REMOVED lines=24> */
.L_x_3627:
[----:B------:R-:W-:Y:S05]  /*0180*/  BSYNC B0 ;  /* 0x0000000000007941 */ /* 0x000fea0003800000 */
.L_x_3626:
        /* <DEDUP_REMOVED lines=37> */
.L_x_3628:
        /* <DEDUP_REMOVED lines=22> */
.L_x_3629:
        /* <DEDUP_REMOVED lines=18> */
.L_x_3630:
        /* <DEDUP_REMOVED lines=22> */
.L_x_3631:
        /* <DEDUP_REMOVED lines=22> */
.L_x_3632:
[----:B------:R-:W-:Y:S01]  /*0920*/  PLOP3.LUT P0, PT, PT, PT, UP0, 0x80, 0x0 ;  /* 0x000000000000781c */ /* 0x000fe20003f0f008 */
[----:B------:R-:W-:Y:S01]  /*0930*/  UMOV UR36, 0x1 ;  /* 0x0000000100247882 */ /* 0x000fe20000000000 */
[----:B------:R-:W-:Y:S01]  /*0940*/  NOP ;  /* 0x0000000000007918 */ /* 0x000fe20000000000 */
[----:B------:R-:W-:Y:S01]  /*0950*/  USEL UR36, UR36, 0x2, !UP0 ;  /* 0x0000000224247887 */ /* 0x000fe2000c000000 */
[----:B------:R-:W-:Y:S01]  /*0960*/  BSSY B9, `(.L_x_3633) ;  /* 0x0001a0d000097945 */ /* 0x000fe20003800000 */
[----:B------:R-:W-:Y:S01]  /*0970*/  ULDC.64 UR42, c[0x0][0x208] ;  /* 0x00008200002a7ab9 */ /* 0x000fe20000000a00 */
[----:B012-4-:R-:W-:Y:S07]  /*0980*/  BAR.SYNC.DEFER_BLOCKING 0x0 ;  /* 0x0000000000007b1d */ /* 0x017fee0000010000 */
[----:B------:R-:W-:Y:S05]  /*0990*/  @!P0 BRA `(.L_x_3634) ;  /* 0x0000011000088947 */ /* 0x000fea0003800000 */
.L_x_3635:
[----:B------:R-:W-:-:S08]  /*09a0*/  NOP ;  /* 0x0000000000007918 */ /* 0x000fd00000000000 */
[----:B------:R-:W0:Y:S02]  /*09b0*/  USETMAXREG.TRY_ALLOC.CTAPOOL UP0, 0xf0 ;  /* 0x000000f0000079c8 */ /* 0x000e240008000600 */
[----:B0-----:R-:W-:-:S13]  /*09c0*/  PLOP3.LUT P0, PT, PT, PT, UP0, 0x80, 0x0 ;  /* 0x000000000000781c */ /* 0x001fda0003f0f008 */
[----:B------:R-:W-:Y:S05]  /*09d0*/  @!P0 BRA `(.L_x_3635) ;  /* 0xfffffffc00f08947 */ /* 0x000fea000383ffff */
[----:B------:R-:W-:Y:S01]  /*09e0*/  ISETP.NE.AND P0, PT, R2, 0x1, PT ;  /* 0x000000010200780c */ /* 0x000fe20003f05270 */
[----:B------:R-:W0:Y:S01]  /*09f0*/  S2UR UR5, SR_CgaCtaId ;  /* 0x00000000000579c3 */ /* 0x000e220000008800 */
[----:B------:R-:W-:-:S11]  /*0a00*/  UMOV UR4, 0x400 ;  /* 0x0000040000047882 */ /* 0x000fd60000000000 */
[----:B------:R-:W-:Y:S06]  /*0a10*/  @!P0 BAR.ARV 0x8, 0x100 ;  /* 0x0204000000008b1d */ /* 0x000fec0000002000 */
[----:B------:R-:W-:Y:S01]  /*0a20*/  ISETP.GE.U32.AND P0, PT, R6, 0x100, PT ;  /* 0x000001000600780c */ /* 0x000fe20003f06070 */
[----:B0-----:R-:W-:-:S06]  /*0a30*/  ULEA UR4, UR5, UR4, 0x18 ;  /* 0x0000000405047291 */ /* 0x001fcc000f8ec03f */
[----:B------:R-:W-:-:S06]  /*0a40*/  IMAD.U32 R2, RZ, RZ, UR4 ;  /* 0x00000004ff027e24 */ /* 0x000fcc000f8e00ff */
[----:B------:R-:W-:Y:S06]  /*0a50*/  @P0 BAR.ARV 0xf, 0x100 ;  /* 0x03c4000000000b1d */ /* 0x000fec0000002000 */
[----:B------:R-:W-:Y:S02]  /*0a60*/  ULDC UR4, c[0x0][0xc3c] ;  /* 0x00030f0000047ab9 */ /* 0x000fe40000000800 */
[----:B------:R-:W-:Y:S06]  /*0a70*/  BAR.SYNC.DEFER_BLOCKING 0x5, 0x180 ;  /* 0x0146000000007b1d */ /* 0x000fec0000010000 */
[----:B------:R-:W0:Y:S02]  /*0a80*/  LDS.128 R152, [R2+0x28cd0] ;  /* 0x028cd00002987984 */ /* 0x000e240000000c00 */
[----:B------:R-:W-:Y:S06]  /*0a90*/  BAR.ARV 0x4, 0x180 ;  /* 0x0106000000007b1d */ /* 0x000fec0000002000 */
[----:B0-----:R-:W-:-:S13]  /*0aa0*/  ISETP.GE.AND P0, PT, R155, UR4, PT ;  /* 0x000000049b007c0c */ /* 0x001fda000bf06270 */
[----:B------:R-:W-:Y:S05]  /*0ab0*/  @P0 BRA `(.L_x_3636) ;  /* 0x0000019c00dc0947 */ /* 0x000fea0003800000 */
[----:B------:R-:W-:Y:S01]  /*0ac0*/  VIADD R6, R6, 0xffffff80 ;  /* 0xffffff8006067836 */ /* 0x000fe20000000000 */
[----:B------:R-:W-:Y:S01]  /*0ad0*/  CS2R R18, SRZ ;  /* 0x0000000000127805 */ /* 0x000fe2000001ff00 */
[----:B------:R-:W-:Y:S01]  /*0ae0*/  IMAD.MOV.U32 R196, RZ, RZ, 0x20 ;  /* 0x00000020ffc47424 */ /* 0x000fe200078e00ff */
[----:B------:R-:W-:Y:S01]  /*0af0*/  ULOP3.LUT UR37, UR36, 0x1, URZ, 0xfc, !UPT ;  /* 0x0000000124257892 */ /* 0x000fe2000f8efc3f */
[----:B------:R-:W-:Y:S01]  /*0b00*/  IMAD.MOV.U32 R209, RZ, RZ, RZ ;  /* 0x000000ffffd17224 */ /* 0x000fe200078e00ff */
[----:B------:R-:W-:Y:S01]  /*0b10*/  SHF.R.S32.HI R3, RZ, 0x1f, R6 ;  /* 0x0000001fff037819 */ /* 0x000fe20000011406 */
[----:B------:R-:W-:Y:S02]  /*0b20*/  IMAD.MOV.U32 R186, RZ, RZ, RZ ;  /* 0x000000ffffba7224 */ /* 0x000fe400078e00ff */
[----:B------:R-:W-:Y:S01]  /*0b30*/  IMAD.MOV.U32 R22, RZ, RZ, RZ ;  /* 0x000000ffff167224 */ /* 0x000fe200078e00ff */
[CC--:B------:R-:W-:Y:S02]  /*0b40*/  LEA.HI R4, R3.reuse, R6.reuse, RZ, 0x4 ;  /* 0x0000000603047211 */ /* 0x0c0fe400078f20ff */
[----:B------:R-:W-:-:S02]  /*0b50*/  LEA.HI R5, R3, R6, RZ, 0x5 ;  /* 0x0000000603057211 */ /* 0x000fc400078f28ff */
[CC--:B------:R-:W-:Y:S02]  /*0b60*/  LEA.HI R0, R3.reuse, R6.reuse, RZ, 0x7 ;  /* 0x0000000603007211 */ /* 0x0c0fe400078f38ff */
[CC--:B------:R-:W-:Y:S02]  /*0b70*/  LEA.HI R13, R3.reuse, R6.reuse, RZ, 0x2 ;  /* 0x00000006030d7211 */ /* 0x0c0fe400078f10ff */
[----:B------:R-:W-:Y:S02]  /*0b80*/  LEA.HI R3, R3, R6, RZ, 0x3 ;  /* 0x0000000603037211 */ /* 0x000fe400078f18ff */
[----:B------:R-:W-:Y:S02]  /*0b90*/  SHF.R.S32.HI R7, RZ, 0x4, R4 ;  /* 0x00000004ff077819 */ /* 0x000fe40000011404 */
[--C-:B------:R-:W-:Y:S02]  /*0ba0*/  SHF.R.S32.HI R193, RZ, 0x5, R5.reuse ;  /* 0x00000005ffc17819 */ /* 0x100fe40000011405 */
[----:B------:R-:W-:-:S02]  /*0bb0*/  SHF.R.S32.HI R12, RZ, 0x1f, R5 ;  /* 0x0000001fff0c7819 */ /* 0x000fc40000011405 */
[C---:B------:R-:W-:Y:S02]  /*0bc0*/  LOP3.LUT R5, R4.reuse, 0xfffffff0, RZ, 0xc0, !PT ;  /* 0xfffffff004057812 */ /* 0x040fe400078ec0ff */
[----:B------:R-:W-:Y:S02]  /*0bd0*/  LOP3.LUT R11, R3, 0xfffffff8, RZ, 0xc0, !PT ;  /* 0xfffffff8030b7812 */ /* 0x000fe400078ec0ff */
[----:B------:R-:W-:Y:S01]  /*0be0*/  LEA.HI R4, R4, R7, RZ, 0x1 ;  /* 0x0000000704047211 */ /* 0x000fe200078f08ff */
[----:B------:R-:W-:Y:S01]  /*0bf0*/  IMAD.IADD R8, R6, 0x1, -R5 ;  /* 0x0000000106087824 */ /* 0x000fe200078e0a05 */
[----:B------:R-:W-:Y:S01]  /*0c00*/  LOP3.LUT R3, R0, 0xffffff80, RZ, 0xc0, !PT ;  /* 0xffffff8000037812 */ /* 0x000fe200078ec0ff */
[----:B------:R-:W-:Y:S01]  /*0c10*/  IMAD.IADD R187, R6, 0x1, -R11 ;  /* 0x0000000106bb7824 */ /* 0x000fe200078e0a0b */
[----:B------:R-:W-:Y:S02]  /*0c20*/  LOP3.LUT R4, R4, 0x1ffffffe, RZ, 0xc0, !PT ;  /* 0x1ffffffe04047812 */ /* 0x000fe400078ec0ff */
[----:B------:R-:W-:Y:S01]  /*0c30*/  LOP3.LUT R9, R13, 0xfffffffc, RZ, 0xc0, !PT ;  /* 0xfffffffc0d097812 */ /* 0x000fe200078ec0ff */
[----:B------:R-:W-:Y:S01]  /*0c40*/  IMAD.IADD R3, R6, 0x1, -R3 ;  /* 0x0000000106037824 */ /* 0x000fe200078e0a03 */
[----:B------:R-:W-:Y:S01]  /*0c50*/  LEA.HI R12, R12, R193, RZ, 0x2 ;  /* 0x000000c10c0c7211 */ /* 0x000fe200078f10ff */
[----:B------:R-:W-:Y:S01]  /*0c60*/  IMAD.IADD R10, R7, 0x1, -R4 ;  /* 0x00000001070a7824 */ /* 0x000fe200078e0a04 */
[----:B------:R-:W-:Y:S01]  /*0c70*/  SHF.R.S32.HI R5, RZ, 0x1f, R8 ;  /* 0x0000001fff057819 */ /* 0x000fe20000011408 */
[----:B------:R-:W-:Y:S01]  /*0c80*/  IMAD.IADD R184, R6, 0x1, -R9 ;  /* 0x0000000106b87824 */ /* 0x000fe200078e0a09 */
[----:B------:R-:W-:Y:S01]  /*0c90*/  SHF.R.S32.HI R4, RZ, 0x1f, R3 ;  /* 0x0000001fff047819 */ /* 0x000fe20000011403 */
[----:B------:R-:W-:Y:S01]  /*0ca0*/  IMAD.SHL.U32 R10, R10, 0x8, RZ ;  /* 0x000000080a0a7824 */ /* 0x000fe200078e00ff */
[----:B------:R-:W-:Y:S01]  /*0cb0*/  SHF.R.S32.HI R20, RZ, 0x7, R0 ;  /* 0x00000007ff147819 */ /* 0x000fe20000011400 */
[----:B------:R-:W-:Y:S01]  /*0cc0*/  IMAD.SHL.U32 R16, R184, 0x8, RZ ;  /* 0x00000008b8107824 */ /* 0x000fe200078e00ff */
[----:B------:R-:W-:Y:S01]  /*0cd0*/  LOP3.LUT R12, R12, 0x3ffffc, RZ, 0xc0, !PT ;  /* 0x003ffffc0c0c7812 */ /* 0x000fe200078ec0ff */
[----:B------:R-:W-:Y:S01]  /*0ce0*/  IMAD.SHL.U32 R187, R187, 0x8, RZ ;  /* 0x00000008bbbb7824 */ /* 0x000fe200078e00ff */
[----:B------:R-:W-:Y:S01]  /*0cf0*/  LEA.HI R9, R5, R8, RZ, 0x3 ;  /* 0x0000000805097211 */ /* 0x000fe200078f18ff */
[----:B------:R-:W-:Y:S01]  /*0d00*/  IMAD R15, R20, 0x100, R8 ;  /* 0x00000100140f7824 */ /* 0x000fe200078e0208 */
[-C--:B------:R-:W-:Y:S01]  /*0d10*/  LEA.HI R5, R4, R3.reuse, RZ, 0x2 ;  /* 0x0000000304057211 */ /* 0x080fe200078f10ff */
[----:B------:R-:W-:Y:S01]  /*0d20*/  IMAD.IADD R12, R193, 0x1, -R12 ;  /* 0x00000001c10c7824 */ /* 0x000fe200078e0a0c */
[C---:B------:R-:W-:Y:S01]  /*0d30*/  LOP3.LUT R11, R9.reuse, 0xfffffff8, RZ, 0xc0, !PT ;  /* 0xfffffff8090b7812 */ /* 0x040fe200078ec0ff */
[----:B------:R-:W-:Y:S01]  /*0d40*/  IMAD.SHL.U32 R9, R9, 0x40, RZ ;  /* 0x0000004009097824 */ /* 0x000fe200078e00ff */
[----:B------:R-:W-:Y:S01]  /*0d50*/  SHF.R.S32.HI R23, RZ, 0x2, R13 ;  /* 0x00000002ff177819 */ /* 0x000fe2000001140d */
[----:B------:R-:W-:Y:S01]  /*0d60*/  IMAD R15, R12, 0x10, R15 ;  /* 0x000000100c0f7824 */ /* 0x000fe200078e020f */
[----:B------:R-:W-:Y:S01]  /*0d70*/  SHF.R.S32.HI R6, RZ, 0x2, R5 ;  /* 0x00000002ff067819 */ /* 0x000fe20000011405 */
[----:B------:R-:W-:Y:S01]  /*0d80*/  IMAD.IADD R11, R8, 0x1, -R11 ;  /* 0x00000001080b7824 */ /* 0x000fe200078e0a0b */
[----:B------:R-:W-:Y:S01]  /*0d90*/  SHF.R.S32.HI R7, RZ, 0x1f, R5 ;  /* 0x0000001fff077819 */ /* 0x000fe20000011405 */
[----:B------:R-:W-:Y:S01]  /*0da0*/  VIADD R12, R23, 0x20 ;  /* 0x00000020170c7836 */ /* 0x000fe20000000000 */
[----:B------:R-:W-:Y:S01]  /*0db0*/  LOP3.LUT R8, R5, 0x7ffffffc, RZ, 0xc0, !PT ;  /* 0x7ffffffc05087812 */ /* 0x000fe200078ec0ff */
[----:B------:R-:W-:Y:S01]  /*0dc0*/  STL [R1+0x24], R20 ;  /* 0x0000241401007387 */ /* 0x000fe20000100800 */
[----:B------:R-:W-:Y:S01]  /*0dd0*/  LEA.HI R7, R7, R6, RZ, 0x3 ;  /* 0x0000000607077211 */ /* 0x000fe200078f18ff */
[----:B------:R-:W-:Y:S01]  /*0de0*/  VIADD R207, R187, 0x80 ;  /* 0x00000080bbcf7836 */ /* 0x000fe20000000000 */
[----:B------:R-:W-:Y:S01]  /*0df0*/  SHF.R.S32.HI R5, RZ, 0x1f, R12 ;  /* 0x0000001fff057819 */ /* 0x000fe2000001140c */
[----:B------:R-:W-:Y:S01]  /*0e00*/  IMAD.IADD R8, R3, 0x1, -R8 ;  /* 0x0000000103087824 */ /* 0x000fe200078e0a08 */
[----:B------:R-:W-:Y:S01]  /*0e10*/  LOP3.LUT R7, R7, 0xfffffff8, RZ, 0xc0, !PT ;  /* 0xfffffff807077812 */ /* 0x000fe200078ec0ff */
[----:B------:R-:W-:Y:S01]  /*0e20*/  VIADD R205, R187, 0x100 ;  /* 0x00000100bbcd7836 */ /* 0x000fe20000000000 */
[----:B------:R-:W-:Y:S01]  /*0e30*/  LEA.HI R4, R4, R3, RZ, 0x5 ;  /* 0x0000000304047211 */ /* 0x000fe200078f28ff */
[----:B------:R-:W-:Y:S01]  /*0e40*/  IMAD.SHL.U32 R3, R11, 0x40, RZ ;  /* 0x000000400b037824 */ /* 0x000fe200078e00ff */
[----:B------:R-:W-:Y:S01]  /*0e50*/  LEA.HI R14, R5, R12, RZ, 0x3 ;  /* 0x0000000c050e7211 */ /* 0x000fe200078f18ff */
[----:B------:R-:W-:Y:S01]  /*0e60*/  IMAD.IADD R7, R6, 0x1, -R7 ;  /* 0x0000000106077824 */ /* 0x000fe200078e0a07 */
[----:B------:R-:W-:Y:S01]  /*0e70*/  SHF.R.S32.HI R4, RZ, 0x5, R4 ;  /* 0x00000005ff047819 */ /* 0x000fe20000011404 */
[----:B------:R-:W-:Y:S01]  /*0e80*/  IMAD.SHL.U32 R12, R12, 0x40, RZ ;  /* 0x000000400c0c7824 */ /* 0x000fe200078e00ff */
[----:B------:R-:W-:Y:S01]  /*0e90*/  LOP3.LUT R3, R3, 0x1c0, RZ, 0xc0, !PT ;  /* 0x000001c003037812 */ /* 0x000fe200078ec0ff */
[--C-:B------:R-:W-:Y:S01]  /*0ea0*/  IMAD.U32 R6, R15, 0x40, R10.reuse ;  /* 0x000000400f067824 */ /* 0x100fe200078e000a */
[----:B------:R-:W-:Y:S01]  /*0eb0*/  LEA.HI R0, R0, R20, RZ, 0x1 ;  /* 0x0000001400007211 */ /* 0x000fe200078f08ff */
[----:B------:R-:W-:Y:S01]  /*0ec0*/  IMAD.SHL.U32 R14, R14, 0x40, RZ ;  /* 0x000000400e0e7824 */ /* 0x000fe200078e00ff */
[----:B------:R-:W-:Y:S01]  /*0ed0*/  LOP3.LUT R5, R12, 0x1c0, RZ, 0xc0, !PT ;  /* 0x000001c00c057812 */ /* 0x000fe200078ec0ff */
[----:B------:R-:W-:Y:S01]  /*0ee0*/  IMAD R190, R4, 0x10, R7 ;  /* 0x0000001004be7824 */ /* 0x000fe200078e0207 */
[----:B------:R-:W-:Y:S01]  /*0ef0*/  LOP3.LUT R10, R3, 0x8, R10, 0xf8, !PT ;  /* 0x00000008030a7812 */ /* 0x000fe200078ef80a */
[----:B------:R0:W-:Y:S01]  /*0f00*/  STL [R1+0x70], R6 ;  /* 0x0000700601007387 */ /* 0x0001e20000100800 */
[----:B------:R-:W-:Y:S01]  /*0f10*/  SHF.R.U32.HI R3, RZ, 0x3, R3 ;  /* 0x00000003ff037819 */ /* 0x000fe20000011603 */
[C---:B------:R-:W-:Y:S01]  /*0f20*/  VIADD R204, R187.reuse, 0x140 ;  /* 0x00000140bbcc7836 */ /* 0x040fe20000000000 */
[----:B------:R-:W-:Y:S01]  /*0f30*/  SHF.R.S32.HI R4, RZ, 0x1f, R13 ;  /* 0x0000001fff047819 */ /* 0x000fe2000001140d */
[C---:B------:R-:W-:Y:S01]  /*0f40*/  VIADD R208, R187.reuse, 0x40 ;  /* 0x00000040bbd07836 */ /* 0x040fe20000000000 */
[----:B------:R-:W-:Y:S01]  /*0f50*/  LOP3.LUT R0, R0, 0xfffffe, RZ, 0xc0, !PT ;  /* 0x00fffffe00007812 */ /* 0x000fe200078ec0ff */
[----:B------:R-:W-:Y:S01]  /*0f60*/  VIADD R206, R187, 0xc0 ;  /* 0x000000c0bbce7836 */ /* 0x000fe20000000000 */
[----:B------:R-:W-:-:S02]  /*0f70*/  SHF.R.U32.HI R12, RZ, 0x3, R5 ;  /* 0x00000003ff0c7819 */ /* 0x000fc40000011605 */
[----:B------:R-:W-:Y:S01]  /*0f80*/  LOP3.LUT R5, R5, 0x38, R16, 0xf8, !PT ;  /* 0x0000003805057812 */ /* 0x000fe200078ef810 */
[----:B------:R-:W-:Y:S01]  /*0f90*/  IMAD.IADD R0, R20, 0x1, -R0 ;  /* 0x0000000114007824 */ /* 0x000fe200078e0a00 */
[----:B0-----:R-:W-:Y:S02]  /*0fa0*/  LOP3.LUT R6, R9, 0x7ffffe00, RZ, 0xc0, !PT ;  /* 0x7ffffe0009067812 */ /* 0x001fe400078ec0ff */
[----:B------:R-:W-:Y:S02]  /*0fb0*/  LOP3.LUT R14, R14, 0xfffffe00, RZ, 0xc0, !PT ;  /* 0xfffffe000e0e7812 */ /* 0x000fe400078ec0ff */
[----:B------:R-:W-:Y:S01]  /*0fc0*/  LOP3.LUT R3, R10, R3, RZ, 0x3c, !PT ;  /* 0x000000030a037212 */ /* 0x000fe200078e3cff */
[----:B------:R-:W-:Y:S01]  /*0fd0*/  IMAD R6, R193, 0x400, R6 ;  /* 0x00000400c1067824 */ /* 0x000fe200078e0206 */
[----:B------:R-:W-:Y:S02]  /*0fe0*/  LEA.HI R4, R4, R23, RZ, 0x3 ;  /* 0x0000001704047211 */ /* 0x000fe400078f18ff */
[----:B------:R-:W-:Y:S01]  /*0ff0*/  LOP3.LUT R9, R14, R5, R12, 0xf6, !PT ;  /* 0x000000050e097212 */ /* 0x000fe200078ef60c */
[----:B------:R-:W-:Y:S01]  /*1000*/  IMAD.IADD R3, R6, 0x1, R3 ;  /* 0x0000000106037824 */ /* 0x000fe200078e0203 */
[----:B------:R-:W-:Y:S01]  /*1010*/  LOP3.LUT R4, R4, 0xfffffff8, RZ, 0xc0, !PT ;  /* 0xfffffff804047812 */ /* 0x000fe200078ec0ff */
[----:B------:R-:W-:Y:S01]  /*1020*/  IMAD.SHL.U32 R6, R0, 0x100, RZ ;  /* 0x0000010000067824 */ /* 0x000fe200078e00ff */
[----:B------:R-:W-:Y:S01]  /*1030*/  LEA.HI R5, R184, R184, RZ, 0x1 ;  /* 0x000000b8b8057211 */ /* 0x000fe200078f08ff */
[----:B------:R-:W-:Y:S01]  /*1040*/  IMAD.SHL.U32 R0, R8, 0x2, RZ ;  /* 0x0000000208007824 */ /* 0x000fe200078e00ff */
[----:B------:R-:W-:Y:S01]  /*1050*/  R2P PR, R11, 0x6 ;  /* 0x000000060b007804 */ /* 0x000fe20000000000 */
[----:B------:R-:W-:Y:S01]  /*1060*/  IMAD.IADD R188, R23, 0x1, -R4 ;  /* 0x0000000117bc7824 */ /* 0x000fe200078e0a04 */
[----:B------:R-:W-:Y:S01]  /*1070*/  LOP3.LUT R5, R5, 0x1ffffffe, RZ, 0xc0, !PT ;  /* 0x1ffffffe05057812 */ /* 0x000fe200078ec0ff */
[----:B------:R-:W-:Y:S01]  /*1080*/  IMAD.IADD R192, R0, 0x1, R6 ;  /* 0x0000000100c07824 */ /* 0x000fe200078e0206 */
[----:B------:R-:W-:Y:S01]  /*1090*/  SHF.R.S32.HI R4, RZ, 0x1f, R207 ;  /* 0x0000001fff047819 */ /* 0x000fe200000114cf */
[----:B------:R-:W-:Y:S01]  /*10a0*/  STL [R1+0x6c], R6 ;  /* 0x00006c0601007387 */ /* 0x000fe20000100800 */
[----:B------:R-:W-:Y:S01]  /*10b0*/  SHF.R.S32.HI R4, RZ, 0x1f, R205 ;  /* 0x0000001fff047819 */ /* 0x000fe200000114cd */
[----:B------:R-:W-:Y:S01]  /*10c0*/  IMAD R4, R9, 0x2, R2 ;  /* 0x0000000209047824 */ /* 0x000fe200078e0202 */
[----:B------:R-:W-:Y:S01]  /*10d0*/  SHF.R.S32.HI R7, RZ, 0x1f, R208 ;  /* 0x0000001fff077819 */ /* 0x000fe200000114d0 */
[----:B------:R-:W-:Y:S01]  /*10e0*/  IMAD.IADD R5, R184, 0x1, -R5 ;  /* 0x00000001b8057824 */ /* 0x000fe200078e0a05 */
[----:B------:R0:W-:Y:S01]  /*10f0*/  STL [R1+0x2c], R0 ;  /* 0x00002c0001007387 */ /* 0x0001e20000100800 */
[----:B------:R-:W-:Y:S01]  /*1100*/  VIADD R235, R192, 0x58 ;  /* 0x00000058c0eb7836 */ /* 0x000fe20000000000 */
[----:B------:R-:W-:Y:S01]  /*1110*/  SHF.R.S32.HI R7, RZ, 0x1f, R206 ;  /* 0x0000001fff077819 */ /* 0x000fe200000114ce */
[----:B------:R-:W-:Y:S01]  /*1120*/  IMAD R5, R5, 0x8, R190 ;  /* 0x0000000805057824 */ /* 0x000fe200078e02be */
[----:B------:R1:W-:Y:S01]  /*1130*/  STL [R1+0x64], R4 ;  /* 0x0000640401007387 */ /* 0x0003e20000100800 */
[----:B------:R-:W-:Y:S01]  /*1140*/  IMAD R194, R3, 0x2, R2 ;  /* 0x0000000203c27824 */ /* 0x000fe200078e0202 */
[----:B------:R-:W-:Y:S01]  /*1150*/  SEL R196, R196, 0xffffffe0, !P1 ;  /* 0xffffffe0c4c47807 */ /* 0x000fe20004800000 */
[C---:B------:R-:W-:Y:S01]  /*1160*/  VIADD R9, R192.reuse, 0x18 ;  /* 0x00000018c0097836 */ /* 0x040fe20000000000 */
[----:B------:R2:W-:Y:S01]  /*1170*/  STL [R1+0x68], R5 ;  /* 0x0000680501007387 */ /* 0x0005e20000100800 */
[C---:B------:R-:W-:Y:S01]  /*1180*/  VIADD R236, R192.reuse, 0x50 ;  /* 0x00000050c0ec7836 */ /* 0x040fe20000000000 */
[----:B0-----:R-:W-:Y:S01]  /*1190*/  SHF.R.S32.HI R0, RZ, 0x1f, R204 ;  /* 0x0000001fff007819 */ /* 0x001fe200000114cc */
[C---:B------:R-:W-:Y:S01]  /*11a0*/  VIADD R232, R192.reuse, 0x70 ;  /* 0x00000070c0e87836 */ /* 0x040fe20000000000 */
[----:B------:R-:W-:Y:S01]  /*11b0*/  SHF.R.S32.HI R0, RZ, 0x1f, R192 ;  /* 0x0000001fff007819 */ /* 0x000fe200000114c0 */
[----:B------:R-:W-:-:S02]  /*11c0*/  VIADD R0, R192, 0x40 ;  /* 0x00000040c0007836 */ /* 0x000fc40000000000 */
[C---:B-1----:R-:W-:Y:S02]  /*11d0*/  VIADD R4, R192.reuse, 0x38 ;  /* 0x00000038c0047836 */ /* 0x042fe40000000000 */
[C---:B------:R-:W-:Y:S01]  /*11e0*/  VIADD R6, R192.reuse, 0x30 ;  /* 0x00000030c0067836 */ /* 0x040fe20000000000 */
[----:B------:R-:W-:Y:S01]  /*11f0*/  SHF.R.S32.HI R0, RZ, 0x1f, R0 ;  /* 0x0000001fff007819 */ /* 0x000fe20000011400 */
[C---:B------:R-:W-:Y:S01]  /*1200*/  VIADD R233, R192.reuse, 0x68 ;  /* 0x00000068c0e97836 */ /* 0x040fe20000000000 */
[----:B------:R-:W-:Y:S01]  /*1210*/  SHF.R.S32.HI R4, RZ, 0x1f, R4 ;  /* 0x0000001fff047819 */ /* 0x000fe20000011404 */
[C---:B------:R-:W-:Y:S01]  /*1220*/  VIADD R229, R192.reuse, 0x88 ;  /* 0x00000088c0e57836 */ /* 0x040fe20000000000 */
[----:B------:R-:W-:Y:S01]  /*1230*/  SHF.R.S32.HI R0, RZ, 0x1f, R235 ;  /* 0x0000001fff007819 */ /* 0x000fe200000114eb */
[C---:B------:R-:W-:Y:S01]  /*1240*/  VIADD R237, R192.reuse, 0x48 ;  /* 0x00000048c0ed7836 */ /* 0x040fe20000000000 */
[----:B--2---:R-:W-:Y:S01]  /*1250*/  SHF.R.S32.HI R5, RZ, 0x1f, R9 ;  /* 0x0000001fff057819 */ /* 0x004fe20000011409 */
        /* <DEDUP_REMOVED lines=46> */
[----:B------:R-:W-:Y:S01]  /*1540*/  IMAD.SHL.U32 R184, R184, 0x4, RZ ;  /* 0x00000004b8b87824 */ /* 0x000fe200078e00ff */
[----:B------:R-:W-:Y:S01]  /*1550*/  SHF.R.S32.HI R5, RZ, 0x1f, R223 ;  /* 0x0000001fff057819 */ /* 0x000fe200000114df */
[C---:B------:R-:W-:Y:S01]  /*1560*/  @P2 VIADD R195, R197.reuse, 0xffffffc0 ;  /* 0xffffffc0c5c32836 */ /* 0x040fe20000000000 */
[----:B------:R-:W-:Y:S01]  /*1570*/  SHF.R.S32.HI R4, RZ, 0x1f, R215 ;  /* 0x0000001fff047819 */ /* 0x000fe200000114d7 */
[----:B------:R-:W-:Y:S01]  /*1580*/  IMAD.IADD R197, R197, 0x1, R196 ;  /* 0x00000001c5c57824 */ /* 0x000fe200078e02c4 */
[----:B------:R-:W-:Y:S01]  /*1590*/  SHF.R.S32.HI R3, RZ, 0x1f, R212 ;  /* 0x0000001fff037819 */ /* 0x000fe200000114d4 */
[----:B------:R-:W-:Y:S01]  /*15a0*/  VIADD R189, R184, 0x10 ;  /* 0x00000010b8bd7836 */ /* 0x000fe20000000000 */
[----:B------:R-:W-:Y:S01]  /*15b0*/  SHF.R.S32.HI R0, RZ, 0x1f, R211 ;  /* 0x0000001fff007819 */ /* 0x000fe200000114d3 */
[----:B------:R-:W-:-:S07]  /*15c0*/  IMAD.IADD R196, R196, 0x1, R195 ;  /* 0x00000001c4c47824 */ /* 0x000fce00078e02c3 */
.L_x_3764:
[----:B012---:R-:W0:Y:S01]  /*15d0*/  LDC.64 R4, c[0x0][0xc88] ;  /* 0x00032200ff047b82 */ /* 0x007e220000000a00 */
[----:B------:R-:W-:Y:S01]  /*15e0*/  ULDC.64 UR4, c[0x0][0xa28] ;  /* 0x00028a0000047ab9 */ /* 0x000fe20000000a00 */
[----:B------:R-:W-:Y:S01]  /*15f0*/  ULDC.64 UR8, c[0x0][0xa18] ;  /* 0x0002860000087ab9 */ /* 0x000fe20000000a00 */
[----:B------:R-:W-:Y:S01]  /*1600*/  ULDC.64 UR6, c[0x0][0xa08] ;  /* 0x0002820000067ab9 */ /* 0x000fe20000000a00 */
[----:B0-----:R-:W-:-:S05]  /*1610*/  IMAD.WIDE R4, R155, 0x4, R4 ;  /* 0x000000049b047825 */ /* 0x001fca00078e0204 */
[----:B------:R-:W2:Y:S01]  /*1620*/  LDG.E R199, desc[UR42][R4.64] ;  /* 0x0000002a04c77981 */ /* 0x000ea2000c1e1900 */
[----:B------:R-:W-:Y:S01]  /*1630*/  ISETP.NE.U32.AND P2, PT, RZ, UR4, PT ;  /* 0x00000004ff007c0c */ /* 0x000fe2000bf45070 */
[----:B-----5:R-:W-:Y:S01]  /*1640*/  IMAD.MOV.U32 R11, RZ, RZ, RZ ;  /* 0x000000ffff0b7224 */ /* 0x020fe200078e00ff */
[----:B------:R-:W-:Y:S01]  /*1650*/  ISETP.NE.U32.AND P1, PT, RZ, UR8, PT ;  /* 0x00000008ff007c0c */ /* 0x000fe2000bf25070 */
[----:B------:R-:W-:Y:S01]  /*1660*/  IMAD.MOV.U32 R25, RZ, RZ, RZ ;  /* 0x000000ffff197224 */ /* 0x000fe200078e00ff */
[----:B------:R-:W-:Y:S02]  /*1670*/  ISETP.NE.AND.EX P2, PT, RZ, UR5, PT, P2 ;  /* 0x00000005ff007c0c */ /* 0x000fe4000bf45320 */
[----:B------:R-:W-:Y:S02]  /*1680*/  ISETP.NE.AND.EX P1, PT, RZ, UR9, PT, P1 ;  /* 0x00000009ff007c0c */ /* 0x000fe4000bf25310 */
[----:B------:R-:W-:-:S04]  /*1690*/  ISETP.NE.U32.AND P0, PT, RZ, UR6, PT ;  /* 0x00000006ff007c0c */ /* 0x000fc8000bf05070 */
[----:B------:R-:W-:Y:S02]  /*16a0*/  ISETP.NE.AND.EX P0, PT, RZ, UR7, PT, P0 ;  /* 0x00000007ff007c0c */ /* 0x000fe4000bf05300 */
[----:B--2---:R-:W-:Y:S01]  /*16b0*/  SHF.R.S32.HI R0, RZ, 0x1f, R199 ;  /* 0x0000001fff007819 */ /* 0x004fe200000114c7 */
[C---:B------:R-:W-:Y:S02]  /*16c0*/  IMAD.SHL.U32 R202, R199.reuse, 0x4, RZ ;  /* 0x00000004c7ca7824 */ /* 0x040fe400078e00ff */
[C---:B------:R-:W-:Y:S02]  /*16d0*/  @P2 LEA R6, P3, R199.reuse, UR4, 0x2 ;  /* 0x00000004c7062c11 */ /* 0x040fe4000f8610ff */
[C-C-:B------:R-:W-:Y:S01]  /*16e0*/  SHF.L.U64.HI R203, R199.reuse, 0x2, R0.reuse ;  /* 0x00000002c7cb7819 */ /* 0x140fe20000010200 */
[----:B------:R0:W-:Y:S01]  /*16f0*/  STL [R1+0x20], R0 ;  /* 0x0000200001007387 */ /* 0x0001e20000100800 */
[----:B------:R-:W-:Y:S01]  /*1700*/  @P2 LEA.HI.X R7, R199, UR5, R0, 0x2, P3 ;  /* 0x00000005c7072c11 */ /* 0x000fe200098f1400 */
        /* <DEDUP_REMOVED lines=18> */
[----:B0-----:R-:W-:-:S02]  /*1830*/  LOP3.LUT R0, R154, 0xff0000, RZ, 0xc0, !PT ;  /* 0x00ff00009a007812 */ /* 0x001fc400078ec0ff */
[----:B------:R-:W-:Y:S01]  /*1840*/  UIMAD UR4, UR4, UR5, URZ ;  /* 0x00000005040472a4 */ /* 0x000fe2000f8e023f */
[----:B------:R-:W-:Y:S02]  /*1850*/  SHF.R.U32.HI R3, RZ, 0x8, R3 ;  /* 0x00000008ff037819 */ /* 0x000fe40000011603 */
[----:B------:R-:W-:Y:S01]  /*1860*/  ISETP.NE.AND.EX P2, PT, RZ, UR9, PT, P2 ;  /* 0x00000009ff007c0c */ /* 0x000fe2000bf45320 */
[----:B------:R-:W-:Y:S01]  /*1870*/  ULDC UR5, c[0x0][0x348] ;  /* 0x0000d20000057ab9 */ /* 0x000fe20000000800 */
[----:B------:R-:W-:Y:S01]  /*1880*/  LEA.HI R200, R0, R3, RZ, 0x10 ;  /* 0x0000000300c87211 */ /* 0x000fe200078f80ff */
[----:B------:R-:W-:Y:S01]  /*1890*/  IMAD.MOV.U32 R201, RZ, RZ, R153 ;  /* 0x000000ffffc97224 */ /* 0x000fe200078e0099 */
[----:B------:R-:W-:Y:S01]  /*18a0*/  LOP3.LUT R198, R154, 0xffff, RZ, 0xc0, !PT ;  /* 0x0000ffff9ac67812 */ /* 0x000fe200078ec0ff */
[----:B-1-3--:R-:W-:Y:S08]  /*18b0*/  @P1 BRA `(.L_x_3637) ;  /* 0x0000000000241947 */ /* 0x00aff00003800000 */
        /* <DEDUP_REMOVED lines=9> */
.L_x_3637:
[----:B------:R-:W-:Y:S02]  /*1950*/  IMAD.U32 R42, RZ, RZ, UR5 ;  /* 0x00000005ff2a7e24 */ /* 0x000fe4000f8e00ff */
[----:B------:R-:W-:Y:S01]  /*1960*/  IMAD.U32 R24, RZ, RZ, UR4 ;  /* 0x00000004ff187e24 */ /* 0x000fe2000f8e00ff */
[----:B------:R-:W-:Y:S06]  /*1970*/  @!P2 BRA `(.L_x_3638) ;  /* 0x000000000010a947 */ /* 0x000fec0003800000 */
[----:B------:R-:W-:-:S04]  /*1980*/  IADD3 R4, P0, R202, UR8, RZ ;  /* 0x00000008ca047c10 */ /* 0x000fc8000ff1e0ff */
[----:B------:R-:W-:-:S05]  /*1990*/  IADD3.X R5, R203, UR9, RZ, P0, !PT ;  /* 0x00000009cb057c10 */ /* 0x000fca00087fe4ff */
[----:B------:R0:W5:Y:S01]  /*19a0*/  LDG.E R24, desc[UR42][R4.64] ;  /* 0x0000002a04187981 */ /* 0x000162000c1e1900 */
[----:B------:R-:W-:Y:S05]  /*19b0*/  BRA `(.L_x_3639) ;  /* 0x0000000000107947 */ /* 0x000fea0003800000 */
.L_x_3638:
[----:B------:R-:W-:Y:S05]  /*19c0*/  @!P0 BRA `(.L_x_3639) ;  /* 0x00000000000c8947 */ /* 0x000fea0003800000 */
[----:B------:R-:W2:Y:S04]  /*19d0*/  LDG.E R3, desc[UR42][R4.64] ;  /* 0x0000002a04037981 */ /* 0x000ea8000c1e1900 */
[----:B------:R-:W2:Y:S02]  /*19e0*/  LDG.E R24, desc[UR42][R4.64+0x4] ;  /* 0x0000042a04187981 */ /* 0x000ea4000c1e1900 */
[----:B--2---:R-:W-:-:S07]  /*19f0*/  IMAD.IADD R24, R24, 0x1, -R3 ;  /* 0x0000000118187824 */ /* 0x004fce00078e0a03 */
.L_x_3639:
        /* <DEDUP_REMOVED lines=9> */
[----:B------:R0:W3:Y:S01]  /*1a90*/  @P0 LDG.E R3, desc[UR42][R4.64+0x4] ;  /* 0x0000042a04030981 */ /* 0x0000e2000c1e1900 */
[----:B------:R-:W-:Y:S01]  /*1aa0*/  ISETP.NE.AND.EX P1, PT, RZ, UR5, PT, P1 ;  /* 0x00000005ff007c0c */ /* 0x000fe2000bf25310 */
[----:B-----5:R-:W-:-:S12]  /*1ab0*/  IMAD.MOV.U32 R154, RZ, RZ, R24 ;  /* 0x000000ffff9a7224 */ /* 0x020fd800078e0018 */
[----:B------:R-:W-:-:S04]  /*1ac0*/  @P1 IADD3 R6, P2, R202, UR4, RZ ;  /* 0x00000004ca061c10 */ /* 0x000fc8000ff5e0ff */
[----:B------:R-:W-:-:S05]  /*1ad0*/  @P1 IADD3.X R7, R203, UR5, RZ, P2, !PT ;  /* 0x00000005cb071c10 */ /* 0x000fca00097fe4ff */
[----:B------:R1:W5:Y:S01]  /*1ae0*/  @P1 LDG.E R154, desc[UR42][R6.64] ;  /* 0x0000002a069a1981 */ /* 0x000362000c1e1900 */
[----:B------:R-:W-:Y:S01]  /*1af0*/  IMAD.IADD R11, R24, 0x1, -R11 ;  /* 0x00000001180b7824 */ /* 0x000fe200078e0a0b */
[----:B------:R-:W-:Y:S01]  /*1b00*/  BSSY B0, `(.L_x_3640) ;  /* 0x000002b000007945 */ /* 0x000fe20003800000 */
[----:B------:R-:W-:Y:S01]  /*1b10*/  LOP3.LUT R210, R200, 0xff, RZ, 0xc0, !PT ;  /* 0x000000ffc8d27812 */ /* 0x000fe200078ec0ff */
[----:B0-----:R-:W-:Y:S01]  /*1b20*/  IMAD.MOV.U32 R5, RZ, RZ, RZ ;  /* 0x000000ffff057224 */ /* 0x001fe200078e00ff */
[----:B------:R-:W-:Y:S02]  /*1b30*/  SHF.R.U32.HI R200, RZ, 0x10, R200 ;  /* 0x00000010ffc87819 */ /* 0x000fe400000116c8 */
[----:B--2---:R-:W-:Y:S01]  /*1b40*/  LOP3.LUT R8, R8, 0xfffffffb, RZ, 0xc0, !PT ;  /* 0xfffffffb08087812 */ /* 0x004fe200078ec0ff */
[----:B---3--:R-:W-:-:S04]  /*1b50*/  @P0 IMAD.IADD R42, R3, 0x1, -R0 ;  /* 0x00000001032a0824 */ /* 0x008fc800078e0a00 */
[----:B------:R-:W-:-:S04]  /*1b60*/  IMAD.IADD R152, R11, 0x1, R42 ;  /* 0x000000010b987824 */ /* 0x000fc800078e022a */
[C---:B------:R-:W-:Y:S01]  /*1b70*/  VIADD R0, R152.reuse, 0x3f ;  /* 0x0000003f98007836 */ /* 0x040fe20000000000 */
[----:B------:R-:W-:-:S04]  /*1b80*/  ISETP.GE.AND P3, PT, R152, 0x1, PT ;  /* 0x000000019800780c */ /* 0x000fc80003f66270 */
[----:B------:R-:W-:-:S04]  /*1b90*/  SHF.R.S32.HI R3, RZ, 0x1f, R0 ;  /* 0x0000001fff037819 */ /* 0x000fc80000011400 */
[----:B------:R-:W-:-:S04]  /*1ba0*/  LEA.HI R3, R3, R0, RZ, 0x6 ;  /* 0x0000000003037211 */ /* 0x000fc800078f30ff */
[----:B------:R-:W-:Y:S02]  /*1bb0*/  SHF.R.S32.HI R168, RZ, 0x6, R3 ;  /* 0x00000006ffa87819 */ /* 0x000fe40000011403 */
[----:B------:R-:W-:-:S05]  /*1bc0*/  @P3 LOP3.LUT R8, R8, 0x4, RZ, 0xfc, !PT ;  /* 0x0000000408083812 */ /* 0x000fca00078efcff */
[----:B------:R1:W-:Y:S01]  /*1bd0*/  STL [R1+0x28], R8 ;  /* 0x0000280801007387 */ /* 0x0003e20000100800 */
[----:B------:R-:W-:Y:S05]  /*1be0*/  @!P3 BRA `(.L_x_3641) ;  /* 0x000000000070b947 */ /* 0x000fea0003800000 */
[----:B------:R-:W-:Y:S01]  /*1bf0*/  ISETP.NE.AND P0, PT, R200, RZ, PT ;  /* 0x000000ffc800720c */ /* 0x000fe20003f05270 */
[----:B------:R-:W-:-:S03]  /*1c00*/  ULDC UR4, c[0x0][0x9f0] ;  /* 0x00027c0000047ab9 */ /* 0x000fc60000000800 */
[----:B------:R-:W-:-:S04]  /*1c10*/  SEL R9, R200, UR4, P0 ;  /* 0x00000004c8097c07 */ /* 0x000fc80008000000 */
[-C--:B-1----:R-:W-:Y:S02]  /*1c20*/  IABS R6, R9.reuse ;  /* 0x0000000900067213 */ /* 0x082fe40000000000 */
        /* <DEDUP_REMOVED lines=24> */
.L_x_3641:
[----:B------:R-:W-:Y:S05]  /*1db0*/  BSYNC B0 ;  /* 0x0000000000007941 */ /* 0x000fea0003800000 */
.L_x_3640:
[----:B------:R-:W-:-:S05]  /*1dc0*/  IMAD R0, R210, R5, RZ ;  /* 0x00000005d2007224 */ /* 0x000fca00078e02ff */
[C---:B------:R-:W-:Y:S01]  /*1dd0*/  VIADDMNMX R5, R0.reuse, R5, R168, PT ;  /* 0x0000000500057246 */ /* 0x040fe200038001a8 */
[----:B------:R-:W-:-:S04]  /*1de0*/  IMAD R0, R0, 0x40, -R11 ;  /* 0x0000004000007824 */ /* 0x000fc800078e0a0b */
        /* <DEDUP_REMOVED lines=9> */
[----:B------:R-:W-:Y:S02]  /*1e80*/  @P0 SHF.R.S32.HI R40, RZ, 0x6, R0 ;  /* 0x00000006ff280819 */ /* 0x000fe40000011400 */
[----:B------:R-:W-:Y:S02]  /*1e90*/  PLOP3.LUT P0, PT, PT, PT, PT, 0x80, 0x0 ;  /* 0x000000000000781c */ /* 0x000fe40003f0f070 */
        /* <DEDUP_REMOVED lines=9> */
[----:B------:R-:W-:Y:S02]  /*1f30*/  IMAD.U32 R4, RZ, RZ, UR4 ;  /* 0x00000004ff047e24 */ /* 0x000fe4000f8e00ff */
[----:B------:R-:W-:Y:S01]  /*1f40*/  IMAD.U32 R5, RZ, RZ, UR5 ;  /* 0x00000005ff057e24 */ /* 0x000fe2000f8e00ff */
[----:B------:R-:W0:Y:S01]  /*1f50*/  LDC.64 R14, c[0x4][R14] ;  /* 0x010000000e0e7b82 */ /* 0x000e220000000a00 */
[----:B------:R-:W-:Y:S01]  /*1f60*/  ULDC.64 UR4, c[0x4][0x120] ;  /* 0x0100480000047ab9 */ /* 0x000fe20000000a00 */
[----:B------:R-:W-:Y:S02]  /*1f70*/  IMAD.U32 R10, RZ, RZ, UR6 ;  /* 0x00000006ff0a7e24 */ /* 0x000fe4000f8e00ff */
[----:B-1----:R-:W-:-:S02]  /*1f80*/  IMAD.U32 R6, RZ, RZ, UR4 ;  /* 0x00000004ff067e24 */ /* 0x002fc4000f8e00ff */
[----:B------:R-:W-:Y:S02]  /*1f90*/  IMAD.U32 R7, RZ, RZ, UR5 ;  /* 0x00000005ff077e24 */ /* 0x000fe4000f8e00ff */
[----:B------:R-:W-:Y:S02]  /*1fa0*/  IMAD.U32 R11, RZ, RZ, UR7 ;  /* 0x00000007ff0b7e24 */ /* 0x000fe4000f8e00ff */
[----:B------:R-:W-:Y:S02]  /*1fb0*/  IMAD.MOV.U32 R8, RZ, RZ, 0x70 ;  /* 0x00000070ff087424 */ /* 0x000fe400078e00ff */
[----:B------:R-:W-:Y:S02]  /*1fc0*/  IMAD.MOV.U32 R12, RZ, RZ, 0x1 ;  /* 0x00000001ff0c7424 */ /* 0x000fe400078e00ff */
[----:B------:R-:W-:-:S07]  /*1fd0*/  IMAD.MOV.U32 R13, RZ, RZ, RZ ;  /* 0x000000ffff0d7224 */ /* 0x000fce00078e00ff */
[----:B------:R-:W-:-:S07]  /*1fe0*/  LEPC R20, `(.L_x_3644) ;  /* 0x000000001014794e */ /* 0x000fce0000000000 */
[----:B0----5:R-:W-:Y:S05]  /*1ff0*/  CALL.ABS.NOINC R14 ;  /* 0x000000000e007343 */ /* 0x021fea0003c00000 */
.L_x_3644:
[----:B------:R-:W-:Y:S05]  /*2000*/  BSYNC B6 ;  /* 0x0000000000067941 */ /* 0x000fea0003800000 */
.L_x_3643:
        /* <DEDUP_REMOVED lines=11> */
[----:B-1----:R-:W-:Y:S02]  /*20c0*/  IMAD.U32 R6, RZ, RZ, UR6 ;  /* 0x00000006ff067e24 */ /* 0x002fe4000f8e00ff */
[----:B------:R-:W-:-:S02]  /*20d0*/  IMAD.U32 R7, RZ, RZ, UR7 ;  /* 0x00000007ff077e24 */ /* 0x000fc4000f8e00ff */
[----:B------:R-:W-:Y:S02]  /*20e0*/  IMAD.U32 R10, RZ, RZ, UR4 ;  /* 0x00000004ff0a7e24 */ /* 0x000fe4000f8e00ff */
[----:B------:R-:W-:Y:S02]  /*20f0*/  IMAD.U32 R11, RZ, RZ, UR5 ;  /* 0x00000005ff0b7e24 */ /* 0x000fe4000f8e00ff */
[----:B------:R-:W-:Y:S02]  /*2100*/  IMAD.MOV.U32 R8, RZ, RZ, 0x70 ;  /* 0x00000070ff087424 */ /* 0x000fe400078e00ff */
[----:B------:R-:W-:Y:S02]  /*2110*/  IMAD.MOV.U32 R12, RZ, RZ, 0x1 ;  /* 0x00000001ff0c7424 */ /* 0x000fe400078e00ff */
[----:B------:R-:W-:-:S07]  /*2120*/  IMAD.MOV.U32 R13, RZ, RZ, RZ ;  /* 0x000000ffff0d7224 */ /* 0x000fce00078e00ff */
[----:B------:R-:W-:-:S07]  /*2130*/  LEPC R20, `(.L_x_3646) ;  /* 0x000000001014794e */ /* 0x000fce0000000000 */
[----:B0----5:R-:W-:Y:S05]  /*2140*/  CALL.ABS.NOINC R14 ;  /* 0x000000000e007343 */ /* 0x021fea0003c00000 */
.L_x_3646:
[----:B------:R-:W-:Y:S05]  /*2150*/  BSYNC B6 ;  /* 0x0000000000067941 */ /* 0x000fea0003800000 */
.L_x_3645:
[----:B------:R-:W-:Y:S01]  /*2160*/  ULDC.64 UR4, c[0x0][0x9f8] ;  /* 0x00027e0000047ab9 */ /* 0x000fe20000000a00 */
[----:B------:R-:W-:Y:S01]  /*2170*/  IMAD.MOV.U32 R3, RZ, RZ, R199 ;  /* 0x000000ffff037224 */ /* 0x000fe200078e00c7 */
[----:B------:R-:W-:Y:S01]  /*2180*/  ISETP.NE.U32.AND P0, PT, RZ, UR4, PT ;  /* 0x00000004ff007c0c */ /* 0x000fe2000bf05070 */
[----:B-1----:R-:W0:Y:S01]  /*2190*/  LDC.64 R6, c[0x0][0x300] ;  /* 0x0000c000ff067b82 */ /* 0x002e220000000a00 */
[----:B------:R-:W-:Y:S01]  /*21a0*/  IMAD.IADD R38, R25, 0x1, R24 ;  /* 0x0000000119267824 */ /* 0x000fe200078e0218 */
[----:B------:R-:W-:Y:S01]  /*21b0*/  ULDC.64 UR6, c[0x0][0xa08] ;  /* 0x0002820000067ab9 */ /* 0x000fe20000000a00 */
[----:B------:R-:W-:-:S05]  /*21c0*/  ISETP.NE.AND.EX P0, PT, RZ, UR5, PT, P0 ;  /* 0x00000005ff007c0c */ /* 0x000fca000bf05300 */
[----:B------:R-:W1:Y:S08]  /*21d0*/  LDC R25, c[0x0][0x3f4] ;  /* 0x0000fd00ff197b82 */ /* 0x000e700000000800 */
[----:B------:R-:W-:Y:S01]  /*21e0*/  @P0 IADD3 R10, P1, R202, UR4, RZ ;  /* 0x00000004ca0a0c10 */ /* 0x000fe2000ff3e0ff */
[----:B------:R-:W2:Y:S03]  /*21f0*/  LDC.64 R52, c[0x0][0x408] ;  /* 0x00010200ff347b82 */ /* 0x000ea60000000a00 */
[----:B------:R-:W-:Y:S01]  /*2200*/  @P0 IADD3.X R11, R203, UR5, RZ, P1, !PT ;  /* 0x00000005cb0b0c10 */ /* 0x000fe20008ffe4ff */
[----:B------:R-:W-:-:S04]  /*2210*/  ULDC.64 UR4, c[0x0][0x308] ;  /* 0x0000c20000047ab9 */ /* 0x000fc80000000a00 */
[----:B------:R3:W4:Y:S01]  /*2220*/  @P0 LDG.E R3, desc[UR42][R10.64] ;  /* 0x0000002a0a030981 */ /* 0x000722000c1e1900 */
[----:B------:R-:W-:Y:S01]  /*2230*/  SHF.R.S32.HI R13, RZ, 0x1f, R38 ;  /* 0x0000001fff0d7819 */ /* 0x000fe20000011426 */
[-C--:B0-----:R-:W-:Y:S01]  /*2240*/  IMAD.WIDE.U32 R8, R38, R6.reuse, RZ ;  /* 0x0000000626087225 */ /* 0x081fe200078e00ff */
[----:B------:R-:W-:Y:S01]  /*2250*/  ISETP.NE.U32.AND P0, PT, RZ, UR6, PT ;  /* 0x00000006ff007c0c */ /* 0x000fe2000bf05070 */
[----:B------:R-:W0:Y:S01]  /*2260*/  S2R R55, SR_TID.X ;  /* 0x0000000000377919 */ /* 0x000e220000002100 */
[----:B------:R-:W-:Y:S01]  /*2270*/  SHF.R.S32.HI R17, RZ, 0x1f, R16 ;  /* 0x0000001fff117819 */ /* 0x000fe20000011410 */
[-C--:B------:R-:W-:Y:S01]  /*2280*/  IMAD R0, R13, R6.reuse, RZ ;  /* 0x000000060d007224 */ /* 0x080fe200078e02ff */
[----:B------:R-:W-:Y:S01]  /*2290*/  ISETP.NE.AND.EX P0, PT, RZ, UR7, PT, P0 ;  /* 0x00000007ff007c0c */ /* 0x000fe2000bf05300 */
[----:B------:R-:W-:Y:S01]  /*22a0*/  IMAD.SHL.U32 R50, R188, 0x40, RZ ;  /* 0x00000040bc327824 */ /* 0x000fe200078e00ff */
[----:B-1----:R-:W-:Y:S01]  /*22b0*/  ISETP.GE.AND P2, PT, R16, R25, PT ;  /* 0x000000191000720c */ /* 0x002fe20003f46270 */
[----:B------:R-:W-:Y:S01]  /*22c0*/  IMAD R5, R38, R7, R0 ;  /* 0x0000000726057224 */ /* 0x000fe200078e0200 */
[----:B------:R-:W-:Y:S01]  /*22d0*/  SHF.R.S32.HI R0, RZ, 0x1f, R23 ;  /* 0x0000001fff007819 */ /* 0x000fe20000011417 */
[----:B------:R-:W-:Y:S01]  /*22e0*/  IMAD.WIDE.U32 R44, R23, R6, R16 ;  /* 0x00000006172c7225 */ /* 0x000fe200078e0010 */
[----:B------:R-:W-:-:S02]  /*22f0*/  SHF.R.S32.HI R185, RZ, 0x1f, R184 ;  /* 0x0000001fffb97819 */ /* 0x000fc400000114b8 */
[----:B------:R-:W-:Y:S01]  /*2300*/  LOP3.LUT R50, R50, 0x1c0, RZ, 0xc0, !PT ;  /* 0x000001c032327812 */ /* 0x000fe200078ec0ff */
[----:B------:R-:W-:Y:S01]  /*2310*/  IMAD.IADD R9, R9, 0x1, R5 ;  /* 0x0000000109097824 */ /* 0x000fe200078e0205 */
[----:B--2---:R-:W-:Y:S01]  /*2320*/  SHF.L.U64.HI R51, R52, 0x6, R53 ;  /* 0x0000000634337819 */ /* 0x004fe20000010235 */
[----:B------:R-:W1:Y:S01]  /*2330*/  LDC.64 R4, c[0x0][0x3f8] ;  /* 0x0000fe00ff047b82 */ /* 0x000e620000000a00 */
[----:B------:R-:W-:Y:S01]  /*2340*/  IMAD R14, R0, R6, RZ ;  /* 0x00000006000e7224 */ /* 0x000fe200078e02ff */
[----:B------:R-:W-:Y:S01]  /*2350*/  SHF.R.U32.HI R54, RZ, 0x3, R50 ;  /* 0x00000003ff367819 */ /* 0x000fe20000011632 */
[----:B------:R-:W-:Y:S01]  /*2360*/  IMAD.WIDE.U32 R20, R198, UR4, R8 ;  /* 0x00000004c6147c25 */ /* 0x000fe2000f8e0008 */
[----:B------:R-:W-:Y:S02]  /*2370*/  P2R R72, PR, RZ, 0x4 ;  /* 0x00000004ff487803 */ /* 0x000fe40000000000 */
[----:B------:R-:W-:Y:S01]  /*2380*/  SHF.L.U64.HI R46, R6, 0x6, R7 ;  /* 0x00000006062e7819 */ /* 0x000fe20000010207 */
[----:B------:R-:W-:Y:S01]  /*2390*/  IMAD R21, R198, UR5, R21 ;  /* 0x00000005c6157c24 */ /* 0x000fe2000f8e0215 */
[----:B------:R-:W-:Y:S01]  /*23a0*/  ULDC.64 UR4, c[0x0][0x330] ;  /* 0x0000cc0000047ab9 */ /* 0x000fe20000000a00 */
[----:B------:R-:W-:-:S02]  /*23b0*/  IMAD R14, R23, R7, R14 ;  /* 0x00000007170e7224 */ /* 0x000fc400078e020e */
[----:B------:R-:W-:-:S04]  /*23c0*/  IMAD.WIDE.U32 R28, R198, UR4, R16 ;  /* 0x00000004c61c7c25 */ /* 0x000fc8000f8e0010 */
[----:B------:R-:W-:Y:S01]  /*23d0*/  IMAD R29, R198, UR5, R29 ;  /* 0x00000005c61d7c24 */ /* 0x000fe2000f8e021d */
[----:B------:R-:W-:Y:S01]  /*23e0*/  ULDC.64 UR4, c[0x0][0x310] ;  /* 0x0000c40000047ab9 */ /* 0x000fe20000000a00 */
[----:B------:R-:W-:Y:S01]  /*23f0*/  IMAD.WIDE.U32 R34, R23, R52, R184 ;  /* 0x0000003417227225 */ /* 0x000fe200078e00b8 */
[----:B0-----:R-:W-:-:S03]  /*2400*/  LEA.HI R55, R55, 0x8, RZ, 0x19 ;  /* 0x0000000837377811 */ /* 0x001fc600078fc8ff */
[----:B------:R-:W-:Y:S01]  /*2410*/  IMAD.WIDE.U32 R36, R23, R52, R16 ;  /* 0x0000003417247225 */ /* 0x000fe200078e0010 */
[----:B-1----:R-:W-:-:S03]  /*2420*/  SHF.L.U64.HI R48, R4, 0x6, R5 ;  /* 0x0000000604307819 */ /* 0x002fc60000010205 */
[-C--:B------:R-:W-:Y:S02]  /*2430*/  IMAD R12, R0, R4.reuse, RZ ;  /* 0x00000004000c7224 */ /* 0x080fe400078e02ff */
[----:B------:R-:W-:-:S04]  /*2440*/  IMAD.WIDE.U32 R30, R23, R4, R184 ;  /* 0x00000004171e7225 */ /* 0x000fc800078e00b8 */
[C---:B---3--:R-:W-:Y:S02]  /*2450*/  IMAD R11, R23.reuse, R5, R12 ;  /* 0x00000005170b7224 */ /* 0x048fe400078e020c */
[----:B------:R-:W-:-:S04]  /*2460*/  IMAD.WIDE.U32 R32, R23, R4, R16 ;  /* 0x0000000417207225 */ /* 0x000fc800078e0010 */
[----:B------:R-:W-:Y:S02]  /*2470*/  IMAD.IADD R31, R31, 0x1, R11 ;  /* 0x000000011f1f7824 */ /* 0x000fe400078e020b */
[----:B------:R-:W-:Y:S01]  /*2480*/  IMAD.IADD R33, R11, 0x1, R33 ;  /* 0x000000010b217824 */ /* 0x000fe200078e0221 */
[----:B-----5:R-:W-:Y:S01]  /*2490*/  SHF.R.S32.HI R11, RZ, 0x1f, R154 ;  /* 0x0000001fff0b7819 */ /* 0x020fe2000001149a */
[----:B------:R-:W-:-:S04]  /*24a0*/  IMAD.WIDE.U32 R30, R154, R4, R30 ;  /* 0x000000049a1e7225 */ /* 0x000fc800078e001e */
[----:B------:R-:W-:-:S04]  /*24b0*/  IMAD.WIDE.U32 R32, R154, R4, R32 ;  /* 0x000000049a207225 */ /* 0x000fc800078e0020 */
[----:B------:R-:W-:Y:S02]  /*24c0*/  IMAD.SHL.U32 R49, R4, 0x40, RZ ;  /* 0x0000004004317824 */ /* 0x000fe400078e00ff */
[----:B------:R-:W-:Y:S02]  /*24d0*/  IMAD.SHL.U32 R47, R6, 0x40, RZ ;  /* 0x00000040062f7824 */ /* 0x000fe400078e00ff */
[----:B------:R-:W-:Y:S01]  /*24e0*/  IMAD.SHL.U32 R56, R25, 0x2, RZ ;  /* 0x0000000219387824 */ /* 0x000fe200078e00ff */
[----:B----4-:R-:W-:Y:S02]  /*24f0*/  SHF.R.S32.HI R8, RZ, 0x1f, R3 ;  /* 0x0000001fff087819 */ /* 0x010fe40000011403 */
[----:B------:R-:W-:Y:S02]  /*2500*/  SEL R9, R3, RZ, !P0 ;  /* 0x000000ff03097207 */ /* 0x000fe40004000000 */
[----:B------:R-:W-:-:S03]  /*2510*/  SEL R8, R8, RZ, !P0 ;  /* 0x000000ff08087207 */ /* 0x000fc60004000000 */
[----:B------:R-:W-:-:S04]  /*2520*/  IMAD.WIDE.U32 R20, R9, UR4, R20 ;  /* 0x0000000409147c25 */ /* 0x000fc8000f8e0014 */
[----:B------:R-:W-:Y:S01]  /*2530*/  IMAD R10, R8, UR4, RZ ;  /* 0x00000004080a7c24 */ /* 0x000fe2000f8e02ff */
[----:B------:R-:W-:-:S03]  /*2540*/  IADD3 R3, P0, R20, R44, RZ ;  /* 0x0000002c14037210 */ /* 0x000fc60007f1e0ff */
[C---:B------:R-:W-:Y:S01]  /*2550*/  IMAD R43, R9.reuse, UR5, R10 ;  /* 0x00000005092b7c24 */ /* 0x040fe2000f8e020a */
[----:B------:R-:W-:Y:S02]  /*2560*/  ULDC.64 UR4, c[0x0][0x338] ;  /* 0x0000ce0000047ab9 */ /* 0x000fe40000000a00 */
[----:B------:R-:W-:Y:S02]  /*2570*/  IMAD R8, R8, UR4, RZ ;  /* 0x0000000408087c24 */ /* 0x000fe4000f8e02ff */
[C---:B------:R-:W-:Y:S01]  /*2580*/  IMAD.WIDE.U32 R28, R9.reuse, UR4, R28 ;  /* 0x00000004091c7c25 */ /* 0x040fe2000f8e001c */
[----:B------:R-:W-:Y:S02]  /*2590*/  ULDC UR4, c[0x0][0x2f4] ;  /* 0x0000bd0000047ab9 */ /* 0x000fe40000000800 */
[----:B------:R-:W-:Y:S01]  /*25a0*/  ISETP.GE.AND P4, PT, R16, UR4, PT ;  /* 0x0000000410007c0c */ /* 0x000fe2000bf86270 */
[----:B------:R-:W-:Y:S01]  /*25b0*/  IMAD R71, R9, UR5, R8 ;  /* 0x0000000509477c24 */ /* 0x000fe2000f8e0208 */
[----:B------:R-:W-:Y:S01]  /*25c0*/  SEL R9, R25, RZ, P2 ;  /* 0x000000ff19097207 */ /* 0x000fe20001000000 */
[----:B------:R-:W-:-:S02]  /*25d0*/  IMAD R8, R0, R52, RZ ;  /* 0x0000003400087224 */ /* 0x000fc400078e02ff */
[----:B------:R-:W-:Y:S02]  /*25e0*/  IMAD.IADD R43, R21, 0x1, R43 ;  /* 0x00000001152b7824 */ /* 0x000fe400078e022b */
[----:B------:R-:W-:Y:S02]  /*25f0*/  IMAD.IADD R9, R16, 0x1, R9 ;  /* 0x0000000110097824 */ /* 0x000fe400078e0209 */
[----:B------:R-:W-:Y:S01]  /*2600*/  IMAD R15, R23, R53, R8 ;  /* 0x00000035170f7224 */ /* 0x000fe200078e0208 */
[----:B------:R-:W-:Y:S01]  /*2610*/  IADD3.X R44, R43, R45, R14, P0, !PT ;  /* 0x0000002d2b2c7210 */ /* 0x000fe200007fe40e */
[----:B------:R-:W-:Y:S01]  /*2620*/  IMAD.IADD R71, R29, 0x1, R71 ;  /* 0x000000011d477824 */ /* 0x000fe200078e0247 */
[----:B------:R-:W-:Y:S01]  /*2630*/  SHF.R.S32.HI R8, RZ, 0x1f, R9 ;  /* 0x0000001fff087819 */ /* 0x000fe20000011409 */
[----:B------:R-:W-:Y:S01]  /*2640*/  IMAD.IADD R35, R35, 0x1, R15 ;  /* 0x0000000123237824 */ /* 0x000fe200078e020f */
[----:B------:R-:W-:Y:S01]  /*2650*/  IADD3 R38, P0, R23, R38, RZ ;  /* 0x0000002617267210 */ /* 0x000fe20007f1e0ff */
[----:B------:R-:W-:Y:S01]  /*2660*/  IMAD.IADD R37, R15, 0x1, R37 ;  /* 0x000000010f257824 */ /* 0x000fe200078e0225 */
[----:B------:R-:W-:Y:S01]  /*2670*/  LEA.HI R45, R8, R9, RZ, 0x3 ;  /* 0x00000009082d7211 */ /* 0x000fe200078f18ff */
[----:B------:R-:W-:-:S02]  /*2680*/  IMAD R8, R11, R4, RZ ;  /* 0x000000040b087224 */ /* 0x000fc400078e02ff */
[----:B------:R-:W-:Y:S01]  /*2690*/  IMAD R11, R11, R52, RZ ;  /* 0x000000340b0b7224 */ /* 0x000fe200078e02ff */
[----:B------:R-:W-:Y:S01]  /*26a0*/  LOP3.LUT R60, R45, 0xfffffff8, RZ, 0xc0, !PT ;  /* 0xfffffff82d3c7812 */ /* 0x000fe200078ec0ff */
[----:B------:R-:W-:Y:S01]  /*26b0*/  IMAD R59, R154, R5, R8 ;  /* 0x000000059a3b7224 */ /* 0x000fe200078e0208 */
[----:B------:R-:W-:Y:S01]  /*26c0*/  LOP3.LUT R5, R50, 0x18, R16, 0xf8, !PT ;  /* 0x0000001832057812 */ /* 0x000fe200078ef810 */
[----:B------:R-:W-:Y:S01]  /*26d0*/  IMAD R11, R154, R53, R11 ;  /* 0x000000359a0b7224 */ /* 0x000fe200078e020b */
[----:B------:R-:W-:Y:S01]  /*26e0*/  SHF.R.S32.HI R63, RZ, 0x1f, R60 ;  /* 0x0000001fff3f7819 */ /* 0x000fe2000001143c */
[----:B------:R-:W-:Y:S01]  /*26f0*/  VIADD R53, R16, 0x20 ;  /* 0x0000002010357836 */ /* 0x000fe20000000000 */
[----:B------:R-:W-:Y:S01]  /*2700*/  LOP3.LUT R4, R5, R54, RZ, 0x3c, !PT ;  /* 0x0000003605047212 */ /* 0x000fe200078e3cff */
[-C--:B------:R-:W-:Y:S01]  /*2710*/  IMAD.WIDE.U32 R34, R154, R52.reuse, R34 ;  /* 0x000000349a227225 */ /* 0x080fe200078e0022 */
[----:B------:R-:W-:Y:S02]  /*2720*/  LOP3.LUT R5, R50, 0x38, R45, 0xf8, !PT ;  /* 0x0000003832057812 */ /* 0x000fe400078ef82d */
[----:B------:R-:W-:Y:S01]  /*2730*/  ISETP.GE.AND P3, PT, R53, UR4, PT ;  /* 0x0000000435007c0c */ /* 0x000fe2000bf66270 */
[----:B------:R-:W-:Y:S01]  /*2740*/  IMAD.WIDE.U32 R36, R154, R52, R36 ;  /* 0x000000349a247225 */ /* 0x000fe200078e0024 */
[----:B------:R-:W-:-:S03]  /*2750*/  LOP3.LUT R70, R5, R54, RZ, 0x3c, !PT ;  /* 0x0000003605467212 */ /* 0x000fc600078e3cff */
[----:B------:R-:W-:Y:S02]  /*2760*/  IMAD.IADD R58, R31, 0x1, R59 ;  /* 0x000000011f3a7824 */ /* 0x000fe400078e023b */
[----:B------:R-:W-:Y:S02]  /*2770*/  IMAD.SHL.U32 R52, R52, 0x40, RZ ;  /* 0x0000004034347824 */ /* 0x000fe400078e00ff */
[----:B------:R-:W-:Y:S02]  /*2780*/  IMAD.X R39, R13, 0x1, R0, P0 ;  /* 0x000000010d277824 */ /* 0x000fe400000e0600 */
[----:B------:R-:W-:Y:S02]  /*2790*/  IMAD R57, R193, 0x200, R4 ;  /* 0x00000200c1397824 */ /* 0x000fe400078e0204 */
[----:B------:R-:W-:Y:S02]  /*27a0*/  IMAD.IADD R59, R59, 0x1, R33 ;  /* 0x000000013b3b7824 */ /* 0x000fe400078e0221 */
[----:B------:R-:W-:-:S02]  /*27b0*/  IMAD.IADD R61, R35, 0x1, R11 ;  /* 0x00000001233d7824 */ /* 0x000fc400078e020b */
[----:B------:R-:W-:Y:S02]  /*27c0*/  IMAD.IADD R62, R11, 0x1, R37 ;  /* 0x000000010b3e7824 */ /* 0x000fe400078e0225 */
[----:B------:R-:W-:-:S07]  /*27d0*/  IMAD R70, R193, 0x200, R70 ;  /* 0x00000200c1467824 */ /* 0x000fce00078e0246 */
.L_x_3676:
[----:B0---4-:R-:W0:Y:S01]  /*27e0*/  LDC R27, c[0x0][0x3f4] ;  /* 0x0000fd00ff1b7b82 */ /* 0x011e220000000800 */
[----:B------:R-:W-:Y:S01]  /*27f0*/  VIADD R40, R40, 0xffffffff ;  /* 0xffffffff28287836 */ /* 0x000fe20000000000 */
[----:B------:R-:W-:Y:S05]  /*2800*/  YIELD ;  /* 0x0000000000007946 */ /* 0x000fea0003800000 */
[----:B------:R-:W-:Y:S01]  /*2810*/  SHF.R.S32.HI R67, RZ, 0x1f, R40 ;  /* 0x0000001fff437819 */ /* 0x000fe20000011428 */
[----:B------:R-:W1:Y:S01]  /*2820*/  LDC.64 R64, c[0x0][0x2e8] ;  /* 0x0000ba00ff407b82 */ /* 0x000e620000000a00 */
[-C--:B------:R-:W-:Y:S01]  /*2830*/  IMAD R4, R46, R40.reuse, RZ ;  /* 0x000000282e047224 */ /* 0x080fe200078e02ff */
[----:B------:R-:W-:Y:S01]  /*2840*/  BSSY B0, `(.L_x_3647) ;  /* 0x000017e000007945 */ /* 0x000fe20003800000 */
[----:B---3--:R-:W-:Y:S01]  /*2850*/  IMAD.WIDE.U32 R14, R47, R40, RZ ;  /* 0x000000282f0e7225 */ /* 0x008fe200078e00ff */
[----:B------:R-:W-:-:S03]  /*2860*/  ISETP.GT.AND P2, PT, R40, R41, PT ;  /* 0x000000292800720c */ /* 0x000fc60003f44270 */
[----:B------:R-:W-:Y:S01]  /*2870*/  IMAD R5, R67, R47, R4 ;  /* 0x0000002f43057224 */ /* 0x000fe200078e0204 */
[----:B------:R-:W-:Y:S01]  /*2880*/  IADD3 R4, P0, R3, R14, RZ ;  /* 0x0000000e03047210 */ /* 0x000fe20007f1e0ff */
[----:B------:R-:W-:Y:S02]  /*2890*/  IMAD.SHL.U32 R26, R19, 0x1000, RZ ;  /* 0x00001000131a7824 */ /* 0x000fe400078e00ff */
[----:B------:R-:W-:Y:S02]  /*28a0*/  IMAD.IADD R25, R15, 0x1, R5 ;  /* 0x000000010f197824 */ /* 0x000fe400078e0205 */
[----:B------:R-:W-:Y:S02]  /*28b0*/  IMAD.IADD R5, R57, 0x1, R26 ;  /* 0x0000000139057824 */ /* 0x000fe400078e021a */
[----:B------:R-:W-:Y:S01]  /*28c0*/  IMAD.X R6, R25, 0x1, R44, P0 ;  /* 0x0000000119067824 */ /* 0x000fe200000e062c */
[----:B0-----:R-:W-:Y:S01]  /*28d0*/  ISETP.GE.AND P0, PT, R27, 0x1, PT ;  /* 0x000000011b00780c */ /* 0x001fe20003f06270 */
[----:B------:R-:W-:Y:S01]  /*28e0*/  IMAD R66, R5, 0x2, R2 ;  /* 0x0000000205427824 */ /* 0x000fe200078e0202 */
[----:B-1----:R-:W-:-:S04]  /*28f0*/  LEA R12, P1, R4, R64, 0x1 ;  /* 0x00000040040c7211 */ /* 0x002fc800078208ff */
[----:B------:R-:W-:-:S07]  /*2900*/  LEA.HI.X R13, R4, R65, R6, 0x1, P1 ;  /* 0x00000041040d7211 */ /* 0x000fce00008f0c06 */
[----:B------:R-:W-:Y:S05]  /*2910*/  @!P0 BRA `(.L_x_3648) ;  /* 0x00000014005c8947 */ /* 0x000fea0003800000 */
[----:B------:R-:W-:Y:S01]  /*2920*/  ULDC.U8 UR4, c[0x0][0x410] ;  /* 0x0001040000047ab9 */ /* 0x000fe20000000000 */
[-C--:B------:R-:W-:Y:S01]  /*2930*/  IMAD R6, R48, R40.reuse, RZ ;  /* 0x0000002830067224 */ /* 0x080fe200078e02ff */
[----:B------:R-:W-:Y:S01]  /*2940*/  ISETP.NE.AND P0, PT, RZ, UR4, PT ;  /* 0x00000004ff007c0c */ /* 0x000fe2000bf05270 */
[----:B------:R-:W-:-:S04]  /*2950*/  IMAD.WIDE.U32 R4, R49, R40, RZ ;  /* 0x0000002831047225 */ /* 0x000fc800078e00ff */
[----:B------:R-:W-:-:S04]  /*2960*/  IMAD R7, R67, R49, R6 ;  /* 0x0000003143077224 */ /* 0x000fc800078e0206 */
[----:B------:R-:W-:-:S04]  /*2970*/  IMAD.IADD R68, R5, 0x1, R7 ;  /* 0x0000000105447824 */ /* 0x000fc800078e0207 */
[----:B------:R-:W-:Y:S05]  /*2980*/  @!P0 BRA `(.L_x_3649) ;  /* 0x00000008007c8947 */ /* 0x000fea0003800000 */
[----:B------:R-:W-:Y:S01]  /*2990*/  IMAD R6, R40, -0x40, R42 ;  /* 0xffffffc028067824 */ /* 0x000fe200078e022a */
[----:B------:R-:W-:Y:S01]  /*29a0*/  BSSY B1, `(.L_x_3650) ;  /* 0x000001e000017945 */ /* 0x000fe20003800000 */
[----:B------:R-:W-:Y:S02]  /*29b0*/  CS2R R8, SRZ ;  /* 0x0000000000087805 */ /* 0x000fe4000001ff00 */
[----:B------:R-:W-:Y:S02]  /*29c0*/  CS2R R14, SRZ ;  /* 0x00000000000e7805 */ /* 0x000fe4000001ff00 */
[----:B------:R-:W-:Y:S02]  /*29d0*/  CS2R R10, SRZ ;  /* 0x00000000000a7805 */ /* 0x000fe4000001ff00 */
[----:B------:R-:W-:Y:S02]  /*29e0*/  VIMNMX R6, R6, 0x40, PT ;  /* 0x0000004006067848 */ /* 0x000fe40003fe0100 */
[----:B------:R-:W-:-:S02]  /*29f0*/  CS2R R24, SRZ ;  /* 0x0000000000187805 */ /* 0x000fc4000001ff00 */
[----:B------:R-:W-:-:S13]  /*2a00*/  ISETP.GE.AND P1, PT, R23, R6, PT ;  /* 0x000000061700720c */ /* 0x000fda0003f26270 */
[----:B------:R-:W-:Y:S05]  /*2a10*/  @P1 BRA `(.L_x_3651) ;  /* 0x0000000000581947 */ /* 0x000fea0003800000 */
[----:B------:R-:W-:Y:S01]  /*2a20*/  IMAD R7, R51, R40, RZ ;  /* 0x0000002833077224 */ /* 0x000fe200078e02ff */
[----:B------:R-:W-:Y:S01]  /*2a30*/  IADD3 R8, P0, R30, R4, RZ ;  /* 0x000000041e087210 */ /* 0x000fe20007f1e0ff */
[----:B------:R-:W-:Y:S01]  /*2a40*/  IMAD.MOV.U32 R4, RZ, RZ, R34 ;  /* 0x000000ffff047224 */ /* 0x000fe200078e0022 */
[----:B------:R-:W-:Y:S01]  /*2a50*/  ULDC.64 UR6, c[0x0][0x400] ;  /* 0x0001000000067ab9 */ /* 0x000fe20000000a00 */
[----:B------:R-:W-:Y:S01]  /*2a60*/  IMAD.MOV.U32 R5, RZ, RZ, R61 ;  /* 0x000000ffff057224 */ /* 0x000fe200078e003d */
[----:B------:R-:W-:Y:S01]  /*2a70*/  ULDC.64 UR4, c[0x0][0x3e8] ;  /* 0x0000fa0000047ab9 */ /* 0x000fe20000000a00 */
[-C--:B------:R-:W-:Y:S02]  /*2a80*/  IMAD R11, R67, R52.reuse, R7 ;  /* 0x00000034430b7224 */ /* 0x080fe400078e0207 */
[----:B------:R-:W-:-:S04]  /*2a90*/  IMAD.WIDE.U32 R6, R40, R52, R4 ;  /* 0x0000003428067225 */ /* 0x000fc800078e0004 */
[----:B------:R-:W-:Y:S01]  /*2aa0*/  IMAD.X R9, R68, 0x1, R58, P0 ;  /* 0x0000000144097824 */ /* 0x000fe200000e063a */
[----:B------:R-:W-:Y:S01]  /*2ab0*/  LEA R4, P0, R6, UR6, 0x1 ;  /* 0x0000000606047c11 */ /* 0x000fe2000f8008ff */
[----:B------:R-:W-:-:S05]  /*2ac0*/  IMAD.IADD R5, R7, 0x1, R11 ;  /* 0x0000000107057824 */ /* 0x000fca00078e020b */
        /* <DEDUP_REMOVED lines=11> */
.L_x_3651:
[----:B------:R-:W-:Y:S05]  /*2b80*/  BSYNC B1 ;  /* 0x0000000000017941 */ /* 0x000fea0003800000 */
.L_x_3650:
[----:B------:R-:W-:Y:S01]  /*2b90*/  UISETP.NE.AND UP0, UPT, UR37, 0x3, UPT ;  /* 0x000000032500788c */ /* 0x000fe2000bf05270 */
[----:B0----5:R-:W-:Y:S02]  /*2ba0*/  IMAD.MOV.U32 R4, RZ, RZ, R8 ;  /* 0x000000ffff047224 */ /* 0x021fe400078e0008 */
[----:B------:R-:W-:Y:S02]  /*2bb0*/  IMAD.MOV.U32 R5, RZ, RZ, R9 ;  /* 0x000000ffff057224 */ /* 0x000fe400078e0009 */
[----:B------:R-:W-:Y:S01]  /*2bc0*/  IMAD.MOV.U32 R6, RZ, RZ, R14 ;  /* 0x000000ffff067224 */ /* 0x000fe200078e000e */
[----:B------:R-:W-:Y:S01]  /*2bd0*/  PLOP3.LUT P0, PT, PT, PT, UP0, 0x80, 0x0 ;  /* 0x000000000000781c */ /* 0x000fe20003f0f008 */
[----:B------:R-:W-:Y:S01]  /*2be0*/  IMAD.MOV.U32 R7, RZ, RZ, R25 ;  /* 0x000000ffff077224 */ /* 0x000fe200078e0019 */
[----:B------:R-:W-:Y:S01]  /*2bf0*/  PRMT R77, R4, 0x5410, R5 ;  /* 0x00005410044d7816 */ /* 0x000fe20000000005 */
[----:B------:R-:W-:Y:S02]  /*2c00*/  IMAD.MOV.U32 R4, RZ, RZ, R15 ;  /* 0x000000ffff047224 */ /* 0x000fe400078e000f */
[----:B------:R-:W-:-:S03]  /*2c10*/  IMAD.MOV.U32 R5, RZ, RZ, R11 ;  /* 0x000000ffff057224 */ /* 0x000fc600078e000b */
[----:B------:R-:W-:Y:S01]  /*2c20*/  PRMT R69, R6, 0x5410, R4 ;  /* 0x0000541006457816 */ /* 0x000fe20000000004 */
[----:B------:R-:W-:Y:S02]  /*2c30*/  IMAD.MOV.U32 R4, RZ, RZ, R10 ;  /* 0x000000ffff047224 */ /* 0x000fe400078e000a */
[----:B------:R-:W-:-:S03]  /*2c40*/  IMAD.MOV.U32 R6, RZ, RZ, R24 ;  /* 0x000000ffff067224 */ /* 0x000fc600078e0018 */
[----:B------:R-:W-:Y:S02]  /*2c50*/  PRMT R78, R4, 0x5410, R5 ;  /* 0x00005410044e7816 */ /* 0x000fe40000000005 */
[----:B------:R-:W-:Y:S01]  /*2c60*/  PRMT R79, R6, 0x5410, R7 ;  /* 0x00005410064f7816 */ /* 0x000fe20000000007 */
[----:B------:R-:W-:Y:S06]  /*2c70*/  @!P0 BRA `(.L_x_3652) ;  /* 0x0000000000048947 */ /* 0x000fec0003800000 */
[----:B------:R-:W-:Y:S01]  /*2c80*/  BPT.TRAP 0x1 ;  /* 0x000000040000795c */ /* 0x000fe20000300000 */
.L_x_3652:
[----:B------:R-:W-:Y:S01]  /*2c90*/  IMAD R73, R19, 0x8, R2 ;  /* 0x0000000813497824 */ /* 0x000fe200078e0202 */
[----:B------:R-:W-:Y:S01]  /*2ca0*/  SHF.L.U32 R74, R186, 0x1f, RZ ;  /* 0x0000001fba4a7819 */ /* 0x000fe200000006ff */
[----:B------:R-:W-:Y:S03]  /*2cb0*/  BSSY B1, `(.L_x_3653) ;  /* 0x0000003000017945 */ /* 0x000fe60003800000 */
[----:B------:R-:W0:Y:S02]  /*2cc0*/  SYNCS.PHASECHK.TRANS64.TRYWAIT P5, [R73+URZ+0x28c90], R74 ;  /* 0x028c904a490075a7 */ /* 0x000e2400080a017f */
[----:B0-----:R-:W-:Y:S05]  /*2cd0*/  @!P5 BRA `(.L_x_3654) ;  /* 0x0000017c005cd947 */ /* 0x001fea0003800000 */
.L_x_3949:
[----:B------:R-:W-:Y:S05]  /*2ce0*/  BSYNC B1 ;  /* 0x0000000000017941 */ /* 0x000fea0003800000 */
.L_x_3653:
[----:B------:R-:W-:Y:S05]  /*2cf0*/  @P1 BRA `(.L_x_3655) ;  /* 0x0000001000c81947 */ /* 0x000fea0003800000 */
[----:B------:R-:W-:Y:S04]  /*2d00*/  BSSY B1, `(.L_x_3656) ;  /* 0x0000031000017945 */ /* 0x000fe80003800000 */
[----:B------:R-:W-:Y:S05]  /*2d10*/  @P4 BRA `(.L_x_3657) ;  /* 0x0000000000bc4947 */ /* 0x000fea0003800000 */
[----:B------:R1:W2:Y:S01]  /*2d20*/  LDS.128 R4, [R66+0x22400] ;  /* 0x0224000042047984 */ /* 0x0002a20000000c00 */
        /* <DEDUP_REMOVED lines=15> */
[----:B------:R-:W-:Y:S02]  /*2e20*/  HADD2.F32 R7, -RZ, R7.H0_H0 ;  /* 0x20000007ff077230 */ /* 0x000fe40000004100 */
[----:B------:R-:W-:Y:S01]  /*2e30*/  FMUL.FTZ R25, R5, R25 ;  /* 0x0000001905197220 */ /* 0x000fe20000410000 */
[----:B------:R-:W-:Y:S02]  /*2e40*/  HADD2.F32 R64, -RZ, R64.H0_H0 ;  /* 0x20000040ff407230 */ /* 0x000fe40000004100 */
[----:B------:R-:W-:Y:S01]  /*2e50*/  FMUL.FTZ R76, R15, R66 ;  /* 0x000000420f4c7220 */ /* 0x000fe20000410000 */
[----:B------:R-:W-:Y:S01]  /*2e60*/  FFMA.FTZ R68, R5, R24, -R68 ;  /* 0x0000001805447223 */ /* 0x000fe20000010844 */
[----:B------:R-:W-:Y:S01]  /*2e70*/  FMUL.FTZ R66, R7, R66 ;  /* 0x0000004207427220 */ /* 0x000fe20000410000 */
[----:B------:R-:W-:Y:S01]  /*2e80*/  FFMA.FTZ R67, R6, R24, R25 ;  /* 0x0000001806437223 */ /* 0x000fe20000010019 */
[----:B------:R-:W-:-:S02]  /*2e90*/  HADD2.F32 R24, -RZ, R79.H0_H0 ;  /* 0x2000004fff187230 */ /* 0x000fc40000004100 */
[-C--:B------:R-:W-:Y:S01]  /*2ea0*/  FFMA.FTZ R76, R7, R64.reuse, -R76 ;  /* 0x00000040074c7223 */ /* 0x080fe2000001084c */
[----:B------:R-:W-:Y:S02]  /*2eb0*/  HADD2.F32 R25, -RZ, R79.H1_H1 ;  /* 0x3000004fff197230 */ /* 0x000fe40000004100 */
[----:B------:R-:W-:Y:S01]  /*2ec0*/  FFMA.FTZ R75, R15, R64, R66 ;  /* 0x000000400f4b7223 */ /* 0x000fe20000010042 */
[----:B------:R-:W-:Y:S02]  /*2ed0*/  HADD2.F32 R5, -RZ, R4.H1_H1 ;  /* 0x30000004ff057230 */ /* 0x000fe40000004100 */
[----:B------:R-:W-:Y:S02]  /*2ee0*/  HADD2.F32 R6, -RZ, R14.H1_H1 ;  /* 0x3000000eff067230 */ /* 0x000fe40000004100 */
[----:B------:R-:W-:Y:S02]  /*2ef0*/  HADD2.F32 R4, -RZ, R4.H0_H0 ;  /* 0x20000004ff047230 */ /* 0x000fe40000004100 */
[----:B------:R-:W-:Y:S01]  /*2f00*/  FMUL.FTZ R65, R5, R24 ;  /* 0x0000001805417220 */ /* 0x000fe20000410000 */
[----:B------:R-:W-:-:S02]  /*2f10*/  HADD2.F32 R14, -RZ, R14.H0_H0 ;  /* 0x2000000eff0e7230 */ /* 0x000fc40000004100 */
[--C-:B------:R-:W-:Y:S02]  /*2f20*/  HADD2.F32 R7, -RZ, R69.reuse.H0_H0 ;  /* 0x20000045ff077230 */ /* 0x100fe40000004100 */
[----:B------:R-:W-:Y:S01]  /*2f30*/  FMUL.FTZ R24, R4, R24 ;  /* 0x0000001804187220 */ /* 0x000fe20000410000 */
[----:B------:R-:W-:Y:S02]  /*2f40*/  HADD2.F32 R15, -RZ, R69.H1_H1 ;  /* 0x30000045ff0f7230 */ /* 0x000fe40000004100 */
[-C--:B------:R-:W-:Y:S01]  /*2f50*/  FMUL.FTZ R69, R6, R25.reuse ;  /* 0x0000001906457220 */ /* 0x080fe20000410000 */
        /* <DEDUP_REMOVED lines=9> */
.L_x_3659:
[----:B------:R-:W-:Y:S05]  /*2ff0*/  BSYNC B2 ;  /* 0x0000000000027941 */ /* 0x000fea0003800000 */
.L_x_3658:
[----:B--2---:R1:W-:Y:S02]  /*3000*/  STG.E.128 desc[UR42][R12.64], R4 ;  /* 0x000000040c007986 */ /* 0x0043e4000c101d2a */
.L_x_3657:
[----:B------:R-:W-:Y:S05]  /*3010*/  BSYNC B1 ;  /* 0x0000000000017941 */ /* 0x000fea0003800000 */
.L_x_3656:
[----:B------:R-:W-:Y:S05]  /*3020*/  @P3 BRA `(.L_x_3655) ;  /* 0x0000000c00fc3947 */ /* 0x000fea0003800000 */
[----:B-1----:R-:W-:Y:S01]  /*3030*/  IMAD.MOV.U32 R5, RZ, RZ, 0x20 ;  /* 0x00000020ff057424 */ /* 0x002fe200078e00ff */
[----:B------:R-:W-:Y:S01]  /*3040*/  LOP3.LUT P5, RZ, R188, 0x4, RZ, 0xc0, !PT ;  /* 0x00000004bcff7812 */ /* 0x000fe200078ac0ff */
[----:B------:R-:W-:Y:S03]  /*3050*/  BSSY B1, `(.L_x_3660) ;  /* 0x0000030000017945 */ /* 0x000fe60003800000 */
[----:B------:R-:W-:Y:S02]  /*3060*/  SEL R5, R5, 0xffffffe0, !P5 ;  /* 0xffffffe005057807 */ /* 0x000fe40006800000 */
[----:B------:R-:W-:Y:S02]  /*3070*/  ISETP.GE.AND P5, PT, R189, R27, PT ;  /* 0x0000001bbd00720c */ /* 0x000fe40003fa6270 */
[----:B------:R-:W-:-:S05]  /*3080*/  IADD3 R5, R5, R57, R26 ;  /* 0x0000003905057210 */ /* 0x000fca0007ffe01a */
[----:B------:R-:W-:-:S06]  /*3090*/  IMAD R4, R5, 0x2, R2 ;  /* 0x0000000205047824 */ /* 0x000fcc00078e0202 */
[----:B------:R-:W1:Y:S01]  /*30a0*/  LDS.128 R4, [R4+0x22400] ;  /* 0x0224000004047984 */ /* 0x000e620000000c00 */
[----:B------:R-:W-:Y:S05]  /*30b0*/  @P5 BRA `(.L_x_3661) ;  /* 0x0000000000a45947 */ /* 0x000fea0003800000 */
[--C-:B------:R-:W-:Y:S01]  /*30c0*/  SHF.R.U64 R15, R8, 0x10, R9.reuse ;  /* 0x00000010080f7819 */ /* 0x100fe20000001209 */
[----:B-1----:R-:W-:Y:S01]  /*30d0*/  IMAD.MOV.U32 R8, RZ, RZ, R6 ;  /* 0x000000ffff087224 */ /* 0x002fe200078e0006 */
        /* <DEDUP_REMOVED lines=14> */
[-C--:B------:R-:W-:Y:S01]  /*31c0*/  FFMA.FTZ R26, R5, R10.reuse, -R26 ;  /* 0x0000000a051a7223 */ /* 0x080fe2000001081a */
[----:B------:R-:W-:Y:S01]  /*31d0*/  FFMA.FTZ R25, R6, R10, R11 ;  /* 0x0000000a06197223 */ /* 0x000fe2000001000b */
[----:B------:R-:W-:Y:S01]  /*31e0*/  FMUL.FTZ R24, R7, R24 ;  /* 0x0000001807187220 */ /* 0x000fe20000410000 */
        /* <DEDUP_REMOVED lines=22> */
.L_x_3661:
[----:B------:R-:W-:Y:S05]  /*3350*/  BSYNC B1 ;  /* 0x0000000000017941 */ /* 0x000fea0003800000 */
.L_x_3660:
[----:B-1----:R2:W-:Y:S01]  /*3360*/  STG.E.128 desc[UR42][R12.64+0x40], R4 ;  /* 0x000040040c007986 */ /* 0x0025e2000c101d2a */
[----:B------:R-:W-:Y:S05]  /*3370*/  BRA `(.L_x_3655) ;  /* 0x0000000c00287947 */ /* 0x000fea0003800000 */
.L_x_3649:
[----:B------:R-:W-:-:S05]  /*3380*/  IMAD R5, R40, -0x40, R42 ;  /* 0xffffffc028057824 */ /* 0x000fca00078e022a */
[----:B------:R-:W-:-:S04]  /*3390*/  VIMNMX R6, R5, 0x40, PT ;  /* 0x0000004005067848 */ /* 0x000fc80003fe0100 */
[----:B------:R-:W-:Y:S02]  /*33a0*/  ISETP.GE.AND P1, PT, R23, R6, PT ;  /* 0x000000061700720c */ /* 0x000fe40003f26270 */
[----:B------:R-:W-:Y:S02]  /*33b0*/  CS2R R6, SRZ ;  /* 0x0000000000067805 */ /* 0x000fe4000001ff00 */
[----:B------:R-:W-:-:S13]  /*33c0*/  ISETP.GE.OR P0, PT, R16, R27, P1 ;  /* 0x0000001b1000720c */ /* 0x000fda0000f06670 */
[----:B------:R-:W0:Y:S01]  /*33d0*/  @!P0 LDC.64 R8, c[0x0][0x3e8] ;  /* 0x0000fa00ff088b82 */ /* 0x000e220000000a00 */
[----:B------:R-:W-:-:S05]  /*33e0*/  @!P0 IADD3 R4, P5, R32, R4, RZ ;  /* 0x0000000420048210 */ /* 0x000fca0007fbe0ff */
[----:B------:R-:W-:Y:S02]  /*33f0*/  @!P0 IMAD.X R5, R68, 0x1, R59, P5 ;  /* 0x0000000144058824 */ /* 0x000fe400028e063b */
[----:B------:R-:W1:Y:S01]  /*3400*/  @!P0 LDC.64 R12, c[0x0][0x400] ;  /* 0x00010000ff0c8b82 */ /* 0x000e620000000a00 */
[----:B0-----:R-:W-:-:S04]  /*3410*/  @!P0 LEA R8, P5, R4, R8, 0x1 ;  /* 0x0000000804088211 */ /* 0x001fc800078a08ff */
[----:B------:R-:W-:Y:S01]  /*3420*/  @!P0 LEA.HI.X R9, R4, R9, R5, 0x1, P5 ;  /* 0x0000000904098211 */ /* 0x000fe200028f0c05 */
[----:B------:R-:W-:Y:S02]  /*3430*/  @!P0 IMAD R4, R51, R40, RZ ;  /* 0x0000002833048224 */ /* 0x000fe400078e02ff */
[----:B------:R-:W-:Y:S02]  /*3440*/  @!P0 IMAD.MOV.U32 R5, RZ, RZ, R62 ;  /* 0x000000ffff058224 */ /* 0x000fe400078e003e */
[----:B------:R-:W-:Y:S02]  /*3450*/  @!P0 IMAD R67, R67, R52, R4 ;  /* 0x0000003443438224 */ /* 0x000fe400078e0204 */
[----:B------:R-:W-:-:S04]  /*3460*/  @!P0 IMAD.MOV.U32 R4, RZ, RZ, R36 ;  /* 0x000000ffff048224 */ /* 0x000fc800078e0024 */
[----:B------:R-:W-:-:S04]  /*3470*/  @!P0 IMAD.WIDE.U32 R4, R40, R52, R4 ;  /* 0x0000003428048225 */ /* 0x000fc800078e0004 */
[----:B------:R-:W-:Y:S01]  /*3480*/  @!P0 IMAD.IADD R5, R67, 0x1, R5 ;  /* 0x0000000143058824 */ /* 0x000fe200078e0205 */
[----:B-1----:R-:W-:-:S04]  /*3490*/  @!P0 LEA R12, P5, R4, R12, 0x1 ;  /* 0x0000000c040c8211 */ /* 0x002fc800078a08ff */
[----:B------:R-:W-:Y:S02]  /*34a0*/  @!P0 LEA.HI.X R13, R4, R13, R5, 0x1, P5 ;  /* 0x0000000d040d8211 */ /* 0x000fe400028f0c05 */
[----:B------:R-:W-:Y:S02]  /*34b0*/  CS2R R4, SRZ ;  /* 0x0000000000047805 */ /* 0x000fe4000001ff00 */
[----:B------:R-:W-:-:S04]  /*34c0*/  CS2R R10, SRZ ;  /* 0x00000000000a7805 */ /* 0x000fc8000001ff00 */
[----:B------:R0:W2:Y:S02]  /*34d0*/  @!P0 LDG.E.128 R4, desc[UR42][R8.64] ;  /* 0x0000002a08048981 */ /* 0x0000a4000c1e1d00 */
[----:B0-----:R-:W-:-:S06]  /*34e0*/  CS2R R8, SRZ ;  /* 0x0000000000087805 */ /* 0x001fcc000001ff00 */
[----:B------:R-:W3:Y:S01]  /*34f0*/  @!P0 LDG.E.128 R8, desc[UR42][R12.64] ;  /* 0x0000002a0c088981 */ /* 0x000ee2000c1e1d00 */
[----:B------:R-:W-:Y:S01]  /*3500*/  UISETP.NE.AND UP0, UPT, UR37, 0x3, UPT ;  /* 0x000000032500788c */ /* 0x000fe2000bf05270 */
[----:B------:R-:W-:-:S04]  /*3510*/  ISETP.GE.AND P0, PT, R16, R27, PT ;  /* 0x0000001b1000720c */ /* 0x000fc80003f06270 */
[----:B------:R-:W-:Y:S02]  /*3520*/  P2R R68, PR, RZ, 0x1 ;  /* 0x00000001ff447803 */ /* 0x000fe40000000000 */
[----:B------:R-:W-:Y:S01]  /*3530*/  PLOP3.LUT P0, PT, PT, PT, UP0, 0x80, 0x0 ;  /* 0x000000000000781c */ /* 0x000fe20003f0f008 */
[----:B--2---:R-:W-:Y:S02]  /*3540*/  IMAD.MOV.U32 R24, RZ, RZ, R4 ;  /* 0x000000ffff187224 */ /* 0x004fe400078e0004 */
[----:B------:R-:W-:Y:S02]  /*3550*/  IMAD.MOV.U32 R27, RZ, RZ, R5 ;  /* 0x000000ffff1b7224 */ /* 0x000fe400078e0005 */
[----:B------:R-:W-:Y:S02]  /*3560*/  IMAD.MOV.U32 R66, RZ, RZ, R6 ;  /* 0x000000ffff427224 */ /* 0x000fe400078e0006 */
[----:B------:R-:W-:Y:S01]  /*3570*/  IMAD.MOV.U32 R67, RZ, RZ, R7 ;  /* 0x000000ffff437224 */ /* 0x000fe200078e0007 */
[----:B------:R-:W-:-:S02]  /*3580*/  PRMT R80, R80, 0x5410, R27 ;  /* 0x0000541050507816 */ /* 0x000fc4000000001b */
[----:B------:R-:W-:Y:S02]  /*3590*/  PRMT R89, R24, 0x5410, R66 ;  /* 0x0000541018597816 */ /* 0x000fe40000000042 */
[----:B------:R-:W-:Y:S01]  /*35a0*/  PRMT R84, R84, 0x5410, R67 ;  /* 0x0000541054547816 */ /* 0x000fe20000000043 */
[----:B---3--:R-:W-:Y:S02]  /*35b0*/  IMAD.MOV.U32 R12, RZ, RZ, R8 ;  /* 0x000000ffff0c7224 */ /* 0x008fe400078e0008 */
[----:B------:R-:W-:Y:S02]  /*35c0*/  IMAD.MOV.U32 R13, RZ, RZ, R9 ;  /* 0x000000ffff0d7224 */ /* 0x000fe400078e0009 */
[----:B------:R-:W-:Y:S02]  /*35d0*/  IMAD.MOV.U32 R24, RZ, RZ, R10 ;  /* 0x000000ffff187224 */ /* 0x000fe400078e000a */
[----:B------:R-:W-:Y:S01]  /*35e0*/  IMAD.MOV.U32 R27, RZ, RZ, R11 ;  /* 0x000000ffff1b7224 */ /* 0x000fe200078e000b */
[----:B------:R-:W-:-:S02]  /*35f0*/  PRMT R80, R13, 0x7610, R80 ;  /* 0x000076100d507816 */ /* 0x000fc40000000050 */
[----:B------:R-:W-:Y:S02]  /*3600*/  PRMT R87, R12, 0x5410, R24 ;  /* 0x000054100c577816 */ /* 0x000fe40000000018 */
[----:B------:R-:W-:Y:S01]  /*3610*/  PRMT R84, R27, 0x7610, R84 ;  /* 0x000076101b547816 */ /* 0x000fe20000000054 */
[----:B------:R-:W-:Y:S06]  /*3620*/  @!P0 BRA `(.L_x_3662) ;  /* 0x0000000000048947 */ /* 0x000fec0003800000 */
[----:B------:R-:W-:Y:S01]  /*3630*/  BPT.TRAP 0x1 ;  /* 0x000000040000795c */ /* 0x000fe20000300000 */
.L_x_3662:
[----:B------:R-:W-:Y:S01]  /*3640*/  IMAD R73, R19, 0x8, R2 ;  /* 0x0000000813497824 */ /* 0x000fe200078e0202 */
[----:B------:R-:W-:Y:S01]  /*3650*/  SHF.L.U32 R74, R186, 0x1f, RZ ;  /* 0x0000001fba4a7819 */ /* 0x000fe200000006ff */
[----:B------:R-:W0:Y:S01]  /*3660*/  LDC R75, c[0x0][0x2f4] ;  /* 0x0000bd00ff4b7b82 */ /* 0x000e220000000800 */
[----:B------:R-:W-:Y:S02]  /*3670*/  BSSY B1, `(.L_x_3663) ;  /* 0x0000003000017945 */ /* 0x000fe40003800000 */
[----:B------:R-:W1:Y:S02]  /*3680*/  SYNCS.PHASECHK.TRANS64.TRYWAIT P5, [R73+URZ+0x28c90], R74 ;  /* 0x028c904a490075a7 */ /* 0x000e6400080a017f */
[----:B-1----:R-:W-:Y:S05]  /*3690*/  @!P5 BRA `(.L_x_3664) ;  /* 0x000001740000d947 */ /* 0x002fea0003800000 */
.L_x_3950:
[----:B------:R-:W-:Y:S05]  /*36a0*/  BSYNC B1 ;  /* 0x0000000000017941 */ /* 0x000fea0003800000 */
.L_x_3663:
[----:B0-----:R-:W-:Y:S01]  /*36b0*/  ISETP.GE.OR P5, PT, R16, R75, P1 ;  /* 0x0000004b1000720c */ /* 0x001fe20000fa6670 */
[----:B------:R-:W-:Y:S01]  /*36c0*/  ULDC.64 UR4, c[0x0][0x300] ;  /* 0x0000c00000047ab9 */ /* 0x000fe20000000a00 */
[----:B------:R-:W-:Y:S02]  /*36d0*/  IMAD.MOV.U32 R66, RZ, RZ, R14 ;  /* 0x000000ffff427224 */ /* 0x000fe400078e000e */
[----:B------:R-:W-:Y:S02]  /*36e0*/  IMAD R12, R0, UR4, RZ ;  /* 0x00000004000c7c24 */ /* 0x000fe4000f8e02ff */
[----:B------:R-:W-:Y:S02]  /*36f0*/  IMAD.MOV.U32 R67, RZ, RZ, R25 ;  /* 0x000000ffff437224 */ /* 0x000fe400078e0019 */
[C---:B------:R-:W-:Y:S02]  /*3700*/  IMAD R13, R23.reuse, UR5, R12 ;  /* 0x00000005170d7c24 */ /* 0x040fe4000f8e020c */
[----:B------:R-:W-:-:S03]  /*3710*/  IMAD.WIDE.U32 R66, R23, UR4, R66 ;  /* 0x0000000417427c25 */ /* 0x000fc6000f8e0042 */
[----:B------:R-:W-:Y:S05]  /*3720*/  @P5 BRA `(.L_x_3655) ;  /* 0x00000008003c5947 */ /* 0x000fea0003800000 */
[----:B------:R-:W-:Y:S01]  /*3730*/  IMAD.IADD R76, R13, 0x1, R67 ;  /* 0x000000010d4c7824 */ /* 0x000fe200078e0243 */
[----:B------:R-:W-:Y:S01]  /*3740*/  IADD3 R12, P5, P6, R20, R66, R60 ;  /* 0x00000042140c7210 */ /* 0x000fe20007ebe03c */
[----:B------:R-:W-:Y:S03]  /*3750*/  BSSY B1, `(.L_x_3665) ;  /* 0x0000069000017945 */ /* 0x000fe60003800000 */
[----:B------:R-:W-:Y:S02]  /*3760*/  IADD3.X R13, R43, R76, R63, P5, P6 ;  /* 0x0000004c2b0d7210 */ /* 0x000fe40002fec43f */
[----:B------:R-:W-:Y:S02]  /*3770*/  ISETP.NE.AND P6, PT, R68, RZ, PT ;  /* 0x000000ff4400720c */ /* 0x000fe40003fc5270 */
[----:B------:R-:W-:-:S04]  /*3780*/  LEA R68, P5, R12, R64, 0x1 ;  /* 0x000000400c447211 */ /* 0x000fc800078a08ff */
[----:B------:R-:W-:Y:S01]  /*3790*/  LEA.HI.X R69, R12, R65, R13, 0x1, P5 ;  /* 0x000000410c457211 */ /* 0x000fe200028f0c0d */
[----:B------:R-:W-:Y:S01]  /*37a0*/  IMAD.IADD R13, R75, 0x1, -R56 ;  /* 0x000000014b0d7824 */ /* 0x000fe200078e0a38 */
[----:B------:R-:W-:-:S04]  /*37b0*/  ISETP.NE.AND P5, PT, R72, RZ, PT ;  /* 0x000000ff4800720c */ /* 0x000fc80003fa5270 */
[----:B------:R-:W-:-:S04]  /*37c0*/  SEL R13, R56, R13, !P5 ;  /* 0x0000000d380d7207 */ /* 0x000fc80006800000 */
[----:B------:R-:W-:-:S04]  /*37d0*/  SHF.R.S32.HI R12, RZ, 0x1f, R13 ;  /* 0x0000001fff0c7819 */ /* 0x000fc8000001140d */
[----:B------:R-:W-:-:S04]  /*37e0*/  LEA.HI R12, R12, R13, RZ, 0x4 ;  /* 0x0000000d0c0c7211 */ /* 0x000fc800078f20ff */
[----:B------:R-:W-:-:S04]  /*37f0*/  SHF.R.S32.HI R12, RZ, 0x4, R12 ;  /* 0x00000004ff0c7819 */ /* 0x000fc8000001140c */
[----:B------:R-:W-:-:S05]  /*3800*/  LEA.HI.SX32 R12, R45, R12, 0x1d ;  /* 0x0000000c2d0c7211 */ /* 0x000fca00078feaff */
[----:B------:R-:W-:-:S05]  /*3810*/  IMAD.SHL.U32 R77, R12, 0x8, RZ ;  /* 0x000000080c4d7824 */ /* 0x000fca00078e00ff */
[----:B------:R-:W-:-:S04]  /*3820*/  LOP3.LUT R13, R50, 0x38, R77, 0xf8, !PT ;  /* 0x00000038320d7812 */ /* 0x000fc800078ef84d */
[----:B------:R-:W-:Y:S01]  /*3830*/  LOP3.LUT R12, R13, R54, RZ, 0x3c, !PT ;  /* 0x000000360d0c7212 */ /* 0x000fe200078e3cff */
[----:B------:R-:W-:-:S04]  /*3840*/  IMAD.IADD R13, R70, 0x1, R26 ;  /* 0x00000001460d7824 */ /* 0x000fc800078e021a */
[----:B------:R-:W-:Y:S02]  /*3850*/  IMAD R15, R193, 0x200, R12 ;  /* 0x00000200c10f7824 */ /* 0x000fe400078e020c */
[----:B------:R-:W-:Y:S02]  /*3860*/  IMAD R13, R13, 0x2, R2 ;  /* 0x000000020d0d7824 */ /* 0x000fe400078e0202 */
[----:B------:R-:W-:-:S04]  /*3870*/  IMAD.IADD R15, R26, 0x1, R15 ;  /* 0x000000011a0f7824 */ /* 0x000fc800078e020f */
[----:B------:R-:W-:Y:S02]  /*3880*/  IMAD R24, R15, 0x2, R2 ;  /* 0x000000020f187824 */ /* 0x000fe400078e0202 */
[----:B------:R-:W0:Y:S04]  /*3890*/  LDS.128 R12, [R13+0x22400] ;  /* 0x022400000d0c7984 */ /* 0x000e280000000c00 */
[----:B------:R-:W2:Y:S01]  /*38a0*/  LDS.128 R24, [R24+0x22400] ;  /* 0x0224000018187984 */ /* 0x000ea20000000c00 */
[----:B------:R-:W-:Y:S05]  /*38b0*/  @P6 BRA `(.L_x_3666) ;  /* 0x0000000400486947 */ /* 0x000fea0003800000 */
[--C-:B------:R-:W-:Y:S01]  /*38c0*/  SHF.R.U64 R79, R8, 0x10, R9.reuse ;  /* 0x00000010084f7819 */ /* 0x100fe20000001209 */
[----:B--2---:R-:W-:Y:S01]  /*38d0*/  HADD2.F32 R8, -RZ, R25.H1_H1 ;  /* 0x30000019ff087230 */ /* 0x004fe20000004100 */
[----:B------:R-:W-:Y:S02]  /*38e0*/  SHF.R.U32.HI R9, RZ, 0x10, R9 ;  /* 0x00000010ff097819 */ /* 0x000fe40000011609 */
[--C-:B------:R-:W-:Y:S01]  /*38f0*/  SHF.R.U64 R78, R4, 0x10, R5.reuse ;  /* 0x00000010044e7819 */ /* 0x100fe20000001205 */
[----:B------:R-:W-:Y:S01]  /*3900*/  HADD2.F32 R79, -RZ, R79.H0_H0 ;  /* 0x2000004fff4f7230 */ /* 0x000fe20000004100 */
[----:B------:R-:W-:Y:S02]  /*3910*/  SHF.R.U32.HI R82, RZ, 0x10, R5 ;  /* 0x00000010ff527819 */ /* 0x000fe40000011605 */
[--C-:B------:R-:W-:Y:S01]  /*3920*/  SHF.R.U64 R4, R6, 0x10, R7.reuse ;  /* 0x0000001006047819 */ /* 0x100fe20000001207 */
[----:B0-----:R-:W-:Y:S01]  /*3930*/  HADD2.F32 R6, -RZ, R13.H0_H0 ;  /* 0x2000000dff067230 */ /* 0x001fe20000004100 */
[----:B------:R-:W-:Y:S01]  /*3940*/  SHF.R.U32.HI R83, RZ, 0x10, R7 ;  /* 0x00000010ff537819 */ /* 0x000fe20000011607 */
[----:B------:R-:W-:Y:S01]  /*3950*/  HADD2.F32 R7, -RZ, R25.H0_H0 ;  /* 0x20000019ff077230 */ /* 0x000fe20000004100 */
[--C-:B------:R-:W-:Y:S01]  /*3960*/  SHF.R.U64 R5, R10, 0x10, R11.reuse ;  /* 0x000000100a057819 */ /* 0x100fe2000000120b */
[--C-:B------:R-:W-:Y:S01]  /*3970*/  HADD2.F32 R10, -RZ, R80.reuse.H1_H1 ;  /* 0x30000050ff0a7230 */ /* 0x100fe20000004100 */
[----:B------:R-:W-:Y:S01]  /*3980*/  SHF.R.U32.HI R81, RZ, 0x10, R11 ;  /* 0x00000010ff517819 */ /* 0x000fe2000001160b */
[----:B------:R-:W-:-:S02]  /*3990*/  HADD2.F32 R80, -RZ, R80.H0_H0 ;  /* 0x20000050ff507230 */ /* 0x000fc40000004100 */
[----:B------:R-:W-:Y:S02]  /*39a0*/  HADD2.F32 R25, -RZ, R9.H0_H0 ;  /* 0x20000009ff197230 */ /* 0x000fe40000004100 */
[----:B------:R-:W-:Y:S02]  /*39b0*/  HADD2.F32 R9, -RZ, R13.H1_H1 ;  /* 0x3000000dff097230 */ /* 0x000fe40000004100 */
[-C--:B------:R-:W-:Y:S01]  /*39c0*/  FMUL.FTZ R13, R7, R80.reuse ;  /* 0x00000050070d7220 */ /* 0x080fe20000410000 */
[----:B------:R-:W-:Y:S02]  /*39d0*/  HADD2.F32 R11, -RZ, R82.H0_H0 ;  /* 0x20000052ff0b7230 */ /* 0x000fe40000004100 */
[-C--:B------:R-:W-:Y:S01]  /*39e0*/  FMUL.FTZ R82, R8, R25.reuse ;  /* 0x0000001908527220 */ /* 0x080fe20000410000 */
[C---:B------:R-:W-:Y:S01]  /*39f0*/  FMUL.FTZ R80, R6.reuse, R80 ;  /* 0x0000005006507220 */ /* 0x040fe20000410000 */
[C---:B------:R-:W-:Y:S01]  /*3a00*/  FMUL.FTZ R25, R9.reuse, R25 ;  /* 0x0000001909197220 */ /* 0x040fe20000410000 */
[-C--:B------:R-:W-:Y:S01]  /*3a10*/  FFMA.FTZ R6, R6, R10.reuse, -R13 ;  /* 0x0000000a06067223 */ /* 0x080fe2000001080d */
[-C--:B------:R-:W-:Y:S01]  /*3a20*/  FFMA.FTZ R9, R9, R11.reuse, -R82 ;  /* 0x0000000b09097223 */ /* 0x080fe20000010852 */
[----:B------:R-:W-:Y:S01]  /*3a30*/  FFMA.FTZ R7, R7, R10, R80 ;  /* 0x0000000a07077223 */ /* 0x000fe20000010050 */
[----:B------:R-:W-:Y:S01]  /*3a40*/  FFMA.FTZ R8, R8, R11, R25 ;  /* 0x0000000b08087223 */ /* 0x000fe20000010019 */
[----:B------:R-:W-:-:S02]  /*3a50*/  HADD2.F32 R25, -RZ, R84.H0_H0 ;  /* 0x20000054ff197230 */ /* 0x000fc40000004100 */
[----:B------:R-:W-:Y:S02]  /*3a60*/  HADD2.F32 R11, -RZ, R27.H0_H0 ;  /* 0x2000001bff0b7230 */ /* 0x000fe40000004100 */
[----:B------:R-:W-:Y:S01]  /*3a70*/  HADD2.F32 R10, -RZ, R15.H0_H0 ;  /* 0x2000000fff0a7230 */ /* 0x000fe20000004100 */
[----:B------:R-:W-:Y:S01]  /*3a80*/  F2FP.F16.F32.PACK_AB R7, R8, R7 ;  /* 0x000000070807723e */ /* 0x000fe200000000ff */
[----:B------:R-:W-:Y:S02]  /*3a90*/  HADD2.F32 R27, -RZ, R27.H1_H1 ;  /* 0x3000001bff1b7230 */ /* 0x000fe40000004100 */
[----:B------:R-:W-:Y:S02]  /*3aa0*/  HADD2.F32 R82, -RZ, R81.H0_H0 ;  /* 0x20000051ff527230 */ /* 0x000fe40000004100 */
[----:B------:R-:W-:Y:S01]  /*3ab0*/  FMUL.FTZ R81, R11, R25 ;  /* 0x000000190b517220 */ /* 0x000fe20000410000 */
[----:B------:R-:W-:Y:S02]  /*3ac0*/  HADD2.F32 R15, -RZ, R15.H1_H1 ;  /* 0x3000000fff0f7230 */ /* 0x000fe40000004100 */
[----:B------:R-:W-:-:S02]  /*3ad0*/  HADD2.F32 R13, -RZ, R84.H1_H1 ;  /* 0x30000054ff0d7230 */ /* 0x000fc40000004100 */
[C---:B------:R-:W-:Y:S01]  /*3ae0*/  FMUL.FTZ R84, R10.reuse, R25 ;  /* 0x000000190a547220 */ /* 0x040fe20000410000 */
[----:B------:R-:W-:Y:S02]  /*3af0*/  HADD2.F32 R80, -RZ, R83.H0_H0 ;  /* 0x20000053ff507230 */ /* 0x000fe40000004100 */
[-C--:B------:R-:W-:Y:S01]  /*3b00*/  FMUL.FTZ R86, R27, R82.reuse ;  /* 0x000000521b567220 */ /* 0x080fe20000410000 */
[----:B------:R-:W-:Y:S01]  /*3b10*/  FMUL.FTZ R88, R15, R82 ;  /* 0x000000520f587220 */ /* 0x000fe20000410000 */
[-C--:B------:R-:W-:Y:S01]  /*3b20*/  FFMA.FTZ R82, R10, R13.reuse, -R81 ;  /* 0x0000000d0a527223 */ /* 0x080fe20000010851 */
[----:B------:R-:W-:Y:S01]  /*3b30*/  FFMA.FTZ R84, R11, R13, R84 ;  /* 0x0000000d0b547223 */ /* 0x000fe20000010054 */
[----:B------:R-:W-:Y:S02]  /*3b40*/  HADD2.F32 R25, -RZ, R87.H0_H0 ;  /* 0x20000057ff197230 */ /* 0x000fe40000004100 */
[----:B------:R-:W-:Y:S01]  /*3b50*/  FFMA.FTZ R83, R15, R80, -R86 ;  /* 0x000000500f537223 */ /* 0x000fe20000010856 */
[----:B------:R-:W-:-:S02]  /*3b60*/  HADD2.F32 R11, -RZ, R24.H0_H0 ;  /* 0x20000018ff0b7230 */ /* 0x000fc40000004100 */
[----:B------:R-:W-:Y:S01]  /*3b70*/  FFMA.FTZ R85, R27, R80, R88 ;  /* 0x000000501b557223 */ /* 0x000fe20000010058 */
[----:B------:R-:W-:Y:S02]  /*3b80*/  HADD2.F32 R10, -RZ, R12.H0_H0 ;  /* 0x2000000cff0a7230 */ /* 0x000fe40000004100 */
[----:B------:R-:W-:Y:S02]  /*3b90*/  HADD2.F32 R24, -RZ, R24.H1_H1 ;  /* 0x30000018ff187230 */ /* 0x000fe40000004100 */
[-C--:B------:R-:W-:Y:S01]  /*3ba0*/  FMUL.FTZ R27, R11, R25.reuse ;  /* 0x000000190b1b7220 */ /* 0x080fe20000410000 */
[----:B------:R-:W-:Y:S01]  /*3bb0*/  HADD2.F32 R12, -RZ, R12.H1_H1 ;  /* 0x3000000cff0c7230 */ /* 0x000fe20000004100 */
[----:B------:R-:W-:Y:S01]  /*3bc0*/  F2FP.F16.F32.PACK_AB R84, R85, R84 ;  /* 0x000000545554723e */ /* 0x000fe200000000ff */
[----:B------:R-:W-:Y:S02]  /*3bd0*/  HADD2.F32 R15, -RZ, R78.H0_H0 ;  /* 0x2000004eff0f7230 */ /* 0x000fe40000004100 */
[----:B------:R-:W-:Y:S01]  /*3be0*/  FMUL.FTZ R78, R10, R25 ;  /* 0x000000190a4e7220 */ /* 0x000fe20000410000 */
[----:B------:R-:W-:-:S02]  /*3bf0*/  HADD2.F32 R13, -RZ, R89.H0_H0 ;  /* 0x20000059ff0d7230 */ /* 0x000fc40000004100 */
[-C--:B------:R-:W-:Y:S01]  /*3c00*/  FMUL.FTZ R25, R24, R79.reuse ;  /* 0x0000004f18197220 */ /* 0x080fe20000410000 */
[----:B------:R-:W-:Y:S02]  /*3c10*/  FMUL.FTZ R79, R12, R79 ;  /* 0x0000004f0c4f7220 */ /* 0x000fe40000410000 */
[----:B------:R-:W-:Y:S01]  /*3c20*/  FFMA.FTZ R27, R10, R13, -R27 ;  /* 0x0000000d0a1b7223 */ /* 0x000fe2000001081b */
[-C--:B------:R-:W-:Y:S01]  /*3c30*/  FFMA.FTZ R80, R12, R15.reuse, -R25 ;  /* 0x0000000f0c507223 */ /* 0x080fe20000010819 */
[----:B------:R-:W-:Y:S01]  /*3c40*/  FFMA.FTZ R79, R24, R15, R79 ;  /* 0x0000000f184f7223 */ /* 0x000fe2000001004f */
[----:B------:R-:W-:Y:S02]  /*3c50*/  HADD2.F32 R15, -RZ, R5.H0_H0 ;  /* 0x20000005ff0f7230 */ /* 0x000fe40000004100 */
[----:B------:R-:W-:Y:S01]  /*3c60*/  FFMA.FTZ R78, R11, R13, R78 ;  /* 0x0000000d0b4e7223 */ /* 0x000fe2000001004e */
[----:B------:R-:W-:Y:S02]  /*3c70*/  HADD2.F32 R10, -RZ, R26.H0_H0 ;  /* 0x2000001aff0a7230 */ /* 0x000fe40000004100 */
[----:B------:R-:W-:-:S02]  /*3c80*/  HADD2.F32 R5, -RZ, R14.H0_H0 ;  /* 0x2000000eff057230 */ /* 0x000fc40000004100 */
[----:B------:R-:W-:Y:S01]  /*3c90*/  HADD2.F32 R26, -RZ, R26.H1_H1 ;  /* 0x3000001aff1a7230 */ /* 0x000fe20000004100 */
[----:B------:R-:W-:Y:S01]  /*3ca0*/  F2FP.F16.F32.PACK_AB R24, R79, R78 ;  /* 0x0000004e4f18723e */ /* 0x000fe200000000ff */
[----:B------:R-:W-:Y:S02]  /*3cb0*/  HADD2.F32 R12, -RZ, R87.H1_H1 ;  /* 0x30000057ff0c7230 */ /* 0x000fe40000004100 */
[----:B------:R-:W-:Y:S02]  /*3cc0*/  HADD2.F32 R14, -RZ, R14.H1_H1 ;  /* 0x3000000eff0e7230 */ /* 0x000fe40000004100 */
[----:B------:R-:W-:Y:S01]  /*3cd0*/  FMUL.FTZ R81, R26, R15 ;  /* 0x0000000f1a517220 */ /* 0x000fe20000410000 */
[----:B------:R-:W-:Y:S02]  /*3ce0*/  HADD2.F32 R11, -RZ, R89.H1_H1 ;  /* 0x30000059ff0b7230 */ /* 0x000fe40000004100 */
[----:B------:R-:W-:Y:S01]  /*3cf0*/  FMUL.FTZ R25, R5, R12 ;  /* 0x0000000c05197220 */ /* 0x000fe20000410000 */
[----:B------:R-:W-:-:S02]  /*3d00*/  HADD2.F32 R13, -RZ, R4.H0_H0 ;  /* 0x20000004ff0d7230 */ /* 0x000fc40000004100 */
[----:B------:R-:W-:Y:S01]  /*3d10*/  FMUL.FTZ R15, R14, R15 ;  /* 0x0000000f0e0f7220 */ /* 0x000fe20000410000 */
[C---:B------:R-:W-:Y:S01]  /*3d20*/  FMUL.FTZ R4, R10.reuse, R12 ;  /* 0x0000000c0a047220 */ /* 0x040fe20000410000 */
[----:B------:R-:W-:Y:S01]  /*3d30*/  FFMA.FTZ R25, R10, R11, R25 ;  /* 0x0000000b0a197223 */ /* 0x000fe20000010019 */
[----:B------:R-:W-:Y:S01]  /*3d40*/  F2FP.F16.F32.PACK_AB R12, R80, R27 ;  /* 0x0000001b500c723e */ /* 0x000fe200000000ff */
[----:B------:R-:W-:Y:S01]  /*3d50*/  FFMA.FTZ R26, R26, R13, R15 ;  /* 0x0000000d1a1a7223 */ /* 0x000fe2000001000f */
[----:B------:R-:W-:Y:S01]  /*3d60*/  FFMA.FTZ R4, R5, R11, -R4 ;  /* 0x0000000b05047223 */ /* 0x000fe20000010804 */
[----:B------:R-:W-:Y:S01]  /*3d70*/  FFMA.FTZ R81, R14, R13, -R81 ;  /* 0x0000000d0e517223 */ /* 0x000fe20000010851 */
[----:B------:R-:W-:Y:S01]  /*3d80*/  F2FP.F16.F32.PACK_AB R13, R9, R6 ;  /* 0x00000006090d723e */ /* 0x000fe200000000ff */
[----:B------:R-:W-:Y:S01]  /*3d90*/  IMAD.MOV.U32 R27, RZ, RZ, R84 ;  /* 0x000000ffff1b7224 */ /* 0x000fe200078e0054 */
[----:B------:R-:W-:Y:S01]  /*3da0*/  F2FP.F16.F32.PACK_AB R26, R26, R25 ;  /* 0x000000191a1a723e */ /* 0x000fe200000000ff */
[----:B------:R-:W-:Y:S01]  /*3db0*/  IMAD.MOV.U32 R25, RZ, RZ, R7 ;  /* 0x000000ffff197224 */ /* 0x000fe200078e0007 */
[----:B------:R-:W-:-:S02]  /*3dc0*/  F2FP.F16.F32.PACK_AB R15, R83, R82 ;  /* 0x00000052530f723e */ /* 0x000fc400000000ff */
[----:B------:R-:W-:-:S07]  /*3dd0*/  F2FP.F16.F32.PACK_AB R14, R81, R4 ;  /* 0x00000004510e723e */ /* 0x000fce00000000ff */
.L_x_3666:
[----:B------:R-:W-:Y:S05]  /*3de0*/  BSYNC B1 ;  /* 0x0000000000017941 */ /* 0x000fea0003800000 */
.L_x_3665:
[----:B0-----:R3:W-:Y:S01]  /*3df0*/  STG.E.128 desc[UR42][R68.64], R12 ;  /* 0x0000000c44007986 */ /* 0x0017e2000c101d2a */
[----:B------:R-:W-:-:S13]  /*3e00*/  ISETP.GE.AND P5, PT, R77, R75, PT ;  /* 0x0000004b4d00720c */ /* 0x000fda0003fa6270 */
[----:B------:R-:W-:Y:S05]  /*3e10*/  @P5 BRA `(.L_x_3655) ;  /* 0x0000000000805947 */ /* 0x000fea0003800000 */
[--C-:B------:R-:W-:Y:S02]  /*3e20*/  SHF.R.S32.HI R4, RZ, 0x1f, R77.reuse ;  /* 0x0000001fff047819 */ /* 0x100fe4000001144d */
[----:B------:R-:W-:-:S04]  /*3e30*/  IADD3 R66, P5, P6, R20, R66, R77 ;  /* 0x0000004214427210 */ /* 0x000fc80007ebe04d */
[----:B------:R-:W-:Y:S02]  /*3e40*/  IADD3.X R4, R43, R76, R4, P5, P6 ;  /* 0x0000004c2b047210 */ /* 0x000fe40002fec404 */
[----:B------:R-:W-:-:S04]  /*3e50*/  LEA R64, P5, R66, R64, 0x1 ;  /* 0x0000004042407211 */ /* 0x000fc800078a08ff */
[----:B------:R-:W-:-:S05]  /*3e60*/  LEA.HI.X R65, R66, R65, R4, 0x1, P5 ;  /* 0x0000004142417211 */ /* 0x000fca00028f0c04 */
[----:B--2---:R4:W-:Y:S01]  /*3e70*/  STG.E.128 desc[UR42][R64.64], R24 ;  /* 0x0000001840007986 */ /* 0x0049e2000c101d2a */
[----:B------:R-:W-:Y:S05]  /*3e80*/  BRA `(.L_x_3655) ;  /* 0x0000000000647947 */ /* 0x000fea0003800000 */
.L_x_3648:
[----:B------:R-:W-:-:S06]  /*3e90*/  UISETP.NE.AND UP0, UPT, UR37, 0x3, UPT ;  /* 0x000000032500788c */ /* 0x000fcc000bf05270 */
[----:B------:R-:W-:-:S13]  /*3ea0*/  PLOP3.LUT P0, PT, PT, PT, UP0, 0x80, 0x0 ;  /* 0x000000000000781c */ /* 0x000fda0003f0f008 */
[----:B------:R-:W-:Y:S05]  /*3eb0*/  @!P0 BRA `(.L_x_3667) ;  /* 0x0000000000048947 */ /* 0x000fea0003800000 */
[----:B------:R-:W-:Y:S01]  /*3ec0*/  BPT.TRAP 0x1 ;  /* 0x000000040000795c */ /* 0x000fe20000300000 */
.L_x_3667:
[----:B------:R-:W-:Y:S01]  /*3ed0*/  IMAD R73, R19, 0x8, R2 ;  /* 0x0000000813497824 */ /* 0x000fe200078e0202 */
[----:B------:R-:W-:Y:S01]  /*3ee0*/  SHF.L.U32 R74, R186, 0x1f, RZ ;  /* 0x0000001fba4a7819 */ /* 0x000fe200000006ff */
[----:B------:R-:W-:Y:S01]  /*3ef0*/  IMAD R4, R40, -0x40, R42 ;  /* 0xffffffc028047824 */ /* 0x000fe200078e022a */
[----:B------:R-:W-:Y:S02]  /*3f00*/  BSSY B1, `(.L_x_3668) ;  /* 0x0000004000017945 */ /* 0x000fe40003800000 */
[----:B------:R-:W0:Y:S02]  /*3f10*/  SYNCS.PHASECHK.TRANS64.TRYWAIT P1, [R73+URZ+0x28c90], R74 ;  /* 0x028c904a490075a7 */ /* 0x000e24000802017f */
[----:B------:R-:W-:Y:S01]  /*3f20*/  VIMNMX R4, R4, 0x40, PT ;  /* 0x0000004004047848 */ /* 0x000fe20003fe0100 */
[----:B0-----:R-:W-:Y:S06]  /*3f30*/  @!P1 BRA `(.L_x_3669) ;  /* 0x0000016800ec9947 */ /* 0x001fec0003800000 */
.L_x_3951:
[----:B------:R-:W-:Y:S05]  /*3f40*/  BSYNC B1 ;  /* 0x0000000000017941 */ /* 0x000fea0003800000 */
.L_x_3668:
[----:B------:R-:W-:-:S13]  /*3f50*/  ISETP.GE.AND P1, PT, R23, R4, PT ;  /* 0x000000041700720c */ /* 0x000fda0003f26270 */
[----:B------:R-:W-:Y:S05]  /*3f60*/  @P1 BRA `(.L_x_3655) ;  /* 0x00000000002c1947 */ /* 0x000fea0003800000 */
[----:B------:R-:W-:Y:S01]  /*3f70*/  @!P3 LOP3.LUT P5, RZ, R188, 0x4, RZ, 0xc0, !PT ;  /* 0x00000004bcffb812 */ /* 0x000fe200078ac0ff */
[----:B------:R-:W-:Y:S01]  /*3f80*/  @!P3 VIADD R4, R57, 0x20 ;  /* 0x000000203904b836 */ /* 0x000fe20000000000 */
[----:B------:R-:W-:Y:S02]  /*3f90*/  PLOP3.LUT P6, PT, PT, PT, PT, 0x8, 0x0 ;  /* 0x000000000000781c */ /* 0x000fe40003fce170 */
[----:B------:R-:W-:-:S13]  /*3fa0*/  @!P3 PLOP3.LUT P6, PT, P5, PT, PT, 0x80, 0x0 ;  /* 0x000000000000b81c */ /* 0x000fda0002fcf070 */
[----:B------:R-:W-:-:S04]  /*3fb0*/  @P6 VIADD R4, R57, 0xffffffe0 ;  /* 0xffffffe039046836 */ /* 0x000fc80000000000 */
[----:B------:R-:W-:-:S04]  /*3fc0*/  @!P3 IMAD.IADD R5, R26, 0x1, R4 ;  /* 0x000000011a05b824 */ /* 0x000fc800078e0204 */
[----:B------:R-:W-:Y:S02]  /*3fd0*/  @!P3 IMAD R8, R5, 0x2, R2 ;  /* 0x000000020508b824 */ /* 0x000fe400078e0202 */
[----:B------:R-:W1:Y:S04]  /*3fe0*/  @!P4 LDS.128 R4, [R66+0x22400] ;  /* 0x022400004204c984 */ /* 0x000e680000000c00 */
[----:B------:R-:W2:Y:S04]  /*3ff0*/  @!P3 LDS.128 R8, [R8+0x22400] ;  /* 0x022400000808b984 */ /* 0x000ea80000000c00 */
[----:B-1----:R1:W-:Y:S04]  /*4000*/  @!P4 STG.E.128 desc[UR42][R12.64], R4 ;  /* 0x000000040c00c986 */ /* 0x0023e8000c101d2a */
[----:B--2---:R1:W-:Y:S02]  /*4010*/  @!P3 STG.E.128 desc[UR42][R12.64+0x40], R8 ;  /* 0x000040080c00b986 */ /* 0x0043e4000c101d2a */
.L_x_3655:
[----:B------:R-:W-:Y:S05]  /*4020*/  BSYNC B0 ;  /* 0x0000000000007941 */ /* 0x000fea0003800000 */
.L_x_3647:
[----:B-12---:R-:W1:Y:S01]  /*4030*/  S2R R4, SR_TID.X ;  /* 0x0000000000047919 */ /* 0x006e620000002100 */
        /* <DEDUP_REMOVED lines=8> */
[----:B-1----:R-:W-:Y:S01]  /*40c0*/  LOP3.LUT R4, R4, 0x7f, RZ, 0xc0, !PT ;  /* 0x0000007f04047812 */ /* 0x002fe200078ec0ff */
[----:B--2---:R1:W-:Y:S03]  /*40d0*/  BAR.SYNC.DEFER_BLOCKING R55, 0x80 ;  /* 0x000200370000751d */ /* 0x0043e60000010000 */
[----:B------:R-:W-:-:S13]  /*40e0*/  ISETP.NE.AND P5, PT, R4, RZ, PT ;  /* 0x000000ff0400720c */ /* 0x000fda0003fa5270 */
[----:B------:R-:W-:-:S05]  /*40f0*/  @!P5 VIADD R4, R73, 0x28ca0 ;  /* 0x00028ca04904d836 */ /* 0x000fca0000000000 */
[----:B------:R-:W-:-:S04]  /*4100*/  @!P5 PRMT R4, RZ, 0x654, R4 ;  /* 0x00000654ff04d816 */ /* 0x000fc80000000004 */
[----:B------:R1:W-:Y:S01]  /*4110*/  @!P5 SYNCS.ARRIVE.TRANS64.RED.A1T0 RZ, [R4+URZ], RZ ;  /* 0x000000ff04ffd9a7 */ /* 0x0003e2000810043f */
[----:B------:R-:W-:Y:S05]  /*4120*/  @!P0 BRA `(.L_x_3671) ;  /* 0x0000000000048947 */ /* 0x000fea0003800000 */
[----:B------:R-:W-:Y:S01]  /*4130*/  BPT.TRAP 0x1 ;  /* 0x000000040000795c */ /* 0x000fe20000300000 */
.L_x_3671:
[----:B------:R-:W-:Y:S05]  /*4140*/  BSYNC B0 ;  /* 0x0000000000007941 */ /* 0x000fea0003800000 */
.L_x_3670:
[----:B------:R-:W2:Y:S01]  /*4150*/  SYNCS.PHASECHK.TRANS64.TRYWAIT P0, [R73+URZ+0x28cb0], R74 ;  /* 0x028cb04a490075a7 */ /* 0x000ea2000800017f */
[----:B------:R-:W-:Y:S04]  /*4160*/  BSSY B0, `(.L_x_3672) ;  /* 0x0000002000007945 */ /* 0x000fe80003800000 */
[----:B--2---:R-:W-:Y:S05]  /*4170*/  @!P0 BRA `(.L_x_3673) ;  /* 0x0000016800708947 */ /* 0x004fea0003800000 */
.L_x_3952:
[----:B------:R-:W-:Y:S05]  /*4180*/  BSYNC B0 ;  /* 0x0000000000007941 */ /* 0x000fea0003800000 */
.L_x_3672:
[----:B------:R-:W-:Y:S04]  /*4190*/  BSSY B0, `(.L_x_3674) ;  /* 0x0000052000007945 */ /* 0x000fe80003800000 */
[----:B------:R-:W-:Y:S05]  /*41a0*/  @P1 BRA `(.L_x_3675) ;  /* 0x0000000400401947 */ /* 0x000fea0003800000 */
[----:B------:R-:W-:Y:S01]  /*41b0*/  IMAD.WIDE R6, R40, 0x40, R38 ;  /* 0x0000004028067825 */ /* 0x000fe200078e0226 */
[----:B------:R-:W-:-:S03]  /*41c0*/  ULDC.64 UR4, c[0x0][0x328] ;  /* 0x0000ca0000047ab9 */ /* 0x000fc60000000a00 */
[----:B------:R-:W-:Y:S02]  /*41d0*/  IMAD R7, R7, UR4, RZ ;  /* 0x0000000407077c24 */ /* 0x000fe4000f8e02ff */
[----:B-1----:R-:W-:Y:S02]  /*41e0*/  IMAD.MOV.U32 R4, RZ, RZ, R28 ;  /* 0x000000ffff047224 */ /* 0x002fe400078e001c */
[----:B------:R-:W-:Y:S02]  /*41f0*/  IMAD.MOV.U32 R5, RZ, RZ, R71 ;  /* 0x000000ffff057224 */ /* 0x000fe400078e0047 */
[C---:B------:R-:W-:Y:S02]  /*4200*/  IMAD R7, R6.reuse, UR5, R7 ;  /* 0x0000000506077c24 */ /* 0x040fe4000f8e0207 */
[----:B------:R-:W-:Y:S01]  /*4210*/  IMAD.WIDE.U32 R4, R6, UR4, R4 ;  /* 0x0000000406047c25 */ /* 0x000fe2000f8e0004 */
[----:B------:R-:W-:-:S03]  /*4220*/  ULDC.64 UR4, c[0x0][0x318] ;  /* 0x0000c60000047ab9 */ /* 0x000fc60000000a00 */
[----:B------:R-:W-:Y:S01]  /*4230*/  IMAD.IADD R5, R5, 0x1, R7 ;  /* 0x0000000105057824 */ /* 0x000fe200078e0207 */
[----:B------:R-:W-:Y:S01]  /*4240*/  LEA R8, P0, R4, UR4, 0x1 ;  /* 0x0000000404087c11 */ /* 0x000fe2000f8008ff */
[----:B------:R-:W-:Y:S01]  /*4250*/  ULDC UR4, c[0x0][0x320] ;  /* 0x0000c80000047ab9 */ /* 0x000fe20000000800 */
[----:B------:R-:W-:Y:S02]  /*4260*/  VIADD R10, R16, 0x40 ;  /* 0x00000040100a7836 */ /* 0x000fe40000000000 */
[----:B------:R-:W-:Y:S01]  /*4270*/  LEA.HI.X R9, R4, UR5, R5, 0x1, P0 ;  /* 0x0000000504097c11 */ /* 0x000fe200080f0c05 */
[----:B------:R-:W-:Y:S01]  /*4280*/  IMAD R5, R19, 0x8000, R57 ;  /* 0x0000800013057824 */ /* 0x000fe200078e0239 */
[----:B------:R-:W-:-:S03]  /*4290*/  LOP3.LUT P0, RZ, R188, 0x4, RZ, 0xc0, !PT ;  /* 0x00000004bcff7812 */ /* 0x000fc6000780c0ff */
[C---:B------:R-:W-:Y:S02]  /*42a0*/  VIADD R11, R5.reuse, 0x20 ;  /* 0x00000020050b7836 */ /* 0x040fe40000000000 */
[----:B---3--:R-:W-:-:S08]  /*42b0*/  IMAD R12, R5, 0x2, R2 ;  /* 0x00000002050c7824 */ /* 0x008fd000078e0202 */
[----:B------:R-:W-:Y:S01]  /*42c0*/  @P0 VIADD R11, R5, 0xffffffe0 ;  /* 0xffffffe0050b0836 */ /* 0x000fe20000000000 */
[----:B------:R-:W-:-:S03]  /*42d0*/  ISETP.GE.AND P0, PT, R16, UR4, PT ;  /* 0x0000000410007c0c */ /* 0x000fc6000bf06270 */
[----:B------:R-:W-:-:S10]  /*42e0*/  IMAD R11, R11, 0x2, R2 ;  /* 0x000000020b0b7824 */ /* 0x000fd400078e0202 */
[----:B------:R-:W1:Y:S04]  /*42f0*/  @!P0 LDS.128 R4, [R12+0x400] ;  /* 0x000400000c048984 */ /* 0x000e680000000c00 */
[----:B-1----:R-:W-:Y:S01]  /*4300*/  @!P0 STG.E.128 desc[UR42][R8.64], R4 ;  /* 0x0000000408008986 */ /* 0x002fe2000c101d2a */
[----:B------:R-:W-:Y:S01]  /*4310*/  ISETP.GE.AND P0, PT, R10, UR4, PT ;  /* 0x000000040a007c0c */ /* 0x000fe2000bf06270 */
[----:B------:R-:W-:-:S12]  /*4320*/  VIADD R10, R16, 0x80 ;  /* 0x00000080100a7836 */ /* 0x000fd80000000000 */
        /* <DEDUP_REMOVED lines=26> */
[----:B------:R-:W-:-:S13]  /*44d0*/  ISETP.GE.AND P0, PT, R53, UR4, PT ;  /* 0x0000000435007c0c */ /* 0x000fda000bf06270 */
        /* <DEDUP_REMOVED lines=28> */
[----:B-1----:R1:W-:Y:S02]  /*46a0*/  @!P0 STG.E.128 desc[UR42][R8.64+0x3c0], R4 ;  /* 0x0003c00408008986 */ /* 0x0023e4000c101d2a */
.L_x_3675:
[----:B------:R-:W-:Y:S05]  /*46b0*/  BSYNC B0 ;  /* 0x0000000000007941 */ /* 0x000fea0003800000 */
.L_x_3674:
[----:B------:R-:W-:Y:S01]  /*46c0*/  @!PT LDS RZ, [RZ] ;  /* 0x00000000fffff984 */ /* 0x000fe20000000800 */
[----:B------:R-:W-:Y:S01]  /*46d0*/  @!PT LDS RZ, [RZ] ;  /* 0x00000000fffff984 */ /* 0x000fe20000000800 */
[----:B------:R-:W-:Y:S01]  /*46e0*/  @!PT LDS RZ, [RZ] ;  /* 0x00000000fffff984 */ /* 0x000fe20000000800 */
[----:B------:R-:W-:Y:S01]  /*46f0*/  @!PT LDS RZ, [RZ] ;  /* 0x00000000fffff984 */ /* 0x000fe20000000800 */
[----:B------:R5:W-:Y:S06]  /*4700*/  MEMBAR.ALL.CTA ;  /* 0x0000000000007992 */ /* 0x000bec0000008000 */
[----:B-----5:R-:W5:Y:S01]  /*4710*/  FENCE.VIEW.ASYNC.S ;  /* 0x00000000000073c6 */ /* 0x020f620000000000 */
[----:B------:R-:W-:Y:S01]  /*4720*/  VIADD R19, R19, 0x1 ;  /* 0x0000000113137836 */ /* 0x000fe20000000000 */
[----:B-----5:R1:W-:Y:S01]  /*4730*/  BAR.SYNC.DEFER_BLOCKING R55, 0x80 ;  /* 0x000200370000751d */ /* 0x0203e20000010000 */
[----:B0-2---:R-:W-:-:S03]  /*4740*/  @!P5 VIADD R73, R73, 0x28cc0 ;  /* 0x00028cc04949d836 */ /* 0x005fc60000000000 */
[C---:B------:R-:W-:Y:S02]  /*4750*/  ISETP.NE.AND P1, PT, R19.reuse, 0x2, PT ;  /* 0x000000021300780c */ /* 0x040fe40003f25270 */
[----:B------:R-:W-:Y:S02]  /*4760*/  PLOP3.LUT P0, PT, PT, PT, PT, 0x8, 0x0 ;  /* 0x000000000000781c */ /* 0x000fe40003f0e170 */
[----:B------:R-:W-:Y:S02]  /*4770*/  @!P5 PRMT R73, RZ, 0x654, R73 ;  /* 0x00000654ff49d816 */ /* 0x000fe40000000049 */
[----:B-1----:R-:W-:Y:S02]  /*4780*/  SEL R5, RZ, 0x1, P1 ;  /* 0x00000001ff057807 */ /* 0x002fe40000800000 */
[----:B------:R-:W-:Y:S02]  /*4790*/  SEL R19, R19, RZ, P1 ;  /* 0x000000ff13137207 */ /* 0x000fe40000800000 */
[----:B------:R-:W-:Y:S01]  /*47a0*/  LOP3.LUT R186, R186, R5, RZ, 0x3c, !PT ;  /* 0x00000005baba7212 */ /* 0x000fe200078e3cff */
[----:B------:R0:W-:Y:S01]  /*47b0*/  @!P5 SYNCS.ARRIVE.TRANS64.RED.A1T0 RZ, [R73+URZ], RZ ;  /* 0x000000ff49ffd9a7 */ /* 0x0001e2000810043f */
[----:B------:R-:W-:Y:S05]  /*47c0*/  @P2 BRA `(.L_x_3676) ;  /* 0xffffffe000042947 */ /* 0x000fea000383ffff */
.L_x_3642:
[----:B------:R-:W-:Y:S04]  /*47d0*/  BSSY B0, `(.L_x_3677) ;  /* 0x0000004000007945 */ /* 0x000fe80003800000 */
[----:B------:R-:W-:Y:S05]  /*47e0*/  @P0 BRA `(.L_x_3678) ;  /* 0x0000000000080947 */ /* 0x000fea0003800000 */
[----:B------:R-:W2:Y:S02]  /*47f0*/  FENCE.VIEW.ASYNC.G ;  /* 0x00000000000073c6 */ /* 0x000ea40000000100 */
[----:B--2---:R-:W-:Y:S06]  /*4800*/  BAR.ARV 0xc, 0x180 ;  /* 0x0306000000007b1d */ /* 0x004fec0000002000 */
.L_x_3678:
[----:B------:R-:W-:Y:S05]  /*4810*/  BSYNC B0 ;  /* 0x0000000000007941 */ /* 0x000fea0003800000 */
.L_x_3677:
[----:B------:R-:W-:Y:S01]  /*4820*/  UISETP.NE.AND UP0, UPT, UR38, 0x1, UPT ;  /* 0x000000012600788c */ /* 0x000fe2000bf05270 */
[C---:B------:R-:W-:Y:S01]  /*4830*/  ISETP.NE.AND P0, PT, R200.reuse, RZ, PT ;  /* 0x000000ffc800720c */ /* 0x040fe20003f05270 */
[----:B------:R-:W-:Y:S01]  /*4840*/  ULDC UR4, c[0x0][0x9f0] ;  /* 0x00027c0000047ab9 */ /* 0x000fe20000000800 */
[----:B------:R-:W-:Y:S02]  /*4850*/  BSSY B7, `(.L_x_3679) ;  /* 0x0000883000077945 */ /* 0x000fe40003800000 */
[----:B------:R-:W-:Y:S02]  /*4860*/  SEL R9, R200, UR4, P0 ;  /* 0x00000004c8097c07 */ /* 0x000fe40008000000 */
[----:B------:R-:W-:-:S13]  /*4870*/  PLOP3.LUT P1, PT, PT, PT, UP0, 0x80, 0x0 ;  /* 0x000000000000781c */ /* 0x000fda0003f2f008 */
[----:B------:R-:W-:Y:S05]  /*4880*/  @!P1 BRA `(.L_x_3680) ;  /* 0x0000002000649947 */ /* 0x000fea0003800000 */
[----:B------:R-:W2:Y:S01]  /*4890*/  LDL R0, [R1+0x28] ;  /* 0x0000280001007983 */ /* 0x000ea20000100800 */
[----:B------:R-:W-:Y:S01]  /*48a0*/  BSSY B0, `(.L_x_3681) ;  /* 0x000001e000007945 */ /* 0x000fe20003800000 */
[----:B------:R-:W-:Y:S01]  /*48b0*/  IMAD.MOV.U32 R3, RZ, RZ, RZ ;  /* 0x000000ffff037224 */ /* 0x000fe200078e00ff */
[----:B--2---:R-:W-:-:S13]  /*48c0*/  LOP3.LUT P2, RZ, R0, 0x4, RZ, 0xc0, !PT ;  /* 0x0000000400ff7812 */ /* 0x004fda000784c0ff */
[----:B------:R-:W-:Y:S05]  /*48d0*/  @!P2 BRA `(.L_x_3682) ;  /* 0x000000000068a947 */ /* 0x000fea0003800000 */
[-C--:B-1----:R-:W-:Y:S02]  /*48e0*/  IABS R6, R9.reuse ;  /* 0x0000000900067213 */ /* 0x082fe40000000000 */
[----:B------:R-:W-:Y:S02]  /*48f0*/  IADD3 R0, R168, -0x1, R9 ;  /* 0xffffffffa8007810 */ /* 0x000fe40007ffe009 */
[----:B------:R-:W1:Y:S01]  /*4900*/  I2F.RP R3, R6 ;  /* 0x0000000600037306 */ /* 0x000e620000209400 */
[-C--:B------:R-:W-:Y:S02]  /*4910*/  IABS R10, R9.reuse ;  /* 0x00000009000a7213 */ /* 0x080fe40000000000 */
[----:B------:R-:W-:Y:S02]  /*4920*/  IABS R8, R0 ;  /* 0x0000000000087213 */ /* 0x000fe40000000000 */
[----:B------:R-:W-:-:S04]  /*4930*/  LOP3.LUT R0, R0, R9, RZ, 0x3c, !PT ;  /* 0x0000000900007212 */ /* 0x000fc800078e3cff */
[----:B------:R-:W-:Y:S01]  /*4940*/  ISETP.GE.AND P2, PT, R0, RZ, PT ;  /* 0x000000ff0000720c */ /* 0x000fe20003f46270 */
[----:B-1----:R-:W1:Y:S02]  /*4950*/  MUFU.RCP R3, R3 ;  /* 0x0000000300037308 */ /* 0x002e640000001000 */
[----:B-1----:R-:W-:Y:S02]  /*4960*/  VIADD R4, R3, 0xffffffe ;  /* 0x0ffffffe03047836 */ /* 0x002fe40000000000 */
[----:B------:R-:W-:-:S04]  /*4970*/  IMAD.MOV R3, RZ, RZ, -R10 ;  /* 0x000000ffff037224 */ /* 0x000fc800078e0a0a */
[----:B------:R1:W2:Y:S02]  /*4980*/  F2I.FTZ.U32.TRUNC.NTZ R5, R4 ;  /* 0x0000000400057305 */ /* 0x0002a4000021f000 */
[----:B-1----:R-:W-:Y:S02]  /*4990*/  IMAD.MOV.U32 R4, RZ, RZ, RZ ;  /* 0x000000ffff047224 */ /* 0x002fe400078e00ff */
[----:B--2---:R-:W-:-:S04]  /*49a0*/  IMAD.MOV R7, RZ, RZ, -R5 ;  /* 0x000000ffff077224 */ /* 0x004fc800078e0a05 */
        /* <DEDUP_REMOVED lines=13> */
.L_x_3682:
[----:B------:R-:W-:Y:S05]  /*4a80*/  BSYNC B0 ;  /* 0x0000000000007941 */ /* 0x000fea0003800000 */
.L_x_3681:
[-C--:B------:R-:W-:Y:S01]  /*4a90*/  IMAD R0, R210, R3.reuse, RZ ;  /* 0x00000003d2007224 */ /* 0x080fe200078e02ff */
[----:B------:R-:W-:Y:S01]  /*4aa0*/  PLOP3.LUT P0, PT, PT, PT, PT, 0x80, 0x0 ;  /* 0x000000000000781c */ /* 0x000fe20003f0f070 */
[----:B------:R-:W-:Y:S01]  /*4ab0*/  IMAD.MOV.U32 R20, RZ, RZ, RZ ;  /* 0x000000ffff147224 */ /* 0x000fe200078e00ff */
[----:B------:R-:W-:Y:S02]  /*4ac0*/  CS2R R150, SRZ ;  /* 0x0000000000967805 */ /* 0x000fe4000001ff00 */
[----:B------:R-:W-:Y:S02]  /*4ad0*/  CS2R R148, SRZ ;  /* 0x0000000000947805 */ /* 0x000fe4000001ff00 */
[----:B------:R-:W-:Y:S01]  /*4ae0*/  VIADDMNMX R4, R0, R3, R168, PT ;  /* 0x0000000300047246 */ /* 0x000fe200038001a8 */
[----:B------:R-:W-:Y:S01]  /*4af0*/  IMAD.MOV.U32 R3, RZ, RZ, RZ ;  /* 0x000000ffff037224 */ /* 0x000fe200078e00ff */
        /* <DEDUP_REMOVED lines=38> */
[----:B0-----:R-:W-:Y:S02]  /*4d60*/  CS2R R72, SRZ ;  /* 0x0000000000487805 */ /* 0x001fe4000001ff00 */
[----:B------:R-:W-:Y:S02]  /*4d70*/  CS2R R70, SRZ ;  /* 0x0000000000467805 */ /* 0x000fe4000001ff00 */
[----:B---3--:R-:W-:Y:S02]  /*4d80*/  CS2R R68, SRZ ;  /* 0x0000000000447805 */ /* 0x008fe4000001ff00 */
[----:B------:R-:W-:Y:S02]  /*4d90*/  CS2R R66, SRZ ;  /* 0x0000000000427805 */ /* 0x000fe4000001ff00 */
[----:B----4-:R-:W-:Y:S02]  /*4da0*/  CS2R R64, SRZ ;  /* 0x0000000000407805 */ /* 0x010fe4000001ff00 */
        /* <DEDUP_REMOVED lines=21> */
[----:B------:R-:W2:Y:S01]  /*4f00*/  LDL R5, [R1+0x24] ;  /* 0x0000240001057983 */ /* 0x000ea20000100800 */
[----:B------:R-:W-:-:S06]  /*4f10*/  UISETP.NE.AND UP0, UPT, UR37, 0x3, UPT ;  /* 0x000000032500788c */ /* 0x000fcc000bf05270 */
[----:B------:R-:W-:Y:S01]  /*4f20*/  PLOP3.LUT P0, PT, PT, PT, UP0, 0x80, 0x0 ;  /* 0x000000000000781c */ /* 0x000fe20003f0f008 */
[----:B--2---:R-:W0:Y:S02]  /*4f30*/  SHFL.IDX PT, R3, R5, RZ, 0x1f ;  /* 0x00001fff05037589 */ /* 0x004e2400000e0000 */
[----:B0-----:R-:W-:-:S04]  /*4f40*/  LEA.HI R5, R3, R3, RZ, 0x1 ;  /* 0x0000000303057211 */ /* 0x001fc800078f08ff */
[----:B-1----:R-:W-:-:S05]  /*4f50*/  LOP3.LUT R6, R5, 0x1fffe, RZ, 0xc0, !PT ;  /* 0x0001fffe05067812 */ /* 0x002fca00078ec0ff */
[----:B------:R-:W-:-:S04]  /*4f60*/  IMAD.IADD R3, R3, 0x1, -R6 ;  /* 0x0000000103037824 */ /* 0x000fc800078e0a06 */
[----:B------:R-:W-:-:S04]  /*4f70*/  IMAD R3, R3, 0x8000, R2 ;  /* 0x0000800003037824 */ /* 0x000fc800078e0202 */
[----:B------:R-:W-:-:S05]  /*4f80*/  VIADD R3, R3, 0x400 ;  /* 0x0000040003037836 */ /* 0x000fca0000000000 */
[----:B------:R-:W-:-:S04]  /*4f90*/  SHF.R.U32.HI R3, RZ, 0x4, R3 ;  /* 0x00000004ff037819 */ /* 0x000fc80000011603 */
[----:B------:R-:W-:-:S04]  /*4fa0*/  LOP3.LUT R3, R3, 0x3fff, RZ, 0xc0, !PT ;  /* 0x00003fff03037812 */ /* 0x000fc800078ec0ff */
[----:B------:R-:W-:Y:S01]  /*4fb0*/  LOP3.LUT R3, R3, 0x2000000, RZ, 0xfc, !PT ;  /* 0x0200000003037812 */ /* 0x000fe200078efcff */
[----:B------:R-:W-:Y:S06]  /*4fc0*/  @!P0 BRA `(.L_x_3684) ;  /* 0x0000000000048947 */ /* 0x000fec0003800000 */
[----:B------:R-:W-:Y:S01]  /*4fd0*/  BPT.TRAP 0x1 ;  /* 0x000000040000795c */ /* 0x000fe20000300000 */
.L_x_3684:
[----:B------:R-:W-:Y:S01]  /*4fe0*/  IMAD R5, R18, 0x8, R2 ;  /* 0x0000000812057824 */ /* 0x000fe200078e0202 */
[----:B------:R-:W-:Y:S01]  /*4ff0*/  SHF.L.U32 R8, R22, 0x1f, RZ ;  /* 0x0000001f16087819 */ /* 0x000fe200000006ff */
[----:B------:R-:W-:Y:S01]  /*5000*/  VIADD R6, R2, 0x26800 ;  /* 0x0002680002067836 */ /* 0x000fe20000000000 */
[----:B------:R-:W-:Y:S02]  /*5010*/  BSSY B0, `(.L_x_3685) ;  /* 0x0000008000007945 */ /* 0x000fe40003800000 */
[----:B------:R-:W0:Y:S02]  /*5020*/  SYNCS.PHASECHK.TRANS64.TRYWAIT P0, [R5+URZ+0x28c50], R8 ;  /* 0x028c5008050075a7 */ /* 0x000e24000800017f */
[----:B------:R-:W-:Y:S01]  /*5030*/  SHF.R.U32.HI R7, RZ, 0x4, R6 ;  /* 0x00000004ff077819 */ /* 0x000fe20000011606 */
[----:B------:R-:W-:-:S03]  /*5040*/  IMAD R6, R18, 0x1000, R3 ;  /* 0x0000100012067824 */ /* 0x000fc600078e0203 */
[----:B------:R-:W-:-:S04]  /*5050*/  LOP3.LUT R7, R7, 0x3fff, RZ, 0xc0, !PT ;  /* 0x00003fff07077812 */ /* 0x000fc800078ec0ff */
[----:B------:R-:W-:Y:S01]  /*5060*/  LOP3.LUT R12, R7, 0x10000, RZ, 0xfc, !PT ;  /* 0x00010000070c7812 */ /* 0x000fe200078efcff */
[----:B------:R-:W-:Y:S01]  /*5070*/  IMAD.MOV.U32 R7, RZ, RZ, 0x40000040 ;  /* 0x40000040ff077424 */ /* 0x000fe200078e00ff */
[----:B0-----:R-:W-:Y:S06]  /*5080*/  @!P0 BRA `(.L_x_3686) ;  /* 0x0000015800c08947 */ /* 0x001fec0003800000 */
.L_x_3953:
[----:B------:R-:W-:Y:S05]  /*5090*/  BSYNC B0 ;  /* 0x0000000000007941 */ /* 0x000fea0003800000 */
.L_x_3685:
[----:B------:R-:W-:Y:S01]  /*50a0*/  BAR.SYNC.DEFER_BLOCKING 0xe, 0x100 ;  /* 0x0384000000007b1d */ /* 0x000fe20000010000 */
[----:B------:R-:W-:Y:S01]  /*50b0*/  IMAD.MOV.U32 R13, RZ, RZ, 0x40000040 ;  /* 0x40000040ff0d7424 */ /* 0x000fe200078e00ff */
[C---:B------:R-:W-:Y:S01]  /*50c0*/  R2UR UR6, R6.reuse ;  /* 0x00000000060672ca */ /* 0x040fe200000e0000 */
[----:B------:R-:W-:Y:S01]  /*50d0*/  VIADD R10, R6, 0x100 ;  /* 0x00000100060a7836 */ /* 0x000fe20000000000 */
[----:B------:R-:W-:Y:S01]  /*50e0*/  R2UR UR7, R7 ;  /* 0x00000000070772ca */ /* 0x000fe200000e0000 */
[----:B------:R-:W-:Y:S01]  /*50f0*/  IMAD.MOV.U32 R11, RZ, RZ, 0x40000040 ;  /* 0x40000040ff0b7424 */ /* 0x000fe200078e00ff */
[----:B------:R-:W-:Y:S01]  /*5100*/  R2UR UR4, R12 ;  /* 0x000000000c0472ca */ /* 0x000fe200000e0000 */
[----:B0-----:R-:W-:Y:S01]  /*5110*/  VIADD R8, R6, 0x80 ;  /* 0x0000008006087836 */ /* 0x001fe20000000000 */
[----:B------:R-:W-:Y:S01]  /*5120*/  R2UR UR5, R13 ;  /* 0x000000000d0572ca */ /* 0x000fe200000e0000 */
[----:B------:R-:W-:Y:S01]  /*5130*/  IMAD.MOV.U32 R9, RZ, RZ, 0x40000040 ;  /* 0x40000040ff097424 */ /* 0x000fe200078e00ff */
[----:B------:R-:W-:Y:S01]  /*5140*/  R2UR UR14, R10 ;  /* 0x000000000a0e72ca */ /* 0x000fe200000e0000 */
[----:B------:R-:W-:Y:S01]  /*5150*/  VIADD R10, R12, 0x2 ;  /* 0x000000020c0a7836 */ /* 0x000fe20000000000 */
        /* <DEDUP_REMOVED lines=11> */
[----:B------:R-:W0:Y:S01]  /*5210*/  S2R R14, SR_TID.X ;  /* 0x00000000000e7919 */ /* 0x000e220000002100 */
[----:B------:R-:W-:Y:S01]  /*5220*/  WARPGROUP.ARRIVE ;  /* 0x00000000000079c5 */ /* 0x000fe20000000000 */
[----:B------:R-:W-:Y:S01]  /*5230*/  R2UR UR13, R9 ;  /* 0x00000000090d72ca */ /* 0x000fe200000e0000 */
[----:B------:R-:W-:Y:S01]  /*5240*/  VIADD R4, R4, 0xfffffffe ;  /* 0xfffffffe04047836 */ /* 0x000fe20000000000 */
[----:B------:R-:W-:Y:S03]  /*5250*/  BSSY B0, `(.L_x_3687) ;  /* 0x00000ed000007945 */ /* 0x000fe60003800000 */
[----:B------:R-:W-:Y:S01]  /*5260*/  HGMMA.64x256x16.F32 R24, gdesc[UR4].tnspB, RZ, !UPT, gsb0 ;  /* 0x43e00000041879f0 */ /* 0x000fe2000c0008ff */
[----:B------:R-:W-:Y:S01]  /*5270*/  R2UR UR6, R6 ;  /* 0x00000000060672ca */ /* 0x000fe200000e0000 */
[----:B------:R-:W-:Y:S01]  /*5280*/  VIADD R6, R12, 0x6 ;  /* 0x000000060c067836 */ /* 0x000fe20000000000 */
[----:B------:R-:W-:Y:S01]  /*5290*/  R2UR UR7, R7 ;  /* 0x00000000070772ca */ /* 0x000fe200000e0000 */
[----:B------:R-:W-:-:S03]  /*52a0*/  IMAD.MOV.U32 R7, RZ, RZ, 0x40000040 ;  /* 0x40000040ff077424 */ /* 0x000fc600078e00ff */
[----:B------:R-:W-:Y:S02]  /*52b0*/  R2UR UR4, R6 ;  /* 0x00000000060472ca */ /* 0x000fe400000e0000 */
[----:B------:R-:W-:Y:S02]  /*52c0*/  R2UR UR5, R7 ;  /* 0x00000000070572ca */ /* 0x000fe400000e0000 */
        /* <DEDUP_REMOVED lines=18> */
[----:B------:R-:W-:-:S13]  /*53f0*/  ISETP.GE.AND P0, PT, R4, R0, PT ;  /* 0x000000000400720c */ /* 0x000fda0003f06270 */
[----:B0-----:R-:W-:Y:S05]  /*5400*/  @!P0 BRA `(.L_x_3688) ;  /* 0x0000000c00448947 */ /* 0x001fea0003800000 */
[----:B------:R-:W-:-:S07]  /*5410*/  IMAD.MOV.U32 R14, RZ, RZ, R4 ;  /* 0x000000ffff0e7224 */ /* 0x000fce00078e0004 */
.L_x_3694:
[----:B------:R-:W-:Y:S01]  /*5420*/  BAR.SYNC.DEFER_BLOCKING 0xe, 0x100 ;  /* 0x0384000000007b1d */ /* 0x000fe20000010000 */
[C---:B0-----:R-:W-:Y:S02]  /*5430*/  IMAD R4, R18.reuse, 0x40, R190 ;  /* 0x0000004012047824 */ /* 0x041fe400078e02be */
[----:B------:R-:W-:Y:S02]  /*5440*/  VIADD R15, R18, 0x1 ;  /* 0x00000001120f7836 */ /* 0x000fe40000000000 */
[----:B------:R-:W-:-:S03]  /*5450*/  IMAD R4, R4, 0x4, R2 ;  /* 0x0000000404047824 */ /* 0x000fc600078e0202 */
[----:B------:R-:W-:-:S04]  /*5460*/  ISETP.NE.AND P0, PT, R15, 0x2, PT ;  /* 0x000000020f00780c */ /* 0x000fc80003f05270 */
[----:B------:R-:W-:-:S05]  /*5470*/  SEL R15, R15, RZ, P0 ;  /* 0x000000ff0f0f7207 */ /* 0x000fca0000000000 */
[----:B------:R-:W-:Y:S01]  /*5480*/  IMAD.MOV.U32 R18, RZ, RZ, R15 ;  /* 0x000000ffff127224 */ /* 0x000fe200078e000f */
[----:B------:R-:W0:Y:S04]  /*5490*/  LDS R5, [R4+0x28800] ;  /* 0x0288000004057984 */ /* 0x000e280000000800 */
[----:B------:R-:W1:Y:S01]  /*54a0*/  LDS R4, [R4+0x28820] ;  /* 0x0288200004047984 */ /* 0x000e620000000800 */
[-C--:B0-----:R-:W-:Y:S01]  /*54b0*/  FMUL.FTZ R24, R24, R5.reuse ;  /* 0x0000000518187220 */ /* 0x081fe20000410000 */
        /* <DEDUP_REMOVED lines=67> */
[----:B------:R-:W-:-:S02]  /*58f0*/  IMAD.MOV.U32 R4, RZ, RZ, R14 ;  /* 0x000000ffff047224 */ /* 0x000fc400078e000e */
[-C--:B------:R-:W-:Y:S01]  /*5900*/  FMUL.FTZ R32, R32, R5.reuse ;  /* 0x0000000520207220 */ /* 0x080fe20000410000 */
[-C--:B------:R-:W-:Y:S01]  /*5910*/  FMUL.FTZ R33, R33, R5.reuse ;  /* 0x0000000521217220 */ /* 0x080fe20000410000 */
[-C--:B------:R-:W-:Y:S01]  /*5920*/  FMUL.FTZ R36, R36, R5.reuse ;  /* 0x0000000524247220 */ /* 0x080fe20000410000 */
[-C--:B------:R-:W-:Y:S01]  /*5930*/  FMUL.FTZ R37, R37, R5.reuse ;  /* 0x0000000525257220 */ /* 0x080fe20000410000 */
[----:B------:R-:W-:Y:S01]  /*5940*/  ISETP.GT.AND P1, PT, R4, R0, PT ;  /* 0x000000000400720c */ /* 0x000fe20003f24270 */
[----:B------:R-:W-:Y:S02]  /*5950*/  IMAD.U32 R4, RZ, RZ, UR37 ;  /* 0x00000025ff047e24 */ /* 0x000fe4000f8e00ff */
[-C--:B------:R-:W-:Y:S01]  /*5960*/  FMUL.FTZ R40, R40, R5.reuse ;  /* 0x0000000528287220 */ /* 0x080fe20000410000 */
[-C--:B------:R-:W-:Y:S01]  /*5970*/  FMUL.FTZ R41, R41, R5.reuse ;  /* 0x0000000529297220 */ /* 0x080fe20000410000 */
[-C--:B------:R-:W-:Y:S01]  /*5980*/  FMUL.FTZ R44, R44, R5.reuse ;  /* 0x000000052c2c7220 */ /* 0x080fe20000410000 */
[-C--:B------:R-:W-:Y:S01]  /*5990*/  FMUL.FTZ R45, R45, R5.reuse ;  /* 0x000000052d2d7220 */ /* 0x080fe20000410000 */
[----:B------:R-:W-:Y:S01]  /*59a0*/  ISETP.NE.AND P2, PT, R4, 0x3, PT ;  /* 0x000000030400780c */ /* 0x000fe20003f45270 */
[-C--:B------:R-:W-:Y:S01]  /*59b0*/  FMUL.FTZ R48, R48, R5.reuse ;  /* 0x0000000530307220 */ /* 0x080fe20000410000 */
[----:B------:R-:W-:Y:S01]  /*59c0*/  SEL R4, RZ, 0x1, P0 ;  /* 0x00000001ff047807 */ /* 0x000fe20000000000 */
        /* <DEDUP_REMOVED lines=51> */
[----:B------:R-:W-:Y:S01]  /*5d00*/  LOP3.LUT R22, R22, R4, RZ, 0x3c, !PT ;  /* 0x0000000416167212 */ /* 0x000fe200078e3cff */
[----:B------:R-:W-:Y:S01]  /*5d10*/  VIADD R14, R14, 0xffffffff ;  /* 0xffffffff0e0e7836 */ /* 0x000fe20000000000 */
[----:B------:R-:W-:Y:S06]  /*5d20*/  @!P2 BRA `(.L_x_3689) ;  /* 0x000000000004a947 */ /* 0x000fec0003800000 */
[----:B------:R-:W-:Y:S01]  /*5d30*/  BPT.TRAP 0x1 ;  /* 0x000000040000795c */ /* 0x000fe20000300000 */
.L_x_3689:
[----:B------:R-:W-:Y:S01]  /*5d40*/  IMAD R4, R18, 0x8, R2 ;  /* 0x0000000812047824 */ /* 0x000fe200078e0202 */
[----:B------:R-:W-:-:S04]  /*5d50*/  SHF.L.U32 R5, R22, 0x1f, RZ ;  /* 0x0000001f16057819 */ /* 0x000fc800000006ff */
[----:B------:R0:W1:Y:S01]  /*5d60*/  SYNCS.PHASECHK.TRANS64.TRYWAIT P0, [R4+URZ+0x28c50], R5 ;  /* 0x028c5005040075a7 */ /* 0x000062000800017f */
[----:B------:R-:W-:Y:S05]  /*5d70*/  @!P2 BRA `(.L_x_3690) ;  /* 0x000000000004a947 */ /* 0x000fea0003800000 */
[----:B------:R-:W-:Y:S01]  /*5d80*/  BPT.TRAP 0x1 ;  /* 0x000000040000795c */ /* 0x000fe20000300000 */
.L_x_3690:
[----:B------:R-:W-:Y:S04]  /*5d90*/  BSSY B1, `(.L_x_3691) ;  /* 0x0000004000017945 */ /* 0x000fe80003800000 */
[----:B-1----:R-:W-:Y:S05]  /*5da0*/  @P0 BRA `(.L_x_3692) ;  /* 0x0000000000080947 */ /* 0x002fea0003800000 */
[----:B------:R-:W1:Y:S02]  /*5db0*/  SYNCS.PHASECHK.TRANS64.TRYWAIT P0, [R4+URZ+0x28c50], R5 ;  /* 0x028c5005040075a7 */ /* 0x000e64000800017f */
[----:B-1----:R-:W-:Y:S05]  /*5dc0*/  @!P0 BRA `(.L_x_3693) ;  /* 0x0000014c00848947 */ /* 0x002fea0003800000 */
.L_x_3692:
[----:B------:R-:W-:Y:S05]  /*5dd0*/  BSYNC B1 ;  /* 0x0000000000017941 */ /* 0x000fea0003800000 */
.L_x_3691:
[----:B01----:R-:W-:Y:S01]  /*5de0*/  IMAD.MOV.U32 R5, RZ, RZ, 0x40000040 ;  /* 0x40000040ff057424 */ /* 0x003fe200078e00ff */
[----:B------:R-:W-:Y:S01]  /*5df0*/  WARPGROUP.ARRIVE ;  /* 0x00000000000079c5 */ /* 0x000fe20000000000 */
[----:B------:R-:W-:-:S05]  /*5e00*/  IMAD R4, R18, 0x1000, R3 ;  /* 0x0000100012047824 */ /* 0x000fca00078e0203 */
[----:B------:R-:W0:Y:S01]  /*5e10*/  S2R R20, SR_TID.X ;  /* 0x0000000000147919 */ /* 0x000e220000002100 */
[----:B------:R-:W-:Y:S01]  /*5e20*/  IMAD.MOV.U32 R13, RZ, RZ, 0x40000040 ;  /* 0x40000040ff0d7424 */ /* 0x000fe200078e00ff */
[----:B------:R-:W-:Y:S01]  /*5e30*/  R2UR UR7, R5 ;  /* 0x00000000050772ca */ /* 0x000fe200000e0000 */
[----:B------:R-:W-:Y:S01]  /*5e40*/  VIADD R5, R2, 0x26800 ;  /* 0x0002680002057836 */ /* 0x000fe20000000000 */
[----:B------:R-:W-:Y:S02]  /*5e50*/  R2UR UR6, R4 ;  /* 0x00000000040672ca */ /* 0x000fe400000e0000 */
[----:B------:R-:W-:Y:S01]  /*5e60*/  R2UR UR5, R13 ;  /* 0x000000000d0572ca */ /* 0x000fe200000e0000 */
[----:B------:R-:W-:Y:S01]  /*5e70*/  IMAD.MOV.U32 R13, RZ, RZ, 0x40000040 ;  /* 0x40000040ff0d7424 */ /* 0x000fe200078e00ff */
[----:B------:R-:W-:-:S04]  /*5e80*/  SHF.R.U32.HI R5, RZ, 0x4, R5 ;  /* 0x00000004ff057819 */ /* 0x000fc80000011605 */
[----:B------:R-:W-:-:S04]  /*5e90*/  LOP3.LUT R5, R5, 0x3fff, RZ, 0xc0, !PT ;  /* 0x00003fff05057812 */ /* 0x000fc800078ec0ff */
[----:B------:R-:W-:Y:S01]  /*5ea0*/  LOP3.LUT R12, R5, 0x10000, RZ, 0xfc, !PT ;  /* 0x00010000050c7812 */ /* 0x000fe200078efcff */
[----:B------:R-:W-:-:S03]  /*5eb0*/  IMAD.MOV.U32 R5, RZ, RZ, 0x40000040 ;  /* 0x40000040ff057424 */ /* 0x000fc600078e00ff */
[----:B------:R-:W-:Y:S01]  /*5ec0*/  R2UR UR4, R12 ;  /* 0x000000000c0472ca */ /* 0x000fe200000e0000 */
[----:B------:R-:W-:Y:S01]  /*5ed0*/  VIADD R12, R4, 0x80 ;  /* 0x00000080040c7836 */ /* 0x000fe20000000000 */
[----:B0-----:R-:W-:-:S11]  /*5ee0*/  LOP3.LUT R20, R20, 0x7f, RZ, 0xc0, !PT ;  /* 0x0000007f14147812 */ /* 0x001fd600078ec0ff */
[----:B------:R-:W-:Y:S01]  /*5ef0*/  HGMMA.64x256x16.F32 R24, gdesc[UR4].tnspB, R24, gsb0 ;  /* 0x43e00000041879f0 */ /* 0x000fe20008000818 */
[----:B------:R-:W-:Y:S01]  /*5f00*/  R2UR UR6, R12 ;  /* 0x000000000c0672ca */ /* 0x000fe200000e0000 */
[----:B------:R-:W-:Y:S01]  /*5f10*/  VIADD R12, R4, 0x100 ;  /* 0x00000100040c7836 */ /* 0x000fe20000000000 */
[----:B------:R-:W-:Y:S01]  /*5f20*/  R2UR UR7, R13 ;  /* 0x000000000d0772ca */ /* 0x000fe200000e0000 */
[----:B------:R-:W-:Y:S01]  /*5f30*/  IMAD.MOV.U32 R13, RZ, RZ, 0x40000040 ;  /* 0x40000040ff0d7424 */ /* 0x000fe200078e00ff */
[----:B------:R-:W-:Y:S01]  /*5f40*/  R2UR UR4, R10 ;  /* 0x000000000a0472ca */ /* 0x000fe200000e0000 */
[----:B------:R-:W-:Y:S01]  /*5f50*/  VIADD R4, R4, 0x180 ;  /* 0x0000018004047836 */ /* 0x000fe20000000000 */
[----:B------:R-:W-:Y:S02]  /*5f60*/  R2UR UR5, R11 ;  /* 0x000000000b0572ca */ /* 0x000fe400000e0000 */
[----:B------:R-:W-:Y:S01]  /*5f70*/  ISETP.NE.AND P0, PT, R20, RZ, PT ;  /* 0x000000ff1400720c */ /* 0x000fe20003f05270 */
[----:B------:R-:W-:-:S02]  /*5f80*/  WARPGROUP.DEPBAR.LE gsb0, 0x0 ;  /* 0x00008000000079c5 */ /* 0x000fc40000010000 */
[----:B------:R-:W-:-:S15]  /*5f90*/  WARPGROUP.ARRIVE ;  /* 0x00000000000079c5 */ /* 0x000fde0000000000 */
[----:B------:R-:W-:-:S01]  /*5fa0*/  NOP ;  /* 0x0000000000007918 */ /* 0x000fc20000000000 */
[----:B------:R-:W-:Y:S01]  /*5fb0*/  HGMMA.64x256x16.F32 R24, gdesc[UR4].tnspB, R24, gsb0 ;  /* 0x43e00000041879f0 */ /* 0x000fe20008000818 */
[----:B------:R-:W-:Y:S02]  /*5fc0*/  R2UR UR6, R12 ;  /* 0x000000000c0672ca */ /* 0x000fe400000e0000 */
[----:B------:R-:W-:Y:S02]  /*5fd0*/  R2UR UR7, R13 ;  /* 0x000000000d0772ca */ /* 0x000fe400000e0000 */
[----:B------:R-:W-:Y:S02]  /*5fe0*/  R2UR UR4, R8 ;  /* 0x00000000080472ca */ /* 0x000fe400000e0000 */
[----:B------:R-:W-:Y:S01]  /*5ff0*/  R2UR UR5, R9 ;  /* 0x00000000090572ca */ /* 0x000fe200000e0000 */
[----:B------:R-:W-:Y:S02]  /*6000*/  WARPGROUP.DEPBAR.LE gsb0, 0x0 ;  /* 0x00008000000079c5 */ /* 0x000fe40000010000 */
[----:B------:R-:W-:-:S15]  /*6010*/  WARPGROUP.ARRIVE ;  /* 0x00000000000079c5 */ /* 0x000fde0000000000 */
[----:B------:R-:W-:-:S03]  /*6020*/  NOP ;  /* 0x0000000000007918 */ /* 0x000fc60000000000 */
[----:B------:R-:W-:Y:S01]  /*6030*/  HGMMA.64x256x16.F32 R24, gdesc[UR4].tnspB, R24, gsb0 ;  /* 0x43e00000041879f0 */ /* 0x000fe20008000818 */
[----:B------:R-:W-:Y:S01]  /*6040*/  R2UR UR6, R4 ;  /* 0x00000000040672ca */ /* 0x000fe200000e0000 */
[----:B------:R-:W-:Y:S01]  /*6050*/  @!P0 IMAD R4, R15, 0x8, R2 ;  /* 0x000000080f048824 */ /* 0x000fe200078e0202 */
[----:B------:R-:W-:Y:S02]  /*6060*/  R2UR UR7, R5 ;  /* 0x00000000050772ca */ /* 0x000fe400000e0000 */
[----:B------:R-:W-:Y:S01]  /*6070*/  R2UR UR4, R6 ;  /* 0x00000000060472ca */ /* 0x000fe200000e0000 */
[----:B------:R-:W-:Y:S01]  /*6080*/  @!P0 VIADD R4, R4, 0x28c60 ;  /* 0x00028c6004048836 */ /* 0x000fe20000000000 */
[----:B------:R-:W-:-:S04]  /*6090*/  R2UR UR5, R7 ;  /* 0x00000000070572ca */ /* 0x000fc800000e0000 */
[----:B------:R-:W-:Y:S01]  /*60a0*/  @!P0 PRMT R4, RZ, 0x654, R4 ;  /* 0x00000654ff048816 */ /* 0x000fe20000000004 */
[----:B------:R-:W-:Y:S02]  /*60b0*/  WARPGROUP.DEPBAR.LE gsb0, 0x0 ;  /* 0x00008000000079c5 */ /* 0x000fe40000010000 */
[----:B------:R-:W-:-:S14]  /*60c0*/  WARPGROUP.ARRIVE ;  /* 0x00000000000079c5 */ /* 0x000fdc0000000000 */
[----:B------:R-:W-:Y:S03]  /*60d0*/  HGMMA.64x256x16.F32 R24, gdesc[UR4].tnspB, R24, gsb0 ;  /* 0x43e00000041879f0 */ /* 0x000fe60008000818 */
[----:B------:R-:W-:Y:S02]  /*60e0*/  WARPGROUP.DEPBAR.LE gsb0, 0x0 ;  /* 0x00008000000079c5 */ /* 0x000fe40000010000 */
[----:B------:R-:W-:Y:S06]  /*60f0*/  BAR.ARV 0xf, 0x100 ;  /* 0x03c4000000007b1d */ /* 0x000fec0000002000 */
[----:B------:R0:W-:Y:S01]  /*6100*/  @!P0 SYNCS.ARRIVE.TRANS64.RED.A1T0 RZ, [R4+URZ], RZ ;  /* 0x000000ff04ff89a7 */ /* 0x0001e2000810043f */
[----:B------:R-:W-:Y:S05]  /*6110*/  @P1 BRA `(.L_x_3694) ;  /* 0xfffffff000c01947 */ /* 0x000fea000383ffff */
.L_x_3688:
[----:B------:R-:W-:Y:S05]  /*6120*/  BSYNC B0 ;  /* 0x0000000000007941 */ /* 0x000fea0003800000 */
.L_x_3687:
[----:B------:R-:W-:Y:S01]  /*6130*/  BAR.SYNC.DEFER_BLOCKING 0xe, 0x100 ;  /* 0x0384000000007b1d */ /* 0x000fe20000010000 */
[C---:B------:R-:W-:Y:S01]  /*6140*/  IMAD R0, R18.reuse, 0x40, R190 ;  /* 0x0000004012007824 */ /* 0x040fe200078e02be */
[----:B------:R-:W-:Y:S01]  /*6150*/  PLOP3.LUT P0, PT, PT, PT, PT, 0x8, 0x0 ;  /* 0x000000000000781c */ /* 0x000fe20003f0e170 */
[----:B------:R-:W-:Y:S02]  /*6160*/  VIADD R18, R18, 0x1 ;  /* 0x0000000112127836 */ /* 0x000fe40000000000 */
[----:B------:R-:W-:Y:S02]  /*6170*/  IMAD R2, R0, 0x4, R2 ;  /* 0x0000000400027824 */ /* 0x000fe400078e0202 */
[----:B------:R-:W-:Y:S01]  /*6180*/  IMAD.MOV.U32 R20, RZ, RZ, RZ ;  /* 0x000000ffff147224 */ /* 0x000fe200078e00ff */
[----:B------:R-:W-:Y:S01]  /*6190*/  ISETP.NE.AND P1, PT, R18, 0x2, PT ;  /* 0x000000021200780c */ /* 0x000fe20003f25270 */
[----:B------:R-:W-:-:S03]  /*61a0*/  IMAD.MOV.U32 R3, RZ, RZ, RZ ;  /* 0x000000ffff037224 */ /* 0x000fc600078e00ff */
[----:B------:R-:W-:Y:S01]  /*61b0*/  SEL R18, R18, RZ, P1 ;  /* 0x000000ff12127207 */ /* 0x000fe20000800000 */
        /* <DEDUP_REMOVED lines=66> */
[----:B------:R-:W-:Y:S01]  /*65e0*/  SEL R0, RZ, 0x1, P1 ;  /* 0x00000001ff007807 */ /* 0x000fe20000800000 */
        /* <DEDUP_REMOVED lines=65> */
[----:B------:R-:W-:Y:S06]  /*6a00*/  BAR.ARV 0xf, 0x100 ;  /* 0x03c4000000007b1d */ /* 0x000fec0000002000 */
[----:B------:R-:W-:Y:S05]  /*6a10*/  BRA `(.L_x_3683) ;  /* 0x0000006400987947 */ /* 0x000fea0003800000 */
.L_x_3680:
[----:B------:R-:W2:Y:S01]  /*6a20*/  LDL R0, [R1+0x28] ;  /* 0x0000280001007983 */ /* 0x000ea20000100800 */
[----:B------:R-:W-:Y:S01]  /*6a30*/  BSSY B0, `(.L_x_3695) ;  /* 0x000001f000007945 */ /* 0x000fe20003800000 */
[----:B------:R-:W-:Y:S01]  /*6a40*/  IMAD.MOV.U32 R3, RZ, RZ, RZ ;  /* 0x000000ffff037224 */ /* 0x000fe200078e00ff */
[----:B--2---:R-:W-:-:S13]  /*6a50*/  LOP3.LUT P1, RZ, R0, 0x4, RZ, 0xc0, !PT ;  /* 0x0000000400ff7812 */ /* 0x004fda000782c0ff */
[----:B------:R-:W-:Y:S05]  /*6a60*/  @!P1 BRA `(.L_x_3696) ;  /* 0x00000000006c9947 */ /* 0x000fea0003800000 */
[-C--:B------:R-:W-:Y:S02]  /*6a70*/  IABS R3, R9.reuse ;  /* 0x0000000900037213 */ /* 0x080fe40000000000 */
[----:B------:R-:W-:Y:S02]  /*6a80*/  IADD3 R0, R168, -0x1, R9 ;  /* 0xffffffffa8007810 */ /* 0x000fe40007ffe009 */
[----:B-1----:R-:W1:Y:S01]  /*6a90*/  I2F.RP R6, R3 ;  /* 0x0000000300067306 */ /* 0x002e620000209400 */
[----:B------:R-:W-:-:S05]  /*6aa0*/  IABS R10, R9 ;  /* 0x00000009000a7213 */ /* 0x000fca0000000000 */
[----:B------:R-:W-:Y:S02]  /*6ab0*/  IMAD.MOV R10, RZ, RZ, -R10 ;  /* 0x000000ffff0a7224 */ /* 0x000fe400078e0a0a */
[----:B-1----:R-:W1:Y:S02]  /*6ac0*/  MUFU.RCP R6, R6 ;  /* 0x0000000600067308 */ /* 0x002e640000001000 */
[----:B-1----:R-:W-:Y:S01]  /*6ad0*/  VIADD R4, R6, 0xffffffe ;  /* 0x0ffffffe06047836 */ /* 0x002fe20000000000 */
[----:B------:R-:W-:Y:S02]  /*6ae0*/  IABS R6, R0 ;  /* 0x0000000000067213 */ /* 0x000fe40000000000 */
[----:B------:R-:W-:-:S03]  /*6af0*/  LOP3.LUT R0, R0, R9, RZ, 0x3c, !PT ;  /* 0x0000000900007212 */ /* 0x000fc600078e3cff */
[----:B------:R1:W2:Y:S01]  /*6b00*/  F2I.FTZ.U32.TRUNC.NTZ R5, R4 ;  /* 0x0000000400057305 */ /* 0x0002a2000021f000 */
[----:B------:R-:W-:Y:S01]  /*6b10*/  ISETP.GE.AND P2, PT, R0, RZ, PT ;  /* 0x000000ff0000720c */ /* 0x000fe20003f46270 */
[----:B-1----:R-:W-:Y:S02]  /*6b20*/  IMAD.MOV.U32 R4, RZ, RZ, RZ ;  /* 0x000000ffff047224 */ /* 0x002fe400078e00ff */
[----:B--2---:R-:W-:-:S04]  /*6b30*/  IMAD.MOV R8, RZ, RZ, -R5 ;  /* 0x000000ffff087224 */ /* 0x004fc800078e0a05 */
        /* <DEDUP_REMOVED lines=14> */
.L_x_3696:
[----:B------:R-:W-:Y:S05]  /*6c20*/  BSYNC B0 ;  /* 0x0000000000007941 */ /* 0x000fea0003800000 */
.L_x_3695:
        /* <DEDUP_REMOVED lines=72> */
[----:B------:R-:W-:Y:S03]  /*70b0*/  BSSY B6, `(.L_x_3697) ;  /* 0x000001c000067945 */ /* 0x000fe60003800000 */
[----:B--2---:R-:W0:Y:S02]  /*70c0*/  SHFL.IDX PT, R0, R0, RZ, 0x1f ;  /* 0x00001fff00007589 */ /* 0x004e2400000e0000 */
[----:B0-----:R-:W-:-:S04]  /*70d0*/  LEA.HI R3, R0, R0, RZ, 0x1 ;  /* 0x0000000000037211 */ /* 0x001fc800078f08ff */
        /* <DEDUP_REMOVED lines=25> */
.L_x_3698:
[----:B------:R-:W-:Y:S05]  /*7270*/  BSYNC B6 ;  /* 0x0000000000067941 */ /* 0x000fea0003800000 */
.L_x_3697:
        /* <DEDUP_REMOVED lines=12> */
.L_x_3702:
[----:B--2---:R2:W3:Y:S02]  /*7340*/  SYNCS.PHASECHK.TRANS64.TRYWAIT P0, [R2+URZ+0x28c00], R3 ;  /* 0x028c0003020075a7 */ /* 0x0044e4000800017f */
[----:B---3--:R-:W-:Y:S05]  /*7350*/  @!P0 NANOSLEEP.SYNCS 0x989680 ;  /* 0x009896800000895d */ /* 0x008fea0003900000 */
[----:B------:R-:W3:Y:S02]  /*7360*/  @!P0 SYNCS.PHASECHK.TRANS64 P0, [R2+URZ+0x28c00], R3 ;  /* 0x028c0003020085a7 */ /* 0x000ee4000800007f */
[----:B---3--:R-:W-:Y:S05]  /*7370*/  @!P0 BRA `(.L_x_3702) ;  /* 0xfffffffc00f08947 */ /* 0x008fea000383ffff */
.L_x_3701:
[----:B------:R-:W-:Y:S05]  /*7380*/  BSYNC B0 ;  /* 0x0000000000007941 */ /* 0x000fea0003800000 */
.L_x_3700:
[----:B------:R-:W-:Y:S05]  /*7390*/  BRA `(.L_x_3703) ;  /* 0x0000002000b07947 */ /* 0x000fea0003800000 */
.L_x_3699:
[----:B-----5:R-:W-:Y:S01]  /*73a0*/  SHF.R.S32.HI R0, RZ, 0x1f, R154 ;  /* 0x0000001fff007819 */ /* 0x020fe2000001149a */
[----:B------:R-:W-:Y:S01]  /*73b0*/  VIADD R4, R2, 0x20400 ;  /* 0x0002040002047836 */ /* 0x000fe20000000000 */
[----:B------:R-:W-:Y:S01]  /*73c0*/  ULDC.64 UR4, c[0x0][0x3f8] ;  /* 0x0000fe0000047ab9 */ /* 0x000fe20000000a00 */
[----:B------:R-:W-:Y:S01]  /*73d0*/  ULDC.64 UR6, c[0x0][0x408] ;  /* 0x0001020000067ab9 */ /* 0x000fe20000000a00 */
[----:B------:R-:W-:Y:S01]  /*73e0*/  IMAD.WIDE.U32 R26, R154, UR4, RZ ;  /* 0x000000049a1a7c25 */ /* 0x000fe2000f8e00ff */
[----:B------:R-:W-:Y:S01]  /*73f0*/  BSSY B6, `(.L_x_3704) ;  /* 0x0000020000067945 */ /* 0x000fe20003800000 */
[----:B------:R-:W-:Y:S02]  /*7400*/  LOP3.LUT P0, RZ, R4, 0x3ff, RZ, 0xc0, !PT ;  /* 0x000003ff04ff7812 */ /* 0x000fe4000780c0ff */
[C---:B------:R-:W-:Y:S02]  /*7410*/  IMAD R3, R0.reuse, UR4, RZ ;  /* 0x0000000400037c24 */ /* 0x040fe4000f8e02ff */
[----:B-1----:R-:W-:-:S02]  /*7420*/  IMAD R7, R0, UR6, RZ ;  /* 0x0000000600077c24 */ /* 0x002fc4000f8e02ff */
[C---:B------:R-:W-:Y:S01]  /*7430*/  IMAD R3, R154.reuse, UR5, R3 ;  /* 0x000000059a037c24 */ /* 0x040fe2000f8e0203 */
[----:B------:R-:W-:Y:S01]  /*7440*/  ULDC.64 UR4, c[0x0][0x3e8] ;  /* 0x0000fa0000047ab9 */ /* 0x000fe20000000a00 */
[----:B------:R-:W-:Y:S01]  /*7450*/  IMAD.WIDE.U32 R4, R154, UR6, RZ ;  /* 0x000000069a047c25 */ /* 0x000fe2000f8e00ff */
[----:B------:R-:W-:-:S03]  /*7460*/  LEA R25, P1, R26, UR4, 0x1 ;  /* 0x000000041a197c11 */ /* 0x000fc6000f8208ff */
[----:B------:R-:W-:Y:S01]  /*7470*/  IMAD R9, R154, UR7, R7 ;  /* 0x000000079a097c24 */ /* 0x000fe2000f8e0207 */
[----:B------:R-:W-:Y:S01]  /*7480*/  ULDC.64 UR6, c[0x0][0x400] ;  /* 0x0001000000067ab9 */ /* 0x000fe20000000a00 */
[----:B------:R-:W-:Y:S01]  /*7490*/  IMAD.IADD R7, R3, 0x1, R27 ;  /* 0x0000000103077824 */ /* 0x000fe200078e021b */
[----:B------:R-:W-:Y:S01]  /*74a0*/  LEA R28, P2, R4, UR6, 0x1 ;  /* 0x00000006041c7c11 */ /* 0x000fe2000f8408ff */
[----:B------:R-:W-:-:S03]  /*74b0*/  IMAD.IADD R3, R9, 0x1, R5 ;  /* 0x0000000109037824 */ /* 0x000fc600078e0205 */
[----:B------:R-:W-:Y:S02]  /*74c0*/  LEA.HI.X R26, R26, UR5, R7, 0x1, P1 ;  /* 0x000000051a1a7c11 */ /* 0x000fe400088f0c07 */
[----:B------:R-:W-:Y:S01]  /*74d0*/  LEA.HI.X R24, R4, UR7, R3, 0x1, P2 ;  /* 0x0000000704187c11 */ /* 0x000fe200090f0c03 */
[----:B------:R-:W-:Y:S06]  /*74e0*/  @!P0 BRA `(.L_x_3705) ;  /* 0x0000000000408947 */ /* 0x000fec0003800000 */
        /* <DEDUP_REMOVED lines=16> */
.L_x_3705:
[----:B------:R-:W-:Y:S05]  /*75f0*/  BSYNC B6 ;  /* 0x0000000000067941 */ /* 0x000fea0003800000 */
.L_x_3704:
        /* <DEDUP_REMOVED lines=8> */
[----:B------:R0:W2:Y:S04]  /*7680*/  SHFL.IDX PT, R0, R25, RZ, 0x1c1f ;  /* 0x001c1fff19007589 */ /* 0x0000a800000e0000 */
[----:B------:R-:W3:Y:S04]  /*7690*/  SHFL.IDX PT, R24, R24, RZ, 0x1c1f ;  /* 0x001c1fff18187589 */ /* 0x000ee800000e0000 */
[----:B------:R0:W4:Y:S02]  /*76a0*/  SHFL.IDX PT, R21, R28, RZ, 0x1c1f ;  /* 0x001c1fff1c157589 */ /* 0x00012400000e0000 */
.L_x_3959:
[----:B------:R-:W-:Y:S01]  /*76b0*/  ULDC UR4, c[0x0][0x448] ;  /* 0x0001120000047ab9 */ /* 0x000fe20000000800 */
[----:B------:R-:W-:Y:S01]  /*76c0*/  IMAD.SHL.U32 R5, R188, 0x40, RZ ;  /* 0x00000040bc057824 */ /* 0x000fe200078e00ff */
[----:B------:R-:W-:Y:S01]  /*76d0*/  BSSY B1, `(.L_x_3709) ;  /* 0x0000028000017945 */ /* 0x000fe20003800000 */
[----:B0-----:R-:W-:Y:S01]  /*76e0*/  IMAD R25, R155, UR4, RZ ;  /* 0x000000049b197c24 */ /* 0x001fe2000f8e02ff */
[----:B------:R-:W-:Y:S02]  /*76f0*/  CS2R R8, SRZ ;  /* 0x0000000000087805 */ /* 0x000fe4000001ff00 */
[----:B------:R-:W-:Y:S02]  /*7700*/  LOP3.LUT R5, R5, 0x1c0, RZ, 0xc0, !PT ;  /* 0x000001c005057812 */ /* 0x000fe400078ec0ff */
[----:B------:R-:W-:Y:S01]  /*7710*/  ISETP.GE.AND P0, PT, R4, R25, PT ;  /* 0x000000190400720c */ /* 0x000fe20003f06270 */
[----:B------:R-:W-:Y:S01]  /*7720*/  IMAD R25, R153, -0x40, R25 ;  /* 0xffffffc099197824 */ /* 0x000fe200078e0219 */
[----:B------:R-:W-:-:S02]  /*7730*/  LOP3.LUT R6, R5, 0x18, R16, 0xf8, !PT ;  /* 0x0000001805067812 */ /* 0x000fc400078ef810 */
[----:B------:R-:W-:Y:S02]  /*7740*/  SHF.R.U32.HI R7, RZ, 0x3, R5 ;  /* 0x00000003ff077819 */ /* 0x000fe40000011605 */
[----:B------:R-:W-:Y:S02]  /*7750*/  LEA.HI R5, R209, R209, RZ, 0x1 ;  /* 0x000000d1d1057211 */ /* 0x000fe400078f08ff */
[----:B------:R-:W-:Y:S02]  /*7760*/  LOP3.LUT R30, R6, R7, RZ, 0x3c, !PT ;  /* 0x00000007061e7212 */ /* 0x000fe400078e3cff */
[----:B------:R-:W-:Y:S02]  /*7770*/  CS2R R6, SRZ ;  /* 0x0000000000067805 */ /* 0x000fe4000001ff00 */
[----:B------:R-:W-:Y:S02]  /*7780*/  LOP3.LUT R10, R5, 0xfffffffe, RZ, 0xc0, !PT ;  /* 0xfffffffe050a7812 */ /* 0x000fe400078ec0ff */
[----:B------:R-:W-:-:S03]  /*7790*/  CS2R R4, SRZ ;  /* 0x0000000000047805 */ /* 0x000fc6000001ff00 */
[----:B------:R-:W-:Y:S01]  /*77a0*/  IMAD.IADD R28, R209, 0x1, -R10 ;  /* 0x00000001d11c7824 */ /* 0x000fe200078e0a0a */
[----:B------:R-:W-:Y:S01]  /*77b0*/  CS2R R10, SRZ ;  /* 0x00000000000a7805 */ /* 0x000fe2000001ff00 */
[----:B------:R-:W-:Y:S06]  /*77c0*/  @P0 BRA `(.L_x_3710) ;  /* 0x0000000000600947 */ /* 0x000fec0003800000 */
[----:B------:R-:W-:Y:S01]  /*77d0*/  ULDC UR4, c[0x0][0x3f4] ;  /* 0x0000fd0000047ab9 */ /* 0x000fe20000000800 */
[C---:B------:R-:W-:Y:S01]  /*77e0*/  IMAD.SHL.U32 R14, R189.reuse, 0x2, RZ ;  /* 0x00000002bd0e7824 */ /* 0x040fe200078e00ff */
[C---:B------:R-:W-:Y:S01]  /*77f0*/  ISETP.GE.AND P3, PT, R189.reuse, UR4, PT ;  /* 0x00000004bd007c0c */ /* 0x040fe2000bf66270 */
[----:B--2---:R-:W-:Y:S01]  /*7800*/  IMAD.MOV.U32 R4, RZ, RZ, R0 ;  /* 0x000000ffff047224 */ /* 0x004fe200078e0000 */
[----:B------:R-:W-:Y:S01]  /*7810*/  ISETP.GE.AND P2, PT, R184, UR4, PT ;  /* 0x00000004b8007c0c */ /* 0x000fe2000bf46270 */
[----:B-1----:R-:W-:Y:S01]  /*7820*/  IMAD.MOV.U32 R5, RZ, RZ, R3 ;  /* 0x000000ffff057224 */ /* 0x002fe200078e0003 */
[----:B------:R-:W-:Y:S01]  /*7830*/  SHF.R.S32.HI R6, RZ, 0x1f, R189 ;  /* 0x0000001fff067819 */ /* 0x000fe200000114bd */
[----:B---3--:R-:W-:Y:S01]  /*7840*/  IMAD.MOV.U32 R7, RZ, RZ, R24 ;  /* 0x000000ffff077224 */ /* 0x008fe200078e0018 */
[----:B------:R-:W-:Y:S02]  /*7850*/  CS2R R8, SRZ ;  /* 0x0000000000087805 */ /* 0x000fe4000001ff00 */
[----:B------:R-:W-:Y:S01]  /*7860*/  SHF.L.U64.HI R15, R189, 0x1, R6 ;  /* 0x00000001bd0f7819 */ /* 0x000fe20000010206 */
[----:B----4-:R-:W-:-:S04]  /*7870*/  IMAD.MOV.U32 R6, RZ, RZ, R21 ;  /* 0x000000ffff067224 */ /* 0x010fc800078e0015 */
[-C--:B------:R-:W-:Y:S02]  /*7880*/  @!P3 IADD3 R12, P0, R0, R14.reuse, RZ ;  /* 0x0000000e000cb210 */ /* 0x080fe40007f1e0ff */
[----:B------:R-:W-:Y:S01]  /*7890*/  @!P3 IADD3 R14, P1, R21, R14, RZ ;  /* 0x0000000e150eb210 */ /* 0x000fe20007f3e0ff */
[C---:B------:R-:W-:Y:S01]  /*78a0*/  @!P2 IMAD.WIDE R26, R184.reuse, 0x2, R4 ;  /* 0x00000002b81aa825 */ /* 0x040fe200078e0204 */
[----:B------:R-:W-:Y:S02]  /*78b0*/  CS2R R4, SRZ ;  /* 0x0000000000047805 */ /* 0x000fe4000001ff00 */
[----:B------:R-:W-:Y:S01]  /*78c0*/  CS2R R10, SRZ ;  /* 0x00000000000a7805 */ /* 0x000fe2000001ff00 */
[----:B------:R-:W-:Y:S01]  /*78d0*/  @!P2 IMAD.WIDE R20, R184, 0x2, R6 ;  /* 0x00000002b814a825 */ /* 0x000fe200078e0206 */
[----:B------:R-:W-:Y:S01]  /*78e0*/  CS2R R6, SRZ ;  /* 0x0000000000067805 */ /* 0x000fe2000001ff00 */
[----:B------:R0:W5:Y:S02]  /*78f0*/  @!P2 LD.E.64 R8, desc[UR42][R26.64] ;  /* 0x0000002a1a08a980 */ /* 0x000164000c101b00 */
[----:B------:R-:W-:-:S02]  /*7900*/  @!P3 IMAD.X R13, R3, 0x1, R15, P0 ;  /* 0x00000001030db824 */ /* 0x000fc400000e060f */
[----:B------:R-:W-:Y:S01]  /*7910*/  @!P3 IMAD.X R15, R24, 0x1, R15, P1 ;  /* 0x00000001180fb824 */ /* 0x000fe200008e060f */
[----:B------:R0:W5:Y:S04]  /*7920*/  @!P2 LD.E.64 R4, desc[UR42][R20.64] ;  /* 0x0000002a1404a980 */ /* 0x000168000c101b00 */
[----:B------:R0:W5:Y:S04]  /*7930*/  @!P3 LD.E.64 R10, desc[UR42][R12.64] ;  /* 0x0000002a0c0ab980 */ /* 0x000168000c101b00 */
[----:B------:R0:W5:Y:S02]  /*7940*/  @!P3 LD.E.64 R6, desc[UR42][R14.64] ;  /* 0x0000002a0e06b980 */ /* 0x000164000c101b00 */
.L_x_3710:
[----:B------:R-:W-:Y:S05]  /*7950*/  BSYNC B1 ;  /* 0x0000000000017941 */ /* 0x000fea0003800000 */
.L_x_3709:
[----:B0-----:R-:W-:Y:S01]  /*7960*/  SHF.L.U32 R13, R28, 0x1f, RZ ;  /* 0x0000001f1c0d7819 */ /* 0x001fe200000006ff */
[----:B-1----:R-:W-:Y:S01]  /*7970*/  IMAD R3, R193, 0x200, R30 ;  /* 0x00000200c1037824 */ /* 0x002fe200078e021e */
[----:B------:R-:W-:Y:S01]  /*7980*/  LOP3.LUT P1, RZ, R188, 0x4, RZ, 0xc0, !PT ;  /* 0x00000004bcff7812 */ /* 0x000fe2000782c0ff */
[--C-:B-----5:R-:W-:Y:S01]  /*7990*/  IMAD.MOV.U32 R14, RZ, RZ, R9.reuse ;  /* 0x000000ffff0e7224 */ /* 0x120fe200078e0009 */
[----:B------:R-:W0:Y:S01]  /*79a0*/  SYNCS.PHASECHK.TRANS64.TRYWAIT P0, [R2+URZ+0x28c00], R13 ;  /* 0x028c000d020075a7 */ /* 0x000e22000800017f */
[----:B------:R-:W-:Y:S01]  /*79b0*/  IMAD R3, R3, 0x2, R2 ;  /* 0x0000000203037824 */ /* 0x000fe200078e0202 */
[--C-:B------:R-:W-:Y:S01]  /*79c0*/  SHF.R.U64 R32, R8, 0x10, R9.reuse ;  /* 0x0000001008207819 */ /* 0x100fe20000001209 */
[----:B------:R-:W-:Y:S01]  /*79d0*/  IMAD.MOV.U32 R31, RZ, RZ, R10 ;  /* 0x000000ffff1f7224 */ /* 0x000fe200078e000a */
[----:B------:R-:W-:Y:S01]  /*79e0*/  SHF.R.U32.HI R15, RZ, 0x10, R9 ;  /* 0x00000010ff0f7819 */ /* 0x000fe20000011609 */
[----:B------:R-:W-:Y:S01]  /*79f0*/  IMAD.MOV.U32 R12, RZ, RZ, R8 ;  /* 0x000000ffff0c7224 */ /* 0x000fe200078e0008 */
[--C-:B------:R-:W-:Y:S01]  /*7a00*/  SHF.R.U64 R33, R10, 0x10, R11.reuse ;  /* 0x000000100a217819 */ /* 0x100fe2000000120b */
[--C-:B------:R-:W-:Y:S01]  /*7a10*/  IMAD.MOV.U32 R9, RZ, RZ, R11.reuse ;  /* 0x000000ffff097224 */ /* 0x100fe200078e000b */
[----:B------:R-:W-:Y:S01]  /*7a20*/  SHF.R.U32.HI R10, RZ, 0x10, R11 ;  /* 0x00000010ff0a7819 */ /* 0x000fe2000001160b */
[----:B------:R-:W-:Y:S01]  /*7a30*/  IMAD.MOV.U32 R27, RZ, RZ, R4 ;  /* 0x000000ffff1b7224 */ /* 0x000fe200078e0004 */
[--C-:B------:R-:W-:Y:S01]  /*7a40*/  SHF.R.U64 R34, R4, 0x10, R5.reuse ;  /* 0x0000001004227819 */ /* 0x100fe20000001205 */
[--C-:B------:R-:W-:Y:S01]  /*7a50*/  IMAD.MOV.U32 R8, RZ, RZ, R5.reuse ;  /* 0x000000ffff087224 */ /* 0x100fe200078e0005 */
[----:B------:R-:W-:Y:S01]  /*7a60*/  SHF.R.U32.HI R11, RZ, 0x10, R5 ;  /* 0x00000010ff0b7819 */ /* 0x000fe20000011605 */
[----:B------:R-:W-:Y:S01]  /*7a70*/  IMAD.MOV.U32 R29, RZ, RZ, R6 ;  /* 0x000000ffff1d7224 */ /* 0x000fe200078e0006 */
[----:B------:R-:W-:Y:S01]  /*7a80*/  VIMNMX R28, R25, 0x40, PT ;  /* 0x00000040191c7848 */ /* 0x000fe20003fe0100 */
[C---:B------:R-:W-:Y:S01]  /*7a90*/  VIADD R4, R3.reuse, 0x20400 ;  /* 0x0002040003047836 */ /* 0x040fe20000000000 */
[----:B------:R-:W-:Y:S01]  /*7aa0*/  BSSY B1, `(.L_x_3711) ;  /* 0x000000f000017945 */ /* 0x000fe20003800000 */
[--C-:B------:R-:W-:Y:S01]  /*7ab0*/  IMAD.MOV.U32 R5, RZ, RZ, R7.reuse ;  /* 0x000000ffff057224 */ /* 0x100fe200078e0007 */
[--C-:B------:R-:W-:Y:S01]  /*7ac0*/  SHF.R.U64 R35, R6, 0x10, R7.reuse ;  /* 0x0000001006237819 */ /* 0x100fe20000001207 */
[----:B--2---:R-:W-:Y:S01]  /*7ad0*/  VIADD R0, R3, 0x20440 ;  /* 0x0002044003007836 */ /* 0x004fe20000000000 */
[----:B------:R-:W-:Y:S01]  /*7ae0*/  SHF.R.U32.HI R6, RZ, 0x10, R7 ;  /* 0x00000010ff067819 */ /* 0x000fe20000011607 */
[----:B------:R-:W-:Y:S01]  /*7af0*/  @P1 VIADD R0, R4, 0xffffffc0 ;  /* 0xffffffc004001836 */ /* 0x000fe20000000000 */
[----:B------:R-:W-:-:S02]  /*7b00*/  PRMT R30, R12, 0x5410, R14 ;  /* 0x000054100c1e7816 */ /* 0x000fc4000000000e */
[----:B------:R-:W-:Y:S02]  /*7b10*/  PRMT R32, R32, 0x5410, R15 ;  /* 0x0000541020207816 */ /* 0x000fe4000000000f */
[----:B------:R-:W-:Y:S02]  /*7b20*/  PRMT R31, R31, 0x5410, R9 ;  /* 0x000054101f1f7816 */ /* 0x000fe40000000009 */
[----:B------:R-:W-:Y:S02]  /*7b30*/  PRMT R33, R33, 0x5410, R10 ;  /* 0x0000541021217816 */ /* 0x000fe4000000000a */
[----:B------:R-:W-:Y:S02]  /*7b40*/  ISETP.GE.AND P1, PT, R23, R28, PT ;  /* 0x0000001c1700720c */ /* 0x000fe40003f26270 */
[----:B------:R-:W-:Y:S02]  /*7b50*/  PRMT R27, R27, 0x5410, R8 ;  /* 0x000054101b1b7816 */ /* 0x000fe40000000008 */
[----:B------:R-:W-:-:S02]  /*7b60*/  PRMT R34, R34, 0x5410, R11 ;  /* 0x0000541022227816 */ /* 0x000fc4000000000b */
[----:B------:R-:W-:Y:S01]  /*7b70*/  PRMT R29, R29, 0x5410, R5 ;  /* 0x000054101d1d7816 */ /* 0x000fe20000000005 */
[----:B0-----:R-:W-:Y:S06]  /*7b80*/  @!P0 BRA `(.L_x_3712) ;  /* 0x00000130009c8947 */ /* 0x001fec0003800000 */
.L_x_3960:
[----:B------:R-:W-:Y:S05]  /*7b90*/  BSYNC B1 ;  /* 0x0000000000017941 */ /* 0x000fea0003800000 */
.L_x_3711:
[----:B------:R-:W-:Y:S01]  /*7ba0*/  BSSY B1, `(.L_x_3713) ;  /* 0x0000056000017945 */ /* 0x000fe20003800000 */
[----:B------:R-:W-:-:S03]  /*7bb0*/  PRMT R35, R35, 0x5410, R6 ;  /* 0x0000541023237816 */ /* 0x000fc60000000006 */
[----:B------:R-:W-:Y:S05]  /*7bc0*/  @P1 BRA `(.L_x_3714) ;  /* 0x00000004004c1947 */ /* 0x000fea0003800000 */
[----:B------:R-:W1:Y:S01]  /*7bd0*/  LDC R4, c[0x0][0x3f4] ;  /* 0x0000fd00ff047b82 */ /* 0x000e620000000800 */
[----:B------:R-:W-:Y:S01]  /*7be0*/  BSSY B2, `(.L_x_3715) ;  /* 0x000002a000027945 */ /* 0x000fe20003800000 */
[-C--:B-1----:R-:W-:Y:S02]  /*7bf0*/  ISETP.GE.AND P0, PT, R184, R4.reuse, PT ;  /* 0x00000004b800720c */ /* 0x082fe40003f06270 */
[----:B------:R-:W-:-:S11]  /*7c00*/  ISETP.GE.AND P1, PT, R189, R4, PT ;  /* 0x00000004bd00720c */ /* 0x000fd60003f26270 */
[----:B------:R-:W-:Y:S05]  /*7c10*/  @P0 BRA `(.L_x_3716) ;  /* 0x0000000000980947 */ /* 0x000fea0003800000 */
[----:B------:R-:W1:Y:S01]  /*7c20*/  LDS.128 R4, [R3+0x20400] ;  /* 0x0204000003047984 */ /* 0x000e620000000c00 */
[----:B------:R-:W-:Y:S02]  /*7c30*/  HADD2.F32 R15, -RZ, R27.H0_H0 ;  /* 0x2000001bff0f7230 */ /* 0x000fe40000004100 */
[----:B0-----:R-:W-:Y:S02]  /*7c40*/  HADD2.F32 R13, -RZ, R30.H0_H0 ;  /* 0x2000001eff0d7230 */ /* 0x001fe40000004100 */
[----:B------:R-:W-:Y:S02]  /*7c50*/  HADD2.F32 R12, -RZ, R32.H0_H0 ;  /* 0x20000020ff0c7230 */ /* 0x000fe40000004100 */
[----:B------:R-:W-:Y:S02]  /*7c60*/  HADD2.F32 R14, -RZ, R34.H0_H0 ;  /* 0x20000022ff0e7230 */ /* 0x000fe40000004100 */
[--C-:B-1----:R-:W-:Y:S02]  /*7c70*/  HADD2.F32 R8, -RZ, R4.reuse.H0_H0 ;  /* 0x20000004ff087230 */ /* 0x102fe40000004100 */
[----:B------:R-:W-:-:S02]  /*7c80*/  HADD2.F32 R4, -RZ, R4.H1_H1 ;  /* 0x30000004ff047230 */ /* 0x000fc40000004100 */
[--C-:B------:R-:W-:Y:S02]  /*7c90*/  HADD2.F32 R9, -RZ, R5.reuse.H0_H0 ;  /* 0x20000005ff097230 */ /* 0x100fe40000004100 */
[----:B------:R-:W-:Y:S02]  /*7ca0*/  HADD2.F32 R5, -RZ, R5.H1_H1 ;  /* 0x30000005ff057230 */ /* 0x000fe40000004100 */
[C---:B----4-:R-:W-:Y:S01]  /*7cb0*/  FMUL.FTZ R21, R4.reuse, R15 ;  /* 0x0000000f04157220 */ /* 0x050fe20000410000 */
[-C--:B------:R-:W-:Y:S01]  /*7cc0*/  FMUL.FTZ R4, R4, R13.reuse ;  /* 0x0000000d04047220 */ /* 0x080fe20000410000 */
[--C-:B------:R-:W-:Y:S02]  /*7cd0*/  HADD2.F32 R10, -RZ, R6.reuse.H0_H0 ;  /* 0x20000006ff0a7230 */ /* 0x100fe40000004100 */
[----:B------:R-:W-:Y:S02]  /*7ce0*/  HADD2.F32 R11, -RZ, R7.H0_H0 ;  /* 0x20000007ff0b7230 */ /* 0x000fe40000004100 */
[C---:B---3--:R-:W-:Y:S01]  /*7cf0*/  FMUL.FTZ R24, R5.reuse, R14 ;  /* 0x0000000e05187220 */ /* 0x048fe20000410000 */
        /* <DEDUP_REMOVED lines=24> */
.L_x_3716:
[----:B------:R-:W-:Y:S05]  /*7e80*/  BSYNC B2 ;  /* 0x0000000000027941 */ /* 0x000fea0003800000 */
.L_x_3715:
[----:B------:R-:W-:Y:S05]  /*7e90*/  @P1 BRA `(.L_x_3714) ;  /* 0x0000000000981947 */ /* 0x000fea0003800000 */
[----:B-1----:R-:W1:Y:S01]  /*7ea0*/  LDS.128 R4, [R0] ;  /* 0x0000000000047984 */ /* 0x002e620000000c00 */
        /* <DEDUP_REMOVED lines=37> */
.L_x_3714:
[----:B------:R-:W-:Y:S05]  /*8100*/  BSYNC B1 ;  /* 0x0000000000017941 */ /* 0x000fea0003800000 */
.L_x_3713:
[----:B-12---:R-:W-:-:S05]  /*8110*/  VIADD R5, R23, 0x20 ;  /* 0x0000002017057836 */ /* 0x006fca0000000000 */
[----:B------:R-:W-:-:S13]  /*8120*/  ISETP.GE.AND P0, PT, R5, R28, PT ;  /* 0x0000001c0500720c */ /* 0x000fda0003f06270 */
        /* <DEDUP_REMOVED lines=8> */
[--C-:B------:R-:W-:Y:S02]  /*81b0*/  HADD2.F32 R20, -RZ, R27.reuse.H0_H0 ;  /* 0x2000001bff147230 */ /* 0x100fe40000004100 */
[----:B------:R-:W-:Y:S02]  /*81c0*/  HADD2.F32 R25, -RZ, R34.H0_H0 ;  /* 0x20000022ff197230 */ /* 0x000fe40000004100 */
[----:B----4-:R-:W-:Y:S02]  /*81d0*/  HADD2.F32 R21, -RZ, R32.H0_H0 ;  /* 0x20000020ff157230 */ /* 0x010fe40000004100 */
[----:B---3--:R-:W-:Y:S02]  /*81e0*/  HADD2.F32 R24, -RZ, R27.H1_H1 ;  /* 0x3000001bff187230 */ /* 0x008fe40000004100 */
[----:B------:R-:W-:-:S02]  /*81f0*/  HADD2.F32 R27, -RZ, R34.H1_H1 ;  /* 0x30000022ff1b7230 */ /* 0x000fc40000004100 */
[--C-:B-1----:R-:W-:Y:S02]  /*8200*/  HADD2.F32 R8, -RZ, R4.reuse.H0_H0 ;  /* 0x20000004ff087230 */ /* 0x102fe40000004100 */
[----:B------:R-:W-:Y:S02]  /*8210*/  HADD2.F32 R4, -RZ, R4.H1_H1 ;  /* 0x30000004ff047230 */ /* 0x000fe40000004100 */
[--C-:B------:R-:W-:Y:S02]  /*8220*/  HADD2.F32 R9, -RZ, R5.reuse.H0_H0 ;  /* 0x20000005ff097230 */ /* 0x100fe40000004100 */
[----:B------:R-:W-:Y:S02]  /*8230*/  HADD2.F32 R5, -RZ, R5.H1_H1 ;  /* 0x30000005ff057230 */ /* 0x000fe40000004100 */
[-C--:B0-----:R-:W-:Y:S01]  /*8240*/  FMUL.FTZ R13, R20, R4.reuse ;  /* 0x00000004140d7220 */ /* 0x081fe20000410000 */
[----:B------:R-:W-:Y:S01]  /*8250*/  FMUL.FTZ R15, R14, R4 ;  /* 0x000000040e0f7220 */ /* 0x000fe20000410000 */
[----:B------:R-:W-:-:S02]  /*8260*/  HADD2.F32 R10, -RZ, R6.H0_H0 ;  /* 0x20000006ff0a7230 */ /* 0x000fc40000004100 */
[-C--:B------:R-:W-:Y:S01]  /*8270*/  FMUL.FTZ R12, R25, R5.reuse ;  /* 0x00000005190c7220 */ /* 0x080fe20000410000 */
[-C--:B------:R-:W-:Y:S01]  /*8280*/  FFMA.FTZ R4, R14, R8.reuse, -R13 ;  /* 0x000000080e047223 */ /* 0x080fe2000001080d */
[----:B------:R-:W-:Y:S01]  /*8290*/  FFMA.FTZ R15, R20, R8, R15 ;  /* 0x00000008140f7223 */ /* 0x000fe2000001000f */
[C---:B------:R-:W-:Y:S01]  /*82a0*/  FMUL.FTZ R8, R21.reuse, R5 ;  /* 0x0000000515087220 */ /* 0x040fe20000410000 */
[--C-:B------:R-:W-:Y:S02]  /*82b0*/  HADD2.F32 R11, -RZ, R7.reuse.H0_H0 ;  /* 0x20000007ff0b7230 */ /* 0x100fe40000004100 */
[-C--:B------:R-:W-:Y:S01]  /*82c0*/  FFMA.FTZ R5, R21, R9.reuse, -R12 ;  /* 0x0000000915057223 */ /* 0x080fe2000001080c */
[----:B------:R-:W-:Y:S02]  /*82d0*/  HADD2.F32 R6, -RZ, R6.H1_H1 ;  /* 0x30000006ff067230 */ /* 0x000fe40000004100 */
[----:B------:R-:W-:Y:S01]  /*82e0*/  FFMA.FTZ R8, R25, R9, R8 ;  /* 0x0000000919087223 */ /* 0x000fe20000010008 */
[----:B------:R-:W-:Y:S01]  /*82f0*/  HADD2.F32 R7, -RZ, R7.H1_H1 ;  /* 0x30000007ff077230 */ /* 0x000fe20000004100 */
[----:B------:R-:W-:Y:S01]  /*8300*/  F2FP.F16.F32.PACK_AB R4, R15, R4 ;  /* 0x000000040f04723e */ /* 0x000fe200000000ff */
[----:B------:R-:W-:-:S02]  /*8310*/  HADD2.F32 R20, -RZ, R30.H1_H1 ;  /* 0x3000001eff147230 */ /* 0x000fc40000004100 */
[-C--:B------:R-:W-:Y:S01]  /*8320*/  FMUL.FTZ R9, R24, R6.reuse ;  /* 0x0000000618097220 */ /* 0x080fe20000410000 */
[----:B------:R-:W-:Y:S02]  /*8330*/  HADD2.F32 R21, -RZ, R32.H1_H1 ;  /* 0x30000020ff157230 */ /* 0x000fe40000004100 */
[----:B------:R-:W-:Y:S01]  /*8340*/  FMUL.FTZ R12, R27, R7 ;  /* 0x000000071b0c7220 */ /* 0x000fe20000410000 */
[----:B------:R-:W-:Y:S01]  /*8350*/  F2FP.F16.F32.PACK_AB R5, R8, R5 ;  /* 0x000000050805723e */ /* 0x000fe200000000ff */
[C---:B------:R-:W-:Y:S01]  /*8360*/  FMUL.FTZ R13, R20.reuse, R6 ;  /* 0x00000006140d7220 */ /* 0x040fe20000410000 */
[-C--:B------:R-:W-:Y:S01]  /*8370*/  FFMA.FTZ R6, R20, R10.reuse, -R9 ;  /* 0x0000000a14067223 */ /* 0x080fe20000010809 */
[C---:B------:R-:W-:Y:S01]  /*8380*/  FMUL.FTZ R14, R21.reuse, R7 ;  /* 0x00000007150e7220 */ /* 0x040fe20000410000 */
[-C--:B------:R-:W-:Y:S01]  /*8390*/  FFMA.FTZ R7, R21, R11.reuse, -R12 ;  /* 0x0000000b15077223 */ /* 0x080fe2000001080c */
[----:B------:R-:W-:Y:S02]  /*83a0*/  FFMA.FTZ R13, R24, R10, R13 ;  /* 0x0000000a180d7223 */ /* 0x000fe4000001000d */
[----:B------:R-:W-:-:S03]  /*83b0*/  FFMA.FTZ R14, R27, R11, R14 ;  /* 0x0000000b1b0e7223 */ /* 0x000fc6000001000e */
[----:B------:R-:W-:Y:S02]  /*83c0*/  F2FP.F16.F32.PACK_AB R6, R13, R6 ;  /* 0x000000060d06723e */ /* 0x000fe400000000ff */
[----:B------:R-:W-:-:S05]  /*83d0*/  F2FP.F16.F32.PACK_AB R7, R14, R7 ;  /* 0x000000070e07723e */ /* 0x000fca00000000ff */
[----:B------:R1:W-:Y:S02]  /*83e0*/  STS.128 [R3+0x21400], R4 ;  /* 0x0214000403007388 */ /* 0x0003e40000000c00 */
.L_x_3719:
[----:B------:R-:W-:Y:S05]  /*83f0*/  BSYNC B1 ;  /* 0x0000000000017941 */ /* 0x000fea0003800000 */
.L_x_3718:
[----:B------:R-:W-:Y:S05]  /*8400*/  @P1 BRA `(.L_x_3717) ;  /* 0x0000001000701947 */ /* 0x000fea0003800000 */
[----:B-1----:R-:W1:Y:S01]  /*8410*/  LDS.128 R4, [R0+0x1000] ;  /* 0x0010000000047984 */ /* 0x002e620000000c00 */
[----:B------:R-:W-:Y:S02]  /*8420*/  HADD2.F32 R15, -RZ, R29.H0_H0 ;  /* 0x2000001dff0f7230 */ /* 0x000fe40000004100 */
[----:B0-----:R-:W-:Y:S02]  /*8430*/  HADD2.F32 R13, -RZ, R31.H0_H0 ;  /* 0x2000001fff0d7230 */ /* 0x001fe40000004100 */
[----:B---3--:R-:W-:Y:S02]  /*8440*/  HADD2.F32 R24, -RZ, R35.H0_H0 ;  /* 0x20000023ff187230 */ /* 0x008fe40000004100 */
[----:B------:R-:W-:Y:S02]  /*8450*/  HADD2.F32 R20, -RZ, R33.H0_H0 ;  /* 0x20000021ff147230 */ /* 0x000fe40000004100 */
[----:B----4-:R-:W-:Y:S02]  /*8460*/  HADD2.F32 R21, -RZ, R29.H1_H1 ;  /* 0x3000001dff157230 */ /* 0x010fe40000004100 */
[----:B------:R-:W-:-:S02]  /*8470*/  HADD2.F32 R26, -RZ, R35.H1_H1 ;  /* 0x30000023ff1a7230 */ /* 0x000fc40000004100 */
[--C-:B-1----:R-:W-:Y:S02]  /*8480*/  HADD2.F32 R3, -RZ, R4.reuse.H0_H0 ;  /* 0x20000004ff037230 */ /* 0x102fe40000004100 */
[----:B------:R-:W-:Y:S02]  /*8490*/  HADD2.F32 R4, -RZ, R4.H1_H1 ;  /* 0x30000004ff047230 */ /* 0x000fe40000004100 */
[--C-:B------:R-:W-:Y:S02]  /*84a0*/  HADD2.F32 R8, -RZ, R5.reuse.H0_H0 ;  /* 0x20000005ff087230 */ /* 0x100fe40000004100 */
[----:B------:R-:W-:Y:S02]  /*84b0*/  HADD2.F32 R5, -RZ, R5.H1_H1 ;  /* 0x30000005ff057230 */ /* 0x000fe40000004100 */
[-C--:B------:R-:W-:Y:S01]  /*84c0*/  FMUL.FTZ R12, R15, R4.reuse ;  /* 0x000000040f0c7220 */ /* 0x080fe20000410000 */
[----:B------:R-:W-:Y:S01]  /*84d0*/  FMUL.FTZ R14, R13, R4 ;  /* 0x000000040d0e7220 */ /* 0x000fe20000410000 */
[----:B------:R-:W-:-:S02]  /*84e0*/  HADD2.F32 R9, -RZ, R6.H0_H0 ;  /* 0x20000006ff097230 */ /* 0x000fc40000004100 */
[----:B------:R-:W-:Y:S01]  /*84f0*/  FMUL.FTZ R11, R24, R5 ;  /* 0x00000005180b7220 */ /* 0x000fe20000410000 */
[----:B------:R-:W-:Y:S01]  /*8500*/  FFMA.FTZ R4, R13, R3, -R12 ;  /* 0x000000030d047223 */ /* 0x000fe2000001080c */
[--C-:B------:R-:W-:Y:S02]  /*8510*/  HADD2.F32 R10, -RZ, R7.reuse.H0_H0 ;  /* 0x20000007ff0a7230 */ /* 0x100fe40000004100 */
[C---:B------:R-:W-:Y:S01]  /*8520*/  FMUL.FTZ R13, R20.reuse, R5 ;  /* 0x00000005140d7220 */ /* 0x040fe20000410000 */
[----:B------:R-:W-:Y:S02]  /*8530*/  HADD2.F32 R6, -RZ, R6.H1_H1 ;  /* 0x30000006ff067230 */ /* 0x000fe40000004100 */
[----:B------:R-:W-:Y:S01]  /*8540*/  FFMA.FTZ R3, R15, R3, R14 ;  /* 0x000000030f037223 */ /* 0x000fe2000001000e */
[----:B------:R-:W-:Y:S02]  /*8550*/  HADD2.F32 R7, -RZ, R7.H1_H1 ;  /* 0x30000007ff077230 */ /* 0x000fe40000004100 */
[----:B------:R-:W-:Y:S01]  /*8560*/  FFMA.FTZ R5, R20, R8, -R11 ;  /* 0x0000000814057223 */ /* 0x000fe2000001080b */
[----:B------:R-:W-:-:S02]  /*8570*/  HADD2.F32 R15, -RZ, R31.H1_H1 ;  /* 0x3000001fff0f7230 */ /* 0x000fc40000004100 */
[----:B------:R-:W-:Y:S01]  /*8580*/  FFMA.FTZ R8, R24, R8, R13 ;  /* 0x0000000818087223 */ /* 0x000fe2000001000d */
[----:B------:R-:W-:Y:S02]  /*8590*/  HADD2.F32 R20, -RZ, R33.H1_H1 ;  /* 0x30000021ff147230 */ /* 0x000fe40000004100 */
[-C--:B------:R-:W-:Y:S01]  /*85a0*/  FMUL.FTZ R12, R21, R6.reuse ;  /* 0x00000006150c7220 */ /* 0x080fe20000410000 */
[-C--:B------:R-:W-:Y:S01]  /*85b0*/  FMUL.FTZ R11, R26, R7.reuse ;  /* 0x000000071a0b7220 */ /* 0x080fe20000410000 */
[----:B------:R-:W-:Y:S01]  /*85c0*/  FMUL.FTZ R14, R15, R6 ;  /* 0x000000060f0e7220 */ /* 0x000fe20000410000 */
[----:B------:R-:W-:Y:S01]  /*85d0*/  F2FP.F16.F32.PACK_AB R4, R3, R4 ;  /* 0x000000040304723e */ /* 0x000fe200000000ff */
[C---:B------:R-:W-:Y:S01]  /*85e0*/  FMUL.FTZ R13, R20.reuse, R7 ;  /* 0x00000007140d7220 */ /* 0x040fe20000410000 */
[-C--:B------:R-:W-:Y:S01]  /*85f0*/  FFMA.FTZ R6, R15, R9.reuse, -R12 ;  /* 0x000000090f067223 */ /* 0x080fe2000001080c */
[-C--:B------:R-:W-:Y:S01]  /*8600*/  FFMA.FTZ R7, R20, R10.reuse, -R11 ;  /* 0x0000000a14077223 */ /* 0x080fe2000001080b */
[----:B------:R-:W-:Y:S01]  /*8610*/  FFMA.FTZ R9, R21, R9, R14 ;  /* 0x0000000915097223 */ /* 0x000fe2000001000e */
[----:B------:R-:W-:Y:S01]  /*8620*/  FFMA.FTZ R10, R26, R10, R13 ;  /* 0x0000000a1a0a7223 */ /* 0x000fe2000001000d */
[----:B------:R-:W-:-:S03]  /*8630*/  F2FP.F16.F32.PACK_AB R5, R8, R5 ;  /* 0x000000050805723e */ /* 0x000fc600000000ff */
[----:B------:R-:W-:Y:S02]  /*8640*/  F2FP.F16.F32.PACK_AB R6, R9, R6 ;  /* 0x000000060906723e */ /* 0x000fe400000000ff */
[----:B------:R-:W-:-:S05]  /*8650*/  F2FP.F16.F32.PACK_AB R7, R10, R7 ;  /* 0x000000070a07723e */ /* 0x000fca00000000ff */
[----:B------:R2:W-:Y:S01]  /*8660*/  STS.128 [R0+0x1000], R4 ;  /* 0x0010000400007388 */ /* 0x0005e20000000c00 */
[----:B------:R-:W-:Y:S05]  /*8670*/  BRA `(.L_x_3717) ;  /* 0x0000000c00d47947 */ /* 0x000fea0003800000 */
.L_x_3707:
[----:B------:R-:W-:-:S03]  /*8680*/  UMOV UR4, 0xffffffff ;  /* 0xffffffff00047882 */ /* 0x000fc60000000000 */
[----:B------:R-:W-:Y:S05]  /*8690*/  BRA.DIV UR4, `(.L_x_3720) ;  /* 0x0000012604ec7947 */ /* 0x000fea000b800000 */
[----:B------:R-:W0:Y:S04]  /*86a0*/  SHFL.IDX PT, R0, R26, RZ, 0x1c1f ;  /* 0x001c1fff1a007589 */ /* 0x000e2800000e0000 */
[----:B------:R-:W1:Y:S04]  /*86b0*/  SHFL.IDX PT, R3, R25, RZ, 0x1c1f ;  /* 0x001c1fff19037589 */ /* 0x000e6800000e0000 */
[----:B------:R2:W3:Y:S04]  /*86c0*/  SHFL.IDX PT, R5, R24, RZ, 0x1c1f ;  /* 0x001c1fff18057589 */ /* 0x0004e800000e0000 */
[----:B------:R2:W4:Y:S01]  /*86d0*/  SHFL.IDX PT, R14, R28, RZ, 0x1c1f ;  /* 0x001c1fff1c0e7589 */ /* 0x00052200000e0000 */
[----:B0-----:R-:W-:-:S02]  /*86e0*/  IMAD.MOV.U32 R13, RZ, RZ, R0 ;  /* 0x000000ffff0d7224 */ /* 0x001fc400078e0000 */
[----:B-12---:R-:W-:-:S07]  /*86f0*/  IMAD.MOV.U32 R12, RZ, RZ, R3 ;  /* 0x000000ffff0c7224 */ /* 0x006fce00078e0003 */
.L_x_3966:
[----:B------:R-:W-:Y:S01]  /*8700*/  ULDC UR4, c[0x0][0x448] ;  /* 0x0001120000047ab9 */ /* 0x000fe20000000800 */
[----:B------:R-:W-:Y:S01]  /*8710*/  LEA.HI R0, R209, R209, RZ, 0x1 ;  /* 0x000000d1d1007211 */ /* 0x000fe200078f08ff */
[----:B------:R-:W-:Y:S01]  /*8720*/  IMAD R3, R155, UR4, RZ ;  /* 0x000000049b037c24 */ /* 0x000fe2000f8e02ff */
[----:B------:R-:W-:Y:S01]  /*8730*/  BSSY B1, `(.L_x_3721) ;  /* 0x0000013000017945 */ /* 0x000fe20003800000 */
[----:B---3--:R-:W-:Y:S01]  /*8740*/  IMAD.MOV.U32 R15, RZ, RZ, R5 ;  /* 0x000000ffff0f7224 */ /* 0x008fe200078e0005 */
[----:B------:R-:W-:Y:S02]  /*8750*/  LOP3.LUT R0, R0, 0xfffffffe, RZ, 0xc0, !PT ;  /* 0xfffffffe00007812 */ /* 0x000fe400078ec0ff */
[----:B------:R-:W-:Y:S02]  /*8760*/  CS2R R6, SRZ ;  /* 0x0000000000067805 */ /* 0x000fe4000001ff00 */
[----:B------:R-:W-:Y:S01]  /*8770*/  ISETP.GE.AND P0, PT, R4, R3, PT ;  /* 0x000000030400720c */ /* 0x000fe20003f06270 */
[----:B------:R-:W-:Y:S01]  /*8780*/  IMAD R3, R153, -0x40, R3 ;  /* 0xffffffc099037824 */ /* 0x000fe200078e0203 */
[----:B------:R-:W-:-:S02]  /*8790*/  CS2R R4, SRZ ;  /* 0x0000000000047805 */ /* 0x000fc4000001ff00 */
[----:B------:R-:W-:Y:S01]  /*87a0*/  CS2R R8, SRZ ;  /* 0x0000000000087805 */ /* 0x000fe2000001ff00 */
[----:B------:R-:W-:Y:S01]  /*87b0*/  IMAD.IADD R0, R209, 0x1, -R0 ;  /* 0x00000001d1007824 */ /* 0x000fe200078e0a00 */
[----:B------:R-:W-:-:S07]  /*87c0*/  CS2R R10, SRZ ;  /* 0x00000000000a7805 */ /* 0x000fce000001ff00 */
[----:B------:R-:W-:Y:S05]  /*87d0*/  @P0 BRA `(.L_x_3722) ;  /* 0x0000000000200947 */ /* 0x000fea0003800000 */
[----:B------:R-:W-:Y:S01]  /*87e0*/  ULDC UR4, c[0x0][0x3f4] ;  /* 0x0000fd0000047ab9 */ /* 0x000fe20000000800 */
[----:B------:R-:W-:Y:S02]  /*87f0*/  CS2R R4, SRZ ;  /* 0x0000000000047805 */ /* 0x000fe4000001ff00 */
[----:B------:R-:W-:-:S13]  /*8800*/  ISETP.GE.AND P0, PT, R16, UR4, PT ;  /* 0x0000000410007c0c */ /* 0x000fda000bf06270 */
[----:B------:R-:W-:Y:S05]  /*8810*/  @P0 BRA `(.L_x_3722) ;  /* 0x0000000000100947 */ /* 0x000fea0003800000 */
[----:B------:R-:W-:-:S04]  /*8820*/  IMAD.WIDE R12, R16, 0x2, R12 ;  /* 0x00000002100c7825 */ /* 0x000fc800078e020c */
[----:B----4-:R-:W-:Y:S01]  /*8830*/  IMAD.WIDE R14, R16, 0x2, R14 ;  /* 0x00000002100e7825 */ /* 0x010fe200078e020e */
[----:B------:R0:W5:Y:S04]  /*8840*/  LD.E.128 R4, desc[UR42][R12.64] ;  /* 0x0000002a0c047980 */ /* 0x000168000c101d00 */
[----:B------:R0:W5:Y:S02]  /*8850*/  LD.E.128 R8, desc[UR42][R14.64] ;  /* 0x0000002a0e087980 */ /* 0x000164000c101d00 */
.L_x_3722:
[----:B------:R-:W-:Y:S05]  /*8860*/  BSYNC B1 ;  /* 0x0000000000017941 */ /* 0x000fea0003800000 */
.L_x_3721:
[----:B0-----:R-:W-:Y:S01]  /*8870*/  SHF.L.U32 R13, R0, 0x1f, RZ ;  /* 0x0000001f000d7819 */ /* 0x001fe200000006ff */
[----:B------:R-:W0:Y:S01]  /*8880*/  LDC R15, c[0x0][0x3f4] ;  /* 0x0000fd00ff0f7b82 */ /* 0x000e220000000800 */
[----:B-----5:R-:W-:Y:S01]  /*8890*/  IMAD.MOV.U32 R40, RZ, RZ, R4 ;  /* 0x000000ffff287224 */ /* 0x020fe200078e0004 */
[--C-:B----4-:R-:W-:Y:S01]  /*88a0*/  SHF.R.U64 R14, R4, 0x10, R5.reuse ;  /* 0x00000010040e7819 */ /* 0x110fe20000001205 */
[----:B------:R-:W-:Y:S01]  /*88b0*/  IMAD.MOV.U32 R0, RZ, RZ, R5 ;  /* 0x000000ffff007224 */ /* 0x000fe200078e0005 */
[--C-:B------:R-:W-:Y:S01]  /*88c0*/  SHF.R.U64 R20, R6, 0x10, R7.reuse ;  /* 0x0000001006147819 */ /* 0x100fe20000001207 */
[--C-:B------:R-:W-:Y:S01]  /*88d0*/  IMAD.MOV.U32 R4, RZ, RZ, R7.reuse ;  /* 0x000000ffff047224 */ /* 0x100fe200078e0007 */
[----:B------:R-:W-:Y:S01]  /*88e0*/  SHF.R.U32.HI R7, RZ, 0x10, R7 ;  /* 0x00000010ff077819 */ /* 0x000fe20000011607 */
[----:B------:R-:W-:Y:S01]  /*88f0*/  IMAD.MOV.U32 R42, RZ, RZ, R8 ;  /* 0x000000ffff2a7224 */ /* 0x000fe200078e0008 */
[----:B------:R-:W1:Y:S01]  /*8900*/  SYNCS.PHASECHK.TRANS64.TRYWAIT P1, [R2+URZ+0x28c00], R13 ;  /* 0x028c000d020075a7 */ /* 0x000e62000802017f */
[----:B------:R-:W-:Y:S01]  /*8910*/  PRMT R40, R40, 0x5410, R0 ;  /* 0x0000541028287816 */ /* 0x000fe20000000000 */
[----:B------:R-:W-:Y:S01]  /*8920*/  IMAD.MOV.U32 R12, RZ, RZ, R6 ;  /* 0x000000ffff0c7224 */ /* 0x000fe200078e0006 */
[----:B------:R-:W-:Y:S01]  /*8930*/  SHF.R.U32.HI R44, RZ, 0x10, R5 ;  /* 0x00000010ff2c7819 */ /* 0x000fe20000011605 */
[--C-:B------:R-:W-:Y:S01]  /*8940*/  IMAD.MOV.U32 R5, RZ, RZ, R9.reuse ;  /* 0x000000ffff057224 */ /* 0x100fe200078e0009 */
[----:B------:R-:W-:Y:S01]  /*8950*/  PRMT R0, R7, 0x5410, R4 ;  /* 0x0000541007007816 */ /* 0x000fe20000000004 */
[----:B------:R-:W-:Y:S01]  /*8960*/  VIADD R41, R23, 0x20 ;  /* 0x0000002017297836 */ /* 0x000fe20000000000 */
[--C-:B------:R-:W-:Y:S01]  /*8970*/  SHF.R.U64 R8, R8, 0x10, R9.reuse ;  /* 0x0000001008087819 */ /* 0x100fe20000001209 */
[----:B------:R-:W-:Y:S01]  /*8980*/  IMAD.MOV.U32 R43, RZ, RZ, R10 ;  /* 0x000000ffff2b7224 */ /* 0x000fe200078e000a */
[----:B------:R-:W-:Y:S01]  /*8990*/  SHF.R.U32.HI R45, RZ, 0x10, R9 ;  /* 0x00000010ff2d7819 */ /* 0x000fe20000011609 */
[--C-:B------:R-:W-:Y:S01]  /*89a0*/  IMAD.MOV.U32 R6, RZ, RZ, R11.reuse ;  /* 0x000000ffff067224 */ /* 0x100fe200078e000b */
[----:B------:R-:W-:Y:S01]  /*89b0*/  VIMNMX R4, R3, 0x40, PT ;  /* 0x0000004003047848 */ /* 0x000fe20003fe0100 */
[----:B------:R-:W-:Y:S01]  /*89c0*/  BSSY B1, `(.L_x_3723) ;  /* 0x000000e000017945 */ /* 0x000fe20003800000 */
[----:B------:R-:W-:-:S02]  /*89d0*/  SHF.R.U64 R9, R10, 0x10, R11 ;  /* 0x000000100a097819 */ /* 0x000fc4000000120b */
[----:B------:R-:W-:Y:S02]  /*89e0*/  SHF.R.U32.HI R10, RZ, 0x10, R11 ;  /* 0x00000010ff0a7819 */ /* 0x000fe4000001160b */
[C---:B0-----:R-:W-:Y:S02]  /*89f0*/  ISETP.GE.AND P0, PT, R16.reuse, R15, PT ;  /* 0x0000000f1000720c */ /* 0x041fe40003f06270 */
[----:B------:R-:W-:Y:S02]  /*8a00*/  PRMT R43, R43, 0x5410, R14 ;  /* 0x000054102b2b7816 */ /* 0x000fe4000000000e */
[-C--:B------:R-:W-:Y:S02]  /*8a10*/  ISETP.GE.OR P2, PT, R23, R4.reuse, P0 ;  /* 0x000000041700720c */ /* 0x080fe40000746670 */
[----:B------:R-:W-:Y:S01]  /*8a20*/  ISETP.GE.OR P0, PT, R41, R4, P0 ;  /* 0x000000042900720c */ /* 0x000fe20000706670 */
[----:B------:R-:W-:Y:S01]  /*8a30*/  IMAD.IADD R4, R16, 0x1, R15 ;  /* 0x0000000110047824 */ /* 0x000fe200078e020f */
[----:B------:R-:W-:-:S02]  /*8a40*/  PRMT R12, R20, 0x5410, R12 ;  /* 0x00005410140c7816 */ /* 0x000fc4000000000c */
[----:B------:R-:W-:Y:S02]  /*8a50*/  PRMT R42, R42, 0x5410, R5 ;  /* 0x000054102a2a7816 */ /* 0x000fe40000000005 */
[----:B------:R-:W-:Y:S02]  /*8a60*/  PRMT R44, R44, 0x5410, R8 ;  /* 0x000054102c2c7816 */ /* 0x000fe40000000008 */
[----:B------:R-:W-:Y:S02]  /*8a70*/  PRMT R3, R10, 0x5410, R6 ;  /* 0x000054100a037816 */ /* 0x000fe40000000006 */
[----:B------:R-:W-:Y:S01]  /*8a80*/  PRMT R45, R45, 0x5410, R9 ;  /* 0x000054102d2d7816 */ /* 0x000fe20000000009 */
[----:B-1----:R-:W-:Y:S06]  /*8a90*/  @!P1 BRA `(.L_x_3724) ;  /* 0x0000012400649947 */ /* 0x002fec0003800000 */
.L_x_3967:
[----:B------:R-:W-:Y:S05]  /*8aa0*/  BSYNC B1 ;  /* 0x0000000000017941 */ /* 0x000fea0003800000 */
.L_x_3723:
[----:B------:R-:W-:Y:S01]  /*8ab0*/  BSSY B1, `(.L_x_3725) ;  /* 0x0000059000017945 */ /* 0x000fe20003800000 */
[----:B0-----:R-:W-:-:S03]  /*8ac0*/  LOP3.LUT R13, R4, 0x38, RZ, 0xc0, !PT ;  /* 0x00000038040d7812 */ /* 0x001fc600078ec0ff */
[----:B------:R-:W-:Y:S05]  /*8ad0*/  @P2 BRA `(.L_x_3726) ;  /* 0x0000000400582947 */ /* 0x000fea0003800000 */
[----:B------:R-:W-:Y:S02]  /*8ae0*/  IMAD.SHL.U32 R4, R188, 0x40, RZ ;  /* 0x00000040bc047824 */ /* 0x000fe400078e00ff */
[----:B------:R-:W-:Y:S02]  /*8af0*/  HADD2.F32 R31, -RZ, R42.H0_H0 ;  /* 0x2000002aff1f7230 */ /* 0x000fe40000004100 */
[----:B------:R-:W-:Y:S01]  /*8b00*/  HADD2.F32 R29, -RZ, R40.H0_H0 ;  /* 0x20000028ff1d7230 */ /* 0x000fe20000004100 */
[----:B------:R-:W-:Y:S01]  /*8b10*/  LOP3.LUT R8, R4, 0x1c0, RZ, 0xc0, !PT ;  /* 0x000001c004087812 */ /* 0x000fe200078ec0ff */
[----:B------:R-:W-:-:S03]  /*8b20*/  HADD2.F32 R33, -RZ, R44.H1_H1 ;  /* 0x3000002cff217230 */ /* 0x000fc60000004100 */
[----:B------:R-:W-:Y:S02]  /*8b30*/  SHF.R.U32.HI R7, RZ, 0x3, R8 ;  /* 0x00000003ff077819 */ /* 0x000fe40000011608 */
[----:B------:R-:W-:Y:S02]  /*8b40*/  LOP3.LUT R4, R8, 0x38, R16, 0xf8, !PT ;  /* 0x0000003808047812 */ /* 0x000fe400078ef810 */
[----:B------:R-:W-:Y:S02]  /*8b50*/  LOP3.LUT R8, R7, R13, R8, 0x1e, !PT ;  /* 0x0000000d07087212 */ /* 0x000fe400078e1e08 */
[----:B------:R-:W-:-:S03]  /*8b60*/  LOP3.LUT R4, R4, R7, RZ, 0x3c, !PT ;  /* 0x0000000704047212 */ /* 0x000fc600078e3cff */
[C---:B------:R-:W-:Y:S02]  /*8b70*/  IMAD R9, R193.reuse, 0x200, R8 ;  /* 0x00000200c1097824 */ /* 0x040fe400078e0208 */
[----:B------:R-:W-:Y:S02]  /*8b80*/  IMAD R5, R193, 0x200, R4 ;  /* 0x00000200c1057824 */ /* 0x000fe400078e0204 */
[--C-:B------:R-:W-:Y:S02]  /*8b90*/  IMAD R38, R9, 0x2, R2.reuse ;  /* 0x0000000209267824 */ /* 0x100fe400078e0202 */
[----:B------:R-:W-:-:S03]  /*8ba0*/  IMAD R36, R5, 0x2, R2 ;  /* 0x0000000205247824 */ /* 0x000fc600078e0202 */
[----:B------:R-:W0:Y:S04]  /*8bb0*/  LDS.128 R8, [R38+0x20400] ;  /* 0x0204000026087984 */ /* 0x000e280000000c00 */
[----:B------:R-:W1:Y:S01]  /*8bc0*/  LDS.128 R4, [R36+0x20400] ;  /* 0x0204000024047984 */ /* 0x000e620000000c00 */
[--C-:B0-----:R-:W-:Y:S02]  /*8bd0*/  HADD2.F32 R24, -RZ, R8.reuse.H0_H0 ;  /* 0x20000008ff187230 */ /* 0x101fe40000004100 */
[----:B------:R-:W-:Y:S02]  /*8be0*/  HADD2.F32 R8, -RZ, R8.H1_H1 ;  /* 0x30000008ff087230 */ /* 0x000fe40000004100 */
[----:B-1----:R-:W-:Y:S02]  /*8bf0*/  HADD2.F32 R14, -RZ, R4.H0_H0 ;  /* 0x20000004ff0e7230 */ /* 0x002fe40000004100 */
[C---:B------:R-:W-:Y:S01]  /*8c00*/  FMUL.FTZ R35, R24.reuse, R31 ;  /* 0x0000001f18237220 */ /* 0x040fe20000410000 */
[----:B------:R-:W-:Y:S01]  /*8c10*/  FMUL.FTZ R37, R24, R29 ;  /* 0x0000001d18257220 */ /* 0x000fe20000410000 */
[----:B------:R-:W-:-:S02]  /*8c20*/  HADD2.F32 R25, -RZ, R9.H0_H0 ;  /* 0x20000009ff197230 */ /* 0x000fc40000004100 */
[----:B------:R-:W-:Y:S01]  /*8c30*/  FMUL.FTZ R39, R8, R33 ;  /* 0x0000002108277220 */ /* 0x000fe20000410000 */
[C---:B------:R-:W-:Y:S01]  /*8c40*/  FFMA.FTZ R35, R14.reuse, R29, -R35 ;  /* 0x0000001d0e237223 */ /* 0x040fe20000010823 */
[----:B------:R-:W-:Y:S02]  /*8c50*/  HADD2.F32 R29, -RZ, R43.H1_H1 ;  /* 0x3000002bff1d7230 */ /* 0x000fe40000004100 */
[----:B------:R-:W-:Y:S01]  /*8c60*/  FFMA.FTZ R37, R14, R31, R37 ;  /* 0x0000001f0e257223 */ /* 0x000fe20000010025 */
[----:B------:R-:W-:Y:S02]  /*8c70*/  HADD2.F32 R24, -RZ, R42.H1_H1 ;  /* 0x3000002aff187230 */ /* 0x000fe40000004100 */
[----:B------:R-:W-:Y:S02]  /*8c80*/  HADD2.F32 R14, -RZ, R40.H1_H1 ;  /* 0x30000028ff0e7230 */ /* 0x000fe40000004100 */
[----:B------:R-:W-:Y:S01]  /*8c90*/  FMUL.FTZ R31, R8, R29 ;  /* 0x0000001d081f7220 */ /* 0x000fe20000410000 */
[----:B------:R-:W-:-:S02]  /*8ca0*/  HADD2.F32 R4, -RZ, R4.H1_H1 ;  /* 0x30000004ff047230 */ /* 0x000fc40000004100 */
[C---:B------:R-:W-:Y:S01]  /*8cb0*/  FMUL.FTZ R32, R25.reuse, R24 ;  /* 0x0000001819207220 */ /* 0x040fe20000410000 */
[----:B------:R-:W-:Y:S02]  /*8cc0*/  HADD2.F32 R15, -RZ, R5.H0_H0 ;  /* 0x20000005ff0f7230 */ /* 0x000fe40000004100 */
[----:B------:R-:W-:Y:S01]  /*8cd0*/  FMUL.FTZ R25, R25, R14 ;  /* 0x0000000e19197220 */ /* 0x000fe20000410000 */
[----:B------:R-:W-:Y:S02]  /*8ce0*/  HADD2.F32 R9, -RZ, R9.H1_H1 ;  /* 0x30000009ff097230 */ /* 0x000fe40000004100 */
[C---:B------:R-:W-:Y:S01]  /*8cf0*/  FFMA.FTZ R28, R4.reuse, R29, -R39 ;  /* 0x0000001d041c7223 */ /* 0x040fe20000010827 */
[----:B------:R-:W-:Y:S01]  /*8d00*/  FFMA.FTZ R30, R4, R33, R31 ;  /* 0x00000021041e7223 */ /* 0x000fe2000001001f */
[----:B------:R-:W-:Y:S02]  /*8d10*/  HADD2.F32 R8, -RZ, R45.H0_H0 ;  /* 0x2000002dff087230 */ /* 0x000fe40000004100 */
[----:B------:R-:W-:Y:S01]  /*8d20*/  FFMA.FTZ R24, R15, R24, R25 ;  /* 0x000000180f187223 */ /* 0x000fe20000010019 */
[----:B------:R-:W-:-:S02]  /*8d30*/  HADD2.F32 R4, -RZ, R44.H0_H0 ;  /* 0x2000002cff047230 */ /* 0x000fc40000004100 */
[----:B------:R-:W-:Y:S01]  /*8d40*/  FFMA.FTZ R32, R15, R14, -R32 ;  /* 0x0000000e0f207223 */ /* 0x000fe20000010820 */
[----:B------:R-:W-:Y:S02]  /*8d50*/  HADD2.F32 R26, -RZ, R10.H0_H0 ;  /* 0x2000000aff1a7230 */ /* 0x000fe40000004100 */
[C---:B------:R-:W-:Y:S01]  /*8d60*/  FMUL.FTZ R14, R9.reuse, R8 ;  /* 0x00000008090e7220 */ /* 0x040fe20000410000 */
[----:B------:R-:W-:Y:S02]  /*8d70*/  HADD2.F32 R25, -RZ, R43.H0_H0 ;  /* 0x2000002bff197230 */ /* 0x000fe40000004100 */
[----:B------:R-:W-:Y:S01]  /*8d80*/  FMUL.FTZ R34, R9, R4 ;  /* 0x0000000409227220 */ /* 0x000fe20000410000 */
[----:B------:R-:W-:Y:S02]  /*8d90*/  HADD2.F32 R5, -RZ, R5.H1_H1 ;  /* 0x30000005ff057230 */ /* 0x000fe40000004100 */
[----:B------:R-:W-:Y:S02]  /*8da0*/  HADD2.F32 R20, -RZ, R6.H0_H0 ;  /* 0x20000006ff147230 */ /* 0x000fe40000004100 */
[----:B------:R-:W-:Y:S01]  /*8db0*/  FMUL.FTZ R39, R26, R25 ;  /* 0x000000191a277220 */ /* 0x000fe20000410000 */
[----:B------:R-:W-:-:S02]  /*8dc0*/  HADD2.F32 R15, -RZ, R12.H1_H1 ;  /* 0x3000000cff0f7230 */ /* 0x000fc40000004100 */
[C---:B------:R-:W-:Y:S01]  /*8dd0*/  FFMA.FTZ R31, R5.reuse, R4, -R14 ;  /* 0x00000004051f7223 */ /* 0x040fe2000001080e */
[----:B------:R-:W-:Y:S02]  /*8de0*/  HADD2.F32 R10, -RZ, R10.H1_H1 ;  /* 0x3000000aff0a7230 */ /* 0x000fe40000004100 */
[----:B------:R-:W-:Y:S01]  /*8df0*/  FFMA.FTZ R33, R5, R8, R34 ;  /* 0x0000000805217223 */ /* 0x000fe20000010022 */
[----:B------:R-:W-:Y:S02]  /*8e00*/  HADD2.F32 R29, -RZ, R45.H1_H1 ;  /* 0x3000002dff1d7230 */ /* 0x000fe40000004100 */
[-C--:B------:R-:W-:Y:S01]  /*8e10*/  FMUL.FTZ R26, R26, R15.reuse ;  /* 0x0000000f1a1a7220 */ /* 0x080fe20000410000 */
[----:B------:R-:W-:Y:S02]  /*8e20*/  HADD2.F32 R9, -RZ, R12.H0_H0 ;  /* 0x2000000cff097230 */ /* 0x000fe40000004100 */
[----:B------:R-:W-:Y:S01]  /*8e30*/  FFMA.FTZ R39, R20, R15, -R39 ;  /* 0x0000000f14277223 */ /* 0x000fe20000010827 */
[----:B------:R-:W-:-:S02]  /*8e40*/  HADD2.F32 R6, -RZ, R6.H1_H1 ;  /* 0x30000006ff067230 */ /* 0x000fc40000004100 */
[C---:B------:R-:W-:Y:S01]  /*8e50*/  FMUL.FTZ R5, R10.reuse, R29 ;  /* 0x0000001d0a057220 */ /* 0x040fe20000410000 */
[--C-:B------:R-:W-:Y:S02]  /*8e60*/  HADD2.F32 R27, -RZ, R11.reuse.H0_H0 ;  /* 0x2000000bff1b7230 */ /* 0x100fe40000004100 */
[----:B------:R-:W-:Y:S01]  /*8e70*/  FMUL.FTZ R15, R10, R9 ;  /* 0x000000090a0f7220 */ /* 0x000fe20000410000 */
[----:B------:R-:W-:Y:S02]  /*8e80*/  HADD2.F32 R11, -RZ, R11.H1_H1 ;  /* 0x3000000bff0b7230 */ /* 0x000fe40000004100 */
[----:B------:R-:W-:Y:S01]  /*8e90*/  FFMA.FTZ R26, R20, R25, R26 ;  /* 0x00000019141a7223 */ /* 0x000fe2000001001a */
[--C-:B------:R-:W-:Y:S02]  /*8ea0*/  HADD2.F32 R10, -RZ, R3.reuse.H1_H1 ;  /* 0x30000003ff0a7230 */ /* 0x100fe40000004100 */
[----:B------:R-:W-:Y:S01]  /*8eb0*/  FFMA.FTZ R20, R6, R9, -R5 ;  /* 0x0000000906147223 */ /* 0x000fe20000010805 */
[----:B------:R-:W-:-:S02]  /*8ec0*/  HADD2.F32 R14, -RZ, R3.H0_H0 ;  /* 0x20000003ff0e7230 */ /* 0x000fc40000004100 */
[----:B------:R-:W-:Y:S01]  /*8ed0*/  FFMA.FTZ R15, R6, R29, R15 ;  /* 0x0000001d060f7223 */ /* 0x000fe2000001000f */
[--C-:B------:R-:W-:Y:S02]  /*8ee0*/  HADD2.F32 R4, -RZ, R0.reuse.H1_H1 ;  /* 0x30000000ff047230 */ /* 0x100fe40000004100 */
[----:B------:R-:W-:Y:S01]  /*8ef0*/  FMUL.FTZ R6, R27, R10 ;  /* 0x0000000a1b067220 */ /* 0x000fe20000410000 */
[----:B------:R-:W-:Y:S02]  /*8f00*/  HADD2.F32 R8, -RZ, R0.H0_H0 ;  /* 0x20000000ff087230 */ /* 0x000fe40000004100 */
[----:B------:R-:W-:Y:S01]  /*8f10*/  FMUL.FTZ R34, R11, R14 ;  /* 0x0000000e0b227220 */ /* 0x000fe20000410000 */
[--C-:B------:R-:W-:Y:S02]  /*8f20*/  HADD2.F32 R21, -RZ, R7.reuse.H0_H0 ;  /* 0x20000007ff157230 */ /* 0x100fe40000004100 */
[----:B------:R-:W-:Y:S01]  /*8f30*/  FMUL.FTZ R27, R27, R4 ;  /* 0x000000041b1b7220 */ /* 0x000fe20000410000 */
[----:B------:R-:W-:-:S02]  /*8f40*/  HADD2.F32 R7, -RZ, R7.H1_H1 ;  /* 0x30000007ff077230 */ /* 0x000fc40000004100 */
[----:B------:R-:W-:Y:S01]  /*8f50*/  FMUL.FTZ R5, R11, R8 ;  /* 0x000000080b057220 */ /* 0x000fe20000410000 */
[----:B------:R-:W-:Y:S01]  /*8f60*/  F2FP.F16.F32.PACK_AB R9, R33, R24 ;  /* 0x000000182109723e */ /* 0x000fe200000000ff */
[C---:B------:R-:W-:Y:S01]  /*8f70*/  FFMA.FTZ R11, R21.reuse, R4, -R6 ;  /* 0x00000004150b7223 */ /* 0x040fe20000010806 */
[----:B------:R-:W-:Y:S01]  /*8f80*/  FFMA.FTZ R27, R21, R10, R27 ;  /* 0x0000000a151b7223 */ /* 0x000fe2000001001b */
[C---:B------:R-:W-:Y:S01]  /*8f90*/  FFMA.FTZ R34, R7.reuse, R8, -R34 ;  /* 0x0000000807227223 */ /* 0x040fe20000010822 */
[----:B------:R-:W-:Y:S01]  /*8fa0*/  FFMA.FTZ R14, R7, R14, R5 ;  /* 0x0000000e070e7223 */ /* 0x000fe20000010005 */
[----:B------:R-:W-:Y:S02]  /*8fb0*/  F2FP.F16.F32.PACK_AB R4, R28, R35 ;  /* 0x000000231c04723e */ /* 0x000fe400000000ff */
[----:B------:R-:W-:Y:S02]  /*8fc0*/  F2FP.F16.F32.PACK_AB R5, R31, R32 ;  /* 0x000000201f05723e */ /* 0x000fe400000000ff */
[----:B------:R-:W-:-:S02]  /*8fd0*/  F2FP.F16.F32.PACK_AB R6, R20, R39 ;  /* 0x000000271406723e */ /* 0x000fc400000000ff */
[----:B------:R-:W-:Y:S02]  /*8fe0*/  F2FP.F16.F32.PACK_AB R7, R34, R11 ;  /* 0x0000000b2207723e */ /* 0x000fe400000000ff */
[----:B------:R-:W-:Y:S02]  /*8ff0*/  F2FP.F16.F32.PACK_AB R8, R30, R37 ;  /* 0x000000251e08723e */ /* 0x000fe400000000ff */
[----:B------:R-:W-:Y:S01]  /*9000*/  F2FP.F16.F32.PACK_AB R10, R15, R26 ;  /* 0x0000001a0f0a723e */ /* 0x000fe200000000ff */
[----:B------:R0:W-:Y:S01]  /*9010*/  STS.128 [R36+0x20400], R4 ;  /* 0x0204000424007388 */ /* 0x0001e20000000c00 */
[----:B------:R-:W-:-:S05]  /*9020*/  F2FP.F16.F32.PACK_AB R11, R14, R27 ;  /* 0x0000001b0e0b723e */ /* 0x000fca00000000ff */
[----:B------:R0:W-:Y:S02]  /*9030*/  STS.128 [R38+0x20400], R8 ;  /* 0x0204000826007388 */ /* 0x0001e40000000c00 */
.L_x_3726:
[----:B------:R-:W-:Y:S05]  /*9040*/  BSYNC B1 ;  /* 0x0000000000017941 */ /* 0x000fea0003800000 */
.L_x_3725:
[----:B------:R-:W-:Y:S05]  /*9050*/  @P0 BRA `(.L_x_3717) ;  /* 0x00000004005c0947 */ /* 0x000fea0003800000 */
[----:B0-----:R-:W2:Y:S01]  /*9060*/  LDL R36, [R1+0x64] ;  /* 0x0000640001247983 */ /* 0x001ea20000100800 */
[----:B------:R-:W-:Y:S01]  /*9070*/  SHF.R.S32.HI R4, RZ, 0x1f, R41 ;  /* 0x0000001fff047819 */ /* 0x000fe20000011429 */
[----:B------:R-:W-:Y:S02]  /*9080*/  IMAD.SHL.U32 R5, R41, 0x40, RZ ;  /* 0x0000004029057824 */ /* 0x000fe400078e00ff */
[----:B------:R-:W-:Y:S01]  /*9090*/  HADD2.F32 R28, -RZ, R40.H0_H0 ;  /* 0x20000028ff1c7230 */ /* 0x000fe20000004100 */
[----:B------:R-:W-:Y:S01]  /*90a0*/  LEA.HI R4, R4, R41, RZ, 0x3 ;  /* 0x0000002904047211 */ /* 0x000fe200078f18ff */
[----:B------:R-:W-:Y:S01]  /*90b0*/  HADD2.F32 R30, -RZ, R42.H0_H0 ;  /* 0x2000002aff1e7230 */ /* 0x000fe20000004100 */
[----:B------:R-:W-:Y:S01]  /*90c0*/  LOP3.LUT R6, R5, 0x1c0, RZ, 0xc0, !PT ;  /* 0x000001c005067812 */ /* 0x000fe200078ec0ff */
[----:B------:R-:W-:Y:S02]  /*90d0*/  HADD2.F32 R32, -RZ, R44.H1_H1 ;  /* 0x3000002cff207230 */ /* 0x000fe40000004100 */
[----:B------:R-:W-:Y:S01]  /*90e0*/  IMAD.SHL.U32 R4, R4, 0x40, RZ ;  /* 0x0000004004047824 */ /* 0x000fe200078e00ff */
[----:B------:R-:W-:Y:S01]  /*90f0*/  SHF.R.U32.HI R5, RZ, 0x3, R6 ;  /* 0x00000003ff057819 */ /* 0x000fe20000011606 */
[----:B------:R-:W-:-:S02]  /*9100*/  HADD2.F32 R39, -RZ, R42.H1_H1 ;  /* 0x3000002aff277230 */ /* 0x000fc40000004100 */
[----:B------:R-:W-:Y:S01]  /*9110*/  HADD2.F32 R37, -RZ, R40.H1_H1 ;  /* 0x30000028ff257230 */ /* 0x000fe20000004100 */
[----:B------:R-:W-:Y:S01]  /*9120*/  LOP3.LUT R13, R5, R13, R6, 0x1e, !PT ;  /* 0x0000000d050d7212 */ /* 0x000fe200078e1e06 */
[----:B------:R-:W-:Y:S01]  /*9130*/  HADD2.F32 R41, -RZ, R45.H0_H0 ;  /* 0x2000002dff297230 */ /* 0x000fe20000004100 */
[----:B------:R-:W-:Y:S01]  /*9140*/  LOP3.LUT R8, R4, 0xfffffe00, RZ, 0xc0, !PT ;  /* 0xfffffe0004087812 */ /* 0x000fe200078ec0ff */
[----:B------:R-:W-:-:S04]  /*9150*/  HADD2.F32 R34, -RZ, R43.H0_H0 ;  /* 0x2000002bff227230 */ /* 0x000fc80000004100 */
[----:B------:R-:W-:-:S04]  /*9160*/  IMAD.IADD R13, R8, 0x1, R13 ;  /* 0x00000001080d7824 */ /* 0x000fc800078e020d */
[----:B------:R-:W-:-:S05]  /*9170*/  IMAD R13, R13, 0x2, R2 ;  /* 0x000000020d0d7824 */ /* 0x000fca00078e0202 */
[----:B------:R-:W0:Y:S02]  /*9180*/  LDS.128 R8, [R13+0x20400] ;  /* 0x020400000d087984 */ /* 0x000e240000000c00 */
[--C-:B0-----:R-:W-:Y:S02]  /*9190*/  HADD2.F32 R24, -RZ, R8.reuse.H0_H0 ;  /* 0x20000008ff187230 */ /* 0x101fe40000004100 */
[----:B------:R-:W-:Y:S02]  /*91a0*/  HADD2.F32 R8, -RZ, R8.H1_H1 ;  /* 0x30000008ff087230 */ /* 0x000fe40000004100 */
[----:B------:R-:W-:Y:S02]  /*91b0*/  HADD2.F32 R25, -RZ, R9.H0_H0 ;  /* 0x20000009ff197230 */ /* 0x000fe40000004100 */
[-C--:B------:R-:W-:Y:S01]  /*91c0*/  FMUL.FTZ R29, R30, R24.reuse ;  /* 0x000000181e1d7220 */ /* 0x080fe20000410000 */
[----:B------:R-:W-:Y:S01]  /*91d0*/  FMUL.FTZ R31, R28, R24 ;  /* 0x000000181c1f7220 */ /* 0x000fe20000410000 */
[----:B------:R-:W-:-:S02]  /*91e0*/  HADD2.F32 R24, -RZ, R43.H1_H1 ;  /* 0x3000002bff187230 */ /* 0x000fc40000004100 */
[-C--:B------:R-:W-:Y:S01]  /*91f0*/  FMUL.FTZ R33, R32, R8.reuse ;  /* 0x0000000820217220 */ /* 0x080fe20000410000 */
[----:B------:R-:W-:Y:S02]  /*9200*/  HADD2.F32 R9, -RZ, R9.H1_H1 ;  /* 0x30000009ff097230 */ /* 0x000fe40000004100 */
[--C-:B------:R-:W-:Y:S02]  /*9210*/  HADD2.F32 R26, -RZ, R10.reuse.H0_H0 ;  /* 0x2000000aff1a7230 */ /* 0x100fe40000004100 */
[----:B------:R-:W-:Y:S01]  /*9220*/  FMUL.FTZ R35, R24, R8 ;  /* 0x0000000818237220 */ /* 0x000fe20000410000 */
[----:B------:R-:W-:Y:S02]  /*9230*/  HADD2.F32 R10, -RZ, R10.H1_H1 ;  /* 0x3000000aff0a7230 */ /* 0x000fe40000004100 */
[--C-:B------:R-:W-:Y:S02]  /*9240*/  HADD2.F32 R27, -RZ, R11.reuse.H0_H0 ;  /* 0x2000000bff1b7230 */ /* 0x100fe40000004100 */
[----:B------:R-:W-:Y:S01]  /*9250*/  HADD2.F32 R11, -RZ, R11.H1_H1 ;  /* 0x3000000bff0b7230 */ /* 0x000fe20000004100 */
[----:B--2---:R-:W0:Y:S02]  /*9260*/  LDS.128 R4, [R36+0x20400] ;  /* 0x0204000024047984 */ /* 0x004e240000000c00 */
[----:B0-----:R-:W-:-:S02]  /*9270*/  HADD2.F32 R14, -RZ, R4.H0_H0 ;  /* 0x20000004ff0e7230 */ /* 0x001fc40000004100 */
[----:B------:R-:W-:Y:S02]  /*9280*/  HADD2.F32 R4, -RZ, R4.H1_H1 ;  /* 0x30000004ff047230 */ /* 0x000fe40000004100 */
[--C-:B------:R-:W-:Y:S02]  /*9290*/  HADD2.F32 R15, -RZ, R5.reuse.H0_H0 ;  /* 0x20000005ff0f7230 */ /* 0x100fe40000004100 */
[----:B------:R-:W-:Y:S01]  /*92a0*/  FFMA.FTZ R29, R28, R14, -R29 ;  /* 0x0000000e1c1d7223 */ /* 0x000fe2000001081d */
[-C--:B------:R-:W-:Y:S01]  /*92b0*/  FMUL.FTZ R28, R37, R25.reuse ;  /* 0x00000019251c7220 */ /* 0x080fe20000410000 */
[----:B------:R-:W-:Y:S01]  /*92c0*/  FFMA.FTZ R8, R24, R4, -R33 ;  /* 0x0000000418087223 */ /* 0x000fe20000010821 */
[----:B------:R-:W-:Y:S01]  /*92d0*/  FMUL.FTZ R24, R39, R25 ;  /* 0x0000001927187220 */ /* 0x000fe20000410000 */
[----:B------:R-:W-:Y:S01]  /*92e0*/  FFMA.FTZ R31, R30, R14, R31 ;  /* 0x0000000e1e1f7223 */ /* 0x000fe2000001001f */
[----:B------:R-:W-:Y:S02]  /*92f0*/  HADD2.F32 R25, -RZ, R44.H0_H0 ;  /* 0x2000002cff197230 */ /* 0x000fe40000004100 */
[----:B------:R-:W-:Y:S01]  /*9300*/  FFMA.FTZ R14, R32, R4, R35 ;  /* 0x00000004200e7223 */ /* 0x000fe20000010023 */
[----:B------:R-:W-:-:S02]  /*9310*/  HADD2.F32 R5, -RZ, R5.H1_H1 ;  /* 0x30000005ff057230 */ /* 0x000fc40000004100 */
[-C--:B------:R-:W-:Y:S01]  /*9320*/  FMUL.FTZ R4, R41, R9.reuse ;  /* 0x0000000929047220 */ /* 0x080fe20000410000 */
[----:B------:R-:W-:Y:S02]  /*9330*/  HADD2.F32 R32, -RZ, R12.H1_H1 ;  /* 0x3000000cff207230 */ /* 0x000fe40000004100 */
[C---:B------:R-:W-:Y:S01]  /*9340*/  FMUL.FTZ R30, R25.reuse, R9 ;  /* 0x00000009191e7220 */ /* 0x040fe20000410000 */
[----:B------:R-:W-:Y:S02]  /*9350*/  HADD2.F32 R20, -RZ, R6.H0_H0 ;  /* 0x20000006ff147230 */ /* 0x000fe40000004100 */
[----:B------:R-:W-:Y:S01]  /*9360*/  FFMA.FTZ R9, R25, R5, -R4 ;  /* 0x0000000519097223 */ /* 0x000fe20000010804 */
[----:B------:R-:W-:Y:S02]  /*9370*/  HADD2.F32 R4, -RZ, R45.H1_H1 ;  /* 0x3000002dff047230 */ /* 0x000fe40000004100 */
[-C--:B------:R-:W-:Y:S01]  /*9380*/  FFMA.FTZ R24, R37, R15.reuse, -R24 ;  /* 0x0000000f25187223 */ /* 0x080fe20000010818 */
[----:B------:R-:W-:Y:S01]  /*9390*/  FFMA.FTZ R28, R39, R15, R28 ;  /* 0x0000000f271c7223 */ /* 0x000fe2000001001c */
[----:B------:R-:W-:-:S02]  /*93a0*/  HADD2.F32 R12, -RZ, R12.H0_H0 ;  /* 0x2000000cff0c7230 */ /* 0x000fc40000004100 */
[----:B------:R-:W-:Y:S01]  /*93b0*/  FFMA.FTZ R15, R41, R5, R30 ;  /* 0x00000005290f7223 */ /* 0x000fe2000001001e */
[----:B------:R-:W-:Y:S02]  /*93c0*/  HADD2.F32 R6, -RZ, R6.H1_H1 ;  /* 0x30000006ff067230 */ /* 0x000fe40000004100 */
[-C--:B------:R-:W-:Y:S01]  /*93d0*/  FMUL.FTZ R5, R4, R10.reuse ;  /* 0x0000000a04057220 */ /* 0x080fe20000410000 */
[--C-:B------:R-:W-:Y:S02]  /*93e0*/  HADD2.F32 R39, -RZ, R3.reuse.H1_H1 ;  /* 0x30000003ff277230 */ /* 0x100fe40000004100 */
[C---:B------:R-:W-:Y:S01]  /*93f0*/  FMUL.FTZ R35, R12.reuse, R10 ;  /* 0x0000000a0c237220 */ /* 0x040fe20000410000 */
[----:B------:R-:W-:Y:S02]  /*9400*/  HADD2.F32 R41, -RZ, R3.H0_H0 ;  /* 0x20000003ff297230 */ /* 0x000fe40000004100 */
[----:B------:R-:W-:Y:S01]  /*9410*/  FFMA.FTZ R10, R12, R6, -R5 ;  /* 0x000000060c0a7223 */ /* 0x000fe20000010805 */
[-C--:B------:R-:W-:Y:S01]  /*9420*/  FMUL.FTZ R25, R34, R26.reuse ;  /* 0x0000001a22197220 */ /* 0x080fe20000410000 */
[----:B------:R-:W-:Y:S01]  /*9430*/  FMUL.FTZ R33, R32, R26 ;  /* 0x0000001a20217220 */ /* 0x000fe20000410000 */
[----:B------:R-:W-:-:S02]  /*9440*/  HADD2.F32 R5, -RZ, R0.H1_H1 ;  /* 0x30000000ff057230 */ /* 0x000fc40000004100 */
[----:B------:R-:W-:Y:S01]  /*9450*/  FMUL.FTZ R12, R41, R11 ;  /* 0x0000000b290c7220 */ /* 0x000fe20000410000 */
[----:B------:R-:W-:Y:S02]  /*9460*/  HADD2.F32 R37, -RZ, R0.H0_H0 ;  /* 0x20000000ff257230 */ /* 0x000fe40000004100 */
[----:B------:R-:W-:Y:S01]  /*9470*/  FFMA.FTZ R0, R4, R6, R35 ;  /* 0x0000000604007223 */ /* 0x000fe20000010023 */
[--C-:B------:R-:W-:Y:S02]  /*9480*/  HADD2.F32 R21, -RZ, R7.reuse.H0_H0 ;  /* 0x20000007ff157230 */ /* 0x100fe40000004100 */
[-C--:B------:R-:W-:Y:S01]  /*9490*/  FFMA.FTZ R25, R32, R20.reuse, -R25 ;  /* 0x0000001420197223 */ /* 0x080fe20000010819 */
[----:B------:R-:W-:Y:S02]  /*94a0*/  HADD2.F32 R7, -RZ, R7.H1_H1 ;  /* 0x30000007ff077230 */ /* 0x000fe40000004100 */
[----:B------:R-:W-:Y:S01]  /*94b0*/  FFMA.FTZ R33, R34, R20, R33 ;  /* 0x0000001422217223 */ /* 0x000fe20000010021 */
[-C--:B------:R-:W-:Y:S01]  /*94c0*/  FMUL.FTZ R4, R39, R27.reuse ;  /* 0x0000001b27047220 */ /* 0x080fe20000410000 */
[----:B------:R-:W-:Y:S01]  /*94d0*/  FMUL.FTZ R6, R5, R27 ;  /* 0x0000001b05067220 */ /* 0x000fe20000410000 */
[C---:B------:R-:W-:Y:S01]  /*94e0*/  FMUL.FTZ R20, R37.reuse, R11 ;  /* 0x0000000b25147220 */ /* 0x040fe20000410000 */
[----:B------:R-:W-:Y:S01]  /*94f0*/  FFMA.FTZ R12, R37, R7, -R12 ;  /* 0x00000007250c7223 */ /* 0x000fe2000001080c */
        /* <DEDUP_REMOVED lines=13> */
.L_x_3717:
[----:B------:R-:W-:Y:S05]  /*95d0*/  BSYNC B0 ;  /* 0x0000000000007941 */ /* 0x000fea0003800000 */
.L_x_3706:
        /* <DEDUP_REMOVED lines=8> */
.L_x_3703:
[----:B--2---:R-:W-:-:S05]  /*9660*/  IMAD.U32 R0, RZ, RZ, UR37 ;  /* 0x00000025ff007e24 */ /* 0x004fca000f8e00ff */
[----:B------:R-:W-:-:S13]  /*9670*/  ISETP.NE.AND P0, PT, R0, 0x3, PT ;  /* 0x000000030000780c */ /* 0x000fda0003f05270 */
[----:B------:R-:W-:Y:S05]  /*9680*/  @!P0 BRA `(.L_x_3727) ;  /* 0x0000000000048947 */ /* 0x000fea0003800000 */
[----:B------:R-:W-:Y:S01]  /*9690*/  BPT.TRAP 0x1 ;  /* 0x000000040000795c */ /* 0x000fe20000300000 */
.L_x_3727:
[----:B------:R-:W-:Y:S01]  /*96a0*/  IMAD R14, R18, 0x8, R2 ;  /* 0x00000008120e7824 */ /* 0x000fe200078e0202 */
[----:B------:R-:W-:-:S04]  /*96b0*/  SHF.L.U32 R15, R22, 0x1f, RZ ;  /* 0x0000001f160f7819 */ /* 0x000fc800000006ff */
[----:B------:R2:W0:Y:S01]  /*96c0*/  SYNCS.PHASECHK.TRANS64.TRYWAIT P1, [R14+URZ+0x28c30], R15 ;  /* 0x028c300f0e0075a7 */ /* 0x000422000802017f */
[----:B------:R-:W-:Y:S05]  /*96d0*/  @!P0 BRA `(.L_x_3728) ;  /* 0x0000000000048947 */ /* 0x000fea0003800000 */
[----:B------:R-:W-:Y:S01]  /*96e0*/  BPT.TRAP 0x1 ;  /* 0x000000040000795c */ /* 0x000fe20000300000 */
.L_x_3728:
[C---:B------:R-:W-:Y:S02]  /*96f0*/  VIADD R0, R2.reuse, 0x22400 ;  /* 0x0002240002007836 */ /* 0x040fe40000000000 */
[----:B01----:R-:W-:-:S03]  /*9700*/  VIADD R3, R2, 0x20400 ;  /* 0x0002040002037836 */ /* 0x003fc60000000000 */
[----:B------:R-:W-:Y:S02]  /*9710*/  SHF.R.U32.HI R0, RZ, 0x4, R0 ;  /* 0x00000004ff007819 */ /* 0x000fe40000011600 */
[----:B------:R-:W-:Y:S02]  /*9720*/  SHF.R.U32.HI R3, RZ, 0x4, R3 ;  /* 0x00000004ff037819 */ /* 0x000fe40000011603 */
[----:B------:R-:W-:Y:S02]  /*9730*/  LOP3.LUT R0, R0, 0x3fff, RZ, 0xc0, !PT ;  /* 0x00003fff00007812 */ /* 0x000fe400078ec0ff */
[----:B------:R-:W-:Y:S02]  /*9740*/  LOP3.LUT R3, R3, 0x3fff, RZ, 0xc0, !PT ;  /* 0x00003fff03037812 */ /* 0x000fe400078ec0ff */
[----:B------:R-:W-:Y:S01]  /*9750*/  LOP3.LUT R0, R0, 0x10000, RZ, 0xfc, !PT ;  /* 0x0001000000007812 */ /* 0x000fe200078efcff */
[----:B------:R-:W-:Y:S06]  /*9760*/  @P1 BRA `(.L_x_3729) ;  /* 0x0000000000081947 */ /* 0x000fec0003800000 */
[----:B------:R-:W0:Y:S02]  /*9770*/  SYNCS.PHASECHK.TRANS64.TRYWAIT P1, [R14+URZ+0x28c30], R15 ;  /* 0x028c300f0e0075a7 */ /* 0x000e24000802017f */
[----:B0-----:R-:W-:Y:S05]  /*9780*/  @!P1 BRA `(.L_x_3730) ;  /* 0x00000118003c9947 */ /* 0x001fea0003800000 */
.L_x_3729:
[----:B------:R-:W-:Y:S01]  /*9790*/  IMAD R10, R18, 0x200, R0 ;  /* 0x00000200120a7824 */ /* 0x000fe200078e0200 */
[----:B------:R-:W-:Y:S01]  /*97a0*/  LOP3.LUT R4, R3, 0x10000, RZ, 0xfc, !PT ;  /* 0x0001000003047812 */ /* 0x000fe200078efcff */
[----:B------:R-:W-:Y:S01]  /*97b0*/  IMAD.MOV.U32 R5, RZ, RZ, 0x40000040 ;  /* 0x40000040ff057424 */ /* 0x000fe200078e00ff */
[----:B------:R-:W2:Y:S01]  /*97c0*/  LDL R20, [R1+0x2c] ;  /* 0x00002c0001147983 */ /* 0x000ea20000100800 */
[----:B------:R-:W-:Y:S01]  /*97d0*/  IMAD.MOV.U32 R11, RZ, RZ, 0x40000040 ;  /* 0x40000040ff0b7424 */ /* 0x000fe200078e00ff */
[----:B------:R-:W-:Y:S05]  /*97e0*/  WARPSYNC.ALL ;  /* 0x0000000000007948 */ /* 0x000fea0003800000 */
[C---:B------:R-:W-:Y:S01]  /*97f0*/  R2UR UR4, R4.reuse ;  /* 0x00000000040472ca */ /* 0x040fe200000e0000 */
[----:B---3--:R-:W-:Y:S01]  /*9800*/  WARPGROUP.ARRIVE ;  /* 0x00000000000079c5 */ /* 0x008fe20000000000 */
[----:B------:R-:W-:Y:S01]  /*9810*/  R2UR UR5, R5 ;  /* 0x00000000050572ca */ /* 0x000fe200000e0000 */
[----:B------:R-:W-:Y:S01]  /*9820*/  VIADD R8, R4, 0x2 ;  /* 0x0000000204087836 */ /* 0x000fe20000000000 */
[C---:B------:R-:W-:Y:S01]  /*9830*/  R2UR UR6, R10.reuse ;  /* 0x000000000a0672ca */ /* 0x040fe200000e0000 */
[----:B------:R-:W-:Y:S01]  /*9840*/  VIADD R6, R10, 0x2 ;  /* 0x000000020a067836 */ /* 0x000fe20000000000 */
[----:B------:R-:W-:Y:S01]  /*9850*/  R2UR UR7, R11 ;  /* 0x000000000b0772ca */ /* 0x000fe200000e0000 */
[----:B------:R-:W-:Y:S01]  /*9860*/  IMAD.MOV.U32 R9, RZ, RZ, 0x40000040 ;  /* 0x40000040ff097424 */ /* 0x000fe200078e00ff */
[----:B------:R-:W1:Y:S01]  /*9870*/  S2R R58, SR_TID.X ;  /* 0x00000000003a7919 */ /* 0x000e620000002100 */
[----:B------:R-:W-:-:S02]  /*9880*/  IMAD.MOV.U32 R7, RZ, RZ, 0x40000040 ;  /* 0x40000040ff077424 */ /* 0x000fc400078e00ff */
[C---:B------:R-:W-:Y:S02]  /*9890*/  VIADD R12, R10.reuse, 0x4 ;  /* 0x000000040a0c7836 */ /* 0x040fe40000000000 */
[----:B------:R-:W-:Y:S02]  /*98a0*/  IMAD.MOV.U32 R13, RZ, RZ, 0x40000040 ;  /* 0x40000040ff0d7424 */ /* 0x000fe400078e00ff */
[----:B------:R-:W-:Y:S02]  /*98b0*/  VIADD R10, R10, 0x6 ;  /* 0x000000060a0a7836 */ /* 0x000fe40000000000 */
[----:B------:R-:W-:Y:S02]  /*98c0*/  IMAD.MOV.U32 R5, RZ, RZ, 0x40000040 ;  /* 0x40000040ff057424 */ /* 0x000fe400078e00ff */
[----:B------:R-:W-:Y:S01]  /*98d0*/  HGMMA.64x64x16.F32 R24, gdesc[UR4], RZ, !UPT, gsb0 ;  /* 0x00e00000041879f0 */ /* 0x000fe2000c0008ff */
[----:B------:R-:W-:Y:S01]  /*98e0*/  R2UR UR4, R8 ;  /* 0x00000000080472ca */ /* 0x000fe200000e0000 */
[----:B------:R-:W-:Y:S01]  /*98f0*/  IMAD.MOV.U32 R11, RZ, RZ, 0x40000040 ;  /* 0x40000040ff0b7424 */ /* 0x000fe200078e00ff */
[----:B------:R-:W-:Y:S01]  /*9900*/  R2UR UR5, R9 ;  /* 0x00000000090572ca */ /* 0x000fe200000e0000 */
[----:B------:R-:W-:Y:S01]  /*9910*/  IMAD R152, R168, -0x40, R152 ;  /* 0xffffffc0a8987824 */ /* 0x000fe200078e0298 */
[----:B------:R-:W-:Y:S01]  /*9920*/  R2UR UR6, R6 ;  /* 0x00000000060672ca */ /* 0x000fe200000e0000 */
[----:B------:R-:W-:Y:S01]  /*9930*/  VIADD R6, R4, 0x4 ;  /* 0x0000000404067836 */ /* 0x000fe20000000000 */
[----:B------:R-:W-:Y:S01]  /*9940*/  R2UR UR7, R7 ;  /* 0x00000000070772ca */ /* 0x000fe200000e0000 */
[----:B------:R-:W-:-:S02]  /*9950*/  IMAD.MOV.U32 R7, RZ, RZ, 0x40000040 ;  /* 0x40000040ff077424 */ /* 0x000fc400078e00ff */
[----:B------:R-:W-:Y:S01]  /*9960*/  VIADD R4, R4, 0x6 ;  /* 0x0000000604047836 */ /* 0x000fe20000000000 */
[----:B-1----:R-:W-:Y:S01]  /*9970*/  LOP3.LUT R58, R58, 0x7f, RZ, 0xc0, !PT ;  /* 0x0000007f3a3a7812 */ /* 0x002fe200078ec0ff */
[----:B------:R-:W-:Y:S02]  /*9980*/  WARPGROUP.DEPBAR.LE gsb0, 0x0 ;  /* 0x00008000000079c5 */ /* 0x000fe40000010000 */
[----:B------:R-:W-:-:S06]  /*9990*/  WARPGROUP.ARRIVE ;  /* 0x00000000000079c5 */ /* 0x000fcc0000000000 */
[----:B------:R-:W-:Y:S01]  /*99a0*/  HGMMA.64x64x16.F32 R24, gdesc[UR4], R24, gsb0 ;  /* 0x00e00000041879f0 */ /* 0x000fe20008000818 */
[----:B------:R-:W-:Y:S02]  /*99b0*/  R2UR UR4, R6 ;  /* 0x00000000060472ca */ /* 0x000fe400000e0000 */
[----:B------:R-:W-:Y:S02]  /*99c0*/  R2UR UR5, R7 ;  /* 0x00000000070572ca */ /* 0x000fe400000e0000 */
[----:B------:R-:W-:Y:S02]  /*99d0*/  R2UR UR6, R12 ;  /* 0x000000000c0672ca */ /* 0x000fe400000e0000 */
[----:B------:R-:W-:Y:S01]  /*99e0*/  R2UR UR7, R13 ;  /* 0x000000000d0772ca */ /* 0x000fe200000e0000 */
[----:B------:R-:W-:Y:S02]  /*99f0*/  WARPGROUP.DEPBAR.LE gsb0, 0x0 ;  /* 0x00008000000079c5 */ /* 0x000fe40000010000 */
[----:B------:R-:W-:-:S10]  /*9a00*/  WARPGROUP.ARRIVE ;  /* 0x00000000000079c5 */ /* 0x000fd40000000000 */
        /* <DEDUP_REMOVED lines=8> */
[----:B------:R-:W-:Y:S01]  /*9a90*/  ULDC UR4, c[0x0][0x988] ;  /* 0x0002620000047ab9 */ /* 0x000fe20000000800 */
[----:B--2---:R-:W-:-:S04]  /*9aa0*/  IADD3 R152, -R20, 0x40, R152 ;  /* 0x0000004014987810 */ /* 0x004fc80007ffe198 */
[C---:B------:R-:W-:Y:S02]  /*9ab0*/  ISETP.GT.AND P5, PT, R152.reuse, RZ, PT ;  /* 0x000000ff9800720c */ /* 0x040fe40003fa4270 */
[C---:B------:R-:W-:Y:S02]  /*9ac0*/  ISETP.GT.AND P4, PT, R152.reuse, 0x1, PT ;  /* 0x000000019800780c */ /* 0x040fe40003f84270 */
[C---:B------:R-:W-:Y:S02]  /*9ad0*/  ISETP.GT.AND P3, PT, R152.reuse, 0x8, PT ;  /* 0x000000089800780c */ /* 0x040fe40003f64270 */
[C---:B------:R-:W-:Y:S02]  /*9ae0*/  ISETP.GT.AND P2, PT, R152.reuse, 0x9, PT ;  /* 0x000000099800780c */ /* 0x040fe40003f44270 */
[C---:B------:R-:W-:Y:S02]  /*9af0*/  ISETP.GT.AND P1, PT, R152.reuse, 0x10, PT ;  /* 0x000000109800780c */ /* 0x040fe40003f24270 */
[----:B------:R-:W-:Y:S01]  /*9b00*/  ISETP.GT.AND P6, PT, R152, 0x11, PT ;  /* 0x000000119800780c */ /* 0x000fe20003fc4270 */
[----:B------:R-:W-:-:S02]  /*9b10*/  WARPGROUP.DEPBAR.LE gsb0, 0x0 ;  /* 0x00008000000079c5 */ /* 0x000fc40000010000 */
[----:B------:R-:W-:Y:S02]  /*9b20*/  FSEL R57, R24, -INF , P5 ;  /* 0xff80000018397808 */ /* 0x000fe40002800000 */
[----:B------:R-:W-:Y:S02]  /*9b30*/  FSEL R12, R25, -INF , P4 ;  /* 0xff800000190c7808 */ /* 0x000fe40002000000 */
[----:B------:R-:W-:Y:S02]  /*9b40*/  FSEL R59, R28, -INF , P3 ;  /* 0xff8000001c3b7808 */ /* 0x000fe40001800000 */
[----:B------:R-:W-:Y:S02]  /*9b50*/  FMNMX.FTZ R10, R57, R12, !PT ;  /* 0x0000000c390a7209 */ /* 0x000fe40007810000 */
        /* <DEDUP_REMOVED lines=20> */
[----:B----4-:R-:W-:Y:S02]  /*9ca0*/  FSEL R21, R34, -INF , P1 ;  /* 0xff80000022157808 */ /* 0x010fe40000800000 */
[C---:B------:R-:W-:Y:S02]  /*9cb0*/  ISETP.GT.AND P1, PT, R152.reuse, 0x28, PT ;  /* 0x000000289800780c */ /* 0x040fe40003f24270 */
        /* <DEDUP_REMOVED lines=23> */
[----:B------:R-:W-:Y:S02]  /*9e30*/  FMNMX.FTZ R10, R77, R10, !PT ;  /* 0x0000000a4d0a7209 */ /* 0x000fe40007810000 */
[----:B------:R-:W-:Y:S02]  /*9e40*/  FSEL R45, R46, -INF , P1 ;  /* 0xff8000002e2d7808 */ /* 0x000fe40000800000 */
[----:B------:R-:W-:Y:S02]  /*9e50*/  FMNMX.FTZ R24, R79, R10, !PT ;  /* 0x0000000a4f187209 */ /* 0x000fe40007810000 */
[----:B------:R-:W-:Y:S02]  /*9e60*/  FMNMX.FTZ R10, R3, R27, !PT ;  /* 0x0000001b030a7209 */ /* 0x000fe40007810000 */
[----:B------:R-:W-:Y:S01]  /*9e70*/  FSEL R47, R47, -INF , P6 ;  /* 0xff8000002f2f7808 */ /* 0x000fe20003000000 */
[----:B------:R-:W1:Y:S01]  /*9e80*/  SHFL.BFLY PT, R11, R24, 0x2, 0x1f ;  /* 0x0c401f00180b7f89 */ /* 0x000e6200000e0000 */
[----:B------:R-:W-:-:S02]  /*9e90*/  FMNMX.FTZ R10, R13, R10, !PT ;  /* 0x0000000a0d0a7209 */ /* 0x000fc40007810000 */
[----:B------:R-:W-:Y:S02]  /*9ea0*/  FSEL R49, R50, -INF , P5 ;  /* 0xff80000032317808 */ /* 0x000fe40002800000 */
[----:B------:R-:W-:Y:S02]  /*9eb0*/  FMNMX.FTZ R10, R31, R10, !PT ;  /* 0x0000000a1f0a7209 */ /* 0x000fe40007810000 */
[----:B------:R-:W-:Y:S02]  /*9ec0*/  FSEL R51, R51, -INF , P4 ;  /* 0xff80000033337808 */ /* 0x000fe40002000000 */
[----:B------:R-:W-:Y:S02]  /*9ed0*/  FMNMX.FTZ R10, R21, R10, !PT ;  /* 0x0000000a150a7209 */ /* 0x000fe40007810000 */
[----:B------:R-:W-:Y:S02]  /*9ee0*/  FSEL R53, R54, -INF , P3 ;  /* 0xff80000036357808 */ /* 0x000fe40001800000 */
[----:B------:R-:W-:-:S02]  /*9ef0*/  FMNMX.FTZ R10, R35, R10, !PT ;  /* 0x0000000a230a7209 */ /* 0x000fc40007810000 */
[----:B------:R-:W-:Y:S02]  /*9f00*/  FSEL R55, R55, -INF , P2 ;  /* 0xff80000037377808 */ /* 0x000fe40001000000 */
[----:B------:R-:W-:Y:S01]  /*9f10*/  FMNMX.FTZ R20, R25, R10, !PT ;  /* 0x0000000a19147209 */ /* 0x000fe20007810000 */
[----:B------:R-:W-:-:S03]  /*9f20*/  IMAD.U32 R10, RZ, RZ, UR4 ;  /* 0x00000004ff0a7e24 */ /* 0x000fc6000f8e00ff */
[----:B------:R-:W-:Y:S02]  /*9f30*/  FMNMX.FTZ R20, R39, R20, !PT ;  /* 0x0000001427147209 */ /* 0x000fe40007810000 */
[----:B-1----:R-:W-:Y:S02]  /*9f40*/  FMNMX.FTZ R26, R24, R11, !PT ;  /* 0x0000000b181a7209 */ /* 0x002fe40007810000 */
        /* <DEDUP_REMOVED lines=15> */
[----:B------:R-:W1:Y:S01]  /*a040*/  SHFL.BFLY PT, R57, R20, 0x2, 0x1f ;  /* 0x0c401f0014397f89 */ /* 0x000e6200000e0000 */
        /* <DEDUP_REMOVED lines=10> */
[----:B------:R-:W3:Y:S01]  /*a0f0*/  MUFU.EX2 R152, R152 ;  /* 0x0000009800987308 */ /* 0x000ee20000000800 */
[----:B--2---:R-:W-:-:S07]  /*a100*/  FFMA.FTZ R12, R71, R10, -R26 ;  /* 0x0000000a470c7223 */ /* 0x004fce000001081a */
[----:B------:R-:W2:Y:S01]  /*a110*/  MUFU.EX2 R59, R59 ;  /* 0x0000003b003b7308 */ /* 0x000ea20000000800 */
[----:B-1----:R-:W-:Y:S01]  /*a120*/  FMNMX.FTZ R57, R20, R57, !PT ;  /* 0x0000003914397209 */ /* 0x002fe20007810000 */
[----:B------:R-:W-:-:S06]  /*a130*/  FFMA.FTZ R20, R73, R10, -R26 ;  /* 0x0000000a49147223 */ /* 0x000fcc000001081a */
[----:B-----5:R-:W1:Y:S01]  /*a140*/  MUFU.EX2 R154, R61 ;  /* 0x0000003d009a7308 */ /* 0x020e620000000800 */
[----:B---3--:R-:W-:Y:S01]  /*a150*/  FADD.FTZ R40, R152, R81 ;  /* 0x0000005198287221 */ /* 0x008fe20000010000 */
[----:B------:R-:W3:Y:S01]  /*a160*/  SHFL.BFLY PT, R24, R57, 0x1, 0x1f ;  /* 0x0c201f0039187f89 */ /* 0x000ee200000e0000 */
[----:B------:R-:W-:-:S05]  /*a170*/  F2FP.F16.F32.PACK_AB R152, R81, R152 ;  /* 0x000000985198723e */ /* 0x000fca00000000ff */
[----:B------:R-:W-:Y:S08]  /*a180*/  MUFU.EX2 R63, R63 ;  /* 0x0000003f003f7308 */ /* 0x000ff00000000800 */
[----:B------:R4:W-:Y:S08]  /*a190*/  MUFU.EX2 R156, R33 ;  /* 0x00000021009c7308 */ /* 0x0009f00000000800 */
[----:B------:R-:W-:Y:S01]  /*a1a0*/  MUFU.EX2 R158, R37 ;  /* 0x00000025009e7308 */ /* 0x000fe20000000800 */
[--C-:B----4-:R-:W-:Y:S01]  /*a1b0*/  FFMA.FTZ R33, R75, R10, -R26.reuse ;  /* 0x0000000a4b217223 */ /* 0x110fe2000001081a */
[----:B---3--:R-:W-:Y:S01]  /*a1c0*/  FMNMX.FTZ R169, R57, R24, !PT ;  /* 0x0000001839a97209 */ /* 0x008fe20007810000 */
[-CC-:B------:R-:W-:Y:S01]  /*a1d0*/  FFMA.FTZ R24, R77, R10.reuse, -R26.reuse ;  /* 0x0000000a4d187223 */ /* 0x180fe2000001081a */
[----:B------:R-:W-:-:S02]  /*a1e0*/  FFMA.FTZ R26, R79, R10, -R26 ;  /* 0x0000000a4f1a7223 */ /* 0x000fc4000001081a */
[C---:B------:R-:W-:Y:S01]  /*a1f0*/  FSETP.NEU.FTZ.AND P1, PT, R169.reuse, -INF , PT ;  /* 0xff800000a900780b */ /* 0x040fe20003f3d000 */
[-C--:B------:R-:W-:Y:S01]  /*a200*/  FMUL.FTZ R28, R169, R10.reuse ;  /* 0x0000000aa91c7220 */ /* 0x080fe20000410000 */
[----:B------:R-:W-:Y:S04]  /*a210*/  MUFU.EX2 R37, R26 ;  /* 0x0000001a00257308 */ /* 0x000fe80000000800 */
[----:B------:R-:W-:Y:S02]  /*a220*/  FSEL R28, R28, RZ, P1 ;  /* 0x000000ff1c1c7208 */ /* 0x000fe40000800000 */
[----:B------:R-:W-:Y:S02]  /*a230*/  ISETP.NE.AND P1, PT, R58, RZ, PT ;  /* 0x000000ff3a00720c */ /* 0x000fe40003f25270 */
        /* <DEDUP_REMOVED lines=15> */
[----:B------:R-:W-:Y:S01]  /*a330*/  FFMA.FTZ R51, R51, R10, -R28 ;  /* 0x0000000a33337223 */ /* 0x000fe2000001081c */
[----:B------:R2:W4:Y:S01]  /*a340*/  MUFU.EX2 R30, R27 ;  /* 0x0000001b001e7308 */ /* 0x0005220000000800 */
[----:B---3--:R-:W-:-:S02]  /*a350*/  @!P1 VIADD R3, R14, 0x28c40 ;  /* 0x00028c400e039836 */ /* 0x008fc40000000000 */
[-CC-:B------:R-:W-:Y:S01]  /*a360*/  FFMA.FTZ R53, R53, R10.reuse, -R28.reuse ;  /* 0x0000000a35357223 */ /* 0x180fe2000001081c */
[----:B------:R-:W-:Y:S02]  /*a370*/  FFMA.FTZ R28, R55, R10, -R28 ;  /* 0x0000000a371c7223 */ /* 0x000fe4000001081c */
[----:B------:R-:W-:Y:S02]  /*a380*/  @!P1 PRMT R3, RZ, 0x654, R3 ;  /* 0x00000654ff039816 */ /* 0x000fe40000000003 */
[----:B------:R-:W3:Y:S01]  /*a390*/  MUFU.EX2 R13, R13 ;  /* 0x0000000d000d7308 */ /* 0x000ee20000000800 */
[----:B--2---:R-:W-:Y:S01]  /*a3a0*/  FADD.FTZ R27, R59, R40 ;  /* 0x000000283b1b7221 */ /* 0x004fe20000010000 */
[----:B------:R2:W-:Y:S03]  /*a3b0*/  @!P1 SYNCS.ARRIVE.TRANS64.RED.A1T0 RZ, [R3+URZ], RZ ;  /* 0x000000ff03ff99a7 */ /* 0x0005e6000810043f */
[C---:B-1----:R-:W-:Y:S01]  /*a3c0*/  FADD.FTZ R42, R154.reuse, R27 ;  /* 0x0000001b9a2a7221 */ /* 0x042fe20000010000 */
[----:B------:R-:W-:-:S02]  /*a3d0*/  F2FP.F16.F32.PACK_AB R154, R154, R59 ;  /* 0x0000003b9a9a723e */ /* 0x000fc400000000ff */
[----:B------:R1:W0:Y:S01]  /*a3e0*/  MUFU.EX2 R32, R31 ;  /* 0x0000001f00207308 */ /* 0x0002220000000800 */
[----:B----4-:R-:W-:Y:S01]  /*a3f0*/  FADD.FTZ R40, R153, R30 ;  /* 0x0000001e99287221 */ /* 0x010fe20000010000 */
[----:B------:R-:W-:-:S06]  /*a400*/  F2FP.F16.F32.PACK_AB R153, R30, R153 ;  /* 0x000000991e99723e */ /* 0x000fcc00000000ff */
[----:B------:R-:W2:Y:S01]  /*a410*/  MUFU.EX2 R21, R21 ;  /* 0x0000001500157308 */ /* 0x000ea20000000800 */
[----:B---3--:R-:W-:Y:S01]  /*a420*/  FADD.FTZ R27, R13, R40 ;  /* 0x000000280d1b7221 */ /* 0x008fe20000010000 */
[----:B-1----:R-:W-:-:S04]  /*a430*/  FADD.FTZ R31, R63, R42 ;  /* 0x0000002a3f1f7221 */ /* 0x002fc80000010000 */
[C---:B------:R-:W-:Y:S01]  /*a440*/  FADD.FTZ R44, R156.reuse, R31 ;  /* 0x0000001f9c2c7221 */ /* 0x040fe20000010000 */
[----:B------:R-:W-:Y:S01]  /*a450*/  F2FP.F16.F32.PACK_AB R156, R156, R63 ;  /* 0x0000003f9c9c723e */ /* 0x000fe200000000ff */
[----:B------:R-:W1:Y:S01]  /*a460*/  MUFU.EX2 R26, R35 ;  /* 0x00000023001a7308 */ /* 0x000e620000000800 */
[C---:B0-----:R-:W-:Y:S01]  /*a470*/  FADD.FTZ R42, R32.reuse, R27 ;  /* 0x0000001b202a7221 */ /* 0x041fe20000010000 */
[----:B------:R-:W-:Y:S01]  /*a480*/  FADD.FTZ R27, R65, R44 ;  /* 0x0000002c411b7221 */ /* 0x000fe20000010000 */
[----:B------:R-:W-:Y:S01]  /*a490*/  F2FP.F16.F32.PACK_AB R155, R32, R13 ;  /* 0x0000000d209b723e */ /* 0x000fe200000000ff */
[----:B------:R-:W-:Y:S02]  /*a4a0*/  BAR.SYNC.DEFER_BLOCKING 0xf, 0x100 ;  /* 0x03c4000000007b1d */ /* 0x000fe40000010000 */
[C---:B------:R-:W-:Y:S01]  /*a4b0*/  FADD.FTZ R44, R158.reuse, R27 ;  /* 0x0000001b9e2c7221 */ /* 0x040fe20000010000 */
[----:B------:R-:W-:Y:S01]  /*a4c0*/  F2FP.F16.F32.PACK_AB R158, R158, R65 ;  /* 0x000000419e9e723e */ /* 0x000fe200000000ff */
[----:B--2---:R-:W-:-:S02]  /*a4d0*/  FADD.FTZ R3, R21, R42 ;  /* 0x0000002a15037221 */ /* 0x004fc40000010000 */
[----:B------:R-:W0:Y:S02]  /*a4e0*/  MUFU.EX2 R25, R25 ;  /* 0x0000001900197308 */ /* 0x000e240000000800 */
[----:B-1----:R-:W-:-:S06]  /*a4f0*/  FADD.FTZ R42, R26, R3 ;  /* 0x000000031a2a7221 */ /* 0x002fcc0000010000 */
[----:B------:R-:W1:Y:S01]  /*a500*/  MUFU.EX2 R34, R39 ;  /* 0x0000002700227308 */ /* 0x000e620000000800 */
[----:B------:R-:W-:-:S07]  /*a510*/  F2FP.F16.F32.PACK_AB R157, R26, R21 ;  /* 0x000000151a9d723e */ /* 0x000fce00000000ff */
[----:B------:R-:W2:Y:S01]  /*a520*/  MUFU.EX2 R67, R67 ;  /* 0x0000004300437308 */ /* 0x000ea20000000800 */
[----:B0-----:R-:W-:Y:S01]  /*a530*/  FADD.FTZ R3, R25, R42 ;  /* 0x0000002a19037221 */ /* 0x001fe20000010000 */
[----:B------:R0:W-:Y:S06]  /*a540*/  STSM.16.M88.4 [R194+0x26800], R152 ;  /* 0x02680098c2007844 */ /* 0x0001ec0000000200 */
[----:B------:R-:W3:Y:S01]  /*a550*/  MUFU.EX2 R29, R29 ;  /* 0x0000001d001d7308 */ /* 0x000ee20000000800 */
[C---:B-1----:R-:W-:Y:S01]  /*a560*/  FADD.FTZ R42, R34.reuse, R3 ;  /* 0x00000003222a7221 */ /* 0x042fe20000010000 */
[----:B------:R-:W-:-:S05]  /*a570*/  F2FP.F16.F32.PACK_AB R159, R34, R25 ;  /* 0x00000019229f723e */ /* 0x000fca00000000ff */
[----:B------:R0:W-:Y:S01]  /*a580*/  STSM.16.M88.4 [R197], R156 ;  /* 0x0000009cc5007844 */ /* 0x0001e20000000200 */
[----:B------:R-:W1:Y:S01]  /*a590*/  MUFU.EX2 R160, R41 ;  /* 0x0000002900a07308 */ /* 0x000e620000000800 */
[----:B--2---:R-:W-:-:S07]  /*a5a0*/  FADD.FTZ R27, R67, R44 ;  /* 0x0000002c431b7221 */ /* 0x004fce0000010000 */
[----:B------:R-:W2:Y:S01]  /*a5b0*/  MUFU.EX2 R36, R43 ;  /* 0x0000002b00247308 */ /* 0x000ea20000000800 */
[----:B---3--:R-:W-:-:S07]  /*a5c0*/  FADD.FTZ R3, R29, R42 ;  /* 0x0000002a1d037221 */ /* 0x008fce0000010000 */
[----:B------:R-:W3:Y:S01]  /*a5d0*/  MUFU.EX2 R69, R69 ;  /* 0x0000004500457308 */ /* 0x000ee20000000800 */
[C---:B-1----:R-:W-:Y:S01]  /*a5e0*/  FADD.FTZ R44, R160.reuse, R27 ;  /* 0x0000001ba02c7221 */ /* 0x042fe20000010000 */
[----:B------:R-:W-:-:S06]  /*a5f0*/  F2FP.F16.F32.PACK_AB R160, R160, R67 ;  /* 0x00000043a0a0723e */ /* 0x000fcc00000000ff */
[----:B------:R-:W1:Y:S01]  /*a600*/  MUFU.EX2 R45, R45 ;  /* 0x0000002d002d7308 */ /* 0x000e620000000800 */
[C---:B--2---:R-:W-:Y:S01]  /*a610*/  FADD.FTZ R26, R36.reuse, R3 ;  /* 0x00000003241a7221 */ /* 0x044fe20000010000 */
[----:B------:R-:W-:-:S06]  /*a620*/  F2FP.F16.F32.PACK_AB R161, R36, R29 ;  /* 0x0000001d24a1723e */ /* 0x000fcc00000000ff */
[----:B------:R-:W2:Y:S01]  /*a630*/  MUFU.EX2 R38, R47 ;  /* 0x0000002f00267308 */ /* 0x000ea20000000800 */
[----:B---3--:R-:W-:-:S07]  /*a640*/  FADD.FTZ R3, R69, R44 ;  /* 0x0000002c45037221 */ /* 0x008fce0000010000 */
[----:B------:R-:W3:Y:S01]  /*a650*/  MUFU.EX2 R12, R12 ;  /* 0x0000000c000c7308 */ /* 0x000ee20000000800 */
[----:B-1----:R-:W-:-:S07]  /*a660*/  FADD.FTZ R13, R45, R26 ;  /* 0x0000001a2d0d7221 */ /* 0x002fce0000010000 */
[----:B------:R-:W-:Y:S01]  /*a670*/  MUFU.EX2 R20, R20 ;  /* 0x0000001400147308 */ /* 0x000fe20000000800 */
[C---:B--2---:R-:W-:Y:S01]  /*a680*/  F2FP.F16.F32.PACK_AB R163, R38.reuse, R45 ;  /* 0x0000002d26a3723e */ /* 0x044fe200000000ff */
[----:B------:R-:W-:-:S06]  /*a690*/  FADD.FTZ R38, R38, R13 ;  /* 0x0000000d26267221 */ /* 0x000fcc0000010000 */
[----:B------:R-:W1:Y:S01]  /*a6a0*/  MUFU.EX2 R33, R33 ;  /* 0x0000002100217308 */ /* 0x000e620000000800 */
[C---:B---3--:R-:W-:Y:S01]  /*a6b0*/  FADD.FTZ R3, R12.reuse, R3 ;  /* 0x000000030c037221 */ /* 0x048fe20000010000 */
[----:B------:R-:W-:-:S05]  /*a6c0*/  F2FP.F16.F32.PACK_AB R162, R12, R69 ;  /* 0x000000450ca2723e */ /* 0x000fca00000000ff */
[----:B------:R0:W-:Y:S01]  /*a6d0*/  STSM.16.M88.4 [R195], R160 ;  /* 0x000000a0c3007844 */ /* 0x0001e20000000200 */
[----:B------:R-:W-:Y:S08]  /*a6e0*/  MUFU.EX2 R49, R49 ;  /* 0x0000003100317308 */ /* 0x000ff00000000800 */
[----:B------:R-:W2:Y:S01]  /*a6f0*/  MUFU.EX2 R40, R51 ;  /* 0x0000003300287308 */ /* 0x000ea20000000800 */
[----:B-1----:R-:W-:Y:S01]  /*a700*/  F2FP.F16.F32.PACK_AB R164, R33, R20 ;  /* 0x0000001421a4723e */ /* 0x002fe200000000ff */
[----:B------:R-:W-:-:S04]  /*a710*/  FADD.FTZ R20, R20, R3 ;  /* 0x0000000314147221 */ /* 0x000fc80000010000 */
[----:B------:R-:W-:Y:S02]  /*a720*/  FADD.FTZ R33, R33, R20 ;  /* 0x0000001421217221 */ /* 0x000fe40000010000 */
[----:B------:R-:W1:Y:S08]  /*a730*/  MUFU.EX2 R24, R24 ;  /* 0x0000001800187308 */ /* 0x000e700000000800 */
[----:B------:R-:W-:Y:S01]  /*a740*/  MUFU.EX2 R53, R53 ;  /* 0x0000003500357308 */ /* 0x000fe20000000800 */
[----:B--2---:R-:W-:Y:S01]  /*a750*/  F2FP.F16.F32.PACK_AB R165, R40, R49 ;  /* 0x0000003128a5723e */ /* 0x004fe200000000ff */
[----:B------:R-:W-:-:S04]  /*a760*/  FADD.FTZ R49, R49, R38 ;  /* 0x0000002631317221 */ /* 0x000fc80000010000 */
[----:B------:R-:W-:Y:S02]  /*a770*/  FADD.FTZ R40, R40, R49 ;  /* 0x0000003128287221 */ /* 0x000fe40000010000 */
[----:B------:R-:W2:Y:S01]  /*a780*/  MUFU.EX2 R28, R28 ;  /* 0x0000001c001c7308 */ /* 0x000ea20000000800 */
[----:B-1----:R-:W-:Y:S01]  /*a790*/  F2FP.F16.F32.PACK_AB R166, R37, R24 ;  /* 0x0000001825a6723e */ /* 0x002fe200000000ff */
[----:B------:R-:W-:-:S04]  /*a7a0*/  FADD.FTZ R24, R24, R33 ;  /* 0x0000002118187221 */ /* 0x000fc80000010000 */
[----:B------:R-:W-:Y:S01]  /*a7b0*/  FADD.FTZ R3, R37, R24 ;  /* 0x0000001825037221 */ /* 0x000fe20000010000 */
[----:B--2---:R-:W-:Y:S01]  /*a7c0*/  F2FP.F16.F32.PACK_AB R167, R28, R53 ;  /* 0x000000351ca7723e */ /* 0x004fe200000000ff */
[----:B------:R-:W-:-:S04]  /*a7d0*/  FADD.FTZ R53, R53, R40 ;  /* 0x0000002835357221 */ /* 0x000fc80000010000 */
[----:B------:R0:W-:Y:S01]  /*a7e0*/  STSM.16.M88.4 [R196], R164 ;  /* 0x000000a4c4007844 */ /* 0x0001e20000000200 */
[----:B------:R-:W-:Y:S01]  /*a7f0*/  FADD.FTZ R12, R28, R53 ;  /* 0x000000351c0c7221 */ /* 0x000fe20000010000 */
[----:B------:R-:W-:Y:S06]  /*a800*/  @!P0 BRA `(.L_x_3731) ;  /* 0x0000000000048947 */ /* 0x000fec0003800000 */
[----:B------:R-:W-:Y:S01]  /*a810*/  BPT.TRAP 0x1 ;  /* 0x000000040000795c */ /* 0x000fe20000300000 */
.L_x_3731:
[----:B------:R1:W2:Y:S01]  /*a820*/  SYNCS.PHASECHK.TRANS64.TRYWAIT P2, [R14+URZ+0x28c50], R15 ;  /* 0x028c500f0e0075a7 */ /* 0x0002a2000804017f */
[----:B------:R-:W-:Y:S05]  /*a830*/  @!P0 BRA `(.L_x_3732) ;  /* 0x0000000000048947 */ /* 0x000fea0003800000 */
[----:B------:R-:W-:Y:S01]  /*a840*/  BPT.TRAP 0x1 ;  /* 0x000000040000795c */ /* 0x000fe20000300000 */
.L_x_3732:
[----:B------:R-:W-:Y:S01]  /*a850*/  LOP3.LUT R13, R56, 0x2000000, RZ, 0xfc, !PT ;  /* 0x02000000380d7812 */ /* 0x000fe200078efcff */
[----:B------:R-:W-:Y:S01]  /*a860*/  ULDC UR39, c[0x0][0x988] ;  /* 0x0002620000277ab9 */ /* 0x000fe20000000800 */
[----:B------:R-:W-:Y:S01]  /*a870*/  BSSY B0, `(.L_x_3733) ;  /* 0x0000006000007945 */ /* 0x000fe20003800000 */
[----:B------:R-:W-:Y:S02]  /*a880*/  IMAD.MOV.U32 R27, RZ, RZ, 0x40000040 ;  /* 0x40000040ff1b7424 */ /* 0x000fe400078e00ff */
[----:B------:R-:W-:Y:S01]  /*a890*/  IMAD R26, R18, 0x1000, R13 ;  /* 0x00001000121a7824 */ /* 0x000fe200078e020d */
[----:B--2---:R-:W-:Y:S06]  /*a8a0*/  @P2 BRA `(.L_x_3734) ;  /* 0x0000000000082947 */ /* 0x004fec0003800000 */
[----:B------:R-:W2:Y:S02]  /*a8b0*/  SYNCS.PHASECHK.TRANS64.TRYWAIT P2, [R14+URZ+0x28c50], R15 ;  /* 0x028c500f0e0075a7 */ /* 0x000ea4000804017f */
[----:B--2---:R-:W-:Y:S05]  /*a8c0*/  @!P2 BRA `(.L_x_3735) ;  /* 0x000001080000a947 */ /* 0x004fea0003800000 */
.L_x_3734:
[----:B------:R-:W-:Y:S05]  /*a8d0*/  BSYNC B0 ;  /* 0x0000000000007941 */ /* 0x000fea0003800000 */
.L_x_3733:
[C---:B------:R-:W-:Y:S01]  /*a8e0*/  R2UR UR6, R26.reuse ;  /* 0x000000001a0672ca */ /* 0x040fe200000e0000 */
[C---:B------:R-:W-:Y:S01]  /*a8f0*/  VIADD R24, R26.reuse, 0x80 ;  /* 0x000000801a187836 */ /* 0x040fe20000000000 */
[----:B------:R-:W-:Y:S01]  /*a900*/  R2UR UR7, R27 ;  /* 0x000000001b0772ca */ /* 0x000fe200000e0000 */
[C---:B------:R-:W-:Y:S01]  /*a910*/  VIADD R20, R26.reuse, 0x100 ;  /* 0x000001001a147836 */ /* 0x040fe20000000000 */
[----:B------:R-:W-:Y:S01]  /*a920*/  BSSY B0, `(.L_x_3736) ;  /* 0x00001ce000007945 */ /* 0x000fe20003800000 */
[----:B------:R-:W-:Y:S01]  /*a930*/  VIADD R26, R26, 0x180 ;  /* 0x000001801a1a7836 */ /* 0x000fe20000000000 */
[----:B------:R-:W-:Y:S01]  /*a940*/  R2UR UR10, R24 ;  /* 0x00000000180a72ca */ /* 0x000fe200000e0000 */
[----:B------:R-:W-:Y:S01]  /*a950*/  IMAD.MOV.U32 R25, RZ, RZ, 0x40000040 ;  /* 0x40000040ff197424 */ /* 0x000fe200078e00ff */
[----:B------:R-:W-:Y:S01]  /*a960*/  R2UR UR14, R20 ;  /* 0x00000000140e72ca */ /* 0x000fe200000e0000 */
[----:B------:R-:W-:Y:S01]  /*a970*/  IMAD.MOV.U32 R27, RZ, RZ, 0x40000040 ;  /* 0x40000040ff1b7424 */ /* 0x000fe200078e00ff */
[----:B------:R-:W-:Y:S01]  /*a980*/  R2UR UR18, R26 ;  /* 0x000000001a1272ca */ /* 0x000fe200000e0000 */
[----:B------:R-:W-:Y:S01]  /*a990*/  IMAD.MOV.U32 R21, RZ, RZ, 0x40000040 ;  /* 0x40000040ff157424 */ /* 0x000fe200078e00ff */
[----:B------:R-:W-:Y:S01]  /*a9a0*/  R2UR UR11, R25 ;  /* 0x00000000190b72ca */ /* 0x000fe200000e0000 */
[----:B------:R-:W-:Y:S01]  /*a9b0*/  VIADD R168, R168, 0xfffffffe ;  /* 0xfffffffea8a87836 */ /* 0x000fe20000000000 */
[----:B------:R-:W-:Y:S01]  /*a9c0*/  R2UR UR19, R27 ;  /* 0x000000001b1372ca */ /* 0x000fe200000e0000 */
[----:B-12---:R-:W-:Y:S01]  /*a9d0*/  @!P1 VIADD R14, R14, 0x28c60 ;  /* 0x00028c600e0e9836 */ /* 0x006fe20000000000 */
[----:B------:R-:W-:Y:S01]  /*a9e0*/  WARPGROUP.ARRIVE ;  /* 0x00000000000079c5 */ /* 0x000fe20000000000 */
[----:B------:R-:W-:-:S02]  /*a9f0*/  R2UR UR15, R21 ;  /* 0x00000000150f72ca */ /* 0x000fc400000e0000 */
[----:B------:R-:W-:Y:S02]  /*aa00*/  ISETP.GE.AND P2, PT, R168, R191, PT ;  /* 0x000000bfa800720c */ /* 0x000fe40003f46270 */
[----:B------:R-:W-:Y:S01]  /*aa10*/  @!P1 PRMT R14, RZ, 0x654, R14 ;  /* 0x00000654ff0e9816 */ /* 0x000fe2000000000e */
[----:B------:R-:W-:Y:S03]  /*aa20*/  HGMMA.64x256x16.F32 R24, R152, gdesc[UR4].tnspB, RZ, !UPT, gsb0 ;  /* 0x43e0000498187df0 */ /* 0x000fe6000c0008ff */
[----:B------:R-:W-:Y:S02]  /*aa30*/  WARPGROUP.DEPBAR.LE gsb0, 0x0 ;  /* 0x00008000000079c5 */ /* 0x000fe40000010000 */
[----:B------:R-:W-:-:S15]  /*aa40*/  WARPGROUP.ARRIVE ;  /* 0x00000000000079c5 */ /* 0x000fde0000000000 */
[----:B------:R-:W-:-:S08]  /*aa50*/  NOP ;  /* 0x0000000000007918 */ /* 0x000fd00000000000 */
[----:B------:R-:W-:Y:S03]  /*aa60*/  HGMMA.64x256x16.F32 R24, R156, gdesc[UR8].tnspB, R24, gsb0 ;  /* 0x43e000089c187df0 */ /* 0x000fe60008000818 */
        /* <DEDUP_REMOVED lines=19> */
[----:B------:R-:W-:Y:S02]  /*aba0*/  IMAD.MOV.U32 R216, RZ, RZ, R168 ;  /* 0x000000ffffd87224 */ /* 0x000fe400078e00a8 */
[----:B------:R-:W-:Y:S02]  /*abb0*/  IMAD.MOV.U32 R15, RZ, RZ, R169 ;  /* 0x000000ffff0f7224 */ /* 0x000fe400078e00a9 */
[----:B------:R-:W-:Y:S02]  /*abc0*/  IMAD.MOV.U32 R227, RZ, RZ, R11 ;  /* 0x000000ffffe37224 */ /* 0x000fe400078e000b */
[----:B------:R-:W-:-:S07]  /*abd0*/  IMAD.MOV.U32 R226, RZ, RZ, R18 ;  /* 0x000000ffffe27224 */ /* 0x000fce00078e0012 */
.L_x_3748:
[----:B------:R-:W-:Y:S02]  /*abe0*/  VIADD R18, R226, 0x1 ;  /* 0x00000001e2127836 */ /* 0x000fe40000000000 */
[----:B------:R-:W-:Y:S02]  /*abf0*/  IMAD.MOV.U32 R10, RZ, RZ, R216 ;  /* 0x000000ffff0a7224 */ /* 0x000fe400078e00d8 */
[----:B------:R-:W-:Y:S01]  /*ac00*/  VIADD R216, R216, 0xffffffff ;  /* 0xffffffffd8d87836 */ /* 0x000fe20000000000 */
[----:B------:R-:W-:Y:S02]  /*ac10*/  ISETP.NE.AND P3, PT, R18, 0x2, PT ;  /* 0x000000021200780c */ /* 0x000fe40003f65270 */
[----:B------:R-:W-:Y:S02]  /*ac20*/  ISETP.GT.AND P2, PT, R10, R191, PT ;  /* 0x000000bf0a00720c */ /* 0x000fe40003f44270 */
[----:B------:R-:W-:Y:S02]  /*ac30*/  SEL R10, RZ, 0x1, P3 ;  /* 0x00000001ff0a7807 */ /* 0x000fe40001800000 */
[----:B------:R-:W-:-:S02]  /*ac40*/  SEL R18, R18, RZ, P3 ;  /* 0x000000ff12127207 */ /* 0x000fc40001800000 */
[----:B------:R-:W-:Y:S01]  /*ac50*/  LOP3.LUT R22, R22, R10, RZ, 0x3c, !PT ;  /* 0x0000000a16167212 */ /* 0x000fe200078e3cff */
[----:B--23--:R-:W-:Y:S06]  /*ac60*/  @!P0 BRA `(.L_x_3738) ;  /* 0x0000000000048947 */ /* 0x00cfec0003800000 */
[----:B------:R-:W-:Y:S01]  /*ac70*/  BPT.TRAP 0x1 ;  /* 0x000000040000795c */ /* 0x000fe20000300000 */
.L_x_3738:
[----:B------:R-:W-:Y:S01]  /*ac80*/  IMAD R217, R18, 0x8, R2 ;  /* 0x0000000812d97824 */ /* 0x000fe200078e0202 */
[----:B-1----:R-:W-:-:S04]  /*ac90*/  SHF.L.U32 R14, R22, 0x1f, RZ ;  /* 0x0000001f160e7819 */ /* 0x002fc800000006ff */
[----:B------:R1:W2:Y:S01]  /*aca0*/  SYNCS.PHASECHK.TRANS64.TRYWAIT P3, [R217+URZ+0x28c30], R14 ;  /* 0x028c300ed90075a7 */ /* 0x0002a2000806017f */
[----:B------:R-:W-:Y:S05]  /*acb0*/  @!P0 BRA `(.L_x_3739) ;  /* 0x0000000000048947 */ /* 0x000fea0003800000 */
[----:B------:R-:W-:Y:S01]  /*acc0*/  BPT.TRAP 0x1 ;  /* 0x000000040000795c */ /* 0x000fe20000300000 */
.L_x_3739:
[----:B------:R-:W-:Y:S01]  /*acd0*/  VIADD R10, R2, 0x20400 ;  /* 0x00020400020a7836 */ /* 0x000fe20000000000 */
[----:B------:R-:W-:Y:S01]  /*ace0*/  BSSY B1, `(.L_x_3740) ;  /* 0x0000009000017945 */ /* 0x000fe20003800000 */
[----:B0-----:R-:W-:Y:S02]  /*acf0*/  IMAD R152, R18, 0x200, R0 ;  /* 0x0000020012987824 */ /* 0x001fe400078e0200 */
[----:B------:R-:W-:Y:S01]  /*ad00*/  IMAD.MOV.U32 R153, RZ, RZ, 0x40000040 ;  /* 0x40000040ff997424 */ /* 0x000fe200078e00ff */
[----:B------:R-:W-:-:S04]  /*ad10*/  SHF.R.U32.HI R10, RZ, 0x4, R10 ;  /* 0x00000004ff0a7819 */ /* 0x000fc8000001160a */
[----:B------:R-:W-:-:S04]  /*ad20*/  LOP3.LUT R10, R10, 0x3fff, RZ, 0xc0, !PT ;  /* 0x00003fff0a0a7812 */ /* 0x000fc800078ec0ff */
[----:B------:R-:W-:Y:S01]  /*ad30*/  LOP3.LUT R10, R10, 0x10000, RZ, 0xfc, !PT ;  /* 0x000100000a0a7812 */ /* 0x000fe200078efcff */
[----:B--2---:R-:W-:Y:S06]  /*ad40*/  @P3 BRA `(.L_x_3741) ;  /* 0x0000000000083947 */ /* 0x004fec0003800000 */
[----:B------:R-:W0:Y:S02]  /*ad50*/  SYNCS.PHASECHK.TRANS64.TRYWAIT P3, [R217+URZ+0x28c30], R14 ;  /* 0x028c300ed90075a7 */ /* 0x000e24000806017f */
[----:B0-----:R-:W-:Y:S05]  /*ad60*/  @!P3 BRA `(.L_x_3742) ;  /* 0x0000010000ecb947 */ /* 0x001fea0003800000 */
.L_x_3741:
[----:B------:R-:W-:Y:S05]  /*ad70*/  BSYNC B1 ;  /* 0x0000000000017941 */ /* 0x000fea0003800000 */
.L_x_3740:
[----:B------:R-:W-:Y:S01]  /*ad80*/  IMAD.MOV.U32 R11, RZ, RZ, 0x40000040 ;  /* 0x40000040ff0b7424 */ /* 0x000fe200078e00ff */
[----:B------:R-:W-:Y:S01]  /*ad90*/  R2UR UR4, R10 ;  /* 0x000000000a0472ca */ /* 0x000fe200000e0000 */
[C---:B------:R-:W-:Y:S01]  /*ada0*/  VIADD R20, R152.reuse, 0x2 ;  /* 0x0000000298147836 */ /* 0x040fe20000000000 */
[C---:B------:R-:W-:Y:S01]  /*adb0*/  R2UR UR6, R152.reuse ;  /* 0x00000000980672ca */ /* 0x040fe200000e0000 */
[C---:B------:R-:W-:Y:S01]  /*adc0*/  VIADD R10, R152.reuse, 0x4 ;  /* 0x00000004980a7836 */ /* 0x040fe20000000000 */
[----:B------:R-:W-:Y:S01]  /*add0*/  R2UR UR7, R153 ;  /* 0x00000000990772ca */ /* 0x000fe200000e0000 */
[----:B------:R-:W-:Y:S01]  /*ade0*/  VIADD R152, R152, 0x6 ;  /* 0x0000000698987836 */ /* 0x000fe20000000000 */
[----:B------:R-:W-:Y:S01]  /*adf0*/  R2UR UR5, R11 ;  /* 0x000000000b0572ca */ /* 0x000fe200000e0000 */
[----:B------:R-:W-:Y:S01]  /*ae00*/  IMAD.MOV.U32 R153, RZ, RZ, 0x40000040 ;  /* 0x40000040ff997424 */ /* 0x000fe200078e00ff */
[----:B------:R-:W-:Y:S01]  /*ae10*/  R2UR UR10, R20 ;  /* 0x00000000140a72ca */ /* 0x000fe200000e0000 */
[----:B------:R-:W-:Y:S01]  /*ae20*/  IMAD.MOV.U32 R21, RZ, RZ, 0x40000040 ;  /* 0x40000040ff157424 */ /* 0x000fe200078e00ff */
[----:B------:R-:W-:-:S02]  /*ae30*/  R2UR UR18, R152 ;  /* 0x00000000981272ca */ /* 0x000fc400000e0000 */
[----:B------:R-:W-:Y:S02]  /*ae40*/  R2UR UR19, R153 ;  /* 0x00000000991372ca */ /* 0x000fe400000e0000 */
[----:B------:R-:W-:Y:S01]  /*ae50*/  WARPGROUP.ARRIVE ;  /* 0x00000000000079c5 */ /* 0x000fe20000000000 */
[----:B------:R-:W-:Y:S02]  /*ae60*/  R2UR UR11, R21 ;  /* 0x00000000150b72ca */ /* 0x000fe400000e0000 */
[----:B------:R-:W-:Y:S02]  /*ae70*/  R2UR UR8, R8 ;  /* 0x00000000080872ca */ /* 0x000fe400000e0000 */
[----:B------:R-:W-:Y:S01]  /*ae80*/  R2UR UR9, R9 ;  /* 0x00000000090972ca */ /* 0x000fe200000e0000 */
[----:B------:R-:W-:Y:S01]  /*ae90*/  HGMMA.64x64x16.F32 R152, gdesc[UR4], RZ, !UPT, gsb0 ;  /* 0x00e00000049879f0 */ /* 0x000fe2000c0008ff */
[----:B------:R-:W-:Y:S02]  /*aea0*/  R2UR UR14, R10 ;  /* 0x000000000a0e72ca */ /* 0x000fe400000e0000 */
[----:B------:R-:W-:-:S02]  /*aeb0*/  R2UR UR15, R11 ;  /* 0x000000000b0f72ca */ /* 0x000fc400000e0000 */
[----:B------:R-:W-:Y:S02]  /*aec0*/  R2UR UR12, R6 ;  /* 0x00000000060c72ca */ /* 0x000fe400000e0000 */
[----:B------:R-:W-:Y:S02]  /*aed0*/  R2UR UR13, R7 ;  /* 0x00000000070d72ca */ /* 0x000fe400000e0000 */
[----:B------:R-:W-:Y:S02]  /*aee0*/  R2UR UR16, R4 ;  /* 0x00000000041072ca */ /* 0x000fe400000e0000 */
[----:B------:R-:W-:Y:S02]  /*aef0*/  R2UR UR17, R5 ;  /* 0x00000000051172ca */ /* 0x000fe400000e0000 */
[----:B------:R-:W-:Y:S01]  /*af00*/  ISETP.NE.AND P3, PT, R192, RZ, PT ;  /* 0x000000ffc000720c */ /* 0x000fe20003f65270 */
        /* <DEDUP_REMOVED lines=26> */
[----:B------:R-:W2:Y:S02]  /*b0b0*/  SHFL.BFLY PT, R11, R10, 0x2, 0x1f ;  /* 0x0c401f000a0b7f89 */ /* 0x000ea400000e0000 */
[----:B--2---:R-:W-:-:S05]  /*b0c0*/  FMNMX.FTZ R11, R10, R11, !PT ;  /* 0x0000000b0a0b7209 */ /* 0x004fca0007810000 */
[----:B------:R-:W2:Y:S02]  /*b0d0*/  SHFL.BFLY PT, R10, R11, 0x1, 0x1f ;  /* 0x0c201f000b0a7f89 */ /* 0x000ea400000e0000 */
[----:B--2---:R-:W-:Y:S01]  /*b0e0*/  FMNMX.FTZ R11, R11, R10, !PT ;  /* 0x0000000a0b0b7209 */ /* 0x004fe20007810000 */
[----:B------:R-:W-:-:S04]  /*b0f0*/  IMAD.U32 R10, RZ, RZ, UR39 ;  /* 0x00000027ff0a7e24 */ /* 0x000fc8000f8e00ff */
[C---:B------:R-:W-:Y:S01]  /*b100*/  FMUL.FTZ R20, R11.reuse, R10 ;  /* 0x0000000a0b147220 */ /* 0x040fe20000410000 */
[----:B------:R-:W-:-:S03]  /*b110*/  FADD.FTZ R21, -R11, R227 ;  /* 0x000000e30b157221 */ /* 0x000fc60000010100 */
[-CC-:B------:R-:W-:Y:S01]  /*b120*/  FFMA.FTZ R152, R152, R10.reuse, -R20.reuse ;  /* 0x0000000a98987223 */ /* 0x180fe20000010814 */
[-C--:B------:R-:W-:Y:S01]  /*b130*/  FMUL.FTZ R21, R21, R10.reuse ;  /* 0x0000000a15157220 */ /* 0x080fe20000410000 */
[-CC-:B------:R-:W-:Y:S01]  /*b140*/  FFMA.FTZ R153, R153, R10.reuse, -R20.reuse ;  /* 0x0000000a99997223 */ /* 0x180fe20000010814 */
[-CC-:B------:R-:W-:Y:S01]  /*b150*/  FFMA.FTZ R156, R156, R10.reuse, -R20.reuse ;  /* 0x0000000a9c9c7223 */ /* 0x180fe20000010814 */
[-CC-:B------:R-:W-:Y:S01]  /*b160*/  FFMA.FTZ R157, R157, R10.reuse, -R20.reuse ;  /* 0x0000000a9d9d7223 */ /* 0x180fe20000010814 */
[----:B------:R2:W3:Y:S01]  /*b170*/  MUFU.EX2 R227, R21 ;  /* 0x0000001500e37308 */ /* 0x0004e20000000800 */
[-CC-:B------:R-:W-:Y:S01]  /*b180*/  FFMA.FTZ R160, R160, R10.reuse, -R20.reuse ;  /* 0x0000000aa0a07223 */ /* 0x180fe20000010814 */
[-CC-:B------:R-:W-:Y:S01]  /*b190*/  FFMA.FTZ R161, R161, R10.reuse, -R20.reuse ;  /* 0x0000000aa1a17223 */ /* 0x180fe20000010814 */
[-CC-:B------:R-:W-:Y:S01]  /*b1a0*/  FFMA.FTZ R164, R164, R10.reuse, -R20.reuse ;  /* 0x0000000aa4a47223 */ /* 0x180fe20000010814 */
[-CC-:B------:R-:W-:Y:S01]  /*b1b0*/  FFMA.FTZ R165, R165, R10.reuse, -R20.reuse ;  /* 0x0000000aa5a57223 */ /* 0x180fe20000010814 */
[-CC-:B------:R-:W-:Y:S01]  /*b1c0*/  FFMA.FTZ R168, R168, R10.reuse, -R20.reuse ;  /* 0x0000000aa8a87223 */ /* 0x180fe20000010814 */
[-CC-:B------:R-:W-:Y:S01]  /*b1d0*/  FFMA.FTZ R172, R172, R10.reuse, -R20.reuse ;  /* 0x0000000aacac7223 */ /* 0x180fe20000010814 */
[-CC-:B------:R-:W-:Y:S01]  /*b1e0*/  FFMA.FTZ R173, R173, R10.reuse, -R20.reuse ;  /* 0x0000000aadad7223 */ /* 0x180fe20000010814 */
[----:B------:R-:W4:Y:S01]  /*b1f0*/  MUFU.EX2 R152, R152 ;  /* 0x0000009800987308 */ /* 0x000f220000000800 */
[----:B--2---:R-:W-:Y:S01]  /*b200*/  FFMA.FTZ R21, R169, R10, -R20 ;  /* 0x0000000aa9157223 */ /* 0x004fe20000010814 */
[----:B------:R-:W-:-:S02]  /*b210*/  @!P3 IMAD R169, R226, 0x40, R190 ;  /* 0x00000040e2a9b824 */ /* 0x000fc400078e02be */
[-CC-:B------:R-:W-:Y:S01]  /*b220*/  FFMA.FTZ R176, R176, R10.reuse, -R20.reuse ;  /* 0x0000000ab0b07223 */ /* 0x180fe20000010814 */
[-CC-:B------:R-:W-:Y:S01]  /*b230*/  FFMA.FTZ R177, R177, R10.reuse, -R20.reuse ;  /* 0x0000000ab1b17223 */ /* 0x180fe20000010814 */
[-CC-:B------:R-:W-:Y:S01]  /*b240*/  FFMA.FTZ R180, R180, R10.reuse, -R20.reuse ;  /* 0x0000000ab4b47223 */ /* 0x180fe20000010814 */
[----:B------:R-:W-:Y:S01]  /*b250*/  FFMA.FTZ R20, R181, R10, -R20 ;  /* 0x0000000ab5147223 */ /* 0x000fe20000010814 */
[----:B------:R-:W2:Y:S01]  /*b260*/  MUFU.EX2 R153, R153 ;  /* 0x0000009900997308 */ /* 0x000ea20000000800 */
[-C--:B---3--:R-:W-:Y:S01]  /*b270*/  FMUL.FTZ R24, R24, R227.reuse ;  /* 0x000000e318187220 */ /* 0x088fe20000410000 */
[-C--:B------:R-:W-:Y:S01]  /*b280*/  FMUL.FTZ R25, R25, R227.reuse ;  /* 0x000000e319197220 */ /* 0x080fe20000410000 */
[-C--:B------:R-:W-:Y:S01]  /*b290*/  FMUL.FTZ R28, R28, R227.reuse ;  /* 0x000000e31c1c7220 */ /* 0x080fe20000410000 */
[-C--:B------:R-:W-:Y:S01]  /*b2a0*/  FMUL.FTZ R29, R29, R227.reuse ;  /* 0x000000e31d1d7220 */ /* 0x080fe20000410000 */
[-C--:B------:R-:W-:Y:S01]  /*b2b0*/  FMUL.FTZ R32, R32, R227.reuse ;  /* 0x000000e320207220 */ /* 0x080fe20000410000 */
[-C--:B------:R-:W-:Y:S01]  /*b2c0*/  FMUL.FTZ R33, R33, R227.reuse ;  /* 0x000000e321217220 */ /* 0x080fe20000410000 */
[----:B------:R-:W-:Y:S01]  /*b2d0*/  FMUL.FTZ R36, R36, R227 ;  /* 0x000000e324247220 */ /* 0x000fe20000410000 */
[----:B------:R-:W3:Y:S01]  /*b2e0*/  MUFU.EX2 R156, R156 ;  /* 0x0000009c009c7308 */ /* 0x000ee20000000800 */
[----:B----4-:R-:W-:Y:S01]  /*b2f0*/  FFMA.FTZ R3, R227, R3, R152 ;  /* 0x00000003e3037223 */ /* 0x010fe20000010098 */
[-C--:B------:R-:W-:Y:S01]  /*b300*/  FMUL.FTZ R37, R37, R227.reuse ;  /* 0x000000e325257220 */ /* 0x080fe20000410000 */
[-C--:B------:R-:W-:Y:S01]  /*b310*/  FMUL.FTZ R40, R40, R227.reuse ;  /* 0x000000e328287220 */ /* 0x080fe20000410000 */
[-C--:B------:R-:W-:Y:S01]  /*b320*/  FMUL.FTZ R41, R41, R227.reuse ;  /* 0x000000e329297220 */ /* 0x080fe20000410000 */
[-C--:B------:R-:W-:Y:S01]  /*b330*/  FMUL.FTZ R44, R44, R227.reuse ;  /* 0x000000e32c2c7220 */ /* 0x080fe20000410000 */
[-C--:B------:R-:W-:Y:S01]  /*b340*/  FMUL.FTZ R45, R45, R227.reuse ;  /* 0x000000e32d2d7220 */ /* 0x080fe20000410000 */
[----:B------:R-:W-:Y:S01]  /*b350*/  FMUL.FTZ R48, R48, R227 ;  /* 0x000000e330307220 */ /* 0x000fe20000410000 */
[----:B------:R-:W4:Y:S01]  /*b360*/  MUFU.EX2 R157, R157 ;  /* 0x0000009d009d7308 */ /* 0x000f220000000800 */
[C---:B--2---:R-:W-:Y:S01]  /*b370*/  FADD.FTZ R3, R153.reuse, R3 ;  /* 0x0000000399037221 */ /* 0x044fe20000010000 */
[----:B------:R-:W-:Y:S01]  /*b380*/  F2FP.F16.F32.PACK_AB R152, R153, R152 ;  /* 0x000000989998723e */ /* 0x000fe200000000ff */
[----:B------:R-:W-:-:S02]  /*b390*/  @!P1 VIADD R153, R217, 0x28c40 ;  /* 0x00028c40d9999836 */ /* 0x000fc40000000000 */
[-C--:B------:R-:W-:Y:S01]  /*b3a0*/  FMUL.FTZ R49, R49, R227.reuse ;  /* 0x000000e331317220 */ /* 0x080fe20000410000 */
[-C--:B------:R-:W-:Y:S01]  /*b3b0*/  FMUL.FTZ R52, R52, R227.reuse ;  /* 0x000000e334347220 */ /* 0x080fe20000410000 */
[-C--:B------:R-:W-:Y:S01]  /*b3c0*/  FMUL.FTZ R53, R53, R227.reuse ;  /* 0x000000e335357220 */ /* 0x080fe20000410000 */
[-C--:B------:R-:W-:Y:S01]  /*b3d0*/  FMUL.FTZ R56, R56, R227.reuse ;  /* 0x000000e338387220 */ /* 0x080fe20000410000 */
[----:B------:R-:W-:Y:S01]  /*b3e0*/  @!P1 PRMT R153, RZ, 0x654, R153 ;  /* 0x00000654ff999816 */ /* 0x000fe20000000099 */
[----:B------:R-:W2:Y:S01]  /*b3f0*/  MUFU.EX2 R160, R160 ;  /* 0x000000a000a07308 */ /* 0x000ea20000000800 */
[----:B---3--:R-:W-:Y:S01]  /*b400*/  FADD.FTZ R3, R156, R3 ;  /* 0x000000039c037221 */ /* 0x008fe20000010000 */
[-C--:B------:R-:W-:Y:S01]  /*b410*/  FMUL.FTZ R57, R57, R227.reuse ;  /* 0x000000e339397220 */ /* 0x080fe20000410000 */
[----:B------:R3:W-:Y:S01]  /*b420*/  @!P1 SYNCS.ARRIVE.TRANS64.RED.A1T0 RZ, [R153+URZ], RZ ;  /* 0x000000ff99ff99a7 */ /* 0x0007e2000810043f */
[-C--:B------:R-:W-:Y:S01]  /*b430*/  FMUL.FTZ R60, R60, R227.reuse ;  /* 0x000000e33c3c7220 */ /* 0x080fe20000410000 */
[-C--:B------:R-:W-:Y:S01]  /*b440*/  FMUL.FTZ R61, R61, R227.reuse ;  /* 0x000000e33d3d7220 */ /* 0x080fe20000410000 */
[-C--:B------:R-:W-:Y:S01]  /*b450*/  FMUL.FTZ R64, R64, R227.reuse ;  /* 0x000000e340407220 */ /* 0x080fe20000410000 */
[-C--:B------:R-:W-:Y:S01]  /*b460*/  FMUL.FTZ R65, R65, R227.reuse ;  /* 0x000000e341417220 */ /* 0x080fe20000410000 */
[----:B------:R-:W5:Y:S01]  /*b470*/  MUFU.EX2 R161, R161 ;  /* 0x000000a100a17308 */ /* 0x000f620000000800 */
[-C--:B------:R-:W-:Y:S01]  /*b480*/  FMUL.FTZ R68, R68, R227.reuse ;  /* 0x000000e344447220 */ /* 0x080fe20000410000 */
[----:B------:R-:W-:Y:S01]  /*b490*/  FMUL.FTZ R69, R69, R227 ;  /* 0x000000e345457220 */ /* 0x000fe20000410000 */
[----:B---3--:R-:W-:Y:S01]  /*b4a0*/  @!P3 IMAD R153, R169, 0x4, R2 ;  /* 0x00000004a999b824 */ /* 0x008fe200078e0202 */
[----:B------:R-:W-:Y:S01]  /*b4b0*/  FMNMX.FTZ R169, R154, R15, !PT ;  /* 0x0000000f9aa97209 */ /* 0x000fe20007810000 */
[-C--:B------:R-:W-:Y:S01]  /*b4c0*/  FMUL.FTZ R72, R72, R227.reuse ;  /* 0x000000e348487220 */ /* 0x080fe20000410000 */
[-C--:B------:R-:W-:Y:S01]  /*b4d0*/  FMUL.FTZ R73, R73, R227.reuse ;  /* 0x000000e349497220 */ /* 0x080fe20000410000 */
[----:B------:R-:W-:Y:S01]  /*b4e0*/  FMUL.FTZ R76, R76, R227 ;  /* 0x000000e34c4c7220 */ /* 0x000fe20000410000 */
[----:B------:R-:W-:Y:S01]  /*b4f0*/  FMNMX.FTZ R169, R155, R169, !PT ;  /* 0x000000a99ba97209 */ /* 0x000fe20007810000 */
[----:B------:R-:W-:Y:S01]  /*b500*/  @!P3 STS [R153+0x28800], R227 ;  /* 0x028800e39900b388 */ /* 0x000fe20000000800 */
[-C--:B------:R-:W-:Y:S01]  /*b510*/  FMUL.FTZ R77, R77, R227.reuse ;  /* 0x000000e34d4d7220 */ /* 0x080fe20000410000 */
[----:B------:R-:W-:Y:S01]  /*b520*/  FMUL.FTZ R80, R80, R227 ;  /* 0x000000e350507220 */ /* 0x000fe20000410000 */
[----:B------:R-:W-:Y:S01]  /*b530*/  FMNMX.FTZ R169, R158, R169, !PT ;  /* 0x000000a99ea97209 */ /* 0x000fe20007810000 */
[-C--:B------:R-:W-:Y:S01]  /*b540*/  FMUL.FTZ R81, R81, R227.reuse ;  /* 0x000000e351517220 */ /* 0x080fe20000410000 */
        /* <DEDUP_REMOVED lines=44> */
[----:B------:R-:W-:Y:S01]  /*b810*/  FMUL.FTZ R149, R149, R227 ;  /* 0x000000e395957220 */ /* 0x000fe20000410000 */
[----:B----4-:R-:W-:Y:S01]  /*b820*/  FADD.FTZ R3, R157, R3 ;  /* 0x000000039d037221 */ /* 0x010fe20000010000 */
[----:B------:R-:W-:Y:S01]  /*b830*/  FMNMX.FTZ R169, R182, R169, !PT ;  /* 0x000000a9b6a97209 */ /* 0x000fe20007810000 */
[----:B------:R-:W3:Y:S02]  /*b840*/  MUFU.EX2 R164, R164 ;  /* 0x000000a400a47308 */ /* 0x000ee40000000800 */
[----:B--2---:R-:W-:Y:S01]  /*b850*/  FADD.FTZ R3, R160, R3 ;  /* 0x00000003a0037221 */ /* 0x004fe20000010000 */
[----:B------:R-:W-:-:S03]  /*b860*/  FMNMX.FTZ R169, R183, R169, !PT ;  /* 0x000000a9b7a97209 */ /* 0x000fc60007810000 */
[----:B-----5:R-:W-:Y:S02]  /*b870*/  FADD.FTZ R3, R161, R3 ;  /* 0x00000003a1037221 */ /* 0x020fe40000010000 */
[----:B------:R-:W2:Y:S01]  /*b880*/  SHFL.BFLY PT, R181, R169, 0x2, 0x1f ;  /* 0x0c401f00a9b57f89 */ /* 0x000ea200000e0000 */
[----:B------:R-:W4:Y:S08]  /*b890*/  MUFU.EX2 R165, R165 ;  /* 0x000000a500a57308 */ /* 0x000f300000000800 */
[----:B------:R-:W5:Y:S01]  /*b8a0*/  MUFU.EX2 R168, R168 ;  /* 0x000000a800a87308 */ /* 0x000f620000000800 */
[----:B---3--:R-:W-:-:S07]  /*b8b0*/  FADD.FTZ R3, R164, R3 ;  /* 0x00000003a4037221 */ /* 0x008fce0000010000 */
[----:B------:R-:W3:Y:S01]  /*b8c0*/  MUFU.EX2 R21, R21 ;  /* 0x0000001500157308 */ /* 0x000ee20000000800 */
[----:B----4-:R-:W-:Y:S01]  /*b8d0*/  FADD.FTZ R3, R165, R3 ;  /* 0x00000003a5037221 */ /* 0x010fe20000010000 */
[----:B--2---:R-:W-:-:S06]  /*b8e0*/  FMNMX.FTZ R169, R169, R181, !PT ;  /* 0x000000b5a9a97209 */ /* 0x004fcc0007810000 */
[----:B------:R-:W2:Y:S01]  /*b8f0*/  MUFU.EX2 R172, R172 ;  /* 0x000000ac00ac7308 */ /* 0x000ea20000000800 */
[----:B-----5:R-:W-:Y:S01]  /*b900*/  FADD.FTZ R3, R168, R3 ;  /* 0x00000003a8037221 */ /* 0x020fe20000010000 */
[----:B------:R-:W4:Y:S06]  /*b910*/  SHFL.BFLY PT, R181, R169, 0x1, 0x1f ;  /* 0x0c201f00a9b57f89 */ /* 0x000f2c00000e0000 */
[----:B------:R-:W5:Y:S01]  /*b920*/  MUFU.EX2 R173, R173 ;  /* 0x000000ad00ad7308 */ /* 0x000f620000000800 */
[----:B---3--:R-:W-:-:S07]  /*b930*/  FADD.FTZ R3, R21, R3 ;  /* 0x0000000315037221 */ /* 0x008fce0000010000 */
[----:B------:R-:W3:Y:S01]  /*b940*/  MUFU.EX2 R176, R176 ;  /* 0x000000b000b07308 */ /* 0x000ee20000000800 */
[----:B--2---:R-:W-:-:S07]  /*b950*/  FADD.FTZ R3, R172, R3 ;  /* 0x00000003ac037221 */ /* 0x004fce0000010000 */
[----:B------:R-:W2:Y:S01]  /*b960*/  MUFU.EX2 R177, R177 ;  /* 0x000000b100b17308 */ /* 0x000ea20000000800 */
[----:B-----5:R-:W-:Y:S01]  /*b970*/  FADD.FTZ R3, R173, R3 ;  /* 0x00000003ad037221 */ /* 0x020fe20000010000 */
[----:B----4-:R-:W-:-:S06]  /*b980*/  FMNMX.FTZ R169, R169, R181, !PT ;  /* 0x000000b5a9a97209 */ /* 0x010fcc0007810000 */
[----:B------:R-:W4:Y:S01]  /*b990*/  MUFU.EX2 R180, R180 ;  /* 0x000000b400b47308 */ /* 0x000f220000000800 */
[----:B------:R-:W-:Y:S01]  /*b9a0*/  FADD.FTZ R15, -R169, R15 ;  /* 0x0000000fa90f7221 */ /* 0x000fe20000010100 */
[----:B---3--:R-:W-:-:S03]  /*b9b0*/  FADD.FTZ R3, R176, R3 ;  /* 0x00000003b0037221 */ /* 0x008fc60000010000 */
[----:B------:R-:W-:-:S03]  /*b9c0*/  FMUL.FTZ R15, R15, R10 ;  /* 0x0000000a0f0f7220 */ /* 0x000fc60000410000 */
[----:B------:R-:W3:Y:S01]  /*b9d0*/  MUFU.EX2 R20, R20 ;  /* 0x0000001400147308 */ /* 0x000ee20000000800 */
[----:B--2---:R-:W-:-:S07]  /*b9e0*/  FADD.FTZ R3, R177, R3 ;  /* 0x00000003b1037221 */ /* 0x004fce0000010000 */
[----:B------:R-:W2:Y:S01]  /*b9f0*/  MUFU.EX2 R15, R15 ;  /* 0x0000000f000f7308 */ /* 0x000ea20000000800 */
[----:B----4-:R-:W-:-:S04]  /*ba00*/  FADD.FTZ R3, R180, R3 ;  /* 0x00000003b4037221 */ /* 0x010fc80000010000 */
[----:B---3--:R-:W-:Y:S01]  /*ba10*/  FADD.FTZ R3, R20, R3 ;  /* 0x0000000314037221 */ /* 0x008fe20000010000 */
[----:B--2---:R2:W-:Y:S01]  /*ba20*/  @!P3 STS [R153+0x28820], R15 ;  /* 0x0288200f9900b388 */ /* 0x0045e20000000800 */
        /* <DEDUP_REMOVED lines=9> */
[-C--:B--2---:R-:W-:Y:S01]  /*bac0*/  FMUL.FTZ R153, R169, R10.reuse ;  /* 0x0000000aa9997220 */ /* 0x084fe20000410000 */
[-C--:B------:R-:W-:Y:S01]  /*bad0*/  FMUL.FTZ R43, R43, R15.reuse ;  /* 0x0000000f2b2b7220 */ /* 0x080fe20000410000 */
[-C--:B------:R-:W-:Y:S01]  /*bae0*/  FMUL.FTZ R46, R46, R15.reuse ;  /* 0x0000000f2e2e7220 */ /* 0x080fe20000410000 */
[-C--:B------:R-:W-:Y:S01]  /*baf0*/  FMUL.FTZ R47, R47, R15.reuse ;  /* 0x0000000f2f2f7220 */ /* 0x080fe20000410000 */
[-CC-:B------:R-:W-:Y:S01]  /*bb00*/  FFMA.FTZ R154, R154, R10.reuse, -R153.reuse ;  /* 0x0000000a9a9a7223 */ /* 0x180fe20000010899 */
        /* <DEDUP_REMOVED lines=23> */
[----:B------:R2:W3:Y:S01]  /*bc80*/  MUFU.EX2 R153, R154 ;  /* 0x0000009a00997308 */ /* 0x0004e20000000800 */
[-C--:B------:R-:W-:Y:S01]  /*bc90*/  FMUL.FTZ R63, R63, R15.reuse ;  /* 0x0000000f3f3f7220 */ /* 0x080fe20000410000 */
[-C--:B------:R-:W-:Y:S01]  /*bca0*/  FMUL.FTZ R66, R66, R15.reuse ;  /* 0x0000000f42427220 */ /* 0x080fe20000410000 */
[-C--:B------:R-:W-:Y:S01]  /*bcb0*/  FMUL.FTZ R67, R67, R15.reuse ;  /* 0x0000000f43437220 */ /* 0x080fe20000410000 */
[-C--:B------:R-:W-:Y:S01]  /*bcc0*/  FMUL.FTZ R70, R70, R15.reuse ;  /* 0x0000000f46467220 */ /* 0x080fe20000410000 */
[-C--:B------:R-:W-:Y:S01]  /*bcd0*/  FMUL.FTZ R71, R71, R15.reuse ;  /* 0x0000000f47477220 */ /* 0x080fe20000410000 */
[-C--:B------:R-:W-:Y:S01]  /*bce0*/  FMUL.FTZ R74, R74, R15.reuse ;  /* 0x0000000f4a4a7220 */ /* 0x080fe20000410000 */
[-C--:B------:R-:W-:Y:S01]  /*bcf0*/  FMUL.FTZ R75, R75, R15.reuse ;  /* 0x0000000f4b4b7220 */ /* 0x080fe20000410000 */
[----:B------:R4:W5:Y:S01]  /*bd00*/  MUFU.EX2 R181, R158 ;  /* 0x0000009e00b57308 */ /* 0x0009620000000800 */
[----:B--2---:R-:W-:Y:S01]  /*bd10*/  F2FP.F16.F32.PACK_AB R154, R157, R156 ;  /* 0x0000009c9d9a723e */ /* 0x004fe200000000ff */
[-C--:B------:R-:W-:Y:S01]  /*bd20*/  FMUL.FTZ R78, R78, R15.reuse ;  /* 0x0000000f4e4e7220 */ /* 0x080fe20000410000 */
[----:B------:R-:W-:Y:S01]  /*bd30*/  F2FP.F16.F32.PACK_AB R156, R161, R160 ;  /* 0x000000a0a19c723e */ /* 0x000fe200000000ff */
[-C--:B------:R-:W-:Y:S01]  /*bd40*/  FMUL.FTZ R79, R79, R15.reuse ;  /* 0x0000000f4f4f7220 */ /* 0x080fe20000410000 */
[----:B------:R-:W-:Y:S01]  /*bd50*/  F2FP.F16.F32.PACK_AB R160, R21, R168 ;  /* 0x000000a815a0723e */ /* 0x000fe200000000ff */
[-C--:B------:R-:W-:Y:S01]  /*bd60*/  FMUL.FTZ R82, R82, R15.reuse ;  /* 0x0000000f52527220 */ /* 0x080fe20000410000 */
[-C--:B------:R-:W-:Y:S01]  /*bd70*/  FMUL.FTZ R83, R83, R15.reuse ;  /* 0x0000000f53537220 */ /* 0x080fe20000410000 */
[----:B------:R-:W2:Y:S01]  /*bd80*/  MUFU.EX2 R159, R159 ;  /* 0x0000009f009f7308 */ /* 0x000ea20000000800 */
[----:B---3--:R-:W-:Y:S01]  /*bd90*/  FFMA.FTZ R12, R15, R12, R153 ;  /* 0x0000000c0f0c7223 */ /* 0x008fe20000010099 */
[----:B----4-:R-:W-:Y:S01]  /*bda0*/  F2FP.F16.F32.PACK_AB R158, R165, R164 ;  /* 0x000000a4a59e723e */ /* 0x010fe200000000ff */
[----:B------:R-:W-:Y:S01]  /*bdb0*/  FMUL.FTZ R86, R86, R15 ;  /* 0x0000000f56567220 */ /* 0x000fe20000410000 */
[C---:B------:R-:W-:Y:S01]  /*bdc0*/  F2FP.F16.F32.PACK_AB R153, R155.reuse, R153 ;  /* 0x000000999b99723e */ /* 0x040fe200000000ff */
[----:B------:R-:W-:Y:S01]  /*bdd0*/  FADD.FTZ R12, R155, R12 ;  /* 0x0000000c9b0c7221 */ /* 0x000fe20000010000 */
[----:B------:R-:W-:Y:S01]  /*bde0*/  F2FP.F16.F32.PACK_AB R164, R177, R176 ;  /* 0x000000b0b1a4723e */ /* 0x000fe200000000ff */
[-C--:B------:R-:W-:Y:S01]  /*bdf0*/  FMUL.FTZ R87, R87, R15.reuse ;  /* 0x0000000f57577220 */ /* 0x080fe20000410000 */
[----:B------:R3:W4:Y:S01]  /*be00*/  MUFU.EX2 R226, R162 ;  /* 0x000000a200e27308 */ /* 0x0007220000000800 */
[----:B-----5:R-:W-:Y:S01]  /*be10*/  FADD.FTZ R12, R181, R12 ;  /* 0x0000000cb50c7221 */ /* 0x020fe20000010000 */
[-C--:B------:R-:W-:Y:S01]  /*be20*/  FMUL.FTZ R90, R90, R15.reuse ;  /* 0x0000000f5a5a7220 */ /* 0x080fe20000410000 */
[-C--:B------:R-:W-:Y:S01]  /*be30*/  FMUL.FTZ R91, R91, R15.reuse ;  /* 0x0000000f5b5b7220 */ /* 0x080fe20000410000 */
[-C--:B------:R-:W-:Y:S01]  /*be40*/  FMUL.FTZ R94, R94, R15.reuse ;  /* 0x0000000f5e5e7220 */ /* 0x080fe20000410000 */
[-C--:B------:R-:W-:Y:S01]  /*be50*/  FMUL.FTZ R95, R95, R15.reuse ;  /* 0x0000000f5f5f7220 */ /* 0x080fe20000410000 */
[-C--:B------:R-:W-:Y:S01]  /*be60*/  FMUL.FTZ R98, R98, R15.reuse ;  /* 0x0000000f62627220 */ /* 0x080fe20000410000 */
[----:B------:R-:W-:Y:S01]  /*be70*/  FMUL.FTZ R99, R99, R15 ;  /* 0x0000000f63637220 */ /* 0x000fe20000410000 */
[----:B------:R-:W5:Y:S01]  /*be80*/  MUFU.EX2 R163, R163 ;  /* 0x000000a300a37308 */ /* 0x000f620000000800 */
[C---:B--2---:R-:W-:Y:S01]  /*be90*/  FADD.FTZ R12, R159.reuse, R12 ;  /* 0x0000000c9f0c7221 */ /* 0x044fe20000010000 */
[----:B------:R-:W-:Y:S01]  /*bea0*/  F2FP.F16.F32.PACK_AB R155, R159, R181 ;  /* 0x000000b59f9b723e */ /* 0x000fe200000000ff */
[----:B------:R-:W-:Y:S01]  /*beb0*/  BAR.SYNC.DEFER_BLOCKING 0xf, 0x100 ;  /* 0x03c4000000007b1d */ /* 0x000fe20000010000 */
[----:B---3--:R-:W-:Y:S01]  /*bec0*/  F2FP.F16.F32.PACK_AB R162, R173, R172 ;  /* 0x000000acada2723e */ /* 0x008fe200000000ff */
[-C--:B------:R-:W-:Y:S01]  /*bed0*/  FMUL.FTZ R102, R102, R15.reuse ;  /* 0x0000000f66667220 */ /* 0x080fe20000410000 */
[-C--:B------:R-:W-:Y:S01]  /*bee0*/  FMUL.FTZ R103, R103, R15.reuse ;  /* 0x0000000f67677220 */ /* 0x080fe20000410000 */
[-C--:B------:R-:W-:Y:S01]  /*bef0*/  FMUL.FTZ R106, R106, R15.reuse ;  /* 0x0000000f6a6a7220 */ /* 0x080fe20000410000 */
[-C--:B------:R-:W-:Y:S01]  /*bf00*/  FMUL.FTZ R107, R107, R15.reuse ;  /* 0x0000000f6b6b7220 */ /* 0x080fe20000410000 */
[----:B------:R2:W3:Y:S01]  /*bf10*/  MUFU.EX2 R227, R166 ;  /* 0x000000a600e37308 */ /* 0x0004e20000000800 */
[----:B----4-:R-:W-:Y:S01]  /*bf20*/  FADD.FTZ R12, R226, R12 ;  /* 0x0000000ce20c7221 */ /* 0x010fe20000010000 */
[-C--:B------:R-:W-:Y:S01]  /*bf30*/  FMUL.FTZ R110, R110, R15.reuse ;  /* 0x0000000f6e6e7220 */ /* 0x080fe20000410000 */
[-C--:B------:R-:W-:Y:S01]  /*bf40*/  FMUL.FTZ R111, R111, R15.reuse ;  /* 0x0000000f6f6f7220 */ /* 0x080fe20000410000 */
[-C--:B------:R-:W-:Y:S01]  /*bf50*/  FMUL.FTZ R114, R114, R15.reuse ;  /* 0x0000000f72727220 */ /* 0x080fe20000410000 */
[-C--:B------:R-:W-:Y:S01]  /*bf60*/  FMUL.FTZ R115, R115, R15.reuse ;  /* 0x0000000f73737220 */ /* 0x080fe20000410000 */
[-C--:B------:R-:W-:Y:S01]  /*bf70*/  FMUL.FTZ R118, R118, R15.reuse ;  /* 0x0000000f76767220 */ /* 0x080fe20000410000 */
[-C--:B------:R-:W-:Y:S01]  /*bf80*/  FMUL.FTZ R119, R119, R15.reuse ;  /* 0x0000000f77777220 */ /* 0x080fe20000410000 */
[----:B------:R-:W4:Y:S01]  /*bf90*/  MUFU.EX2 R167, R167 ;  /* 0x000000a700a77308 */ /* 0x000f220000000800 */
[C---:B-----5:R-:W-:Y:S01]  /*bfa0*/  FADD.FTZ R12, R163.reuse, R12 ;  /* 0x0000000ca30c7221 */ /* 0x060fe20000010000 */
[----:B------:R-:W-:Y:S01]  /*bfb0*/  F2FP.F16.F32.PACK_AB R157, R163, R226 ;  /* 0x000000e2a39d723e */ /* 0x000fe200000000ff */
[-C--:B------:R-:W-:Y:S01]  /*bfc0*/  FMUL.FTZ R122, R122, R15.reuse ;  /* 0x0000000f7a7a7220 */ /* 0x080fe20000410000 */
[----:B--2---:R-:W-:Y:S01]  /*bfd0*/  F2FP.F16.F32.PACK_AB R166, R20, R180 ;  /* 0x000000b414a6723e */ /* 0x004fe200000000ff */
[-C--:B------:R-:W-:Y:S01]  /*bfe0*/  FMUL.FTZ R123, R123, R15.reuse ;  /* 0x0000000f7b7b7220 */ /* 0x080fe20000410000 */
[-C--:B------:R-:W-:Y:S01]  /*bff0*/  FMUL.FTZ R126, R126, R15.reuse ;  /* 0x0000000f7e7e7220 */ /* 0x080fe20000410000 */
[-C--:B------:R-:W-:Y:S01]  /*c000*/  FMUL.FTZ R127, R127, R15.reuse ;  /* 0x0000000f7f7f7220 */ /* 0x080fe20000410000 */
[----:B------:R-:W2:Y:S01]  /*c010*/  MUFU.EX2 R161, R170 ;  /* 0x000000aa00a17308 */ /* 0x000ea20000000800 */
[----:B---3--:R-:W-:Y:S01]  /*c020*/  FADD.FTZ R12, R227, R12 ;  /* 0x0000000ce30c7221 */ /* 0x008fe20000010000 */
[----:B------:R3:W-:Y:S01]  /*c030*/  STSM.16.M88.4 [R194+0x26800], R152 ;  /* 0x02680098c2007844 */ /* 0x0007e20000000200 */
[-C--:B------:R-:W-:Y:S01]  /*c040*/  FMUL.FTZ R130, R130, R15.reuse ;  /* 0x0000000f82827220 */ /* 0x080fe20000410000 */
[-C--:B------:R-:W-:Y:S01]  /*c050*/  FMUL.FTZ R131, R131, R15.reuse ;  /* 0x0000000f83837220 */ /* 0x080fe20000410000 */
[-C--:B------:R-:W-:Y:S01]  /*c060*/  FMUL.FTZ R134, R134, R15.reuse ;  /* 0x0000000f86867220 */ /* 0x080fe20000410000 */
[-C--:B------:R-:W-:Y:S01]  /*c070*/  FMUL.FTZ R135, R135, R15.reuse ;  /* 0x0000000f87877220 */ /* 0x080fe20000410000 */
[----:B------:R-:W-:Y:S01]  /*c080*/  FMUL.FTZ R138, R138, R15 ;  /* 0x0000000f8a8a7220 */ /* 0x000fe20000410000 */
[----:B------:R-:W5:Y:S01]  /*c090*/  MUFU.EX2 R171, R171 ;  /* 0x000000ab00ab7308 */ /* 0x000f620000000800 */
[C---:B----4-:R-:W-:Y:S01]  /*c0a0*/  FADD.FTZ R12, R167.reuse, R12 ;  /* 0x0000000ca70c7221 */ /* 0x050fe20000010000 */
[----:B------:R-:W-:Y:S01]  /*c0b0*/  F2FP.F16.F32.PACK_AB R159, R167, R227 ;  /* 0x000000e3a79f723e */ /* 0x000fe200000000ff */
[-C--:B------:R-:W-:Y:S01]  /*c0c0*/  FMUL.FTZ R139, R139, R15.reuse ;  /* 0x0000000f8b8b7220 */ /* 0x080fe20000410000 */
[-C--:B------:R-:W-:Y:S01]  /*c0d0*/  FMUL.FTZ R142, R142, R15.reuse ;  /* 0x0000000f8e8e7220 */ /* 0x080fe20000410000 */
[-C--:B------:R-:W-:Y:S01]  /*c0e0*/  FMUL.FTZ R143, R143, R15.reuse ;  /* 0x0000000f8f8f7220 */ /* 0x080fe20000410000 */
[-C--:B------:R-:W-:Y:S01]  /*c0f0*/  FMUL.FTZ R146, R146, R15.reuse ;  /* 0x0000000f92927220 */ /* 0x080fe20000410000 */
[----:B------:R3:W-:Y:S01]  /*c100*/  STSM.16.M88.4 [R197], R156 ;  /* 0x0000009cc5007844 */ /* 0x0007e20000000200 */
[----:B------:R-:W4:Y:S01]  /*c110*/  MUFU.EX2 R174, R174 ;  /* 0x000000ae00ae7308 */ /* 0x000f220000000800 */
[----:B--2---:R-:W-:Y:S01]  /*c120*/  FADD.FTZ R12, R161, R12 ;  /* 0x0000000ca10c7221 */ /* 0x004fe20000010000 */
[-C--:B------:R-:W-:Y:S01]  /*c130*/  FMUL.FTZ R147, R147, R15.reuse ;  /* 0x0000000f93937220 */ /* 0x080fe20000410000 */
[-C--:B------:R-:W-:Y:S01]  /*c140*/  FMUL.FTZ R150, R150, R15.reuse ;  /* 0x0000000f96967220 */ /* 0x080fe20000410000 */
[----:B------:R-:W-:-:S04]  /*c150*/  FMUL.FTZ R151, R151, R15 ;  /* 0x0000000f97977220 */ /* 0x000fc80000410000 */
[----:B------:R-:W2:Y:S01]  /*c160*/  MUFU.EX2 R175, R175 ;  /* 0x000000af00af7308 */ /* 0x000ea20000000800 */
[C---:B-----5:R-:W-:Y:S01]  /*c170*/  FADD.FTZ R12, R171.reuse, R12 ;  /* 0x0000000cab0c7221 */ /* 0x060fe20000010000 */
[----:B------:R-:W-:-:S06]  /*c180*/  F2FP.F16.F32.PACK_AB R161, R171, R161 ;  /* 0x000000a1aba1723e */ /* 0x000fcc00000000ff */
[----:B------:R-:W5:Y:S01]  /*c190*/  MUFU.EX2 R165, R178 ;  /* 0x000000b200a57308 */ /* 0x000f620000000800 */
[----:B----4-:R-:W-:-:S07]  /*c1a0*/  FADD.FTZ R12, R174, R12 ;  /* 0x0000000cae0c7221 */ /* 0x010fce0000010000 */
[----:B------:R-:W4:Y:S01]  /*c1b0*/  MUFU.EX2 R179, R179 ;  /* 0x000000b300b37308 */ /* 0x000f220000000800 */
[C---:B--2---:R-:W-:Y:S01]  /*c1c0*/  FADD.FTZ R12, R175.reuse, R12 ;  /* 0x0000000caf0c7221 */ /* 0x044fe20000010000 */
[----:B------:R-:W-:-:S05]  /*c1d0*/  F2FP.F16.F32.PACK_AB R163, R175, R174 ;  /* 0x000000aeafa3723e */ /* 0x000fca00000000ff */
[----:B------:R3:W-:Y:S01]  /*c1e0*/  STSM.16.M88.4 [R195], R160 ;  /* 0x000000a0c3007844 */ /* 0x0007e20000000200 */
[----:B------:R-:W2:Y:S01]  /*c1f0*/  MUFU.EX2 R182, R182 ;  /* 0x000000b600b67308 */ /* 0x000ea20000000800 */
[----:B-----5:R-:W-:-:S07]  /*c200*/  FADD.FTZ R12, R165, R12 ;  /* 0x0000000ca50c7221 */ /* 0x020fce0000010000 */
[----:B------:R-:W5:Y:S01]  /*c210*/  MUFU.EX2 R183, R183 ;  /* 0x000000b700b77308 */ /* 0x000f620000000800 */
[C---:B----4-:R-:W-:Y:S01]  /*c220*/  FADD.FTZ R12, R179.reuse, R12 ;  /* 0x0000000cb30c7221 */ /* 0x050fe20000010000 */
[----:B------:R-:W-:-:S03]  /*c230*/  F2FP.F16.F32.PACK_AB R165, R179, R165 ;  /* 0x000000a5b3a5723e */ /* 0x000fc600000000ff */
[----:B--2---:R-:W-:Y:S01]  /*c240*/  FADD.FTZ R12, R182, R12 ;  /* 0x0000000cb60c7221 */ /* 0x004fe20000010000 */
[----:B-----5:R-:W-:-:S03]  /*c250*/  F2FP.F16.F32.PACK_AB R167, R183, R182 ;  /* 0x000000b6b7a7723e */ /* 0x020fc600000000ff */
[----:B------:R-:W-:Y:S02]  /*c260*/  FADD.FTZ R12, R183, R12 ;  /* 0x0000000cb70c7221 */ /* 0x000fe40000010000 */
[----:B------:R3:W-:Y:S01]  /*c270*/  STSM.16.M88.4 [R196], R164 ;  /* 0x000000a4c4007844 */ /* 0x0007e20000000200 */
[----:B------:R-:W-:Y:S05]  /*c280*/  @!P0 BRA `(.L_x_3743) ;  /* 0x0000000000048947 */ /* 0x000fea0003800000 */
[----:B------:R-:W-:Y:S01]  /*c290*/  BPT.TRAP 0x1 ;  /* 0x000000040000795c */ /* 0x000fe20000300000 */
.L_x_3743:
[----:B------:R2:W4:Y:S01]  /*c2a0*/  SYNCS.PHASECHK.TRANS64.TRYWAIT P3, [R217+URZ+0x28c50], R14 ;  /* 0x028c500ed90075a7 */ /* 0x000522000806017f */
[----:B------:R-:W-:Y:S05]  /*c2b0*/  @!P0 BRA `(.L_x_3744) ;  /* 0x0000000000048947 */ /* 0x000fea0003800000 */
[----:B------:R-:W-:Y:S01]  /*c2c0*/  BPT.TRAP 0x1 ;  /* 0x000000040000795c */ /* 0x000fe20000300000 */
.L_x_3744:
[----:B------:R-:W-:Y:S04]  /*c2d0*/  BSSY B1, `(.L_x_3745) ;  /* 0x0000004000017945 */ /* 0x000fe80003800000 */
[----:B----4-:R-:W-:Y:S05]  /*c2e0*/  @P3 BRA `(.L_x_3746) ;  /* 0x0000000000083947 */ /* 0x010fea0003800000 */
[----:B------:R-:W4:Y:S02]  /*c2f0*/  SYNCS.PHASECHK.TRANS64.TRYWAIT P3, [R217+URZ+0x28c50], R14 ;  /* 0x028c500ed90075a7 */ /* 0x000f24000806017f */
[----:B----4-:R-:W-:Y:S05]  /*c300*/  @!P3 BRA `(.L_x_3747) ;  /* 0x000000ec0098b947 */ /* 0x010fea0003800000 */
.L_x_3746:
[----:B------:R-:W-:Y:S05]  /*c310*/  BSYNC B1 ;  /* 0x0000000000017941 */ /* 0x000fea0003800000 */
.L_x_3745:
[----:B012-4-:R-:W-:Y:S01]  /*c320*/  IMAD R14, R18, 0x1000, R13 ;  /* 0x00001000120e7824 */ /* 0x017fe200078e020d */
[----:B------:R-:W-:Y:S01]  /*c330*/  WARPGROUP.ARRIVE ;  /* 0x00000000000079c5 */ /* 0x000fe20000000000 */
[----:B------:R-:W-:Y:S02]  /*c340*/  IMAD.MOV.U32 R15, RZ, RZ, 0x40000040 ;  /* 0x40000040ff0f7424 */ /* 0x000fe400078e00ff */
[C---:B------:R-:W-:Y:S01]  /*c350*/  VIADD R20, R14.reuse, 0x80 ;  /* 0x000000800e147836 */ /* 0x040fe20000000000 */
[----:B------:R-:W-:Y:S01]  /*c360*/  R2UR UR6, R14 ;  /* 0x000000000e0672ca */ /* 0x000fe200000e0000 */
[----:B------:R-:W-:Y:S01]  /*c370*/  IMAD.MOV.U32 R21, RZ, RZ, 0x40000040 ;  /* 0x40000040ff157424 */ /* 0x000fe200078e00ff */
[----:B------:R-:W-:Y:S01]  /*c380*/  R2UR UR7, R15 ;  /* 0x000000000f0772ca */ /* 0x000fe200000e0000 */
[----:B------:R-:W-:Y:S02]  /*c390*/  IMAD.MOV.U32 R15, RZ, RZ, 0x40000040 ;  /* 0x40000040ff0f7424 */ /* 0x000fe400078e00ff */
[----:B------:R-:W-:-:S02]  /*c3a0*/  @!P1 VIADD R217, R217, 0x28c60 ;  /* 0x00028c60d9d99836 */ /* 0x000fc40000000000 */
[----:B------:R-:W-:Y:S02]  /*c3b0*/  IMAD.MOV.U32 R227, RZ, RZ, R11 ;  /* 0x000000ffffe37224 */ /* 0x000fe400078e000b */
[----:B------:R-:W-:Y:S01]  /*c3c0*/  IMAD.MOV.U32 R226, RZ, RZ, R18 ;  /* 0x000000ffffe27224 */ /* 0x000fe200078e0012 */
[----:B------:R-:W-:-:S05]  /*c3d0*/  @!P1 PRMT R217, RZ, 0x654, R217 ;  /* 0x00000654ffd99816 */ /* 0x000fca00000000d9 */
[----:B------:R-:W-:Y:S01]  /*c3e0*/  HGMMA.64x256x16.F32 R24, R152, gdesc[UR4].tnspB, R24, gsb0 ;  /* 0x43e0000498187df0 */ /* 0x000fe20008000818 */
[----:B------:R-:W-:Y:S01]  /*c3f0*/  R2UR UR6, R20 ;  /* 0x00000000140672ca */ /* 0x000fe200000e0000 */
[C---:B------:R-:W-:Y:S01]  /*c400*/  VIADD R20, R14.reuse, 0x100 ;  /* 0x000001000e147836 */ /* 0x040fe20000000000 */
[----:B------:R-:W-:Y:S01]  /*c410*/  R2UR UR7, R21 ;  /* 0x00000000150772ca */ /* 0x000fe200000e0000 */
[----:B------:R-:W-:Y:S02]  /*c420*/  IMAD.MOV.U32 R21, RZ, RZ, 0x40000040 ;  /* 0x40000040ff157424 */ /* 0x000fe400078e00ff */
[----:B------:R-:W-:Y:S01]  /*c430*/  VIADD R14, R14, 0x180 ;  /* 0x000001800e0e7836 */ /* 0x000fe20000000000 */
[----:B------:R-:W-:Y:S02]  /*c440*/  WARPGROUP.DEPBAR.LE gsb0, 0x0 ;  /* 0x00008000000079c5 */ /* 0x000fe40000010000 */
[----:B------:R-:W-:-:S15]  /*c450*/  WARPGROUP.ARRIVE ;  /* 0x00000000000079c5 */ /* 0x000fde0000000000 */
[----:B------:R-:W-:-:S04]  /*c460*/  NOP ;  /* 0x0000000000007918 */ /* 0x000fc80000000000 */
[----:B------:R-:W-:Y:S01]  /*c470*/  HGMMA.64x256x16.F32 R24, R156, gdesc[UR4].tnspB, R24, gsb0 ;  /* 0x43e000049c187df0 */ /* 0x000fe20008000818 */
[----:B------:R-:W-:Y:S02]  /*c480*/  R2UR UR6, R20 ;  /* 0x00000000140672ca */ /* 0x000fe400000e0000 */
[----:B------:R-:W-:Y:S01]  /*c490*/  R2UR UR7, R21 ;  /* 0x00000000150772ca */ /* 0x000fe200000e0000 */
[----:B------:R-:W-:Y:S02]  /*c4a0*/  WARPGROUP.DEPBAR.LE gsb0, 0x0 ;  /* 0x00008000000079c5 */ /* 0x000fe40000010000 */
[----:B------:R-:W-:-:S15]  /*c4b0*/  WARPGROUP.ARRIVE ;  /* 0x00000000000079c5 */ /* 0x000fde0000000000 */
[----:B------:R-:W-:-:S07]  /*c4c0*/  NOP ;  /* 0x0000000000007918 */ /* 0x000fce0000000000 */
[----:B------:R-:W-:Y:S01]  /*c4d0*/  HGMMA.64x256x16.F32 R24, R160, gdesc[UR4].tnspB, R24, gsb0 ;  /* 0x43e00004a0187df0 */ /* 0x000fe20008000818 */
[----:B------:R-:W-:Y:S02]  /*c4e0*/  R2UR UR6, R14 ;  /* 0x000000000e0672ca */ /* 0x000fe400000e0000 */
[----:B------:R-:W-:Y:S01]  /*c4f0*/  R2UR UR7, R15 ;  /* 0x000000000f0772ca */ /* 0x000fe200000e0000 */
[----:B------:R-:W-:Y:S01]  /*c500*/  IMAD.MOV.U32 R15, RZ, RZ, R169 ;  /* 0x000000ffff0f7224 */ /* 0x000fe200078e00a9 */
[----:B------:R-:W-:Y:S02]  /*c510*/  WARPGROUP.DEPBAR.LE gsb0, 0x0 ;  /* 0x00008000000079c5 */ /* 0x000fe40000010000 */
[----:B------:R-:W-:-:S15]  /*c520*/  WARPGROUP.ARRIVE ;  /* 0x00000000000079c5 */ /* 0x000fde0000000000 */
[----:B------:R-:W-:-:S06]  /*c530*/  NOP ;  /* 0x0000000000007918 */ /* 0x000fcc0000000000 */
        /* <DEDUP_REMOVED lines=11> */
[----:B------:R-:W-:Y:S05]  /*c5f0*/  @P2 BRA `(.L_x_3748) ;  /* 0xffffffe400782947 */ /* 0x000fea000383ffff */
.L_x_3737:
[----:B------:R-:W-:Y:S05]  /*c600*/  BSYNC B0 ;  /* 0x0000000000007941 */ /* 0x000fea0003800000 */
.L_x_3736:
[----:B------:R-:W4:Y:S01]  /*c610*/  SHFL.BFLY PT, R0, R3, 0x2, 0x1f ;  /* 0x0c401f0003007f89 */ /* 0x000f2200000e0000 */
[----:B------:R-:W-:Y:S02]  /*c620*/  IMAD.MOV.U32 R4, RZ, RZ, RZ ;  /* 0x000000ffff047224 */ /* 0x000fe400078e00ff */
[----:B------:R-:W-:Y:S01]  /*c630*/  IMAD.MOV.U32 R20, RZ, RZ, -0x800000 ;  /* 0xff800000ff147424 */ /* 0x000fe200078e00ff */
[----:B------:R-:W-:Y:S06]  /*c640*/  BAR.ARV 0x8, 0x100 ;  /* 0x0204000000007b1d */ /* 0x000fec0000002000 */
[----:B------:R-:W-:-:S02]  /*c650*/  VIADD R209, R209, 0x1 ;  /* 0x00000001d1d17836 */ /* 0x000fc40000000000 */
[----:B------:R-:W-:Y:S01]  /*c660*/  BAR.SYNC.DEFER_BLOCKING 0xf, 0x100 ;  /* 0x03c4000000007b1d */ /* 0x000fe20000010000 */
[----:B----4-:R-:W-:-:S05]  /*c670*/  FADD.FTZ R0, R0, R3 ;  /* 0x0000000300007221 */ /* 0x010fca0000010000 */
[----:B------:R-:W4:Y:S02]  /*c680*/  SHFL.BFLY PT, R3, R0, 0x1, 0x1f ;  /* 0x0c201f0000037f89 */ /* 0x000f2400000e0000 */
[----:B----4-:R-:W-:-:S05]  /*c690*/  FADD.FTZ R3, R0, R3 ;  /* 0x0000000300037221 */ /* 0x010fca0000010000 */
[----:B------:R-:W-:-:S13]  /*c6a0*/  FSETP.NE.FTZ.AND P0, PT, R3, RZ, PT ;  /* 0x000000ff0300720b */ /* 0x000fda0003f15000 */
[----:B------:R-:W4:Y:S01]  /*c6b0*/  @P0 MUFU.LG2 R0, R3 ;  /* 0x0000000300000308 */ /* 0x000f220000000c00 */
[----:B------:R-:W-:-:S07]  /*c6c0*/  @P0 FMUL.FTZ R5, R10, 0.69314718246459960938 ;  /* 0x3f3172180a050820 */ /* 0x000fce0000410000 */
[----:B------:R5:W0:Y:S01]  /*c6d0*/  @P0 MUFU.RCP R4, R3 ;  /* 0x0000000300040308 */ /* 0x000a220000001000 */
[----:B----4-:R-:W-:Y:S01]  /*c6e0*/  @P0 FMUL.FTZ R0, R0, 0.69314718246459960938 ;  /* 0x3f31721800000820 */ /* 0x010fe20000410000 */
[----:B-----5:R-:W-:-:S03]  /*c6f0*/  IMAD.MOV.U32 R3, RZ, RZ, -0x800000 ;  /* 0xff800000ff037424 */ /* 0x020fc600078e00ff */
[----:B------:R-:W-:Y:S02]  /*c700*/  @P0 FFMA.FTZ R3, R5, R11, R0 ;  /* 0x0000000b05030223 */ /* 0x000fe40000010000 */
[----:B------:R-:W4:Y:S01]  /*c710*/  SHFL.BFLY PT, R0, R12, 0x2, 0x1f ;  /* 0x0c401f000c007f89 */ /* 0x000f2200000e0000 */
        /* <DEDUP_REMOVED lines=22> */
[----:B----4-:R-:W-:Y:S01]  /*c880*/  FADD.FTZ R0, R0, R12 ;  /* 0x0000000c00007221 */ /* 0x010fe20000010000 */
[-C--:B------:R-:W-:Y:S01]  /*c890*/  FMUL.FTZ R68, R68, R4.reuse ;  /* 0x0000000444447220 */ /* 0x080fe20000410000 */
[-C--:B------:R-:W-:Y:S01]  /*c8a0*/  FMUL.FTZ R69, R69, R4.reuse ;  /* 0x0000000445457220 */ /* 0x080fe20000410000 */
[-C--:B------:R-:W-:Y:S01]  /*c8b0*/  FMUL.FTZ R72, R72, R4.reuse ;  /* 0x0000000448487220 */ /* 0x080fe20000410000 */
[-C--:B------:R-:W-:Y:S01]  /*c8c0*/  FMUL.FTZ R73, R73, R4.reuse ;  /* 0x0000000449497220 */ /* 0x080fe20000410000 */
[----:B------:R-:W0:Y:S01]  /*c8d0*/  SHFL.BFLY PT, R5, R0, 0x1, 0x1f ;  /* 0x0c201f0000057f89 */ /* 0x000e2200000e0000 */
        /* <DEDUP_REMOVED lines=23> */
[----:B0-----:R-:W-:Y:S01]  /*ca50*/  FADD.FTZ R5, R0, R5 ;  /* 0x0000000500057221 */ /* 0x001fe20000010000 */
[----:B------:R-:W-:-:S02]  /*ca60*/  IMAD.MOV.U32 R0, RZ, RZ, RZ ;  /* 0x000000ffff007224 */ /* 0x000fc400078e00ff */
[-C--:B------:R-:W-:Y:S01]  /*ca70*/  FMUL.FTZ R121, R121, R4.reuse ;  /* 0x0000000479797220 */ /* 0x080fe20000410000 */
[-C--:B------:R-:W-:Y:S01]  /*ca80*/  FMUL.FTZ R124, R124, R4.reuse ;  /* 0x000000047c7c7220 */ /* 0x080fe20000410000 */
[-C--:B------:R-:W-:Y:S01]  /*ca90*/  FMUL.FTZ R125, R125, R4.reuse ;  /* 0x000000047d7d7220 */ /* 0x080fe20000410000 */
[----:B------:R-:W-:Y:S01]  /*caa0*/  FSETP.NE.FTZ.AND P0, PT, R5, RZ, PT ;  /* 0x000000ff0500720b */ /* 0x000fe20003f15000 */
        /* <DEDUP_REMOVED lines=12> */
[----:B------:R-:W0:Y:S01]  /*cb70*/  @P0 MUFU.RCP R0, R5 ;  /* 0x0000000500000308 */ /* 0x000e220000001000 */
[----:B------:R-:W-:-:S07]  /*cb80*/  @P0 FMUL.FTZ R10, R10, 0.69314718246459960938 ;  /* 0x3f3172180a0a0820 */ /* 0x000fce0000410000 */
[----:B------:R-:W4:Y:S01]  /*cb90*/  @P0 MUFU.LG2 R5, R5 ;  /* 0x0000000500050308 */ /* 0x000f220000000c00 */
        /* <DEDUP_REMOVED lines=8> */
[----:B----4-:R-:W-:Y:S01]  /*cc20*/  @P0 FMUL.FTZ R5, R5, 0.69314718246459960938 ;  /* 0x3f31721805050820 */ /* 0x010fe20000410000 */
[-C--:B------:R-:W-:Y:S01]  /*cc30*/  FMUL.FTZ R42, R42, R0.reuse ;  /* 0x000000002a2a7220 */ /* 0x080fe20000410000 */
[-C--:B------:R-:W-:Y:S01]  /*cc40*/  FMUL.FTZ R43, R43, R0.reuse ;  /* 0x000000002b2b7220 */ /* 0x080fe20000410000 */
[-C--:B------:R-:W-:Y:S01]  /*cc50*/  FMUL.FTZ R46, R46, R0.reuse ;  /* 0x000000002e2e7220 */ /* 0x080fe20000410000 */
[----:B------:R-:W-:Y:S01]  /*cc60*/  @P0 FFMA.FTZ R20, R10, R169, R5 ;  /* 0x000000a90a140223 */ /* 0x000fe20000010005 */
[----:B------:R-:W-:Y:S01]  /*cc70*/  ISETP.NE.AND P0, PT, R192, RZ, PT ;  /* 0x000000ffc000720c */ /* 0x000fe20003f05270 */
        /* <DEDUP_REMOVED lines=12> */
[----:B------:R-:W-:-:S02]  /*cd40*/  @!P0 IMAD R5, R18, 0x40, R190 ;  /* 0x0000004012058824 */ /* 0x000fc400078e02be */
[-C--:B------:R-:W-:Y:S01]  /*cd50*/  FMUL.FTZ R71, R71, R0.reuse ;  /* 0x0000000047477220 */ /* 0x080fe20000410000 */
[----:B------:R-:W-:Y:S02]  /*cd60*/  VIADD R18, R18, 0x1 ;  /* 0x0000000112127836 */ /* 0x000fe40000000000 */
[-C--:B------:R-:W-:Y:S01]  /*cd70*/  FMUL.FTZ R74, R74, R0.reuse ;  /* 0x000000004a4a7220 */ /* 0x080fe20000410000 */
[----:B------:R-:W-:Y:S02]  /*cd80*/  @!P0 IMAD R5, R5, 0x4, R2 ;  /* 0x0000000405058824 */ /* 0x000fe400078e0202 */
[-C--:B------:R-:W-:Y:S01]  /*cd90*/  FMUL.FTZ R75, R75, R0.reuse ;  /* 0x000000004b4b7220 */ /* 0x080fe20000410000 */
[-C--:B------:R-:W-:Y:S01]  /*cda0*/  FMUL.FTZ R78, R78, R0.reuse ;  /* 0x000000004e4e7220 */ /* 0x080fe20000410000 */
[----:B------:R-:W-:Y:S01]  /*cdb0*/  ISETP.NE.AND P1, PT, R18, 0x2, PT ;  /* 0x000000021200780c */ /* 0x000fe20003f25270 */
[-C--:B------:R-:W-:Y:S01]  /*cdc0*/  FMUL.FTZ R79, R79, R0.reuse ;  /* 0x000000004f4f7220 */ /* 0x080fe20000410000 */
[----:B------:R-:W-:Y:S01]  /*cdd0*/  @!P0 STS [R5+0x28800], R4 ;  /* 0x0288000405008388 */ /* 0x000fe20000000800 */
[-C--:B------:R-:W-:Y:S01]  /*cde0*/  FMUL.FTZ R82, R82, R0.reuse ;  /* 0x0000000052527220 */ /* 0x080fe20000410000 */
[-C--:B------:R-:W-:Y:S01]  /*cdf0*/  FMUL.FTZ R83, R83, R0.reuse ;  /* 0x0000000053537220 */ /* 0x080fe20000410000 */
[-C--:B------:R-:W-:Y:S01]  /*ce00*/  FMUL.FTZ R86, R86, R0.reuse ;  /* 0x0000000056567220 */ /* 0x080fe20000410000 */
[----:B------:R0:W-:Y:S01]  /*ce10*/  @!P0 STS [R5+0x28820], R0 ;  /* 0x0288200005008388 */ /* 0x0001e20000000800 */
        /* <DEDUP_REMOVED lines=33> */
[----:B0-----:R-:W-:Y:S01]  /*d030*/  SEL R0, RZ, 0x1, P1 ;  /* 0x00000001ff007807 */ /* 0x001fe20000800000 */
[----:B------:R-:W-:Y:S06]  /*d040*/  BAR.ARV 0xe, 0x100 ;  /* 0x0384000000007b1d */ /* 0x000fec0000002000 */
[----:B------:R-:W-:-:S02]  /*d050*/  PLOP3.LUT P0, PT, PT, PT, PT, 0x8, 0x0 ;  /* 0x000000000000781c */ /* 0x000fc40003f0e170 */
[----:B------:R-:W-:Y:S02]  /*d060*/  LOP3.LUT R22, R22, R0, RZ, 0x3c, !PT ;  /* 0x0000000016167212 */ /* 0x000fe400078e3cff */
[----:B------:R-:W-:-:S09]  /*d070*/  SEL R18, R18, RZ, P1 ;  /* 0x000000ff12127207 */ /* 0x000fd20000800000 */
.L_x_3683:
[----:B------:R-:W-:Y:S05]  /*d080*/  BSYNC B7 ;  /* 0x0000000000077941 */ /* 0x000fea0003800000 */
.L_x_3679:
[----:B------:R-:W4:Y:S08]  /*d090*/  S2UR UR5, SR_CgaCtaId ;  /* 0x00000000000579c3 */ /* 0x000f300000008800 */
[----:B------:R-:W-:Y:S06]  /*d0a0*/  BAR.SYNC.DEFER_BLOCKING 0x5, 0x180 ;  /* 0x0146000000007b1d */ /* 0x000fec0000010000 */
[----:B------:R-:W-:Y:S01]  /*d0b0*/  UMOV UR4, 0x400 ;  /* 0x0000040000047882 */ /* 0x000fe20000000000 */
[----:B------:R-:W-:Y:S01]  /*d0c0*/  BSSY B0, `(.L_x_3749) ;  /* 0x000048b000007945 */ /* 0x000fe20003800000 */
[----:B----4-:R-:W-:-:S06]  /*d0d0*/  ULEA UR4, UR5, UR4, 0x18 ;  /* 0x0000000405047291 */ /* 0x010fcc000f8ec03f */
[----:B------:R-:W-:-:S05]  /*d0e0*/  IMAD.U32 R2, RZ, RZ, UR4 ;  /* 0x00000004ff027e24 */ /* 0x000fca000f8e00ff */
[----:B---3-5:R3:W4:Y:S01]  /*d0f0*/  LDS.128 R152, [R2+0x28cd0] ;  /* 0x028cd00002987984 */ /* 0x0287220000000c00 */
[----:B------:R-:W-:Y:S06]  /*d100*/  BAR.ARV 0x4, 0x180 ;  /* 0x0106000000007b1d */ /* 0x000fec0000002000 */
[----:B------:R-:W-:Y:S05]  /*d110*/  @P0 BRA `(.L_x_3750) ;  /* 0x0000003800500947 */ /* 0x000fea0003800000 */
[----:B0-----:R-:W2:Y:S01]  /*d120*/  LDL R4, [R1+0x70] ;  /* 0x0000700001047983 */ /* 0x001ea20000100800 */
[----:B-1----:R-:W-:Y:S01]  /*d130*/  F2FP.F16.F32.PACK_AB R6, R29, R28 ;  /* 0x0000001c1d06723e */ /* 0x002fe200000000ff */
[----:B------:R-:W-:Y:S01]  /*d140*/  ULDC.64 UR6, c[0x0][0xc00] ;  /* 0x0003000000067ab9 */ /* 0x000fe20000000a00 */
[----:B------:R-:W-:Y:S01]  /*d150*/  F2FP.F16.F32.PACK_AB R7, R31, R30 ;  /* 0x0000001e1f07723e */ /* 0x000fe200000000ff */
[----:B------:R-:W0:Y:S01]  /*d160*/  S2R R0, SR_SWINHI ;  /* 0x0000000000007919 */ /* 0x000e220000002f00 */
[----:B------:R-:W-:Y:S01]  /*d170*/  F2FP.F16.F32.PACK_AB R8, R33, R32 ;  /* 0x000000202108723e */ /* 0x000fe200000000ff */
[----:B------:R-:W-:Y:S01]  /*d180*/  ULDC.64 UR4, c[0x0][0xc08] ;  /* 0x0003020000047ab9 */ /* 0x000fe20000000a00 */
[----:B------:R-:W-:Y:S02]  /*d190*/  F2FP.F16.F32.PACK_AB R9, R35, R34 ;  /* 0x000000222309723e */ /* 0x000fe400000000ff */
[----:B------:R-:W-:Y:S02]  /*d1a0*/  F2FP.F16.F32.PACK_AB R10, R37, R36 ;  /* 0x00000024250a723e */ /* 0x000fe400000000ff */
[----:B------:R-:W-:-:S02]  /*d1b0*/  F2FP.F16.F32.PACK_AB R11, R39, R38 ;  /* 0x00000026270b723e */ /* 0x000fc400000000ff */
[----:B------:R-:W-:Y:S02]  /*d1c0*/  MOV R12, R2 ;  /* 0x00000002000c7202 */ /* 0x000fe40000000f00 */
[----:B0-----:R-:W-:Y:S01]  /*d1d0*/  MOV R13, R0 ;  /* 0x00000000000d7202 */ /* 0x001fe20000000f00 */
[----:B------:R-:W-:Y:S02]  /*d1e0*/  BAR.SYNC.DEFER_BLOCKING 0x1, 0x100 ;  /* 0x0044000000007b1d */ /* 0x000fe40000010000 */
[----:B--2---:R-:W-:-:S04]  /*d1f0*/  IMAD.WIDE R14, R4, 0x2, R12 ;  /* 0x00000002040e7825 */ /* 0x004fc800078e020c */
[----:B------:R-:W-:Y:S01]  /*d200*/  IMAD.MOV.U32 R5, RZ, RZ, R15 ;  /* 0x000000ffff057224 */ /* 0x000fe200078e000f */
[----:B------:R-:W-:-:S04]  /*d210*/  LOP3.LUT R0, R14, 0x380, RZ, 0xc0, !PT ;  /* 0x000003800e007812 */ /* 0x000fc800078ec0ff */
[----:B------:R-:W-:-:S04]  /*d220*/  SHF.R.U64 R0, R0, 0x3, RZ ;  /* 0x0000000300007819 */ /* 0x000fc800000012ff */
[----:B------:R-:W-:-:S04]  /*d230*/  LOP3.LUT R4, R0, R14, RZ, 0x3c, !PT ;  /* 0x0000000e00047212 */ /* 0x000fc800078e3cff */
[----:B------:R-:W-:Y:S02]  /*d240*/  MOV R0, R4 ;  /* 0x0000000400007202 */ /* 0x000fe40000000f00 */
[----:B------:R-:W-:Y:S02]  /*d250*/  F2FP.F16.F32.PACK_AB R4, R25, R24 ;  /* 0x000000181904723e */ /* 0x000fe400000000ff */
[----:B------:R-:W-:-:S05]  /*d260*/  F2FP.F16.F32.PACK_AB R5, R27, R26 ;  /* 0x0000001a1b05723e */ /* 0x000fca00000000ff */
[----:B------:R0:W-:Y:S02]  /*d270*/  STSM.16.M88.4 [R0], R4 ;  /* 0x0000000400007844 */ /* 0x0001e40000000200 */
[----:B0-----:R-:W-:Y:S02]  /*d280*/  IADD3 R4, P0, R14, 0x20, RZ ;  /* 0x000000200e047810 */ /* 0x001fe40007f1e0ff */
[----:B------:R-:W-:Y:S02]  /*d290*/  F2FP.F16.F32.PACK_AB R6, R45, R44 ;  /* 0x0000002c2d06723e */ /* 0x000fe400000000ff */
[----:B------:R-:W-:Y:S01]  /*d2a0*/  LOP3.LUT R0, R4, 0x380, RZ, 0xc0, !PT ;  /* 0x0000038004007812 */ /* 0x000fe200078ec0ff */
[----:B------:R-:W-:Y:S01]  /*d2b0*/  IMAD.X R5, RZ, RZ, R15, P0 ;  /* 0x000000ffff057224 */ /* 0x000fe200000e060f */
[----:B------:R-:W-:Y:S02]  /*d2c0*/  F2FP.F16.F32.PACK_AB R7, R47, R46 ;  /* 0x0000002e2f07723e */ /* 0x000fe400000000ff */
[----:B------:R-:W-:-:S04]  /*d2d0*/  SHF.R.U64 R0, R0, 0x3, RZ ;  /* 0x0000000300007819 */ /* 0x000fc800000012ff */
[----:B------:R-:W-:-:S04]  /*d2e0*/  LOP3.LUT R4, R0, R4, RZ, 0x3c, !PT ;  /* 0x0000000400047212 */ /* 0x000fc800078e3cff */
[----:B------:R-:W-:-:S05]  /*d2f0*/  MOV R4, R4 ;  /* 0x0000000400047202 */ /* 0x000fca0000000f00 */
[----:B------:R0:W-:Y:S02]  /*d300*/  STSM.16.M88.4 [R4], R8 ;  /* 0x0000000804007844 */ /* 0x0001e40000000200 */
[----:B0-----:R-:W-:Y:S02]  /*d310*/  IADD3 R4, P0, R14, 0x40, RZ ;  /* 0x000000400e047810 */ /* 0x001fe40007f1e0ff */
[----:B------:R-:W-:Y:S02]  /*d320*/  F2FP.F16.F32.PACK_AB R8, R49, R48 ;  /* 0x000000303108723e */ /* 0x000fe400000000ff */
[----:B------:R-:W-:Y:S01]  /*d330*/  LOP3.LUT R0, R4, 0x380, RZ, 0xc0, !PT ;  /* 0x0000038004007812 */ /* 0x000fe200078ec0ff */
[----:B------:R-:W-:Y:S01]  /*d340*/  IMAD.X R5, RZ, RZ, R15, P0 ;  /* 0x000000ffff057224 */ /* 0x000fe200000e060f */
[----:B------:R-:W-:Y:S02]  /*d350*/  F2FP.F16.F32.PACK_AB R9, R51, R50 ;  /* 0x000000323309723e */ /* 0x000fe400000000ff */
[----:B------:R-:W-:-:S02]  /*d360*/  SHF.R.U64 R0, R0, 0x3, RZ ;  /* 0x0000000300007819 */ /* 0x000fc400000012ff */
[----:B------:R-:W-:Y:S02]  /*d370*/  F2FP.F16.F32.PACK_AB R10, R53, R52 ;  /* 0x00000034350a723e */ /* 0x000fe400000000ff */
[----:B------:R-:W-:Y:S02]  /*d380*/  LOP3.LUT R4, R0, R4, RZ, 0x3c, !PT ;  /* 0x0000000400047212 */ /* 0x000fe400078e3cff */
[----:B------:R-:W-:Y:S02]  /*d390*/  F2FP.F16.F32.PACK_AB R11, R55, R54 ;  /* 0x00000036370b723e */ /* 0x000fe400000000ff */
        /* <DEDUP_REMOVED lines=131> */
[----:B------:R-:W-:Y:S02]  /*dbd0*/  IADD3 R0, P0, R14, 0x6060, RZ ;  /* 0x000060600e007810 */ /* 0x000fe40007f1e0ff */
[----:B------:R-:W-:Y:S02]  /*dbe0*/  MOV R8, R4 ;  /* 0x0000000400087202 */ /* 0x000fe40000000f00 */
[----:B------:R-:W-:Y:S01]  /*dbf0*/  F2FP.F16.F32.PACK_AB R4, R137, R136 ;  /* 0x000000888904723e */ /* 0x000fe200000000ff */
[----:B------:R-:W-:Y:S01]  /*dc00*/  IMAD.X R15, RZ, RZ, R15, P0 ;  /* 0x000000ffff0f7224 */ /* 0x000fe200000e060f */
[----:B------:R-:W-:-:S02]  /*dc10*/  F2FP.F16.F32.PACK_AB R5, R139, R138 ;  /* 0x0000008a8b05723e */ /* 0x000fc400000000ff */
[----:B------:R-:W-:-:S03]  /*dc20*/  ISETP.NE.U32.AND P1, PT, RZ, UR6, PT ;  /* 0x00000006ff007c0c */ /* 0x000fc6000bf25070 */
[----:B------:R0:W-:Y:S01]  /*dc30*/  STSM.16.M88.4 [R8], R4 ;  /* 0x0000000408007844 */ /* 0x0001e20000000200 */
[----:B------:R-:W-:Y:S02]  /*dc40*/  ISETP.NE.AND.EX P1, PT, RZ, UR7, PT, P1 ;  /* 0x00000007ff007c0c */ /* 0x000fe4000bf25310 */
[----:B0-----:R-:W-:Y:S02]  /*dc50*/  LOP3.LUT R4, R0, 0x380, RZ, 0xc0, !PT ;  /* 0x0000038000047812 */ /* 0x001fe400078ec0ff */
[----:B------:R-:W-:Y:S02]  /*dc60*/  IADD3 R6, P0, R202, UR6, RZ ;  /* 0x00000006ca067c10 */ /* 0x000fe4000ff1e0ff */
[----:B------:R-:W-:Y:S02]  /*dc70*/  SHF.R.U64 R4, R4, 0x3, RZ ;  /* 0x0000000304047819 */ /* 0x000fe400000012ff */
[----:B------:R-:W-:Y:S02]  /*dc80*/  F2FP.F16.F32.PACK_AB R8, R145, R144 ;  /* 0x000000909108723e */ /* 0x000fe400000000ff */
[----:B------:R-:W-:Y:S01]  /*dc90*/  LOP3.LUT R14, R4, R0, RZ, 0x3c, !PT ;  /* 0x00000000040e7212 */ /* 0x000fe200078e3cff */
[----:B------:R-:W-:Y:S01]  /*dca0*/  IMAD.MOV.U32 R0, RZ, RZ, RZ ;  /* 0x000000ffff007224 */ /* 0x000fe200078e00ff */
[----:B------:R-:W-:-:S02]  /*dcb0*/  IADD3.X R7, R203, UR7, RZ, P0, !PT ;  /* 0x00000007cb077c10 */ /* 0x000fc400087fe4ff */
[----:B------:R-:W-:Y:S02]  /*dcc0*/  MOV R14, R14 ;  /* 0x0000000e000e7202 */ /* 0x000fe40000000f00 */
[----:B------:R-:W-:-:S03]  /*dcd0*/  ISETP.NE.U32.AND P0, PT, RZ, UR4, PT ;  /* 0x00000004ff007c0c */ /* 0x000fc6000bf05070 */
[----:B------:R0:W-:Y:S01]  /*dce0*/  STSM.16.M88.4 [R14], R8 ;  /* 0x000000080e007844 */ /* 0x0001e20000000200 */
[----:B------:R-:W-:Y:S01]  /*dcf0*/  BAR.SYNC.DEFER_BLOCKING 0x1, 0x100 ;  /* 0x0044000000007b1d */ /* 0x000fe20000010000 */
[----:B------:R-:W-:-:S13]  /*dd00*/  ISETP.NE.AND.EX P0, PT, RZ, UR5, PT, P0 ;  /* 0x00000005ff007c0c */ /* 0x000fda000bf05300 */
[----:B------:R-:W-:Y:S01]  /*dd10*/  @P0 IADD3 R202, P2, R202, UR4, RZ ;  /* 0x00000004caca0c10 */ /* 0x000fe2000ff5e0ff */
[----:B------:R-:W-:Y:S02]  /*dd20*/  ULDC UR4, c[0x0][0xa88] ;  /* 0x0002a20000047ab9 */ /* 0x000fe40000000800 */
[----:B------:R-:W-:Y:S01]  /*dd30*/  IMAD.U32 R4, RZ, RZ, UR4 ;  /* 0x00000004ff047e24 */ /* 0x000fe2000f8e00ff */
[----:B------:R-:W-:Y:S01]  /*dd40*/  @P0 IADD3.X R203, R203, UR5, RZ, P2, !PT ;  /* 0x00000005cbcb0c10 */ /* 0x000fe200097fe4ff */
[----:B------:R0:W5:Y:S04]  /*dd50*/  @P1 LDG.E R0, desc[UR42][R6.64] ;  /* 0x0000002a06001981 */ /* 0x000168000c1e1900 */
[----:B------:R0:W5:Y:S01]  /*dd60*/  @P0 LDG.E R4, desc[UR42][R202.64] ;  /* 0x0000002aca040981 */ /* 0x000162000c1e1900 */
[----:B------:R-:W-:Y:S05]  /*dd70*/  @P0 BRA `(.L_x_3751) ;  /* 0x0000000000100947 */ /* 0x000fea0003800000 */
[----:B------:R-:W-:Y:S05]  /*dd80*/  @!P1 BRA `(.L_x_3751) ;  /* 0x00000000000c9947 */ /* 0x000fea0003800000 */
[----:B-----5:R-:W2:Y:S04]  /*dd90*/  LDG.E R4, desc[UR42][R6.64] ;  /* 0x0000002a06047981 */ /* 0x020ea8000c1e1900 */
[----:B0-----:R-:W2:Y:S02]  /*dda0*/  LDG.E R6, desc[UR42][R6.64+0x4] ;  /* 0x0000042a06067981 */ /* 0x001ea4000c1e1900 */
[----:B--2---:R-:W-:-:S07]  /*ddb0*/  IMAD.IADD R4, R6, 0x1, -R4 ;  /* 0x0000000106047824 */ /* 0x004fce00078e0a04 */
.L_x_3751:
[----:B------:R-:W2:Y:S01]  /*ddc0*/  LDL R5, [R1+0x24] ;  /* 0x0000240001057983 */ /* 0x000ea20000100800 */
[----:B------:R-:W-:Y:S01]  /*ddd0*/  ISETP.NE.AND P1, PT, R200, RZ, PT ;  /* 0x000000ffc800720c */ /* 0x000fe20003f25270 */
[----:B------:R-:W-:-:S03]  /*dde0*/  ULDC UR4, c[0x0][0xad4] ;  /* 0x0002b50000047ab9 */ /* 0x000fc60000000800 */
[----:B------:R-:W-:Y:S01]  /*ddf0*/  SEL R200, R200, UR4, P1 ;  /* 0x00000004c8c87c07 */ /* 0x000fe20008800000 */
[----:B--2---:R-:W1:Y:S02]  /*de00*/  SHFL.IDX PT, R5, R5, RZ, 0x1f ;  /* 0x00001fff05057589 */ /* 0x004e6400000e0000 */
[----:B-1----:R-:W-:Y:S02]  /*de10*/  ISETP.NE.AND P0, PT, R5, RZ, PT ;  /* 0x000000ff0500720c */ /* 0x002fe40003f05270 */
[----:B-----5:R-:W-:-:S11]  /*de20*/  SHF.R.S32.HI R5, RZ, 0x1f, R0 ;  /* 0x0000001fff057819 */ /* 0x020fd60000011400 */
[----:B------:R-:W-:Y:S05]  /*de30*/  @P0 BRA `(.L_x_3752) ;  /* 0x0000000400000947 */ /* 0x000fea0003800000 */
[----:B0-----:R-:W2:Y:S01]  /*de40*/  LDL.LU R11, [R1+0x20] ;  /* 0x00002000010b7983 */ /* 0x001ea20000300800 */
[----:B------:R-:W-:Y:S01]  /*de50*/  IMAD.MOV.U32 R10, RZ, RZ, 0x9b8 ;  /* 0x000009b8ff0a7424 */ /* 0x000fe200078e00ff */
[----:B------:R-:W-:Y:S01]  /*de60*/  ISETP.GT.AND P1, PT, R200, 0x1, PT ;  /* 0x00000001c800780c */ /* 0x000fe20003f24270 */
[----:B------:R-:W0:Y:S01]  /*de70*/  LDC R156, c[0x0][0xbe8] ;  /* 0x0002fa00ff9c7b82 */ /* 0x000e220000000800 */
[----:B------:R-:W5:Y:S01]  /*de80*/  LDL R21, [R1+0x68] ;  /* 0x0000680001157983 */ /* 0x000f620000100800 */
[----:B------:R-:W-:Y:S02]  /*de90*/  ISETP.NE.U32.AND P0, PT, RZ, UR6, PT ;  /* 0x00000006ff007c0c */ /* 0x000fe4000bf05070 */
[----:B------:R-:W-:Y:S01]  /*dea0*/  SEL R10, R10, 0x978, P1 ;  /* 0x000009780a0a7807 */ /* 0x000fe20000800000 */
[----:B------:R-:W3:Y:S01]  /*deb0*/  LDL R158, [R1+0x6c] ;  /* 0x00006c00019e7983 */ /* 0x000ee20000100800 */
[----:B------:R-:W-:Y:S02]  /*dec0*/  ISETP.NE.AND.EX P0, PT, RZ, UR7, PT, P0 ;  /* 0x00000007ff007c0c */ /* 0x000fe4000bf05300 */
[----:B------:R-:W1:Y:S01]  /*ded0*/  LDC.64 R8, c[0x0][R10+0x220] ;  /* 0x000088000a087b82 */ /* 0x000e620000000a00 */
[----:B------:R-:W3:Y:S01]  /*dee0*/  LDL R157, [R1+0x2c] ;  /* 0x00002c00019d7983 */ /* 0x000ee20000100800 */
[----:B------:R-:W-:-:S06]  /*def0*/  SEL R14, R199, RZ, !P0 ;  /* 0x000000ffc70e7207 */ /* 0x000fcc0004000000 */
[----:B------:R-:W0:Y:S01]  /*df00*/  LDC.64 R6, c[0x0][R10+0x218] ;  /* 0x000086000a067b82 */ /* 0x000e220000000a00 */
[----:B-1----:R-:W-:Y:S01]  /*df10*/  IMAD R9, R9, R14, RZ ;  /* 0x0000000e09097224 */ /* 0x002fe200078e02ff */
[----:B----4-:R-:W-:Y:S02]  /*df20*/  SEL R152, R210, RZ, P1 ;  /* 0x000000ffd2987207 */ /* 0x010fe40000800000 */
[----:B--2---:R-:W-:Y:S02]  /*df30*/  SEL R11, R11, RZ, !P0 ;  /* 0x000000ff0b0b7207 */ /* 0x004fe40004000000 */
[----:B0-----:R-:W-:-:S03]  /*df40*/  ISETP.NE.AND P0, PT, R156, 0x1, PT ;  /* 0x000000019c00780c */ /* 0x001fc60003f05270 */
[C---:B------:R-:W-:Y:S02]  /*df50*/  IMAD R11, R8.reuse, R11, R9 ;  /* 0x0000000b080b7224 */ /* 0x040fe400078e0209 */
[----:B------:R-:W-:-:S04]  /*df60*/  IMAD.WIDE.U32 R8, R8, R14, RZ ;  /* 0x0000000e08087225 */ /* 0x000fc800078e00ff */
[-C--:B------:R-:W-:Y:S02]  /*df70*/  IMAD R14, R7, R198.reuse, RZ ;  /* 0x000000c6070e7224 */ /* 0x080fe400078e02ff */
[----:B------:R-:W-:-:S04]  /*df80*/  IMAD.WIDE.U32 R6, R6, R198, RZ ;  /* 0x000000c606067225 */ /* 0x000fc800078e00ff */
[----:B------:R-:W-:Y:S02]  /*df90*/  IMAD.IADD R14, R7, 0x1, R14 ;  /* 0x00000001070e7824 */ /* 0x000fe400078e020e */
[----:B------:R-:W0:Y:S01]  /*dfa0*/  @P0 LDC R7, c[0x0][0xbec] ;  /* 0x0002fb00ff070b82 */ /* 0x000e220000000800 */
[----:B------:R-:W-:-:S07]  /*dfb0*/  IADD3 R15, P2, P3, R8, R6, R0 ;  /* 0x00000006080f7210 */ /* 0x000fce0007b5e000 */
[----:B------:R-:W1:Y:S01]  /*dfc0*/  @P0 LDC R6, c[0x0][0xbf0] ;  /* 0x0002fc00ff060b82 */ /* 0x000e620000000800 */
[----:B-----5:R-:W-:Y:S02]  /*dfd0*/  IMAD R21, R201, 0x40, R21 ;  /* 0x00000040c9157824 */ /* 0x020fe400078e0215 */
[----:B------:R-:W-:-:S05]  /*dfe0*/  IMAD.IADD R11, R9, 0x1, R11 ;  /* 0x00000001090b7824 */ /* 0x000fca00078e020b */
[----:B------:R-:W-:Y:S01]  /*dff0*/  IADD3.X R11, R11, R14, R5, P2, P3 ;  /* 0x0000000e0b0b7210 */ /* 0x000fe200017e6405 */
[----:B------:R-:W-:Y:S02]  /*e000*/  IMAD.MOV.U32 R14, RZ, RZ, R21 ;  /* 0x000000ffff0e7224 */ /* 0x000fe400078e0015 */
[----:B0-----:R-:W-:-:S05]  /*e010*/  @P0 IMAD.HI.U32 R7, R21, R7, RZ ;  /* 0x0000000715070227 */ /* 0x001fca00078e00ff */
[----:B-1----:R-:W-:Y:S02]  /*e020*/  @P0 SHF.R.U32.HI R14, RZ, R6, R7 ;  /* 0x00000006ff0e0219 */ /* 0x002fe40000011607 */
[----:B------:R-:W0:Y:S02]  /*e030*/  LDC.64 R6, c[0x0][R10+0x228] ;  /* 0x00008a000a067b82 */ /* 0x000e240000000a00 */
[----:B0-----:R-:W-:-:S04]  /*e040*/  IMAD.WIDE.U32 R8, R6, R152, RZ ;  /* 0x0000009806087225 */ /* 0x001fc800078e00ff */
[----:B------:R-:W-:-:S04]  /*e050*/  IMAD R6, R7, R152, RZ ;  /* 0x0000009807067224 */ /* 0x000fc800078e02ff */
[----:B------:R-:W-:Y:S02]  /*e060*/  IMAD.IADD R9, R9, 0x1, R6 ;  /* 0x0000000109097824 */ /* 0x000fe400078e0206 */
[----:B------:R0:W1:Y:S01]  /*e070*/  LDC.64 R6, c[0x0][R10+0x210] ;  /* 0x000084000a067b82 */ /* 0x0000620000000a00 */
[----:B------:R-:W-:Y:S01]  /*e080*/  IADD3 R8, P0, P2, R14, R15, R8 ;  /* 0x0000000f0e087210 */ /* 0x000fe20007a1e008 */
[--C-:B------:R-:W-:Y:S01]  /*e090*/  IMAD.MOV R15, RZ, RZ, -R14.reuse ;  /* 0x000000ffff0f7224 */ /* 0x100fe200078e0a0e */
[----:B------:R-:W-:-:S03]  /*e0a0*/  SHF.R.S32.HI R14, RZ, 0x1f, R14 ;  /* 0x0000001fff0e7819 */ /* 0x000fc6000001140e */
[----:B------:R-:W-:Y:S01]  /*e0b0*/  IMAD R15, R156, R15, R21 ;  /* 0x0000000f9c0f7224 */ /* 0x000fe200078e0215 */
[----:B------:R-:W-:-:S04]  /*e0c0*/  IADD3.X R9, R14, R11, R9, P0, P2 ;  /* 0x0000000b0e097210 */ /* 0x000fc800007e4409 */
[----:B0-----:R-:W-:Y:S01]  /*e0d0*/  SHF.R.S32.HI R10, RZ, 0x1f, R15 ;  /* 0x0000001fff0a7819 */ /* 0x001fe2000001140f */
[-C--:B-1----:R-:W-:Y:S02]  /*e0e0*/  IMAD R7, R7, R15.reuse, RZ ;  /* 0x0000000f07077224 */ /* 0x082fe400078e02ff */
[----:B------:R-:W-:-:S04]  /*e0f0*/  IMAD.WIDE.U32 R8, R6, R15, R8 ;  /* 0x0000000f06087225 */ /* 0x000fc800078e0008 */
[----:B------:R-:W-:Y:S02]  /*e100*/  IMAD R10, R6, R10, R7 ;  /* 0x0000000a060a7224 */ /* 0x000fe400078e0207 */
[----:B------:R-:W0:Y:S08]  /*e110*/  LDC.64 R6, c[0x0][0xba8] ;  /* 0x0002ea00ff067b82 */ /* 0x000e300000000a00 */
[----:B0-----:R-:W0:Y:S08]  /*e120*/  @!P1 LDC R6, c[0x0][0xb50] ;  /* 0x0002d400ff069b82 */ /* 0x001e300000000800 */
[----:B------:R-:W1:Y:S01]  /*e130*/  @!P1 LDC R7, c[0x0][0xb54] ;  /* 0x0002d500ff079b82 */ /* 0x000e620000000800 */
[----:B------:R-:W-:-:S02]  /*e140*/  IMAD.IADD R10, R9, 0x1, R10 ;  /* 0x00000001090a7824 */ /* 0x000fc400078e020a */
[----:B------:R-:W-:Y:S01]  /*e150*/  IMAD R11, R201, 0x40, R190 ;  /* 0x00000040c90b7824 */ /* 0x000fe200078e02be */
[----:B0-----:R-:W-:Y:S01]  /*e160*/  LEA R9, P0, R8, R6, 0x2 ;  /* 0x0000000608097211 */ /* 0x001fe200078010ff */
[----:B---3--:R-:W-:-:S03]  /*e170*/  IMAD.MOV R6, RZ, RZ, -R158 ;  /* 0x000000ffff067224 */ /* 0x008fc600078e0a9e */
[----:B-1----:R-:W-:Y:S02]  /*e180*/  LEA.HI.X R10, R8, R7, R10, 0x2, P0 ;  /* 0x00000007080a7211 */ /* 0x002fe400000f140a */
[----:B------:R-:W-:Y:S01]  /*e190*/  ISETP.NE.AND P0, PT, R157, R6, PT ;  /* 0x000000069d00720c */ /* 0x000fe20003f05270 */
[----:B------:R-:W-:Y:S04]  /*e1a0*/  SHFL.IDX PT, R8, R9, 0x1, 0x1c1f ;  /* 0x003c1f0009087f89 */ /* 0x000fe800000e0000 */
[----:B------:R-:W-:Y:S04]  /*e1b0*/  SHFL.IDX PT, R6, R9, RZ, 0x1c1f ;  /* 0x001c1fff09067589 */ /* 0x000fe800000e0000 */
[----:B------:R-:W0:Y:S04]  /*e1c0*/  SHFL.IDX PT, R7, R10, RZ, 0x1c1f ;  /* 0x001c1fff0a077589 */ /* 0x000e2800000e0000 */
[----:B------:R1:W2:Y:S02]  /*e1d0*/  SHFL.IDX PT, R9, R10, 0x1, 0x1c1f ;  /* 0x003c1f000a097f89 */ /* 0x0002a400000e0000 */
[----:B-1----:R-:W-:-:S05]  /*e1e0*/  IMAD R10, R4, R156, RZ ;  /* 0x0000009c040a7224 */ /* 0x002fca00078e02ff */
[C---:B------:R-:W-:Y:S01]  /*e1f0*/  ISETP.GE.OR P1, PT, R11.reuse, R10, P0 ;  /* 0x0000000a0b00720c */ /* 0x040fe20000726670 */
[----:B------:R-:W-:-:S05]  /*e200*/  VIADD R11, R11, 0x8 ;  /* 0x000000080b0b7836 */ /* 0x000fca0000000000 */
[----:B------:R-:W-:-:S07]  /*e210*/  ISETP.GE.OR P0, PT, R11, R10, P0 ;  /* 0x0000000a0b00720c */ /* 0x000fce0000706670 */
[----:B0-----:R1:W-:Y:S06]  /*e220*/  @!P1 ST.E desc[UR42][R6.64], R3 ;  /* 0x0000000306009985 */ /* 0x0013ec000c10192a */
[----:B--2---:R1:W-:Y:S02]  /*e230*/  @!P0 ST.E desc[UR42][R8.64], R20 ;  /* 0x0000001408008985 */ /* 0x0043e4000c10192a */
.L_x_3752:
[----:B------:R-:W-:Y:S02]  /*e240*/  ISETP.GT.AND P1, PT, R200, 0x1, PT ;  /* 0x00000001c800780c */ /* 0x000fe40003f24270 */
[----:B------:R-:W-:-:S04]  /*e250*/  ISETP.NE.U32.AND P0, PT, RZ, UR6, PT ;  /* 0x00000006ff007c0c */ /* 0x000fc8000bf05070 */
[----:B------:R-:W-:-:S04]  /*e260*/  ISETP.NE.AND.EX P0, PT, RZ, UR7, PT, P0 ;  /* 0x00000007ff007c0c */ /* 0x000fc8000bf05300 */
[----:B------:R-:W-:-:S03]  /*e270*/  SEL R199, R199, RZ, !P0 ;  /* 0x000000ffc7c77207 */ /* 0x000fc60004000000 */
[----:B------:R-:W-:Y:S06]  /*e280*/  @P1 BRA `(.L_x_3753) ;  /* 0x0000001000381947 */ /* 0x000fec0003800000 */
[----:B-1----:R-:W1:Y:S01]  /*e290*/  S2R R3, SR_TID.X ;  /* 0x0000000000037919 */ /* 0x002e620000002100 */
[----:B------:R-:W2:Y:S01]  /*e2a0*/  LDC R83, c[0x0][0xbe8] ;  /* 0x0002fa00ff537b82 */ /* 0x000ea20000000800 */
[----:B------:R-:W-:Y:S01]  /*e2b0*/  ULDC.64 UR4, c[0x0][0xaa0] ;  /* 0x0002a80000047ab9 */ /* 0x000fe20000000a00 */
[----:B-1----:R-:W-:-:S05]  /*e2c0*/  VIADD R3, R3, 0xffffff80 ;  /* 0xffffff8003037836 */ /* 0x002fca0000000000 */
[----:B0-----:R-:W-:-:S04]  /*e2d0*/  SHF.R.S32.HI R6, RZ, 0x1f, R3 ;  /* 0x0000001fff067819 */ /* 0x001fc80000011403 */
[----:B------:R-:W-:-:S04]  /*e2e0*/  LEA.HI R21, R6, R3, RZ, 0x3 ;  /* 0x0000000306157211 */ /* 0x000fc800078f18ff */
[----:B------:R-:W-:-:S05]  /*e2f0*/  SHF.R.S32.HI R20, RZ, 0x3, R21 ;  /* 0x00000003ff147819 */ /* 0x000fca0000011415 */
[----:B------:R-:W-:-:S04]  /*e300*/  IMAD R7, R20, 0x40, R187 ;  /* 0x0000004014077824 */ /* 0x000fc800078e02bb */
[----:B------:R-:W-:-:S03]  /*e310*/  IMAD.WIDE R6, R7, 0x2, R12 ;  /* 0x0000000207067825 */ /* 0x000fc600078e020c */
[C---:B------:R-:W-:Y:S02]  /*e320*/  IADD3 R13, P3, R6.reuse, 0x1000, RZ ;  /* 0x00001000060d7810 */ /* 0x040fe40007f7e0ff */
[C---:B------:R-:W-:Y:S02]  /*e330*/  IADD3 R25, P4, R6.reuse, 0x2000, RZ ;  /* 0x0000200006197810 */ /* 0x040fe40007f9e0ff */
[----:B------:R-:W-:Y:S02]  /*e340*/  LOP3.LUT R12, R13, 0x380, RZ, 0xc0, !PT ;  /* 0x000003800d0c7812 */ /* 0x000fe400078ec0ff */
[----:B------:R-:W-:Y:S02]  /*e350*/  IADD3 R29, P5, R6, 0x3000, RZ ;  /* 0x00003000061d7810 */ /* 0x000fe40007fbe0ff */
[----:B------:R-:W-:Y:S02]  /*e360*/  SHF.R.U64 R12, R12, 0x3, RZ ;  /* 0x000000030c0c7819 */ /* 0x000fe400000012ff */
[----:B------:R-:W-:-:S02]  /*e370*/  IADD3 R33, P6, R6, 0x4000, RZ ;  /* 0x0000400006217810 */ /* 0x000fc40007fde0ff */
[----:B------:R-:W-:Y:S01]  /*e380*/  LOP3.LUT R12, R12, R13, RZ, 0x3c, !PT ;  /* 0x0000000d0c0c7212 */ /* 0x000fe200078e3cff */
[----:B------:R-:W-:Y:S01]  /*e390*/  IMAD.X R13, RZ, RZ, R7, P3 ;  /* 0x000000ffff0d7224 */ /* 0x000fe200018e0607 */
[C---:B------:R-:W-:Y:S02]  /*e3a0*/  IADD3 R37, P0, R6.reuse, 0x5000, RZ ;  /* 0x0000500006257810 */ /* 0x040fe40007f1e0ff */
[C---:B------:R-:W-:Y:S02]  /*e3b0*/  IADD3 R41, P1, R6.reuse, 0x6000, RZ ;  /* 0x0000600006297810 */ /* 0x040fe40007f3e0ff */
[C---:B------:R-:W-:Y:S02]  /*e3c0*/  IADD3 R45, P2, R6.reuse, 0x7000, RZ ;  /* 0x00007000062d7810 */ /* 0x040fe40007f5e0ff */
[----:B------:R-:W-:Y:S02]  /*e3d0*/  IADD3 R49, P3, R6, 0x8000, RZ ;  /* 0x0000800006317810 */ /* 0x000fe40007f7e0ff */
[----:B------:R-:W-:-:S02]  /*e3e0*/  LOP3.LUT R24, R25, 0x380, RZ, 0xc0, !PT ;  /* 0x0000038019187812 */ /* 0x000fc400078ec0ff */
[----:B------:R-:W-:Y:S02]  /*e3f0*/  LOP3.LUT R28, R29, 0x380, RZ, 0xc0, !PT ;  /* 0x000003801d1c7812 */ /* 0x000fe400078ec0ff */
[----:B------:R-:W-:Y:S02]  /*e400*/  LOP3.LUT R32, R33, 0x380, RZ, 0xc0, !PT ;  /* 0x0000038021207812 */ /* 0x000fe400078ec0ff */
[----:B------:R-:W-:Y:S02]  /*e410*/  LOP3.LUT R36, R37, 0x380, RZ, 0xc0, !PT ;  /* 0x0000038025247812 */ /* 0x000fe400078ec0ff */
[----:B------:R-:W-:Y:S02]  /*e420*/  LOP3.LUT R40, R41, 0x380, RZ, 0xc0, !PT ;  /* 0x0000038029287812 */ /* 0x000fe400078ec0ff */
[----:B------:R-:W-:Y:S02]  /*e430*/  LOP3.LUT R44, R45, 0x380, RZ, 0xc0, !PT ;  /* 0x000003802d2c7812 */ /* 0x000fe400078ec0ff */
[----:B------:R-:W-:-:S02]  /*e440*/  LOP3.LUT R48, R49, 0x380, RZ, 0xc0, !PT ;  /* 0x0000038031307812 */ /* 0x000fc400078ec0ff */
[----:B------:R-:W-:Y:S02]  /*e450*/  SHF.R.U64 R24, R24, 0x3, RZ ;  /* 0x0000000318187819 */ /* 0x000fe400000012ff */
[----:B------:R-:W-:Y:S02]  /*e460*/  SHF.R.U64 R28, R28, 0x3, RZ ;  /* 0x000000031c1c7819 */ /* 0x000fe400000012ff */
[----:B------:R-:W-:Y:S02]  /*e470*/  SHF.R.U64 R32, R32, 0x3, RZ ;  /* 0x0000000320207819 */ /* 0x000fe400000012ff */
[----:B------:R-:W-:Y:S02]  /*e480*/  SHF.R.U64 R36, R36, 0x3, RZ ;  /* 0x0000000324247819 */ /* 0x000fe400000012ff */
[----:B------:R-:W-:Y:S02]  /*e490*/  SHF.R.U64 R40, R40, 0x3, RZ ;  /* 0x0000000328287819 */ /* 0x000fe400000012ff */
[----:B------:R-:W-:-:S02]  /*e4a0*/  SHF.R.U64 R44, R44, 0x3, RZ ;  /* 0x000000032c2c7819 */ /* 0x000fc400000012ff */
[----:B------:R-:W-:Y:S02]  /*e4b0*/  SHF.R.U64 R48, R48, 0x3, RZ ;  /* 0x0000000330307819 */ /* 0x000fe400000012ff */
        /* <DEDUP_REMOVED lines=14> */
[C---:B------:R-:W-:Y:S01]  /*e5a0*/  IADD3 R53, P4, R6.reuse, 0x9000, RZ ;  /* 0x0000900006357810 */ /* 0x040fe20007f9e0ff */
[----:B------:R-:W-:Y:S01]  /*e5b0*/  IMAD R5, R5, UR4, RZ ;  /* 0x0000000405057c24 */ /* 0x000fe2000f8e02ff */
[----:B------:R-:W-:Y:S01]  /*e5c0*/  IADD3 R57, P5, R6, 0xa000, RZ ;  /* 0x0000a00006397810 */ /* 0x000fe20007fbe0ff */
[----:B--2---:R-:W-:Y:S01]  /*e5d0*/  IMAD R86, R4, R83, RZ ;  /* 0x0000005304567224 */ /* 0x004fe200078e02ff */
[C---:B------:R-:W-:Y:S01]  /*e5e0*/  IADD3 R61, P6, R6.reuse, 0xb000, RZ ;  /* 0x0000b000063d7810 */ /* 0x040fe20007fde0ff */
[----:B------:R-:W5:Y:S01]  /*e5f0*/  LD.E.128 R24, desc[UR42][R24.64] ;  /* 0x0000002a18187980 */ /* 0x000f62000c101d00 */
[----:B------:R-:W-:-:S02]  /*e600*/  IADD3 R65, P0, R6, 0xc000, RZ ;  /* 0x0000c00006417810 */ /* 0x000fc40007f1e0ff */
[C---:B------:R-:W-:Y:S01]  /*e610*/  IADD3 R69, P1, R6.reuse, 0xd000, RZ ;  /* 0x0000d00006457810 */ /* 0x040fe20007f3e0ff */
[----:B------:R-:W5:Y:S01]  /*e620*/  LD.E.128 R28, desc[UR42][R28.64] ;  /* 0x0000002a1c1c7980 */ /* 0x000f62000c101d00 */
[C---:B------:R-:W-:Y:S02]  /*e630*/  IADD3 R73, P2, R6.reuse, 0xe000, RZ ;  /* 0x0000e00006497810 */ /* 0x040fe40007f5e0ff */
[C---:B------:R-:W-:Y:S01]  /*e640*/  LOP3.LUT R15, R6.reuse, 0x380, RZ, 0xc0, !PT ;  /* 0x00000380060f7812 */ /* 0x040fe200078ec0ff */
[----:B------:R-:W5:Y:S01]  /*e650*/  LD.E.128 R32, desc[UR42][R32.64] ;  /* 0x0000002a20207980 */ /* 0x000f62000c101d00 */
[----:B------:R-:W-:Y:S02]  /*e660*/  IADD3 R11, P3, R6, 0xf000, RZ ;  /* 0x0000f000060b7810 */ /* 0x000fe40007f7e0ff */
[----:B------:R-:W-:Y:S01]  /*e670*/  LOP3.LUT R52, R53, 0x380, RZ, 0xc0, !PT ;  /* 0x0000038035347812 */ /* 0x000fe200078ec0ff */
[----:B------:R-:W5:Y:S01]  /*e680*/  LD.E.128 R36, desc[UR42][R36.64] ;  /* 0x0000002a24247980 */ /* 0x000f62000c101d00 */
[----:B------:R-:W-:Y:S01]  /*e690*/  LOP3.LUT R56, R57, 0x380, RZ, 0xc0, !PT ;  /* 0x0000038039387812 */ /* 0x000fe200078ec0ff */
[----:B------:R-:W-:Y:S01]  /*e6a0*/  IMAD.X R77, RZ, RZ, R7, P3 ;  /* 0x000000ffff4d7224 */ /* 0x000fe200018e0607 */
[----:B------:R-:W-:Y:S01]  /*e6b0*/  LOP3.LUT R60, R61, 0x380, RZ, 0xc0, !PT ;  /* 0x000003803d3c7812 */ /* 0x000fe200078ec0ff */
[----:B------:R-:W5:Y:S01]  /*e6c0*/  LD.E.128 R40, desc[UR42][R40.64] ;  /* 0x0000002a28287980 */ /* 0x000f62000c101d00 */
[----:B------:R-:W-:-:S02]  /*e6d0*/  LOP3.LUT R64, R65, 0x380, RZ, 0xc0, !PT ;  /* 0x0000038041407812 */ /* 0x000fc400078ec0ff */
[----:B------:R-:W-:Y:S01]  /*e6e0*/  LOP3.LUT R68, R69, 0x380, RZ, 0xc0, !PT ;  /* 0x0000038045447812 */ /* 0x000fe200078ec0ff */
[----:B------:R-:W5:Y:S01]  /*e6f0*/  LD.E.128 R44, desc[UR42][R44.64] ;  /* 0x0000002a2c2c7980 */ /* 0x000f62000c101d00 */
[----:B------:R-:W-:Y:S02]  /*e700*/  LOP3.LUT R72, R73, 0x380, RZ, 0xc0, !PT ;  /* 0x0000038049487812 */ /* 0x000fe400078ec0ff */
[----:B------:R-:W-:Y:S01]  /*e710*/  SHF.R.U64 R15, R15, 0x3, RZ ;  /* 0x000000030f0f7819 */ /* 0x000fe200000012ff */
[----:B------:R-:W5:Y:S01]  /*e720*/  LD.E.128 R48, desc[UR42][R48.64] ;  /* 0x0000002a30307980 */ /* 0x000f62000c101d00 */
[----:B------:R-:W-:Y:S02]  /*e730*/  LOP3.LUT R9, R11, 0x380, RZ, 0xc0, !PT ;  /* 0x000003800b097812 */ /* 0x000fe400078ec0ff */
[----:B------:R-:W-:Y:S02]  /*e740*/  SHF.R.U64 R52, R52, 0x3, RZ ;  /* 0x0000000334347819 */ /* 0x000fe400000012ff */
[----:B------:R-:W-:-:S02]  /*e750*/  SHF.R.U64 R56, R56, 0x3, RZ ;  /* 0x0000000338387819 */ /* 0x000fc400000012ff */
[----:B------:R-:W-:Y:S02]  /*e760*/  SHF.R.U64 R60, R60, 0x3, RZ ;  /* 0x000000033c3c7819 */ /* 0x000fe400000012ff */
[----:B------:R-:W-:Y:S02]  /*e770*/  SHF.R.U64 R64, R64, 0x3, RZ ;  /* 0x0000000340407819 */ /* 0x000fe400000012ff */
[----:B------:R-:W-:Y:S02]  /*e780*/  SHF.R.U64 R68, R68, 0x3, RZ ;  /* 0x0000000344447819 */ /* 0x000fe400000012ff */
[----:B------:R-:W-:Y:S02]  /*e790*/  SHF.R.U64 R72, R72, 0x3, RZ ;  /* 0x0000000348487819 */ /* 0x000fe400000012ff */
[----:B------:R-:W-:Y:S02]  /*e7a0*/  LOP3.LUT R8, R15, R6, RZ, 0x3c, !PT ;  /* 0x000000060f087212 */ /* 0x000fe400078e3cff */
[----:B------:R-:W-:Y:S01]  /*e7b0*/  SHF.R.U64 R6, R9, 0x3, RZ ;  /* 0x0000000309067819 */ /* 0x000fe200000012ff */
[--C-:B------:R-:W-:Y:S01]  /*e7c0*/  IMAD.MOV.U32 R9, RZ, RZ, R7.reuse ;  /* 0x000000ffff097224 */ /* 0x100fe200078e0007 */
        /* <DEDUP_REMOVED lines=13> */
[C---:B------:R-:W-:Y:S01]  /*e8a0*/  IMAD R5, R0.reuse, UR5, R5 ;  /* 0x0000000500057c24 */ /* 0x040fe2000f8e0205 */
[----:B------:R-:W-:Y:S01]  /*e8b0*/  ISETP.NE.AND P3, PT, R83, 0x1, PT ;  /* 0x000000015300780c */ /* 0x000fe20003f65270 */
[----:B------:R-:W-:Y:S01]  /*e8c0*/  IMAD.WIDE.U32 R6, R0, UR4, RZ ;  /* 0x0000000400067c25 */ /* 0x000fe2000f8e00ff */
[----:B------:R-:W-:Y:S01]  /*e8d0*/  LOP3.LUT R80, R21, 0xfffffff8, RZ, 0xc0, !PT ;  /* 0xfffffff815507812 */ /* 0x000fe200078ec0ff */
[----:B------:R-:W0:Y:S01]  /*e8e0*/  LDC R0, c[0x0][0xac8] ;  /* 0x0002b200ff007b82 */ /* 0x000e220000000800 */
[----:B------:R-:W-:Y:S01]  /*e8f0*/  ULDC.64 UR4, c[0x0][0xae8] ;  /* 0x0002ba0000047ab9 */ /* 0x000fe20000000a00 */
[----:B------:R-:W-:Y:S01]  /*e900*/  IMAD.IADD R7, R7, 0x1, R5 ;  /* 0x0000000107077824 */ /* 0x000fe200078e0205 */
[----:B------:R-:W5:Y:S04]  /*e910*/  LD.E.128 R8, desc[UR42][R8.64] ;  /* 0x0000002a08087980 */ /* 0x000f68000c101d00 */
[----:B------:R-:W5:Y:S03]  /*e920*/  LD.E.128 R12, desc[UR42][R12.64] ;  /* 0x0000002a0c0c7980 */ /* 0x000f66000c101d00 */
[----:B------:R-:W1:Y:S01]  /*e930*/  @P3 LDC R85, c[0x0][0xbec] ;  /* 0x0002fb00ff553b82 */ /* 0x000e620000000800 */
[----:B------:R-:W-:Y:S01]  /*e940*/  IMAD.WIDE.U32 R6, R198, UR4, R6 ;  /* 0x00000004c6067c25 */ /* 0x000fe2000f8e0006 */
[----:B------:R-:W-:Y:S01]  /*e950*/  SHF.R.S32.HI R5, RZ, 0x1f, R199 ;  /* 0x0000001fff057819 */ /* 0x000fe200000114c7 */
[----:B------:R-:W5:Y:S04]  /*e960*/  LD.E.128 R52, desc[UR42][R52.64] ;  /* 0x0000002a34347980 */ /* 0x000f68000c101d00 */
[----:B------:R-:W5:Y:S01]  /*e970*/  LD.E.128 R56, desc[UR42][R56.64] ;  /* 0x0000002a38387980 */ /* 0x000f62000c101d00 */
[----:B------:R-:W2:Y:S01]  /*e980*/  @P3 LDC R87, c[0x0][0xbf0] ;  /* 0x0002fc00ff573b82 */ /* 0x000ea20000000800 */
[----:B------:R-:W-:-:S02]  /*e990*/  IMAD.IADD R3, R3, 0x1, -R80 ;  /* 0x0000000103037824 */ /* 0x000fc400078e0a50 */
[----:B------:R-:W-:Y:S01]  /*e9a0*/  IMAD R7, R198, UR5, R7 ;  /* 0x00000005c6077c24 */ /* 0x000fe2000f8e0207 */
[----:B------:R-:W-:Y:S01]  /*e9b0*/  ULDC.64 UR4, c[0x0][0xaf0] ;  /* 0x0002bc0000047ab9 */ /* 0x000fe20000000a00 */
[--C-:B------:R-:W-:Y:S01]  /*e9c0*/  IMAD R80, R3, 0x20, R20.reuse ;  /* 0x0000002003507824 */ /* 0x100fe200078e0214 */
[-C--:B0-----:R-:W-:Y:S01]  /*e9d0*/  ISETP.GE.AND P1, PT, R208, R0.reuse, PT ;  /* 0x00000000d000720c */ /* 0x081fe20003f26270 */
[----:B------:R-:W-:Y:S01]  /*e9e0*/  IMAD R3, R201, 0x40, R20 ;  /* 0x00000040c9037824 */ /* 0x000fe200078e0214 */
[-C--:B------:R-:W-:Y:S01]  /*e9f0*/  ISETP.GE.AND P0, PT, R207, R0.reuse, PT ;  /* 0x00000000cf00720c */ /* 0x080fe20003f06270 */
[----:B------:R-:W-:Y:S01]  /*ea00*/  IMAD R20, R5, UR4, RZ ;  /* 0x0000000405147c24 */ /* 0x000fe2000f8e02ff */
[----:B------:R-:W-:Y:S01]  /*ea10*/  SEL R5, RZ, 0xffffffff, P1 ;  /* 0xffffffffff057807 */ /* 0x000fe20000800000 */
[----:B------:R-:W-:Y:S01]  /*ea20*/  IMAD R82, R201, 0x40, R80 ;  /* 0x00000040c9527824 */ /* 0x000fe200078e0250 */
[----:B------:R-:W-:Y:S01]  /*ea30*/  ISETP.GE.AND P2, PT, R187, R0, PT ;  /* 0x00000000bb00720c */ /* 0x000fe20003f46270 */
[----:B------:R-:W5:Y:S01]  /*ea40*/  LD.E.128 R60, desc[UR42][R60.64] ;  /* 0x0000002a3c3c7980 */ /* 0x000f62000c101d00 */
[----:B------:R-:W-:Y:S01]  /*ea50*/  SEL R80, RZ, 0xffffffff, P0 ;  /* 0xffffffffff507807 */ /* 0x000fe20000000000 */
[----:B------:R-:W-:Y:S01]  /*ea60*/  IMAD.SHL.U32 R84, R5, 0x2, RZ ;  /* 0x0000000205547824 */ /* 0x000fe200078e00ff */
[----:B------:R-:W-:Y:S01]  /*ea70*/  SEL R21, RZ, 0x1, P2 ;  /* 0x00000001ff157807 */ /* 0x000fe20001000000 */
[----:B------:R-:W-:Y:S01]  /*ea80*/  IMAD R81, R199, UR5, R20 ;  /* 0x00000005c7517c24 */ /* 0x000fe2000f8e0214 */
[----:B------:R-:W5:Y:S01]  /*ea90*/  LD.E.128 R64, desc[UR42][R64.64] ;  /* 0x0000002a40407980 */ /* 0x000f62000c101d00 */
[----:B-1----:R-:W-:Y:S01]  /*eaa0*/  @P3 IMAD.HI.U32 R20, R82, R85, RZ ;  /* 0x0000005552143227 */ /* 0x002fe200078e00ff */
[----:B------:R-:W-:-:S02]  /*eab0*/  LOP3.LUT R21, R84, 0x2, R21, 0xe2, !PT ;  /* 0x0000000254157812 */ /* 0x000fc400078ee215 */
[----:B------:R-:W5:Y:S01]  /*eac0*/  LD.E.128 R68, desc[UR42][R68.64] ;  /* 0x0000002a44447980 */ /* 0x000f62000c101d00 */
[----:B------:R-:W-:Y:S01]  /*ead0*/  IMAD.SHL.U32 R80, R80, 0x4, RZ ;  /* 0x0000000450507824 */ /* 0x000fe200078e00ff */
[-C--:B------:R-:W-:Y:S01]  /*eae0*/  ISETP.GE.AND P0, PT, R206, R0.reuse, PT ;  /* 0x00000000ce00720c */ /* 0x080fe20003f06270 */
[----:B------:R-:W-:Y:S01]  /*eaf0*/  IMAD.MOV.U32 R5, RZ, RZ, R82 ;  /* 0x000000ffff057224 */ /* 0x000fe200078e0052 */
[----:B--2---:R-:W-:Y:S01]  /*eb00*/  @P3 SHF.R.U32.HI R5, RZ, R87, R20 ;  /* 0x00000057ff053219 */ /* 0x004fe20000011614 */
[----:B------:R-:W-:Y:S01]  /*eb10*/  IMAD.WIDE.U32 R6, R199, UR4, R6 ;  /* 0x00000004c7067c25 */ /* 0x000fe2000f8e0006 */
[----:B------:R-:W-:Y:S01]  /*eb20*/  LOP3.LUT R20, R80, 0x4, R21, 0xe2, !PT ;  /* 0x0000000450147812 */ /* 0x000fe200078ee215 */
[----:B------:R-:W-:Y:S01]  /*eb30*/  ULDC.64 UR4, c[0x0][0xae0] ;  /* 0x0002b80000047ab9 */ /* 0x000fe20000000a00 */
[----:B------:R-:W-:Y:S01]  /*eb40*/  SEL R21, RZ, 0xffffffff, P0 ;  /* 0xffffffffff157807 */ /* 0x000fe20000000000 */
[----:B------:R-:W5:Y:S01]  /*eb50*/  LD.E.128 R72, desc[UR42][R72.64] ;  /* 0x0000002a48487980 */ /* 0x000f62000c101d00 */
[-C--:B------:R-:W-:Y:S01]  /*eb60*/  ISETP.GE.AND P0, PT, R205, R0.reuse, PT ;  /* 0x00000000cd00720c */ /* 0x080fe20003f06270 */
[----:B------:R-:W-:Y:S01]  /*eb70*/  IMAD.IADD R7, R7, 0x1, R81 ;  /* 0x0000000107077824 */ /* 0x000fe200078e0251 */
[--C-:B------:R-:W-:Y:S01]  /*eb80*/  SHF.R.S32.HI R80, RZ, 0x1f, R5.reuse ;  /* 0x0000001fff507819 */ /* 0x100fe20000011405 */
[----:B------:R-:W-:Y:S01]  /*eb90*/  IMAD.MOV R81, RZ, RZ, -R5 ;  /* 0x000000ffff517224 */ /* 0x000fe200078e0a05 */
[----:B------:R-:W-:Y:S01]  /*eba0*/  SEL R4, RZ, 0xffffffff, P0 ;  /* 0xffffffffff047807 */ /* 0x000fe20000000000 */
[----:B------:R-:W-:Y:S01]  /*ebb0*/  IMAD.SHL.U32 R85, R21, 0x8, RZ ;  /* 0x0000000815557824 */ /* 0x000fe200078e00ff */
[----:B------:R-:W-:Y:S01]  /*ebc0*/  ISETP.GE.AND P0, PT, R204, R0, PT ;  /* 0x00000000cc00720c */ /* 0x000fe20003f06270 */
[----:B------:R-:W-:Y:S01]  /*ebd0*/  IMAD R80, R80, UR4, RZ ;  /* 0x0000000450507c24 */ /* 0x000fe2000f8e02ff */
[----:B------:R-:W5:Y:S01]  /*ebe0*/  LD.E.128 R76, desc[UR42][R76.64] ;  /* 0x0000002a4c4c7980 */ /* 0x000f62000c101d00 */
[----:B------:R-:W-:-:S02]  /*ebf0*/  IMAD R21, R83, R81, R82 ;  /* 0x0000005153157224 */ /* 0x000fc400078e0252 */
[----:B------:R-:W-:Y:S01]  /*ec00*/  IMAD.SHL.U32 R83, R4, 0x10, RZ ;  /* 0x0000001004537824 */ /* 0x000fe200078e00ff */
[----:B------:R-:W-:Y:S01]  /*ec10*/  SEL R4, RZ, 0xffffffff, P0 ;  /* 0xffffffffff047807 */ /* 0x000fe20000000000 */
[----:B------:R-:W-:Y:S01]  /*ec20*/  IMAD.WIDE.U32 R6, R5, UR4, R6 ;  /* 0x0000000405067c25 */ /* 0x000fe2000f8e0006 */
[----:B------:R-:W-:Y:S01]  /*ec30*/  @!PT LDS RZ, [RZ] ;  /* 0x00000000fffff984 */ /* 0x000fe20000000800 */
[----:B------:R-:W-:Y:S01]  /*ec40*/  @!PT LDS RZ, [RZ] ;  /* 0x00000000fffff984 */ /* 0x000fe20000000800 */
[----:B------:R-:W-:Y:S01]  /*ec50*/  @!PT LDS RZ, [RZ] ;  /* 0x00000000fffff984 */ /* 0x000fe20000000800 */
[----:B------:R-:W-:Y:S01]  /*ec60*/  @!PT LDS RZ, [RZ] ;  /* 0x00000000fffff984 */ /* 0x000fe20000000800 */
[----:B------:R0:W-:Y:S06]  /*ec70*/  MEMBAR.ALL.CTA ;  /* 0x0000000000007992 */ /* 0x0001ec0000008000 */
[----:B0-----:R-:W0:Y:S01]  /*ec80*/  FENCE.VIEW.ASYNC.S ;  /* 0x00000000000073c6 */ /* 0x001e220000000000 */
[----:B------:R-:W-:Y:S01]  /*ec90*/  LOP3.LUT R20, R85, 0x8, R20, 0xe2, !PT ;  /* 0x0000000855147812 */ /* 0x000fe200078ee214 */
[----:B------:R-:W-:Y:S01]  /*eca0*/  IMAD R81, R5, UR5, R80 ;  /* 0x0000000505517c24 */ /* 0x000fe2000f8e0250 */
[----:B------:R-:W-:Y:S01]  /*ecb0*/  SHF.R.S32.HI R5, RZ, 0x1f, R21 ;  /* 0x0000001fff057819 */ /* 0x000fe20000011415 */
[----:B------:R-:W-:Y:S01]  /*ecc0*/  VIADD R87, R187, 0x180 ;  /* 0x00000180bb577836 */ /* 0x000fe20000000000 */
[----:B------:R-:W-:Y:S01]  /*ecd0*/  ULDC.64 UR4, c[0x0][0xad8] ;  /* 0x0002b60000047ab9 */ /* 0x000fe20000000a00 */
[----:B------:R-:W-:Y:S01]  /*ece0*/  IMAD.IADD R7, R7, 0x1, R81 ;  /* 0x0000000107077824 */ /* 0x000fe200078e0251 */
[----:B------:R-:W-:Y:S01]  /*ecf0*/  LOP3.LUT R20, R83, 0x10, R20, 0xe2, !PT ;  /* 0x0000001053147812 */ /* 0x000fe200078ee214 */
[----:B------:R-:W-:-:S02]  /*ed00*/  IMAD.SHL.U32 R81, R4, 0x20, RZ ;  /* 0x0000002004517824 */ /* 0x000fc400078e00ff */
[----:B------:R-:W-:Y:S01]  /*ed10*/  IMAD R4, R5, UR4, RZ ;  /* 0x0000000405047c24 */ /* 0x000fe2000f8e02ff */
[----:B------:R-:W-:Y:S01]  /*ed20*/  ISETP.GE.AND P0, PT, R87, R0, PT ;  /* 0x000000005700720c */ /* 0x000fe20003f06270 */
[----:B------:R-:W-:Y:S01]  /*ed30*/  VIADD R89, R187, 0x1c0 ;  /* 0x000001c0bb597836 */ /* 0x000fe20000000000 */
[----:B------:R-:W-:Y:S01]  /*ed40*/  LOP3.LUT R20, R81, 0x20, R20, 0xe2, !PT ;  /* 0x0000002051147812 */ /* 0x000fe200078ee214 */
[C---:B------:R-:W-:Y:S02]  /*ed50*/  IMAD R81, R21.reuse, UR5, R4 ;  /* 0x0000000515517c24 */ /* 0x040fe4000f8e0204 */
[----:B------:R-:W-:Y:S01]  /*ed60*/  IMAD.WIDE.U32 R6, R21, UR4, R6 ;  /* 0x0000000415067c25 */ /* 0x000fe2000f8e0006 */
[----:B------:R-:W-:Y:S01]  /*ed70*/  ISETP.GE.AND P1, PT, R3, R86, PT ;  /* 0x000000560300720c */ /* 0x000fe20003f26270 */
[----:B------:R-:W-:Y:S01]  /*ed80*/  ULDC.64 UR4, c[0x0][0xa80] ;  /* 0x0002a00000047ab9 */ /* 0x000fe20000000a00 */
[----:B------:R-:W-:Y:S01]  /*ed90*/  SEL R5, RZ, 0x40, P0 ;  /* 0x00000040ff057807 */ /* 0x000fe20000000000 */
[----:B------:R-:W-:Y:S01]  /*eda0*/  VIADD R4, R2, 0x28c20 ;  /* 0x00028c2002047836 */ /* 0x000fe20000000000 */
[----:B------:R-:W-:Y:S01]  /*edb0*/  ISETP.GE.AND P0, PT, R89, R0, PT ;  /* 0x000000005900720c */ /* 0x000fe20003f06270 */
[----:B------:R-:W-:Y:S01]  /*edc0*/  IMAD.IADD R7, R7, 0x1, R81 ;  /* 0x0000000107077824 */ /* 0x000fe200078e0251 */
[----:B------:R-:W-:-:S02]  /*edd0*/  LEA R84, P2, R6, UR4, 0x1 ;  /* 0x0000000406547c11 */ /* 0x000fc4000f8408ff */
[----:B------:R-:W-:Y:S02]  /*ede0*/  LOP3.LUT R82, R20, R5, RZ, 0xfc, !PT ;  /* 0x0000000514527212 */ /* 0x000fe400078efcff */
[----:B------:R-:W-:Y:S02]  /*edf0*/  PRMT R4, RZ, 0x654, R4 ;  /* 0x00000654ff047816 */ /* 0x000fe40000000004 */
[----:B------:R-:W-:Y:S02]  /*ee00*/  SEL R5, RZ, 0x80, P0 ;  /* 0x00000080ff057807 */ /* 0x000fe40000000000 */
[----:B------:R-:W-:Y:S01]  /*ee10*/  LEA.HI.X R85, R6, UR5, R7, 0x1, P2 ;  /* 0x0000000506557c11 */ /* 0x000fe200090f0c07 */
[----:B0-----:R0:W-:Y:S01]  /*ee20*/  SYNCS.ARRIVE.TRANS64.RED.A1T0 RZ, [R4+URZ], RZ ;  /* 0x000000ff04ff79a7 */ /* 0x0011e2000810043f */
[----:B------:R-:W-:Y:S01]  /*ee30*/  LOP3.LUT R83, R82, R5, RZ, 0xfc, !PT ;  /* 0x0000000552537212 */ /* 0x000fe200078efcff */
[----:B------:R-:W-:Y:S02]  /*ee40*/  BSSY B1, `(.L_x_3754) ;  /* 0x000002a000017945 */ /* 0x000fe40003800000 */
[----:B------:R1:W2:Y:S01]  /*ee50*/  SHFL.IDX PT, R5, R85, RZ, 0x181f ;  /* 0x00181fff55057589 */ /* 0x0002a200000e0000 */
[----:B----4-:R-:W-:-:S03]  /*ee60*/  SHF.R.S32.HI R152, RZ, 0x1f, R204 ;  /* 0x0000001fff987819 */ /* 0x010fc600000114cc */
[----:B0-----:R1:W0:Y:S01]  /*ee70*/  SHFL.IDX PT, R4, R84, RZ, 0x181f ;  /* 0x00181fff54047589 */ /* 0x00122200000e0000 */
[----:B------:R-:W-:Y:S02]  /*ee80*/  SHF.R.S32.HI R156, RZ, 0x1f, R205 ;  /* 0x0000001fff9c7819 */ /* 0x000fe400000114cd */
[----:B------:R-:W-:Y:S02]  /*ee90*/  SHF.R.S32.HI R157, RZ, 0x1f, R206 ;  /* 0x0000001fff9d7819 */ /* 0x000fe400000114ce */
[----:B------:R-:W-:Y:S02]  /*eea0*/  SHF.R.S32.HI R158, RZ, 0x1f, R207 ;  /* 0x0000001fff9e7819 */ /* 0x000fe400000114cf */
[----:B------:R-:W-:Y:S01]  /*eeb0*/  SHF.R.S32.HI R159, RZ, 0x1f, R208 ;  /* 0x0000001fff9f7819 */ /* 0x000fe200000114d0 */
[----:B-1----:R-:W-:Y:S06]  /*eec0*/  @P1 BRA `(.L_x_3755) ;  /* 0x0000000000841947 */ /* 0x002fec0003800000 */
[-C--:B------:R-:W-:Y:S02]  /*eed0*/  ISETP.GE.AND P2, PT, R187, R0.reuse, PT ;  /* 0x00000000bb00720c */ /* 0x080fe40003f46270 */
[-C--:B------:R-:W-:Y:S02]  /*eee0*/  ISETP.GE.AND P4, PT, R208, R0.reuse, PT ;  /* 0x00000000d000720c */ /* 0x080fe40003f86270 */
[-C--:B------:R-:W-:Y:S02]  /*eef0*/  ISETP.GE.AND P6, PT, R207, R0.reuse, PT ;  /* 0x00000000cf00720c */ /* 0x080fe40003fc6270 */
[-C--:B------:R-:W-:Y:S02]  /*ef00*/  ISETP.GE.AND P0, PT, R206, R0.reuse, PT ;  /* 0x00000000ce00720c */ /* 0x080fe40003f06270 */
[----:B------:R-:W-:Y:S02]  /*ef10*/  ISETP.GE.AND P1, PT, R205, R0, PT ;  /* 0x00000000cd00720c */ /* 0x000fe40003f26270 */
[----:B------:R-:W-:-:S03]  /*ef20*/  SHF.R.S32.HI R88, RZ, 0x1f, R87 ;  /* 0x0000001fff587819 */ /* 0x000fc60000011457 */
[----:B0-2---:R-:W-:Y:S02]  /*ef30*/  @!P2 IMAD.WIDE R20, R187, 0x2, R4 ;  /* 0x00000002bb14a825 */ /* 0x005fe400078e0204 */
[CC--:B------:R-:W-:Y:S02]  /*ef40*/  @!P4 LEA R6, P3, R208.reuse, R4.reuse, 0x1 ;  /* 0x00000004d006c211 */ /* 0x0c0fe400078608ff */
[----:B------:R-:W-:Y:S01]  /*ef50*/  @!P6 LEA R80, P5, R207, R4, 0x1 ;  /* 0x00000004cf50e211 */ /* 0x000fe200078a08ff */
[----:B-----5:R0:W-:Y:S01]  /*ef60*/  @!P2 ST.E.128 desc[UR42][R20.64], R8 ;  /* 0x000000081400a985 */ /* 0x0201e2000c101d2a */
[----:B------:R-:W-:Y:S02]  /*ef70*/  @!P4 LEA.HI.X R7, R208, R5, R159, 0x1, P3 ;  /* 0x00000005d007c211 */ /* 0x000fe400018f0c9f */
[----:B------:R-:W-:Y:S02]  /*ef80*/  LOP3.LUT P2, RZ, R82, 0x40, RZ, 0xc0, !PT ;  /* 0x0000004052ff7812 */ /* 0x000fe4000784c0ff */
[----:B------:R-:W-:Y:S01]  /*ef90*/  LOP3.LUT P3, RZ, R83, 0x80, RZ, 0xc0, !PT ;  /* 0x0000008053ff7812 */ /* 0x000fe2000786c0ff */
[----:B------:R1:W-:Y:S01]  /*efa0*/  @!P4 ST.E.128 desc[UR42][R6.64], R24 ;  /* 0x000000180600c985 */ /* 0x0003e2000c101d2a */
[----:B------:R-:W-:-:S02]  /*efb0*/  ISETP.GE.AND P4, PT, R204, R0, PT ;  /* 0x00000000cc00720c */ /* 0x000fc40003f86270 */
[----:B------:R-:W-:-:S05]  /*efc0*/  @!P6 LEA.HI.X R81, R207, R5, R158, 0x1, P5 ;  /* 0x00000005cf51e211 */ /* 0x000fca00028f0c9e */
[----:B------:R4:W-:Y:S01]  /*efd0*/  @!P6 ST.E.128 desc[UR42][R80.64], R32 ;  /* 0x000000205000e985 */ /* 0x0009e2000c101d2a */
[CC--:B0-----:R-:W-:Y:S02]  /*efe0*/  @!P1 LEA R20, P6, R205.reuse, R4.reuse, 0x1 ;  /* 0x00000004cd149211 */ /* 0x0c1fe400078c08ff */
[----:B------:R-:W-:Y:S02]  /*eff0*/  SHF.R.S32.HI R9, RZ, 0x1f, R89 ;  /* 0x0000001fff097819 */ /* 0x000fe40000011459 */
[-C--:B------:R-:W-:Y:S02]  /*f000*/  @!P1 LEA.HI.X R21, R205, R5.reuse, R156, 0x1, P6 ;  /* 0x00000005cd159211 */ /* 0x080fe400030f0c9c */
[CC--:B-1----:R-:W-:Y:S02]  /*f010*/  @!P0 LEA R6, P5, R206.reuse, R4.reuse, 0x1 ;  /* 0x00000004ce068211 */ /* 0x0c2fe400078a08ff */
[----:B------:R-:W-:Y:S02]  /*f020*/  @P3 LEA R8, P6, R89, R4, 0x1 ;  /* 0x0000000459083211 */ /* 0x000fe400078c08ff */
[----:B------:R-:W-:-:S02]  /*f030*/  @!P0 LEA.HI.X R7, R206, R5, R157, 0x1, P5 ;  /* 0x00000005ce078211 */ /* 0x000fc400028f0c9d */
[-C--:B------:R-:W-:Y:S02]  /*f040*/  @P2 LEA R10, P5, R87, R4.reuse, 0x1 ;  /* 0x00000004570a2211 */ /* 0x080fe400078a08ff */
[-C--:B------:R-:W-:Y:S01]  /*f050*/  @P3 LEA.HI.X R9, R89, R5.reuse, R9, 0x1, P6 ;  /* 0x0000000559093211 */ /* 0x080fe200030f0c09 */
[----:B------:R4:W-:Y:S01]  /*f060*/  @!P0 ST.E.128 desc[UR42][R6.64], R40 ;  /* 0x0000002806008985 */ /* 0x0009e2000c101d2a */
[-C--:B------:R-:W-:Y:S02]  /*f070*/  @P2 LEA.HI.X R11, R87, R5.reuse, R88, 0x1, P5 ;  /* 0x00000005570b2211 */ /* 0x080fe400028f0c58 */
[C---:B------:R-:W-:Y:S01]  /*f080*/  @!P4 LEA R4, P5, R204.reuse, R4, 0x1 ;  /* 0x00000004cc04c211 */ /* 0x040fe200078a08ff */
[----:B------:R4:W-:Y:S03]  /*f090*/  @!P1 ST.E.128 desc[UR42][R20.64], R48 ;  /* 0x0000003014009985 */ /* 0x0009e6000c101d2a */
[----:B------:R-:W-:-:S05]  /*f0a0*/  @!P4 LEA.HI.X R5, R204, R5, R152, 0x1, P5 ;  /* 0x00000005cc05c211 */ /* 0x000fca00028f0c98 */
[----:B------:R4:W-:Y:S04]  /*f0b0*/  @!P4 ST.E.128 desc[UR42][R4.64], R56 ;  /* 0x000000380400c985 */ /* 0x0009e8000c101d2a */
[----:B------:R4:W-:Y:S04]  /*f0c0*/  @P2 ST.E.128 desc[UR42][R10.64], R64 ;  /* 0x000000400a002985 */ /* 0x0009e8000c101d2a */
[----:B------:R4:W-:Y:S02]  /*f0d0*/  @P3 ST.E.128 desc[UR42][R8.64], R72 ;  /* 0x0000004808003985 */ /* 0x0009e4000c101d2a */
.L_x_3755:
[----:B------:R-:W-:Y:S05]  /*f0e0*/  BSYNC B1 ;  /* 0x0000000000017941 */ /* 0x000fea0003800000 */
.L_x_3754:
[----:B------:R-:W-:Y:S01]  /*f0f0*/  VIADD R3, R3, 0x20 ;  /* 0x0000002003037836 */ /* 0x000fe20000000000 */
[----:B--2-4-:R1:W2:Y:S04]  /*f100*/  SHFL.IDX PT, R5, R85, 0x1, 0x181f ;  /* 0x00381f0055057f89 */ /* 0x0142a800000e0000 */
[----:B------:R-:W-:Y:S01]  /*f110*/  ISETP.GE.AND P0, PT, R3, R86, PT ;  /* 0x000000560300720c */ /* 0x000fe20003f06270 */
[----:B0-----:R1:W0:-:S12]  /*f120*/  SHFL.IDX PT, R4, R84, 0x1, 0x181f ;  /* 0x00381f0054047f89 */ /* 0x00121800000e0000 */
[----:B-1----:R-:W-:Y:S05]  /*f130*/  @P0 BRA `(.L_x_3756) ;  /* 0x00000028000c0947 */ /* 0x002fea0003800000 */
[-C--:B------:R-:W-:Y:S02]  /*f140*/  ISETP.GE.AND P5, PT, R208, R0.reuse, PT ;  /* 0x00000000d000720c */ /* 0x080fe40003fa6270 */
[-C--:B------:R-:W-:Y:S02]  /*f150*/  ISETP.GE.AND P6, PT, R187, R0.reuse, PT ;  /* 0x00000000bb00720c */ /* 0x080fe40003fc6270 */
[-C--:B------:R-:W-:Y:S02]  /*f160*/  ISETP.GE.AND P4, PT, R207, R0.reuse, PT ;  /* 0x00000000cf00720c */ /* 0x080fe40003f86270 */
[-C--:B------:R-:W-:Y:S02]  /*f170*/  ISETP.GE.AND P2, PT, R205, R0.reuse, PT ;  /* 0x00000000cd00720c */ /* 0x080fe40003f46270 */
[----:B------:R-:W-:Y:S02]  /*f180*/  ISETP.GE.AND P3, PT, R206, R0, PT ;  /* 0x00000000ce00720c */ /* 0x000fe40003f66270 */
[----:B------:R-:W-:-:S03]  /*f190*/  LOP3.LUT P0, RZ, R82, 0x40, RZ, 0xc0, !PT ;  /* 0x0000004052ff7812 */ /* 0x000fc6000780c0ff */
[C---:B0----5:R-:W-:Y:S02]  /*f1a0*/  @!P5 LEA R8, P1, R208.reuse, R4, 0x1 ;  /* 0x00000004d008d211 */ /* 0x061fe400078208ff */
[----:B--2---:R-:W-:Y:S02]  /*f1b0*/  @!P6 IMAD.WIDE R6, R187, 0x2, R4 ;  /* 0x00000002bb06e825 */ /* 0x004fe400078e0204 */
[----:B------:R-:W-:Y:S02]  /*f1c0*/  @!P5 LEA.HI.X R9, R208, R5, R159, 0x1, P1 ;  /* 0x00000005d009d211 */ /* 0x000fe400008f0c9f */
[----:B------:R-:W-:Y:S01]  /*f1d0*/  ISETP.GE.AND P1, PT, R204, R0, PT ;  /* 0x00000000cc00720c */ /* 0x000fe20003f26270 */
[----:B------:R0:W-:Y:S01]  /*f1e0*/  @!P6 ST.E.128 desc[UR42][R6.64], R12 ;  /* 0x0000000c0600e985 */ /* 0x0001e2000c101d2a */
[----:B------:R-:W-:-:S03]  /*f1f0*/  SHF.R.S32.HI R0, RZ, 0x1f, R87 ;  /* 0x0000001fff007819 */ /* 0x000fc60000011457 */
[----:B------:R1:W-:Y:S01]  /*f200*/  @!P5 ST.E.128 desc[UR42][R8.64], R28 ;  /* 0x0000001c0800d985 */ /* 0x0003e2000c101d2a */
[----:B0-----:R-:W-:-:S04]  /*f210*/  @!P4 LEA R6, P6, R207, R4, 0x1 ;  /* 0x00000004cf06c211 */ /* 0x001fc800078c08ff */
[-C--:B------:R-:W-:Y:S02]  /*f220*/  @!P4 LEA.HI.X R7, R207, R5.reuse, R158, 0x1, P6 ;  /* 0x00000005cf07c211 */ /* 0x080fe400030f0c9e */
[CC--:B------:R-:W-:Y:S02]  /*f230*/  @!P2 LEA R10, P6, R205.reuse, R4.reuse, 0x1 ;  /* 0x00000004cd0aa211 */ /* 0x0c0fe400078c08ff */
[CC--:B-1----:R-:W-:Y:S01]  /*f240*/  @!P3 LEA R8, P5, R206.reuse, R4.reuse, 0x1 ;  /* 0x00000004ce08b211 */ /* 0x0c2fe200078a08ff */
[----:B------:R0:W-:Y:S01]  /*f250*/  @!P4 ST.E.128 desc[UR42][R6.64], R36 ;  /* 0x000000240600c985 */ /* 0x0001e2000c101d2a */
[-C--:B------:R-:W-:Y:S02]  /*f260*/  @!P2 LEA.HI.X R11, R205, R5.reuse, R156, 0x1, P6 ;  /* 0x00000005cd0ba211 */ /* 0x080fe400030f0c9c */
[----:B------:R-:W-:Y:S02]  /*f270*/  @!P3 LEA.HI.X R9, R206, R5, R157, 0x1, P5 ;  /* 0x00000005ce09b211 */ /* 0x000fe400028f0c9d */
[----:B------:R-:W-:-:S02]  /*f280*/  @!P1 LEA R14, P6, R204, R4, 0x1 ;  /* 0x00000004cc0e9211 */ /* 0x000fc400078c08ff */
[C---:B------:R-:W-:Y:S01]  /*f290*/  @P0 LEA R12, P5, R87.reuse, R4, 0x1 ;  /* 0x00000004570c0211 */ /* 0x040fe200078a08ff */
[----:B------:R0:W-:Y:S01]  /*f2a0*/  @!P3 ST.E.128 desc[UR42][R8.64], R44 ;  /* 0x0000002c0800b985 */ /* 0x0001e2000c101d2a */
[-C--:B------:R-:W-:Y:S02]  /*f2b0*/  @!P1 LEA.HI.X R15, R204, R5.reuse, R152, 0x1, P6 ;  /* 0x00000005cc0f9211 */ /* 0x080fe400030f0c98 */
[----:B------:R-:W-:Y:S01]  /*f2c0*/  @P0 LEA.HI.X R13, R87, R5, R0, 0x1, P5 ;  /* 0x00000005570d0211 */ /* 0x000fe200028f0c00 */
[----:B------:R0:W-:Y:S04]  /*f2d0*/  @!P2 ST.E.128 desc[UR42][R10.64], R52 ;  /* 0x000000340a00a985 */ /* 0x0001e8000c101d2a */
[----:B------:R0:W-:Y:S04]  /*f2e0*/  @!P1 ST.E.128 desc[UR42][R14.64], R60 ;  /* 0x0000003c0e009985 */ /* 0x0001e8000c101d2a */
[----:B------:R0:W-:Y:S01]  /*f2f0*/  @P0 ST.E.128 desc[UR42][R12.64], R68 ;  /* 0x000000440c000985 */ /* 0x0001e2000c101d2a */
[----:B------:R-:W-:-:S13]  /*f300*/  LOP3.LUT P0, RZ, R83, 0x80, RZ, 0xc0, !PT ;  /* 0x0000008053ff7812 */ /* 0x000fda000780c0ff */
[----:B------:R-:W-:Y:S05]  /*f310*/  @!P0 BRA `(.L_x_3756) ;  /* 0x0000002400948947 */ /* 0x000fea0003800000 */
[----:B------:R-:W-:Y:S02]  /*f320*/  LEA R4, P0, R89, R4, 0x1 ;  /* 0x0000000459047211 */ /* 0x000fe400078008ff */
[----:B------:R-:W-:-:S04]  /*f330*/  SHF.R.S32.HI R0, RZ, 0x1f, R89 ;  /* 0x0000001fff007819 */ /* 0x000fc80000011459 */
[----:B------:R-:W-:-:S05]  /*f340*/  LEA.HI.X R5, R89, R5, R0, 0x1, P0 ;  /* 0x0000000559057211 */ /* 0x000fca00000f0c00 */
[----:B------:R1:W-:Y:S01]  /*f350*/  ST.E.128 desc[UR42][R4.64], R76 ;  /* 0x0000004c04007985 */ /* 0x0003e2000c101d2a */
[----:B------:R-:W-:Y:S05]  /*f360*/  BRA `(.L_x_3756) ;  /* 0x0000002400807947 */ /* 0x000fea0003800000 */
.L_x_3753:
[----:B01----:R-:W2:Y:S01]  /*f370*/  LDL R8, [R1+0x68] ;  /* 0x0000680001087983 */ /* 0x003ea20000100800 */
[----:B------:R-:W-:Y:S01]  /*f380*/  ULDC.64 UR4, c[0x0][0xb08] ;  /* 0x0002c20000047ab9 */ /* 0x000fe20000000a00 */
[----:B------:R-:W-:Y:S01]  /*f390*/  IMAD R11, R201, 0x40, R190 ;  /* 0x00000040c90b7824 */ /* 0x000fe200078e02be */
[----:B------:R-:W-:Y:S01]  /*f3a0*/  BSSY B1, `(.L_x_3757) ;  /* 0x00000e3000017945 */ /* 0x000fe20003800000 */
[----:B------:R-:W-:Y:S01]  /*f3b0*/  IMAD R3, R5, UR4, RZ ;  /* 0x0000000405037c24 */ /* 0x000fe2000f8e02ff */
[----:B------:R-:W-:Y:S01]  /*f3c0*/  SHF.R.S32.HI R21, RZ, 0x1f, R211 ;  /* 0x0000001fff157819 */ /* 0x000fe200000114d3 */
[C---:B------:R-:W-:Y:S01]  /*f3d0*/  IMAD.WIDE.U32 R6, R0.reuse, UR4, RZ ;  /* 0x0000000400067c25 */ /* 0x040fe2000f8e00ff */
[----:B----4-:R-:W-:Y:S02]  /*f3e0*/  SHF.R.S32.HI R152, RZ, 0x1f, R212 ;  /* 0x0000001fff987819 */ /* 0x010fe400000114d4 */
[----:B------:R-:W-:Y:S01]  /*f3f0*/  SHF.R.S32.HI R156, RZ, 0x1f, R213 ;  /* 0x0000001fff9c7819 */ /* 0x000fe200000114d5 */
[----:B------:R-:W-:Y:S01]  /*f400*/  IMAD R3, R0, UR5, R3 ;  /* 0x0000000500037c24 */ /* 0x000fe2000f8e0203 */
[----:B------:R-:W-:Y:S01]  /*f410*/  ULDC.64 UR4, c[0x0][0xb38] ;  /* 0x0002ce0000047ab9 */ /* 0x000fe20000000a00 */
[----:B------:R-:W-:Y:S01]  /*f420*/  SHF.R.S32.HI R0, RZ, 0x1f, R199 ;  /* 0x0000001fff007819 */ /* 0x000fe200000114c7 */
[C---:B------:R-:W-:Y:S01]  /*f430*/  VIADD R178, R192.reuse, 0x40 ;  /* 0x00000040c0b27836 */ /* 0x040fe20000000000 */
[----:B------:R-:W-:Y:S01]  /*f440*/  SHF.R.S32.HI R157, RZ, 0x1f, R214 ;  /* 0x0000001fff9d7819 */ /* 0x000fe200000114d6 */
[----:B------:R-:W-:Y:S01]  /*f450*/  IMAD.IADD R7, R7, 0x1, R3 ;  /* 0x0000000107077824 */ /* 0x000fe200078e0203 */
[----:B------:R-:W-:Y:S01]  /*f460*/  SHF.R.S32.HI R158, RZ, 0x1f, R215 ;  /* 0x0000001fff9e7819 */ /* 0x000fe200000114d7 */
[----:B------:R-:W-:Y:S01]  /*f470*/  VIADD R180, R192, 0x38 ;  /* 0x00000038c0b47836 */ /* 0x000fe20000000000 */
[----:B------:R-:W-:Y:S01]  /*f480*/  SHF.R.S32.HI R159, RZ, 0x1f, R218 ;  /* 0x0000001fff9f7819 */ /* 0x000fe200000114da */
[----:B------:R-:W-:Y:S01]  /*f490*/  IMAD.WIDE.U32 R6, R198, UR4, R6 ;  /* 0x00000004c6067c25 */ /* 0x000fe2000f8e0006 */
[----:B------:R-:W-:-:S02]  /*f4a0*/  SHF.R.S32.HI R160, RZ, 0x1f, R219 ;  /* 0x0000001fffa07819 */ /* 0x000fc400000114db */
[----:B------:R-:W-:Y:S01]  /*f4b0*/  SHF.R.S32.HI R161, RZ, 0x1f, R220 ;  /* 0x0000001fffa17819 */ /* 0x000fe200000114dc */
[----:B------:R-:W-:Y:S01]  /*f4c0*/  IMAD R7, R198, UR5, R7 ;  /* 0x00000005c6077c24 */ /* 0x000fe2000f8e0207 */
[----:B------:R-:W-:Y:S01]  /*f4d0*/  ULDC.64 UR4, c[0x0][0xb40] ;  /* 0x0002d00000047ab9 */ /* 0x000fe20000000a00 */
[----:B------:R-:W-:Y:S01]  /*f4e0*/  VIADD R182, R192, 0x30 ;  /* 0x00000030c0b67836 */ /* 0x000fe20000000000 */
[----:B------:R-:W-:Y:S01]  /*f4f0*/  SHF.R.S32.HI R162, RZ, 0x1f, R221 ;  /* 0x0000001fffa27819 */ /* 0x000fe200000114dd */
[----:B------:R-:W-:Y:S01]  /*f500*/  IMAD R0, R0, UR4, RZ ;  /* 0x0000000400007c24 */ /* 0x000fe2000f8e02ff */
[----:B------:R-:W-:Y:S01]  /*f510*/  SHF.R.S32.HI R163, RZ, 0x1f, R222 ;  /* 0x0000001fffa37819 */ /* 0x000fe200000114de */
[C---:B------:R-:W-:Y:S01]  /*f520*/  IMAD.WIDE.U32 R6, R199.reuse, UR4, R6 ;  /* 0x00000004c7067c25 */ /* 0x040fe2000f8e0006 */
[----:B------:R-:W-:Y:S02]  /*f530*/  SHF.R.S32.HI R164, RZ, 0x1f, R223 ;  /* 0x0000001fffa47819 */ /* 0x000fe400000114df */
[----:B------:R-:W-:Y:S01]  /*f540*/  SHF.R.S32.HI R165, RZ, 0x1f, R224 ;  /* 0x0000001fffa57819 */ /* 0x000fe200000114e0 */
[----:B------:R-:W-:Y:S01]  /*f550*/  IMAD R0, R199, UR5, R0 ;  /* 0x00000005c7007c24 */ /* 0x000fe2000f8e0200 */
[----:B------:R-:W-:Y:S01]  /*f560*/  ULDC.64 UR4, c[0x0][0xb48] ;  /* 0x0002d20000047ab9 */ /* 0x000fe20000000a00 */
[C---:B------:R-:W-:Y:S01]  /*f570*/  VIADD R191, R192.reuse, 0x28 ;  /* 0x00000028c0bf7836 */ /* 0x040fe20000000000 */
[----:B------:R-:W-:Y:S01]  /*f580*/  SHF.R.S32.HI R166, RZ, 0x1f, R225 ;  /* 0x0000001fffa67819 */ /* 0x000fe200000114e1 */
[----:B------:R-:W-:Y:S01]  /*f590*/  IMAD.IADD R7, R7, 0x1, R0 ;  /* 0x0000000107077824 */ /* 0x000fe200078e0200 */
[----:B------:R-:W-:Y:S01]  /*f5a0*/  SHF.R.S32.HI R167, RZ, 0x1f, R228 ;  /* 0x0000001fffa77819 */ /* 0x000fe200000114e4 */
[----:B------:R-:W0:Y:S01]  /*f5b0*/  LDC R0, c[0x0][0xbe8] ;  /* 0x0002fa00ff007b82 */ /* 0x000e220000000800 */
[----:B------:R-:W-:Y:S01]  /*f5c0*/  VIADD R199, R192, 0x20 ;  /* 0x00000020c0c77836 */ /* 0x000fe20000000000 */
[----:B------:R-:W-:Y:S01]  /*f5d0*/  SHF.R.S32.HI R168, RZ, 0x1f, R229 ;  /* 0x0000001fffa87819 */ /* 0x000fe200000114e5 */
[----:B------:R-:W-:Y:S01]  /*f5e0*/  IMAD.WIDE.U32 R6, R210, UR4, R6 ;  /* 0x00000004d2067c25 */ /* 0x000fe2000f8e0006 */
[----:B------:R-:W-:-:S02]  /*f5f0*/  SHF.R.S32.HI R169, RZ, 0x1f, R230 ;  /* 0x0000001fffa97819 */ /* 0x000fc400000114e6 */
[----:B------:R-:W-:Y:S01]  /*f600*/  SHF.R.S32.HI R170, RZ, 0x1f, R231 ;  /* 0x0000001fffaa7819 */ /* 0x000fe200000114e7 */
[----:B------:R-:W-:Y:S01]  /*f610*/  IMAD R7, R210, UR5, R7 ;  /* 0x00000005d2077c24 */ /* 0x000fe2000f8e0207 */
[----:B------:R-:W-:Y:S01]  /*f620*/  ULDC.64 UR4, c[0x0][0xb30] ;  /* 0x0002cc0000047ab9 */ /* 0x000fe20000000a00 */
        /* <DEDUP_REMOVED lines=15> */
[----:B0-----:R-:W-:Y:S01]  /*f720*/  ISETP.NE.AND P0, PT, R0, 0x1, PT ;  /* 0x000000010000780c */ /* 0x001fe20003f05270 */
[C---:B------:R-:W-:Y:S01]  /*f730*/  VIADD R200, R192.reuse, 0x18 ;  /* 0x00000018c0c87836 */ /* 0x040fe20000000000 */
[----:B------:R-:W-:Y:S01]  /*f740*/  SHF.R.S32.HI R180, RZ, 0x1f, R180 ;  /* 0x0000001fffb47819 */ /* 0x000fe200000114b4 */
[C---:B------:R-:W-:Y:S01]  /*f750*/  VIADD R203, R192.reuse, 0x10 ;  /* 0x00000010c0cb7836 */ /* 0x040fe20000000000 */
[----:B------:R-:W-:Y:S01]  /*f760*/  SHF.R.S32.HI R182, RZ, 0x1f, R182 ;  /* 0x0000001fffb67819 */ /* 0x000fe200000114b6 */
[----:B------:R-:W-:Y:S01]  /*f770*/  VIADD R216, R192, 0x8 ;  /* 0x00000008c0d87836 */ /* 0x000fe20000000000 */
[----:B------:R-:W-:-:S02]  /*f780*/  SHF.R.S32.HI R191, RZ, 0x1f, R191 ;  /* 0x0000001fffbf7819 */ /* 0x000fc400000114bf */
[----:B------:R-:W-:Y:S02]  /*f790*/  SHF.R.S32.HI R199, RZ, 0x1f, R199 ;  /* 0x0000001fffc77819 */ /* 0x000fe400000114c7 */
[----:B------:R-:W-:Y:S02]  /*f7a0*/  SHF.R.S32.HI R202, RZ, 0x1f, R202 ;  /* 0x0000001fffca7819 */ /* 0x000fe400000114ca */
[----:B------:R-:W-:Y:S01]  /*f7b0*/  SHF.R.S32.HI R210, RZ, 0x1f, R210 ;  /* 0x0000001fffd27819 */ /* 0x000fe200000114d2 */
[----:B------:R-:W0:Y:S01]  /*f7c0*/  @P0 LDC R9, c[0x0][0xbec] ;  /* 0x0002fb00ff090b82 */ /* 0x000e220000000800 */
[----:B------:R-:W-:Y:S02]  /*f7d0*/  SHF.R.S32.HI R217, RZ, 0x1f, R217 ;  /* 0x0000001fffd97819 */ /* 0x000fe400000114d9 */
[----:B------:R-:W-:-:S05]  /*f7e0*/  SHF.R.S32.HI R226, RZ, 0x1f, R192 ;  /* 0x0000001fffe27819 */ /* 0x000fca00000114c0 */
[----:B------:R-:W1:Y:S01]  /*f7f0*/  @P0 LDC R3, c[0x0][0xbf0] ;  /* 0x0002fc00ff030b82 */ /* 0x000e620000000800 */
[----:B--2---:R-:W-:-:S04]  /*f800*/  IMAD R8, R201, 0x40, R8 ;  /* 0x00000040c9087824 */ /* 0x004fc800078e0208 */
[----:B0-----:R-:W-:-:S04]  /*f810*/  @P0 IMAD.HI.U32 R9, R8, R9, RZ ;  /* 0x0000000908090227 */ /* 0x001fc800078e00ff */
[----:B------:R-:W-:Y:S01]  /*f820*/  IMAD.MOV.U32 R5, RZ, RZ, R8 ;  /* 0x000000ffff057224 */ /* 0x000fe200078e0008 */
[----:B-1----:R-:W-:-:S05]  /*f830*/  @P0 SHF.R.U32.HI R5, RZ, R3, R9 ;  /* 0x00000003ff050219 */ /* 0x002fca0000011609 */
[----:B------:R-:W-:Y:S02]  /*f840*/  IMAD.MOV R3, RZ, RZ, -R5 ;  /* 0x000000ffff037224 */ /* 0x000fe400078e0a05 */
[----:B------:R-:W-:-:S04]  /*f850*/  IMAD.WIDE.U32 R6, R5, UR4, R6 ;  /* 0x0000000405067c25 */ /* 0x000fc8000f8e0006 */
[----:B------:R-:W-:Y:S02]  /*f860*/  IMAD R3, R0, R3, R8 ;  /* 0x0000000300037224 */ /* 0x000fe400078e0208 */
[----:B------:R-:W-:Y:S01]  /*f870*/  IMAD R0, R4, R0, RZ ;  /* 0x0000000004007224 */ /* 0x000fe200078e02ff */
        /* <DEDUP_REMOVED lines=11> */
[----:B------:R-:W-:-:S04]  /*f930*/  IMAD.IADD R4, R7, 0x1, R4 ;  /* 0x0000000107047824 */ /* 0x000fc800078e0204 */
[----:B------:R0:W1:Y:S01]  /*f940*/  SHFL.IDX PT, R13, R3, RZ, 0x1c1f ;  /* 0x001c1fff030d7589 */ /* 0x00006200000e0000 */
[----:B------:R-:W-:Y:S01]  /*f950*/  LEA.HI.X R10, R6, UR5, R4, 0x2, P0 ;  /* 0x00000005060a7c11 */ /* 0x000fe200080f1404 */
[----:B------:R-:W-:Y:S01]  /*f960*/  VIADD R4, R2, 0x28c20 ;  /* 0x00028c2002047836 */ /* 0x000fe20000000000 */
[----:B------:R-:W-:-:S03]  /*f970*/  ISETP.GE.AND P0, PT, R11, R0, PT ;  /* 0x000000000b00720c */ /* 0x000fc60003f06270 */
[----:B------:R0:W2:Y:S01]  /*f980*/  SHFL.IDX PT, R12, R10, RZ, 0x1c1f ;  /* 0x001c1fff0a0c7589 */ /* 0x0000a200000e0000 */
[----:B------:R-:W-:-:S04]  /*f990*/  PRMT R4, RZ, 0x654, R4 ;  /* 0x00000654ff047816 */ /* 0x000fc80000000004 */
[----:B------:R0:W-:Y:S05]  /*f9a0*/  SYNCS.ARRIVE.TRANS64.RED.A1T0 RZ, [R4+URZ], RZ ;  /* 0x000000ff04ff79a7 */ /* 0x0001ea000810043f */
[----:B------:R-:W-:Y:S05]  /*f9b0*/  @P0 BRA `(.L_x_3758) ;  /* 0x0000000800040947 */ /* 0x000fea0003800000 */
[----:B------:R-:W-:Y:S02]  /*f9c0*/  ULDC UR4, c[0x0][0xac8] ;  /* 0x0002b20000047ab9 */ /* 0x000fe40000000800 */
[----:B------:R-:W-:Y:S02]  /*f9d0*/  ISETP.GE.AND P0, PT, R192, UR4, PT ;  /* 0x00000004c0007c0c */ /* 0x000fe4000bf06270 */
[----:B------:R-:W-:Y:S02]  /*f9e0*/  ISETP.GE.AND P4, PT, R234, UR4, PT ;  /* 0x00000004ea007c0c */ /* 0x000fe4000bf86270 */
[----:B------:R-:W-:-:S09]  /*f9f0*/  ISETP.GE.AND P5, PT, R233, UR4, PT ;  /* 0x00000004e9007c0c */ /* 0x000fd2000bfa6270 */
[----:B01----:R-:W-:-:S04]  /*fa00*/  @!P0 LEA R4, P1, R192, R13, 0x2 ;  /* 0x0000000dc0048211 */ /* 0x003fc800078210ff */
[----:B--2---:R-:W-:-:S05]  /*fa10*/  @!P0 LEA.HI.X R5, R192, R12, R226, 0x2, P1 ;  /* 0x0000000cc0058211 */ /* 0x004fca00008f14e2 */
[----:B------:R0:W-:Y:S01]  /*fa20*/  @!P0 ST.E.64 desc[UR42][R4.64], R24 ;  /* 0x0000001804008985 */ /* 0x0001e2000c101b2a */
[----:B------:R-:W-:-:S13]  /*fa30*/  ISETP.GE.AND P0, PT, R216, UR4, PT ;  /* 0x00000004d8007c0c */ /* 0x000fda000bf06270 */
[----:B0-----:R-:W-:-:S04]  /*fa40*/  @!P0 LEA R4, P1, R216, R13, 0x2 ;  /* 0x0000000dd8048211 */ /* 0x001fc800078210ff */
[----:B------:R-:W-:Y:S02]  /*fa50*/  @!P0 LEA.HI.X R5, R216, R12, R217, 0x2, P1 ;  /* 0x0000000cd8058211 */ /* 0x000fe400008f14d9 */
[----:B------:R-:W-:-:S03]  /*fa60*/  ISETP.GE.AND P1, PT, R200, UR4, PT ;  /* 0x00000004c8007c0c */ /* 0x000fc6000bf26270 */
[----:B------:R0:W-:Y:S01]  /*fa70*/  @!P0 ST.E.64 desc[UR42][R4.64], R28 ;  /* 0x0000001c04008985 */ /* 0x0001e2000c101b2a */
[----:B------:R-:W-:-:S13]  /*fa80*/  ISETP.GE.AND P0, PT, R203, UR4, PT ;  /* 0x00000004cb007c0c */ /* 0x000fda000bf06270 */
[----:B0-----:R-:W-:-:S04]  /*fa90*/  @!P0 LEA R4, P2, R203, R13, 0x2 ;  /* 0x0000000dcb048211 */ /* 0x001fc800078410ff */
[----:B------:R-:W-:-:S05]  /*faa0*/  @!P0 LEA.HI.X R5, R203, R12, R210, 0x2, P2 ;  /* 0x0000000ccb058211 */ /* 0x000fca00010f14d2 */
[----:B------:R0:W-:Y:S01]  /*fab0*/  @!P0 ST.E.64 desc[UR42][R4.64], R32 ;  /* 0x0000002004008985 */ /* 0x0001e2000c101b2a */
[----:B------:R-:W-:Y:S02]  /*fac0*/  ISETP.GE.AND P0, PT, R198, UR4, PT ;  /* 0x00000004c6007c0c */ /* 0x000fe4000bf06270 */
        /* <DEDUP_REMOVED lines=13> */
[----:B------:R-:W-:Y:S02]  /*fba0*/  @!P0 LEA.HI.X R5, R181, R12, R182, 0x2, P2 ;  /* 0x0000000cb5058211 */ /* 0x000fe400010f14b6 */
[----:B------:R-:W-:-:S03]  /*fbb0*/  ISETP.GE.AND P2, PT, R177, UR4, PT ;  /* 0x00000004b1007c0c */ /* 0x000fc6000bf46270 */
[----:B------:R0:W-:Y:S02]  /*fbc0*/  @!P0 ST.E.64 desc[UR42][R4.64], R48 ;  /* 0x0000003004008985 */ /* 0x0001e4000c101b2a */
[----:B0-----:R-:W-:-:S04]  /*fbd0*/  @!P1 LEA R4, P0, R179, R13, 0x2 ;  /* 0x0000000db3049211 */ /* 0x001fc800078010ff */
[----:B------:R-:W-:Y:S02]  /*fbe0*/  @!P1 LEA.HI.X R5, R179, R12, R180, 0x2, P0 ;  /* 0x0000000cb3059211 */ /* 0x000fe400000f14b4 */
[----:B------:R-:W-:-:S03]  /*fbf0*/  ISETP.GE.AND P0, PT, R237, UR4, PT ;  /* 0x00000004ed007c0c */ /* 0x000fc6000bf06270 */
[----:B------:R0:W-:Y:S01]  /*fc00*/  @!P1 ST.E.64 desc[UR42][R4.64], R52 ;  /* 0x0000003404009985 */ /* 0x0001e2000c101b2a */
[----:B------:R-:W-:Y:S02]  /*fc10*/  ISETP.GE.AND P1, PT, R236, UR4, PT ;  /* 0x00000004ec007c0c */ /* 0x000fe4000bf26270 */
[----:B0-----:R-:W-:-:S11]  /*fc20*/  @!P2 LEA R4, P3, R177, R13, 0x2 ;  /* 0x0000000db104a211 */ /* 0x001fd600078610ff */
[CC--:B------:R-:W-:Y:S02]  /*fc30*/  @!P1 LEA R6, P6, R236.reuse, R13.reuse, 0x2 ;  /* 0x0000000dec069211 */ /* 0x0c0fe400078c10ff */
[-C--:B------:R-:W-:Y:S02]  /*fc40*/  @!P2 LEA.HI.X R5, R177, R12.reuse, R178, 0x2, P3 ;  /* 0x0000000cb105a211 */ /* 0x080fe400018f14b2 */
[----:B------:R-:W-:Y:S02]  /*fc50*/  ISETP.GE.AND P3, PT, R235, UR4, PT ;  /* 0x00000004eb007c0c */ /* 0x000fe4000bf66270 */
[----:B------:R-:W-:Y:S01]  /*fc60*/  @!P1 LEA.HI.X R7, R236, R12, R175, 0x2, P6 ;  /* 0x0000000cec079211 */ /* 0x000fe200030f14af */
[----:B------:R0:W-:Y:S02]  /*fc70*/  @!P2 ST.E.64 desc[UR42][R4.64], R56 ;  /* 0x000000380400a985 */ /* 0x0001e4000c101b2a */
[----:B0-----:R-:W-:-:S04]  /*fc80*/  @!P0 LEA R4, P2, R237, R13, 0x2 ;  /* 0x0000000ded048211 */ /* 0x001fc800078410ff */
[----:B------:R-:W-:-:S05]  /*fc90*/  @!P0 LEA.HI.X R5, R237, R12, R176, 0x2, P2 ;  /* 0x0000000ced058211 */ /* 0x000fca00010f14b0 */
[----:B------:R0:W-:Y:S01]  /*fca0*/  @!P0 ST.E.64 desc[UR42][R4.64], R60 ;  /* 0x0000003c04008985 */ /* 0x0001e2000c101b2a */
[----:B------:R-:W-:-:S03]  /*fcb0*/  ISETP.GE.AND P0, PT, R232, UR4, PT ;  /* 0x00000004e8007c0c */ /* 0x000fc6000bf06270 */
[----:B------:R1:W-:Y:S01]  /*fcc0*/  @!P1 ST.E.64 desc[UR42][R6.64], R64 ;  /* 0x0000004006009985 */ /* 0x0003e2000c101b2a */
[----:B------:R-:W-:Y:S02]  /*fcd0*/  ISETP.GE.AND P1, PT, R231, UR4, PT ;  /* 0x00000004e7007c0c */ /* 0x000fe4000bf26270 */
[CC--:B0-----:R-:W-:Y:S02]  /*fce0*/  @!P3 LEA R4, P6, R235.reuse, R13.reuse, 0x2 ;  /* 0x0000000deb04b211 */ /* 0x0c1fe400078c10ff */
[CC--:B-1----:R-:W-:Y:S02]  /*fcf0*/  @!P4 LEA R6, P2, R234.reuse, R13.reuse, 0x2 ;  /* 0x0000000dea06c211 */ /* 0x0c2fe400078410ff */
[-C--:B------:R-:W-:Y:S02]  /*fd00*/  @!P3 LEA.HI.X R5, R235, R12.reuse, R174, 0x2, P6 ;  /* 0x0000000ceb05b211 */ /* 0x080fe400030f14ae */
[----:B------:R-:W-:Y:S02]  /*fd10*/  @!P4 LEA.HI.X R7, R234, R12, R173, 0x2, P2 ;  /* 0x0000000cea07c211 */ /* 0x000fe400010f14ad */
[----:B------:R-:W-:Y:S01]  /*fd20*/  ISETP.GE.AND P2, PT, R230, UR4, PT ;  /* 0x00000004e6007c0c */ /* 0x000fe2000bf46270 */
[----:B------:R0:W-:Y:S01]  /*fd30*/  @!P3 ST.E.64 desc[UR42][R4.64], R68 ;  /* 0x000000440400b985 */ /* 0x0001e2000c101b2a */
[----:B------:R-:W-:-:S02]  /*fd40*/  @!P5 LEA R8, P6, R233, R13, 0x2 ;  /* 0x0000000de908d211 */ /* 0x000fc400078c10ff */
[----:B------:R-:W-:Y:S01]  /*fd50*/  ISETP.GE.AND P3, PT, R229, UR4, PT ;  /* 0x00000004e5007c0c */ /* 0x000fe2000bf66270 */
[----:B------:R1:W-:Y:S01]  /*fd60*/  @!P4 ST.E.64 desc[UR42][R6.64], R72 ;  /* 0x000000480600c985 */ /* 0x0003e2000c101b2a */
[----:B------:R-:W-:-:S05]  /*fd70*/  @!P5 LEA.HI.X R9, R233, R12, R172, 0x2, P6 ;  /* 0x0000000ce909d211 */ /* 0x000fca00030f14ac */
[----:B------:R2:W-:Y:S01]  /*fd80*/  @!P5 ST.E.64 desc[UR42][R8.64], R76 ;  /* 0x0000004c0800d985 */ /* 0x0005e2000c101b2a */
[----:B0-----:R-:W-:-:S04]  /*fd90*/  @!P0 LEA R4, P4, R232, R13, 0x2 ;  /* 0x0000000de8048211 */ /* 0x001fc800078810ff */
[-C--:B------:R-:W-:Y:S02]  /*fda0*/  @!P0 LEA.HI.X R5, R232, R12.reuse, R171, 0x2, P4 ;  /* 0x0000000ce8058211 */ /* 0x080fe400020f14ab */
[----:B------:R-:W-:Y:S02]  /*fdb0*/  ISETP.GE.AND P4, PT, R228, UR4, PT ;  /* 0x00000004e4007c0c */ /* 0x000fe4000bf86270 */
[CC--:B-1----:R-:W-:Y:S01]  /*fdc0*/  @!P1 LEA R6, P5, R231.reuse, R13.reuse, 0x2 ;  /* 0x0000000de7069211 */ /* 0x0c2fe200078a10ff */
[----:B------:R0:W-:Y:S01]  /*fdd0*/  @!P0 ST.E.64 desc[UR42][R4.64], R80 ;  /* 0x0000005004008985 */ /* 0x0001e2000c101b2a */
[----:B--2---:R-:W-:Y:S02]  /*fde0*/  @!P2 LEA R8, P6, R230, R13, 0x2 ;  /* 0x0000000de608a211 */ /* 0x004fe400078c10ff */
[----:B------:R-:W-:Y:S02]  /*fdf0*/  @!P1 LEA.HI.X R7, R231, R12, R170, 0x2, P5 ;  /* 0x0000000ce7079211 */ /* 0x000fe400028f14aa */
[----:B------:R-:W-:-:S02]  /*fe00*/  ISETP.GE.AND P5, PT, R225, UR4, PT ;  /* 0x00000004e1007c0c */ /* 0x000fc4000bfa6270 */
[----:B------:R-:W-:Y:S01]  /*fe10*/  @!P2 LEA.HI.X R9, R230, R12, R169, 0x2, P6 ;  /* 0x0000000ce609a211 */ /* 0x000fe200030f14a9 */
[----:B------:R1:W-:Y:S01]  /*fe20*/  @!P1 ST.E.64 desc[UR42][R6.64], R84 ;  /* 0x0000005406009985 */ /* 0x0003e2000c101b2a */
[----:B------:R-:W-:-:S03]  /*fe30*/  ISETP.GE.AND P1, PT, R223, UR4, PT ;  /* 0x00000004df007c0c */ /* 0x000fc6000bf26270 */
[----:B------:R2:W-:Y:S01]  /*fe40*/  @!P2 ST.E.64 desc[UR42][R8.64], R88 ;  /* 0x000000580800a985 */ /* 0x0005e2000c101b2a */
[----:B------:R-:W-:Y:S02]  /*fe50*/  ISETP.GE.AND P2, PT, R224, UR4, PT ;  /* 0x00000004e0007c0c */ /* 0x000fe4000bf46270 */
[----:B0-----:R-:W-:-:S04]  /*fe60*/  @!P3 LEA R4, P6, R229, R13, 0x2 ;  /* 0x0000000de504b211 */ /* 0x001fc800078c10ff */
[----:B------:R-:W-:Y:S02]  /*fe70*/  @!P3 LEA.HI.X R5, R229, R12, R168, 0x2, P6 ;  /* 0x0000000ce505b211 */ /* 0x000fe400030f14a8 */
[----:B-1----:R-:W-:-:S03]  /*fe80*/  @!P4 LEA R6, P0, R228, R13, 0x2 ;  /* 0x0000000de406c211 */ /* 0x002fc600078010ff */
[----:B------:R0:W-:Y:S01]  /*fe90*/  @!P3 ST.E.64 desc[UR42][R4.64], R92 ;  /* 0x0000005c0400b985 */ /* 0x0001e2000c101b2a */
[-C--:B------:R-:W-:Y:S02]  /*fea0*/  @!P4 LEA.HI.X R7, R228, R12.reuse, R167, 0x2, P0 ;  /* 0x0000000ce407c211 */ /* 0x080fe400000f14a7 */
[----:B------:R-:W-:Y:S02]  /*feb0*/  ISETP.GE.AND P0, PT, R222, UR4, PT ;  /* 0x00000004de007c0c */ /* 0x000fe4000bf06270 */
[CC--:B--2---:R-:W-:Y:S01]  /*fec0*/  @!P5 LEA R8, P6, R225.reuse, R13.reuse, 0x2 ;  /* 0x0000000de108d211 */ /* 0x0c4fe200078c10ff */
[----:B------:R1:W-:Y:S01]  /*fed0*/  @!P4 ST.E.64 desc[UR42][R6.64], R96 ;  /* 0x000000600600c985 */ /* 0x0003e2000c101b2a */
[----:B------:R-:W-:Y:S02]  /*fee0*/  ISETP.GE.AND P4, PT, R220, UR4, PT ;  /* 0x00000004dc007c0c */ /* 0x000fe4000bf86270 */
[----:B------:R-:W-:Y:S02]  /*fef0*/  @!P5 LEA.HI.X R9, R225, R12, R166, 0x2, P6 ;  /* 0x0000000ce109d211 */ /* 0x000fe400030f14a6 */
[----:B0-----:R-:W-:-:S03]  /*ff00*/  @!P2 LEA R4, P6, R224, R13, 0x2 ;  /* 0x0000000de004a211 */ /* 0x001fc600078c10ff */
[----:B------:R0:W-:Y:S01]  /*ff10*/  @!P5 ST.E.64 desc[UR42][R8.64], R100 ;  /* 0x000000640800d985 */ /* 0x0001e2000c101b2a */
[----:B------:R-:W-:Y:S02]  /*ff20*/  ISETP.GE.AND P5, PT, R221, UR4, PT ;  /* 0x00000004dd007c0c */ /* 0x000fe4000bfa6270 */
[----:B------:R-:W-:Y:S02]  /*ff30*/  @!P2 LEA.HI.X R5, R224, R12, R165, 0x2, P6 ;  /* 0x0000000ce005a211 */ /* 0x000fe400030f14a5 */
[----:B-1----:R-:W-:-:S03]  /*ff40*/  @!P1 LEA R6, P3, R223, R13, 0x2 ;  /* 0x0000000ddf069211 */ /* 0x002fc600078610ff */
[----:B------:R1:W-:Y:S01]  /*ff50*/  @!P2 ST.E.64 desc[UR42][R4.64], R104 ;  /* 0x000000680400a985 */ /* 0x0003e2000c101b2a */
[-C--:B------:R-:W-:Y:S02]  /*ff60*/  @!P1 LEA.HI.X R7, R223, R12.reuse, R164, 0x2, P3 ;  /* 0x0000000cdf079211 */ /* 0x080fe400018f14a4 */
[----:B------:R-:W-:Y:S02]  /*ff70*/  ISETP.GE.AND P3, PT, R219, UR4, PT ;  /* 0x00000004db007c0c */ /* 0x000fe4000bf66270 */
[CC--:B0-----:R-:W-:Y:S01]  /*ff80*/  @!P0 LEA R8, P6, R222.reuse, R13.reuse, 0x2 ;  /* 0x0000000dde088211 */ /* 0x0c1fe200078c10ff */
[----:B------:R0:W-:Y:S03]  /*ff90*/  @!P1 ST.E.64 desc[UR42][R6.64], R108 ;  /* 0x0000006c06009985 */ /* 0x0001e6000c101b2a */
[----:B------:R-:W-:Y:S02]  /*ffa0*/  @!P0 LEA.HI.X R9, R222, R12, R163, 0x2, P6 ;  /* 0x0000000cde098211 */ /* 0x000fe400030f14a3 */
[----:B-1----:R-:W-:-:S03]  /*ffb0*/  @!P5 LEA R4, P1, R221, R13, 0x2 ;  /* 0x0000000ddd04d211 */ /* 0x002fc600078210ff */
[----:B------:R1:W-:Y:S01]  /*ffc0*/  @!P0 ST.E.64 desc[UR42][R8.64], R112 ;  /* 0x0000007008008985 */ /* 0x0003e2000c101b2a */
[----:B------:R-:W-:Y:S02]  /*ffd0*/  ISETP.GE.AND P0, PT, R218, UR4, PT ;  /* 0x00000004da007c0c */ /* 0x000fe4000bf06270 */
[-C--:B------:R-:W-:Y:S02]  /*ffe0*/  @!P5 LEA.HI.X R5, R221, R12.reuse, R162, 0x2, P1 ;  /* 0x0000000cdd05d211 */ /* 0x080fe400008f14a2 */
[----:B------:R-:W-:Y:S02]  /*fff0*/  ISETP.GE.AND P1, PT, R215, UR4, PT ;  /* 0x00000004d7007c0c */ /* 0x000fe4000bf26270 */
[C---:B0-----:R-:W-:Y:S01]  /*10000*/  @!P4 LEA R6, P2, R220.reuse, R13, 0x2 ;  /* 0x0000000ddc06c211 */ /* 0x041fe200078410ff */
[----:B------:R0:W-:Y:S03]  /*10010*/  @!P5 ST.E.64 desc[UR42][R4.64], R116 ;  /* 0x000000740400d985 */ /* 0x0001e6000c101b2a */
[----:B------:R-:W-:-:S02]  /*10020*/  @!P4 LEA.HI.X R7, R220, R12, R161, 0x2, P2 ;  /* 0x0000000cdc07c211 */ /* 0x000fc400010f14a1 */
[----:B------:R-:W-:Y:S02]  /*10030*/  ISETP.GE.AND P2, PT, R212, UR4, PT ;  /* 0x00000004d4007c0c */ /* 0x000fe4000bf46270 */
[CC--:B-1----:R-:W-:Y:S01]  /*10040*/  @!P3 LEA R8, P6, R219.reuse, R13.reuse, 0x2 ;  /* 0x0000000ddb08b211 */ /* 0x0c2fe200078c10ff */
[----:B------:R1:W-:Y:S01]  /*10050*/  @!P4 ST.E.64 desc[UR42][R6.64], R120 ;  /* 0x000000780600c985 */ /* 0x0003e2000c101b2a */
[----:B------:R-:W-:Y:S02]  /*10060*/  ISETP.GE.AND P4, PT, R214, UR4, PT ;  /* 0x00000004d6007c0c */ /* 0x000fe4000bf86270 */
[----:B------:R-:W-:Y:S02]  /*10070*/  @!P3 LEA.HI.X R9, R219, R12, R160, 0x2, P6 ;  /* 0x0000000cdb09b211 */ /* 0x000fe400030f14a0 */
[----:B0-----:R-:W-:-:S03]  /*10080*/  @!P0 LEA R4, P5, R218, R13, 0x2 ;  /* 0x0000000dda048211 */ /* 0x001fc600078a10ff */
[----:B------:R0:W-:Y:S01]  /*10090*/  @!P3 ST.E.64 desc[UR42][R8.64], R124 ;  /* 0x0000007c0800b985 */ /* 0x0001e2000c101b2a */
[----:B------:R-:W-:Y:S02]  /*100a0*/  ISETP.GE.AND P3, PT, R213, UR4, PT ;  /* 0x00000004d5007c0c */ /* 0x000fe4000bf66270 */
[-C--:B------:R-:W-:Y:S02]  /*100b0*/  @!P0 LEA.HI.X R5, R218, R12.reuse, R159, 0x2, P5 ;  /* 0x0000000cda058211 */ /* 0x080fe400028f149f */
[----:B------:R-:W-:Y:S02]  /*100c0*/  ISETP.GE.AND P5, PT, R211, UR4, PT ;  /* 0x00000004d3007c0c */ /* 0x000fe4000bfa6270 */
[C---:B-1----:R-:W-:Y:S01]  /*100d0*/  @!P1 LEA R6, P6, R215.reuse, R13, 0x2 ;  /* 0x0000000dd7069211 */ /* 0x042fe200078c10ff */
[----:B------:R1:W-:Y:S03]  /*100e0*/  @!P0 ST.E.64 desc[UR42][R4.64], R128 ;  /* 0x0000008004008985 */ /* 0x0003e6000c101b2a */
[----:B------:R-:W-:-:S03]  /*100f0*/  @!P1 LEA.HI.X R7, R215, R12, R158, 0x2, P6 ;  /* 0x0000000cd7079211 */ /* 0x000fc600030f149e */
[CC--:B0-----:R-:W-:Y:S02]  /*10100*/  @!P3 LEA R8, P6, R213.reuse, R13.reuse, 0x2 ;  /* 0x0000000dd508b211 */ /* 0x0c1fe400078c10ff */
[----:B------:R0:W-:Y:S02]  /*10110*/  @!P1 ST.E.64 desc[UR42][R6.64], R132 ;  /* 0x0000008406009985 */ /* 0x0001e4000c101b2a */
[----:B------:R-:W-:Y:S02]  /*10120*/  @!P3 LEA.HI.X R9, R213, R12, R156, 0x2, P6 ;  /* 0x0000000cd509b211 */ /* 0x000fe400030f149c */
[----:B-1----:R-:W-:-:S04]  /*10130*/  @!P4 LEA R4, P0, R214, R13, 0x2 ;  /* 0x0000000dd604c211 */ /* 0x002fc800078010ff */
[-C--:B------:R-:W-:Y:S02]  /*10140*/  @!P4 LEA.HI.X R5, R214, R12.reuse, R157, 0x2, P0 ;  /* 0x0000000cd605c211 */ /* 0x080fe400000f149d */
[CC--:B------:R-:W-:Y:S02]  /*10150*/  @!P5 LEA R14, P0, R211.reuse, R13.reuse, 0x2 ;  /* 0x0000000dd30ed211 */ /* 0x0c0fe400078010ff */
[C---:B0-----:R-:W-:Y:S01]  /*10160*/  @!P2 LEA R6, P1, R212.reuse, R13, 0x2 ;  /* 0x0000000dd406a211 */ /* 0x041fe200078210ff */
[----:B------:R4:W-:Y:S01]  /*10170*/  @!P4 ST.E.64 desc[UR42][R4.64], R136 ;  /* 0x000000880400c985 */ /* 0x0009e2000c101b2a */
[-C--:B------:R-:W-:Y:S02]  /*10180*/  @!P5 LEA.HI.X R15, R211, R12.reuse, R21, 0x2, P0 ;  /* 0x0000000cd30fd211 */ /* 0x080fe400000f1415 */
[----:B------:R-:W-:Y:S01]  /*10190*/  @!P2 LEA.HI.X R7, R212, R12, R152, 0x2, P1 ;  /* 0x0000000cd407a211 */ /* 0x000fe200008f1498 */
[----:B------:R4:W-:Y:S04]  /*101a0*/  @!P3 ST.E.64 desc[UR42][R8.64], R140 ;  /* 0x0000008c0800b985 */ /* 0x0009e8000c101b2a */
[----:B------:R4:W-:Y:S04]  /*101b0*/  @!P2 ST.E.64 desc[UR42][R6.64], R144 ;  /* 0x000000900600a985 */ /* 0x0009e8000c101b2a */
[----:B------:R4:W-:Y:S02]  /*101c0*/  @!P5 ST.E.64 desc[UR42][R14.64], R148 ;  /* 0x000000940e00d985 */ /* 0x0009e4000c101b2a */
.L_x_3758:
[----:B------:R-:W-:Y:S05]  /*101d0*/  BSYNC B1 ;  /* 0x0000000000017941 */ /* 0x000fea0003800000 */
.L_x_3757:
[----:B------:R-:W-:Y:S01]  /*101e0*/  VIADD R11, R11, 0x8 ;  /* 0x000000080b0b7836 */ /* 0x000fe20000000000 */
[----:B------:R1:W1:Y:S04]  /*101f0*/  SHFL.IDX PT, R20, R10, 0x1, 0x1c1f ;  /* 0x003c1f000a147f89 */ /* 0x00026800000e0000 */
[----:B------:R-:W-:Y:S01]  /*10200*/  ISETP.GE.AND P0, PT, R11, R0, PT ;  /* 0x000000000b00720c */ /* 0x000fe20003f06270 */
[----:B0-----:R-:W0:-:S12]  /*10210*/  SHFL.IDX PT, R3, R3, 0x1, 0x1c1f ;  /* 0x003c1f0003037f89 */ /* 0x001e1800000e0000 */
[----:B------:R-:W-:Y:S05]  /*10220*/  @P0 BRA `(.L_x_3756) ;  /* 0x0000001400d00947 */ /* 0x000fea0003800000 */
[----:B------:R-:W-:Y:S02]  /*10230*/  ULDC UR4, c[0x0][0xac8] ;  /* 0x0002b20000047ab9 */ /* 0x000fe40000000800 */
[----:B------:R-:W-:Y:S02]  /*10240*/  ISETP.GE.AND P4, PT, R192, UR4, PT ;  /* 0x00000004c0007c0c */ /* 0x000fe4000bf86270 */
[----:B------:R-:W-:Y:S02]  /*10250*/  ISETP.GE.AND P2, PT, R216, UR4, PT ;  /* 0x00000004d8007c0c */ /* 0x000fe4000bf46270 */
[----:B------:R-:W-:Y:S02]  /*10260*/  ISETP.GE.AND P1, PT, R203, UR4, PT ;  /* 0x00000004cb007c0c */ /* 0x000fe4000bf26270 */
[----:B------:R-:W-:-:S07]  /*10270*/  ISETP.GE.AND P0, PT, R200, UR4, PT ;  /* 0x00000004c8007c0c */ /* 0x000fce000bf06270 */
[----:B0---4-:R-:W-:-:S04]  /*10280*/  @!P4 LEA R4, P3, R192, R3, 0x2 ;  /* 0x00000003c004c211 */ /* 0x011fc800078610ff */
[-C--:B-1----:R-:W-:Y:S02]  /*10290*/  @!P4 LEA.HI.X R5, R192, R20.reuse, R226, 0x2, P3 ;  /* 0x00000014c005c211 */ /* 0x082fe400018f14e2 */
[----:B------:R-:W-:Y:S02]  /*102a0*/  ISETP.GE.AND P3, PT, R198, UR4, PT ;  /* 0x00000004c6007c0c */ /* 0x000fe4000bf66270 */
[----:B------:R-:W-:Y:S01]  /*102b0*/  @!P1 LEA R6, P5, R203, R3, 0x2 ;  /* 0x00000003cb069211 */ /* 0x000fe200078a10ff */
[----:B------:R0:W-:Y:S01]  /*102c0*/  @!P4 ST.E.64 desc[UR42][R4.64], R26 ;  /* 0x0000001a0400c985 */ /* 0x0001e2000c101b2a */
[----:B------:R-:W-:Y:S02]  /*102d0*/  ISETP.GE.AND P4, PT, R183, UR4, PT ;  /* 0x00000004b7007c0c */ /* 0x000fe4000bf86270 */
[----:B------:R-:W-:Y:S02]  /*102e0*/  @!P1 LEA.HI.X R7, R203, R20, R210, 0x2, P5 ;  /* 0x00000014cb079211 */ /* 0x000fe400028f14d2 */
[----:B------:R-:W-:-:S02]  /*102f0*/  ISETP.GE.AND P5, PT, R181, UR4, PT ;  /* 0x00000004b5007c0c */ /* 0x000fc4000bfa6270 */
[----:B0-----:R-:W-:-:S04]  /*10300*/  @!P2 LEA R4, P6, R216, R3, 0x2 ;  /* 0x00000003d804a211 */ /* 0x001fc800078c10ff */
[----:B------:R-:W-:Y:S02]  /*10310*/  @!P2 LEA.HI.X R5, R216, R20, R217, 0x2, P6 ;  /* 0x00000014d805a211 */ /* 0x000fe400030f14d9 */
[----:B------:R-:W-:-:S03]  /*10320*/  @!P0 LEA R8, P6, R200, R3, 0x2 ;  /* 0x00000003c8088211 */ /* 0x000fc600078c10ff */
[----:B------:R0:W-:Y:S01]  /*10330*/  @!P2 ST.E.64 desc[UR42][R4.64], R30 ;  /* 0x0000001e0400a985 */ /* 0x0001e2000c101b2a */
[----:B------:R-:W-:-:S03]  /*10340*/  @!P0 LEA.HI.X R9, R200, R20, R202, 0x2, P6 ;  /* 0x00000014c8098211 */ /* 0x000fc600030f14ca */
[----:B------:R1:W-:Y:S04]  /*10350*/  @!P1 ST.E.64 desc[UR42][R6.64], R34 ;  /* 0x0000002206009985 */ /* 0x0003e8000c101b2a */
[----:B------:R4:W-:Y:S01]  /*10360*/  @!P0 ST.E.64 desc[UR42][R8.64], R38 ;  /* 0x0000002608008985 */ /* 0x0009e2000c101b2a */
[----:B------:R-:W-:Y:S02]  /*10370*/  ISETP.GE.AND P0, PT, R179, UR4, PT ;  /* 0x00000004b3007c0c */ /* 0x000fe4000bf06270 */
[CC--:B0-----:R-:W-:Y:S02]  /*10380*/  @!P3 LEA R4, P1, R198.reuse, R3.reuse, 0x2 ;  /* 0x00000003c604b211 */ /* 0x0c1fe400078210ff */
[----:B-1----:R-:W-:Y:S02]  /*10390*/  @!P4 LEA R6, P2, R183, R3, 0x2 ;  /* 0x00000003b706c211 */ /* 0x002fe400078410ff */
[----:B------:R-:W-:-:S02]  /*103a0*/  @!P3 LEA.HI.X R5, R198, R20, R199, 0x2, P1 ;  /* 0x00000014c605b211 */ /* 0x000fc400008f14c7 */
[----:B------:R-:W-:Y:S02]  /*103b0*/  ISETP.GE.AND P1, PT, R177, UR4, PT ;  /* 0x00000004b1007c0c */ /* 0x000fe4000bf26270 */
[-C--:B------:R-:W-:Y:S01]  /*103c0*/  @!P4 LEA.HI.X R7, R183, R20.reuse, R191, 0x2, P2 ;  /* 0x00000014b707c211 */ /* 0x080fe200010f14bf */
[----:B------:R0:W-:Y:S01]  /*103d0*/  @!P3 ST.E.64 desc[UR42][R4.64], R42 ;  /* 0x0000002a0400b985 */ /* 0x0001e2000c101b2a */
[----:B------:R-:W-:Y:S02]  /*103e0*/  ISETP.GE.AND P2, PT, R237, UR4, PT ;  /* 0x00000004ed007c0c */ /* 0x000fe4000bf46270 */
[C---:B----4-:R-:W-:Y:S01]  /*103f0*/  @!P5 LEA R8, P6, R181.reuse, R3, 0x2 ;  /* 0x00000003b508d211 */ /* 0x050fe200078c10ff */
[----:B------:R1:W-:Y:S01]  /*10400*/  @!P4 ST.E.64 desc[UR42][R6.64], R46 ;  /* 0x0000002e0600c985 */ /* 0x0003e2000c101b2a */
[----:B------:R-:W-:Y:S02]  /*10410*/  ISETP.GE.AND P3, PT, R236, UR4, PT ;  /* 0x00000004ec007c0c */ /* 0x000fe4000bf66270 */
[----:B------:R-:W-:-:S02]  /*10420*/  @!P5 LEA.HI.X R9, R181, R20, R182, 0x2, P6 ;  /* 0x00000014b509d211 */ /* 0x000fc400030f14b6 */
[----:B------:R-:W-:-:S03]  /*10430*/  ISETP.GE.AND P4, PT, R235, UR4, PT ;  /* 0x00000004eb007c0c */ /* 0x000fc6000bf86270 */
[----:B------:R4:W-:Y:S01]  /*10440*/  @!P5 ST.E.64 desc[UR42][R8.64], R50 ;  /* 0x000000320800d985 */ /* 0x0009e2000c101b2a */
[-C--:B0-----:R-:W-:Y:S02]  /*10450*/  @!P0 LEA R4, P6, R179, R3.reuse, 0x2 ;  /* 0x00000003b3048211 */ /* 0x081fe400078c10ff */
[-C--:B-1----:R-:W-:Y:S02]  /*10460*/  @!P1 LEA R6, P5, R177, R3.reuse, 0x2 ;  /* 0x00000003b1069211 */ /* 0x082fe400078a10ff */
[-C--:B------:R-:W-:Y:S02]  /*10470*/  @!P0 LEA.HI.X R5, R179, R20.reuse, R180, 0x2, P6 ;  /* 0x00000014b3058211 */ /* 0x080fe400030f14b4 */
[----:B------:R-:W-:Y:S02]  /*10480*/  @!P1 LEA.HI.X R7, R177, R20, R178, 0x2, P5 ;  /* 0x00000014b1079211 */ /* 0x000fe400028f14b2 */
[----:B------:R-:W-:Y:S01]  /*10490*/  ISETP.GE.AND P5, PT, R234, UR4, PT ;  /* 0x00000004ea007c0c */ /* 0x000fe2000bfa6270 */
[----:B------:R0:W-:Y:S01]  /*104a0*/  @!P0 ST.E.64 desc[UR42][R4.64], R54 ;  /* 0x0000003604008985 */ /* 0x0001e2000c101b2a */
[----:B----4-:R-:W-:-:S02]  /*104b0*/  @!P2 LEA R8, P6, R237, R3, 0x2 ;  /* 0x00000003ed08a211 */ /* 0x010fc400078c10ff */
[----:B------:R-:W-:Y:S01]  /*104c0*/  ISETP.GE.AND P0, PT, R233, UR4, PT ;  /* 0x00000004e9007c0c */ /* 0x000fe2000bf06270 */
[----:B------:R1:W-:Y:S01]  /*104d0*/  @!P1 ST.E.64 desc[UR42][R6.64], R58 ;  /* 0x0000003a06009985 */ /* 0x0003e2000c101b2a */
[----:B------:R-:W-:Y:S02]  /*104e0*/  @!P2 LEA.HI.X R9, R237, R20, R176, 0x2, P6 ;  /* 0x00000014ed09a211 */ /* 0x000fe400030f14b0 */
        /* <DEDUP_REMOVED lines=8> */
[----:B----4-:R-:W-:-:S03]  /*10570*/  @!P5 LEA R8, P6, R234, R3, 0x2 ;  /* 0x00000003ea08d211 */ /* 0x010fc600078c10ff */
[----:B------:R1:W-:Y:S01]  /*10580*/  @!P4 ST.E.64 desc[UR42][R6.64], R70 ;  /* 0x000000460600c985 */ /* 0x0003e2000c101b2a */
[----:B------:R-:W-:-:S05]  /*10590*/  @!P5 LEA.HI.X R9, R234, R20, R173, 0x2, P6 ;  /* 0x00000014ea09d211 */ /* 0x000fca00030f14ad */
[----:B------:R4:W-:Y:S01]  /*105a0*/  @!P5 ST.E.64 desc[UR42][R8.64], R74 ;  /* 0x0000004a0800d985 */ /* 0x0009e2000c101b2a */
[----:B------:R-:W-:Y:S02]  /*105b0*/  ISETP.GE.AND P5, PT, R230, UR4, PT ;  /* 0x00000004e6007c0c */ /* 0x000fe4000bfa6270 */
[----:B0-----:R-:W-:-:S04]  /*105c0*/  @!P0 LEA R4, P4, R233, R3, 0x2 ;  /* 0x00000003e9048211 */ /* 0x001fc800078810ff */
[-C--:B------:R-:W-:Y:S02]  /*105d0*/  @!P0 LEA.HI.X R5, R233, R20.reuse, R172, 0x2, P4 ;  /* 0x00000014e9058211 */ /* 0x080fe400020f14ac */
[----:B------:R-:W-:Y:S02]  /*105e0*/  ISETP.GE.AND P4, PT, R229, UR4, PT ;  /* 0x00000004e5007c0c */ /* 0x000fe4000bf86270 */
[CC--:B-1----:R-:W-:Y:S01]  /*105f0*/  @!P1 LEA R6, P3, R232.reuse, R3.reuse, 0x2 ;  /* 0x00000003e8069211 */ /* 0x0c2fe200078610ff */
[----:B------:R0:W-:Y:S01]  /*10600*/  @!P0 ST.E.64 desc[UR42][R4.64], R78 ;  /* 0x0000004e04008985 */ /* 0x0001e2000c101b2a */
[----:B----4-:R-:W-:Y:S02]  /*10610*/  @!P2 LEA R8, P6, R231, R3, 0x2 ;  /* 0x00000003e708a211 */ /* 0x010fe400078c10ff */
        /* <DEDUP_REMOVED lines=11> */
[----:B------:R-:W-:Y:S02]  /*106d0*/  ISETP.GE.AND P5, PT, R222, UR4, PT ;  /* 0x00000004de007c0c */ /* 0x000fe4000bfa6270 */
[-C--:B------:R-:W-:Y:S02]  /*106e0*/  @!P4 LEA.HI.X R7, R229, R20.reuse, R168, 0x2, P0 ;  /* 0x00000014e507c211 */ /* 0x080fe400000f14a8 */
[----:B------:R-:W-:Y:S02]  /*106f0*/  ISETP.GE.AND P0, PT, R223, UR4, PT ;  /* 0x00000004df007c0c */ /* 0x000fe4000bf06270 */
[C---:B----4-:R-:W-:Y:S01]  /*10700*/  @!P3 LEA R8, P6, R228.reuse, R3, 0x2 ;  /* 0x00000003e408b211 */ /* 0x050fe200078c10ff */
[----:B------:R1:W-:Y:S01]  /*10710*/  @!P4 ST.E.64 desc[UR42][R6.64], R94 ;  /* 0x0000005e0600c985 */ /* 0x0003e2000c101b2a */
[----:B------:R-:W-:Y:S02]  /*10720*/  ISETP.GE.AND P4, PT, R221, UR4, PT ;  /* 0x00000004dd007c0c */ /* 0x000fe4000bf86270 */
[----:B------:R-:W-:-:S02]  /*10730*/  @!P3 LEA.HI.X R9, R228, R20, R167, 0x2, P6 ;  /* 0x00000014e409b211 */ /* 0x000fc400030f14a7 */
[----:B------:R-:W-:-:S03]  /*10740*/  @!P2 LEA R10, P6, R225, R3, 0x2 ;  /* 0x00000003e10aa211 */ /* 0x000fc600078c10ff */
[----:B------:R4:W-:Y:S01]  /*10750*/  @!P3 ST.E.64 desc[UR42][R8.64], R98 ;  /* 0x000000620800b985 */ /* 0x0009e2000c101b2a */
[CC--:B--2---:R-:W-:Y:S02]  /*10760*/  @!P1 LEA R12, P3, R224.reuse, R3.reuse, 0x2 ;  /* 0x00000003e00c9211 */ /* 0x0c4fe400078610ff */
[-C--:B------:R-:W-:Y:S02]  /*10770*/  @!P2 LEA.HI.X R11, R225, R20.reuse, R166, 0x2, P6 ;  /* 0x00000014e10ba211 */ /* 0x080fe400030f14a6 */
[CC--:B------:R-:W-:Y:S02]  /*10780*/  @!P0 LEA R14, P6, R223.reuse, R3.reuse, 0x2 ;  /* 0x00000003df0e8211 */ /* 0x0c0fe400078c10ff */
[-C--:B------:R-:W-:Y:S01]  /*10790*/  @!P1 LEA.HI.X R13, R224, R20.reuse, R165, 0x2, P3 ;  /* 0x00000014e00d9211 */ /* 0x080fe200018f14a5 */
[----:B------:R2:W-:Y:S01]  /*107a0*/  @!P2 ST.E.64 desc[UR42][R10.64], R102 ;  /* 0x000000660a00a985 */ /* 0x0005e2000c101b2a */
[----:B------:R-:W-:Y:S02]  /*107b0*/  ISETP.GE.AND P3, PT, R220, UR4, PT ;  /* 0x00000004dc007c0c */ /* 0x000fe4000bf66270 */
[----:B------:R-:W-:Y:S01]  /*107c0*/  @!P0 LEA.HI.X R15, R223, R20, R164, 0x2, P6 ;  /* 0x00000014df0f8211 */ /* 0x000fe200030f14a4 */
[----:B------:R5:W-:Y:S01]  /*107d0*/  @!P1 ST.E.64 desc[UR42][R12.64], R106 ;  /* 0x0000006a0c009985 */ /* 0x000be2000c101b2a */
[----:B0-----:R-:W-:-:S02]  /*107e0*/  @!P5 LEA R4, P1, R222, R3, 0x2 ;  /* 0x00000003de04d211 */ /* 0x001fc400078210ff */
[-C--:B-1----:R-:W-:Y:S01]  /*107f0*/  @!P4 LEA R6, P2, R221, R3.reuse, 0x2 ;  /* 0x00000003dd06c211 */ /* 0x082fe200078410ff */
[----:B------:R-:W-:Y:S01]  /*10800*/  @!P0 ST.E.64 desc[UR42][R14.64], R110 ;  /* 0x0000006e0e008985 */ /* 0x000fe2000c101b2a */
[----:B------:R-:W-:Y:S02]  /*10810*/  ISETP.GE.AND P0, PT, R219, UR4, PT ;  /* 0x00000004db007c0c */ /* 0x000fe4000bf06270 */
[-C--:B------:R-:W-:Y:S02]  /*10820*/  @!P5 LEA.HI.X R5, R222, R20.reuse, R163, 0x2, P1 ;  /* 0x00000014de05d211 */ /* 0x080fe400008f14a3 */
[----:B------:R-:W-:Y:S02]  /*10830*/  ISETP.GE.AND P1, PT, R218, UR4, PT ;  /* 0x00000004da007c0c */ /* 0x000fe4000bf26270 */
[----:B----4-:R-:W-:Y:S01]  /*10840*/  @!P3 LEA R8, P6, R220, R3, 0x2 ;  /* 0x00000003dc08b211 */ /* 0x010fe200078c10ff */
[----:B------:R0:W-:Y:S01]  /*10850*/  @!P5 ST.E.64 desc[UR42][R4.64], R114 ;  /* 0x000000720400d985 */ /* 0x0001e2000c101b2a */
[----:B------:R-:W-:-:S02]  /*10860*/  @!P4 LEA.HI.X R7, R221, R20, R162, 0x2, P2 ;  /* 0x00000014dd07c211 */ /* 0x000fc400010f14a2 */
[-C--:B------:R-:W-:Y:S02]  /*10870*/  @!P3 LEA.HI.X R9, R220, R20.reuse, R161, 0x2, P6 ;  /* 0x00000014dc09b211 */ /* 0x080fe400030f14a1 */
[----:B------:R-:W-:Y:S01]  /*10880*/  ISETP.GE.AND P2, PT, R213, UR4, PT ;  /* 0x00000004d5007c0c */ /* 0x000fe2000bf46270 */
[----:B------:R1:W-:Y:S01]  /*10890*/  @!P4 ST.E.64 desc[UR42][R6.64], R118 ;  /* 0x000000760600c985 */ /* 0x0003e2000c101b2a */
[----:B------:R-:W-:Y:S02]  /*108a0*/  ISETP.GE.AND P4, PT, R215, UR4, PT ;  /* 0x00000004d7007c0c */ /* 0x000fe4000bf86270 */
[C---:B--2---:R-:W-:Y:S01]  /*108b0*/  @!P0 LEA R10, P5, R219.reuse, R3, 0x2 ;  /* 0x00000003db0a8211 */ /* 0x044fe200078a10ff */
[----:B------:R2:W-:Y:S01]  /*108c0*/  @!P3 ST.E.64 desc[UR42][R8.64], R122 ;  /* 0x0000007a0800b985 */ /* 0x0005e2000c101b2a */
[----:B------:R-:W-:Y:S02]  /*108d0*/  ISETP.GE.AND P3, PT, R214, UR4, PT ;  /* 0x00000004d6007c0c */ /* 0x000fe4000bf66270 */
[----:B------:R-:W-:-:S02]  /*108e0*/  @!P0 LEA.HI.X R11, R219, R20, R160, 0x2, P5 ;  /* 0x00000014db0b8211 */ /* 0x000fc400028f14a0 */
[----:B------:R-:W-:Y:S02]  /*108f0*/  ISETP.GE.AND P5, PT, R212, UR4, PT ;  /* 0x00000004d4007c0c */ /* 0x000fe4000bfa6270 */
[CC--:B-----5:R-:W-:Y:S01]  /*10900*/  @!P1 LEA R12, P6, R218.reuse, R3.reuse, 0x2 ;  /* 0x00000003da0c9211 */ /* 0x0e0fe200078c10ff */
[----:B------:R4:W-:Y:S02]  /*10910*/  @!P0 ST.E.64 desc[UR42][R10.64], R126 ;  /* 0x0000007e0a008985 */ /* 0x0009e4000c101b2a */
[CC--:B0-----:R-:W-:Y:S02]  /*10920*/  @!P4 LEA R4, P0, R215.reuse, R3.reuse, 0x2 ;  /* 0x00000003d704c211 */ /* 0x0c1fe400078010ff */
[-C--:B------:R-:W-:Y:S02]  /*10930*/  @!P1 LEA.HI.X R13, R218, R20.reuse, R159, 0x2, P6 ;  /* 0x00000014da0d9211 */ /* 0x080fe400030f149f */
[-C--:B-1----:R-:W-:Y:S02]  /*10940*/  @!P3 LEA R6, P6, R214, R3.reuse, 0x2 ;  /* 0x00000003d606b211 */ /* 0x082fe400078c10ff */
[----:B------:R-:W-:Y:S01]  /*10950*/  @!P4 LEA.HI.X R5, R215, R20, R158, 0x2, P0 ;  /* 0x00000014d705c211 */ /* 0x000fe200000f149e */
[----:B------:R4:W-:Y:S01]  /*10960*/  @!P1 ST.E.64 desc[UR42][R12.64], R130 ;  /* 0x000000820c009985 */ /* 0x0009e2000c101b2a */
[----:B--2---:R-:W-:-:S02]  /*10970*/  @!P2 LEA R8, P1, R213, R3, 0x2 ;  /* 0x00000003d508a211 */ /* 0x004fc400078210ff */
[----:B------:R-:W-:Y:S01]  /*10980*/  @!P5 LEA R14, P0, R212, R3, 0x2 ;  /* 0x00000003d40ed211 */ /* 0x000fe200078010ff */
[----:B------:R4:W-:Y:S01]  /*10990*/  @!P4 ST.E.64 desc[UR42][R4.64], R134 ;  /* 0x000000860400c985 */ /* 0x0009e2000c101b2a */
[-C--:B------:R-:W-:Y:S02]  /*109a0*/  @!P3 LEA.HI.X R7, R214, R20.reuse, R157, 0x2, P6 ;  /* 0x00000014d607b211 */ /* 0x080fe400030f149d */
[-C--:B------:R-:W-:Y:S02]  /*109b0*/  @!P2 LEA.HI.X R9, R213, R20.reuse, R156, 0x2, P1 ;  /* 0x00000014d509a211 */ /* 0x080fe400008f149c */
[----:B------:R-:W-:Y:S01]  /*109c0*/  @!P5 LEA.HI.X R15, R212, R20, R152, 0x2, P0 ;  /* 0x00000014d40fd211 */ /* 0x000fe200000f1498 */
[----:B------:R4:W-:Y:S01]  /*109d0*/  @!P3 ST.E.64 desc[UR42][R6.64], R138 ;  /* 0x0000008a0600b985 */ /* 0x0009e2000c101b2a */
[----:B------:R-:W-:-:S03]  /*109e0*/  ISETP.GE.AND P0, PT, R211, UR4, PT ;  /* 0x00000004d3007c0c */ /* 0x000fc6000bf06270 */
[----:B------:R4:W-:Y:S04]  /*109f0*/  @!P2 ST.E.64 desc[UR42][R8.64], R142 ;  /* 0x0000008e0800a985 */ /* 0x0009e8000c101b2a */
[----:B------:R4:W-:Y:S06]  /*10a00*/  @!P5 ST.E.64 desc[UR42][R14.64], R146 ;  /* 0x000000920e00d985 */ /* 0x0009ec000c101b2a */
[----:B------:R-:W-:Y:S05]  /*10a10*/  @P0 BRA `(.L_x_3756) ;  /* 0x0000000c00d40947 */ /* 0x000fea0003800000 */
[----:B----4-:R-:W-:-:S04]  /*10a20*/  LEA R4, P0, R211, R3, 0x2 ;  /* 0x00000003d3047211 */ /* 0x010fc800078010ff */
[----:B------:R-:W-:-:S05]  /*10a30*/  LEA.HI.X R5, R211, R20, R21, 0x2, P0 ;  /* 0x00000014d3057211 */ /* 0x000fca00000f1415 */
[----:B------:R0:W-:Y:S01]  /*10a40*/  ST.E.64 desc[UR42][R4.64], R150 ;  /* 0x0000009604007985 */ /* 0x0001e2000c101b2a */
[----:B------:R-:W-:Y:S05]  /*10a50*/  BRA `(.L_x_3756) ;  /* 0x0000000c00c47947 */ /* 0x000fea0003800000 */
.L_x_3750:
[----:B------:R-:W-:Y:S01]  /*10a60*/  ULDC.64 UR6, c[0x0][0xc08] ;  /* 0x0003020000067ab9 */ /* 0x000fe20000000a00 */
[----:B------:R-:W-:Y:S01]  /*10a70*/  ULDC.64 UR4, c[0x0][0xc00] ;  /* 0x0003000000047ab9 */ /* 0x000fe20000000a00 */
[----:B------:R-:W-:Y:S01]  /*10a80*/  ISETP.NE.U32.AND P1, PT, RZ, UR6, PT ;  /* 0x00000006ff007c0c */ /* 0x000fe2000bf25070 */
[----:B------:R-:W-:Y:S01]  /*10a90*/  IMAD.MOV.U32 R3, RZ, RZ, RZ ;  /* 0x000000ffff037224 */ /* 0x000fe200078e00ff */
[----:B------:R-:W-:Y:S02]  /*10aa0*/  ISETP.NE.U32.AND P0, PT, RZ, UR4, PT ;  /* 0x00000004ff007c0c */ /* 0x000fe4000bf05070 */
[----:B------:R-:W-:Y:S02]  /*10ab0*/  ISETP.NE.AND.EX P1, PT, RZ, UR7, PT, P1 ;  /* 0x00000007ff007c0c */ /* 0x000fe4000bf25310 */
[----:B0-----:R-:W-:Y:S02]  /*10ac0*/  IADD3 R4, P2, R202, UR4, RZ ;  /* 0x00000004ca047c10 */ /* 0x001fe4000ff5e0ff */
        /* <DEDUP_REMOVED lines=10> */
[----:B------:R-:W2:Y:S01]  /*10b70*/  @!P2 LDC R200, c[0x0][0xad4] ;  /* 0x0002b500ffc8ab82 */ /* 0x000ea20000000800 */
[----:B-1----:R-:W-:Y:S01]  /*10b80*/  VIADD R30, R6, 0xffffff80 ;  /* 0xffffff80061e7836 */ /* 0x002fe20000000000 */
[----:B--2---:R-:W-:-:S04]  /*10b90*/  ISETP.GT.AND P2, PT, R200, 0x1, PT ;  /* 0x00000001c800780c */ /* 0x004fc80003f44270 */
[----:B------:R-:W-:Y:S01]  /*10ba0*/  ISETP.GT.AND P3, PT, R30, 0x3f, PT ;  /* 0x0000003f1e00780c */ /* 0x000fe20003f64270 */
[----:B0-----:R-:W-:-:S12]  /*10bb0*/  @P1 BRA `(.L_x_3759) ;  /* 0x0000000000101947 */ /* 0x001fd80003800000 */
[----:B------:R-:W-:Y:S05]  /*10bc0*/  @!P0 BRA `(.L_x_3759) ;  /* 0x00000000000c8947 */ /* 0x000fea0003800000 */
[----:B------:R-:W2:Y:S04]  /*10bd0*/  LDG.E R7, desc[UR42][R4.64] ;  /* 0x0000002a04077981 */ /* 0x000ea8000c1e1900 */
[----:B-----5:R-:W2:Y:S02]  /*10be0*/  LDG.E R0, desc[UR42][R4.64+0x4] ;  /* 0x0000042a04007981 */ /* 0x020ea4000c1e1900 */
[----:B--2---:R-:W-:-:S07]  /*10bf0*/  IMAD.IADD R0, R0, 0x1, -R7 ;  /* 0x0000000100007824 */ /* 0x004fce00078e0a07 */
.L_x_3759:
[----:B------:R-:W2:Y:S01]  /*10c00*/  LDL.LU R4, [R1+0x20] ;  /* 0x0000200001047983 */ /* 0x000ea20000300800 */
[----:B------:R-:W-:Y:S01]  /*10c10*/  BSSY B1, `(.L_x_3760) ;  /* 0x0000037000017945 */ /* 0x000fe20003800000 */
[----:B------:R-:W-:Y:S02]  /*10c20*/  SEL R199, R199, RZ, !P0 ;  /* 0x000000ffc7c77207 */ /* 0x000fe40004000000 */
[----:B-----5:R-:W-:Y:S02]  /*10c30*/  SHF.R.S32.HI R26, RZ, 0x1f, R3 ;  /* 0x0000001fff1a7819 */ /* 0x020fe40000011403 */
[----:B--2---:R-:W-:Y:S01]  /*10c40*/  SEL R28, R4, RZ, !P0 ;  /* 0x000000ff041c7207 */ /* 0x004fe20004000000 */
[----:B------:R-:W-:Y:S06]  /*10c50*/  @P3 BRA `(.L_x_3761) ;  /* 0x0000000000c83947 */ /* 0x000fec0003800000 */
[----:B------:R-:W0:Y:S01]  /*10c60*/  S2R R4, SR_TID.X ;  /* 0x0000000000047919 */ /* 0x000e220000002100 */
[----:B------:R-:W1:Y:S02]  /*10c70*/  LDC R31, c[0x0][0xbe8] ;  /* 0x0002fa00ff1f7b82 */ /* 0x000e640000000800 */
[----:B-1----:R-:W-:Y:S02]  /*10c80*/  IMAD R5, R0, R31, RZ ;  /* 0x0000001f00057224 */ /* 0x002fe400078e02ff */
[----:B0-----:R-:W-:-:S04]  /*10c90*/  IMAD R4, R201, 0x40, R4 ;  /* 0x00000040c9047824 */ /* 0x001fc800078e0204 */
[----:B------:R-:W-:-:S05]  /*10ca0*/  VIADD R29, R4, 0xffffff80 ;  /* 0xffffff80041d7836 */ /* 0x000fca0000000000 */
[----:B------:R-:W-:-:S13]  /*10cb0*/  ISETP.GE.AND P0, PT, R29, R5, PT ;  /* 0x000000051d00720c */ /* 0x000fda0003f06270 */
[----:B------:R-:W-:Y:S05]  /*10cc0*/  @P0 BRA `(.L_x_3761) ;  /* 0x0000000000ac0947 */ /* 0x000fea0003800000 */
[----:B------:R-:W-:Y:S01]  /*10cd0*/  IMAD.MOV.U32 R24, RZ, RZ, 0x9b8 ;  /* 0x000009b8ff187424 */ /* 0x000fe200078e00ff */
[----:B------:R-:W-:Y:S01]  /*10ce0*/  ISETP.GT.AND P0, PT, R200, 0x1, PT ;  /* 0x00000001c800780c */ /* 0x000fe20003f04270 */
[----:B------:R-:W0:Y:S01]  /*10cf0*/  LDC.64 R4, c[0x0][0xba8] ;  /* 0x0002ea00ff047b82 */ /* 0x000e220000000a00 */
[----:B------:R-:W-:Y:S01]  /*10d00*/  ISETP.NE.AND P1, PT, R31, 0x1, PT ;  /* 0x000000011f00780c */ /* 0x000fe20003f25270 */
[----:B------:R-:W-:Y:S01]  /*10d10*/  IMAD.MOV.U32 R21, RZ, RZ, R29 ;  /* 0x000000ffff157224 */ /* 0x000fe200078e001d */
[----:B------:R-:W-:-:S05]  /*10d20*/  SEL R24, R24, 0x978, P0 ;  /* 0x0000097818187807 */ /* 0x000fca0000000000 */
[----:B------:R-:W1:Y:S08]  /*10d30*/  LDC.64 R10, c[0x0][R24+0x220] ;  /* 0x00008800180a7b82 */ /* 0x000e700000000a00 */
[----:B------:R-:W2:Y:S08]  /*10d40*/  LDC.64 R14, c[0x0][R24+0x218] ;  /* 0x00008600180e7b82 */ /* 0x000eb00000000a00 */
[----:B------:R-:W5:Y:S08]  /*10d50*/  LDC.64 R8, c[0x0][R24+0x228] ;  /* 0x00008a0018087b82 */ /* 0x000f700000000a00 */
[----:B------:R-:W3:Y:S08]  /*10d60*/  @P1 LDC R20, c[0x0][0xbec] ;  /* 0x0002fb00ff141b82 */ /* 0x000ef00000000800 */
[----:B------:R-:W4:Y:S08]  /*10d70*/  LDC.64 R6, c[0x0][R24+0x210] ;  /* 0x0000840018067b82 */ /* 0x000f300000000a00 */
[----:B------:R-:W5:Y:S01]  /*10d80*/  @P1 LDC R27, c[0x0][0xbf0] ;  /* 0x0002fc00ff1b1b82 */ /* 0x000f620000000800 */
[----:B---3--:R-:W-:-:S07]  /*10d90*/  @P1 IMAD.HI.U32 R20, R29, R20, RZ ;  /* 0x000000141d141227 */ /* 0x008fce00078e00ff */
[----:B0-----:R-:W0:Y:S01]  /*10da0*/  @!P0 LDC R4, c[0x0][0xb50] ;  /* 0x0002d400ff048b82 */ /* 0x001e220000000800 */
[-C--:B-1----:R-:W-:Y:S02]  /*10db0*/  IMAD R11, R11, R199.reuse, RZ ;  /* 0x000000c70b0b7224 */ /* 0x082fe400078e02ff */
[----:B------:R-:W-:-:S05]  /*10dc0*/  IMAD.WIDE.U32 R12, R10, R199, RZ ;  /* 0x000000c70a0c7225 */ /* 0x000fca00078e00ff */
[----:B------:R-:W1:Y:S01]  /*10dd0*/  @!P0 LDC R5, c[0x0][0xb54] ;  /* 0x0002d500ff058b82 */ /* 0x000e620000000800 */
[-C--:B--2---:R-:W-:Y:S02]  /*10de0*/  IMAD R25, R15, R198.reuse, RZ ;  /* 0x000000c60f197224 */ /* 0x084fe400078e02ff */
[----:B------:R-:W-:Y:S01]  /*10df0*/  IMAD.WIDE.U32 R14, R14, R198, RZ ;  /* 0x000000c60e0e7225 */ /* 0x000fe200078e00ff */
[----:B-----5:R-:W-:-:S03]  /*10e00*/  @P1 SHF.R.U32.HI R21, RZ, R27, R20 ;  /* 0x0000001bff151219 */ /* 0x020fc60000011614 */
[----:B------:R-:W-:Y:S01]  /*10e10*/  IMAD R27, R10, R28, R11 ;  /* 0x0000001c0a1b7224 */ /* 0x000fe200078e020b */
[----:B------:R-:W-:Y:S01]  /*10e20*/  SEL R11, R210, RZ, P0 ;  /* 0x000000ffd20b7207 */ /* 0x000fe20000000000 */
[----:B------:R-:W-:Y:S01]  /*10e30*/  IMAD.IADD R25, R15, 0x1, R25 ;  /* 0x000000010f197824 */ /* 0x000fe200078e0219 */
[----:B------:R-:W-:Y:S01]  /*10e40*/  IADD3 R14, P1, P3, R12, R14, R3 ;  /* 0x0000000e0c0e7210 */ /* 0x000fe20007b3e003 */
[----:B------:R-:W-:Y:S02]  /*10e50*/  IMAD.IADD R27, R13, 0x1, R27 ;  /* 0x000000010d1b7824 */ /* 0x000fe400078e021b */
[----:B------:R-:W-:Y:S02]  /*10e60*/  IMAD.MOV R10, RZ, RZ, -R21 ;  /* 0x000000ffff0a7224 */ /* 0x000fe400078e0a15 */
[-C--:B------:R-:W-:Y:S02]  /*10e70*/  IMAD R13, R9, R11.reuse, RZ ;  /* 0x0000000b090d7224 */ /* 0x080fe400078e02ff */
[----:B------:R-:W-:-:S04]  /*10e80*/  IMAD.WIDE.U32 R8, R8, R11, RZ ;  /* 0x0000000b08087225 */ /* 0x000fc800078e00ff */
[----:B------:R-:W-:Y:S01]  /*10e90*/  IMAD R11, R31, R10, R29 ;  /* 0x0000000a1f0b7224 */ /* 0x000fe200078e021d */
[----:B------:R-:W-:Y:S01]  /*10ea0*/  IADD3.X R10, R27, R25, R26, P1, P3 ;  /* 0x000000191b0a7210 */ /* 0x000fe20000fe641a */
[----:B------:R-:W-:Y:S01]  /*10eb0*/  IMAD.IADD R13, R9, 0x1, R13 ;  /* 0x00000001090d7824 */ /* 0x000fe200078e020d */
[----:B------:R-:W-:Y:S01]  /*10ec0*/  IADD3 R8, P0, P1, R21, R14, R8 ;  /* 0x0000000e15087210 */ /* 0x000fe2000791e008 */
[----:B----4-:R-:W-:Y:S01]  /*10ed0*/  IMAD R7, R7, R11, RZ ;  /* 0x0000000b07077224 */ /* 0x010fe200078e02ff */
        /* <DEDUP_REMOVED lines=10> */
.L_x_3761:
[----:B------:R-:W-:Y:S05]  /*10f80*/  BSYNC B1 ;  /* 0x0000000000017941 */ /* 0x000fea0003800000 */
.L_x_3760:
[----:B------:R-:W-:Y:S05]  /*10f90*/  @P2 BRA `(.L_x_3756) ;  /* 0x0000000800742947 */ /* 0x000fea0003800000 */
[----:B------:R-:W1:Y:S01]  /*10fa0*/  LDC R9, c[0x0][0xbe8] ;  /* 0x0002fa00ff097b82 */ /* 0x000e620000000800 */
[----:B------:R-:W-:Y:S01]  /*10fb0*/  ULDC.64 UR4, c[0x0][0xaa0] ;  /* 0x0002a80000047ab9 */ /* 0x000fe20000000a00 */
[----:B0-----:R-:W-:Y:S01]  /*10fc0*/  SHF.R.S32.HI R7, RZ, 0x1f, R30 ;  /* 0x0000001fff077819 */ /* 0x001fe2000001141e */
[----:B------:R-:W-:Y:S01]  /*10fd0*/  IMAD R6, R26, UR4, RZ ;  /* 0x000000041a067c24 */ /* 0x000fe2000f8e02ff */
[----:B------:R-:W-:Y:S01]  /*10fe0*/  BSSY B1, `(.L_x_3762) ;  /* 0x0000074000017945 */ /* 0x000fe20003800000 */
[----:B------:R-:W-:Y:S01]  /*10ff0*/  IMAD.WIDE.U32 R4, R3, UR4, RZ ;  /* 0x0000000403047c25 */ /* 0x000fe2000f8e00ff */
[----:B------:R-:W-:Y:S02]  /*11000*/  LEA.HI R7, R7, R30, RZ, 0x3 ;  /* 0x0000001e07077211 */ /* 0x000fe400078f18ff */
[----:B------:R-:W0:Y:S01]  /*11010*/  LDC R21, c[0x0][0xac8] ;  /* 0x0002b200ff157b82 */ /* 0x000e220000000800 */
[----:B------:R-:W-:Y:S01]  /*11020*/  IMAD R3, R3, UR5, R6 ;  /* 0x0000000503037c24 */ /* 0x000fe2000f8e0206 */
[----:B------:R-:W-:Y:S01]  /*11030*/  SHF.R.S32.HI R26, RZ, 0x3, R7 ;  /* 0x00000003ff1a7819 */ /* 0x000fe20000011407 */
[----:B------:R-:W-:Y:S01]  /*11040*/  ULDC.64 UR4, c[0x0][0xae8] ;  /* 0x0002ba0000047ab9 */ /* 0x000fe20000000a00 */
[----:B------:R-:W-:Y:S01]  /*11050*/  VIADD R31, R187, 0x180 ;  /* 0x00000180bb1f7836 */ /* 0x000fe20000000000 */
[----:B------:R-:W-:Y:S01]  /*11060*/  SHF.R.S32.HI R32, RZ, 0x1f, R204 ;  /* 0x0000001fff207819 */ /* 0x000fe200000114cc */
[----:B------:R-:W-:Y:S01]  /*11070*/  IMAD.IADD R5, R5, 0x1, R3 ;  /* 0x0000000105057824 */ /* 0x000fe200078e0203 */
[----:B------:R-:W-:Y:S01]  /*11080*/  LOP3.LUT R3, R7, 0xfffffff8, RZ, 0xc0, !PT ;  /* 0xfffffff807037812 */ /* 0x000fe200078ec0ff */
[----:B------:R-:W-:Y:S01]  /*11090*/  VIADD R29, R187, 0x1c0 ;  /* 0x000001c0bb1d7836 */ /* 0x000fe20000000000 */
[----:B------:R-:W-:Y:S01]  /*110a0*/  SHF.R.S32.HI R33, RZ, 0x1f, R205 ;  /* 0x0000001fff217819 */ /* 0x000fe200000114cd */
[----:B------:R-:W-:Y:S01]  /*110b0*/  IMAD.WIDE.U32 R4, R198, UR4, R4 ;  /* 0x00000004c6047c25 */ /* 0x000fe2000f8e0004 */
[----:B------:R-:W-:-:S02]  /*110c0*/  SHF.R.S32.HI R34, RZ, 0x1f, R206 ;  /* 0x0000001fff227819 */ /* 0x000fc400000114ce */
[----:B------:R-:W-:Y:S01]  /*110d0*/  SHF.R.S32.HI R35, RZ, 0x1f, R207 ;  /* 0x0000001fff237819 */ /* 0x000fe200000114cf */
[----:B------:R-:W-:Y:S01]  /*110e0*/  IMAD.IADD R3, R30, 0x1, -R3 ;  /* 0x000000011e037824 */ /* 0x000fe200078e0a03 */
[----:B------:R-:W-:Y:S01]  /*110f0*/  SHF.R.S32.HI R30, RZ, 0x1f, R31 ;  /* 0x0000001fff1e7819 */ /* 0x000fe2000001141f */
[----:B------:R-:W-:Y:S01]  /*11100*/  IMAD R5, R198, UR5, R5 ;  /* 0x00000005c6057c24 */ /* 0x000fe2000f8e0205 */
[----:B-1----:R-:W-:Y:S01]  /*11110*/  ISETP.NE.AND P0, PT, R9, 0x1, PT ;  /* 0x000000010900780c */ /* 0x002fe20003f05270 */
[----:B------:R-:W-:Y:S01]  /*11120*/  IMAD R6, R3, 0x20, R26 ;  /* 0x0000002003067824 */ /* 0x000fe200078e021a */
[----:B------:R-:W-:Y:S01]  /*11130*/  ULDC.64 UR4, c[0x0][0xaf0] ;  /* 0x0002bc0000047ab9 */ /* 0x000fe20000000a00 */
[----:B------:R-:W-:Y:S01]  /*11140*/  IMAD R27, R0, R9, RZ ;  /* 0x00000009001b7224 */ /* 0x000fe200078e02ff */
[----:B------:R-:W-:Y:S01]  /*11150*/  SHF.R.S32.HI R36, RZ, 0x1f, R208 ;  /* 0x0000001fff247819 */ /* 0x000fe200000114d0 */
[----:B------:R-:W-:Y:S02]  /*11160*/  IMAD R8, R201, 0x40, R6 ;  /* 0x00000040c9087824 */ /* 0x000fe400078e0206 */
[----:B------:R-:W-:Y:S01]  /*11170*/  IMAD R3, R28, UR4, RZ ;  /* 0x000000041c037c24 */ /* 0x000fe2000f8e02ff */
[-C--:B0-----:R-:W-:Y:S01]  /*11180*/  ISETP.GE.AND P1, PT, R208, R21.reuse, PT ;  /* 0x00000015d000720c */ /* 0x081fe20003f26270 */
[----:B------:R-:W-:Y:S01]  /*11190*/  IMAD.WIDE.U32 R4, R199, UR4, R4 ;  /* 0x00000004c7047c25 */ /* 0x000fe2000f8e0004 */
[----:B------:R-:W-:-:S02]  /*111a0*/  ISETP.GE.AND P2, PT, R187, R21, PT ;  /* 0x00000015bb00720c */ /* 0x000fc40003f46270 */
[----:B------:R-:W-:Y:S01]  /*111b0*/  SHF.R.S32.HI R28, RZ, 0x1f, R29 ;  /* 0x0000001fff1c7819 */ /* 0x000fe2000001141d */
[----:B------:R-:W0:Y:S01]  /*111c0*/  @P0 LDC R11, c[0x0][0xbec] ;  /* 0x0002fb00ff0b0b82 */ /* 0x000e220000000800 */
[----:B------:R-:W-:Y:S01]  /*111d0*/  IMAD R7, R199, UR5, R3 ;  /* 0x00000005c7077c24 */ /* 0x000fe2000f8e0203 */
[----:B------:R-:W-:Y:S01]  /*111e0*/  ULDC.64 UR4, c[0x0][0xae0] ;  /* 0x0002b80000047ab9 */ /* 0x000fe20000000a00 */
[----:B------:R-:W-:Y:S01]  /*111f0*/  IMAD.MOV.U32 R3, RZ, RZ, R8 ;  /* 0x000000ffff037224 */ /* 0x000fe200078e0008 */
[----:B------:R-:W-:Y:S01]  /*11200*/  SEL R0, RZ, 0x1, P2 ;  /* 0x00000001ff007807 */ /* 0x000fe20001000000 */
[----:B------:R-:W-:Y:S01]  /*11210*/  IMAD.IADD R5, R5, 0x1, R7 ;  /* 0x0000000105057824 */ /* 0x000fe200078e0207 */
[----:B------:R-:W-:Y:S01]  /*11220*/  ISETP.GE.AND P2, PT, R29, R21, PT ;  /* 0x000000151d00720c */ /* 0x000fe20003f46270 */
[----:B------:R-:W-:Y:S01]  /*11230*/  IMAD R26, R201, 0x40, R26 ;  /* 0x00000040c91a7824 */ /* 0x000fe200078e021a */
[----:B------:R-:W1:Y:S01]  /*11240*/  @P0 LDC R13, c[0x0][0xbf0] ;  /* 0x0002fc00ff0d0b82 */ /* 0x000e620000000800 */
[----:B0-----:R-:W-:-:S05]  /*11250*/  @P0 IMAD.HI.U32 R6, R8, R11, RZ ;  /* 0x0000000b08060227 */ /* 0x001fca00078e00ff */
[----:B-1----:R-:W-:Y:S02]  /*11260*/  @P0 SHF.R.U32.HI R3, RZ, R13, R6 ;  /* 0x0000000dff030219 */ /* 0x002fe40000011606 */
[----:B------:R-:W-:Y:S02]  /*11270*/  ISETP.GE.AND P0, PT, R207, R21, PT ;  /* 0x00000015cf00720c */ /* 0x000fe40003f06270 */
[--C-:B------:R-:W-:Y:S01]  /*11280*/  SHF.R.S32.HI R6, RZ, 0x1f, R3.reuse ;  /* 0x0000001fff067819 */ /* 0x100fe20000011403 */
[----:B------:R-:W-:Y:S02]  /*11290*/  IMAD.MOV R7, RZ, RZ, -R3 ;  /* 0x000000ffff077224 */ /* 0x000fe400078e0a03 */
[----:B------:R-:W-:-:S04]  /*112a0*/  IMAD.WIDE.U32 R4, R3, UR4, R4 ;  /* 0x0000000403047c25 */ /* 0x000fc8000f8e0004 */
[----:B------:R-:W-:Y:S02]  /*112b0*/  IMAD R6, R6, UR4, RZ ;  /* 0x0000000406067c24 */ /* 0x000fe4000f8e02ff */
[----:B------:R-:W-:Y:S01]  /*112c0*/  IMAD R7, R9, R7, R8 ;  /* 0x0000000709077224 */ /* 0x000fe200078e0208 */
[----:B------:R-:W-:Y:S01]  /*112d0*/  SEL R8, RZ, 0xffffffff, P1 ;  /* 0xffffffffff087807 */ /* 0x000fe20000800000 */
[----:B------:R-:W-:Y:S01]  /*112e0*/  IMAD R9, R3, UR5, R6 ;  /* 0x0000000503097c24 */ /* 0x000fe2000f8e0206 */
[----:B------:R-:W-:Y:S01]  /*112f0*/  SEL R3, RZ, 0xffffffff, P0 ;  /* 0xffffffffff037807 */ /* 0x000fe20000000000 */
[----:B------:R-:W-:Y:S01]  /*11300*/  ULDC.64 UR4, c[0x0][0xad8] ;  /* 0x0002b60000047ab9 */ /* 0x000fe20000000a00 */
[-C--:B------:R-:W-:Y:S01]  /*11310*/  ISETP.GE.AND P0, PT, R206, R21.reuse, PT ;  /* 0x00000015ce00720c */ /* 0x080fe20003f06270 */
[----:B------:R-:W-:Y:S02]  /*11320*/  IMAD.SHL.U32 R11, R8, 0x2, RZ ;  /* 0x00000002080b7824 */ /* 0x000fe400078e00ff */
[----:B------:R-:W-:Y:S01]  /*11330*/  IMAD.SHL.U32 R3, R3, 0x4, RZ ;  /* 0x0000000403037824 */ /* 0x000fe200078e00ff */
[----:B------:R-:W-:Y:S01]  /*11340*/  SEL R6, RZ, 0xffffffff, P0 ;  /* 0xffffffffff067807 */ /* 0x000fe20000000000 */
[----:B------:R-:W-:Y:S01]  /*11350*/  IMAD.IADD R5, R5, 0x1, R9 ;  /* 0x0000000105057824 */ /* 0x000fe200078e0209 */
[----:B------:R-:W-:-:S02]  /*11360*/  ISETP.GE.AND P0, PT, R205, R21, PT ;  /* 0x00000015cd00720c */ /* 0x000fc40003f06270 */
[----:B------:R-:W-:Y:S01]  /*11370*/  LOP3.LUT R0, R11, 0x2, R0, 0xe2, !PT ;  /* 0x000000020b007812 */ /* 0x000fe200078ee200 */
[----:B------:R-:W-:Y:S01]  /*11380*/  IMAD.SHL.U32 R8, R6, 0x8, RZ ;  /* 0x0000000806087824 */ /* 0x000fe200078e00ff */
[----:B------:R-:W-:Y:S01]  /*11390*/  SEL R6, RZ, 0xffffffff, P0 ;  /* 0xffffffffff067807 */ /* 0x000fe20000000000 */
[----:B------:R-:W-:Y:S01]  /*113a0*/  IMAD.WIDE.U32 R4, R7, UR4, R4 ;  /* 0x0000000407047c25 */ /* 0x000fe2000f8e0004 */
[----:B------:R-:W-:Y:S02]  /*113b0*/  LOP3.LUT R3, R3, 0x4, R0, 0xe2, !PT ;  /* 0x0000000403037812 */ /* 0x000fe400078ee200 */
[----:B------:R-:W-:Y:S01]  /*113c0*/  ISETP.GE.AND P0, PT, R204, R21, PT ;  /* 0x00000015cc00720c */ /* 0x000fe20003f06270 */
[----:B------:R-:W-:Y:S01]  /*113d0*/  IMAD.SHL.U32 R6, R6, 0x10, RZ ;  /* 0x0000001006067824 */ /* 0x000fe200078e00ff */
[----:B------:R-:W-:Y:S02]  /*113e0*/  SHF.R.S32.HI R0, RZ, 0x1f, R7 ;  /* 0x0000001fff007819 */ /* 0x000fe40000011407 */
[----:B------:R-:W-:-:S02]  /*113f0*/  LOP3.LUT R3, R8, 0x8, R3, 0xe2, !PT ;  /* 0x0000000808037812 */ /* 0x000fc400078ee203 */
[----:B------:R-:W-:Y:S01]  /*11400*/  SEL R8, RZ, 0xffffffff, P0 ;  /* 0xffffffffff087807 */ /* 0x000fe20000000000 */
[----:B------:R-:W-:Y:S01]  /*11410*/  IMAD R0, R0, UR4, RZ ;  /* 0x0000000400007c24 */ /* 0x000fe2000f8e02ff */
[----:B------:R-:W-:Y:S02]  /*11420*/  ISETP.GE.AND P0, PT, R31, R21, PT ;  /* 0x000000151f00720c */ /* 0x000fe40003f06270 */
[----:B------:R-:W-:Y:S01]  /*11430*/  LOP3.LUT R6, R6, 0x10, R3, 0xe2, !PT ;  /* 0x0000001006067812 */ /* 0x000fe200078ee203 */
[----:B------:R-:W-:Y:S02]  /*11440*/  IMAD.SHL.U32 R9, R8, 0x20, RZ ;  /* 0x0000002008097824 */ /* 0x000fe400078e00ff */
[----:B------:R-:W-:Y:S01]  /*11450*/  IMAD R3, R7, UR5, R0 ;  /* 0x0000000507037c24 */ /* 0x000fe2000f8e0200 */
[----:B------:R-:W-:Y:S01]  /*11460*/  SEL R7, RZ, 0x40, P0 ;  /* 0x00000040ff077807 */ /* 0x000fe20000000000 */
[----:B------:R-:W-:Y:S01]  /*11470*/  ULDC.64 UR4, c[0x0][0xa80] ;  /* 0x0002a00000047ab9 */ /* 0x000fe20000000a00 */
[----:B------:R-:W-:Y:S01]  /*11480*/  ISETP.GE.AND P0, PT, R26, R27, PT ;  /* 0x0000001b1a00720c */ /* 0x000fe20003f06270 */
[----:B------:R-:W-:Y:S01]  /*11490*/  IMAD.IADD R3, R5, 0x1, R3 ;  /* 0x0000000105037824 */ /* 0x000fe200078e0203 */
[----:B------:R-:W-:-:S02]  /*114a0*/  LOP3.LUT R6, R9, 0x20, R6, 0xe2, !PT ;  /* 0x0000002009067812 */ /* 0x000fc400078ee206 */
[----:B------:R-:W-:Y:S02]  /*114b0*/  LEA R20, P1, R4, UR4, 0x1 ;  /* 0x0000000404147c11 */ /* 0x000fe4000f8208ff */
[----:B------:R-:W-:Y:S02]  /*114c0*/  SEL R5, RZ, 0x80, P2 ;  /* 0x00000080ff057807 */ /* 0x000fe40001000000 */
[----:B------:R-:W-:Y:S02]  /*114d0*/  LOP3.LUT R24, R6, R7, RZ, 0xfc, !PT ;  /* 0x0000000706187212 */ /* 0x000fe400078efcff */
[----:B------:R-:W-:Y:S02]  /*114e0*/  LEA.HI.X R3, R4, UR5, R3, 0x1, P1 ;  /* 0x0000000504037c11 */ /* 0x000fe400088f0c03 */
[----:B------:R-:W-:Y:S01]  /*114f0*/  LOP3.LUT R25, R24, R5, RZ, 0xfc, !PT ;  /* 0x0000000518197212 */ /* 0x000fe200078efcff */
[----:B------:R0:W1:Y:S04]  /*11500*/  SHFL.IDX PT, R4, R20, RZ, 0x181f ;  /* 0x00181fff14047589 */ /* 0x00006800000e0000 */
[----:B------:R0:W2:Y:S01]  /*11510*/  SHFL.IDX PT, R5, R3, RZ, 0x181f ;  /* 0x00181fff03057589 */ /* 0x0000a200000e0000 */
[----:B------:R-:W-:Y:S05]  /*11520*/  @P0 BRA `(.L_x_3763) ;  /* 0x00000000007c0947 */ /* 0x000fea0003800000 */
[-C--:B------:R-:W-:Y:S02]  /*11530*/  ISETP.GE.AND P2, PT, R208, R21.reuse, PT ;  /* 0x00000015d000720c */ /* 0x080fe40003f46270 */
[-C--:B------:R-:W-:Y:S02]  /*11540*/  ISETP.GE.AND P1, PT, R187, R21.reuse, PT ;  /* 0x00000015bb00720c */ /* 0x080fe40003f26270 */
[-C--:B------:R-:W-:Y:S02]  /*11550*/  ISETP.GE.AND P5, PT, R207, R21.reuse, PT ;  /* 0x00000015cf00720c */ /* 0x080fe40003fa6270 */
[----:B------:R-:W-:-:S07]  /*11560*/  ISETP.GE.AND P3, PT, R206, R21, PT ;  /* 0x00000015ce00720c */ /* 0x000fce0003f66270 */
[CC--:B-1----:R-:W-:Y:S02]  /*11570*/  @!P2 LEA R8, P0, R208.reuse, R4.reuse, 0x1 ;  /* 0x00000004d008a211 */ /* 0x0c2fe400078008ff */
[----:B--2---:R-:W-:Y:S02]  /*11580*/  @!P1 IMAD.WIDE R6, R187, 0x2, R4 ;  /* 0x00000002bb069825 */ /* 0x004fe400078e0204 */
[----:B------:R-:W-:Y:S02]  /*11590*/  @!P2 LEA.HI.X R9, R208, R5, R36, 0x1, P0 ;  /* 0x00000005d009a211 */ /* 0x000fe400000f0c24 */
[----:B------:R-:W-:Y:S01]  /*115a0*/  @!P5 LEA R10, P4, R207, R4, 0x1 ;  /* 0x00000004cf0ad211 */ /* 0x000fe200078808ff */
[----:B------:R-:W-:Y:S01]  /*115b0*/  @!P1 ST.E.128 desc[UR42][R6.64], RZ ;  /* 0x000000ff06009985 */ /* 0x000fe2000c101d2a */
[-C--:B------:R-:W-:Y:S02]  /*115c0*/  ISETP.GE.AND P1, PT, R204, R21.reuse, PT ;  /* 0x00000015cc00720c */ /* 0x080fe40003f26270 */
[----:B------:R-:W-:Y:S01]  /*115d0*/  LOP3.LUT P0, RZ, R24, 0x40, RZ, 0xc0, !PT ;  /* 0x0000004018ff7812 */ /* 0x000fe2000780c0ff */
[----:B------:R1:W-:Y:S01]  /*115e0*/  @!P2 ST.E.128 desc[UR42][R8.64], RZ ;  /* 0x000000ff0800a985 */ /* 0x0003e2000c101d2a */
[----:B------:R-:W-:-:S02]  /*115f0*/  ISETP.GE.AND P2, PT, R205, R21, PT ;  /* 0x00000015cd00720c */ /* 0x000fc40003f46270 */
[-C--:B------:R-:W-:Y:S02]  /*11600*/  @!P5 LEA.HI.X R11, R207, R5.reuse, R35, 0x1, P4 ;  /* 0x00000005cf0bd211 */ /* 0x080fe400020f0c23 */
[----:B------:R-:W-:Y:S02]  /*11610*/  LOP3.LUT P4, RZ, R25, 0x80, RZ, 0xc0, !PT ;  /* 0x0000008019ff7812 */ /* 0x000fe4000788c0ff */
[CC--:B------:R-:W-:Y:S01]  /*11620*/  @!P3 LEA R12, P6, R206.reuse, R4.reuse, 0x1 ;  /* 0x00000004ce0cb211 */ /* 0x0c0fe200078c08ff */
[----:B------:R2:W-:Y:S03]  /*11630*/  @!P5 ST.E.128 desc[UR42][R10.64], RZ ;  /* 0x000000ff0a00d985 */ /* 0x0005e6000c101d2a */
[----:B------:R-:W-:Y:S02]  /*11640*/  @!P3 LEA.HI.X R13, R206, R5, R34, 0x1, P6 ;  /* 0x00000005ce0db211 */ /* 0x000fe400030f0c22 */
[----:B-1----:R-:W-:-:S02]  /*11650*/  @!P1 LEA R8, P6, R204, R4, 0x1 ;  /* 0x00000004cc089211 */ /* 0x002fc400078c08ff */
[-C--:B------:R-:W-:Y:S01]  /*11660*/  @!P2 LEA R6, P5, R205, R4.reuse, 0x1 ;  /* 0x00000004cd06a211 */ /* 0x080fe200078a08ff */
        /* <DEDUP_REMOVED lines=11> */
.L_x_3763:
[----:B------:R-:W-:Y:S05]  /*11720*/  BSYNC B1 ;  /* 0x0000000000017941 */ /* 0x000fea0003800000 */
.L_x_3762:
[----:B------:R-:W-:Y:S01]  /*11730*/  VIADD R0, R26, 0x20 ;  /* 0x000000201a007836 */ /* 0x000fe20000000000 */
[----:B--2---:R2:W0:Y:S04]  /*11740*/  SHFL.IDX PT, R5, R3, 0x1, 0x181f ;  /* 0x00381f0003057f89 */ /* 0x00442800000e0000 */
[----:B------:R-:W-:Y:S01]  /*11750*/  ISETP.GE.AND P0, PT, R0, R27, PT ;  /* 0x0000001b0000720c */ /* 0x000fe20003f06270 */
[----:B-1----:R2:W1:-:S12]  /*11760*/  SHFL.IDX PT, R4, R20, 0x1, 0x181f ;  /* 0x00381f0014047f89 */ /* 0x00245800000e0000 */
[----:B--2---:R-:W-:Y:S05]  /*11770*/  @P0 BRA `(.L_x_3756) ;  /* 0x00000000007c0947 */ /* 0x004fea0003800000 */
[-C--:B------:R-:W-:Y:S02]  /*11780*/  ISETP.GE.AND P5, PT, R208, R21.reuse, PT ;  /* 0x00000015d000720c */ /* 0x080fe40003fa6270 */
[-C--:B------:R-:W-:Y:S02]  /*11790*/  ISETP.GE.AND P4, PT, R187, R21.reuse, PT ;  /* 0x00000015bb00720c */ /* 0x080fe40003f86270 */
[-C--:B------:R-:W-:Y:S02]  /*117a0*/  ISETP.GE.AND P0, PT, R207, R21.reuse, PT ;  /* 0x00000015cf00720c */ /* 0x080fe40003f06270 */
[----:B------:R-:W-:Y:S02]  /*117b0*/  ISETP.GE.AND P1, PT, R206, R21, PT ;  /* 0x00000015ce00720c */ /* 0x000fe40003f26270 */
[----:B------:R-:W-:-:S05]  /*117c0*/  LOP3.LUT P2, RZ, R24, 0x40, RZ, 0xc0, !PT ;  /* 0x0000004018ff7812 */ /* 0x000fca000784c0ff */
[CC--:B-1----:R-:W-:Y:S02]  /*117d0*/  @!P5 LEA R8, P3, R208.reuse, R4.reuse, 0x1 ;  /* 0x00000004d008d211 */ /* 0x0c2fe400078608ff */
[----:B0-----:R-:W-:Y:S02]  /*117e0*/  @!P4 IMAD.WIDE R6, R187, 0x2, R4 ;  /* 0x00000002bb06c825 */ /* 0x001fe400078e0204 */
[----:B------:R-:W-:Y:S02]  /*117f0*/  @!P5 LEA.HI.X R9, R208, R5, R36, 0x1, P3 ;  /* 0x00000005d009d211 */ /* 0x000fe400018f0c24 */
[-C--:B------:R-:W-:Y:S01]  /*11800*/  ISETP.GE.AND P3, PT, R205, R21.reuse, PT ;  /* 0x00000015cd00720c */ /* 0x080fe20003f66270 */
[----:B------:R0:W-:Y:S01]  /*11810*/  @!P4 ST.E.128 desc[UR42][R6.64], RZ ;  /* 0x000000ff0600c985 */ /* 0x0001e2000c101d2a */
[----:B------:R-:W-:Y:S02]  /*11820*/  @!P0 LEA R10, P6, R207, R4, 0x1 ;  /* 0x00000004cf0a8211 */ /* 0x000fe400078c08ff */
[----:B------:R-:W-:Y:S01]  /*11830*/  LOP3.LUT P4, RZ, R25, 0x80, RZ, 0xc0, !PT ;  /* 0x0000008019ff7812 */ /* 0x000fe2000788c0ff */
[----:B------:R2:W-:Y:S01]  /*11840*/  @!P5 ST.E.128 desc[UR42][R8.64], RZ ;  /* 0x000000ff0800d985 */ /* 0x0005e2000c101d2a */
[----:B------:R-:W-:-:S02]  /*11850*/  ISETP.GE.AND P5, PT, R204, R21, PT ;  /* 0x00000015cc00720c */ /* 0x000fc40003fa6270 */
[----:B------:R-:W-:Y:S02]  /*11860*/  @!P0 LEA.HI.X R11, R207, R5, R35, 0x1, P6 ;  /* 0x00000005cf0b8211 */ /* 0x000fe400030f0c23 */
[----:B------:R-:W-:-:S03]  /*11870*/  @!P1 LEA R12, P6, R206, R4, 0x1 ;  /* 0x00000004ce0c9211 */ /* 0x000fc600078c08ff */
[----:B------:R2:W-:Y:S01]  /*11880*/  @!P0 ST.E.128 desc[UR42][R10.64], RZ ;  /* 0x000000ff0a008985 */ /* 0x0005e2000c101d2a */
[-C--:B------:R-:W-:Y:S02]  /*11890*/  @!P1 LEA.HI.X R13, R206, R5.reuse, R34, 0x1, P6 ;  /* 0x00000005ce0d9211 */ /* 0x080fe400030f0c22 */
[-C--:B0-----:R-:W-:Y:S02]  /*118a0*/  @!P3 LEA R6, P6, R205, R4.reuse, 0x1 ;  /* 0x00000004cd06b211 */ /* 0x081fe400078c08ff */
[-C--:B------:R-:W-:Y:S01]  /*118b0*/  @P2 LEA R14, P0, R31, R4.reuse, 0x1 ;  /* 0x000000041f0e2211 */ /* 0x080fe200078008ff */
[----:B------:R2:W-:Y:S01]  /*118c0*/  @!P1 ST.E.128 desc[UR42][R12.64], RZ ;  /* 0x000000ff0c009985 */ /* 0x0005e2000c101d2a */
[-C--:B------:R-:W-:Y:S02]  /*118d0*/  @!P3 LEA.HI.X R7, R205, R5.reuse, R33, 0x1, P6 ;  /* 0x00000005cd07b211 */ /* 0x080fe400030f0c21 */
[----:B------:R-:W-:Y:S02]  /*118e0*/  @P2 LEA.HI.X R15, R31, R5, R30, 0x1, P0 ;  /* 0x000000051f0f2211 */ /* 0x000fe400000f0c1e */
[-C--:B------:R-:W-:Y:S01]  /*118f0*/  @P4 LEA R20, P6, R29, R4.reuse, 0x1 ;  /* 0x000000041d144211 */ /* 0x080fe200078c08ff */
[----:B------:R2:W-:Y:S01]  /*11900*/  @!P3 ST.E.128 desc[UR42][R6.64], RZ ;  /* 0x000000ff0600b985 */ /* 0x0005e2000c101d2a */
[----:B------:R-:W-:-:S02]  /*11910*/  @!P5 LEA R4, P0, R204, R4, 0x1 ;  /* 0x00000004cc04d211 */ /* 0x000fc400078008ff */
[-C--:B------:R-:W-:Y:S02]  /*11920*/  @P4 LEA.HI.X R21, R29, R5.reuse, R28, 0x1, P6 ;  /* 0x000000051d154211 */ /* 0x080fe400030f0c1c */
[----:B------:R-:W-:-:S05]  /*11930*/  @!P5 LEA.HI.X R5, R204, R5, R32, 0x1, P0 ;  /* 0x00000005cc05d211 */ /* 0x000fca00000f0c20 */
[----:B------:R2:W-:Y:S04]  /*11940*/  @!P5 ST.E.128 desc[UR42][R4.64], RZ ;  /* 0x000000ff0400d985 */ /* 0x0005e8000c101d2a */
[----:B------:R2:W-:Y:S04]  /*11950*/  @P2 ST.E.128 desc[UR42][R14.64], RZ ;  /* 0x000000ff0e002985 */ /* 0x0005e8000c101d2a */
[----:B------:R2:W-:Y:S02]  /*11960*/  @P4 ST.E.128 desc[UR42][R20.64], RZ ;  /* 0x000000ff14004985 */ /* 0x0005e4000c101d2a */
.L_x_3756:
[----:B------:R-:W-:Y:S05]  /*11970*/  BSYNC B0 ;  /* 0x0000000000007941 */ /* 0x000fea0003800000 */
.L_x_3749:
[----:B------:R-:W-:Y:S02]  /*11980*/  ULDC UR4, c[0x0][0xc3c] ;  /* 0x00030f0000047ab9 */ /* 0x000fe40000000800 */
[----:B----4-:R-:W-:-:S13]  /*11990*/  ISETP.GE.AND P0, PT, R155, UR4, PT ;  /* 0x000000049b007c0c */ /* 0x010fda000bf06270 */
[----:B------:R-:W-:Y:S05]  /*119a0*/  @!P0 BRA `(.L_x_3764) ;  /* 0xfffffefc00088947 */ /* 0x000fea000383ffff */
[----:B------:R-:W-:Y:S05]  /*119b0*/  BRA `(.L_x_3636) ;  /* 0x00000090001c7947 */ /* 0x000fea0003800000 */
.L_x_3634:
[----:B------:R-:W-:-:S08]  /*119c0*/  NOP ;  /* 0x0000000000007918 */ /* 0x000fd00000000000 */
[----:B------:R-:W0:-:S00]  /*119d0*/  USETMAXREG.DEALLOC.CTAPOOL 0x18 ;  /* 0x00000018000079c8 */ /* 0x000e0000080e0500 */
        /* <DEDUP_REMOVED lines=18> */
.L_x_3765:
        /* <DEDUP_REMOVED lines=43> */
.L_x_3769:
        /* <DEDUP_REMOVED lines=38> */
.L_x_3767:
        /* <DEDUP_REMOVED lines=20> */
.L_x_3770:
        /* <DEDUP_REMOVED lines=54> */
.L_x_3768:
[----:B------:R-:W-:Y:S01]  /*124b0*/  IMAD.U32 R2, RZ, RZ, UR6 ;  /* 0x00000006ff027e24 */ /* 0x000fe2000f8e00ff */
[----:B------:R1:W-:Y:S04]  /*124c0*/  STL [R1+0x4], RZ ;  /* 0x000004ff01007387 */ /* 0x0003e80000100800 */
[----:B------:R1:W-:Y:S04]  /*124d0*/  STL [R1+0x8], RZ ;  /* 0x000008ff01007387 */ /* 0x0003e80000100800 */
[----:B------:R1:W-:Y:S02]  /*124e0*/  STL [R1], R2 ;  /* 0x0000000201007387 */ /* 0x0003e40000100800 */
.L_x_3771:
        /* <DEDUP_REMOVED lines=10> */
.L_x_3766:
        /* <DEDUP_REMOVED lines=8> */
[----:B------:R-:W3:Y:S01]  /*12610*/  S2UR UR5, SR_CgaCtaId ;  /* 0x00000000000579c3 */ /* 0x000ee20000008800 */
[C---:B--2---:R-:W-:Y:S01]  /*12620*/  IMAD.SHL.U32 R0, R6.reuse, 0x8, RZ ;  /* 0x0000000806007824 */ /* 0x044fe200078e00ff */
[----:B------:R-:W-:Y:S01]  /*12630*/  LOP3.LUT R4, R6, 0x7f, RZ, 0xc0, !PT ;  /* 0x0000007f06047812 */ /* 0x000fe200078ec0ff */
[----:B------:R-:W-:Y:S01]  /*12640*/  UMOV UR4, 0x400 ;  /* 0x0000040000047882 */ /* 0x000fe20000000000 */
[----:B------:R-:W-:Y:S01]  /*12650*/  BSSY B8, `(.L_x_3772) ;  /* 0x0000805000087945 */ /* 0x000fe20003800000 */
[----:B------:R-:W-:Y:S01]  /*12660*/  IMAD.MOV.U32 R19, RZ, RZ, RZ ;  /* 0x000000ffff137224 */ /* 0x000fe200078e00ff */
[----:B------:R-:W-:Y:S01]  /*12670*/  LOP3.LUT R3, R0, 0x1f8, RZ, 0xc0, !PT ;  /* 0x000001f800037812 */ /* 0x000fe200078ec0ff */
[----:B01----:R-:W-:Y:S01]  /*12680*/  IMAD.SHL.U32 R2, R4, 0x8, RZ ;  /* 0x0000000804027824 */ /* 0x003fe200078e00ff */
[----:B------:R-:W-:Y:S01]  /*12690*/  ULDC.64 UR40, c[0x0][0x198] ;  /* 0x0000660000287ab9 */ /* 0x000fe20000000a00 */
[----:B------:R-:W-:Y:S01]  /*126a0*/  IMAD.MOV.U32 R0, RZ, RZ, 0x1 ;  /* 0x00000001ff007424 */ /* 0x000fe200078e00ff */
[----:B------:R-:W-:Y:S01]  /*126b0*/  LOP3.LUT R3, R3, 0x38, R6, 0x78, !PT ;  /* 0x0000003803037812 */ /* 0x000fe200078e7806 */
[----:B------:R-:W-:Y:S01]  /*126c0*/  IMAD.SHL.U32 R6, R6, 0x10, RZ ;  /* 0x0000001006067824 */ /* 0x000fe200078e00ff */
[----:B------:R-:W-:-:S02]  /*126d0*/  ULDC UR37, c[0x0][0xc] ;  /* 0x0000030000257ab9 */ /* 0x000fc40000000800 */
[----:B------:R-:W-:Y:S02]  /*126e0*/  LOP3.LUT R3, R3, 0x200, R2, 0xf8, !PT ;  /* 0x0000020003037812 */ /* 0x000fe400078ef802 */
[----:B------:R-:W-:-:S04]  /*126f0*/  SHF.R.U32.HI R2, RZ, 0x3, R4 ;  /* 0x00000003ff027819 */ /* 0x000fc80000011604 */
[----:B------:R-:W-:Y:S01]  /*12700*/  LOP3.LUT R4, R2, 0x70, R6, 0xf8, !PT ;  /* 0x0000007002047812 */ /* 0x000fe200078ef806 */
[----:B---3--:R-:W-:-:S06]  /*12710*/  ULEA UR4, UR5, UR4, 0x18 ;  /* 0x0000000405047291 */ /* 0x008fcc000f8ec03f */
[----:B------:R-:W-:-:S04]  /*12720*/  IMAD.U32 R18, RZ, RZ, UR4 ;  /* 0x00000004ff127e24 */ /* 0x000fc8000f8e00ff */
[----:B------:R-:W-:-:S05]  /*12730*/  IMAD R2, R3, 0x2, R18 ;  /* 0x0000000203027824 */ /* 0x000fca00078e0212 */
[----:B------:R0:W-:Y:S04]  /*12740*/  STL [R1+0x60], R2 ;  /* 0x0000600201007387 */ /* 0x0001e80000100800 */
[----:B------:R0:W-:Y:S04]  /*12750*/  STL [R1+0x54], RZ ;  /* 0x000054ff01007387 */ /* 0x0001e80000100800 */
[----:B------:R0:W-:Y:S04]  /*12760*/  STL [R1+0x18], R0 ;  /* 0x0000180001007387 */ /* 0x0001e80000100800 */
[----:B------:R0:W-:Y:S04]  /*12770*/  STL [R1+0x10], RZ ;  /* 0x000010ff01007387 */ /* 0x0001e80000100800 */
[----:B------:R0:W-:Y:S02]  /*12780*/  STL [R1+0x14], R0 ;  /* 0x0000140001007387 */ /* 0x0001e40000100800 */
.L_x_3938:
[----:B0-----:R-:W2:Y:S01]  /*12790*/  LDL R0, [R1+0xc] ;  /* 0x00000c0001007983 */ /* 0x001ea20000100800 */
[----:B------:R-:W2:Y:S01]  /*127a0*/  LDC.64 R2, c[0x0][0xc88] ;  /* 0x00032200ff027b82 */ /* 0x000ea20000000a00 */
[----:B------:R-:W-:Y:S05]  /*127b0*/  YIELD ;  /* 0x0000000000007946 */ /* 0x000fea0003800000 */
[----:B------:R-:W-:Y:S01]  /*127c0*/  ULDC.64 UR4, c[0x0][0xa28] ;  /* 0x00028a0000047ab9 */ /* 0x000fe20000000a00 */
[----:B------:R-:W-:Y:S02]  /*127d0*/  CS2R R8, SRZ ;  /* 0x0000000000087805 */ /* 0x000fe4000001ff00 */
[----:B------:R-:W-:Y:S01]  /*127e0*/  ISETP.NE.U32.AND P0, PT, RZ, UR4, PT ;  /* 0x00000004ff007c0c */ /* 0x000fe2000bf05070 */
[----:B------:R-:W-:Y:S01]  /*127f0*/  ULDC.64 UR10, c[0x0][0xa18] ;  /* 0x00028600000a7ab9 */ /* 0x000fe20000000a00 */
[----:B------:R-:W-:Y:S01]  /*12800*/  ULDC.64 UR8, c[0x0][0xa10] ;  /* 0x0002840000087ab9 */ /* 0x000fe20000000a00 */
[----:B------:R-:W-:Y:S01]  /*12810*/  ULDC.64 UR6, c[0x0][0xa08] ;  /* 0x0002820000067ab9 */ /* 0x000fe20000000a00 */
[----:B--2---:R-:W-:-:S05]  /*12820*/  IMAD.WIDE R2, R0, 0x4, R2 ;  /* 0x0000000400027825 */ /* 0x004fca00078e0202 */
[----:B------:R-:W2:Y:S01]  /*12830*/  LDG.E R13, desc[UR42][R2.64] ;  /* 0x0000002a020d7981 */ /* 0x000ea2000c1e1900 */
[----:B------:R-:W-:Y:S02]  /*12840*/  ISETP.NE.AND.EX P0, PT, RZ, UR5, PT, P0 ;  /* 0x00000005ff007c0c */ /* 0x000fe4000bf05300 */
        /* <DEDUP_REMOVED lines=9> */
[----:B-1----:R1:W5:Y:S01]  /*128e0*/  @P0 LDG.E R8, desc[UR42][R2.64] ;  /* 0x0000002a02080981 */ /* 0x002362000c1e1900 */
[----:B------:R-:W-:Y:S01]  /*128f0*/  ISETP.NE.AND.EX P1, PT, RZ, UR5, PT, P1 ;  /* 0x00000005ff007c0c */ /* 0x000fe2000bf25310 */
[----:B---3--:R-:W-:Y:S01]  /*12900*/  IMAD.MOV.U32 R12, RZ, RZ, RZ ;  /* 0x000000ffff0c7224 */ /* 0x008fe200078e00ff */
[----:B------:R-:W-:Y:S01]  /*12910*/  ISETP.NE.U32.AND P3, PT, RZ, UR10, PT ;  /* 0x0000000aff007c0c */ /* 0x000fe2000bf65070 */
[----:B------:R-:W-:Y:S01]  /*12920*/  STL [R1+0x1c], R14 ;  /* 0x00001c0e01007387 */ /* 0x000fe20000100800 */
[----:B------:R-:W-:Y:S01]  /*12930*/  ISETP.NE.U32.AND P0, PT, RZ, UR6, PT ;  /* 0x00000006ff007c0c */ /* 0x000fe2000bf05070 */
[----:B0-----:R-:W-:Y:S01]  /*12940*/  IMAD.MOV.U32 R0, RZ, RZ, RZ ;  /* 0x000000ffff007224 */ /* 0x001fe200078e00ff */
[----:B------:R-:W-:Y:S02]  /*12950*/  ISETP.NE.U32.AND P2, PT, RZ, UR8, PT ;  /* 0x00000008ff007c0c */ /* 0x000fe4000bf45070 */
[C---:B------:R-:W-:Y:S02]  /*12960*/  IADD3 R6, P5, R17.reuse, UR6, RZ ;  /* 0x0000000611067c10 */ /* 0x040fe4000ffbe0ff */
[----:B-1----:R-:W-:-:S02]  /*12970*/  IADD3 R2, P4, R17, UR4, RZ ;  /* 0x0000000411027c10 */ /* 0x002fc4000ff9e0ff */
[----:B------:R-:W-:Y:S02]  /*12980*/  ISETP.NE.AND.EX P3, PT, RZ, UR11, PT, P3 ;  /* 0x0000000bff007c0c */ /* 0x000fe4000bf65330 */
[C---:B------:R-:W-:Y:S02]  /*12990*/  IADD3.X R3, R14.reuse, UR5, RZ, P4, !PT ;  /* 0x000000050e037c10 */ /* 0x040fe4000a7fe4ff */
[----:B------:R-:W-:Y:S02]  /*129a0*/  IADD3 R4, P4, R17, UR8, RZ ;  /* 0x0000000811047c10 */ /* 0x000fe4000ff9e0ff */
[----:B------:R-:W-:Y:S01]  /*129b0*/  ISETP.NE.AND.EX P0, PT, RZ, UR7, PT, P0 ;  /* 0x00000007ff007c0c */ /* 0x000fe2000bf05300 */
[----:B------:R-:W2:Y:S01]  /*129c0*/  @P1 LDG.E R9, desc[UR42][R2.64] ;  /* 0x0000002a02091981 */ /* 0x000ea2000c1e1900 */
[----:B------:R-:W-:Y:S01]  /*129d0*/  IADD3.X R5, R14, UR9, RZ, P4, !PT ;  /* 0x000000090e057c10 */ /* 0x000fe2000a7fe4ff */
[----:B------:R-:W-:Y:S01]  /*129e0*/  ULDC UR4, c[0x0][0x288] ;  /* 0x0000a20000047ab9 */ /* 0x000fe20000000800 */
[----:B------:R-:W-:-:S02]  /*129f0*/  ISETP.NE.AND.EX P2, PT, RZ, UR9, PT, P2 ;  /* 0x00000009ff007c0c */ /* 0x000fc4000bf45320 */
[----:B------:R-:W-:Y:S02]  /*12a00*/  IADD3.X R7, R14, UR7, RZ, P5, !PT ;  /* 0x000000070e077c10 */ /* 0x000fe4000affe4ff */
[----:B------:R-:W-:-:S04]  /*12a10*/  @P3 IADD3 R10, P4, R17, UR10, RZ ;  /* 0x0000000a110a3c10 */ /* 0x000fc8000ff9e0ff */
[----:B------:R-:W-:Y:S01]  /*12a20*/  @P3 IADD3.X R11, R14, UR11, RZ, P4, !PT ;  /* 0x0000000b0e0b3c10 */ /* 0x000fe2000a7fe4ff */
[----:B------:R-:W5:Y:S04]  /*12a30*/  @P0 LDG.E R12, desc[UR42][R6.64] ;  /* 0x0000002a060c0981 */ /* 0x000f68000c1e1900 */
        /* <DEDUP_REMOVED lines=12> */
[----:B0-----:R-:W-:Y:S01]  /*12b00*/  IMAD.U32 R11, RZ, RZ, UR5 ;  /* 0x00000005ff0b7e24 */ /* 0x001fe2000f8e00ff */
[----:B--2---:R0:W-:Y:S02]  /*12b10*/  STL [R1+0x58], R9 ;  /* 0x0000580901007387 */ /* 0x0041e40000100800 */
[----:B0-----:R-:W-:Y:S01]  /*12b20*/  IMAD.U32 R9, RZ, RZ, UR4 ;  /* 0x00000004ff097e24 */ /* 0x001fe2000f8e00ff */
[----:B------:R-:W-:Y:S06]  /*12b30*/  @P3 BRA `(.L_x_3773) ;  /* 0x0000000000143947 */ /* 0x000fec0003800000 */
[----:B------:R-:W-:Y:S05]  /*12b40*/  @!P1 BRA `(.L_x_3773) ;  /* 0x0000000000109947 */ /* 0x000fea0003800000 */
[----:B------:R-:W2:Y:S04]  /*12b50*/  LDG.E R10, desc[UR42][R2.64] ;  /* 0x0000002a020a7981 */ /* 0x000ea8000c1e1900 */
[----:B------:R-:W2:Y:S02]  /*12b60*/  LDG.E R2, desc[UR42][R2.64+0x4] ;  /* 0x0000042a02027981 */ /* 0x000ea4000c1e1900 */
[----:B--2---:R-:W-:-:S05]  /*12b70*/  IMAD.IADD R2, R2, 0x1, -R10 ;  /* 0x0000000102027824 */ /* 0x004fca00078e0a0a */
[----:B------:R0:W-:Y:S02]  /*12b80*/  STL [R1+0x58], R2 ;  /* 0x0000580201007387 */ /* 0x0001e40000100800 */
.L_x_3773:
[----:B------:R-:W2:Y:S01]  /*12b90*/  LDL.LU R3, [R1+0x8] ;  /* 0x0000080001037983 */ /* 0x000ea20000300800 */
[----:B------:R-:W-:Y:S02]  /*12ba0*/  ULDC.64 UR4, c[0x0][0xa20] ;  /* 0x0002880000047ab9 */ /* 0x000fe40000000a00 */
[----:B------:R-:W-:Y:S01]  /*12bb0*/  ISETP.NE.U32.AND P1, PT, RZ, UR4, PT ;  /* 0x00000004ff007c0c */ /* 0x000fe2000bf25070 */
[----:B------:R1:W-:Y:S03]  /*12bc0*/  STL [R1+0x8], R13 ;  /* 0x0000080d01007387 */ /* 0x0003e60000100800 */
[----:B------:R-:W-:Y:S02]  /*12bd0*/  ISETP.NE.AND.EX P1, PT, RZ, UR5, PT, P1 ;  /* 0x00000005ff007c0c */ /* 0x000fe4000bf25310 */
[C---:B--2---:R-:W-:Y:S02]  /*12be0*/  LOP3.LUT R10, R3.reuse, 0xff000000, RZ, 0xc0, !PT ;  /* 0xff000000030a7812 */ /* 0x044fe400078ec0ff */
[----:B0-----:R-:W-:-:S02]  /*12bf0*/  LOP3.LUT R2, R3, 0xff0000, RZ, 0xc0, !PT ;  /* 0x00ff000003027812 */ /* 0x001fc400078ec0ff */
[----:B------:R-:W-:Y:S02]  /*12c00*/  SHF.R.U32.HI R10, RZ, 0x8, R10 ;  /* 0x00000008ff0a7819 */ /* 0x000fe4000001160a */
[----:B------:R-:W-:Y:S02]  /*12c10*/  LOP3.LUT R16, R3, 0xffff, RZ, 0xc0, !PT ;  /* 0x0000ffff03107812 */ /* 0x000fe400078ec0ff */
[----:B------:R-:W-:Y:S01]  /*12c20*/  LEA.HI R10, R2, R10, RZ, 0x10 ;  /* 0x0000000a020a7211 */ /* 0x000fe200078f80ff */
[----:B-----5:R-:W-:-:S05]  /*12c30*/  IMAD.IADD R2, R12, 0x1, R8 ;  /* 0x000000010c027824 */ /* 0x020fca00078e0208 */
[----:B------:R1:W-:Y:S01]  /*12c40*/  STL [R1+0x20], R2 ;  /* 0x0000200201007387 */ /* 0x0003e20000100800 */
[----:B------:R-:W-:Y:S05]  /*12c50*/  @!P1 BRA `(.L_x_3774) ;  /* 0x0000000000109947 */ /* 0x000fea0003800000 */
[----:B-1----:R-:W-:-:S04]  /*12c60*/  IADD3 R2, P0, R17, UR4, RZ ;  /* 0x0000000411027c10 */ /* 0x002fc8000ff1e0ff */
[----:B------:R-:W-:-:S05]  /*12c70*/  IADD3.X R3, R14, UR5, RZ, P0, !PT ;  /* 0x000000050e037c10 */ /* 0x000fca00087fe4ff */
[----:B------:R0:W5:Y:S01]  /*12c80*/  LDG.E R9, desc[UR42][R2.64] ;  /* 0x0000002a02097981 */ /* 0x000162000c1e1900 */
[----:B------:R-:W-:Y:S05]  /*12c90*/  BRA `(.L_x_3775) ;  /* 0x0000000000107947 */ /* 0x000fea0003800000 */
.L_x_3774:
[----:B------:R-:W-:Y:S05]  /*12ca0*/  @!P0 BRA `(.L_x_3775) ;  /* 0x00000000000c8947 */ /* 0x000fea0003800000 */
[----:B------:R-:W2:Y:S04]  /*12cb0*/  LDG.E R9, desc[UR42][R6.64] ;  /* 0x0000002a06097981 */ /* 0x000ea8000c1e1900 */
[----:B------:R-:W2:Y:S02]  /*12cc0*/  LDG.E R6, desc[UR42][R6.64+0x4] ;  /* 0x0000042a06067981 */ /* 0x000ea4000c1e1900 */
[----:B--2---:R-:W-:-:S07]  /*12cd0*/  IMAD.IADD R9, R6, 0x1, -R9 ;  /* 0x0000000106097824 */ /* 0x004fce00078e0a09 */
.L_x_3775:
[----:B01----:R-:W2:Y:S01]  /*12ce0*/  @P2 LDG.E R2, desc[UR42][R4.64] ;  /* 0x0000002a04022981 */ /* 0x003ea2000c1e1900 */
[----:B-----5:R-:W-:-:S03]  /*12cf0*/  IMAD.IADD R6, R9, 0x1, -R8 ;  /* 0x0000000109067824 */ /* 0x020fc600078e0a08 */
[----:B------:R-:W2:Y:S01]  /*12d00*/  @P2 LDG.E R4, desc[UR42][R4.64+0x4] ;  /* 0x0000042a04042981 */ /* 0x000ea2000c1e1900 */
[----:B------:R-:W-:-:S05]  /*12d10*/  LOP3.LUT R14, R10, 0xff, RZ, 0xc0, !PT ;  /* 0x000000ff0a0e7812 */ /* 0x000fca00078ec0ff */
[----:B------:R0:W-:Y:S01]  /*12d20*/  STL [R1+0x5c], R14 ;  /* 0x00005c0e01007387 */ /* 0x0001e20000100800 */
[----:B------:R-:W-:Y:S01]  /*12d30*/  BSSY B0, `(.L_x_3776) ;  /* 0x0000029000007945 */ /* 0x000fe20003800000 */
[----:B------:R-:W-:Y:S01]  /*12d40*/  SHF.R.U32.HI R10, RZ, 0x10, R10 ;  /* 0x00000010ff0a7819 */ /* 0x000fe2000001160a */
[----:B--2---:R-:W-:-:S04]  /*12d50*/  @P2 IMAD.IADD R11, R4, 0x1, -R2 ;  /* 0x00000001040b2824 */ /* 0x004fc800078e0a02 */
[----:B------:R-:W-:-:S04]  /*12d60*/  IMAD.IADD R3, R6, 0x1, R11 ;  /* 0x0000000106037824 */ /* 0x000fc800078e020b */
[C---:B------:R-:W-:Y:S01]  /*12d70*/  VIADD R2, R3.reuse, 0x3f ;  /* 0x0000003f03027836 */ /* 0x040fe20000000000 */
[----:B------:R-:W-:-:S04]  /*12d80*/  ISETP.GE.AND P1, PT, R3, 0x1, PT ;  /* 0x000000010300780c */ /* 0x000fc80003f26270 */
[----:B------:R-:W-:-:S04]  /*12d90*/  SHF.R.S32.HI R3, RZ, 0x1f, R2 ;  /* 0x0000001fff037819 */ /* 0x000fc80000011402 */
[----:B------:R-:W-:-:S04]  /*12da0*/  LEA.HI R3, R3, R2, RZ, 0x6 ;  /* 0x0000000203037211 */ /* 0x000fc800078f30ff */
[----:B------:R-:W-:-:S05]  /*12db0*/  SHF.R.S32.HI R12, RZ, 0x6, R3 ;  /* 0x00000006ff0c7819 */ /* 0x000fca0000011403 */
[----:B------:R0:W-:Y:S01]  /*12dc0*/  STL [R1+0x34], R12 ;  /* 0x0000340c01007387 */ /* 0x0001e20000100800 */
[----:B------:R-:W-:Y:S01]  /*12dd0*/  IMAD.MOV.U32 R4, RZ, RZ, RZ ;  /* 0x000000ffff047224 */ /* 0x000fe200078e00ff */
[----:B------:R-:W-:Y:S06]  /*12de0*/  @!P1 BRA `(.L_x_3777) ;  /* 0x0000000000749947 */ /* 0x000fec0003800000 */
[----:B------:R-:W-:Y:S01]  /*12df0*/  ISETP.NE.AND P0, PT, R10, RZ, PT ;  /* 0x000000ff0a00720c */ /* 0x000fe20003f05270 */
[----:B------:R-:W-:-:S03]  /*12e00*/  ULDC UR4, c[0x0][0x9f0] ;  /* 0x00027c0000047ab9 */ /* 0x000fc60000000800 */
[----:B------:R-:W-:-:S04]  /*12e10*/  SEL R2, R10, UR4, P0 ;  /* 0x000000040a027c07 */ /* 0x000fc80008000000 */
[----:B------:R-:W-:Y:S02]  /*12e20*/  IABS R3, R2 ;  /* 0x0000000200037213 */ /* 0x000fe40000000000 */
[----:B------:R-:W-:Y:S02]  /*12e30*/  IADD3 R7, R2, -0x1, R12 ;  /* 0xffffffff02077810 */ /* 0x000fe40007ffe00c */
[----:B------:R-:W1:Y:S08]  /*12e40*/  I2F.RP R4, R3 ;  /* 0x0000000300047306 */ /* 0x000e700000209400 */
[----:B-1----:R-:W1:Y:S02]  /*12e50*/  MUFU.RCP R4, R4 ;  /* 0x0000000400047308 */ /* 0x002e640000001000 */
[----:B-1----:R-:W-:-:S06]  /*12e60*/  VIADD R4, R4, 0xffffffe ;  /* 0x0ffffffe04047836 */ /* 0x002fcc0000000000 */
[----:B------:R1:W2:Y:S02]  /*12e70*/  F2I.FTZ.U32.TRUNC.NTZ R5, R4 ;  /* 0x0000000400057305 */ /* 0x0002a4000021f000 */
[----:B-1----:R-:W-:-:S04]  /*12e80*/  LOP3.LUT R4, R7, R2, RZ, 0x3c, !PT ;  /* 0x0000000207047212 */ /* 0x002fc800078e3cff */
[----:B------:R-:W-:Y:S01]  /*12e90*/  ISETP.GE.AND P4, PT, R4, RZ, PT ;  /* 0x000000ff0400720c */ /* 0x000fe20003f86270 */
[----:B--2---:R-:W-:-:S04]  /*12ea0*/  IMAD.MOV R4, RZ, RZ, -R5 ;  /* 0x000000ffff047224 */ /* 0x004fc800078e0a05 */
[----:B------:R-:W-:Y:S02]  /*12eb0*/  IMAD R8, R4, R3, RZ ;  /* 0x0000000304087224 */ /* 0x000fe400078e02ff */
[----:B------:R-:W-:-:S04]  /*12ec0*/  IMAD.MOV.U32 R4, RZ, RZ, RZ ;  /* 0x000000ffff047224 */ /* 0x000fc800078e00ff */
        /* <DEDUP_REMOVED lines=15> */
.L_x_3777:
[----:B------:R-:W-:Y:S05]  /*12fc0*/  BSYNC B0 ;  /* 0x0000000000007941 */ /* 0x000fea0003800000 */
.L_x_3776:
[-C--:B------:R-:W-:Y:S01]  /*12fd0*/  IMAD R2, R14, R4.reuse, RZ ;  /* 0x000000040e027224 */ /* 0x080fe200078e02ff */
[----:B------:R-:W-:Y:S03]  /*12fe0*/  BSSY B0, `(.L_x_3778) ;  /* 0x00001b8000007945 */ /* 0x000fe60003800000 */
[C---:B------:R-:W-:Y:S01]  /*12ff0*/  IMAD R3, R2.reuse, 0x40, -R6 ;  /* 0x0000004002037824 */ /* 0x040fe200078e0a06 */
[----:B------:R-:W-:-:S04]  /*13000*/  VIADDMNMX R4, R2, R4, R12, PT ;  /* 0x0000000402047246 */ /* 0x000fc8000380010c */
[----:B------:R-:W-:Y:S01]  /*13010*/  VIMNMX R3, RZ, R3, !PT ;  /* 0x00000003ff037248 */ /* 0x000fe20007fe0100 */
[----:B------:R-:W-:-:S05]  /*13020*/  IMAD R2, R4, 0x40, -R6 ;  /* 0x0000004004027824 */ /* 0x000fca00078e0a06 */
[----:B------:R-:W-:-:S04]  /*13030*/  VIMNMX R2, R2, R11, PT ;  /* 0x0000000b02027248 */ /* 0x000fc80003fe0100 */
[----:B------:R-:W-:Y:S02]  /*13040*/  ISETP.GT.AND P0, PT, R2, R3, PT ;  /* 0x000000030200720c */ /* 0x000fe40003f04270 */
[----:B------:R-:W-:-:S05]  /*13050*/  SHF.R.U32.HI R3, RZ, 0x6, R3 ;  /* 0x00000006ff037819 */ /* 0x000fca0000011603 */
[----:B------:R-:W-:-:S06]  /*13060*/  IMAD.MOV.U32 R8, RZ, RZ, R3 ;  /* 0x000000ffff087224 */ /* 0x000fcc00078e0003 */
[----:B------:R-:W-:-:S05]  /*13070*/  @P0 VIADD R2, R2, 0x3f ;  /* 0x0000003f02020836 */ /* 0x000fca0000000000 */
[----:B------:R-:W-:-:S04]  /*13080*/  @P0 SHF.R.S32.HI R4, RZ, 0x1f, R2 ;  /* 0x0000001fff040819 */ /* 0x000fc80000011402 */
[----:B------:R-:W-:-:S04]  /*13090*/  @P0 LEA.HI R2, R4, R2, RZ, 0x6 ;  /* 0x0000000204020211 */ /* 0x000fc800078f30ff */
[----:B------:R-:W-:Y:S02]  /*130a0*/  @P0 SHF.R.S32.HI R8, RZ, 0x6, R2 ;  /* 0x00000006ff080819 */ /* 0x000fe40000011402 */
[----:B------:R-:W-:Y:S02]  /*130b0*/  PLOP3.LUT P0, PT, PT, PT, PT, 0x80, 0x0 ;  /* 0x000000000000781c */ /* 0x000fe40003f0f070 */
        /* <DEDUP_REMOVED lines=8> */
[----:B0-----:R0:W1:Y:S02]  /*13140*/  SHFL.IDX PT, R14, R4, RZ, 0x1f ;  /* 0x00001fff040e7589 */ /* 0x00106400000e0000 */
.L_x_3970:
[----:B-1----:R-:W-:Y:S02]  /*13150*/  ISETP.NE.AND P0, PT, R14, RZ, PT ;  /* 0x000000ff0e00720c */ /* 0x002fe40003f05270 */
[----:B------:R-:W-:-:S11]  /*13160*/  PLOP3.LUT P6, PT, PT, PT, PT, 0x8, 0x0 ;  /* 0x000000000000781c */ /* 0x000fd60003fce170 */
[----:B------:R-:W-:Y:S05]  /*13170*/  @P0 BRA `(.L_x_3781) ;  /* 0x00000000000c0947 */ /* 0x000fea0003800000 */
[----:B------:R-:W-:-:S03]  /*13180*/  UMOV UR4, 0xffffffff ;  /* 0xffffffff00047882 */ /* 0x000fc60000000000 */
[----:B------:R-:W-:Y:S05]  /*13190*/  BRA.DIV UR4, `(.L_x_3782) ;  /* 0x00000082043c7947 */ /* 0x000fea000b800000 */
[----:B------:R-:W-:-:S13]  /*131a0*/  ELECT P6, URZ, PT ;  /* 0x00000000003f782f */ /* 0x000fda00038c0000 */
.L_x_3781:
[----:B0-----:R-:W2:Y:S01]  /*131b0*/  LDL R4, [R1+0x54] ;  /* 0x0000540001047983 */ /* 0x001ea20000100800 */
[----:B------:R-:W-:Y:S01]  /*131c0*/  BSSY B1, `(.L_x_3783) ;  /* 0x0000008000017945 */ /* 0x000fe20003800000 */
[----:B--2---:R-:W-:-:S05]  /*131d0*/  VIADD R4, R4, 0x1 ;  /* 0x0000000104047836 */ /* 0x004fca0000000000 */
[----:B------:R-:W-:-:S04]  /*131e0*/  LEA.HI R5, R4, R4, RZ, 0x1 ;  /* 0x0000000404057211 */ /* 0x000fc800078f08ff */
[----:B------:R-:W-:-:S05]  /*131f0*/  LOP3.LUT R5, R5, 0xfffffffe, RZ, 0xc0, !PT ;  /* 0xfffffffe05057812 */ /* 0x000fca00078ec0ff */
[----:B------:R-:W-:-:S05]  /*13200*/  IMAD.IADD R4, R4, 0x1, -R5 ;  /* 0x0000000104047824 */ /* 0x000fca00078e0a05 */
[----:B------:R-:W-:-:S04]  /*13210*/  SHF.L.U32 R4, R4, 0x1f, RZ ;  /* 0x0000001f04047819 */ /* 0x000fc800000006ff */
[----:B------:R-:W0:Y:S02]  /*13220*/  SYNCS.PHASECHK.TRANS64.TRYWAIT P0, [R18+URZ+0x28c20], R4 ;  /* 0x028c2004120075a7 */ /* 0x000e24000800017f */
[----:B0-----:R-:W-:Y:S05]  /*13230*/  @!P0 BRA `(.L_x_3784) ;  /* 0x0000008000348947 */ /* 0x001fea0003800000 */
.L_x_3973:
[----:B------:R-:W-:Y:S05]  /*13240*/  BSYNC B1 ;  /* 0x0000000000017941 */ /* 0x000fea0003800000 */
.L_x_3783:
        /* <DEDUP_REMOVED lines=12> */
.L_x_3974:
[----:B------:R-:W-:Y:S05]  /*13310*/  BSYNC B2 ;  /* 0x0000000000027941 */ /* 0x000fea0003800000 */
.L_x_3787:
[----:B------:R-:W-:Y:S04]  /*13320*/  BSSY B2, `(.L_x_3789) ;  /* 0x0000009000027945 */ /* 0x000fe80003800000 */
[----:B------:R-:W-:Y:S05]  /*13330*/  @P2 BRA `(.L_x_3790) ;  /* 0x00000000001c2947 */ /* 0x000fea0003800000 */
[----:B------:R-:W2:Y:S01]  /*13340*/  S2R R6, SR_TID.X ;  /* 0x0000000000067919 */ /* 0x000ea20000002100 */
[----:B0-----:R-:W-:-:S04]  /*13350*/  IMAD.MOV.U32 R4, RZ, RZ, 0x2000 ;  /* 0x00002000ff047424 */ /* 0x001fc800078e00ff */
[----:B------:R3:W-:Y:S01]  /*13360*/  SYNCS.ARRIVE.TRANS64 RZ, [R5+URZ+0x28c90], R4 ;  /* 0x028c900405ff79a7 */ /* 0x0007e2000800003f */
[----:B--2---:R-:W-:-:S04]  /*13370*/  LOP3.LUT R6, R6, 0x1f, RZ, 0xc0, !PT ;  /* 0x0000001f06067812 */ /* 0x004fc800078ec0ff */
[----:B------:R-:W-:-:S13]  /*13380*/  ISETP.NE.AND P0, PT, R6, RZ, PT ;  /* 0x000000ff0600720c */ /* 0x000fda0003f05270 */
[----:B---3--:R-:W-:Y:S05]  /*13390*/  @!P0 BRA `(.L_x_3790) ;  /* 0x0000000000048947 */ /* 0x008fea0003800000 */
[----:B------:R-:W-:Y:S01]  /*133a0*/  BPT.TRAP 0x1 ;  /* 0x000000040000795c */ /* 0x000fe20000300000 */
.L_x_3790:
[----:B------:R-:W-:Y:S05]  /*133b0*/  BSYNC B2 ;  /* 0x0000000000027941 */ /* 0x000fea0003800000 */
.L_x_3789:
[----:B------:R-:W2:Y:S01]  /*133c0*/  LDL R6, [R1+0x10] ;  /* 0x0000100001067983 */ /* 0x000ea20000100800 */
[----:B------:R-:W-:Y:S01]  /*133d0*/  IMAD.MOV.U32 R11, RZ, RZ, RZ ;  /* 0x000000ffff0b7224 */ /* 0x000fe200078e00ff */
[----:B------:R-:W-:Y:S01]  /*133e0*/  UIADD3 UR4, UP0, UR40, 0x570, URZ ;  /* 0x0000057028047890 */ /* 0x000fe2000ff1e03f */
[----:B0-----:R-:W-:Y:S01]  /*133f0*/  IMAD R4, R8, 0x40, R0 ;  /* 0x0000004008047824 */ /* 0x001fe200078e0200 */
[----:B------:R-:W-:Y:S01]  /*13400*/  PLOP3.LUT P0, PT, PT, PT, PT, 0x80, 0x0 ;  /* 0x000000000000781c */ /* 0x000fe20003f0f070 */
[----:B------:R-:W-:Y:S01]  /*13410*/  VIADD R7, R5, 0x28c90 ;  /* 0x00028c9005077836 */ /* 0x000fe20000000000 */
[----:B------:R-:W-:Y:S01]  /*13420*/  R2UR UR10, R11 ;  /* 0x000000000b0a72ca */ /* 0x000fe200000e0000 */
[----:B------:R-:W-:Y:S01]  /*13430*/  VIADD R4, R4, 0xffffffc0 ;  /* 0xffffffc004047836 */ /* 0x000fe20000000000 */
[----:B------:R-:W-:Y:S01]  /*13440*/  UIADD3.X UR5, URZ, UR41, URZ, UP0, !UPT ;  /* 0x000000293f057290 */ /* 0x000fe200087fe43f */
[----:B------:R-:W-:Y:S01]  /*13450*/  UMOV UR6, 0x0 ;  /* 0x0000000000067882 */ /* 0x000fe20000000000 */
[----:B------:R-:W-:Y:S01]  /*13460*/  UMOV UR7, 0x12f00000 ;  /* 0x12f0000000077882 */ /* 0x000fe20000000000 */
[----:B--2---:R-:W-:-:S04]  /*13470*/  IMAD R6, R6, 0x2000, R18 ;  /* 0x0000200006067824 */ /* 0x004fc800078e0212 */
[----:B------:R-:W-:-:S07]  /*13480*/  VIADD R6, R6, 0x22400 ;  /* 0x0002240006067836 */ /* 0x000fce0000000000 */
.L_x_3791:
        /* <DEDUP_REMOVED lines=13> */
.L_x_3975:
[----:B------:R-:W-:Y:S05]  /*13560*/  BSYNC B2 ;  /* 0x0000000000027941 */ /* 0x000fea0003800000 */
.L_x_3792:
[----:B------:R-:W-:Y:S01]  /*13570*/  BSSY B2, `(.L_x_3794) ;  /* 0x000000b000027945 */ /* 0x000fe20003800000 */
[----:B------:R-:W-:Y:S02]  /*13580*/  IMAD.MOV.U32 R12, RZ, RZ, 0x0 ;  /* 0x00000000ff0c7424 */ /* 0x000fe400078e00ff */
[----:B------:R-:W-:Y:S01]  /*13590*/  IMAD.MOV.U32 R13, RZ, RZ, 0x12f00000 ;  /* 0x12f00000ff0d7424 */ /* 0x000fe200078e00ff */
[----:B------:R-:W-:Y:S06]  /*135a0*/  @P2 BRA `(.L_x_3795) ;  /* 0x00000000001c2947 */ /* 0x000fec0003800000 */
[----:B------:R-:W2:Y:S01]  /*135b0*/  S2R R7, SR_TID.X ;  /* 0x0000000000077919 */ /* 0x000ea20000002100 */
[----:B------:R-:W-:-:S04]  /*135c0*/  IMAD.MOV.U32 R6, RZ, RZ, 0x10000 ;  /* 0x00010000ff067424 */ /* 0x000fc800078e00ff */
[----:B------:R3:W-:Y:S01]  /*135d0*/  SYNCS.ARRIVE.TRANS64 RZ, [R5+URZ+0x28cb0], R6 ;  /* 0x028cb00605ff79a7 */ /* 0x0007e2000800003f */
[----:B--2---:R-:W-:-:S04]  /*135e0*/  LOP3.LUT R7, R7, 0x1f, RZ, 0xc0, !PT ;  /* 0x0000001f07077812 */ /* 0x004fc800078ec0ff */
[----:B------:R-:W-:-:S13]  /*135f0*/  ISETP.NE.AND P0, PT, R7, RZ, PT ;  /* 0x000000ff0700720c */ /* 0x000fda0003f05270 */
[----:B---3--:R-:W-:Y:S05]  /*13600*/  @!P0 BRA `(.L_x_3795) ;  /* 0x0000000000048947 */ /* 0x008fea0003800000 */
[----:B------:R-:W-:Y:S01]  /*13610*/  BPT.TRAP 0x1 ;  /* 0x000000040000795c */ /* 0x000fe20000300000 */
.L_x_3795:
[----:B------:R-:W-:Y:S05]  /*13620*/  BSYNC B2 ;  /* 0x0000000000027941 */ /* 0x000fea0003800000 */
.L_x_3794:
[----:B------:R-:W2:Y:S01]  /*13630*/  LDL R6, [R1+0x10] ;  /* 0x0000100001067983 */ /* 0x000ea20000100800 */
[----:B------:R-:W-:Y:S01]  /*13640*/  R2UR UR10, R11 ;  /* 0x000000000b0a72ca */ /* 0x000fe200000e0000 */
[----:B------:R-:W-:Y:S01]  /*13650*/  UIADD3 UR4, UP0, UR40, 0x670, URZ ;  /* 0x0000067028047890 */ /* 0x000fe2000ff1e03f */
[----:B------:R-:W-:Y:S01]  /*13660*/  R2UR UR6, R12 ;  /* 0x000000000c0672ca */ /* 0x000fe200000e0000 */
[----:B01----:R-:W-:Y:S01]  /*13670*/  VIADD R5, R5, 0x28cb0 ;  /* 0x00028cb005057836 */ /* 0x003fe20000000000 */
[----:B------:R-:W-:Y:S01]  /*13680*/  R2UR UR7, R13 ;  /* 0x000000000d0772ca */ /* 0x000fe200000e0000 */
[----:B------:R-:W-:Y:S01]  /*13690*/  UIADD3.X UR5, URZ, UR41, URZ, UP0, !UPT ;  /* 0x000000293f057290 */ /* 0x000fe200087fe43f */
[----:B------:R-:W-:Y:S01]  /*136a0*/  PLOP3.LUT P0, PT, PT, PT, PT, 0x80, 0x0 ;  /* 0x000000000000781c */ /* 0x000fe20003f0f070 */
[----:B--2---:R-:W-:-:S04]  /*136b0*/  IMAD R6, R6, 0x10000, R18 ;  /* 0x0001000006067824 */ /* 0x004fc800078e0212 */
[----:B------:R-:W-:-:S08]  /*136c0*/  VIADD R7, R6, 0x400 ;  /* 0x0000040006077836 */ /* 0x000fd00000000000 */
.L_x_3796:
        /* <DEDUP_REMOVED lines=15> */
.L_x_3797:
        /* <DEDUP_REMOVED lines=15> */
.L_x_3798:
        /* <DEDUP_REMOVED lines=15> */
.L_x_3799:
        /* <DEDUP_REMOVED lines=15> */
.L_x_3800:
        /* <DEDUP_REMOVED lines=15> */
.L_x_3801:
        /* <DEDUP_REMOVED lines=15> */
.L_x_3802:
        /* <DEDUP_REMOVED lines=15> */
.L_x_3803:
        /* <DEDUP_REMOVED lines=10> */
.L_x_3786:
[----:B------:R-:W-:Y:S05]  /*13e00*/  BSYNC B1 ;  /* 0x0000000000017941 */ /* 0x000fea0003800000 */
.L_x_3785:
[----:B------:R-:W2:Y:S04]  /*13e10*/  LDL.LU R9, [R1+0x10] ;  /* 0x0000100001097983 */ /* 0x000ea80000300800 */
[----:B------:R-:W3:Y:S01]  /*13e20*/  LDL.LU R7, [R1+0x18] ;  /* 0x0000180001077983 */ /* 0x000ee20000300800 */
[----:B0-----:R-:W-:Y:S01]  /*13e30*/  VIADD R4, R8, 0xfffffffe ;  /* 0xfffffffe08047836 */ /* 0x001fe20000000000 */
[----:B------:R-:W-:-:S04]  /*13e40*/  PLOP3.LUT P0, PT, PT, PT, PT, 0x8, 0x0 ;  /* 0x000000000000781c */ /* 0x000fc80003f0e170 */
[----:B------:R-:W-:Y:S01]  /*13e50*/  ISETP.GE.AND P3, PT, R4, R3, PT ;  /* 0x000000030400720c */ /* 0x000fe20003f66270 */
[----:B--2---:R-:W-:-:S05]  /*13e60*/  VIADD R5, R9, 0x1 ;  /* 0x0000000109057836 */ /* 0x004fca0000000000 */
[----:B------:R-:W-:-:S04]  /*13e70*/  ISETP.NE.AND P2, PT, R5, 0x2, PT ;  /* 0x000000020500780c */ /* 0x000fc80003f45270 */
[----:B------:R-:W-:Y:S02]  /*13e80*/  SEL R6, RZ, 0x1, P2 ;  /* 0x00000001ff067807 */ /* 0x000fe40001000000 */
[----:B------:R-:W-:Y:S02]  /*13e90*/  SEL R5, R5, RZ, P2 ;  /* 0x000000ff05057207 */ /* 0x000fe40001000000 */
[----:B---3--:R-:W-:-:S03]  /*13ea0*/  LOP3.LUT R7, R7, R6, RZ, 0x3c, !PT ;  /* 0x0000000607077212 */ /* 0x008fc600078e3cff */
[----:B------:R1:W-:Y:S04]  /*13eb0*/  STL [R1+0x10], R5 ;  /* 0x0000100501007387 */ /* 0x0003e80000100800 */
[----:B------:R1:W-:Y:S01]  /*13ec0*/  STL [R1+0x18], R7 ;  /* 0x0000180701007387 */ /* 0x0003e20000100800 */
[----:B------:R-:W-:Y:S05]  /*13ed0*/  @!P3 BRA `(.L_x_3779) ;  /* 0x0000000c0020b947 */ /* 0x000fea0003800000 */
.L_x_3823:
[----:B------:R-:W-:Y:S05]  /*13ee0*/  YIELD ;  /* 0x0000000000007946 */ /* 0x000fea0003800000 */
[----:B------:R-:W-:Y:S04]  /*13ef0*/  BSSY B1, `(.L_x_3804) ;  /* 0x00000ba000017945 */ /* 0x000fe80003800000 */
[----:B--2---:R-:W-:Y:S05]  /*13f00*/  @!P6 BRA `(.L_x_3805) ;  /* 0x0000000800e0e947 */ /* 0x004fea0003800000 */
[----:B-1----:R-:W2:Y:S04]  /*13f10*/  LDL R5, [R1+0x10] ;  /* 0x0000100001057983 */ /* 0x002ea80000100800 */
        /* <DEDUP_REMOVED lines=9> */
.L_x_3976:
[----:B------:R-:W-:Y:S05]  /*13fb0*/  BSYNC B2 ;  /* 0x0000000000027941 */ /* 0x000fea0003800000 */
.L_x_3806:
        /* <DEDUP_REMOVED lines=9> */
.L_x_3809:
[----:B------:R-:W-:Y:S05]  /*14050*/  BSYNC B2 ;  /* 0x0000000000027941 */ /* 0x000fea0003800000 */
.L_x_3808:
[----:B------:R-:W2:Y:S01]  /*14060*/  LDL R7, [R1+0x10] ;  /* 0x0000100001077983 */ /* 0x000ea20000100800 */
[----:B------:R-:W-:Y:S01]  /*14070*/  IMAD.MOV.U32 R11, RZ, RZ, RZ ;  /* 0x000000ffff0b7224 */ /* 0x000fe200078e00ff */
[----:B------:R-:W-:Y:S01]  /*14080*/  UIADD3 UR4, UP0, UR40, 0x570, URZ ;  /* 0x0000057028047890 */ /* 0x000fe2000ff1e03f */
[----:B------:R-:W-:Y:S01]  /*14090*/  PLOP3.LUT P2, PT, PT, PT, PT, 0x80, 0x0 ;  /* 0x000000000000781c */ /* 0x000fe20003f4f070 */
[----:B------:R-:W-:Y:S01]  /*140a0*/  IMAD R8, R4, 0x40, R0 ;  /* 0x0000004004087824 */ /* 0x000fe200078e0200 */
[----:B------:R-:W-:Y:S01]  /*140b0*/  UMOV UR6, 0x0 ;  /* 0x0000000000067882 */ /* 0x000fe20000000000 */
[----:B------:R-:W-:Y:S01]  /*140c0*/  R2UR UR10, R11 ;  /* 0x000000000b0a72ca */ /* 0x000fe200000e0000 */
[----:B------:R-:W-:Y:S01]  /*140d0*/  VIADD R9, R5, 0x28c90 ;  /* 0x00028c9005097836 */ /* 0x000fe20000000000 */
[----:B------:R-:W-:Y:S01]  /*140e0*/  UIADD3.X UR5, URZ, UR41, URZ, UP0, !UPT ;  /* 0x000000293f057290 */ /* 0x000fe200087fe43f */
[----:B------:R-:W-:Y:S01]  /*140f0*/  UMOV UR7, 0x12f00000 ;  /* 0x12f0000000077882 */ /* 0x000fe20000000000 */
[----:B--2---:R-:W-:-:S04]  /*14100*/  IMAD R7, R7, 0x2000, R18 ;  /* 0x0000200007077824 */ /* 0x004fc800078e0212 */
[----:B------:R-:W-:-:S07]  /*14110*/  VIADD R7, R7, 0x22400 ;  /* 0x0002240007077836 */ /* 0x000fce0000000000 */
.L_x_3810:
        /* <DEDUP_REMOVED lines=13> */
.L_x_3977:
[----:B------:R-:W-:Y:S05]  /*141f0*/  BSYNC B2 ;  /* 0x0000000000027941 */ /* 0x000fea0003800000 */
.L_x_3811:
[----:B------:R-:W-:Y:S01]  /*14200*/  BSSY B2, `(.L_x_3813) ;  /* 0x000000b000027945 */ /* 0x000fe20003800000 */
[----:B------:R-:W-:Y:S02]  /*14210*/  IMAD.MOV.U32 R12, RZ, RZ, 0x0 ;  /* 0x00000000ff0c7424 */ /* 0x000fe400078e00ff */
[----:B------:R-:W-:Y:S01]  /*14220*/  IMAD.MOV.U32 R13, RZ, RZ, 0x12f00000 ;  /* 0x12f00000ff0d7424 */ /* 0x000fe200078e00ff */
[----:B------:R-:W-:Y:S06]  /*14230*/  @P3 BRA `(.L_x_3814) ;  /* 0x00000000001c3947 */ /* 0x000fec0003800000 */
[----:B------:R-:W2:Y:S01]  /*14240*/  S2R R7, SR_TID.X ;  /* 0x0000000000077919 */ /* 0x000ea20000002100 */
[----:B01----:R-:W-:-:S04]  /*14250*/  IMAD.MOV.U32 R6, RZ, RZ, 0x10000 ;  /* 0x00010000ff067424 */ /* 0x003fc800078e00ff */
[----:B------:R3:W-:Y:S01]  /*14260*/  SYNCS.ARRIVE.TRANS64 RZ, [R5+URZ+0x28cb0], R6 ;  /* 0x028cb00605ff79a7 */ /* 0x0007e2000800003f */
[----:B--2---:R-:W-:-:S04]  /*14270*/  LOP3.LUT R7, R7, 0x1f, RZ, 0xc0, !PT ;  /* 0x0000001f07077812 */ /* 0x004fc800078ec0ff */
[----:B------:R-:W-:-:S13]  /*14280*/  ISETP.NE.AND P2, PT, R7, RZ, PT ;  /* 0x000000ff0700720c */ /* 0x000fda0003f45270 */
[----:B---3--:R-:W-:Y:S05]  /*14290*/  @!P2 BRA `(.L_x_3814) ;  /* 0x000000000004a947 */ /* 0x008fea0003800000 */
[----:B------:R-:W-:Y:S01]  /*142a0*/  BPT.TRAP 0x1 ;  /* 0x000000040000795c */ /* 0x000fe20000300000 */
.L_x_3814:
[----:B------:R-:W-:Y:S05]  /*142b0*/  BSYNC B2 ;  /* 0x0000000000027941 */ /* 0x000fea0003800000 */
.L_x_3813:
[----:B01----:R-:W2:Y:S01]  /*142c0*/  LDL R6, [R1+0x10] ;  /* 0x0000100001067983 */ /* 0x003ea20000100800 */
        /* <DEDUP_REMOVED lines=9> */
.L_x_3815:
        /* <DEDUP_REMOVED lines=15> */
.L_x_3816:
        /* <DEDUP_REMOVED lines=15> */
.L_x_3817:
        /* <DEDUP_REMOVED lines=15> */
.L_x_3818:
        /* <DEDUP_REMOVED lines=15> */
.L_x_3819:
        /* <DEDUP_REMOVED lines=15> */
.L_x_3820:
        /* <DEDUP_REMOVED lines=15> */
.L_x_3821:
        /* <DEDUP_REMOVED lines=15> */
.L_x_3822:
        /* <DEDUP_REMOVED lines=10> */
.L_x_3805:
[----:B------:R-:W-:Y:S05]  /*14a90*/  BSYNC B1 ;  /* 0x0000000000017941 */ /* 0x000fea0003800000 */
.L_x_3804:
[----:B------:R-:W2:Y:S04]  /*14aa0*/  LDL.LU R9, [R1+0x10] ;  /* 0x0000100001097983 */ /* 0x000ea80000300800 */
[----:B-1----:R-:W3:Y:S01]  /*14ab0*/  LDL.LU R7, [R1+0x18] ;  /* 0x0000180001077983 */ /* 0x002ee20000300800 */
[C---:B------:R-:W-:Y:S01]  /*14ac0*/  ISETP.GT.AND P3, PT, R4.reuse, R3, PT ;  /* 0x000000030400720c */ /* 0x040fe20003f64270 */
[----:B------:R-:W-:Y:S02]  /*14ad0*/  VIADD R4, R4, 0xffffffff ;  /* 0xffffffff04047836 */ /* 0x000fe40000000000 */
[----:B--2---:R-:W-:-:S05]  /*14ae0*/  VIADD R5, R9, 0x1 ;  /* 0x0000000109057836 */ /* 0x004fca0000000000 */
[----:B------:R-:W-:-:S04]  /*14af0*/  ISETP.NE.AND P2, PT, R5, 0x2, PT ;  /* 0x000000020500780c */ /* 0x000fc80003f45270 */
[----:B------:R-:W-:Y:S02]  /*14b00*/  SEL R6, RZ, 0x1, P2 ;  /* 0x00000001ff067807 */ /* 0x000fe40001000000 */
[----:B------:R-:W-:Y:S02]  /*14b10*/  SEL R5, R5, RZ, P2 ;  /* 0x000000ff05057207 */ /* 0x000fe40001000000 */
[----:B---3--:R-:W-:-:S05]  /*14b20*/  LOP3.LUT R7, R7, R6, RZ, 0x3c, !PT ;  /* 0x0000000607077212 */ /* 0x008fca00078e3cff */
[----:B------:R2:W-:Y:S04]  /*14b30*/  STL [R1+0x18], R7 ;  /* 0x0000180701007387 */ /* 0x0005e80000100800 */
[----:B------:R2:W-:Y:S01]  /*14b40*/  STL [R1+0x10], R5 ;  /* 0x0000100501007387 */ /* 0x0005e20000100800 */
[----:B------:R-:W-:Y:S05]  /*14b50*/  @P3 BRA `(.L_x_3823) ;  /* 0xfffffff000e03947 */ /* 0x000fea000383ffff */
.L_x_3779:
[----:B------:R-:W-:Y:S05]  /*14b60*/  BSYNC B0 ;  /* 0x0000000000007941 */ /* 0x000fea0003800000 */
.L_x_3778:
[----:B-12---:R1:W5:Y:S01]  /*14b70*/  LDL R7, [R1+0x34] ;  /* 0x0000340001077983 */ /* 0x0063620000100800 */
[----:B------:R-:W-:Y:S05]  /*14b80*/  @!P0 WARPSYNC.ALL ;  /* 0x0000000000008948 */ /* 0x000fea0003800000 */
[----:B------:R1:W-:Y:S01]  /*14b90*/  STL [R1+0x3c], RZ ;  /* 0x00003cff01007387 */ /* 0x0003e20000100800 */
[----:B------:R-:W-:Y:S01]  /*14ba0*/  BSSY B0, `(.L_x_3824) ;  /* 0x0000020000007945 */ /* 0x000fe20003800000 */
[----:B------:R-:W-:Y:S06]  /*14bb0*/  @!P0 BAR.SYNC.DEFER_BLOCKING 0xc, 0x180 ;  /* 0x0306000000008b1d */ /* 0x000fec0000010000 */
[----:B-1----:R-:W-:Y:S05]  /*14bc0*/  @!P1 BRA `(.L_x_3825) ;  /* 0x0000000000749947 */ /* 0x002fea0003800000 */
        /* <DEDUP_REMOVED lines=10> */
[----:B------:R-:W-:Y:S01]  /*14c70*/  IMAD.HI.U32 R6, R3, R4, R2 ;  /* 0x0000000403067227 */ /* 0x000fe200078e0002 */
[----:B------:R-:W-:Y:S02]  /*14c80*/  IABS R2, R10 ;  /* 0x0000000a00027213 */ /* 0x000fe40000000000 */
[----:B-----5:R-:W-:-:S03]  /*14c90*/  IADD3 R4, R7, -0x1, R10 ;  /* 0xffffffff07047810 */ /* 0x020fc60007ffe00a */
        /* <DEDUP_REMOVED lines=16> */
.L_x_3825:
[----:B------:R-:W-:Y:S05]  /*14da0*/  BSYNC B0 ;  /* 0x0000000000007941 */ /* 0x000fea0003800000 */
.L_x_3824:
        /* <DEDUP_REMOVED lines=13> */
[----:B------:R-:W1:Y:S01]  /*14e80*/  S2R R5, SR_LANEID ;  /* 0x0000000000057919 */ /* 0x000e620000000000 */
[----:B------:R-:W-:Y:S01]  /*14e90*/  VOTEU.ANY UR4, UPT, PT ;  /* 0x0000000000047886 */ /* 0x000fe200038e0100 */
[----:B------:R-:W2:Y:S01]  /*14ea0*/  LDC.64 R2, c[0x0][0xc60] ;  /* 0x00031800ff027b82 */ /* 0x000ea20000000a00 */
[----:B------:R-:W1:Y:S02]  /*14eb0*/  FLO.U32 R0, UR4 ;  /* 0x0000000400007d00 */ /* 0x000e6400080e0000 */
[----:B-1----:R-:W-:-:S06]  /*14ec0*/  ISETP.EQ.U32.AND P0, PT, R0, R5, PT ;  /* 0x000000050000720c */ /* 0x002fcc0003f02070 */
[----:B------:R-:W2:Y:S07]  /*14ed0*/  POPC R5, UR4 ;  /* 0x0000000400057d09 */ /* 0x000eae0008000000 */
[----:B--2---:R-:W2:Y:S01]  /*14ee0*/  @P0 ATOMG.E.ADD.STRONG.GPU PT, R3, desc[UR42][R2.64], R5 ;  /* 0x00000005020309a8 */ /* 0x004ea200081ee1ea */
[----:B------:R-:W1:Y:S02]  /*14ef0*/  S2R R4, SR_LTMASK ;  /* 0x0000000000047919 */ /* 0x000e640000003900 */
[----:B-1----:R-:W-:-:S04]  /*14f00*/  LOP3.LUT R4, R4, UR4, RZ, 0xc0, !PT ;  /* 0x0000000404047c12 */ /* 0x002fc8000f8ec0ff */
[----:B------:R-:W1:Y:S01]  /*14f10*/  POPC R7, R4 ;  /* 0x0000000400077309 */ /* 0x000e620000000000 */
[----:B--2---:R-:W1:Y:S02]  /*14f20*/  SHFL.IDX PT, R0, R3, R0, 0x1f ;  /* 0x00001f0003007589 */ /* 0x004e6400000e0000 */
[----:B-1----:R-:W-:-:S05]  /*14f30*/  IADD3 R0, R0, UR37, R7 ;  /* 0x0000002500007c10 */ /* 0x002fca000fffe007 */
[----:B------:R1:W-:Y:S01]  /*14f40*/  STL [R1], R0 ;  /* 0x0000000001007387 */ /* 0x0003e20000100800 */
[----:B------:R-:W-:Y:S05]  /*14f50*/  BRA `(.L_x_3828) ;  /* 0x0000004800607947 */ /* 0x000fea0003800000 */
.L_x_3827:
        /* <DEDUP_REMOVED lines=16> */
[----:B0-----:R-:W-:Y:S02]  /*15060*/  IMAD.MOV.U32 R12, RZ, RZ, 0x1 ;  /* 0x00000001ff0c7424 */ /* 0x001fe400078e00ff */
[----:B------:R-:W-:-:S07]  /*15070*/  IMAD.MOV.U32 R13, RZ, RZ, RZ ;  /* 0x000000ffff0d7224 */ /* 0x000fce00078e00ff */
[----:B------:R-:W-:-:S07]  /*15080*/  LEPC R20, `(.L_x_3830) ;  /* 0x000000001014794e */ /* 0x000fce0000000000 */
[----:B-1----:R-:W-:Y:S05]  /*15090*/  CALL.ABS.NOINC R2 ;  /* 0x0000000002007343 */ /* 0x002fea0003c00000 */
.L_x_3830:
[----:B------:R-:W-:Y:S05]  /*150a0*/  BSYNC B6 ;  /* 0x0000000000067941 */ /* 0x000fea0003800000 */
.L_x_3829:
        /* <DEDUP_REMOVED lines=8> */
[----:B------:R1:W2:Y:S01]  /*15130*/  LDC.64 R2, c[0x4][R0] ;  /* 0x0100000000027b82 */ /* 0x0002a20000000a00 */
[----:B------:R-:W-:Y:S02]  /*15140*/  IMAD.U32 R4, RZ, RZ, UR6 ;  /* 0x00000006ff047e24 */ /* 0x000fe4000f8e00ff */
[----:B------:R-:W-:Y:S02]  /*15150*/  IMAD.U32 R5, RZ, RZ, UR7 ;  /* 0x00000007ff057e24 */ /* 0x000fe4000f8e00ff */
[----:B------:R-:W-:Y:S02]  /*15160*/  IMAD.U32 R6, RZ, RZ, UR8 ;  /* 0x00000008ff067e24 */ /* 0x000fe4000f8e00ff */
[----:B------:R-:W-:-:S02]  /*15170*/  IMAD.U32 R7, RZ, RZ, UR9 ;  /* 0x00000009ff077e24 */ /* 0x000fc4000f8e00ff */
[----:B------:R-:W-:Y:S02]  /*15180*/  IMAD.U32 R10, RZ, RZ, UR4 ;  /* 0x00000004ff0a7e24 */ /* 0x000fe4000f8e00ff */
[----:B------:R-:W-:Y:S02]  /*15190*/  IMAD.U32 R11, RZ, RZ, UR5 ;  /* 0x00000005ff0b7e24 */ /* 0x000fe4000f8e00ff */
[----:B------:R-:W-:Y:S02]  /*151a0*/  IMAD.MOV.U32 R8, RZ, RZ, 0x70 ;  /* 0x00000070ff087424 */ /* 0x000fe400078e00ff */
[----:B0-----:R-:W-:Y:S02]  /*151b0*/  IMAD.MOV.U32 R12, RZ, RZ, 0x1 ;  /* 0x00000001ff0c7424 */ /* 0x001fe400078e00ff */
[----:B-1----:R-:W-:-:S07]  /*151c0*/  IMAD.MOV.U32 R13, RZ, RZ, RZ ;  /* 0x000000ffff0d7224 */ /* 0x002fce00078e00ff */
[----:B------:R-:W-:-:S07]  /*151d0*/  LEPC R20, `(.L_x_3833) ;  /* 0x000000001014794e */ /* 0x000fce0000000000 */
[----:B--2---:R-:W-:Y:S05]  /*151e0*/  CALL.ABS.NOINC R2 ;  /* 0x0000000002007343 */ /* 0x004fea0003c00000 */
.L_x_3833:
        /* <DEDUP_REMOVED lines=16> */
.L_x_3832:
[----:B------:R-:W-:Y:S05]  /*152f0*/  BSYNC B6 ;  /* 0x0000000000067941 */ /* 0x000fea0003800000 */
.L_x_3831:
[----:B------:R-:W2:Y:S01]  /*15300*/  LDL.LU R4, [R1+0x1c] ;  /* 0x00001c0001047983 */ /* 0x000ea20000300800 */
[----:B------:R-:W-:-:S03]  /*15310*/  ULDC.64 UR4, c[0x0][0x9f8] ;  /* 0x00027e0000047ab9 */ /* 0x000fc60000000a00 */
[----:B------:R-:W3:Y:S01]  /*15320*/  LDL R7, [R1+0x8] ;  /* 0x0000080001077983 */ /* 0x000ee20000100800 */
[----:B------:R-:W-:-:S03]  /*15330*/  ISETP.NE.U32.AND P0, PT, RZ, UR4, PT ;  /* 0x00000004ff007c0c */ /* 0x000fc6000bf05070 */
[----:B------:R-:W4:Y:S01]  /*15340*/  LDL R0, [R1+0x38] ;  /* 0x0000380001007983 */ /* 0x000f220000100800 */
[----:B------:R-:W-:-:S13]  /*15350*/  ISETP.NE.AND.EX P0, PT, RZ, UR5, PT, P0 ;  /* 0x00000005ff007c0c */ /* 0x000fda000bf05300 */
[----:B------:R-:W-:-:S04]  /*15360*/  @P0 IADD3 R2, P1, R17, UR4, RZ ;  /* 0x0000000411020c10 */ /* 0x000fc8000ff3e0ff */
[----:B--2---:R-:W-:Y:S01]  /*15370*/  @P0 IADD3.X R3, R4, UR5, RZ, P1, !PT ;  /* 0x0000000504030c10 */ /* 0x004fe20008ffe4ff */
[----:B------:R-:W-:-:S04]  /*15380*/  ULDC.64 UR4, c[0x0][0xa08] ;  /* 0x0002820000047ab9 */ /* 0x000fc80000000a00 */
[----:B---3--:R1:W2:Y:S02]  /*15390*/  @P0 LDG.E R7, desc[UR42][R2.64] ;  /* 0x0000002a02070981 */ /* 0x0082a4000c1e1900 */
[----:B-1----:R-:W1:Y:S01]  /*153a0*/  LDC.64 R2, c[0x0][0x418] ;  /* 0x00010600ff027b82 */ /* 0x002e620000000a00 */
[----:B----4-:R-:W-:Y:S01]  /*153b0*/  VIADD R0, R0, 0xffffffff ;  /* 0xffffffff00007836 */ /* 0x010fe20000000000 */
        /* <DEDUP_REMOVED lines=11> */
[----:B0-----:R0:W1:Y:S02]  /*15470*/  SHFL.IDX PT, R14, R4, RZ, 0x1f ;  /* 0x00001fff040e7589 */ /* 0x00106400000e0000 */
.L_x_3980:
        /* <DEDUP_REMOVED lines=11> */
.L_x_3983:
[----:B------:R-:W-:Y:S05]  /*15530*/  @!P6 BRA `(.L_x_3835) ;  /* 0x0000000000fce947 */ /* 0x000fea0003800000 */
[----:B------:R-:W-:-:S04]  /*15540*/  ISETP.NE.U32.AND P0, PT, R2, RZ, PT ;  /* 0x000000ff0200720c */ /* 0x000fc80003f05070 */
[----:B------:R-:W-:-:S13]  /*15550*/  ISETP.NE.AND.EX P0, PT, R3, RZ, PT, P0 ;  /* 0x000000ff0300720c */ /* 0x000fda0003f05300 */
[----:B------:R-:W-:Y:S05]  /*15560*/  @!P0 BRA `(.L_x_3837) ;  /* 0x0000000000508947 */ /* 0x000fea0003800000 */
[----:B------:R-:W1:Y:S01]  /*15570*/  LDC R6, c[0x0][0x43c] ;  /* 0x00010f00ff067b82 */ /* 0x000e620000000800 */
[----:B------:R-:W-:Y:S01]  /*15580*/  IMAD.MOV.U32 R9, RZ, RZ, R0 ;  /* 0x000000ffff097224 */ /* 0x000fe200078e0000 */
[----:B------:R-:W-:-:S03]  /*15590*/  ULDC.64 UR4, c[0x0][0x428] ;  /* 0x00010a0000047ab9 */ /* 0x000fc60000000a00 */
        /* <DEDUP_REMOVED lines=17> */
.L_x_3837:
[----:B-1----:R-:W2:Y:S01]  /*156b0*/  LDL R2, [R1+0x14] ;  /* 0x0000140001027983 */ /* 0x002ea20000100800 */
[----:B0-----:R-:W-:Y:S01]  /*156c0*/  IMAD R0, R19, 0x8, R18 ;  /* 0x0000000813007824 */ /* 0x001fe200078e0212 */
[----:B--2---:R-:W-:-:S04]  /*156d0*/  SHF.L.U32 R2, R2, 0x1f, RZ ;  /* 0x0000001f02027819 */ /* 0x004fc800000006ff */
[----:B------:R-:W0:Y:S02]  /*156e0*/  SYNCS.PHASECHK.TRANS64.TRYWAIT P0, [R0+URZ+0x28c40], R2 ;  /* 0x028c4002000075a7 */ /* 0x000e24000800017f */
[----:B0-----:R-:W-:Y:S05]  /*156f0*/  @!P0 BRA `(.L_x_3838) ;  /* 0x0000005c00bc8947 */ /* 0x001fea0003800000 */
.L_x_3984:
        /* <DEDUP_REMOVED lines=11> */
.L_x_3839:
[----:B------:R-:W2:Y:S04]  /*157b0*/  LDL R4, [R1+0x30] ;  /* 0x0000300001047983 */ /* 0x000ea80000100800 */
[----:B------:R-:W3:Y:S04]  /*157c0*/  LDL R3, [R1+0x20] ;  /* 0x0000200001037983 */ /* 0x000ee80000100800 */
[----:B0-----:R-:W4:Y:S01]  /*157d0*/  LDL.LU R2, [R1+0x28] ;  /* 0x0000280001027983 */ /* 0x001f220000300800 */
[----:B------:R-:W-:Y:S01]  /*157e0*/  R2UR UR9, R0 ;  /* 0x00000000000972ca */ /* 0x000fe200000e0000 */
[----:B------:R-:W-:Y:S01]  /*157f0*/  IMAD R0, R19, 0x2000, R18 ;  /* 0x0000200013007824 */ /* 0x000fe200078e0212 */
[----:B------:R-:W-:Y:S01]  /*15800*/  PLOP3.LUT P0, PT, PT, PT, PT, 0x80, 0x0 ;  /* 0x000000000000781c */ /* 0x000fe20003f0f070 */
[----:B------:R-:W-:Y:S01]  /*15810*/  UIADD3 UR6, UP0, UR40, 0x370, URZ ;  /* 0x0000037028067890 */ /* 0x000fe2000ff1e03f */
[----:B------:R-:W-:Y:S01]  /*15820*/  R2UR UR12, R16 ;  /* 0x00000000100c72ca */ /* 0x000fe200000e0000 */
[----:B------:R-:W-:Y:S01]  /*15830*/  UMOV UR5, 0x14f00000 ;  /* 0x14f0000000057882 */ /* 0x000fe20000000000 */
[----:B------:R-:W-:Y:S01]  /*15840*/  R2UR UR8, R0 ;  /* 0x00000000000872ca */ /* 0x000fe200000e0000 */
[----:B------:R-:W-:Y:S01]  /*15850*/  UIADD3.X UR7, URZ, UR41, URZ, UP0, !UPT ;  /* 0x000000293f077290 */ /* 0x000fe200087fe43f */
[----:B-----5:R-:W-:Y:S01]  /*15860*/  R2UR UR13, R17 ;  /* 0x00000000110d72ca */ /* 0x020fe200000e0000 */
[----:B------:R-:W-:-:S04]  /*15870*/  UMOV UR10, URZ ;  /* 0x0000003f000a7c82 */ /* 0x000fc80008000000 */
[----:B------:R-:W-:-:S06]  /*15880*/  UIADD3 UR9, UR9, 0x28c30, URZ ;  /* 0x00028c3009097890 */ /* 0x000fcc000fffe03f */
[----:B------:R-:W-:Y:S01]  /*15890*/  UIADD3 UR8, UR8, 0x22400, URZ ;  /* 0x0002240008087890 */ /* 0x000fe2000fffe03f */
[----:B--2---:R-:W-:Y:S02]  /*158a0*/  R2UR UR11, R4 ;  /* 0x00000000040b72ca */ /* 0x004fe400000e0000 */
[----:B---3--:R-:W-:Y:S02]  /*158b0*/  R2UR UR4, R3 ;  /* 0x00000000030472ca */ /* 0x008fe400000e0000 */
[----:B----4-:R-:W-:-:S04]  /*158c0*/  LOP3.LUT R2, R2, 0xfffffffe, RZ, 0xc0, !PT ;  /* 0xfffffffe02027812 */ /* 0x010fc800078ec0ff */
[----:B------:R-:W-:-:S07]  /*158d0*/  @P0 LOP3.LUT R2, R2, 0x1, RZ, 0xfc, !PT ;  /* 0x0000000102020812 */ /* 0x000fce00078efcff */
[----:B------:R-:W-:Y:S01]  /*158e0*/  ULEA UR11, UR11, UR4, 0x6 ;  /* 0x000000040b0b7291 */ /* 0x000fe2000f8e303f */
[----:B------:R1:W-:Y:S02]  /*158f0*/  STL [R1+0x28], R2 ;  /* 0x0000280201007387 */ /* 0x0003e40000100800 */
[----:B------:R-:W-:-:S06]  /*15900*/  UMOV UR4, 0x0 ;  /* 0x0000000000047882 */ /* 0x000fcc0000000000 */
[----:B------:R1:W-:Y:S01]  /*15910*/  UTMALDG.4D [UR8], [UR6], desc[UR4] ;  /* 0x00000408060075b4 */ /* 0x0003e20008019000 */
[----:B------:R-:W-:Y:S02]  /*15920*/  NOP ;  /* 0x0000000000007918 */ /* 0x000fe40000000000 */
.L_x_3835:
[----:B------:R-:W2:Y:S04]  /*15930*/  LDL.LU R3, [R1+0x40] ;  /* 0x0000400001037983 */ /* 0x000ea80000300800 */
[----:B------:R-:W3:Y:S04]  /*15940*/  LDL.LU R5, [R1+0x2c] ;  /* 0x00002c0001057983 */ /* 0x000ee80000300800 */
[----:B0-----:R-:W4:Y:S01]  /*15950*/  LDL.LU R4, [R1+0x50] ;  /* 0x0000500001047983 */ /* 0x001f220000300800 */
[----:B------:R-:W-:Y:S05]  /*15960*/  WARPSYNC.ALL ;  /* 0x0000000000007948 */ /* 0x000fea0003800000 */
[----:B-1----:R-:W-:Y:S01]  /*15970*/  ULDC.64 UR6, c[0x0][0xa00] ;  /* 0x0002800000067ab9 */ /* 0x002fe20000000a00 */
        /* <DEDUP_REMOVED lines=35> */
.L_x_3841:
[----:B------:R-:W-:Y:S05]  /*15bb0*/  BSYNC B6 ;  /* 0x0000000000067941 */ /* 0x000fea0003800000 */
.L_x_3840:
[----:B0-----:R-:W2:Y:S01]  /*15bc0*/  LDL.LU R0, [R1+0x50] ;  /* 0x0000500001007983 */ /* 0x001ea20000300800 */
[----:B------:R-:W-:Y:S01]  /*15bd0*/  ULDC.64 UR4, c[0x0][0x2d8] ;  /* 0x0000b60000047ab9 */ /* 0x000fe20000000a00 */
[----:B------:R-:W0:Y:S01]  /*15be0*/  LDC R7, c[0x0][0x448] ;  /* 0x00011200ff077b82 */ /* 0x000e220000000800 */
[----:B------:R-:W-:Y:S01]  /*15bf0*/  ULDC UR6, c[0x0][0x2b8] ;  /* 0x0000ae0000067ab9 */ /* 0x000fe20000000800 */
[----:B------:R-:W3:Y:S04]  /*15c00*/  LDL.LU R4, [R1+0x40] ;  /* 0x0000400001047983 */ /* 0x000ee80000300800 */
[----:B------:R-:W3:Y:S04]  /*15c10*/  LDL.LU.64 R2, [R1+0x48] ;  /* 0x0000480001027983 */ /* 0x000ee80000300a00 */
[----:B------:R-:W4:Y:S04]  /*15c20*/  LDL.LU R5, [R1+0x2c] ;  /* 0x00002c0001057983 */ /* 0x000f280000300800 */
[----:B------:R-:W4:Y:S04]  /*15c30*/  LDL R10, [R1+0x4] ;  /* 0x00000400010a7983 */ /* 0x000f280000100800 */
[----:B------:R1:W5:Y:S01]  /*15c40*/  LDL R8, [R1+0x60] ;  /* 0x0000600001087983 */ /* 0x0003620000100800 */
[----:B0-----:R-:W-:-:S13]  /*15c50*/  ISETP.NE.AND P0, PT, R7, 0x1, PT ;  /* 0x000000010700780c */ /* 0x001fda0003f05270 */
[----:B------:R-:W0:Y:S01]  /*15c60*/  @P0 LDC R6, c[0x0][0x450] ;  /* 0x00011400ff060b82 */ /* 0x000e220000000800 */
[----:B------:R-:W1:Y:S02]  /*15c70*/  S2R R9, SR_TID.X ;  /* 0x0000000000097919 */ /* 0x000e640000002100 */
[----:B-1----:R-:W-:-:S05]  /*15c80*/  IMAD.SHL.U32 R9, R9, 0x8, RZ ;  /* 0x0000000809097824 */ /* 0x002fca00078e00ff */
        /* <DEDUP_REMOVED lines=14> */
[----:B-1----:R-:W-:-:S05]  /*15d70*/  IMAD.SHL.U32 R4, R4, 0x10, RZ ;  /* 0x0000001004047824 */ /* 0x002fca00078e00ff */
[----:B------:R-:W-:Y:S02]  /*15d80*/  LOP3.LUT R4, R5, 0x70, R4, 0xf8, !PT ;  /* 0x0000007005047812 */ /* 0x000fe400078ef804 */
[----:B------:R-:W1:Y:S03]  /*15d90*/  @P0 LDC R5, c[0x0][0x44c] ;  /* 0x00011300ff050b82 */ /* 0x000e660000000800 */
[----:B------:R-:W-:-:S04]  /*15da0*/  IMAD R4, R10, 0x40, R4 ;  /* 0x000000400a047824 */ /* 0x000fc800078e0204 */
        /* <DEDUP_REMOVED lines=58> */
.L_x_3993:
        /* <DEDUP_REMOVED lines=10> */
.L_x_3843:
        /* <DEDUP_REMOVED lines=18> */
.L_x_3994:
[----:B------:R-:W-:Y:S05]  /*16310*/  BSYNC B0 ;  /* 0x0000000000007941 */ /* 0x000fea0003800000 */
.L_x_3844:
[----:B------:R-:W2:Y:S01]  /*16320*/  LDL R2, [R1+0x28] ;  /* 0x0000280001027983 */ /* 0x000ea20000100800 */
[----:B------:R-:W-:Y:S01]  /*16330*/  BSSY B0, `(.L_x_3846) ;  /* 0x0000096000007945 */ /* 0x000fe20003800000 */
[----:B--2---:R-:W-:-:S13]  /*16340*/  LOP3.LUT P0, RZ, R2, 0x1, RZ, 0xc0, !PT ;  /* 0x0000000102ff7812 */ /* 0x004fda000780c0ff */
        /* <DEDUP_REMOVED lines=10> */
.L_x_3995:
[----:B------:R-:W-:Y:S05]  /*163f0*/  BSYNC B1 ;  /* 0x0000000000017941 */ /* 0x000fea0003800000 */
.L_x_3848:
        /* <DEDUP_REMOVED lines=9> */
.L_x_3851:
[----:B------:R-:W-:Y:S05]  /*16490*/  BSYNC B1 ;  /* 0x0000000000017941 */ /* 0x000fea0003800000 */
.L_x_3850:
        /* <DEDUP_REMOVED lines=12> */
.L_x_3852:
        /* <DEDUP_REMOVED lines=15> */
.L_x_3853:
        /* <DEDUP_REMOVED lines=15> */
.L_x_3854:
        /* <DEDUP_REMOVED lines=15> */
.L_x_3855:
        /* <DEDUP_REMOVED lines=15> */
.L_x_3856:
        /* <DEDUP_REMOVED lines=15> */
.L_x_3857:
        /* <DEDUP_REMOVED lines=15> */
.L_x_3858:
        /* <DEDUP_REMOVED lines=15> */
.L_x_3859:
        /* <DEDUP_REMOVED lines=10> */
.L_x_3847:
[----:B------:R-:W-:Y:S05]  /*16c90*/  BSYNC B0 ;  /* 0x0000000000007941 */ /* 0x000fea0003800000 */
.L_x_3846:
        /* <DEDUP_REMOVED lines=27> */
[----:B--2---:R-:W-:Y:S02]  /*16e50*/  LOP3.LUT P2, RZ, R5, 0x1, RZ, 0xc0, !PT ;  /* 0x0000000105ff7812 */ /* 0x004fe4000784c0ff */
        /* <DEDUP_REMOVED lines=26> */
.L_x_3866:
[----:B------:R-:W-:Y:S01]  /*17000*/  IMAD R2, R19, 0x8, R18 ;  /* 0x0000000813027824 */ /* 0x000fe200078e0212 */
[----:B-1----:R-:W-:Y:S01]  /*17010*/  SHF.L.U32 R6, R9, 0x1f, RZ ;  /* 0x0000001f09067819 */ /* 0x002fe200000006ff */
[----:B------:R-:W1:Y:S01]  /*17020*/  S2R R3, SR_TID.X ;  /* 0x0000000000037919 */ /* 0x000e620000002100 */
[----:B------:R-:W-:Y:S02]  /*17030*/  BSSY B3, `(.L_x_3867) ;  /* 0x0000005000037945 */ /* 0x000fe40003800000 */
[----:B------:R-:W2:Y:S01]  /*17040*/  SYNCS.PHASECHK.TRANS64.TRYWAIT P0, [R2+URZ+0x28c40], R6 ;  /* 0x028c4006020075a7 */ /* 0x000ea2000800017f */
[----:B-1----:R-:W-:-:S04]  /*17050*/  LOP3.LUT R3, R3, 0x7f, RZ, 0xc0, !PT ;  /* 0x0000007f03037812 */ /* 0x002fc800078ec0ff */
[----:B------:R-:W-:Y:S01]  /*17060*/  ISETP.NE.AND P1, PT, R3, RZ, PT ;  /* 0x000000ff0300720c */ /* 0x000fe20003f25270 */
[----:B--2---:R-:W-:-:S12]  /*17070*/  @!P0 BRA `(.L_x_3868) ;  /* 0x0000004800e48947 */ /* 0x004fd80003800000 */
.L_x_3996:
[----:B------:R-:W-:Y:S05]  /*17080*/  BSYNC B3 ;  /* 0x0000000000037941 */ /* 0x000fea0003800000 */
.L_x_3867:
        /* <DEDUP_REMOVED lines=9> */
.L_x_3870:
[----:B------:R-:W-:Y:S05]  /*17120*/  BSYNC B3 ;  /* 0x0000000000037941 */ /* 0x000fea0003800000 */
.L_x_3869:
        /* <DEDUP_REMOVED lines=12> */
.L_x_3871:
        /* <DEDUP_REMOVED lines=13> */
.L_x_3997:
[----:B------:R-:W-:Y:S05]  /*172c0*/  BSYNC B3 ;  /* 0x0000000000037941 */ /* 0x000fea0003800000 */
.L_x_3872:
        /* <DEDUP_REMOVED lines=11> */
.L_x_3875:
[----:B------:R-:W-:Y:S05]  /*17380*/  BSYNC B3 ;  /* 0x0000000000037941 */ /* 0x000fea0003800000 */
.L_x_3874:
        /* <DEDUP_REMOVED lines=9> */
.L_x_3876:
        /* <DEDUP_REMOVED lines=15> */
.L_x_3877:
        /* <DEDUP_REMOVED lines=15> */
.L_x_3878:
        /* <DEDUP_REMOVED lines=15> */
.L_x_3879:
        /* <DEDUP_REMOVED lines=15> */
.L_x_3880:
        /* <DEDUP_REMOVED lines=15> */
.L_x_3881:
        /* <DEDUP_REMOVED lines=15> */
.L_x_3882:
        /* <DEDUP_REMOVED lines=15> */
.L_x_3883:
        /* <DEDUP_REMOVED lines=10> */
.L_x_3865:
[----:B------:R-:W-:Y:S05]  /*17b50*/  BSYNC B1 ;  /* 0x0000000000017941 */ /* 0x000fea0003800000 */
.L_x_3864:
[----:B------:R-:W2:Y:S02]  /*17b60*/  LDL.LU R5, [R1+0x38] ;  /* 0x0000380001057983 */ /* 0x000ea40000300800 */
[----:B--2---:R-:W-:-:S07]  /*17b70*/  VIADD R0, R5, 0xfffffffd ;  /* 0xfffffffd05007836 */ /* 0x004fce0000000000 */
.L_x_3863:
[----:B------:R-:W-:Y:S05]  /*17b80*/  BSYNC B2 ;  /* 0x0000000000027941 */ /* 0x000fea0003800000 */
.L_x_3862:
[----:B------:R-:W-:Y:S01]  /*17b90*/  VIADD R8, R8, 0xfffffffe ;  /* 0xfffffffe08087836 */ /* 0x000fe20000000000 */
[----:B------:R-:W-:-:S04]  /*17ba0*/  LOP3.LUT R4, RZ, R4, RZ, 0x33, !PT ;  /* 0x00000004ff047212 */ /* 0x000fc800078e33ff */
[----:B------:R-:W-:-:S13]  /*17bb0*/  ISETP.NE.AND P0, PT, R8, R4, PT ;  /* 0x000000040800720c */ /* 0x000fda0003f05270 */
[----:B------:R-:W-:Y:S05]  /*17bc0*/  @!P0 BRA `(.L_x_3861) ;  /* 0x0000001800d88947 */ /* 0x000fea0003800000 */
.L_x_3924:
        /* <DEDUP_REMOVED lines=16> */
[----:B0-----:R-:W2:Y:S01]  /*17cd0*/  LDL R9, [R1+0x1c] ;  /* 0x00001c0001097983 */ /* 0x001ea20000100800 */
        /* <DEDUP_REMOVED lines=18> */
.L_x_3886:
        /* <DEDUP_REMOVED lines=8> */
.L_x_3998:
[----:B------:R-:W-:Y:S05]  /*17e80*/  BSYNC B2 ;  /* 0x0000000000027941 */ /* 0x000fea0003800000 */
.L_x_3887:
        /* <DEDUP_REMOVED lines=9> */
.L_x_3890:
[----:B------:R-:W-:Y:S05]  /*17f20*/  BSYNC B2 ;  /* 0x0000000000027941 */ /* 0x000fea0003800000 */
.L_x_3889:
        /* <DEDUP_REMOVED lines=12> */
.L_x_3891:
        /* <DEDUP_REMOVED lines=13> */
.L_x_3999:
[----:B------:R-:W-:Y:S05]  /*180c0*/  BSYNC B2 ;  /* 0x0000000000027941 */ /* 0x000fea0003800000 */
.L_x_3892:
[----:B------:R-:W-:Y:S01]  /*180d0*/  BSSY B2, `(.L_x_3894) ;  /* 0x000000b000027945 */ /* 0x000fe20003800000 */
[----:B------:R-:W-:Y:S02]  /*180e0*/  IMAD.MOV.U32 R8, RZ, RZ, 0x0 ;  /* 0x00000000ff087424 */ /* 0x000fe400078e00ff */
[----:B0-----:R-:W-:Y:S01]  /*180f0*/  IMAD.MOV.U32 R9, RZ, RZ, 0x14f00000 ;  /* 0x14f00000ff097424 */ /* 0x001fe200078e00ff */
        /* <DEDUP_REMOVED lines=8> */
.L_x_3895:
[----:B------:R-:W-:Y:S05]  /*18180*/  BSYNC B2 ;  /* 0x0000000000027941 */ /* 0x000fea0003800000 */
.L_x_3894:
        /* <DEDUP_REMOVED lines=9> */
.L_x_3896:
        /* <DEDUP_REMOVED lines=15> */
.L_x_3897:
        /* <DEDUP_REMOVED lines=15> */
.L_x_3898:
        /* <DEDUP_REMOVED lines=15> */
.L_x_3899:
        /* <DEDUP_REMOVED lines=15> */
.L_x_3900:
        /* <DEDUP_REMOVED lines=15> */
.L_x_3901:
        /* <DEDUP_REMOVED lines=15> */
.L_x_3902:
        /* <DEDUP_REMOVED lines=15> */
.L_x_3903:
        /* <DEDUP_REMOVED lines=10> */
.L_x_3885:
[----:B------:R-:W-:Y:S05]  /*18950*/  BSYNC B1 ;  /* 0x0000000000017941 */ /* 0x000fea0003800000 */
.L_x_3884:
[----:B------:R-:W2:Y:S01]  /*18960*/  LDL R5, [R1+0x28] ;  /* 0x0000280001057983 */ /* 0x000ea20000100800 */
[----:B------:R-:W-:Y:S01]  /*18970*/  VIADD R7, R7, 0x1 ;  /* 0x0000000107077836 */ /* 0x000fe20000000000 */
[----:B------:R-:W-:Y:S04]  /*18980*/  BSSY B1, `(.L_x_3904) ;  /* 0x00000d6000017945 */ /* 0x000fe80003800000 */
[----:B------:R-:W-:-:S04]  /*18990*/  ISETP.NE.AND P0, PT, R7, 0x2, PT ;  /* 0x000000020700780c */ /* 0x000fc80003f05270 */
[----:B------:R-:W-:Y:S02]  /*189a0*/  SEL R2, RZ, 0x1, P0 ;  /* 0x00000001ff027807 */ /* 0x000fe40000000000 */
[----:B------:R-:W-:Y:S02]  /*189b0*/  SEL R19, R7, RZ, P0 ;  /* 0x000000ff07137207 */ /* 0x000fe40000000000 */
[----:B------:R-:W-:Y:S01]  /*189c0*/  LOP3.LUT R8, R6, R2, RZ, 0x3c, !PT ;  /* 0x0000000206087212 */ /* 0x000fe200078e3cff */
[----:B------:R-:W-:-:S04]  /*189d0*/  VIADD R6, R0, 0xffffffff ;  /* 0xffffffff00067836 */ /* 0x000fc80000000000 */
[----:B------:R1:W-:Y:S01]  /*189e0*/  STL [R1+0x14], R8 ;  /* 0x0000140801007387 */ /* 0x0003e20000100800 */
[----:B--2---:R-:W-:-:S13]  /*189f0*/  LOP3.LUT P2, RZ, R5, 0x1, RZ, 0xc0, !PT ;  /* 0x0000000105ff7812 */ /* 0x004fda000784c0ff */
[----:B-1----:R-:W-:Y:S05]  /*18a00*/  @!P2 BRA `(.L_x_3905) ;  /* 0x0000000c0034a947 */ /* 0x002fea0003800000 */
        /* <DEDUP_REMOVED lines=24> */
.L_x_3906:
        /* <DEDUP_REMOVED lines=8> */
.L_x_4000:
[----:B------:R-:W-:Y:S05]  /*18c10*/  BSYNC B2 ;  /* 0x0000000000027941 */ /* 0x000fea0003800000 */
.L_x_3907:
        /* <DEDUP_REMOVED lines=9> */
.L_x_3910:
[----:B------:R-:W-:Y:S05]  /*18cb0*/  BSYNC B2 ;  /* 0x0000000000027941 */ /* 0x000fea0003800000 */
.L_x_3909:
        /* <DEDUP_REMOVED lines=12> */
.L_x_3911:
        /* <DEDUP_REMOVED lines=13> */
.L_x_4001:
[----:B------:R-:W-:Y:S05]  /*18e50*/  BSYNC B2 ;  /* 0x0000000000027941 */ /* 0x000fea0003800000 */
.L_x_3912:
        /* <DEDUP_REMOVED lines=11> */
.L_x_3915:
[----:B------:R-:W-:Y:S05]  /*18f10*/  BSYNC B2 ;  /* 0x0000000000027941 */ /* 0x000fea0003800000 */
.L_x_3914:
        /* <DEDUP_REMOVED lines=9> */
.L_x_3916:
        /* <DEDUP_REMOVED lines=15> */
.L_x_3917:
        /* <DEDUP_REMOVED lines=15> */
.L_x_3918:
        /* <DEDUP_REMOVED lines=15> */
.L_x_3919:
        /* <DEDUP_REMOVED lines=15> */
.L_x_3920:
        /* <DEDUP_REMOVED lines=15> */
.L_x_3921:
        /* <DEDUP_REMOVED lines=15> */
.L_x_3922:
        /* <DEDUP_REMOVED lines=15> */
.L_x_3923:
        /* <DEDUP_REMOVED lines=10> */
.L_x_3905:
[----:B------:R-:W-:Y:S05]  /*196e0*/  BSYNC B1 ;  /* 0x0000000000017941 */ /* 0x000fea0003800000 */
.L_x_3904:
[----:B------:R-:W2:Y:S01]  /*196f0*/  LDL R5, [R1+0x24] ;  /* 0x0000240001057983 */ /* 0x000ea20000100800 */
[----:B------:R-:W-:Y:S01]  /*19700*/  VIADD R0, R0, 0xfffffffe ;  /* 0xfffffffe00007836 */ /* 0x000fe20000000000 */
[----:B--2---:R-:W-:-:S13]  /*19710*/  ISETP.GT.AND P0, PT, R6, R5, PT ;  /* 0x000000050600720c */ /* 0x004fda0003f04270 */
[----:B------:R-:W-:Y:S05]  /*19720*/  @P0 BRA `(.L_x_3924) ;  /* 0xffffffe400280947 */ /* 0x000fea000383ffff */
.L_x_3861:
[----:B------:R-:W-:Y:S05]  /*19730*/  BSYNC B0 ;  /* 0x0000000000007941 */ /* 0x000fea0003800000 */
.L_x_3860:
        /* <DEDUP_REMOVED lines=24> */
.L_x_3926:
[----:B------:R-:W-:Y:S05]  /*198c0*/  BSYNC B0 ;  /* 0x0000000000007941 */ /* 0x000fea0003800000 */
.L_x_3925:
[----:B------:R-:W-:-:S07]  /*198d0*/  SEL R19, R19, RZ, P0 ;  /* 0x000000ff13137207 */ /* 0x000fce0000000000 */
.L_x_3828:
[----:B------:R-:W-:Y:S05]  /*198e0*/  BSYNC B7 ;  /* 0x0000000000077941 */ /* 0x000fea0003800000 */
.L_x_3826:
[----:B-12---:R-:W2:Y:S02]  /*198f0*/  LDL R0, [R1+0x28] ;  /* 0x0000280001007983 */ /* 0x006ea40000100800 */
[----:B--2---:R-:W-:-:S13]  /*19900*/  LOP3.LUT P0, RZ, R0, 0x2, RZ, 0xc0, !PT ;  /* 0x0000000200ff7812 */ /* 0x004fda000780c0ff */
[----:B------:R-:W-:Y:S05]  /*19910*/  @!P0 BRA `(.L_x_3927) ;  /* 0x00000000002c8947 */ /* 0x000fea0003800000 */
[----:B------:R-:W-:Y:S05]  /*19920*/  WARPSYNC.ALL ;  /* 0x0000000000007948 */ /* 0x000fea0003800000 */
[----:B------:R-:W1:Y:S08]  /*19930*/  S2UR UR5, SR_CgaCtaId ;  /* 0x00000000000579c3 */ /* 0x000e700000008800 */
[----:B------:R-:W-:Y:S06]  /*19940*/  BAR.SYNC.DEFER_BLOCKING 0x5, 0x180 ;  /* 0x0146000000007b1d */ /* 0x000fec0000010000 */
[----:B------:R-:W-:-:S02]  /*19950*/  UMOV UR4, 0x400 ;  /* 0x0000040000047882 */ /* 0x000fc40000000000 */
[----:B-1----:R-:W-:-:S06]  /*19960*/  ULEA UR4, UR5, UR4, 0x18 ;  /* 0x0000000405047291 */ /* 0x002fcc000f8ec03f */
[----:B------:R-:W-:-:S05]  /*19970*/  IMAD.U32 R18, RZ, RZ, UR4 ;  /* 0x00000004ff127e24 */ /* 0x000fca000f8e00ff */
[----:B------:R-:W1:Y:S04]  /*19980*/  LDS.128 R4, [R18+0x28cd0] ;  /* 0x028cd00012047984 */ /* 0x000e680000000c00 */
[----:B-1----:R1:W-:Y:S04]  /*19990*/  STL.64 [R1], R4 ;  /* 0x0000000401007387 */ /* 0x0023e80000100a00 */
[----:B------:R1:W-:Y:S01]  /*199a0*/  STL.64 [R1+0x8], R6 ;  /* 0x0000080601007387 */ /* 0x0003e20000100a00 */
[----:B------:R-:W-:Y:S06]  /*199b0*/  BAR.ARV 0x4, 0x180 ;  /* 0x0106000000007b1d */ /* 0x000fec0000002000 */
[----:B------:R-:W-:Y:S05]  /*199c0*/  BRA `(.L_x_3928) ;  /* 0x0000000c00247947 */ /* 0x000fea0003800000 */
.L_x_3927:
[----:B------:R-:W1:Y:S01]  /*199d0*/  S2R R16, SR_TID.X ;  /* 0x0000000000107919 */ /* 0x000e620000002100 */
[----:B------:R-:W-:Y:S01]  /*199e0*/  UMOV UR4, 0xffffffff ;  /* 0xffffffff00047882 */ /* 0x000fe20000000000 */
[----:B-1----:R-:W-:-:S04]  /*199f0*/  LOP3.LUT R16, R16, 0x1f, RZ, 0xc0, !PT ;  /* 0x0000001f10107812 */ /* 0x002fc800078ec0ff */
[----:B------:R-:W-:Y:S01]  /*19a00*/  ISETP.NE.AND P0, PT, R16, 0x1f, PT ;  /* 0x0000001f1000780c */ /* 0x000fe20003f05270 */
[----:B------:R-:W-:-:S12]  /*19a10*/  BRA.DIV UR4, `(.L_x_3929) ;  /* 0x0000002204f47947 */ /* 0x000fd8000b800000 */
[----:B------:R-:W2:Y:S01]  /*19a20*/  LDL.LU R2, [R1] ;  /* 0x0000000001027983 */ /* 0x000ea20000300800 */
[----:B------:R-:W-:-:S03]  /*19a30*/  ULDC UR4, c[0x0][0xc3c] ;  /* 0x00030f0000047ab9 */ /* 0x000fc60000000800 */
[----:B------:R-:W3:Y:S01]  /*19a40*/  LDL R4, [R1+0xc] ;  /* 0x00000c0001047983 */ /* 0x000ee20000100800 */
[----:B--2---:R-:W-:Y:S02]  /*19a50*/  IMAD.MOV.U32 R10, RZ, RZ, R2 ;  /* 0x000000ffff0a7224 */ /* 0x004fe400078e0002 */
[----:B---3--:R-:W-:-:S05]  /*19a60*/  IMAD.IADD R0, R4, 0x1, R16 ;  /* 0x0000000104007824 */ /* 0x008fca00078e0210 */
[----:B------:R-:W-:-:S13]  /*19a70*/  ISETP.GE.OR P1, PT, R0, UR4, !P0 ;  /* 0x0000000400007c0c */ /* 0x000fda000c726670 */
[----:B------:R-:W1:Y:S08]  /*19a80*/  @!P1 LDC.64 R2, c[0x0][0xc80] ;  /* 0x00032000ff029b82 */ /* 0x000e700000000a00 */
[----:B------:R-:W2:Y:S01]  /*19a90*/  @!P1 LDC.64 R4, c[0x0][0xc78] ;  /* 0x00031e00ff049b82 */ /* 0x000ea20000000a00 */
[----:B-1----:R-:W-:-:S05]  /*19aa0*/  @!P1 IMAD.WIDE R2, R0, 0x4, R2 ;  /* 0x0000000400029825 */ /* 0x002fca00078e0202 */
[----:B------:R2:W3:Y:S02]  /*19ab0*/  @!P1 LDG.E R6, desc[UR42][R2.64] ;  /* 0x0000002a02069981 */ /* 0x0004e4000c1e1900 */
[----:B--2---:R-:W-:-:S06]  /*19ac0*/  @!P1 IMAD.WIDE R2, R0, 0x4, R4 ;  /* 0x0000000400029825 */ /* 0x004fcc00078e0204 */
[----:B------:R-:W2:Y:S01]  /*19ad0*/  @!P1 LDG.E R2, desc[UR42][R2.64] ;  /* 0x0000002a02029981 */ /* 0x000ea2000c1e1900 */
[----:B------:R-:W-:Y:S01]  /*19ae0*/  IMAD.MOV.U32 R5, RZ, RZ, RZ ;  /* 0x000000ffff057224 */ /* 0x000fe200078e00ff */
[C---:B------:R-:W-:Y:S01]  /*19af0*/  ISETP.GE.U32.AND P2, PT, R16.reuse, 0x2, PT ;  /* 0x000000021000780c */ /* 0x040fe20003f46070 */
[----:B------:R-:W-:Y:S01]  /*19b00*/  IMAD.MOV.U32 R8, RZ, RZ, RZ ;  /* 0x000000ffff087224 */ /* 0x000fe200078e00ff */
[C---:B------:R-:W-:Y:S01]  /*19b10*/  ISETP.GE.U32.AND P3, PT, R16.reuse, 0x4, PT ;  /* 0x000000041000780c */ /* 0x040fe20003f66070 */
[----:B------:R-:W-:Y:S01]  /*19b20*/  SHFL.IDX PT, R0, R10, RZ, 0x1f ;  /* 0x00001fff0a007589 */ /* 0x000fe200000e0000 */
[C---:B------:R-:W-:Y:S02]  /*19b30*/  ISETP.GE.U32.AND P4, PT, R16.reuse, 0x8, PT ;  /* 0x000000081000780c */ /* 0x040fe40003f86070 */
[----:B------:R-:W-:Y:S01]  /*19b40*/  ISETP.GE.U32.AND P5, PT, R16, 0x10, PT ;  /* 0x000000101000780c */ /* 0x000fe20003fa6070 */
[----:B---3--:R-:W-:Y:S02]  /*19b50*/  @!P1 IMAD.MOV.U32 R5, RZ, RZ, R6 ;  /* 0x000000ffff059224 */ /* 0x008fe400078e0006 */
[----:B------:R-:W-:-:S02]  /*19b60*/  IMAD.MOV.U32 R6, RZ, RZ, RZ ;  /* 0x000000ffff067224 */ /* 0x000fc400078e00ff */
[----:B--2---:R-:W-:Y:S01]  /*19b70*/  @!P1 IMAD.MOV.U32 R6, RZ, RZ, R2 ;  /* 0x000000ffff069224 */ /* 0x004fe200078e0002 */
[----:B------:R-:W-:-:S03]  /*19b80*/  ISETP.NE.AND P1, PT, R16, RZ, PT ;  /* 0x000000ff1000720c */ /* 0x000fc60003f25270 */
[----:B------:R-:W-:-:S05]  /*19b90*/  IMAD R2, R6, R5, RZ ;  /* 0x0000000506027224 */ /* 0x000fca00078e02ff */
[----:B------:R-:W1:Y:S02]  /*19ba0*/  SHFL.UP PT, R3, R2, 0x1, RZ ;  /* 0x0420000002037989 */ /* 0x000e6400000e00ff */
[----:B-1----:R-:W-:-:S05]  /*19bb0*/  SEL R7, R3, RZ, P1 ;  /* 0x000000ff03077207 */ /* 0x002fca0000800000 */
[----:B------:R-:W-:Y:S02]  /*19bc0*/  IMAD.IADD R2, R2, 0x1, R7 ;  /* 0x0000000102027824 */ /* 0x000fe400078e0207 */
[----:B------:R-:W-:Y:S04]  /*19bd0*/  SHFL.IDX PT, R7, R10, 0x1, 0x1f ;  /* 0x00201f000a077f89 */ /* 0x000fe800000e0000 */
        /* <DEDUP_REMOVED lines=12> */
[----:B0-----:R0:W1:Y:S02]  /*19ca0*/  SHFL.IDX PT, R9, R3, 0x1f, 0x1f ;  /* 0x03e01f0003097f89 */ /* 0x00106400000e0000 */
.L_x_4011:
[----:B------:R-:W-:Y:S02]  /*19cb0*/  ULDC UR4, c[0x0][0xc38] ;  /* 0x00030e0000047ab9 */ /* 0x000fe40000000800 */
[----:B------:R-:W-:-:S04]  /*19cc0*/  IMAD.U32 R2, RZ, RZ, UR4 ;  /* 0x00000004ff027e24 */ /* 0x000fc8000f8e00ff */
[----:B-1----:R-:W-:-:S04]  /*19cd0*/  IMAD R9, R9, R2, RZ ;  /* 0x0000000209097224 */ /* 0x002fc800078e02ff */
[----:B------:R-:W-:Y:S02]  /*19ce0*/  IMAD.IADD R4, R7, 0x1, R9 ;  /* 0x0000000107047824 */ /* 0x000fe400078e0209 */
[----:B------:R-:W-:-:S03]  /*19cf0*/  IMAD.MOV.U32 R7, RZ, RZ, R3 ;  /* 0x000000ffff077224 */ /* 0x000fc600078e0003 */
[----:B------:R-:W-:-:S13]  /*19d00*/  ISETP.GT.AND P6, PT, R4, R0, PT ;  /* 0x000000000400720c */ /* 0x000fda0003fc4270 */
[----:B------:R-:W-:Y:S05]  /*19d10*/  @P6 BRA `(.L_x_3930) ;  /* 0x0000000000ac6947 */ /* 0x000fea0003800000 */
.L_x_3933:
        /* <DEDUP_REMOVED lines=37> */
.L_x_4019:
[----:B------:R-:W-:Y:S02]  /*19f70*/  ULDC UR4, c[0x0][0xc38] ;  /* 0x00030e0000047ab9 */ /* 0x000fe40000000800 */
[----:B------:R-:W-:-:S04]  /*19f80*/  IMAD.U32 R2, RZ, RZ, UR4 ;  /* 0x00000004ff027e24 */ /* 0x000fc8000f8e00ff */
[----:B-1----:R-:W-:-:S04]  /*19f90*/  IMAD R9, R9, R2, RZ ;  /* 0x0000000209097224 */ /* 0x002fc800078e02ff */
[----:B------:R-:W-:-:S05]  /*19fa0*/  IMAD.IADD R4, R9, 0x1, R4 ;  /* 0x0000000109047824 */ /* 0x000fca00078e0204 */
[----:B------:R-:W-:-:S13]  /*19fb0*/  ISETP.GT.AND P6, PT, R4, R0, PT ;  /* 0x000000000400720c */ /* 0x000fda0003fc4270 */
[----:B------:R-:W-:Y:S05]  /*19fc0*/  @!P6 BRA `(.L_x_3933) ;  /* 0xfffffffc0054e947 */ /* 0x000fea000383ffff */
.L_x_3930:
[----:B------:R-:W-:Y:S01]  /*19fd0*/  IMAD.IADD R9, R4, 0x1, -R9 ;  /* 0x0000000104097824 */ /* 0x000fe200078e0a09 */
[----:B------:R-:W-:-:S03]  /*19fe0*/  UMOV UR4, 0xffffffff ;  /* 0xffffffff00047882 */ /* 0x000fc60000000000 */
[----:B0-----:R-:W-:-:S05]  /*19ff0*/  IMAD R3, R7, R2, R9 ;  /* 0x0000000207037224 */ /* 0x001fca00078e0209 */
[----:B------:R-:W-:Y:S01]  /*1a000*/  ISETP.GT.AND P6, PT, R3, R0, PT ;  /* 0x000000000300720c */ /* 0x000fe20003fc4270 */
[----:B------:R-:W-:-:S12]  /*1a010*/  BRA.DIV UR4, `(.L_x_3934) ;  /* 0x0000002604ac7947 */ /* 0x000fd8000b800000 */
[----:B------:R-:W-:-:S04]  /*1a020*/  VOTE.ANY R3, PT, !P6 ;  /* 0x0000000000037806 */ /* 0x000fc800070e0100 */
[----:B------:R-:W0:Y:S02]  /*1a030*/  POPC R4, R3 ;  /* 0x0000000300047309 */ /* 0x000e240000000000 */
[----:B0-----:R0:W1:Y:S04]  /*1a040*/  SHFL.IDX PT, R5, R5, R4, 0x1f ;  /* 0x00001f0405057589 */ /* 0x00106800000e0000 */
[----:B------:R0:W2:Y:S02]  /*1a050*/  SHFL.IDX PT, R6, R6, R4, 0x1f ;  /* 0x00001f0406067589 */ /* 0x0000a400000e0000 */
.L_x_4024:
[----:B------:R-:W-:-:S13]  /*1a060*/  ISETP.NE.AND P0, PT, R3, RZ, PT ;  /* 0x000000ff0300720c */ /* 0x000fda0003f05270 */
[----:B------:R-:W-:Y:S05]  /*1a070*/  @!P0 BRA `(.L_x_3935) ;  /* 0x0000000000148947 */ /* 0x000fea0003800000 */
[----:B------:R-:W-:Y:S01]  /*1a080*/  UMOV UR4, 0xffffffff ;  /* 0xffffffff00047882 */ /* 0x000fe20000000000 */
[----:B------:R-:W-:Y:S02]  /*1a090*/  VIADD R12, R4, 0xffffffff ;  /* 0xffffffff040c7836 */ /* 0x000fe40000000000 */
[----:B------:R-:W-:Y:S05]  /*1a0a0*/  BRA.DIV UR4, `(.L_x_3936) ;  /* 0x0000002604e47947 */ /* 0x000fea000b800000 */
[----:B------:R3:W4:Y:S02]  /*1a0b0*/  SHFL.IDX PT, R7, R7, R12, 0x1f ;  /* 0x00001f0c07077589 */ /* 0x00072400000e0000 */
.L_x_4027:
[----:B----4-:R-:W-:-:S07]  /*1a0c0*/  IMAD.MOV.U32 R8, RZ, RZ, R7 ;  /* 0x000000ffff087224 */ /* 0x010fce00078e0007 */
.L_x_3935:
[----:B------:R-:W4:Y:S01]  /*1a0d0*/  LDL.LU R10, [R1+0xc] ;  /* 0x00000c00010a7983 */ /* 0x000f220000300800 */
[----:B-1----:R-:W-:Y:S01]  /*1a0e0*/  IABS R7, R5 ;  /* 0x0000000500077213 */ /* 0x002fe20000000000 */
[----:B------:R-:W-:-:S03]  /*1a0f0*/  IMAD R9, R8, R2, R9 ;  /* 0x0000000208097224 */ /* 0x000fc600078e0209 */
[----:B------:R-:W1:Y:S01]  /*1a100*/  I2F.RP R2, R7 ;  /* 0x0000000700027306 */ /* 0x000e620000209400 */
[----:B------:R-:W-:Y:S01]  /*1a110*/  IMAD.IADD R0, R0, 0x1, -R9 ;  /* 0x0000000100007824 */ /* 0x000fe200078e0a09 */
[----:B------:R5:W-:Y:S02]  /*1a120*/  STL [R1], R9 ;  /* 0x0000000901007387 */ /* 0x000be40000100800 */
[----:B-----5:R-:W-:-:S04]  /*1a130*/  IABS R9, R5 ;  /* 0x0000000500097213 */ /* 0x020fc80000000000 */
        /* <DEDUP_REMOVED lines=16> */
[----:B--2---:R-:W-:-:S04]  /*1a240*/  IABS R7, R6 ;  /* 0x0000000600077213 */ /* 0x004fc80000000000 */
        /* <DEDUP_REMOVED lines=32> */
[----:B----4-:R-:W-:Y:S02]  /*1a450*/  IMAD.IADD R10, R4, 0x1, R10 ;  /* 0x00000001040a7824 */ /* 0x010fe400078e020a */
[----:B0-----:R-:W-:Y:S02]  /*1a460*/  IMAD.IADD R4, R0, 0x1, -R5 ;  /* 0x0000000100047824 */ /* 0x001fe400078e0a05 */
[----:B------:R-:W-:-:S05]  /*1a470*/  IMAD R0, R3, 0x10000, R2 ;  /* 0x0001000003007824 */ /* 0x000fca00078e0202 */
[----:B------:R0:W-:Y:S04]  /*1a480*/  STL [R1+0x8], R0 ;  /* 0x0000080001007387 */ /* 0x0001e80000100800 */
[----:B------:R0:W-:Y:S04]  /*1a490*/  STL [R1+0xc], R10 ;  /* 0x00000c0a01007387 */ /* 0x0001e80000100800 */
[----:B------:R0:W-:Y:S01]  /*1a4a0*/  STL [R1+0x4], R4 ;  /* 0x0000040401007387 */ /* 0x0001e20000100800 */
[----:B------:R-:W-:Y:S05]  /*1a4b0*/  BRA `(.L_x_3937) ;  /* 0x0000000000287947 */ /* 0x000fea0003800000 */
.L_x_3931:
        /* <DEDUP_REMOVED lines=10> */
.L_x_3937:
[----:B-1----:R-:W2:Y:S04]  /*1a560*/  LDL R3, [R1+0x8] ;  /* 0x0000080001037983 */ /* 0x002ea80000100800 */
[----:B------:R-:W4:Y:S04]  /*1a570*/  LDL R2, [R1+0xc] ;  /* 0x00000c0001027983 */ /* 0x000f280000100800 */
[----:B------:R-:W5:Y:S04]  /*1a580*/  LDL R5, [R1+0x4] ;  /* 0x0000040001057983 */ /* 0x000f680000100800 */
[----:B0-----:R-:W5:Y:S01]  /*1a590*/  LDL R4, [R1] ;  /* 0x0000000001047983 */ /* 0x001f620000100800 */
        /* <DEDUP_REMOVED lines=8> */
[----:B----4-:R-:W-:Y:S01]  /*1a620*/  IMAD.MOV.U32 R7, RZ, RZ, R2 ;  /* 0x000000ffff077224 */ /* 0x010fe200078e0002 */
[----:B0-----:R-:W-:-:S05]  /*1a630*/  @!P0 LEA R18, R3, R0, 0x18 ;  /* 0x0000000003128211 */ /* 0x001fca00078ec0ff */
[----:B-----5:R0:W-:Y:S01]  /*1a640*/  @!P0 STS.128 [R18+0x28cd0], R4 ;  /* 0x028cd00412008388 */ /* 0x0201e20000000c00 */
[----:B------:R-:W-:Y:S06]  /*1a650*/  BAR.ARV 0x5, 0x180 ;  /* 0x0146000000007b1d */ /* 0x000fec0000002000 */
.L_x_3928:
[----:B------:R-:W2:Y:S01]  /*1a660*/  LDL R0, [R1+0xc] ;  /* 0x00000c0001007983 */ /* 0x000ea20000100800 */
[----:B------:R-:W-:Y:S02]  /*1a670*/  ULDC UR4, c[0x0][0xc3c] ;  /* 0x00030f0000047ab9 */ /* 0x000fe40000000800 */
[----:B--2---:R-:W-:-:S13]  /*1a680*/  ISETP.GE.AND P0, PT, R0, UR4, PT ;  /* 0x0000000400007c0c */ /* 0x004fda000bf06270 */
[----:B------:R-:W-:Y:S05]  /*1a690*/  @!P0 BRA `(.L_x_3938) ;  /* 0xffffff80003c8947 */ /* 0x000fea000383ffff */
[----:B------:R-:W-:Y:S05]  /*1a6a0*/  BSYNC B8 ;  /* 0x0000000000087941 */ /* 0x000fea0003800000 */
.L_x_3772:
        /* <DEDUP_REMOVED lines=12> */
.L_x_4028:
[----:B------:R-:W-:Y:S05]  /*1a770*/  BSYNC B0 ;  /* 0x0000000000007941 */ /* 0x000fea0003800000 */
.L_x_3939:
[----:B------:R-:W-:-:S03]  /*1a780*/  UMOV UR4, 0xffffffff ;  /* 0xffffffff00047882 */ /* 0x000fc60000000000 */
[----:B------:R-:W-:Y:S05]  /*1a790*/  BRA.DIV UR4, `(.L_x_3941) ;  /* 0x0000002204647947 */ /* 0x000fea000b800000 */
[----:B------:R-:W1:Y:S02]  /*1a7a0*/  S2R R2, SR_TID.X ;  /* 0x0000000000027919 */ /* 0x000e640000002100 */
[----:B-1----:R-:W-:-:S04]  /*1a7b0*/  SHF.R.U32.HI R2, RZ, 0x5, R2 ;  /* 0x00000005ff027819 */ /* 0x002fc80000011602 */
[----:B------:R-:W-:-:S05]  /*1a7c0*/  LOP3.LUT R2, R2, 0x3, RZ, 0xc0, !PT ;  /* 0x0000000302027812 */ /* 0x000fca00078ec0ff */
[----:B------:R1:W2:Y:S02]  /*1a7d0*/  SHFL.IDX PT, R14, R2, RZ, 0x1f ;  /* 0x00001fff020e7589 */ /* 0x0002a400000e0000 */
.L_x_4031:
[----:B--2---:R-:W-:-:S13]  /*1a7e0*/  ISETP.NE.AND P0, PT, R14, RZ, PT ;  /* 0x000000ff0e00720c */ /* 0x004fda0003f05270 */
[----:B------:R-:W-:Y:S05]  /*1a7f0*/  @P0 BRA `(.L_x_3636) ;  /* 0x00000000008c0947 */ /* 0x000fea0003800000 */
[----:B------:R-:W-:-:S03]  /*1a800*/  UMOV UR4, 0xffffffff ;  /* 0xffffffff00047882 */ /* 0x000fc60000000000 */
[----:B------:R-:W-:Y:S05]  /*1a810*/  BRA.DIV UR4, `(.L_x_3942) ;  /* 0x0000002204787947 */ /* 0x000fea000b800000 */
[----:B------:R-:W-:-:S13]  /*1a820*/  ELECT P6, URZ, PT ;  /* 0x00000000003f782f */ /* 0x000fda00038c0000 */
.L_x_4034:
[----:B------:R-:W-:Y:S05]  /*1a830*/  @!P6 BRA `(.L_x_3636) ;  /* 0x00000000007ce947 */ /* 0x000fea0003800000 */
[----:B------:R-:W-:-:S06]  /*1a840*/  ULOP3.LUT UR4, UR36, 0x2, URZ, 0xfc, !UPT ;  /* 0x0000000224047892 */ /* 0x000fcc000f8efc3f */
[----:B-1----:R-:W-:-:S05]  /*1a850*/  IMAD.U32 R2, RZ, RZ, UR4 ;  /* 0x00000004ff027e24 */ /* 0x002fca000f8e00ff */
[----:B------:R-:W-:-:S13]  /*1a860*/  ISETP.NE.AND P2, PT, R2, 0x3, PT ;  /* 0x000000030200780c */ /* 0x000fda0003f45270 */
[----:B------:R-:W-:Y:S05]  /*1a870*/  @!P2 BRA `(.L_x_3943) ;  /* 0x000000000004a947 */ /* 0x000fea0003800000 */
[----:B------:R-:W-:Y:S01]  /*1a880*/  BPT.TRAP 0x1 ;  /* 0x000000040000795c */ /* 0x000fe20000300000 */
.L_x_3943:
        /* <DEDUP_REMOVED lines=13> */
.L_x_4035:
[----:B------:R-:W1:Y:S02]  /*1a960*/  SYNCS.PHASECHK.TRANS64.TRYWAIT P0, [R7+URZ], R2 ;  /* 0x00000002070075a7 */ /* 0x000e64000800017f */
[----:B-1----:R-:W-:Y:S05]  /*1a970*/  @!P0 BRA `(.L_x_3945) ;  /* 0x0000002000548947 */ /* 0x002fea0003800000 */
.L_x_4036:
[----:B------:R-:W-:Y:S05]  /*1a980*/  @!P2 BRA `(.L_x_3946) ;  /* 0x000000000004a947 */ /* 0x000fea0003800000 */
[----:B------:R-:W-:Y:S01]  /*1a990*/  BPT.TRAP 0x1 ;  /* 0x000000040000795c */ /* 0x000fe20000300000 */
.L_x_3946:
[----:B------:R-:W-:-:S04]  /*1a9a0*/  VIADD R0, R0, 0x28c60 ;  /* 0x00028c6000007836 */ /* 0x000fc80000000000 */
[----:B------:R-:W-:-:S04]  /*1a9b0*/  IMAD R4, R19, 0x8, R0 ;  /* 0x0000000813047824 */ /* 0x000fc800078e0200 */
[----:B------:R-:W2:Y:S02]  /*1a9c0*/  SYNCS.PHASECHK.TRANS64.TRYWAIT P0, [R4+URZ], R5 ;  /* 0x00000005040075a7 */ /* 0x000ea4000800017f */
[----:B--2---:R-:W-:Y:S05]  /*1a9d0*/  @!P0 BRA `(.L_x_3947) ;  /* 0x0000002000508947 */ /* 0x004fea0003800000 */
.L_x_4037:
[----:B------:R-:W-:-:S07]  /*1a9e0*/  IMAD R3, R3, 0x8, R0 ;  /* 0x0000000803037824 */ /* 0x000fce00078e0200 */
.L_x_3948:
[----:B----4-:R4:W0:Y:S02]  /*1a9f0*/  SYNCS.PHASECHK.TRANS64.TRYWAIT P0, [R3+URZ], R2 ;  /* 0x00000002030075a7 */ /* 0x010824000800017f */
[----:B0-----:R-:W-:Y:S05]  /*1aa00*/  @!P0 NANOSLEEP.SYNCS 0x989680 ;  /* 0x009896800000895d */ /* 0x001fea0003900000 */
[----:B------:R-:W0:Y:S02]  /*1aa10*/  @!P0 SYNCS.PHASECHK.TRANS64 P0, [R3+URZ], R2 ;  /* 0x00000002030085a7 */ /* 0x000e24000800007f */
[----:B0-----:R-:W-:Y:S05]  /*1aa20*/  @!P0 BRA `(.L_x_3948) ;  /* 0xfffffffc00f08947 */ /* 0x001fea000383ffff */
.L_x_3636:
[----:B------:R-:W-:Y:S05]  /*1aa30*/  BSYNC B9 ;  /* 0x0000000000097941 */ /* 0x000fea0003800000 */
.L_x_3633:
[----:B------:R-:W-:Y:S05]  /*1aa40*/  EXIT ;  /* 0x000000000000794d */ /* 0x000fea0003800000 */
.L_x_3654:
[----:B0-----:R0:W1:Y:S02]  /*1aa50*/  SYNCS.PHASECHK.TRANS64.TRYWAIT P5, [R73+URZ+0x28c90], R74 ;  /* 0x028c904a490075a7 */ /* 0x00106400080a017f */
[----:B-1----:R-:W-:Y:S05]  /*1aa60*/  @!P5 NANOSLEEP.SYNCS 0x989680 ;  /* 0x009896800000d95d */ /* 0x002fea0003900000 */
[----:B------:R-:W1:Y:S02]  /*1aa70*/  @!P5 SYNCS.PHASECHK.TRANS64 P5, [R73+URZ+0x28c90], R74 ;  /* 0x028c904a4900d5a7 */ /* 0x000e6400080a007f */
[----:B-1----:R-:W-:Y:S05]  /*1aa80*/  @!P5 BRA `(.L_x_3654) ;  /* 0xfffffffc00f0d947 */ /* 0x002fea000383ffff */
[----:B------:R-:W-:Y:S05]  /*1aa90*/  BRA `(.L_x_3949) ;  /* 0xfffffe8000907947 */ /* 0x000fea000383ffff */
.L_x_3664:
[----:B-1----:R1:W2:Y:S02]  /*1aaa0*/  SYNCS.PHASECHK.TRANS64.TRYWAIT P5, [R73+URZ+0x28c90], R74 ;  /* 0x028c904a490075a7 */ /* 0x0022a400080a017f */
[----:B--2---:R-:W-:Y:S05]  /*1aab0*/  @!P5 NANOSLEEP.SYNCS 0x989680 ;  /* 0x009896800000d95d */ /* 0x004fea0003900000 */
[----:B------:R-:W2:Y:S02]  /*1aac0*/  @!P5 SYNCS.PHASECHK.TRANS64 P5, [R73+URZ+0x28c90], R74 ;  /* 0x028c904a4900d5a7 */ /* 0x000ea400080a007f */
[----:B--2---:R-:W-:Y:S05]  /*1aad0*/  @!P5 BRA `(.L_x_3664) ;  /* 0xfffffffc00f0d947 */ /* 0x004fea000383ffff */
[----:B------:R-:W-:Y:S05]  /*1aae0*/  BRA `(.L_x_3950) ;  /* 0xfffffe8800ec7947 */ /* 0x000fea000383ffff */
.L_x_3669:
[----:B0-----:R0:W1:Y:S02]  /*1aaf0*/  SYNCS.PHASECHK.TRANS64.TRYWAIT P1, [R73+URZ+0x28c90], R74 ;  /* 0x028c904a490075a7 */ /* 0x001064000802017f */
[----:B-1----:R-:W-:Y:S05]  /*1ab00*/  @!P1 NANOSLEEP.SYNCS 0x989680 ;  /* 0x009896800000995d */ /* 0x002fea0003900000 */
[----:B------:R-:W1:Y:S02]  /*1ab10*/  @!P1 SYNCS.PHASECHK.TRANS64 P1, [R73+URZ+0x28c90], R74 ;  /* 0x028c904a490095a7 */ /* 0x000e64000802007f */
[----:B-1----:R-:W-:Y:S05]  /*1ab20*/  @!P1 BRA `(.L_x_3669) ;  /* 0xfffffffc00f09947 */ /* 0x002fea000383ffff */
[----:B------:R-:W-:Y:S05]  /*1ab30*/  BRA `(.L_x_3951) ;  /* 0xfffffe9400007947 */ /* 0x000fea000383ffff */
.L_x_3673:
[----:B--2---:R2:W0:Y:S02]  /*1ab40*/  SYNCS.PHASECHK.TRANS64.TRYWAIT P0, [R73+URZ+0x28cb0], R74 ;  /* 0x028cb04a490075a7 */ /* 0x004424000800017f */
[----:B0-----:R-:W-:Y:S05]  /*1ab50*/  @!P0 NANOSLEEP.SYNCS 0x989680 ;  /* 0x009896800000895d */ /* 0x001fea0003900000 */
[----:B------:R-:W0:Y:S02]  /*1ab60*/  @!P0 SYNCS.PHASECHK.TRANS64 P0, [R73+URZ+0x28cb0], R74 ;  /* 0x028cb04a490085a7 */ /* 0x000e24000800007f */
[----:B0-----:R-:W-:Y:S05]  /*1ab70*/  @!P0 BRA `(.L_x_3673) ;  /* 0xfffffffc00f08947 */ /* 0x001fea000383ffff */
[----:B------:R-:W-:Y:S05]  /*1ab80*/  BRA `(.L_x_3952) ;  /* 0xfffffe94007c7947 */ /* 0x000fea000383ffff */
.L_x_3686:
[----:B0-----:R0:W1:Y:S02]  /*1ab90*/  SYNCS.PHASECHK.TRANS64.TRYWAIT P0, [R5+URZ+0x28c50], R8 ;  /* 0x028c5008050075a7 */ /* 0x001064000800017f */
[----:B-1----:R-:W-:Y:S05]  /*1aba0*/  @!P0 NANOSLEEP.SYNCS 0x989680 ;  /* 0x009896800000895d */ /* 0x002fea0003900000 */
[----:B------:R-:W1:Y:S02]  /*1abb0*/  @!P0 SYNCS.PHASECHK.TRANS64 P0, [R5+URZ+0x28c50], R8 ;  /* 0x028c5008050085a7 */ /* 0x000e64000800007f */
[----:B-1----:R-:W-:Y:S05]  /*1abc0*/  @!P0 BRA `(.L_x_3686) ;  /* 0xfffffffc00f08947 */ /* 0x002fea000383ffff */
[----:B------:R-:W-:Y:S05]  /*1abd0*/  BRA `(.L_x_3953) ;  /* 0xfffffea4002c7947 */ /* 0x000fea000383ffff */
.L_x_3693:
[----:B-1----:R1:W2:Y:S02]  /*1abe0*/  SYNCS.PHASECHK.TRANS64.TRYWAIT P0, [R4+URZ+0x28c50], R5 ;  /* 0x028c5005040075a7 */ /* 0x0022a4000800017f */
[----:B--2---:R-:W-:Y:S05]  /*1abf0*/  @!P0 NANOSLEEP.SYNCS 0x989680 ;  /* 0x009896800000895d */ /* 0x004fea0003900000 */
[----:B------:R-:W2:Y:S02]  /*1ac00*/  @!P0 SYNCS.PHASECHK.TRANS64 P0, [R4+URZ+0x28c50], R5 ;  /* 0x028c5005040085a7 */ /* 0x000ea4000800007f */
[----:B--2---:R-:W-:Y:S05]  /*1ac10*/  @!P0 BRA `(.L_x_3693) ;  /* 0xfffffffc00f08947 */ /* 0x004fea000383ffff */
[----:B------:R-:W-:Y:S05]  /*1ac20*/  BRA `(.L_x_3692) ;  /* 0xfffffeb000687947 */ /* 0x000fea000383ffff */
.L_x_3708:
        /* <DEDUP_REMOVED lines=8> */
.L_x_3955:
[----:B------:R-:W-:Y:S05]  /*1acb0*/  BSYNC B1 ;  /* 0x0000000000017941 */ /* 0x000fea0003800000 */
.L_x_3954:
        /* <DEDUP_REMOVED lines=8> */
.L_x_3956:
[----:B------:R-:W-:Y:S02]  /*1ad40*/  IMAD.MOV.U32 R13, RZ, RZ, R24 ;  /* 0x000000ffff0d7224 */ /* 0x000fe400078e0018 */
[----:B------:R-:W-:-:S07]  /*1ad50*/  IMAD.MOV.U32 R0, RZ, RZ, R14 ;  /* 0x000000ffff007224 */ /* 0x000fce00078e000e */
[----:B------:R-:W-:Y:S05]  /*1ad60*/  WARPSYNC.COLLECTIVE R15, `(.L_x_3957) ;  /* 0x000000000f087348 */ /* 0x000fea0003c00000 */
[----:B------:R0:W1:Y:S02]  /*1ad70*/  SHFL.IDX P6, R14, R13, R12, R11 ;  /* 0x0000000c0d0e7389 */ /* 0x00006400000c000b */
[----:B01----:R-:W-:Y:S01]  /*1ad80*/  ENDCOLLECTIVE ;  /* 0x000000000000791b */ /* 0x003fe20003800000 */
.L_x_3957:
[----:B------:R-:W-:Y:S02]  /*1ad90*/  IMAD.MOV.U32 R13, RZ, RZ, R28 ;  /* 0x000000ffff0d7224 */ /* 0x000fe400078e001c */
[----:B------:R-:W-:-:S07]  /*1ada0*/  IMAD.MOV.U32 R24, RZ, RZ, R14 ;  /* 0x000000ffff187224 */ /* 0x000fce00078e000e */
[----:B------:R-:W-:Y:S05]  /*1adb0*/  WARPSYNC.COLLECTIVE R15, `(.L_x_3958) ;  /* 0x000000000f087348 */ /* 0x000fea0003c00000 */
[----:B------:R0:W1:Y:S02]  /*1adc0*/  SHFL.IDX P6, R14, R13, R12, R11 ;  /* 0x0000000c0d0e7389 */ /* 0x00006400000c000b */
[----:B01----:R-:W-:Y:S01]  /*1add0*/  ENDCOLLECTIVE ;  /* 0x000000000000791b */ /* 0x003fe20003800000 */
.L_x_3958:
[----:B------:R-:W-:Y:S01]  /*1ade0*/  IMAD.MOV.U32 R21, RZ, RZ, R14 ;  /* 0x000000ffff157224 */ /* 0x000fe200078e000e */
[----:B------:R-:W-:Y:S06]  /*1adf0*/  BRA `(.L_x_3959) ;  /* 0xfffffec8002c7947 */ /* 0x000fec000383ffff */
.L_x_3712:
[----:B0-----:R0:W1:Y:S02]  /*1ae00*/  SYNCS.PHASECHK.TRANS64.TRYWAIT P0, [R2+URZ+0x28c00], R13 ;  /* 0x028c000d020075a7 */ /* 0x001064000800017f */
[----:B-1----:R-:W-:Y:S05]  /*1ae10*/  @!P0 NANOSLEEP.SYNCS 0x989680 ;  /* 0x009896800000895d */ /* 0x002fea0003900000 */
[----:B------:R-:W1:Y:S02]  /*1ae20*/  @!P0 SYNCS.PHASECHK.TRANS64 P0, [R2+URZ+0x28c00], R13 ;  /* 0x028c000d020085a7 */ /* 0x000e64000800007f */
[----:B-1----:R-:W-:Y:S05]  /*1ae30*/  @!P0 BRA `(.L_x_3712) ;  /* 0xfffffffc00f08947 */ /* 0x002fea000383ffff */
[----:B------:R-:W-:Y:S05]  /*1ae40*/  BRA `(.L_x_3960) ;  /* 0xfffffecc00507947 */ /* 0x000fea000383ffff */
.L_x_3720:
        /* <DEDUP_REMOVED lines=8> */
.L_x_3962:
[----:B------:R-:W-:Y:S05]  /*1aed0*/  BSYNC B1 ;  /* 0x0000000000017941 */ /* 0x000fea0003800000 */
.L_x_3961:
        /* <DEDUP_REMOVED lines=8> */
.L_x_3963:
[----:B------:R-:W-:Y:S02]  /*1af60*/  IMAD.MOV.U32 R13, RZ, RZ, R24 ;  /* 0x000000ffff0d7224 */ /* 0x000fe400078e0018 */
[----:B------:R-:W-:-:S07]  /*1af70*/  IMAD.MOV.U32 R3, RZ, RZ, R14 ;  /* 0x000000ffff037224 */ /* 0x000fce00078e000e */
[----:B------:R-:W-:Y:S05]  /*1af80*/  WARPSYNC.COLLECTIVE R15, `(.L_x_3964) ;  /* 0x000000000f087348 */ /* 0x000fea0003c00000 */
[----:B------:R0:W1:Y:S02]  /*1af90*/  SHFL.IDX P6, R14, R13, R12, R11 ;  /* 0x0000000c0d0e7389 */ /* 0x00006400000c000b */
[----:B01----:R-:W-:Y:S01]  /*1afa0*/  ENDCOLLECTIVE ;  /* 0x000000000000791b */ /* 0x003fe20003800000 */
.L_x_3964:
[----:B------:R-:W-:Y:S02]  /*1afb0*/  IMAD.MOV.U32 R13, RZ, RZ, R28 ;  /* 0x000000ffff0d7224 */ /* 0x000fe400078e001c */
[----:B------:R-:W-:-:S07]  /*1afc0*/  IMAD.MOV.U32 R5, RZ, RZ, R14 ;  /* 0x000000ffff057224 */ /* 0x000fce00078e000e */
[----:B------:R-:W-:Y:S05]  /*1afd0*/  WARPSYNC.COLLECTIVE R15, `(.L_x_3965) ;  /* 0x000000000f087348 */ /* 0x000fea0003c00000 */
[----:B------:R0:W1:Y:S02]  /*1afe0*/  SHFL.IDX P6, R14, R13, R12, R11 ;  /* 0x0000000c0d0e7389 */ /* 0x00006400000c000b */
[----:B01----:R-:W-:Y:S01]  /*1aff0*/  ENDCOLLECTIVE ;  /* 0x000000000000791b */ /* 0x003fe20003800000 */
.L_x_3965:
[----:B------:R-:W-:Y:S02]  /*1b000*/  IMAD.MOV.U32 R12, RZ, RZ, R3 ;  /* 0x000000ffff0c7224 */ /* 0x000fe400078e0003 */
[----:B------:R-:W-:Y:S01]  /*1b010*/  IMAD.MOV.U32 R13, RZ, RZ, R0 ;  /* 0x000000ffff0d7224 */ /* 0x000fe200078e0000 */
[----:B------:R-:W-:Y:S06]  /*1b020*/  BRA `(.L_x_3966) ;  /* 0xfffffed400b47947 */ /* 0x000fec000383ffff */
.L_x_3724:
[----:B0-----:R0:W1:Y:S02]  /*1b030*/  SYNCS.PHASECHK.TRANS64.TRYWAIT P1, [R2+URZ+0x28c00], R13 ;  /* 0x028c000d020075a7 */ /* 0x001064000802017f */
[----:B-1----:R-:W-:Y:S05]  /*1b040*/  @!P1 NANOSLEEP.SYNCS 0x989680 ;  /* 0x009896800000995d */ /* 0x002fea0003900000 */
[----:B------:R-:W1:Y:S02]  /*1b050*/  @!P1 SYNCS.PHASECHK.TRANS64 P1, [R2+URZ+0x28c00], R13 ;  /* 0x028c000d020095a7 */ /* 0x000e64000802007f */
[----:B-1----:R-:W-:Y:S05]  /*1b060*/  @!P1 BRA `(.L_x_3724) ;  /* 0xfffffffc00f09947 */ /* 0x002fea000383ffff */
[----:B------:R-:W-:Y:S05]  /*1b070*/  BRA `(.L_x_3967) ;  /* 0xfffffed800887947 */ /* 0x000fea000383ffff */
.L_x_3730:
[----:B0-----:R0:W1:Y:S02]  /*1b080*/  SYNCS.PHASECHK.TRANS64.TRYWAIT P1, [R14+URZ+0x28c30], R15 ;  /* 0x028c300f0e0075a7 */ /* 0x001064000802017f */
[----:B-1----:R-:W-:Y:S05]  /*1b090*/  @!P1 NANOSLEEP.SYNCS 0x989680 ;  /* 0x009896800000995d */ /* 0x002fea0003900000 */
[----:B------:R-:W1:Y:S02]  /*1b0a0*/  @!P1 SYNCS.PHASECHK.TRANS64 P1, [R14+URZ+0x28c30], R15 ;  /* 0x028c300f0e0095a7 */ /* 0x000e64000802007f */
[----:B-1----:R-:W-:Y:S05]  /*1b0b0*/  @!P1 BRA `(.L_x_3730) ;  /* 0xfffffffc00f09947 */ /* 0x002fea000383ffff */
[----:B------:R-:W-:Y:S05]  /*1b0c0*/  BRA `(.L_x_3729) ;  /* 0xfffffee400b07947 */ /* 0x000fea000383ffff */
.L_x_3735:
[----:B--2---:R2:W3:Y:S02]  /*1b0d0*/  SYNCS.PHASECHK.TRANS64.TRYWAIT P2, [R14+URZ+0x28c50], R15 ;  /* 0x028c500f0e0075a7 */ /* 0x0044e4000804017f */
[----:B---3--:R-:W-:Y:S05]  /*1b0e0*/  @!P2 NANOSLEEP.SYNCS 0x989680 ;  /* 0x009896800000a95d */ /* 0x008fea0003900000 */
[----:B------:R-:W3:Y:S02]  /*1b0f0*/  @!P2 SYNCS.PHASECHK.TRANS64 P2, [R14+URZ+0x28c50], R15 ;  /* 0x028c500f0e00a5a7 */ /* 0x000ee4000804007f */
[----:B---3--:R-:W-:Y:S05]  /*1b100*/  @!P2 BRA `(.L_x_3735) ;  /* 0xfffffffc00f0a947 */ /* 0x008fea000383ffff */
[----:B------:R-:W-:Y:S05]  /*1b110*/  BRA `(.L_x_3734) ;  /* 0xfffffef400ec7947 */ /* 0x000fea000383ffff */
.L_x_3742:
[----:B0-----:R0:W2:Y:S02]  /*1b120*/  SYNCS.PHASECHK.TRANS64.TRYWAIT P3, [R217+URZ+0x28c30], R14 ;  /* 0x028c300ed90075a7 */ /* 0x0010a4000806017f */
[----:B--2---:R-:W-:Y:S05]  /*1b130*/  @!P3 NANOSLEEP.SYNCS 0x989680 ;  /* 0x009896800000b95d */ /* 0x004fea0003900000 */
[----:B------:R-:W2:Y:S02]  /*1b140*/  @!P3 SYNCS.PHASECHK.TRANS64 P3, [R217+URZ+0x28c30], R14 ;  /* 0x028c300ed900b5a7 */ /* 0x000ea4000806007f */
[----:B--2---:R-:W-:Y:S05]  /*1b150*/  @!P3 BRA `(.L_x_3742) ;  /* 0xfffffffc00f0b947 */ /* 0x004fea000383ffff */
[----:B------:R-:W-:Y:S05]  /*1b160*/  BRA `(.L_x_3741) ;  /* 0xfffffefc00007947 */ /* 0x000fea000383ffff */
.L_x_3747:
[----:B----4-:R4:W0:Y:S02]  /*1b170*/  SYNCS.PHASECHK.TRANS64.TRYWAIT P3, [R217+URZ+0x28c50], R14 ;  /* 0x028c500ed90075a7 */ /* 0x010824000806017f */
[----:B0-----:R-:W-:Y:S05]  /*1b180*/  @!P3 NANOSLEEP.SYNCS 0x989680 ;  /* 0x009896800000b95d */ /* 0x001fea0003900000 */
[----:B------:R-:W0:Y:S02]  /*1b190*/  @!P3 SYNCS.PHASECHK.TRANS64 P3, [R217+URZ+0x28c50], R14 ;  /* 0x028c500ed900b5a7 */ /* 0x000e24000806007f */
[----:B0-----:R-:W-:Y:S05]  /*1b1a0*/  @!P3 BRA `(.L_x_3747) ;  /* 0xfffffffc00f0b947 */ /* 0x001fea000383ffff */
[----:B------:R-:W-:Y:S05]  /*1b1b0*/  BRA `(.L_x_3746) ;  /* 0xffffff1000547947 */ /* 0x000fea000383ffff */
.L_x_3780:
[----:B------:R-:W1:Y:S01]  /*1b1c0*/  S2R R5, SR_TID.X ;  /* 0x0000000000057919 */ /* 0x000e620000002100 */
[----:B------:R-:W-:Y:S01]  /*1b1d0*/  BSSY B1, `(.L_x_3968) ;  /* 0x000000a000017945 */ /* 0x000fe20003800000 */
[----:B0-----:R-:W-:Y:S02]  /*1b1e0*/  IMAD.MOV.U32 R12, RZ, RZ, RZ ;  /* 0x000000ffff0c7224 */ /* 0x001fe400078e00ff */
[----:B------:R-:W-:Y:S02]  /*1b1f0*/  IMAD.MOV.U32 R11, RZ, RZ, 0x1f ;  /* 0x0000001fff0b7424 */ /* 0x000fe400078e00ff */
[----:B------:R-:W-:Y:S01]  /*1b200*/  IMAD.MOV.U32 R15, RZ, RZ, -0x1 ;  /* 0xffffffffff0f7424 */ /* 0x000fe200078e00ff */
[----:B-1----:R-:W-:-:S04]  /*1b210*/  SHF.R.U32.HI R5, RZ, 0x5, R5 ;  /* 0x00000005ff057819 */ /* 0x002fc80000011605 */
[----:B------:R-:W-:-:S05]  /*1b220*/  LOP3.LUT R5, R5, 0x3, RZ, 0xc0, !PT ;  /* 0x0000000305057812 */ /* 0x000fca00078ec0ff */
[----:B------:R-:W-:-:S07]  /*1b230*/  IMAD.MOV.U32 R13, RZ, RZ, R5 ;  /* 0x000000ffff0d7224 */ /* 0x000fce00078e0005 */
[----:B------:R-:W-:Y:S05]  /*1b240*/  WARPSYNC.COLLECTIVE R15, `(.L_x_3969) ;  /* 0x000000000f087348 */ /* 0x000fea0003c00000 */
[----:B------:R0:W1:Y:S02]  /*1b250*/  SHFL.IDX P6, R14, R13, R12, R11 ;  /* 0x0000000c0d0e7389 */ /* 0x00006400000c000b */
[----:B01----:R-:W-:Y:S01]  /*1b260*/  ENDCOLLECTIVE ;  /* 0x000000000000791b */ /* 0x003fe20003800000 */
.L_x_3969:
[----:B------:R-:W-:Y:S05]  /*1b270*/  BSYNC B1 ;  /* 0x0000000000017941 */ /* 0x000fea0003800000 */
.L_x_3968:
[----:B------:R-:W-:Y:S05]  /*1b280*/  BRA `(.L_x_3970) ;  /* 0xffffff7c00b07947 */ /* 0x000fea000383ffff */
.L_x_3782:
[----:B------:R-:W-:Y:S01]  /*1b290*/  BSSY B1, `(.L_x_3971) ;  /* 0x0000006000017945 */ /* 0x000fe20003800000 */
[----:B------:R-:W-:-:S07]  /*1b2a0*/  IMAD.MOV.U32 R15, RZ, RZ, -0x1 ;  /* 0xffffffffff0f7424 */ /* 0x000fce00078e00ff */
[----:B0-----:R-:W-:Y:S05]  /*1b2b0*/  WARPSYNC.COLLECTIVE R15, `(.L_x_3972) ;  /* 0x000000000f0c7348 */ /* 0x001fea0003c00000 */
[----:B------:R-:W-:Y:S02]  /*1b2c0*/  ELECT P6, UR62, PT ;  /* 0x00000000003e782f */ /* 0x000fe400038c0000 */
[----:B------:R-:W-:Y:S01]  /*1b2d0*/  MOV R14, UR62 ;  /* 0x0000003e000e7c02 */ /* 0x000fe20008000f00 */
[----:B0-----:R-:W-:Y:S10]  /*1b2e0*/  ENDCOLLECTIVE ;  /* 0x000000000000791b */ /* 0x001ff40003800000 */
.L_x_3972:
[----:B------:R-:W-:Y:S05]  /*1b2f0*/  BSYNC B1 ;  /* 0x0000000000017941 */ /* 0x000fea0003800000 */
.L_x_3971:
[----:B------:R-:W-:Y:S05]  /*1b300*/  BRA `(.L_x_3781) ;  /* 0xffffff7c00a87947 */ /* 0x000fea000383ffff */
.L_x_3784:
[----:B0-----:R0:W1:Y:S02]  /*1b310*/  SYNCS.PHASECHK.TRANS64.TRYWAIT P0, [R18+URZ+0x28c20], R4 ;  /* 0x028c2004120075a7 */ /* 0x001064000800017f */
[----:B-1----:R-:W-:Y:S05]  /*1b320*/  @!P0 NANOSLEEP.SYNCS 0x989680 ;  /* 0x009896800000895d */ /* 0x002fea0003900000 */
[----:B------:R-:W1:Y:S02]  /*1b330*/  @!P0 SYNCS.PHASECHK.TRANS64 P0, [R18+URZ+0x28c20], R4 ;  /* 0x028c2004120085a7 */ /* 0x000e64000800007f */
[----:B-1----:R-:W-:Y:S05]  /*1b340*/  @!P0 BRA `(.L_x_3784) ;  /* 0xfffffffc00f08947 */ /* 0x002fea000383ffff */
[----:B------:R-:W-:Y:S05]  /*1b350*/  BRA `(.L_x_3973) ;  /* 0xffffff7c00b87947 */ /* 0x000fea000383ffff */
.L_x_3788:
[----:B-1----:R1:W2:Y:S02]  /*1b360*/  SYNCS.PHASECHK.TRANS64.TRYWAIT P0, [R5+URZ+0x28ca0], R9 ;  /* 0x028ca009050075a7 */ /* 0x0022a4000800017f */
[----:B--2---:R-:W-:Y:S05]  /*1b370*/  @!P0 NANOSLEEP.SYNCS 0x989680 ;  /* 0x009896800000895d */ /* 0x004fea0003900000 */
[----:B------:R-:W2:Y:S02]  /*1b380*/  @!P0 SYNCS.PHASECHK.TRANS64 P0, [R5+URZ+0x28ca0], R9 ;  /* 0x028ca009050085a7 */ /* 0x000ea4000800007f */
[----:B--2---:R-:W-:Y:S05]  /*1b390*/  @!P0 BRA `(.L_x_3788) ;  /* 0xfffffffc00f08947 */ /* 0x004fea000383ffff */
[----:B------:R-:W-:Y:S05]  /*1b3a0*/  BRA `(.L_x_3974) ;  /* 0xffffff7c00d87947 */ /* 0x000fea000383ffff */
.L_x_3793:
[----:B0-----:R0:W2:Y:S02]  /*1b3b0*/  SYNCS.PHASECHK.TRANS64.TRYWAIT P0, [R5+URZ+0x28cc0], R9 ;  /* 0x028cc009050075a7 */ /* 0x0010a4000800017f */
[----:B--2---:R-:W-:Y:S05]  /*1b3c0*/  @!P0 NANOSLEEP.SYNCS 0x989680 ;  /* 0x009896800000895d */ /* 0x004fea0003900000 */
[----:B------:R-:W2:Y:S02]  /*1b3d0*/  @!P0 SYNCS.PHASECHK.TRANS64 P0, [R5+URZ+0x28cc0], R9 ;  /* 0x028cc009050085a7 */ /* 0x000ea4000800007f */
[----:B--2---:R-:W-:Y:S05]  /*1b3e0*/  @!P0 BRA `(.L_x_3793) ;  /* 0xfffffffc00f08947 */ /* 0x004fea000383ffff */
[----:B------:R-:W-:Y:S05]  /*1b3f0*/  BRA `(.L_x_3975) ;  /* 0xffffff8000587947 */ /* 0x000fea000383ffff */
.L_x_3807:
[----:B0-----:R0:W1:Y:S02]  /*1b400*/  SYNCS.PHASECHK.TRANS64.TRYWAIT P2, [R5+URZ+0x28ca0], R6 ;  /* 0x028ca006050075a7 */ /* 0x001064000804017f */
[----:B-1----:R-:W-:Y:S05]  /*1b410*/  @!P2 NANOSLEEP.SYNCS 0x989680 ;  /* 0x009896800000a95d */ /* 0x002fea0003900000 */
[----:B------:R-:W1:Y:S02]  /*1b420*/  @!P2 SYNCS.PHASECHK.TRANS64 P2, [R5+URZ+0x28ca0], R6 ;  /* 0x028ca0060500a5a7 */ /* 0x000e64000804007f */
[----:B-1----:R-:W-:Y:S05]  /*1b430*/  @!P2 BRA `(.L_x_3807) ;  /* 0xfffffffc00f0a947 */ /* 0x002fea000383ffff */
[----:B------:R-:W-:Y:S05]  /*1b440*/  BRA `(.L_x_3976) ;  /* 0xffffff8800d87947 */ /* 0x000fea000383ffff */
.L_x_3812:
[----:B-1----:R1:W2:Y:S02]  /*1b450*/  SYNCS.PHASECHK.TRANS64.TRYWAIT P2, [R5+URZ+0x28cc0], R6 ;  /* 0x028cc006050075a7 */ /* 0x0022a4000804017f */
[----:B--2---:R-:W-:Y:S05]  /*1b460*/  @!P2 NANOSLEEP.SYNCS 0x989680 ;  /* 0x009896800000a95d */ /* 0x004fea0003900000 */
[----:B------:R-:W2:Y:S02]  /*1b470*/  @!P2 SYNCS.PHASECHK.TRANS64 P2, [R5+URZ+0x28cc0], R6 ;  /* 0x028cc0060500a5a7 */ /* 0x000ea4000804007f */
[----:B--2---:R-:W-:Y:S05]  /*1b480*/  @!P2 BRA `(.L_x_3812) ;  /* 0xfffffffc00f0a947 */ /* 0x004fea000383ffff */
[----:B------:R-:W-:Y:S05]  /*1b490*/  BRA `(.L_x_3977) ;  /* 0xffffff8c00547947 */ /* 0x000fea000383ffff */
.L_x_3834:
        /* <DEDUP_REMOVED lines=11> */
.L_x_3979:
[----:B------:R-:W-:Y:S05]  /*1b550*/  BSYNC B0 ;  /* 0x0000000000007941 */ /* 0x000fea0003800000 */
.L_x_3978:
[----:B------:R-:W-:Y:S05]  /*1b560*/  BRA `(.L_x_3980) ;  /* 0xffffff9c00c47947 */ /* 0x000fea000383ffff */
.L_x_3836:
[----:B------:R-:W-:Y:S01]  /*1b570*/  BSSY B0, `(.L_x_3981) ;  /* 0x0000006000007945 */ /* 0x000fe20003800000 */
[----:B------:R-:W-:-:S07]  /*1b580*/  IMAD.MOV.U32 R15, RZ, RZ, -0x1 ;  /* 0xffffffffff0f7424 */ /* 0x000fce00078e00ff */
[----:B0-----:R-:W-:Y:S05]  /*1b590*/  WARPSYNC.COLLECTIVE R15, `(.L_x_3982) ;  /* 0x000000000f0c7348 */ /* 0x001fea0003c00000 */
[----:B------:R-:W-:Y:S02]  /*1b5a0*/  ELECT P6, UR62, PT ;  /* 0x00000000003e782f */ /* 0x000fe400038c0000 */
[----:B------:R-:W-:Y:S01]  /*1b5b0*/  MOV R14, UR62 ;  /* 0x0000003e000e7c02 */ /* 0x000fe20008000f00 */
[----:B0-----:R-:W-:Y:S10]  /*1b5c0*/  ENDCOLLECTIVE ;  /* 0x000000000000791b */ /* 0x001ff40003800000 */
.L_x_3982:
[----:B------:R-:W-:Y:S05]  /*1b5d0*/  BSYNC B0 ;  /* 0x0000000000007941 */ /* 0x000fea0003800000 */
.L_x_3981:
[----:B------:R-:W-:Y:S05]  /*1b5e0*/  BRA `(.L_x_3983) ;  /* 0xffffff9c00d07947 */ /* 0x000fea000383ffff */
.L_x_3838:
[----:B0-----:R0:W1:Y:S02]  /*1b5f0*/  SYNCS.PHASECHK.TRANS64.TRYWAIT P0, [R0+URZ+0x28c40], R2 ;  /* 0x028c4002000075a7 */ /* 0x001064000800017f */
[----:B-1----:R-:W-:Y:S05]  /*1b600*/  @!P0 NANOSLEEP.SYNCS 0x989680 ;  /* 0x009896800000895d */ /* 0x002fea0003900000 */
[----:B------:R-:W1:Y:S02]  /*1b610*/  @!P0 SYNCS.PHASECHK.TRANS64 P0, [R0+URZ+0x28c40], R2 ;  /* 0x028c4002000085a7 */ /* 0x000e64000800007f */
[----:B-1----:R-:W-:Y:S05]  /*1b620*/  @!P0 BRA `(.L_x_3838) ;  /* 0xfffffffc00f08947 */ /* 0x002fea000383ffff */
[----:B------:R-:W-:Y:S05]  /*1b630*/  BRA `(.L_x_3984) ;  /* 0xffffffa000307947 */ /* 0x000fea000383ffff */
.L_x_3842:
        /* <DEDUP_REMOVED lines=15> */
.L_x_3985:
[----:B------:R-:W-:Y:S02]  /*1b730*/  IMAD.MOV.U32 R13, RZ, RZ, R4 ;  /* 0x000000ffff0d7224 */ /* 0x000fe400078e0004 */
[----:B------:R-:W-:-:S07]  /*1b740*/  IMAD.MOV.U32 R6, RZ, RZ, R14 ;  /* 0x000000ffff067224 */ /* 0x000fce00078e000e */
[----:B------:R-:W-:Y:S05]  /*1b750*/  WARPSYNC.COLLECTIVE R15, `(.L_x_3986) ;  /* 0x000000000f087348 */ /* 0x000fea0003c00000 */
[----:B------:R0:W1:Y:S02]  /*1b760*/  SHFL.IDX P6, R14, R13, R12, R11 ;  /* 0x0000000c0d0e7389 */ /* 0x00006400000c000b */
[----:B01----:R-:W-:Y:S01]  /*1b770*/  ENDCOLLECTIVE ;  /* 0x000000000000791b */ /* 0x003fe20003800000 */
.L_x_3986:
[----:B------:R-:W-:Y:S02]  /*1b780*/  IMAD.MOV.U32 R13, RZ, RZ, R3 ;  /* 0x000000ffff0d7224 */ /* 0x000fe400078e0003 */
[----:B------:R-:W-:Y:S02]  /*1b790*/  IMAD.MOV.U32 R12, RZ, RZ, 0x1 ;  /* 0x00000001ff0c7424 */ /* 0x000fe400078e00ff */
[----:B------:R-:W-:-:S07]  /*1b7a0*/  IMAD.MOV.U32 R7, RZ, RZ, R14 ;  /* 0x000000ffff077224 */ /* 0x000fce00078e000e */
[----:B------:R-:W-:Y:S05]  /*1b7b0*/  WARPSYNC.COLLECTIVE R15, `(.L_x_3987) ;  /* 0x000000000f087348 */ /* 0x000fea0003c00000 */
[----:B------:R0:W1:Y:S02]  /*1b7c0*/  SHFL.IDX P6, R14, R13, R12, R11 ;  /* 0x0000000c0d0e7389 */ /* 0x00006400000c000b */
[----:B01----:R-:W-:Y:S01]  /*1b7d0*/  ENDCOLLECTIVE ;  /* 0x000000000000791b */ /* 0x003fe20003800000 */
.L_x_3987:
        /* <DEDUP_REMOVED lines=15> */
.L_x_3988:
[----:B------:R-:W-:Y:S02]  /*1b8d0*/  IMAD.MOV.U32 R13, RZ, RZ, R3 ;  /* 0x000000ffff0d7224 */ /* 0x000fe400078e0003 */
[----:B------:R-:W-:Y:S02]  /*1b8e0*/  IMAD.MOV.U32 R12, RZ, RZ, 0x2 ;  /* 0x00000002ff0c7424 */ /* 0x000fe400078e00ff */
[----:B------:R-:W-:-:S07]  /*1b8f0*/  IMAD.MOV.U32 R5, RZ, RZ, R14 ;  /* 0x000000ffff057224 */ /* 0x000fce00078e000e */
[----:B------:R-:W-:Y:S05]  /*1b900*/  WARPSYNC.COLLECTIVE R15, `(.L_x_3989) ;  /* 0x000000000f087348 */ /* 0x000fea0003c00000 */
[----:B------:R0:W1:Y:S02]  /*1b910*/  SHFL.IDX P6, R14, R13, R12, R11 ;  /* 0x0000000c0d0e7389 */ /* 0x00006400000c000b */
[----:B01----:R-:W-:Y:S01]  /*1b920*/  ENDCOLLECTIVE ;  /* 0x000000000000791b */ /* 0x003fe20003800000 */
.L_x_3989:
        /* <DEDUP_REMOVED lines=15> */
.L_x_3990:
[----:B------:R-:W-:Y:S02]  /*1ba20*/  IMAD.MOV.U32 R13, RZ, RZ, R3 ;  /* 0x000000ffff0d7224 */ /* 0x000fe400078e0003 */
[----:B------:R-:W-:Y:S02]  /*1ba30*/  IMAD.MOV.U32 R12, RZ, RZ, 0x3 ;  /* 0x00000003ff0c7424 */ /* 0x000fe400078e00ff */
[----:B------:R-:W-:-:S07]  /*1ba40*/  IMAD.MOV.U32 R5, RZ, RZ, R14 ;  /* 0x000000ffff057224 */ /* 0x000fce00078e000e */
[----:B------:R-:W-:Y:S05]  /*1ba50*/  WARPSYNC.COLLECTIVE R15, `(.L_x_3991) ;  /* 0x000000000f087348 */ /* 0x000fea0003c00000 */
[----:B------:R0:W1:Y:S02]  /*1ba60*/  SHFL.IDX P6, R14, R13, R12, R11 ;  /* 0x0000000c0d0e7389 */ /* 0x00006400000c000b */
[----:B01----:R-:W-:Y:S01]  /*1ba70*/  ENDCOLLECTIVE ;  /* 0x000000000000791b */ /* 0x003fe20003800000 */
.L_x_3991:
        /* <DEDUP_REMOVED lines=13> */
.L_x_3992:
[----:B------:R-:W-:Y:S01]  /*1bb50*/  IMAD.MOV.U32 R3, RZ, RZ, R14 ;  /* 0x000000ffff037224 */ /* 0x000fe200078e000e */
[----:B------:R-:W-:Y:S06]  /*1bb60*/  BRA `(.L_x_3993) ;  /* 0xffffffa400787947 */ /* 0x000fec000383ffff */
.L_x_3845:
[----:B0-----:R0:W1:Y:S02]  /*1bb70*/  SYNCS.PHASECHK.TRANS64.TRYWAIT P0, [R18+URZ+0x28c20], R0 ;  /* 0x028c2000120075a7 */ /* 0x001064000800017f */
[----:B-1----:R-:W-:Y:S05]  /*1bb80*/  @!P0 NANOSLEEP.SYNCS 0x989680 ;  /* 0x009896800000895d */ /* 0x002fea0003900000 */
[----:B------:R-:W1:Y:S02]  /*1bb90*/  @!P0 SYNCS.PHASECHK.TRANS64 P0, [R18+URZ+0x28c20], R0 ;  /* 0x028c2000120085a7 */ /* 0x000e64000800007f */
[----:B-1----:R-:W-:Y:S05]  /*1bba0*/  @!P0 BRA `(.L_x_3845) ;  /* 0xfffffffc00f08947 */ /* 0x002fea000383ffff */
[----:B------:R-:W-:Y:S05]  /*1bbb0*/  BRA `(.L_x_3994) ;  /* 0xffffffa400d47947 */ /* 0x000fea000383ffff */
.L_x_3849:
[----:B0-----:R0:W1:Y:S02]  /*1bbc0*/  SYNCS.PHASECHK.TRANS64.TRYWAIT P0, [R0+URZ+0x28c60], R2 ;  /* 0x028c6002000075a7 */ /* 0x001064000800017f */
[----:B-1----:R-:W-:Y:S05]  /*1bbd0*/  @!P0 NANOSLEEP.SYNCS 0x989680 ;  /* 0x009896800000895d */ /* 0x002fea0003900000 */
[----:B------:R-:W1:Y:S02]  /*1bbe0*/  @!P0 SYNCS.PHASECHK.TRANS64 P0, [R0+URZ+0x28c60], R2 ;  /* 0x028c6002000085a7 */ /* 0x000e64000800007f */
[----:B-1----:R-:W-:Y:S05]  /*1bbf0*/  @!P0 BRA `(.L_x_3849) ;  /* 0xfffffffc00f08947 */ /* 0x002fea000383ffff */
[----:B------:R-:W-:Y:S05]  /*1bc00*/  BRA `(.L_x_3995) ;  /* 0xffffffa400f87947 */ /* 0x000fea000383ffff */
.L_x_3868:
[----:B-1----:R1:W2:Y:S02]  /*1bc10*/  SYNCS.PHASECHK.TRANS64.TRYWAIT P0, [R2+URZ+0x28c40], R6 ;  /* 0x028c4006020075a7 */ /* 0x0022a4000800017f */
[----:B--2---:R-:W-:Y:S05]  /*1bc20*/  @!P0 NANOSLEEP.SYNCS 0x989680 ;  /* 0x009896800000895d */ /* 0x004fea0003900000 */
[----:B------:R-:W2:Y:S02]  /*1bc30*/  @!P0 SYNCS.PHASECHK.TRANS64 P0, [R2+URZ+0x28c40], R6 ;  /* 0x028c4006020085a7 */ /* 0x000ea4000800007f */
[----:B--2---:R-:W-:Y:S05]  /*1bc40*/  @!P0 BRA `(.L_x_3868) ;  /* 0xfffffffc00f08947 */ /* 0x004fea000383ffff */
[----:B------:R-:W-:Y:S05]  /*1bc50*/  BRA `(.L_x_3996) ;  /* 0xffffffb400087947 */ /* 0x000fea000383ffff */
.L_x_3873:
[----:B0-----:R0:W2:Y:S02]  /*1bc60*/  SYNCS.PHASECHK.TRANS64.TRYWAIT P0, [R2+URZ+0x28c60], R6 ;  /* 0x028c6006020075a7 */ /* 0x0010a4000800017f */
[----:B--2---:R-:W-:Y:S05]  /*1bc70*/  @!P0 NANOSLEEP.SYNCS 0x989680 ;  /* 0x009896800000895d */ /* 0x004fea0003900000 */
[----:B------:R-:W2:Y:S02]  /*1bc80*/  @!P0 SYNCS.PHASECHK.TRANS64 P0, [R2+URZ+0x28c60], R6 ;  /* 0x028c6006020085a7 */ /* 0x000ea4000800007f */
[----:B--2---:R-:W-:Y:S05]  /*1bc90*/  @!P0 BRA `(.L_x_3873) ;  /* 0xfffffffc00f08947 */ /* 0x004fea000383ffff */
[----:B------:R-:W-:Y:S05]  /*1bca0*/  BRA `(.L_x_3997) ;  /* 0xffffffb400847947 */ /* 0x000fea000383ffff */
.L_x_3888:
[----:B-1----:R1:W2:Y:S02]  /*1bcb0*/  SYNCS.PHASECHK.TRANS64.TRYWAIT P0, [R2+URZ+0x28c40], R3 ;  /* 0x028c4003020075a7 */ /* 0x0022a4000800017f */
[----:B--2---:R-:W-:Y:S05]  /*1bcc0*/  @!P0 NANOSLEEP.SYNCS 0x989680 ;  /* 0x009896800000895d */ /* 0x004fea0003900000 */
[----:B------:R-:W2:Y:S02]  /*1bcd0*/  @!P0 SYNCS.PHASECHK.TRANS64 P0, [R2+URZ+0x28c40], R3 ;  /* 0x028c4003020085a7 */ /* 0x000ea4000800007f */
[----:B--2---:R-:W-:Y:S05]  /*1bce0*/  @!P0 BRA `(.L_x_3888) ;  /* 0xfffffffc00f08947 */ /* 0x004fea000383ffff */
[----:B------:R-:W-:Y:S05]  /*1bcf0*/  BRA `(.L_x_3998) ;  /* 0xffffffc000607947 */ /* 0x000fea000383ffff */
.L_x_3893:
[----:B--2---:R2:W3:Y:S02]  /*1bd00*/  SYNCS.PHASECHK.TRANS64.TRYWAIT P0, [R2+URZ+0x28c60], R3 ;  /* 0x028c6003020075a7 */ /* 0x0044e4000800017f */
[----:B---3--:R-:W-:Y:S05]  /*1bd10*/  @!P0 NANOSLEEP.SYNCS 0x989680 ;  /* 0x009896800000895d */ /* 0x008fea0003900000 */
[----:B------:R-:W3:Y:S02]  /*1bd20*/  @!P0 SYNCS.PHASECHK.TRANS64 P0, [R2+URZ+0x28c60], R3 ;  /* 0x028c6003020085a7 */ /* 0x000ee4000800007f */
[----:B---3--:R-:W-:Y:S05]  /*1bd30*/  @!P0 BRA `(.L_x_3893) ;  /* 0xfffffffc00f08947 */ /* 0x008fea000383ffff */
[----:B------:R-:W-:Y:S05]  /*1bd40*/  BRA `(.L_x_3999) ;  /* 0xffffffc000dc7947 */ /* 0x000fea000383ffff */
.L_x_3908:
[----:B-1----:R1:W2:Y:S02]  /*1bd50*/  SYNCS.PHASECHK.TRANS64.TRYWAIT P0, [R3+URZ+0x28c40], R2 ;  /* 0x028c4002030075a7 */ /* 0x0022a4000800017f */
[----:B--2---:R-:W-:Y:S05]  /*1bd60*/  @!P0 NANOSLEEP.SYNCS 0x989680 ;  /* 0x009896800000895d */ /* 0x004fea0003900000 */
[----:B------:R-:W2:Y:S02]  /*1bd70*/  @!P0 SYNCS.PHASECHK.TRANS64 P0, [R3+URZ+0x28c40], R2 ;  /* 0x028c4002030085a7 */ /* 0x000ea4000800007f */
[----:B--2---:R-:W-:Y:S05]  /*1bd80*/  @!P0 BRA `(.L_x_3908) ;  /* 0xfffffffc00f08947 */ /* 0x004fea000383ffff */
[----:B------:R-:W-:Y:S05]  /*1bd90*/  BRA `(.L_x_4000) ;  /* 0xffffffcc009c7947 */ /* 0x000fea000383ffff */
.L_x_3913:
[----:B--2---:R2:W3:Y:S02]  /*1bda0*/  SYNCS.PHASECHK.TRANS64.TRYWAIT P0, [R3+URZ+0x28c60], R2 ;  /* 0x028c6002030075a7 */ /* 0x0044e4000800017f */
[----:B---3--:R-:W-:Y:S05]  /*1bdb0*/  @!P0 NANOSLEEP.SYNCS 0x989680 ;  /* 0x009896800000895d */ /* 0x008fea0003900000 */
[----:B------:R-:W3:Y:S02]  /*1bdc0*/  @!P0 SYNCS.PHASECHK.TRANS64 P0, [R3+URZ+0x28c60], R2 ;  /* 0x028c6002030085a7 */ /* 0x000ee4000800007f */
[----:B---3--:R-:W-:Y:S05]  /*1bdd0*/  @!P0 BRA `(.L_x_3913) ;  /* 0xfffffffc00f08947 */ /* 0x008fea000383ffff */
[----:B------:R-:W-:Y:S05]  /*1bde0*/  BRA `(.L_x_4001) ;  /* 0xffffffd000187947 */ /* 0x000fea000383ffff */
.L_x_3929:
[----:B------:R-:W2:Y:S01]  /*1bdf0*/  LDL R3, [R1] ;  /* 0x0000000001037983 */ /* 0x000ea20000100800 */
[----:B------:R-:W-:Y:S01]  /*1be00*/  BSSY B0, `(.L_x_4002) ;  /* 0x0000008000007945 */ /* 0x000fe20003800000 */
[----:B0-----:R-:W-:Y:S02]  /*1be10*/  IMAD.MOV.U32 R12, RZ, RZ, RZ ;  /* 0x000000ffff0c7224 */ /* 0x001fe400078e00ff */
[----:B------:R-:W-:Y:S02]  /*1be20*/  IMAD.MOV.U32 R11, RZ, RZ, 0x1f ;  /* 0x0000001fff0b7424 */ /* 0x000fe400078e00ff */
[----:B------:R-:W-:Y:S02]  /*1be30*/  IMAD.MOV.U32 R15, RZ, RZ, -0x1 ;  /* 0xffffffffff0f7424 */ /* 0x000fe400078e00ff */
[----:B--2---:R-:W-:-:S07]  /*1be40*/  IMAD.MOV.U32 R13, RZ, RZ, R3 ;  /* 0x000000ffff0d7224 */ /* 0x004fce00078e0003 */
[----:B------:R-:W-:Y:S05]  /*1be50*/  WARPSYNC.COLLECTIVE R15, `(.L_x_4003) ;  /* 0x000000000f087348 */ /* 0x000fea0003c00000 */
[----:B------:R0:W1:Y:S02]  /*1be60*/  SHFL.IDX P6, R14, R13, R12, R11 ;  /* 0x0000000c0d0e7389 */ /* 0x00006400000c000b */
[----:B01----:R-:W-:Y:S01]  /*1be70*/  ENDCOLLECTIVE ;  /* 0x000000000000791b */ /* 0x003fe20003800000 */
.L_x_4003:
[----:B------:R-:W-:Y:S05]  /*1be80*/  BSYNC B0 ;  /* 0x0000000000007941 */ /* 0x000fea0003800000 */
.L_x_4002:
        /* <DEDUP_REMOVED lines=9> */
.L_x_4004:
        /* <DEDUP_REMOVED lines=14> */
[C---:B------:R-:W-:Y:S02]  /*1c000*/  ISETP.GE.U32.AND P3, PT, R16.reuse, 0x4, PT ;  /* 0x000000041000780c */ /* 0x040fe40003f66070 */
[C---:B------:R-:W-:Y:S02]  /*1c010*/  ISETP.GE.U32.AND P4, PT, R16.reuse, 0x8, PT ;  /* 0x000000081000780c */ /* 0x040fe40003f86070 */
[----:B------:R-:W-:Y:S01]  /*1c020*/  ISETP.GE.U32.AND P5, PT, R16, 0x10, PT ;  /* 0x000000101000780c */ /* 0x000fe20003fa6070 */
[----:B--2---:R-:W-:Y:S02]  /*1c030*/  @!P1 IMAD.MOV.U32 R5, RZ, RZ, R6 ;  /* 0x000000ffff059224 */ /* 0x004fe400078e0006 */
[----:B------:R-:W-:-:S02]  /*1c040*/  IMAD.MOV.U32 R6, RZ, RZ, RZ ;  /* 0x000000ffff067224 */ /* 0x000fc400078e00ff */
[----:B---3--:R-:W-:Y:S01]  /*1c050*/  @!P1 IMAD.MOV.U32 R6, RZ, RZ, R2 ;  /* 0x000000ffff069224 */ /* 0x008fe200078e0002 */
[----:B------:R-:W-:-:S03]  /*1c060*/  ISETP.NE.AND P1, PT, R16, RZ, PT ;  /* 0x000000ff1000720c */ /* 0x000fc60003f25270 */
[----:B------:R-:W-:-:S04]  /*1c070*/  IMAD R2, R6, R5, RZ ;  /* 0x0000000506027224 */ /* 0x000fc800078e02ff */
[----:B------:R-:W-:-:S07]  /*1c080*/  IMAD.MOV.U32 R13, RZ, RZ, R2 ;  /* 0x000000ffff0d7224 */ /* 0x000fce00078e0002 */
[----:B------:R-:W-:Y:S05]  /*1c090*/  WARPSYNC.COLLECTIVE R15, `(.L_x_4005) ;  /* 0x000000000f087348 */ /* 0x000fea0003c00000 */
[----:B------:R0:W1:Y:S02]  /*1c0a0*/  SHFL.UP P6, R14, R13, R12, R11 ;  /* 0x0400000c0d0e7389 */ /* 0x00006400000c000b */
[----:B01----:R-:W-:Y:S01]  /*1c0b0*/  ENDCOLLECTIVE ;  /* 0x000000000000791b */ /* 0x003fe20003800000 */
.L_x_4005:
        /* <DEDUP_REMOVED lines=8> */
.L_x_4006:
        /* <DEDUP_REMOVED lines=8> */
.L_x_4007:
        /* <DEDUP_REMOVED lines=8> */
.L_x_4008:
        /* <DEDUP_REMOVED lines=8> */
.L_x_4009:
        /* <DEDUP_REMOVED lines=9> */
.L_x_4010:
[----:B------:R-:W-:Y:S01]  /*1c350*/  IMAD.MOV.U32 R9, RZ, RZ, R14 ;  /* 0x000000ffff097224 */ /* 0x000fe200078e000e */
[----:B------:R-:W-:Y:S06]  /*1c360*/  BRA `(.L_x_4011) ;  /* 0xffffffd800507947 */ /* 0x000fec000383ffff */
.L_x_3932:
        /* <DEDUP_REMOVED lines=8> */
.L_x_4013:
[----:B------:R-:W-:Y:S05]  /*1c3f0*/  BSYNC B0 ;  /* 0x0000000000007941 */ /* 0x000fea0003800000 */
.L_x_4012:
        /* <DEDUP_REMOVED lines=10> */
.L_x_4014:
        /* <DEDUP_REMOVED lines=8> */
.L_x_4015:
        /* <DEDUP_REMOVED lines=8> */
.L_x_4016:
        /* <DEDUP_REMOVED lines=8> */
.L_x_4017:
        /* <DEDUP_REMOVED lines=9> */
.L_x_4018:
[----:B------:R-:W-:Y:S01]  /*1c6b0*/  IMAD.MOV.U32 R9, RZ, RZ, R14 ;  /* 0x000000ffff097224 */ /* 0x000fe200078e000e */
[----:B------:R-:W-:Y:S06]  /*1c6c0*/  BRA `(.L_x_4019) ;  /* 0xffffffd800287947 */ /* 0x000fec000383ffff */
.L_x_3934:
[----:B------:R-:W-:Y:S01]  /*1c6d0*/  BSSY B0, `(.L_x_4020) ;  /* 0x0000006000007945 */ /* 0x000fe20003800000 */
[----:B------:R-:W-:Y:S01]  /*1c6e0*/  PLOP3.LUT P6, PT, P6, PT, PT, 0x8, 0x0 ;  /* 0x000000000000781c */ /* 0x000fe200037ce170 */
[----:B------:R-:W-:-:S12]  /*1c6f0*/  IMAD.MOV.U32 R15, RZ, RZ, -0x1 ;  /* 0xffffffffff0f7424 */ /* 0x000fd800078e00ff */
[----:B------:R-:W-:Y:S05]  /*1c700*/  WARPSYNC.COLLECTIVE R15, `(.L_x_4021) ;  /* 0x000000000f087348 */ /* 0x000fea0003c00000 */
[----:B------:R-:W-:Y:S01]  /*1c710*/  VOTE.ANY R14, PT, P6 ;  /* 0x00000000000e7806 */ /* 0x000fe200030e0100 */
[----:B------:R-:W-:Y:S06]  /*1c720*/  ENDCOLLECTIVE ;  /* 0x000000000000791b */ /* 0x000fec0003800000 */
.L_x_4021:
[----:B------:R-:W-:Y:S05]  /*1c730*/  BSYNC B0 ;  /* 0x0000000000007941 */ /* 0x000fea0003800000 */
.L_x_4020:
        /* <DEDUP_REMOVED lines=9> */
.L_x_4022:
[----:B------:R-:W-:Y:S02]  /*1c7d0*/  IMAD.MOV.U32 R13, RZ, RZ, R6 ;  /* 0x000000ffff0d7224 */ /* 0x000fe400078e0006 */
[----:B------:R-:W-:-:S07]  /*1c7e0*/  IMAD.MOV.U32 R5, RZ, RZ, R14 ;  /* 0x000000ffff057224 */ /* 0x000fce00078e000e */
[----:B------:R-:W-:Y:S05]  /*1c7f0*/  WARPSYNC.COLLECTIVE R15, `(.L_x_4023) ;  /* 0x000000000f087348 */ /* 0x000fea0003c00000 */
[----:B------:R0:W1:Y:S02]  /*1c800*/  SHFL.IDX P6, R14, R13, R12, R11 ;  /* 0x0000000c0d0e7389 */ /* 0x00006400000c000b */
[----:B01----:R-:W-:Y:S01]  /*1c810*/  ENDCOLLECTIVE ;  /* 0x000000000000791b */ /* 0x003fe20003800000 */
.L_x_4023:
[----:B------:R-:W-:Y:S01]  /*1c820*/  IMAD.MOV.U32 R6, RZ, RZ, R14 ;  /* 0x000000ffff067224 */ /* 0x000fe200078e000e */
[----:B------:R-:W-:Y:S06]  /*1c830*/  BRA `(.L_x_4024) ;  /* 0xffffffd800087947 */ /* 0x000fec000383ffff */
.L_x_3936:
[----:B------:R-:W-:Y:S01]  /*1c840*/  BSSY B0, `(.L_x_4025) ;  /* 0x0000007000007945 */ /* 0x000fe20003800000 */
[----:B------:R-:W-:Y:S02]  /*1c850*/  IMAD.MOV.U32 R13, RZ, RZ, R7 ;  /* 0x000000ffff0d7224 */ /* 0x000fe400078e0007 */
[----:B------:R-:W-:Y:S02]  /*1c860*/  IMAD.MOV.U32 R11, RZ, RZ, 0x1f ;  /* 0x0000001fff0b7424 */ /* 0x000fe400078e00ff */
[----:B------:R-:W-:-:S07]  /*1c870*/  IMAD.MOV.U32 R15, RZ, RZ, -0x1 ;  /* 0xffffffffff0f7424 */ /* 0x000fce00078e00ff */
[----:B012---:R-:W-:Y:S05]  /*1c880*/  WARPSYNC.COLLECTIVE R15, `(.L_x_4026) ;  /* 0x000000000f087348 */ /* 0x007fea0003c00000 */
[----:B------:R3:W4:Y:S02]  /*1c890*/  SHFL.IDX P6, R14, R13, R12, R11 ;  /* 0x0000000c0d0e7389 */ /* 0x00072400000c000b */
[----:B01234-:R-:W-:Y:S01]  /*1c8a0*/  ENDCOLLECTIVE ;  /* 0x000000000000791b */ /* 0x01ffe20003800000 */
.L_x_4026:
[----:B------:R-:W-:Y:S05]  /*1c8b0*/  BSYNC B0 ;  /* 0x0000000000007941 */ /* 0x000fea0003800000 */
.L_x_4025:
[----:B------:R-:W-:Y:S01]  /*1c8c0*/  IMAD.MOV.U32 R7, RZ, RZ, R14 ;  /* 0x000000ffff077224 */ /* 0x000fe200078e000e */
[----:B------:R-:W-:Y:S06]  /*1c8d0*/  BRA `(.L_x_4027) ;  /* 0xffffffd400f87947 */ /* 0x000fec000383ffff */
.L_x_3940:
[----:B0-----:R0:W1:Y:S02]  /*1c8e0*/  SYNCS.PHASECHK.TRANS64.TRYWAIT P0, [R0+URZ+0x28c20], R3 ;  /* 0x028c2003000075a7 */ /* 0x001064000800017f */
[----:B-1----:R-:W-:Y:S05]  /*1c8f0*/  @!P0 NANOSLEEP.SYNCS 0x989680 ;  /* 0x009896800000895d */ /* 0x002fea0003900000 */
[----:B------:R-:W1:Y:S02]  /*1c900*/  @!P0 SYNCS.PHASECHK.TRANS64 P0, [R0+URZ+0x28c20], R3 ;  /* 0x028c2003000085a7 */ /* 0x000e64000800007f */
[----:B-1----:R-:W-:Y:S05]  /*1c910*/  @!P0 BRA `(.L_x_3940) ;  /* 0xfffffffc00f08947 */ /* 0x002fea000383ffff */
[----:B------:R-:W-:Y:S05]  /*1c920*/  BRA `(.L_x_4028) ;  /* 0xffffffdc00907947 */ /* 0x000fea000383ffff */
.L_x_3941:
[----:B------:R-:W1:Y:S01]  /*1c930*/  S2R R2, SR_TID.X ;  /* 0x0000000000027919 */ /* 0x000e620000002100 */
[----:B------:R-:W-:Y:S01]  /*1c940*/  BSSY B0, `(.L_x_4029) ;  /* 0x000000a000007945 */ /* 0x000fe20003800000 */
[----:B---3--:R-:W-:Y:S02]  /*1c950*/  IMAD.MOV.U32 R12, RZ, RZ, RZ ;  /* 0x000000ffff0c7224 */ /* 0x008fe400078e00ff */
        /* <DEDUP_REMOVED lines=8> */
.L_x_4030:
[----:B------:R-:W-:Y:S05]  /*1c9e0*/  BSYNC B0 ;  /* 0x0000000000007941 */ /* 0x000fea0003800000 */
.L_x_4029:
[----:B------:R-:W-:Y:S05]  /*1c9f0*/  BRA `(.L_x_4031) ;  /* 0xffffffdc00787947 */ /* 0x000fea000383ffff */
.L_x_3942:
[----:B------:R-:W-:Y:S01]  /*1ca00*/  BSSY B0, `(.L_x_4032) ;  /* 0x0000006000007945 */ /* 0x000fe20003800000 */
[----:B------:R-:W-:-:S07]  /*1ca10*/  IMAD.MOV.U32 R15, RZ, RZ, -0x1 ;  /* 0xffffffffff0f7424 */ /* 0x000fce00078e00ff */
[----:B01-3--:R-:W-:Y:S05]  /*1ca20*/  WARPSYNC.COLLECTIVE R15, `(.L_x_4033) ;  /* 0x000000000f0c7348 */ /* 0x00bfea0003c00000 */
[----:B------:R-:W-:Y:S02]  /*1ca30*/  ELECT P6, UR62, PT ;  /* 0x00000000003e782f */ /* 0x000fe400038c0000 */
[----:B------:R-:W-:Y:S01]  /*1ca40*/  MOV R14, UR62 ;  /* 0x0000003e000e7c02 */ /* 0x000fe20008000f00 */
[----:B01-3--:R-:W-:Y:S10]  /*1ca50*/  ENDCOLLECTIVE ;  /* 0x000000000000791b */ /* 0x00bff40003800000 */
.L_x_4033:
[----:B------:R-:W-:Y:S05]  /*1ca60*/  BSYNC B0 ;  /* 0x0000000000007941 */ /* 0x000fea0003800000 */
.L_x_4032:
[----:B------:R-:W-:Y:S05]  /*1ca70*/  BRA `(.L_x_4034) ;  /* 0xffffffdc006c7947 */ /* 0x000fea000383ffff */
.L_x_3944:
[----:B0-----:R0:W1:Y:S02]  /*1ca80*/  SYNCS.PHASECHK.TRANS64.TRYWAIT P0, [R6+URZ], R5 ;  /* 0x00000005060075a7 */ /* 0x001064000800017f */
[----:B-1----:R-:W-:Y:S05]  /*1ca90*/  @!P0 NANOSLEEP.SYNCS 0x989680 ;  /* 0x009896800000895d */ /* 0x002fea0003900000 */
[----:B------:R-:W1:Y:S02]  /*1caa0*/  @!P0 SYNCS.PHASECHK.TRANS64 P0, [R6+URZ], R5 ;  /* 0x00000005060085a7 */ /* 0x000e64000800007f */
[----:B-1----:R-:W-:Y:S05]  /*1cab0*/  @!P0 BRA `(.L_x_3944) ;  /* 0xfffffffc00f08947 */ /* 0x002fea000383ffff */
[----:B------:R-:W-:Y:S05]  /*1cac0*/  BRA `(.L_x_4035) ;  /* 0xffffffdc00a47947 */ /* 0x000fea000383ffff */
.L_x_3945:
[----:B-1----:R1:W2:Y:S02]  /*1cad0*/  SYNCS.PHASECHK.TRANS64.TRYWAIT P0, [R7+URZ], R2 ;  /* 0x00000002070075a7 */ /* 0x0022a4000800017f */
[----:B--2---:R-:W-:Y:S05]  /*1cae0*/  @!P0 NANOSLEEP.SYNCS 0x989680 ;  /* 0x009896800000895d */ /* 0x004fea0003900000 */
[----:B------:R-:W2:Y:S02]  /*1caf0*/  @!P0 SYNCS.PHASECHK.TRANS64 P0, [R7+URZ], R2 ;  /* 0x00000002070085a7 */ /* 0x000ea4000800007f */
[----:B--2---:R-:W-:Y:S05]  /*1cb00*/  @!P0 BRA `(.L_x_3945) ;  /* 0xfffffffc00f08947 */ /* 0x004fea000383ffff */
[----:B------:R-:W-:Y:S05]  /*1cb10*/  BRA `(.L_x_4036) ;  /* 0xffffffdc00987947 */ /* 0x000fea000383ffff */
.L_x_3947:
[----:B--2---:R2:W4:Y:S02]  /*1cb20*/  SYNCS.PHASECHK.TRANS64.TRYWAIT P0, [R4+URZ], R5 ;  /* 0x00000005040075a7 */ /* 0x004524000800017f */
[----:B----4-:R-:W-:Y:S05]  /*1cb30*/  @!P0 NANOSLEEP.SYNCS 0x989680 ;  /* 0x009896800000895d */ /* 0x010fea0003900000 */
[----:B------:R-:W4:Y:S02]  /*1cb40*/  @!P0 SYNCS.PHASECHK.TRANS64 P0, [R4+URZ], R5 ;  /* 0x00000005040085a7 */ /* 0x000f24000800007f */
[----:B----4-:R-:W-:Y:S05]  /*1cb50*/  @!P0 BRA `(.L_x_3947) ;  /* 0xfffffffc00f08947 */ /* 0x010fea000383ffff */
[----:B------:R-:W-:Y:S05]  /*1cb60*/  BRA `(.L_x_4037) ;  /* 0xffffffdc009c7947 */ /* 0x000fea000383ffff */
.L_x_4038:
        /* <DEDUP_REMOVED lines=9> */
.L_x_14999:


//--------------------- .text._ZN7cutlass13device_kernelIN5flash11enable_sm90INS1_16FlashAttnFwdSm90INS1_25CollectiveMainloopFwdSm90ILi2EN4cute5tupleIJNS5_1CILi1EEES8_S8_EEENS6_IJNS7_ILi64EEESA_SA_EEELi512ENS_6half_tEfNS_4arch4Sm90ELb0ELb0ELb0ELb1ELb0ELb0ELb1ELb0ELb0ELb1ELb1ELb0EEENS1_21CollectiveEpilogueFwdINS6_IJSA_NS7_ILi512EEESA_EEES9_SC_SE_Li256ELb1ELb1ELb1ELb0EEENS1_36VarlenDynamicPersistentTileSchedulerILi64ELi64ELi256ELi128ELb1ELb1ELb1ELb0ELb1ELb1EEEEEEEEEvNT_6ParamsE --------------------------
	.section	.text._ZN7cutlass13device_kernelIN5flash11enable_sm90INS1_16FlashAttnFwdSm90INS1_25CollectiveMainloopFwdSm90ILi2EN4cute5tupleIJNS5_1CILi1EEES8_S8_EEENS6_IJNS7_ILi64EEESA_SA_EEELi512ENS_6half_tEfNS_4arch4Sm90ELb0ELb0ELb0ELb1ELb0ELb0ELb1ELb0ELb0ELb1ELb1ELb0EEENS1_21CollectiveEpilogueFwdINS6_IJSA_NS7_ILi512EEESA_EEES9_SC_SE_Li256ELb1ELb1ELb1ELb0EEENS1_36VarlenDynamicPersistentTileSchedulerILi64ELi64ELi256ELi128ELb1ELb1ELb1ELb0ELb1ELb1EEEEEEEEEvNT_6ParamsE,"ax",@progbits
	.align	128
.text._ZN7cutlass13device_kernelIN5flash11enable_sm90INS1_16FlashAttnFwdSm90INS1_25CollectiveMainloopFwdSm90ILi2EN4cute5tupleIJNS5_1CILi1EEES8_S8_EEENS6_IJNS7_ILi64EEESA_SA_EEELi512ENS_6half_tEfNS_4arch4Sm90ELb0ELb0ELb0ELb1ELb0ELb0ELb1ELb0ELb0ELb1ELb1ELb0EEENS1_21CollectiveEpilogueFwdINS6_IJSA_NS7_ILi512EEESA_EEES9_SC_SE_Li256ELb1ELb1ELb1ELb0EEENS1_36VarlenDynamicPersistentTileSchedulerILi64ELi64ELi256ELi128ELb1ELb1ELb1ELb0ELb1ELb1EEEEEEEEEvNT_6ParamsE:
        .type           _ZN7cutlass13device_kernelIN5flash11enable_sm90INS1_16FlashAttnFwdSm90INS1_25CollectiveMainloopFwdSm90ILi2EN4cute5tupleIJNS5_1CILi1EEES8_S8_EEENS6_IJNS7_ILi64EEESA_SA_EEELi512ENS_6half_tEfNS_4arch4Sm90ELb0ELb0ELb0ELb1ELb0ELb0ELb1ELb0ELb0ELb1ELb1ELb0EEENS1_21CollectiveEpilogueFwdINS6_IJSA_NS7_ILi512EEESA_EEES9_SC_SE_Li256ELb1ELb1ELb1ELb0EEENS1_36VarlenDynamicPersistentTileSchedulerILi64ELi64ELi256ELi128ELb1ELb1ELb1ELb0ELb1ELb1EEEEEEEEEvNT_6ParamsE,@function
        .size           _ZN7cutlass13device_kernelIN5flash11enable_sm90INS1_16FlashAttnFwdSm90INS1_25CollectiveMainloopFwdSm90ILi2EN4cute5tupleIJNS5_1CILi1EEES8_S8_EEENS6_IJNS7_ILi64EEESA_SA_EEELi512ENS_6half_tEfNS_4arch4Sm90ELb0ELb0ELb0ELb1ELb0ELb0ELb1ELb0ELb0ELb1ELb1ELb0EEENS1_21CollectiveEpilogueFwdINS6_IJSA_NS7_ILi512EEESA_EEES9_SC_SE_Li256ELb1ELb1ELb1ELb0EEENS1_36VarlenDynamicPersistentTileSchedulerILi64ELi64ELi256ELi128ELb1ELb1ELb1ELb0ELb1ELb1EEEEEEEEEvNT_6ParamsE,(.L_x_15000 - _ZN7cutlass13device_kernelIN5flash11enable_sm90INS1_16FlashAttnFwdSm90INS1_25CollectiveMainloopFwdSm90ILi2EN4cute5tupleIJNS5_1CILi1EEES8_S8_EEENS6_IJNS7_ILi64EEESA_SA_EEELi512ENS_6half_tEfNS_4arch4Sm90ELb0ELb0ELb0ELb1ELb0ELb0ELb1ELb0ELb0ELb1ELb1ELb0EEENS1_21CollectiveEpilogueFwdINS6_IJSA_NS7_ILi512EEESA_EEES9_SC_SE_Li256ELb1ELb1ELb1ELb0EEENS1_36VarlenDynamicPersistentTileSchedulerILi64ELi64ELi256ELi128ELb1ELb1ELb1ELb0ELb1ELb1EEEEEEEEEvNT_6ParamsE)
        .other          _ZN7cutlass13device_kernelIN5flash11enable_sm90INS1_16FlashAttnFwdSm90INS1_25CollectiveMainloopFwdSm90ILi2EN4cute5tupleIJNS5_1CILi1EEES8_S8_EEENS6_IJNS7_ILi64EEESA_SA_EEELi512ENS_6half_tEfNS_4arch4Sm90ELb0ELb0ELb0ELb1ELb0ELb0ELb1ELb0ELb0ELb1ELb1ELb0EEENS1_21CollectiveEpilogueFwdINS6_IJSA_NS7_ILi512EEESA_EEES9_SC_SE_Li256ELb1ELb1ELb1ELb0EEENS1_36VarlenDynamicPersistentTileSchedulerILi64ELi64ELi256ELi128ELb1ELb1ELb1ELb0ELb1ELb1EEEEEEEEEvNT_6ParamsE,@"STO_CUDA_ENTRY STV_DEFAULT"
_ZN7cutlass13device_kernelIN5flash11enable_sm90INS1_16FlashAttnFwdSm90INS1_25CollectiveMainloopFwdSm90ILi2EN4cute5tupleIJNS5_1CILi1EEES8_S8_EEENS6_IJNS7_ILi64EEESA_SA_EEELi512ENS_6half_tEfNS_4arch4Sm90ELb0ELb0ELb0ELb1ELb0ELb0ELb1ELb0ELb0ELb1ELb1ELb0EEENS1_21CollectiveEpilogueFwdINS6_IJSA_NS7_ILi512EEESA_EEES9_SC_SE_Li256ELb1ELb1ELb1ELb0EEENS1_36VarlenDynamicPersistentTileSchedulerILi64ELi64ELi256ELi128ELb1ELb1ELb1ELb0ELb1ELb1EEEEEEEEEvNT_6ParamsE:
        /* <DEDUP_REMOVED lines=17> */
.L_x_4040:
[----:B------:R-:W-:Y:S05]  /*0110*/  BSYNC B0 ;  /* 0x0000000000007941 */ /* 0x000fea0003800000 */
.L_x_4039:
[----:B------:R-:W-:Y:S01]  /*0120*/  SHF.R.U32.HI R3, RZ, 0x7, R6 ;  /* 0x00000007ff037819 */ /* 0x000fe20000011606 */
[----:B------:R-:W-:Y:S01]  /*0130*/  VOTEU.ANY UP0, P0 ;  /* 0x00000000003f7886 */ /* 0x000fe20000000100 */
[----:B------:R-:W0:Y:S01]  /*0140*/  SHFL.IDX PT, R2, R0, RZ, 0x1f ;  /* 0x00001fff00027589 */ /* 0x000e2200000e0000 */
[----:B------:R-:W-:Y:S01]  /*0150*/  UMOV UR4, 0x80 ;  /* 0x0000008000047882 */ /* 0x000fe20000000000 */
[----:B------:R-:W-:Y:S01]  /*0160*/  UMOV UR7, 0x100 ;  /* 0x0000010000077882 */ /* 0x000fe20000000000 */
[----:B------:R-:W-:Y:S01]  /*0170*/  VOTEU.ANY UP1, P0 ;  /* 0x00000000003f7886 */ /* 0x000fe20000020100 */
[----:B------:R-:W1:Y:S01]  /*0180*/  SHFL.IDX PT, R3, R3, RZ, 0x1f ;  /* 0x00001fff03037589 */ /* 0x000e6200000e0000 */
[----:B------:R-:W2:Y:S01]  /*0190*/  @UP0 S2UR UR8, SR_CgaCtaId ;  /* 0x00000000000809c3 */ /* 0x000ea20000008800 */
[----:B------:R-:W-:Y:S01]  /*01a0*/  @UP0 UMOV UR6, 0x400 ;  /* 0x0000040000060882 */ /* 0x000fe20000000000 */
[----:B------:R-:W-:-:S04]  /*01b0*/  @UP0 UIADD3 UR4, -UR4, 0x100000, URZ ;  /* 0x0010000004040890 */ /* 0x000fc8000fffe13f */
[----:B------:R-:W-:Y:S02]  /*01c0*/  @UP0 USHF.L.U32 UR5, UR4, 0xb, URZ ;  /* 0x0000000b04050899 */ /* 0x000fe4000800063f */
[----:B------:R-:W-:Y:S01]  /*01d0*/  @UP0 USHF.L.U32 UR4, UR4, 0x1, URZ ;  /* 0x0000000104040899 */ /* 0x000fe2000800063f */
[----:B------:R-:W-:Y:S01]  /*01e0*/  VOTEU.ANY UP2, P0 ;  /* 0x00000000003f7886 */ /* 0x000fe20000040100 */
[----:B0-----:R-:W-:Y:S01]  /*01f0*/  ISETP.NE.AND P1, PT, R2, RZ, PT ;  /* 0x000000ff0200720c */ /* 0x001fe20003f25270 */
[----:B-1----:R0:W-:Y:S01]  /*0200*/  STL [R1], R3 ;  /* 0x0000000301007387 */ /* 0x0021e20000100800 */
[----:B--2---:R-:W-:Y:S02]  /*0210*/  @UP0 ULEA UR8, UR8, UR6, 0x18 ;  /* 0x0000000608080291 */ /* 0x004fe4000f8ec03f */
[----:B------:R-:W-:-:S04]  /*0220*/  @UP0 UIADD3 UR6, -UR7, 0x100000, URZ ;  /* 0x0010000007060890 */ /* 0x000fc8000fffe13f */
[----:B------:R-:W-:Y:S02]  /*0230*/  @UP0 USHF.L.U32 UR7, UR6, 0xb, URZ ;  /* 0x0000000b06070899 */ /* 0x000fe4000800063f */
[----:B------:R-:W-:Y:S01]  /*0240*/  @UP0 USHF.L.U32 UR6, UR6, 0x1, URZ ;  /* 0x0000000106060899 */ /* 0x000fe2000800063f */
[----:B------:R-:W-:Y:S01]  /*0250*/  VOTEU.ANY UP0, P0 ;  /* 0x00000000003f7886 */ /* 0x000fe20000000100 */
[----:B------:R-:W1:Y:S04]  /*0260*/  FENCE.VIEW.ASYNC.S ;  /* 0x00000000000073c6 */ /* 0x000e680000000000 */
[----:B-1----:R0:W1:Y:S01]  /*0270*/  @UP0 SYNCS.EXCH.64 URZ, [UR8+0x38800], UR4 ;  /* 0x03880004083f05b2 */ /* 0x0020620008000100 */
[----:B------:R0:W2:Y:S05]  /*0280*/  @UP1 SYNCS.EXCH.64 URZ, [UR8+0x38810], UR4 ;  /* 0x03881004083f15b2 */ /* 0x0000aa0008000100 */
        /* <DEDUP_REMOVED lines=16> */
.L_x_4041:
        /* <DEDUP_REMOVED lines=22> */
.L_x_4042:
        /* <DEDUP_REMOVED lines=18> */
.L_x_4043:
        /* <DEDUP_REMOVED lines=22> */
.L_x_4044:
        /* <DEDUP_REMOVED lines=22> */
.L_x_4045:
[----:B------:R-:W-:Y:S01]  /*08d0*/  ISETP.NE.AND P0, PT, R3, RZ, PT ;  /* 0x000000ff0300720c */ /* 0x000fe20003f05270 */
[----:B------:R-:W-:Y:S01]  /*08e0*/  NOP ;  /* 0x0000000000007918 */ /* 0x000fe20000000000 */
[----:B------:R-:W-:Y:S01]  /*08f0*/  ULDC.64 UR38, c[0x0][0x208] ;  /* 0x0000820000267ab9 */ /* 0x000fe20000000a00 */
[----:B01234-:R-:W-:Y:S10]  /*0900*/  BAR.SYNC.DEFER_BLOCKING 0x0 ;  /* 0x0000000000007b1d */ /* 0x01fff40000010000 */
[----:B------:R-:W-:Y:S05]  /*0910*/  @!P0 BRA `(.L_x_4046) ;  /* 0x000000d400d88947 */ /* 0x000fea0003800000 */
.L_x_4047:
        /* <DEDUP_REMOVED lines=22> */
[----:B------:R-:W-:Y:S01]  /*0a80*/  UMOV UR36, URZ ;  /* 0x0000003f00247c82 */ /* 0x000fe20008000000 */
[----:B------:R-:W-:Y:S01]  /*0a90*/  SHF.R.S32.HI R3, RZ, 0x1f, R6 ;  /* 0x0000001fff037819 */ /* 0x000fe20000011406 */
[----:B------:R-:W-:Y:S01]  /*0aa0*/  UMOV UR37, URZ ;  /* 0x0000003f00257c82 */ /* 0x000fe20008000000 */
[----:B------:R-:W-:Y:S02]  /*0ab0*/  UMOV UR40, URZ ;  /* 0x0000003f00287c82 */ /* 0x000fe40008000000 */
[CC--:B------:R-:W-:Y:S02]  /*0ac0*/  LEA.HI R2, R3.reuse, R6.reuse, RZ, 0x4 ;  /* 0x0000000603027211 */ /* 0x0c0fe400078f20ff */
[----:B------:R-:W-:-:S02]  /*0ad0*/  LEA.HI R5, R3, R6, RZ, 0x3 ;  /* 0x0000000603057211 */ /* 0x000fc400078f18ff */
[CC--:B------:R-:W-:Y:S02]  /*0ae0*/  LEA.HI R4, R3.reuse, R6.reuse, RZ, 0x5 ;  /* 0x0000000603047211 */ /* 0x0c0fe400078f28ff */
[CC--:B------:R-:W-:Y:S02]  /*0af0*/  LEA.HI R0, R3.reuse, R6.reuse, RZ, 0x7 ;  /* 0x0000000603007211 */ /* 0x0c0fe400078f38ff */
[----:B------:R-:W-:Y:S02]  /*0b00*/  LEA.HI R3, R3, R6, RZ, 0x2 ;  /* 0x0000000603037211 */ /* 0x000fe400078f10ff */
[----:B------:R-:W-:Y:S02]  /*0b10*/  SHF.R.S32.HI R7, RZ, 0x4, R2 ;  /* 0x00000004ff077819 */ /* 0x000fe40000011402 */
[----:B------:R-:W-:Y:S02]  /*0b20*/  LOP3.LUT R11, R5, 0xfffffff8, RZ, 0xc0, !PT ;  /* 0xfffffff8050b7812 */ /* 0x000fe400078ec0ff */
[----:B------:R-:W-:-:S02]  /*0b30*/  LOP3.LUT R5, R2, 0xfffffff0, RZ, 0xc0, !PT ;  /* 0xfffffff002057812 */ /* 0x000fc400078ec0ff */
[--C-:B------:R-:W-:Y:S01]  /*0b40*/  SHF.R.S32.HI R9, RZ, 0x5, R4.reuse ;  /* 0x00000005ff097819 */ /* 0x100fe20000011404 */
[C---:B------:R-:W-:Y:S01]  /*0b50*/  IMAD.IADD R11, R6.reuse, 0x1, -R11 ;  /* 0x00000001060b7824 */ /* 0x040fe200078e0a0b */
[----:B------:R-:W-:Y:S01]  /*0b60*/  LOP3.LUT R13, R3, 0xfffffffc, RZ, 0xc0, !PT ;  /* 0xfffffffc030d7812 */ /* 0x000fe200078ec0ff */
[----:B------:R-:W-:Y:S01]  /*0b70*/  IMAD.IADD R8, R6, 0x1, -R5 ;  /* 0x0000000106087824 */ /* 0x000fe200078e0a05 */
[----:B------:R-:W-:Y:S02]  /*0b80*/  SHF.R.S32.HI R4, RZ, 0x1f, R4 ;  /* 0x0000001fff047819 */ /* 0x000fe40000011404 */
[----:B------:R-:W-:Y:S01]  /*0b90*/  LOP3.LUT R3, R0, 0xffffff80, RZ, 0xc0, !PT ;  /* 0xffffff8000037812 */ /* 0x000fe200078ec0ff */
[----:B------:R-:W-:Y:S01]  /*0ba0*/  IMAD.IADD R13, R6, 0x1, -R13 ;  /* 0x00000001060d7824 */ /* 0x000fe200078e0a0d */
[----:B------:R-:W-:Y:S02]  /*0bb0*/  LEA.HI R2, R2, R7, RZ, 0x1 ;  /* 0x0000000702027211 */ /* 0x000fe400078f08ff */
[----:B------:R-:W-:Y:S01]  /*0bc0*/  LEA.HI R4, R4, R9, RZ, 0x2 ;  /* 0x0000000904047211 */ /* 0x000fe200078f10ff */
[----:B------:R-:W-:Y:S01]  /*0bd0*/  IMAD.IADD R3, R6, 0x1, -R3 ;  /* 0x0000000106037824 */ /* 0x000fe200078e0a03 */
[----:B------:R-:W-:-:S02]  /*0be0*/  LOP3.LUT R2, R2, 0x1ffffffe, RZ, 0xc0, !PT ;  /* 0x1ffffffe02027812 */ /* 0x000fc400078ec0ff */
[----:B------:R-:W-:Y:S02]  /*0bf0*/  SHF.R.S32.HI R227, RZ, 0x7, R0 ;  /* 0x00000007ffe37819 */ /* 0x000fe40000011400 */
[----:B------:R-:W-:Y:S01]  /*0c00*/  LOP3.LUT R4, R4, 0x3ffffc, RZ, 0xc0, !PT ;  /* 0x003ffffc04047812 */ /* 0x000fe200078ec0ff */
[----:B------:R-:W-:Y:S01]  /*0c10*/  IMAD.IADD R7, R7, 0x1, -R2 ;  /* 0x0000000107077824 */ /* 0x000fe200078e0a02 */
[--C-:B------:R-:W-:Y:S01]  /*0c20*/  SHF.R.S32.HI R5, RZ, 0x1f, R8.reuse ;  /* 0x0000001fff057819 */ /* 0x100fe20000011408 */
[----:B------:R-:W-:Y:S01]  /*0c30*/  IMAD R15, R227, 0x100, R8 ;  /* 0x00000100e30f7824 */ /* 0x000fe200078e0208 */
[----:B------:R-:W-:Y:S01]  /*0c40*/  SHF.R.S32.HI R2, RZ, 0x1f, R3 ;  /* 0x0000001fff027819 */ /* 0x000fe20000011403 */
[----:B------:R-:W-:Y:S01]  /*0c50*/  IMAD.IADD R10, R9, 0x1, -R4 ;  /* 0x00000001090a7824 */ /* 0x000fe200078e0a04 */
        /* <DEDUP_REMOVED lines=29> */
[----:B------:R-:W-:Y:S02]  /*0e30*/  LOP3.LUT R7, R7, R4, RZ, 0x3c, !PT ;  /* 0x0000000407077212 */ /* 0x000fe400078e3cff */
[----:B------:R-:W-:Y:S01]  /*0e40*/  SHF.R.S32.HI R5, RZ, 0x5, R5 ;  /* 0x00000005ff057819 */ /* 0x000fe20000011405 */
[----:B------:R-:W-:Y:S01]  /*0e50*/  IMAD.IADD R16, R2, 0x1, -R3 ;  /* 0x0000000102107824 */ /* 0x000fe200078e0a03 */
[----:B------:R-:W-:Y:S01]  /*0e60*/  R2P PR, R8, 0x6 ;  /* 0x0000000608007804 */ /* 0x000fe20000000000 */
[----:B0-----:R-:W-:Y:S02]  /*0e70*/  IMAD.SHL.U32 R12, R0, 0x100, RZ ;  /* 0x00000100000c7824 */ /* 0x001fe400078e00ff */
[----:B------:R-:W-:Y:S02]  /*0e80*/  IMAD.IADD R7, R6, 0x1, R7 ;  /* 0x0000000106077824 */ /* 0x000fe400078e0207 */
[----:B------:R-:W-:Y:S01]  /*0e90*/  IMAD.SHL.U32 R2, R11, 0x8, RZ ;  /* 0x000000080b027824 */ /* 0x000fe200078e00ff */
[----:B------:R-:W-:Y:S01]  /*0ea0*/  STL [R1+0x6c], R12 ;  /* 0x00006c0c01007387 */ /* 0x000fe20000100800 */
[----:B------:R-:W-:Y:S01]  /*0eb0*/  IMAD.IADD R17, R230, 0x1, R12 ;  /* 0x00000001e6117824 */ /* 0x000fe200078e020c */
[----:B------:R-:W-:Y:S01]  /*0ec0*/  LEA R19, R7, UR41, 0x1 ;  /* 0x0000002907137c11 */ /* 0x000fe2000f8e08ff */
[----:B------:R-:W-:Y:S01]  /*0ed0*/  IMAD R16, R5, 0x10, R16 ;  /* 0x0000001005107824 */ /* 0x000fe200078e0210 */
[----:B------:R-:W-:Y:S01]  /*0ee0*/  SEL R185, R185, 0xffffffe0, !P1 ;  /* 0xffffffe0b9b97807 */ /* 0x000fe20004800000 */
[----:B------:R-:W-:Y:S01]  /*0ef0*/  VIADD R193, R2, 0x40 ;  /* 0x0000004002c17836 */ /* 0x000fe20000000000 */
[----:B------:R-:W-:Y:S01]  /*0f00*/  SHF.R.S32.HI R0, RZ, 0x1f, R17 ;  /* 0x0000001fff007819 */ /* 0x000fe20000011411 */
[----:B------:R-:W-:-:S02]  /*0f10*/  VIADD R226, R17, 0x8 ;  /* 0x0000000811e27836 */ /* 0x000fc40000000000 */
[C---:B------:R-:W-:Y:S01]  /*0f20*/  VIADD R225, R17.reuse, 0x10 ;  /* 0x0000001011e17836 */ /* 0x040fe20000000000 */
[----:B------:R-:W-:Y:S01]  /*0f30*/  SHF.R.S32.HI R3, RZ, 0x1f, R193 ;  /* 0x0000001fff037819 */ /* 0x000fe200000114c1 */
[----:B------:R-:W-:Y:S01]  /*0f40*/  VIADD R223, R17, 0x20 ;  /* 0x0000002011df7836 */ /* 0x000fe20000000000 */
[----:B------:R-:W-:Y:S01]  /*0f50*/  SHF.R.S32.HI R0, RZ, 0x1f, R226 ;  /* 0x0000001fff007819 */ /* 0x000fe200000114e2 */
[----:B------:R-:W-:Y:S01]  /*0f60*/  IMAD R4, R13, 0x8, R16 ;  /* 0x000000080d047824 */ /* 0x000fe200078e0210 */
[----:B------:R-:W-:Y:S01]  /*0f70*/  SHF.R.S32.HI R3, RZ, 0x1f, R225 ;  /* 0x0000001fff037819 */ /* 0x000fe200000114e1 */
[C---:B------:R-:W-:Y:S01]  /*0f80*/  VIADD R224, R17.reuse, 0x18 ;  /* 0x0000001811e07836 */ /* 0x040fe20000000000 */
[----:B------:R-:W-:Y:S01]  /*0f90*/  SHF.R.S32.HI R0, RZ, 0x1f, R223 ;  /* 0x0000001fff007819 */ /* 0x000fe200000114df */
[C---:B------:R-:W-:Y:S01]  /*0fa0*/  VIADD R222, R17.reuse, 0x28 ;  /* 0x0000002811de7836 */ /* 0x040fe20000000000 */
[----:B------:R0:W-:Y:S01]  /*0fb0*/  STL [R1+0x68], R4 ;  /* 0x0000680401007387 */ /* 0x0001e20000100800 */
[----:B------:R-:W-:-:S02]  /*0fc0*/  VIADD R220, R17, 0x38 ;  /* 0x0000003811dc7836 */ /* 0x000fc40000000000 */
[C---:B------:R-:W-:Y:S01]  /*0fd0*/  VIADD R221, R17.reuse, 0x30 ;  /* 0x0000003011dd7836 */ /* 0x040fe20000000000 */
[----:B------:R-:W-:Y:S01]  /*0fe0*/  SHF.R.S32.HI R3, RZ, 0x1f, R222 ;  /* 0x0000001fff037819 */ /* 0x000fe200000114de */
[C---:B------:R-:W-:Y:S01]  /*0ff0*/  VIADD R219, R17.reuse, 0x40 ;  /* 0x0000004011db7836 */ /* 0x040fe20000000000 */
[----:B------:R-:W-:Y:S01]  /*1000*/  SHF.R.S32.HI R0, RZ, 0x1f, R220 ;  /* 0x0000001fff007819 */ /* 0x000fe200000114dc */
[C---:B------:R-:W-:Y:S02]  /*1010*/  VIADD R217, R17.reuse, 0x50 ;  /* 0x0000005011d97836 */ /* 0x040fe40000000000 */
        /* <DEDUP_REMOVED lines=50> */
[----:B------:R-:W-:Y:S01]  /*1340*/  IMAD.IADD R186, R186, 0x1, R185 ;  /* 0x00000001baba7824 */ /* 0x000fe200078e02b9 */
[----:B------:R-:W-:Y:S01]  /*1350*/  SHF.R.S32.HI R231, RZ, 0x1f, R196 ;  /* 0x0000001fffe77819 */ /* 0x000fe200000114c4 */
[----:B------:R-:W-:-:S02]  /*1360*/  IMAD.MOV.U32 R6, RZ, RZ, R14 ;  /* 0x000000ffff067224 */ /* 0x000fc400078e000e */
[C---:B------:R-:W-:Y:S02]  /*1370*/  VIADD R192, R2.reuse, 0x80 ;  /* 0x0000008002c07836 */ /* 0x040fe40000000000 */
[C---:B------:R-:W-:Y:S02]  /*1380*/  VIADD R191, R2.reuse, 0xc0 ;  /* 0x000000c002bf7836 */ /* 0x040fe40000000000 */
[C---:B------:R-:W-:Y:S02]  /*1390*/  VIADD R190, R2.reuse, 0x100 ;  /* 0x0000010002be7836 */ /* 0x040fe40000000000 */
[C---:B------:R-:W-:Y:S02]  /*13a0*/  VIADD R189, R2.reuse, 0x140 ;  /* 0x0000014002bd7836 */ /* 0x040fe40000000000 */
[C---:B------:R-:W-:Y:S02]  /*13b0*/  VIADD R229, R2.reuse, 0x180 ;  /* 0x0000018002e57836 */ /* 0x040fe40000000000 */
[----:B------:R-:W-:-:S02]  /*13c0*/  VIADD R228, R2, 0x1c0 ;  /* 0x000001c002e47836 */ /* 0x000fc40000000000 */
[----:B------:R-:W-:-:S07]  /*13d0*/  IMAD.IADD R185, R185, 0x1, R184 ;  /* 0x00000001b9b97824 */ /* 0x000fce00078e02b8 */
.L_x_4091:
[----:B------:R-:W-:Y:S01]  /*13e0*/  ULDC.64 UR6, c[0x0][0xd88] ;  /* 0x0003620000067ab9 */ /* 0x000fe20000000a00 */
[----:B0123-5:R-:W0:Y:S01]  /*13f0*/  LDC.64 R12, c[0x0][0x418] ;  /* 0x00010600ff0c7b82 */ /* 0x02fe220000000a00 */
[----:B------:R-:W-:-:S06]  /*1400*/  UIMAD.WIDE UR6, UR5, 0x4, UR6 ;  /* 0x00000004050678a5 */ /* 0x000fcc000f8e0206 */
[----:B------:R-:W-:Y:S01]  /*1410*/  IMAD.U32 R8, RZ, RZ, UR6 ;  /* 0x00000006ff087e24 */ /* 0x000fe2000f8e00ff */
[----:B------:R-:W1:Y:S01]  /*1420*/  LDC R0, c[0x0][0x424] ;  /* 0x00010900ff007b82 */ /* 0x000e620000000800 */
[----:B------:R-:W-:Y:S01]  /*1430*/  IMAD.U32 R9, RZ, RZ, UR7 ;  /* 0x00000007ff097e24 */ /* 0x000fe2000f8e00ff */
[----:B------:R-:W-:-:S04]  /*1440*/  ULDC.64 UR6, c[0x0][0xb20] ;  /* 0x0002c80000067ab9 */ /* 0x000fc80000000a00 */
[----:B------:R-:W2:Y:S01]  /*1450*/  LDG.E R187, desc[UR38][R8.64] ;  /* 0x0000002608bb7981 */ /* 0x000ea2000c1e1900 */
[----:B------:R-:W-:Y:S01]  /*1460*/  ISETP.NE.U32.AND P0, PT, RZ, UR6, PT ;  /* 0x00000006ff007c0c */ /* 0x000fe2000bf05070 */
[----:B------:R-:W3:Y:S01]  /*1470*/  LDC R153, c[0x0][0x2f0] ;  /* 0x0000bc00ff997b82 */ /* 0x000ee20000000800 */
[----:B------:R-:W-:Y:S02]  /*1480*/  IMAD.MOV.U32 R10, RZ, RZ, RZ ;  /* 0x000000ffff0a7224 */ /* 0x000fe400078e00ff */
[----:B------:R-:W-:-:S05]  /*1490*/  ISETP.NE.AND.EX P0, PT, RZ, UR7, PT, P0 ;  /* 0x00000007ff007c0c */ /* 0x000fca000bf05300 */
[----:B----4-:R-:W4:Y:S01]  /*14a0*/  LDC R7, c[0x0][0xae8] ;  /* 0x0002ba00ff077b82 */ /* 0x010f220000000800 */
[----:B--2---:R-:W-:-:S07]  /*14b0*/  SHF.R.S32.HI R195, RZ, 0x1f, R187 ;  /* 0x0000001fffc37819 */ /* 0x004fce00000114bb */
[----:B------:R-:W-:-:S04]  /*14c0*/  @P0 LEA R4, P1, R187, UR6, 0x2 ;  /* 0x00000006bb040c11 */ /* 0x000fc8000f8210ff */
[----:B------:R-:W-:Y:S01]  /*14d0*/  @P0 LEA.HI.X R5, R187, UR7, R195, 0x2, P1 ;  /* 0x00000007bb050c11 */ /* 0x000fe200088f14c3 */
[----:B------:R-:W-:Y:S02]  /*14e0*/  ULDC.64 UR6, c[0x0][0xb18] ;  /* 0x0002c60000067ab9 */ /* 0x000fe40000000a00 */
[----:B------:R-:W-:Y:S02]  /*14f0*/  ISETP.NE.U32.AND P1, PT, RZ, UR6, PT ;  /* 0x00000006ff007c0c */ /* 0x000fe4000bf25070 */
[----:B------:R2:W5:Y:S01]  /*1500*/  @P0 LDG.E R10, desc[UR38][R4.64] ;  /* 0x00000026040a0981 */ /* 0x000562000c1e1900 */
[----:B0-----:R-:W-:Y:S02]  /*1510*/  ISETP.NE.U32.AND P0, PT, R12, RZ, PT ;  /* 0x000000ff0c00720c */ /* 0x001fe40003f05070 */
[----:B------:R-:W-:Y:S02]  /*1520*/  ISETP.NE.AND.EX P1, PT, RZ, UR7, PT, P1 ;  /* 0x00000007ff007c0c */ /* 0x000fe4000bf25310 */
[----:B------:R-:W-:-:S04]  /*1530*/  ISETP.NE.AND.EX P0, PT, R13, RZ, PT, P0 ;  /* 0x000000ff0d00720c */ /* 0x000fc80003f05300 */
[----:B-1----:R-:W-:-:S05]  /*1540*/  SEL R0, R0, 0x1, P0 ;  /* 0x0000000100007807 */ /* 0x002fca0000000000 */
[----:B---3--:R-:W-:Y:S02]  /*1550*/  IMAD R153, R0, R153, RZ ;  /* 0x0000009900997224 */ /* 0x008fe400078e02ff */
[----:B------:R-:W-:-:S04]  /*1560*/  @P1 LEA R8, P0, R187, UR6, 0x2 ;  /* 0x00000006bb081c11 */ /* 0x000fc8000f8010ff */
[----:B------:R-:W-:-:S05]  /*1570*/  @P1 LEA.HI.X R9, R187, UR7, R195, 0x2, P0 ;  /* 0x00000007bb091c11 */ /* 0x000fca00080f14c3 */
[----:B------:R2:W5:Y:S01]  /*1580*/  @P1 LDG.E R153, desc[UR38][R8.64] ;  /* 0x0000002608991981 */ /* 0x000562000c1e1900 */
[C---:B------:R-:W-:Y:S01]  /*1590*/  LOP3.LUT R3, R6.reuse, 0xff000000, RZ, 0xc0, !PT ;  /* 0xff00000006037812 */ /* 0x040fe200078ec0ff */
[----:B------:R-:W-:Y:S01]  /*15a0*/  UMOV UR42, UR4 ;  /* 0x00000004002a7c82 */ /* 0x000fe20008000000 */
[----:B------:R-:W-:Y:S02]  /*15b0*/  LOP3.LUT R0, R6, 0xff0000, RZ, 0xc0, !PT ;  /* 0x00ff000006007812 */ /* 0x000fe400078ec0ff */
[----:B------:R-:W-:Y:S01]  /*15c0*/  SHF.R.U32.HI R3, RZ, 0x8, R3 ;  /* 0x00000008ff037819 */ /* 0x000fe20000011603 */
[----:B----4-:R-:W-:Y:S06]  /*15d0*/  @P1 BRA `(.L_x_4048) ;  /* 0x0000000000241947 */ /* 0x010fec0003800000 */
[----:B------:R-:W-:Y:S02]  /*15e0*/  ULDC.64 UR4, c[0x0][0xb00] ;  /* 0x0002c00000047ab9 */ /* 0x000fe40000000a00 */
[----:B------:R-:W-:-:S04]  /*15f0*/  ISETP.NE.U32.AND P0, PT, RZ, UR4, PT ;  /* 0x00000004ff007c0c */ /* 0x000fc8000bf05070 */
[----:B------:R-:W-:-:S13]  /*1600*/  ISETP.NE.AND.EX P0, PT, RZ, UR5, PT, P0 ;  /* 0x00000005ff007c0c */ /* 0x000fda000bf05300 */
[----:B------:R-:W-:Y:S05]  /*1610*/  @!P0 BRA `(.L_x_4048) ;  /* 0x0000000000148947 */ /* 0x000fea0003800000 */
[----:B--2---:R-:W0:Y:S02]  /*1620*/  LDC.64 R4, c[0x0][0xb00] ;  /* 0x0002c000ff047b82 */ /* 0x004e240000000a00 */
[----:B0-----:R-:W-:-:S05]  /*1630*/  IMAD.WIDE R4, R187, 0x4, R4 ;  /* 0x00000004bb047825 */ /* 0x001fca00078e0204 */
[----:B-----5:R-:W2:Y:S04]  /*1640*/  LDG.E R153, desc[UR38][R4.64] ;  /* 0x0000002604997981 */ /* 0x020ea8000c1e1900 */
[----:B------:R-:W2:Y:S02]  /*1650*/  LDG.E R8, desc[UR38][R4.64+0x4] ;  /* 0x0000042604087981 */ /* 0x000ea4000c1e1900 */
[----:B--2---:R-:W-:-:S07]  /*1660*/  IMAD.IADD R153, R8, 0x1, -R153 ;  /* 0x0000000108997824 */ /* 0x004fce00078e0a99 */
.L_x_4048:
[----:B--2---:R-:W2:Y:S01]  /*1670*/  LDL R4, [R1] ;  /* 0x0000000001047983 */ /* 0x004ea20000100800 */
[----:B-----5:R-:W-:Y:S01]  /*1680*/  IMAD.IADD R153, R153, 0x1, -R10 ;  /* 0x0000000199997824 */ /* 0x020fe200078e0a0a */
[----:B------:R-:W-:Y:S02]  /*1690*/  LEA.HI R194, R0, R3, RZ, 0x10 ;  /* 0x0000000300c27211 */ /* 0x000fe400078f80ff */
[----:B------:R-:W-:Y:S01]  /*16a0*/  LOP3.LUT R188, R6, 0xffff, RZ, 0xc0, !PT ;  /* 0x0000ffff06bc7812 */ /* 0x000fe200078ec0ff */
[----:B------:R-:W-:Y:S01]  /*16b0*/  VIADD R0, R153, 0x3f ;  /* 0x0000003f99007836 */ /* 0x000fe20000000000 */
[----:B------:R-:W-:Y:S02]  /*16c0*/  SHF.R.U32.HI R22, RZ, 0x10, R194 ;  /* 0x00000010ff167819 */ /* 0x000fe400000116c2 */
[----:B------:R-:W-:Y:S02]  /*16d0*/  LOP3.LUT R194, R194, 0xff, RZ, 0xc0, !PT ;  /* 0x000000ffc2c27812 */ /* 0x000fe400078ec0ff */
[----:B------:R-:W-:-:S02]  /*16e0*/  SHF.R.S32.HI R3, RZ, 0x1f, R0 ;  /* 0x0000001fff037819 */ /* 0x000fc40000011400 */
[C---:B------:R-:W-:Y:S02]  /*16f0*/  ISETP.NE.AND P0, PT, R22.reuse, RZ, PT ;  /* 0x000000ff1600720c */ /* 0x040fe40003f05270 */
[----:B------:R-:W-:Y:S02]  /*1700*/  LEA.HI R3, R3, R0, RZ, 0x6 ;  /* 0x0000000003037211 */ /* 0x000fe400078f30ff */
[----:B------:R-:W-:Y:S02]  /*1710*/  SEL R10, R22, R7, P0 ;  /* 0x00000007160a7207 */ /* 0x000fe40000000000 */
[----:B------:R-:W-:Y:S02]  /*1720*/  SHF.R.S32.HI R9, RZ, 0x6, R3 ;  /* 0x00000006ff097819 */ /* 0x000fe40000011403 */
[----:B--2---:R-:W-:-:S13]  /*1730*/  ISETP.NE.AND P1, PT, R4, 0x1, PT ;  /* 0x000000010400780c */ /* 0x004fda0003f25270 */
[----:B------:R-:W-:Y:S05]  /*1740*/  @!P1 BRA `(.L_x_4049) ;  /* 0x0000001c006c9947 */ /* 0x000fea0003800000 */
[----:B------:R-:W-:Y:S01]  /*1750*/  ISETP.GE.AND P0, PT, R153, 0x1, PT ;  /* 0x000000019900780c */ /* 0x000fe20003f06270 */
[----:B------:R-:W-:-:S12]  /*1760*/  IMAD.MOV.U32 R3, RZ, RZ, RZ ;  /* 0x000000ffff037224 */ /* 0x000fd800078e00ff */
[----:B------:R-:W-:Y:S05]  /*1770*/  @!P0 BRA `(.L_x_4050) ;  /* 0x0000000000688947 */ /* 0x000fea0003800000 */
        /* <DEDUP_REMOVED lines=26> */
.L_x_4050:
[-C--:B------:R-:W-:Y:S01]  /*1920*/  IMAD R0, R194, R3.reuse, RZ ;  /* 0x00000003c2007224 */ /* 0x080fe200078e02ff */
[----:B------:R-:W-:Y:S01]  /*1930*/  PLOP3.LUT P0, PT, PT, PT, PT, 0x80, 0x0 ;  /* 0x000000000000781c */ /* 0x000fe20003f0f070 */
[----:B------:R-:W-:Y:S01]  /*1940*/  IMAD.MOV.U32 R152, RZ, RZ, RZ ;  /* 0x000000ffff987224 */ /* 0x000fe200078e00ff */
[----:B------:R-:W-:Y:S02]  /*1950*/  CS2R R150, SRZ ;  /* 0x0000000000967805 */ /* 0x000fe4000001ff00 */
[----:B------:R-:W-:Y:S02]  /*1960*/  CS2R R148, SRZ ;  /* 0x0000000000947805 */ /* 0x000fe4000001ff00 */
[----:B------:R-:W-:Y:S02]  /*1970*/  VIADDMNMX R3, R0, R3, R9, PT ;  /* 0x0000000300037246 */ /* 0x000fe40003800109 */
[----:B------:R-:W-:Y:S02]  /*1980*/  CS2R R146, SRZ ;  /* 0x0000000000927805 */ /* 0x000fe4000001ff00 */
[----:B------:R-:W-:-:S02]  /*1990*/  CS2R R144, SRZ ;  /* 0x0000000000907805 */ /* 0x000fc4000001ff00 */
[----:B------:R-:W-:Y:S02]  /*19a0*/  CS2R R142, SRZ ;  /* 0x00000000008e7805 */ /* 0x000fe4000001ff00 */
[----:B------:R-:W-:Y:S01]  /*19b0*/  R2UR UR16, R3 ;  /* 0x00000000031072ca */ /* 0x000fe200000e0000 */
[----:B------:R-:W-:Y:S01]  /*19c0*/  IMAD.MOV.U32 R3, RZ, RZ, RZ ;  /* 0x000000ffff037224 */ /* 0x000fe200078e00ff */
        /* <DEDUP_REMOVED lines=11> */
[----:B------:R-:W-:Y:S02]  /*1a80*/  ISETP.LT.AND P1, PT, R0, UR16, PT ;  /* 0x0000001000007c0c */ /* 0x000fe4000bf21270 */
        /* <DEDUP_REMOVED lines=49> */
[----:B------:R-:W0:Y:S01]  /*1da0*/  SHFL.IDX PT, R3, R227, RZ, 0x1f ;  /* 0x00001fffe3037589 */ /* 0x000e2200000e0000 */
[----:B------:R-:W-:Y:S01]  /*1db0*/  UMOV UR7, 0x40000040 ;  /* 0x4000004000077882 */ /* 0x000fe20000000000 */
[----:B------:R-:W-:Y:S01]  /*1dc0*/  UMOV UR9, 0x40000040 ;  /* 0x4000004000097882 */ /* 0x000fe20000000000 */
[----:B------:R-:W-:Y:S01]  /*1dd0*/  UMOV UR11, 0x40000040 ;  /* 0x40000040000b7882 */ /* 0x000fe20000000000 */
[----:B------:R-:W-:Y:S06]  /*1de0*/  BAR.SYNC.DEFER_BLOCKING 0xe, 0x100 ;  /* 0x0384000000007b1d */ /* 0x000fec0000010000 */
[----:B------:R-:W-:Y:S01]  /*1df0*/  UMOV UR13, 0x40000040 ;  /* 0x40000040000d7882 */ /* 0x000fe20000000000 */
[----:B------:R-:W-:Y:S01]  /*1e00*/  UMOV UR15, 0x40000040 ;  /* 0x40000040000f7882 */ /* 0x000fe20000000000 */
[----:B------:R-:W-:Y:S01]  /*1e10*/  UMOV UR17, 0x40000040 ;  /* 0x4000004000117882 */ /* 0x000fe20000000000 */
[----:B------:R-:W-:Y:S01]  /*1e20*/  UMOV UR19, 0x40000040 ;  /* 0x4000004000137882 */ /* 0x000fe20000000000 */
[----:B------:R-:W1:Y:S01]  /*1e30*/  S2R R4, SR_TID.X ;  /* 0x0000000000047919 */ /* 0x000e620000002100 */
[----:B0-----:R-:W-:Y:S01]  /*1e40*/  R2UR UR4, R3 ;  /* 0x00000000030472ca */ /* 0x001fe200000e0000 */
[----:B------:R-:W-:Y:S01]  /*1e50*/  IMAD.U32 R3, RZ, RZ, UR37 ;  /* 0x00000025ff037e24 */ /* 0x000fe2000f8e00ff */
[----:B------:R-:W-:-:S11]  /*1e60*/  WARPGROUP.ARRIVE ;  /* 0x00000000000079c5 */ /* 0x000fd60000000000 */
[----:B------:R-:W-:-:S04]  /*1e70*/  ULEA.HI UR5, UR4, UR4, URZ, 0x1 ;  /* 0x0000000404057291 */ /* 0x000fc8000f8f083f */
[----:B------:R-:W-:-:S04]  /*1e80*/  ULOP3.LUT UR5, UR5, 0x1fffe, URZ, 0xc0, !UPT ;  /* 0x0001fffe05057892 */ /* 0x000fc8000f8ec03f */
[----:B------:R-:W-:Y:S01]  /*1e90*/  UIADD3 UR5, UR4, -UR5, URZ ;  /* 0x8000000504057290 */ /* 0x000fe2000fffe03f */
[----:B-1----:R-:W-:Y:S01]  /*1ea0*/  LOP3.LUT R4, R4, 0x7f, RZ, 0xc0, !PT ;  /* 0x0000007f04047812 */ /* 0x002fe200078ec0ff */
[----:B------:R-:W-:Y:S02]  /*1eb0*/  UIADD3 UR4, UR41, 0x36400, URZ ;  /* 0x0003640029047890 */ /* 0x000fe4000fffe03f */
[----:B------:R-:W-:Y:S01]  /*1ec0*/  ULEA UR5, UR5, UR41, 0xf ;  /* 0x0000002905057291 */ /* 0x000fe2000f8e783f */
[----:B------:R-:W-:Y:S01]  /*1ed0*/  ISETP.NE.AND P1, PT, R4, RZ, PT ;  /* 0x000000ff0400720c */ /* 0x000fe20003f25270 */
[----:B------:R-:W-:Y:S02]  /*1ee0*/  USHF.R.U32.HI UR4, URZ, 0x4, UR4 ;  /* 0x000000043f047899 */ /* 0x000fe40008011604 */
[----:B------:R-:W-:Y:S02]  /*1ef0*/  UIADD3 UR5, UR5, 0x400, URZ ;  /* 0x0000040005057890 */ /* 0x000fe4000fffe03f */
[----:B------:R-:W-:-:S02]  /*1f00*/  ULOP3.LUT UR4, UR4, 0x3fff, URZ, 0xc0, !UPT ;  /* 0x00003fff04047892 */ /* 0x000fc4000f8ec03f */
[----:B------:R-:W-:Y:S02]  /*1f10*/  USHF.R.U32.HI UR5, URZ, 0x4, UR5 ;  /* 0x000000043f057899 */ /* 0x000fe40008011605 */
[----:B------:R-:W-:Y:S02]  /*1f20*/  ULOP3.LUT UR4, UR4, 0x10000, URZ, 0xfc, !UPT ;  /* 0x0001000004047892 */ /* 0x000fe4000f8efc3f */
[----:B------:R-:W-:Y:S02]  /*1f30*/  ULOP3.LUT UR5, UR5, 0x3fff, URZ, 0xc0, !UPT ;  /* 0x00003fff05057892 */ /* 0x000fe4000f8ec03f */
[----:B------:R-:W-:Y:S01]  /*1f40*/  UIADD3 UR8, UR4, 0x2, URZ ;  /* 0x0000000204087890 */ /* 0x000fe2000fffe03f */
[----:B------:R-:W-:Y:S01]  /*1f50*/  @!P1 LEA R3, R3, UR41, 0x3 ;  /* 0x0000002903039c11 */ /* 0x000fe2000f8e18ff */
[----:B------:R-:W-:Y:S02]  /*1f60*/  ULOP3.LUT UR20, UR5, 0x2000000, URZ, 0xfc, !UPT ;  /* 0x0200000005147892 */ /* 0x000fe4000f8efc3f */
[----:B------:R-:W-:-:S02]  /*1f70*/  UIADD3 UR12, UR4, 0x4, URZ ;  /* 0x00000004040c7890 */ /* 0x000fc4000fffe03f */
[----:B------:R-:W-:Y:S01]  /*1f80*/  ULEA UR6, UR37, UR20, 0xc ;  /* 0x0000001425067291 */ /* 0x000fe2000f8e603f */
[----:B------:R-:W-:Y:S01]  /*1f90*/  @!P1 VIADD R3, R3, 0x38860 ;  /* 0x0003886003039836 */ /* 0x000fe20000000000 */
[----:B------:R-:W-:Y:S02]  /*1fa0*/  UMOV UR5, 0x40000040 ;  /* 0x4000004000057882 */ /* 0x000fe40000000000 */
[----:B------:R-:W-:Y:S02]  /*1fb0*/  UIADD3 UR10, UR6, 0x80, URZ ;  /* 0x00000080060a7890 */ /* 0x000fe4000fffe03f */
[----:B------:R-:W-:Y:S01]  /*1fc0*/  UIADD3 UR14, UR6, 0x100, URZ ;  /* 0x00000100060e7890 */ /* 0x000fe2000fffe03f */
[----:B------:R-:W-:Y:S01]  /*1fd0*/  @!P1 PRMT R3, RZ, 0x654, R3 ;  /* 0x00000654ff039816 */ /* 0x000fe20000000003 */
[----:B------:R-:W-:Y:S02]  /*1fe0*/  UIADD3 UR18, UR6, 0x180, URZ ;  /* 0x0000018006127890 */ /* 0x000fe4000fffe03f */
[----:B------:R-:W-:Y:S01]  /*1ff0*/  HGMMA.64x256x16.F32 R24, gdesc[UR4].tnspB, RZ, !UPT, gsb0 ;  /* 0x43e00000041879f0 */ /* 0x000fe2000c0008ff */
[----:B------:R-:W-:-:S02]  /*2000*/  UIADD3 UR7, UR16, -0x2, URZ ;  /* 0xfffffffe10077890 */ /* 0x000fc4000fffe03f */
[----:B------:R-:W-:-:S04]  /*2010*/  UIADD3 UR16, UR4, 0x6, URZ ;  /* 0x0000000604107890 */ /* 0x000fc8000fffe03f */
[----:B------:R-:W-:Y:S01]  /*2020*/  ISETP.LE.AND P0, PT, R0, UR7, PT ;  /* 0x0000000700007c0c */ /* 0x000fe2000bf03270 */
        /* <DEDUP_REMOVED lines=16> */
[----:B------:R-:W-:-:S05]  /*2130*/  UMOV UR21, UR7 ;  /* 0x0000000700157c82 */ /* 0x000fca0008000000 */
.L_x_4053:
[----:B------:R-:W-:Y:S01]  /*2140*/  BAR.SYNC.DEFER_BLOCKING 0xe, 0x100 ;  /* 0x0384000000007b1d */ /* 0x000fe20000010000 */
[----:B01----:R-:W-:Y:S01]  /*2150*/  IMAD.U32 R3, RZ, RZ, UR37 ;  /* 0x00000025ff037e24 */ /* 0x003fe2000f8e00ff */
[----:B------:R-:W-:-:S03]  /*2160*/  UIADD3 UR37, UR37, 0x1, URZ ;  /* 0x0000000125257890 */ /* 0x000fc6000fffe03f */
[----:B------:R-:W-:Y:S01]  /*2170*/  IMAD R3, R3, 0x40, R16 ;  /* 0x0000004003037824 */ /* 0x000fe200078e0210 */
[----:B------:R-:W-:Y:S01]  /*2180*/  UISETP.NE.AND UP0, UPT, UR37, 0x2, UPT ;  /* 0x000000022500788c */ /* 0x000fe2000bf05270 */
[----:B------:R-:W-:Y:S01]  /*2190*/  UMOV UR7, 0x40000040 ;  /* 0x4000004000077882 */ /* 0x000fe20000000000 */
[----:B------:R-:W-:Y:S02]  /*21a0*/  UMOV UR11, 0x40000040 ;  /* 0x40000040000b7882 */ /* 0x000fe40000000000 */
[----:B------:R-:W-:Y:S01]  /*21b0*/  LEA R3, R3, UR41, 0x2 ;  /* 0x0000002903037c11 */ /* 0x000fe2000f8e10ff */
[----:B------:R-:W-:Y:S01]  /*21c0*/  USEL UR37, UR37, URZ, UP0 ;  /* 0x0000003f25257287 */ /* 0x000fe20008000000 */
[----:B------:R-:W-:Y:S01]  /*21d0*/  UMOV UR15, 0x40000040 ;  /* 0x40000040000f7882 */ /* 0x000fe20000000000 */
[----:B------:R-:W-:Y:S02]  /*21e0*/  UMOV UR19, 0x40000040 ;  /* 0x4000004000137882 */ /* 0x000fe40000000000 */
[----:B------:R-:W-:-:S04]  /*21f0*/  ULEA UR6, UR37, UR20, 0xc ;  /* 0x0000001425067291 */ /* 0x000fc8000f8e603f */
[----:B------:R-:W-:Y:S02]  /*2200*/  UIADD3 UR10, UR6, 0x80, URZ ;  /* 0x00000080060a7890 */ /* 0x000fe4000fffe03f */
[----:B------:R-:W-:Y:S02]  /*2210*/  UIADD3 UR14, UR6, 0x100, URZ ;  /* 0x00000100060e7890 */ /* 0x000fe4000fffe03f */
[----:B------:R-:W-:Y:S01]  /*2220*/  UIADD3 UR18, UR6, 0x180, URZ ;  /* 0x0000018006127890 */ /* 0x000fe2000fffe03f */
[----:B------:R-:W0:Y:S04]  /*2230*/  LDS R4, [R3+0x38400] ;  /* 0x0384000003047984 */ /* 0x000e280000000800 */
[----:B------:R1:W2:Y:S02]  /*2240*/  LDS R5, [R3+0x38420] ;  /* 0x0384200003057984 */ /* 0x0002a40000000800 */
[----:B-1----:R-:W-:-:S05]  /*2250*/  IMAD.U32 R3, RZ, RZ, UR37 ;  /* 0x00000025ff037e24 */ /* 0x002fca000f8e00ff */
[----:B------:R-:W-:-:S05]  /*2260*/  @!P1 LEA R3, R3, UR41, 0x3 ;  /* 0x0000002903039c11 */ /* 0x000fca000f8e18ff */
[----:B------:R-:W-:-:S05]  /*2270*/  @!P1 VIADD R3, R3, 0x38860 ;  /* 0x0003886003039836 */ /* 0x000fca0000000000 */
[----:B------:R-:W-:Y:S01]  /*2280*/  @!P1 PRMT R3, RZ, 0x654, R3 ;  /* 0x00000654ff039816 */ /* 0x000fe20000000003 */
        /* <DEDUP_REMOVED lines=129> */
[----:B------:R-:W-:Y:S01]  /*2aa0*/  HGMMA.64x256x16.F32 R24, gdesc[UR4].tnspB, R24, gsb0 ;  /* 0x43e00000041879f0 */ /* 0x000fe20008000818 */
[----:B------:R-:W-:Y:S01]  /*2ab0*/  UMOV UR6, UR21 ;  /* 0x0000001500067c82 */ /* 0x000fe20008000000 */
[----:B------:R-:W-:Y:S01]  /*2ac0*/  USEL UR7, URZ, 0x1, UP0 ;  /* 0x000000013f077887 */ /* 0x000fe20008000000 */
[----:B------:R-:W-:Y:S01]  /*2ad0*/  ISETP.LT.AND P0, PT, R0, UR6, PT ;  /* 0x0000000600007c0c */ /* 0x000fe2000bf01270 */
[----:B------:R-:W-:Y:S02]  /*2ae0*/  UIADD3 UR21, UR21, -0x1, URZ ;  /* 0xffffffff15157890 */ /* 0x000fe4000fffe03f */
[----:B------:R-:W-:Y:S01]  /*2af0*/  ULOP3.LUT UR36, UR36, UR7, URZ, 0x3c, !UPT ;  /* 0x0000000724247292 */ /* 0x000fe2000f8e3c3f */
[----:B------:R-:W-:Y:S02]  /*2b00*/  WARPGROUP.DEPBAR.LE gsb0, 0x0 ;  /* 0x00008000000079c5 */ /* 0x000fe40000010000 */
[----:B------:R-:W-:-:S15]  /*2b10*/  WARPGROUP.ARRIVE ;  /* 0x00000000000079c5 */ /* 0x000fde0000000000 */
[----:B------:R-:W-:-:S04]  /*2b20*/  NOP ;  /* 0x0000000000007918 */ /* 0x000fc80000000000 */
        /* <DEDUP_REMOVED lines=13> */
.L_x_4052:
[----:B------:R-:W-:Y:S01]  /*2c00*/  BAR.SYNC.DEFER_BLOCKING 0xe, 0x100 ;  /* 0x0384000000007b1d */ /* 0x000fe20000010000 */
[----:B01----:R-:W-:Y:S01]  /*2c10*/  IMAD.U32 R3, RZ, RZ, UR37 ;  /* 0x00000025ff037e24 */ /* 0x003fe2000f8e00ff */
[----:B------:R-:W-:Y:S01]  /*2c20*/  UIADD3 UR37, UR37, 0x1, URZ ;  /* 0x0000000125257890 */ /* 0x000fe2000fffe03f */
[----:B------:R-:W-:Y:S01]  /*2c30*/  PLOP3.LUT P0, PT, PT, PT, PT, 0x8, 0x0 ;  /* 0x000000000000781c */ /* 0x000fe20003f0e170 */
[----:B------:R-:W-:Y:S02]  /*2c40*/  IMAD.MOV.U32 R152, RZ, RZ, RZ ;  /* 0x000000ffff987224 */ /* 0x000fe400078e00ff */
        /* <DEDUP_REMOVED lines=136> */
[----:B------:R-:W-:Y:S01]  /*34d0*/  IMAD.MOV.U32 R3, RZ, RZ, RZ ;  /* 0x000000ffff037224 */ /* 0x000fe200078e00ff */
[----:B------:R-:W-:Y:S06]  /*34e0*/  BAR.ARV 0xf, 0x100 ;  /* 0x03c4000000007b1d */ /* 0x000fec0000002000 */
[----:B------:R-:W-:Y:S05]  /*34f0*/  BRA `(.L_x_4051) ;  /* 0x0000006000bc7947 */ /* 0x000fea0003800000 */
.L_x_4049:
[----:B------:R-:W-:Y:S01]  /*3500*/  ISETP.GE.AND P0, PT, R153, 0x1, PT ;  /* 0x000000019900780c */ /* 0x000fe20003f06270 */
[----:B------:R-:W-:-:S12]  /*3510*/  IMAD.MOV.U32 R23, RZ, RZ, RZ ;  /* 0x000000ffff177224 */ /* 0x000fd800078e00ff */
[----:B------:R-:W-:Y:S05]  /*3520*/  @!P0 BRA `(.L_x_4054) ;  /* 0x0000000000688947 */ /* 0x000fea0003800000 */
        /* <DEDUP_REMOVED lines=26> */
.L_x_4054:
        /* <DEDUP_REMOVED lines=100> */
.L_x_4055:
[----:B------:R-:W2:Y:S01]  /*3d10*/  LDL R20, [R1] ;  /* 0x0000000001147983 */ /* 0x000ea20000100800 */
[----:B------:R-:W-:-:S04]  /*3d20*/  ULEA.HI UR4, UR40, UR40, URZ, 0x1 ;  /* 0x0000002828047291 */ /* 0x000fc8000f8f083f */
[----:B------:R-:W-:-:S04]  /*3d30*/  ULOP3.LUT UR4, UR4, 0xfffffffe, URZ, 0xc0, !UPT ;  /* 0xfffffffe04047892 */ /* 0x000fc8000f8ec03f */
[----:B------:R-:W-:-:S06]  /*3d40*/  UIADD3 UR4, UR40, -UR4, URZ ;  /* 0x8000000428047290 */ /* 0x000fcc000fffe03f */
[----:B------:R-:W-:-:S05]  /*3d50*/  IMAD.U32 R3, RZ, RZ, UR4 ;  /* 0x00000004ff037e24 */ /* 0x000fca000f8e00ff */
[----:B------:R-:W-:-:S04]  /*3d60*/  SHF.L.U32 R3, R3, 0x1f, RZ ;  /* 0x0000001f03037819 */ /* 0x000fc800000006ff */
[----:B------:R-:W0:Y:S01]  /*3d70*/  SYNCS.PHASECHK.TRANS64.TRYWAIT P1, [UR41+0x38800], R3 ;  /* 0x03880003ff0075a7 */ /* 0x000e220008020169 */
[----:B--2---:R-:W-:Y:S01]  /*3d80*/  ISETP.NE.AND P0, PT, R20, RZ, PT ;  /* 0x000000ff1400720c */ /* 0x004fe20003f05270 */
[----:B0-----:R-:W-:-:S12]  /*3d90*/  @!P1 BRA `(.L_x_4056) ;  /* 0x0000012400589947 */ /* 0x001fd80003800000 */
.L_x_4234:
[----:B------:R-:W-:Y:S05]  /*3da0*/  @P0 BRA `(.L_x_4057) ;  /* 0x0000000000040947 */ /* 0x000fea0003800000 */
[----:B------:R-:W-:Y:S01]  /*3db0*/  BPT.TRAP 0x1 ;  /* 0x000000040000795c */ /* 0x000fe20000300000 */
.L_x_4057:
[----:B------:R-:W-:Y:S02]  /*3dc0*/  IMAD.U32 R6, RZ, RZ, UR37 ;  /* 0x00000025ff067e24 */ /* 0x000fe4000f8e00ff */
[----:B------:R-:W-:-:S03]  /*3dd0*/  IMAD.U32 R5, RZ, RZ, UR36 ;  /* 0x00000024ff057e24 */ /* 0x000fc6000f8e00ff */
[----:B------:R-:W-:Y:S02]  /*3de0*/  LEA R6, R6, UR41, 0x3 ;  /* 0x0000002906067c11 */ /* 0x000fe4000f8e18ff */
[----:B------:R-:W-:-:S04]  /*3df0*/  SHF.L.U32 R5, R5, 0x1f, RZ ;  /* 0x0000001f05057819 */ /* 0x000fc800000006ff */
[----:B------:R1:W2:Y:S01]  /*3e00*/  SYNCS.PHASECHK.TRANS64.TRYWAIT P1, [R6+URZ+0x38830], R5 ;  /* 0x03883005060075a7 */ /* 0x0002a2000802017f */
[----:B------:R-:W-:Y:S05]  /*3e10*/  @P0 BRA `(.L_x_4058) ;  /* 0x0000000000040947 */ /* 0x000fea0003800000 */
[----:B------:R-:W-:Y:S01]  /*3e20*/  BPT.TRAP 0x1 ;  /* 0x000000040000795c */ /* 0x000fe20000300000 */
.L_x_4058:
[----:B--2---:R-:W-:Y:S05]  /*3e30*/  @P1 BRA `(.L_x_4059) ;  /* 0x0000000000081947 */ /* 0x004fea0003800000 */
[----:B------:R-:W2:Y:S02]  /*3e40*/  SYNCS.PHASECHK.TRANS64.TRYWAIT P1, [R6+URZ+0x38830], R5 ;  /* 0x03883005060075a7 */ /* 0x000ea4000802017f */
[----:B--2---:R-:W-:Y:S05]  /*3e50*/  @!P1 BRA `(.L_x_4060) ;  /* 0x0000012400409947 */ /* 0x004fea0003800000 */
.L_x_4059:
[----:B------:R-:W-:-:S04]  /*3e60*/  UIADD3 UR4, UR41, 0x22400, URZ ;  /* 0x0002240029047890 */ /* 0x000fc8000fffe03f */
[----:B------:R-:W-:-:S04]  /*3e70*/  USHF.R.U32.HI UR4, URZ, 0x4, UR4 ;  /* 0x000000043f047899 */ /* 0x000fc80008011604 */
[----:B------:R-:W-:-:S06]  /*3e80*/  ULOP3.LUT UR4, UR4, 0x3fff, URZ, 0xc0, !UPT ;  /* 0x00003fff04047892 */ /* 0x000fcc000f8ec03f */
[----:B0-----:R-:W-:Y:S01]  /*3e90*/  IMAD.U32 R0, RZ, RZ, UR4 ;  /* 0x00000004ff007e24 */ /* 0x001fe2000f8e00ff */
[----:B------:R-:W-:Y:S05]  /*3ea0*/  WARPSYNC.ALL ;  /* 0x0000000000007948 */ /* 0x000fea0003800000 */
[----:B------:R-:W-:-:S04]  /*3eb0*/  LOP3.LUT R0, R0, 0x10000, RZ, 0xfc, !PT ;  /* 0x0001000000007812 */ /* 0x000fc800078efcff */
        /* <DEDUP_REMOVED lines=10> */
[----:B------:R-:W-:-:S02]  /*3f60*/  UMOV UR13, 0x40000040 ;  /* 0x40000040000d7882 */ /* 0x000fc40000000000 */
[----:B------:R-:W-:Y:S02]  /*3f70*/  ULEA UR6, UR37, UR6, 0x9 ;  /* 0x0000000625067291 */ /* 0x000fe4000f8e483f */
[----:B------:R-:W-:Y:S02]  /*3f80*/  ULOP3.LUT UR4, UR4, 0x10000, URZ, 0xfc, !UPT ;  /* 0x0001000004047892 */ /* 0x000fe4000f8efc3f */
[----:B------:R-:W-:Y:S02]  /*3f90*/  UIADD3 UR10, UR6, 0x2, URZ ;  /* 0x00000002060a7890 */ /* 0x000fe4000fffe03f */
[----:B------:R-:W-:Y:S02]  /*3fa0*/  UIADD3 UR8, UR4, 0x2, URZ ;  /* 0x0000000204087890 */ /* 0x000fe4000fffe03f */
[----:B------:R-:W-:Y:S02]  /*3fb0*/  UIADD3 UR14, UR6, 0x4, URZ ;  /* 0x00000004060e7890 */ /* 0x000fe4000fffe03f */
[----:B------:R-:W-:-:S02]  /*3fc0*/  UIADD3 UR12, UR4, 0x4, URZ ;  /* 0x00000004040c7890 */ /* 0x000fc4000fffe03f */
[----:B------:R-:W-:Y:S01]  /*3fd0*/  HGMMA.64x64x16.F32 R24, gdesc[UR4], RZ, !UPT, gsb0 ;  /* 0x00e00000041879f0 */ /* 0x000fe2000c0008ff */
[----:B------:R-:W-:Y:S02]  /*3fe0*/  UIADD3 UR18, UR6, 0x6, URZ ;  /* 0x0000000606127890 */ /* 0x000fe4000fffe03f */
[----:B------:R-:W-:Y:S01]  /*3ff0*/  UIADD3 UR16, UR4, 0x6, URZ ;  /* 0x0000000604107890 */ /* 0x000fe2000fffe03f */
[----:B------:R-:W-:Y:S01]  /*4000*/  UMOV UR19, 0x40000040 ;  /* 0x4000004000137882 */ /* 0x000fe20000000000 */
        /* <DEDUP_REMOVED lines=11> */
[----:B------:R-:W0:Y:S02]  /*40c0*/  SYNCS.PHASECHK.TRANS64.TRYWAIT P1, [UR41+0x38810], R3 ;  /* 0x03881003ff0075a7 */ /* 0x000e240008020169 */
[----:B0-----:R-:W-:Y:S05]  /*40d0*/  @!P1 BRA `(.L_x_4061) ;  /* 0x0000012000b49947 */ /* 0x001fea0003800000 */
.L_x_4235:
[----:B------:R-:W-:Y:S05]  /*40e0*/  @P0 BRA `(.L_x_4062) ;  /* 0x0000000000040947 */ /* 0x000fea0003800000 */
[----:B------:R-:W-:Y:S01]  /*40f0*/  BPT.TRAP 0x1 ;  /* 0x000000040000795c */ /* 0x000fe20000300000 */
.L_x_4062:
[----:B------:R3:W4:Y:S01]  /*4100*/  SYNCS.PHASECHK.TRANS64.TRYWAIT P1, [R6+URZ+0x38850], R5 ;  /* 0x03885005060075a7 */ /* 0x000722000802017f */
[----:B------:R-:W-:Y:S05]  /*4110*/  @P0 BRA `(.L_x_4063) ;  /* 0x0000000000040947 */ /* 0x000fea0003800000 */
[----:B------:R-:W-:Y:S01]  /*4120*/  BPT.TRAP 0x1 ;  /* 0x000000040000795c */ /* 0x000fe20000300000 */
.L_x_4063:
[----:B----4-:R-:W-:Y:S05]  /*4130*/  @P1 BRA `(.L_x_4064) ;  /* 0x0000000000081947 */ /* 0x010fea0003800000 */
[----:B------:R-:W4:Y:S02]  /*4140*/  SYNCS.PHASECHK.TRANS64.TRYWAIT P1, [R6+URZ+0x38850], R5 ;  /* 0x03885005060075a7 */ /* 0x000f24000802017f */
[----:B----4-:R-:W-:Y:S05]  /*4150*/  @!P1 BRA `(.L_x_4065) ;  /* 0x0000012000ac9947 */ /* 0x010fea0003800000 */
.L_x_4064:
[----:B------:R-:W-:Y:S01]  /*4160*/  UIADD3 UR4, UR41, 0x400, URZ ;  /* 0x0000040029047890 */ /* 0x000fe2000fffe03f */
[----:B------:R-:W-:Y:S01]  /*4170*/  WARPGROUP.ARRIVE ;  /* 0x00000000000079c5 */ /* 0x000fe20000000000 */
[----:B------:R-:W-:-:S05]  /*4180*/  UIADD3 UR5, UR41, 0x26400, URZ ;  /* 0x0002640029057890 */ /* 0x000fca000fffe03f */
[----:B0-----:R-:W0:Y:S01]  /*4190*/  S2R R3, SR_TID.X ;  /* 0x0000000000037919 */ /* 0x001e220000002100 */
[----:B------:R-:W-:Y:S01]  /*41a0*/  USHF.R.U32.HI UR4, URZ, 0x4, UR4 ;  /* 0x000000043f047899 */ /* 0x000fe20008011604 */
[C---:B------:R-:W-:Y:S01]  /*41b0*/  IMAD R153, R23.reuse, -0x40, R153 ;  /* 0xffffffc017997824 */ /* 0x040fe200078e0299 */
[----:B------:R-:W-:Y:S01]  /*41c0*/  USHF.R.U32.HI UR5, URZ, 0x4, UR5 ;  /* 0x000000043f057899 */ /* 0x000fe20008011605 */
[----:B------:R-:W5:Y:S01]  /*41d0*/  S2R R9, SR_TID.X ;  /* 0x0000000000097919 */ /* 0x000f620000002100 */
[----:B------:R-:W-:Y:S01]  /*41e0*/  ULOP3.LUT UR4, UR4, 0x3fff, URZ, 0xc0, !UPT ;  /* 0x00003fff04047892 */ /* 0x000fe2000f8ec03f */
[----:B------:R-:W-:Y:S01]  /*41f0*/  VIADD R23, R23, 0xfffffffe ;  /* 0xfffffffe17177836 */ /* 0x000fe20000000000 */
[----:B------:R-:W-:Y:S01]  /*4200*/  ULOP3.LUT UR5, UR5, 0x3fff, URZ, 0xc0, !UPT ;  /* 0x00003fff05057892 */ /* 0x000fe2000f8ec03f */
[----:B------:R-:W-:Y:S01]  /*4210*/  IADD3 R153, -R230, 0x40, R153 ;  /* 0x00000040e6997810 */ /* 0x000fe20007ffe199 */
[----:B------:R-:W-:Y:S02]  /*4220*/  ULOP3.LUT UR4, UR4, 0x10000, URZ, 0xfc, !UPT ;  /* 0x0001000004047892 */ /* 0x000fe4000f8efc3f */
[----:B------:R-:W-:Y:S01]  /*4230*/  ULOP3.LUT UR6, UR5, 0x10000, URZ, 0xfc, !UPT ;  /* 0x0001000005067892 */ /* 0x000fe2000f8efc3f */
[C---:B------:R-:W-:Y:S01]  /*4240*/  ISETP.GT.AND P5, PT, R153.reuse, RZ, PT ;  /* 0x000000ff9900720c */ /* 0x040fe20003fa4270 */
[----:B------:R-:W-:Y:S01]  /*4250*/  ULEA UR10, UR37, UR4, 0xc ;  /* 0x00000004250a7291 */ /* 0x000fe2000f8e603f */
[C---:B------:R-:W-:Y:S01]  /*4260*/  ISETP.GT.AND P4, PT, R153.reuse, 0x1, PT ;  /* 0x000000019900780c */ /* 0x040fe20003f84270 */
[----:B------:R-:W-:Y:S01]  /*4270*/  UMOV UR21, 0x40000040 ;  /* 0x4000004000157882 */ /* 0x000fe20000000000 */
[----:B------:R-:W-:Y:S01]  /*4280*/  UMOV UR23, 0x40000040 ;  /* 0x4000004000177882 */ /* 0x000fe20000000000 */
[----:B------:R-:W-:Y:S01]  /*4290*/  UIADD3 UR14, UR6, 0x800, URZ ;  /* 0x00000800060e7890 */ /* 0x000fe2000fffe03f */
[C---:B------:R-:W-:Y:S01]  /*42a0*/  ISETP.GT.AND P3, PT, R153.reuse, 0x8, PT ;  /* 0x000000089900780c */ /* 0x040fe20003f64270 */
[----:B------:R-:W-:Y:S01]  /*42b0*/  UMOV UR20, UR6 ;  /* 0x0000000600147c82 */ /* 0x000fe20008000000 */
[----:B------:R-:W-:Y:S01]  /*42c0*/  UMOV UR22, UR10 ;  /* 0x0000000a00167c82 */ /* 0x000fe20008000000 */
[----:B------:R-:W-:Y:S01]  /*42d0*/  UIADD3 UR15, UR10, 0x800, URZ ;  /* 0x000008000a0f7890 */ /* 0x000fe2000fffe03f */
[----:B------:R-:W-:Y:S01]  /*42e0*/  HGMMA.64x64x16.F32 R24, gdesc[UR20], R24, gsb0 ;  /* 0x00e00000141879f0 */ /* 0x000fe20008000818 */
[----:B------:R-:W-:Y:S01]  /*42f0*/  UIADD3 UR20, UR6, 0x2, URZ ;  /* 0x0000000206147890 */ /* 0x000fe2000fffe03f */
[C---:B------:R-:W-:Y:S01]  /*4300*/  ISETP.GT.AND P2, PT, R153.reuse, 0x9, PT ;  /* 0x000000099900780c */ /* 0x040fe20003f44270 */
[----:B------:R-:W-:Y:S01]  /*4310*/  UIADD3 UR22, UR10, 0x2, URZ ;  /* 0x000000020a167890 */ /* 0x000fe2000fffe03f */
[C---:B------:R-:W-:Y:S01]  /*4320*/  ISETP.GT.AND P1, PT, R153.reuse, 0x10, PT ;  /* 0x000000109900780c */ /* 0x040fe20003f24270 */
[----:B------:R-:W-:Y:S01]  /*4330*/  UMOV UR21, 0x40000040 ;  /* 0x4000004000157882 */ /* 0x000fe20000000000 */
[----:B------:R-:W-:Y:S01]  /*4340*/  UMOV UR23, 0x40000040 ;  /* 0x4000004000177882 */ /* 0x000fe20000000000 */
[----:B------:R-:W-:Y:S01]  /*4350*/  ISETP.GT.AND P6, PT, R153, 0x11, PT ;  /* 0x000000119900780c */ /* 0x000fe20003fc4270 */
[----:B------:R-:W-:Y:S01]  /*4360*/  UMOV UR19, 0x40000040 ;  /* 0x4000004000137882 */ /* 0x000fe20000000000 */
[----:B0-----:R-:W-:-:S02]  /*4370*/  SHF.R.U32.HI R3, RZ, 0x7, R3 ;  /* 0x00000007ff037819 */ /* 0x001fc40000011603 */
[----:B-----5:R-:W-:-:S04]  /*4380*/  LOP3.LUT R9, R9, 0x7f, RZ, 0xc0, !PT ;  /* 0x0000007f09097812 */ /* 0x020fc800078ec0ff */
[----:B------:R-:W0:Y:S02]  /*4390*/  SHFL.IDX PT, R3, R3, RZ, 0x1f ;  /* 0x00001fff03037589 */ /* 0x000e2400000e0000 */
[----:B0-----:R-:W-:-:S13]  /*43a0*/  R2UR UR5, R3 ;  /* 0x00000000030572ca */ /* 0x001fda00000e0000 */
[----:B------:R-:W-:-:S03]  /*43b0*/  UISETP.GT.AND UP0, UPT, UR5, 0x7f, UPT ;  /* 0x0000007f0500788c */ /* 0x000fc6000bf04270 */
[----:B------:R-:W-:Y:S01]  /*43c0*/  UMOV UR5, 0x4 ;  /* 0x0000000400057882 */ /* 0x000fe20000000000 */
[----:B------:R-:W-:Y:S02]  /*43d0*/  USEL UR11, URZ, 0x2, !UP0 ;  /* 0x000000023f0b7887 */ /* 0x000fe4000c000000 */
[----:B------:R-:W-:Y:S02]  /*43e0*/  USEL UR7, UR5, 0x2, UP0 ;  /* 0x0000000205077887 */ /* 0x000fe40008000000 */
[----:B------:R-:W-:Y:S01]  /*43f0*/  USEL UR5, UR5, 0x6, !UP0 ;  /* 0x0000000605057887 */ /* 0x000fe2000c000000 */
[----:B------:R-:W-:Y:S02]  /*4400*/  WARPGROUP.DEPBAR.LE gsb0, 0x0 ;  /* 0x00008000000079c5 */ /* 0x000fe40000010000 */
[----:B------:R-:W-:-:S06]  /*4410*/  WARPGROUP.ARRIVE ;  /* 0x00000000000079c5 */ /* 0x000fcc0000000000 */
[----:B------:R-:W-:Y:S01]  /*4420*/  HGMMA.64x64x16.F32 R24, gdesc[UR20], R24, gsb0 ;  /* 0x00e00000141879f0 */ /* 0x000fe20008000818 */
[----:B------:R-:W-:Y:S02]  /*4430*/  UIADD3 UR20, UR6, 0x4, URZ ;  /* 0x0000000406147890 */ /* 0x000fe4000fffe03f */
[----:B------:R-:W-:Y:S01]  /*4440*/  UIADD3 UR22, UR10, 0x4, URZ ;  /* 0x000000040a167890 */ /* 0x000fe2000fffe03f */
[----:B------:R-:W-:Y:S01]  /*4450*/  UMOV UR21, 0x40000040 ;  /* 0x4000004000157882 */ /* 0x000fe20000000000 */
[----:B------:R-:W-:Y:S01]  /*4460*/  UMOV UR23, 0x40000040 ;  /* 0x4000004000177882 */ /* 0x000fe20000000000 */
        /* <DEDUP_REMOVED lines=94> */
[----:B------:R-:W-:Y:S02]  /*4a50*/  UIADD3 UR20, UR11, UR14, URZ ;  /* 0x0000000e0b147290 */ /* 0x000fe4000fffe03f */
[----:B------:R-:W-:Y:S01]  /*4a60*/  UIADD3 UR22, UR11, UR15, URZ ;  /* 0x0000000f0b167290 */ /* 0x000fe2000fffe03f */
        /* <DEDUP_REMOVED lines=16> */
[----:B------:R-:W-:Y:S01]  /*4b70*/  UMOV UR14, 0x28 ;  /* 0x00000028000e7882 */ /* 0x000fe20000000000 */
[----:B------:R-:W-:Y:S01]  /*4b80*/  UMOV UR15, 0xa00 ;  /* 0x00000a00000f7882 */ /* 0x000fe20000000000 */
[----:B------:R-:W-:Y:S02]  /*4b90*/  USEL UR14, UR14, 0x26, UP0 ;  /* 0x000000260e0e7887 */ /* 0x000fe40008000000 */
[----:B------:R-:W-:-:S02]  /*4ba0*/  USEL UR15, UR15, 0x980, UP0 ;  /* 0x000009800f0f7887 */ /* 0x000fc40008000000 */
[----:B------:R-:W-:Y:S02]  /*4bb0*/  ULOP3.LUT UR14, UR14, 0x6, URZ, 0xc0, !UPT ;  /* 0x000000060e0e7892 */ /* 0x000fe4000f8ec03f */
[----:B------:R-:W-:Y:S01]  /*4bc0*/  ULOP3.LUT UR15, UR15, 0xa00, URZ, 0xc0, !UPT ;  /* 0x00000a000f0f7892 */ /* 0x000fe2000f8ec03f */
[----:B------:R-:W-:Y:S02]  /*4bd0*/  WARPGROUP.DEPBAR.LE gsb0, 0x0 ;  /* 0x00008000000079c5 */ /* 0x000fe40000010000 */
[----:B------:R-:W-:-:S06]  /*4be0*/  WARPGROUP.ARRIVE ;  /* 0x00000000000079c5 */ /* 0x000fcc0000000000 */
[----:B------:R-:W-:Y:S01]  /*4bf0*/  HGMMA.64x64x16.F32 R24, gdesc[UR20], R24, gsb0 ;  /* 0x00e00000141879f0 */ /* 0x000fe20008000818 */
[----:B------:R-:W-:Y:S02]  /*4c00*/  UIADD3 UR20, UR14, UR15, UR6 ;  /* 0x0000000f0e147290 */ /* 0x000fe4000fffe006 */
[----:B------:R-:W-:Y:S01]  /*4c10*/  UIADD3 UR22, UR14, UR15, UR10 ;  /* 0x0000000f0e167290 */ /* 0x000fe2000fffe00a */
[----:B------:R-:W-:Y:S01]  /*4c20*/  UMOV UR21, 0x40000040 ;  /* 0x4000004000157882 */ /* 0x000fe20000000000 */
[----:B------:R-:W-:Y:S01]  /*4c30*/  UMOV UR23, 0x40000040 ;  /* 0x4000004000177882 */ /* 0x000fe20000000000 */
[----:B------:R-:W-:Y:S02]  /*4c40*/  UIADD3 UR14, UR6, 0xa00, URZ ;  /* 0x00000a00060e7890 */ /* 0x000fe4000fffe03f */
[----:B------:R-:W-:Y:S01]  /*4c50*/  UIADD3 UR15, UR10, 0xa00, URZ ;  /* 0x00000a000a0f7890 */ /* 0x000fe2000fffe03f */
        /* <DEDUP_REMOVED lines=87> */
[----:B------:R-:W-:Y:S02]  /*51d0*/  UMOV UR7, 0x1000 ;  /* 0x0000100000077882 */ /* 0x000fe40000000000 */
[----:B------:R-:W-:-:S04]  /*51e0*/  USEL UR7, UR7, 0xf80, UP0 ;  /* 0x00000f8007077887 */ /* 0x000fc80008000000 */
[----:B------:R-:W-:Y:S01]  /*51f0*/  ULOP3.LUT UR7, UR7, 0x1e00, URZ, 0xc0, !UPT ;  /* 0x00001e0007077892 */ /* 0x000fe2000f8ec03f */
        /* <DEDUP_REMOVED lines=8> */
[----:B------:R-:W-:Y:S01]  /*5280*/  ULDC UR15, c[0x0][0xa80] ;  /* 0x0002a000000f7ab9 */ /* 0x000fe20000000800 */
[----:B------:R-:W-:-:S04]  /*5290*/  USEL UR5, UR5, 0x3e, UP0 ;  /* 0x0000003e05057887 */ /* 0x000fc80008000000 */
        /* <DEDUP_REMOVED lines=8> */
[----:B------:R-:W-:-:S04]  /*5320*/  ULOP3.LUT UR7, UR43, 0x2000000, URZ, 0xfc, !UPT ;  /* 0x020000002b077892 */ /* 0x000fc8000f8efc3f */
[----:B------:R-:W-:-:S04]  /*5330*/  ULEA UR10, UR37, UR7, 0xc ;  /* 0x00000007250a7291 */ /* 0x000fc8000f8e603f */
[----:B------:R-:W-:-:S07]  /*5340*/  UIADD3 UR14, UR10, 0x80, URZ ;  /* 0x000000800a0e7890 */ /* 0x000fce000fffe03f */
[----:B------:R-:W-:Y:S01]  /*5350*/  UMOV UR18, UR14 ;  /* 0x0000000e00127c82 */ /* 0x000fe20008000000 */
[----:B------:R-:W-:Y:S01]  /*5360*/  UIADD3 UR14, UR10, 0x100, URZ ;  /* 0x000001000a0e7890 */ /* 0x000fe2000fffe03f */
        /* <DEDUP_REMOVED lines=54> */
[----:B------:R-:W-:Y:S02]  /*56d0*/  FMNMX.FTZ R3, R26, R27, !PT ;  /* 0x0000001b1a037209 */ /* 0x000fe40007810000 */
[----:B-1234-:R-:W-:-:S02]  /*56e0*/  FMNMX.FTZ R5, R53, R4, !PT ;  /* 0x0000000435057209 */ /* 0x01efc40007810000 */
[----:B------:R-:W-:Y:S02]  /*56f0*/  FSEL R46, R46, -INF , P1 ;  /* 0xff8000002e2e7808 */ /* 0x000fe40000800000 */
[----:B------:R-:W-:Y:S01]  /*5700*/  FSEL R47, R47, -INF , P6 ;  /* 0xff8000002f2f7808 */ /* 0x000fe20003000000 */
[----:B------:R-:W0:Y:S01]  /*5710*/  SHFL.BFLY PT, R4, R5, 0x2, 0x1f ;  /* 0x0c401f0005047f89 */ /* 0x000e2200000e0000 */
[----:B------:R-:W-:Y:S02]  /*5720*/  FSEL R50, R50, -INF , P5 ;  /* 0xff80000032327808 */ /* 0x000fe40002800000 */
[----:B------:R-:W-:Y:S02]  /*5730*/  FSEL R51, R51, -INF , P4 ;  /* 0xff80000033337808 */ /* 0x000fe40002000000 */
[----:B------:R-:W-:Y:S02]  /*5740*/  FSEL R54, R54, -INF , P3 ;  /* 0xff80000036367808 */ /* 0x000fe40001800000 */
[----:B------:R-:W-:-:S02]  /*5750*/  FSEL R55, R55, -INF , P2 ;  /* 0xff80000037377808 */ /* 0x000fc40001000000 */
[----:B------:R-:W-:Y:S02]  /*5760*/  ISETP.GE.AND P2, PT, R23, R18, PT ;  /* 0x000000121700720c */ /* 0x000fe40003f46270 */
        /* <DEDUP_REMOVED lines=32> */
[----:B------:R-:W1:Y:S01]  /*5970*/  MUFU.EX2 R25, R25 ;  /* 0x0000001900197308 */ /* 0x000e620000000800 */
[--C-:B------:R-:W-:Y:S01]  /*5980*/  FFMA.FTZ R44, R44, UR15, -R7.reuse ;  /* 0x0000000f2c2c7c23 */ /* 0x100fe20008010807 */
[--C-:B------:R-:W-:Y:S01]  /*5990*/  FFMA.FTZ R45, R45, UR15, -R7.reuse ;  /* 0x0000000f2d2d7c23 */ /* 0x100fe20008010807 */
[--C-:B------:R-:W-:Y:S01]  /*59a0*/  FFMA.FTZ R48, R48, UR15, -R7.reuse ;  /* 0x0000000f30307c23 */ /* 0x100fe20008010807 */
[--C-:B------:R-:W-:Y:S01]  /*59b0*/  FFMA.FTZ R49, R49, UR15, -R7.reuse ;  /* 0x0000000f31317c23 */ /* 0x100fe20008010807 */
[--C-:B------:R-:W-:Y:S01]  /*59c0*/  FFMA.FTZ R52, R52, UR15, -R7.reuse ;  /* 0x0000000f34347c23 */ /* 0x100fe20008010807 */
[----:B------:R-:W-:-:S02]  /*59d0*/  FFMA.FTZ R7, R53, UR15, -R7 ;  /* 0x0000000f35077c23 */ /* 0x000fc40008010807 */
[----:B------:R-:W-:Y:S08]  /*59e0*/  MUFU.EX2 R28, R28 ;  /* 0x0000001c001c7308 */ /* 0x000ff00000000800 */
[----:B------:R-:W2:Y:S01]  /*59f0*/  MUFU.EX2 R29, R29 ;  /* 0x0000001d001d7308 */ /* 0x000ea20000000800 */
[----:B-1----:R-:W-:Y:S02]  /*5a00*/  F2FP.F16.F32.PACK_AB R152, R25, R24 ;  /* 0x000000181998723e */ /* 0x002fe400000000ff */
[----:B0-----:R-:W-:-:S05]  /*5a10*/  FMNMX.FTZ R3, R8, R3, !PT ;  /* 0x0000000308037209 */ /* 0x001fca0007810000 */
[----:B------:R-:W-:Y:S01]  /*5a20*/  MUFU.EX2 R32, R32 ;  /* 0x0000002000207308 */ /* 0x000fe20000000800 */
[----:B------:R-:W0:Y:S07]  /*5a30*/  SHFL.BFLY PT, R8, R3, 0x1, 0x1f ;  /* 0x0c201f0003087f89 */ /* 0x000e2e00000e0000 */
[----:B------:R-:W1:Y:S01]  /*5a40*/  MUFU.EX2 R33, R33 ;  /* 0x0000002100217308 */ /* 0x000e620000000800 */
[----:B--2---:R-:W-:-:S07]  /*5a50*/  F2FP.F16.F32.PACK_AB R154, R29, R28 ;  /* 0x0000001c1d9a723e */ /* 0x004fce00000000ff */
[----:B------:R-:W-:Y:S08]  /*5a60*/  MUFU.EX2 R36, R36 ;  /* 0x0000002400247308 */ /* 0x000ff00000000800 */
[----:B------:R-:W2:Y:S01]  /*5a70*/  MUFU.EX2 R37, R37 ;  /* 0x0000002500257308 */ /* 0x000ea20000000800 */
[----:B-1----:R-:W-:Y:S02]  /*5a80*/  F2FP.F16.F32.PACK_AB R156, R33, R32 ;  /* 0x00000020219c723e */ /* 0x002fe400000000ff */
[----:B0-----:R-:W-:-:S04]  /*5a90*/  FMNMX.FTZ R5, R3, R8, !PT ;  /* 0x0000000803057209 */ /* 0x001fc80007810000 */
[C---:B------:R-:W-:Y:S01]  /*5aa0*/  FSETP.NEU.FTZ.AND P1, PT, R5.reuse, -INF , PT ;  /* 0xff8000000500780b */ /* 0x040fe20003f3d000 */
[----:B------:R-:W-:Y:S01]  /*5ab0*/  FMUL.FTZ R3, R5, UR15 ;  /* 0x0000000f05037c20 */ /* 0x000fe20008410000 */
[----:B------:R-:W-:Y:S04]  /*5ac0*/  MUFU.EX2 R40, R40 ;  /* 0x0000002800287308 */ /* 0x000fe80000000800 */
[----:B------:R-:W-:Y:S02]  /*5ad0*/  FSEL R8, R3, RZ, P1 ;  /* 0x000000ff03087208 */ /* 0x000fe40000800000 */
[----:B------:R-:W-:Y:S01]  /*5ae0*/  ISETP.NE.AND P1, PT, R9, RZ, PT ;  /* 0x000000ff0900720c */ /* 0x000fe20003f25270 */
[----:B------:R-:W-:Y:S01]  /*5af0*/  FADD.FTZ R9, R24, R25 ;  /* 0x0000001918097221 */ /* 0x000fe20000010000 */
[----:B------:R-:W0:Y:S01]  /*5b00*/  MUFU.EX2 R41, R41 ;  /* 0x0000002900297308 */ /* 0x000e220000000800 */
[--C-:B------:R-:W-:Y:S01]  /*5b10*/  FFMA.FTZ R26, R26, UR15, -R8.reuse ;  /* 0x0000000f1a1a7c23 */ /* 0x100fe20008010808 */
[--C-:B------:R-:W-:Y:S01]  /*5b20*/  FFMA.FTZ R27, R27, UR15, -R8.reuse ;  /* 0x0000000f1b1b7c23 */ /* 0x100fe20008010808 */
[--C-:B------:R-:W-:Y:S01]  /*5b30*/  FFMA.FTZ R30, R30, UR15, -R8.reuse ;  /* 0x0000000f1e1e7c23 */ /* 0x100fe20008010808 */
[--C-:B------:R-:W-:Y:S01]  /*5b40*/  FFMA.FTZ R31, R31, UR15, -R8.reuse ;  /* 0x0000000f1f1f7c23 */ /* 0x100fe20008010808 */
[--C-:B------:R-:W-:Y:S01]  /*5b50*/  FFMA.FTZ R34, R34, UR15, -R8.reuse ;  /* 0x0000000f22227c23 */ /* 0x100fe20008010808 */
[--C-:B------:R-:W-:Y:S01]  /*5b60*/  FFMA.FTZ R35, R35, UR15, -R8.reuse ;  /* 0x0000000f23237c23 */ /* 0x100fe20008010808 */
[--C-:B------:R-:W-:Y:S01]  /*5b70*/  FFMA.FTZ R38, R38, UR15, -R8.reuse ;  /* 0x0000000f26267c23 */ /* 0x100fe20008010808 */
[----:B------:R-:W-:Y:S01]  /*5b80*/  MUFU.EX2 R26, R26 ;  /* 0x0000001a001a7308 */ /* 0x000fe20000000800 */
[----:B------:R-:W-:Y:S01]  /*5b90*/  FFMA.FTZ R39, R39, UR15, -R8 ;  /* 0x0000000f27277c23 */ /* 0x000fe20008010808 */
[----:B------:R-:W-:Y:S01]  /*5ba0*/  FADD.FTZ R10, R28, R9 ;  /* 0x000000091c0a7221 */ /* 0x000fe20000010000 */
[----:B------:R-:W-:-:S02]  /*5bb0*/  @!P1 VIADD R3, R6, 0x38840 ;  /* 0x0003884006039836 */ /* 0x000fc40000000000 */
[--C-:B------:R-:W-:Y:S01]  /*5bc0*/  FFMA.FTZ R42, R42, UR15, -R8.reuse ;  /* 0x0000000f2a2a7c23 */ /* 0x100fe20008010808 */
[--C-:B------:R-:W-:Y:S01]  /*5bd0*/  FFMA.FTZ R43, R43, UR15, -R8.reuse ;  /* 0x0000000f2b2b7c23 */ /* 0x100fe20008010808 */
[--C-:B------:R-:W-:Y:S01]  /*5be0*/  FFMA.FTZ R46, R46, UR15, -R8.reuse ;  /* 0x0000000f2e2e7c23 */ /* 0x100fe20008010808 */
[--C-:B------:R-:W-:Y:S01]  /*5bf0*/  FFMA.FTZ R47, R47, UR15, -R8.reuse ;  /* 0x0000000f2f2f7c23 */ /* 0x100fe20008010808 */
[----:B------:R-:W1:Y:S01]  /*5c00*/  MUFU.EX2 R27, R27 ;  /* 0x0000001b001b7308 */ /* 0x000e620000000800 */
[----:B------:R-:W-:Y:S01]  /*5c10*/  @!P1 PRMT R3, RZ, 0x654, R3 ;  /* 0x00000654ff039816 */ /* 0x000fe20000000003 */
[--C-:B------:R-:W-:Y:S01]  /*5c20*/  FFMA.FTZ R50, R50, UR15, -R8.reuse ;  /* 0x0000000f32327c23 */ /* 0x100fe20008010808 */
[--C-:B------:R-:W-:Y:S01]  /*5c30*/  FFMA.FTZ R51, R51, UR15, -R8.reuse ;  /* 0x0000000f33337c23 */ /* 0x100fe20008010808 */
[--C-:B------:R-:W-:Y:S01]  /*5c40*/  FFMA.FTZ R54, R54, UR15, -R8.reuse ;  /* 0x0000000f36367c23 */ /* 0x100fe20008010808 */
[----:B------:R3:W-:Y:S01]  /*5c50*/  @!P1 SYNCS.ARRIVE.TRANS64.RED.A1T0 RZ, [R3+URZ], RZ ;  /* 0x000000ff03ff99a7 */ /* 0x0007e2000810043f */
[----:B------:R-:W-:Y:S01]  /*5c60*/  FFMA.FTZ R8, R55, UR15, -R8 ;  /* 0x0000000f37087c23 */ /* 0x000fe20008010808 */
[----:B--2---:R-:W-:Y:S01]  /*5c70*/  F2FP.F16.F32.PACK_AB R158, R37, R36 ;  /* 0x00000024259e723e */ /* 0x004fe200000000ff */
[----:B------:R-:W2:Y:S01]  /*5c80*/  MUFU.EX2 R30, R30 ;  /* 0x0000001e001e7308 */ /* 0x000ea20000000800 */
[----:B0-----:R-:W-:Y:S01]  /*5c90*/  F2FP.F16.F32.PACK_AB R160, R41, R40 ;  /* 0x0000002829a0723e */ /* 0x001fe200000000ff */
[----:B------:R-:W-:-:S02]  /*5ca0*/  @!P1 VIADD R6, R6, 0x38860 ;  /* 0x0003886006069836 */ /* 0x000fc40000000000 */
[----:B---3--:R-:W-:-:S03]  /*5cb0*/  FADD.FTZ R3, R29, R10 ;  /* 0x0000000a1d037221 */ /* 0x008fc60000010000 */
[----:B------:R-:W-:Y:S01]  /*5cc0*/  @!P1 PRMT R6, RZ, 0x654, R6 ;  /* 0x00000654ff069816 */ /* 0x000fe20000000006 */
[----:B------:R-:W0:Y:S01]  /*5cd0*/  MUFU.EX2 R31, R31 ;  /* 0x0000001f001f7308 */ /* 0x000e220000000800 */
[----:B-1----:R-:W-:Y:S01]  /*5ce0*/  FADD.FTZ R11, R26, R27 ;  /* 0x0000001b1a0b7221 */ /* 0x002fe20000010000 */
        /* <DEDUP_REMOVED lines=11> */
[----:B------:R-:W-:Y:S02]  /*5da0*/  BAR.SYNC.DEFER_BLOCKING 0xf, 0x100 ;  /* 0x03c4000000007b1d */ /* 0x000fe40000010000 */
[----:B------:R-:W-:Y:S01]  /*5db0*/  FADD.FTZ R3, R41, R10 ;  /* 0x0000000a29037221 */ /* 0x000fe20000010000 */
[----:B-1----:R-:W-:-:S03]  /*5dc0*/  FADD.FTZ R12, R34, R9 ;  /* 0x00000009220c7221 */ /* 0x002fc60000010000 */
[----:B------:R-:W0:Y:S01]  /*5dd0*/  MUFU.EX2 R38, R38 ;  /* 0x0000002600267308 */ /* 0x000e220000000800 */
[----:B--2---:R-:W-:-:S07]  /*5de0*/  FADD.FTZ R9, R35, R12 ;  /* 0x0000000c23097221 */ /* 0x004fce0000010000 */
        /* <DEDUP_REMOVED lines=12> */
[C---:B---3--:R-:W-:Y:S01]  /*5eb0*/  FADD.FTZ R9, R43.reuse, R12 ;  /* 0x0000000c2b097221 */ /* 0x048fe20000010000 */
[----:B------:R-:W-:-:S06]  /*5ec0*/  F2FP.F16.F32.PACK_AB R161, R43, R42 ;  /* 0x0000002a2ba1723e */ /* 0x000fcc00000000ff */
[----:B------:R-:W3:Y:S01]  /*5ed0*/  MUFU.EX2 R45, R45 ;  /* 0x0000002d002d7308 */ /* 0x000ee20000000800 */
[----:B-1----:R-:W-:-:S07]  /*5ee0*/  FADD.FTZ R10, R44, R3 ;  /* 0x000000032c0a7221 */ /* 0x002fce0000010000 */
[----:B------:R-:W1:Y:S01]  /*5ef0*/  MUFU.EX2 R47, R47 ;  /* 0x0000002f002f7308 */ /* 0x000e620000000800 */
[----:B--2---:R-:W-:-:S07]  /*5f00*/  FADD.FTZ R12, R46, R9 ;  /* 0x000000092e0c7221 */ /* 0x004fce0000010000 */
[----:B------:R-:W2:Y:S01]  /*5f10*/  MUFU.EX2 R48, R48 ;  /* 0x0000003000307308 */ /* 0x000ea20000000800 */
[C---:B---3--:R-:W-:Y:S01]  /*5f20*/  FADD.FTZ R3, R45.reuse, R10 ;  /* 0x0000000a2d037221 */ /* 0x048fe20000010000 */
[----:B------:R-:W-:-:S06]  /*5f30*/  F2FP.F16.F32.PACK_AB R162, R45, R44 ;  /* 0x0000002c2da2723e */ /* 0x000fcc00000000ff */
        /* <DEDUP_REMOVED lines=8> */
[----:B------:R-:W-:Y:S01]  /*5fc0*/  MUFU.EX2 R52, R52 ;  /* 0x0000003400347308 */ /* 0x000fe20000000800 */
[C---:B-1----:R-:W-:Y:S01]  /*5fd0*/  FADD.FTZ R3, R49.reuse, R10 ;  /* 0x0000000a31037221 */ /* 0x042fe20000010000 */
[----:B------:R-:W-:-:S06]  /*5fe0*/  F2FP.F16.F32.PACK_AB R164, R49, R48 ;  /* 0x0000003031a4723e */ /* 0x000fcc00000000ff */
[----:B------:R-:W1:Y:S01]  /*5ff0*/  MUFU.EX2 R54, R54 ;  /* 0x0000003600367308 */ /* 0x000e620000000800 */
[C---:B--2---:R-:W-:Y:S01]  /*6000*/  FADD.FTZ R9, R51.reuse, R12 ;  /* 0x0000000c33097221 */ /* 0x044fe20000010000 */
[----:B------:R-:W-:-:S06]  /*6010*/  F2FP.F16.F32.PACK_AB R165, R51, R50 ;  /* 0x0000003233a5723e */ /* 0x000fcc00000000ff */
[----:B------:R-:W2:Y:S08]  /*6020*/  MUFU.EX2 R7, R7 ;  /* 0x0000000700077308 */ /* 0x000eb00000000800 */
[----:B------:R3:W4:Y:S01]  /*6030*/  MUFU.EX2 R167, R8 ;  /* 0x0000000800a77308 */ /* 0x0007220000000800 */
[----:B-1----:R-:W-:Y:S01]  /*6040*/  FADD.FTZ R10, R54, R9 ;  /* 0x00000009360a7221 */ /* 0x002fe20000010000 */
[----:B---3--:R-:W-:Y:S01]  /*6050*/  FADD.FTZ R8, R52, R3 ;  /* 0x0000000334087221 */ /* 0x008fe20000010000 */
[----:B--2---:R-:W-:-:S03]  /*6060*/  F2FP.F16.F32.PACK_AB R166, R7, R52 ;  /* 0x0000003407a6723e */ /* 0x004fc600000000ff */
[----:B------:R-:W-:Y:S01]  /*6070*/  FADD.FTZ R3, R7, R8 ;  /* 0x0000000807037221 */ /* 0x000fe20000010000 */
[C---:B----4-:R-:W-:Y:S01]  /*6080*/  FADD.FTZ R7, R167.reuse, R10 ;  /* 0x0000000aa7077221 */ /* 0x050fe20000010000 */
[----:B------:R-:W-:-:S05]  /*6090*/  F2FP.F16.F32.PACK_AB R167, R167, R54 ;  /* 0x00000036a7a7723e */ /* 0x000fca00000000ff */
[----:B------:R0:W-:Y:S01]  /*60a0*/  STSM.16.M88.4 [R185], R164 ;  /* 0x000000a4b9007844 */ /* 0x0001e20000000200 */
[----:B------:R-:W-:-:S06]  /*60b0*/  WARPGROUP.ARRIVE ;  /* 0x00000000000079c5 */ /* 0x000fcc0000000000 */
[----:B------:R-:W-:Y:S01]  /*60c0*/  HGMMA.64x256x16.F32 R24, R152, gdesc[UR8].tnspB, RZ, !UPT, gsb0 ;  /* 0x43e0000898187df0 */ /* 0x000fe2000c0008ff */
[----:B------:R-:W-:Y:S01]  /*60d0*/  UIADD3 UR10, UR10, 0x180, URZ ;  /* 0x000001800a0a7890 */ /* 0x000fe2000fffe03f */
[----:B------:R-:W-:Y:S01]  /*60e0*/  UMOV UR11, 0x40000040 ;  /* 0x40000040000b7882 */ /* 0x000fe20000000000 */
[----:B------:R-:W-:Y:S02]  /*60f0*/  WARPGROUP.DEPBAR.LE gsb0, 0x0 ;  /* 0x00008000000079c5 */ /* 0x000fe40000010000 */
[----:B------:R-:W-:-:S15]  /*6100*/  WARPGROUP.ARRIVE ;  /* 0x00000000000079c5 */ /* 0x000fde0000000000 */
[----:B------:R-:W-:-:S08]  /*6110*/  NOP ;  /* 0x0000000000007918 */ /* 0x000fd00000000000 */
[----:B------:R-:W-:Y:S01]  /*6120*/  HGMMA.64x256x16.F32 R24, R156, gdesc[UR16].tnspB, R24, gsb0 ;  /* 0x43e000109c187df0 */ /* 0x000fe20008000818 */
[----:B------:R-:W-:Y:S01]  /*6130*/  UMOV UR18, UR14 ;  /* 0x0000000e00127c82 */ /* 0x000fe20008000000 */
[----:B------:R-:W-:Y:S01]  /*6140*/  UMOV UR19, 0x40000040 ;  /* 0x4000004000137882 */ /* 0x000fe20000000000 */
        /* <DEDUP_REMOVED lines=19> */
[----:B------:R-:W-:Y:S01]  /*6280*/  R2UR UR11, R23 ;  /* 0x00000000170b72ca */ /* 0x000fe200000e0000 */
[----:B0-----:R-:W-:Y:S01]  /*6290*/  IMAD.MOV.U32 R6, RZ, RZ, R5 ;  /* 0x000000ffff067224 */ /* 0x001fe200078e0005 */
[----:B------:R-:W-:Y:S01]  /*62a0*/  UMOV UR10, UR37 ;  /* 0x00000025000a7c82 */ /* 0x000fe20008000000 */
[----:B------:R-:W-:-:S12]  /*62b0*/  IMAD.MOV.U32 R8, RZ, RZ, R4 ;  /* 0x000000ffff087224 */ /* 0x000fd800078e0004 */
.L_x_4075:
[----:B------:R-:W-:Y:S01]  /*62c0*/  UIADD3 UR37, UR10, 0x1, URZ ;  /* 0x000000010a257890 */ /* 0x000fe2000fffe03f */
[----:B------:R-:W-:Y:S01]  /*62d0*/  UMOV UR5, UR11 ;  /* 0x0000000b00057c82 */ /* 0x000fe20008000000 */
[----:B------:R-:W-:Y:S01]  /*62e0*/  UIADD3 UR11, UR11, -0x1, URZ ;  /* 0xffffffff0b0b7890 */ /* 0x000fe2000fffe03f */
[----:B------:R-:W-:Y:S01]  /*62f0*/  ISETP.LT.AND P2, PT, R18, UR5, PT ;  /* 0x0000000512007c0c */ /* 0x000fe2000bf41270 */
[----:B------:R-:W-:-:S04]  /*6300*/  UISETP.NE.AND UP0, UPT, UR37, 0x2, UPT ;  /* 0x000000022500788c */ /* 0x000fc8000bf05270 */
[----:B------:R-:W-:Y:S02]  /*6310*/  USEL UR14, URZ, 0x1, UP0 ;  /* 0x000000013f0e7887 */ /* 0x000fe40008000000 */
[----:B------:R-:W-:Y:S02]  /*6320*/  USEL UR37, UR37, URZ, UP0 ;  /* 0x0000003f25257287 */ /* 0x000fe40008000000 */
[----:B------:R-:W-:Y:S01]  /*6330*/  ULOP3.LUT UR36, UR36, UR14, URZ, 0x3c, !UPT ;  /* 0x0000000e24247292 */ /* 0x000fe2000f8e3c3f */
[----:B-1----:R-:W-:Y:S11]  /*6340*/  @P0 BRA `(.L_x_4067) ;  /* 0x0000000000040947 */ /* 0x002ff60003800000 */
[----:B------:R-:W-:Y:S01]  /*6350*/  BPT.TRAP 0x1 ;  /* 0x000000040000795c */ /* 0x000fe20000300000 */
.L_x_4067:
[----:B------:R-:W-:Y:S01]  /*6360*/  ULEA UR5, UR37, UR41, 0x3 ;  /* 0x0000002925057291 */ /* 0x000fe2000f8e183f */
[----:B------:R-:W-:-:S05]  /*6370*/  IMAD.U32 R4, RZ, RZ, UR36 ;  /* 0x00000024ff047e24 */ /* 0x000fca000f8e00ff */
[----:B------:R-:W-:-:S04]  /*6380*/  SHF.L.U32 R4, R4, 0x1f, RZ ;  /* 0x0000001f04047819 */ /* 0x000fc800000006ff */
[----:B------:R0:W1:Y:S01]  /*6390*/  SYNCS.PHASECHK.TRANS64.TRYWAIT P3, [UR5+0x38830], R4 ;  /* 0x03883004ff0075a7 */ /* 0x0000620008060145 */
[----:B------:R-:W-:Y:S05]  /*63a0*/  @P0 BRA `(.L_x_4068) ;  /* 0x0000000000040947 */ /* 0x000fea0003800000 */
[----:B------:R-:W-:Y:S01]  /*63b0*/  BPT.TRAP 0x1 ;  /* 0x000000040000795c */ /* 0x000fe20000300000 */
.L_x_4068:
[----:B-1----:R-:W-:Y:S05]  /*63c0*/  @P3 BRA `(.L_x_4069) ;  /* 0x0000000000083947 */ /* 0x002fea0003800000 */
[----:B------:R-:W1:Y:S02]  /*63d0*/  SYNCS.PHASECHK.TRANS64.TRYWAIT P3, [UR5+0x38830], R4 ;  /* 0x03883004ff0075a7 */ /* 0x000e640008060145 */
[----:B-1----:R-:W-:Y:S05]  /*63e0*/  @!P3 BRA `(.L_x_4070) ;  /* 0x00000100001cb947 */ /* 0x002fea0003800000 */
.L_x_4069:
        /* <DEDUP_REMOVED lines=8> */
[----:B------:R-:W-:-:S04]  /*6470*/  ULOP3.LUT UR14, UR14, 0x3fff, URZ, 0xc0, !UPT ;  /* 0x00003fff0e0e7892 */ /* 0x000fc8000f8ec03f */
[----:B------:R-:W-:Y:S02]  /*6480*/  ULEA UR18, UR37, UR18, 0x9 ;  /* 0x0000001225127291 */ /* 0x000fe4000f8e483f */
[----:B------:R-:W-:Y:S02]  /*6490*/  ULOP3.LUT UR20, UR14, 0x10000, URZ, 0xfc, !UPT ;  /* 0x000100000e147892 */ /* 0x000fe4000f8efc3f */
[----:B------:R-:W-:-:S03]  /*64a0*/  UIADD3 UR14, UR18, 0x4, URZ ;  /* 0x00000004120e7890 */ /* 0x000fc6000fffe03f */
[----:B------:R-:W-:-:S04]  /*64b0*/  UMOV UR22, UR18 ;  /* 0x0000001200167c82 */ /* 0x000fc80008000000 */
[----:B------:R-:W-:Y:S01]  /*64c0*/  HGMMA.64x64x16.F32 R152, gdesc[UR20], RZ, !UPT, gsb0 ;  /* 0x00e00000149879f0 */ /* 0x000fe2000c0008ff */
[----:B------:R-:W-:Y:S01]  /*64d0*/  UIADD3 UR22, UR18, 0x2, URZ ;  /* 0x0000000212167890 */ /* 0x000fe2000fffe03f */
[----:B------:R-:W-:Y:S01]  /*64e0*/  UMOV UR20, UR8 ;  /* 0x0000000800147c82 */ /* 0x000fe20008000000 */
[----:B------:R-:W-:Y:S01]  /*64f0*/  UMOV UR21, UR9 ;  /* 0x0000000900157c82 */ /* 0x000fe20008000000 */
[----:B------:R-:W-:Y:S01]  /*6500*/  UMOV UR23, 0x40000040 ;  /* 0x4000004000177882 */ /* 0x000fe20000000000 */
[----:B------:R-:W-:Y:S01]  /*6510*/  UIADD3 UR18, UR18, 0x6, URZ ;  /* 0x0000000612127890 */ /* 0x000fe2000fffe03f */
        /* <DEDUP_REMOVED lines=10> */
[----:B------:R-:W-:Y:S05]  /*65c0*/  @P0 BRA `(.L_x_4071) ;  /* 0x0000000000040947 */ /* 0x000fea0003800000 */
[----:B------:R-:W-:Y:S01]  /*65d0*/  BPT.TRAP 0x1 ;  /* 0x000000040000795c */ /* 0x000fe20000300000 */
.L_x_4071:
[----:B------:R2:W3:Y:S01]  /*65e0*/  SYNCS.PHASECHK.TRANS64.TRYWAIT P3, [UR5+0x38850], R4 ;  /* 0x03885004ff0075a7 */ /* 0x0004e20008060145 */
[----:B------:R-:W-:Y:S05]  /*65f0*/  @P0 BRA `(.L_x_4072) ;  /* 0x0000000000040947 */ /* 0x000fea0003800000 */
[----:B------:R-:W-:Y:S01]  /*6600*/  BPT.TRAP 0x1 ;  /* 0x000000040000795c */ /* 0x000fe20000300000 */
.L_x_4072:
[----:B---3--:R-:W-:Y:S05]  /*6610*/  @P3 BRA `(.L_x_4073) ;  /* 0x0000000000083947 */ /* 0x008fea0003800000 */
[----:B------:R-:W3:Y:S02]  /*6620*/  SYNCS.PHASECHK.TRANS64.TRYWAIT P3, [UR5+0x38850], R4 ;  /* 0x03885004ff0075a7 */ /* 0x000ee40008060145 */
[----:B---3--:R-:W-:Y:S05]  /*6630*/  @!P3 BRA `(.L_x_4074) ;  /* 0x000000fc00a0b947 */ /* 0x008fea0003800000 */
.L_x_4073:
[----:B------:R-:W-:Y:S01]  /*6640*/  UIADD3 UR14, UR41, 0x26400, URZ ;  /* 0x00026400290e7890 */ /* 0x000fe2000fffe03f */
[----:B------:R-:W-:Y:S01]  /*6650*/  WARPGROUP.ARRIVE ;  /* 0x00000000000079c5 */ /* 0x000fe20000000000 */
[----:B------:R-:W-:-:S05]  /*6660*/  UIADD3 UR19, UR6, 0x2, URZ ;  /* 0x0000000206137890 */ /* 0x000fca000fffe03f */
[----:B-1----:R-:W1:Y:S01]  /*6670*/  S2R R5, SR_TID.X ;  /* 0x0000000000057919 */ /* 0x002e620000002100 */
[----:B------:R-:W-:Y:S01]  /*6680*/  USHF.R.U32.HI UR14, URZ, 0x4, UR14 ;  /* 0x000000043f0e7899 */ /* 0x000fe2000801160e */
[----:B------:R-:W-:Y:S01]  /*6690*/  IMAD.U32 R9, RZ, RZ, UR5 ;  /* 0x00000005ff097e24 */ /* 0x000fe2000f8e00ff */
[----:B------:R-:W-:Y:S01]  /*66a0*/  UIADD3 UR15, UR6, 0x6, URZ ;  /* 0x00000006060f7890 */ /* 0x000fe2000fffe03f */
[----:B------:R-:W-:Y:S01]  /*66b0*/  ISETP.NE.AND P3, PT, R17, RZ, PT ;  /* 0x000000ff1100720c */ /* 0x000fe20003f65270 */
[----:B------:R-:W-:Y:S02]  /*66c0*/  ULOP3.LUT UR20, UR14, 0x3fff, URZ, 0xc0, !UPT ;  /* 0x00003fff0e147892 */ /* 0x000fe4000f8ec03f */
[----:B------:R-:W-:Y:S02]  /*66d0*/  UIADD3 UR18, UR6, 0x4, URZ ;  /* 0x0000000406127890 */ /* 0x000fe4000fffe03f */
[----:B------:R-:W-:Y:S02]  /*66e0*/  ULEA UR14, UR37, UR4, 0xc ;  /* 0x00000004250e7291 */ /* 0x000fe4000f8e603f */
[----:B------:R-:W-:Y:S01]  /*66f0*/  ULOP3.LUT UR6, UR20, 0x10000, URZ, 0xfc, !UPT ;  /* 0x0001000014067892 */ /* 0x000fe2000f8efc3f */
[----:B------:R-:W-:Y:S01]  /*6700*/  UMOV UR23, 0x40000040 ;  /* 0x4000004000177882 */ /* 0x000fe20000000000 */
[----:B------:R-:W-:Y:S01]  /*6710*/  UMOV UR21, 0x40000040 ;  /* 0x4000004000157882 */ /* 0x000fe20000000000 */
[----:B------:R-:W-:-:S02]  /*6720*/  UIADD3 UR24, UR14, 0x800, URZ ;  /* 0x000008000e187890 */ /* 0x000fc4000fffe03f */
[----:B------:R-:W-:Y:S02]  /*6730*/  UMOV UR22, UR14 ;  /* 0x0000000e00167c82 */ /* 0x000fe40008000000 */
[----:B------:R-:W-:Y:S01]  /*6740*/  UMOV UR20, UR6 ;  /* 0x0000000600147c82 */ /* 0x000fe20008000000 */
[----:B------:R-:W-:Y:S01]  /*6750*/  UIADD3 UR25, UR6, 0x800, URZ ;  /* 0x0000080006197890 */ /* 0x000fe2000fffe03f */
[----:B------:R-:W-:Y:S01]  /*6760*/  HGMMA.64x64x16.F32 R152, gdesc[UR20], R152, gsb0 ;  /* 0x00e00000149879f0 */ /* 0x000fe20008000898 */
[----:B------:R-:W-:Y:S01]  /*6770*/  UIADD3 UR22, UR14, 0x2, URZ ;  /* 0x000000020e167890 */ /* 0x000fe2000fffe03f */
[----:B------:R-:W-:Y:S01]  /*6780*/  UMOV UR20, UR19 ;  /* 0x0000001300147c82 */ /* 0x000fe20008000000 */
[----:B------:R-:W-:Y:S01]  /*6790*/  UMOV UR21, 0x40000040 ;  /* 0x4000004000157882 */ /* 0x000fe20000000000 */
[----:B------:R-:W-:Y:S01]  /*67a0*/  UMOV UR23, 0x40000040 ;  /* 0x4000004000177882 */ /* 0x000fe20000000000 */
[----:B-1----:R-:W-:-:S05]  /*67b0*/  SHF.R.U32.HI R5, RZ, 0x7, R5 ;  /* 0x00000007ff057819 */ /* 0x002fca0000011605 */
[----:B0-2---:R-:W0:Y:S01]  /*67c0*/  SHFL.IDX PT, R4, R5, RZ, 0x1f ;  /* 0x00001fff05047589 */ /* 0x005e2200000e0000 */
[----:B------:R-:W-:Y:S02]  /*67d0*/  WARPGROUP.DEPBAR.LE gsb0, 0x0 ;  /* 0x00008000000079c5 */ /* 0x000fe40000010000 */
[----:B------:R-:W-:-:S06]  /*67e0*/  WARPGROUP.ARRIVE ;  /* 0x00000000000079c5 */ /* 0x000fcc0000000000 */
[----:B------:R-:W-:Y:S01]  /*67f0*/  HGMMA.64x64x16.F32 R152, gdesc[UR20], R152, gsb0 ;  /* 0x00e00000149879f0 */ /* 0x000fe20008000898 */
[----:B------:R-:W-:Y:S01]  /*6800*/  UIADD3 UR22, UR14, 0x4, URZ ;  /* 0x000000040e167890 */ /* 0x000fe2000fffe03f */
[----:B------:R-:W-:Y:S01]  /*6810*/  UMOV UR20, UR18 ;  /* 0x0000001200147c82 */ /* 0x000fe20008000000 */
[----:B------:R-:W-:Y:S01]  /*6820*/  UMOV UR21, 0x40000040 ;  /* 0x4000004000157882 */ /* 0x000fe20000000000 */
[----:B------:R-:W-:Y:S01]  /*6830*/  UMOV UR23, 0x40000040 ;  /* 0x4000004000177882 */ /* 0x000fe20000000000 */
[----:B------:R-:W-:Y:S02]  /*6840*/  WARPGROUP.DEPBAR.LE gsb0, 0x0 ;  /* 0x00008000000079c5 */ /* 0x000fe40000010000 */
[----:B------:R-:W-:-:S06]  /*6850*/  WARPGROUP.ARRIVE ;  /* 0x00000000000079c5 */ /* 0x000fcc0000000000 */
[----:B------:R-:W-:Y:S01]  /*6860*/  HGMMA.64x64x16.F32 R152, gdesc[UR20], R152, gsb0 ;  /* 0x00e00000149879f0 */ /* 0x000fe20008000898 */
[----:B------:R-:W-:Y:S01]  /*6870*/  UIADD3 UR22, UR14, 0x6, URZ ;  /* 0x000000060e167890 */ /* 0x000fe2000fffe03f */
[----:B------:R-:W-:Y:S01]  /*6880*/  UMOV UR20, UR15 ;  /* 0x0000000f00147c82 */ /* 0x000fe20008000000 */
[----:B------:R-:W-:Y:S01]  /*6890*/  UMOV UR21, 0x40000040 ;  /* 0x4000004000157882 */ /* 0x000fe20000000000 */
[----:B------:R-:W-:Y:S01]  /*68a0*/  UMOV UR23, 0x40000040 ;  /* 0x4000004000177882 */ /* 0x000fe20000000000 */
        /* <DEDUP_REMOVED lines=111> */
[----:B------:R-:W-:Y:S01]  /*6fa0*/  UIADD3 UR25, UR6, 0xa00, URZ ;  /* 0x00000a0006197890 */ /* 0x000fe2000fffe03f */
[----:B------:R-:W-:Y:S02]  /*6fb0*/  WARPGROUP.DEPBAR.LE gsb0, 0x0 ;  /* 0x00008000000079c5 */ /* 0x000fe40000010000 */
[----:B------:R-:W-:-:S06]  /*6fc0*/  WARPGROUP.ARRIVE ;  /* 0x00000000000079c5 */ /* 0x000fcc0000000000 */
[----:B------:R-:W-:Y:S01]  /*6fd0*/  HGMMA.64x64x16.F32 R152, gdesc[UR20], R152, gsb0 ;  /* 0x00e00000149879f0 */ /* 0x000fe20008000898 */
[----:B------:R-:W-:Y:S01]  /*6fe0*/  UMOV UR20, 0x28 ;  /* 0x0000002800147882 */ /* 0x000fe20000000000 */
[----:B------:R-:W-:Y:S01]  /*6ff0*/  UMOV UR21, 0xa00 ;  /* 0x00000a0000157882 */ /* 0x000fe20000000000 */
[----:B------:R-:W-:Y:S02]  /*7000*/  USEL UR20, UR20, 0x26, UP0 ;  /* 0x0000002614147887 */ /* 0x000fe40008000000 */
[----:B------:R-:W-:Y:S02]  /*7010*/  USEL UR21, UR21, 0x980, UP0 ;  /* 0x0000098015157887 */ /* 0x000fe40008000000 */
[----:B------:R-:W-:Y:S02]  /*7020*/  ULOP3.LUT UR20, UR20, 0x6, URZ, 0xc0, !UPT ;  /* 0x0000000614147892 */ /* 0x000fe4000f8ec03f */
[----:B------:R-:W-:Y:S01]  /*7030*/  ULOP3.LUT UR21, UR21, 0xa00, URZ, 0xc0, !UPT ;  /* 0x00000a0015157892 */ /* 0x000fe2000f8ec03f */
[----:B------:R-:W-:-:S03]  /*7040*/  UMOV UR23, 0x40000040 ;  /* 0x4000004000177882 */ /* 0x000fc60000000000 */
[----:B------:R-:W-:Y:S02]  /*7050*/  UIADD3 UR22, UR20, UR21, UR6 ;  /* 0x0000001514167290 */ /* 0x000fe4000fffe006 */
[----:B------:R-:W-:-:S03]  /*7060*/  UIADD3 UR24, UR20, UR21, UR14 ;  /* 0x0000001514187290 */ /* 0x000fc6000fffe00e */
[----:B------:R-:W-:Y:S02]  /*7070*/  UMOV UR21, 0x40000040 ;  /* 0x4000004000157882 */ /* 0x000fe40000000000 */
[----:B------:R-:W-:Y:S02]  /*7080*/  UMOV UR20, UR22 ;  /* 0x0000001600147c82 */ /* 0x000fe40008000000 */
[----:B------:R-:W-:Y:S01]  /*7090*/  UMOV UR22, UR24 ;  /* 0x0000001800167c82 */ /* 0x000fe20008000000 */
        /* <DEDUP_REMOVED lines=112> */
[----:B------:R-:W-:Y:S01]  /*77a0*/  ULDC UR15, c[0x0][0xa80] ;  /* 0x0002a000000f7ab9 */ /* 0x000fe20000000800 */
        /* <DEDUP_REMOVED lines=42> */
[----:B------:R-:W-:-:S02]  /*7a50*/  @!P1 VIADD R5, R9, 0x38840 ;  /* 0x0003884009059836 */ /* 0x000fc40000000000 */
[----:B------:R-:W-:Y:S01]  /*7a60*/  FMUL.FTZ R8, R8, UR15 ;  /* 0x0000000f08087c20 */ /* 0x000fe20008410000 */
[----:B------:R-:W-:Y:S01]  /*7a70*/  MUFU.EX2 R152, R152 ;  /* 0x0000009800987308 */ /* 0x000fe20000000800 */
[----:B------:R-:W-:Y:S01]  /*7a80*/  @!P1 VIADD R9, R9, 0x38860 ;  /* 0x0003886009099836 */ /* 0x000fe20000000000 */
[----:B------:R-:W-:-:S04]  /*7a90*/  @!P1 PRMT R5, RZ, 0x654, R5 ;  /* 0x00000654ff059816 */ /* 0x000fc80000000005 */
[----:B------:R-:W-:Y:S01]  /*7aa0*/  @!P1 PRMT R9, RZ, 0x654, R9 ;  /* 0x00000654ff099816 */ /* 0x000fe20000000009 */
[----:B------:R0:W-:Y:S01]  /*7ab0*/  @!P1 SYNCS.ARRIVE.TRANS64.RED.A1T0 RZ, [R5+URZ], RZ ;  /* 0x000000ff05ff99a7 */ /* 0x0001e2000810043f */
[----:B------:R-:W1:Y:S01]  /*7ac0*/  MUFU.EX2 R8, R8 ;  /* 0x0000000800087308 */ /* 0x000e620000000800 */
[----:B0-----:R-:W-:-:S07]  /*7ad0*/  FMNMX.FTZ R5, R154, R6, !PT ;  /* 0x000000069a057209 */ /* 0x001fce0007810000 */
[----:B------:R-:W0:Y:S01]  /*7ae0*/  MUFU.EX2 R153, R153 ;  /* 0x0000009900997308 */ /* 0x000e220000000800 */
[----:B------:R-:W-:-:S04]  /*7af0*/  FMNMX.FTZ R5, R155, R5, !PT ;  /* 0x000000059b057209 */ /* 0x000fc80007810000 */
[----:B------:R-:W-:-:S03]  /*7b00*/  FMNMX.FTZ R5, R158, R5, !PT ;  /* 0x000000059e057209 */ /* 0x000fc60007810000 */
[----:B------:R-:W2:Y:S01]  /*7b10*/  MUFU.EX2 R156, R156 ;  /* 0x0000009c009c7308 */ /* 0x000ea20000000800 */
[----:B-1----:R-:W-:Y:S01]  /*7b20*/  FFMA.FTZ R3, R8, R3, R152 ;  /* 0x0000000308037223 */ /* 0x002fe20000010098 */
[-C--:B------:R-:W-:Y:S01]  /*7b30*/  FMUL.FTZ R24, R24, R8.reuse ;  /* 0x0000000818187220 */ /* 0x080fe20000410000 */
[----:B------:R-:W-:Y:S01]  /*7b40*/  FMNMX.FTZ R5, R159, R5, !PT ;  /* 0x000000059f057209 */ /* 0x000fe20007810000 */
[-C--:B------:R-:W-:Y:S01]  /*7b50*/  FMUL.FTZ R25, R25, R8.reuse ;  /* 0x0000000819197220 */ /* 0x080fe20000410000 */
[-C--:B------:R-:W-:Y:S01]  /*7b60*/  FMUL.FTZ R28, R28, R8.reuse ;  /* 0x000000081c1c7220 */ /* 0x080fe20000410000 */
[----:B------:R-:W-:Y:S01]  /*7b70*/  FMUL.FTZ R29, R29, R8 ;  /* 0x000000081d1d7220 */ /* 0x000fe20000410000 */
[----:B------:R-:W-:Y:S01]  /*7b80*/  FMNMX.FTZ R5, R162, R5, !PT ;  /* 0x00000005a2057209 */ /* 0x000fe20007810000 */
[----:B------:R-:W1:Y:S01]  /*7b90*/  MUFU.EX2 R157, R157 ;  /* 0x0000009d009d7308 */ /* 0x000e620000000800 */
[C---:B0-----:R-:W-:Y:S01]  /*7ba0*/  FADD.FTZ R3, R153.reuse, R3 ;  /* 0x0000000399037221 */ /* 0x041fe20000010000 */
[----:B------:R-:W-:Y:S01]  /*7bb0*/  F2FP.F16.F32.PACK_AB R152, R153, R152 ;  /* 0x000000989998723e */ /* 0x000fe200000000ff */
[-C--:B------:R-:W-:Y:S01]  /*7bc0*/  FMUL.FTZ R32, R32, R8.reuse ;  /* 0x0000000820207220 */ /* 0x080fe20000410000 */
[----:B------:R-:W-:Y:S01]  /*7bd0*/  FMNMX.FTZ R5, R163, R5, !PT ;  /* 0x00000005a3057209 */ /* 0x000fe20007810000 */
[-C--:B------:R-:W-:Y:S01]  /*7be0*/  FMUL.FTZ R33, R33, R8.reuse ;  /* 0x0000000821217220 */ /* 0x080fe20000410000 */
[-C--:B------:R-:W-:Y:S01]  /*7bf0*/  FMUL.FTZ R36, R36, R8.reuse ;  /* 0x0000000824247220 */ /* 0x080fe20000410000 */
[-C--:B------:R-:W-:Y:S01]  /*7c00*/  FMUL.FTZ R37, R37, R8.reuse ;  /* 0x0000000825257220 */ /* 0x080fe20000410000 */
[----:B------:R-:W-:Y:S01]  /*7c10*/  FMNMX.FTZ R5, R166, R5, !PT ;  /* 0x00000005a6057209 */ /* 0x000fe20007810000 */
[----:B------:R-:W0:Y:S01]  /*7c20*/  MUFU.EX2 R160, R160 ;  /* 0x000000a000a07308 */ /* 0x000e220000000800 */
[----:B--2---:R-:W-:Y:S01]  /*7c30*/  FADD.FTZ R3, R156, R3 ;  /* 0x000000039c037221 */ /* 0x004fe20000010000 */
[-C--:B------:R-:W-:Y:S01]  /*7c40*/  FMUL.FTZ R40, R40, R8.reuse ;  /* 0x0000000828287220 */ /* 0x080fe20000410000 */
[----:B------:R-:W-:Y:S01]  /*7c50*/  FMNMX.FTZ R5, R167, R5, !PT ;  /* 0x00000005a7057209 */ /* 0x000fe20007810000 */
[-C--:B------:R-:W-:Y:S01]  /*7c60*/  FMUL.FTZ R41, R41, R8.reuse ;  /* 0x0000000829297220 */ /* 0x080fe20000410000 */
[-C--:B------:R-:W-:Y:S01]  /*7c70*/  FMUL.FTZ R44, R44, R8.reuse ;  /* 0x000000082c2c7220 */ /* 0x080fe20000410000 */
[-C--:B------:R-:W-:Y:S01]  /*7c80*/  FMUL.FTZ R45, R45, R8.reuse ;  /* 0x000000082d2d7220 */ /* 0x080fe20000410000 */
[----:B------:R-:W-:Y:S01]  /*7c90*/  FMNMX.FTZ R5, R170, R5, !PT ;  /* 0x00000005aa057209 */ /* 0x000fe20007810000 */
[----:B------:R-:W2:Y:S01]  /*7ca0*/  MUFU.EX2 R161, R161 ;  /* 0x000000a100a17308 */ /* 0x000ea20000000800 */
[----:B-1----:R-:W-:Y:S01]  /*7cb0*/  FADD.FTZ R3, R157, R3 ;  /* 0x000000039d037221 */ /* 0x002fe20000010000 */
[-C--:B------:R-:W-:Y:S01]  /*7cc0*/  FMUL.FTZ R48, R48, R8.reuse ;  /* 0x0000000830307220 */ /* 0x080fe20000410000 */
[----:B------:R-:W-:Y:S01]  /*7cd0*/  FMNMX.FTZ R5, R171, R5, !PT ;  /* 0x00000005ab057209 */ /* 0x000fe20007810000 */
[-C--:B------:R-:W-:Y:S01]  /*7ce0*/  FMUL.FTZ R49, R49, R8.reuse ;  /* 0x0000000831317220 */ /* 0x080fe20000410000 */
[-C--:B------:R-:W-:Y:S01]  /*7cf0*/  FMUL.FTZ R52, R52, R8.reuse ;  /* 0x0000000834347220 */ /* 0x080fe20000410000 */
[-C--:B------:R-:W-:Y:S01]  /*7d00*/  FMUL.FTZ R53, R53, R8.reuse ;  /* 0x0000000835357220 */ /* 0x080fe20000410000 */
[----:B------:R-:W-:Y:S01]  /*7d10*/  FMNMX.FTZ R5, R174, R5, !PT ;  /* 0x00000005ae057209 */ /* 0x000fe20007810000 */
[----:B------:R-:W1:Y:S01]  /*7d20*/  MUFU.EX2 R164, R164 ;  /* 0x000000a400a47308 */ /* 0x000e620000000800 */
[----:B0-----:R-:W-:Y:S01]  /*7d30*/  FADD.FTZ R3, R160, R3 ;  /* 0x00000003a0037221 */ /* 0x001fe20000010000 */
        /* <DEDUP_REMOVED lines=21> */
[-C--:B------:R-:W-:Y:S01]  /*7e90*/  FMUL.FTZ R80, R80, R8.reuse ;  /* 0x0000000850507220 */ /* 0x080fe20000410000 */
[----:B------:R-:W1:Y:S01]  /*7ea0*/  SHFL.BFLY PT, R10, R5, 0x2, 0x1f ;  /* 0x0c401f00050a7f89 */ /* 0x000e6200000e0000 */
        /* <DEDUP_REMOVED lines=22> */
[----:B------:R-:W-:Y:S01]  /*8010*/  FMUL.FTZ R113, R113, R8 ;  /* 0x0000000871717220 */ /* 0x000fe20000410000 */
[----:B-1----:R-:W-:Y:S01]  /*8020*/  FMNMX.FTZ R5, R5, R10, !PT ;  /* 0x0000000a05057209 */ /* 0x002fe20007810000 */
[----:B------:R-:W1:Y:S01]  /*8030*/  MUFU.EX2 R176, R176 ;  /* 0x000000b000b07308 */ /* 0x000e620000000800 */
[----:B0-----:R-:W-:Y:S01]  /*8040*/  FADD.FTZ R3, R172, R3 ;  /* 0x00000003ac037221 */ /* 0x001fe20000010000 */
[-C--:B------:R-:W-:Y:S01]  /*8050*/  FMUL.FTZ R116, R116, R8.reuse ;  /* 0x0000000874747220 */ /* 0x080fe20000410000 */
[-C--:B------:R-:W-:Y:S01]  /*8060*/  FMUL.FTZ R117, R117, R8.reuse ;  /* 0x0000000875757220 */ /* 0x080fe20000410000 */
[----:B------:R-:W0:Y:S01]  /*8070*/  SHFL.BFLY PT, R10, R5, 0x1, 0x1f ;  /* 0x0c201f00050a7f89 */ /* 0x000e2200000e0000 */
[-C--:B------:R-:W-:Y:S01]  /*8080*/  FMUL.FTZ R120, R120, R8.reuse ;  /* 0x0000000878787220 */ /* 0x080fe20000410000 */
[-C--:B------:R-:W-:Y:S01]  /*8090*/  FMUL.FTZ R121, R121, R8.reuse ;  /* 0x0000000879797220 */ /* 0x080fe20000410000 */
[-C--:B------:R-:W-:Y:S01]  /*80a0*/  FMUL.FTZ R124, R124, R8.reuse ;  /* 0x000000087c7c7220 */ /* 0x080fe20000410000 */
[----:B------:R-:W3:Y:S01]  /*80b0*/  MUFU.EX2 R177, R177 ;  /* 0x000000b100b17308 */ /* 0x000ee20000000800 */
        /* <DEDUP_REMOVED lines=8> */
[----:B-1----:R-:W-:Y:S01]  /*8140*/  FADD.FTZ R3, R176, R3 ;  /* 0x00000003b0037221 */ /* 0x002fe20000010000 */
[-C--:B------:R-:W-:Y:S01]  /*8150*/  FMUL.FTZ R137, R137, R8.reuse ;  /* 0x0000000889897220 */ /* 0x080fe20000410000 */
[-C--:B------:R-:W-:Y:S01]  /*8160*/  FMUL.FTZ R140, R140, R8.reuse ;  /* 0x000000088c8c7220 */ /* 0x080fe20000410000 */
[-C--:B------:R-:W-:Y:S01]  /*8170*/  FMUL.FTZ R141, R141, R8.reuse ;  /* 0x000000088d8d7220 */ /* 0x080fe20000410000 */
[-C--:B------:R-:W-:Y:S01]  /*8180*/  FMUL.FTZ R144, R144, R8.reuse ;  /* 0x0000000890907220 */ /* 0x080fe20000410000 */
[-C--:B------:R-:W-:Y:S01]  /*8190*/  FMUL.FTZ R145, R145, R8.reuse ;  /* 0x0000000891917220 */ /* 0x080fe20000410000 */
[-C--:B------:R-:W-:Y:S01]  /*81a0*/  FMUL.FTZ R148, R148, R8.reuse ;  /* 0x0000000894947220 */ /* 0x080fe20000410000 */
[----:B------:R-:W-:Y:S01]  /*81b0*/  FMUL.FTZ R149, R149, R8 ;  /* 0x0000000895957220 */ /* 0x000fe20000410000 */
[----:B---3--:R-:W-:Y:S01]  /*81c0*/  FADD.FTZ R3, R177, R3 ;  /* 0x00000003b1037221 */ /* 0x008fe20000010000 */
[----:B0-----:R-:W-:Y:S01]  /*81d0*/  FMNMX.FTZ R5, R5, R10, !PT ;  /* 0x0000000a05057209 */ /* 0x001fe20007810000 */
[----:B------:R-:W-:Y:S01]  /*81e0*/  IMAD.U32 R10, RZ, RZ, UR10 ;  /* 0x0000000aff0a7e24 */ /* 0x000fe2000f8e00ff */
[----:B------:R-:W-:-:S03]  /*81f0*/  ULEA UR10, UR37, UR7, 0xc ;  /* 0x00000007250a7291 */ /* 0x000fc6000f8e603f */
[----:B------:R-:W-:Y:S01]  /*8200*/  FADD.FTZ R6, -R5, R6 ;  /* 0x0000000605067221 */ /* 0x000fe20000010100 */
[----:B------:R-:W-:Y:S02]  /*8210*/  @!P3 IMAD R10, R10, 0x40, R16 ;  /* 0x000000400a0ab824 */ /* 0x000fe400078e0210 */
[----:B--2---:R-:W-:Y:S01]  /*8220*/  FADD.FTZ R3, R180, R3 ;  /* 0x00000003b4037221 */ /* 0x004fe20000010000 */
[----:B------:R-:W-:Y:S01]  /*8230*/  UIADD3 UR14, UR10, 0x80, URZ ;  /* 0x000000800a0e7890 */ /* 0x000fe2000fffe03f */
[----:B------:R-:W-:Y:S01]  /*8240*/  FMUL.FTZ R6, R6, UR15 ;  /* 0x0000000f06067c20 */ /* 0x000fe20008410000 */
[----:B------:R-:W-:Y:S01]  /*8250*/  UMOV UR18, UR10 ;  /* 0x0000000a00127c82 */ /* 0x000fe20008000000 */
[----:B------:R-:W-:-:S04]  /*8260*/  @!P3 LEA R10, R10, UR41, 0x2 ;  /* 0x000000290a0abc11 */ /* 0x000fc8000f8e10ff */
[----:B------:R-:W0:Y:S01]  /*8270*/  MUFU.EX2 R6, R6 ;  /* 0x0000000600067308 */ /* 0x000e220000000800 */
[----:B------:R1:W-:Y:S02]  /*8280*/  @!P3 STS [R10+0x38400], R8 ;  /* 0x038400080a00b388 */ /* 0x0003e40000000800 */
[----:B-1----:R-:W-:Y:S02]  /*8290*/  IMAD.MOV.U32 R8, RZ, RZ, R4 ;  /* 0x000000ffff087224 */ /* 0x002fe400078e0004 */
        /* <DEDUP_REMOVED lines=10> */
[----:B0-----:R-:W-:Y:S01]  /*8340*/  FMUL.FTZ R10, R5, UR15 ;  /* 0x0000000f050a7c20 */ /* 0x001fe20008410000 */
[-C--:B------:R-:W-:Y:S01]  /*8350*/  FMUL.FTZ R43, R43, R6.reuse ;  /* 0x000000062b2b7220 */ /* 0x080fe20000410000 */
[-C--:B------:R-:W-:Y:S01]  /*8360*/  FMUL.FTZ R46, R46, R6.reuse ;  /* 0x000000062e2e7220 */ /* 0x080fe20000410000 */
[----:B------:R-:W-:Y:S01]  /*8370*/  FMUL.FTZ R47, R47, R6 ;  /* 0x000000062f2f7220 */ /* 0x000fe20000410000 */
[--C-:B------:R-:W-:Y:S01]  /*8380*/  FFMA.FTZ R154, R154, UR15, -R10.reuse ;  /* 0x0000000f9a9a7c23 */ /* 0x100fe2000801080a */
[--C-:B------:R-:W-:Y:S01]  /*8390*/  FFMA.FTZ R155, R155, UR15, -R10.reuse ;  /* 0x0000000f9b9b7c23 */ /* 0x100fe2000801080a */
[--C-:B------:R-:W-:Y:S01]  /*83a0*/  FFMA.FTZ R12, R166, UR15, -R10.reuse ;  /* 0x0000000fa60c7c23 */ /* 0x100fe2000801080a */
[--C-:B------:R-:W-:Y:S01]  /*83b0*/  FFMA.FTZ R158, R158, UR15, -R10.reuse ;  /* 0x0000000f9e9e7c23 */ /* 0x100fe2000801080a */
[----:B------:R0:W1:Y:S01]  /*83c0*/  MUFU.EX2 R153, R154 ;  /* 0x0000009a00997308 */ /* 0x0000620000000800 */
        /* <DEDUP_REMOVED lines=12> */
[----:B------:R-:W2:Y:S01]  /*8490*/  MUFU.EX2 R155, R155 ;  /* 0x0000009b009b7308 */ /* 0x000ea20000000800 */
[----:B0-----:R-:W-:Y:S01]  /*84a0*/  F2FP.F16.F32.PACK_AB R154, R157, R156 ;  /* 0x0000009c9d9a723e */ /* 0x001fe200000000ff */
[----:B------:R-:W-:Y:S01]  /*84b0*/  FMUL.FTZ R50, R50, R6 ;  /* 0x0000000632327220 */ /* 0x000fe20000410000 */
[----:B------:R-:W-:Y:S01]  /*84c0*/  F2FP.F16.F32.PACK_AB R156, R161, R160 ;  /* 0x000000a0a19c723e */ /* 0x000fe200000000ff */
[----:B-1----:R-:W-:Y:S01]  /*84d0*/  FFMA.FTZ R15, R6, R7, R153 ;  /* 0x00000007060f7223 */ /* 0x002fe20000010099 */
[----:B------:R-:W-:Y:S01]  /*84e0*/  F2FP.F16.F32.PACK_AB R160, R169, R168 ;  /* 0x000000a8a9a0723e */ /* 0x000fe200000000ff */
[-C--:B------:R-:W-:Y:S01]  /*84f0*/  FMUL.FTZ R51, R51, R6.reuse ;  /* 0x0000000633337220 */ /* 0x080fe20000410000 */
[-C--:B------:R-:W-:Y:S01]  /*8500*/  FMUL.FTZ R54, R54, R6.reuse ;  /* 0x0000000636367220 */ /* 0x080fe20000410000 */
[----:B------:R0:W-:Y:S01]  /*8510*/  MUFU.EX2 R10, R158 ;  /* 0x0000009e000a7308 */ /* 0x0001e20000000800 */
        /* <DEDUP_REMOVED lines=8> */
[C---:B--2---:R-:W-:Y:S01]  /*85a0*/  FADD.FTZ R15, R155.reuse, R15 ;  /* 0x0000000f9b0f7221 */ /* 0x044fe20000010000 */
[----:B------:R-:W-:Y:S01]  /*85b0*/  F2FP.F16.F32.PACK_AB R153, R155, R153 ;  /* 0x000000999b99723e */ /* 0x000fe200000000ff */
[----:B------:R-:W-:Y:S01]  /*85c0*/  FMUL.FTZ R70, R70, R6 ;  /* 0x0000000646467220 */ /* 0x000fe20000410000 */
[----:B0-----:R-:W-:Y:S01]  /*85d0*/  F2FP.F16.F32.PACK_AB R158, R165, R164 ;  /* 0x000000a4a59e723e */ /* 0x001fe200000000ff */
[----:B------:R-:W-:Y:S01]  /*85e0*/  FMUL.FTZ R71, R71, R6 ;  /* 0x0000000647477220 */ /* 0x000fe20000410000 */
[----:B------:R-:W-:Y:S01]  /*85f0*/  F2FP.F16.F32.PACK_AB R164, R177, R176 ;  /* 0x000000b0b1a4723e */ /* 0x000fe200000000ff */
        /* <DEDUP_REMOVED lines=8> */
[----:B------:R-:W-:Y:S01]  /*8680*/  FMUL.FTZ R87, R87, R6 ;  /* 0x0000000657577220 */ /* 0x000fe20000410000 */
[----:B------:R-:W2:Y:S01]  /*8690*/  MUFU.EX2 R14, R163 ;  /* 0x000000a3000e7308 */ /* 0x000ea20000000800 */
[----:B-1----:R-:W-:Y:S01]  /*86a0*/  F2FP.F16.F32.PACK_AB R155, R11, R10 ;  /* 0x0000000a0b9b723e */ /* 0x002fe200000000ff */
[----:B------:R-:W-:Y:S01]  /*86b0*/  BAR.SYNC.DEFER_BLOCKING 0xf, 0x100 ;  /* 0x03c4000000007b1d */ /* 0x000fe20000010000 */
[----:B0-----:R-:W-:Y:S01]  /*86c0*/  F2FP.F16.F32.PACK_AB R162, R173, R172 ;  /* 0x000000acada2723e */ /* 0x001fe200000000ff */
        /* <DEDUP_REMOVED lines=12> */
[----:B------:R-:W0:Y:S01]  /*8790*/  MUFU.EX2 R7, R167 ;  /* 0x000000a700077308 */ /* 0x000e220000000800 */
[----:B--2---:R-:W-:Y:S01]  /*87a0*/  F2FP.F16.F32.PACK_AB R157, R14, R13 ;  /* 0x0000000d0e9d723e */ /* 0x004fe200000000ff */
[-C--:B------:R-:W-:Y:S01]  /*87b0*/  FMUL.FTZ R111, R111, R6.reuse ;  /* 0x000000066f6f7220 */ /* 0x080fe20000410000 */
[-C--:B------:R-:W-:Y:S01]  /*87c0*/  FMUL.FTZ R114, R114, R6.reuse ;  /* 0x0000000672727220 */ /* 0x080fe20000410000 */
[-C--:B------:R-:W-:Y:S01]  /*87d0*/  FMUL.FTZ R115, R115, R6.reuse ;  /* 0x0000000673737220 */ /* 0x080fe20000410000 */
[-C--:B------:R-:W-:Y:S01]  /*87e0*/  FMUL.FTZ R118, R118, R6.reuse ;  /* 0x0000000676767220 */ /* 0x080fe20000410000 */
[-C--:B------:R-:W-:Y:S01]  /*87f0*/  FMUL.FTZ R119, R119, R6.reuse ;  /* 0x0000000677777220 */ /* 0x080fe20000410000 */
[-C--:B------:R-:W-:Y:S01]  /*8800*/  FMUL.FTZ R122, R122, R6.reuse ;  /* 0x000000067a7a7220 */ /* 0x080fe20000410000 */
[----:B------:R-:W1:Y:S01]  /*8810*/  MUFU.EX2 R166, R181 ;  /* 0x000000b500a67308 */ /* 0x000e620000000800 */
        /* <DEDUP_REMOVED lines=14> */
[----:B------:R-:W-:Y:S01]  /*8900*/  FMUL.FTZ R147, R147, R6 ;  /* 0x0000000693937220 */ /* 0x000fe20000410000 */
[----:B------:R-:W0:Y:S01]  /*8910*/  MUFU.EX2 R171, R171 ;  /* 0x000000ab00ab7308 */ /* 0x000e220000000800 */
[C---:B-1----:R-:W-:Y:S01]  /*8920*/  FADD.FTZ R3, R166.reuse, R3 ;  /* 0x00000003a6037221 */ /* 0x042fe20000010000 */
[----:B------:R-:W-:Y:S01]  /*8930*/  F2FP.F16.F32.PACK_AB R166, R166, R180 ;  /* 0x000000b4a6a6723e */ /* 0x000fe200000000ff */
[-C--:B------:R-:W-:Y:S01]  /*8940*/  FMUL.FTZ R150, R150, R6.reuse ;  /* 0x0000000696967220 */ /* 0x080fe20000410000 */
[----:B------:R-:W-:Y:S01]  /*8950*/  FMUL.FTZ R151, R151, R6 ;  /* 0x0000000697977220 */ /* 0x000fe20000410000 */
[----:B------:R1:W-:Y:S01]  /*8960*/  STSM.16.M88.4 [R19+0x36400], R152 ;  /* 0x0364009813007844 */ /* 0x0003e20000000200 */
[----:B------:R-:W-:Y:S01]  /*8970*/  FADD.FTZ R15, R10, R15 ;  /* 0x0000000f0a0f7221 */ /* 0x000fe20000010000 */
[----:B------:R-:W-:Y:S01]  /*8980*/  IMAD.MOV.U32 R6, RZ, RZ, R5 ;  /* 0x000000ffff067224 */ /* 0x000fe200078e0005 */
[----:B------:R-:W-:Y:S01]  /*8990*/  MUFU.EX2 R174, R174 ;  /* 0x000000ae00ae7308 */ /* 0x000fe20000000800 */
[----:B------:R1:W-:Y:S01]  /*89a0*/  STSM.16.M88.4 [R186], R156 ;  /* 0x0000009cba007844 */ /* 0x0003e20000000200 */
[----:B------:R-:W-:-:S04]  /*89b0*/  FADD.FTZ R15, R11, R15 ;  /* 0x0000000f0b0f7221 */ /* 0x000fc80000010000 */
[----:B------:R-:W-:Y:S02]  /*89c0*/  FADD.FTZ R15, R13, R15 ;  /* 0x0000000f0d0f7221 */ /* 0x000fe40000010000 */
[----:B------:R-:W2:Y:S01]  /*89d0*/  MUFU.EX2 R175, R175 ;  /* 0x000000af00af7308 */ /* 0x000ea20000000800 */
[----:B0-----:R-:W-:Y:S01]  /*89e0*/  F2FP.F16.F32.PACK_AB R161, R171, R170 ;  /* 0x000000aaaba1723e */ /* 0x001fe200000000ff */
[----:B------:R-:W-:-:S04]  /*89f0*/  FADD.FTZ R15, R14, R15 ;  /* 0x0000000f0e0f7221 */ /* 0x000fc80000010000 */
[----:B------:R-:W-:Y:S02]  /*8a00*/  FADD.FTZ R12, R12, R15 ;  /* 0x0000000f0c0c7221 */ /* 0x000fe40000010000 */
[----:B------:R-:W-:Y:S02]  /*8a10*/  MUFU.EX2 R178, R178 ;  /* 0x000000b200b27308 */ /* 0x000fe40000000800 */
[----:B------:R-:W-:-:S04]  /*8a20*/  FADD.FTZ R7, R7, R12 ;  /* 0x0000000c07077221 */ /* 0x000fc80000010000 */
[----:B------:R-:W-:Y:S02]  /*8a30*/  FADD.FTZ R170, R170, R7 ;  /* 0x00000007aaaa7221 */ /* 0x000fe40000010000 */
[----:B------:R-:W0:Y:S01]  /*8a40*/  MUFU.EX2 R179, R179 ;  /* 0x000000b300b37308 */ /* 0x000e220000000800 */
[----:B--2---:R-:W-:Y:S01]  /*8a50*/  F2FP.F16.F32.PACK_AB R163, R175, R174 ;  /* 0x000000aeafa3723e */ /* 0x004fe200000000ff */
[----:B------:R-:W-:-:S04]  /*8a60*/  FADD.FTZ R171, R171, R170 ;  /* 0x000000aaabab7221 */ /* 0x000fc80000010000 */
[----:B------:R1:W-:Y:S01]  /*8a70*/  STSM.16.M88.4 [R184], R160 ;  /* 0x000000a0b8007844 */ /* 0x0003e20000000200 */
[----:B------:R-:W-:Y:S01]  /*8a80*/  FADD.FTZ R174, R174, R171 ;  /* 0x000000abaeae7221 */ /* 0x000fe20000010000 */
[----:B------:R-:W-:Y:S03]  /*8a90*/  MUFU.EX2 R182, R182 ;  /* 0x000000b600b67308 */ /* 0x000fe60000000800 */
[----:B------:R-:W-:-:S05]  /*8aa0*/  FADD.FTZ R175, R175, R174 ;  /* 0x000000aeafaf7221 */ /* 0x000fca0000010000 */
[----:B------:R-:W2:Y:S01]  /*8ab0*/  MUFU.EX2 R183, R183 ;  /* 0x000000b700b77308 */ /* 0x000ea20000000800 */
[----:B0-----:R-:W-:Y:S01]  /*8ac0*/  F2FP.F16.F32.PACK_AB R165, R179, R178 ;  /* 0x000000b2b3a5723e */ /* 0x001fe200000000ff */
        /* <DEDUP_REMOVED lines=8> */
[----:B------:R-:W-:Y:S01]  /*8b50*/  UMOV UR18, UR14 ;  /* 0x0000000e00127c82 */ /* 0x000fe20008000000 */
[----:B------:R-:W-:Y:S01]  /*8b60*/  UMOV UR19, 0x40000040 ;  /* 0x4000004000137882 */ /* 0x000fe20000000000 */
[----:B------:R-:W-:Y:S02]  /*8b70*/  UIADD3 UR14, UR10, 0x100, URZ ;  /* 0x000001000a0e7890 */ /* 0x000fe4000fffe03f */
[----:B------:R-:W-:Y:S01]  /*8b80*/  UIADD3 UR10, UR10, 0x180, URZ ;  /* 0x000001800a0a7890 */ /* 0x000fe2000fffe03f */
[----:B------:R-:W-:Y:S02]  /*8b90*/  WARPGROUP.DEPBAR.LE gsb0, 0x0 ;  /* 0x00008000000079c5 */ /* 0x000fe40000010000 */
[----:B------:R-:W-:-:S15]  /*8ba0*/  WARPGROUP.ARRIVE ;  /* 0x00000000000079c5 */ /* 0x000fde0000000000 */
[----:B------:R-:W-:-:S05]  /*8bb0*/  NOP ;  /* 0x0000000000007918 */ /* 0x000fca0000000000 */
[----:B------:R-:W-:Y:S01]  /*8bc0*/  HGMMA.64x256x16.F32 R24, R156, gdesc[UR16].tnspB, R24, gsb0 ;  /* 0x43e000109c187df0 */ /* 0x000fe20008000818 */
[----:B------:R-:W-:Y:S01]  /*8bd0*/  UMOV UR18, UR14 ;  /* 0x0000000e00127c82 */ /* 0x000fe20008000000 */
[----:B------:R-:W-:Y:S01]  /*8be0*/  UMOV UR19, 0x40000040 ;  /* 0x4000004000137882 */ /* 0x000fe20000000000 */
[----:B------:R-:W-:Y:S02]  /*8bf0*/  WARPGROUP.DEPBAR.LE gsb0, 0x0 ;  /* 0x00008000000079c5 */ /* 0x000fe40000010000 */
[----:B------:R-:W-:-:S15]  /*8c00*/  WARPGROUP.ARRIVE ;  /* 0x00000000000079c5 */ /* 0x000fde0000000000 */
[----:B------:R-:W-:-:S08]  /*8c10*/  NOP ;  /* 0x0000000000007918 */ /* 0x000fd00000000000 */
        /* <DEDUP_REMOVED lines=19> */
.L_x_4066:
[----:B------:R-:W2:Y:S01]  /*8d50*/  SHFL.BFLY PT, R0, R3, 0x2, 0x1f ;  /* 0x0c401f0003007f89 */ /* 0x000ea200000e0000 */
[----:B01----:R-:W-:Y:S01]  /*8d60*/  IMAD.MOV.U32 R152, RZ, RZ, -0x800000 ;  /* 0xff800000ff987424 */ /* 0x003fe200078e00ff */
[----:B------:R-:W-:Y:S02]  /*8d70*/  UIADD3 UR40, UR40, 0x1, URZ ;  /* 0x0000000128287890 */ /* 0x000fe4000fffe03f */
[----:B------:R-:W0:Y:S01]  /*8d80*/  SHFL.BFLY PT, R6, R7, 0x2, 0x1f ;  /* 0x0c401f0007067f89 */ /* 0x000e2200000e0000 */
[----:B------:R-:W-:Y:S08]  /*8d90*/  BAR.ARV 0x8, 0x100 ;  /* 0x0204000000007b1d */ /* 0x000ff00000002000 */
[----:B------:R-:W-:Y:S01]  /*8da0*/  BAR.SYNC.DEFER_BLOCKING 0xf, 0x100 ;  /* 0x03c4000000007b1d */ /* 0x000fe20000010000 */
[----:B--2---:R-:W-:Y:S01]  /*8db0*/  FADD.FTZ R0, R0, R3 ;  /* 0x0000000300007221 */ /* 0x004fe20000010000 */
[----:B------:R-:W-:-:S02]  /*8dc0*/  IMAD.U32 R3, RZ, RZ, UR15 ;  /* 0x0000000fff037e24 */ /* 0x000fc4000f8e00ff */
[----:B0-----:R-:W-:Y:S02]  /*8dd0*/  FADD.FTZ R6, R6, R7 ;  /* 0x0000000706067221 */ /* 0x001fe40000010000 */
[----:B------:R-:W0:Y:S04]  /*8de0*/  SHFL.BFLY PT, R9, R0, 0x1, 0x1f ;  /* 0x0c201f0000097f89 */ /* 0x000e2800000e0000 */
[----:B------:R-:W1:Y:S01]  /*8df0*/  SHFL.BFLY PT, R11, R6, 0x1, 0x1f ;  /* 0x0c201f00060b7f89 */ /* 0x000e6200000e0000 */
[----:B0-----:R-:W-:Y:S01]  /*8e00*/  FADD.FTZ R10, R0, R9 ;  /* 0x00000009000a7221 */ /* 0x001fe20000010000 */
[----:B-1----:R-:W-:-:S04]  /*8e10*/  FADD.FTZ R11, R6, R11 ;  /* 0x0000000b060b7221 */ /* 0x002fc80000010000 */
[----:B------:R-:W-:Y:S02]  /*8e20*/  FSETP.NE.FTZ.AND P0, PT, R10, RZ, PT ;  /* 0x000000ff0a00720b */ /* 0x000fe40003f15000 */
[----:B------:R-:W-:-:S11]  /*8e30*/  FSETP.NE.FTZ.AND P1, PT, R11, RZ, PT ;  /* 0x000000ff0b00720b */ /* 0x000fd60003f35000 */
[----:B------:R-:W0:Y:S01]  /*8e40*/  @P0 MUFU.LG2 R8, R10 ;  /* 0x0000000a00080308 */ /* 0x000e220000000c00 */
[----:B------:R-:W-:Y:S01]  /*8e50*/  @P0 FMUL.FTZ R7, R3, 0.69314718246459960938 ;  /* 0x3f31721803070820 */ /* 0x000fe20000410000 */
[----:B------:R-:W-:-:S06]  /*8e60*/  IMAD.MOV.U32 R3, RZ, RZ, -0x800000 ;  /* 0xff800000ff037424 */ /* 0x000fcc00078e00ff */
[----:B------:R-:W1:Y:S01]  /*8e70*/  @P1 MUFU.LG2 R9, R11 ;  /* 0x0000000b00091308 */ /* 0x000e620000000c00 */
[----:B0-----:R-:W-:-:S04]  /*8e80*/  @P0 FMUL.FTZ R8, R8, 0.69314718246459960938 ;  /* 0x3f31721808080820 */ /* 0x001fc80000410000 */
[----:B------:R-:W-:Y:S01]  /*8e90*/  @P0 FFMA.FTZ R3, R7, R4, R8 ;  /* 0x0000000407030223 */ /* 0x000fe20000010008 */
[----:B------:R-:W-:Y:S02]  /*8ea0*/  IMAD.U32 R7, RZ, RZ, UR15 ;  /* 0x0000000fff077e24 */ /* 0x000fe4000f8e00ff */
[----:B------:R-:W-:Y:S02]  /*8eb0*/  IMAD.MOV.U32 R4, RZ, RZ, RZ ;  /* 0x000000ffff047224 */ /* 0x000fe400078e00ff */
[----:B-1----:R-:W-:Y:S01]  /*8ec0*/  @P1 FMUL.FTZ R0, R9, 0.69314718246459960938 ;  /* 0x3f31721809001820 */ /* 0x002fe20000410000 */
[----:B------:R-:W-:-:S04]  /*8ed0*/  @P1 FMUL.FTZ R7, R7, 0.69314718246459960938 ;  /* 0x3f31721807071820 */ /* 0x000fc80000410000 */
[----:B------:R-:W-:Y:S01]  /*8ee0*/  @P1 FFMA.FTZ R152, R7, R5, R0 ;  /* 0x0000000507981223 */ /* 0x000fe20000010000 */
[----:B------:R-:W0:Y:S01]  /*8ef0*/  @P0 MUFU.RCP R4, R10 ;  /* 0x0000000a00040308 */ /* 0x000e220000001000 */
[----:B------:R-:W-:Y:S01]  /*8f00*/  ISETP.NE.AND P0, PT, R17, RZ, PT ;  /* 0x000000ff1100720c */ /* 0x000fe20003f05270 */
[----:B------:R-:W-:Y:S02]  /*8f10*/  IMAD.MOV.U32 R0, RZ, RZ, RZ ;  /* 0x000000ffff007224 */ /* 0x000fe400078e00ff */
[----:B------:R-:W-:Y:S01]  /*8f20*/  IMAD.U32 R5, RZ, RZ, UR37 ;  /* 0x00000025ff057e24 */ /* 0x000fe2000f8e00ff */
[----:B------:R-:W-:-:S03]  /*8f30*/  UIADD3 UR37, UR37, 0x1, URZ ;  /* 0x0000000125257890 */ /* 0x000fc6000fffe03f */
[----:B------:R-:W1:Y:S01]  /*8f40*/  @P1 MUFU.RCP R0, R11 ;  /* 0x0000000b00001308 */ /* 0x000e620000001000 */
[----:B------:R-:W-:-:S04]  /*8f50*/  UISETP.NE.AND UP0, UPT, UR37, 0x2, UPT ;  /* 0x000000022500788c */ /* 0x000fc8000bf05270 */
[----:B------:R-:W-:Y:S01]  /*8f60*/  USEL UR4, URZ, 0x1, UP0 ;  /* 0x000000013f047887 */ /* 0x000fe20008000000 */
[----:B------:R-:W-:Y:S01]  /*8f70*/  @!P0 IMAD R5, R5, 0x40, R16 ;  /* 0x0000004005058824 */ /* 0x000fe200078e0210 */
[----:B------:R-:W-:Y:S01]  /*8f80*/  USEL UR37, UR37, URZ, UP0 ;  /* 0x0000003f25257287 */ /* 0x000fe20008000000 */
[-C--:B0-----:R-:W-:Y:S01]  /*8f90*/  FMUL.FTZ R24, R24, R4.reuse ;  /* 0x0000000418187220 */ /* 0x081fe20000410000 */
[-C--:B------:R-:W-:Y:S02]  /*8fa0*/  FMUL.FTZ R25, R25, R4.reuse ;  /* 0x0000000419197220 */ /* 0x080fe40000410000 */
[----:B------:R-:W-:Y:S01]  /*8fb0*/  @!P0 LEA R5, R5, UR41, 0x2 ;  /* 0x0000002905058c11 */ /* 0x000fe2000f8e10ff */
[-C--:B------:R-:W-:Y:S01]  /*8fc0*/  FMUL.FTZ R28, R28, R4.reuse ;  /* 0x000000041c1c7220 */ /* 0x080fe20000410000 */
[-C--:B------:R-:W-:Y:S01]  /*8fd0*/  FMUL.FTZ R29, R29, R4.reuse ;  /* 0x000000041d1d7220 */ /* 0x080fe20000410000 */
[-C--:B------:R-:W-:Y:S01]  /*8fe0*/  FMUL.FTZ R32, R32, R4.reuse ;  /* 0x0000000420207220 */ /* 0x080fe20000410000 */
[-C--:B------:R-:W-:Y:S01]  /*8ff0*/  FMUL.FTZ R33, R33, R4.reuse ;  /* 0x0000000421217220 */ /* 0x080fe20000410000 */
[----:B------:R0:W-:Y:S01]  /*9000*/  @!P0 STS [R5+0x38400], R4 ;  /* 0x0384000405008388 */ /* 0x0001e20000000800 */
        /* <DEDUP_REMOVED lines=124> */
[----:B------:R-:W-:Y:S01]  /*97d0*/  ULOP3.LUT UR36, UR36, UR4, URZ, 0x3c, !UPT ;  /* 0x0000000424247292 */ /* 0x000fe2000f8e3c3f */
[----:B0-----:R-:W-:Y:S11]  /*97e0*/  BAR.ARV 0xe, 0x100 ;  /* 0x0384000000007b1d */ /* 0x001ff60000002000 */
.L_x_4051:
[----:B------:R-:W0:Y:S08]  /*97f0*/  S2UR UR4, SR_CgaCtaId ;  /* 0x00000000000479c3 */ /* 0x000e300000008800 */
[----:B------:R-:W-:Y:S06]  /*9800*/  BAR.SYNC.DEFER_BLOCKING 0x5, 0x180 ;  /* 0x0146000000007b1d */ /* 0x000fec0000010000 */
[----:B------:R-:W-:Y:S01]  /*9810*/  UMOV UR41, 0x400 ;  /* 0x0000040000297882 */ /* 0x000fe20000000000 */
[----:B------:R-:W-:Y:S01]  /*9820*/  BSSY B0, `(.L_x_4076) ;  /* 0x0000480000007945 */ /* 0x000fe20003800000 */
[----:B0-----:R-:W-:-:S09]  /*9830*/  ULEA UR41, UR4, UR41, 0x18 ;  /* 0x0000002904297291 */ /* 0x001fd2000f8ec03f */
[----:B------:R-:W0:Y:S02]  /*9840*/  LDS.128 R4, [UR41+0x388d0] ;  /* 0x0388d029ff047984 */ /* 0x000e240008000c00 */
[----:B0-----:R-:W-:Y:S02]  /*9850*/  R2UR UR4, R5 ;  /* 0x00000000050472ca */ /* 0x001fe400000e0000 */
[----:B------:R-:W-:Y:S01]  /*9860*/  R2UR UR5, R7 ;  /* 0x00000000070572ca */ /* 0x000fe200000e0000 */
[----:B------:R-:W-:Y:S06]  /*9870*/  BAR.ARV 0x4, 0x180 ;  /* 0x0106000000007b1d */ /* 0x000fec0000002000 */
[----:B------:R-:W-:Y:S08]  /*9880*/  @P0 BRA `(.L_x_4077) ;  /* 0x0000003800200947 */ /* 0x000ff00003800000 */
[----:B------:R-:W2:Y:S01]  /*9890*/  LDL R0, [R1+0x70] ;  /* 0x0000700001007983 */ /* 0x000ea20000100800 */
[----:B------:R-:W0:Y:S01]  /*98a0*/  S2UR UR8, SR_SWINHI ;  /* 0x00000000000879c3 */ /* 0x000e220000002f00 */
[----:B------:R-:W-:Y:S01]  /*98b0*/  F2FP.F16.F32.PACK_AB R23, R71, R70 ;  /* 0x000000464717723e */ /* 0x000fe200000000ff */
[----:B------:R-:W-:Y:S01]  /*98c0*/  UMOV UR6, UR41 ;  /* 0x0000002900067c82 */ /* 0x000fe20008000000 */
[----:B0-----:R-:W-:Y:S01]  /*98d0*/  UMOV UR7, UR8 ;  /* 0x0000000800077c82 */ /* 0x001fe20008000000 */
[----:B------:R-:W-:Y:S02]  /*98e0*/  IMAD.U32 R4, RZ, RZ, UR6 ;  /* 0x00000006ff047e24 */ /* 0x000fe4000f8e00ff */
[----:B------:R-:W-:Y:S01]  /*98f0*/  IMAD.U32 R5, RZ, RZ, UR7 ;  /* 0x00000007ff057e24 */ /* 0x000fe2000f8e00ff */
[----:B------:R-:W-:Y:S01]  /*9900*/  ULDC.64 UR6, c[0x0][0xd08] ;  /* 0x0003420000067ab9 */ /* 0x000fe20000000a00 */
[----:B------:R-:W-:Y:S01]  /*9910*/  BAR.SYNC.DEFER_BLOCKING 0x1, 0x100 ;  /* 0x0044000000007b1d */ /* 0x000fe20000010000 */
[----:B--2---:R-:W-:-:S03]  /*9920*/  IMAD.WIDE R20, R0, 0x2, R4 ;  /* 0x0000000200147825 */ /* 0x004fc600078e0204 */
[C---:B------:R-:W-:Y:S02]  /*9930*/  IADD3 R9, P6, R20.reuse, 0x6060, RZ ;  /* 0x0000606014097810 */ /* 0x040fe40007fde0ff */
[C---:B------:R-:W-:Y:S02]  /*9940*/  IADD3 R13, P1, R20.reuse, 0x6020, RZ ;  /* 0x00006020140d7810 */ /* 0x040fe40007f3e0ff */
[----:B------:R-:W-:Y:S02]  /*9950*/  LOP3.LUT R8, R9, 0x380, RZ, 0xc0, !PT ;  /* 0x0000038009087812 */ /* 0x000fe400078ec0ff */
[----:B------:R-:W-:Y:S02]  /*9960*/  IADD3 R11, P0, R20, 0x6040, RZ ;  /* 0x00006040140b7810 */ /* 0x000fe40007f1e0ff */
[----:B------:R-:W-:Y:S02]  /*9970*/  SHF.R.U64 R8, R8, 0x3, RZ ;  /* 0x0000000308087819 */ /* 0x000fe400000012ff */
[----:B------:R-:W-:-:S02]  /*9980*/  LOP3.LUT R12, R13, 0x380, RZ, 0xc0, !PT ;  /* 0x000003800d0c7812 */ /* 0x000fc400078ec0ff */
[----:B------:R-:W-:Y:S01]  /*9990*/  LOP3.LUT R8, R8, R9, RZ, 0x3c, !PT ;  /* 0x0000000908087212 */ /* 0x000fe200078e3cff */
[----:B------:R-:W-:Y:S01]  /*99a0*/  IMAD.X R9, RZ, RZ, R21, P6 ;  /* 0x000000ffff097224 */ /* 0x000fe200030e0615 */
[----:B------:R-:W-:Y:S02]  /*99b0*/  LOP3.LUT R10, R11, 0x380, RZ, 0xc0, !PT ;  /* 0x000003800b0a7812 */ /* 0x000fe400078ec0ff */
[----:B------:R-:W-:Y:S02]  /*99c0*/  LOP3.LUT R0, R20, 0x380, RZ, 0xc0, !PT ;  /* 0x0000038014007812 */ /* 0x000fe400078ec0ff */
[----:B------:R-:W-:Y:S02]  /*99d0*/  SHF.R.U64 R12, R12, 0x3, RZ ;  /* 0x000000030c0c7819 */ /* 0x000fe400000012ff */
[----:B------:R-:W-:Y:S02]  /*99e0*/  SHF.R.U64 R10, R10, 0x3, RZ ;  /* 0x000000030a0a7819 */ /* 0x000fe400000012ff */
[----:B------:R-:W-:-:S02]  /*99f0*/  SHF.R.U64 R0, R0, 0x3, RZ ;  /* 0x0000000300007819 */ /* 0x000fc400000012ff */
[----:B------:R-:W-:Y:S01]  /*9a00*/  LOP3.LUT R12, R12, R13, RZ, 0x3c, !PT ;  /* 0x0000000d0c0c7212 */ /* 0x000fe200078e3cff */
[--C-:B------:R-:W-:Y:S01]  /*9a10*/  IMAD.X R13, RZ, RZ, R21.reuse, P1 ;  /* 0x000000ffff0d7224 */ /* 0x100fe200008e0615 */
[----:B------:R-:W-:Y:S01]  /*9a20*/  MOV R164, R8 ;  /* 0x0000000800a47202 */ /* 0x000fe20000000f00 */
[--C-:B------:R-:W-:Y:S01]  /*9a30*/  IMAD.MOV.U32 R9, RZ, RZ, R21.reuse ;  /* 0x000000ffff097224 */ /* 0x100fe200078e0015 */
[----:B------:R-:W-:Y:S01]  /*9a40*/  LOP3.LUT R10, R10, R11, RZ, 0x3c, !PT ;  /* 0x0000000b0a0a7212 */ /* 0x000fe200078e3cff */
[----:B------:R-:W-:Y:S01]  /*9a50*/  IMAD.X R11, RZ, RZ, R21, P0 ;  /* 0x000000ffff0b7224 */ /* 0x000fe200000e0615 */
[----:B------:R-:W-:Y:S02]  /*9a60*/  LOP3.LUT R8, R0, R20, RZ, 0x3c, !PT ;  /* 0x0000001400087212 */ /* 0x000fe400078e3cff */
[----:B------:R-:W-:Y:S02]  /*9a70*/  IADD3 R162, P0, R20, 0x2060, RZ ;  /* 0x0000206014a27810 */ /* 0x000fe40007f1e0ff */
[----:B------:R-:W-:-:S02]  /*9a80*/  MOV R18, R12 ;  /* 0x0000000c00127202 */ /* 0x000fc40000000f00 */
[----:B------:R-:W-:Y:S02]  /*9a90*/  MOV R12, R8 ;  /* 0x00000008000c7202 */ /* 0x000fe40000000f00 */
[----:B------:R-:W0:Y:S01]  /*9aa0*/  LDC R9, c[0x0][0xbd4] ;  /* 0x0002f500ff097b82 */ /* 0x000e220000000800 */
[----:B------:R-:W-:Y:S02]  /*9ab0*/  LOP3.LUT R163, R162, 0x380, RZ, 0xc0, !PT ;  /* 0x00000380a2a37812 */ /* 0x000fe400078ec0ff */
[----:B------:R-:W-:Y:S02]  /*9ac0*/  IADD3 R154, P3, R20, 0x4060, RZ ;  /* 0x00004060149a7810 */ /* 0x000fe40007f7e0ff */
[----:B------:R-:W-:Y:S02]  /*9ad0*/  SHF.R.U64 R163, R163, 0x3, RZ ;  /* 0x00000003a3a37819 */ /* 0x000fe400000012ff */
[----:B------:R-:W-:Y:S02]  /*9ae0*/  LOP3.LUT R155, R154, 0x380, RZ, 0xc0, !PT ;  /* 0x000003809a9b7812 */ /* 0x000fe400078ec0ff */
[----:B------:R-:W-:Y:S01]  /*9af0*/  LOP3.LUT R162, R163, R162, RZ, 0x3c, !PT ;  /* 0x000000a2a3a27212 */ /* 0x000fe200078e3cff */
[----:B------:R-:W-:Y:S01]  /*9b00*/  IMAD.X R163, RZ, RZ, R21, P0 ;  /* 0x000000ffffa37224 */ /* 0x000fe200000e0615 */
[----:B------:R-:W-:-:S02]  /*9b10*/  IADD3 R8, P0, R20, 0x2040, RZ ;  /* 0x0000204014087810 */ /* 0x000fc40007f1e0ff */
[----:B------:R-:W-:Y:S02]  /*9b20*/  SHF.R.U64 R155, R155, 0x3, RZ ;  /* 0x000000039b9b7819 */ /* 0x000fe400000012ff */
[----:B------:R-:W-:Y:S02]  /*9b30*/  LOP3.LUT R0, R8, 0x380, RZ, 0xc0, !PT ;  /* 0x0000038008007812 */ /* 0x000fe400078ec0ff */
[----:B------:R-:W-:Y:S02]  /*9b40*/  ISETP.NE.AND P1, PT, R22, RZ, PT ;  /* 0x000000ff1600720c */ /* 0x000fe40003f25270 */
[----:B------:R-:W-:Y:S02]  /*9b50*/  SHF.R.U64 R0, R0, 0x3, RZ ;  /* 0x0000000300007819 */ /* 0x000fe400000012ff */
[----:B------:R-:W-:Y:S01]  /*9b60*/  LOP3.LUT R154, R155, R154, RZ, 0x3c, !PT ;  /* 0x0000009a9b9a7212 */ /* 0x000fe200078e3cff */
[----:B------:R-:W-:Y:S01]  /*9b70*/  IMAD.X R155, RZ, RZ, R21, P3 ;  /* 0x000000ffff9b7224 */ /* 0x000fe200018e0615 */
[----:B------:R-:W-:-:S02]  /*9b80*/  LOP3.LUT R8, R0, R8, RZ, 0x3c, !PT ;  /* 0x0000000800087212 */ /* 0x000fc400078e3cff */
[----:B0-----:R-:W-:Y:S01]  /*9b90*/  SEL R0, R22, R9, P1 ;  /* 0x0000000916007207 */ /* 0x001fe20000800000 */
[----:B------:R-:W-:Y:S01]  /*9ba0*/  IMAD.X R9, RZ, RZ, R21, P0 ;  /* 0x000000ffff097224 */ /* 0x000fe200000e0615 */
[----:B------:R-:W-:Y:S02]  /*9bb0*/  MOV R154, R154 ;  /* 0x0000009a009a7202 */ /* 0x000fe40000000f00 */
[C---:B------:R-:W-:Y:S02]  /*9bc0*/  IADD3 R156, P4, R20.reuse, 0x4040, RZ ;  /* 0x00004040149c7810 */ /* 0x040fe40007f9e0ff */
[----:B------:R-:W-:Y:S02]  /*9bd0*/  MOV R155, R8 ;  /* 0x00000008009b7202 */ /* 0x000fe40000000f00 */
[----:B------:R-:W-:Y:S02]  /*9be0*/  IADD3 R8, P0, R20, 0x2020, RZ ;  /* 0x0000202014087810 */ /* 0x000fe40007f1e0ff */
[----:B------:R-:W-:-:S02]  /*9bf0*/  LOP3.LUT R157, R156, 0x380, RZ, 0xc0, !PT ;  /* 0x000003809c9d7812 */ /* 0x000fc400078ec0ff */
[----:B------:R-:W-:Y:S02]  /*9c00*/  LOP3.LUT R9, R8, 0x380, RZ, 0xc0, !PT ;  /* 0x0000038008097812 */ /* 0x000fe400078ec0ff */
[----:B------:R-:W-:Y:S02]  /*9c10*/  SHF.R.U64 R157, R157, 0x3, RZ ;  /* 0x000000039d9d7819 */ /* 0x000fe400000012ff */
[----:B------:R-:W-:Y:S02]  /*9c20*/  SHF.R.U64 R9, R9, 0x3, RZ ;  /* 0x0000000309097819 */ /* 0x000fe400000012ff */
[----:B------:R-:W-:Y:S01]  /*9c30*/  LOP3.LUT R156, R157, R156, RZ, 0x3c, !PT ;  /* 0x0000009c9d9c7212 */ /* 0x000fe200078e3cff */
[--C-:B------:R-:W-:Y:S01]  /*9c40*/  IMAD.X R157, RZ, RZ, R21.reuse, P4 ;  /* 0x000000ffff9d7224 */ /* 0x100fe200020e0615 */
[----:B------:R-:W-:Y:S01]  /*9c50*/  LOP3.LUT R8, R9, R8, RZ, 0x3c, !PT ;  /* 0x0000000809087212 */ /* 0x000fe200078e3cff */
[----:B------:R-:W-:Y:S01]  /*9c60*/  IMAD.X R9, RZ, RZ, R21, P0 ;  /* 0x000000ffff097224 */ /* 0x000fe200000e0615 */
[----:B------:R-:W-:-:S02]  /*9c70*/  MOV R153, R10 ;  /* 0x0000000a00997202 */ /* 0x000fc40000000f00 */
[----:B------:R-:W-:Y:S02]  /*9c80*/  MOV R156, R156 ;  /* 0x0000009c009c7202 */ /* 0x000fe40000000f00 */
[----:B------:R-:W-:Y:S02]  /*9c90*/  MOV R157, R8 ;  /* 0x00000008009d7202 */ /* 0x000fe40000000f00 */
[----:B------:R-:W-:Y:S02]  /*9ca0*/  F2FP.F16.F32.PACK_AB R8, R25, R24 ;  /* 0x000000181908723e */ /* 0x000fe400000000ff */
[----:B------:R-:W-:Y:S02]  /*9cb0*/  F2FP.F16.F32.PACK_AB R9, R27, R26 ;  /* 0x0000001a1b09723e */ /* 0x000fe400000000ff */
[----:B------:R-:W-:Y:S02]  /*9cc0*/  F2FP.F16.F32.PACK_AB R10, R29, R28 ;  /* 0x0000001c1d0a723e */ /* 0x000fe400000000ff */
[----:B------:R-:W-:-:S02]  /*9cd0*/  F2FP.F16.F32.PACK_AB R11, R31, R30 ;  /* 0x0000001e1f0b723e */ /* 0x000fc400000000ff */
[----:B------:R-:W-:Y:S02]  /*9ce0*/  IADD3 R14, P2, R20, 0x6000, RZ ;  /* 0x00006000140e7810 */ /* 0x000fe40007f5e0ff */
[----:B------:R-:W-:Y:S01]  /*9cf0*/  F2FP.F16.F32.PACK_AB R13, R35, R34 ;  /* 0x00000022230d723e */ /* 0x000fe200000000ff */
[----:B------:R0:W-:Y:S01]  /*9d00*/  STSM.16.M88.4 [R12], R8 ;  /* 0x000000080c007844 */ /* 0x0001e20000000200 */
[----:B------:R-:W-:Y:S02]  /*9d10*/  LOP3.LUT R15, R14, 0x380, RZ, 0xc0, !PT ;  /* 0x000003800e0f7812 */ /* 0x000fe400078ec0ff */
[C---:B------:R-:W-:Y:S02]  /*9d20*/  IADD3 R158, P5, R20.reuse, 0x4020, RZ ;  /* 0x00004020149e7810 */ /* 0x040fe40007fbe0ff */
[----:B------:R-:W-:Y:S02]  /*9d30*/  SHF.R.U64 R15, R15, 0x3, RZ ;  /* 0x000000030f0f7819 */ /* 0x000fe400000012ff */
[----:B------:R-:W-:-:S02]  /*9d40*/  IADD3 R160, P6, R20, 0x4000, RZ ;  /* 0x0000400014a07810 */ /* 0x000fc40007fde0ff */
[----:B------:R-:W-:Y:S01]  /*9d50*/  LOP3.LUT R14, R15, R14, RZ, 0x3c, !PT ;  /* 0x0000000e0f0e7212 */ /* 0x000fe200078e3cff */
[----:B------:R-:W-:Y:S01]  /*9d60*/  IMAD.X R15, RZ, RZ, R21, P2 ;  /* 0x000000ffff0f7224 */ /* 0x000fe200010e0615 */
[----:B------:R-:W-:Y:S02]  /*9d70*/  LOP3.LUT R159, R158, 0x380, RZ, 0xc0, !PT ;  /* 0x000003809e9f7812 */ /* 0x000fe400078ec0ff */
[----:B------:R-:W-:Y:S02]  /*9d80*/  LOP3.LUT R161, R160, 0x380, RZ, 0xc0, !PT ;  /* 0x00000380a0a17812 */ /* 0x000fe400078ec0ff */
[----:B------:R-:W-:Y:S02]  /*9d90*/  MOV R7, R14 ;  /* 0x0000000e00077202 */ /* 0x000fe40000000f00 */
[----:B0-----:R-:W-:Y:S02]  /*9da0*/  IADD3 R8, P0, R20, 0x20, RZ ;  /* 0x0000002014087810 */ /* 0x001fe40007f1e0ff */
[----:B------:R-:W-:-:S02]  /*9db0*/  F2FP.F16.F32.PACK_AB R12, R33, R32 ;  /* 0x00000020210c723e */ /* 0x000fc400000000ff */
[----:B------:R-:W-:Y:S02]  /*9dc0*/  LOP3.LUT R9, R8, 0x380, RZ, 0xc0, !PT ;  /* 0x0000038008097812 */ /* 0x000fe400078ec0ff */
[----:B------:R-:W-:Y:S02]  /*9dd0*/  F2FP.F16.F32.PACK_AB R14, R37, R36 ;  /* 0x00000024250e723e */ /* 0x000fe400000000ff */
[----:B------:R-:W-:Y:S02]  /*9de0*/  SHF.R.U64 R9, R9, 0x3, RZ ;  /* 0x0000000309097819 */ /* 0x000fe400000012ff */
[----:B------:R-:W-:Y:S02]  /*9df0*/  F2FP.F16.F32.PACK_AB R15, R39, R38 ;  /* 0x00000026270f723e */ /* 0x000fe400000000ff */
[----:B------:R-:W-:Y:S01]  /*9e00*/  LOP3.LUT R8, R9, R8, RZ, 0x3c, !PT ;  /* 0x0000000809087212 */ /* 0x000fe200078e3cff */
[----:B------:R-:W-:Y:S01]  /*9e10*/  IMAD.X R9, RZ, RZ, R21, P0 ;  /* 0x000000ffff097224 */ /* 0x000fe200000e0615 */
[----:B------:R-:W-:-:S02]  /*9e20*/  F2FP.F16.F32.PACK_AB R10, R45, R44 ;  /* 0x0000002c2d0a723e */ /* 0x000fc400000000ff */
[----:B------:R-:W-:Y:S02]  /*9e30*/  F2FP.F16.F32.PACK_AB R11, R47, R46 ;  /* 0x0000002e2f0b723e */ /* 0x000fe400000000ff */
[----:B------:R-:W-:Y:S02]  /*9e40*/  MOV R8, R8 ;  /* 0x0000000800087202 */ /* 0x000fe40000000f00 */
[----:B------:R-:W-:Y:S02]  /*9e50*/  SHF.R.U64 R159, R159, 0x3, RZ ;  /* 0x000000039f9f7819 */ /* 0x000fe400000012ff */
[----:B------:R-:W-:Y:S01]  /*9e60*/  SHF.R.U64 R161, R161, 0x3, RZ ;  /* 0x00000003a1a17819 */ /* 0x000fe200000012ff */
[----:B------:R0:W-:Y:S01]  /*9e70*/  STSM.16.M88.4 [R8], R12 ;  /* 0x0000000c08007844 */ /* 0x0001e20000000200 */
[----:B------:R-:W-:Y:S01]  /*9e80*/  LOP3.LUT R158, R159, R158, RZ, 0x3c, !PT ;  /* 0x0000009e9f9e7212 */ /* 0x000fe200078e3cff */
[--C-:B------:R-:W-:Y:S01]  /*9e90*/  IMAD.X R159, RZ, RZ, R21.reuse, P5 ;  /* 0x000000ffff9f7224 */ /* 0x100fe200028e0615 */
[----:B------:R-:W-:Y:S01]  /*9ea0*/  LOP3.LUT R160, R161, R160, RZ, 0x3c, !PT ;  /* 0x000000a0a1a07212 */ /* 0x000fe200078e3cff */
[----:B------:R-:W-:Y:S01]  /*9eb0*/  IMAD.X R161, RZ, RZ, R21, P6 ;  /* 0x000000ffffa17224 */ /* 0x000fe200030e0615 */
[----:B------:R-:W-:-:S02]  /*9ec0*/  MOV R162, R162 ;  /* 0x000000a200a27202 */ /* 0x000fc40000000f00 */
[----:B------:R-:W-:Y:S02]  /*9ed0*/  MOV R158, R158 ;  /* 0x0000009e009e7202 */ /* 0x000fe40000000f00 */
[----:B------:R-:W-:Y:S02]  /*9ee0*/  MOV R160, R160 ;  /* 0x000000a000a07202 */ /* 0x000fe40000000f00 */
[----:B0-----:R-:W-:Y:S02]  /*9ef0*/  IADD3 R8, P0, R20, 0x40, RZ ;  /* 0x0000004014087810 */ /* 0x001fe40007f1e0ff */
[----:B------:R-:W-:Y:S02]  /*9f00*/  F2FP.F16.F32.PACK_AB R13, R59, R58 ;  /* 0x0000003a3b0d723e */ /* 0x000fe400000000ff */
[----:B------:R-:W-:Y:S02]  /*9f10*/  LOP3.LUT R9, R8, 0x380, RZ, 0xc0, !PT ;  /* 0x0000038008097812 */ /* 0x000fe400078ec0ff */
[----:B------:R-:W-:-:S02]  /*9f20*/  F2FP.F16.F32.PACK_AB R14, R61, R60 ;  /* 0x0000003c3d0e723e */ /* 0x000fc400000000ff */
[----:B------:R-:W-:Y:S02]  /*9f30*/  SHF.R.U64 R9, R9, 0x3, RZ ;  /* 0x0000000309097819 */ /* 0x000fe400000012ff */
[----:B------:R-:W-:Y:S02]  /*9f40*/  F2FP.F16.F32.PACK_AB R15, R63, R62 ;  /* 0x0000003e3f0f723e */ /* 0x000fe400000000ff */
[----:B------:R-:W-:Y:S01]  /*9f50*/  LOP3.LUT R8, R9, R8, RZ, 0x3c, !PT ;  /* 0x0000000809087212 */ /* 0x000fe200078e3cff */
[----:B------:R-:W-:-:S05]  /*9f60*/  IMAD.X R9, RZ, RZ, R21, P0 ;  /* 0x000000ffff097224 */ /* 0x000fca00000e0615 */
[----:B------:R-:W-:Y:S02]  /*9f70*/  MOV R12, R8 ;  /* 0x00000008000c7202 */ /* 0x000fe40000000f00 */
[----:B------:R-:W-:Y:S02]  /*9f80*/  F2FP.F16.F32.PACK_AB R8, R41, R40 ;  /* 0x000000282908723e */ /* 0x000fe400000000ff */
[----:B------:R-:W-:-:S05]  /*9f90*/  F2FP.F16.F32.PACK_AB R9, R43, R42 ;  /* 0x0000002a2b09723e */ /* 0x000fca00000000ff */
[----:B------:R0:W-:Y:S02]  /*9fa0*/  STSM.16.M88.4 [R12], R8 ;  /* 0x000000080c007844 */ /* 0x0001e40000000200 */
[C---:B0-----:R-:W-:Y:S02]  /*9fb0*/  IADD3 R8, P0, R20.reuse, 0x2000, RZ ;  /* 0x0000200014087810 */ /* 0x041fe40007f1e0ff */
[----:B------:R-:W-:Y:S02]  /*9fc0*/  IADD3 R10, P1, R20, 0x60, RZ ;  /* 0x00000060140a7810 */ /* 0x000fe40007f3e0ff */
[----:B------:R-:W-:Y:S02]  /*9fd0*/  LOP3.LUT R9, R8, 0x380, RZ, 0xc0, !PT ;  /* 0x0000038008097812 */ /* 0x000fe400078ec0ff */
[----:B------:R-:W-:Y:S02]  /*9fe0*/  F2FP.F16.F32.PACK_AB R11, R55, R54 ;  /* 0x00000036370b723e */ /* 0x000fe400000000ff */
[----:B------:R-:W-:-:S02]  /*9ff0*/  SHF.R.U64 R9, R9, 0x3, RZ ;  /* 0x0000000309097819 */ /* 0x000fc400000012ff */
[----:B------:R-:W-:Y:S02]  /*a000*/  F2FP.F16.F32.PACK_AB R12, R57, R56 ;  /* 0x00000038390c723e */ /* 0x000fe400000000ff */
[----:B------:R-:W-:Y:S01]  /*a010*/  LOP3.LUT R8, R9, R8, RZ, 0x3c, !PT ;  /* 0x0000000809087212 */ /* 0x000fe200078e3cff */
[--C-:B------:R-:W-:Y:S01]  /*a020*/  IMAD.X R9, RZ, RZ, R21.reuse, P0 ;  /* 0x000000ffff097224 */ /* 0x100fe200000e0615 */
[----:B------:R-:W-:Y:S01]  /*a030*/  ISETP.NE.U32.AND P0, PT, RZ, UR6, PT ;  /* 0x00000006ff007c0c */ /* 0x000fe2000bf05070 */
[----:B------:R-:W-:-:S03]  /*a040*/  IMAD.X R21, RZ, RZ, R21, P1 ;  /* 0x000000ffff157224 */ /* 0x000fc600008e0615 */
[----:B------:R-:W-:Y:S02]  /*a050*/  MOV R22, R8 ;  /* 0x0000000800167202 */ /* 0x000fe40000000f00 */
[----:B------:R-:W-:Y:S02]  /*a060*/  LOP3.LUT R8, R10, 0x380, RZ, 0xc0, !PT ;  /* 0x000003800a087812 */ /* 0x000fe400078ec0ff */
[----:B------:R-:W-:Y:S02]  /*a070*/  F2FP.F16.F32.PACK_AB R9, R51, R50 ;  /* 0x000000323309723e */ /* 0x000fe400000000ff */
[----:B------:R-:W-:Y:S02]  /*a080*/  SHF.R.U64 R8, R8, 0x3, RZ ;  /* 0x0000000308087819 */ /* 0x000fe400000012ff */
[----:B------:R-:W-:Y:S02]  /*a090*/  ISETP.NE.AND.EX P0, PT, RZ, UR7, PT, P0 ;  /* 0x00000007ff007c0c */ /* 0x000fe4000bf05300 */
[----:B------:R-:W-:-:S02]  /*a0a0*/  LOP3.LUT R20, R8, R10, RZ, 0x3c, !PT ;  /* 0x0000000a08147212 */ /* 0x000fc400078e3cff */
[----:B------:R-:W-:Y:S02]  /*a0b0*/  F2FP.F16.F32.PACK_AB R8, R49, R48 ;  /* 0x000000303108723e */ /* 0x000fe400000000ff */
[----:B------:R-:W-:Y:S02]  /*a0c0*/  MOV R20, R20 ;  /* 0x0000001400147202 */ /* 0x000fe40000000f00 */
[----:B------:R-:W-:Y:S02]  /*a0d0*/  F2FP.F16.F32.PACK_AB R10, R53, R52 ;  /* 0x00000034350a723e */ /* 0x000fe400000000ff */
[----:B------:R-:W-:-:S03]  /*a0e0*/  F2FP.F16.F32.PACK_AB R21, R67, R66 ;  /* 0x000000424315723e */ /* 0x000fc600000000ff */
[----:B------:R0:W-:Y:S04]  /*a0f0*/  STSM.16.M88.4 [R20], R8 ;  /* 0x0000000814007844 */ /* 0x0001e80000000200 */
[----:B------:R1:W-:Y:S01]  /*a100*/  STSM.16.M88.4 [R22], R12 ;  /* 0x0000000c16007844 */ /* 0x0003e20000000200 */
[----:B0-----:R-:W-:Y:S02]  /*a110*/  F2FP.F16.F32.PACK_AB R20, R65, R64 ;  /* 0x000000404114723e */ /* 0x001fe400000000ff */
[----:B------:R-:W-:Y:S02]  /*a120*/  F2FP.F16.F32.PACK_AB R8, R73, R72 ;  /* 0x000000484908723e */ /* 0x000fe400000000ff */
[----:B-1----:R-:W-:Y:S02]  /*a130*/  F2FP.F16.F32.PACK_AB R22, R69, R68 ;  /* 0x000000444516723e */ /* 0x002fe400000000ff */
[----:B------:R-:W-:-:S02]  /*a140*/  F2FP.F16.F32.PACK_AB R9, R75, R74 ;  /* 0x0000004a4b09723e */ /* 0x000fc400000000ff */
[----:B------:R-:W-:Y:S01]  /*a150*/  F2FP.F16.F32.PACK_AB R10, R77, R76 ;  /* 0x0000004c4d0a723e */ /* 0x000fe200000000ff */
[----:B------:R0:W-:Y:S01]  /*a160*/  STSM.16.M88.4 [R157], R20 ;  /* 0x000000149d007844 */ /* 0x0001e20000000200 */
[----:B------:R-:W-:Y:S02]  /*a170*/  F2FP.F16.F32.PACK_AB R11, R79, R78 ;  /* 0x0000004e4f0b723e */ /* 0x000fe400000000ff */
[----:B------:R-:W-:Y:S02]  /*a180*/  F2FP.F16.F32.PACK_AB R12, R81, R80 ;  /* 0x00000050510c723e */ /* 0x000fe400000000ff */
[----:B------:R-:W-:Y:S01]  /*a190*/  F2FP.F16.F32.PACK_AB R13, R83, R82 ;  /* 0x00000052530d723e */ /* 0x000fe200000000ff */
[----:B------:R1:W-:Y:S01]  /*a1a0*/  STSM.16.M88.4 [R155], R8 ;  /* 0x000000089b007844 */ /* 0x0003e20000000200 */
[----:B------:R-:W-:Y:S02]  /*a1b0*/  F2FP.F16.F32.PACK_AB R14, R85, R84 ;  /* 0x00000054550e723e */ /* 0x000fe400000000ff */
[----:B------:R-:W-:-:S05]  /*a1c0*/  F2FP.F16.F32.PACK_AB R15, R87, R86 ;  /* 0x00000056570f723e */ /* 0x000fca00000000ff */
[----:B------:R2:W-:Y:S01]  /*a1d0*/  STSM.16.M88.4 [R162], R12 ;  /* 0x0000000ca2007844 */ /* 0x0005e20000000200 */
[----:B0-----:R-:W-:Y:S02]  /*a1e0*/  F2FP.F16.F32.PACK_AB R20, R89, R88 ;  /* 0x000000585914723e */ /* 0x001fe400000000ff */
[----:B------:R-:W-:Y:S02]  /*a1f0*/  F2FP.F16.F32.PACK_AB R21, R91, R90 ;  /* 0x0000005a5b15723e */ /* 0x000fe400000000ff */
[----:B------:R-:W-:Y:S02]  /*a200*/  F2FP.F16.F32.PACK_AB R22, R93, R92 ;  /* 0x0000005c5d16723e */ /* 0x000fe400000000ff */
[----:B------:R-:W-:Y:S02]  /*a210*/  F2FP.F16.F32.PACK_AB R23, R95, R94 ;  /* 0x0000005e5f17723e */ /* 0x000fe400000000ff */
[----:B-1----:R-:W-:Y:S02]  /*a220*/  F2FP.F16.F32.PACK_AB R8, R97, R96 ;  /* 0x000000606108723e */ /* 0x002fe400000000ff */
[----:B------:R-:W-:Y:S01]  /*a230*/  F2FP.F16.F32.PACK_AB R9, R99, R98 ;  /* 0x000000626309723e */ /* 0x000fe200000000ff */
[----:B------:R0:W-:Y:S01]  /*a240*/  STSM.16.M88.4 [R160], R20 ;  /* 0x00000014a0007844 */ /* 0x0001e20000000200 */
[----:B------:R-:W-:-:S02]  /*a250*/  F2FP.F16.F32.PACK_AB R10, R101, R100 ;  /* 0x00000064650a723e */ /* 0x000fc400000000ff */
[----:B------:R-:W-:Y:S02]  /*a260*/  F2FP.F16.F32.PACK_AB R11, R103, R102 ;  /* 0x00000066670b723e */ /* 0x000fe400000000ff */
[----:B--2---:R-:W-:Y:S02]  /*a270*/  F2FP.F16.F32.PACK_AB R12, R105, R104 ;  /* 0x00000068690c723e */ /* 0x004fe400000000ff */
[----:B------:R-:W-:Y:S01]  /*a280*/  F2FP.F16.F32.PACK_AB R13, R107, R106 ;  /* 0x0000006a6b0d723e */ /* 0x000fe200000000ff */
[----:B------:R1:W-:Y:S01]  /*a290*/  STSM.16.M88.4 [R158], R8 ;  /* 0x000000089e007844 */ /* 0x0003e20000000200 */
[----:B------:R-:W-:Y:S02]  /*a2a0*/  F2FP.F16.F32.PACK_AB R14, R109, R108 ;  /* 0x0000006c6d0e723e */ /* 0x000fe400000000ff */
[----:B------:R-:W-:Y:S02]  /*a2b0*/  F2FP.F16.F32.PACK_AB R15, R111, R110 ;  /* 0x0000006e6f0f723e */ /* 0x000fe400000000ff */
[----:B0-----:R-:W-:-:S03]  /*a2c0*/  F2FP.F16.F32.PACK_AB R20, R113, R112 ;  /* 0x000000707114723e */ /* 0x001fc600000000ff */
[----:B------:R0:W-:Y:S01]  /*a2d0*/  STSM.16.M88.4 [R156], R12 ;  /* 0x0000000c9c007844 */ /* 0x0001e20000000200 */
        /* <DEDUP_REMOVED lines=8> */
[----:B0-----:R-:W-:Y:S02]  /*a360*/  F2FP.F16.F32.PACK_AB R12, R129, R128 ;  /* 0x00000080810c723e */ /* 0x001fe400000000ff */
[----:B------:R-:W-:Y:S01]  /*a370*/  F2FP.F16.F32.PACK_AB R13, R131, R130 ;  /* 0x00000082830d723e */ /* 0x000fe200000000ff */
[----:B------:R0:W-:Y:S01]  /*a380*/  STSM.16.M88.4 [R7], R8 ;  /* 0x0000000807007844 */ /* 0x0001e20000000200 */
[----:B------:R-:W-:Y:S02]  /*a390*/  F2FP.F16.F32.PACK_AB R14, R133, R132 ;  /* 0x00000084850e723e */ /* 0x000fe400000000ff */
[----:B------:R-:W-:Y:S02]  /*a3a0*/  F2FP.F16.F32.PACK_AB R15, R135, R134 ;  /* 0x00000086870f723e */ /* 0x000fe400000000ff */
[----:B-1----:R-:W-:-:S03]  /*a3b0*/  F2FP.F16.F32.PACK_AB R20, R137, R136 ;  /* 0x000000888914723e */ /* 0x002fc600000000ff */
[----:B------:R1:W-:Y:S01]  /*a3c0*/  STSM.16.M88.4 [R18], R12 ;  /* 0x0000000c12007844 */ /* 0x0003e20000000200 */
[----:B------:R-:W-:Y:S02]  /*a3d0*/  F2FP.F16.F32.PACK_AB R21, R139, R138 ;  /* 0x0000008a8b15723e */ /* 0x000fe400000000ff */
[----:B------:R-:W-:Y:S02]  /*a3e0*/  F2FP.F16.F32.PACK_AB R22, R141, R140 ;  /* 0x0000008c8d16723e */ /* 0x000fe400000000ff */
[----:B------:R-:W-:Y:S02]  /*a3f0*/  F2FP.F16.F32.PACK_AB R23, R143, R142 ;  /* 0x0000008e8f17723e */ /* 0x000fe400000000ff */
[----:B0-----:R-:W-:Y:S02]  /*a400*/  F2FP.F16.F32.PACK_AB R8, R145, R144 ;  /* 0x000000909108723e */ /* 0x001fe400000000ff */
[----:B------:R-:W-:Y:S01]  /*a410*/  F2FP.F16.F32.PACK_AB R9, R147, R146 ;  /* 0x000000929309723e */ /* 0x000fe200000000ff */
[----:B------:R-:W-:Y:S01]  /*a420*/  STSM.16.M88.4 [R153], R20 ;  /* 0x0000001499007844 */ /* 0x000fe20000000200 */
[----:B------:R-:W-:-:S02]  /*a430*/  F2FP.F16.F32.PACK_AB R10, R149, R148 ;  /* 0x00000094950a723e */ /* 0x000fc400000000ff */
[----:B------:R-:W-:Y:S01]  /*a440*/  F2FP.F16.F32.PACK_AB R11, R151, R150 ;  /* 0x00000096970b723e */ /* 0x000fe200000000ff */
[C---:B-1----:R-:W-:Y:S01]  /*a450*/  IMAD.SHL.U32 R13, R187.reuse, 0x4, RZ ;  /* 0x00000004bb0d7824 */ /* 0x042fe200078e00ff */
[----:B------:R-:W-:-:S03]  /*a460*/  SHF.L.U64.HI R14, R187, 0x2, R195 ;  /* 0x00000002bb0e7819 */ /* 0x000fc600000102c3 */
[----:B------:R0:W-:Y:S02]  /*a470*/  STSM.16.M88.4 [R164], R8 ;  /* 0x00000008a4007844 */ /* 0x0001e40000000200 */
[----:B0-----:R-:W0:Y:S08]  /*a480*/  LDC.64 R10, c[0x0][0xd00] ;  /* 0x00034000ff0a7b82 */ /* 0x001e300000000a00 */
[----:B------:R-:W-:Y:S01]  /*a490*/  BAR.SYNC.DEFER_BLOCKING 0x1, 0x100 ;  /* 0x0044000000007b1d */ /* 0x000fe20000010000 */
[----:B------:R-:W-:-:S04]  /*a4a0*/  @P0 IADD3 R8, P2, R13, UR6, RZ ;  /* 0x000000060d080c10 */ /* 0x000fc8000ff5e0ff */
[----:B------:R-:W-:Y:S02]  /*a4b0*/  @P0 IADD3.X R9, R14, UR7, RZ, P2, !PT ;  /* 0x000000070e090c10 */ /* 0x000fe400097fe4ff */
[----:B0-----:R-:W-:-:S04]  /*a4c0*/  ISETP.NE.U32.AND P1, PT, R10, RZ, PT ;  /* 0x000000ff0a00720c */ /* 0x001fc80003f25070 */
[----:B------:R0:W2:Y:S01]  /*a4d0*/  @P0 LDG.E R9, desc[UR38][R8.64] ;  /* 0x0000002608090981 */ /* 0x0000a2000c1e1900 */
[----:B------:R-:W-:Y:S02]  /*a4e0*/  IADD3 R12, P2, R13, R10, RZ ;  /* 0x0000000a0d0c7210 */ /* 0x000fe40007f5e0ff */
[----:B------:R-:W-:-:S03]  /*a4f0*/  ISETP.NE.AND.EX P1, PT, R11, RZ, PT, P1 ;  /* 0x000000ff0b00720c */ /* 0x000fc60003f25310 */
[----:B------:R-:W-:Y:S02]  /*a500*/  IMAD.X R13, R14, 0x1, R11, P2 ;  /* 0x000000010e0d7824 */ /* 0x000fe400010e060b */
[----:B0-----:R-:W-:-:S08]  /*a510*/  IMAD.MOV.U32 R8, RZ, RZ, RZ ;  /* 0x000000ffff087224 */ /* 0x001fd000078e00ff */
[----:B------:R0:W5:Y:S01]  /*a520*/  @P1 LDG.E R8, desc[UR38][R12.64] ;  /* 0x000000260c081981 */ /* 0x000162000c1e1900 */
[----:B------:R-:W-:Y:S01]  /*a530*/  ULDC UR6, c[0x0][0xb88] ;  /* 0x0002e20000067ab9 */ /* 0x000fe20000000800 */
        /* <DEDUP_REMOVED lines=8> */
.L_x_4078:
[----:B------:R-:W0:Y:S02]  /*a5c0*/  SHFL.IDX PT, R7, R227, RZ, 0x1f ;  /* 0x00001fffe3077589 */ /* 0x000e2400000e0000 */
[----:B0-----:R-:W-:Y:S02]  /*a5d0*/  ISETP.NE.AND P0, PT, R7, RZ, PT ;  /* 0x000000ff0700720c */ /* 0x001fe40003f05270 */
[----:B-----5:R-:W-:-:S11]  /*a5e0*/  SHF.R.S32.HI R7, RZ, 0x1f, R8 ;  /* 0x0000001fff077819 */ /* 0x020fd60000011408 */
[----:B------:R-:W-:Y:S05]  /*a5f0*/  @P0 BRA `(.L_x_4079) ;  /* 0x0000000400000947 */ /* 0x000fea0003800000 */
[----:B------:R-:W2:Y:S04]  /*a600*/  LDL R153, [R1+0x68] ;  /* 0x0000680001997983 */ /* 0x000ea80000100800 */
[----:B------:R-:W3:Y:S01]  /*a610*/  LDL R154, [R1+0x6c] ;  /* 0x00006c00019a7983 */ /* 0x000ee20000100800 */
[----:B------:R-:W-:Y:S01]  /*a620*/  IMAD.MOV.U32 R9, RZ, RZ, 0xab8 ;  /* 0x00000ab8ff097424 */ /* 0x000fe200078e00ff */
[----:B------:R-:W-:Y:S01]  /*a630*/  ISETP.GT.AND P1, PT, R0, 0x1, PT ;  /* 0x000000010000780c */ /* 0x000fe20003f24270 */
[----:B------:R-:W0:Y:S01]  /*a640*/  LDC R23, c[0x0][0xce8] ;  /* 0x00033a00ff177b82 */ /* 0x000e220000000800 */
[----:B------:R-:W-:Y:S01]  /*a650*/  ISETP.NE.U32.AND P0, PT, R10, RZ, PT ;  /* 0x000000ff0a00720c */ /* 0x000fe20003f05070 */
[----:B------:R-:W-:Y:S01]  /*a660*/  IMAD.U32 R22, RZ, RZ, UR42 ;  /* 0x0000002aff167e24 */ /* 0x000fe2000f8e00ff */
[----:B------:R-:W-:-:S02]  /*a670*/  SEL R9, R9, 0xa78, P1 ;  /* 0x00000a7809097807 */ /* 0x000fc40000800000 */
[----:B------:R-:W-:-:S03]  /*a680*/  ISETP.NE.AND.EX P0, PT, R11, RZ, PT, P0 ;  /* 0x000000ff0b00720c */ /* 0x000fc60003f05300 */
[----:B------:R-:W1:Y:S01]  /*a690*/  LDC.64 R12, c[0x0][R9+0x220] ;  /* 0x00008800090c7b82 */ /* 0x000e620000000a00 */
[----:B------:R-:W-:Y:S02]  /*a6a0*/  SEL R21, R187, RZ, !P0 ;  /* 0x000000ffbb157207 */ /* 0x000fe40004000000 */
[----:B------:R-:W-:-:S05]  /*a6b0*/  SEL R195, R195, RZ, !P0 ;  /* 0x000000ffc3c37207 */ /* 0x000fca0004000000 */
[----:B------:R-:W4:Y:S01]  /*a6c0*/  LDC.64 R14, c[0x0][R9+0x218] ;  /* 0x00008600090e7b82 */ /* 0x000f220000000a00 */
[----:B0-----:R-:W-:Y:S01]  /*a6d0*/  ISETP.NE.AND P0, PT, R23, 0x1, PT ;  /* 0x000000011700780c */ /* 0x001fe20003f05270 */
[----:B-1----:R-:W-:-:S04]  /*a6e0*/  IMAD R18, R13, R21, RZ ;  /* 0x000000150d127224 */ /* 0x002fc800078e02ff */
[C---:B------:R-:W-:Y:S02]  /*a6f0*/  IMAD R18, R12.reuse, R195, R18 ;  /* 0x000000c30c127224 */ /* 0x040fe400078e0212 */
[----:B------:R-:W-:-:S04]  /*a700*/  IMAD.WIDE.U32 R12, R12, R21, RZ ;  /* 0x000000150c0c7225 */ /* 0x000fc800078e00ff */
[-C--:B----4-:R-:W-:Y:S02]  /*a710*/  IMAD R20, R15, R188.reuse, RZ ;  /* 0x000000bc0f147224 */ /* 0x090fe400078e02ff */
[----:B------:R-:W-:-:S04]  /*a720*/  IMAD.WIDE.U32 R14, R14, R188, RZ ;  /* 0x000000bc0e0e7225 */ /* 0x000fc800078e00ff */
[----:B------:R-:W-:Y:S01]  /*a730*/  IMAD.IADD R18, R13, 0x1, R18 ;  /* 0x000000010d127824 */ /* 0x000fe200078e0212 */
[----:B------:R-:W-:Y:S01]  /*a740*/  IADD3 R21, P2, P3, R12, R14, R8 ;  /* 0x0000000e0c157210 */ /* 0x000fe20007b5e008 */
[----:B------:R-:W0:Y:S01]  /*a750*/  @P0 LDC R13, c[0x0][0xcec] ;  /* 0x00033b00ff0d0b82 */ /* 0x000e220000000800 */
[----:B------:R-:W-:-:S05]  /*a760*/  IMAD.IADD R20, R15, 0x1, R20 ;  /* 0x000000010f147824 */ /* 0x000fca00078e0214 */
[----:B------:R-:W-:Y:S02]  /*a770*/  IADD3.X R18, R18, R20, R7, P2, P3 ;  /* 0x0000001412127210 */ /* 0x000fe400017e6407 */
[----:B------:R-:W1:Y:S01]  /*a780*/  @P0 LDC R12, c[0x0][0xcf0] ;  /* 0x00033c00ff0c0b82 */ /* 0x000e620000000800 */
[----:B--2---:R-:W-:Y:S01]  /*a790*/  IMAD R22, R22, 0x40, R153 ;  /* 0x0000004016167824 */ /* 0x004fe200078e0299 */
[----:B------:R-:W-:-:S03]  /*a7a0*/  SEL R153, R194, RZ, P1 ;  /* 0x000000ffc2997207 */ /* 0x000fc60000800000 */
[----:B0-----:R-:W-:-:S04]  /*a7b0*/  @P0 IMAD.HI.U32 R13, R22, R13, RZ ;  /* 0x0000000d160d0227 */ /* 0x001fc800078e00ff */
[----:B------:R-:W-:Y:S01]  /*a7c0*/  IMAD.MOV.U32 R20, RZ, RZ, R22 ;  /* 0x000000ffff147224 */ /* 0x000fe200078e0016 */
[----:B-1----:R-:W-:Y:S02]  /*a7d0*/  @P0 SHF.R.U32.HI R20, RZ, R12, R13 ;  /* 0x0000000cff140219 */ /* 0x002fe4000001160d */
[----:B------:R-:W0:Y:S02]  /*a7e0*/  LDC.64 R12, c[0x0][R9+0x228] ;  /* 0x00008a00090c7b82 */ /* 0x000e240000000a00 */
[-C--:B0-----:R-:W-:Y:S02]  /*a7f0*/  IMAD R13, R13, R153.reuse, RZ ;  /* 0x000000990d0d7224 */ /* 0x081fe400078e02ff */
[----:B------:R-:W-:-:S04]  /*a800*/  IMAD.WIDE.U32 R14, R12, R153, RZ ;  /* 0x000000990c0e7225 */ /* 0x000fc800078e00ff */
[----:B------:R-:W-:Y:S01]  /*a810*/  IMAD.IADD R15, R15, 0x1, R13 ;  /* 0x000000010f0f7824 */ /* 0x000fe200078e020d */
[----:B------:R-:W-:Y:S01]  /*a820*/  IADD3 R14, P0, P2, R20, R21, R14 ;  /* 0x00000015140e7210 */ /* 0x000fe20007a1e00e */
[----:B------:R-:W0:Y:S01]  /*a830*/  LDC.64 R12, c[0x0][R9+0x210] ;  /* 0x00008400090c7b82 */ /* 0x000e220000000a00 */
[--C-:B------:R-:W-:Y:S01]  /*a840*/  IMAD.MOV R21, RZ, RZ, -R20.reuse ;  /* 0x000000ffff157224 */ /* 0x100fe200078e0a14 */
[----:B------:R-:W-:-:S03]  /*a850*/  SHF.R.S32.HI R20, RZ, 0x1f, R20 ;  /* 0x0000001fff147819 */ /* 0x000fc60000011414 */
[C---:B------:R-:W-:Y:S01]  /*a860*/  IMAD R21, R23.reuse, R21, R22 ;  /* 0x0000001517157224 */ /* 0x040fe200078e0216 */
[----:B------:R-:W-:Y:S01]  /*a870*/  IADD3.X R15, R20, R18, R15, P0, P2 ;  /* 0x00000012140f7210 */ /* 0x000fe200007e440f */
[----:B------:R-:W-:-:S03]  /*a880*/  IMAD R22, R23, UR6, RZ ;  /* 0x0000000617167c24 */ /* 0x000fc6000f8e02ff */
[----:B------:R-:W-:Y:S01]  /*a890*/  SHF.R.S32.HI R153, RZ, 0x1f, R21 ;  /* 0x0000001fff997819 */ /* 0x000fe20000011415 */
[-C--:B0-----:R-:W-:Y:S02]  /*a8a0*/  IMAD R13, R13, R21.reuse, RZ ;  /* 0x000000150d0d7224 */ /* 0x081fe400078e02ff */
[----:B------:R-:W-:-:S04]  /*a8b0*/  IMAD.WIDE.U32 R14, R12, R21, R14 ;  /* 0x000000150c0e7225 */ /* 0x000fc800078e000e */
[----:B------:R-:W-:Y:S02]  /*a8c0*/  IMAD R9, R12, R153, R13 ;  /* 0x000000990c097224 */ /* 0x000fe400078e020d */
[----:B------:R-:W0:Y:S02]  /*a8d0*/  LDC.64 R12, c[0x0][0xca8] ;  /* 0x00032a00ff0c7b82 */ /* 0x000e240000000a00 */
[----:B------:R-:W-:Y:S02]  /*a8e0*/  IMAD.IADD R15, R15, 0x1, R9 ;  /* 0x000000010f0f7824 */ /* 0x000fe400078e0209 */
[----:B---3--:R-:W-:-:S04]  /*a8f0*/  IMAD.MOV R9, RZ, RZ, -R154 ;  /* 0x000000ffff097224 */ /* 0x008fc800078e0a9a */
[----:B0-----:R-:W0:Y:S08]  /*a900*/  @!P1 LDC R12, c[0x0][0xc50] ;  /* 0x00031400ff0c9b82 */ /* 0x001e300000000800 */
[----:B------:R-:W1:Y:S01]  /*a910*/  @!P1 LDC R13, c[0x0][0xc54] ;  /* 0x00031500ff0d9b82 */ /* 0x000e620000000800 */
[----:B0-----:R-:W-:-:S05]  /*a920*/  LEA R18, P0, R14, R12, 0x2 ;  /* 0x0000000c0e127211 */ /* 0x001fca00078010ff */
[----:B------:R-:W-:Y:S01]  /*a930*/  SHFL.IDX PT, R12, R18, RZ, 0x1c1f ;  /* 0x001c1fff120c7589 */ /* 0x000fe200000e0000 */
[----:B-1----:R-:W-:Y:S02]  /*a940*/  LEA.HI.X R20, R14, R13, R15, 0x2, P0 ;  /* 0x0000000d0e147211 */ /* 0x002fe400000f140f */
[----:B------:R-:W-:Y:S01]  /*a950*/  ISETP.NE.AND P0, PT, R230, R9, PT ;  /* 0x00000009e600720c */ /* 0x000fe20003f05270 */
[----:B------:R-:W-:Y:S01]  /*a960*/  IMAD.U32 R9, RZ, RZ, UR42 ;  /* 0x0000002aff097e24 */ /* 0x000fe2000f8e00ff */
[----:B------:R-:W-:Y:S03]  /*a970*/  SHFL.IDX PT, R14, R18, 0x1, 0x1c1f ;  /* 0x003c1f00120e7f89 */ /* 0x000fe600000e0000 */
[----:B------:R-:W-:Y:S01]  /*a980*/  IMAD R9, R9, 0x40, R16 ;  /* 0x0000004009097824 */ /* 0x000fe200078e0210 */
[----:B------:R-:W0:Y:S04]  /*a990*/  SHFL.IDX PT, R13, R20, RZ, 0x1c1f ;  /* 0x001c1fff140d7589 */ /* 0x000e2800000e0000 */
[----:B------:R-:W1:Y:S01]  /*a9a0*/  SHFL.IDX PT, R15, R20, 0x1, 0x1c1f ;  /* 0x003c1f00140f7f89 */ /* 0x000e6200000e0000 */
[C---:B------:R-:W-:Y:S01]  /*a9b0*/  ISETP.GE.OR P1, PT, R9.reuse, R22, P0 ;  /* 0x000000160900720c */ /* 0x040fe20000726670 */
[----:B------:R-:W-:-:S05]  /*a9c0*/  VIADD R9, R9, 0x8 ;  /* 0x0000000809097836 */ /* 0x000fca0000000000 */
[----:B------:R-:W-:-:S07]  /*a9d0*/  ISETP.GE.OR P0, PT, R9, R22, P0 ;  /* 0x000000160900720c */ /* 0x000fce0000706670 */
[----:B0-----:R0:W-:Y:S06]  /*a9e0*/  @!P1 ST.E desc[UR38][R12.64], R3 ;  /* 0x000000030c009985 */ /* 0x0011ec000c101926 */
[----:B-1----:R0:W-:Y:S02]  /*a9f0*/  @!P0 ST.E desc[UR38][R14.64], R152 ;  /* 0x000000980e008985 */ /* 0x0021e4000c101926 */
.L_x_4079:
[----:B------:R-:W-:Y:S02]  /*aa00*/  ISETP.GT.AND P1, PT, R0, 0x1, PT ;  /* 0x000000010000780c */ /* 0x000fe40003f24270 */
[----:B------:R-:W-:-:S04]  /*aa10*/  ISETP.NE.U32.AND P0, PT, R10, RZ, PT ;  /* 0x000000ff0a00720c */ /* 0x000fc80003f05070 */
[----:B------:R-:W-:-:S04]  /*aa20*/  ISETP.NE.AND.EX P0, PT, R11, RZ, PT, P0 ;  /* 0x000000ff0b00720c */ /* 0x000fc80003f05300 */
[----:B------:R-:W-:-:S03]  /*aa30*/  SEL R187, R187, RZ, !P0 ;  /* 0x000000ffbbbb7207 */ /* 0x000fc60004000000 */
[----:B------:R-:W-:Y:S06]  /*aa40*/  @P1 BRA `(.L_x_4080) ;  /* 0x0000001000441947 */ /* 0x000fec0003800000 */
[----:B------:R-:W1:Y:S01]  /*aa50*/  S2R R0, SR_TID.X ;  /* 0x0000000000007919 */ /* 0x000e620000002100 */
[----:B------:R-:W2:Y:S01]  /*aa60*/  LDC R18, c[0x0][0xce8] ;  /* 0x00033a00ff127b82 */ /* 0x000ea20000000800 */
[----:B------:R-:W-:Y:S01]  /*aa70*/  ULDC.64 UR8, c[0x0][0xba0] ;  /* 0x0002e80000087ab9 */ /* 0x000fe20000000a00 */
[----:B------:R-:W-:Y:S01]  /*aa80*/  ULDC UR10, c[0x0][0xbc8] ;  /* 0x0002f200000a7ab9 */ /* 0x000fe20000000800 */
[----:B-1----:R-:W-:-:S05]  /*aa90*/  VIADD R0, R0, 0xffffff80 ;  /* 0xffffff8000007836 */ /* 0x002fca0000000000 */
[----:B0-----:R-:W-:-:S04]  /*aaa0*/  SHF.R.S32.HI R3, RZ, 0x1f, R0 ;  /* 0x0000001fff037819 */ /* 0x001fc80000011400 */
[----:B------:R-:W-:-:S04]  /*aab0*/  LEA.HI R10, R3, R0, RZ, 0x3 ;  /* 0x00000000030a7211 */ /* 0x000fc800078f18ff */
[----:B------:R-:W-:-:S05]  /*aac0*/  SHF.R.S32.HI R3, RZ, 0x3, R10 ;  /* 0x00000003ff037819 */ /* 0x000fca000001140a */
[----:B------:R-:W-:-:S04]  /*aad0*/  IMAD R9, R3, 0x40, R2 ;  /* 0x0000004003097824 */ /* 0x000fc800078e0202 */
[----:B------:R-:W-:-:S03]  /*aae0*/  IMAD.WIDE R4, R9, 0x2, R4 ;  /* 0x0000000209047825 */ /* 0x000fc600078e0204 */
[C---:B------:R-:W-:Y:S02]  /*aaf0*/  IADD3 R21, P3, R4.reuse, 0x1000, RZ ;  /* 0x0000100004157810 */ /* 0x040fe40007f7e0ff */
[----:B------:R-:W-:Y:S02]  /*ab00*/  IADD3 R45, P2, R4, 0x7000, RZ ;  /* 0x00007000042d7810 */ /* 0x000fe40007f5e0ff */
[----:B------:R-:W-:Y:S02]  /*ab10*/  LOP3.LUT R20, R21, 0x380, RZ, 0xc0, !PT ;  /* 0x0000038015147812 */ /* 0x000fe400078ec0ff */
[----:B------:R-:W-:Y:S02]  /*ab20*/  LOP3.LUT R44, R45, 0x380, RZ, 0xc0, !PT ;  /* 0x000003802d2c7812 */ /* 0x000fe400078ec0ff */
[----:B------:R-:W-:Y:S02]  /*ab30*/  SHF.R.U64 R20, R20, 0x3, RZ ;  /* 0x0000000314147819 */ /* 0x000fe400000012ff */
[----:B------:R-:W-:-:S02]  /*ab40*/  IADD3 R37, P0, R4, 0x5000, RZ ;  /* 0x0000500004257810 */ /* 0x000fc40007f1e0ff */
[----:B------:R-:W-:Y:S01]  /*ab50*/  LOP3.LUT R20, R20, R21, RZ, 0x3c, !PT ;  /* 0x0000001514147212 */ /* 0x000fe200078e3cff */
[----:B------:R-:W-:Y:S01]  /*ab60*/  IMAD.X R21, RZ, RZ, R5, P3 ;  /* 0x000000ffff157224 */ /* 0x000fe200018e0605 */
[----:B------:R-:W-:Y:S02]  /*ab70*/  SHF.R.U64 R44, R44, 0x3, RZ ;  /* 0x000000032c2c7819 */ /* 0x000fe400000012ff */
[C---:B------:R-:W-:Y:S02]  /*ab80*/  IADD3 R25, P4, R4.reuse, 0x2000, RZ ;  /* 0x0000200004197810 */ /* 0x040fe40007f9e0ff */
[C---:B------:R-:W-:Y:S01]  /*ab90*/  IADD3 R29, P5, R4.reuse, 0x3000, RZ ;  /* 0x00003000041d7810 */ /* 0x040fe20007fbe0ff */
[----:B------:R-:W-:Y:S01]  /*aba0*/  IMAD R7, R7, UR8, RZ ;  /* 0x0000000807077c24 */ /* 0x000fe2000f8e02ff */
[C---:B------:R-:W-:Y:S01]  /*abb0*/  IADD3 R33, P6, R4.reuse, 0x4000, RZ ;  /* 0x0000400004217810 */ /* 0x040fe20007fde0ff */
[----:B------:R-:W5:Y:S01]  /*abc0*/  LD.E.128 R20, desc[UR38][R20.64] ;  /* 0x0000002614147980 */ /* 0x000f62000c101d00 */
[----:B------:R-:W-:-:S02]  /*abd0*/  IADD3 R41, P1, R4, 0x6000, RZ ;  /* 0x0000600004297810 */ /* 0x000fc40007f3e0ff */
[----:B------:R-:W-:Y:S02]  /*abe0*/  LOP3.LUT R36, R37, 0x380, RZ, 0xc0, !PT ;  /* 0x0000038025247812 */ /* 0x000fe400078ec0ff */
[----:B------:R-:W-:Y:S02]  /*abf0*/  IADD3 R49, P3, R4, 0x8000, RZ ;  /* 0x0000800004317810 */ /* 0x000fe40007f7e0ff */
[----:B------:R-:W-:Y:S01]  /*ac00*/  LOP3.LUT R44, R44, R45, RZ, 0x3c, !PT ;  /* 0x0000002d2c2c7212 */ /* 0x000fe200078e3cff */
[----:B------:R-:W-:Y:S01]  /*ac10*/  IMAD.X R45, RZ, RZ, R5, P2 ;  /* 0x000000ffff2d7224 */ /* 0x000fe200010e0605 */
[----:B------:R-:W-:Y:S02]  /*ac20*/  LOP3.LUT R24, R25, 0x380, RZ, 0xc0, !PT ;  /* 0x0000038019187812 */ /* 0x000fe400078ec0ff */
[----:B------:R-:W-:Y:S02]  /*ac30*/  LOP3.LUT R28, R29, 0x380, RZ, 0xc0, !PT ;  /* 0x000003801d1c7812 */ /* 0x000fe400078ec0ff */
[----:B------:R-:W-:-:S02]  /*ac40*/  LOP3.LUT R32, R33, 0x380, RZ, 0xc0, !PT ;  /* 0x0000038021207812 */ /* 0x000fc400078ec0ff */
[----:B------:R-:W-:Y:S01]  /*ac50*/  LOP3.LUT R11, R4, 0x380, RZ, 0xc0, !PT ;  /* 0x00000380040b7812 */ /* 0x000fe200078ec0ff */
[----:B------:R-:W-:Y:S01]  /*ac60*/  IMAD R7, R8, UR9, R7 ;  /* 0x0000000908077c24 */ /* 0x000fe2000f8e0207 */
[----:B------:R-:W-:Y:S01]  /*ac70*/  LOP3.LUT R40, R41, 0x380, RZ, 0xc0, !PT ;  /* 0x0000038029287812 */ /* 0x000fe200078ec0ff */
[----:B------:R-:W5:Y:S01]  /*ac80*/  LD.E.128 R44, desc[UR38][R44.64] ;  /* 0x000000262c2c7980 */ /* 0x000f62000c101d00 */
[----:B------:R-:W-:Y:S02]  /*ac90*/  SHF.R.U64 R36, R36, 0x3, RZ ;  /* 0x0000000324247819 */ /* 0x000fe400000012ff */
[----:B------:R-:W-:Y:S02]  /*aca0*/  LOP3.LUT R48, R49, 0x380, RZ, 0xc0, !PT ;  /* 0x0000038031307812 */ /* 0x000fe400078ec0ff */
[----:B------:R-:W-:Y:S02]  /*acb0*/  IADD3 R73, P2, R4, 0xe000, RZ ;  /* 0x0000e00004497810 */ /* 0x000fe40007f5e0ff */
[----:B------:R-:W-:-:S02]  /*acc0*/  SHF.R.U64 R24, R24, 0x3, RZ ;  /* 0x0000000318187819 */ /* 0x000fc400000012ff */
[----:B------:R-:W-:Y:S02]  /*acd0*/  SHF.R.U64 R28, R28, 0x3, RZ ;  /* 0x000000031c1c7819 */ /* 0x000fe400000012ff */
[----:B------:R-:W-:Y:S02]  /*ace0*/  SHF.R.U64 R32, R32, 0x3, RZ ;  /* 0x0000000320207819 */ /* 0x000fe400000012ff */
[----:B------:R-:W-:Y:S02]  /*acf0*/  SHF.R.U64 R40, R40, 0x3, RZ ;  /* 0x0000000328287819 */ /* 0x000fe400000012ff */
[----:B------:R-:W-:Y:S01]  /*ad00*/  LOP3.LUT R36, R36, R37, RZ, 0x3c, !PT ;  /* 0x0000002524247212 */ /* 0x000fe200078e3cff */
[----:B------:R-:W-:Y:S01]  /*ad10*/  IMAD.X R37, RZ, RZ, R5, P0 ;  /* 0x000000ffff257224 */ /* 0x000fe200000e0605 */
[----:B------:R-:W-:Y:S02]  /*ad20*/  SHF.R.U64 R48, R48, 0x3, RZ ;  /* 0x0000000330307819 */ /* 0x000fe400000012ff */
[----:B------:R-:W-:-:S02]  /*ad30*/  LOP3.LUT R72, R73, 0x380, RZ, 0xc0, !PT ;  /* 0x0000038049487812 */ /* 0x000fc400078ec0ff */
[----:B------:R-:W-:Y:S01]  /*ad40*/  IADD3 R65, P0, R4, 0xc000, RZ ;  /* 0x0000c00004417810 */ /* 0x000fe20007f1e0ff */
[----:B------:R-:W5:Y:S01]  /*ad50*/  LD.E.128 R36, desc[UR38][R36.64] ;  /* 0x0000002624247980 */ /* 0x000f62000c101d00 */
        /* <DEDUP_REMOVED lines=10> */
[----:B------:R-:W-:Y:S01]  /*ae00*/  SHF.R.U64 R72, R72, 0x3, RZ ;  /* 0x0000000348487819 */ /* 0x000fe200000012ff */
[----:B------:R-:W5:Y:S01]  /*ae10*/  LD.E.128 R24, desc[UR38][R24.64] ;  /* 0x0000002618187980 */ /* 0x000f62000c101d00 */
[----:B------:R-:W-:-:S02]  /*ae20*/  IADD3 R53, P4, R4, 0x9000, RZ ;  /* 0x0000900004357810 */ /* 0x000fc40007f9e0ff */
[C---:B------:R-:W-:Y:S01]  /*ae30*/  IADD3 R57, P5, R4.reuse, 0xa000, RZ ;  /* 0x0000a00004397810 */ /* 0x040fe20007fbe0ff */
[----:B------:R-:W5:Y:S01]  /*ae40*/  LD.E.128 R28, desc[UR38][R28.64] ;  /* 0x000000261c1c7980 */ /* 0x000f62000c101d00 */
[C---:B------:R-:W-:Y:S02]  /*ae50*/  IADD3 R61, P6, R4.reuse, 0xb000, RZ ;  /* 0x0000b000043d7810 */ /* 0x040fe40007fde0ff */
[C---:B------:R-:W-:Y:S01]  /*ae60*/  IADD3 R69, P1, R4.reuse, 0xd000, RZ ;  /* 0x0000d00004457810 */ /* 0x040fe20007f3e0ff */
[----:B------:R-:W5:Y:S01]  /*ae70*/  LD.E.128 R32, desc[UR38][R32.64] ;  /* 0x0000002620207980 */ /* 0x000f62000c101d00 */
[----:B------:R-:W-:Y:S02]  /*ae80*/  LOP3.LUT R64, R65, 0x380, RZ, 0xc0, !PT ;  /* 0x0000038041407812 */ /* 0x000fe400078ec0ff */
[----:B------:R-:W-:Y:S01]  /*ae90*/  IADD3 R12, P3, R4, 0xf000, RZ ;  /* 0x0000f000040c7810 */ /* 0x000fe20007f7e0ff */
[----:B------:R-:W5:Y:S01]  /*aea0*/  LD.E.128 R40, desc[UR38][R40.64] ;  /* 0x0000002628287980 */ /* 0x000f62000c101d00 */
[----:B------:R-:W-:Y:S01]  /*aeb0*/  LOP3.LUT R72, R72, R73, RZ, 0x3c, !PT ;  /* 0x0000004948487212 */ /* 0x000fe200078e3cff */
[--C-:B------:R-:W-:Y:S01]  /*aec0*/  IMAD.X R73, RZ, RZ, R5.reuse, P2 ;  /* 0x000000ffff497224 */ /* 0x100fe200010e0605 */
[----:B------:R-:W-:Y:S01]  /*aed0*/  LOP3.LUT R52, R53, 0x380, RZ, 0xc0, !PT ;  /* 0x0000038035347812 */ /* 0x000fe200078ec0ff */
[----:B------:R-:W-:Y:S01]  /*aee0*/  IMAD.X R77, RZ, RZ, R5, P3 ;  /* 0x000000ffff4d7224 */ /* 0x000fe200018e0605 */
[----:B------:R-:W-:Y:S01]  /*aef0*/  LOP3.LUT R56, R57, 0x380, RZ, 0xc0, !PT ;  /* 0x0000038039387812 */ /* 0x000fe200078ec0ff */
[----:B------:R-:W5:Y:S01]  /*af00*/  LD.E.128 R48, desc[UR38][R48.64] ;  /* 0x0000002630307980 */ /* 0x000f62000c101d00 */
[----:B------:R-:W-:-:S02]  /*af10*/  LOP3.LUT R60, R61, 0x380, RZ, 0xc0, !PT ;  /* 0x000003803d3c7812 */ /* 0x000fc400078ec0ff */
[----:B------:R-:W-:Y:S01]  /*af20*/  LOP3.LUT R68, R69, 0x380, RZ, 0xc0, !PT ;  /* 0x0000038045447812 */ /* 0x000fe200078ec0ff */
[----:B------:R-:W5:Y:S01]  /*af30*/  LD.E.128 R72, desc[UR38][R72.64] ;  /* 0x0000002648487980 */ /* 0x000f62000c101d00 */
[----:B------:R-:W-:Y:S02]  /*af40*/  SHF.R.U64 R64, R64, 0x3, RZ ;  /* 0x0000000340407819 */ /* 0x000fe400000012ff */
[----:B------:R-:W-:Y:S02]  /*af50*/  SHF.R.U64 R11, R11, 0x3, RZ ;  /* 0x000000030b0b7819 */ /* 0x000fe400000012ff */
[----:B------:R-:W-:Y:S02]  /*af60*/  LOP3.LUT R9, R12, 0x380, RZ, 0xc0, !PT ;  /* 0x000003800c097812 */ /* 0x000fe400078ec0ff */
[----:B--2---:R-:W-:Y:S02]  /*af70*/  ISETP.NE.AND P2, PT, R18, 0x1, PT ;  /* 0x000000011200780c */ /* 0x004fe40003f45270 */
[----:B------:R-:W-:-:S02]  /*af80*/  SHF.R.U64 R52, R52, 0x3, RZ ;  /* 0x0000000334347819 */ /* 0x000fc400000012ff */
[----:B------:R-:W-:Y:S02]  /*af90*/  SHF.R.U64 R56, R56, 0x3, RZ ;  /* 0x0000000338387819 */ /* 0x000fe400000012ff */
[----:B------:R-:W-:Y:S02]  /*afa0*/  SHF.R.U64 R60, R60, 0x3, RZ ;  /* 0x000000033c3c7819 */ /* 0x000fe400000012ff */
[----:B------:R-:W-:Y:S02]  /*afb0*/  SHF.R.U64 R68, R68, 0x3, RZ ;  /* 0x0000000344447819 */ /* 0x000fe400000012ff */
[----:B------:R-:W-:Y:S01]  /*afc0*/  LOP3.LUT R64, R64, R65, RZ, 0x3c, !PT ;  /* 0x0000004140407212 */ /* 0x000fe200078e3cff */
[----:B------:R-:W-:Y:S01]  /*afd0*/  IMAD.X R65, RZ, RZ, R5, P0 ;  /* 0x000000ffff417224 */ /* 0x000fe200000e0605 */
[----:B------:R-:W-:Y:S01]  /*afe0*/  LOP3.LUT R4, R11, R4, RZ, 0x3c, !PT ;  /* 0x000000040b047212 */ /* 0x000fe200078e3cff */
[----:B------:R-:W0:Y:S01]  /*aff0*/  @P2 LDC R81, c[0x0][0xcec] ;  /* 0x00033b00ff512b82 */ /* 0x000e220000000800 */
[----:B------:R-:W-:-:S02]  /*b000*/  SHF.R.U64 R9, R9, 0x3, RZ ;  /* 0x0000000309097819 */ /* 0x000fc400000012ff */
[----:B------:R-:W-:Y:S01]  /*b010*/  ISETP.GE.AND P0, PT, R193, UR10, PT ;  /* 0x0000000ac1007c0c */ /* 0x000fe2000bf06270 */
        /* <DEDUP_REMOVED lines=10> */
[----:B------:R-:W-:Y:S01]  /*b0c0*/  IMAD.WIDE.U32 R8, R8, UR8, RZ ;  /* 0x0000000808087c25 */ /* 0x000fe2000f8e00ff */
[----:B------:R1:W5:Y:S01]  /*b0d0*/  LD.E.128 R12, desc[UR38][R4.64] ;  /* 0x00000026040c7980 */ /* 0x000362000c101d00 */
[----:B------:R-:W-:Y:S01]  /*b0e0*/  ISETP.GE.AND P1, PT, R2, UR10, PT ;  /* 0x0000000a02007c0c */ /* 0x000fe2000bf26270 */
[----:B------:R-:W2:Y:S01]  /*b0f0*/  @P2 LDC R83, c[0x0][0xcf0] ;  /* 0x00033c00ff532b82 */ /* 0x000ea20000000800 */
[----:B------:R-:W-:Y:S01]  /*b100*/  IMAD.IADD R9, R9, 0x1, R7 ;  /* 0x0000000109097824 */ /* 0x000fe200078e0207 */
[----:B------:R-:W-:Y:S01]  /*b110*/  LOP3.LUT R7, R10, 0xfffffff8, RZ, 0xc0, !PT ;  /* 0xfffffff80a077812 */ /* 0x000fe200078ec0ff */
[----:B------:R-:W-:Y:S01]  /*b120*/  ULDC.64 UR8, c[0x0][0xbe8] ;  /* 0x0002fa0000087ab9 */ /* 0x000fe20000000a00 */
[----:B------:R-:W5:Y:S01]  /*b130*/  LD.E.128 R52, desc[UR38][R52.64] ;  /* 0x0000002634347980 */ /* 0x000f62000c101d00 */
[----:B-1----:R-:W-:-:S03]  /*b140*/  SEL R5, RZ, 0xffffffff, P0 ;  /* 0xffffffffff057807 */ /* 0x002fc60000000000 */
[----:B------:R-:W5:Y:S01]  /*b150*/  LD.E.128 R56, desc[UR38][R56.64] ;  /* 0x0000002638387980 */ /* 0x000f62000c101d00 */
[----:B------:R-:W-:Y:S01]  /*b160*/  ISETP.GE.AND P0, PT, R192, UR10, PT ;  /* 0x0000000ac0007c0c */ /* 0x000fe2000bf06270 */
[----:B------:R-:W-:-:S03]  /*b170*/  IMAD.SHL.U32 R11, R5, 0x2, RZ ;  /* 0x00000002050b7824 */ /* 0x000fc600078e00ff */
[----:B------:R-:W-:Y:S01]  /*b180*/  SEL R5, RZ, 0xffffffff, P0 ;  /* 0xffffffffff057807 */ /* 0x000fe20000000000 */
[----:B------:R-:W5:Y:S01]  /*b190*/  LD.E.128 R60, desc[UR38][R60.64] ;  /* 0x000000263c3c7980 */ /* 0x000f62000c101d00 */
[----:B------:R-:W-:Y:S02]  /*b1a0*/  ISETP.GE.AND P0, PT, R191, UR10, PT ;  /* 0x0000000abf007c0c */ /* 0x000fe4000bf06270 */
[----:B------:R-:W-:Y:S01]  /*b1b0*/  SEL R4, RZ, 0x1, P1 ;  /* 0x00000001ff047807 */ /* 0x000fe20000800000 */
[----:B------:R-:W-:Y:S01]  /*b1c0*/  IMAD.IADD R10, R0, 0x1, -R7 ;  /* 0x00000001000a7824 */ /* 0x000fe200078e0a07 */
[----:B------:R-:W-:Y:S01]  /*b1d0*/  SEL R0, RZ, 0xffffffff, P0 ;  /* 0xffffffffff007807 */ /* 0x000fe20000000000 */
[----:B------:R-:W-:Y:S01]  /*b1e0*/  IMAD.SHL.U32 R5, R5, 0x4, RZ ;  /* 0x0000000405057824 */ /* 0x000fe200078e00ff */
[----:B------:R-:W-:Y:S01]  /*b1f0*/  LOP3.LUT R4, R11, 0x2, R4, 0xe2, !PT ;  /* 0x000000020b047812 */ /* 0x000fe200078ee204 */
[----:B------:R-:W-:Y:S01]  /*b200*/  IMAD.WIDE.U32 R8, R188, UR8, R8 ;  /* 0x00000008bc087c25 */ /* 0x000fe2000f8e0008 */
[----:B------:R-:W5:Y:S02]  /*b210*/  LD.E.128 R68, desc[UR38][R68.64] ;  /* 0x0000002644447980 */ /* 0x000f64000c101d00 */
[----:B------:R-:W-:Y:S01]  /*b220*/  LOP3.LUT R4, R5, 0x4, R4, 0xe2, !PT ;  /* 0x0000000405047812 */ /* 0x000fe200078ee204 */
[----:B------:R-:W-:Y:S01]  /*b230*/  IMAD.SHL.U32 R7, R0, 0x8, RZ ;  /* 0x0000000800077824 */ /* 0x000fe200078e00ff */
[----:B------:R-:W-:Y:S01]  /*b240*/  SHF.R.S32.HI R5, RZ, 0x1f, R187 ;  /* 0x0000001fff057819 */ /* 0x000fe200000114bb */
[----:B------:R-:W-:Y:S01]  /*b250*/  IMAD.U32 R11, RZ, RZ, UR42 ;  /* 0x0000002aff0b7e24 */ /* 0x000fe2000f8e00ff */
[----:B------:R-:W5:Y:S01]  /*b260*/  LD.E.128 R76, desc[UR38][R76.64] ;  /* 0x000000264c4c7980 */ /* 0x000f62000c101d00 */
[----:B------:R-:W-:-:S02]  /*b270*/  IMAD R0, R10, 0x20, R3 ;  /* 0x000000200a007824 */ /* 0x000fc400078e0203 */
[----:B------:R-:W-:Y:S01]  /*b280*/  IMAD R9, R188, UR9, R9 ;  /* 0x00000009bc097c24 */ /* 0x000fe2000f8e0209 */
[----:B------:R-:W-:Y:S01]  /*b290*/  ULDC.64 UR8, c[0x0][0xbf0] ;  /* 0x0002fc0000087ab9 */ /* 0x000fe20000000a00 */
[----:B------:R-:W-:Y:S01]  /*b2a0*/  IMAD R10, R11, 0x40, R0 ;  /* 0x000000400b0a7824 */ /* 0x000fe200078e0200 */
[----:B------:R-:W-:Y:S01]  /*b2b0*/  ISETP.GE.AND P1, PT, R190, UR10, PT ;  /* 0x0000000abe007c0c */ /* 0x000fe2000bf26270 */
[----:B------:R-:W-:Y:S01]  /*b2c0*/  IMAD R0, R5, UR8, RZ ;  /* 0x0000000805007c24 */ /* 0x000fe2000f8e02ff */
[----:B------:R-:W-:Y:S01]  /*b2d0*/  LOP3.LUT R4, R7, 0x8, R4, 0xe2, !PT ;  /* 0x0000000807047812 */ /* 0x000fe200078ee204 */
[----:B------:R-:W-:Y:S01]  /*b2e0*/  @!PT LDS RZ, [RZ] ;  /* 0x00000000fffff984 */ /* 0x000fe20000000800 */
[----:B------:R-:W-:Y:S01]  /*b2f0*/  @!PT LDS RZ, [RZ] ;  /* 0x00000000fffff984 */ /* 0x000fe20000000800 */
[----:B------:R-:W-:Y:S01]  /*b300*/  @!PT LDS RZ, [RZ] ;  /* 0x00000000fffff984 */ /* 0x000fe20000000800 */
[----:B------:R-:W-:Y:S01]  /*b310*/  @!PT LDS RZ, [RZ] ;  /* 0x00000000fffff984 */ /* 0x000fe20000000800 */
[----:B------:R1:W-:Y:S06]  /*b320*/  MEMBAR.ALL.CTA ;  /* 0x0000000000007992 */ /* 0x0003ec0000008000 */
[----:B-1----:R-:W1:Y:S01]  /*b330*/  FENCE.VIEW.ASYNC.S ;  /* 0x00000000000073c6 */ /* 0x002e620000000000 */
[----:B------:R-:W-:Y:S01]  /*b340*/  SEL R7, RZ, 0xffffffff, P1 ;  /* 0xffffffffff077807 */ /* 0x000fe20000800000 */
[----:B------:R-:W-:Y:S01]  /*b350*/  IMAD R11, R187, UR9, R0 ;  /* 0x00000009bb0b7c24 */ /* 0x000fe2000f8e0200 */
[----:B------:R-:W-:Y:S01]  /*b360*/  ISETP.GE.AND P0, PT, R189, UR10, PT ;  /* 0x0000000abd007c0c */ /* 0x000fe2000bf06270 */
[----:B0-----:R-:W-:-:S04]  /*b370*/  @P2 IMAD.HI.U32 R0, R10, R81, RZ ;  /* 0x000000510a002227 */ /* 0x001fc800078e00ff */
[----:B------:R-:W-:Y:S01]  /*b380*/  IMAD.SHL.U32 R81, R7, 0x10, RZ ;  /* 0x0000001007517824 */ /* 0x000fe200078e00ff */
[----:B------:R-:W-:Y:S01]  /*b390*/  SEL R7, RZ, 0xffffffff, P0 ;  /* 0xffffffffff077807 */ /* 0x000fe20000000000 */
[----:B------:R-:W-:Y:S01]  /*b3a0*/  IMAD.MOV.U32 R5, RZ, RZ, R10 ;  /* 0x000000ffff057224 */ /* 0x000fe200078e000a */
[----:B--2---:R-:W-:Y:S02]  /*b3b0*/  @P2 SHF.R.U32.HI R5, RZ, R83, R0 ;  /* 0x00000053ff052219 */ /* 0x004fe40000011600 */
[----:B------:R-:W-:Y:S01]  /*b3c0*/  LOP3.LUT R4, R81, 0x10, R4, 0xe2, !PT ;  /* 0x0000001051047812 */ /* 0x000fe200078ee204 */
[----:B------:R-:W-:Y:S01]  /*b3d0*/  IMAD.SHL.U32 R81, R7, 0x20, RZ ;  /* 0x0000002007517824 */ /* 0x000fe200078e00ff */
[--C-:B------:R-:W-:Y:S01]  /*b3e0*/  SHF.R.S32.HI R0, RZ, 0x1f, R5.reuse ;  /* 0x0000001fff007819 */ /* 0x100fe20000011405 */
[----:B------:R-:W-:Y:S02]  /*b3f0*/  IMAD.MOV R7, RZ, RZ, -R5 ;  /* 0x000000ffff077224 */ /* 0x000fe400078e0a05 */
[----:B------:R-:W-:Y:S01]  /*b400*/  IMAD.WIDE.U32 R8, R187, UR8, R8 ;  /* 0x00000008bb087c25 */ /* 0x000fe2000f8e0008 */
[----:B------:R-:W-:-:S03]  /*b410*/  ULDC.64 UR8, c[0x0][0xbe0] ;  /* 0x0002f80000087ab9 */ /* 0x000fc60000000a00 */
[----:B------:R-:W-:Y:S02]  /*b420*/  IMAD R0, R0, UR8, RZ ;  /* 0x0000000800007c24 */ /* 0x000fe4000f8e02ff */
[----:B------:R-:W-:Y:S02]  /*b430*/  IMAD R7, R18, R7, R10 ;  /* 0x0000000712077224 */ /* 0x000fe400078e020a */
[----:B------:R-:W-:Y:S01]  /*b440*/  IMAD.IADD R9, R9, 0x1, R11 ;  /* 0x0000000109097824 */ /* 0x000fe200078e020b */
[----:B------:R-:W-:Y:S01]  /*b450*/  ISETP.GE.AND P0, PT, R229, UR10, PT ;  /* 0x0000000ae5007c0c */ /* 0x000fe2000bf06270 */
[C---:B------:R-:W-:Y:S01]  /*b460*/  IMAD R11, R5.reuse, UR9, R0 ;  /* 0x00000009050b7c24 */ /* 0x040fe2000f8e0200 */
[----:B------:R-:W-:Y:S01]  /*b470*/  SHF.R.S32.HI R0, RZ, 0x1f, R7 ;  /* 0x0000001fff007819 */ /* 0x000fe20000011407 */
[----:B------:R-:W-:Y:S01]  /*b480*/  IMAD.WIDE.U32 R8, R5, UR8, R8 ;  /* 0x0000000805087c25 */ /* 0x000fe2000f8e0008 */
[----:B------:R-:W-:Y:S01]  /*b490*/  ULDC.64 UR8, c[0x0][0xbd8] ;  /* 0x0002f60000087ab9 */ /* 0x000fe20000000a00 */
[----:B------:R-:W-:-:S02]  /*b4a0*/  LOP3.LUT R4, R81, 0x20, R4, 0xe2, !PT ;  /* 0x0000002051047812 */ /* 0x000fc400078ee204 */
[----:B------:R-:W-:Y:S01]  /*b4b0*/  IMAD.U32 R80, RZ, RZ, UR42 ;  /* 0x0000002aff507e24 */ /* 0x000fe2000f8e00ff */
[----:B------:R-:W-:Y:S01]  /*b4c0*/  SEL R5, RZ, 0x40, P0 ;  /* 0x00000040ff057807 */ /* 0x000fe20000000000 */
[----:B------:R-:W-:Y:S01]  /*b4d0*/  IMAD.IADD R9, R9, 0x1, R11 ;  /* 0x0000000109097824 */ /* 0x000fe200078e020b */
[----:B------:R-:W-:Y:S01]  /*b4e0*/  ISETP.GE.AND P0, PT, R228, UR10, PT ;  /* 0x0000000ae4007c0c */ /* 0x000fe2000bf06270 */
[----:B------:R-:W-:Y:S02]  /*b4f0*/  IMAD R10, R0, UR8, RZ ;  /* 0x00000008000a7c24 */ /* 0x000fe4000f8e02ff */
        /* <DEDUP_REMOVED lines=13> */
[----:B-1----:R0:W1:Y:S01]  /*b5d0*/  SHFL.IDX PT, R4, R18, RZ, 0x181f ;  /* 0x00181fff12047589 */ /* 0x00206200000e0000 */
[----:B------:R-:W-:Y:S02]  /*b5e0*/  BSSY B1, `(.L_x_4081) ;  /* 0x000002b000017945 */ /* 0x000fe40003800000 */
[----:B------:R-:W-:Y:S01]  /*b5f0*/  SYNCS.ARRIVE.TRANS64.RED.A1T0 RZ, [UR7], RZ ;  /* 0x000000ffffff79a7 */ /* 0x000fe20008100407 */
        /* <DEDUP_REMOVED lines=11> */
[----:B-1----:R-:W-:Y:S01]  /*b6b0*/  @!P1 LEA R8, P2, R193, R4, 0x1 ;  /* 0x00000004c1089211 */ /* 0x002fe200078408ff */
[----:B--2---:R-:W-:-:S03]  /*b6c0*/  @!P0 IMAD.WIDE R10, R2, 0x2, R4 ;  /* 0x00000002020a8825 */ /* 0x004fc600078e0204 */
[----:B------:R-:W-:Y:S02]  /*b6d0*/  @!P1 LEA.HI.X R9, R193, R5, R152, 0x1, P2 ;  /* 0x00000005c1099211 */ /* 0x000fe400010f0c98 */
[----:B------:R-:W-:Y:S01]  /*b6e0*/  ISETP.GE.AND P2, PT, R190, UR10, PT ;  /* 0x0000000abe007c0c */ /* 0x000fe2000bf46270 */
[----:B-----5:R1:W-:Y:S01]  /*b6f0*/  @!P0 ST.E.128 desc[UR38][R10.64], R12 ;  /* 0x0000000c0a008985 */ /* 0x0203e2000c101d26 */
[----:B------:R-:W-:-:S03]  /*b700*/  LOP3.LUT P0, RZ, R0, 0x40, RZ, 0xc0, !PT ;  /* 0x0000004000ff7812 */ /* 0x000fc6000780c0ff */
[----:B------:R2:W-:Y:S01]  /*b710*/  @!P1 ST.E.128 desc[UR38][R8.64], R24 ;  /* 0x0000001808009985 */ /* 0x0005e2000c101d26 */
[----:B------:R-:W-:Y:S02]  /*b720*/  ISETP.GE.AND P1, PT, R189, UR10, PT ;  /* 0x0000000abd007c0c */ /* 0x000fe4000bf26270 */
[CC--:B-1----:R-:W-:Y:S02]  /*b730*/  @!P3 LEA R14, P6, R191.reuse, R4.reuse, 0x1 ;  /* 0x00000004bf0eb211 */ /* 0x0c2fe400078c08ff */
[CC--:B--2---:R-:W-:Y:S02]  /*b740*/  @!P4 LEA R24, P5, R192.reuse, R4.reuse, 0x1 ;  /* 0x00000004c018c211 */ /* 0x0c4fe400078a08ff */
[-C--:B------:R-:W-:Y:S02]  /*b750*/  @!P3 LEA.HI.X R15, R191, R5.reuse, R84, 0x1, P6 ;  /* 0x00000005bf0fb211 */ /* 0x080fe400030f0c54 */
[----:B------:R-:W-:Y:S02]  /*b760*/  @!P4 LEA.HI.X R25, R192, R5, R7, 0x1, P5 ;  /* 0x00000005c019c211 */ /* 0x000fe400028f0c07 */
[----:B------:R-:W-:-:S02]  /*b770*/  @!P2 LEA R12, P5, R190, R4, 0x1 ;  /* 0x00000004be0ca211 */ /* 0x000fc400078a08ff */
[----:B------:R-:W-:Y:S01]  /*b780*/  LOP3.LUT P6, RZ, R3, 0x80, RZ, 0xc0, !PT ;  /* 0x0000008003ff7812 */ /* 0x000fe200078cc0ff */
[----:B------:R3:W-:Y:S01]  /*b790*/  @!P4 ST.E.128 desc[UR38][R24.64], R32 ;  /* 0x000000201800c985 */ /* 0x0007e2000c101d26 */
[-C--:B------:R-:W-:Y:S02]  /*b7a0*/  @!P2 LEA.HI.X R13, R190, R5.reuse, R83, 0x1, P5 ;  /* 0x00000005be0da211 */ /* 0x080fe400028f0c53 */
[----:B------:R-:W-:Y:S01]  /*b7b0*/  SHF.R.S32.HI R7, RZ, 0x1f, R189 ;  /* 0x0000001fff077819 */ /* 0x000fe200000114bd */
[----:B------:R3:W-:Y:S01]  /*b7c0*/  @!P3 ST.E.128 desc[UR38][R14.64], R40 ;  /* 0x000000280e00b985 */ /* 0x0007e2000c101d26 */
[C---:B------:R-:W-:Y:S02]  /*b7d0*/  @!P1 LEA R10, P5, R189.reuse, R4, 0x1 ;  /* 0x00000004bd0a9211 */ /* 0x040fe400078a08ff */
[----:B------:R-:W-:Y:S01]  /*b7e0*/  SHF.R.S32.HI R9, RZ, 0x1f, R229 ;  /* 0x0000001fff097819 */ /* 0x000fe200000114e5 */
[----:B------:R3:W-:Y:S01]  /*b7f0*/  @!P2 ST.E.128 desc[UR38][R12.64], R48 ;  /* 0x000000300c00a985 */ /* 0x0007e2000c101d26 */
[----:B------:R-:W-:-:S02]  /*b800*/  @!P1 LEA.HI.X R11, R189, R5, R7, 0x1, P5 ;  /* 0x00000005bd0b9211 */ /* 0x000fc400028f0c07 */
[CC--:B------:R-:W-:Y:S02]  /*b810*/  @P0 LEA R8, P5, R229.reuse, R4.reuse, 0x1 ;  /* 0x00000004e5080211 */ /* 0x0c0fe400078a08ff */
[----:B------:R-:W-:Y:S01]  /*b820*/  SHF.R.S32.HI R7, RZ, 0x1f, R228 ;  /* 0x0000001fff077819 */ /* 0x000fe200000114e4 */
[----:B------:R3:W-:Y:S01]  /*b830*/  @!P1 ST.E.128 desc[UR38][R10.64], R56 ;  /* 0x000000380a009985 */ /* 0x0007e2000c101d26 */
[----:B------:R-:W-:Y:S02]  /*b840*/  @P0 LEA.HI.X R9, R229, R5, R9, 0x1, P5 ;  /* 0x00000005e5090211 */ /* 0x000fe400028f0c09 */
[----:B------:R-:W-:-:S03]  /*b850*/  @P6 LEA R4, P5, R228, R4, 0x1 ;  /* 0x00000004e4046211 */ /* 0x000fc600078a08ff */
[----:B------:R3:W-:Y:S01]  /*b860*/  @P0 ST.E.128 desc[UR38][R8.64], R64 ;  /* 0x0000004008000985 */ /* 0x0007e2000c101d26 */
[----:B------:R-:W-:-:S05]  /*b870*/  @P6 LEA.HI.X R5, R228, R5, R7, 0x1, P5 ;  /* 0x00000005e4056211 */ /* 0x000fca00028f0c07 */
[----:B------:R3:W-:Y:S04]  /*b880*/  @P6 ST.E.128 desc[UR38][R4.64], R72 ;  /* 0x0000004804006985 */ /* 0x0007e8000c101d26 */
.L_x_4082:
[----:B------:R-:W-:Y:S05]  /*b890*/  BSYNC B1 ;  /* 0x0000000000017941 */ /* 0x000fea0003800000 */
.L_x_4081:
[----:B------:R-:W-:Y:S01]  /*b8a0*/  VIADD R7, R81, 0x20 ;  /* 0x0000002051077836 */ /* 0x000fe20000000000 */
[----:B--23--:R2:W3:Y:S04]  /*b8b0*/  SHFL.IDX PT, R5, R80, 0x1, 0x181f ;  /* 0x00381f0050057f89 */ /* 0x00c4e800000e0000 */
[----:B------:R-:W-:Y:S01]  /*b8c0*/  ISETP.GE.AND P0, PT, R7, R82, PT ;  /* 0x000000520700720c */ /* 0x000fe20003f06270 */
[----:B-1----:R2:W1:-:S12]  /*b8d0*/  SHFL.IDX PT, R4, R18, 0x1, 0x181f ;  /* 0x00381f0012047f89 */ /* 0x00245800000e0000 */
[----:B--2---:R-:W-:Y:S05]  /*b8e0*/  @P0 BRA `(.L_x_4083) ;  /* 0x0000002400cc0947 */ /* 0x004fea0003800000 */
[----:B------:R-:W-:Y:S02]  /*b8f0*/  ISETP.GE.AND P0, PT, R193, UR10, PT ;  /* 0x0000000ac1007c0c */ /* 0x000fe4000bf06270 */
[----:B------:R-:W-:Y:S02]  /*b900*/  ISETP.GE.AND P5, PT, R2, UR10, PT ;  /* 0x0000000a02007c0c */ /* 0x000fe4000bfa6270 */
[----:B------:R-:W-:Y:S02]  /*b910*/  ISETP.GE.AND P2, PT, R192, UR10, PT ;  /* 0x0000000ac0007c0c */ /* 0x000fe4000bf46270 */
[----:B------:R-:W-:Y:S02]  /*b920*/  ISETP.GE.AND P1, PT, R191, UR10, PT ;  /* 0x0000000abf007c0c */ /* 0x000fe4000bf26270 */
[----:B------:R-:W-:Y:S02]  /*b930*/  ISETP.GE.AND P3, PT, R190, UR10, PT ;  /* 0x0000000abe007c0c */ /* 0x000fe4000bf66270 */
[----:B------:R-:W-:-:S02]  /*b940*/  SHF.R.S32.HI R7, RZ, 0x1f, R192 ;  /* 0x0000001fff077819 */ /* 0x000fc400000114c0 */
[----:B-----5:R-:W-:Y:S02]  /*b950*/  SHF.R.S32.HI R15, RZ, 0x1f, R191 ;  /* 0x0000001fff0f7819 */ /* 0x020fe400000114bf */
[C---:B-1----:R-:W-:Y:S01]  /*b960*/  @!P0 LEA R10, P4, R193.reuse, R4, 0x1 ;  /* 0x00000004c10a8211 */ /* 0x042fe200078808ff */
[----:B---3--:R-:W-:Y:S01]  /*b970*/  @!P5 IMAD.WIDE R8, R2, 0x2, R4 ;  /* 0x000000020208d825 */ /* 0x008fe200078e0204 */
[----:B0-----:R-:W-:Y:S02]  /*b980*/  SHF.R.S32.HI R18, RZ, 0x1f, R189 ;  /* 0x0000001fff127819 */ /* 0x001fe400000114bd */
        /* <DEDUP_REMOVED lines=8> */
[-C--:B------:R-:W-:Y:S02]  /*ba10*/  @!P1 LEA R14, P6, R191, R4.reuse, 0x1 ;  /* 0x00000004bf0e9211 */ /* 0x080fe400078c08ff */
        /* <DEDUP_REMOVED lines=20> */
.L_x_4080:
[----:B------:R-:W2:Y:S01]  /*bb60*/  LDL R5, [R1+0x68] ;  /* 0x0000680001057983 */ /* 0x000ea20000100800 */
[----:B------:R-:W-:Y:S01]  /*bb70*/  ULDC.64 UR8, c[0x0][0xc08] ;  /* 0x0003020000087ab9 */ /* 0x000fe20000000a00 */
[----:B------:R-:W-:Y:S01]  /*bb80*/  SHF.R.S32.HI R0, RZ, 0x1f, R187 ;  /* 0x0000001fff007819 */ /* 0x000fe200000114bb */
[----:B------:R-:W-:Y:S01]  /*bb90*/  IMAD R7, R7, UR8, RZ ;  /* 0x0000000807077c24 */ /* 0x000fe2000f8e02ff */
[----:B------:R-:W-:Y:S01]  /*bba0*/  ULDC.64 UR10, c[0x0][0xc40] ;  /* 0x00031000000a7ab9 */ /* 0x000fe20000000a00 */
[----:B------:R-:W-:Y:S01]  /*bbb0*/  IMAD.U32 R4, RZ, RZ, UR42 ;  /* 0x0000002aff047e24 */ /* 0x000fe2000f8e00ff */
[----:B------:R-:W-:Y:S01]  /*bbc0*/  BSSY B1, `(.L_x_4084) ;  /* 0x00000cc000017945 */ /* 0x000fe20003800000 */
[C---:B------:R-:W-:Y:S01]  /*bbd0*/  IMAD R7, R8.reuse, UR9, R7 ;  /* 0x0000000908077c24 */ /* 0x040fe2000f8e0207 */
[----:B------:R-:W-:Y:S01]  /*bbe0*/  SHF.R.S32.HI R22, RZ, 0x1f, R203 ;  /* 0x0000001fff167819 */ /* 0x000fe200000114cb */
[----:B------:R-:W-:Y:S01]  /*bbf0*/  IMAD.WIDE.U32 R8, R8, UR8, RZ ;  /* 0x0000000808087c25 */ /* 0x000fe2000f8e00ff */
[----:B------:R-:W-:Y:S01]  /*bc00*/  ULDC.64 UR8, c[0x0][0xc38] ;  /* 0x00030e0000087ab9 */ /* 0x000fe20000000a00 */
[----:B------:R-:W-:-:S02]  /*bc10*/  SHF.R.S32.HI R23, RZ, 0x1f, R204 ;  /* 0x0000001fff177819 */ /* 0x000fc400000114cc */
[----:B------:R-:W-:Y:S01]  /*bc20*/  IMAD.IADD R9, R9, 0x1, R7 ;  /* 0x0000000109097824 */ /* 0x000fe200078e0207 */
[----:B0-----:R-:W-:Y:S01]  /*bc30*/  SHF.R.S32.HI R152, RZ, 0x1f, R205 ;  /* 0x0000001fff987819 */ /* 0x001fe200000114cd */
[----:B------:R-:W-:Y:S01]  /*bc40*/  IMAD R0, R0, UR10, RZ ;  /* 0x0000000a00007c24 */ /* 0x000fe2000f8e02ff */
[----:B------:R-:W-:Y:S01]  /*bc50*/  SHF.R.S32.HI R153, RZ, 0x1f, R206 ;  /* 0x0000001fff997819 */ /* 0x000fe200000114ce */
[C---:B------:R-:W-:Y:S01]  /*bc60*/  IMAD.WIDE.U32 R8, R188.reuse, UR8, R8 ;  /* 0x00000008bc087c25 */ /* 0x040fe2000f8e0008 */
[----:B------:R-:W-:Y:S01]  /*bc70*/  ULDC UR8, c[0x0][0xce8] ;  /* 0x00033a0000087ab9 */ /* 0x000fe20000000800 */
[----:B------:R-:W-:Y:S01]  /*bc80*/  SHF.R.S32.HI R154, RZ, 0x1f, R207 ;  /* 0x0000001fff9a7819 */ /* 0x000fe200000114cf */
[----:B------:R-:W-:Y:S01]  /*bc90*/  UISETP.NE.AND UP0, UPT, UR8, 0x1, UPT ;  /* 0x000000010800788c */ /* 0x000fe2000bf05270 */
[----:B------:R-:W-:Y:S01]  /*bca0*/  IMAD R9, R188, UR9, R9 ;  /* 0x00000009bc097c24 */ /* 0x000fe2000f8e0209 */
[----:B------:R-:W-:Y:S01]  /*bcb0*/  UIMAD UR6, UR6, UR8, URZ ;  /* 0x00000008060672a4 */ /* 0x000fe2000f8e023f */
[C---:B------:R-:W-:Y:S01]  /*bcc0*/  IMAD R3, R187.reuse, UR11, R0 ;  /* 0x0000000bbb037c24 */ /* 0x040fe2000f8e0200 */
[----:B------:R-:W-:Y:S01]  /*bcd0*/  SHF.R.S32.HI R155, RZ, 0x1f, R208 ;  /* 0x0000001fff9b7819 */ /* 0x000fe200000114d0 */
[----:B------:R-:W-:Y:S01]  /*bce0*/  IMAD.WIDE.U32 R8, R187, UR10, R8 ;  /* 0x0000000abb087c25 */ /* 0x000fe2000f8e0008 */
[----:B------:R-:W-:Y:S01]  /*bcf0*/  PLOP3.LUT P0, PT, PT, PT, UP0, 0x80, 0x0 ;  /* 0x000000000000781c */ /* 0x000fe20003f0f008 */
[----:B------:R-:W-:Y:S01]  /*bd00*/  ULDC.64 UR10, c[0x0][0xc48] ;  /* 0x00031200000a7ab9 */ /* 0x000fe20000000a00 */
[----:B------:R-:W-:Y:S01]  /*bd10*/  SHF.R.S32.HI R156, RZ, 0x1f, R209 ;  /* 0x0000001fff9c7819 */ /* 0x000fe200000114d1 */
[----:B------:R-:W-:Y:S01]  /*bd20*/  IMAD.IADD R9, R9, 0x1, R3 ;  /* 0x0000000109097824 */ /* 0x000fe200078e0203 */
[----:B------:R-:W-:Y:S01]  /*bd30*/  SHF.R.S32.HI R157, RZ, 0x1f, R210 ;  /* 0x0000001fff9d7819 */ /* 0x000fe200000114d2 */
[----:B------:R-:W-:Y:S01]  /*bd40*/  @UP0 ULDC UR7, c[0x0][0xcec] ;  /* 0x00033b0000070ab9 */ /* 0x000fe20000000800 */
[----:B------:R-:W-:Y:S01]  /*bd50*/  SHF.R.S32.HI R158, RZ, 0x1f, R211 ;  /* 0x0000001fff9e7819 */ /* 0x000fe200000114d3 */
[----:B------:R-:W-:Y:S01]  /*bd60*/  IMAD.WIDE.U32 R8, R194, UR10, R8 ;  /* 0x0000000ac2087c25 */ /* 0x000fe2000f8e0008 */
[----:B------:R-:W-:-:S02]  /*bd70*/  SHF.R.S32.HI R159, RZ, 0x1f, R212 ;  /* 0x0000001fff9f7819 */ /* 0x000fc400000114d4 */
[----:B------:R-:W-:Y:S01]  /*bd80*/  SHF.R.S32.HI R160, RZ, 0x1f, R213 ;  /* 0x0000001fffa07819 */ /* 0x000fe200000114d5 */
[----:B------:R-:W-:Y:S01]  /*bd90*/  IMAD R9, R194, UR11, R9 ;  /* 0x0000000bc2097c24 */ /* 0x000fe2000f8e0209 */
[----:B------:R-:W-:Y:S01]  /*bda0*/  ULDC.64 UR10, c[0x0][0xc30] ;  /* 0x00030c00000a7ab9 */ /* 0x000fe20000000a00 */
        /* <DEDUP_REMOVED lines=13> */
[----:B------:R-:W-:Y:S01]  /*be80*/  SHF.R.S32.HI R21, RZ, 0x1f, R17 ;  /* 0x0000001fff157819 */ /* 0x000fe20000011411 */
[----:B--2---:R-:W-:-:S04]  /*be90*/  IMAD R4, R4, 0x40, R5 ;  /* 0x0000004004047824 */ /* 0x004fc800078e0205 */
[----:B------:R-:W-:Y:S01]  /*bea0*/  @P0 IMAD.HI.U32 R0, R4, UR7, RZ ;  /* 0x0000000704000c27 */ /* 0x000fe2000f8e00ff */
[----:B------:R-:W-:-:S03]  /*beb0*/  @UP0 ULDC UR7, c[0x0][0xcf0] ;  /* 0x00033c0000070ab9 */ /* 0x000fc60000000800 */
        /* <DEDUP_REMOVED lines=8> */
[----:B------:R-:W-:Y:S01]  /*bf40*/  IMAD R5, R5, UR8, R4 ;  /* 0x0000000805057c24 */ /* 0x000fe2000f8e0204 */
[----:B------:R-:W-:Y:S01]  /*bf50*/  ULDC.64 UR8, c[0x0][0xc00] ;  /* 0x0003000000087ab9 */ /* 0x000fe20000000a00 */
[----:B------:R-:W-:Y:S01]  /*bf60*/  IMAD R7, R3, UR11, R0 ;  /* 0x0000000b03077c24 */ /* 0x000fe2000f8e0200 */
[----:B------:R-:W-:Y:S01]  /*bf70*/  ULDC.64 UR10, c[0x0][0xc28] ;  /* 0x00030a00000a7ab9 */ /* 0x000fe20000000a00 */
[----:B------:R-:W-:Y:S01]  /*bf80*/  IMAD.U32 R3, RZ, RZ, UR42 ;  /* 0x0000002aff037e24 */ /* 0x000fe2000f8e00ff */
[----:B------:R-:W-:Y:S01]  /*bf90*/  SHF.R.S32.HI R0, RZ, 0x1f, R5 ;  /* 0x0000001fff007819 */ /* 0x000fe20000011405 */
[----:B------:R-:W-:Y:S01]  /*bfa0*/  IMAD.IADD R9, R9, 0x1, R7 ;  /* 0x0000000109097824 */ /* 0x000fe200078e0207 */
[----:B------:R-:W-:Y:S03]  /*bfb0*/  SYNCS.ARRIVE.TRANS64.RED.A1T0 RZ, [UR7], RZ ;  /* 0x000000ffffff79a7 */ /* 0x000fe60008100407 */
[----:B------:R-:W-:-:S02]  /*bfc0*/  IMAD R0, R0, UR10, RZ ;  /* 0x0000000a00007c24 */ /* 0x000fc4000f8e02ff */
[----:B------:R-:W-:-:S04]  /*bfd0*/  IMAD.WIDE.U32 R8, R5, UR10, R8 ;  /* 0x0000000a05087c25 */ /* 0x000fc8000f8e0008 */
[----:B------:R-:W-:Y:S02]  /*bfe0*/  IMAD R7, R5, UR11, R0 ;  /* 0x0000000b05077c24 */ /* 0x000fe4000f8e0200 */
[----:B------:R-:W-:Y:S01]  /*bff0*/  IMAD R0, R3, 0x40, R16 ;  /* 0x0000004003007824 */ /* 0x000fe200078e0210 */
[----:B------:R-:W-:Y:S01]  /*c000*/  LEA R3, P1, R8, UR8, 0x2 ;  /* 0x0000000808037c11 */ /* 0x000fe2000f8210ff */
[----:B------:R-:W-:-:S03]  /*c010*/  IMAD.IADD R7, R9, 0x1, R7 ;  /* 0x0000000109077824 */ /* 0x000fc600078e0207 */
[----:B------:R-:W-:Y:S01]  /*c020*/  ISETP.GE.AND P0, PT, R0, UR6, PT ;  /* 0x0000000600007c0c */ /* 0x000fe2000bf06270 */
[----:B------:R0:W1:Y:S01]  /*c030*/  SHFL.IDX PT, R12, R3, RZ, 0x1c1f ;  /* 0x001c1fff030c7589 */ /* 0x00006200000e0000 */
[----:B------:R-:W-:-:S05]  /*c040*/  LEA.HI.X R7, R8, UR9, R7, 0x2, P1 ;  /* 0x0000000908077c11 */ /* 0x000fca00088f1407 */
[----:B------:R0:W2:Y:S06]  /*c050*/  SHFL.IDX PT, R13, R7, RZ, 0x1c1f ;  /* 0x001c1fff070d7589 */ /* 0x0000ac00000e0000 */
[----:B------:R-:W-:Y:S05]  /*c060*/  @P0 BRA `(.L_x_4085) ;  /* 0x0000000800040947 */ /* 0x000fea0003800000 */
[----:B------:R-:W-:Y:S02]  /*c070*/  ULDC UR7, c[0x0][0xbc8] ;  /* 0x0002f20000077ab9 */ /* 0x000fe40000000800 */
[----:B------:R-:W-:Y:S02]  /*c080*/  ISETP.GE.AND P0, PT, R17, UR7, PT ;  /* 0x0000000711007c0c */ /* 0x000fe4000bf06270 */
[----:B------:R-:W-:Y:S02]  /*c090*/  ISETP.GE.AND P1, PT, R226, UR7, PT ;  /* 0x00000007e2007c0c */ /* 0x000fe4000bf26270 */
[----:B------:R-:W-:Y:S02]  /*c0a0*/  ISETP.GE.AND P3, PT, R224, UR7, PT ;  /* 0x00000007e0007c0c */ /* 0x000fe4000bf66270 */
[----:B------:R-:W-:-:S07]  /*c0b0*/  ISETP.GE.AND P4, PT, R223, UR7, PT ;  /* 0x00000007df007c0c */ /* 0x000fce000bf86270 */
[----:B-1----:R-:W-:-:S04]  /*c0c0*/  @!P0 LEA R4, P2, R17, R12, 0x2 ;  /* 0x0000000c11048211 */ /* 0x002fc800078410ff */
[----:B--2---:R-:W-:Y:S02]  /*c0d0*/  @!P0 LEA.HI.X R5, R17, R13, R21, 0x2, P2 ;  /* 0x0000000d11058211 */ /* 0x004fe400010f1415 */
[----:B------:R-:W-:-:S03]  /*c0e0*/  @!P4 LEA R8, P6, R223, R12, 0x2 ;  /* 0x0000000cdf08c211 */ /* 0x000fc600078c10ff */
[----:B------:R1:W-:Y:S01]  /*c0f0*/  @!P0 ST.E.64 desc[UR38][R4.64], R24 ;  /* 0x0000001804008985 */ /* 0x0003e2000c101b26 */
[----:B------:R-:W-:Y:S02]  /*c100*/  ISETP.GE.AND P0, PT, R225, UR7, PT ;  /* 0x00000007e1007c0c */ /* 0x000fe4000bf06270 */
[----:B------:R-:W-:Y:S02]  /*c110*/  @!P4 LEA.HI.X R9, R223, R13, R170, 0x2, P6 ;  /* 0x0000000ddf09c211 */ /* 0x000fe400030f14aa */
[----:B-1----:R-:W-:-:S04]  /*c120*/  @!P1 LEA R4, P2, R226, R12, 0x2 ;  /* 0x0000000ce2049211 */ /* 0x002fc800078410ff */
[----:B------:R-:W-:Y:S02]  /*c130*/  @!P1 LEA.HI.X R5, R226, R13, R20, 0x2, P2 ;  /* 0x0000000de2059211 */ /* 0x000fe400010f1414 */
[----:B------:R-:W-:-:S03]  /*c140*/  ISETP.GE.AND P2, PT, R220, UR7, PT ;  /* 0x00000007dc007c0c */ /* 0x000fc6000bf46270 */
[----:B------:R1:W-:Y:S10]  /*c150*/  @!P1 ST.E.64 desc[UR38][R4.64], R28 ;  /* 0x0000001c04009985 */ /* 0x0003f4000c101b26 */
[----:B------:R-:W-:-:S02]  /*c160*/  @!P2 LEA R10, P6, R220, R12, 0x2 ;  /* 0x0000000cdc0aa211 */ /* 0x000fc400078c10ff */
[C---:B-1----:R-:W-:Y:S02]  /*c170*/  @!P0 LEA R4, P1, R225.reuse, R12, 0x2 ;  /* 0x0000000ce1048211 */ /* 0x042fe400078210ff */
[-C--:B------:R-:W-:Y:S02]  /*c180*/  @!P2 LEA.HI.X R11, R220, R13.reuse, R167, 0x2, P6 ;  /* 0x0000000ddc0ba211 */ /* 0x080fe400030f14a7 */
[----:B------:R-:W-:Y:S02]  /*c190*/  @!P0 LEA.HI.X R5, R225, R13, R15, 0x2, P1 ;  /* 0x0000000de1058211 */ /* 0x000fe400008f140f */
[----:B------:R-:W-:-:S03]  /*c1a0*/  ISETP.GE.AND P1, PT, R221, UR7, PT ;  /* 0x00000007dd007c0c */ /* 0x000fc6000bf26270 */
[----:B------:R1:W-:Y:S01]  /*c1b0*/  @!P0 ST.E.64 desc[UR38][R4.64], R32 ;  /* 0x0000002004008985 */ /* 0x0003e2000c101b26 */
[----:B------:R-:W-:Y:S02]  /*c1c0*/  ISETP.GE.AND P0, PT, R222, UR7, PT ;  /* 0x00000007de007c0c */ /* 0x000fe4000bf06270 */
[----:B-1----:R-:W-:-:S04]  /*c1d0*/  @!P3 LEA R4, P5, R224, R12, 0x2 ;  /* 0x0000000ce004b211 */ /* 0x002fc800078a10ff */
[----:B------:R-:W-:-:S05]  /*c1e0*/  @!P3 LEA.HI.X R5, R224, R13, R14, 0x2, P5 ;  /* 0x0000000de005b211 */ /* 0x000fca00028f140e */
[----:B------:R1:W-:Y:S01]  /*c1f0*/  @!P3 ST.E.64 desc[UR38][R4.64], R36 ;  /* 0x000000240400b985 */ /* 0x0003e2000c101b26 */
[----:B------:R-:W-:-:S03]  /*c200*/  ISETP.GE.AND P3, PT, R219, UR7, PT ;  /* 0x00000007db007c0c */ /* 0x000fc6000bf66270 */
[----:B------:R2:W-:Y:S01]  /*c210*/  @!P4 ST.E.64 desc[UR38][R8.64], R40 ;  /* 0x000000280800c985 */ /* 0x0005e2000c101b26 */
[CC--:B-1----:R-:W-:Y:S02]  /*c220*/  @!P0 LEA R4, P4, R222.reuse, R12.reuse, 0x2 ;  /* 0x0000000cde048211 */ /* 0x0c2fe400078810ff */
[C---:B--2---:R-:W-:Y:S02]  /*c230*/  @!P1 LEA R8, P5, R221.reuse, R12, 0x2 ;  /* 0x0000000cdd089211 */ /* 0x044fe400078a10ff */
[-C--:B------:R-:W-:Y:S02]  /*c240*/  @!P0 LEA.HI.X R5, R222, R13.reuse, R169, 0x2, P4 ;  /* 0x0000000dde058211 */ /* 0x080fe400020f14a9 */
[----:B------:R-:W-:Y:S02]  /*c250*/  ISETP.GE.AND P4, PT, R218, UR7, PT ;  /* 0x00000007da007c0c */ /* 0x000fe4000bf86270 */
[----:B------:R-:W-:Y:S01]  /*c260*/  @!P1 LEA.HI.X R9, R221, R13, R168, 0x2, P5 ;  /* 0x0000000ddd099211 */ /* 0x000fe200028f14a8 */
[----:B------:R1:W-:Y:S01]  /*c270*/  @!P0 ST.E.64 desc[UR38][R4.64], R44 ;  /* 0x0000002c04008985 */ /* 0x0003e2000c101b26 */
[----:B------:R-:W-:-:S02]  /*c280*/  ISETP.GE.AND P5, PT, R217, UR7, PT ;  /* 0x00000007d9007c0c */ /* 0x000fc4000bfa6270 */
[----:B------:R-:W-:Y:S01]  /*c290*/  ISETP.GE.AND P0, PT, R216, UR7, PT ;  /* 0x00000007d8007c0c */ /* 0x000fe2000bf06270 */
[----:B------:R2:W-:Y:S01]  /*c2a0*/  @!P1 ST.E.64 desc[UR38][R8.64], R48 ;  /* 0x0000003008009985 */ /* 0x0005e2000c101b26 */
[----:B------:R-:W-:-:S03]  /*c2b0*/  ISETP.GE.AND P1, PT, R215, UR7, PT ;  /* 0x00000007d7007c0c */ /* 0x000fc6000bf26270 */
[----:B------:R3:W-:Y:S01]  /*c2c0*/  @!P2 ST.E.64 desc[UR38][R10.64], R52 ;  /* 0x000000340a00a985 */ /* 0x0007e2000c101b26 */
[CC--:B-1----:R-:W-:Y:S02]  /*c2d0*/  @!P3 LEA R4, P6, R219.reuse, R12.reuse, 0x2 ;  /* 0x0000000cdb04b211 */ /* 0x0c2fe400078c10ff */
[CC--:B--2---:R-:W-:Y:S02]  /*c2e0*/  @!P4 LEA R8, P2, R218.reuse, R12.reuse, 0x2 ;  /* 0x0000000cda08c211 */ /* 0x0c4fe400078410ff */
[-C--:B------:R-:W-:Y:S02]  /*c2f0*/  @!P3 LEA.HI.X R5, R219, R13.reuse, R166, 0x2, P6 ;  /* 0x0000000ddb05b211 */ /* 0x080fe400030f14a6 */
[----:B---3--:R-:W-:Y:S02]  /*c300*/  @!P5 LEA R10, P6, R217, R12, 0x2 ;  /* 0x0000000cd90ad211 */ /* 0x008fe400078c10ff */
[----:B------:R-:W-:Y:S01]  /*c310*/  @!P4 LEA.HI.X R9, R218, R13, R165, 0x2, P2 ;  /* 0x0000000dda09c211 */ /* 0x000fe200010f14a5 */
[----:B------:R1:W-:Y:S01]  /*c320*/  @!P3 ST.E.64 desc[UR38][R4.64], R56 ;  /* 0x000000380400b985 */ /* 0x0003e2000c101b26 */
[----:B------:R-:W-:-:S02]  /*c330*/  ISETP.GE.AND P2, PT, R214, UR7, PT ;  /* 0x00000007d6007c0c */ /* 0x000fc4000bf46270 */
[-C--:B------:R-:W-:Y:S01]  /*c340*/  @!P5 LEA.HI.X R11, R217, R13.reuse, R164, 0x2, P6 ;  /* 0x0000000dd90bd211 */ /* 0x080fe200030f14a4 */
[----:B------:R2:W-:Y:S01]  /*c350*/  @!P4 ST.E.64 desc[UR38][R8.64], R60 ;  /* 0x0000003c0800c985 */ /* 0x0005e2000c101b26 */
[----:B------:R-:W-:Y:S02]  /*c360*/  ISETP.GE.AND P3, PT, R213, UR7, PT ;  /* 0x00000007d5007c0c */ /* 0x000fe4000bf66270 */
[----:B------:R-:W-:Y:S01]  /*c370*/  ISETP.GE.AND P4, PT, R212, UR7, PT ;  /* 0x00000007d4007c0c */ /* 0x000fe2000bf86270 */
[----:B------:R3:W-:Y:S01]  /*c380*/  @!P5 ST.E.64 desc[UR38][R10.64], R64 ;  /* 0x000000400a00d985 */ /* 0x0007e2000c101b26 */
[CC--:B-1----:R-:W-:Y:S02]  /*c390*/  @!P0 LEA R4, P6, R216.reuse, R12.reuse, 0x2 ;  /* 0x0000000cd8048211 */ /* 0x0c2fe400078c10ff */
[----:B--2---:R-:W-:Y:S02]  /*c3a0*/  @!P1 LEA R8, P5, R215, R12, 0x2 ;  /* 0x0000000cd7089211 */ /* 0x004fe400078a10ff */
[----:B------:R-:W-:-:S02]  /*c3b0*/  @!P0 LEA.HI.X R5, R216, R13, R163, 0x2, P6 ;  /* 0x0000000dd8058211 */ /* 0x000fc400030f14a3 */
        /* <DEDUP_REMOVED lines=47> */
[----:B-1----:R-:W-:Y:S01]  /*c6b0*/  @!P1 LEA R8, P5, R203, R12, 0x2 ;  /* 0x0000000ccb089211 */ /* 0x002fe200078a10ff */
[----:B------:R1:W-:Y:S01]  /*c6c0*/  @!P2 ST.E.64 desc[UR38][R4.64], R116 ;  /* 0x000000740400a985 */ /* 0x0003e2000c101b26 */
[----:B------:R-:W-:Y:S02]  /*c6d0*/  ISETP.GE.AND P2, PT, R199, UR7, PT ;  /* 0x00000007c7007c0c */ /* 0x000fe4000bf46270 */
[----:B------:R-:W-:-:S02]  /*c6e0*/  @!P1 LEA.HI.X R9, R203, R13, R22, 0x2, P5 ;  /* 0x0000000dcb099211 */ /* 0x000fc400028f1416 */
[----:B--2---:R-:W-:-:S03]  /*c6f0*/  @!P0 LEA R10, P6, R202, R12, 0x2 ;  /* 0x0000000cca0a8211 */ /* 0x004fc600078c10ff */
        /* <DEDUP_REMOVED lines=10> */
[----:B------:R-:W-:-:S02]  /*c7a0*/  @!P4 LEA.HI.X R9, R200, R13, R235, 0x2, P6 ;  /* 0x0000000dc809c211 */ /* 0x000fc400030f14eb */
[----:B-1----:R-:W-:-:S03]  /*c7b0*/  @!P1 LEA R10, P6, R198, R12, 0x2 ;  /* 0x0000000cc60a9211 */ /* 0x002fc600078c10ff */
[----:B------:R1:W-:Y:S01]  /*c7c0*/  @!P4 ST.E.64 desc[UR38][R8.64], R132 ;  /* 0x000000840800c985 */ /* 0x0003e2000c101b26 */
[----:B------:R-:W-:Y:S02]  /*c7d0*/  @!P1 LEA.HI.X R11, R198, R13, R233, 0x2, P6 ;  /* 0x0000000dc60b9211 */ /* 0x000fe400030f14e9 */
[----:B--2---:R-:W-:-:S04]  /*c7e0*/  @!P2 LEA R4, P3, R199, R12, 0x2 ;  /* 0x0000000cc704a211 */ /* 0x004fc800078610ff */
        /* <DEDUP_REMOVED lines=9> */
.L_x_4085:
[----:B------:R-:W-:Y:S05]  /*c880*/  BSYNC B1 ;  /* 0x0000000000017941 */ /* 0x000fea0003800000 */
.L_x_4084:
[----:B------:R-:W-:Y:S01]  /*c890*/  VIADD R0, R0, 0x8 ;  /* 0x0000000800007836 */ /* 0x000fe20000000000 */
[----:B------:R4:W1:Y:S04]  /*c8a0*/  SHFL.IDX PT, R18, R7, 0x1, 0x1c1f ;  /* 0x003c1f0007127f89 */ /* 0x00086800000e0000 */
[----:B------:R-:W-:Y:S01]  /*c8b0*/  ISETP.GE.AND P0, PT, R0, UR6, PT ;  /* 0x0000000600007c0c */ /* 0x000fe2000bf06270 */
[----:B0-----:R-:W0:-:S12]  /*c8c0*/  SHFL.IDX PT, R3, R3, 0x1, 0x1c1f ;  /* 0x003c1f0003037f89 */ /* 0x001e1800000e0000 */
[----:B----4-:R-:W-:Y:S05]  /*c8d0*/  @P0 BRA `(.L_x_4083) ;  /* 0x0000001400d00947 */ /* 0x010fea0003800000 */
[----:B------:R-:W-:Y:S02]  /*c8e0*/  ULDC UR6, c[0x0][0xbc8] ;  /* 0x0002f20000067ab9 */ /* 0x000fe40000000800 */
[----:B------:R-:W-:Y:S02]  /*c8f0*/  ISETP.GE.AND P4, PT, R17, UR6, PT ;  /* 0x0000000611007c0c */ /* 0x000fe4000bf86270 */
[----:B------:R-:W-:Y:S02]  /*c900*/  ISETP.GE.AND P2, PT, R226, UR6, PT ;  /* 0x00000006e2007c0c */ /* 0x000fe4000bf46270 */
[----:B------:R-:W-:Y:S02]  /*c910*/  ISETP.GE.AND P1, PT, R225, UR6, PT ;  /* 0x00000006e1007c0c */ /* 0x000fe4000bf26270 */
[----:B------:R-:W-:-:S07]  /*c920*/  ISETP.GE.AND P0, PT, R224, UR6, PT ;  /* 0x00000006e0007c0c */ /* 0x000fce000bf06270 */
[----:B0--3--:R-:W-:-:S04]  /*c930*/  @!P4 LEA R4, P3, R17, R3, 0x2 ;  /* 0x000000031104c211 */ /* 0x009fc800078610ff */
[-C--:B-1----:R-:W-:Y:S02]  /*c940*/  @!P4 LEA.HI.X R5, R17, R18.reuse, R21, 0x2, P3 ;  /* 0x000000121105c211 */ /* 0x082fe400018f1415 */
[----:B------:R-:W-:Y:S02]  /*c950*/  ISETP.GE.AND P3, PT, R223, UR6, PT ;  /* 0x00000006df007c0c */ /* 0x000fe4000bf66270 */
[C---:B------:R-:W-:Y:S01]  /*c960*/  @!P1 LEA R8, P5, R225.reuse, R3, 0x2 ;  /* 0x00000003e1089211 */ /* 0x040fe200078a10ff */
        /* <DEDUP_REMOVED lines=8> */
[-C--:B------:R-:W-:Y:S02]  /*c9f0*/  @!P0 LEA.HI.X R11, R224, R18.reuse, R14, 0x2, P6 ;  /* 0x00000012e00b8211 */ /* 0x080fe400030f140e */
[CC--:B------:R-:W-:Y:S01]  /*ca00*/  @!P4 LEA R14, P2, R222.reuse, R3.reuse, 0x2 ;  /* 0x00000003de0ec211 */ /* 0x0c0fe200078410ff */
[----:B------:R1:W-:Y:S01]  /*ca10*/  @!P1 ST.E.64 desc[UR38][R8.64], R34 ;  /* 0x0000002208009985 */ /* 0x0003e2000c101b26 */
[C---:B------:R-:W-:Y:S02]  /*ca20*/  @!P3 LEA R12, P1, R223.reuse, R3, 0x2 ;  /* 0x00000003df0cb211 */ /* 0x040fe400078210ff */
[-C--:B------:R-:W-:Y:S01]  /*ca30*/  @!P4 LEA.HI.X R15, R222, R18.reuse, R169, 0x2, P2 ;  /* 0x00000012de0fc211 */ /* 0x080fe200010f14a9 */
[----:B------:R3:W-:Y:S01]  /*ca40*/  @!P0 ST.E.64 desc[UR38][R10.64], R38 ;  /* 0x000000260a008985 */ /* 0x0007e2000c101b26 */
[----:B------:R-:W-:Y:S02]  /*ca50*/  ISETP.GE.AND P0, PT, R220, UR6, PT ;  /* 0x00000006dc007c0c */ /* 0x000fe4000bf06270 */
[----:B--2---:R-:W-:-:S02]  /*ca60*/  @!P3 LEA.HI.X R13, R223, R18, R170, 0x2, P1 ;  /* 0x00000012df0db211 */ /* 0x004fc400008f14aa */
[----:B------:R-:W-:Y:S02]  /*ca70*/  ISETP.GE.AND P1, PT, R219, UR6, PT ;  /* 0x00000006db007c0c */ /* 0x000fe4000bf26270 */
[----:B------:R-:W-:Y:S01]  /*ca80*/  ISETP.GE.AND P2, PT, R218, UR6, PT ;  /* 0x00000006da007c0c */ /* 0x000fe2000bf46270 */
[----:B------:R2:W-:Y:S01]  /*ca90*/  @!P3 ST.E.64 desc[UR38][R12.64], R42 ;  /* 0x0000002a0c00b985 */ /* 0x0005e2000c101b26 */
[-C--:B------:R-:W-:Y:S02]  /*caa0*/  @!P5 LEA R20, P6, R221, R3.reuse, 0x2 ;  /* 0x00000003dd14d211 */ /* 0x080fe400078c10ff */
[----:B------:R-:W-:Y:S01]  /*cab0*/  ISETP.GE.AND P3, PT, R217, UR6, PT ;  /* 0x00000006d9007c0c */ /* 0x000fe2000bf66270 */
[----:B------:R4:W-:Y:S01]  /*cac0*/  @!P4 ST.E.64 desc[UR38][R14.64], R46 ;  /* 0x0000002e0e00c985 */ /* 0x0009e2000c101b26 */
[----:B------:R-:W-:Y:S02]  /*cad0*/  @!P5 LEA.HI.X R21, R221, R18, R168, 0x2, P6 ;  /* 0x00000012dd15d211 */ /* 0x000fe400030f14a8 */
[----:B0-----:R-:W-:-:S02]  /*cae0*/  @!P0 LEA R4, P6, R220, R3, 0x2 ;  /* 0x00000003dc048211 */ /* 0x001fc400078c10ff */
[----:B------:R-:W-:Y:S01]  /*caf0*/  ISETP.GE.AND P4, PT, R216, UR6, PT ;  /* 0x00000006d8007c0c */ /* 0x000fe2000bf86270 */
[----:B------:R0:W-:Y:S01]  /*cb00*/  @!P5 ST.E.64 desc[UR38][R20.64], R50 ;  /* 0x000000321400d985 */ /* 0x0001e2000c101b26 */
[CC--:B-1----:R-:W-:Y:S02]  /*cb10*/  @!P1 LEA R8, P5, R219.reuse, R3.reuse, 0x2 ;  /* 0x00000003db089211 */ /* 0x0c2fe400078a10ff */
        /* <DEDUP_REMOVED lines=8> */
[-C--:B--2---:R-:W-:Y:S01]  /*cba0*/  @!P3 LEA R12, P6, R217, R3.reuse, 0x2 ;  /* 0x00000003d90cb211 */ /* 0x084fe200078c10ff */
[----:B------:R2:W-:Y:S01]  /*cbb0*/  @!P2 ST.E.64 desc[UR38][R10.64], R62 ;  /* 0x0000003e0a00a985 */ /* 0x0005e2000c101b26 */
[----:B----4-:R-:W-:Y:S02]  /*cbc0*/  @!P4 LEA R14, P2, R216, R3, 0x2 ;  /* 0x00000003d80ec211 */ /* 0x010fe400078410ff */
[----:B------:R-:W-:Y:S02]  /*cbd0*/  ISETP.GE.AND P1, PT, R213, UR6, PT ;  /* 0x00000006d5007c0c */ /* 0x000fe4000bf26270 */
[----:B------:R-:W-:-:S02]  /*cbe0*/  @!P3 LEA.HI.X R13, R217, R18, R164, 0x2, P6 ;  /* 0x00000012d90db211 */ /* 0x000fc400030f14a4 */
[----:B------:R-:W-:Y:S02]  /*cbf0*/  @!P4 LEA.HI.X R15, R216, R18, R163, 0x2, P2 ;  /* 0x00000012d80fc211 */ /* 0x000fe400010f14a3 */
[----:B------:R-:W-:Y:S01]  /*cc00*/  ISETP.GE.AND P2, PT, R212, UR6, PT ;  /* 0x00000006d4007c0c */ /* 0x000fe2000bf46270 */
[----:B------:R-:W-:Y:S01]  /*cc10*/  @!P3 ST.E.64 desc[UR38][R12.64], R66 ;  /* 0x000000420c00b985 */ /* 0x000fe2000c101b26 */
[----:B0-----:R-:W-:-:S03]  /*cc20*/  @!P5 LEA R20, P6, R215, R3, 0x2 ;  /* 0x00000003d714d211 */ /* 0x001fc600078c10ff */
[----:B------:R0:W-:Y:S01]  /*cc30*/  @!P4 ST.E.64 desc[UR38][R14.64], R70 ;  /* 0x000000460e00c985 */ /* 0x0001e2000c101b26 */
[-C--:B------:R-:W-:Y:S02]  /*cc40*/  @!P5 LEA.HI.X R21, R215, R18.reuse, R162, 0x2, P6 ;  /* 0x00000012d715d211 */ /* 0x080fe400030f14a2 */
[CC--:B-1----:R-:W-:Y:S02]  /*cc50*/  @!P0 LEA R4, P4, R214.reuse, R3.reuse, 0x2 ;  /* 0x00000003d6048211 */ /* 0x0c2fe400078810ff */
[-C--:B---3--:R-:W-:Y:S01]  /*cc60*/  @!P1 LEA R8, P3, R213, R3.reuse, 0x2 ;  /* 0x00000003d5089211 */ /* 0x088fe200078610ff */
        /* <DEDUP_REMOVED lines=11> */
[----:B0-----:R-:W-:Y:S01]  /*cd20*/  @!P4 LEA R14, P0, R210, R3, 0x2 ;  /* 0x00000003d20ec211 */ /* 0x001fe200078010ff */
[----:B------:R0:W-:Y:S01]  /*cd30*/  @!P2 ST.E.64 desc[UR38][R10.64], R86 ;  /* 0x000000560a00a985 */ /* 0x0001e2000c101b26 */
[----:B------:R-:W-:-:S02]  /*cd40*/  ISETP.GE.AND P2, PT, R208, UR6, PT ;  /* 0x00000006d0007c0c */ /* 0x000fc4000bf46270 */
[CC--:B------:R-:W-:Y:S02]  /*cd50*/  @!P5 LEA R12, P6, R211.reuse, R3.reuse, 0x2 ;  /* 0x00000003d30cd211 */ /* 0x0c0fe400078c10ff */
[-C--:B------:R-:W-:Y:S02]  /*cd60*/  @!P4 LEA.HI.X R15, R210, R18.reuse, R157, 0x2, P0 ;  /* 0x00000012d20fc211 */ /* 0x080fe400000f149d */
[----:B------:R-:W-:Y:S02]  /*cd70*/  @!P5 LEA.HI.X R13, R211, R18, R158, 0x2, P6 ;  /* 0x00000012d30dd211 */ /* 0x000fe400030f149e */
[----:B------:R-:W-:Y:S02]  /*cd80*/  ISETP.GE.AND P0, PT, R206, UR6, PT ;  /* 0x00000006ce007c0c */ /* 0x000fe4000bf06270 */
[----:B-1----:R-:W-:Y:S01]  /*cd90*/  @!P3 LEA R20, P6, R209, R3, 0x2 ;  /* 0x00000003d114b211 */ /* 0x002fe200078c10ff */
[----:B------:R1:W-:Y:S01]  /*cda0*/  @!P5 ST.E.64 desc[UR38][R12.64], R90 ;  /* 0x0000005a0c00d985 */ /* 0x0003e2000c101b26 */
[----:B------:R-:W-:-:S02]  /*cdb0*/  ISETP.GE.AND P5, PT, R205, UR6, PT ;  /* 0x00000006cd007c0c */ /* 0x000fc4000bfa6270 */
[-C--:B------:R-:W-:Y:S01]  /*cdc0*/  @!P3 LEA.HI.X R21, R209, R18.reuse, R156, 0x2, P6 ;  /* 0x00000012d115b211 */ /* 0x080fe200030f149c */
[----:B------:R4:W-:Y:S01]  /*cdd0*/  @!P4 ST.E.64 desc[UR38][R14.64], R94 ;  /* 0x0000005e0e00c985 */ /* 0x0009e2000c101b26 */
[-C--:B---3--:R-:W-:Y:S02]  /*cde0*/  @!P2 LEA R4, P6, R208, R3.reuse, 0x2 ;  /* 0x00000003d004a211 */ /* 0x088fe400078c10ff */
[----:B------:R-:W-:Y:S01]  /*cdf0*/  ISETP.GE.AND P4, PT, R204, UR6, PT ;  /* 0x00000006cc007c0c */ /* 0x000fe2000bf86270 */
[----:B------:R3:W-:Y:S01]  /*ce00*/  @!P3 ST.E.64 desc[UR38][R20.64], R98 ;  /* 0x000000621400b985 */ /* 0x0007e2000c101b26 */
[-C--:B--2---:R-:W-:Y:S02]  /*ce10*/  @!P1 LEA R8, P3, R207, R3.reuse, 0x2 ;  /* 0x00000003cf089211 */ /* 0x084fe400078610ff */
[----:B------:R-:W-:Y:S02]  /*ce20*/  @!P2 LEA.HI.X R5, R208, R18, R155, 0x2, P6 ;  /* 0x00000012d005a211 */ /* 0x000fe400030f149b */
[----:B0-----:R-:W-:-:S02]  /*ce30*/  @!P0 LEA R10, P6, R206, R3, 0x2 ;  /* 0x00000003ce0a8211 */ /* 0x001fc400078c10ff */
[-C--:B------:R-:W-:Y:S01]  /*ce40*/  @!P1 LEA.HI.X R9, R207, R18.reuse, R154, 0x2, P3 ;  /* 0x00000012cf099211 */ /* 0x080fe200018f149a */
[----:B------:R0:W-:Y:S01]  /*ce50*/  @!P2 ST.E.64 desc[UR38][R4.64], R102 ;  /* 0x000000660400a985 */ /* 0x0001e2000c101b26 */
[----:B------:R-:W-:Y:S02]  /*ce60*/  ISETP.GE.AND P3, PT, R203, UR6, PT ;  /* 0x00000006cb007c0c */ /* 0x000fe4000bf66270 */
[----:B------:R-:W-:Y:S01]  /*ce70*/  @!P0 LEA.HI.X R11, R206, R18, R153, 0x2, P6 ;  /* 0x00000012ce0b8211 */ /* 0x000fe200030f1499 */
[----:B------:R2:W-:Y:S01]  /*ce80*/  @!P1 ST.E.64 desc[UR38][R8.64], R106 ;  /* 0x0000006a08009985 */ /* 0x0005e2000c101b26 */
[-C--:B-1----:R-:W-:Y:S02]  /*ce90*/  @!P5 LEA R12, P1, R205, R3.reuse, 0x2 ;  /* 0x00000003cd0cd211 */ /* 0x082fe400078210ff */
[----:B----4-:R-:W-:Y:S01]  /*cea0*/  @!P4 LEA R14, P2, R204, R3, 0x2 ;  /* 0x00000003cc0ec211 */ /* 0x010fe200078410ff */
[----:B------:R1:W-:Y:S01]  /*ceb0*/  @!P0 ST.E.64 desc[UR38][R10.64], R110 ;  /* 0x0000006e0a008985 */ /* 0x0003e2000c101b26 */
[----:B------:R-:W-:-:S02]  /*cec0*/  ISETP.GE.AND P0, PT, R202, UR6, PT ;  /* 0x00000006ca007c0c */ /* 0x000fc4000bf06270 */
[-C--:B------:R-:W-:Y:S02]  /*ced0*/  @!P5 LEA.HI.X R13, R205, R18.reuse, R152, 0x2, P1 ;  /* 0x00000012cd0dd211 */ /* 0x080fe400008f1498 */
        /* <DEDUP_REMOVED lines=8> */
[CC--:B0-----:R-:W-:Y:S01]  /*cf60*/  @!P0 LEA R4, P5, R202.reuse, R3.reuse, 0x2 ;  /* 0x00000003ca048211 */ /* 0x0c1fe200078a10ff */
[----:B------:R0:W-:Y:S01]  /*cf70*/  @!P3 ST.E.64 desc[UR38][R20.64], R122 ;  /* 0x0000007a1400b985 */ /* 0x0001e2000c101b26 */
[----:B------:R-:W-:Y:S02]  /*cf80*/  ISETP.GE.AND P3, PT, R199, UR6, PT ;  /* 0x00000006c7007c0c */ /* 0x000fe4000bf66270 */
[----:B------:R-:W-:Y:S02]  /*cf90*/  @!P0 LEA.HI.X R5, R202, R18, R237, 0x2, P5 ;  /* 0x00000012ca058211 */ /* 0x000fe400028f14ed */
[----:B------:R-:W-:Y:S02]  /*cfa0*/  ISETP.GE.AND P5, PT, R197, UR6, PT ;  /* 0x00000006c5007c0c */ /* 0x000fe4000bfa6270 */
[-C--:B--2---:R-:W-:Y:S01]  /*cfb0*/  @!P1 LEA R8, P6, R201, R3.reuse, 0x2 ;  /* 0x00000003c9089211 */ /* 0x084fe200078c10ff */
[----:B------:R2:W-:Y:S02]  /*cfc0*/  @!P0 ST.E.64 desc[UR38][R4.64], R126 ;  /* 0x0000007e04008985 */ /* 0x0005e4000c101b26 */
[----:B-1----:R-:W-:-:S02]  /*cfd0*/  @!P4 LEA R10, P0, R200, R3, 0x2 ;  /* 0x00000003c80ac211 */ /* 0x002fc400078010ff */
[-C--:B------:R-:W-:Y:S02]  /*cfe0*/  @!P1 LEA.HI.X R9, R201, R18.reuse, R236, 0x2, P6 ;  /* 0x00000012c9099211 */ /* 0x080fe400030f14ec */
[-C--:B---3--:R-:W-:Y:S02]  /*cff0*/  @!P3 LEA R12, P6, R199, R3.reuse, 0x2 ;  /* 0x00000003c70cb211 */ /* 0x088fe400078c10ff */
[-C--:B------:R-:W-:Y:S01]  /*d000*/  @!P4 LEA.HI.X R11, R200, R18.reuse, R235, 0x2, P0 ;  /* 0x00000012c80bc211 */ /* 0x080fe200000f14eb */
[----:B------:R2:W-:Y:S01]  /*d010*/  @!P1 ST.E.64 desc[UR38][R8.64], R130 ;  /* 0x0000008208009985 */ /* 0x0005e2000c101b26 */
[-C--:B----4-:R-:W-:Y:S02]  /*d020*/  @!P2 LEA R14, P1, R198, R3.reuse, 0x2 ;  /* 0x00000003c60ea211 */ /* 0x090fe400078210ff */
[----:B0-----:R-:W-:Y:S01]  /*d030*/  @!P5 LEA R20, P0, R197, R3, 0x2 ;  /* 0x00000003c514d211 */ /* 0x001fe200078010ff */
        /* <DEDUP_REMOVED lines=13> */
.L_x_4077:
[----:B------:R-:W0:Y:S01]  /*d110*/  LDC.64 R8, c[0x0][0xd00] ;  /* 0x00034000ff087b82 */ /* 0x000e220000000a00 */
[----:B------:R-:W-:Y:S01]  /*d120*/  ULDC.64 UR6, c[0x0][0xd08] ;  /* 0x0003420000067ab9 */ /* 0x000fe20000000a00 */
[----:B------:R-:W-:Y:S01]  /*d130*/  IMAD.MOV.U32 R3, RZ, RZ, RZ ;  /* 0x000000ffff037224 */ /* 0x000fe200078e00ff */
[----:B------:R-:W-:-:S04]  /*d140*/  ISETP.NE.U32.AND P1, PT, RZ, UR6, PT ;  /* 0x00000006ff007c0c */ /* 0x000fc8000bf25070 */
[----:B------:R-:W-:Y:S01]  /*d150*/  ISETP.NE.AND.EX P1, PT, RZ, UR7, PT, P1 ;  /* 0x00000007ff007c0c */ /* 0x000fe2000bf25310 */
[----:B------:R-:W1:Y:S01]  /*d160*/  LDC.64 R4, c[0x0][0xd00] ;  /* 0x00034000ff047b82 */ /* 0x000e620000000a00 */
[----:B0-----:R-:W-:-:S04]  /*d170*/  ISETP.NE.U32.AND P0, PT, R8, RZ, PT ;  /* 0x000000ff0800720c */ /* 0x001fc80003f05070 */
[----:B------:R-:W-:Y:S01]  /*d180*/  ISETP.NE.AND.EX P0, PT, R9, RZ, PT, P0 ;  /* 0x000000ff0900720c */ /* 0x000fe20003f05300 */
[----:B-1----:R-:W-:-:S06]  /*d190*/  IMAD.WIDE R8, R187, 0x4, R4 ;  /* 0x00000004bb087825 */ /* 0x002fcc00078e0204 */
[C---:B------:R-:W-:Y:S01]  /*d1a0*/  @P1 LEA R4, P2, R187.reuse, UR6, 0x2 ;  /* 0x00000006bb041c11 */ /* 0x040fe2000f8410ff */
[----:B------:R-:W-:Y:S02]  /*d1b0*/  ULDC UR6, c[0x0][0xb88] ;  /* 0x0002e20000067ab9 */ /* 0x000fe40000000800 */
[----:B------:R-:W-:Y:S01]  /*d1c0*/  IMAD.U32 R0, RZ, RZ, UR6 ;  /* 0x00000006ff007e24 */ /* 0x000fe2000f8e00ff */
[----:B------:R-:W-:Y:S02]  /*d1d0*/  @P1 LEA.HI.X R5, R187, UR7, R195, 0x2, P2 ;  /* 0x00000007bb051c11 */ /* 0x000fe400090f14c3 */
[----:B------:R0:W5:Y:S04]  /*d1e0*/  @P0 LDG.E R3, desc[UR38][R8.64] ;  /* 0x0000002608030981 */ /* 0x000168000c1e1900 */
[----:B------:R0:W5:Y:S01]  /*d1f0*/  @P1 LDG.E R0, desc[UR38][R4.64] ;  /* 0x0000002604001981 */ /* 0x000162000c1e1900 */
[----:B------:R-:W-:Y:S01]  /*d200*/  ISETP.NE.AND P2, PT, R22, RZ, PT ;  /* 0x000000ff1600720c */ /* 0x000fe20003f45270 */
[----:B------:R-:W1:-:S12]  /*d210*/  S2R R7, SR_TID.X ;  /* 0x0000000000077919 */ /* 0x000e580000002100 */
        /* <DEDUP_REMOVED lines=9> */
.L_x_4086:
[----:B------:R-:W-:Y:S01]  /*d2b0*/  BSSY B1, `(.L_x_4087) ;  /* 0x0000038000017945 */ /* 0x000fe20003800000 */
[----:B------:R-:W-:Y:S02]  /*d2c0*/  SEL R187, R187, RZ, !P0 ;  /* 0x000000ffbbbb7207 */ /* 0x000fe40004000000 */
[----:B------:R-:W-:Y:S02]  /*d2d0*/  SEL R195, R195, RZ, !P0 ;  /* 0x000000ffc3c37207 */ /* 0x000fe40004000000 */
[----:B-----5:R-:W-:Y:S01]  /*d2e0*/  SHF.R.S32.HI R24, RZ, 0x1f, R3 ;  /* 0x0000001fff187819 */ /* 0x020fe20000011403 */
[----:B------:R-:W-:Y:S06]  /*d2f0*/  @P3 BRA `(.L_x_4088) ;  /* 0x0000000000cc3947 */ /* 0x000fec0003800000 */
[----:B------:R-:W0:Y:S01]  /*d300*/  S2R R4, SR_TID.X ;  /* 0x0000000000047919 */ /* 0x000e220000002100 */
[----:B------:R-:W1:Y:S01]  /*d310*/  LDC R27, c[0x0][0xce8] ;  /* 0x00033a00ff1b7b82 */ /* 0x000e620000000800 */
[----:B------:R-:W-:-:S04]  /*d320*/  IMAD.U32 R5, RZ, RZ, UR42 ;  /* 0x0000002aff057e24 */ /* 0x000fc8000f8e00ff */
[----:B0-----:R-:W-:Y:S02]  /*d330*/  IMAD R4, R5, 0x40, R4 ;  /* 0x0000004005047824 */ /* 0x001fe400078e0204 */
[----:B-1----:R-:W-:Y:S02]  /*d340*/  IMAD R5, R0, R27, RZ ;  /* 0x0000001b00057224 */ /* 0x002fe400078e02ff */
        /* <DEDUP_REMOVED lines=14> */
[----:B------:R-:W-:-:S04]  /*d430*/  IMAD.WIDE.U32 R20, R12, R187, RZ ;  /* 0x000000bb0c147225 */ /* 0x000fc800078e00ff */
[----:B------:R-:W-:Y:S01]  /*d440*/  IMAD R13, R12, R195, R13 ;  /* 0x000000c30c0d7224 */ /* 0x000fe200078e020d */
[----:B------:R1:W5:Y:S01]  /*d450*/  LDC.64 R14, c[0x0][R18+0x228] ;  /* 0x00008a00120e7b82 */ /* 0x0003620000000a00 */
[----:B--2---:R-:W-:-:S07]  /*d460*/  @P1 IMAD.HI.U32 R7, R26, R7, RZ ;  /* 0x000000071a071227 */ /* 0x004fce00078e00ff */
[----:B------:R1:W2:Y:S01]  /*d470*/  LDC.64 R8, c[0x0][R18+0x210] ;  /* 0x0000840012087b82 */ /* 0x0002a20000000a00 */
[-C--:B---3--:R-:W-:Y:S02]  /*d480*/  IMAD R25, R11, R188.reuse, RZ ;  /* 0x000000bc0b197224 */ /* 0x088fe400078e02ff */
[----:B------:R-:W-:-:S04]  /*d490*/  IMAD.WIDE.U32 R10, R10, R188, RZ ;  /* 0x000000bc0a0a7225 */ /* 0x000fc800078e00ff */
[----:B------:R-:W-:Y:S01]  /*d4a0*/  IMAD.IADD R25, R11, 0x1, R25 ;  /* 0x000000010b197824 */ /* 0x000fe200078e0219 */
[----:B----4-:R-:W-:Y:S01]  /*d4b0*/  @P1 SHF.R.U32.HI R23, RZ, R22, R7 ;  /* 0x00000016ff171219 */ /* 0x010fe20000011607 */
[----:B0-----:R-:W0:Y:S01]  /*d4c0*/  @!P0 LDC R4, c[0x0][0xc50] ;  /* 0x00031400ff048b82 */ /* 0x001e220000000800 */
[----:B------:R-:W-:Y:S02]  /*d4d0*/  SEL R7, R194, RZ, P0 ;  /* 0x000000ffc2077207 */ /* 0x000fe40000000000 */
[----:B------:R-:W-:Y:S01]  /*d4e0*/  IADD3 R12, P1, P3, R20, R10, R3 ;  /* 0x0000000a140c7210 */ /* 0x000fe20007b3e003 */
[----:B------:R-:W-:Y:S02]  /*d4f0*/  IMAD.IADD R20, R21, 0x1, R13 ;  /* 0x0000000115147824 */ /* 0x000fe400078e020d */
[----:B-1----:R-:W-:Y:S02]  /*d500*/  IMAD.MOV R18, RZ, RZ, -R23 ;  /* 0x000000ffff127224 */ /* 0x002fe400078e0a17 */
[----:B-----5:R-:W-:Y:S01]  /*d510*/  IMAD.WIDE.U32 R10, R14, R7, RZ ;  /* 0x000000070e0a7225 */ /* 0x020fe200078e00ff */
[----:B------:R-:W1:Y:S01]  /*d520*/  @!P0 LDC R5, c[0x0][0xc54] ;  /* 0x00031500ff058b82 */ /* 0x000e620000000800 */
[----:B------:R-:W-:-:S02]  /*d530*/  IADD3.X R14, R20, R25, R24, P1, P3 ;  /* 0x00000019140e7210 */ /* 0x000fc40000fe6418 */
[----:B------:R-:W-:Y:S01]  /*d540*/  IMAD R13, R15, R7, RZ ;  /* 0x000000070f0d7224 */ /* 0x000fe200078e02ff */
[----:B------:R-:W-:Y:S01]  /*d550*/  IADD3 R10, P0, P1, R23, R12, R10 ;  /* 0x0000000c170a7210 */ /* 0x000fe2000791e00a */
[----:B------:R-:W-:Y:S01]  /*d560*/  IMAD R7, R27, R18, R26 ;  /* 0x000000121b077224 */ /* 0x000fe200078e021a */
[----:B------:R-:W-:Y:S01]  /*d570*/  SHF.R.S32.HI R23, RZ, 0x1f, R23 ;  /* 0x0000001fff177819 */ /* 0x000fe20000011417 */
[----:B------:R-:W-:Y:S02]  /*d580*/  IMAD.IADD R13, R11, 0x1, R13 ;  /* 0x000000010b0d7824 */ /* 0x000fe400078e020d */
[----:B--2---:R-:W-:-:S03]  /*d590*/  IMAD R9, R9, R7, RZ ;  /* 0x0000000709097224 */ /* 0x004fc600078e02ff */
[----:B------:R-:W-:Y:S02]  /*d5a0*/  IADD3.X R11, R23, R14, R13, P0, P1 ;  /* 0x0000000e170b7210 */ /* 0x000fe400007e240d */
[----:B------:R-:W-:-:S05]  /*d5b0*/  SHF.R.S32.HI R13, RZ, 0x1f, R7 ;  /* 0x0000001fff0d7819 */ /* 0x000fca0000011407 */
[C---:B------:R-:W-:Y:S02]  /*d5c0*/  IMAD R13, R8.reuse, R13, R9 ;  /* 0x0000000d080d7224 */ /* 0x040fe400078e0209 */
[----:B------:R-:W-:-:S04]  /*d5d0*/  IMAD.WIDE.U32 R8, R8, R7, R10 ;  /* 0x0000000708087225 */ /* 0x000fc800078e000a */
[----:B------:R-:W-:Y:S01]  /*d5e0*/  IMAD.IADD R7, R9, 0x1, R13 ;  /* 0x0000000109077824 */ /* 0x000fe200078e020d */
[----:B0-----:R-:W-:-:S04]  /*d5f0*/  LEA R4, P0, R8, R4, 0x2 ;  /* 0x0000000408047211 */ /* 0x001fc800078010ff */
[----:B-1----:R-:W-:Y:S01]  /*d600*/  LEA.HI.X R5, R8, R5, R7, 0x2, P0 ;  /* 0x0000000508057211 */ /* 0x002fe200000f1407 */
[----:B------:R-:W-:-:S05]  /*d610*/  IMAD.MOV.U32 R7, RZ, RZ, -0x800000 ;  /* 0xff800000ff077424 */ /* 0x000fca00078e00ff */
[----:B------:R0:W-:Y:S03]  /*d620*/  STG.E desc[UR38][R4.64], R7 ;  /* 0x0000000704007986 */ /* 0x0001e6000c101926 */
.L_x_4088:
[----:B------:R-:W-:Y:S05]  /*d630*/  BSYNC B1 ;  /* 0x0000000000017941 */ /* 0x000fea0003800000 */
.L_x_4087:
[----:B------:R-:W-:Y:S05]  /*d640*/  @P2 BRA `(.L_x_4083) ;  /* 0x0000000800742947 */ /* 0x000fea0003800000 */
[----:B------:R-:W1:Y:S01]  /*d650*/  LDC R11, c[0x0][0xce8] ;  /* 0x00033a00ff0b7b82 */ /* 0x000e620000000800 */
[----:B------:R-:W-:Y:S01]  /*d660*/  ULDC.64 UR6, c[0x0][0xba0] ;  /* 0x0002e80000067ab9 */ /* 0x000fe20000000a00 */
[----:B0-----:R-:W-:Y:S01]  /*d670*/  SHF.R.S32.HI R7, RZ, 0x1f, R28 ;  /* 0x0000001fff077819 */ /* 0x001fe2000001141c */
[----:B------:R-:W-:Y:S01]  /*d680*/  IMAD R8, R24, UR6, RZ ;  /* 0x0000000618087c24 */ /* 0x000fe2000f8e02ff */
[----:B------:R-:W-:Y:S01]  /*d690*/  ULDC UR8, c[0x0][0xbc8] ;  /* 0x0002f20000087ab9 */ /* 0x000fe20000000800 */
[----:B------:R-:W-:Y:S01]  /*d6a0*/  IMAD.WIDE.U32 R4, R3, UR6, RZ ;  /* 0x0000000603047c25 */ /* 0x000fe2000f8e00ff */
[----:B------:R-:W-:Y:S01]  /*d6b0*/  ISETP.GE.AND P2, PT, R193, UR8, PT ;  /* 0x00000008c1007c0c */ /* 0x000fe2000bf46270 */
[----:B------:R-:W-:Y:S01]  /*d6c0*/  BSSY B1, `(.L_x_4089) ;  /* 0x0000071000017945 */ /* 0x000fe20003800000 */
[----:B------:R-:W-:Y:S01]  /*d6d0*/  ISETP.GE.AND P1, PT, R192, UR8, PT ;  /* 0x00000008c0007c0c */ /* 0x000fe2000bf26270 */
[----:B------:R-:W-:Y:S01]  /*d6e0*/  IMAD R3, R3, UR7, R8 ;  /* 0x0000000703037c24 */ /* 0x000fe2000f8e0208 */
[----:B------:R-:W-:Y:S01]  /*d6f0*/  LEA.HI R8, R7, R28, RZ, 0x3 ;  /* 0x0000001c07087211 */ /* 0x000fe200078f18ff */
[----:B------:R-:W-:Y:S01]  /*d700*/  ULDC.64 UR6, c[0x0][0xbe8] ;  /* 0x0002fa0000067ab9 */ /* 0x000fe20000000a00 */
[----:B------:R-:W-:Y:S01]  /*d710*/  IMAD.U32 R10, RZ, RZ, UR42 ;  /* 0x0000002aff0a7e24 */ /* 0x000fe2000f8e00ff */
[----:B------:R-:W-:Y:S01]  /*d720*/  SEL R13, RZ, 0xffffffff, P2 ;  /* 0xffffffffff0d7807 */ /* 0x000fe20001000000 */
[----:B------:R-:W-:Y:S01]  /*d730*/  IMAD.IADD R5, R5, 0x1, R3 ;  /* 0x0000000105057824 */ /* 0x000fe200078e0203 */
[----:B------:R-:W-:-:S02]  /*d740*/  LOP3.LUT R3, R8, 0xfffffff8, RZ, 0xc0, !PT ;  /* 0xfffffff808037812 */ /* 0x000fc400078ec0ff */
[----:B------:R-:W-:Y:S01]  /*d750*/  SHF.R.S32.HI R24, RZ, 0x3, R8 ;  /* 0x00000003ff187819 */ /* 0x000fe20000011408 */
[----:B------:R-:W-:Y:S01]  /*d760*/  IMAD.WIDE.U32 R4, R188, UR6, R4 ;  /* 0x00000006bc047c25 */ /* 0x000fe2000f8e0004 */
[----:B------:R-:W-:Y:S02]  /*d770*/  ISETP.GE.AND P3, PT, R2, UR8, PT ;  /* 0x0000000802007c0c */ /* 0x000fe4000bf66270 */
[----:B------:R-:W-:Y:S01]  /*d780*/  SHF.R.S32.HI R25, RZ, 0x1f, R228 ;  /* 0x0000001fff197819 */ /* 0x000fe200000114e4 */
[----:B------:R-:W-:Y:S01]  /*d790*/  IMAD.IADD R3, R28, 0x1, -R3 ;  /* 0x000000011c037824 */ /* 0x000fe200078e0a03 */
[----:B------:R-:W-:Y:S01]  /*d7a0*/  SEL R12, RZ, 0x1, P3 ;  /* 0x00000001ff0c7807 */ /* 0x000fe20001800000 */
[----:B------:R-:W-:Y:S01]  /*d7b0*/  IMAD R5, R188, UR7, R5 ;  /* 0x00000007bc057c24 */ /* 0x000fe2000f8e0205 */
[----:B-1----:R-:W-:Y:S01]  /*d7c0*/  ISETP.NE.AND P0, PT, R11, 0x1, PT ;  /* 0x000000010b00780c */ /* 0x002fe20003f05270 */
[----:B------:R-:W-:Y:S01]  /*d7d0*/  IMAD R3, R3, 0x20, R24 ;  /* 0x0000002003037824 */ /* 0x000fe200078e0218 */
[----:B------:R-:W-:Y:S01]  /*d7e0*/  ULDC.64 UR6, c[0x0][0xbf0] ;  /* 0x0002fc0000067ab9 */ /* 0x000fe20000000a00 */
[----:B------:R-:W-:Y:S01]  /*d7f0*/  IMAD.SHL.U32 R15, R13, 0x2, RZ ;  /* 0x000000020d0f7824 */ /* 0x000fe200078e00ff */
[----:B------:R-:W-:Y:S01]  /*d800*/  SEL R13, RZ, 0xffffffff, P1 ;  /* 0xffffffffff0d7807 */ /* 0x000fe20000800000 */
[----:B------:R-:W-:Y:S01]  /*d810*/  IMAD R10, R10, 0x40, R3 ;  /* 0x000000400a0a7824 */ /* 0x000fe200078e0203 */
[----:B------:R-:W-:Y:S01]  /*d820*/  ISETP.GE.AND P1, PT, R228, UR8, PT ;  /* 0x00000008e4007c0c */ /* 0x000fe2000bf26270 */
[----:B------:R-:W-:Y:S01]  /*d830*/  IMAD R3, R195, UR6, RZ ;  /* 0x00000006c3037c24 */ /* 0x000fe2000f8e02ff */
[----:B------:R-:W-:Y:S01]  /*d840*/  LOP3.LUT R12, R15, 0x2, R12, 0xe2, !PT ;  /* 0x000000020f0c7812 */ /* 0x000fe200078ee20c */
[----:B------:R-:W-:Y:S01]  /*d850*/  IMAD.WIDE.U32 R4, R187, UR6, R4 ;  /* 0x00000006bb047c25 */ /* 0x000fe2000f8e0004 */
[----:B------:R-:W-:-:S02]  /*d860*/  SHF.R.S32.HI R26, RZ, 0x1f, R191 ;  /* 0x0000001fff1a7819 */ /* 0x000fc400000114bf */
[----:B------:R-:W-:Y:S01]  /*d870*/  SHF.R.S32.HI R27, RZ, 0x1f, R189 ;  /* 0x0000001fff1b7819 */ /* 0x000fe200000114bd */
[----:B------:R-:W0:Y:S01]  /*d880*/  @P0 LDC R7, c[0x0][0xcec] ;  /* 0x00033b00ff070b82 */ /* 0x000e220000000800 */
[----:B------:R-:W-:Y:S01]  /*d890*/  IMAD R9, R187, UR7, R3 ;  /* 0x00000007bb097c24 */ /* 0x000fe2000f8e0203 */
[----:B------:R-:W-:Y:S01]  /*d8a0*/  ULDC.64 UR6, c[0x0][0xbe0] ;  /* 0x0002f80000067ab9 */ /* 0x000fe20000000a00 */
[----:B------:R-:W-:Y:S01]  /*d8b0*/  IMAD.MOV.U32 R3, RZ, RZ, R10 ;  /* 0x000000ffff037224 */ /* 0x000fe200078e000a */
[----:B------:R-:W-:Y:S01]  /*d8c0*/  SHF.R.S32.HI R28, RZ, 0x1f, R229 ;  /* 0x0000001fff1c7819 */ /* 0x000fe200000114e5 */
[----:B------:R-:W-:Y:S01]  /*d8d0*/  IMAD.SHL.U32 R13, R13, 0x4, RZ ;  /* 0x000000040d0d7824 */ /* 0x000fe200078e00ff */
[----:B------:R-:W-:Y:S01]  /*d8e0*/  SHF.R.S32.HI R29, RZ, 0x1f, R190 ;  /* 0x0000001fff1d7819 */ /* 0x000fe200000114be */
[----:B------:R-:W-:Y:S01]  /*d8f0*/  IMAD.IADD R5, R5, 0x1, R9 ;  /* 0x0000000105057824 */ /* 0x000fe200078e0209 */
[----:B------:R-:W1:Y:S01]  /*d900*/  @P0 LDC R8, c[0x0][0xcf0] ;  /* 0x00033c00ff080b82 */ /* 0x000e620000000800 */
[----:B------:R-:W-:Y:S01]  /*d910*/  IMAD R23, R0, R11, RZ ;  /* 0x0000000b00177224 */ /* 0x000fe200078e02ff */
[----:B------:R-:W-:-:S02]  /*d920*/  LOP3.LUT R12, R13, 0x4, R12, 0xe2, !PT ;  /* 0x000000040d0c7812 */ /* 0x000fc400078ee20c */
[----:B------:R-:W-:Y:S02]  /*d930*/  SHF.R.S32.HI R31, RZ, 0x1f, R192 ;  /* 0x0000001fff1f7819 */ /* 0x000fe400000114c0 */
[----:B------:R-:W-:Y:S01]  /*d940*/  SHF.R.S32.HI R30, RZ, 0x1f, R193 ;  /* 0x0000001fff1e7819 */ /* 0x000fe200000114c1 */
[----:B0-----:R-:W-:-:S05]  /*d950*/  @P0 IMAD.HI.U32 R7, R10, R7, RZ ;  /* 0x000000070a070227 */ /* 0x001fca00078e00ff */
[----:B-1----:R-:W-:Y:S02]  /*d960*/  @P0 SHF.R.U32.HI R3, RZ, R8, R7 ;  /* 0x00000008ff030219 */ /* 0x002fe40000011607 */
[----:B------:R-:W-:Y:S02]  /*d970*/  ISETP.GE.AND P0, PT, R191, UR8, PT ;  /* 0x00000008bf007c0c */ /* 0x000fe4000bf06270 */
[--C-:B------:R-:W-:Y:S01]  /*d980*/  SHF.R.S32.HI R7, RZ, 0x1f, R3.reuse ;  /* 0x0000001fff077819 */ /* 0x100fe20000011403 */
[----:B------:R-:W-:Y:S01]  /*d990*/  IMAD.MOV R9, RZ, RZ, -R3 ;  /* 0x000000ffff097224 */ /* 0x000fe200078e0a03 */
[----:B------:R-:W-:Y:S01]  /*d9a0*/  SEL R13, RZ, 0xffffffff, P0 ;  /* 0xffffffffff0d7807 */ /* 0x000fe20000000000 */
[----:B------:R-:W-:Y:S01]  /*d9b0*/  IMAD.WIDE.U32 R4, R3, UR6, R4 ;  /* 0x0000000603047c25 */ /* 0x000fe2000f8e0004 */
[----:B------:R-:W-:-:S03]  /*d9c0*/  ISETP.GE.AND P0, PT, R190, UR8, PT ;  /* 0x00000008be007c0c */ /* 0x000fc6000bf06270 */
[----:B------:R-:W-:Y:S02]  /*d9d0*/  IMAD R8, R7, UR6, RZ ;  /* 0x0000000607087c24 */ /* 0x000fe4000f8e02ff */
[----:B------:R-:W-:Y:S02]  /*d9e0*/  IMAD R7, R11, R9, R10 ;  /* 0x000000090b077224 */ /* 0x000fe400078e020a */
[----:B------:R-:W-:Y:S01]  /*d9f0*/  IMAD R9, R3, UR7, R8 ;  /* 0x0000000703097c24 */ /* 0x000fe2000f8e0208 */
[----:B------:R-:W-:Y:S01]  /*da00*/  SEL R8, RZ, 0xffffffff, P0 ;  /* 0xffffffffff087807 */ /* 0x000fe20000000000 */
[----:B------:R-:W-:Y:S01]  /*da10*/  IMAD.SHL.U32 R13, R13, 0x8, RZ ;  /* 0x000000080d0d7824 */ /* 0x000fe200078e00ff */
[----:B------:R-:W-:Y:S01]  /*da20*/  ISETP.GE.AND P0, PT, R189, UR8, PT ;  /* 0x00000008bd007c0c */ /* 0x000fe2000bf06270 */
[----:B------:R-:W-:Y:S01]  /*da30*/  IMAD.IADD R5, R5, 0x1, R9 ;  /* 0x0000000105057824 */ /* 0x000fe200078e0209 */
[----:B------:R-:W-:Y:S01]  /*da40*/  SHF.R.S32.HI R3, RZ, 0x1f, R7 ;  /* 0x0000001fff037819 */ /* 0x000fe20000011407 */
[----:B------:R-:W-:Y:S01]  /*da50*/  ULDC.64 UR6, c[0x0][0xbd8] ;  /* 0x0002f60000067ab9 */ /* 0x000fe20000000a00 */
[----:B------:R-:W-:Y:S01]  /*da60*/  LOP3.LUT R12, R13, 0x8, R12, 0xe2, !PT ;  /* 0x000000080d0c7812 */ /* 0x000fe200078ee20c */
[----:B------:R-:W-:Y:S01]  /*da70*/  IMAD.SHL.U32 R13, R8, 0x10, RZ ;  /* 0x00000010080d7824 */ /* 0x000fe200078e00ff */
[----:B------:R-:W-:Y:S01]  /*da80*/  SEL R9, RZ, 0xffffffff, P0 ;  /* 0xffffffffff097807 */ /* 0x000fe20000000000 */
[----:B------:R-:W-:Y:S01]  /*da90*/  IMAD R8, R3, UR6, RZ ;  /* 0x0000000603087c24 */ /* 0x000fe2000f8e02ff */
[----:B------:R-:W-:Y:S01]  /*daa0*/  ISETP.GE.AND P0, PT, R229, UR8, PT ;  /* 0x00000008e5007c0c */ /* 0x000fe2000bf06270 */
[----:B------:R-:W-:Y:S01]  /*dab0*/  IMAD.WIDE.U32 R4, R7, UR6, R4 ;  /* 0x0000000607047c25 */ /* 0x000fe2000f8e0004 */
[----:B------:R-:W-:-:S03]  /*dac0*/  LOP3.LUT R12, R13, 0x10, R12, 0xe2, !PT ;  /* 0x000000100d0c7812 */ /* 0x000fc600078ee20c */
[----:B------:R-:W-:Y:S02]  /*dad0*/  IMAD.SHL.U32 R9, R9, 0x20, RZ ;  /* 0x0000002009097824 */ /* 0x000fe400078e00ff */
[----:B------:R-:W-:Y:S01]  /*dae0*/  IMAD R3, R7, UR7, R8 ;  /* 0x0000000707037c24 */ /* 0x000fe2000f8e0208 */
[----:B------:R-:W-:Y:S01]  /*daf0*/  ULDC.64 UR6, c[0x0][0xb80] ;  /* 0x0002e00000067ab9 */ /* 0x000fe20000000a00 */
[----:B------:R-:W-:Y:S01]  /*db00*/  IMAD.U32 R13, RZ, RZ, UR42 ;  /* 0x0000002aff0d7e24 */ /* 0x000fe2000f8e00ff */
[----:B------:R-:W-:Y:S01]  /*db10*/  LOP3.LUT R12, R9, 0x20, R12, 0xe2, !PT ;  /* 0x00000020090c7812 */ /* 0x000fe200078ee20c */
[----:B------:R-:W-:Y:S01]  /*db20*/  IMAD.IADD R3, R5, 0x1, R3 ;  /* 0x0000000105037824 */ /* 0x000fe200078e0203 */
[----:B------:R-:W-:Y:S01]  /*db30*/  SEL R9, RZ, 0x40, P0 ;  /* 0x00000040ff097807 */ /* 0x000fe20000000000 */
[----:B------:R-:W-:Y:S01]  /*db40*/  IMAD R24, R13, 0x40, R24 ;  /* 0x000000400d187824 */ /* 0x000fe200078e0218 */
[----:B------:R-:W-:Y:S02]  /*db50*/  LEA R7, P0, R4, UR6, 0x1 ;  /* 0x0000000604077c11 */ /* 0x000fe4000f8008ff */
[----:B------:R-:W-:-:S02]  /*db60*/  LOP3.LUT R18, R12, R9, RZ, 0xfc, !PT ;  /* 0x000000090c127212 */ /* 0x000fc400078efcff */
[----:B------:R-:W-:Y:S01]  /*db70*/  LEA.HI.X R3, R4, UR7, R3, 0x1, P0 ;  /* 0x0000000704037c11 */ /* 0x000fe200080f0c03 */
[----:B------:R0:W1:Y:S01]  /*db80*/  SHFL.IDX PT, R8, R7, RZ, 0x181f ;  /* 0x00181fff07087589 */ /* 0x00006200000e0000 */
[----:B------:R-:W-:Y:S02]  /*db90*/  ISETP.GE.AND P0, PT, R24, R23, PT ;  /* 0x000000171800720c */ /* 0x000fe40003f06270 */
[----:B------:R-:W-:Y:S01]  /*dba0*/  SEL R5, RZ, 0x80, P1 ;  /* 0x00000080ff057807 */ /* 0x000fe20000800000 */
[----:B------:R0:W2:Y:S03]  /*dbb0*/  SHFL.IDX PT, R9, R3, RZ, 0x181f ;  /* 0x00181fff03097589 */ /* 0x0000a600000e0000 */
[----:B------:R-:W-:-:S07]  /*dbc0*/  LOP3.LUT R22, R18, R5, RZ, 0xfc, !PT ;  /* 0x0000000512167212 */ /* 0x000fce00078efcff */
[----:B0-----:R-:W-:Y:S05]  /*dbd0*/  @P0 BRA `(.L_x_4090) ;  /* 0x00000000007c0947 */ /* 0x001fea0003800000 */
[----:B------:R-:W-:Y:S02]  /*dbe0*/  ISETP.GE.AND P2, PT, R193, UR8, PT ;  /* 0x00000008c1007c0c */ /* 0x000fe4000bf46270 */
[----:B------:R-:W-:Y:S02]  /*dbf0*/  ISETP.GE.AND P1, PT, R2, UR8, PT ;  /* 0x0000000802007c0c */ /* 0x000fe4000bf26270 */
[----:B------:R-:W-:Y:S02]  /*dc00*/  ISETP.GE.AND P5, PT, R192, UR8, PT ;  /* 0x00000008c0007c0c */ /* 0x000fe4000bfa6270 */
[----:B------:R-:W-:-:S07]  /*dc10*/  ISETP.GE.AND P3, PT, R191, UR8, PT ;  /* 0x00000008bf007c0c */ /* 0x000fce000bf66270 */
[CC--:B-1----:R-:W-:Y:S02]  /*dc20*/  @!P2 LEA R10, P0, R193.reuse, R8.reuse, 0x1 ;  /* 0x00000008c10aa211 */ /* 0x0c2fe400078008ff */
        /* <DEDUP_REMOVED lines=26> */
.L_x_4090:
[----:B------:R-:W-:Y:S05]  /*ddd0*/  BSYNC B1 ;  /* 0x0000000000017941 */ /* 0x000fea0003800000 */
.L_x_4089:
        /* <DEDUP_REMOVED lines=20> */
[-C--:B------:R-:W-:Y:S02]  /*df20*/  @!P2 LEA R20, P6, R190, R8.reuse, 0x1 ;  /* 0x00000008be14a211 */ /* 0x080fe400078c08ff */
        /* <DEDUP_REMOVED lines=15> */
.L_x_4083:
[----:B------:R-:W-:Y:S05]  /*e020*/  BSYNC B0 ;  /* 0x0000000000007941 */ /* 0x000fea0003800000 */
.L_x_4076:
[----:B------:R-:W-:Y:S02]  /*e030*/  ULDC UR6, c[0x0][0xd3c] ;  /* 0x00034f0000067ab9 */ /* 0x000fe40000000800 */
[----:B------:R-:W-:-:S06]  /*e040*/  UISETP.GE.AND UP0, UPT, UR5, UR6, UPT ;  /* 0x000000060500728c */ /* 0x000fcc000bf06270 */
[----:B------:R-:W-:-:S13]  /*e050*/  PLOP3.LUT P0, PT, PT, PT, UP0, 0x80, 0x0 ;  /* 0x000000000000781c */ /* 0x000fda0003f0f008 */
[----:B------:R-:W-:Y:S05]  /*e060*/  @!P0 BRA `(.L_x_4091) ;  /* 0xffffff3000dc8947 */ /* 0x000fea000383ffff */
[----:B------:R-:W-:Y:S05]  /*e070*/  EXIT ;  /* 0x000000000000794d */ /* 0x000fea0003800000 */
.L_x_4046:
[----:B------:R-:W-:-:S08]  /*e080*/  NOP ;  /* 0x0000000000007918 */ /* 0x000fd00000000000 */
[----:B------:R-:W0:-:S00]  /*e090*/  USETMAXREG.DEALLOC.CTAPOOL 0x18 ;  /* 0x00000018000079c8 */ /* 0x000e0000080e0500 */
        /* <DEDUP_REMOVED lines=16> */
.L_x_4092:
[----:B------:R-:W-:Y:S01]  /*e1a0*/  LOP3.LUT R0, R6, 0x1f, RZ, 0xc0, !PT ;  /* 0x0000001f06007812 */ /* 0x000fe200078ec0ff */
        /* <DEDUP_REMOVED lines=42> */
.L_x_4096:
        /* <DEDUP_REMOVED lines=38> */
.L_x_4094:
        /* <DEDUP_REMOVED lines=20> */
.L_x_4097:
        /* <DEDUP_REMOVED lines=54> */
.L_x_4095:
[----:B------:R-:W-:Y:S01]  /*eb50*/  IMAD.U32 R2, RZ, RZ, UR6 ;  /* 0x00000006ff027e24 */ /* 0x000fe2000f8e00ff */
[----:B------:R1:W-:Y:S04]  /*eb60*/  STL [R1+0x4], RZ ;  /* 0x000004ff01007387 */ /* 0x0003e80000100800 */
[----:B------:R1:W-:Y:S04]  /*eb70*/  STL [R1+0x8], RZ ;  /* 0x000008ff01007387 */ /* 0x0003e80000100800 */
[----:B------:R1:W-:Y:S02]  /*eb80*/  STL [R1], R2 ;  /* 0x0000000201007387 */ /* 0x0003e40000100800 */
.L_x_4098:
        /* <DEDUP_REMOVED lines=10> */
.L_x_4093:
[----:B0-----:R-:W3:Y:S01]  /*ec30*/  LDL R0, [R1+0xc] ;  /* 0x00000c0001007983 */ /* 0x001ee20000100800 */
[----:B------:R-:W-:-:S03]  /*ec40*/  ULDC UR4, c[0x0][0xd3c] ;  /* 0x00034f0000047ab9 */ /* 0x000fc60000000800 */
[----:B------:R0:W-:Y:S01]  /*ec50*/  STL [R1+0x10], RZ ;  /* 0x000010ff01007387 */ /* 0x0001e20000100800 */
[----:B---3--:R-:W-:Y:S01]  /*ec60*/  ISETP.GE.AND P0, PT, R0, UR4, PT ;  /* 0x0000000400007c0c */ /* 0x008fe2000bf06270 */
[----:B------:R-:W-:-:S05]  /*ec70*/  IMAD.MOV.U32 R0, RZ, RZ, 0x1 ;  /* 0x00000001ff007424 */ /* 0x000fca00078e00ff */
[----:B------:R0:W-:Y:S04]  /*ec80*/  STL [R1+0x18], R0 ;  /* 0x0000180001007387 */ /* 0x0001e80000100800 */
[----:B------:R0:W-:Y:S03]  /*ec90*/  STL [R1+0x64], RZ ;  /* 0x000064ff01007387 */ /* 0x0001e60000100800 */
[----:B------:R-:W-:Y:S05]  /*eca0*/  @P0 BRA `(.L_x_4099) ;  /* 0x0000007000bc0947 */ /* 0x000fea0003800000 */
[----:B------:R-:W3:Y:S01]  /*ecb0*/  S2UR UR5, SR_CgaCtaId ;  /* 0x00000000000579c3 */ /* 0x000ee20000008800 */
[C---:B0-----:R-:W-:Y:S01]  /*ecc0*/  IMAD.SHL.U32 R0, R6.reuse, 0x8, RZ ;  /* 0x0000000806007824 */ /* 0x041fe200078e00ff */
[----:B------:R-:W-:Y:S01]  /*ecd0*/  LOP3.LUT R4, R6, 0x7f, RZ, 0xc0, !PT ;  /* 0x0000007f06047812 */ /* 0x000fe200078ec0ff */
[----:B------:R-:W-:Y:S01]  /*ece0*/  UMOV UR4, 0x400 ;  /* 0x0000040000047882 */ /* 0x000fe20000000000 */
[----:B------:R-:W-:Y:S01]  /*ecf0*/  BSSY B8, `(.L_x_4099) ;  /* 0x000072a000087945 */ /* 0x000fe20003800000 */
[----:B------:R-:W-:Y:S01]  /*ed00*/  ULDC UR36, c[0x0][0xc] ;  /* 0x0000030000247ab9 */ /* 0x000fe20000000800 */
[----:B------:R-:W-:Y:S01]  /*ed10*/  LOP3.LUT R3, R0, 0x1f8, RZ, 0xc0, !PT ;  /* 0x000001f800037812 */ /* 0x000fe200078ec0ff */
[----:B-1----:R-:W-:Y:S01]  /*ed20*/  IMAD.SHL.U32 R2, R4, 0x8, RZ ;  /* 0x0000000804027824 */ /* 0x002fe200078e00ff */
[----:B------:R-:W-:Y:S01]  /*ed30*/  LOP3.LUT R0, R0, 0x38, RZ, 0xc0, !PT ;  /* 0x0000003800007812 */ /* 0x000fe200078ec0ff */
[----:B------:R-:W-:Y:S01]  /*ed40*/  ULDC.64 UR40, c[0x0][0x198] ;  /* 0x0000660000287ab9 */ /* 0x000fe20000000a00 */
[----:B------:R-:W-:Y:S01]  /*ed50*/  LOP3.LUT R3, R3, 0x38, R6, 0x78, !PT ;  /* 0x0000003803037812 */ /* 0x000fe200078e7806 */
[----:B------:R-:W-:-:S03]  /*ed60*/  IMAD.SHL.U32 R6, R6, 0x10, RZ ;  /* 0x0000001006067824 */ /* 0x000fc600078e00ff */
[----:B------:R-:W-:Y:S02]  /*ed70*/  LOP3.LUT R3, R3, 0x200, R2, 0xf8, !PT ;  /* 0x0000020003037812 */ /* 0x000fe400078ef802 */
[----:B------:R-:W-:-:S04]  /*ed80*/  SHF.R.U32.HI R2, RZ, 0x3, R4 ;  /* 0x00000003ff027819 */ /* 0x000fc80000011604 */
[----:B------:R-:W-:Y:S01]  /*ed90*/  LOP3.LUT R4, R2, 0x70, R6, 0xf8, !PT ;  /* 0x0000007002047812 */ /* 0x000fe200078ef806 */
[----:B------:R-:W-:Y:S01]  /*eda0*/  IMAD.MOV.U32 R2, RZ, RZ, 0x1 ;  /* 0x00000001ff027424 */ /* 0x000fe200078e00ff */
[C---:B------:R-:W-:Y:S01]  /*edb0*/  LOP3.LUT R4, R0.reuse, 0x40, RZ, 0xfc, !PT ;  /* 0x0000004000047812 */ /* 0x040fe200078efcff */
[----:B---3--:R-:W-:Y:S01]  /*edc0*/  ULEA UR4, UR5, UR4, 0x18 ;  /* 0x0000000405047291 */ /* 0x008fe2000f8ec03f */
[----:B------:R-:W-:-:S05]  /*edd0*/  LOP3.LUT R4, R0, 0x100, RZ, 0xfc, !PT ;  /* 0x0000010000047812 */ /* 0x000fca00078efcff */
[----:B------:R-:W-:-:S04]  /*ede0*/  IMAD.U32 R18, RZ, RZ, UR4 ;  /* 0x00000004ff127e24 */ /* 0x000fc8000f8e00ff */
[----:B------:R-:W-:-:S05]  /*edf0*/  IMAD R3, R3, 0x2, R18 ;  /* 0x0000000203037824 */ /* 0x000fca00078e0212 */
[----:B------:R0:W-:Y:S04]  /*ee00*/  STL [R1+0x14], R3 ;  /* 0x0000140301007387 */ /* 0x0001e80000100800 */
[----:B------:R-:W-:Y:S04]  /*ee10*/  STL [R1+0x64], RZ ;  /* 0x000064ff01007387 */ /* 0x000fe80000100800 */
[----:B------:R1:W-:Y:S01]  /*ee20*/  STL [R1+0x18], R2 ;  /* 0x0000180201007387 */ /* 0x0003e20000100800 */
[----:B0-----:R-:W-:-:S03]  /*ee30*/  LOP3.LUT R3, R0, 0x80, RZ, 0xfc, !PT ;  /* 0x0000008000037812 */ /* 0x001fc600078efcff */
[----:B------:R0:W-:Y:S01]  /*ee40*/  STL [R1+0x10], RZ ;  /* 0x000010ff01007387 */ /* 0x0001e20000100800 */
[C---:B------:R-:W-:Y:S02]  /*ee50*/  LOP3.LUT R3, R0.reuse, 0x140, RZ, 0xfc, !PT ;  /* 0x0000014000037812 */ /* 0x040fe400078efcff */
[C---:B-1----:R-:W-:Y:S02]  /*ee60*/  LOP3.LUT R2, R0.reuse, 0xc0, RZ, 0xfc, !PT ;  /* 0x000000c000027812 */ /* 0x042fe400078efcff */
[C---:B------:R-:W-:Y:S02]  /*ee70*/  LOP3.LUT R2, R0.reuse, 0x180, RZ, 0xfc, !PT ;  /* 0x0000018000027812 */ /* 0x040fe400078efcff */
[----:B0-----:R-:W-:-:S07]  /*ee80*/  LOP3.LUT R0, R0, 0x1c0, RZ, 0xfc, !PT ;  /* 0x000001c000007812 */ /* 0x001fce00078efcff */
.L_x_4223:
[----:B---3--:R-:W3:Y:S01]  /*ee90*/  LDL R0, [R1+0xc] ;  /* 0x00000c0001007983 */ /* 0x008ee20000100800 */
[----:B-1----:R-:W3:Y:S01]  /*eea0*/  LDC.64 R2, c[0x0][0xd88] ;  /* 0x00036200ff027b82 */ /* 0x002ee20000000a00 */
[----:B------:R-:W-:Y:S05]  /*eeb0*/  YIELD ;  /* 0x0000000000007946 */ /* 0x000fea0003800000 */
[----:B------:R-:W-:Y:S01]  /*eec0*/  ULDC.64 UR4, c[0x0][0xb20] ;  /* 0x0002c80000047ab9 */ /* 0x000fe20000000a00 */
[----:B--2---:R-:W-:Y:S01]  /*eed0*/  IMAD.MOV.U32 R6, RZ, RZ, RZ ;  /* 0x000000ffff067224 */ /* 0x004fe200078e00ff */
[----:B------:R-:W-:Y:S01]  /*eee0*/  ISETP.NE.U32.AND P0, PT, RZ, UR4, PT ;  /* 0x00000004ff007c0c */ /* 0x000fe2000bf05070 */
[----:B------:R-:W-:Y:S01]  /*eef0*/  ULDC.64 UR6, c[0x0][0xb10] ;  /* 0x0002c40000067ab9 */ /* 0x000fe20000000a00 */
[----:B------:R-:W-:Y:S01]  /*ef00*/  ULDC.64 UR8, c[0x0][0xb00] ;  /* 0x0002c00000087ab9 */ /* 0x000fe20000000a00 */
[----:B---3--:R-:W-:-:S05]  /*ef10*/  IMAD.WIDE R2, R0, 0x4, R2 ;  /* 0x0000000400027825 */ /* 0x008fca00078e0202 */
[----:B0-2---:R-:W2:Y:S01]  /*ef20*/  LDG.E R10, desc[UR38][R2.64] ;  /* 0x00000026020a7981 */ /* 0x005ea2000c1e1900 */
        /* <DEDUP_REMOVED lines=46> */
.L_x_4100:
        /* <DEDUP_REMOVED lines=18> */
.L_x_4101:
[----:B------:R-:W-:Y:S05]  /*f330*/  @!P0 BRA `(.L_x_4102) ;  /* 0x00000000000c8947 */ /* 0x000fea0003800000 */
[----:B------:R-:W2:Y:S04]  /*f340*/  LDG.E R6, desc[UR38][R4.64] ;  /* 0x0000002604067981 */ /* 0x000ea8000c1e1900 */
[----:B------:R-:W2:Y:S02]  /*f350*/  LDG.E R4, desc[UR38][R4.64+0x4] ;  /* 0x0000042604047981 */ /* 0x000ea4000c1e1900 */
[----:B--2---:R-:W-:-:S07]  /*f360*/  IMAD.IADD R6, R4, 0x1, -R6 ;  /* 0x0000000104067824 */ /* 0x004fce00078e0a06 */
.L_x_4102:
        /* <DEDUP_REMOVED lines=45> */
.L_x_4104:
[----:B------:R-:W-:Y:S05]  /*f640*/  BSYNC B0 ;  /* 0x0000000000007941 */ /* 0x000fea0003800000 */
.L_x_4103:
        /* <DEDUP_REMOVED lines=15> */
[----:B---3--:R-:W3:Y:S01]  /*f740*/  POPC R4, UR4 ;  /* 0x0000000400047d09 */ /* 0x008ee20008000000 */
[----:B----4-:R-:W-:-:S02]  /*f750*/  ISETP.EQ.U32.AND P0, PT, R0, R2, PT ;  /* 0x000000020000720c */ /* 0x010fc40003f02070 */
[----:B------:R-:W3:Y:S11]  /*f760*/  LDC.64 R2, c[0x0][0xd60] ;  /* 0x00035800ff027b82 */ /* 0x000ef60000000a00 */
[----:B---3--:R-:W3:Y:S04]  /*f770*/  @P0 ATOMG.E.ADD.STRONG.GPU PT, R2, desc[UR38][R2.64], R4 ;  /* 0x00000004020209a8 */ /* 0x008ee800081ee1e6 */
[----:B---3--:R3:W4:Y:S02]  /*f780*/  SHFL.IDX PT, R2, R2, R0, 0x1f ;  /* 0x00001f0002027589 */ /* 0x00872400000e0000 */
[----:B---3--:R-:W3:Y:S02]  /*f790*/  S2R R0, SR_LTMASK ;  /* 0x0000000000007919 */ /* 0x008ee40000003900 */
[----:B---3--:R-:W-:-:S06]  /*f7a0*/  LOP3.LUT R0, R0, UR4, RZ, 0xc0, !PT ;  /* 0x0000000400007c12 */ /* 0x008fcc000f8ec0ff */
[----:B------:R-:W4:Y:S02]  /*f7b0*/  POPC R0, R0 ;  /* 0x0000000000007309 */ /* 0x000f240000000000 */
[----:B----4-:R-:W-:-:S05]  /*f7c0*/  IADD3 R0, R2, UR36, R0 ;  /* 0x0000002402007c10 */ /* 0x010fca000fffe000 */
[----:B------:R4:W-:Y:S01]  /*f7d0*/  STL [R1], R0 ;  /* 0x0000000001007387 */ /* 0x0009e20000100800 */
[----:B------:R-:W-:Y:S05]  /*f7e0*/  BRA `(.L_x_4107) ;  /* 0x0000005800847947 */ /* 0x000fea0003800000 */
.L_x_4106:
        /* <DEDUP_REMOVED lines=20> */
.L_x_4109:
[----:B------:R-:W-:Y:S05]  /*f930*/  BSYNC B6 ;  /* 0x0000000000067941 */ /* 0x000fea0003800000 */
.L_x_4108:
        /* <DEDUP_REMOVED lines=20> */
.L_x_4112:
        /* <DEDUP_REMOVED lines=16> */
.L_x_4111:
[----:B------:R-:W-:Y:S05]  /*fb80*/  BSYNC B6 ;  /* 0x0000000000067941 */ /* 0x000fea0003800000 */
.L_x_4110:
        /* <DEDUP_REMOVED lines=24> */
.L_x_4238:
        /* <DEDUP_REMOVED lines=9> */
.L_x_4241:
        /* <DEDUP_REMOVED lines=24> */
.L_x_4116:
[----:B------:R-:W4:Y:S04]  /*ff20*/  LDL R0, [R1+0x10] ;  /* 0x0000100001007983 */ /* 0x000f280000100800 */
[----:B---3--:R-:W3:Y:S01]  /*ff30*/  LDL R2, [R1+0x18] ;  /* 0x0000180001027983 */ /* 0x008ee20000100800 */
[----:B----4-:R-:W-:Y:S01]  /*ff40*/  IMAD R0, R0, 0x8, R18 ;  /* 0x0000000800007824 */ /* 0x010fe200078e0212 */
[----:B---3--:R-:W-:-:S04]  /*ff50*/  SHF.L.U32 R2, R2, 0x1f, RZ ;  /* 0x0000001f02027819 */ /* 0x008fc800000006ff */
[----:B------:R-:W3:Y:S02]  /*ff60*/  SYNCS.PHASECHK.TRANS64.TRYWAIT P0, [R0+URZ+0x38840], R2 ;  /* 0x03884002000075a7 */ /* 0x000ee4000800017f */
[----:B---3--:R-:W-:Y:S05]  /*ff70*/  @!P0 BRA `(.L_x_4117) ;  /* 0x0000006400bc8947 */ /* 0x008fea0003800000 */
.L_x_4242:
[----:B------:R-:W4:Y:S02]  /*ff80*/  S2R R3, SR_TID.X ;  /* 0x0000000000037919 */ /* 0x000f240000002100 */
[----:B----4-:R-:W-:-:S04]  /*ff90*/  LOP3.LUT R3, R3, 0x7f, RZ, 0xc0, !PT ;  /* 0x0000007f03037812 */ /* 0x010fc800078ec0ff */
[----:B------:R-:W-:-:S13]  /*ffa0*/  ISETP.NE.AND P0, PT, R3, RZ, PT ;  /* 0x000000ff0300720c */ /* 0x000fda0003f05270 */
        /* <DEDUP_REMOVED lines=8> */
.L_x_4118:
[----:B------:R-:W4:Y:S04]  /*10030*/  LDL R3, [R1+0x10] ;  /* 0x0000100001037983 */ /* 0x000f280000100800 */
[----:B--2---:R-:W2:Y:S04]  /*10040*/  LDL R4, [R1+0x30] ;  /* 0x0000300001047983 */ /* 0x004ea80000100800 */
[----:B---3--:R-:W3:Y:S01]  /*10050*/  LDL R2, [R1+0x20] ;  /* 0x0000200001027983 */ /* 0x008ee20000100800 */
[----:B------:R-:W-:Y:S01]  /*10060*/  R2UR UR9, R0 ;  /* 0x00000000000972ca */ /* 0x000fe200000e0000 */
[----:B------:R-:W-:Y:S01]  /*10070*/  UIADD3 UR6, UP0, UR40, 0x370, URZ ;  /* 0x0000037028067890 */ /* 0x000fe2000ff1e03f */
[----:B------:R-:W-:-:S02]  /*10080*/  R2UR UR12, R17 ;  /* 0x00000000110c72ca */ /* 0x000fc400000e0000 */
[----:B-----5:R-:W-:Y:S01]  /*10090*/  R2UR UR13, R16 ;  /* 0x00000000100d72ca */ /* 0x020fe200000e0000 */
[----:B------:R-:W-:-:S08]  /*100a0*/  UIADD3.X UR7, URZ, UR41, URZ, UP0, !UPT ;  /* 0x000000293f077290 */ /* 0x000fd000087fe43f */
[----:B------:R-:W-:Y:S01]  /*100b0*/  UIADD3 UR9, UR9, 0x38830, URZ ;  /* 0x0003883009097890 */ /* 0x000fe2000fffe03f */
[----:B------:R-:W-:Y:S01]  /*100c0*/  UMOV UR5, 0x14f00000 ;  /* 0x14f0000000057882 */ /* 0x000fe20000000000 */
[----:B------:R-:W-:Y:S01]  /*100d0*/  UMOV UR10, URZ ;  /* 0x0000003f000a7c82 */ /* 0x000fe20008000000 */
[----:B------:R-:W-:Y:S02]  /*100e0*/  PLOP3.LUT P0, PT, PT, PT, PT, 0x80, 0x0 ;  /* 0x000000000000781c */ /* 0x000fe40003f0f070 */
[----:B------:R-:W-:-:S11]  /*100f0*/  LOP3.LUT R19, R19, 0xfffffffe, RZ, 0xc0, !PT ;  /* 0xfffffffe13137812 */ /* 0x000fd600078ec0ff */
[----:B------:R-:W-:Y:S01]  /*10100*/  @P0 LOP3.LUT R19, R19, 0x1, RZ, 0xfc, !PT ;  /* 0x0000000113130812 */ /* 0x000fe200078efcff */
[----:B----4-:R-:W-:Y:S01]  /*10110*/  IMAD R0, R3, 0x2000, R18 ;  /* 0x0000200003007824 */ /* 0x010fe200078e0212 */
[----:B--2---:R-:W-:-:S04]  /*10120*/  R2UR UR11, R4 ;  /* 0x00000000040b72ca */ /* 0x004fc800000e0000 */
[----:B------:R-:W-:Y:S02]  /*10130*/  R2UR UR8, R0 ;  /* 0x00000000000872ca */ /* 0x000fe400000e0000 */
[----:B---3--:R-:W-:-:S11]  /*10140*/  R2UR UR4, R2 ;  /* 0x00000000020472ca */ /* 0x008fd600000e0000 */
[----:B------:R-:W-:Y:S02]  /*10150*/  UIADD3 UR8, UR8, 0x22400, URZ ;  /* 0x0002240008087890 */ /* 0x000fe4000fffe03f */
[----:B------:R-:W-:-:S03]  /*10160*/  ULEA UR11, UR11, UR4, 0x6 ;  /* 0x000000040b0b7291 */ /* 0x000fc6000f8e303f */
[----:B------:R-:W-:-:S06]  /*10170*/  UMOV UR4, 0x0 ;  /* 0x0000000000047882 */ /* 0x000fcc0000000000 */
[----:B------:R3:W-:Y:S02]  /*10180*/  UTMALDG.4D [UR8], [UR6], desc[UR4] ;  /* 0x00000408060075b4 */ /* 0x0007e40008019000 */
[----:B---3--:R-:W-:Y:S01]  /*10190*/  NOP ;  /* 0x0000000000007918 */ /* 0x008fe20000000000 */
.L_x_4114:
[----:B--2---:R-:W2:Y:S04]  /*101a0*/  LDL.LU R4, [R1+0x28] ;  /* 0x0000280001047983 */ /* 0x004ea80000300800 */
[----:B------:R-:W3:Y:S04]  /*101b0*/  LDL.LU R3, [R1+0x48] ;  /* 0x0000480001037983 */ /* 0x000ee80000300800 */
[----:B------:R-:W4:Y:S01]  /*101c0*/  LDL R2, [R1+0x2c] ;  /* 0x00002c0001027983 */ /* 0x000f220000100800 */
[----:B------:R-:W-:Y:S05]  /*101d0*/  WARPSYNC.ALL ;  /* 0x0000000000007948 */ /* 0x000fea0003800000 */
[----:B------:R-:W-:Y:S01]  /*101e0*/  ULDC.64 UR4, c[0x0][0xaf8] ;  /* 0x0002be0000047ab9 */ /* 0x000fe20000000a00 */
[----:B------:R-:W-:Y:S01]  /*101f0*/  VIADD R0, R18, 0x20400 ;  /* 0x0002040012007836 */ /* 0x000fe20000000000 */
[----:B------:R-:W-:Y:S01]  /*10200*/  BAR.SYNC.DEFER_BLOCKING 0x8, 0x100 ;  /* 0x0204000000007b1d */ /* 0x000fe20000010000 */
[----:B------:R-:W-:-:S03]  /*10210*/  ISETP.NE.U32.AND P0, PT, RZ, UR4, PT ;  /* 0x00000004ff007c0c */ /* 0x000fc6000bf05070 */
[----:B------:R-:W-:Y:S02]  /*10220*/  LOP3.LUT P1, RZ, R0, 0x3ff, RZ, 0xc0, !PT ;  /* 0x000003ff00ff7812 */ /* 0x000fe4000782c0ff */
[----:B------:R-:W-:Y:S01]  /*10230*/  ISETP.NE.AND.EX P0, PT, RZ, UR5, PT, P0 ;  /* 0x00000005ff007c0c */ /* 0x000fe2000bf05300 */
[----:B------:R-:W-:Y:S03]  /*10240*/  BSSY B6, `(.L_x_4119) ;  /* 0x0000018000067945 */ /* 0x000fe60003800000 */
[----:B--2---:R-:W-:Y:S02]  /*10250*/  SEL R4, R4, RZ, !P0 ;  /* 0x000000ff04047207 */ /* 0x004fe40004000000 */
[----:B---3--:R-:W-:-:S03]  /*10260*/  SEL R3, R3, RZ, !P0 ;  /* 0x000000ff03037207 */ /* 0x008fc60004000000 */
[----:B------:R2:W-:Y:S01]  /*10270*/  STL [R1+0x34], R4 ;  /* 0x0000340401007387 */ /* 0x0005e20000100800 */
[----:B----4-:R-:W-:-:S05]  /*10280*/  SHF.R.S32.HI R0, RZ, 0x1f, R2 ;  /* 0x0000001fff007819 */ /* 0x010fca0000011402 */
[----:B------:R2:W-:Y:S04]  /*10290*/  STL [R1+0x48], R0 ;  /* 0x0000480001007387 */ /* 0x0005e80000100800 */
[----:B------:R2:W-:Y:S01]  /*102a0*/  STL [R1+0x58], R3 ;  /* 0x0000580301007387 */ /* 0x0005e20000100800 */
[----:B------:R-:W-:Y:S05]  /*102b0*/  @!P1 BRA `(.L_x_4120) ;  /* 0x0000000000409947 */ /* 0x000fea0003800000 */
[----:B------:R-:W-:Y:S01]  /*102c0*/  MOV R2, 0x0 ;  /* 0x0000000000027802 */ /* 0x000fe20000000f00 */
[----:B------:R-:W-:Y:S01]  /*102d0*/  ULDC.64 UR4, c[0x4][0x118] ;  /* 0x0100460000047ab9 */ /* 0x000fe20000000a00 */
[----:B------:R-:W-:Y:S01]  /*102e0*/  ULDC.64 UR6, c[0x4][0x120] ;  /* 0x0100480000067ab9 */ /* 0x000fe20000000a00 */
[----:B------:R-:W-:Y:S01]  /*102f0*/  ULDC.64 UR8, c[0x4][0x58] ;  /* 0x0100160000087ab9 */ /* 0x000fe20000000a00 */
[----:B--2---:R-:W-:Y:S02]  /*10300*/  IMAD.U32 R4, RZ, RZ, UR4 ;  /* 0x00000004ff047e24 */ /* 0x004fe4000f8e00ff */
        /* <DEDUP_REMOVED lines=11> */
.L_x_4120:
[----:B------:R-:W-:Y:S05]  /*103c0*/  BSYNC B6 ;  /* 0x0000000000067941 */ /* 0x000fea0003800000 */
.L_x_4119:
[----:B-1----:R-:W3:Y:S01]  /*103d0*/  LDL R10, [R1+0x4] ;  /* 0x00000400010a7983 */ /* 0x002ee20000100800 */
[----:B------:R-:W1:Y:S01]  /*103e0*/  LDC R7, c[0x0][0x448] ;  /* 0x00011200ff077b82 */ /* 0x000e620000000800 */
[----:B------:R-:W-:Y:S01]  /*103f0*/  ULDC.64 UR4, c[0x0][0x298] ;  /* 0x0000a60000047ab9 */ /* 0x000fe20000000a00 */
[----:B------:R-:W-:Y:S01]  /*10400*/  ULDC.64 UR6, c[0x0][0x280] ;  /* 0x0000a00000067ab9 */ /* 0x000fe20000000a00 */
[----:B--2---:R-:W2:Y:S04]  /*10410*/  LDL R4, [R1+0x48] ;  /* 0x0000480001047983 */ /* 0x004ea80000100800 */
[----:B------:R-:W4:Y:S04]  /*10420*/  LDL R9, [R1+0x2c] ;  /* 0x00002c0001097983 */ /* 0x000f280000100800 */
[----:B------:R-:W4:Y:S01]  /*10430*/  LDL R8, [R1+0x58] ;  /* 0x0000580001087983 */ /* 0x000f220000100800 */
[----:B------:R-:W0:Y:S01]  /*10440*/  S2R R2, SR_TID.X ;  /* 0x0000000000027919 */ /* 0x000e220000002100 */
[----:B------:R-:W0:Y:S02]  /*10450*/  S2R R0, SR_TID.X ;  /* 0x0000000000007919 */ /* 0x000e240000002100 */
[----:B------:R-:W4:Y:S01]  /*10460*/  LDL R6, [R1+0x34] ;  /* 0x0000340001067983 */ /* 0x000f220000100800 */
[----:B-1----:R-:W-:-:S13]  /*10470*/  ISETP.NE.AND P0, PT, R7, 0x1, PT ;  /* 0x000000010700780c */ /* 0x002fda0003f05270 */
[----:B------:R-:W1:Y:S01]  /*10480*/  @P0 LDC R3, c[0x0][0x450] ;  /* 0x00011400ff030b82 */ /* 0x000e620000000800 */
[----:B0-----:R-:W-:-:S04]  /*10490*/  LOP3.LUT R2, R2, 0x7f, RZ, 0xc0, !PT ;  /* 0x0000007f02027812 */ /* 0x001fc800078ec0ff */
[----:B------:R-:W-:Y:S01]  /*104a0*/  SHF.R.U32.HI R2, RZ, 0x3, R2 ;  /* 0x00000003ff027819 */ /* 0x000fe20000011602 */
[----:B------:R-:W-:-:S05]  /*104b0*/  IMAD.SHL.U32 R0, R0, 0x10, RZ ;  /* 0x0000001000007824 */ /* 0x000fca00078e00ff */
[----:B------:R-:W-:Y:S02]  /*104c0*/  LOP3.LUT R0, R2, 0x70, R0, 0xf8, !PT ;  /* 0x0000007002007812 */ /* 0x000fe400078ef800 */
[----:B------:R-:W0:Y:S03]  /*104d0*/  @P0 LDC R2, c[0x0][0x44c] ;  /* 0x00011300ff020b82 */ /* 0x000e260000000800 */
[----:B---3--:R-:W-:-:S04]  /*104e0*/  IMAD R5, R10, 0x40, R0 ;  /* 0x000000400a057824 */ /* 0x008fc800078e0200 */
[----:B0-----:R-:W-:-:S04]  /*104f0*/  @P0 IMAD.HI.U32 R2, R5, R2, RZ ;  /* 0x0000000205020227 */ /* 0x001fc800078e00ff */
[----:B------:R-:W-:Y:S01]  /*10500*/  IMAD.MOV.U32 R0, RZ, RZ, R5 ;  /* 0x000000ffff007224 */ /* 0x000fe200078e0005 */
[----:B-1----:R-:W-:Y:S01]  /*10510*/  @P0 SHF.R.U32.HI R0, RZ, R3, R2 ;  /* 0x00000003ff000219 */ /* 0x002fe20000011602 */
[----:B--2---:R-:W-:-:S04]  /*10520*/  IMAD R2, R4, UR4, RZ ;  /* 0x0000000404027c24 */ /* 0x004fc8000f8e02ff */
[C---:B----4-:R-:W-:Y:S02]  /*10530*/  IMAD R4, R9.reuse, UR5, R2 ;  /* 0x0000000509047c24 */ /* 0x050fe4000f8e0202 */
[----:B------:R-:W-:Y:S01]  /*10540*/  IMAD.WIDE.U32 R2, R9, UR4, RZ ;  /* 0x0000000409027c25 */ /* 0x000fe2000f8e00ff */
[----:B------:R-:W-:-:S03]  /*10550*/  ULDC.64 UR4, c[0x0][0x2d8] ;  /* 0x0000b60000047ab9 */ /* 0x000fc60000000a00 */
[----:B------:R-:W-:Y:S02]  /*10560*/  IMAD.IADD R3, R3, 0x1, R4 ;  /* 0x0000000103037824 */ /* 0x000fe400078e0204 */
[C---:B------:R-:W-:Y:S01]  /*10570*/  IMAD.WIDE.U32 R2, R17.reuse, UR4, R2 ;  /* 0x0000000411027c25 */ /* 0x040fe2000f8e0002 */
[----:B------:R0:W-:Y:S03]  /*10580*/  STL [R1+0x28], R5 ;  /* 0x0000280501007387 */ /* 0x0001e60000100800 */
[----:B------:R-:W-:Y:S01]  /*10590*/  IMAD R3, R17, UR5, R3 ;  /* 0x0000000511037c24 */ /* 0x000fe2000f8e0203 */
[----:B------:R-:W-:Y:S02]  /*105a0*/  ULDC.64 UR4, c[0x0][0x2e0] ;  /* 0x0000b80000047ab9 */ /* 0x000fe40000000a00 */
[----:B------:R-:W-:Y:S02]  /*105b0*/  IMAD R4, R8, UR4, RZ ;  /* 0x0000000408047c24 */ /* 0x000fe4000f8e02ff */
[----:B------:R1:W5:Y:S01]  /*105c0*/  LDL R8, [R1+0x14] ;  /* 0x0000140001087983 */ /* 0x0003620000100800 */
[C---:B------:R-:W-:Y:S01]  /*105d0*/  IMAD.WIDE.U32 R2, R6.reuse, UR4, R2 ;  /* 0x0000000406027c25 */ /* 0x040fe2000f8e0002 */
[----:B------:R-:W2:Y:S03]  /*105e0*/  S2R R9, SR_TID.X ;  /* 0x0000000000097919 */ /* 0x000ea60000002100 */
        /* <DEDUP_REMOVED lines=8> */
[----:B------:R-:W-:-:S04]  /*10670*/  IMAD.MOV R0, RZ, RZ, -R0 ;  /* 0x000000ffff007224 */ /* 0x000fc800078e0a00 */
[----:B------:R-:W-:-:S05]  /*10680*/  IMAD R0, R7, R0, R5 ;  /* 0x0000000007007224 */ /* 0x000fca00078e0205 */
[----:B------:R-:W-:Y:S01]  /*10690*/  SHF.R.S32.HI R6, RZ, 0x1f, R0 ;  /* 0x0000001fff067819 */ /* 0x000fe20000011400 */
[----:B------:R-:W-:Y:S02]  /*106a0*/  IMAD.IADD R3, R3, 0x1, R4 ;  /* 0x0000000103037824 */ /* 0x000fe400078e0204 */
[----:B--2---:R-:W-:Y:S02]  /*106b0*/  IMAD.SHL.U32 R9, R9, 0x8, RZ ;  /* 0x0000000809097824 */ /* 0x004fe400078e00ff */
[----:B------:R-:W-:Y:S02]  /*106c0*/  IMAD R6, R6, UR4, RZ ;  /* 0x0000000406067c24 */ /* 0x000fe4000f8e02ff */
[C---:B0-----:R-:W-:Y:S01]  /*106d0*/  IMAD.WIDE.U32 R4, R0.reuse, UR4, R2 ;  /* 0x0000000400047c25 */ /* 0x041fe2000f8e0002 */
[----:B------:R-:W-:Y:S01]  /*106e0*/  LOP3.LUT R9, R9, 0x38, RZ, 0xc0, !PT ;  /* 0x0000003809097812 */ /* 0x000fe200078ec0ff */
[----:B------:R-:W-:Y:S02]  /*106f0*/  ULDC UR4, c[0x0][0x2b8] ;  /* 0x0000ae0000047ab9 */ /* 0x000fe40000000800 */
[----:B------:R-:W-:Y:S01]  /*10700*/  IMAD R0, R0, UR5, R6 ;  /* 0x0000000500007c24 */ /* 0x000fe2000f8e0206 */
[----:B------:R-:W-:-:S03]  /*10710*/  LEA R3, P1, R4, UR6, 0x1 ;  /* 0x0000000604037c11 */ /* 0x000fc6000f8208ff */
[----:B------:R-:W-:Y:S01]  /*10720*/  IMAD.IADD R0, R5, 0x1, R0 ;  /* 0x0000000105007824 */ /* 0x000fe200078e0200 */
[----:B------:R-:W-:Y:S01]  /*10730*/  ISETP.GE.AND P0, PT, R9, UR4, PT ;  /* 0x0000000409007c0c */ /* 0x000fe2000bf06270 */
[----:B------:R-:W-:-:S03]  /*10740*/  UMOV UR4, 0xffffffff ;  /* 0xffffffff00047882 */ /* 0x000fc60000000000 */
[----:B------:R-:W-:Y:S01]  /*10750*/  LEA.HI.X R2, R4, UR7, R0, 0x1, P1 ;  /* 0x0000000704027c11 */ /* 0x000fe200088f0c00 */
[----:B-1----:R-:W-:Y:S08]  /*10760*/  BRA.DIV UR4, `(.L_x_4121) ;  /* 0x0000005e04d47947 */ /* 0x002ff0000b800000 */
[----:B------:R-:W2:Y:S01]  /*10770*/  LDL R11, [R1+0x38] ;  /* 0x00003800010b7983 */ /* 0x000ea20000100800 */
[----:B------:R-:W0:Y:S03]  /*10780*/  S2R R5, SR_TID.X ;  /* 0x0000000000057919 */ /* 0x000e260000002100 */
[----:B------:R-:W-:Y:S01]  /*10790*/  SHFL.IDX PT, R4, R2, RZ, 0x181f ;  /* 0x00181fff02047589 */ /* 0x000fe200000e0000 */
[----:B0-----:R-:W-:-:S04]  /*107a0*/  LOP3.LUT R5, R5, 0x7f, RZ, 0xc0, !PT ;  /* 0x0000007f05057812 */ /* 0x001fc800078ec0ff */
[----:B------:R-:W-:Y:S02]  /*107b0*/  SHF.R.U32.HI R6, RZ, 0x3, R5 ;  /* 0x00000003ff067819 */ /* 0x000fe40000011605 */
[----:B------:R-:W0:Y:S03]  /*107c0*/  SHFL.IDX PT, R5, R3, RZ, 0x181f ;  /* 0x00181fff03057589 */ /* 0x000e2600000e0000 */
[----:B------:R-:W-:Y:S02]  /*107d0*/  IMAD R10, R10, 0x40, R6 ;  /* 0x000000400a0a7824 */ /* 0x000fe400078e0206 */
[----:B------:R-:W-:Y:S04]  /*107e0*/  SHFL.IDX PT, R6, R2, 0x1, 0x181f ;  /* 0x00381f0002067f89 */ /* 0x000fe800000e0000 */
[----:B------:R-:W-:Y:S01]  /*107f0*/  STL [R1+0x4], R10 ;  /* 0x0000040a01007387 */ /* 0x000fe20000100800 */
[----:B--2---:R-:W-:-:S05]  /*10800*/  IMAD R0, R11, R7, RZ ;  /* 0x000000070b007224 */ /* 0x004fca00078e02ff */
[----:B------:R-:W-:-:S13]  /*10810*/  ISETP.GE.AND P1, PT, R10, R0, PT ;  /* 0x000000000a00720c */ /* 0x000fda0003f26270 */
[----:B0-----:R-:W-:-:S05]  /*10820*/  @!P1 LEA R5, P2, R9, R5, 0x1 ;  /* 0x0000000509059211 */ /* 0x001fca00078408ff */
[----:B------:R-:W-:-:S05]  /*10830*/  @!P1 IMAD.X R4, RZ, RZ, R4, P2 ;  /* 0x000000ffff049224 */ /* 0x000fca00010e0604 */
[----:B------:R-:W-:-:S04]  /*10840*/  @!P1 LOP3.LUT R5, R5, R4, RZ, 0x3c, !PT ;  /* 0x0000000405059212 */ /* 0x000fc800078e3cff */
[----:B------:R-:W-:-:S04]  /*10850*/  @!P1 LOP3.LUT R4, R5, R4, RZ, 0x3c, !PT ;  /* 0x0000000405049212 */ /* 0x000fc800078e3cff */
[----:B------:R-:W-:-:S05]  /*10860*/  @!P1 LOP3.LUT R5, R5, R4, RZ, 0x3c, !PT ;  /* 0x0000000405059212 */ /* 0x000fca00078e3cff */
[----:B-----5:R0:W-:Y:S01]  /*10870*/  @!P1 LDGSTS.E.BYPASS.LTC128B.128 [R8+0x20400], desc[UR38][R4.64], !P0 ;  /* 0x2040000004089fae */ /* 0x0201e2000c101d66 */
[----:B------:R-:W-:-:S03]  /*10880*/  VIADD R7, R10, 0x10 ;  /* 0x000000100a077836 */ /* 0x000fc60000000000 */
[----:B0-----:R-:W0:Y:S02]  /*10890*/  SHFL.IDX PT, R4, R3, 0x1, 0x181f ;  /* 0x00381f0003047f89 */ /* 0x001e2400000e0000 */
[----:B------:R-:W-:-:S13]  /*108a0*/  ISETP.GE.AND P1, PT, R7, R0, PT ;  /* 0x000000000700720c */ /* 0x000fda0003f26270 */
[----:B0-----:R-:W-:-:S05]  /*108b0*/  @!P1 LEA R5, P2, R9, R4, 0x1 ;  /* 0x0000000409059211 */ /* 0x001fca00078408ff */
[----:B------:R-:W-:-:S05]  /*108c0*/  @!P1 IMAD.X R4, RZ, RZ, R6, P2 ;  /* 0x000000ffff049224 */ /* 0x000fca00010e0606 */
[----:B------:R-:W-:-:S04]  /*108d0*/  @!P1 LOP3.LUT R5, R5, R4, RZ, 0x3c, !PT ;  /* 0x0000000405059212 */ /* 0x000fc800078e3cff */
[----:B------:R-:W-:-:S04]  /*108e0*/  @!P1 LOP3.LUT R4, R5, R4, RZ, 0x3c, !PT ;  /* 0x0000000405049212 */ /* 0x000fc800078e3cff */
[----:B------:R-:W-:-:S05]  /*108f0*/  @!P1 LOP3.LUT R5, R5, R4, RZ, 0x3c, !PT ;  /* 0x0000000405059212 */ /* 0x000fca00078e3cff */
[----:B------:R0:W-:Y:S04]  /*10900*/  @!P1 LDGSTS.E.BYPASS.LTC128B.128 [R8+0x20c00], desc[UR38][R4.64], !P0 ;  /* 0x20c0000004089fae */ /* 0x0001e8000c101d66 */
[----:B------:R1:W-:Y:S04]  /*10910*/  STL [R1+0x50], R7 ;  /* 0x0000500701007387 */ /* 0x0003e80000100800 */
[----:B0-----:R-:W0:Y:S01]  /*10920*/  SHFL.IDX PT, R4, R3, 0x2, 0x181f ;  /* 0x00581f0003047f89 */ /* 0x001e2200000e0000 */
[----:B-1----:R-:W-:-:S03]  /*10930*/  VIADD R7, R10, 0x20 ;  /* 0x000000200a077836 */ /* 0x002fc60000000000 */
[----:B------:R-:W1:Y:S02]  /*10940*/  SHFL.IDX PT, R6, R2, 0x2, 0x181f ;  /* 0x00581f0002067f89 */ /* 0x000e6400000e0000 */
[----:B------:R-:W-:-:S13]  /*10950*/  ISETP.GE.AND P1, PT, R7, R0, PT ;  /* 0x000000000700720c */ /* 0x000fda0003f26270 */
[----:B0-----:R-:W-:-:S05]  /*10960*/  @!P1 LEA R5, P2, R9, R4, 0x1 ;  /* 0x0000000409059211 */ /* 0x001fca00078408ff */
[----:B-1----:R-:W-:-:S05]  /*10970*/  @!P1 IMAD.X R4, RZ, RZ, R6, P2 ;  /* 0x000000ffff049224 */ /* 0x002fca00010e0606 */
[----:B------:R-:W-:-:S04]  /*10980*/  @!P1 LOP3.LUT R5, R5, R4, RZ, 0x3c, !PT ;  /* 0x0000000405059212 */ /* 0x000fc800078e3cff */
[----:B------:R-:W-:-:S04]  /*10990*/  @!P1 LOP3.LUT R4, R5, R4, RZ, 0x3c, !PT ;  /* 0x0000000405049212 */ /* 0x000fc800078e3cff */
[----:B------:R-:W-:Y:S01]  /*109a0*/  @!P1 LOP3.LUT R5, R5, R4, RZ, 0x3c, !PT ;  /* 0x0000000405059212 */ /* 0x000fe200078e3cff */
[----:B------:R0:W-:Y:S04]  /*109b0*/  STL [R1+0x5c], R7 ;  /* 0x00005c0701007387 */ /* 0x0001e80000100800 */
[----:B------:R1:W-:Y:S04]  /*109c0*/  @!P1 LDGSTS.E.BYPASS.LTC128B.128 [R8+0x21400], desc[UR38][R4.64], !P0 ;  /* 0x2140000004089fae */ /* 0x0003e8000c101d66 */
[----:B------:R-:W2:Y:S04]  /*109d0*/  SHFL.IDX PT, R3, R3, 0x3, 0x181f ;  /* 0x00781f0003037f89 */ /* 0x000ea800000e0000 */
[----:B-1----:R0:W1:Y:S02]  /*109e0*/  SHFL.IDX PT, R4, R2, 0x3, 0x181f ;  /* 0x00781f0002047f89 */ /* 0x00206400000e0000 */
.L_x_4251:
[----:B0-----:R-:W3:Y:S02]  /*109f0*/  LDL R2, [R1+0x4] ;  /* 0x0000040001027983 */ /* 0x001ee40000100800 */
[----:B---3--:R-:W-:-:S05]  /*10a00*/  VIADD R2, R2, 0x30 ;  /* 0x0000003002027836 */ /* 0x008fca0000000000 */
[----:B------:R-:W-:Y:S01]  /*10a10*/  ISETP.GE.AND P1, PT, R2, R0, PT ;  /* 0x000000000200720c */ /* 0x000fe20003f26270 */
[----:B------:R2:W-:-:S12]  /*10a20*/  STL [R1+0x60], R2 ;  /* 0x0000600201007387 */ /* 0x0005d80000100800 */
[----:B--2---:R-:W-:-:S05]  /*10a30*/  @!P1 LEA R2, P2, R9, R3, 0x1 ;  /* 0x0000000309029211 */ /* 0x004fca00078408ff */
[----:B-1----:R-:W-:-:S05]  /*10a40*/  @!P1 IMAD.X R3, RZ, RZ, R4, P2 ;  /* 0x000000ffff039224 */ /* 0x002fca00010e0604 */
[----:B------:R-:W-:Y:S01]  /*10a50*/  @!PT LDS RZ, [RZ] ;  /* 0x00000000fffff984 */ /* 0x000fe20000000800 */
[----:B------:R-:W-:Y:S01]  /*10a60*/  @!PT LDS RZ, [RZ] ;  /* 0x00000000fffff984 */ /* 0x000fe20000000800 */
[----:B------:R-:W-:Y:S01]  /*10a70*/  @!PT LDS RZ, [RZ] ;  /* 0x00000000fffff984 */ /* 0x000fe20000000800 */
[----:B------:R0:W-:Y:S01]  /*10a80*/  @!P1 LDGSTS.E.BYPASS.LTC128B.128 [R8+0x21c00], desc[UR38][R2.64], !P0 ;  /* 0x21c0000002089fae */ /* 0x0001e2000c101d66 */
[----:B------:R-:W-:Y:S01]  /*10a90*/  PLOP3.LUT P0, PT, PT, PT, PT, 0x80, 0x0 ;  /* 0x000000000000781c */ /* 0x000fe20003f0f070 */
[----:B------:R-:W-:-:S12]  /*10aa0*/  NOP ;  /* 0x0000000000007918 */ /* 0x000fd80000000000 */
.L_x_4122:
[----:B------:R-:W-:Y:S02]  /*10ab0*/  PLOP3.LUT P1, PT, P1, P0, PT, 0xa2, 0x0 ;  /* 0x000000000000781c */ /* 0x000fe40000f21472 */
[----:B------:R-:W-:-:S08]  /*10ac0*/  @P0 R2UR P1, UR4, R18 ;  /* 0x00000000120402ca */ /* 0x000fd00000020000 */
[----:B------:R-:W-:-:S05]  /*10ad0*/  @P0 PLOP3.LUT P0, PT, P1, PT, PT, 0x80, 0x0 ;  /* 0x000000000000081c */ /* 0x000fca0000f0f070 */
[----:B------:R-:W-:Y:S01]  /*10ae0*/  @!P1 SYNCS.ARRIVE.TRANS64.RED.A0T1 RZ, [UR4+0x38800], RZ ;  /* 0x038800ffffff99a7 */ /* 0x000fe20008200404 */
[----:B------:R-:W-:Y:S07]  /*10af0*/  @!P1 ARRIVES.LDGSTSBAR.64.TRANSCNT [UR4+0x38800] ;  /* 0x03880000ff0099b0 */ /* 0x000fee0008000a84 */
[----:B------:R-:W-:Y:S05]  /*10b00*/  @P0 BRA.U.ANY `(.L_x_4122) ;  /* 0xfffffffd00e80947 */ /* 0x000fea000393ffff */
[----:B------:R-:W-:Y:S01]  /*10b10*/  NOP ;  /* 0x0000000000007918 */ /* 0x000fe20000000000 */
[----:B------:R-:W2:Y:S01]  /*10b20*/  LDL.LU R0, [R1+0x48] ;  /* 0x0000480001007983 */ /* 0x000ea20000300800 */
[----:B------:R-:W-:Y:S01]  /*10b30*/  ULDC.64 UR4, c[0x0][0x398] ;  /* 0x0000e60000047ab9 */ /* 0x000fe20000000a00 */
[----:B------:R1:W-:Y:S02]  /*10b40*/  SYNCS.ARRIVE.TRANS64.A1T0 RZ, [R18+URZ+0x38800], RZ ;  /* 0x038800ff12ff79a7 */ /* 0x0003e4000810003f */
[----:B0-----:R-:W3:Y:S01]  /*10b50*/  LDL.LU R3, [R1+0x2c] ;  /* 0x00002c0001037983 */ /* 0x001ee20000300800 */
[----:B------:R-:W-:Y:S01]  /*10b60*/  BSSY B6, `(.L_x_4123) ;  /* 0x000001a000067945 */ /* 0x000fe20003800000 */
[----:B--2---:R-:W-:Y:S02]  /*10b70*/  IMAD R2, R0, UR4, RZ ;  /* 0x0000000400027c24 */ /* 0x004fe4000f8e02ff */
[----:B------:R-:W-:Y:S02]  /*10b80*/  VIADD R0, R18, 0x26400 ;  /* 0x0002640012007836 */ /* 0x000fe40000000000 */
[----:B---3--:R-:W-:-:S02]  /*10b90*/  IMAD R2, R3, UR5, R2 ;  /* 0x0000000503027c24 */ /* 0x008fc4000f8e0202 */
[----:B------:R-:W-:Y:S01]  /*10ba0*/  IMAD.WIDE.U32 R4, R3, UR4, RZ ;  /* 0x0000000403047c25 */ /* 0x000fe2000f8e00ff */
[----:B------:R-:W-:-:S03]  /*10bb0*/  LOP3.LUT P0, RZ, R0, 0x3ff, RZ, 0xc0, !PT ;  /* 0x000003ff00ff7812 */ /* 0x000fc6000780c0ff */
[----:B------:R-:W-:Y:S01]  /*10bc0*/  IMAD.IADD R0, R5, 0x1, R2 ;  /* 0x0000000105007824 */ /* 0x000fe200078e0202 */
[----:B------:R1:W-:Y:S04]  /*10bd0*/  STL.64 [R1+0x48], R4 ;  /* 0x0000480401007387 */ /* 0x0003e80000100a00 */
[----:B------:R1:W-:Y:S05]  /*10be0*/  STL [R1+0x2c], R0 ;  /* 0x00002c0001007387 */ /* 0x0003ea0000100800 */
[----:B------:R-:W-:Y:S05]  /*10bf0*/  @!P0 BRA `(.L_x_4124) ;  /* 0x0000000000408947 */ /* 0x000fea0003800000 */
[----:B------:R-:W-:Y:S01]  /*10c00*/  MOV R2, 0x0 ;  /* 0x0000000000027802 */ /* 0x000fe20000000f00 */
[----:B------:R-:W-:Y:S01]  /*10c10*/  ULDC.64 UR6, c[0x4][0x118] ;  /* 0x0100460000067ab9 */ /* 0x000fe20000000a00 */
[----:B------:R-:W-:Y:S01]  /*10c20*/  ULDC.64 UR8, c[0x4][0x120] ;  /* 0x0100480000087ab9 */ /* 0x000fe20000000a00 */
[----:B------:R-:W-:Y:S01]  /*10c30*/  ULDC.64 UR4, c[0x4][0x60] ;  /* 0x0100180000047ab9 */ /* 0x000fe20000000a00 */
[----:B-1----:R-:W-:Y:S02]  /*10c40*/  IMAD.U32 R4, RZ, RZ, UR6 ;  /* 0x00000006ff047e24 */ /* 0x002fe4000f8e00ff */
        /* <DEDUP_REMOVED lines=11> */
.L_x_4124:
[----:B------:R-:W-:Y:S05]  /*10d00*/  BSYNC B6 ;  /* 0x0000000000067941 */ /* 0x000fea0003800000 */
.L_x_4123:
[----:B-1----:R-:W2:Y:S01]  /*10d10*/  LDL.LU R5, [R1+0x2c] ;  /* 0x00002c0001057983 */ /* 0x002ea20000300800 */
[----:B------:R-:W0:Y:S01]  /*10d20*/  LDC R7, c[0x0][0x448] ;  /* 0x00011200ff077b82 */ /* 0x000e220000000800 */
[----:B------:R-:W-:Y:S02]  /*10d30*/  ULDC.64 UR4, c[0x0][0x3d8] ;  /* 0x0000f60000047ab9 */ /* 0x000fe40000000a00 */
[----:B------:R-:W2:Y:S04]  /*10d40*/  LDL.LU.64 R2, [R1+0x48] ;  /* 0x0000480001027983 */ /* 0x000ea80000300a00 */
[----:B------:R-:W3:Y:S04]  /*10d50*/  LDL.LU R0, [R1+0x58] ;  /* 0x0000580001007983 */ /* 0x000ee80000300800 */
[----:B------:R-:W4:Y:S04]  /*10d60*/  LDL.LU R4, [R1+0x34] ;  /* 0x0000340001047983 */ /* 0x000f280000300800 */
[----:B------:R-:W5:Y:S01]  /*10d70*/  LDL.LU R6, [R1+0x28] ;  /* 0x0000280001067983 */ /* 0x000f620000300800 */
[----:B------:R-:W-:Y:S01]  /*10d80*/  LOP3.LUT R19, R19, 0xfffffff7, RZ, 0xc0, !PT ;  /* 0xfffffff713137812 */ /* 0x000fe200078ec0ff */
[----:B------:R-:W1:Y:S01]  /*10d90*/  S2R R10, SR_TID.X ;  /* 0x00000000000a7919 */ /* 0x000e620000002100 */
[----:B0-----:R-:W-:Y:S01]  /*10da0*/  ISETP.NE.AND P0, PT, R7, 0x1, PT ;  /* 0x000000010700780c */ /* 0x001fe20003f05270 */
[----:B-1----:R-:W-:-:S05]  /*10db0*/  IMAD.SHL.U32 R10, R10, 0x8, RZ ;  /* 0x000000080a0a7824 */ /* 0x002fca00078e00ff */
[----:B------:R-:W-:Y:S01]  /*10dc0*/  LOP3.LUT R10, R10, 0x38, RZ, 0xc0, !PT ;  /* 0x000000380a0a7812 */ /* 0x000fe200078ec0ff */
[----:B--2---:R-:W-:-:S06]  /*10dd0*/  IMAD.MOV.U32 R3, RZ, RZ, R5 ;  /* 0x000000ffff037224 */ /* 0x004fcc00078e0005 */
[----:B------:R-:W0:Y:S01]  /*10de0*/  @P0 LDC R5, c[0x0][0x450] ;  /* 0x00011400ff050b82 */ /* 0x000e220000000800 */
[----:B------:R-:W-:-:S04]  /*10df0*/  IMAD.WIDE.U32 R2, R17, UR4, R2 ;  /* 0x0000000411027c25 */ /* 0x000fc8000f8e0002 */
[----:B------:R-:W-:Y:S01]  /*10e00*/  IMAD R3, R17, UR5, R3 ;  /* 0x0000000511037c24 */ /* 0x000fe2000f8e0203 */
[----:B------:R-:W-:Y:S02]  /*10e10*/  ULDC.64 UR4, c[0x0][0x3e0] ;  /* 0x0000f80000047ab9 */ /* 0x000fe40000000a00 */
[----:B---3--:R-:W-:Y:S02]  /*10e20*/  IMAD R0, R0, UR4, RZ ;  /* 0x0000000400007c24 */ /* 0x008fe4000f8e02ff */
[----:B----4-:R-:W-:-:S04]  /*10e30*/  IMAD.WIDE.U32 R2, R4, UR4, R2 ;  /* 0x0000000404027c25 */ /* 0x010fc8000f8e0002 */
[----:B------:R-:W-:Y:S01]  /*10e40*/  IMAD R0, R4, UR5, R0 ;  /* 0x0000000504007c24 */ /* 0x000fe2000f8e0200 */
[----:B------:R-:W-:Y:S01]  /*10e50*/  ULDC.64 UR4, c[0x0][0x3d0] ;  /* 0x0000f40000047ab9 */ /* 0x000fe20000000a00 */
[----:B-----5:R-:W-:Y:S02]  /*10e60*/  IMAD.MOV.U32 R4, RZ, RZ, R6 ;  /* 0x000000ffff047224 */ /* 0x020fe400078e0006 */
[----:B------:R-:W-:Y:S02]  /*10e70*/  IMAD.IADD R3, R3, 0x1, R0 ;  /* 0x0000000103037824 */ /* 0x000fe400078e0200 */
[----:B------:R-:W1:Y:S02]  /*10e80*/  @P0 LDC R0, c[0x0][0x44c] ;  /* 0x00011300ff000b82 */ /* 0x000e640000000800 */
[----:B-1----:R-:W-:-:S05]  /*10e90*/  @P0 IMAD.HI.U32 R0, R6, R0, RZ ;  /* 0x0000000006000227 */ /* 0x002fca00078e00ff */
[----:B0-----:R-:W-:-:S04]  /*10ea0*/  @P0 SHF.R.U32.HI R4, RZ, R5, R0 ;  /* 0x00000005ff040219 */ /* 0x001fc80000011600 */
[--C-:B------:R-:W-:Y:S01]  /*10eb0*/  SHF.R.S32.HI R5, RZ, 0x1f, R4.reuse ;  /* 0x0000001fff057819 */ /* 0x100fe20000011404 */
[----:B------:R-:W-:Y:S02]  /*10ec0*/  IMAD.MOV R0, RZ, RZ, -R4 ;  /* 0x000000ffff007224 */ /* 0x000fe400078e0a04 */
[----:B------:R-:W-:-:S04]  /*10ed0*/  IMAD.WIDE.U32 R2, R4, UR4, R2 ;  /* 0x0000000404027c25 */ /* 0x000fc8000f8e0002 */
[----:B------:R-:W-:Y:S02]  /*10ee0*/  IMAD R0, R7, R0, R6 ;  /* 0x0000000007007224 */ /* 0x000fe400078e0206 */
[----:B------:R-:W0:Y:S01]  /*10ef0*/  S2R R6, SR_TID.X ;  /* 0x0000000000067919 */ /* 0x000e220000002100 */
        /* <DEDUP_REMOVED lines=8> */
[----:B------:R-:W-:-:S03]  /*10f80*/  ULDC.64 UR4, c[0x0][0x390] ;  /* 0x0000e40000047ab9 */ /* 0x000fc60000000a00 */
[----:B------:R-:W-:Y:S01]  /*10f90*/  IMAD.IADD R4, R3, 0x1, R0 ;  /* 0x0000000103047824 */ /* 0x000fe200078e0200 */
[----:B------:R-:W-:Y:S01]  /*10fa0*/  LEA R0, P0, R2, UR4, 0x1 ;  /* 0x0000000402007c11 */ /* 0x000fe2000f8008ff */
[----:B------:R-:W-:Y:S02]  /*10fb0*/  ULDC UR4, c[0x0][0x3b8] ;  /* 0x0000ee0000047ab9 */ /* 0x000fe40000000800 */
[----:B------:R-:W-:Y:S02]  /*10fc0*/  ISETP.GE.AND P3, PT, R10, UR4, PT ;  /* 0x000000040a007c0c */ /* 0x000fe4000bf66270 */
[----:B------:R-:W-:Y:S01]  /*10fd0*/  LEA.HI.X R4, R2, UR5, R4, 0x1, P0 ;  /* 0x0000000502047c11 */ /* 0x000fe200080f0c04 */
[----:B0-----:R-:W-:Y:S01]  /*10fe0*/  IMAD.SHL.U32 R6, R6, 0x8, RZ ;  /* 0x0000000806067824 */ /* 0x001fe200078e00ff */
[----:B------:R-:W-:-:S04]  /*10ff0*/  SEL R5, RZ, 0x1, P3 ;  /* 0x00000001ff057807 */ /* 0x000fc80001800000 */
[----:B------:R-:W-:-:S04]  /*11000*/  LOP3.LUT R6, R6, 0x38, RZ, 0xc0, !PT ;  /* 0x0000003806067812 */ /* 0x000fc800078ec0ff */
[C---:B------:R-:W-:Y:S02]  /*11010*/  LOP3.LUT R8, R6.reuse, 0x80, RZ, 0xfc, !PT ;  /* 0x0000008006087812 */ /* 0x040fe400078efcff */
[----:B------:R-:W-:Y:S02]  /*11020*/  LOP3.LUT R6, R6, 0x40, RZ, 0xfc, !PT ;  /* 0x0000004006067812 */ /* 0x000fe400078efcff */
[----:B------:R-:W-:Y:S02]  /*11030*/  ISETP.GE.AND P2, PT, R8, UR4, PT ;  /* 0x0000000408007c0c */ /* 0x000fe4000bf46270 */
[----:B------:R-:W-:Y:S02]  /*11040*/  ISETP.GE.AND P1, PT, R6, UR4, PT ;  /* 0x0000000406007c0c */ /* 0x000fe4000bf26270 */
[----:B------:R-:W0:Y:S01]  /*11050*/  S2R R6, SR_TID.X ;  /* 0x0000000000067919 */ /* 0x000e220000002100 */
[----:B------:R-:W-:Y:S02]  /*11060*/  @P3 LOP3.LUT R19, R19, 0x8, RZ, 0xfc, !PT ;  /* 0x0000000813133812 */ /* 0x000fe400078efcff */
[----:B------:R-:W-:-:S02]  /*11070*/  SEL R3, RZ, 0x4, P2 ;  /* 0x00000004ff037807 */ /* 0x000fc40001000000 */
[----:B------:R-:W-:Y:S02]  /*11080*/  LOP3.LUT R19, R19, 0xfffffffd, RZ, 0xc0, !PT ;  /* 0xfffffffd13137812 */ /* 0x000fe400078ec0ff */
[----:B------:R-:W-:Y:S02]  /*11090*/  SEL R2, RZ, 0x2, P1 ;  /* 0x00000002ff027807 */ /* 0x000fe40000800000 */
[----:B------:R-:W-:Y:S02]  /*110a0*/  @P2 LOP3.LUT R19, R19, 0x2, RZ, 0xfc, !PT ;  /* 0x0000000213132812 */ /* 0x000fe400078efcff */
[----:B------:R-:W-:Y:S02]  /*110b0*/  IADD3 R2, R3, R2, R5 ;  /* 0x0000000203027210 */ /* 0x000fe40007ffe005 */
[----:B------:R-:W-:-:S04]  /*110c0*/  LOP3.LUT R19, R19, 0xfffffffb, RZ, 0xc0, !PT ;  /* 0xfffffffb13137812 */ /* 0x000fc800078ec0ff */
[----:B------:R-:W-:Y:S01]  /*110d0*/  @P1 LOP3.LUT R19, R19, 0x4, RZ, 0xfc, !PT ;  /* 0x0000000413131812 */ /* 0x000fe200078efcff */
[----:B0-----:R-:W-:-:S05]  /*110e0*/  IMAD.SHL.U32 R6, R6, 0x8, RZ ;  /* 0x0000000806067824 */ /* 0x001fca00078e00ff */
[----:B------:R-:W-:-:S04]  /*110f0*/  LOP3.LUT R6, R6, 0x38, RZ, 0xc0, !PT ;  /* 0x0000003806067812 */ /* 0x000fc800078ec0ff */
[C---:B------:R-:W-:Y:S02]  /*11100*/  LOP3.LUT R8, R6.reuse, 0x100, RZ, 0xfc, !PT ;  /* 0x0000010006087812 */ /* 0x040fe400078efcff */
[----:B------:R-:W-:Y:S02]  /*11110*/  LOP3.LUT R6, R6, 0xc0, RZ, 0xfc, !PT ;  /* 0x000000c006067812 */ /* 0x000fe400078efcff */
[----:B------:R-:W-:Y:S02]  /*11120*/  ISETP.GE.AND P0, PT, R8, UR4, PT ;  /* 0x0000000408007c0c */ /* 0x000fe4000bf06270 */
[----:B------:R-:W0:Y:S01]  /*11130*/  S2R R8, SR_TID.X ;  /* 0x0000000000087919 */ /* 0x000e220000002100 */
[----:B------:R-:W-:Y:S02]  /*11140*/  ISETP.GE.AND P5, PT, R6, UR4, PT ;  /* 0x0000000406007c0c */ /* 0x000fe4000bfa6270 */
[----:B------:R-:W-:Y:S01]  /*11150*/  SEL R5, RZ, 0x10, P0 ;  /* 0x00000010ff057807 */ /* 0x000fe20000000000 */
[----:B------:R-:W1:Y:S01]  /*11160*/  S2R R6, SR_TID.X ;  /* 0x0000000000067919 */ /* 0x000e620000002100 */
[----:B------:R-:W-:-:S04]  /*11170*/  SEL R3, RZ, 0x8, P5 ;  /* 0x00000008ff037807 */ /* 0x000fc80002800000 */
[----:B------:R-:W-:Y:S01]  /*11180*/  IADD3 R2, R5, R2, R3 ;  /* 0x0000000205027210 */ /* 0x000fe20007ffe003 */
[----:B0-----:R-:W-:Y:S02]  /*11190*/  IMAD.SHL.U32 R8, R8, 0x8, RZ ;  /* 0x0000000808087824 */ /* 0x001fe400078e00ff */
[----:B-1----:R-:W-:-:S03]  /*111a0*/  IMAD.SHL.U32 R6, R6, 0x8, RZ ;  /* 0x0000000806067824 */ /* 0x002fc600078e00ff */
[----:B------:R-:W-:-:S04]  /*111b0*/  LOP3.LUT R8, R8, 0x38, RZ, 0xc0, !PT ;  /* 0x0000003808087812 */ /* 0x000fc800078ec0ff */
[----:B------:R-:W-:Y:S02]  /*111c0*/  LOP3.LUT R9, R8, 0x180, RZ, 0xfc, !PT ;  /* 0x0000018008097812 */ /* 0x000fe400078efcff */
[----:B------:R-:W-:Y:S02]  /*111d0*/  LOP3.LUT R6, R6, 0x38, RZ, 0xc0, !PT ;  /* 0x0000003806067812 */ /* 0x000fe400078ec0ff */
[----:B------:R-:W-:Y:S02]  /*111e0*/  ISETP.GE.AND P1, PT, R9, UR4, PT ;  /* 0x0000000409007c0c */ /* 0x000fe4000bf26270 */
[C---:B------:R-:W-:Y:S02]  /*111f0*/  LOP3.LUT R8, R6.reuse, 0x140, RZ, 0xfc, !PT ;  /* 0x0000014006087812 */ /* 0x040fe400078efcff */
[----:B------:R-:W-:Y:S02]  /*11200*/  SEL R5, RZ, 0x40, P1 ;  /* 0x00000040ff057807 */ /* 0x000fe40000800000 */
[----:B------:R-:W-:-:S02]  /*11210*/  LOP3.LUT R6, R6, 0x1c0, RZ, 0xfc, !PT ;  /* 0x000001c006067812 */ /* 0x000fc400078efcff */
[----:B------:R-:W-:Y:S02]  /*11220*/  ISETP.GE.AND P1, PT, R8, UR4, PT ;  /* 0x0000000408007c0c */ /* 0x000fe4000bf26270 */
[----:B------:R-:W-:Y:S01]  /*11230*/  ISETP.GE.AND P2, PT, R6, UR4, PT ;  /* 0x0000000406007c0c */ /* 0x000fe2000bf46270 */
[----:B------:R-:W-:Y:S01]  /*11240*/  UMOV UR4, 0xffffffff ;  /* 0xffffffff00047882 */ /* 0x000fe20000000000 */
[----:B------:R-:W-:Y:S02]  /*11250*/  SEL R3, RZ, 0x20, P1 ;  /* 0x00000020ff037807 */ /* 0x000fe40000800000 */
[----:B------:R-:W-:Y:S02]  /*11260*/  SEL R6, RZ, 0x80, P2 ;  /* 0x00000080ff067807 */ /* 0x000fe40001000000 */
[----:B------:R-:W-:-:S05]  /*11270*/  IADD3 R5, R5, R2, R3 ;  /* 0x0000000205057210 */ /* 0x000fca0007ffe003 */
[----:B------:R-:W-:Y:S01]  /*11280*/  IMAD.IADD R6, R5, 0x1, R6 ;  /* 0x0000000105067824 */ /* 0x000fe200078e0206 */
[----:B------:R-:W-:Y:S06]  /*11290*/  BRA.DIV UR4, `(.L_x_4125) ;  /* 0x0000005a04687947 */ /* 0x000fec000b800000 */
[----:B------:R-:W2:Y:S04]  /*112a0*/  LDL.LU R8, [R1+0x38] ;  /* 0x0000380001087983 */ /* 0x000ea80000300800 */
[----:B------:R-:W3:Y:S04]  /*112b0*/  LDL.LU R3, [R1+0x4] ;  /* 0x0000040001037983 */ /* 0x000ee80000300800 */
[----:B------:R-:W4:Y:S04]  /*112c0*/  LDL.LU R2, [R1+0x50] ;  /* 0x0000500001027983 */ /* 0x000f280000300800 */
[----:B------:R-:W5:Y:S01]  /*112d0*/  LDL R11, [R1+0x14] ;  /* 0x00001400010b7983 */ /* 0x000f620000100800 */
[----:B------:R-:W-:-:S03]  /*112e0*/  LOP3.LUT R19, R19, 0xfffffbff, RZ, 0xc0, !PT ;  /* 0xfffffbff13137812 */ /* 0x000fc600078ec0ff */
[----:B------:R-:W5:Y:S01]  /*112f0*/  LDL.LU R10, [R1+0x5c] ;  /* 0x00005c00010a7983 */ /* 0x000f620000300800 */
[----:B------:R-:W-:Y:S01]  /*11300*/  @P1 LOP3.LUT R19, R19, 0x400, RZ, 0xfc, !PT ;  /* 0x0000040013131812 */ /* 0x000fe200078efcff */
[----:B------:R-:W0:Y:S03]  /*11310*/  S2R R12, SR_TID.X ;  /* 0x00000000000c7919 */ /* 0x000e260000002100 */
[C---:B------:R-:W-:Y:S02]  /*11320*/  LOP3.LUT P1, RZ, R19.reuse, 0x8, RZ, 0xc0, !PT ;  /* 0x0000000813ff7812 */ /* 0x040fe4000782c0ff */
[C---:B------:R-:W-:Y:S02]  /*11330*/  LOP3.LUT P4, RZ, R19.reuse, 0x2, RZ, 0xc0, !PT ;  /* 0x0000000213ff7812 */ /* 0x040fe4000788c0ff */
[----:B------:R-:W-:Y:S01]  /*11340*/  LOP3.LUT R19, R19, 0xfffffeff, RZ, 0xc0, !PT ;  /* 0xfffffeff13137812 */ /* 0x000fe200078ec0ff */
[----:B0-----:R-:W-:-:S05]  /*11350*/  IMAD.SHL.U32 R12, R12, 0x8, RZ ;  /* 0x000000080c0c7824 */ /* 0x001fca00078e00ff */
[----:B------:R-:W-:Y:S01]  /*11360*/  LOP3.LUT R12, R12, 0x38, RZ, 0xc0, !PT ;  /* 0x000000380c0c7812 */ /* 0x000fe200078ec0ff */
[----:B------:R-:W-:Y:S01]  /*11370*/  SHFL.IDX PT, R14, R0, 0x1, 0x181f ;  /* 0x00381f00000e7f89 */ /* 0x000fe200000e0000 */
[----:B--2---:R-:W-:-:S05]  /*11380*/  IMAD R7, R8, R7, RZ ;  /* 0x0000000708077224 */ /* 0x004fca00078e02ff */
[-C--:B---3--:R-:W-:Y:S02]  /*11390*/  ISETP.GE.AND P2, PT, R3, R7.reuse, PT ;  /* 0x000000070300720c */ /* 0x088fe40003f46270 */
[----:B----4-:R-:W-:-:S11]  /*113a0*/  ISETP.GE.AND P3, PT, R2, R7, PT ;  /* 0x000000070200720c */ /* 0x010fd60003f66270 */
[----:B------:R-:W-:-:S04]  /*113b0*/  @!P2 LOP3.LUT R2, R5, 0x40, RZ, 0xc0, !PT ;  /* 0x000000400502a812 */ /* 0x000fc800078ec0ff */
[----:B------:R-:W-:Y:S02]  /*113c0*/  @!P2 SHF.R.U32.HI R2, RZ, 0x2, R2 ;  /* 0x00000002ff02a819 */ /* 0x000fe40000011602 */
[----:B------:R-:W-:Y:S02]  /*113d0*/  @P3 LOP3.LUT R19, R19, 0x100, RZ, 0xfc, !PT ;  /* 0x0000010013133812 */ /* 0x000fe400078efcff */
[----:B------:R-:W-:Y:S02]  /*113e0*/  @!P2 ISETP.NE.U32.AND P3, PT, R2, RZ, PT ;  /* 0x000000ff0200a20c */ /* 0x000fe40003f65070 */
[----:B------:R-:W-:Y:S01]  /*113f0*/  @!P2 LOP3.LUT R2, R6, 0x80, RZ, 0xc0, !PT ;  /* 0x000000800602a812 */ /* 0x000fe200078ec0ff */
[----:B------:R-:W0:Y:S01]  /*11400*/  SHFL.IDX PT, R3, R0, RZ, 0x181f ;  /* 0x00181fff00037589 */ /* 0x000e2200000e0000 */
[----:B------:R-:W-:Y:S02]  /*11410*/  LOP3.LUT R19, R19, 0xffffffdf, RZ, 0xc0, !PT ;  /* 0xffffffdf13137812 */ /* 0x000fe400078ec0ff */
[----:B------:R-:W-:-:S07]  /*11420*/  @!P2 SHF.R.U32.HI R2, RZ, 0x3, R2 ;  /* 0x00000003ff02a819 */ /* 0x000fce0000011602 */
[----:B------:R-:W-:Y:S02]  /*11430*/  @P3 LOP3.LUT R19, R19, 0x20, RZ, 0xfc, !PT ;  /* 0x0000002013133812 */ /* 0x000fe400078efcff */
[----:B------:R-:W-:Y:S02]  /*11440*/  @!P2 ISETP.NE.U32.AND P3, PT, R2, RZ, PT ;  /* 0x000000ff0200a20c */ /* 0x000fe40003f65070 */
[----:B------:R-:W1:Y:S01]  /*11450*/  SHFL.IDX PT, R2, R4, RZ, 0x181f ;  /* 0x00181fff04027589 */ /* 0x000e6200000e0000 */
[----:B0-----:R-:W-:Y:S02]  /*11460*/  @!P2 LEA R3, P6, R12, R3, 0x1 ;  /* 0x000000030c03a211 */ /* 0x001fe400078c08ff */
[----:B------:R-:W-:-:S03]  /*11470*/  LOP3.LUT R19, R19, 0xfffffdff, RZ, 0xc0, !PT ;  /* 0xfffffdff13137812 */ /* 0x000fc600078ec0ff */
[----:B-1----:R-:W-:-:S05]  /*11480*/  @!P2 IMAD.X R2, RZ, RZ, R2, P6 ;  /* 0x000000ffff02a224 */ /* 0x002fca00030e0602 */
[-C--:B------:R-:W-:Y:S02]  /*11490*/  @!P2 LOP3.LUT R3, R3, R2.reuse, RZ, 0x3c, !PT ;  /* 0x000000020303a212 */ /* 0x080fe400078e3cff */
[----:B------:R-:W-:Y:S02]  /*114a0*/  @P3 LOP3.LUT R19, R19, 0x200, RZ, 0xfc, !PT ;  /* 0x0000020013133812 */ /* 0x000fe400078efcff */
[----:B------:R-:W-:Y:S02]  /*114b0*/  @!P2 LOP3.LUT R2, R3, R2, RZ, 0x3c, !PT ;  /* 0x000000020302a212 */ /* 0x000fe400078e3cff */
[----:B------:R-:W-:Y:S02]  /*114c0*/  LOP3.LUT P6, RZ, R19, 0x4, RZ, 0xc0, !PT ;  /* 0x0000000413ff7812 */ /* 0x000fe400078cc0ff */
[----:B------:R-:W-:Y:S02]  /*114d0*/  @!P2 LOP3.LUT R3, R3, R2, RZ, 0x3c, !PT ;  /* 0x000000020303a212 */ /* 0x000fe400078e3cff */
[----:B------:R-:W-:-:S03]  /*114e0*/  LOP3.LUT P3, RZ, R19, 0x20, RZ, 0xc0, !PT ;  /* 0x0000002013ff7812 */ /* 0x000fc6000786c0ff */
[----:B-----5:R-:W-:Y:S01]  /*114f0*/  @!P2 LDGSTS.E.BYPASS.LTC128B.128 [R11+0x26400], desc[UR38][R2.64], !P1 ;  /* 0x26400000020bafae */ /* 0x020fe2000c901d66 */
[----:B------:R-:W-:-:S05]  /*11500*/  LOP3.LUT P1, RZ, R19, 0x400, RZ, 0xc0, !PT ;  /* 0x0000040013ff7812 */ /* 0x000fca000782c0ff */
[----:B------:R-:W-:Y:S04]  /*11510*/  @!P2 LDGSTS.E.BYPASS.LTC128B.128 [R11+0x28400], desc[UR38][R2.64+0x80], !P6 ;  /* 0x28400080020bafae */ /* 0x000fe8000f101d66 */
[----:B------:R-:W-:Y:S04]  /*11520*/  @!P2 LDGSTS.E.BYPASS.LTC128B.128 [R11+0x2a400], desc[UR38][R2.64+0x100], !P4 ;  /* 0x2a400100020bafae */ /* 0x000fe8000e101d66 */
[----:B------:R-:W-:Y:S04]  /*11530*/  @!P2 LDGSTS.E.BYPASS.LTC128B.128 [R11+0x2c400], desc[UR38][R2.64+0x180], !P5 ;  /* 0x2c400180020bafae */ /* 0x000fe8000e901d66 */
[----:B------:R-:W-:Y:S04]  /*11540*/  @!P2 LDGSTS.E.BYPASS.LTC128B.128 [R11+0x2e400], desc[UR38][R2.64+0x200], !P0 ;  /* 0x2e400200020bafae */ /* 0x000fe8000c101d66 */
[----:B------:R-:W-:Y:S04]  /*11550*/  @!P2 LDGSTS.E.BYPASS.LTC128B.128 [R11+0x30400], desc[UR38][R2.64+0x280], !P1 ;  /* 0x30400280020bafae */ /* 0x000fe8000c901d66 */
[----:B------:R-:W-:Y:S01]  /*11560*/  @!P2 LDGSTS.E.BYPASS.LTC128B.128 [R11+0x32400], desc[UR38][R2.64+0x300], P3 ;  /* 0x32400300020bafae */ /* 0x000fe20009901d66 */
[----:B------:R-:W-:-:S03]  /*11570*/  LOP3.LUT P3, RZ, R19, 0x200, RZ, 0xc0, !PT ;  /* 0x0000020013ff7812 */ /* 0x000fc6000786c0ff */
[----:B------:R-:W0:Y:S10]  /*11580*/  SHFL.IDX PT, R8, R4, 0x1, 0x181f ;  /* 0x00381f0004087f89 */ /* 0x000e3400000e0000 */
[----:B------:R1:W-:Y:S01]  /*11590*/  @!P2 LDGSTS.E.BYPASS.LTC128B.128 [R11+0x34400], desc[UR38][R2.64+0x380], P3 ;  /* 0x34400380020bafae */ /* 0x0003e20009901d66 */
[----:B------:R-:W-:-:S13]  /*115a0*/  LOP3.LUT P3, RZ, R19, 0x100, RZ, 0xc0, !PT ;  /* 0x0000010013ff7812 */ /* 0x000fda000786c0ff */
[----:B------:R-:W-:-:S05]  /*115b0*/  @!P3 LEA R21, P2, R12, R14, 0x1 ;  /* 0x0000000e0c15b211 */ /* 0x000fca00078408ff */
[----:B0-----:R-:W-:Y:S01]  /*115c0*/  @!P3 IMAD.X R8, RZ, RZ, R8, P2 ;  /* 0x000000ffff08b224 */ /* 0x001fe200010e0608 */
[----:B------:R-:W-:Y:S02]  /*115d0*/  LOP3.LUT P2, RZ, R19, 0x8, RZ, 0xc0, !PT ;  /* 0x0000000813ff7812 */ /* 0x000fe4000784c0ff */
[----:B------:R-:W-:Y:S01]  /*115e0*/  @!P3 LOP3.LUT R9, R5, 0x40, RZ, 0xc0, !PT ;  /* 0x000000400509b812 */ /* 0x000fe200078ec0ff */
[----:B-1----:R-:W-:Y:S02]  /*115f0*/  @!P3 IMAD.MOV.U32 R2, RZ, RZ, R21 ;  /* 0x000000ffff02b224 */ /* 0x002fe400078e0015 */
[----:B------:R-:W-:Y:S01]  /*11600*/  @!P3 IMAD.MOV.U32 R3, RZ, RZ, R8 ;  /* 0x000000ffff03b224 */ /* 0x000fe200078e0008 */
[----:B------:R-:W-:-:S07]  /*11610*/  @!P3 SHF.R.U32.HI R9, RZ, 0x2, R9 ;  /* 0x00000002ff09b819 */ /* 0x000fce0000011609 */
[----:B------:R-:W-:Y:S01]  /*11620*/  @!P3 LDGSTS.E.BYPASS.LTC128B.128 [R11+0x26c00], desc[UR38][R2.64], !P2 ;  /* 0x26c00000020bbfae */ /* 0x000fe2000d101d66 */
[----:B------:R-:W-:Y:S02]  /*11630*/  @!P3 ISETP.NE.U32.AND P2, PT, R9, RZ, PT ;  /* 0x000000ff0900b20c */ /* 0x000fe40003f45070 */
[----:B------:R-:W-:Y:S01]  /*11640*/  @!P3 LOP3.LUT R8, R6, 0x80, RZ, 0xc0, !PT ;  /* 0x000000800608b812 */ /* 0x000fe200078ec0ff */
[----:B------:R-:W-:Y:S03]  /*11650*/  @!P3 LDGSTS.E.BYPASS.LTC128B.128 [R11+0x28c00], desc[UR38][R2.64+0x80], !P6 ;  /* 0x28c00080020bbfae */ /* 0x000fe6000f101d66 */
[----:B------:R-:W-:Y:S01]  /*11660*/  @!P3 SHF.R.U32.HI R8, RZ, 0x3, R8 ;  /* 0x00000003ff08b819 */ /* 0x000fe20000011608 */
[----:B------:R-:W-:Y:S04]  /*11670*/  @!P3 LDGSTS.E.BYPASS.LTC128B.128 [R11+0x2ac00], desc[UR38][R2.64+0x100], !P4 ;  /* 0x2ac00100020bbfae */ /* 0x000fe8000e101d66 */
[----:B------:R-:W-:Y:S04]  /*11680*/  @!P3 LDGSTS.E.BYPASS.LTC128B.128 [R11+0x2cc00], desc[UR38][R2.64+0x180], !P5 ;  /* 0x2cc00180020bbfae */ /* 0x000fe8000e901d66 */
[----:B------:R-:W-:Y:S04]  /*11690*/  @!P3 LDGSTS.E.BYPASS.LTC128B.128 [R11+0x2ec00], desc[UR38][R2.64+0x200], !P0 ;  /* 0x2ec00200020bbfae */ /* 0x000fe8000c101d66 */
[----:B------:R-:W-:Y:S04]  /*116a0*/  @!P3 LDGSTS.E.BYPASS.LTC128B.128 [R11+0x30c00], desc[UR38][R2.64+0x280], !P1 ;  /* 0x30c00280020bbfae */ /* 0x000fe8000c901d66 */
[----:B------:R-:W-:Y:S01]  /*116b0*/  @!P3 LDGSTS.E.BYPASS.LTC128B.128 [R11+0x32c00], desc[UR38][R2.64+0x300], P2 ;  /* 0x32c00300020bbfae */ /* 0x000fe20009101d66 */
[----:B------:R-:W-:-:S13]  /*116c0*/  @!P3 ISETP.NE.U32.AND P2, PT, R8, RZ, PT ;  /* 0x000000ff0800b20c */ /* 0x000fda0003f45070 */
[----:B------:R0:W-:Y:S01]  /*116d0*/  @!P3 LDGSTS.E.BYPASS.LTC128B.128 [R11+0x34c00], desc[UR38][R2.64+0x380], P2 ;  /* 0x34c00380020bbfae */ /* 0x0001e20009101d66 */
[----:B------:R-:W-:-:S03]  /*116e0*/  ISETP.GE.AND P2, PT, R10, R7, PT ;  /* 0x000000070a00720c */ /* 0x000fc60003f46270 */
[----:B------:R-:W-:Y:S04]  /*116f0*/  SHFL.IDX PT, R10, R4, 0x2, 0x181f ;  /* 0x00581f00040a7f89 */ /* 0x000fe800000e0000 */
[----:B0-----:R-:W0:Y:S01]  /*11700*/  SHFL.IDX PT, R3, R0, 0x2, 0x181f ;  /* 0x00581f0000037f89 */ /* 0x001e2200000e0000 */
[----:B------:R-:W-:-:S04]  /*11710*/  LOP3.LUT R19, R19, 0xffffff7f, RZ, 0xc0, !PT ;  /* 0xffffff7f13137812 */ /* 0x000fc800078ec0ff */
[----:B------:R-:W-:Y:S02]  /*11720*/  @P6 LOP3.LUT R19, R19, 0x80, RZ, 0xfc, !PT ;  /* 0x0000008013136812 */ /* 0x000fe400078efcff */
[----:B------:R-:W-:Y:S02]  /*11730*/  @!P2 LOP3.LUT R2, R5, 0x40, RZ, 0xc0, !PT ;  /* 0x000000400502a812 */ /* 0x000fe400078ec0ff */
[----:B------:R-:W-:Y:S02]  /*11740*/  LOP3.LUT P3, RZ, R19, 0x8, RZ, 0xc0, !PT ;  /* 0x0000000813ff7812 */ /* 0x000fe4000786c0ff */
[----:B------:R-:W-:Y:S02]  /*11750*/  @!P2 SHF.R.U32.HI R9, RZ, 0x2, R2 ;  /* 0x00000002ff09a819 */ /* 0x000fe40000011602 */
[----:B0-----:R-:W-:-:S05]  /*11760*/  @!P2 LEA R8, P6, R12, R3, 0x1 ;  /* 0x000000030c08a211 */ /* 0x001fca00078c08ff */
[----:B------:R-:W-:Y:S01]  /*11770*/  @!P2 IMAD.X R3, RZ, RZ, R10, P6 ;  /* 0x000000ffff03a224 */ /* 0x000fe200030e060a */
[----:B------:R-:W-:Y:S01]  /*11780*/  LOP3.LUT P6, RZ, R19, 0x80, RZ, 0xc0, !PT ;  /* 0x0000008013ff7812 */ /* 0x000fe200078cc0ff */
[----:B------:R-:W-:Y:S01]  /*11790*/  @!P2 IMAD.MOV.U32 R2, RZ, RZ, R8 ;  /* 0x000000ffff02a224 */ /* 0x000fe200078e0008 */
[----:B------:R-:W-:-:S04]  /*117a0*/  @!P2 LOP3.LUT R8, R6, 0x80, RZ, 0xc0, !PT ;  /* 0x000000800608a812 */ /* 0x000fc800078ec0ff */
[----:B------:R-:W-:Y:S01]  /*117b0*/  @!P2 SHF.R.U32.HI R8, RZ, 0x3, R8 ;  /* 0x00000003ff08a819 */ /* 0x000fe20000011608 */
[----:B------:R0:W-:Y:S03]  /*117c0*/  @!P2 LDGSTS.E.BYPASS.LTC128B.128 [R11+0x27400], desc[UR38][R2.64], !P3 ;  /* 0x27400000020bafae */ /* 0x0001e6000d901d66 */
[----:B------:R-:W-:-:S03]  /*117d0*/  @!P2 ISETP.NE.U32.AND P3, PT, R8, RZ, PT ;  /* 0x000000ff0800a20c */ /* 0x000fc60003f65070 */
[----:B------:R0:W-:Y:S01]  /*117e0*/  @!P2 LDGSTS.E.BYPASS.LTC128B.128 [R11+0x29400], desc[UR38][R2.64+0x80], !P6 ;  /* 0x29400080020bafae */ /* 0x0001e2000f101d66 */
[----:B------:R-:W-:-:S03]  /*117f0*/  @!P2 ISETP.NE.U32.AND P6, PT, R9, RZ, PT ;  /* 0x000000ff0900a20c */ /* 0x000fc60003fc5070 */
[----:B------:R0:W-:Y:S04]  /*11800*/  @!P2 LDGSTS.E.BYPASS.LTC128B.128 [R11+0x2b400], desc[UR38][R2.64+0x100], !P4 ;  /* 0x2b400100020bafae */ /* 0x0001e8000e101d66 */
[----:B------:R0:W-:Y:S04]  /*11810*/  @!P2 LDGSTS.E.BYPASS.LTC128B.128 [R11+0x2d400], desc[UR38][R2.64+0x180], !P5 ;  /* 0x2d400180020bafae */ /* 0x0001e8000e901d66 */
[----:B------:R0:W-:Y:S04]  /*11820*/  @!P2 LDGSTS.E.BYPASS.LTC128B.128 [R11+0x2f400], desc[UR38][R2.64+0x200], !P0 ;  /* 0x2f400200020bafae */ /* 0x0001e8000c101d66 */
[----:B------:R0:W-:Y:S04]  /*11830*/  @!P2 LDGSTS.E.BYPASS.LTC128B.128 [R11+0x31400], desc[UR38][R2.64+0x280], !P1 ;  /* 0x31400280020bafae */ /* 0x0001e8000c901d66 */
[----:B------:R0:W-:Y:S04]  /*11840*/  @!P2 LDGSTS.E.BYPASS.LTC128B.128 [R11+0x33400], desc[UR38][R2.64+0x300], P6 ;  /* 0x33400300020bafae */ /* 0x0001e8000b101d66 */
[----:B------:R0:W-:Y:S04]  /*11850*/  @!P2 LDGSTS.E.BYPASS.LTC128B.128 [R11+0x35400], desc[UR38][R2.64+0x380], P3 ;  /* 0x35400380020bafae */ /* 0x0001e80009901d66 */
[----:B------:R-:W1:Y:S04]  /*11860*/  SHFL.IDX PT, R4, R4, 0x3, 0x181f ;  /* 0x00781f0004047f89 */ /* 0x000e6800000e0000 */
[----:B------:R-:W2:Y:S02]  /*11870*/  SHFL.IDX PT, R0, R0, 0x3, 0x181f ;  /* 0x00781f0000007f89 */ /* 0x000ea400000e0000 */
.L_x_4261:
[----:B0-----:R-:W3:Y:S01]  /*11880*/  LDL.LU R2, [R1+0x60] ;  /* 0x0000600001027983 */ /* 0x001ee20000300800 */
[----:B------:R-:W-:Y:S01]  /*11890*/  BSSY B0, `(.L_x_4126) ;  /* 0x000001d000007945 */ /* 0x000fe20003800000 */
[----:B---3--:R-:W-:-:S13]  /*118a0*/  ISETP.GE.AND P2, PT, R2, R7, PT ;  /* 0x000000070200720c */ /* 0x008fda0003f46270 */
[----:B------:R-:W-:Y:S05]  /*118b0*/  @P2 BRA `(.L_x_4127) ;  /* 0x0000000000682947 */ /* 0x000fea0003800000 */
[----:B------:R-:W3:Y:S01]  /*118c0*/  LDL R8, [R1+0x14] ;  /* 0x0000140001087983 */ /* 0x000ee20000100800 */
[C---:B------:R-:W-:Y:S02]  /*118d0*/  LOP3.LUT P6, RZ, R19.reuse, 0x8, RZ, 0xc0, !PT ;  /* 0x0000000813ff7812 */ /* 0x040fe400078cc0ff */
[C---:B------:R-:W-:Y:S01]  /*118e0*/  LOP3.LUT P4, RZ, R19.reuse, 0x4, RZ, 0xc0, !PT ;  /* 0x0000000413ff7812 */ /* 0x040fe2000788c0ff */
[----:B------:R-:W0:Y:S01]  /*118f0*/  S2R R2, SR_TID.X ;  /* 0x0000000000027919 */ /* 0x000e220000002100 */
[----:B------:R-:W-:Y:S02]  /*11900*/  LOP3.LUT P3, RZ, R19, 0x2, RZ, 0xc0, !PT ;  /* 0x0000000213ff7812 */ /* 0x000fe4000786c0ff */
[----:B------:R-:W-:Y:S02]  /*11910*/  LOP3.LUT R5, R5, 0x40, RZ, 0xc0, !PT ;  /* 0x0000004005057812 */ /* 0x000fe400078ec0ff */
[----:B------:R-:W-:Y:S02]  /*11920*/  LOP3.LUT R6, R6, 0x80, RZ, 0xc0, !PT ;  /* 0x0000008006067812 */ /* 0x000fe400078ec0ff */
[----:B------:R-:W-:-:S02]  /*11930*/  SHF.R.U32.HI R5, RZ, 0x2, R5 ;  /* 0x00000002ff057819 */ /* 0x000fc40000011605 */
[----:B------:R-:W-:Y:S01]  /*11940*/  SHF.R.U32.HI R6, RZ, 0x3, R6 ;  /* 0x00000003ff067819 */ /* 0x000fe20000011606 */
[----:B0-----:R-:W-:-:S05]  /*11950*/  IMAD.SHL.U32 R2, R2, 0x8, RZ ;  /* 0x0000000802027824 */ /* 0x001fca00078e00ff */
[----:B------:R-:W-:-:S04]  /*11960*/  LOP3.LUT R2, R2, 0x38, RZ, 0xc0, !PT ;  /* 0x0000003802027812 */ /* 0x000fc800078ec0ff */
[----:B--2---:R-:W-:-:S05]  /*11970*/  LEA R2, P2, R2, R0, 0x1 ;  /* 0x0000000002027211 */ /* 0x004fca00078408ff */
[----:B-1----:R-:W-:Y:S01]  /*11980*/  IMAD.X R3, RZ, RZ, R4, P2 ;  /* 0x000000ffff037224 */ /* 0x002fe200010e0604 */
[----:B------:R-:W-:-:S04]  /*11990*/  ISETP.NE.U32.AND P2, PT, R5, RZ, PT ;  /* 0x000000ff0500720c */ /* 0x000fc80003f45070 */
[----:B------:R-:W-:Y:S01]  /*119a0*/  @!PT LDS RZ, [RZ] ;  /* 0x00000000fffff984 */ /* 0x000fe20000000800 */
[----:B------:R-:W-:Y:S01]  /*119b0*/  @!PT LDS RZ, [RZ] ;  /* 0x00000000fffff984 */ /* 0x000fe20000000800 */
[----:B------:R-:W-:Y:S01]  /*119c0*/  @!PT LDS RZ, [RZ] ;  /* 0x00000000fffff984 */ /* 0x000fe20000000800 */
[----:B---3--:R0:W-:Y:S04]  /*119d0*/  LDGSTS.E.BYPASS.LTC128B.128 [R8+0x27c00], desc[UR38][R2.64], !P6 ;  /* 0x27c0000002087fae */ /* 0x0081e8000f101d66 */
        /* <DEDUP_REMOVED lines=8> */
.L_x_4127:
[----:B------:R-:W-:Y:S05]  /*11a60*/  BSYNC B0 ;  /* 0x0000000000007941 */ /* 0x000fea0003800000 */
.L_x_4126:
[----:B------:R-:W-:Y:S01]  /*11a70*/  NOP ;  /* 0x0000000000007918 */ /* 0x000fe20000000000 */
[----:B------:R-:W-:-:S13]  /*11a80*/  PLOP3.LUT P0, PT, PT, PT, PT, 0x80, 0x0 ;  /* 0x000000000000781c */ /* 0x000fda0003f0f070 */
.L_x_4128:
[----:B------:R-:W-:Y:S02]  /*11a90*/  PLOP3.LUT P1, PT, P1, P0, PT, 0xa2, 0x0 ;  /* 0x000000000000781c */ /* 0x000fe40000f21472 */
[----:B------:R-:W-:-:S08]  /*11aa0*/  @P0 R2UR P1, UR4, R18 ;  /* 0x00000000120402ca */ /* 0x000fd00000020000 */
[----:B------:R-:W-:-:S05]  /*11ab0*/  @P0 PLOP3.LUT P0, PT, P1, PT, PT, 0x80, 0x0 ;  /* 0x000000000000081c */ /* 0x000fca0000f0f070 */
[----:B------:R-:W-:Y:S01]  /*11ac0*/  @!P1 SYNCS.ARRIVE.TRANS64.RED.A0T1 RZ, [UR4+0x38810], RZ ;  /* 0x038810ffffff99a7 */ /* 0x000fe20008200404 */
[----:B------:R-:W-:Y:S07]  /*11ad0*/  @!P1 ARRIVES.LDGSTSBAR.64.TRANSCNT [UR4+0x38810] ;  /* 0x03881000ff0099b0 */ /* 0x000fee0008000a84 */
[----:B------:R-:W-:Y:S05]  /*11ae0*/  @P0 BRA.U.ANY `(.L_x_4128) ;  /* 0xfffffffd00e80947 */ /* 0x000fea000393ffff */
[----:B0-----:R-:W3:Y:S02]  /*11af0*/  LDL.LU R2, [R1+0x64] ;  /* 0x0000640001027983 */ /* 0x001ee40000300800 */
[----:B---3--:R-:W-:-:S05]  /*11b00*/  VIADD R2, R2, 0x1 ;  /* 0x0000000102027836 */ /* 0x008fca0000000000 */
[----:B------:R0:W-:Y:S01]  /*11b10*/  STL [R1+0x64], R2 ;  /* 0x0000640201007387 */ /* 0x0001e20000100800 */
[----:B--2---:R-:W-:-:S04]  /*11b20*/  LEA.HI R0, R2, R2, RZ, 0x1 ;  /* 0x0000000202007211 */ /* 0x004fc800078f08ff */
[----:B------:R-:W-:-:S05]  /*11b30*/  LOP3.LUT R0, R0, 0xfffffffe, RZ, 0xc0, !PT ;  /* 0xfffffffe00007812 */ /* 0x000fca00078ec0ff */
[----:B------:R-:W-:-:S05]  /*11b40*/  IMAD.IADD R0, R2, 0x1, -R0 ;  /* 0x0000000102007824 */ /* 0x000fca00078e0a00 */
[----:B------:R-:W-:Y:S01]  /*11b50*/  SHF.L.U32 R0, R0, 0x1f, RZ ;  /* 0x0000001f00007819 */ /* 0x000fe200000006ff */
[----:B------:R-:W-:Y:S01]  /*11b60*/  NOP ;  /* 0x0000000000007918 */ /* 0x000fe20000000000 */
[----:B------:R0:W-:Y:S01]  /*11b70*/  SYNCS.ARRIVE.TRANS64.A1T0 RZ, [R18+URZ+0x38810], RZ ;  /* 0x038810ff12ff79a7 */ /* 0x0001e2000810003f */
[----:B------:R-:W-:Y:S01]  /*11b80*/  BSSY B0, `(.L_x_4129) ;  /* 0x0000003000007945 */ /* 0x000fe20003800000 */
[----:B------:R-:W2:Y:S03]  /*11b90*/  SYNCS.PHASECHK.TRANS64.TRYWAIT P0, [R18+URZ+0x38820], R0 ;  /* 0x03882000120075a7 */ /* 0x000ea6000800017f */
[----:B0-2---:R-:W-:Y:S05]  /*11ba0*/  @!P0 BRA `(.L_x_4130) ;  /* 0x0000005800f08947 */ /* 0x005fea0003800000 */
.L_x_4262:
[----:B------:R-:W-:Y:S05]  /*11bb0*/  BSYNC B0 ;  /* 0x0000000000007941 */ /* 0x000fea0003800000 */
.L_x_4129:
[----:B------:R-:W-:Y:S01]  /*11bc0*/  LOP3.LUT P0, RZ, R19, 0x1, RZ, 0xc0, !PT ;  /* 0x0000000113ff7812 */ /* 0x000fe2000780c0ff */
[----:B------:R-:W-:-:S12]  /*11bd0*/  BSSY B0, `(.L_x_4131) ;  /* 0x0000097000007945 */ /* 0x000fd80003800000 */
[----:B------:R-:W-:Y:S05]  /*11be0*/  @!P0 BRA `(.L_x_4132) ;  /* 0x0000000800548947 */ /* 0x000fea0003800000 */
[----:B-1----:R-:W0:Y:S04]  /*11bf0*/  LDL R4, [R1+0x10] ;  /* 0x0000100001047983 */ /* 0x002e280000100800 */
[----:B------:R-:W2:Y:S01]  /*11c00*/  LDL R2, [R1+0x18] ;  /* 0x0000180001027983 */ /* 0x000ea20000100800 */
[----:B------:R-:W-:Y:S01]  /*11c10*/  BSSY B1, `(.L_x_4133) ;  /* 0x0000008000017945 */ /* 0x000fe20003800000 */
[----:B------:R-:W1:Y:S02]  /*11c20*/  S2R R3, SR_TID.X ;  /* 0x0000000000037919 */ /* 0x000e640000002100 */
[----:B-1----:R-:W-:-:S04]  /*11c30*/  LOP3.LUT R3, R3, 0x7f, RZ, 0xc0, !PT ;  /* 0x0000007f03037812 */ /* 0x002fc800078ec0ff */
[----:B------:R-:W-:Y:S01]  /*11c40*/  ISETP.NE.AND P1, PT, R3, RZ, PT ;  /* 0x000000ff0300720c */ /* 0x000fe20003f25270 */
[----:B0-----:R-:W-:Y:S01]  /*11c50*/  IMAD R0, R4, 0x8, R18 ;  /* 0x0000000804007824 */ /* 0x001fe200078e0212 */
[----:B--2---:R-:W-:-:S04]  /*11c60*/  SHF.L.U32 R2, R2, 0x1f, RZ ;  /* 0x0000001f02027819 */ /* 0x004fc800000006ff */
[----:B------:R-:W0:Y:S02]  /*11c70*/  SYNCS.PHASECHK.TRANS64.TRYWAIT P0, [R0+URZ+0x38860], R2 ;  /* 0x03886002000075a7 */ /* 0x000e24000800017f */
[----:B0-----:R-:W-:Y:S05]  /*11c80*/  @!P0 BRA `(.L_x_4134) ;  /* 0x0000005800cc8947 */ /* 0x001fea0003800000 */
.L_x_4263:
[----:B------:R-:W-:Y:S05]  /*11c90*/  BSYNC B1 ;  /* 0x0000000000017941 */ /* 0x000fea0003800000 */
.L_x_4133:
        /* <DEDUP_REMOVED lines=9> */
.L_x_4136:
[----:B------:R-:W-:Y:S05]  /*11d30*/  BSYNC B1 ;  /* 0x0000000000017941 */ /* 0x000fea0003800000 */
.L_x_4135:
[----:B------:R-:W2:Y:S04]  /*11d40*/  LDL R4, [R1+0x20] ;  /* 0x0000200001047983 */ /* 0x000ea80000100800 */
[----:B------:R-:W2:Y:S04]  /*11d50*/  LDL.LU R3, [R1+0x30] ;  /* 0x0000300001037983 */ /* 0x000ea80000300800 */
[----:B0-----:R-:W3:Y:S01]  /*11d60*/  LDL R2, [R1+0x10] ;  /* 0x0000100001027983 */ /* 0x001ee20000100800 */
        /* <DEDUP_REMOVED lines=8> */
[----:B---3--:R-:W-:-:S04]  /*11df0*/  IMAD R2, R2, 0x10000, R18 ;  /* 0x0001000002027824 */ /* 0x008fc800078e0212 */
[----:B------:R-:W-:-:S07]  /*11e00*/  VIADD R4, R2, 0x400 ;  /* 0x0000040002047836 */ /* 0x000fce0000000000 */
.L_x_4137:
        /* <DEDUP_REMOVED lines=15> */
.L_x_4138:
        /* <DEDUP_REMOVED lines=15> */
.L_x_4139:
        /* <DEDUP_REMOVED lines=15> */
.L_x_4140:
        /* <DEDUP_REMOVED lines=15> */
.L_x_4141:
        /* <DEDUP_REMOVED lines=15> */
.L_x_4142:
        /* <DEDUP_REMOVED lines=15> */
.L_x_4143:
        /* <DEDUP_REMOVED lines=15> */
.L_x_4144:
        /* <DEDUP_REMOVED lines=10> */
.L_x_4132:
[----:B------:R-:W-:Y:S05]  /*12540*/  BSYNC B0 ;  /* 0x0000000000007941 */ /* 0x000fea0003800000 */
.L_x_4131:
[----:B-1----:R-:W0:Y:S04]  /*12550*/  LDL R4, [R1+0x3c] ;  /* 0x00003c0001047983 */ /* 0x002e280000100800 */
        /* <DEDUP_REMOVED lines=19> */
[----:B------:R-:W2:Y:S04]  /*12690*/  LDL.LU R5, [R1+0x10] ;  /* 0x0000100001057983 */ /* 0x000ea80000300800 */
[----:B------:R-:W3:Y:S01]  /*126a0*/  LDL.LU R9, [R1+0x18] ;  /* 0x0000180001097983 */ /* 0x000ee20000300800 */
[----:B------:R-:W-:Y:S01]  /*126b0*/  LOP3.LUT P2, RZ, R19, 0x1, RZ, 0xc0, !PT ;  /* 0x0000000113ff7812 */ /* 0x000fe2000784c0ff */
[----:B------:R-:W-:Y:S01]  /*126c0*/  BSSY B1, `(.L_x_4149) ;  /* 0x00000d7000017945 */ /* 0x000fe20003800000 */
[----:B--2---:R-:W-:-:S05]  /*126d0*/  VIADD R2, R5, 0x1 ;  /* 0x0000000105027836 */ /* 0x004fca0000000000 */
[----:B------:R-:W-:-:S04]  /*126e0*/  ISETP.NE.AND P0, PT, R2, 0x2, PT ;  /* 0x000000020200780c */ /* 0x000fc80003f05270 */
[----:B------:R-:W-:Y:S02]  /*126f0*/  SEL R3, RZ, 0x1, P0 ;  /* 0x00000001ff037807 */ /* 0x000fe40000000000 */
[----:B------:R-:W-:Y:S02]  /*12700*/  SEL R10, R2, RZ, P0 ;  /* 0x000000ff020a7207 */ /* 0x000fe40000000000 */
[----:B---3--:R-:W-:-:S05]  /*12710*/  LOP3.LUT R9, R9, R3, RZ, 0x3c, !PT ;  /* 0x0000000309097212 */ /* 0x008fca00078e3cff */
[----:B------:R0:W-:Y:S04]  /*12720*/  STL [R1+0x18], R9 ;  /* 0x0000180901007387 */ /* 0x0001e80000100800 */
[----:B------:R0:W-:Y:S01]  /*12730*/  STL [R1+0x10], R10 ;  /* 0x0000100a01007387 */ /* 0x0001e20000100800 */
        /* <DEDUP_REMOVED lines=24> */
.L_x_4151:
[----:B------:R-:W-:Y:S01]  /*128c0*/  IMAD R3, R10, 0x8, R18 ;  /* 0x000000080a037824 */ /* 0x000fe200078e0212 */
[----:B------:R-:W-:Y:S01]  /*128d0*/  SHF.L.U32 R2, R9, 0x1f, RZ ;  /* 0x0000001f09027819 */ /* 0x000fe200000006ff */
[----:B------:R-:W2:Y:S01]  /*128e0*/  S2R R5, SR_TID.X ;  /* 0x0000000000057919 */ /* 0x000ea20000002100 */
[----:B------:R-:W-:Y:S02]  /*128f0*/  BSSY B3, `(.L_x_4152) ;  /* 0x0000005000037945 */ /* 0x000fe40003800000 */
[----:B------:R-:W3:Y:S01]  /*12900*/  SYNCS.PHASECHK.TRANS64.TRYWAIT P0, [R3+URZ+0x38840], R2 ;  /* 0x03884002030075a7 */ /* 0x000ee2000800017f */
[----:B--2---:R-:W-:-:S04]  /*12910*/  LOP3.LUT R5, R5, 0x7f, RZ, 0xc0, !PT ;  /* 0x0000007f05057812 */ /* 0x004fc800078ec0ff */
[----:B------:R-:W-:Y:S01]  /*12920*/  ISETP.NE.AND P1, PT, R5, RZ, PT ;  /* 0x000000ff0500720c */ /* 0x000fe20003f25270 */
[----:B---3--:R-:W-:-:S12]  /*12930*/  @!P0 BRA `(.L_x_4153) ;  /* 0x0000004c00b48947 */ /* 0x008fd80003800000 */
.L_x_4264:
[----:B------:R-:W-:Y:S05]  /*12940*/  BSYNC B3 ;  /* 0x0000000000037941 */ /* 0x000fea0003800000 */
.L_x_4152:
[----:B------:R-:W-:Y:S04]  /*12950*/  BSSY B3, `(.L_x_4154) ;  /* 0x0000009000037945 */ /* 0x000fe80003800000 */
[----:B------:R-:W-:Y:S05]  /*12960*/  @P1 BRA `(.L_x_4155) ;  /* 0x00000000001c1947 */ /* 0x000fea0003800000 */
[----:B-1----:R-:W1:Y:S01]  /*12970*/  S2R R6, SR_TID.X ;  /* 0x0000000000067919 */ /* 0x002e620000002100 */
[----:B------:R-:W-:-:S04]  /*12980*/  IMAD.MOV.U32 R5, RZ, RZ, 0x2000 ;  /* 0x00002000ff057424 */ /* 0x000fc800078e00ff */
[----:B------:R3:W-:Y:S01]  /*12990*/  SYNCS.ARRIVE.TRANS64 RZ, [R3+URZ+0x38830], R5 ;  /* 0x0388300503ff79a7 */ /* 0x0007e2000800003f */
[----:B-1----:R-:W-:-:S04]  /*129a0*/  LOP3.LUT R6, R6, 0x1f, RZ, 0xc0, !PT ;  /* 0x0000001f06067812 */ /* 0x002fc800078ec0ff */
[----:B------:R-:W-:-:S13]  /*129b0*/  ISETP.NE.AND P0, PT, R6, RZ, PT ;  /* 0x000000ff0600720c */ /* 0x000fda0003f05270 */
[----:B---3--:R-:W-:Y:S05]  /*129c0*/  @!P0 BRA `(.L_x_4155) ;  /* 0x0000000000048947 */ /* 0x008fea0003800000 */
[----:B------:R-:W-:Y:S01]  /*129d0*/  BPT.TRAP 0x1 ;  /* 0x000000040000795c */ /* 0x000fe20000300000 */
.L_x_4155:
[----:B------:R-:W-:Y:S05]  /*129e0*/  BSYNC B3 ;  /* 0x0000000000037941 */ /* 0x000fea0003800000 */
.L_x_4154:
[----:B------:R-:W3:Y:S04]  /*129f0*/  LDL R5, [R1+0x10] ;  /* 0x0000100001057983 */ /* 0x000ee80000100800 */
[----:B-1----:R-:W4:Y:S01]  /*12a00*/  LDL R6, [R1+0x20] ;  /* 0x0000200001067983 */ /* 0x002f220000100800 */
[----:B0-----:R-:W-:Y:S01]  /*12a10*/  IMAD.MOV.U32 R9, RZ, RZ, RZ ;  /* 0x000000ffff097224 */ /* 0x001fe200078e00ff */
[----:B------:R-:W-:Y:S01]  /*12a20*/  UIADD3 UR4, UP0, UR40, 0x370, URZ ;  /* 0x0000037028047890 */ /* 0x000fe2000ff1e03f */
[----:B------:R-:W-:Y:S01]  /*12a30*/  PLOP3.LUT P0, PT, PT, PT, PT, 0x80, 0x0 ;  /* 0x000000000000781c */ /* 0x000fe20003f0f070 */
[----:B------:R-:W-:Y:S01]  /*12a40*/  UMOV UR6, 0x0 ;  /* 0x0000000000067882 */ /* 0x000fe20000000000 */
[----:B------:R-:W-:Y:S01]  /*12a50*/  UMOV UR7, 0x14f00000 ;  /* 0x14f0000000077882 */ /* 0x000fe20000000000 */
[----:B------:R-:W-:Y:S01]  /*12a60*/  R2UR UR10, R9 ;  /* 0x00000000090a72ca */ /* 0x000fe200000e0000 */
[----:B------:R-:W-:Y:S01]  /*12a70*/  UIADD3.X UR5, URZ, UR41, URZ, UP0, !UPT ;  /* 0x000000293f057290 */ /* 0x000fe200087fe43f */
[----:B---3--:R-:W-:-:S02]  /*12a80*/  IMAD R5, R5, 0x2000, R18 ;  /* 0x0000200005057824 */ /* 0x008fc400078e0212 */
[----:B----4-:R-:W-:Y:S02]  /*12a90*/  IMAD R0, R0, 0x40, R6 ;  /* 0x0000004000007824 */ /* 0x010fe400078e0206 */
[----:B------:R-:W-:Y:S02]  /*12aa0*/  VIADD R5, R5, 0x22400 ;  /* 0x0002240005057836 */ /* 0x000fe40000000000 */
[----:B------:R-:W-:-:S07]  /*12ab0*/  VIADD R6, R3, 0x38830 ;  /* 0x0003883003067836 */ /* 0x000fce0000000000 */
.L_x_4156:
        /* <DEDUP_REMOVED lines=13> */
.L_x_4265:
[----:B------:R-:W-:Y:S05]  /*12b90*/  BSYNC B3 ;  /* 0x0000000000037941 */ /* 0x000fea0003800000 */
.L_x_4157:
[----:B------:R-:W-:Y:S01]  /*12ba0*/  BSSY B3, `(.L_x_4159) ;  /* 0x000000b000037945 */ /* 0x000fe20003800000 */
[----:B------:R-:W-:Y:S02]  /*12bb0*/  IMAD.MOV.U32 R6, RZ, RZ, 0x0 ;  /* 0x00000000ff067424 */ /* 0x000fe400078e00ff */
[----:B------:R-:W-:Y:S01]  /*12bc0*/  IMAD.MOV.U32 R7, RZ, RZ, 0x14f00000 ;  /* 0x14f00000ff077424 */ /* 0x000fe200078e00ff */
[----:B------:R-:W-:Y:S06]  /*12bd0*/  @P1 BRA `(.L_x_4160) ;  /* 0x00000000001c1947 */ /* 0x000fec0003800000 */
[----:B------:R-:W1:Y:S01]  /*12be0*/  S2R R5, SR_TID.X ;  /* 0x0000000000057919 */ /* 0x000e620000002100 */
[----:B0-2---:R-:W-:-:S04]  /*12bf0*/  IMAD.MOV.U32 R2, RZ, RZ, 0x10000 ;  /* 0x00010000ff027424 */ /* 0x005fc800078e00ff */
[----:B------:R3:W-:Y:S01]  /*12c00*/  SYNCS.ARRIVE.TRANS64 RZ, [R3+URZ+0x38850], R2 ;  /* 0x0388500203ff79a7 */ /* 0x0007e2000800003f */
[----:B-1----:R-:W-:-:S04]  /*12c10*/  LOP3.LUT R5, R5, 0x1f, RZ, 0xc0, !PT ;  /* 0x0000001f05057812 */ /* 0x002fc800078ec0ff */
[----:B------:R-:W-:-:S13]  /*12c20*/  ISETP.NE.AND P0, PT, R5, RZ, PT ;  /* 0x000000ff0500720c */ /* 0x000fda0003f05270 */
[----:B---3--:R-:W-:Y:S05]  /*12c30*/  @!P0 BRA `(.L_x_4160) ;  /* 0x0000000000048947 */ /* 0x008fea0003800000 */
[----:B------:R-:W-:Y:S01]  /*12c40*/  BPT.TRAP 0x1 ;  /* 0x000000040000795c */ /* 0x000fe20000300000 */
.L_x_4160:
[----:B------:R-:W-:Y:S05]  /*12c50*/  BSYNC B3 ;  /* 0x0000000000037941 */ /* 0x000fea0003800000 */
.L_x_4159:
[----:B0-2---:R-:W2:Y:S01]  /*12c60*/  LDL R2, [R1+0x10] ;  /* 0x0000100001027983 */ /* 0x005ea20000100800 */
        /* <DEDUP_REMOVED lines=9> */
.L_x_4161:
        /* <DEDUP_REMOVED lines=15> */
.L_x_4162:
        /* <DEDUP_REMOVED lines=15> */
.L_x_4163:
        /* <DEDUP_REMOVED lines=15> */
.L_x_4164:
        /* <DEDUP_REMOVED lines=15> */
.L_x_4165:
        /* <DEDUP_REMOVED lines=15> */
.L_x_4166:
        /* <DEDUP_REMOVED lines=15> */
.L_x_4167:
        /* <DEDUP_REMOVED lines=15> */
.L_x_4168:
        /* <DEDUP_REMOVED lines=10> */
.L_x_4150:
[----:B------:R-:W-:Y:S05]  /*13430*/  BSYNC B1 ;  /* 0x0000000000017941 */ /* 0x000fea0003800000 */
.L_x_4149:
[----:B------:R-:W2:Y:S02]  /*13440*/  LDL.LU R5, [R1+0x3c] ;  /* 0x00003c0001057983 */ /* 0x000ea40000300800 */
[----:B--2---:R-:W-:-:S07]  /*13450*/  VIADD R0, R5, 0xfffffffd ;  /* 0xfffffffd05007836 */ /* 0x004fce0000000000 */
.L_x_4148:
[----:B------:R-:W-:Y:S05]  /*13460*/  BSYNC B2 ;  /* 0x0000000000027941 */ /* 0x000fea0003800000 */
.L_x_4147:
[----:B------:R-:W-:Y:S01]  /*13470*/  VIADD R8, R8, 0xfffffffe ;  /* 0xfffffffe08087836 */ /* 0x000fe20000000000 */
[----:B------:R-:W-:-:S04]  /*13480*/  LOP3.LUT R4, RZ, R4, RZ, 0x33, !PT ;  /* 0x00000004ff047212 */ /* 0x000fc800078e33ff */
[----:B------:R-:W-:-:S13]  /*13490*/  ISETP.NE.AND P0, PT, R8, R4, PT ;  /* 0x000000040800720c */ /* 0x000fda0003f05270 */
[----:B------:R-:W-:Y:S05]  /*134a0*/  @!P0 BRA `(.L_x_4146) ;  /* 0x0000001800e08947 */ /* 0x000fea0003800000 */
.L_x_4209:
[----:B------:R-:W2:Y:S04]  /*134b0*/  LDL.LU R3, [R1+0x10] ;  /* 0x0000100001037983 */ /* 0x000ea80000300800 */
[----:B------:R-:W3:Y:S01]  /*134c0*/  LDL.LU R2, [R1+0x18] ;  /* 0x0000180001027983 */ /* 0x000ee20000300800 */
        /* <DEDUP_REMOVED lines=8> */
[----:B0-----:R-:W-:Y:S06]  /*13550*/  @!P1 BRA `(.L_x_4170) ;  /* 0x0000000c00349947 */ /* 0x001fec0003800000 */
        /* <DEDUP_REMOVED lines=24> */
.L_x_4171:
        /* <DEDUP_REMOVED lines=8> */
.L_x_4266:
[----:B------:R-:W-:Y:S05]  /*13760*/  BSYNC B2 ;  /* 0x0000000000027941 */ /* 0x000fea0003800000 */
.L_x_4172:
        /* <DEDUP_REMOVED lines=9> */
.L_x_4175:
[----:B------:R-:W-:Y:S05]  /*13800*/  BSYNC B2 ;  /* 0x0000000000027941 */ /* 0x000fea0003800000 */
.L_x_4174:
        /* <DEDUP_REMOVED lines=12> */
.L_x_4176:
        /* <DEDUP_REMOVED lines=13> */
.L_x_4267:
[----:B------:R-:W-:Y:S05]  /*139a0*/  BSYNC B2 ;  /* 0x0000000000027941 */ /* 0x000fea0003800000 */
.L_x_4177:
        /* <DEDUP_REMOVED lines=11> */
.L_x_4180:
[----:B------:R-:W-:Y:S05]  /*13a60*/  BSYNC B2 ;  /* 0x0000000000027941 */ /* 0x000fea0003800000 */
.L_x_4179:
        /* <DEDUP_REMOVED lines=9> */
.L_x_4181:
        /* <DEDUP_REMOVED lines=15> */
.L_x_4182:
        /* <DEDUP_REMOVED lines=15> */
.L_x_4183:
        /* <DEDUP_REMOVED lines=15> */
.L_x_4184:
        /* <DEDUP_REMOVED lines=15> */
.L_x_4185:
        /* <DEDUP_REMOVED lines=15> */
.L_x_4186:
        /* <DEDUP_REMOVED lines=15> */
.L_x_4187:
        /* <DEDUP_REMOVED lines=15> */
.L_x_4188:
        /* <DEDUP_REMOVED lines=10> */
.L_x_4170:
[----:B------:R-:W-:Y:S05]  /*14230*/  BSYNC B1 ;  /* 0x0000000000017941 */ /* 0x000fea0003800000 */
.L_x_4169:
[----:B------:R-:W-:Y:S01]  /*14240*/  VIADD R7, R7, 0x1 ;  /* 0x0000000107077836 */ /* 0x000fe20000000000 */
[----:B------:R-:W-:Y:S01]  /*14250*/  LOP3.LUT P2, RZ, R19, 0x1, RZ, 0xc0, !PT ;  /* 0x0000000113ff7812 */ /* 0x000fe2000784c0ff */
[----:B------:R-:W-:Y:S03]  /*14260*/  BSSY B1, `(.L_x_4189) ;  /* 0x00000d8000017945 */ /* 0x000fe60003800000 */
[----:B------:R-:W-:-:S04]  /*14270*/  ISETP.NE.AND P0, PT, R7, 0x2, PT ;  /* 0x000000020700780c */ /* 0x000fc80003f05270 */
[----:B------:R-:W-:Y:S02]  /*14280*/  SEL R2, RZ, 0x1, P0 ;  /* 0x00000001ff027807 */ /* 0x000fe40000000000 */
[----:B0-----:R-:W-:Y:S02]  /*14290*/  SEL R9, R7, RZ, P0 ;  /* 0x000000ff07097207 */ /* 0x001fe40000000000 */
[----:B------:R-:W-:Y:S01]  /*142a0*/  LOP3.LUT R8, R6, R2, RZ, 0x3c, !PT ;  /* 0x0000000206087212 */ /* 0x000fe200078e3cff */
[----:B------:R-:W-:-:S04]  /*142b0*/  VIADD R6, R0, 0xffffffff ;  /* 0xffffffff00067836 */ /* 0x000fc80000000000 */
[----:B------:R0:W-:Y:S04]  /*142c0*/  STL [R1+0x18], R8 ;  /* 0x0000180801007387 */ /* 0x0001e80000100800 */
[----:B------:R0:W-:Y:S01]  /*142d0*/  STL [R1+0x10], R9 ;  /* 0x0000100901007387 */ /* 0x0001e20000100800 */
        /* <DEDUP_REMOVED lines=25> */
.L_x_4191:
        /* <DEDUP_REMOVED lines=8> */
.L_x_4268:
[----:B------:R-:W-:Y:S05]  /*144f0*/  BSYNC B2 ;  /* 0x0000000000027941 */ /* 0x000fea0003800000 */
.L_x_4192:
        /* <DEDUP_REMOVED lines=9> */
.L_x_4195:
[----:B------:R-:W-:Y:S05]  /*14590*/  BSYNC B2 ;  /* 0x0000000000027941 */ /* 0x000fea0003800000 */
.L_x_4194:
[----:B------:R-:W2:Y:S04]  /*145a0*/  LDL R3, [R1+0x10] ;  /* 0x0000100001037983 */ /* 0x000ea80000100800 */
[----:B------:R-:W3:Y:S01]  /*145b0*/  LDL R5, [R1+0x20] ;  /* 0x0000200001057983 */ /* 0x000ee20000100800 */
[----:B0-----:R-:W-:Y:S01]  /*145c0*/  IMAD.MOV.U32 R8, RZ, RZ, RZ ;  /* 0x000000ffff087224 */ /* 0x001fe200078e00ff */
[----:B------:R-:W-:Y:S01]  /*145d0*/  UIADD3 UR4, UP0, UR40, 0x370, URZ ;  /* 0x0000037028047890 */ /* 0x000fe2000ff1e03f */
[----:B------:R-:W-:Y:S01]  /*145e0*/  PLOP3.LUT P0, PT, PT, PT, PT, 0x80, 0x0 ;  /* 0x000000000000781c */ /* 0x000fe20003f0f070 */
[----:B------:R-:W-:Y:S01]  /*145f0*/  UMOV UR6, 0x0 ;  /* 0x0000000000067882 */ /* 0x000fe20000000000 */
[----:B------:R-:W-:Y:S01]  /*14600*/  UMOV UR7, 0x14f00000 ;  /* 0x14f0000000077882 */ /* 0x000fe20000000000 */
[----:B------:R-:W-:Y:S01]  /*14610*/  R2UR UR10, R8 ;  /* 0x00000000080a72ca */ /* 0x000fe200000e0000 */
[----:B------:R-:W-:Y:S01]  /*14620*/  UIADD3.X UR5, URZ, UR41, URZ, UP0, !UPT ;  /* 0x000000293f057290 */ /* 0x000fe200087fe43f */
[----:B--2---:R-:W-:-:S02]  /*14630*/  IMAD R3, R3, 0x2000, R18 ;  /* 0x0000200003037824 */ /* 0x004fc400078e0212 */
[----:B---3--:R-:W-:Y:S02]  /*14640*/  IMAD R7, R7, 0x40, R5 ;  /* 0x0000004007077824 */ /* 0x008fe400078e0205 */
[----:B------:R-:W-:Y:S02]  /*14650*/  VIADD R3, R3, 0x22400 ;  /* 0x0002240003037836 */ /* 0x000fe40000000000 */
[----:B------:R-:W-:-:S07]  /*14660*/  VIADD R5, R4, 0x38830 ;  /* 0x0003883004057836 */ /* 0x000fce0000000000 */
.L_x_4196:
        /* <DEDUP_REMOVED lines=13> */
.L_x_4269:
[----:B------:R-:W-:Y:S05]  /*14740*/  BSYNC B2 ;  /* 0x0000000000027941 */ /* 0x000fea0003800000 */
.L_x_4197:
        /* <DEDUP_REMOVED lines=11> */
.L_x_4200:
[----:B------:R-:W-:Y:S05]  /*14800*/  BSYNC B2 ;  /* 0x0000000000027941 */ /* 0x000fea0003800000 */
.L_x_4199:
[----:B------:R-:W2:Y:S01]  /*14810*/  LDL R5, [R1+0x10] ;  /* 0x0000100001057983 */ /* 0x000ea20000100800 */
        /* <DEDUP_REMOVED lines=9> */
.L_x_4201:
        /* <DEDUP_REMOVED lines=15> */
.L_x_4202:
        /* <DEDUP_REMOVED lines=15> */
.L_x_4203:
        /* <DEDUP_REMOVED lines=15> */
.L_x_4204:
        /* <DEDUP_REMOVED lines=15> */
.L_x_4205:
        /* <DEDUP_REMOVED lines=15> */
.L_x_4206:
        /* <DEDUP_REMOVED lines=15> */
.L_x_4207:
        /* <DEDUP_REMOVED lines=15> */
.L_x_4208:
        /* <DEDUP_REMOVED lines=10> */
.L_x_4190:
[----:B------:R-:W-:Y:S05]  /*14fe0*/  BSYNC B1 ;  /* 0x0000000000017941 */ /* 0x000fea0003800000 */
.L_x_4189:
[----:B------:R-:W2:Y:S01]  /*14ff0*/  LDL R2, [R1+0x24] ;  /* 0x0000240001027983 */ /* 0x000ea20000100800 */
[----:B------:R-:W-:Y:S01]  /*15000*/  VIADD R0, R0, 0xfffffffe ;  /* 0xfffffffe00007836 */ /* 0x000fe20000000000 */
[----:B--2---:R-:W-:-:S13]  /*15010*/  ISETP.GT.AND P0, PT, R6, R2, PT ;  /* 0x000000020600720c */ /* 0x004fda0003f04270 */
[----:B------:R-:W-:Y:S05]  /*15020*/  @P0 BRA `(.L_x_4209) ;  /* 0xffffffe400200947 */ /* 0x000fea000383ffff */
.L_x_4146:
[----:B------:R-:W-:Y:S05]  /*15030*/  BSYNC B0 ;  /* 0x0000000000007941 */ /* 0x000fea0003800000 */
.L_x_4145:
[----:B------:R-:W2:Y:S04]  /*15040*/  LDL.LU R4, [R1+0x10] ;  /* 0x0000100001047983 */ /* 0x000ea80000300800 */
[----:B------:R-:W3:Y:S01]  /*15050*/  LDL.LU R3, [R1+0x18] ;  /* 0x0000180001037983 */ /* 0x000ee20000300800 */
[----:B------:R-:W1:Y:S01]  /*15060*/  S2R R2, SR_TID.X ;  /* 0x0000000000027919 */ /* 0x000e620000002100 */
[----:B------:R-:W-:Y:S01]  /*15070*/  BSSY B0, `(.L_x_4210) ;  /* 0x0000016000007945 */ /* 0x000fe20003800000 */
[----:B-1----:R-:W-:-:S04]  /*15080*/  LOP3.LUT R2, R2, 0x7f, RZ, 0xc0, !PT ;  /* 0x0000007f02027812 */ /* 0x002fc800078ec0ff */
[----:B------:R-:W-:Y:S01]  /*15090*/  ISETP.NE.AND P1, PT, R2, RZ, PT ;  /* 0x000000ff0200720c */ /* 0x000fe20003f25270 */
[----:B--2---:R-:W-:-:S05]  /*150a0*/  VIADD R0, R4, 0x1 ;  /* 0x0000000104007836 */ /* 0x004fca0000000000 */
[----:B------:R-:W-:-:S04]  /*150b0*/  ISETP.NE.AND P0, PT, R0, 0x2, PT ;  /* 0x000000020000780c */ /* 0x000fc80003f05270 */
[----:B------:R-:W-:-:S04]  /*150c0*/  SEL R2, RZ, 0x1, P0 ;  /* 0x00000001ff027807 */ /* 0x000fc80000000000 */
[----:B---3--:R-:W-:-:S05]  /*150d0*/  LOP3.LUT R3, R3, R2, RZ, 0x3c, !PT ;  /* 0x0000000203037212 */ /* 0x008fca00078e3cff */
[----:B------:R1:W-:Y:S01]  /*150e0*/  STL [R1+0x18], R3 ;  /* 0x0000180301007387 */ /* 0x0003e20000100800 */
[----:B------:R-:W-:Y:S05]  /*150f0*/  @P1 BRA `(.L_x_4211) ;  /* 0x0000000000341947 */ /* 0x000fea0003800000 */
[----:B------:R-:W2:Y:S01]  /*15100*/  S2R R2, SR_LANEID ;  /* 0x0000000000027919 */ /* 0x000ea20000000000 */
[----:B------:R-:W-:Y:S02]  /*15110*/  VOTEU.ANY UR4, UPT, PT ;  /* 0x0000000000047886 */ /* 0x000fe400038e0100 */
[----:B------:R-:W2:Y:S08]  /*15120*/  FLO.U32 R4, UR4 ;  /* 0x0000000400047d00 */ /* 0x000eb000080e0000 */
[----:B------:R-:W3:Y:S01]  /*15130*/  POPC R5, UR4 ;  /* 0x0000000400057d09 */ /* 0x000ee20008000000 */
[----:B--2---:R-:W-:-:S02]  /*15140*/  ISETP.EQ.U32.AND P1, PT, R4, R2, PT ;  /* 0x000000020400720c */ /* 0x004fc40003f22070 */
[----:B-1----:R-:W3:Y:S11]  /*15150*/  LDC.64 R2, c[0x0][0xd60] ;  /* 0x00035800ff027b82 */ /* 0x002ef60000000a00 */
[----:B---3--:R1:W2:Y:S02]  /*15160*/  @P1 ATOMG.E.ADD.STRONG.GPU PT, R2, desc[UR38][R2.64], R5 ;  /* 0x00000005020219a8 */ /* 0x0082a400081ee1e6 */
[----:B-1----:R-:W1:Y:S02]  /*15170*/  S2R R3, SR_LTMASK ;  /* 0x0000000000037919 */ /* 0x002e640000003900 */
[----:B-1----:R-:W-:-:S06]  /*15180*/  LOP3.LUT R3, R3, UR4, RZ, 0xc0, !PT ;  /* 0x0000000403037c12 */ /* 0x002fcc000f8ec0ff */
[----:B------:R-:W1:Y:S01]  /*15190*/  POPC R3, R3 ;  /* 0x0000000300037309 */ /* 0x000e620000000000 */
[----:B--2---:R-:W1:Y:S02]  /*151a0*/  SHFL.IDX PT, R2, R2, R4, 0x1f ;  /* 0x00001f0402027589 */ /* 0x004e6400000e0000 */
[----:B-1----:R-:W-:-:S05]  /*151b0*/  IADD3 R2, R2, UR36, R3 ;  /* 0x0000002402027c10 */ /* 0x002fca000fffe003 */
[----:B------:R2:W-:Y:S02]  /*151c0*/  STL [R1], R2 ;  /* 0x0000000201007387 */ /* 0x0005e40000100800 */
.L_x_4211:
[----:B------:R-:W-:Y:S05]  /*151d0*/  BSYNC B0 ;  /* 0x0000000000007941 */ /* 0x000fea0003800000 */
.L_x_4210:
[----:B------:R-:W-:-:S05]  /*151e0*/  SEL R0, R0, RZ, P0 ;  /* 0x000000ff00007207 */ /* 0x000fca0000000000 */
[----:B------:R3:W-:Y:S02]  /*151f0*/  STL [R1+0x10], R0 ;  /* 0x0000100001007387 */ /* 0x0007e40000100800 */
.L_x_4107:
[----:B------:R-:W-:Y:S05]  /*15200*/  BSYNC B7 ;  /* 0x0000000000077941 */ /* 0x000fea0003800000 */
.L_x_4105:
        /* <DEDUP_REMOVED lines=8> */
[----:B--23--:R-:W2:Y:S04]  /*15290*/  LDS.128 R4, [R18+0x388d0] ;  /* 0x0388d00012047984 */ /* 0x00cea80000000c00 */
[----:B--2---:R2:W-:Y:S04]  /*152a0*/  STL.64 [R1], R4 ;  /* 0x0000000401007387 */ /* 0x0045e80000100a00 */
[----:B------:R2:W-:Y:S01]  /*152b0*/  STL.64 [R1+0x8], R6 ;  /* 0x0000080601007387 */ /* 0x0005e20000100a00 */
[----:B------:R-:W-:Y:S06]  /*152c0*/  BAR.ARV 0x4, 0x180 ;  /* 0x0106000000007b1d */ /* 0x000fec0000002000 */
[----:B------:R-:W-:Y:S05]  /*152d0*/  BRA `(.L_x_4213) ;  /* 0x0000000c001c7947 */ /* 0x000fea0003800000 */
.L_x_4212:
[----:B------:R-:W5:Y:S01]  /*152e0*/  S2R R16, SR_TID.X ;  /* 0x0000000000107919 */ /* 0x000f620000002100 */
[----:B------:R-:W-:Y:S01]  /*152f0*/  UMOV UR4, 0xffffffff ;  /* 0xffffffff00047882 */ /* 0x000fe20000000000 */
[----:B-----5:R-:W-:-:S04]  /*15300*/  LOP3.LUT R16, R16, 0x1f, RZ, 0xc0, !PT ;  /* 0x0000001f10107812 */ /* 0x020fc800078ec0ff */
[----:B------:R-:W-:Y:S01]  /*15310*/  ISETP.NE.AND P0, PT, R16, 0x1f, PT ;  /* 0x0000001f1000780c */ /* 0x000fe20003f05270 */
[----:B------:R-:W-:-:S12]  /*15320*/  BRA.DIV UR4, `(.L_x_4214) ;  /* 0x0000002604b07947 */ /* 0x000fd8000b800000 */
[----:B-1----:R-:W0:Y:S01]  /*15330*/  LDL.LU R3, [R1] ;  /* 0x0000000001037983 */ /* 0x002e220000300800 */
[----:B------:R-:W-:-:S03]  /*15340*/  ULDC UR4, c[0x0][0xd3c] ;  /* 0x00034f0000047ab9 */ /* 0x000fc60000000800 */
[----:B---3--:R-:W4:Y:S01]  /*15350*/  LDL R4, [R1+0xc] ;  /* 0x00000c0001047983 */ /* 0x008f220000100800 */
[----:B0-----:R-:W-:Y:S02]  /*15360*/  IMAD.MOV.U32 R10, RZ, RZ, R3 ;  /* 0x000000ffff0a7224 */ /* 0x001fe400078e0003 */
[----:B----4-:R-:W-:-:S05]  /*15370*/  IMAD.IADD R0, R4, 0x1, R16 ;  /* 0x0000000104007824 */ /* 0x010fca00078e0210 */
[----:B------:R-:W-:-:S13]  /*15380*/  ISETP.GE.OR P1, PT, R0, UR4, !P0 ;  /* 0x0000000400007c0c */ /* 0x000fda000c726670 */
[----:B--2---:R-:W0:Y:S08]  /*15390*/  @!P1 LDC.64 R2, c[0x0][0xd80] ;  /* 0x00036000ff029b82 */ /* 0x004e300000000a00 */
        /* <DEDUP_REMOVED lines=11> */
[----:B------:R-:W-:Y:S01]  /*15450*/  SHFL.IDX PT, R8, R10, 0x1, 0x1f ;  /* 0x00201f000a087f89 */ /* 0x000fe200000e0000 */
[----:B--2---:R-:W-:Y:S01]  /*15460*/  @!P1 IMAD.MOV.U32 R5, RZ, RZ, R6 ;  /* 0x000000ffff059224 */ /* 0x004fe200078e0006 */
[----:B------:R-:W-:-:S02]  /*15470*/  CS2R R6, SRZ ;  /* 0x0000000000067805 */ /* 0x000fc4000001ff00 */
[----:B---3--:R-:W-:Y:S01]  /*15480*/  @!P1 IMAD.MOV.U32 R7, RZ, RZ, R2 ;  /* 0x000000ffff079224 */ /* 0x008fe200078e0002 */
[----:B------:R-:W-:-:S03]  /*15490*/  ISETP.NE.AND P1, PT, R16, RZ, PT ;  /* 0x000000ff1000720c */ /* 0x000fc60003f25270 */
        /* <DEDUP_REMOVED lines=17> */
.L_x_4279:
[----:B------:R-:W-:Y:S02]  /*155b0*/  ULDC UR4, c[0x0][0xd38] ;  /* 0x00034e0000047ab9 */ /* 0x000fe40000000800 */
[----:B------:R-:W-:-:S04]  /*155c0*/  IMAD.U32 R3, RZ, RZ, UR4 ;  /* 0x00000004ff037e24 */ /* 0x000fc8000f8e00ff */
[----:B-1----:R-:W-:-:S04]  /*155d0*/  IMAD R9, R9, R3, RZ ;  /* 0x0000000309097224 */ /* 0x002fc800078e02ff */
[----:B------:R-:W-:-:S05]  /*155e0*/  IMAD.IADD R4, R8, 0x1, R9 ;  /* 0x0000000108047824 */ /* 0x000fca00078e0209 */
[----:B------:R-:W-:-:S13]  /*155f0*/  ISETP.GT.AND P6, PT, R4, R0, PT ;  /* 0x000000000400720c */ /* 0x000fda0003fc4270 */
[----:B------:R-:W-:Y:S05]  /*15600*/  @P6 BRA `(.L_x_4215) ;  /* 0x0000000000ac6947 */ /* 0x000fea0003800000 */
.L_x_4218:
        /* <DEDUP_REMOVED lines=37> */
.L_x_4287:
[----:B------:R-:W-:Y:S02]  /*15860*/  ULDC UR4, c[0x0][0xd38] ;  /* 0x00034e0000047ab9 */ /* 0x000fe40000000800 */
[----:B------:R-:W-:-:S04]  /*15870*/  IMAD.U32 R3, RZ, RZ, UR4 ;  /* 0x00000004ff037e24 */ /* 0x000fc8000f8e00ff */
[----:B-1----:R-:W-:-:S04]  /*15880*/  IMAD R9, R9, R3, RZ ;  /* 0x0000000309097224 */ /* 0x002fc800078e02ff */
[----:B------:R-:W-:-:S05]  /*15890*/  IMAD.IADD R4, R9, 0x1, R4 ;  /* 0x0000000109047824 */ /* 0x000fca00078e0204 */
[----:B------:R-:W-:-:S13]  /*158a0*/  ISETP.GT.AND P6, PT, R4, R0, PT ;  /* 0x000000000400720c */ /* 0x000fda0003fc4270 */
[----:B------:R-:W-:Y:S05]  /*158b0*/  @!P6 BRA `(.L_x_4218) ;  /* 0xfffffffc0054e947 */ /* 0x000fea000383ffff */
.L_x_4215:
        /* <DEDUP_REMOVED lines=9> */
.L_x_4292:
[----:B------:R-:W-:-:S13]  /*15950*/  ISETP.NE.AND P0, PT, R8, RZ, PT ;  /* 0x000000ff0800720c */ /* 0x000fda0003f05270 */
[----:B------:R-:W-:Y:S05]  /*15960*/  @!P0 BRA `(.L_x_4220) ;  /* 0x0000000000148947 */ /* 0x000fea0003800000 */
[----:B------:R-:W-:Y:S01]  /*15970*/  UMOV UR4, 0xffffffff ;  /* 0xffffffff00047882 */ /* 0x000fe20000000000 */
[----:B------:R-:W-:Y:S02]  /*15980*/  VIADD R12, R4, 0xffffffff ;  /* 0xffffffff040c7836 */ /* 0x000fe40000000000 */
[----:B------:R-:W-:Y:S05]  /*15990*/  BRA.DIV UR4, `(.L_x_4221) ;  /* 0x0000002a04a47947 */ /* 0x000fea000b800000 */
[----:B0-----:R0:W4:Y:S02]  /*159a0*/  SHFL.IDX PT, R2, R2, R12, 0x1f ;  /* 0x00001f0c02027589 */ /* 0x00112400000e0000 */
.L_x_4295:
[----:B----4-:R-:W-:-:S07]  /*159b0*/  IMAD.MOV.U32 R6, RZ, RZ, R2 ;  /* 0x000000ffff067224 */ /* 0x010fce00078e0002 */
.L_x_4220:
[----:B------:R-:W4:Y:S01]  /*159c0*/  LDL.LU R10, [R1+0xc] ;  /* 0x00000c00010a7983 */ /* 0x000f220000300800 */
[----:B------:R-:W-:Y:S01]  /*159d0*/  IMAD R9, R6, R3, R9 ;  /* 0x0000000306097224 */ /* 0x000fe200078e0209 */
[----:B--2---:R-:W-:-:S03]  /*159e0*/  IABS R6, R5 ;  /* 0x0000000500067213 */ /* 0x004fc60000000000 */
[----:B------:R-:W-:Y:S01]  /*159f0*/  IMAD.IADD R0, R0, 0x1, -R9 ;  /* 0x0000000100007824 */ /* 0x000fe200078e0a09 */
[----:B0-----:R-:W0:Y:S01]  /*15a00*/  I2F.RP R2, R6 ;  /* 0x0000000600027306 */ /* 0x001e220000209400 */
        /* <DEDUP_REMOVED lines=52> */
[----:B-1----:R-:W-:Y:S02]  /*15d50*/  IMAD.IADD R4, R0, 0x1, -R5 ;  /* 0x0000000100047824 */ /* 0x002fe400078e0a05 */
[----:B------:R-:W-:-:S05]  /*15d60*/  IMAD R0, R3, 0x10000, R2 ;  /* 0x0001000003007824 */ /* 0x000fca00078e0202 */
[----:B------:R0:W-:Y:S04]  /*15d70*/  STL [R1+0x8], R0 ;  /* 0x0000080001007387 */ /* 0x0001e80000100800 */
[----:B------:R0:W-:Y:S04]  /*15d80*/  STL [R1+0xc], R10 ;  /* 0x00000c0a01007387 */ /* 0x0001e80000100800 */
[----:B------:R0:W-:Y:S01]  /*15d90*/  STL [R1+0x4], R4 ;  /* 0x0000040401007387 */ /* 0x0001e20000100800 */
[----:B------:R-:W-:Y:S05]  /*15da0*/  BRA `(.L_x_4222) ;  /* 0x0000000000287947 */ /* 0x000fea0003800000 */
.L_x_4216:
        /* <DEDUP_REMOVED lines=10> */
.L_x_4222:
        /* <DEDUP_REMOVED lines=9> */
[----:B------:R-:W0:Y:S01]  /*15ee0*/  @!P0 S2R R0, SR_CgaCtaId ;  /* 0x0000000000008919 */ /* 0x000e220000008800 */
[----:B--2---:R-:W-:Y:S01]  /*15ef0*/  IMAD.MOV.U32 R7, RZ, RZ, R2 ;  /* 0x000000ffff077224 */ /* 0x004fe200078e0002 */
[----:B------:R-:W-:Y:S01]  /*15f00*/  @!P0 MOV R2, 0x400 ;  /* 0x0000040000028802 */ /* 0x000fe20000000f00 */
[----:B---3--:R-:W-:-:S03]  /*15f10*/  IMAD.MOV.U32 R6, RZ, RZ, R3 ;  /* 0x000000ffff067224 */ /* 0x008fc600078e0003 */
[----:B0-----:R-:W-:-:S05]  /*15f20*/  @!P0 LEA R18, R0, R2, 0x18 ;  /* 0x0000000200128211 */ /* 0x001fca00078ec0ff */
[----:B----4-:R3:W-:Y:S01]  /*15f30*/  @!P0 STS.128 [R18+0x388d0], R4 ;  /* 0x0388d00412008388 */ /* 0x0107e20000000c00 */
[----:B------:R-:W-:Y:S06]  /*15f40*/  BAR.ARV 0x5, 0x180 ;  /* 0x0146000000007b1d */ /* 0x000fec0000002000 */
.L_x_4213:
[----:B----4-:R-:W4:Y:S01]  /*15f50*/  LDL R0, [R1+0xc] ;  /* 0x00000c0001007983 */ /* 0x010f220000100800 */
[----:B------:R-:W-:Y:S02]  /*15f60*/  ULDC UR4, c[0x0][0xd3c] ;  /* 0x00034f0000047ab9 */ /* 0x000fe40000000800 */
[----:B----4-:R-:W-:-:S13]  /*15f70*/  ISETP.GE.AND P0, PT, R0, UR4, PT ;  /* 0x0000000400007c0c */ /* 0x010fda000bf06270 */
[----:B------:R-:W-:Y:S05]  /*15f80*/  @!P0 BRA `(.L_x_4223) ;  /* 0xffffff8c00c08947 */ /* 0x000fea000383ffff */
[----:B------:R-:W-:Y:S05]  /*15f90*/  BSYNC B8 ;  /* 0x0000000000087941 */ /* 0x000fea0003800000 */
.L_x_4099:
[----:B0-----:R-:W4:Y:S01]  /*15fa0*/  LDL.LU R0, [R1+0x64] ;  /* 0x0000640001007983 */ /* 0x001f220000300800 */
[----:B------:R-:W-:Y:S01]  /*15fb0*/  BSSY B0, `(.L_x_4224) ;  /* 0x000000b000007945 */ /* 0x000fe20003800000 */
[----:B--23--:R-:W0:Y:S01]  /*15fc0*/  S2R R5, SR_CgaCtaId ;  /* 0x0000000000057919 */ /* 0x00ce220000008800 */
[----:B----4-:R-:W-:-:S05]  /*15fd0*/  VIADD R0, R0, 0x1 ;  /* 0x0000000100007836 */ /* 0x010fca0000000000 */
[----:B-1----:R-:W-:-:S04]  /*15fe0*/  LEA.HI R2, R0, R0, RZ, 0x1 ;  /* 0x0000000000027211 */ /* 0x002fc800078f08ff */
[----:B------:R-:W-:Y:S02]  /*15ff0*/  LOP3.LUT R3, R2, 0xfffffffe, RZ, 0xc0, !PT ;  /* 0xfffffffe02037812 */ /* 0x000fe400078ec0ff */
[----:B------:R-:W-:-:S03]  /*16000*/  MOV R2, 0x400 ;  /* 0x0000040000027802 */ /* 0x000fc60000000f00 */
[----:B------:R-:W-:Y:S01]  /*16010*/  IMAD.IADD R0, R0, 0x1, -R3 ;  /* 0x0000000100007824 */ /* 0x000fe200078e0a03 */
[----:B0-----:R-:W-:-:S04]  /*16020*/  LEA R9, R5, R2, 0x18 ;  /* 0x0000000205097211 */ /* 0x001fc800078ec0ff */
[----:B------:R-:W-:-:S04]  /*16030*/  SHF.L.U32 R0, R0, 0x1f, RZ ;  /* 0x0000001f00007819 */ /* 0x000fc800000006ff */
[----:B------:R-:W0:Y:S02]  /*16040*/  SYNCS.PHASECHK.TRANS64.TRYWAIT P0, [R9+URZ+0x38820], R0 ;  /* 0x03882000090075a7 */ /* 0x000e24000800017f */
[----:B0-----:R-:W-:Y:S05]  /*16050*/  @!P0 BRA `(.L_x_4225) ;  /* 0x00000024001c8947 */ /* 0x001fea0003800000 */
.L_x_4296:
[----:B------:R-:W-:Y:S05]  /*16060*/  BSYNC B0 ;  /* 0x0000000000007941 */ /* 0x000fea0003800000 */
.L_x_4224:
[----:B------:R-:W-:-:S03]  /*16070*/  UMOV UR4, 0xffffffff ;  /* 0xffffffff00047882 */ /* 0x000fc60000000000 */
[----:B------:R-:W-:Y:S05]  /*16080*/  BRA.DIV UR4, `(.L_x_4226) ;  /* 0x0000002604247947 */ /* 0x000fea000b800000 */
[----:B0-----:R-:W0:Y:S02]  /*16090*/  S2R R0, SR_TID.X ;  /* 0x0000000000007919 */ /* 0x001e240000002100 */
[----:B0-----:R-:W-:-:S04]  /*160a0*/  SHF.R.U32.HI R0, RZ, 0x5, R0 ;  /* 0x00000005ff007819 */ /* 0x001fc80000011600 */
[----:B------:R-:W-:-:S05]  /*160b0*/  LOP3.LUT R0, R0, 0x3, RZ, 0xc0, !PT ;  /* 0x0000000300007812 */ /* 0x000fca00078ec0ff */
[----:B------:R0:W1:Y:S02]  /*160c0*/  SHFL.IDX PT, R14, R0, RZ, 0x1f ;  /* 0x00001fff000e7589 */ /* 0x00006400000e0000 */
.L_x_4299:
[----:B-1----:R-:W-:Y:S01]  /*160d0*/  ISETP.NE.AND P0, PT, R14, RZ, PT ;  /* 0x000000ff0e00720c */ /* 0x002fe20003f05270 */
[----:B------:R-:W-:-:S12]  /*160e0*/  BSSY B0, `(.L_x_4227) ;  /* 0x0000020000007945 */ /* 0x000fd80003800000 */
[----:B------:R-:W-:Y:S05]  /*160f0*/  @P0 BRA `(.L_x_4228) ;  /* 0x0000000000780947 */ /* 0x000fea0003800000 */
[----:B------:R-:W-:-:S03]  /*16100*/  UMOV UR4, 0xffffffff ;  /* 0xffffffff00047882 */ /* 0x000fc60000000000 */
[----:B------:R-:W-:Y:S05]  /*16110*/  BRA.DIV UR4, `(.L_x_4229) ;  /* 0x0000002604347947 */ /* 0x000fea000b800000 */
[----:B------:R-:W-:-:S13]  /*16120*/  ELECT P6, URZ, PT ;  /* 0x00000000003f782f */ /* 0x000fda00038c0000 */
.L_x_4302:
[----:B------:R-:W-:Y:S05]  /*16130*/  @!P6 BRA `(.L_x_4228) ;  /* 0x000000000068e947 */ /* 0x000fea0003800000 */
[----:B------:R-:W2:Y:S04]  /*16140*/  LDL R2, [R1+0x10] ;  /* 0x0000100001027983 */ /* 0x000ea80000100800 */
[----:B------:R-:W3:Y:S01]  /*16150*/  LDL.LU R6, [R1+0x18] ;  /* 0x0000180001067983 */ /* 0x000ee20000300800 */
[----:B0-----:R-:W-:-:S04]  /*16160*/  VIADD R0, R9, 0x38840 ;  /* 0x0003884009007836 */ /* 0x001fc80000000000 */
[C---:B--2---:R-:W-:Y:S02]  /*16170*/  IMAD R5, R2.reuse, 0x8, R0 ;  /* 0x0000000802057824 */ /* 0x044fe400078e0200 */
[----:B------:R-:W-:Y:S01]  /*16180*/  VIADD R2, R2, 0x1 ;  /* 0x0000000102027836 */ /* 0x000fe20000000000 */
[----:B---3--:R-:W-:-:S04]  /*16190*/  SHF.L.U32 R4, R6, 0x1f, RZ ;  /* 0x0000001f06047819 */ /* 0x008fc800000006ff */
[----:B------:R-:W-:Y:S01]  /*161a0*/  ISETP.NE.AND P1, PT, R2, 0x2, PT ;  /* 0x000000020200780c */ /* 0x000fe20003f25270 */
[----:B------:R-:W0:Y:S03]  /*161b0*/  SYNCS.PHASECHK.TRANS64.TRYWAIT P0, [R5+URZ], R4 ;  /* 0x00000004050075a7 */ /* 0x000e26000800017f */
[----:B------:R-:W-:-:S04]  /*161c0*/  SEL R3, RZ, 0x1, P1 ;  /* 0x00000001ff037807 */ /* 0x000fc80000800000 */
[----:B------:R-:W-:Y:S02]  /*161d0*/  LOP3.LUT R6, R6, R3, RZ, 0x3c, !PT ;  /* 0x0000000306067212 */ /* 0x000fe400078e3cff */
[----:B------:R-:W-:Y:S02]  /*161e0*/  SEL R3, R2, RZ, P1 ;  /* 0x000000ff02037207 */ /* 0x000fe40000800000 */
[----:B------:R-:W-:-:S03]  /*161f0*/  SHF.L.U32 R2, R6, 0x1f, RZ ;  /* 0x0000001f06027819 */ /* 0x000fc600000006ff */
[----:B------:R-:W-:Y:S01]  /*16200*/  IMAD R7, R3, 0x8, R0 ;  /* 0x0000000803077824 */ /* 0x000fe200078e0200 */
[----:B0-----:R-:W-:Y:S06]  /*16210*/  @!P0 BRA `(.L_x_4230) ;  /* 0x0000002400148947 */ /* 0x001fec0003800000 */
.L_x_4303:
[----:B------:R-:W0:Y:S01]  /*16220*/  LDL.LU R6, [R1+0x10] ;  /* 0x0000100001067983 */ /* 0x000e220000300800 */
[----:B------:R-:W1:Y:S01]  /*16230*/  SYNCS.PHASECHK.TRANS64.TRYWAIT P0, [R7+URZ], R2 ;  /* 0x00000002070075a7 */ /* 0x000e62000800017f */
[----:B------:R-:W-:-:S04]  /*16240*/  VIADD R0, R9, 0x38860 ;  /* 0x0003886009007836 */ /* 0x000fc80000000000 */
[----:B0-----:R-:W-:Y:S01]  /*16250*/  IMAD R5, R6, 0x8, R0 ;  /* 0x0000000806057824 */ /* 0x001fe200078e0200 */
[----:B-1----:R-:W-:Y:S06]  /*16260*/  @!P0 BRA `(.L_x_4231) ;  /* 0x0000002400148947 */ /* 0x002fec0003800000 */
.L_x_4304:
[----:B------:R-:W1:Y:S02]  /*16270*/  SYNCS.PHASECHK.TRANS64.TRYWAIT P0, [R5+URZ], R4 ;  /* 0x00000004050075a7 */ /* 0x000e64000800017f */
[----:B-1----:R-:W-:Y:S05]  /*16280*/  @!P0 BRA `(.L_x_4232) ;  /* 0x0000002400208947 */ /* 0x002fea0003800000 */
.L_x_4305:
[----:B------:R-:W-:-:S07]  /*16290*/  IMAD R3, R3, 0x8, R0 ;  /* 0x0000000803037824 */ /* 0x000fce00078e0200 */
.L_x_4233:
[----:B--2---:R2:W3:Y:S02]  /*162a0*/  SYNCS.PHASECHK.TRANS64.TRYWAIT P0, [R3+URZ], R2 ;  /* 0x00000002030075a7 */ /* 0x0044e4000800017f */
[----:B---3--:R-:W-:Y:S05]  /*162b0*/  @!P0 NANOSLEEP.SYNCS 0x989680 ;  /* 0x009896800000895d */ /* 0x008fea0003900000 */
[----:B------:R-:W3:Y:S02]  /*162c0*/  @!P0 SYNCS.PHASECHK.TRANS64 P0, [R3+URZ], R2 ;  /* 0x00000002030085a7 */ /* 0x000ee4000800007f */
[----:B---3--:R-:W-:Y:S05]  /*162d0*/  @!P0 BRA `(.L_x_4233) ;  /* 0xfffffffc00f08947 */ /* 0x008fea000383ffff */
.L_x_4228:
[----:B------:R-:W-:Y:S05]  /*162e0*/  BSYNC B0 ;  /* 0x0000000000007941 */ /* 0x000fea0003800000 */
.L_x_4227:
[----:B------:R-:W-:Y:S05]  /*162f0*/  EXIT ;  /* 0x000000000000794d */ /* 0x000fea0003800000 */
.L_x_4056:
[----:B0-----:R-:W-:-:S04]  /*16300*/  IMAD.U32 R0, RZ, RZ, UR41 ;  /* 0x00000029ff007e24 */ /* 0x001fc8000f8e00ff */
[----:B------:R0:W1:Y:S03]  /*16310*/  SYNCS.PHASECHK.TRANS64.TRYWAIT P1, [R0+URZ+0x38800], R3 ;  /* 0x03880003000075a7 */ /* 0x000066000802017f */
[----:B-1----:R-:W-:Y:S05]  /*16320*/  @!P1 NANOSLEEP.SYNCS 0x989680 ;  /* 0x009896800000995d */ /* 0x002fea0003900000 */
[----:B------:R-:W1:Y:S02]  /*16330*/  @!P1 SYNCS.PHASECHK.TRANS64 P1, [R0+URZ+0x38800], R3 ;  /* 0x03880003000095a7 */ /* 0x000e64000802007f */
[----:B-1----:R-:W-:Y:S05]  /*16340*/  @!P1 BRA `(.L_x_4056) ;  /* 0xfffffffc00ec9947 */ /* 0x002fea000383ffff */
[----:B------:R-:W-:Y:S05]  /*16350*/  BRA `(.L_x_4234) ;  /* 0xfffffed800907947 */ /* 0x000fea000383ffff */
.L_x_4060:
[----:B--2---:R2:W3:Y:S02]  /*16360*/  SYNCS.PHASECHK.TRANS64.TRYWAIT P1, [R6+URZ+0x38830], R5 ;  /* 0x03883005060075a7 */ /* 0x0044e4000802017f */
[----:B---3--:R-:W-:Y:S05]  /*16370*/  @!P1 NANOSLEEP.SYNCS 0x989680 ;  /* 0x009896800000995d */ /* 0x008fea0003900000 */
[----:B------:R-:W3:Y:S02]  /*16380*/  @!P1 SYNCS.PHASECHK.TRANS64 P1, [R6+URZ+0x38830], R5 ;  /* 0x03883005060095a7 */ /* 0x000ee4000802007f */
[----:B---3--:R-:W-:Y:S05]  /*16390*/  @!P1 BRA `(.L_x_4060) ;  /* 0xfffffffc00f09947 */ /* 0x008fea000383ffff */
[----:B------:R-:W-:Y:S05]  /*163a0*/  BRA `(.L_x_4059) ;  /* 0xfffffed800ac7947 */ /* 0x000fea000383ffff */
.L_x_4061:
[----:B0-----:R-:W-:-:S04]  /*163b0*/  IMAD.U32 R4, RZ, RZ, UR41 ;  /* 0x00000029ff047e24 */ /* 0x001fc8000f8e00ff */
[----:B------:R0:W3:Y:S03]  /*163c0*/  SYNCS.PHASECHK.TRANS64.TRYWAIT P1, [R4+URZ+0x38810], R3 ;  /* 0x03881003040075a7 */ /* 0x0000e6000802017f */
[----:B---3--:R-:W-:Y:S05]  /*163d0*/  @!P1 NANOSLEEP.SYNCS 0x989680 ;  /* 0x009896800000995d */ /* 0x008fea0003900000 */
[----:B------:R-:W3:Y:S02]  /*163e0*/  @!P1 SYNCS.PHASECHK.TRANS64 P1, [R4+URZ+0x38810], R3 ;  /* 0x03881003040095a7 */ /* 0x000ee4000802007f */
[----:B---3--:R-:W-:Y:S05]  /*163f0*/  @!P1 BRA `(.L_x_4061) ;  /* 0xfffffffc00ec9947 */ /* 0x008fea000383ffff */
[----:B------:R-:W-:Y:S05]  /*16400*/  BRA `(.L_x_4235) ;  /* 0xfffffedc00347947 */ /* 0x000fea000383ffff */
.L_x_4065:
[----:B----4-:R4:W0:Y:S02]  /*16410*/  SYNCS.PHASECHK.TRANS64.TRYWAIT P1, [R6+URZ+0x38850], R5 ;  /* 0x03885005060075a7 */ /* 0x010824000802017f */
[----:B0-----:R-:W-:Y:S05]  /*16420*/  @!P1 NANOSLEEP.SYNCS 0x989680 ;  /* 0x009896800000995d */ /* 0x001fea0003900000 */
[----:B------:R-:W0:Y:S02]  /*16430*/  @!P1 SYNCS.PHASECHK.TRANS64 P1, [R6+URZ+0x38850], R5 ;  /* 0x03885005060095a7 */ /* 0x000e24000802007f */
[----:B0-----:R-:W-:Y:S05]  /*16440*/  @!P1 BRA `(.L_x_4065) ;  /* 0xfffffffc00f09947 */ /* 0x001fea000383ffff */
[----:B------:R-:W-:Y:S05]  /*16450*/  BRA `(.L_x_4064) ;  /* 0xfffffedc00407947 */ /* 0x000fea000383ffff */
.L_x_4070:
[----:B-1----:R-:W-:-:S04]  /*16460*/  IMAD.U32 R5, RZ, RZ, UR5 ;  /* 0x00000005ff057e24 */ /* 0x002fc8000f8e00ff */
[----:B------:R1:W2:Y:S03]  /*16470*/  SYNCS.PHASECHK.TRANS64.TRYWAIT P3, [R5+URZ+0x38830], R4 ;  /* 0x03883004050075a7 */ /* 0x0002a6000806017f */
[----:B--2---:R-:W-:Y:S05]  /*16480*/  @!P3 NANOSLEEP.SYNCS 0x989680 ;  /* 0x009896800000b95d */ /* 0x004fea0003900000 */
[----:B------:R-:W2:Y:S02]  /*16490*/  @!P3 SYNCS.PHASECHK.TRANS64 P3, [R5+URZ+0x38830], R4 ;  /* 0x038830040500b5a7 */ /* 0x000ea4000806007f */
[----:B--2---:R-:W-:Y:S05]  /*164a0*/  @!P3 BRA `(.L_x_4070) ;  /* 0xfffffffc00ecb947 */ /* 0x004fea000383ffff */
[----:B------:R-:W-:Y:S05]  /*164b0*/  BRA `(.L_x_4069) ;  /* 0xfffffefc00cc7947 */ /* 0x000fea000383ffff */
.L_x_4074:
[----:B-1----:R-:W-:-:S04]  /*164c0*/  IMAD.U32 R5, RZ, RZ, UR5 ;  /* 0x00000005ff057e24 */ /* 0x002fc8000f8e00ff */
[----:B------:R1:W3:Y:S03]  /*164d0*/  SYNCS.PHASECHK.TRANS64.TRYWAIT P3, [R5+URZ+0x38850], R4 ;  /* 0x03885004050075a7 */ /* 0x0002e6000806017f */
[----:B---3--:R-:W-:Y:S05]  /*164e0*/  @!P3 NANOSLEEP.SYNCS 0x989680 ;  /* 0x009896800000b95d */ /* 0x008fea0003900000 */
[----:B------:R-:W3:Y:S02]  /*164f0*/  @!P3 SYNCS.PHASECHK.TRANS64 P3, [R5+URZ+0x38850], R4 ;  /* 0x038850040500b5a7 */ /* 0x000ee4000806007f */
[----:B---3--:R-:W-:Y:S05]  /*16500*/  @!P3 BRA `(.L_x_4074) ;  /* 0xfffffffc00ecb947 */ /* 0x008fea000383ffff */
[----:B------:R-:W-:Y:S05]  /*16510*/  BRA `(.L_x_4073) ;  /* 0xffffff0000487947 */ /* 0x000fea000383ffff */
.L_x_4113:
        /* <DEDUP_REMOVED lines=11> */
.L_x_4237:
[----:B------:R-:W-:Y:S05]  /*165d0*/  BSYNC B0 ;  /* 0x0000000000007941 */ /* 0x000fea0003800000 */
.L_x_4236:
[----:B------:R-:W-:Y:S05]  /*165e0*/  BRA `(.L_x_4238) ;  /* 0xffffff9400c87947 */ /* 0x000fea000383ffff */
.L_x_4115:
[----:B------:R-:W-:Y:S01]  /*165f0*/  BSSY B0, `(.L_x_4239) ;  /* 0x0000006000007945 */ /* 0x000fe20003800000 */
[----:B------:R-:W-:-:S07]  /*16600*/  IMAD.MOV.U32 R15, RZ, RZ, -0x1 ;  /* 0xffffffffff0f7424 */ /* 0x000fce00078e00ff */
[----:B012---:R-:W-:Y:S05]  /*16610*/  WARPSYNC.COLLECTIVE R15, `(.L_x_4240) ;  /* 0x000000000f0c7348 */ /* 0x007fea0003c00000 */
[----:B------:R-:W-:Y:S02]  /*16620*/  ELECT P6, UR62, PT ;  /* 0x00000000003e782f */ /* 0x000fe400038c0000 */
[----:B------:R-:W-:Y:S01]  /*16630*/  MOV R14, UR62 ;  /* 0x0000003e000e7c02 */ /* 0x000fe20008000f00 */
[----:B012---:R-:W-:Y:S10]  /*16640*/  ENDCOLLECTIVE ;  /* 0x000000000000791b */ /* 0x007ff40003800000 */
.L_x_4240:
[----:B------:R-:W-:Y:S05]  /*16650*/  BSYNC B0 ;  /* 0x0000000000007941 */ /* 0x000fea0003800000 */
.L_x_4239:
[----:B------:R-:W-:Y:S05]  /*16660*/  BRA `(.L_x_4241) ;  /* 0xffffff9400cc7947 */ /* 0x000fea000383ffff */
.L_x_4117:
[----:B---3--:R3:W4:Y:S02]  /*16670*/  SYNCS.PHASECHK.TRANS64.TRYWAIT P0, [R0+URZ+0x38840], R2 ;  /* 0x03884002000075a7 */ /* 0x008724000800017f */
[----:B----4-:R-:W-:Y:S05]  /*16680*/  @!P0 NANOSLEEP.SYNCS 0x989680 ;  /* 0x009896800000895d */ /* 0x010fea0003900000 */
[----:B------:R-:W4:Y:S02]  /*16690*/  @!P0 SYNCS.PHASECHK.TRANS64 P0, [R0+URZ+0x38840], R2 ;  /* 0x03884002000085a7 */ /* 0x000f24000800007f */
[----:B----4-:R-:W-:Y:S05]  /*166a0*/  @!P0 BRA `(.L_x_4117) ;  /* 0xfffffffc00f08947 */ /* 0x010fea000383ffff */
[----:B------:R-:W-:Y:S05]  /*166b0*/  BRA `(.L_x_4242) ;  /* 0xffffff9800307947 */ /* 0x000fea000383ffff */
.L_x_4121:
[----:B------:R0:W5:Y:S01]  /*166c0*/  LDL R0, [R1+0x38] ;  /* 0x0000380001007983 */ /* 0x0001620000100800 */
        /* <DEDUP_REMOVED lines=8> */
.L_x_4243:
[----:B------:R-:W-:Y:S02]  /*16750*/  IMAD.MOV.U32 R13, RZ, RZ, R3 ;  /* 0x000000ffff0d7224 */ /* 0x000fe400078e0003 */
[----:B------:R-:W-:Y:S01]  /*16760*/  IMAD.MOV.U32 R4, RZ, RZ, R14 ;  /* 0x000000ffff047224 */ /* 0x000fe200078e000e */
[----:B------:R-:W-:-:S07]  /*16770*/  LOP3.LUT R6, R6, 0x7f, RZ, 0xc0, !PT ;  /* 0x0000007f06067812 */ /* 0x000fce00078ec0ff */
[----:B------:R-:W-:Y:S05]  /*16780*/  WARPSYNC.COLLECTIVE R15, `(.L_x_4244) ;  /* 0x000000000f087348 */ /* 0x000fea0003c00000 */
[----:B------:R0:W1:Y:S02]  /*16790*/  SHFL.IDX P6, R14, R13, R12, R11 ;  /* 0x0000000c0d0e7389 */ /* 0x00006400000c000b */
[----:B01----:R-:W-:Y:S01]  /*167a0*/  ENDCOLLECTIVE ;  /* 0x000000000000791b */ /* 0x003fe20003800000 */
.L_x_4244:
[----:B------:R-:W-:-:S05]  /*167b0*/  SHF.R.U32.HI R6, RZ, 0x3, R6 ;  /* 0x00000003ff067819 */ /* 0x000fca0000011606 */
[----:B------:R-:W-:-:S05]  /*167c0*/  IMAD R10, R10, 0x40, R6 ;  /* 0x000000400a0a7824 */ /* 0x000fca00078e0206 */
[----:B------:R0:W-:Y:S01]  /*167d0*/  STL [R1+0x4], R10 ;  /* 0x0000040a01007387 */ /* 0x0001e20000100800 */
[----:B------:R-:W-:Y:S02]  /*167e0*/  IMAD.MOV.U32 R13, RZ, RZ, R2 ;  /* 0x000000ffff0d7224 */ /* 0x000fe400078e0002 */
[----:B------:R-:W-:Y:S02]  /*167f0*/  IMAD.MOV.U32 R12, RZ, RZ, 0x1 ;  /* 0x00000001ff0c7424 */ /* 0x000fe400078e00ff */
[----:B------:R-:W-:-:S07]  /*16800*/  IMAD.MOV.U32 R5, RZ, RZ, R14 ;  /* 0x000000ffff057224 */ /* 0x000fce00078e000e */
[----:B0-----:R-:W-:Y:S05]  /*16810*/  WARPSYNC.COLLECTIVE R15, `(.L_x_4245) ;  /* 0x000000000f087348 */ /* 0x001fea0003c00000 */
[----:B------:R1:W2:Y:S02]  /*16820*/  SHFL.IDX P6, R14, R13, R12, R11 ;  /* 0x0000000c0d0e7389 */ /* 0x0002a400000c000b */
[----:B012---:R-:W-:Y:S01]  /*16830*/  ENDCOLLECTIVE ;  /* 0x000000000000791b */ /* 0x007fe20003800000 */
.L_x_4245:
[----:B------:R-:W-:Y:S02]  /*16840*/  IMAD.MOV.U32 R13, RZ, RZ, R3 ;  /* 0x000000ffff0d7224 */ /* 0x000fe400078e0003 */
[----:B------:R-:W-:-:S07]  /*16850*/  IMAD.MOV.U32 R6, RZ, RZ, R14 ;  /* 0x000000ffff067224 */ /* 0x000fce00078e000e */
[----:B------:R-:W-:Y:S05]  /*16860*/  WARPSYNC.COLLECTIVE R15, `(.L_x_4246) ;  /* 0x000000000f087348 */ /* 0x000fea0003c00000 */
[----:B------:R0:W1:Y:S02]  /*16870*/  SHFL.IDX P6, R14, R13, R12, R11 ;  /* 0x0000000c0d0e7389 */ /* 0x00006400000c000b */
[----:B01----:R-:W-:Y:S01]  /*16880*/  ENDCOLLECTIVE ;  /* 0x000000000000791b */ /* 0x003fe20003800000 */
.L_x_4246:
[----:B------:R-:W-:Y:S02]  /*16890*/  IMAD.MOV.U32 R13, RZ, RZ, R2 ;  /* 0x000000ffff0d7224 */ /* 0x000fe400078e0002 */
[----:B------:R-:W-:Y:S02]  /*168a0*/  IMAD.MOV.U32 R12, RZ, RZ, 0x2 ;  /* 0x00000002ff0c7424 */ /* 0x000fe400078e00ff */
[----:B------:R-:W-:Y:S02]  /*168b0*/  IMAD R0, R0, R7, RZ ;  /* 0x0000000700007224 */ /* 0x000fe400078e02ff */
[----:B------:R-:W-:-:S03]  /*168c0*/  VIADD R7, R10, 0x10 ;  /* 0x000000100a077836 */ /* 0x000fc60000000000 */
[----:B------:R-:W-:Y:S02]  /*168d0*/  ISETP.GE.AND P1, PT, R10, R0, PT ;  /* 0x000000000a00720c */ /* 0x000fe40003f26270 */
[----:B------:R0:W-:Y:S11]  /*168e0*/  STL [R1+0x50], R7 ;  /* 0x0000500701007387 */ /* 0x0001f60000100800 */
        /* <DEDUP_REMOVED lines=8> */
[----:B------:R1:W-:Y:S01]  /*16970*/  @!P1 LDGSTS.E.BYPASS.LTC128B.128 [R8+0x20400], desc[UR38][R4.64], !P0 ;  /* 0x2040000004089fae */ /* 0x0003e2000c101d66 */
[----:B------:R-:W-:Y:S01]  /*16980*/  ISETP.GE.AND P1, PT, R7, R0, PT ;  /* 0x000000000700720c */ /* 0x000fe20003f26270 */
[----:B0-----:R-:W-:-:S05]  /*16990*/  VIADD R7, R10, 0x20 ;  /* 0x000000200a077836 */ /* 0x001fca0000000000 */
[----:B------:R0:W-:Y:S01]  /*169a0*/  STL [R1+0x5c], R7 ;  /* 0x00005c0701007387 */ /* 0x0001e20000100800 */
[----:B-1----:R-:W-:-:S07]  /*169b0*/  IMAD.MOV.U32 R4, RZ, RZ, R14 ;  /* 0x000000ffff047224 */ /* 0x002fce00078e000e */
[----:B0-----:R-:W-:Y:S05]  /*169c0*/  WARPSYNC.COLLECTIVE R15, `(.L_x_4247) ;  /* 0x000000000f087348 */ /* 0x001fea0003c00000 */
[----:B------:R1:W2:Y:S02]  /*169d0*/  SHFL.IDX P6, R14, R13, R12, R11 ;  /* 0x0000000c0d0e7389 */ /* 0x0002a400000c000b */
[----:B012---:R-:W-:Y:S01]  /*169e0*/  ENDCOLLECTIVE ;  /* 0x000000000000791b */ /* 0x007fe20003800000 */
.L_x_4247:
        /* <DEDUP_REMOVED lines=10> */
.L_x_4248:
[----:B------:R-:W-:Y:S01]  /*16a90*/  @!PT LDS RZ, [RZ] ;  /* 0x00000000fffff984 */ /* 0x000fe20000000800 */
[----:B------:R-:W-:Y:S01]  /*16aa0*/  @!PT LDS RZ, [RZ] ;  /* 0x00000000fffff984 */ /* 0x000fe20000000800 */
[----:B------:R-:W-:Y:S01]  /*16ab0*/  @!PT LDS RZ, [RZ] ;  /* 0x00000000fffff984 */ /* 0x000fe20000000800 */
[----:B------:R0:W-:Y:S01]  /*16ac0*/  @!P1 LDGSTS.E.BYPASS.LTC128B.128 [R8+0x20c00], desc[UR38][R4.64], !P0 ;  /* 0x20c0000004089fae */ /* 0x0001e2000c101d66 */
[----:B------:R-:W-:Y:S01]  /*16ad0*/  ISETP.GE.AND P1, PT, R7, R0, PT ;  /* 0x000000000700720c */ /* 0x000fe20003f26270 */
[----:B------:R-:W-:Y:S02]  /*16ae0*/  IMAD.MOV.U32 R13, RZ, RZ, R2 ;  /* 0x000000ffff0d7224 */ /* 0x000fe400078e0002 */
[----:B------:R-:W-:Y:S02]  /*16af0*/  IMAD.MOV.U32 R12, RZ, RZ, 0x3 ;  /* 0x00000003ff0c7424 */ /* 0x000fe400078e00ff */
[----:B0-----:R-:W-:-:S08]  /*16b00*/  IMAD.MOV.U32 R4, RZ, RZ, R14 ;  /* 0x000000ffff047224 */ /* 0x001fd000078e000e */
[----:B------:R-:W-:Y:S05]  /*16b10*/  WARPSYNC.COLLECTIVE R15, `(.L_x_4249) ;  /* 0x000000000f087348 */ /* 0x000fea0003c00000 */
[----:B------:R0:W1:Y:S02]  /*16b20*/  SHFL.IDX P6, R14, R13, R12, R11 ;  /* 0x0000000c0d0e7389 */ /* 0x00006400000c000b */
[----:B01----:R-:W-:Y:S01]  /*16b30*/  ENDCOLLECTIVE ;  /* 0x000000000000791b */ /* 0x003fe20003800000 */
.L_x_4249:
        /* <DEDUP_REMOVED lines=9> */
[----:B------:R0:W-:Y:S02]  /*16bd0*/  @!P1 LDGSTS.E.BYPASS.LTC128B.128 [R8+0x21400], desc[UR38][R4.64], !P0 ;  /* 0x2140000004089fae */ /* 0x0001e4000c101d66 */
[----:B0-----:R-:W-:-:S07]  /*16be0*/  IMAD.MOV.U32 R4, RZ, RZ, R14 ;  /* 0x000000ffff047224 */ /* 0x001fce00078e000e */
[----:B------:R-:W-:Y:S05]  /*16bf0*/  WARPSYNC.COLLECTIVE R15, `(.L_x_4250) ;  /* 0x000000000f087348 */ /* 0x000fea0003c00000 */
[----:B------:R0:W1:Y:S02]  /*16c00*/  SHFL.IDX P6, R14, R13, R12, R11 ;  /* 0x0000000c0d0e7389 */ /* 0x00006400000c000b */
[----:B01----:R-:W-:Y:S01]  /*16c10*/  ENDCOLLECTIVE ;  /* 0x000000000000791b */ /* 0x003fe20003800000 */
.L_x_4250:
[----:B------:R-:W-:Y:S01]  /*16c20*/  IMAD.MOV.U32 R3, RZ, RZ, R14 ;  /* 0x000000ffff037224 */ /* 0x000fe200078e000e */
[----:B------:R-:W-:Y:S06]  /*16c30*/  BRA `(.L_x_4251) ;  /* 0xffffff9c006c7947 */ /* 0x000fec000383ffff */
.L_x_4125:
[----:B------:R-:W2:Y:S04]  /*16c40*/  LDL.LU R12, [R1+0x38] ;  /* 0x00003800010c7983 */ /* 0x000ea80000300800 */
[----:B------:R-:W3:Y:S04]  /*16c50*/  LDL.LU R11, [R1+0x4] ;  /* 0x00000400010b7983 */ /* 0x000ee80000300800 */
[----:B------:R-:W4:Y:S04]  /*16c60*/  LDL.LU R9, [R1+0x50] ;  /* 0x0000500001097983 */ /* 0x000f280000300800 */
[----:B------:R-:W5:Y:S01]  /*16c70*/  LDL.LU R8, [R1+0x5c] ;  /* 0x00005c0001087983 */ /* 0x000f620000300800 */
[----:B------:R-:W-:Y:S01]  /*16c80*/  LOP3.LUT R19, R19, 0xffffffdf, RZ, 0xc0, !PT ;  /* 0xffffffdf13137812 */ /* 0x000fe200078ec0ff */
[----:B------:R-:W-:Y:S01]  /*16c90*/  BSSY B0, `(.L_x_4252) ;  /* 0x0000015000007945 */ /* 0x000fe20003800000 */
[----:B------:R-:W-:-:S02]  /*16ca0*/  IMAD.MOV.U32 R13, RZ, RZ, R4 ;  /* 0x000000ffff0d7224 */ /* 0x000fc400078e0004 */
[----:B------:R-:W-:Y:S02]  /*16cb0*/  IMAD.MOV.U32 R15, RZ, RZ, -0x1 ;  /* 0xffffffffff0f7424 */ /* 0x000fe400078e00ff */
[----:B--2---:R-:W-:Y:S02]  /*16cc0*/  IMAD R7, R12, R7, RZ ;  /* 0x000000070c077224 */ /* 0x004fe400078e02ff */
[----:B------:R-:W-:-:S03]  /*16cd0*/  IMAD.MOV.U32 R12, RZ, RZ, RZ ;  /* 0x000000ffff0c7224 */ /* 0x000fc600078e00ff */
[-C--:B---3--:R-:W-:Y:S01]  /*16ce0*/  ISETP.GE.AND P2, PT, R11, R7.reuse, PT ;  /* 0x000000070b00720c */ /* 0x088fe20003f46270 */
[----:B------:R-:W-:Y:S01]  /*16cf0*/  IMAD.MOV.U32 R11, RZ, RZ, 0x181f ;  /* 0x0000181fff0b7424 */ /* 0x000fe200078e00ff */
[-C--:B----4-:R-:W-:Y:S02]  /*16d00*/  ISETP.GE.AND P3, PT, R9, R7.reuse, PT ;  /* 0x000000070900720c */ /* 0x090fe40003f66270 */
[----:B-----5:R-:W-:-:S09]  /*16d10*/  ISETP.GE.AND P4, PT, R8, R7, PT ;  /* 0x000000070800720c */ /* 0x020fd20003f86270 */
[----:B------:R-:W-:-:S04]  /*16d20*/  @!P2 LOP3.LUT R2, R5, 0x40, RZ, 0xc0, !PT ;  /* 0x000000400502a812 */ /* 0x000fc800078ec0ff */
[----:B------:R-:W-:-:S04]  /*16d30*/  @!P2 SHF.R.U32.HI R2, RZ, 0x2, R2 ;  /* 0x00000002ff02a819 */ /* 0x000fc80000011602 */
[----:B------:R-:W-:Y:S02]  /*16d40*/  @!P2 ISETP.NE.U32.AND P6, PT, R2, RZ, PT ;  /* 0x000000ff0200a20c */ /* 0x000fe40003fc5070 */
[----:B------:R-:W-:-:S04]  /*16d50*/  @!P2 LOP3.LUT R2, R6, 0x80, RZ, 0xc0, !PT ;  /* 0x000000800602a812 */ /* 0x000fc800078ec0ff */
[----:B------:R-:W-:-:S07]  /*16d60*/  @!P2 SHF.R.U32.HI R2, RZ, 0x3, R2 ;  /* 0x00000003ff02a819 */ /* 0x000fce0000011602 */
[----:B------:R-:W-:Y:S02]  /*16d70*/  @P6 LOP3.LUT R19, R19, 0x20, RZ, 0xfc, !PT ;  /* 0x0000002013136812 */ /* 0x000fe400078efcff */
[----:B------:R-:W-:Y:S02]  /*16d80*/  @!P2 ISETP.NE.U32.AND P6, PT, R2, RZ, PT ;  /* 0x000000ff0200a20c */ /* 0x000fe40003fc5070 */
[----:B------:R-:W-:-:S11]  /*16d90*/  LOP3.LUT R19, R19, 0xffffffef, RZ, 0xc0, !PT ;  /* 0xffffffef13137812 */ /* 0x000fd600078ec0ff */
[----:B------:R-:W-:-:S07]  /*16da0*/  @P6 LOP3.LUT R19, R19, 0x10, RZ, 0xfc, !PT ;  /* 0x0000001013136812 */ /* 0x000fce00078efcff */
[----:B------:R-:W-:Y:S05]  /*16db0*/  WARPSYNC.COLLECTIVE R15, `(.L_x_4253) ;  /* 0x000000000f087348 */ /* 0x000fea0003c00000 */
[----:B------:R0:W1:Y:S02]  /*16dc0*/  SHFL.IDX P6, R14, R13, R12, R11 ;  /* 0x0000000c0d0e7389 */ /* 0x00006400000c000b */
[----:B01----:R-:W-:Y:S01]  /*16dd0*/  ENDCOLLECTIVE ;  /* 0x000000000000791b */ /* 0x003fe20003800000 */
.L_x_4253:
[----:B------:R-:W-:Y:S05]  /*16de0*/  BSYNC B0 ;  /* 0x0000000000007941 */ /* 0x000fea0003800000 */
.L_x_4252:
[----:B------:R0:W-:Y:S04]  /*16df0*/  STL [R1+0x74], R7 ;  /* 0x0000740701007387 */ /* 0x0001e80000100800 */
[----:B0-----:R0:W5:Y:S01]  /*16e00*/  LDL R7, [R1+0x14] ;  /* 0x0000140001077983 */ /* 0x0011620000100800 */
[----:B------:R-:W-:Y:S01]  /*16e10*/  IMAD.MOV.U32 R13, RZ, RZ, R0 ;  /* 0x000000ffff0d7224 */ /* 0x000fe200078e0000 */
[----:B------:R-:W-:Y:S01]  /*16e20*/  LOP3.LUT R19, R19, 0xffff7fff, RZ, 0xc0, !PT ;  /* 0xffff7fff13137812 */ /* 0x000fe200078ec0ff */
[----:B------:R-:W-:Y:S02]  /*16e30*/  IMAD.MOV.U32 R12, RZ, RZ, RZ ;  /* 0x000000ffff0c7224 */ /* 0x000fe400078e00ff */
[----:B------:R-:W-:Y:S01]  /*16e40*/  IMAD.MOV.U32 R11, RZ, RZ, 0x181f ;  /* 0x0000181fff0b7424 */ /* 0x000fe200078e00ff */
[----:B------:R-:W-:Y:S01]  /*16e50*/  @P0 LOP3.LUT R19, R19, 0x8000, RZ, 0xfc, !PT ;  /* 0x0000800013130812 */ /* 0x000fe200078efcff */
[----:B------:R-:W-:-:S02]  /*16e60*/  IMAD.MOV.U32 R15, RZ, RZ, -0x1 ;  /* 0xffffffffff0f7424 */ /* 0x000fc400078e00ff */
[----:B------:R-:W-:Y:S01]  /*16e70*/  IMAD.MOV.U32 R2, RZ, RZ, R14 ;  /* 0x000000ffff027224 */ /* 0x000fe200078e000e */
[----:B0-----:R-:W-:-:S13]  /*16e80*/  LOP3.LUT P0, RZ, R19, 0x8, RZ, 0xc0, !PT ;  /* 0x0000000813ff7812 */ /* 0x001fda000780c0ff */
[----:B-----5:R-:W-:Y:S05]  /*16e90*/  WARPSYNC.COLLECTIVE R15, `(.L_x_4254) ;  /* 0x000000000f087348 */ /* 0x020fea0003c00000 */
[----:B------:R0:W1:Y:S02]  /*16ea0*/  SHFL.IDX P6, R14, R13, R12, R11 ;  /* 0x0000000c0d0e7389 */ /* 0x00006400000c000b */
[----:B01---5:R-:W-:Y:S01]  /*16eb0*/  ENDCOLLECTIVE ;  /* 0x000000000000791b */ /* 0x023fe20003800000 */
.L_x_4254:
[----:B------:R-:W-:-:S04]  /*16ec0*/  LOP3.LUT R19, R19, 0xffffbfff, RZ, 0xc0, !PT ;  /* 0xffffbfff13137812 */ /* 0x000fc800078ec0ff */
[----:B------:R-:W-:-:S04]  /*16ed0*/  @P1 LOP3.LUT R19, R19, 0x4000, RZ, 0xfc, !PT ;  /* 0x0000400013131812 */ /* 0x000fc800078efcff */
[C---:B------:R-:W-:Y:S02]  /*16ee0*/  LOP3.LUT P1, RZ, R19.reuse, 0x4, RZ, 0xc0, !PT ;  /* 0x0000000413ff7812 */ /* 0x040fe4000782c0ff */
[----:B------:R-:W-:Y:S01]  /*16ef0*/  LOP3.LUT R19, R19, 0xffffdfff, RZ, 0xc0, !PT ;  /* 0xffffdfff13137812 */ /* 0x000fe200078ec0ff */
[----:B------:R-:W-:-:S03]  /*16f00*/  IMAD.MOV.U32 R13, RZ, RZ, R4 ;  /* 0x000000ffff0d7224 */ /* 0x000fc600078e0004 */
[----:B------:R-:W-:Y:S01]  /*16f10*/  @P3 LOP3.LUT R19, R19, 0x2000, RZ, 0xfc, !PT ;  /* 0x0000200013133812 */ /* 0x000fe200078efcff */
[----:B------:R-:W-:-:S03]  /*16f20*/  IMAD.MOV.U32 R12, RZ, RZ, 0x1 ;  /* 0x00000001ff0c7424 */ /* 0x000fc600078e00ff */
[C---:B------:R-:W-:Y:S02]  /*16f30*/  LOP3.LUT P3, RZ, R19.reuse, 0x2, RZ, 0xc0, !PT ;  /* 0x0000000213ff7812 */ /* 0x040fe4000786c0ff */
[----:B------:R-:W-:Y:S01]  /*16f40*/  LOP3.LUT R19, R19, 0xfffffbff, RZ, 0xc0, !PT ;  /* 0xfffffbff13137812 */ /* 0x000fe200078ec0ff */
[----:B------:R-:W-:-:S03]  /*16f50*/  IMAD.MOV.U32 R3, RZ, RZ, R14 ;  /* 0x000000ffff037224 */ /* 0x000fc600078e000e */
[----:B------:R-:W-:Y:S02]  /*16f60*/  @P4 LOP3.LUT R19, R19, 0x400, RZ, 0xfc, !PT ;  /* 0x0000040013134812 */ /* 0x000fe400078efcff */
[----:B------:R-:W-:Y:S02]  /*16f70*/  @!P2 LEA R3, P6, R10, R3, 0x1 ;  /* 0x000000030a03a211 */ /* 0x000fe400078c08ff */
[----:B------:R-:W-:-:S03]  /*16f80*/  LOP3.LUT P4, RZ, R19, 0x10, RZ, 0xc0, !PT ;  /* 0x0000001013ff7812 */ /* 0x000fc6000788c0ff */
[----:B------:R-:W-:Y:S01]  /*16f90*/  @!P2 IMAD.X R2, RZ, RZ, R2, P6 ;  /* 0x000000ffff02a224 */ /* 0x000fe200030e0602 */
[----:B------:R-:W-:-:S04]  /*16fa0*/  LOP3.LUT P6, RZ, R19, 0x20, RZ, 0xc0, !PT ;  /* 0x0000002013ff7812 */ /* 0x000fc800078cc0ff */
[----:B------:R-:W-:-:S04]  /*16fb0*/  @!P2 LOP3.LUT R3, R3, R2, RZ, 0x3c, !PT ;  /* 0x000000020303a212 */ /* 0x000fc800078e3cff */
[----:B------:R-:W-:-:S04]  /*16fc0*/  @!P2 LOP3.LUT R2, R3, R2, RZ, 0x3c, !PT ;  /* 0x000000020302a212 */ /* 0x000fc800078e3cff */
[----:B------:R-:W-:-:S05]  /*16fd0*/  @!P2 LOP3.LUT R3, R3, R2, RZ, 0x3c, !PT ;  /* 0x000000020303a212 */ /* 0x000fca00078e3cff */
[----:B------:R-:W-:Y:S01]  /*16fe0*/  @!PT LDS RZ, [RZ] ;  /* 0x00000000fffff984 */ /* 0x000fe20000000800 */
[----:B------:R-:W-:Y:S01]  /*16ff0*/  @!PT LDS RZ, [RZ] ;  /* 0x00000000fffff984 */ /* 0x000fe20000000800 */
[----:B------:R-:W-:Y:S01]  /*17000*/  @!PT LDS RZ, [RZ] ;  /* 0x00000000fffff984 */ /* 0x000fe20000000800 */
[----:B------:R0:W-:Y:S01]  /*17010*/  @!P2 LDGSTS.E.BYPASS.LTC128B.128 [R7+0x26400], desc[UR38][R2.64], !P0 ;  /* 0x264000000207afae */ /* 0x0001e2000c101d66 */
[----:B------:R-:W-:-:S03]  /*17020*/  LOP3.LUT P0, RZ, R19, 0x8000, RZ, 0xc0, !PT ;  /* 0x0000800013ff7812 */ /* 0x000fc6000780c0ff */
[----:B------:R0:W-:Y:S01]  /*17030*/  @!P2 LDGSTS.E.BYPASS.LTC128B.128 [R7+0x28400], desc[UR38][R2.64+0x80], !P1 ;  /* 0x284000800207afae */ /* 0x0001e2000c901d66 */
[----:B------:R-:W-:-:S03]  /*17040*/  LOP3.LUT P1, RZ, R19, 0x4000, RZ, 0xc0, !PT ;  /* 0x0000400013ff7812 */ /* 0x000fc6000782c0ff */
[----:B------:R0:W-:Y:S01]  /*17050*/  @!P2 LDGSTS.E.BYPASS.LTC128B.128 [R7+0x2a400], desc[UR38][R2.64+0x100], !P3 ;  /* 0x2a4001000207afae */ /* 0x0001e2000d901d66 */
[C---:B------:R-:W-:Y:S02]  /*17060*/  LOP3.LUT P3, RZ, R19.reuse, 0x2000, RZ, 0xc0, !PT ;  /* 0x0000200013ff7812 */ /* 0x040fe4000786c0ff */
[----:B------:R-:W-:Y:S01]  /*17070*/  LOP3.LUT R19, R19, 0xfffff7ff, RZ, 0xc0, !PT ;  /* 0xfffff7ff13137812 */ /* 0x000fe200078ec0ff */
[----:B------:R0:W-:Y:S03]  /*17080*/  @!P2 LDGSTS.E.BYPASS.LTC128B.128 [R7+0x2c400], desc[UR38][R2.64+0x180], !P5 ;  /* 0x2c4001800207afae */ /* 0x0001e6000e901d66 */
[----:B------:R-:W-:Y:S01]  /*17090*/  @P5 LOP3.LUT R19, R19, 0x800, RZ, 0xfc, !PT ;  /* 0x0000080013135812 */ /* 0x000fe200078efcff */
[----:B------:R0:W-:Y:S03]  /*170a0*/  @!P2 LDGSTS.E.BYPASS.LTC128B.128 [R7+0x2e400], desc[UR38][R2.64+0x200], !P0 ;  /* 0x2e4002000207afae */ /* 0x0001e6000c101d66 */
[C---:B------:R-:W-:Y:S01]  /*170b0*/  LOP3.LUT P5, RZ, R19.reuse, 0x4, RZ, 0xc0, !PT ;  /* 0x0000000413ff7812 */ /* 0x040fe200078ac0ff */
[----:B------:R0:W-:Y:S01]  /*170c0*/  @!P2 LDGSTS.E.BYPASS.LTC128B.128 [R7+0x30400], desc[UR38][R2.64+0x280], !P1 ;  /* 0x304002800207afae */ /* 0x0001e2000c901d66 */
[----:B------:R-:W-:-:S02]  /*170d0*/  LOP3.LUT R19, R19, 0xffffefff, RZ, 0xc0, !PT ;  /* 0xffffefff13137812 */ /* 0x000fc400078ec0ff */
[----:B------:R-:W-:Y:S01]  /*170e0*/  @!P3 LOP3.LUT R8, R6, 0x80, RZ, 0xc0, !PT ;  /* 0x000000800608b812 */ /* 0x000fe200078ec0ff */
[----:B------:R0:W-:Y:S01]  /*170f0*/  @!P2 LDGSTS.E.BYPASS.LTC128B.128 [R7+0x32400], desc[UR38][R2.64+0x300], P6 ;  /* 0x324003000207afae */ /* 0x0001e2000b101d66 */
[----:B------:R-:W-:Y:S02]  /*17100*/  @!P3 LOP3.LUT R9, R5, 0x40, RZ, 0xc0, !PT ;  /* 0x000000400509b812 */ /* 0x000fe400078ec0ff */
[----:B------:R-:W-:-:S07]  /*17110*/  @!P3 SHF.R.U32.HI R8, RZ, 0x3, R8 ;  /* 0x00000003ff08b819 */ /* 0x000fce0000011608 */
[----:B0-----:R-:W-:Y:S05]  /*17120*/  WARPSYNC.COLLECTIVE R15, `(.L_x_4255) ;  /* 0x000000000f087348 */ /* 0x001fea0003c00000 */
[----:B------:R1:W2:Y:S02]  /*17130*/  SHFL.IDX P6, R14, R13, R12, R11 ;  /* 0x0000000c0d0e7389 */ /* 0x0002a400000c000b */
[----:B012---:R-:W-:Y:S01]  /*17140*/  ENDCOLLECTIVE ;  /* 0x000000000000791b */ /* 0x007fe20003800000 */
.L_x_4255:
[----:B------:R-:W-:Y:S01]  /*17150*/  @!P3 SHF.R.U32.HI R9, RZ, 0x2, R9 ;  /* 0x00000002ff09b819 */ /* 0x000fe20000011609 */
[----:B------:R-:W-:Y:S01]  /*17160*/  @!PT LDS RZ, [RZ] ;  /* 0x00000000fffff984 */ /* 0x000fe20000000800 */
[----:B------:R-:W-:Y:S01]  /*17170*/  @!PT LDS RZ, [RZ] ;  /* 0x00000000fffff984 */ /* 0x000fe20000000800 */
[----:B------:R-:W-:Y:S01]  /*17180*/  @!PT LDS RZ, [RZ] ;  /* 0x00000000fffff984 */ /* 0x000fe20000000800 */
[----:B------:R0:W-:Y:S01]  /*17190*/  @!P2 LDGSTS.E.BYPASS.LTC128B.128 [R7+0x34400], desc[UR38][R2.64+0x380], P4 ;  /* 0x344003800207afae */ /* 0x0001e2000a101d66 */
[----:B------:R-:W-:Y:S02]  /*171a0*/  @!P3 ISETP.NE.U32.AND P4, PT, R8, RZ, PT ;  /* 0x000000ff0800b20c */ /* 0x000fe40003f85070 */
[----:B------:R-:W-:Y:S02]  /*171b0*/  @!P3 ISETP.NE.U32.AND P2, PT, R9, RZ, PT ;  /* 0x000000ff0900b20c */ /* 0x000fe40003f45070 */
[----:B------:R-:W-:-:S04]  /*171c0*/  @P5 LOP3.LUT R19, R19, 0x1000, RZ, 0xfc, !PT ;  /* 0x0000100013135812 */ /* 0x000fc800078efcff */
[C---:B------:R-:W-:Y:S01]  /*171d0*/  LOP3.LUT P5, RZ, R19.reuse, 0x8, RZ, 0xc0, !PT ;  /* 0x0000000813ff7812 */ /* 0x040fe200078ac0ff */
[----:B------:R-:W-:Y:S01]  /*171e0*/  IMAD.MOV.U32 R13, RZ, RZ, R0 ;  /* 0x000000ffff0d7224 */ /* 0x000fe200078e0000 */
[----:B------:R-:W-:-:S05]  /*171f0*/  LOP3.LUT R19, R19, 0xffffffdf, RZ, 0xc0, !PT ;  /* 0xffffffdf13137812 */ /* 0x000fca00078ec0ff */
[----:B------:R-:W-:Y:S01]  /*17200*/  @P2 LOP3.LUT R19, R19, 0x20, RZ, 0xfc, !PT ;  /* 0x0000002013132812 */ /* 0x000fe200078efcff */
[----:B0-----:R-:W-:-:S07]  /*17210*/  IMAD.MOV.U32 R8, RZ, RZ, R14 ;  /* 0x000000ffff087224 */ /* 0x001fce00078e000e */
[----:B------:R-:W-:Y:S05]  /*17220*/  WARPSYNC.COLLECTIVE R15, `(.L_x_4256) ;  /* 0x000000000f087348 */ /* 0x000fea0003c00000 */
[----:B------:R0:W1:Y:S02]  /*17230*/  SHFL.IDX P6, R14, R13, R12, R11 ;  /* 0x0000000c0d0e7389 */ /* 0x00006400000c000b */
[----:B01----:R-:W-:Y:S01]  /*17240*/  ENDCOLLECTIVE ;  /* 0x000000000000791b */ /* 0x003fe20003800000 */
.L_x_4256:
[----:B------:R-:W-:Y:S02]  /*17250*/  IMAD.MOV.U32 R13, RZ, RZ, R4 ;  /* 0x000000ffff0d7224 */ /* 0x000fe400078e0004 */
[----:B------:R-:W-:Y:S01]  /*17260*/  IMAD.MOV.U32 R12, RZ, RZ, 0x2 ;  /* 0x00000002ff0c7424 */ /* 0x000fe200078e00ff */
[----:B------:R-:W-:Y:S02]  /*17270*/  @!P3 LEA R21, P2, R10, R14, 0x1 ;  /* 0x0000000e0a15b211 */ /* 0x000fe400078408ff */
[----:B------:R-:W-:-:S03]  /*17280*/  LOP3.LUT P6, RZ, R19, 0x20, RZ, 0xc0, !PT ;  /* 0x0000002013ff7812 */ /* 0x000fc600078cc0ff */
[----:B------:R-:W-:Y:S01]  /*17290*/  @!P3 IMAD.X R8, RZ, RZ, R8, P2 ;  /* 0x000000ffff08b224 */ /* 0x000fe200010e0608 */
[----:B------:R-:W-:Y:S01]  /*172a0*/  LOP3.LUT P2, RZ, R19, 0x2, RZ, 0xc0, !PT ;  /* 0x0000000213ff7812 */ /* 0x000fe2000784c0ff */
[----:B------:R-:W-:Y:S02]  /*172b0*/  @!P3 IMAD.MOV.U32 R2, RZ, RZ, R21 ;  /* 0x000000ffff02b224 */ /* 0x000fe400078e0015 */
[----:B------:R-:W-:-:S05]  /*172c0*/  @!P3 IMAD.MOV.U32 R3, RZ, RZ, R8 ;  /* 0x000000ffff03b224 */ /* 0x000fca00078e0008 */
[----:B------:R-:W-:Y:S01]  /*172d0*/  @!PT LDS RZ, [RZ] ;  /* 0x00000000fffff984 */ /* 0x000fe20000000800 */
[----:B------:R-:W-:Y:S01]  /*172e0*/  @!PT LDS RZ, [RZ] ;  /* 0x00000000fffff984 */ /* 0x000fe20000000800 */
[----:B------:R-:W-:Y:S01]  /*172f0*/  @!PT LDS RZ, [RZ] ;  /* 0x00000000fffff984 */ /* 0x000fe20000000800 */
[----:B------:R0:W-:Y:S01]  /*17300*/  @!P3 LDGSTS.E.BYPASS.LTC128B.128 [R7+0x26c00], desc[UR38][R2.64], !P5 ;  /* 0x26c000000207bfae */ /* 0x0001e2000e901d66 */
[----:B------:R-:W-:-:S13]  /*17310*/  LOP3.LUT P5, RZ, R19, 0x1000, RZ, 0xc0, !PT ;  /* 0x0000100013ff7812 */ /* 0x000fda00078ac0ff */
[----:B------:R0:W-:Y:S01]  /*17320*/  @!P3 LDGSTS.E.BYPASS.LTC128B.128 [R7+0x28c00], desc[UR38][R2.64+0x80], !P5 ;  /* 0x28c000800207bfae */ /* 0x0001e2000e901d66 */
[C---:B------:R-:W-:Y:S02]  /*17330*/  LOP3.LUT P5, RZ, R19.reuse, 0x800, RZ, 0xc0, !PT ;  /* 0x0000080013ff7812 */ /* 0x040fe400078ac0ff */
[----:B------:R-:W-:Y:S01]  /*17340*/  LOP3.LUT R19, R19, 0xffffff7f, RZ, 0xc0, !PT ;  /* 0xffffff7f13137812 */ /* 0x000fe200078ec0ff */
[----:B------:R0:W-:Y:S03]  /*17350*/  @!P3 LDGSTS.E.BYPASS.LTC128B.128 [R7+0x2ac00], desc[UR38][R2.64+0x100], !P2 ;  /* 0x2ac001000207bfae */ /* 0x0001e6000d101d66 */
[----:B------:R-:W-:-:S04]  /*17360*/  @P2 LOP3.LUT R19, R19, 0x80, RZ, 0xfc, !PT ;  /* 0x0000008013132812 */ /* 0x000fc800078efcff */
[C---:B------:R-:W-:Y:S02]  /*17370*/  LOP3.LUT P2, RZ, R19.reuse, 0x4, RZ, 0xc0, !PT ;  /* 0x0000000413ff7812 */ /* 0x040fe4000784c0ff */
[----:B------:R-:W-:Y:S01]  /*17380*/  LOP3.LUT R19, R19, 0xfffffeff, RZ, 0xc0, !PT ;  /* 0xfffffeff13137812 */ /* 0x000fe200078ec0ff */
[----:B------:R0:W-:Y:S04]  /*17390*/  @!P3 LDGSTS.E.BYPASS.LTC128B.128 [R7+0x2cc00], desc[UR38][R2.64+0x180], !P5 ;  /* 0x2cc001800207bfae */ /* 0x0001e8000e901d66 */
[----:B------:R0:W-:Y:S04]  /*173a0*/  @!P3 LDGSTS.E.BYPASS.LTC128B.128 [R7+0x2ec00], desc[UR38][R2.64+0x200], !P0 ;  /* 0x2ec002000207bfae */ /* 0x0001e8000c101d66 */
[----:B------:R0:W-:Y:S02]  /*173b0*/  @!P3 LDGSTS.E.BYPASS.LTC128B.128 [R7+0x30c00], desc[UR38][R2.64+0x280], !P1 ;  /* 0x30c002800207bfae */ /* 0x0001e4000c901d66 */
[----:B------:R-:W-:-:S02]  /*173c0*/  @P2 LOP3.LUT R19, R19, 0x100, RZ, 0xfc, !PT ;  /* 0x0000010013132812 */ /* 0x000fc400078efcff */
[----:B------:R0:W-:Y:S02]  /*173d0*/  @!P3 LDGSTS.E.BYPASS.LTC128B.128 [R7+0x32c00], desc[UR38][R2.64+0x300], P6 ;  /* 0x32c003000207bfae */ /* 0x0001e4000b101d66 */
[----:B------:R-:W-:-:S13]  /*173e0*/  LOP3.LUT P2, RZ, R19, 0x8, RZ, 0xc0, !PT ;  /* 0x0000000813ff7812 */ /* 0x000fda000784c0ff */
[----:B0-----:R-:W-:Y:S05]  /*173f0*/  WARPSYNC.COLLECTIVE R15, `(.L_x_4257) ;  /* 0x000000000f087348 */ /* 0x001fea0003c00000 */
[----:B------:R1:W2:Y:S02]  /*17400*/  SHFL.IDX P6, R14, R13, R12, R11 ;  /* 0x0000000c0d0e7389 */ /* 0x0002a400000c000b */
[----:B012---:R-:W-:Y:S01]  /*17410*/  ENDCOLLECTIVE ;  /* 0x000000000000791b */ /* 0x007fe20003800000 */
.L_x_4257:
[----:B------:R-:W-:Y:S01]  /*17420*/  LOP3.LUT R19, R19, 0xfffffdff, RZ, 0xc0, !PT ;  /* 0xfffffdff13137812 */ /* 0x000fe200078ec0ff */
[----:B------:R-:W-:Y:S01]  /*17430*/  @!PT LDS RZ, [RZ] ;  /* 0x00000000fffff984 */ /* 0x000fe20000000800 */
[----:B------:R-:W-:Y:S01]  /*17440*/  @!PT LDS RZ, [RZ] ;  /* 0x00000000fffff984 */ /* 0x000fe20000000800 */
[----:B------:R-:W-:Y:S01]  /*17450*/  @!PT LDS RZ, [RZ] ;  /* 0x00000000fffff984 */ /* 0x000fe20000000800 */
[----:B------:R0:W-:Y:S03]  /*17460*/  @!P3 LDGSTS.E.BYPASS.LTC128B.128 [R7+0x34c00], desc[UR38][R2.64+0x380], P4 ;  /* 0x34c003800207bfae */ /* 0x0001e6000a101d66 */
[----:B------:R-:W-:Y:S01]  /*17470*/  @P2 LOP3.LUT R19, R19, 0x200, RZ, 0xfc, !PT ;  /* 0x0000020013132812 */ /* 0x000fe200078efcff */
[----:B------:R-:W-:-:S03]  /*17480*/  IMAD.MOV.U32 R13, RZ, RZ, R0 ;  /* 0x000000ffff0d7224 */ /* 0x000fc600078e0000 */
[----:B------:R-:W-:Y:S01]  /*17490*/  LOP3.LUT P4, RZ, R19, 0x400, RZ, 0xc0, !PT ;  /* 0x0000040013ff7812 */ /* 0x000fe2000788c0ff */
[----:B------:R-:W-:-:S12]  /*174a0*/  IMAD.MOV.U32 R10, RZ, RZ, R14 ;  /* 0x000000ffff0a7224 */ /* 0x000fd800078e000e */
[----:B0-----:R-:W-:Y:S05]  /*174b0*/  WARPSYNC.COLLECTIVE R15, `(.L_x_4258) ;  /* 0x000000000f087348 */ /* 0x001fea0003c00000 */
[----:B------:R1:W2:Y:S02]  /*174c0*/  SHFL.IDX P6, R14, R13, R12, R11 ;  /* 0x0000000c0d0e7389 */ /* 0x0002a400000c000b */
[----:B012---:R-:W-:Y:S01]  /*174d0*/  ENDCOLLECTIVE ;  /* 0x000000000000791b */ /* 0x007fe20003800000 */
.L_x_4258:
[----:B------:R-:W-:Y:S02]  /*174e0*/  @!P4 LOP3.LUT R8, R6, 0x80, RZ, 0xc0, !PT ;  /* 0x000000800608c812 */ /* 0x000fe400078ec0ff */
[----:B------:R-:W-:Y:S02]  /*174f0*/  @!P4 LOP3.LUT R2, R5, 0x40, RZ, 0xc0, !PT ;  /* 0x000000400502c812 */ /* 0x000fe400078ec0ff */
[----:B------:R-:W-:Y:S02]  /*17500*/  @!P4 SHF.R.U32.HI R8, RZ, 0x3, R8 ;  /* 0x00000003ff08c819 */ /* 0x000fe40000011608 */
[----:B------:R-:W-:Y:S02]  /*17510*/  @!P4 SHF.R.U32.HI R9, RZ, 0x2, R2 ;  /* 0x00000002ff09c819 */ /* 0x000fe40000011602 */
[----:B------:R-:W-:Y:S01]  /*17520*/  @!P4 ISETP.NE.U32.AND P3, PT, R8, RZ, PT ;  /* 0x000000ff0800c20c */ /* 0x000fe20003f65070 */
[----:B------:R-:W0:Y:S01]  /*17530*/  S2R R15, SR_TID.X ;  /* 0x00000000000f7919 */ /* 0x000e220000002100 */
[----:B------:R-:W-:Y:S01]  /*17540*/  IMAD.MOV.U32 R3, RZ, RZ, R14 ;  /* 0x000000ffff037224 */ /* 0x000fe200078e000e */
[----:B------:R-:W-:Y:S01]  /*17550*/  @!P4 ISETP.NE.U32.AND P6, PT, R9, RZ, PT ;  /* 0x000000ff0900c20c */ /* 0x000fe20003fc5070 */
[----:B0-----:R-:W-:-:S05]  /*17560*/  IMAD.SHL.U32 R15, R15, 0x8, RZ ;  /* 0x000000080f0f7824 */ /* 0x001fca00078e00ff */
[----:B------:R-:W-:-:S04]  /*17570*/  LOP3.LUT R15, R15, 0x38, RZ, 0xc0, !PT ;  /* 0x000000380f0f7812 */ /* 0x000fc800078ec0ff */
[----:B------:R-:W-:-:S05]  /*17580*/  @!P4 LEA R8, P2, R15, R3, 0x1 ;  /* 0x000000030f08c211 */ /* 0x000fca00078408ff */
[----:B------:R-:W-:Y:S01]  /*17590*/  @!P4 IMAD.X R3, RZ, RZ, R10, P2 ;  /* 0x000000ffff03c224 */ /* 0x000fe200010e060a */
[----:B------:R-:W-:Y:S01]  /*175a0*/  LOP3.LUT P2, RZ, R19, 0x200, RZ, 0xc0, !PT ;  /* 0x0000020013ff7812 */ /* 0x000fe2000784c0ff */
[----:B------:R-:W-:-:S12]  /*175b0*/  @!P4 IMAD.MOV.U32 R2, RZ, RZ, R8 ;  /* 0x000000ffff02c224 */ /* 0x000fd800078e0008 */
[----:B------:R-:W-:Y:S01]  /*175c0*/  @!PT LDS RZ, [RZ] ;  /* 0x00000000fffff984 */ /* 0x000fe20000000800 */
[----:B------:R-:W-:Y:S01]  /*175d0*/  @!PT LDS RZ, [RZ] ;  /* 0x00000000fffff984 */ /* 0x000fe20000000800 */
[----:B------:R-:W-:Y:S01]  /*175e0*/  @!PT LDS RZ, [RZ] ;  /* 0x00000000fffff984 */ /* 0x000fe20000000800 */
[----:B------:R0:W-:Y:S01]  /*175f0*/  @!P4 LDGSTS.E.BYPASS.LTC128B.128 [R7+0x27400], desc[UR38][R2.64], !P2 ;  /* 0x274000000207cfae */ /* 0x0001e2000d101d66 */
[----:B------:R-:W-:-:S13]  /*17600*/  LOP3.LUT P2, RZ, R19, 0x100, RZ, 0xc0, !PT ;  /* 0x0000010013ff7812 */ /* 0x000fda000784c0ff */
[----:B------:R0:W-:Y:S01]  /*17610*/  @!P4 LDGSTS.E.BYPASS.LTC128B.128 [R7+0x29400], desc[UR38][R2.64+0x80], !P2 ;  /* 0x294000800207cfae */ /* 0x0001e2000d101d66 */
[----:B------:R-:W-:-:S13]  /*17620*/  LOP3.LUT P2, RZ, R19, 0x80, RZ, 0xc0, !PT ;  /* 0x0000008013ff7812 */ /* 0x000fda000784c0ff */
[----:B------:R0:W-:Y:S04]  /*17630*/  @!P4 LDGSTS.E.BYPASS.LTC128B.128 [R7+0x2b400], desc[UR38][R2.64+0x100], !P2 ;  /* 0x2b4001000207cfae */ /* 0x0001e8000d101d66 */
[----:B------:R0:W-:Y:S04]  /*17640*/  @!P4 LDGSTS.E.BYPASS.LTC128B.128 [R7+0x2d400], desc[UR38][R2.64+0x180], !P5 ;  /* 0x2d4001800207cfae */ /* 0x0001e8000e901d66 */
[----:B------:R0:W-:Y:S04]  /*17650*/  @!P4 LDGSTS.E.BYPASS.LTC128B.128 [R7+0x2f400], desc[UR38][R2.64+0x200], !P0 ;  /* 0x2f4002000207cfae */ /* 0x0001e8000c101d66 */
[----:B------:R0:W-:Y:S04]  /*17660*/  @!P4 LDGSTS.E.BYPASS.LTC128B.128 [R7+0x31400], desc[UR38][R2.64+0x280], !P1 ;  /* 0x314002800207cfae */ /* 0x0001e8000c901d66 */
[----:B------:R0:W-:Y:S04]  /*17670*/  @!P4 LDGSTS.E.BYPASS.LTC128B.128 [R7+0x33400], desc[UR38][R2.64+0x300], P6 ;  /* 0x334003000207cfae */ /* 0x0001e8000b101d66 */
[----:B------:R0:W-:Y:S04]  /*17680*/  @!P4 LDGSTS.E.BYPASS.LTC128B.128 [R7+0x35400], desc[UR38][R2.64+0x380], P3 ;  /* 0x354003800207cfae */ /* 0x0001e80009901d66 */
[----:B------:R0:W5:Y:S01]  /*17690*/  LDL.LU R7, [R1+0x74] ;  /* 0x0000740001077983 */ /* 0x0001620000300800 */
[----:B------:R-:W-:-:S02]  /*176a0*/  IMAD.MOV.U32 R13, RZ, RZ, R4 ;  /* 0x000000ffff0d7224 */ /* 0x000fc400078e0004 */
[----:B------:R-:W-:Y:S02]  /*176b0*/  IMAD.MOV.U32 R12, RZ, RZ, 0x3 ;  /* 0x00000003ff0c7424 */ /* 0x000fe400078e00ff */
[----:B------:R-:W-:-:S07]  /*176c0*/  IMAD.MOV.U32 R15, RZ, RZ, -0x1 ;  /* 0xffffffffff0f7424 */ /* 0x000fce00078e00ff */
[----:B0----5:R-:W-:Y:S05]  /*176d0*/  WARPSYNC.COLLECTIVE R15, `(.L_x_4259) ;  /* 0x000000000f087348 */ /* 0x021fea0003c00000 */
[----:B------:R1:W2:Y:S02]  /*176e0*/  SHFL.IDX P6, R14, R13, R12, R11 ;  /* 0x0000000c0d0e7389 */ /* 0x0002a400000c000b */
[----:B012--5:R-:W-:Y:S01]  /*176f0*/  ENDCOLLECTIVE ;  /* 0x000000000000791b */ /* 0x027fe20003800000 */
.L_x_4259:
[----:B------:R-:W-:Y:S02]  /*17700*/  IMAD.MOV.U32 R13, RZ, RZ, R0 ;  /* 0x000000ffff0d7224 */ /* 0x000fe400078e0000 */
[----:B------:R-:W-:-:S07]  /*17710*/  IMAD.MOV.U32 R4, RZ, RZ, R14 ;  /* 0x000000ffff047224 */ /* 0x000fce00078e000e */
[----:B------:R-:W-:Y:S05]  /*17720*/  WARPSYNC.COLLECTIVE R15, `(.L_x_4260) ;  /* 0x000000000f087348 */ /* 0x000fea0003c00000 */
[----:B------:R0:W1:Y:S02]  /*17730*/  SHFL.IDX P6, R14, R13, R12, R11 ;  /* 0x0000000c0d0e7389 */ /* 0x00006400000c000b */
[----:B01----:R-:W-:Y:S01]  /*17740*/  ENDCOLLECTIVE ;  /* 0x000000000000791b */ /* 0x003fe20003800000 */
.L_x_4260:
[----:B------:R-:W-:Y:S01]  /*17750*/  IMAD.MOV.U32 R0, RZ, RZ, R14 ;  /* 0x000000ffff007224 */ /* 0x000fe200078e000e */
[----:B------:R-:W-:Y:S06]  /*17760*/  BRA `(.L_x_4261) ;  /* 0xffffffa000447947 */ /* 0x000fec000383ffff */
.L_x_4130:
[----:B0-----:R0:W2:Y:S02]  /*17770*/  SYNCS.PHASECHK.TRANS64.TRYWAIT P0, [R18+URZ+0x38820], R0 ;  /* 0x03882000120075a7 */ /* 0x0010a4000800017f */
[----:B--2---:R-:W-:Y:S05]  /*17780*/  @!P0 NANOSLEEP.SYNCS 0x989680 ;  /* 0x009896800000895d */ /* 0x004fea0003900000 */
[----:B------:R-:W2:Y:S02]  /*17790*/  @!P0 SYNCS.PHASECHK.TRANS64 P0, [R18+URZ+0x38820], R0 ;  /* 0x03882000120085a7 */ /* 0x000ea4000800007f */
[----:B--2---:R-:W-:Y:S05]  /*177a0*/  @!P0 BRA `(.L_x_4130) ;  /* 0xfffffffc00f08947 */ /* 0x004fea000383ffff */
[----:B------:R-:W-:Y:S05]  /*177b0*/  BRA `(.L_x_4262) ;  /* 0xffffffa000fc7947 */ /* 0x000fea000383ffff */
.L_x_4134:
[----:B0-----:R0:W1:Y:S02]  /*177c0*/  SYNCS.PHASECHK.TRANS64.TRYWAIT P0, [R0+URZ+0x38860], R2 ;  /* 0x03886002000075a7 */ /* 0x001064000800017f */
[----:B-1----:R-:W-:Y:S05]  /*177d0*/  @!P0 NANOSLEEP.SYNCS 0x989680 ;  /* 0x009896800000895d */ /* 0x002fea0003900000 */
[----:B------:R-:W1:Y:S02]  /*177e0*/  @!P0 SYNCS.PHASECHK.TRANS64 P0, [R0+URZ+0x38860], R2 ;  /* 0x03886002000085a7 */ /* 0x000e64000800007f */
[----:B-1----:R-:W-:Y:S05]  /*177f0*/  @!P0 BRA `(.L_x_4134) ;  /* 0xfffffffc00f08947 */ /* 0x002fea000383ffff */
[----:B------:R-:W-:Y:S05]  /*17800*/  BRA `(.L_x_4263) ;  /* 0xffffffa400207947 */ /* 0x000fea000383ffff */
.L_x_4153:
[----:B--2---:R2:W3:Y:S02]  /*17810*/  SYNCS.PHASECHK.TRANS64.TRYWAIT P0, [R3+URZ+0x38840], R2 ;  /* 0x03884002030075a7 */ /* 0x0044e4000800017f */
[----:B---3--:R-:W-:Y:S05]  /*17820*/  @!P0 NANOSLEEP.SYNCS 0x989680 ;  /* 0x009896800000895d */ /* 0x008fea0003900000 */
[----:B------:R-:W3:Y:S02]  /*17830*/  @!P0 SYNCS.PHASECHK.TRANS64 P0, [R3+URZ+0x38840], R2 ;  /* 0x03884002030085a7 */ /* 0x000ee4000800007f */
[----:B---3--:R-:W-:Y:S05]  /*17840*/  @!P0 BRA `(.L_x_4153) ;  /* 0xfffffffc00f08947 */ /* 0x008fea000383ffff */
[----:B------:R-:W-:Y:S05]  /*17850*/  BRA `(.L_x_4264) ;  /* 0xffffffb000387947 */ /* 0x000fea000383ffff */
.L_x_4158:
[----:B0-----:R0:W1:Y:S02]  /*17860*/  SYNCS.PHASECHK.TRANS64.TRYWAIT P0, [R3+URZ+0x38860], R2 ;  /* 0x03886002030075a7 */ /* 0x001064000800017f */
[----:B-1----:R-:W-:Y:S05]  /*17870*/  @!P0 NANOSLEEP.SYNCS 0x989680 ;  /* 0x009896800000895d */ /* 0x002fea0003900000 */
[----:B------:R-:W1:Y:S02]  /*17880*/  @!P0 SYNCS.PHASECHK.TRANS64 P0, [R3+URZ+0x38860], R2 ;  /* 0x03886002030085a7 */ /* 0x000e64000800007f */
[----:B-1----:R-:W-:Y:S05]  /*17890*/  @!P0 BRA `(.L_x_4158) ;  /* 0xfffffffc00f08947 */ /* 0x002fea000383ffff */
[----:B------:R-:W-:Y:S05]  /*178a0*/  BRA `(.L_x_4265) ;  /* 0xffffffb000b87947 */ /* 0x000fea000383ffff */
.L_x_4173:
[----:B-1----:R1:W2:Y:S02]  /*178b0*/  SYNCS.PHASECHK.TRANS64.TRYWAIT P0, [R4+URZ+0x38840], R2 ;  /* 0x03884002040075a7 */ /* 0x0022a4000800017f */
[----:B--2---:R-:W-:Y:S05]  /*178c0*/  @!P0 NANOSLEEP.SYNCS 0x989680 ;  /* 0x009896800000895d */ /* 0x004fea0003900000 */
[----:B------:R-:W2:Y:S02]  /*178d0*/  @!P0 SYNCS.PHASECHK.TRANS64 P0, [R4+URZ+0x38840], R2 ;  /* 0x03884002040085a7 */ /* 0x000ea4000800007f */
[----:B--2---:R-:W-:Y:S05]  /*178e0*/  @!P0 BRA `(.L_x_4173) ;  /* 0xfffffffc00f08947 */ /* 0x004fea000383ffff */
[----:B------:R-:W-:Y:S05]  /*178f0*/  BRA `(.L_x_4266) ;  /* 0xffffffbc00987947 */ /* 0x000fea000383ffff */
.L_x_4178:
[----:B0-----:R0:W2:Y:S02]  /*17900*/  SYNCS.PHASECHK.TRANS64.TRYWAIT P0, [R4+URZ+0x38860], R2 ;  /* 0x03886002040075a7 */ /* 0x0010a4000800017f */
[----:B--2---:R-:W-:Y:S05]  /*17910*/  @!P0 NANOSLEEP.SYNCS 0x989680 ;  /* 0x009896800000895d */ /* 0x004fea0003900000 */
[----:B------:R-:W2:Y:S02]  /*17920*/  @!P0 SYNCS.PHASECHK.TRANS64 P0, [R4+URZ+0x38860], R2 ;  /* 0x03886002040085a7 */ /* 0x000ea4000800007f */
[----:B--2---:R-:W-:Y:S05]  /*17930*/  @!P0 BRA `(.L_x_4178) ;  /* 0xfffffffc00f08947 */ /* 0x004fea000383ffff */
[----:B------:R-:W-:Y:S05]  /*17940*/  BRA `(.L_x_4267) ;  /* 0xffffffc000147947 */ /* 0x000fea000383ffff */
.L_x_4193:
[----:B-1----:R1:W2:Y:S02]  /*17950*/  SYNCS.PHASECHK.TRANS64.TRYWAIT P0, [R4+URZ+0x38840], R2 ;  /* 0x03884002040075a7 */ /* 0x0022a4000800017f */
[----:B--2---:R-:W-:Y:S05]  /*17960*/  @!P0 NANOSLEEP.SYNCS 0x989680 ;  /* 0x009896800000895d */ /* 0x004fea0003900000 */
[----:B------:R-:W2:Y:S02]  /*17970*/  @!P0 SYNCS.PHASECHK.TRANS64 P0, [R4+URZ+0x38840], R2 ;  /* 0x03884002040085a7 */ /* 0x000ea4000800007f */
[----:B--2---:R-:W-:Y:S05]  /*17980*/  @!P0 BRA `(.L_x_4193) ;  /* 0xfffffffc00f08947 */ /* 0x004fea000383ffff */
[----:B------:R-:W-:Y:S05]  /*17990*/  BRA `(.L_x_4268) ;  /* 0xffffffc800d47947 */ /* 0x000fea000383ffff */
.L_x_4198:
[----:B0-----:R0:W2:Y:S02]  /*179a0*/  SYNCS.PHASECHK.TRANS64.TRYWAIT P0, [R4+URZ+0x38860], R2 ;  /* 0x03886002040075a7 */ /* 0x0010a4000800017f */
[----:B--2---:R-:W-:Y:S05]  /*179b0*/  @!P0 NANOSLEEP.SYNCS 0x989680 ;  /* 0x009896800000895d */ /* 0x004fea0003900000 */
[----:B------:R-:W2:Y:S02]  /*179c0*/  @!P0 SYNCS.PHASECHK.TRANS64 P0, [R4+URZ+0x38860], R2 ;  /* 0x03886002040085a7 */ /* 0x000ea4000800007f */
[----:B--2---:R-:W-:Y:S05]  /*179d0*/  @!P0 BRA `(.L_x_4198) ;  /* 0xfffffffc00f08947 */ /* 0x004fea000383ffff */
[----:B------:R-:W-:Y:S05]  /*179e0*/  BRA `(.L_x_4269) ;  /* 0xffffffcc00547947 */ /* 0x000fea000383ffff */
.L_x_4214:
[----:B-1----:R-:W5:Y:S01]  /*179f0*/  LDL R3, [R1] ;  /* 0x0000000001037983 */ /* 0x002f620000100800 */
[----:B------:R-:W-:Y:S01]  /*17a00*/  BSSY B0, `(.L_x_4270) ;  /* 0x0000008000007945 */ /* 0x000fe20003800000 */
[----:B------:R-:W-:Y:S02]  /*17a10*/  IMAD.MOV.U32 R12, RZ, RZ, RZ ;  /* 0x000000ffff0c7224 */ /* 0x000fe400078e00ff */
[----:B0-----:R-:W-:Y:S02]  /*17a20*/  IMAD.MOV.U32 R11, RZ, RZ, 0x1f ;  /* 0x0000001fff0b7424 */ /* 0x001fe400078e00ff */
[----:B------:R-:W-:Y:S02]  /*17a30*/  IMAD.MOV.U32 R15, RZ, RZ, -0x1 ;  /* 0xffffffffff0f7424 */ /* 0x000fe400078e00ff */
[----:B-----5:R-:W-:-:S07]  /*17a40*/  IMAD.MOV.U32 R13, RZ, RZ, R3 ;  /* 0x000000ffff0d7224 */ /* 0x020fce00078e0003 */
[----:B--234-:R-:W-:Y:S05]  /*17a50*/  WARPSYNC.COLLECTIVE R15, `(.L_x_4271) ;  /* 0x000000000f087348 */ /* 0x01cfea0003c00000 */
[----:B------:R0:W1:Y:S02]  /*17a60*/  SHFL.IDX P6, R14, R13, R12, R11 ;  /* 0x0000000c0d0e7389 */ /* 0x00006400000c000b */
[----:B01234-:R-:W-:Y:S01]  /*17a70*/  ENDCOLLECTIVE ;  /* 0x000000000000791b */ /* 0x01ffe20003800000 */
.L_x_4271:
[----:B------:R-:W-:Y:S05]  /*17a80*/  BSYNC B0 ;  /* 0x0000000000007941 */ /* 0x000fea0003800000 */
.L_x_4270:
        /* <DEDUP_REMOVED lines=9> */
.L_x_4272:
        /* <DEDUP_REMOVED lines=25> */
.L_x_4273:
        /* <DEDUP_REMOVED lines=8> */
.L_x_4274:
        /* <DEDUP_REMOVED lines=8> */
.L_x_4275:
        /* <DEDUP_REMOVED lines=8> */
.L_x_4276:
        /* <DEDUP_REMOVED lines=8> */
.L_x_4277:
        /* <DEDUP_REMOVED lines=9> */
.L_x_4278:
[----:B------:R-:W-:Y:S01]  /*17f40*/  IMAD.MOV.U32 R9, RZ, RZ, R14 ;  /* 0x000000ffff097224 */ /* 0x000fe200078e000e */
[----:B------:R-:W-:Y:S06]  /*17f50*/  BRA `(.L_x_4279) ;  /* 0xffffffd400947947 */ /* 0x000fec000383ffff */
.L_x_4217:
        /* <DEDUP_REMOVED lines=8> */
.L_x_4281:
[----:B------:R-:W-:Y:S05]  /*17fe0*/  BSYNC B0 ;  /* 0x0000000000007941 */ /* 0x000fea0003800000 */
.L_x_4280:
        /* <DEDUP_REMOVED lines=10> */
.L_x_4282:
        /* <DEDUP_REMOVED lines=8> */
.L_x_4283:
        /* <DEDUP_REMOVED lines=8> */
.L_x_4284:
        /* <DEDUP_REMOVED lines=8> */
.L_x_4285:
        /* <DEDUP_REMOVED lines=9> */
.L_x_4286:
[----:B------:R-:W-:Y:S01]  /*182a0*/  IMAD.MOV.U32 R9, RZ, RZ, R14 ;  /* 0x000000ffff097224 */ /* 0x000fe200078e000e */
[----:B------:R-:W-:Y:S06]  /*182b0*/  BRA `(.L_x_4287) ;  /* 0xffffffd400687947 */ /* 0x000fec000383ffff */
.L_x_4219:
[----:B------:R-:W-:Y:S01]  /*182c0*/  BSSY B0, `(.L_x_4288) ;  /* 0x0000006000007945 */ /* 0x000fe20003800000 */
[----:B------:R-:W-:Y:S01]  /*182d0*/  PLOP3.LUT P6, PT, P6, PT, PT, 0x8, 0x0 ;  /* 0x000000000000781c */ /* 0x000fe200037ce170 */
[----:B------:R-:W-:-:S12]  /*182e0*/  IMAD.MOV.U32 R15, RZ, RZ, -0x1 ;  /* 0xffffffffff0f7424 */ /* 0x000fd800078e00ff */
[----:B0-----:R-:W-:Y:S05]  /*182f0*/  WARPSYNC.COLLECTIVE R15, `(.L_x_4289) ;  /* 0x000000000f087348 */ /* 0x001fea0003c00000 */
[----:B------:R-:W-:Y:S01]  /*18300*/  VOTE.ANY R14, PT, P6 ;  /* 0x00000000000e7806 */ /* 0x000fe200030e0100 */
[----:B0-----:R-:W-:Y:S06]  /*18310*/  ENDCOLLECTIVE ;  /* 0x000000000000791b */ /* 0x001fec0003800000 */
.L_x_4289:
[----:B------:R-:W-:Y:S05]  /*18320*/  BSYNC B0 ;  /* 0x0000000000007941 */ /* 0x000fea0003800000 */
.L_x_4288:
        /* <DEDUP_REMOVED lines=9> */
.L_x_4290:
[----:B------:R-:W-:Y:S02]  /*183c0*/  IMAD.MOV.U32 R13, RZ, RZ, R7 ;  /* 0x000000ffff0d7224 */ /* 0x000fe400078e0007 */
[----:B------:R-:W-:-:S07]  /*183d0*/  IMAD.MOV.U32 R5, RZ, RZ, R14 ;  /* 0x000000ffff057224 */ /* 0x000fce00078e000e */
[----:B------:R-:W-:Y:S05]  /*183e0*/  WARPSYNC.COLLECTIVE R15, `(.L_x_4291) ;  /* 0x000000000f087348 */ /* 0x000fea0003c00000 */
[----:B------:R0:W1:Y:S02]  /*183f0*/  SHFL.IDX P6, R14, R13, R12, R11 ;  /* 0x0000000c0d0e7389 */ /* 0x00006400000c000b */
[----:B01----:R-:W-:Y:S01]  /*18400*/  ENDCOLLECTIVE ;  /* 0x000000000000791b */ /* 0x003fe20003800000 */
.L_x_4291:
[----:B------:R-:W-:Y:S01]  /*18410*/  IMAD.MOV.U32 R7, RZ, RZ, R14 ;  /* 0x000000ffff077224 */ /* 0x000fe200078e000e */
[----:B------:R-:W-:Y:S06]  /*18420*/  BRA `(.L_x_4292) ;  /* 0xffffffd400487947 */ /* 0x000fec000383ffff */
.L_x_4221:
[----:B------:R-:W-:Y:S01]  /*18430*/  BSSY B0, `(.L_x_4293) ;  /* 0x0000007000007945 */ /* 0x000fe20003800000 */
[----:B------:R-:W-:Y:S02]  /*18440*/  IMAD.MOV.U32 R13, RZ, RZ, R2 ;  /* 0x000000ffff0d7224 */ /* 0x000fe400078e0002 */
[----:B------:R-:W-:Y:S02]  /*18450*/  IMAD.MOV.U32 R11, RZ, RZ, 0x1f ;  /* 0x0000001fff0b7424 */ /* 0x000fe400078e00ff */
[----:B------:R-:W-:-:S07]  /*18460*/  IMAD.MOV.U32 R15, RZ, RZ, -0x1 ;  /* 0xffffffffff0f7424 */ /* 0x000fce00078e00ff */
[----:B0123--:R-:W-:Y:S05]  /*18470*/  WARPSYNC.COLLECTIVE R15, `(.L_x_4294) ;  /* 0x000000000f087348 */ /* 0x00ffea0003c00000 */
[----:B------:R4:W0:Y:S02]  /*18480*/  SHFL.IDX P6, R14, R13, R12, R11 ;  /* 0x0000000c0d0e7389 */ /* 0x00082400000c000b */
[----:B01234-:R-:W-:Y:S01]  /*18490*/  ENDCOLLECTIVE ;  /* 0x000000000000791b */ /* 0x01ffe20003800000 */
.L_x_4294:
[----:B------:R-:W-:Y:S05]  /*184a0*/  BSYNC B0 ;  /* 0x0000000000007941 */ /* 0x000fea0003800000 */
.L_x_4293:
[----:B------:R-:W-:Y:S01]  /*184b0*/  IMAD.MOV.U32 R2, RZ, RZ, R14 ;  /* 0x000000ffff027224 */ /* 0x000fe200078e000e */
[----:B------:R-:W-:Y:S06]  /*184c0*/  BRA `(.L_x_4295) ;  /* 0xffffffd400387947 */ /* 0x000fec000383ffff */
.L_x_4225:
[----:B0-----:R0:W1:Y:S02]  /*184d0*/  SYNCS.PHASECHK.TRANS64.TRYWAIT P0, [R9+URZ+0x38820], R0 ;  /* 0x03882000090075a7 */ /* 0x001064000800017f */
[----:B-1----:R-:W-:Y:S05]  /*184e0*/  @!P0 NANOSLEEP.SYNCS 0x989680 ;  /* 0x009896800000895d */ /* 0x002fea0003900000 */
[----:B------:R-:W1:Y:S02]  /*184f0*/  @!P0 SYNCS.PHASECHK.TRANS64 P0, [R9+URZ+0x38820], R0 ;  /* 0x03882000090085a7 */ /* 0x000e64000800007f */
[----:B-1----:R-:W-:Y:S05]  /*18500*/  @!P0 BRA `(.L_x_4225) ;  /* 0xfffffffc00f08947 */ /* 0x002fea000383ffff */
[----:B------:R-:W-:Y:S05]  /*18510*/  BRA `(.L_x_4296) ;  /* 0xffffffd800d07947 */ /* 0x000fea000383ffff */
.L_x_4226:
        /* <DEDUP_REMOVED lines=11> */
.L_x_4298:
[----:B------:R-:W-:Y:S05]  /*185d0*/  BSYNC B0 ;  /* 0x0000000000007941 */ /* 0x000fea0003800000 */
.L_x_4297:
[----:B------:R-:W-:Y:S05]  /*185e0*/  BRA `(.L_x_4299) ;  /* 0xffffffd800b87947 */ /* 0x000fea000383ffff */
.L_x_4229:
[----:B------:R-:W-:Y:S01]  /*185f0*/  BSSY B1, `(.L_x_4300) ;  /* 0x0000006000017945 */ /* 0x000fe20003800000 */
[----:B------:R-:W-:-:S07]  /*18600*/  IMAD.MOV.U32 R15, RZ, RZ, -0x1 ;  /* 0xffffffffff0f7424 */ /* 0x000fce00078e00ff */
[----:B0-----:R-:W-:Y:S05]  /*18610*/  WARPSYNC.COLLECTIVE R15, `(.L_x_4301) ;  /* 0x000000000f0c7348 */ /* 0x001fea0003c00000 */
[----:B------:R-:W-:Y:S02]  /*18620*/  ELECT P6, UR62, PT ;  /* 0x00000000003e782f */ /* 0x000fe400038c0000 */
[----:B------:R-:W-:Y:S01]  /*18630*/  MOV R14, UR62 ;  /* 0x0000003e000e7c02 */ /* 0x000fe20008000f00 */
[----:B0-----:R-:W-:Y:S10]  /*18640*/  ENDCOLLECTIVE ;  /* 0x000000000000791b */ /* 0x001ff40003800000 */
.L_x_4301:
[----:B------:R-:W-:Y:S05]  /*18650*/  BSYNC B1 ;  /* 0x0000000000017941 */ /* 0x000fea0003800000 */
.L_x_4300:
[----:B------:R-:W-:Y:S05]  /*18660*/  BRA `(.L_x_4302) ;  /* 0xffffffd800b07947 */ /* 0x000fea000383ffff */
.L_x_4230:
[----:B0-----:R0:W1:Y:S02]  /*18670*/  SYNCS.PHASECHK.TRANS64.TRYWAIT P0, [R5+URZ], R4 ;  /* 0x00000004050075a7 */ /* 0x001064000800017f */
[----:B-1----:R-:W-:Y:S05]  /*18680*/  @!P0 NANOSLEEP.SYNCS 0x989680 ;  /* 0x009896800000895d */ /* 0x002fea0003900000 */
[----:B------:R-:W1:Y:S02]  /*18690*/  @!P0 SYNCS.PHASECHK.TRANS64 P0, [R5+URZ], R4 ;  /* 0x00000004050085a7 */ /* 0x000e64000800007f */
[----:B-1----:R-:W-:Y:S05]  /*186a0*/  @!P0 BRA `(.L_x_4230) ;  /* 0xfffffffc00f08947 */ /* 0x002fea000383ffff */
[----:B------:R-:W-:Y:S05]  /*186b0*/  BRA `(.L_x_4303) ;  /* 0xffffffd800d87947 */ /* 0x000fea000383ffff */
.L_x_4231:
[----:B0-----:R0:W1:Y:S02]  /*186c0*/  SYNCS.PHASECHK.TRANS64.TRYWAIT P0, [R7+URZ], R2 ;  /* 0x00000002070075a7 */ /* 0x001064000800017f */
[----:B-1----:R-:W-:Y:S05]  /*186d0*/  @!P0 NANOSLEEP.SYNCS 0x989680 ;  /* 0x009896800000895d */ /* 0x002fea0003900000 */
[----:B------:R-:W1:Y:S02]  /*186e0*/  @!P0 SYNCS.PHASECHK.TRANS64 P0, [R7+URZ], R2 ;  /* 0x00000002070085a7 */ /* 0x000e64000800007f */
[----:B-1----:R-:W-:Y:S05]  /*186f0*/  @!P0 BRA `(.L_x_4231) ;  /* 0xfffffffc00f08947 */ /* 0x002fea000383ffff */
[----:B------:R-:W-:Y:S05]  /*18700*/  BRA `(.L_x_4304) ;  /* 0xffffffd800d87947 */ /* 0x000fea000383ffff */
.L_x_4232:
[----:B-1----:R1:W2:Y:S02]  /*18710*/  SYNCS.PHASECHK.TRANS64.TRYWAIT P0, [R5+URZ], R4 ;  /* 0x00000004050075a7 */ /* 0x0022a4000800017f */
[----:B--2---:R-:W-:Y:S05]  /*18720*/  @!P0 NANOSLEEP.SYNCS 0x989680 ;  /* 0x009896800000895d */ /* 0x004fea0003900000 */
[----:B------:R-:W2:Y:S02]  /*18730*/  @!P0 SYNCS.PHASECHK.TRANS64 P0, [R5+URZ], R4 ;  /* 0x00000004050085a7 */ /* 0x000ea4000800007f */
[----:B--2---:R-:W-:Y:S05]  /*18740*/  @!P0 BRA `(.L_x_4232) ;  /* 0xfffffffc00f08947 */ /* 0x004fea000383ffff */
[----:B------:R-:W-:Y:S05]  /*18750*/  BRA `(.L_x_4305) ;  /* 0xffffffd800cc7947 */ /* 0x000fea000383ffff */
.L_x_4306:
        /* <DEDUP_REMOVED lines=10> */
.L_x_15000:


//--------------------- .text._ZN7cutlass13device_kernelIN5flash11enable_sm90INS1_16FlashAttnFwdSm90INS1_25CollectiveMainloopFwdSm90ILi2EN4cute5tupleIJNS5_1CILi1EEES8_S8_EEENS6_IJNS7_ILi64EEESA_SA_EEELi512ENS_6half_tEfNS_4arch4Sm90ELb0ELb0ELb0ELb1ELb0ELb1ELb1ELb0ELb0ELb1ELb1ELb0EEENS1_21CollectiveEpilogueFwdINS6_IJSA_NS7_ILi512EEESA_EEES9_SC_SE_Li256ELb1ELb1ELb1ELb0EEENS1_36VarlenDynamicPersistentTileSchedulerILi64ELi64ELi256ELi128ELb1ELb1ELb1ELb0ELb1ELb1EEEEEEEEEvNT_6ParamsE --------------------------
	.section	.text._ZN7cutlass13device_kernelIN5flash11enable_sm90INS1_16FlashAttnFwdSm90INS1_25CollectiveMainloopFwdSm90ILi2EN4cute5tupleIJNS5_1CILi1EEES8_S8_EEENS6_IJNS7_ILi64EEESA_SA_EEELi512ENS_6half_tEfNS_4arch4Sm90ELb0ELb0ELb0ELb1ELb0ELb1ELb1ELb0ELb0ELb1ELb1ELb0EEENS1_21CollectiveEpilogueFwdINS6_IJSA_NS7_ILi512EEESA_EEES9_SC_SE_Li256ELb1ELb1ELb1ELb0EEENS1_36VarlenDynamicPersistentTileSchedulerILi64ELi64ELi256ELi128ELb1ELb1ELb1ELb0ELb1ELb1EEEEEEEEEvNT_6ParamsE,"ax",@progbits
	.align	128
.text._ZN7cutlass13device_kernelIN5flash11enable_sm90INS1_16FlashAttnFwdSm90INS1_25CollectiveMainloopFwdSm90ILi2EN4cute5tupleIJNS5_1CILi1EEES8_S8_EEENS6_IJNS7_ILi64EEESA_SA_EEELi512ENS_6half_tEfNS_4arch4Sm90ELb0ELb0ELb0ELb1ELb0ELb1ELb1ELb0ELb0ELb1ELb1ELb0EEENS1_21CollectiveEpilogueFwdINS6_IJSA_NS7_ILi512EEESA_EEES9_SC_SE_Li256ELb1ELb1ELb1ELb0EEENS1_36VarlenDynamicPersistentTileSchedulerILi64ELi64ELi256ELi128ELb1ELb1ELb1ELb0ELb1ELb1EEEEEEEEEvNT_6ParamsE:
        .type           _ZN7cutlass13device_kernelIN5flash11enable_sm90INS1_16FlashAttnFwdSm90INS1_25CollectiveMainloopFwdSm90ILi2EN4cute5tupleIJNS5_1CILi1EEES8_S8_EEENS6_IJNS7_ILi64EEESA_SA_EEELi512ENS_6half_tEfNS_4arch4Sm90ELb0ELb0ELb0ELb1ELb0ELb1ELb1ELb0ELb0ELb1ELb1ELb0EEENS1_21CollectiveEpilogueFwdINS6_IJSA_NS7_ILi512EEESA_EEES9_SC_SE_Li256ELb1ELb1ELb1ELb0EEENS1_36VarlenDynamicPersistentTileSchedulerILi64ELi64ELi256ELi128ELb1ELb1ELb1ELb0ELb1ELb1EEEEEEEEEvNT_6ParamsE,@function
        .size           _ZN7cutlass13device_kernelIN5flash11enable_sm90INS1_16FlashAttnFwdSm90INS1_25CollectiveMainloopFwdSm90ILi2EN4cute5tupleIJNS5_1CILi1EEES8_S8_EEENS6_IJNS7_ILi64EEESA_SA_EEELi512ENS_6half_tEfNS_4arch4Sm90ELb0ELb0ELb0ELb1ELb0ELb1ELb1ELb0ELb0ELb1ELb1ELb0EEENS1_21CollectiveEpilogueFwdINS6_IJSA_NS7_ILi512EEESA_EEES9_SC_SE_Li256ELb1ELb1ELb1ELb0EEENS1_36VarlenDynamicPersistentTileSchedulerILi64ELi64ELi256ELi128ELb1ELb1ELb1ELb0ELb1ELb1EEEEEEEEEvNT_6ParamsE,(.L_x_15001 - _ZN7cutlass13device_kernelIN5flash11enable_sm90INS1_16FlashAttnFwdSm90INS1_25CollectiveMainloopFwdSm90ILi2EN4cute5tupleIJNS5_1CILi1EEES8_S8_EEENS6_IJNS7_ILi64EEESA_SA_EEELi512ENS_6half_tEfNS_4arch4Sm90ELb0ELb0ELb0ELb1ELb0ELb1ELb1ELb0ELb0ELb1ELb1ELb0EEENS1_21CollectiveEpilogueFwdINS6_IJSA_NS7_ILi512EEESA_EEES9_SC_SE_Li256ELb1ELb1ELb1ELb0EEENS1_36VarlenDynamicPersistentTileSchedulerILi64ELi64ELi256ELi128ELb1ELb1ELb1ELb0ELb1ELb1EEEEEEEEEvNT_6ParamsE)
        .other          _ZN7cutlass13device_kernelIN5flash11enable_sm90INS1_16FlashAttnFwdSm90INS1_25CollectiveMainloopFwdSm90ILi2EN4cute5tupleIJNS5_1CILi1EEES8_S8_EEENS6_IJNS7_ILi64EEESA_SA_EEELi512ENS_6half_tEfNS_4arch4Sm90ELb0ELb0ELb0ELb1ELb0ELb1ELb1ELb0ELb0ELb1ELb1ELb0EEENS1_21CollectiveEpilogueFwdINS6_IJSA_NS7_ILi512EEESA_EEES9_SC_SE_Li256ELb1ELb1ELb1ELb0EEENS1_36VarlenDynamicPersistentTileSchedulerILi64ELi64ELi256ELi128ELb1ELb1ELb1ELb0ELb1ELb1EEEEEEEEEvNT_6ParamsE,@"STO_CUDA_ENTRY STV_DEFAULT"
_ZN7cutlass13device_kernelIN5flash11enable_sm90INS1_16FlashAttnFwdSm90INS1_25CollectiveMainloopFwdSm90ILi2EN4cute5tupleIJNS5_1CILi1EEES8_S8_EEENS6_IJNS7_ILi64EEESA_SA_EEELi512ENS_6half_tEfNS_4arch4Sm90ELb0ELb0ELb0ELb1ELb0ELb1ELb1ELb0ELb0ELb1ELb1ELb0EEENS1_21CollectiveEpilogueFwdINS6_IJSA_NS7_ILi512EEESA_EEES9_SC_SE_Li256ELb1ELb1ELb1ELb0EEENS1_36VarlenDynamicPersistentTileSchedulerILi64ELi64ELi256ELi128ELb1ELb1ELb1ELb0ELb1ELb1EEEEEEEEEvNT_6ParamsE:
        /* <DEDUP_REMOVED lines=24> */
.L_x_4308:
[----:B------:R-:W-:Y:S05]  /*0180*/  BSYNC B0 ;  /* 0x0000000000007941 */ /* 0x000fea0003800000 */
.L_x_4307:
        /* <DEDUP_REMOVED lines=39> */
.L_x_4309:
        /* <DEDUP_REMOVED lines=22> */
.L_x_4310:
        /* <DEDUP_REMOVED lines=18> */
.L_x_4311:
        /* <DEDUP_REMOVED lines=22> */
.L_x_4312:
        /* <DEDUP_REMOVED lines=22> */
.L_x_4313:
[----:B------:R-:W-:Y:S01]  /*0940*/  PLOP3.LUT P0, PT, PT, PT, UP0, 0x80, 0x0 ;  /* 0x000000000000781c */ /* 0x000fe20003f0f008 */
[----:B------:R-:W-:Y:S01]  /*0950*/  UMOV UR36, 0x1 ;  /* 0x0000000100247882 */ /* 0x000fe20000000000 */
[----:B------:R-:W-:Y:S01]  /*0960*/  NOP ;  /* 0x0000000000007918 */ /* 0x000fe20000000000 */
[----:B------:R-:W-:Y:S01]  /*0970*/  USEL UR36, UR36, 0x2, !UP0 ;  /* 0x0000000224247887 */ /* 0x000fe2000c000000 */
[----:B------:R-:W-:Y:S01]  /*0980*/  BSSY B9, `(.L_x_4314) ;  /* 0x0001e2a000097945 */ /* 0x000fe20003800000 */
[----:B------:R-:W-:Y:S01]  /*0990*/  ULDC.64 UR42, c[0x0][0x208] ;  /* 0x00008200002a7ab9 */ /* 0x000fe20000000a00 */
[----:B0123--:R-:W-:Y:S07]  /*09a0*/  BAR.SYNC.DEFER_BLOCKING 0x0 ;  /* 0x0000000000007b1d */ /* 0x00ffee0000010000 */
[----:B------:R-:W-:Y:S05]  /*09b0*/  @!P0 BRA `(.L_x_4315) ;  /* 0x00000140003c8947 */ /* 0x000fea0003800000 */
.L_x_4316:
[----:B------:R-:W-:-:S08]  /*09c0*/  NOP ;  /* 0x0000000000007918 */ /* 0x000fd00000000000 */
[----:B------:R-:W0:Y:S02]  /*09d0*/  USETMAXREG.TRY_ALLOC.CTAPOOL UP0, 0xf0 ;  /* 0x000000f0000079c8 */ /* 0x000e240008000600 */
[----:B0-----:R-:W-:-:S13]  /*09e0*/  PLOP3.LUT P0, PT, PT, PT, UP0, 0x80, 0x0 ;  /* 0x000000000000781c */ /* 0x001fda0003f0f008 */
[----:B------:R-:W-:Y:S05]  /*09f0*/  @!P0 BRA `(.L_x_4316) ;  /* 0xfffffffc00f08947 */ /* 0x000fea000383ffff */
[----:B------:R-:W-:Y:S01]  /*0a00*/  SHF.R.U32.HI R0, RZ, 0x7, R6 ;  /* 0x00000007ff007819 */ /* 0x000fe20000011606 */
[----:B------:R-:W0:Y:S01]  /*0a10*/  S2UR UR5, SR_CgaCtaId ;  /* 0x00000000000579c3 */ /* 0x000e220000008800 */
[----:B------:R-:W-:Y:S02]  /*0a20*/  UMOV UR4, 0x400 ;  /* 0x0000040000047882 */ /* 0x000fe40000000000 */
[----:B------:R-:W-:-:S13]  /*0a30*/  ISETP.NE.AND P0, PT, R0, 0x1, PT ;  /* 0x000000010000780c */ /* 0x000fda0003f05270 */
[----:B------:R-:W-:Y:S06]  /*0a40*/  @!P0 BAR.ARV 0x8, 0x100 ;  /* 0x0204000000008b1d */ /* 0x000fec0000002000 */
[----:B------:R-:W-:Y:S01]  /*0a50*/  ISETP.GE.U32.AND P0, PT, R6, 0x100, PT ;  /* 0x000001000600780c */ /* 0x000fe20003f06070 */
[----:B0-----:R-:W-:-:S06]  /*0a60*/  ULEA UR4, UR5, UR4, 0x18 ;  /* 0x0000000405047291 */ /* 0x001fcc000f8ec03f */
[----:B------:R-:W-:Y:S01]  /*0a70*/  IMAD.U32 R2, RZ, RZ, UR4 ;  /* 0x00000004ff027e24 */ /* 0x000fe2000f8e00ff */
[----:B------:R-:W-:-:S05]  /*0a80*/  ULDC UR4, c[0x0][0xd3c] ;  /* 0x00034f0000047ab9 */ /* 0x000fca0000000800 */
[----:B------:R-:W-:Y:S08]  /*0a90*/  @P0 BAR.ARV 0xf, 0x100 ;  /* 0x03c4000000000b1d */ /* 0x000ff00000002000 */
        /* <DEDUP_REMOVED lines=17> */
[--C-:B------:R-:W-:Y:S02]  /*0bb0*/  SHF.R.S32.HI R193, RZ, 0x5, R5.reuse ;  /* 0x00000005ffc17819 */ /* 0x100fe40000011405 */
[----:B------:R-:W-:Y:S02]  /*0bc0*/  SHF.R.S32.HI R12, RZ, 0x1f, R5 ;  /* 0x0000001fff0c7819 */ /* 0x000fe40000011405 */
[----:B------:R-:W-:Y:S02]  /*0bd0*/  LEA.HI R3, R3, R6, RZ, 0x3 ;  /* 0x0000000603037211 */ /* 0x000fe400078f18ff */
[----:B------:R-:W-:-:S02]  /*0be0*/  LOP3.LUT R5, R4, 0xfffffff0, RZ, 0xc0, !PT ;  /* 0xfffffff004057812 */ /* 0x000fc400078ec0ff */
[----:B------:R-:W-:Y:S02]  /*0bf0*/  SHF.R.S32.HI R7, RZ, 0x4, R4 ;  /* 0x00000004ff077819 */ /* 0x000fe40000011404 */
[----:B------:R-:W-:Y:S01]  /*0c00*/  LOP3.LUT R11, R3, 0xfffffff8, RZ, 0xc0, !PT ;  /* 0xfffffff8030b7812 */ /* 0x000fe200078ec0ff */
[----:B------:R-:W-:Y:S01]  /*0c10*/  IMAD.IADD R8, R6, 0x1, -R5 ;  /* 0x0000000106087824 */ /* 0x000fe200078e0a05 */
[----:B------:R-:W-:Y:S02]  /*0c20*/  LEA.HI R4, R4, R7, RZ, 0x1 ;  /* 0x0000000704047211 */ /* 0x000fe400078f08ff */
[----:B------:R-:W-:Y:S01]  /*0c30*/  LOP3.LUT R3, R0, 0xffffff80, RZ, 0xc0, !PT ;  /* 0xffffff8000037812 */ /* 0x000fe200078ec0ff */
[----:B------:R-:W-:Y:S01]  /*0c40*/  IMAD.IADD R187, R6, 0x1, -R11 ;  /* 0x0000000106bb7824 */ /* 0x000fe200078e0a0b */
[----:B------:R-:W-:Y:S02]  /*0c50*/  LEA.HI R12, R12, R193, RZ, 0x2 ;  /* 0x000000c10c0c7211 */ /* 0x000fe400078f10ff */
[----:B------:R-:W-:Y:S01]  /*0c60*/  LOP3.LUT R9, R13, 0xfffffffc, RZ, 0xc0, !PT ;  /* 0xfffffffc0d097812 */ /* 0x000fe200078ec0ff */
[----:B------:R-:W-:Y:S01]  /*0c70*/  IMAD.IADD R3, R6, 0x1, -R3 ;  /* 0x0000000106037824 */ /* 0x000fe200078e0a03 */
[----:B------:R-:W-:Y:S01]  /*0c80*/  LOP3.LUT R4, R4, 0x1ffffffe, RZ, 0xc0, !PT ;  /* 0x1ffffffe04047812 */ /* 0x000fe200078ec0ff */
[----:B------:R-:W-:Y:S01]  /*0c90*/  IMAD.SHL.U32 R187, R187, 0x8, RZ ;  /* 0x00000008bbbb7824 */ /* 0x000fe200078e00ff */
[----:B------:R-:W-:Y:S01]  /*0ca0*/  SHF.R.S32.HI R20, RZ, 0x7, R0 ;  /* 0x00000007ff147819 */ /* 0x000fe20000011400 */
[----:B------:R-:W-:Y:S01]  /*0cb0*/  IMAD.IADD R184, R6, 0x1, -R9 ;  /* 0x0000000106b87824 */ /* 0x000fe200078e0a09 */
[----:B------:R-:W-:Y:S01]  /*0cc0*/  SHF.R.S32.HI R5, RZ, 0x1f, R8 ;  /* 0x0000001fff057819 */ /* 0x000fe20000011408 */
[----:B------:R-:W-:Y:S01]  /*0cd0*/  IMAD.IADD R10, R7, 0x1, -R4 ;  /* 0x00000001070a7824 */ /* 0x000fe200078e0a04 */
[----:B------:R-:W-:Y:S01]  /*0ce0*/  LOP3.LUT R12, R12, 0x3ffffc, RZ, 0xc0, !PT ;  /* 0x003ffffc0c0c7812 */ /* 0x000fe200078ec0ff */
[----:B------:R-:W-:Y:S01]  /*0cf0*/  IMAD R15, R20, 0x100, R8 ;  /* 0x00000100140f7824 */ /* 0x000fe200078e0208 */
[----:B------:R-:W-:Y:S01]  /*0d00*/  LEA.HI R9, R5, R8, RZ, 0x3 ;  /* 0x0000000805097211 */ /* 0x000fe200078f18ff */
[----:B------:R-:W-:Y:S01]  /*0d10*/  IMAD.SHL.U32 R10, R10, 0x8, RZ ;  /* 0x000000080a0a7824 */ /* 0x000fe200078e00ff */
[----:B------:R-:W-:Y:S01]  /*0d20*/  SHF.R.S32.HI R4, RZ, 0x1f, R3 ;  /* 0x0000001fff047819 */ /* 0x000fe20000011403 */
[----:B------:R-:W-:Y:S01]  /*0d30*/  IMAD.IADD R12, R193, 0x1, -R12 ;  /* 0x00000001c10c7824 */ /* 0x000fe200078e0a0c */
[----:B------:R-:W-:Y:S01]  /*0d40*/  SHF.R.S32.HI R22, RZ, 0x2, R13 ;  /* 0x00000002ff167819 */ /* 0x000fe2000001140d */
[----:B------:R-:W-:Y:S01]  /*0d50*/  IMAD.SHL.U32 R16, R184, 0x8, RZ ;  /* 0x00000008b8107824 */ /* 0x000fe200078e00ff */
[C---:B------:R-:W-:Y:S01]  /*0d60*/  LOP3.LUT R11, R9.reuse, 0xfffffff8, RZ, 0xc0, !PT ;  /* 0xfffffff8090b7812 */ /* 0x040fe200078ec0ff */
[----:B------:R-:W-:Y:S01]  /*0d70*/  IMAD R15, R12, 0x10, R15 ;  /* 0x000000100c0f7824 */ /* 0x000fe200078e020f */
[-C--:B------:R-:W-:Y:S01]  /*0d80*/  LEA.HI R5, R4, R3.reuse, RZ, 0x2 ;  /* 0x0000000304057211 */ /* 0x080fe200078f10ff */
[----:B------:R-:W-:Y:S01]  /*0d90*/  VIADD R12, R22, 0x20 ;  /* 0x00000020160c7836 */ /* 0x000fe20000000000 */
[----:B------:R-:W-:Y:S01]  /*0da0*/  LEA.HI R4, R4, R3, RZ, 0x5 ;  /* 0x0000000304047211 */ /* 0x000fe200078f28ff */
[----:B------:R-:W-:Y:S01]  /*0db0*/  IMAD.IADD R11, R8, 0x1, -R11 ;  /* 0x00000001080b7824 */ /* 0x000fe200078e0a0b */
[--C-:B------:R-:W-:Y:S01]  /*0dc0*/  SHF.R.S32.HI R6, RZ, 0x2, R5.reuse ;  /* 0x00000002ff067819 */ /* 0x100fe20000011405 */
[----:B------:R-:W-:Y:S01]  /*0dd0*/  IMAD.SHL.U32 R9, R9, 0x40, RZ ;  /* 0x0000004009097824 */ /* 0x000fe200078e00ff */
[----:B------:R-:W-:Y:S01]  /*0de0*/  SHF.R.S32.HI R7, RZ, 0x1f, R5 ;  /* 0x0000001fff077819 */ /* 0x000fe20000011405 */
[----:B------:R-:W-:Y:S01]  /*0df0*/  STL [R1+0x40], R20 ;  /* 0x0000401401007387 */ /* 0x000fe20000100800 */
[----:B------:R-:W-:Y:S01]  /*0e00*/  LOP3.LUT R8, R5, 0x7ffffffc, RZ, 0xc0, !PT ;  /* 0x7ffffffc05087812 */ /* 0x000fe200078ec0ff */
[C---:B------:R-:W-:Y:S01]  /*0e10*/  VIADD R219, R187.reuse, 0x40 ;  /* 0x00000040bbdb7836 */ /* 0x040fe20000000000 */
[----:B------:R-:W-:Y:S01]  /*0e20*/  SHF.R.S32.HI R5, RZ, 0x1f, R12 ;  /* 0x0000001fff057819 */ /* 0x000fe2000001140c */
[----:B------:R-:W-:Y:S01]  /*0e30*/  VIADD R218, R187, 0x80 ;  /* 0x00000080bbda7836 */ /* 0x000fe20000000000 */
[----:B------:R-:W-:Y:S01]  /*0e40*/  LEA.HI R7, R7, R6, RZ, 0x3 ;  /* 0x0000000607077211 */ /* 0x000fe200078f18ff */
[----:B------:R-:W-:Y:S01]  /*0e50*/  IMAD.IADD R8, R3, 0x1, -R8 ;  /* 0x0000000103087824 */ /* 0x000fe200078e0a08 */
[----:B------:R-:W-:Y:S01]  /*0e60*/  LEA.HI R14, R5, R12, RZ, 0x3 ;  /* 0x0000000c050e7211 */ /* 0x000fe200078f18ff */
[----:B------:R-:W-:Y:S01]  /*0e70*/  IMAD.SHL.U32 R12, R12, 0x40, RZ ;  /* 0x000000400c0c7824 */ /* 0x000fe200078e00ff */
[----:B------:R-:W-:Y:S01]  /*0e80*/  LOP3.LUT R7, R7, 0xfffffff8, RZ, 0xc0, !PT ;  /* 0xfffffff807077812 */ /* 0x000fe200078ec0ff */
[----:B------:R-:W-:Y:S01]  /*0e90*/  IMAD.SHL.U32 R3, R11, 0x40, RZ ;  /* 0x000000400b037824 */ /* 0x000fe200078e00ff */
[----:B------:R-:W-:Y:S01]  /*0ea0*/  LEA.HI R0, R0, R20, RZ, 0x1 ;  /* 0x0000001400007211 */ /* 0x000fe200078f08ff */
[----:B------:R-:W-:Y:S01]  /*0eb0*/  IMAD.SHL.U32 R14, R14, 0x40, RZ ;  /* 0x000000400e0e7824 */ /* 0x000fe200078e00ff */
[----:B------:R-:W-:Y:S01]  /*0ec0*/  LOP3.LUT R5, R12, 0x1c0, RZ, 0xc0, !PT ;  /* 0x000001c00c057812 */ /* 0x000fe200078ec0ff */
[----:B------:R-:W-:Y:S01]  /*0ed0*/  IMAD.IADD R7, R6, 0x1, -R7 ;  /* 0x0000000106077824 */ /* 0x000fe200078e0a07 */
[----:B------:R-:W-:Y:S01]  /*0ee0*/  SHF.R.S32.HI R4, RZ, 0x5, R4 ;  /* 0x00000005ff047819 */ /* 0x000fe20000011404 */
[----:B------:R-:W-:Y:S01]  /*0ef0*/  IMAD.U32 R6, R15, 0x40, R10 ;  /* 0x000000400f067824 */ /* 0x000fe200078e000a */
[----:B------:R-:W-:Y:S01]  /*0f00*/  LOP3.LUT R0, R0, 0xfffffe, RZ, 0xc0, !PT ;  /* 0x00fffffe00007812 */ /* 0x000fe200078ec0ff */
[----:B------:R-:W-:Y:S01]  /*0f10*/  VIADD R217, R187, 0xc0 ;  /* 0x000000c0bbd97836 */ /* 0x000fe20000000000 */
[----:B------:R-:W-:Y:S01]  /*0f20*/  SHF.R.U32.HI R12, RZ, 0x3, R5 ;  /* 0x00000003ff0c7819 */ /* 0x000fe20000011605 */
[----:B------:R-:W-:Y:S01]  /*0f30*/  IMAD R190, R4, 0x10, R7 ;  /* 0x0000001004be7824 */ /* 0x000fe200078e0207 */
[----:B------:R-:W-:Y:S01]  /*0f40*/  LOP3.LUT R3, R3, 0x1c0, RZ, 0xc0, !PT ;  /* 0x000001c003037812 */ /* 0x000fe200078ec0ff */
[----:B------:R0:W-:Y:S01]  /*0f50*/  STL [R1+0x80], R6 ;  /* 0x0000800601007387 */ /* 0x0001e20000100800 */
[----:B------:R-:W-:Y:S01]  /*0f60*/  LOP3.LUT R5, R5, 0x38, R16, 0xf8, !PT ;  /* 0x0000003805057812 */ /* 0x000fe200078ef810 */
[----:B------:R-:W-:Y:S01]  /*0f70*/  IMAD.IADD R0, R20, 0x1, -R0 ;  /* 0x0000000114007824 */ /* 0x000fe200078e0a00 */
[----:B------:R-:W-:Y:S01]  /*0f80*/  LOP3.LUT R14, R14, 0xfffffe00, RZ, 0xc0, !PT ;  /* 0xfffffe000e0e7812 */ /* 0x000fe200078ec0ff */
[C---:B------:R-:W-:Y:S01]  /*0f90*/  VIADD R215, R187.reuse, 0x140 ;  /* 0x00000140bbd77836 */ /* 0x040fe20000000000 */
[----:B------:R-:W-:Y:S01]  /*0fa0*/  LEA.HI R4, R184, R184, RZ, 0x1 ;  /* 0x000000b8b8047211 */ /* 0x000fe200078f08ff */
[----:B------:R-:W-:Y:S01]  /*0fb0*/  VIADD R216, R187, 0x100 ;  /* 0x00000100bbd87836 */ /* 0x000fe20000000000 */
[----:B------:R-:W-:-:S02]  /*0fc0*/  SHF.R.S32.HI R13, RZ, 0x1f, R13 ;  /* 0x0000001fff0d7819 */ /* 0x000fc4000001140d */
[----:B------:R-:W-:Y:S02]  /*0fd0*/  LOP3.LUT R10, R3, 0x8, R10, 0xf8, !PT ;  /* 0x00000008030a7812 */ /* 0x000fe400078ef80a */
[----:B0-----:R-:W-:Y:S02]  /*0fe0*/  LOP3.LUT R6, R9, 0x7ffffe00, RZ, 0xc0, !PT ;  /* 0x7ffffe0009067812 */ /* 0x001fe400078ec0ff */
[----:B------:R-:W-:Y:S02]  /*0ff0*/  LOP3.LUT R9, R14, R5, R12, 0xf6, !PT ;  /* 0x000000050e097212 */ /* 0x000fe400078ef60c */
[----:B------:R-:W-:Y:S01]  /*1000*/  SHF.R.U32.HI R3, RZ, 0x3, R3 ;  /* 0x00000003ff037819 */ /* 0x000fe20000011603 */
[----:B------:R-:W-:Y:S01]  /*1010*/  IMAD R6, R193, 0x400, R6 ;  /* 0x00000400c1067824 */ /* 0x000fe200078e0206 */
[----:B------:R-:W-:Y:S01]  /*1020*/  LOP3.LUT R5, R4, 0x1ffffffe, RZ, 0xc0, !PT ;  /* 0x1ffffffe04057812 */ /* 0x000fe200078ec0ff */
[----:B------:R-:W-:Y:S01]  /*1030*/  IMAD.SHL.U32 R4, R0, 0x100, RZ ;  /* 0x0000010000047824 */ /* 0x000fe200078e00ff */
[----:B------:R-:W-:Y:S01]  /*1040*/  LEA.HI R13, R13, R22, RZ, 0x3 ;  /* 0x000000160d0d7211 */ /* 0x000fe200078f18ff */
[----:B------:R-:W-:Y:S01]  /*1050*/  IMAD.SHL.U32 R0, R8, 0x2, RZ ;  /* 0x0000000208007824 */ /* 0x000fe200078e00ff */
[----:B------:R-:W-:Y:S01]  /*1060*/  LOP3.LUT R3, R10, R3, RZ, 0x3c, !PT ;  /* 0x000000030a037212 */ /* 0x000fe200078e3cff */
[----:B------:R-:W-:Y:S01]  /*1070*/  IMAD.IADD R5, R184, 0x1, -R5 ;  /* 0x00000001b8057824 */ /* 0x000fe200078e0a05 */
[----:B------:R-:W-:Y:S01]  /*1080*/  LOP3.LUT R13, R13, 0xfffffff8, RZ, 0xc0, !PT ;  /* 0xfffffff80d0d7812 */ /* 0x000fe200078ec0ff */
[----:B------:R-:W-:Y:S01]  /*1090*/  IMAD.IADD R192, R0, 0x1, R4 ;  /* 0x0000000100c07824 */ /* 0x000fe200078e0204 */
[----:B------:R0:W-:Y:S01]  /*10a0*/  STL [R1+0x7c], R4 ;  /* 0x00007c0401007387 */ /* 0x0001e20000100800 */
[----:B------:R-:W-:Y:S01]  /*10b0*/  R2P PR, R11, 0x6 ;  /* 0x000000060b007804 */ /* 0x000fe20000000000 */
[----:B------:R-:W-:Y:S01]  /*10c0*/  IMAD.IADD R3, R6, 0x1, R3 ;  /* 0x0000000106037824 */ /* 0x000fe200078e0203 */
[----:B------:R-:W-:Y:S01]  /*10d0*/  SHF.R.S32.HI R7, RZ, 0x1f, R219 ;  /* 0x0000001fff077819 */ /* 0x000fe200000114db */
[----:B------:R-:W-:Y:S01]  /*10e0*/  IMAD R5, R5, 0x8, R190 ;  /* 0x0000000805057824 */ /* 0x000fe200078e02be */
[----:B------:R1:W-:Y:S01]  /*10f0*/  STL [R1+0x44], R0 ;  /* 0x0000440001007387 */ /* 0x0003e20000100800 */
[----:B------:R-:W-:Y:S01]  /*1100*/  IMAD.IADD R188, R22, 0x1, -R13 ;  /* 0x0000000116bc7824 */ /* 0x000fe200078e0a0d */
[----:B------:R-:W-:Y:S01]  /*1110*/  SHF.R.S32.HI R6, RZ, 0x1f, R218 ;  /* 0x0000001fff067819 */ /* 0x000fe200000114da */
[C---:B------:R-:W-:Y:S01]  /*1120*/  VIADD R20, R192.reuse, 0x18 ;  /* 0x00000018c0147836 */ /* 0x040fe20000000000 */
[----:B------:R-:W-:Y:S01]  /*1130*/  SHF.R.S32.HI R7, RZ, 0x1f, R217 ;  /* 0x0000001fff077819 */ /* 0x000fe200000114d9 */
[----:B0-----:R-:W-:Y:S01]  /*1140*/  IMAD R4, R9, 0x2, R2 ;  /* 0x0000000209047824 */ /* 0x001fe200078e0202 */
[----:B------:R-:W-:Y:S01]  /*1150*/  SHF.R.S32.HI R6, RZ, 0x1f, R216 ;  /* 0x0000001fff067819 */ /* 0x000fe200000114d8 */
[C---:B------:R-:W-:Y:S01]  /*1160*/  VIADD R13, R192.reuse, 0x30 ;  /* 0x00000030c00d7836 */ /* 0x040fe20000000000 */
[----:B------:R-:W-:Y:S01]  /*1170*/  SEL R201, R201, 0xffffffe0, !P1 ;  /* 0xffffffe0c9c97807 */ /* 0x000fe20004800000 */
[C---:B------:R-:W-:Y:S01]  /*1180*/  VIADD R10, R192.reuse, 0x48 ;  /* 0x00000048c00a7836 */ /* 0x040fe20000000000 */
[----:B-1----:R-:W-:Y:S01]  /*1190*/  SHF.R.S32.HI R0, RZ, 0x1f, R215 ;  /* 0x0000001fff007819 */ /* 0x002fe200000114d7 */
[----:B------:R0:W-:Y:S01]  /*11a0*/  STL [R1+0x74], R4 ;  /* 0x0000740401007387 */ /* 0x0001e20000100800 */
[----:B------:R-:W-:Y:S01]  /*11b0*/  SHF.R.S32.HI R0, RZ, 0x1f, R192 ;  /* 0x0000001fff007819 */ /* 0x000fe200000114c0 */
[----:B------:R-:W-:-:S02]  /*11c0*/  VIADD R7, R192, 0x60 ;  /* 0x00000060c0077836 */ /* 0x000fc40000000000 */
[----:B------:R-:W-:Y:S01]  /*11d0*/  IMAD R194, R3, 0x2, R2 ;  /* 0x0000000203c27824 */ /* 0x000fe200078e0202 */
[----:B------:R1:W-:Y:S01]  /*11e0*/  STL [R1+0x78], R5 ;  /* 0x0000780501007387 */ /* 0x0003e20000100800 */
[C---:B------:R-:W-:Y:S02]  /*11f0*/  VIADD R6, R192.reuse, 0x68 ;  /* 0x00000068c0067836 */ /* 0x040fe40000000000 */
[C---:B------:R-:W-:Y:S02]  /*1200*/  VIADD R0, R192.reuse, 0x78 ;  /* 0x00000078c0007836 */ /* 0x040fe40000000000 */
[C---:B0-----:R-:W-:Y:S02]  /*1210*/  VIADD R4, R192.reuse, 0x70 ;  /* 0x00000070c0047836 */ /* 0x041fe40000000000 */
[C---:B------:R-:W-:Y:S02]  /*1220*/  VIADD R236, R192.reuse, 0x88 ;  /* 0x00000088c0ec7836 */ /* 0x040fe40000000000 */
[C---:B------:R-:W-:Y:S01]  /*1230*/  VIADD R237, R192.reuse, 0x80 ;  /* 0x00000080c0ed7836 */ /* 0x040fe20000000000 */
[----:B-1----:R-:W-:Y:S01]  /*1240*/  SHF.R.S32.HI R5, RZ, 0x1f, R20 ;  /* 0x0000001fff057819 */ /* 0x002fe20000011414 */
        /* <DEDUP_REMOVED lines=56> */
[----:B------:R-:W-:Y:S01]  /*15d0*/  IMAD.IADD R201, R201, 0x1, R195 ;  /* 0x00000001c9c97824 */ /* 0x000fe200078e02c3 */
[----:B------:R-:W-:-:S02]  /*15e0*/  SHF.R.S32.HI R3, RZ, 0x1f, R223 ;  /* 0x0000001fff037819 */ /* 0x000fc400000114df */
[----:B------:R-:W-:-:S07]  /*15f0*/  SHF.R.S32.HI R0, RZ, 0x1f, R222 ;  /* 0x0000001fff007819 */ /* 0x000fce00000114de */
.L_x_4439:
[----:B0-----:R-:W0:Y:S01]  /*1600*/  LDC.64 R210, c[0x0][0xd88] ;  /* 0x00036200ffd27b82 */ /* 0x001e220000000a00 */
[----:B------:R-:W-:Y:S01]  /*1610*/  ULDC.64 UR4, c[0x0][0xb20] ;  /* 0x0002c80000047ab9 */ /* 0x000fe20000000a00 */
[----:B------:R-:W-:Y:S01]  /*1620*/  ULDC.64 UR8, c[0x0][0xb10] ;  /* 0x0002c40000087ab9 */ /* 0x000fe20000000a00 */
[----:B------:R-:W-:Y:S01]  /*1630*/  ULDC.64 UR6, c[0x0][0xb00] ;  /* 0x0002c00000067ab9 */ /* 0x000fe20000000a00 */
[----:B0-----:R-:W-:-:S06]  /*1640*/  IMAD.WIDE R210, R155, 0x4, R210 ;  /* 0x000000049bd27825 */ /* 0x001fcc00078e02d2 */
[----:B--2---:R-:W2:Y:S01]  /*1650*/  LDG.E R210, desc[UR42][R210.64] ;  /* 0x0000002ad2d27981 */ /* 0x004ea2000c1e1900 */
[----:B------:R-:W-:Y:S01]  /*1660*/  ISETP.NE.U32.AND P2, PT, RZ, UR4, PT ;  /* 0x00000004ff007c0c */ /* 0x000fe2000bf45070 */
[----:B-1---5:R-:W-:Y:S01]  /*1670*/  IMAD.MOV.U32 R11, RZ, RZ, RZ ;  /* 0x000000ffff0b7224 */ /* 0x022fe200078e00ff */
        /* <DEDUP_REMOVED lines=48> */
.L_x_4318:
[----:B------:R-:W-:Y:S02]  /*1980*/  IMAD.U32 R42, RZ, RZ, UR5 ;  /* 0x00000005ff2a7e24 */ /* 0x000fe4000f8e00ff */
[----:B------:R-:W-:Y:S01]  /*1990*/  IMAD.U32 R24, RZ, RZ, UR4 ;  /* 0x00000004ff187e24 */ /* 0x000fe2000f8e00ff */
[----:B------:R-:W-:Y:S06]  /*19a0*/  @!P2 BRA `(.L_x_4319) ;  /* 0x000000000010a947 */ /* 0x000fec0003800000 */
[----:B------:R-:W-:-:S04]  /*19b0*/  IADD3 R4, P0, R213, UR8, RZ ;  /* 0x00000008d5047c10 */ /* 0x000fc8000ff1e0ff */
[----:B------:R-:W-:-:S05]  /*19c0*/  IADD3.X R5, R214, UR9, RZ, P0, !PT ;  /* 0x00000009d6057c10 */ /* 0x000fca00087fe4ff */
[----:B------:R0:W5:Y:S01]  /*19d0*/  LDG.E R24, desc[UR42][R4.64] ;  /* 0x0000002a04187981 */ /* 0x000162000c1e1900 */
[----:B------:R-:W-:Y:S05]  /*19e0*/  BRA `(.L_x_4320) ;  /* 0x0000000000107947 */ /* 0x000fea0003800000 */
.L_x_4319:
[----:B------:R-:W-:Y:S05]  /*19f0*/  @!P0 BRA `(.L_x_4320) ;  /* 0x00000000000c8947 */ /* 0x000fea0003800000 */
[----:B------:R-:W2:Y:S04]  /*1a00*/  LDG.E R3, desc[UR42][R4.64] ;  /* 0x0000002a04037981 */ /* 0x000ea8000c1e1900 */
[----:B------:R-:W2:Y:S02]  /*1a10*/  LDG.E R24, desc[UR42][R4.64+0x4] ;  /* 0x0000042a04187981 */ /* 0x000ea4000c1e1900 */
[----:B--2---:R-:W-:-:S07]  /*1a20*/  IMAD.IADD R24, R24, 0x1, -R3 ;  /* 0x0000000118187824 */ /* 0x004fce00078e0a03 */
.L_x_4320:
        /* <DEDUP_REMOVED lines=20> */
[----:B---3--:R-:W-:-:S04]  /*1b70*/  @P0 IMAD.IADD R42, R3, 0x1, -R0 ;  /* 0x00000001032a0824 */ /* 0x008fc800078e0a00 */
[----:B------:R-:W-:-:S04]  /*1b80*/  IMAD.IADD R152, R11, 0x1, R42 ;  /* 0x000000010b987824 */ /* 0x000fc800078e022a */
[C---:B------:R-:W-:Y:S01]  /*1b90*/  VIADD R0, R152.reuse, 0x3f ;  /* 0x0000003f98007836 */ /* 0x040fe20000000000 */
[----:B------:R-:W-:-:S04]  /*1ba0*/  ISETP.GE.AND P3, PT, R152, 0x1, PT ;  /* 0x000000019800780c */ /* 0x000fc80003f66270 */
[----:B------:R-:W-:-:S04]  /*1bb0*/  SHF.R.S32.HI R3, RZ, 0x1f, R0 ;  /* 0x0000001fff037819 */ /* 0x000fc80000011400 */
[----:B------:R-:W-:Y:S01]  /*1bc0*/  LEA.HI R3, R3, R0, RZ, 0x6 ;  /* 0x0000000003037211 */ /* 0x000fe200078f30ff */
[----:B------:R-:W-:-:S03]  /*1bd0*/  IMAD.MOV.U32 R0, RZ, RZ, RZ ;  /* 0x000000ffff007224 */ /* 0x000fc600078e00ff */
[----:B------:R-:W-:Y:S02]  /*1be0*/  SHF.R.S32.HI R168, RZ, 0x6, R3 ;  /* 0x00000006ffa87819 */ /* 0x000fe40000011403 */
[----:B------:R-:W-:-:S05]  /*1bf0*/  @P3 LOP3.LUT R8, R8, 0x4, RZ, 0xfc, !PT ;  /* 0x0000000408083812 */ /* 0x000fca00078efcff */
        /* <DEDUP_REMOVED lines=31> */
.L_x_4322:
[----:B------:R-:W-:Y:S05]  /*1df0*/  BSYNC B0 ;  /* 0x0000000000007941 */ /* 0x000fea0003800000 */
.L_x_4321:
        /* <DEDUP_REMOVED lines=25> */
[----:B------:R-:W1:Y:S01]  /*1f90*/  LDC.64 R14, c[0x4][R14] ;  /* 0x010000000e0e7b82 */ /* 0x000e620000000a00 */
[----:B------:R-:W-:Y:S01]  /*1fa0*/  ULDC.64 UR4, c[0x4][0x120] ;  /* 0x0100480000047ab9 */ /* 0x000fe20000000a00 */
[----:B------:R-:W-:Y:S02]  /*1fb0*/  IMAD.U32 R10, RZ, RZ, UR6 ;  /* 0x00000006ff0a7e24 */ /* 0x000fe4000f8e00ff */
[----:B0-----:R-:W-:-:S02]  /*1fc0*/  IMAD.U32 R6, RZ, RZ, UR4 ;  /* 0x00000004ff067e24 */ /* 0x001fc4000f8e00ff */
[----:B------:R-:W-:Y:S02]  /*1fd0*/  IMAD.U32 R7, RZ, RZ, UR5 ;  /* 0x00000005ff077e24 */ /* 0x000fe4000f8e00ff */
[----:B------:R-:W-:Y:S02]  /*1fe0*/  IMAD.U32 R11, RZ, RZ, UR7 ;  /* 0x00000007ff0b7e24 */ /* 0x000fe4000f8e00ff */
[----:B------:R-:W-:Y:S02]  /*1ff0*/  IMAD.MOV.U32 R8, RZ, RZ, 0x70 ;  /* 0x00000070ff087424 */ /* 0x000fe400078e00ff */
[----:B------:R-:W-:Y:S02]  /*2000*/  IMAD.MOV.U32 R12, RZ, RZ, 0x1 ;  /* 0x00000001ff0c7424 */ /* 0x000fe400078e00ff */
[----:B------:R-:W-:-:S07]  /*2010*/  IMAD.MOV.U32 R13, RZ, RZ, RZ ;  /* 0x000000ffff0d7224 */ /* 0x000fce00078e00ff */
[----:B------:R-:W-:-:S07]  /*2020*/  LEPC R20, `(.L_x_4325) ;  /* 0x000000001014794e */ /* 0x000fce0000000000 */
[----:B-1---5:R-:W-:Y:S05]  /*2030*/  CALL.ABS.NOINC R14 ;  /* 0x000000000e007343 */ /* 0x022fea0003c00000 */
.L_x_4325:
[----:B------:R-:W-:Y:S05]  /*2040*/  BSYNC B6 ;  /* 0x0000000000067941 */ /* 0x000fea0003800000 */
.L_x_4324:
        /* <DEDUP_REMOVED lines=19> */
[----:B-1---5:R-:W-:Y:S05]  /*2180*/  CALL.ABS.NOINC R14 ;  /* 0x000000000e007343 */ /* 0x022fea0003c00000 */
.L_x_4327:
[----:B------:R-:W-:Y:S05]  /*2190*/  BSYNC B6 ;  /* 0x0000000000067941 */ /* 0x000fea0003800000 */
.L_x_4326:
[----:B------:R-:W-:Y:S01]  /*21a0*/  ULDC.64 UR4, c[0x0][0xaf0] ;  /* 0x0002bc0000047ab9 */ /* 0x000fe20000000a00 */
[----:B------:R-:W-:Y:S01]  /*21b0*/  IMAD.MOV.U32 R0, RZ, RZ, R210 ;  /* 0x000000ffff007224 */ /* 0x000fe200078e00d2 */
[----:B------:R-:W-:Y:S01]  /*21c0*/  ISETP.NE.U32.AND P0, PT, RZ, UR4, PT ;  /* 0x00000004ff007c0c */ /* 0x000fe2000bf05070 */
[----:B0-----:R-:W0:Y:S01]  /*21d0*/  LDC.64 R6, c[0x0][0x300] ;  /* 0x0000c000ff067b82 */ /* 0x001e220000000a00 */
[----:B------:R-:W-:Y:S01]  /*21e0*/  IMAD.IADD R25, R25, 0x1, R24 ;  /* 0x0000000119197824 */ /* 0x000fe200078e0218 */
[----:B------:R-:W-:Y:S01]  /*21f0*/  SHF.R.S32.HI R17, RZ, 0x1f, R16 ;  /* 0x0000001fff117819 */ /* 0x000fe20000011410 */
[----:B------:R-:W-:Y:S01]  /*2200*/  ULDC.64 UR6, c[0x0][0xb00] ;  /* 0x0002c00000067ab9 */ /* 0x000fe20000000a00 */
[----:B------:R-:W-:-:S04]  /*2210*/  ISETP.NE.AND.EX P0, PT, RZ, UR5, PT, P0 ;  /* 0x00000005ff007c0c */ /* 0x000fc8000bf05300 */
[----:B------:R-:W1:Y:S08]  /*2220*/  LDC R27, c[0x0][0x3f4] ;  /* 0x0000fd00ff1b7b82 */ /* 0x000e700000000800 */
[----:B------:R-:W2:Y:S01]  /*2230*/  LDC.64 R52, c[0x0][0x408] ;  /* 0x00010200ff347b82 */ /* 0x000ea20000000a00 */
[----:B------:R-:W-:-:S04]  /*2240*/  @P0 IADD3 R4, P1, R213, UR4, RZ ;  /* 0x00000004d5040c10 */ /* 0x000fc8000ff3e0ff */
        /* <DEDUP_REMOVED lines=10> */
[----:B------:R-:W-:Y:S01]  /*22f0*/  IMAD.WIDE.U32 R28, R209, UR4, R16 ;  /* 0x00000004d11c7c25 */ /* 0x000fe2000f8e0010 */
[----:B------:R-:W-:Y:S01]  /*2300*/  ULDC.64 UR6, c[0x0][0x338] ;  /* 0x0000ce0000067ab9 */ /* 0x000fe20000000a00 */
[----:B---3--:R-:W3:Y:S01]  /*2310*/  LDC.64 R4, c[0x0][0x3f8] ;  /* 0x0000fe00ff047b82 */ /* 0x008ee20000000a00 */
[----:B-1----:R-:W-:Y:S01]  /*2320*/  ISETP.GE.AND P2, PT, R16, R27, PT ;  /* 0x0000001b1000720c */ /* 0x002fe20003f46270 */
[----:B------:R-:W-:Y:S01]  /*2330*/  IMAD R3, R25, R7, R8 ;  /* 0x0000000719037224 */ /* 0x000fe200078e0208 */
[----:B------:R-:W-:Y:S01]  /*2340*/  SHF.L.U64.HI R46, R6, 0x6, R7 ;  /* 0x00000006062e7819 */ /* 0x000fe20000010207 */
[----:B------:R-:W-:Y:S01]  /*2350*/  IMAD R29, R209, UR5, R29 ;  /* 0x00000005d11d7c24 */ /* 0x000fe2000f8e021d */
[----:B------:R-:W-:Y:S01]  /*2360*/  ULDC.64 UR4, c[0x0][0x308] ;  /* 0x0000c20000047ab9 */ /* 0x000fe20000000a00 */
[----:B------:R-:W-:Y:S01]  /*2370*/  IMAD.IADD R21, R21, 0x1, R3 ;  /* 0x0000000115157824 */ /* 0x000fe200078e0203 */
[----:B--2---:R-:W-:Y:S01]  /*2380*/  SHF.L.U64.HI R51, R52, 0x6, R53 ;  /* 0x0000000634337819 */ /* 0x004fe20000010235 */
[----:B------:R-:W-:Y:S01]  /*2390*/  IMAD.WIDE.U32 R44, R22, R6, R16 ;  /* 0x00000006162c7225 */ /* 0x000fe200078e0010 */
[----:B------:R-:W-:-:S03]  /*23a0*/  P2R R72, PR, RZ, 0x4 ;  /* 0x00000004ff487803 */ /* 0x000fc60000000000 */
[----:B------:R-:W-:-:S04]  /*23b0*/  IMAD.WIDE.U32 R20, R209, UR4, R20 ;  /* 0x00000004d1147c25 */ /* 0x000fc8000f8e0014 */
[----:B------:R-:W-:Y:S01]  /*23c0*/  IMAD R21, R209, UR5, R21 ;  /* 0x00000005d1157c24 */ /* 0x000fe2000f8e0215 */
[----:B------:R-:W-:Y:S01]  /*23d0*/  ULDC.64 UR4, c[0x0][0x310] ;  /* 0x0000c40000047ab9 */ /* 0x000fe20000000a00 */
[----:B------:R-:W-:Y:S02]  /*23e0*/  IMAD.SHL.U32 R50, R188, 0x40, RZ ;  /* 0x00000040bc327824 */ /* 0x000fe400078e00ff */
[----:B------:R-:W-:-:S03]  /*23f0*/  IMAD.WIDE.U32 R34, R22, R52, R184 ;  /* 0x0000003416227225 */ /* 0x000fc600078e00b8 */
[----:B------:R-:W-:Y:S01]  /*2400*/  LOP3.LUT R50, R50, 0x1c0, RZ, 0xc0, !PT ;  /* 0x000001c032327812 */ /* 0x000fe200078ec0ff */
[-C--:B---3--:R-:W-:Y:S01]  /*2410*/  IMAD.WIDE.U32 R30, R22, R4.reuse, R184 ;  /* 0x00000004161e7225 */ /* 0x088fe200078e00b8 */
[----:B------:R-:W-:Y:S02]  /*2420*/  SHF.L.U64.HI R48, R4, 0x6, R5 ;  /* 0x0000000604307819 */ /* 0x000fe40000010205 */
[----:B------:R-:W-:Y:S01]  /*2430*/  SHF.R.U32.HI R54, RZ, 0x3, R50 ;  /* 0x00000003ff367819 */ /* 0x000fe20000011632 */
[----:B------:R-:W-:Y:S01]  /*2440*/  IMAD.WIDE.U32 R32, R22, R4, R16 ;  /* 0x0000000416207225 */ /* 0x000fe200078e0010 */
[----:B0-----:R-:W-:-:S03]  /*2450*/  SHF.R.U32.HI R26, RZ, 0x7, R26 ;  /* 0x00000007ff1a7819 */ /* 0x001fc6000001161a */
[----:B------:R-:W-:-:S04]  /*2460*/  IMAD.WIDE.U32 R36, R22, R52, R16 ;  /* 0x0000003416247225 */ /* 0x000fc800078e0010 */
[----:B------:R-:W-:Y:S02]  /*2470*/  IMAD.SHL.U32 R49, R4, 0x40, RZ ;  /* 0x0000004004317824 */ /* 0x000fe400078e00ff */
[----:B------:R-:W-:Y:S02]  /*2480*/  IMAD.SHL.U32 R47, R6, 0x40, RZ ;  /* 0x00000040062f7824 */ /* 0x000fe400078e00ff */
[----:B------:R-:W-:Y:S02]  /*2490*/  VIADD R55, R26, 0x8 ;  /* 0x000000081a377836 */ /* 0x000fe40000000000 */
[----:B------:R-:W-:Y:S01]  /*24a0*/  IMAD.SHL.U32 R56, R27, 0x2, RZ ;  /* 0x000000021b387824 */ /* 0x000fe200078e00ff */
[----:B----4-:R-:W-:-:S04]  /*24b0*/  SHF.R.S32.HI R3, RZ, 0x1f, R0 ;  /* 0x0000001fff037819 */ /* 0x010fc80000011400 */
[----:B------:R-:W-:Y:S02]  /*24c0*/  SEL R8, R3, RZ, !P0 ;  /* 0x000000ff03087207 */ /* 0x000fe40004000000 */
[----:B------:R-:W-:Y:S02]  /*24d0*/  SEL R3, R0, RZ, !P0 ;  /* 0x000000ff00037207 */ /* 0x000fe40004000000 */
[----:B------:R-:W-:Y:S01]  /*24e0*/  SHF.R.S32.HI R0, RZ, 0x1f, R22 ;  /* 0x0000001fff007819 */ /* 0x000fe20000011416 */
[----:B------:R-:W-:Y:S02]  /*24f0*/  IMAD R10, R8, UR4, RZ ;  /* 0x00000004080a7c24 */ /* 0x000fe4000f8e02ff */
[C---:B------:R-:W-:Y:S01]  /*2500*/  IMAD.WIDE.U32 R20, R3.reuse, UR4, R20 ;  /* 0x0000000403147c25 */ /* 0x040fe2000f8e0014 */
[----:B------:R-:W-:Y:S02]  /*2510*/  ULDC UR4, c[0x0][0x2f4] ;  /* 0x0000bd0000047ab9 */ /* 0x000fe40000000800 */
[----:B------:R-:W-:Y:S01]  /*2520*/  ISETP.GE.AND P4, PT, R16, UR4, PT ;  /* 0x0000000410007c0c */ /* 0x000fe2000bf86270 */
[----:B------:R-:W-:-:S02]  /*2530*/  IMAD R43, R3, UR5, R10 ;  /* 0x00000005032b7c24 */ /* 0x000fc4000f8e020a */
[----:B------:R-:W-:Y:S02]  /*2540*/  IMAD R8, R8, UR6, RZ ;  /* 0x0000000608087c24 */ /* 0x000fe4000f8e02ff */
[----:B------:R-:W-:Y:S02]  /*2550*/  IMAD R9, R0, R6, RZ ;  /* 0x0000000600097224 */ /* 0x000fe400078e02ff */
[----:B------:R-:W-:-:S04]  /*2560*/  IMAD.WIDE.U32 R28, R3, UR6, R28 ;  /* 0x00000006031c7c25 */ /* 0x000fc8000f8e001c */
[----:B------:R-:W-:Y:S01]  /*2570*/  IMAD R71, R3, UR7, R8 ;  /* 0x0000000703477c24 */ /* 0x000fe2000f8e0208 */
[----:B------:R-:W-:Y:S01]  /*2580*/  IADD3 R3, P0, R20, R44, RZ ;  /* 0x0000002c14037210 */ /* 0x000fe20007f1e0ff */
[----:B------:R-:W-:Y:S02]  /*2590*/  IMAD R9, R22, R7, R9 ;  /* 0x0000000716097224 */ /* 0x000fe400078e0209 */
[----:B------:R-:W-:Y:S02]  /*25a0*/  IMAD.IADD R43, R21, 0x1, R43 ;  /* 0x00000001152b7824 */ /* 0x000fe400078e022b */
[----:B------:R-:W-:Y:S02]  /*25b0*/  IMAD R8, R0, R4, RZ ;  /* 0x0000000400087224 */ /* 0x000fe400078e02ff */
[----:B------:R-:W-:Y:S01]  /*25c0*/  IMAD.IADD R71, R29, 0x1, R71 ;  /* 0x000000011d477824 */ /* 0x000fe200078e0247 */
[----:B------:R-:W-:Y:S01]  /*25d0*/  IADD3.X R44, R43, R45, R9, P0, !PT ;  /* 0x0000002d2b2c7210 */ /* 0x000fe200007fe409 */
[----:B------:R-:W-:Y:S01]  /*25e0*/  IMAD R13, R22, R5, R8 ;  /* 0x00000005160d7224 */ /* 0x000fe200078e0208 */
[----:B------:R-:W-:Y:S01]  /*25f0*/  SEL R9, R27, RZ, P2 ;  /* 0x000000ff1b097207 */ /* 0x000fe20001000000 */
[----:B------:R-:W-:Y:S01]  /*2600*/  IMAD R8, R0, R52, RZ ;  /* 0x0000003400087224 */ /* 0x000fe200078e02ff */
[----:B------:R-:W-:Y:S01]  /*2610*/  IADD3 R38, P0, R22, R25, RZ ;  /* 0x0000001916267210 */ /* 0x000fe20007f1e0ff */
[----:B------:R-:W-:-:S02]  /*2620*/  IMAD.IADD R31, R31, 0x1, R13 ;  /* 0x000000011f1f7824 */ /* 0x000fc400078e020d */
[----:B------:R-:W-:Y:S02]  /*2630*/  IMAD.IADD R9, R16, 0x1, R9 ;  /* 0x0000000110097824 */ /* 0x000fe400078e0209 */
[----:B------:R-:W-:Y:S02]  /*2640*/  IMAD R15, R22, R53, R8 ;  /* 0x00000035160f7224 */ /* 0x000fe400078e0208 */
[----:B------:R-:W-:Y:S01]  /*2650*/  IMAD.IADD R33, R13, 0x1, R33 ;  /* 0x000000010d217824 */ /* 0x000fe200078e0221 */
[----:B-----5:R-:W-:Y:S01]  /*2660*/  SHF.R.S32.HI R13, RZ, 0x1f, R154 ;  /* 0x0000001fff0d7819 */ /* 0x020fe2000001149a */
[----:B------:R-:W-:Y:S01]  /*2670*/  IMAD.WIDE.U32 R30, R154, R4, R30 ;  /* 0x000000049a1e7225 */ /* 0x000fe200078e001e */
[----:B------:R-:W-:-:S03]  /*2680*/  SHF.R.S32.HI R8, RZ, 0x1f, R9 ;  /* 0x0000001fff087819 */ /* 0x000fc60000011409 */
[----:B------:R-:W-:Y:S01]  /*2690*/  IMAD.WIDE.U32 R32, R154, R4, R32 ;  /* 0x000000049a207225 */ /* 0x000fe200078e0020 */
[----:B------:R-:W-:-:S03]  /*26a0*/  LEA.HI R45, R8, R9, RZ, 0x3 ;  /* 0x00000009082d7211 */ /* 0x000fc600078f18ff */
[----:B------:R-:W-:Y:S01]  /*26b0*/  IMAD R8, R13, R4, RZ ;  /* 0x000000040d087224 */ /* 0x000fe200078e02ff */
[----:B------:R-:W-:Y:S01]  /*26c0*/  LOP3.LUT R60, R45, 0xfffffff8, RZ, 0xc0, !PT ;  /* 0xfffffff82d3c7812 */ /* 0x000fe200078ec0ff */
[----:B------:R-:W-:Y:S02]  /*26d0*/  IMAD R13, R13, R52, RZ ;  /* 0x000000340d0d7224 */ /* 0x000fe400078e02ff */
[----:B------:R-:W-:Y:S01]  /*26e0*/  IMAD R59, R154, R5, R8 ;  /* 0x000000059a3b7224 */ /* 0x000fe200078e0208 */
[----:B------:R-:W-:Y:S01]  /*26f0*/  LOP3.LUT R5, R50, 0x18, R16, 0xf8, !PT ;  /* 0x0000001832057812 */ /* 0x000fe200078ef810 */
[----:B------:R-:W-:Y:S01]  /*2700*/  IMAD.IADD R35, R35, 0x1, R15 ;  /* 0x0000000123237824 */ /* 0x000fe200078e020f */
[----:B------:R-:W-:Y:S01]  /*2710*/  SHF.R.S32.HI R63, RZ, 0x1f, R60 ;  /* 0x0000001fff3f7819 */ /* 0x000fe2000001143c */
[----:B------:R-:W-:Y:S01]  /*2720*/  IMAD.IADD R37, R15, 0x1, R37 ;  /* 0x000000010f257824 */ /* 0x000fe200078e0225 */
[----:B------:R-:W-:Y:S01]  /*2730*/  LOP3.LUT R4, R5, R54, RZ, 0x3c, !PT ;  /* 0x0000003605047212 */ /* 0x000fe200078e3cff */
[----:B------:R-:W-:Y:S01]  /*2740*/  IMAD R13, R154, R53, R13 ;  /* 0x000000359a0d7224 */ /* 0x000fe200078e020d */
[----:B------:R-:W-:Y:S01]  /*2750*/  LOP3.LUT R5, R50, 0x38, R45, 0xf8, !PT ;  /* 0x0000003832057812 */ /* 0x000fe200078ef82d */
[----:B------:R-:W-:-:S02]  /*2760*/  VIADD R53, R16, 0x20 ;  /* 0x0000002010357836 */ /* 0x000fc40000000000 */
[C---:B------:R-:W-:Y:S01]  /*2770*/  IMAD.WIDE.U32 R34, R154.reuse, R52, R34 ;  /* 0x000000349a227225 */ /* 0x040fe200078e0022 */
[----:B------:R-:W-:Y:S02]  /*2780*/  LOP3.LUT R70, R5, R54, RZ, 0x3c, !PT ;  /* 0x0000003605467212 */ /* 0x000fe400078e3cff */
[----:B------:R-:W-:Y:S01]  /*2790*/  ISETP.GE.AND P3, PT, R53, UR4, PT ;  /* 0x0000000435007c0c */ /* 0x000fe2000bf66270 */
[----:B------:R-:W-:-:S04]  /*27a0*/  IMAD.WIDE.U32 R36, R154, R52, R36 ;  /* 0x000000349a247225 */ /* 0x000fc800078e0024 */
        /* <DEDUP_REMOVED lines=8> */
.L_x_4357:
[----:B----4-:R-:W0:Y:S01]  /*2830*/  LDC R27, c[0x0][0x3f4] ;  /* 0x0000fd00ff1b7b82 */ /* 0x010e220000000800 */
[----:B------:R-:W-:Y:S01]  /*2840*/  VIADD R40, R40, 0xffffffff ;  /* 0xffffffff28287836 */ /* 0x000fe20000000000 */
[----:B------:R-:W-:Y:S05]  /*2850*/  YIELD ;  /* 0x0000000000007946 */ /* 0x000fea0003800000 */
[----:B------:R-:W-:Y:S01]  /*2860*/  SHF.R.S32.HI R67, RZ, 0x1f, R40 ;  /* 0x0000001fff437819 */ /* 0x000fe20000011428 */
[----:B-1----:R-:W1:Y:S01]  /*2870*/  LDC.64 R64, c[0x0][0x2e8] ;  /* 0x0000ba00ff407b82 */ /* 0x002e620000000a00 */
        /* <DEDUP_REMOVED lines=53> */
.L_x_4332:
[----:B------:R-:W-:Y:S05]  /*2bd0*/  BSYNC B1 ;  /* 0x0000000000017941 */ /* 0x000fea0003800000 */
.L_x_4331:
        /* <DEDUP_REMOVED lines=16> */
.L_x_4333:
[----:B------:R-:W-:Y:S01]  /*2ce0*/  IMAD R73, R19, 0x8, R2 ;  /* 0x0000000813497824 */ /* 0x000fe200078e0202 */
[----:B------:R-:W-:Y:S01]  /*2cf0*/  SHF.L.U32 R74, R186, 0x1f, RZ ;  /* 0x0000001fba4a7819 */ /* 0x000fe200000006ff */
[----:B------:R-:W-:Y:S03]  /*2d00*/  BSSY B1, `(.L_x_4334) ;  /* 0x0000003000017945 */ /* 0x000fe60003800000 */
[----:B------:R-:W0:Y:S02]  /*2d10*/  SYNCS.PHASECHK.TRANS64.TRYWAIT P5, [R73+URZ+0x38890], R74 ;  /* 0x0388904a490075a7 */ /* 0x000e2400080a017f */
[----:B0-----:R-:W-:Y:S05]  /*2d20*/  @!P5 BRA `(.L_x_4335) ;  /* 0x000001bc00c4d947 */ /* 0x001fea0003800000 */
.L_x_4630:
[----:B------:R-:W-:Y:S05]  /*2d30*/  BSYNC B1 ;  /* 0x0000000000017941 */ /* 0x000fea0003800000 */
.L_x_4334:
        /* <DEDUP_REMOVED lines=48> */
.L_x_4340:
[----:B------:R-:W-:Y:S05]  /*3040*/  BSYNC B2 ;  /* 0x0000000000027941 */ /* 0x000fea0003800000 */
.L_x_4339:
[----:B--2---:R1:W-:Y:S02]  /*3050*/  STG.E.128 desc[UR42][R12.64], R4 ;  /* 0x000000040c007986 */ /* 0x0043e4000c101d2a */
.L_x_4338:
[----:B------:R-:W-:Y:S05]  /*3060*/  BSYNC B1 ;  /* 0x0000000000017941 */ /* 0x000fea0003800000 */
.L_x_4337:
        /* <DEDUP_REMOVED lines=51> */
.L_x_4342:
[----:B------:R-:W-:Y:S05]  /*33a0*/  BSYNC B1 ;  /* 0x0000000000017941 */ /* 0x000fea0003800000 */
.L_x_4341:
[----:B-1----:R2:W-:Y:S01]  /*33b0*/  STG.E.128 desc[UR42][R12.64+0x40], R4 ;  /* 0x000040040c007986 */ /* 0x0025e2000c101d2a */
[----:B------:R-:W-:Y:S05]  /*33c0*/  BRA `(.L_x_4336) ;  /* 0x0000000c00287947 */ /* 0x000fea0003800000 */
.L_x_4330:
[----:B------:R-:W-:Y:S01]  /*33d0*/  IMAD R5, R40, -0x40, R42 ;  /* 0xffffffc028057824 */ /* 0x000fe200078e022a */
[----:B------:R-:W-:-:S04]  /*33e0*/  CS2R R6, SRZ ;  /* 0x0000000000067805 */ /* 0x000fc8000001ff00 */
[----:B------:R-:W-:-:S04]  /*33f0*/  VIMNMX R5, R5, 0x40, PT ;  /* 0x0000004005057848 */ /* 0x000fc80003fe0100 */
[----:B------:R-:W-:-:S04]  /*3400*/  ISETP.GE.AND P1, PT, R22, R5, PT ;  /* 0x000000051600720c */ /* 0x000fc80003f26270 */
        /* <DEDUP_REMOVED lines=40> */
.L_x_4343:
[----:B------:R-:W-:Y:S01]  /*3690*/  IMAD R73, R19, 0x8, R2 ;  /* 0x0000000813497824 */ /* 0x000fe200078e0202 */
[----:B------:R-:W-:Y:S01]  /*36a0*/  SHF.L.U32 R74, R186, 0x1f, RZ ;  /* 0x0000001fba4a7819 */ /* 0x000fe200000006ff */
[----:B------:R-:W0:Y:S01]  /*36b0*/  LDC R75, c[0x0][0x2f4] ;  /* 0x0000bd00ff4b7b82 */ /* 0x000e220000000800 */
[----:B------:R-:W-:Y:S02]  /*36c0*/  BSSY B1, `(.L_x_4344) ;  /* 0x0000003000017945 */ /* 0x000fe40003800000 */
[----:B------:R-:W1:Y:S02]  /*36d0*/  SYNCS.PHASECHK.TRANS64.TRYWAIT P5, [R73+URZ+0x38890], R74 ;  /* 0x0388904a490075a7 */ /* 0x000e6400080a017f */
[----:B-1----:R-:W-:Y:S05]  /*36e0*/  @!P5 BRA `(.L_x_4345) ;  /* 0x000001b40068d947 */ /* 0x002fea0003800000 */
.L_x_4631:
[----:B------:R-:W-:Y:S05]  /*36f0*/  BSYNC B1 ;  /* 0x0000000000017941 */ /* 0x000fea0003800000 */
.L_x_4344:
        /* <DEDUP_REMOVED lines=115> */
.L_x_4347:
[----:B------:R-:W-:Y:S05]  /*3e30*/  BSYNC B1 ;  /* 0x0000000000017941 */ /* 0x000fea0003800000 */
.L_x_4346:
        /* <DEDUP_REMOVED lines=10> */
.L_x_4329:
[----:B------:R-:W-:-:S06]  /*3ee0*/  UISETP.NE.AND UP0, UPT, UR37, 0x3, UPT ;  /* 0x000000032500788c */ /* 0x000fcc000bf05270 */
[----:B------:R-:W-:-:S13]  /*3ef0*/  PLOP3.LUT P0, PT, PT, PT, UP0, 0x80, 0x0 ;  /* 0x000000000000781c */ /* 0x000fda0003f0f008 */
[----:B------:R-:W-:Y:S05]  /*3f00*/  @!P0 BRA `(.L_x_4348) ;  /* 0x0000000000048947 */ /* 0x000fea0003800000 */
[----:B------:R-:W-:Y:S01]  /*3f10*/  BPT.TRAP 0x1 ;  /* 0x000000040000795c */ /* 0x000fe20000300000 */
.L_x_4348:
[----:B------:R-:W-:Y:S01]  /*3f20*/  IMAD R73, R19, 0x8, R2 ;  /* 0x0000000813497824 */ /* 0x000fe200078e0202 */
[----:B------:R-:W-:Y:S01]  /*3f30*/  SHF.L.U32 R74, R186, 0x1f, RZ ;  /* 0x0000001fba4a7819 */ /* 0x000fe200000006ff */
[----:B------:R-:W-:Y:S01]  /*3f40*/  IMAD R4, R40, -0x40, R42 ;  /* 0xffffffc028047824 */ /* 0x000fe200078e022a */
[----:B------:R-:W-:Y:S02]  /*3f50*/  BSSY B1, `(.L_x_4349) ;  /* 0x0000004000017945 */ /* 0x000fe40003800000 */
[----:B------:R-:W0:Y:S02]  /*3f60*/  SYNCS.PHASECHK.TRANS64.TRYWAIT P1, [R73+URZ+0x38890], R74 ;  /* 0x0388904a490075a7 */ /* 0x000e24000802017f */
[----:B------:R-:W-:Y:S01]  /*3f70*/  VIMNMX R5, R4, 0x40, PT ;  /* 0x0000004004057848 */ /* 0x000fe20003fe0100 */
[----:B0-----:R-:W-:Y:S06]  /*3f80*/  @!P1 BRA `(.L_x_4350) ;  /* 0x000001ac00549947 */ /* 0x001fec0003800000 */
.L_x_4632:
[----:B------:R-:W-:Y:S05]  /*3f90*/  BSYNC B1 ;  /* 0x0000000000017941 */ /* 0x000fea0003800000 */
.L_x_4349:
        /* <DEDUP_REMOVED lines=13> */
.L_x_4336:
[----:B------:R-:W-:Y:S05]  /*4070*/  BSYNC B0 ;  /* 0x0000000000007941 */ /* 0x000fea0003800000 */
.L_x_4328:
        /* <DEDUP_REMOVED lines=17> */
.L_x_4352:
[----:B------:R-:W-:Y:S05]  /*4190*/  BSYNC B0 ;  /* 0x0000000000007941 */ /* 0x000fea0003800000 */
.L_x_4351:
[----:B------:R-:W2:Y:S01]  /*41a0*/  SYNCS.PHASECHK.TRANS64.TRYWAIT P0, [R73+URZ+0x388b0], R74 ;  /* 0x0388b04a490075a7 */ /* 0x000ea2000800017f */
[----:B------:R-:W-:Y:S04]  /*41b0*/  BSSY B0, `(.L_x_4353) ;  /* 0x0000002000007945 */ /* 0x000fe80003800000 */
[----:B--2---:R-:W-:Y:S05]  /*41c0*/  @!P0 BRA `(.L_x_4354) ;  /* 0x000001a800d88947 */ /* 0x004fea0003800000 */
.L_x_4633:
[----:B------:R-:W-:Y:S05]  /*41d0*/  BSYNC B0 ;  /* 0x0000000000007941 */ /* 0x000fea0003800000 */
.L_x_4353:
        /* <DEDUP_REMOVED lines=82> */
.L_x_4356:
[----:B------:R-:W-:Y:S05]  /*4700*/  BSYNC B0 ;  /* 0x0000000000007941 */ /* 0x000fea0003800000 */
.L_x_4355:
        /* <DEDUP_REMOVED lines=17> */
.L_x_4323:
[----:B------:R-:W-:Y:S04]  /*4820*/  BSSY B0, `(.L_x_4358) ;  /* 0x0000004000007945 */ /* 0x000fe80003800000 */
[----:B------:R-:W-:Y:S05]  /*4830*/  @P0 BRA `(.L_x_4359) ;  /* 0x0000000000080947 */ /* 0x000fea0003800000 */
[----:B------:R-:W2:Y:S02]  /*4840*/  FENCE.VIEW.ASYNC.G ;  /* 0x00000000000073c6 */ /* 0x000ea40000000100 */
[----:B--2---:R-:W-:Y:S06]  /*4850*/  BAR.ARV 0xc, 0x180 ;  /* 0x0306000000007b1d */ /* 0x004fec0000002000 */
.L_x_4359:
[----:B------:R-:W-:Y:S05]  /*4860*/  BSYNC B0 ;  /* 0x0000000000007941 */ /* 0x000fea0003800000 */
.L_x_4358:
        /* <DEDUP_REMOVED lines=22> */
[----:B------:R0:W2:Y:S02]  /*49d0*/  F2I.FTZ.U32.TRUNC.NTZ R5, R4 ;  /* 0x0000000400057305 */ /* 0x0000a4000021f000 */
[----:B0-----:R-:W-:Y:S02]  /*49e0*/  IMAD.MOV.U32 R4, RZ, RZ, RZ ;  /* 0x000000ffff047224 */ /* 0x001fe400078e00ff */
        /* <DEDUP_REMOVED lines=13> */
.L_x_4363:
[----:B------:R-:W-:Y:S05]  /*4ac0*/  BSYNC B0 ;  /* 0x0000000000007941 */ /* 0x000fea0003800000 */
.L_x_4362:
[-C--:B------:R-:W-:Y:S01]  /*4ad0*/  IMAD R0, R221, R5.reuse, RZ ;  /* 0x00000005dd007224 */ /* 0x080fe200078e02ff */
[----:B------:R-:W-:Y:S01]  /*4ae0*/  PLOP3.LUT P0, PT, PT, PT, PT, 0x80, 0x0 ;  /* 0x000000000000781c */ /* 0x000fe20003f0f070 */
[----:B------:R-:W-:Y:S01]  /*4af0*/  IMAD.MOV.U32 R3, RZ, RZ, RZ ;  /* 0x000000ffff037224 */ /* 0x000fe200078e00ff */
[----:B------:R-:W-:Y:S01]  /*4b00*/  CS2R R150, SRZ ;  /* 0x0000000000967805 */ /* 0x000fe2000001ff00 */
[----:B---3--:R-:W-:Y:S01]  /*4b10*/  IMAD.MOV.U32 R14, RZ, RZ, RZ ;  /* 0x000000ffff0e7224 */ /* 0x008fe200078e00ff */
        /* <DEDUP_REMOVED lines=40> */
[----:B-1----:R-:W-:Y:S02]  /*4da0*/  CS2R R72, SRZ ;  /* 0x0000000000487805 */ /* 0x002fe4000001ff00 */
[----:B------:R-:W-:Y:S02]  /*4db0*/  CS2R R70, SRZ ;  /* 0x0000000000467805 */ /* 0x000fe4000001ff00 */
[----:B------:R-:W-:Y:S02]  /*4dc0*/  CS2R R68, SRZ ;  /* 0x0000000000447805 */ /* 0x000fe4000001ff00 */
        /* <DEDUP_REMOVED lines=23> */
[----:B0-----:R-:W2:Y:S01]  /*4f40*/  LDL R6, [R1+0x40] ;  /* 0x0000400001067983 */ /* 0x001ea20000100800 */
[----:B------:R-:W-:Y:S01]  /*4f50*/  IMAD.MOV.U32 R7, RZ, RZ, 0x40000040 ;  /* 0x40000040ff077424 */ /* 0x000fe200078e00ff */
[----:B------:R-:W-:Y:S01]  /*4f60*/  BSSY B0, `(.L_x_4365) ;  /* 0x0000100000007945 */ /* 0x000fe20003800000 */
[----:B------:R-:W-:Y:S01]  /*4f70*/  IMAD.MOV.U32 R9, RZ, RZ, 0x40000040 ;  /* 0x40000040ff097424 */ /* 0x000fe200078e00ff */
[----:B------:R-:W-:Y:S01]  /*4f80*/  BAR.SYNC.DEFER_BLOCKING 0xe, 0x100 ;  /* 0x0384000000007b1d */ /* 0x000fe20000010000 */
[----:B------:R-:W-:Y:S01]  /*4f90*/  IMAD.MOV.U32 R11, RZ, RZ, 0x40000040 ;  /* 0x40000040ff0b7424 */ /* 0x000fe200078e00ff */
[----:B------:R-:W-:Y:S01]  /*4fa0*/  R2UR UR5, R7 ;  /* 0x00000000070572ca */ /* 0x000fe200000e0000 */
[----:B------:R-:W-:Y:S01]  /*4fb0*/  IMAD.MOV.U32 R13, RZ, RZ, 0x40000040 ;  /* 0x40000040ff0d7424 */ /* 0x000fe200078e00ff */
[----:B------:R-:W-:Y:S01]  /*4fc0*/  R2UR UR7, R9 ;  /* 0x00000000090772ca */ /* 0x000fe200000e0000 */
[----:B------:R-:W-:Y:S02]  /*4fd0*/  IMAD.MOV.U32 R9, RZ, RZ, 0x40000040 ;  /* 0x40000040ff097424 */ /* 0x000fe400078e00ff */
[----:B------:R-:W-:Y:S01]  /*4fe0*/  VIADD R4, R4, 0xfffffffe ;  /* 0xfffffffe04047836 */ /* 0x000fe20000000000 */
[----:B------:R-:W0:Y:S02]  /*4ff0*/  S2R R14, SR_TID.X ;  /* 0x00000000000e7919 */ /* 0x000e240000002100 */
[----:B------:R-:W-:Y:S01]  /*5000*/  R2UR UR15, R9 ;  /* 0x00000000090f72ca */ /* 0x000fe200000e0000 */
[----:B------:R-:W-:Y:S01]  /*5010*/  IMAD.MOV.U32 R9, RZ, RZ, 0x40000040 ;  /* 0x40000040ff097424 */ /* 0x000fe200078e00ff */
[----:B------:R-:W-:-:S04]  /*5020*/  ISETP.GE.AND P0, PT, R4, R0, PT ;  /* 0x000000000400720c */ /* 0x000fc80003f06270 */
[----:B------:R-:W-:Y:S01]  /*5030*/  R2UR UR13, R9 ;  /* 0x00000000090d72ca */ /* 0x000fe200000e0000 */
[----:B------:R-:W-:Y:S01]  /*5040*/  WARPGROUP.ARRIVE ;  /* 0x00000000000079c5 */ /* 0x000fe20000000000 */
[----:B0-----:R-:W-:-:S04]  /*5050*/  LOP3.LUT R14, R14, 0x7f, RZ, 0xc0, !PT ;  /* 0x0000007f0e0e7812 */ /* 0x001fc800078ec0ff */
[----:B------:R-:W-:Y:S01]  /*5060*/  ISETP.NE.AND P2, PT, R14, RZ, PT ;  /* 0x000000ff0e00720c */ /* 0x000fe20003f45270 */
[----:B--2---:R-:W0:Y:S02]  /*5070*/  SHFL.IDX PT, R3, R6, RZ, 0x1f ;  /* 0x00001fff06037589 */ /* 0x004e2400000e0000 */
[----:B0-----:R-:W-:-:S04]  /*5080*/  LEA.HI R5, R3, R3, RZ, 0x1 ;  /* 0x0000000303057211 */ /* 0x001fc800078f08ff */
[----:B------:R-:W-:Y:S01]  /*5090*/  LOP3.LUT R6, R5, 0x1fffe, RZ, 0xc0, !PT ;  /* 0x0001fffe05067812 */ /* 0x000fe200078ec0ff */
[----:B------:R-:W-:-:S04]  /*50a0*/  VIADD R5, R2, 0x36400 ;  /* 0x0003640002057836 */ /* 0x000fc80000000000 */
[----:B------:R-:W-:Y:S01]  /*50b0*/  IMAD.IADD R3, R3, 0x1, -R6 ;  /* 0x0000000103037824 */ /* 0x000fe200078e0a06 */
[----:B------:R-:W-:-:S03]  /*50c0*/  SHF.R.U32.HI R5, RZ, 0x4, R5 ;  /* 0x00000004ff057819 */ /* 0x000fc60000011605 */
[----:B------:R-:W-:Y:S01]  /*50d0*/  IMAD R3, R3, 0x8000, R2 ;  /* 0x0000800003037824 */ /* 0x000fe200078e0202 */
[----:B------:R-:W-:-:S03]  /*50e0*/  LOP3.LUT R5, R5, 0x3fff, RZ, 0xc0, !PT ;  /* 0x00003fff05057812 */ /* 0x000fc600078ec0ff */
[----:B------:R-:W-:Y:S01]  /*50f0*/  VIADD R3, R3, 0x400 ;  /* 0x0000040003037836 */ /* 0x000fe20000000000 */
[----:B------:R-:W-:Y:S01]  /*5100*/  LOP3.LUT R6, R5, 0x10000, RZ, 0xfc, !PT ;  /* 0x0001000005067812 */ /* 0x000fe200078efcff */
[----:B------:R-:W-:-:S03]  /*5110*/  @!P2 IMAD R5, R18, 0x8, R2 ;  /* 0x000000081205a824 */ /* 0x000fc600078e0202 */
[----:B------:R-:W-:Y:S01]  /*5120*/  SHF.R.U32.HI R3, RZ, 0x4, R3 ;  /* 0x00000004ff037819 */ /* 0x000fe20000011603 */
[C---:B------:R-:W-:Y:S01]  /*5130*/  VIADD R12, R6.reuse, 0x2 ;  /* 0x00000002060c7836 */ /* 0x040fe20000000000 */
[----:B------:R-:W-:Y:S01]  /*5140*/  R2UR UR4, R6 ;  /* 0x00000000060472ca */ /* 0x000fe200000e0000 */
[----:B------:R-:W-:Y:S01]  /*5150*/  @!P2 VIADD R5, R5, 0x38860 ;  /* 0x000388600505a836 */ /* 0x000fe20000000000 */
[----:B------:R-:W-:-:S04]  /*5160*/  LOP3.LUT R3, R3, 0x3fff, RZ, 0xc0, !PT ;  /* 0x00003fff03037812 */ /* 0x000fc800078ec0ff */
[----:B------:R-:W-:Y:S02]  /*5170*/  LOP3.LUT R3, R3, 0x2000000, RZ, 0xfc, !PT ;  /* 0x0200000003037812 */ /* 0x000fe400078efcff */
[----:B------:R-:W-:-:S03]  /*5180*/  @!P2 PRMT R5, RZ, 0x654, R5 ;  /* 0x00000654ff05a816 */ /* 0x000fc60000000005 */
[----:B------:R-:W-:-:S04]  /*5190*/  IMAD R8, R18, 0x1000, R3 ;  /* 0x0000100012087824 */ /* 0x000fc800078e0203 */
[C---:B------:R-:W-:Y:S01]  /*51a0*/  VIADD R10, R8.reuse, 0x80 ;  /* 0x00000080080a7836 */ /* 0x040fe20000000000 */
[----:B------:R-:W-:-:S13]  /*51b0*/  R2UR UR6, R8 ;  /* 0x00000000080672ca */ /* 0x000fda00000e0000 */
[----:B------:R-:W-:Y:S01]  /*51c0*/  HGMMA.64x256x16.F32 R24, gdesc[UR4].tnspB, RZ, !UPT, gsb0 ;  /* 0x43e00000041879f0 */ /* 0x000fe2000c0008ff */
[----:B------:R-:W-:Y:S01]  /*51d0*/  R2UR UR6, R10 ;  /* 0x000000000a0672ca */ /* 0x000fe200000e0000 */
[----:B------:R-:W-:Y:S01]  /*51e0*/  VIADD R10, R8, 0x100 ;  /* 0x00000100080a7836 */ /* 0x000fe20000000000 */
[----:B------:R-:W-:Y:S01]  /*51f0*/  R2UR UR7, R11 ;  /* 0x000000000b0772ca */ /* 0x000fe200000e0000 */
[----:B------:R-:W-:Y:S01]  /*5200*/  IMAD.MOV.U32 R11, RZ, RZ, 0x40000040 ;  /* 0x40000040ff0b7424 */ /* 0x000fe200078e00ff */
[----:B------:R-:W-:Y:S01]  /*5210*/  R2UR UR4, R12 ;  /* 0x000000000c0472ca */ /* 0x000fe200000e0000 */
[----:B------:R-:W-:Y:S01]  /*5220*/  VIADD R8, R8, 0x180 ;  /* 0x0000018008087836 */ /* 0x000fe20000000000 */
[----:B------:R-:W-:Y:S02]  /*5230*/  R2UR UR5, R13 ;  /* 0x000000000d0572ca */ /* 0x000fe400000e0000 */
[----:B------:R-:W-:Y:S01]  /*5240*/  R2UR UR10, R10 ;  /* 0x000000000a0a72ca */ /* 0x000fe200000e0000 */
[----:B------:R-:W-:Y:S01]  /*5250*/  VIADD R10, R6, 0x4 ;  /* 0x00000004060a7836 */ /* 0x000fe20000000000 */
[----:B------:R-:W-:Y:S01]  /*5260*/  R2UR UR11, R11 ;  /* 0x000000000b0b72ca */ /* 0x000fe200000e0000 */
[----:B------:R-:W-:Y:S01]  /*5270*/  IMAD.MOV.U32 R11, RZ, RZ, 0x40000040 ;  /* 0x40000040ff0b7424 */ /* 0x000fe200078e00ff */
[----:B------:R-:W-:Y:S01]  /*5280*/  R2UR UR14, R8 ;  /* 0x00000000080e72ca */ /* 0x000fe200000e0000 */
[----:B------:R-:W-:Y:S01]  /*5290*/  VIADD R8, R6, 0x6 ;  /* 0x0000000606087836 */ /* 0x000fe20000000000 */
[----:B------:R-:W-:-:S02]  /*52a0*/  R2UR UR8, R10 ;  /* 0x000000000a0872ca */ /* 0x000fc400000e0000 */
[----:B------:R-:W-:Y:S02]  /*52b0*/  R2UR UR9, R11 ;  /* 0x000000000b0972ca */ /* 0x000fe400000e0000 */
[----:B------:R-:W-:Y:S01]  /*52c0*/  R2UR UR12, R8 ;  /* 0x00000000080c72ca */ /* 0x000fe200000e0000 */
        /* <DEDUP_REMOVED lines=15> */
[----:B------:R-:W-:-:S07]  /*53c0*/  IMAD.MOV.U32 R20, RZ, RZ, R4 ;  /* 0x000000ffff147224 */ /* 0x000fce00078e0004 */
.L_x_4367:
[----:B------:R-:W-:Y:S01]  /*53d0*/  BAR.SYNC.DEFER_BLOCKING 0xe, 0x100 ;  /* 0x0384000000007b1d */ /* 0x000fe20000010000 */
[----:B-1----:R-:W-:Y:S01]  /*53e0*/  IMAD R4, R18, 0x40, R190 ;  /* 0x0000004012047824 */ /* 0x002fe200078e02be */
[----:B------:R-:W-:Y:S01]  /*53f0*/  R2UR UR4, R6 ;  /* 0x00000000060472ca */ /* 0x000fe200000e0000 */
[----:B------:R-:W-:Y:S01]  /*5400*/  VIADD R18, R18, 0x1 ;  /* 0x0000000112127836 */ /* 0x000fe20000000000 */
[----:B------:R-:W-:Y:S01]  /*5410*/  R2UR UR5, R7 ;  /* 0x00000000070572ca */ /* 0x000fe200000e0000 */
[----:B------:R-:W-:Y:S02]  /*5420*/  IMAD R4, R4, 0x4, R2 ;  /* 0x0000000404047824 */ /* 0x000fe400078e0202 */
[----:B------:R-:W-:Y:S01]  /*5430*/  IMAD.MOV.U32 R15, RZ, RZ, 0x40000040 ;  /* 0x40000040ff0f7424 */ /* 0x000fe200078e00ff */
[----:B------:R-:W-:-:S04]  /*5440*/  ISETP.NE.AND P0, PT, R18, 0x2, PT ;  /* 0x000000021200780c */ /* 0x000fc80003f05270 */
[----:B------:R-:W-:Y:S01]  /*5450*/  SEL R18, R18, RZ, P0 ;  /* 0x000000ff12127207 */ /* 0x000fe20000000000 */
[----:B0-----:R-:W0:Y:S04]  /*5460*/  LDS R5, [R4+0x38400] ;  /* 0x0384000004057984 */ /* 0x001e280000000800 */
        /* <DEDUP_REMOVED lines=129> */
[----:B------:R-:W-:-:S02]  /*5c80*/  IMAD R4, R18, 0x1000, R3 ;  /* 0x0000100012047824 */ /* 0x000fc400078e0203 */
[----:B------:R-:W-:Y:S02]  /*5c90*/  IMAD.MOV.U32 R5, RZ, RZ, 0x40000040 ;  /* 0x40000040ff057424 */ /* 0x000fe400078e00ff */
[C---:B------:R-:W-:Y:S01]  /*5ca0*/  VIADD R14, R4.reuse, 0x80 ;  /* 0x00000080040e7836 */ /* 0x040fe20000000000 */
[----:B------:R-:W-:Y:S01]  /*5cb0*/  R2UR UR6, R4 ;  /* 0x00000000040672ca */ /* 0x000fe200000e0000 */
[----:B------:R-:W-:Y:S01]  /*5cc0*/  WARPGROUP.ARRIVE ;  /* 0x00000000000079c5 */ /* 0x000fe20000000000 */
[----:B------:R-:W-:Y:S01]  /*5cd0*/  R2UR UR7, R5 ;  /* 0x00000000050772ca */ /* 0x000fe200000e0000 */
[----:B------:R-:W-:-:S12]  /*5ce0*/  IMAD.MOV.U32 R5, RZ, RZ, 0x40000040 ;  /* 0x40000040ff057424 */ /* 0x000fd800078e00ff */
[----:B------:R-:W-:Y:S01]  /*5cf0*/  HGMMA.64x256x16.F32 R24, gdesc[UR4].tnspB, R24, gsb0 ;  /* 0x43e00000041879f0 */ /* 0x000fe20008000818 */
[----:B------:R-:W-:Y:S01]  /*5d00*/  R2UR UR6, R14 ;  /* 0x000000000e0672ca */ /* 0x000fe200000e0000 */
[----:B------:R-:W-:Y:S01]  /*5d10*/  VIADD R14, R4, 0x100 ;  /* 0x00000100040e7836 */ /* 0x000fe20000000000 */
[----:B------:R-:W-:Y:S01]  /*5d20*/  R2UR UR7, R15 ;  /* 0x000000000f0772ca */ /* 0x000fe200000e0000 */
[----:B------:R-:W-:Y:S01]  /*5d30*/  IMAD.MOV.U32 R15, RZ, RZ, 0x40000040 ;  /* 0x40000040ff0f7424 */ /* 0x000fe200078e00ff */
[----:B------:R-:W-:Y:S01]  /*5d40*/  R2UR UR4, R12 ;  /* 0x000000000c0472ca */ /* 0x000fe200000e0000 */
[----:B------:R-:W-:Y:S01]  /*5d50*/  VIADD R4, R4, 0x180 ;  /* 0x0000018004047836 */ /* 0x000fe20000000000 */
[----:B------:R-:W-:Y:S01]  /*5d60*/  R2UR UR5, R13 ;  /* 0x000000000d0572ca */ /* 0x000fe200000e0000 */
[----:B------:R-:W-:Y:S02]  /*5d70*/  WARPGROUP.DEPBAR.LE gsb0, 0x0 ;  /* 0x00008000000079c5 */ /* 0x000fe40000010000 */
[----:B------:R-:W-:-:S15]  /*5d80*/  WARPGROUP.ARRIVE ;  /* 0x00000000000079c5 */ /* 0x000fde0000000000 */
[----:B------:R-:W-:-:S03]  /*5d90*/  NOP ;  /* 0x0000000000007918 */ /* 0x000fc60000000000 */
        /* <DEDUP_REMOVED lines=10> */
[----:B------:R-:W-:Y:S01]  /*5e40*/  IMAD.MOV.U32 R4, RZ, RZ, R20 ;  /* 0x000000ffff047224 */ /* 0x000fe200078e0014 */
[----:B------:R-:W-:Y:S01]  /*5e50*/  R2UR UR7, R5 ;  /* 0x00000000050772ca */ /* 0x000fe200000e0000 */
[----:B------:R-:W-:Y:S01]  /*5e60*/  VIADD R20, R20, 0xffffffff ;  /* 0xffffffff14147836 */ /* 0x000fe20000000000 */
[----:B------:R-:W-:Y:S02]  /*5e70*/  R2UR UR4, R8 ;  /* 0x00000000080472ca */ /* 0x000fe400000e0000 */
[----:B------:R-:W-:Y:S02]  /*5e80*/  R2UR UR5, R9 ;  /* 0x00000000090572ca */ /* 0x000fe400000e0000 */
[----:B------:R-:W-:Y:S02]  /*5e90*/  ISETP.GT.AND P1, PT, R4, R0, PT ;  /* 0x000000000400720c */ /* 0x000fe40003f24270 */
[----:B------:R-:W-:-:S04]  /*5ea0*/  SEL R4, RZ, 0x1, P0 ;  /* 0x00000001ff047807 */ /* 0x000fc80000000000 */
[----:B------:R-:W-:Y:S01]  /*5eb0*/  LOP3.LUT R23, R23, R4, RZ, 0x3c, !PT ;  /* 0x0000000417177212 */ /* 0x000fe200078e3cff */
[----:B------:R-:W-:-:S04]  /*5ec0*/  @!P2 IMAD R4, R18, 0x8, R2 ;  /* 0x000000081204a824 */ /* 0x000fc800078e0202 */
[----:B------:R-:W-:-:S05]  /*5ed0*/  @!P2 VIADD R4, R4, 0x38860 ;  /* 0x000388600404a836 */ /* 0x000fca0000000000 */
[----:B------:R-:W-:Y:S01]  /*5ee0*/  @!P2 PRMT R4, RZ, 0x654, R4 ;  /* 0x00000654ff04a816 */ /* 0x000fe20000000004 */
[----:B------:R-:W-:Y:S02]  /*5ef0*/  WARPGROUP.DEPBAR.LE gsb0, 0x0 ;  /* 0x00008000000079c5 */ /* 0x000fe40000010000 */
[----:B------:R-:W-:-:S06]  /*5f00*/  WARPGROUP.ARRIVE ;  /* 0x00000000000079c5 */ /* 0x000fcc0000000000 */
[----:B------:R-:W-:Y:S03]  /*5f10*/  HGMMA.64x256x16.F32 R24, gdesc[UR4].tnspB, R24, gsb0 ;  /* 0x43e00000041879f0 */ /* 0x000fe60008000818 */
[----:B------:R-:W-:Y:S02]  /*5f20*/  WARPGROUP.DEPBAR.LE gsb0, 0x0 ;  /* 0x00008000000079c5 */ /* 0x000fe40000010000 */
[----:B------:R-:W-:Y:S06]  /*5f30*/  BAR.ARV 0xf, 0x100 ;  /* 0x03c4000000007b1d */ /* 0x000fec0000002000 */
[----:B------:R1:W-:Y:S01]  /*5f40*/  @!P2 SYNCS.ARRIVE.TRANS64.RED.A1T0 RZ, [R4+URZ], RZ ;  /* 0x000000ff04ffa9a7 */ /* 0x0003e2000810043f */
[----:B------:R-:W-:Y:S05]  /*5f50*/  @P1 BRA `(.L_x_4367) ;  /* 0xfffffff4001c1947 */ /* 0x000fea000383ffff */
.L_x_4366:
[----:B------:R-:W-:Y:S05]  /*5f60*/  BSYNC B0 ;  /* 0x0000000000007941 */ /* 0x000fea0003800000 */
.L_x_4365:
        /* <DEDUP_REMOVED lines=9> */
[----:B------:R-:W2:Y:S04]  /*6000*/  LDS R2, [R0+0x38400] ;  /* 0x0384000000027984 */ /* 0x000ea80000000800 */
[----:B------:R-:W3:Y:S01]  /*6010*/  LDS R0, [R0+0x38420] ;  /* 0x0384200000007984 */ /* 0x000ee20000000800 */
[-C--:B--2---:R-:W-:Y:S01]  /*6020*/  FMUL.FTZ R24, R24, R2.reuse ;  /* 0x0000000218187220 */ /* 0x084fe20000410000 */
        /* <DEDUP_REMOVED lines=131> */
.L_x_4361:
[----:B------:R-:W2:Y:S01]  /*6860*/  LDL R0, [R1+0x14] ;  /* 0x0000140001007983 */ /* 0x000ea20000100800 */
[----:B------:R-:W-:Y:S01]  /*6870*/  BSSY B0, `(.L_x_4368) ;  /* 0x000001f000007945 */ /* 0x000fe20003800000 */
[----:B--2---:R-:W-:Y:S01]  /*6880*/  LOP3.LUT P1, RZ, R0, 0x4, RZ, 0xc0, !PT ;  /* 0x0000000400ff7812 */ /* 0x004fe2000782c0ff */
[----:B------:R-:W-:-:S12]  /*6890*/  IMAD.MOV.U32 R0, RZ, RZ, RZ ;  /* 0x000000ffff007224 */ /* 0x000fd800078e00ff */
[----:B------:R-:W-:Y:S05]  /*68a0*/  @!P1 BRA `(.L_x_4369) ;  /* 0x00000000006c9947 */ /* 0x000fea0003800000 */
[-C--:B------:R-:W-:Y:S02]  /*68b0*/  IABS R3, R9.reuse ;  /* 0x0000000900037213 */ /* 0x080fe40000000000 */
[----:B------:R-:W-:Y:S02]  /*68c0*/  IADD3 R0, R168, -0x1, R9 ;  /* 0xffffffffa8007810 */ /* 0x000fe40007ffe009 */
[----:B0-----:R-:W0:Y:S01]  /*68d0*/  I2F.RP R6, R3 ;  /* 0x0000000300067306 */ /* 0x001e220000209400 */
[----:B------:R-:W-:-:S05]  /*68e0*/  IABS R10, R9 ;  /* 0x00000009000a7213 */ /* 0x000fca0000000000 */
[----:B------:R-:W-:Y:S02]  /*68f0*/  IMAD.MOV R10, RZ, RZ, -R10 ;  /* 0x000000ffff0a7224 */ /* 0x000fe400078e0a0a */
[----:B0-----:R-:W0:Y:S02]  /*6900*/  MUFU.RCP R6, R6 ;  /* 0x0000000600067308 */ /* 0x001e240000001000 */
[----:B0-----:R-:W-:Y:S01]  /*6910*/  VIADD R4, R6, 0xffffffe ;  /* 0x0ffffffe06047836 */ /* 0x001fe20000000000 */
[----:B------:R-:W-:Y:S02]  /*6920*/  IABS R6, R0 ;  /* 0x0000000000067213 */ /* 0x000fe40000000000 */
[----:B------:R-:W-:-:S03]  /*6930*/  LOP3.LUT R0, R0, R9, RZ, 0x3c, !PT ;  /* 0x0000000900007212 */ /* 0x000fc600078e3cff */
[----:B------:R0:W2:Y:S01]  /*6940*/  F2I.FTZ.U32.TRUNC.NTZ R5, R4 ;  /* 0x0000000400057305 */ /* 0x0000a2000021f000 */
[----:B------:R-:W-:Y:S01]  /*6950*/  ISETP.GE.AND P2, PT, R0, RZ, PT ;  /* 0x000000ff0000720c */ /* 0x000fe20003f46270 */
[----:B0-----:R-:W-:Y:S02]  /*6960*/  IMAD.MOV.U32 R4, RZ, RZ, RZ ;  /* 0x000000ffff047224 */ /* 0x001fe400078e00ff */
        /* <DEDUP_REMOVED lines=15> */
.L_x_4369:
[----:B------:R-:W-:Y:S05]  /*6a60*/  BSYNC B0 ;  /* 0x0000000000007941 */ /* 0x000fea0003800000 */
.L_x_4368:
        /* <DEDUP_REMOVED lines=73> */
[----:B--2---:R-:W1:Y:S02]  /*6f00*/  SHFL.IDX PT, R0, R4, RZ, 0x1f ;  /* 0x00001fff04007589 */ /* 0x004e6400000e0000 */
        /* <DEDUP_REMOVED lines=26> */
.L_x_4371:
[----:B------:R-:W-:Y:S05]  /*70b0*/  BSYNC B6 ;  /* 0x0000000000067941 */ /* 0x000fea0003800000 */
.L_x_4370:
        /* <DEDUP_REMOVED lines=12> */
.L_x_4375:
[----:B--2---:R2:W3:Y:S02]  /*7180*/  SYNCS.PHASECHK.TRANS64.TRYWAIT P0, [R2+URZ+0x38800], R3 ;  /* 0x03880003020075a7 */ /* 0x0044e4000800017f */
[----:B---3--:R-:W-:Y:S05]  /*7190*/  @!P0 NANOSLEEP.SYNCS 0x989680 ;  /* 0x009896800000895d */ /* 0x008fea0003900000 */
[----:B------:R-:W3:Y:S02]  /*71a0*/  @!P0 SYNCS.PHASECHK.TRANS64 P0, [R2+URZ+0x38800], R3 ;  /* 0x03880003020085a7 */ /* 0x000ee4000800007f */
[----:B---3--:R-:W-:Y:S05]  /*71b0*/  @!P0 BRA `(.L_x_4375) ;  /* 0xfffffffc00f08947 */ /* 0x008fea000383ffff */
.L_x_4374:
[----:B------:R-:W-:Y:S05]  /*71c0*/  BSYNC B0 ;  /* 0x0000000000007941 */ /* 0x000fea0003800000 */
.L_x_4373:
[----:B------:R-:W-:Y:S05]  /*71d0*/  BRA `(.L_x_4376) ;  /* 0x0000002000ac7947 */ /* 0x000fea0003800000 */
.L_x_4372:
[----:B-----5:R-:W-:Y:S01]  /*71e0*/  SHF.R.S32.HI R0, RZ, 0x1f, R154 ;  /* 0x0000001fff007819 */ /* 0x020fe2000001149a */
[----:B------:R-:W-:Y:S01]  /*71f0*/  VIADD R4, R2, 0x20400 ;  /* 0x0002040002047836 */ /* 0x000fe20000000000 */
[----:B------:R-:W-:Y:S01]  /*7200*/  ULDC.64 UR4, c[0x0][0x3f8] ;  /* 0x0000fe0000047ab9 */ /* 0x000fe20000000a00 */
[----:B------:R-:W-:Y:S01]  /*7210*/  ULDC.64 UR6, c[0x0][0x408] ;  /* 0x0001020000067ab9 */ /* 0x000fe20000000a00 */
[----:B------:R-:W-:Y:S01]  /*7220*/  BSSY B6, `(.L_x_4377) ;  /* 0x0000021000067945 */ /* 0x000fe20003800000 */
[----:B------:R-:W-:Y:S01]  /*7230*/  IMAD R3, R0, UR4, RZ ;  /* 0x0000000400037c24 */ /* 0x000fe2000f8e02ff */
[----:B------:R-:W-:Y:S01]  /*7240*/  LOP3.LUT P0, RZ, R4, 0x3ff, RZ, 0xc0, !PT ;  /* 0x000003ff04ff7812 */ /* 0x000fe2000780c0ff */
[----:B------:R-:W-:Y:S02]  /*7250*/  IMAD R9, R0, UR6, RZ ;  /* 0x0000000600097c24 */ /* 0x000fe4000f8e02ff */
[----:B------:R-:W-:-:S04]  /*7260*/  IMAD.WIDE.U32 R4, R154, UR4, RZ ;  /* 0x000000049a047c25 */ /* 0x000fc8000f8e00ff */
[C---:B------:R-:W-:Y:S01]  /*7270*/  IMAD R3, R154.reuse, UR5, R3 ;  /* 0x000000059a037c24 */ /* 0x040fe2000f8e0203 */
[----:B------:R-:W-:Y:S01]  /*7280*/  ULDC.64 UR4, c[0x0][0x3e8] ;  /* 0x0000fa0000047ab9 */ /* 0x000fe20000000a00 */
[----:B0-----:R-:W-:Y:S01]  /*7290*/  IMAD.WIDE.U32 R6, R154, UR6, RZ ;  /* 0x000000069a067c25 */ /* 0x001fe2000f8e00ff */
        /* <DEDUP_REMOVED lines=25> */
.L_x_4378:
[----:B------:R-:W-:Y:S05]  /*7430*/  BSYNC B6 ;  /* 0x0000000000067941 */ /* 0x000fea0003800000 */
.L_x_4377:
        /* <DEDUP_REMOVED lines=10> */
[----:B0-----:R-:W4:Y:S02]  /*74e0*/  SHFL.IDX PT, R27, R27, RZ, 0x1c1f ;  /* 0x001c1fff1b1b7589 */ /* 0x001f2400000e0000 */
.L_x_4639:
[----:B------:R-:W-:Y:S01]  /*74f0*/  ULDC UR4, c[0x0][0x448] ;  /* 0x0001120000047ab9 */ /* 0x000fe20000000800 */
[----:B------:R-:W-:Y:S01]  /*7500*/  IMAD.SHL.U32 R0, R188, 0x40, RZ ;  /* 0x00000040bc007824 */ /* 0x000fe200078e00ff */
[----:B------:R-:W-:Y:S01]  /*7510*/  BSSY B1, `(.L_x_4382) ;  /* 0x0000027000017945 */ /* 0x000fe20003800000 */
[----:B------:R-:W-:Y:S01]  /*7520*/  IMAD R28, R155, UR4, RZ ;  /* 0x000000049b1c7c24 */ /* 0x000fe2000f8e02ff */
[----:B------:R-:W-:Y:S02]  /*7530*/  CS2R R8, SRZ ;  /* 0x0000000000087805 */ /* 0x000fe4000001ff00 */
[----:B------:R-:W-:Y:S02]  /*7540*/  LOP3.LUT R7, R0, 0x1c0, RZ, 0xc0, !PT ;  /* 0x000001c000077812 */ /* 0x000fe400078ec0ff */
[----:B------:R-:W-:Y:S01]  /*7550*/  ISETP.GE.AND P0, PT, R5, R28, PT ;  /* 0x0000001c0500720c */ /* 0x000fe20003f06270 */
[----:B------:R-:W-:Y:S01]  /*7560*/  IMAD R28, R153, -0x40, R28 ;  /* 0xffffffc0991c7824 */ /* 0x000fe200078e021c */
[----:B------:R-:W-:-:S02]  /*7570*/  LEA.HI R0, R220, R220, RZ, 0x1 ;  /* 0x000000dcdc007211 */ /* 0x000fc400078f08ff */
[----:B------:R-:W-:Y:S02]  /*7580*/  LOP3.LUT R4, R7, 0x18, R16, 0xf8, !PT ;  /* 0x0000001807047812 */ /* 0x000fe400078ef810 */
[----:B------:R-:W-:Y:S02]  /*7590*/  LOP3.LUT R11, R0, 0xfffffffe, RZ, 0xc0, !PT ;  /* 0xfffffffe000b7812 */ /* 0x000fe400078ec0ff */
[----:B------:R-:W-:-:S03]  /*75a0*/  SHF.R.U32.HI R7, RZ, 0x3, R7 ;  /* 0x00000003ff077819 */ /* 0x000fc60000011607 */
[----:B------:R-:W-:Y:S01]  /*75b0*/  IMAD.IADD R0, R220, 0x1, -R11 ;  /* 0x00000001dc007824 */ /* 0x000fe200078e0a0b */
[----:B------:R-:W-:Y:S02]  /*75c0*/  LOP3.LUT R30, R4, R7, RZ, 0x3c, !PT ;  /* 0x00000007041e7212 */ /* 0x000fe400078e3cff */
[----:B------:R-:W-:Y:S02]  /*75d0*/  CS2R R4, SRZ ;  /* 0x0000000000047805 */ /* 0x000fe4000001ff00 */
[----:B------:R-:W-:Y:S02]  /*75e0*/  CS2R R6, SRZ ;  /* 0x0000000000067805 */ /* 0x000fe4000001ff00 */
[----:B------:R-:W-:Y:S01]  /*75f0*/  CS2R R10, SRZ ;  /* 0x00000000000a7805 */ /* 0x000fe2000001ff00 */
[----:B------:R-:W-:Y:S06]  /*7600*/  @P0 BRA `(.L_x_4383) ;  /* 0x00000000005c0947 */ /* 0x000fec0003800000 */
[----:B------:R-:W-:Y:S01]  /*7610*/  ULDC UR4, c[0x0][0x3f4] ;  /* 0x0000fd0000047ab9 */ /* 0x000fe20000000800 */
[C---:B------:R-:W-:Y:S01]  /*7620*/  IMAD.SHL.U32 R14, R189.reuse, 0x2, RZ ;  /* 0x00000002bd0e7824 */ /* 0x040fe200078e00ff */
[C---:B------:R-:W-:Y:S01]  /*7630*/  ISETP.GE.AND P3, PT, R189.reuse, UR4, PT ;  /* 0x00000004bd007c0c */ /* 0x040fe2000bf66270 */
[----:B-1----:R-:W-:Y:S01]  /*7640*/  IMAD.MOV.U32 R21, RZ, RZ, R3 ;  /* 0x000000ffff157224 */ /* 0x002fe200078e0003 */
[----:B------:R-:W-:Y:S02]  /*7650*/  ISETP.GE.AND P2, PT, R184, UR4, PT ;  /* 0x00000004b8007c0c */ /* 0x000fe4000bf46270 */
[----:B------:R-:W-:Y:S01]  /*7660*/  SHF.R.S32.HI R4, RZ, 0x1f, R189 ;  /* 0x0000001fff047819 */ /* 0x000fe200000114bd */
[----:B----4-:R-:W-:Y:S01]  /*7670*/  IMAD.MOV.U32 R6, RZ, RZ, R27 ;  /* 0x000000ffff067224 */ /* 0x010fe200078e001b */
[----:B------:R-:W-:Y:S01]  /*7680*/  CS2R R8, SRZ ;  /* 0x0000000000087805 */ /* 0x000fe2000001ff00 */
[----:B---3--:R-:W-:Y:S01]  /*7690*/  IMAD.MOV.U32 R7, RZ, RZ, R26 ;  /* 0x000000ffff077224 */ /* 0x008fe200078e001a */
[----:B------:R-:W-:-:S05]  /*76a0*/  SHF.L.U64.HI R15, R189, 0x1, R4 ;  /* 0x00000001bd0f7819 */ /* 0x000fca0000010204 */
[-C--:B--2---:R-:W-:Y:S02]  /*76b0*/  @!P3 IADD3 R12, P0, R20, R14.reuse, RZ ;  /* 0x0000000e140cb210 */ /* 0x084fe40007f1e0ff */
        /* <DEDUP_REMOVED lines=12> */
.L_x_4383:
[----:B------:R-:W-:Y:S05]  /*7780*/  BSYNC B1 ;  /* 0x0000000000017941 */ /* 0x000fea0003800000 */
.L_x_4382:
[----:B0-----:R-:W-:Y:S01]  /*7790*/  SHF.L.U32 R13, R0, 0x1f, RZ ;  /* 0x0000001f000d7819 */ /* 0x001fe200000006ff */
[----:B-1----:R-:W-:Y:S01]  /*77a0*/  IMAD R3, R193, 0x200, R30 ;  /* 0x00000200c1037824 */ /* 0x002fe200078e021e */
[----:B------:R-:W-:Y:S01]  /*77b0*/  LOP3.LUT P1, RZ, R188, 0x4, RZ, 0xc0, !PT ;  /* 0x00000004bcff7812 */ /* 0x000fe2000782c0ff */
[----:B-----5:R-:W-:Y:S01]  /*77c0*/  IMAD.MOV.U32 R12, RZ, RZ, R8 ;  /* 0x000000ffff0c7224 */ /* 0x020fe200078e0008 */
[----:B------:R-:W0:Y:S01]  /*77d0*/  SYNCS.PHASECHK.TRANS64.TRYWAIT P0, [R2+URZ+0x38800], R13 ;  /* 0x0388000d020075a7 */ /* 0x000e22000800017f */
[--C-:B------:R-:W-:Y:S01]  /*77e0*/  SHF.R.U64 R32, R8, 0x10, R9.reuse ;  /* 0x0000001008207819 */ /* 0x100fe20000001209 */
[----:B------:R-:W-:Y:S01]  /*77f0*/  IMAD R8, R3, 0x2, R2 ;  /* 0x0000000203087824 */ /* 0x000fe200078e0202 */
[--C-:B--2---:R-:W-:Y:S01]  /*7800*/  SHF.R.U32.HI R20, RZ, 0x10, R9.reuse ;  /* 0x00000010ff147819 */ /* 0x104fe20000011609 */
[----:B------:R-:W-:Y:S01]  /*7810*/  IMAD.MOV.U32 R14, RZ, RZ, R9 ;  /* 0x000000ffff0e7224 */ /* 0x000fe200078e0009 */
[----:B------:R-:W-:Y:S01]  /*7820*/  SHF.R.U64 R33, R10, 0x10, R11 ;  /* 0x000000100a217819 */ /* 0x000fe2000000120b */
[----:B------:R-:W-:Y:S01]  /*7830*/  IMAD.MOV.U32 R31, RZ, RZ, R10 ;  /* 0x000000ffff1f7224 */ /* 0x000fe200078e000a */
[--C-:B------:R-:W-:Y:S01]  /*7840*/  SHF.R.U64 R34, R4, 0x10, R5.reuse ;  /* 0x0000001004227819 */ /* 0x100fe20000001205 */
[----:B------:R-:W-:Y:S01]  /*7850*/  IMAD.MOV.U32 R9, RZ, RZ, R4 ;  /* 0x000000ffff097224 */ /* 0x000fe200078e0004 */
[--C-:B------:R-:W-:Y:S01]  /*7860*/  SHF.R.U32.HI R21, RZ, 0x10, R5.reuse ;  /* 0x00000010ff157819 */ /* 0x100fe20000011605 */
[----:B------:R-:W-:Y:S01]  /*7870*/  IMAD.MOV.U32 R10, RZ, RZ, R5 ;  /* 0x000000ffff0a7224 */ /* 0x000fe200078e0005 */
[----:B----4-:R-:W-:Y:S01]  /*7880*/  VIMNMX R27, R28, 0x40, PT ;  /* 0x000000401c1b7848 */ /* 0x010fe20003fe0100 */
[--C-:B------:R-:W-:Y:S01]  /*7890*/  IMAD.MOV.U32 R15, RZ, RZ, R11.reuse ;  /* 0x000000ffff0f7224 */ /* 0x100fe200078e000b */
[----:B------:R-:W-:Y:S01]  /*78a0*/  SHF.R.U32.HI R11, RZ, 0x10, R11 ;  /* 0x00000010ff0b7819 */ /* 0x000fe2000001160b */
[----:B------:R-:W-:Y:S01]  /*78b0*/  IMAD.MOV.U32 R29, RZ, RZ, R6 ;  /* 0x000000ffff1d7224 */ /* 0x000fe200078e0006 */
[----:B------:R-:W-:Y:S01]  /*78c0*/  BSSY B1, `(.L_x_4384) ;  /* 0x0000010000017945 */ /* 0x000fe20003800000 */
[----:B------:R-:W-:Y:S01]  /*78d0*/  VIADD R4, R8, 0x20400 ;  /* 0x0002040008047836 */ /* 0x000fe20000000000 */
[--C-:B------:R-:W-:Y:S01]  /*78e0*/  SHF.R.U64 R35, R6, 0x10, R7.reuse ;  /* 0x0000001006237819 */ /* 0x100fe20000001207 */
[--C-:B------:R-:W-:Y:S01]  /*78f0*/  IMAD.MOV.U32 R5, RZ, RZ, R7.reuse ;  /* 0x000000ffff057224 */ /* 0x100fe200078e0007 */
[----:B------:R-:W-:Y:S01]  /*7900*/  SHF.R.U32.HI R6, RZ, 0x10, R7 ;  /* 0x00000010ff067819 */ /* 0x000fe20000011607 */
[----:B------:R-:W-:Y:S01]  /*7910*/  VIADD R3, R8, 0x20440 ;  /* 0x0002044008037836 */ /* 0x000fe20000000000 */
[----:B------:R-:W-:Y:S01]  /*7920*/  PRMT R30, R12, 0x5410, R14 ;  /* 0x000054100c1e7816 */ /* 0x000fe2000000000e */
[----:B------:R-:W-:Y:S01]  /*7930*/  @P1 VIADD R3, R4, 0xffffffc0 ;  /* 0xffffffc004031836 */ /* 0x000fe20000000000 */
[----:B------:R-:W-:-:S02]  /*7940*/  PRMT R32, R32, 0x5410, R20 ;  /* 0x0000541020207816 */ /* 0x000fc40000000014 */
[----:B------:R-:W-:Y:S02]  /*7950*/  PRMT R31, R31, 0x5410, R15 ;  /* 0x000054101f1f7816 */ /* 0x000fe4000000000f */
[----:B------:R-:W-:Y:S02]  /*7960*/  PRMT R33, R33, 0x5410, R11 ;  /* 0x0000541021217816 */ /* 0x000fe4000000000b */
[----:B------:R-:W-:Y:S02]  /*7970*/  ISETP.GE.AND P1, PT, R22, R27, PT ;  /* 0x0000001b1600720c */ /* 0x000fe40003f26270 */
[----:B------:R-:W-:Y:S02]  /*7980*/  PRMT R28, R9, 0x5410, R10 ;  /* 0x00005410091c7816 */ /* 0x000fe4000000000a */
[----:B------:R-:W-:Y:S02]  /*7990*/  PRMT R34, R34, 0x5410, R21 ;  /* 0x0000541022227816 */ /* 0x000fe40000000015 */
[----:B------:R-:W-:Y:S01]  /*79a0*/  PRMT R29, R29, 0x5410, R5 ;  /* 0x000054101d1d7816 */ /* 0x000fe20000000005 */
[----:B0-----:R-:W-:Y:S06]  /*79b0*/  @!P0 BRA `(.L_x_4385) ;  /* 0x0000017400648947 */ /* 0x001fec0003800000 */
.L_x_4640:
[----:B------:R-:W-:Y:S05]  /*79c0*/  BSYNC B1 ;  /* 0x0000000000017941 */ /* 0x000fea0003800000 */
.L_x_4384:
        /* <DEDUP_REMOVED lines=17> */
[C---:B------:R-:W-:Y:S01]  /*7ae0*/  FMUL.FTZ R24, R4.reuse, R15 ;  /* 0x0000000f04187220 */ /* 0x040fe20000410000 */
[-C--:B------:R-:W-:Y:S01]  /*7af0*/  FMUL.FTZ R4, R4, R13.reuse ;  /* 0x0000000d04047220 */ /* 0x080fe20000410000 */
[--C-:B------:R-:W-:Y:S02]  /*7b00*/  HADD2.F32 R11, -RZ, R6.reuse.H0_H0 ;  /* 0x20000006ff0b7230 */ /* 0x100fe40000004100 */
[----:B------:R-:W-:Y:S02]  /*7b10*/  HADD2.F32 R12, -RZ, R7.H0_H0 ;  /* 0x20000007ff0c7230 */ /* 0x000fe40000004100 */
[----:B------:R-:W-:Y:S01]  /*7b20*/  FMUL.FTZ R21, R5, R20 ;  /* 0x0000001405157220 */ /* 0x000fe20000410000 */
        /* <DEDUP_REMOVED lines=13> */
[----:B------:R-:W-:Y:S01]  /*7c00*/  FMUL.FTZ R25, R7, R13 ;  /* 0x0000000d07197220 */ /* 0x000fe20000410000 */
[----:B------:R-:W-:Y:S01]  /*7c10*/  FFMA.FTZ R6, R11, R4, -R14 ;  /* 0x000000040b067223 */ /* 0x000fe2000001080e */
[----:B---3--:R-:W-:Y:S01]  /*7c20*/  FMUL.FTZ R26, R7, R5 ;  /* 0x00000005071a7220 */ /* 0x008fe20000410000 */
        /* <DEDUP_REMOVED lines=8> */
.L_x_4389:
[----:B------:R-:W-:Y:S05]  /*7cb0*/  BSYNC B2 ;  /* 0x0000000000027941 */ /* 0x000fea0003800000 */
.L_x_4388:
        /* <DEDUP_REMOVED lines=39> */
.L_x_4387:
[----:B------:R-:W-:Y:S05]  /*7f30*/  BSYNC B1 ;  /* 0x0000000000017941 */ /* 0x000fea0003800000 */
.L_x_4386:
        /* <DEDUP_REMOVED lines=10> */
[----:B------:R-:W-:Y:S02]  /*7fe0*/  HADD2.F32 R15, -RZ, R30.H0_H0 ;  /* 0x2000001eff0f7230 */ /* 0x000fe40000004100 */
[----:B---3--:R-:W-:Y:S02]  /*7ff0*/  HADD2.F32 R26, -RZ, R34.H0_H0 ;  /* 0x20000022ff1a7230 */ /* 0x008fe40000004100 */
[----:B------:R-:W-:Y:S02]  /*8000*/  HADD2.F32 R24, -RZ, R32.H0_H0 ;  /* 0x20000020ff187230 */ /* 0x000fe40000004100 */
[----:B------:R-:W-:Y:S02]  /*8010*/  HADD2.F32 R25, -RZ, R28.H1_H1 ;  /* 0x3000001cff197230 */ /* 0x000fe40000004100 */
        /* <DEDUP_REMOVED lines=8> */
[----:B0-----:R-:W-:Y:S01]  /*80a0*/  FMUL.FTZ R13, R26, R5 ;  /* 0x000000051a0d7220 */ /* 0x001fe20000410000 */
        /* <DEDUP_REMOVED lines=22> */
[----:B------:R1:W-:Y:S02]  /*8210*/  STS.128 [R8+0x21400], R4 ;  /* 0x0214000408007388 */ /* 0x0003e40000000c00 */
.L_x_4392:
[----:B------:R-:W-:Y:S05]  /*8220*/  BSYNC B1 ;  /* 0x0000000000017941 */ /* 0x000fea0003800000 */
.L_x_4391:
[----:B------:R-:W-:Y:S05]  /*8230*/  @P1 BRA `(.L_x_4390) ;  /* 0x0000001000701947 */ /* 0x000fea0003800000 */
[----:B-1----:R-:W1:Y:S01]  /*8240*/  LDS.128 R4, [R3+0x1000] ;  /* 0x0010000003047984 */ /* 0x002e620000000c00 */
[----:B------:R-:W-:Y:S02]  /*8250*/  HADD2.F32 R14, -RZ, R31.H0_H0 ;  /* 0x2000001fff0e7230 */ /* 0x000fe40000004100 */
[----:B------:R-:W-:Y:S02]  /*8260*/  HADD2.F32 R20, -RZ, R29.H0_H0 ;  /* 0x2000001dff147230 */ /* 0x000fe40000004100 */
[----:B------:R-:W-:Y:S02]  /*8270*/  HADD2.F32 R25, -RZ, R35.H0_H0 ;  /* 0x20000023ff197230 */ /* 0x000fe40000004100 */
[----:B------:R-:W-:Y:S02]  /*8280*/  HADD2.F32 R21, -RZ, R33.H0_H0 ;  /* 0x20000021ff157230 */ /* 0x000fe40000004100 */
[----:B------:R-:W-:Y:S02]  /*8290*/  HADD2.F32 R24, -RZ, R29.H1_H1 ;  /* 0x3000001dff187230 */ /* 0x000fe40000004100 */
        /* <DEDUP_REMOVED lines=31> */
[----:B------:R2:W-:Y:S01]  /*8490*/  STS.128 [R3+0x1000], R4 ;  /* 0x0010000403007388 */ /* 0x0005e20000000c00 */
[----:B------:R-:W-:Y:S05]  /*84a0*/  BRA `(.L_x_4390) ;  /* 0x0000000c00d47947 */ /* 0x000fea0003800000 */
.L_x_4380:
        /* <DEDUP_REMOVED lines=8> */
.L_x_4646:
        /* <DEDUP_REMOVED lines=22> */
.L_x_4395:
[----:B------:R-:W-:Y:S05]  /*8690*/  BSYNC B1 ;  /* 0x0000000000017941 */ /* 0x000fea0003800000 */
.L_x_4394:
[----:B0-----:R-:W-:Y:S01]  /*86a0*/  SHF.L.U32 R13, R0, 0x1f, RZ ;  /* 0x0000001f000d7819 */ /* 0x001fe200000006ff */
[----:B------:R-:W0:Y:S01]  /*86b0*/  LDC R15, c[0x0][0x3f4] ;  /* 0x0000fd00ff0f7b82 */ /* 0x000e220000000800 */
[--C-:B-----5:R-:W-:Y:S01]  /*86c0*/  IMAD.MOV.U32 R3, RZ, RZ, R5.reuse ;  /* 0x000000ffff037224 */ /* 0x120fe200078e0005 */
[--C-:B------:R-:W-:Y:S01]  /*86d0*/  SHF.R.U64 R12, R4, 0x10, R5.reuse ;  /* 0x00000010040c7819 */ /* 0x100fe20000001205 */
[----:B------:R-:W-:Y:S01]  /*86e0*/  IMAD.MOV.U32 R41, RZ, RZ, R6 ;  /* 0x000000ffff297224 */ /* 0x000fe200078e0006 */
[----:B------:R-:W-:Y:S01]  /*86f0*/  SHF.R.U32.HI R44, RZ, 0x10, R5 ;  /* 0x00000010ff2c7819 */ /* 0x000fe20000011605 */
[----:B------:R-:W-:Y:S01]  /*8700*/  IMAD.MOV.U32 R5, RZ, RZ, R8 ;  /* 0x000000ffff057224 */ /* 0x000fe200078e0008 */
[----:B----4-:R-:W-:Y:S01]  /*8710*/  SHF.R.U64 R14, R6, 0x10, R7 ;  /* 0x00000010060e7819 */ /* 0x010fe20000001207 */
[----:B------:R-:W-:Y:S01]  /*8720*/  IMAD.MOV.U32 R43, RZ, RZ, R11 ;  /* 0x000000ffff2b7224 */ /* 0x000fe200078e000b */
[----:B------:R-:W1:Y:S01]  /*8730*/  SYNCS.PHASECHK.TRANS64.TRYWAIT P1, [R2+URZ+0x38800], R13 ;  /* 0x0388000d020075a7 */ /* 0x000e62000802017f */
[----:B------:R-:W-:Y:S01]  /*8740*/  IMAD.MOV.U32 R40, RZ, RZ, R4 ;  /* 0x000000ffff287224 */ /* 0x000fe200078e0004 */
[----:B------:R-:W-:Y:S01]  /*8750*/  SHF.R.U64 R45, R8, 0x10, R9 ;  /* 0x00000010082d7819 */ /* 0x000fe20000001209 */
[----:B------:R-:W-:Y:S01]  /*8760*/  IMAD.MOV.U32 R4, RZ, RZ, R7 ;  /* 0x000000ffff047224 */ /* 0x000fe200078e0007 */
[----:B------:R-:W-:Y:S01]  /*8770*/  PRMT R43, R43, 0x5410, R12 ;  /* 0x000054102b2b7816 */ /* 0x000fe2000000000c */
[----:B------:R-:W-:Y:S01]  /*8780*/  IMAD.MOV.U32 R42, RZ, RZ, R9 ;  /* 0x000000ffff2a7224 */ /* 0x000fe200078e0009 */
[----:B------:R-:W-:Y:S01]  /*8790*/  PRMT R41, R41, 0x5410, R5 ;  /* 0x0000541029297816 */ /* 0x000fe20000000005 */
[----:B------:R-:W-:Y:S01]  /*87a0*/  IMAD.MOV.U32 R6, RZ, RZ, R10 ;  /* 0x000000ffff067224 */ /* 0x000fe200078e000a */
[----:B------:R-:W-:Y:S01]  /*87b0*/  SHF.R.U32.HI R7, RZ, 0x10, R7 ;  /* 0x00000010ff077819 */ /* 0x000fe20000011607 */
[----:B------:R-:W-:Y:S01]  /*87c0*/  VIADD R12, R22, 0x20 ;  /* 0x00000020160c7836 */ /* 0x000fe20000000000 */
[----:B------:R-:W-:Y:S01]  /*87d0*/  SHF.R.U32.HI R8, RZ, 0x10, R9 ;  /* 0x00000010ff087819 */ /* 0x000fe20000011609 */
[----:B------:R-:W-:Y:S01]  /*87e0*/  BSSY B1, `(.L_x_4396) ;  /* 0x000000f000017945 */ /* 0x000fe20003800000 */
[----:B------:R-:W-:-:S02]  /*87f0*/  VIMNMX R5, R20, 0x40, PT ;  /* 0x0000004014057848 */ /* 0x000fc40003fe0100 */
[--C-:B------:R-:W-:Y:S02]  /*8800*/  SHF.R.U64 R46, R10, 0x10, R11.reuse ;  /* 0x000000100a2e7819 */ /* 0x100fe4000000120b */
[----:B0-----:R-:W-:Y:S02]  /*8810*/  ISETP.GE.AND P0, PT, R16, R15, PT ;  /* 0x0000000f1000720c */ /* 0x001fe40003f06270 */
[----:B------:R-:W-:Y:S02]  /*8820*/  SHF.R.U32.HI R9, RZ, 0x10, R11 ;  /* 0x00000010ff097819 */ /* 0x000fe4000001160b */
[----:B------:R-:W-:Y:S02]  /*8830*/  PRMT R40, R40, 0x5410, R3 ;  /* 0x0000541028287816 */ /* 0x000fe40000000003 */
[----:B------:R-:W-:Y:S01]  /*8840*/  PRMT R3, R7, 0x5410, R4 ;  /* 0x0000541007037816 */ /* 0x000fe20000000004 */
[----:B------:R-:W-:Y:S01]  /*8850*/  IMAD.IADD R4, R16, 0x1, R15 ;  /* 0x0000000110047824 */ /* 0x000fe200078e020f */
[----:B------:R-:W-:-:S02]  /*8860*/  ISETP.GE.OR P2, PT, R22, R5, P0 ;  /* 0x000000051600720c */ /* 0x000fc40000746670 */
[----:B------:R-:W-:Y:S02]  /*8870*/  PRMT R44, R44, 0x5410, R14 ;  /* 0x000054102c2c7816 */ /* 0x000fe4000000000e */
[----:B------:R-:W-:Y:S02]  /*8880*/  ISETP.GE.OR P0, PT, R12, R5, P0 ;  /* 0x000000050c00720c */ /* 0x000fe40000706670 */
[----:B------:R-:W-:Y:S02]  /*8890*/  PRMT R45, R45, 0x5410, R8 ;  /* 0x000054102d2d7816 */ /* 0x000fe40000000008 */
[----:B------:R-:W-:Y:S02]  /*88a0*/  PRMT R42, R42, 0x5410, R6 ;  /* 0x000054102a2a7816 */ /* 0x000fe40000000006 */
[----:B------:R-:W-:Y:S01]  /*88b0*/  PRMT R46, R46, 0x5410, R9 ;  /* 0x000054102e2e7816 */ /* 0x000fe20000000009 */
[----:B-1----:R-:W-:Y:S06]  /*88c0*/  @!P1 BRA `(.L_x_4397) ;  /* 0x00000168002c9947 */ /* 0x002fec0003800000 */
.L_x_4647:
[----:B------:R-:W-:Y:S05]  /*88d0*/  BSYNC B1 ;  /* 0x0000000000017941 */ /* 0x000fea0003800000 */
.L_x_4396:
[----:B------:R-:W-:Y:S01]  /*88e0*/  BSSY B1, `(.L_x_4398) ;  /* 0x0000059000017945 */ /* 0x000fe20003800000 */
[----:B0-----:R-:W-:-:S03]  /*88f0*/  LOP3.LUT R13, R4, 0x38, RZ, 0xc0, !PT ;  /* 0x00000038040d7812 */ /* 0x001fc600078ec0ff */
[----:B------:R-:W-:Y:S05]  /*8900*/  @P2 BRA `(.L_x_4399) ;  /* 0x0000000400582947 */ /* 0x000fea0003800000 */
[----:B------:R-:W-:Y:S02]  /*8910*/  IMAD.SHL.U32 R4, R188, 0x40, RZ ;  /* 0x00000040bc047824 */ /* 0x000fe400078e00ff */
[----:B------:R-:W-:Y:S02]  /*8920*/  HADD2.F32 R31, -RZ, R41.H1_H1 ;  /* 0x30000029ff1f7230 */ /* 0x000fe40000004100 */
[----:B------:R-:W-:Y:S01]  /*8930*/  HADD2.F32 R29, -RZ, R40.H0_H0 ;  /* 0x20000028ff1d7230 */ /* 0x000fe20000004100 */
[----:B------:R-:W-:Y:S01]  /*8940*/  LOP3.LUT R8, R4, 0x1c0, RZ, 0xc0, !PT ;  /* 0x000001c004087812 */ /* 0x000fe200078ec0ff */
[----:B------:R-:W-:-:S03]  /*8950*/  HADD2.F32 R33, -RZ, R45.H0_H0 ;  /* 0x2000002dff217230 */ /* 0x000fc60000004100 */
        /* <DEDUP_REMOVED lines=20> */
[----:B------:R-:W-:Y:S02]  /*8aa0*/  HADD2.F32 R24, -RZ, R42.H0_H0 ;  /* 0x2000002aff187230 */ /* 0x000fe40000004100 */
        /* <DEDUP_REMOVED lines=9> */
[----:B------:R-:W-:Y:S02]  /*8b40*/  HADD2.F32 R8, -RZ, R45.H1_H1 ;  /* 0x3000002dff087230 */ /* 0x000fe40000004100 */
[----:B------:R-:W-:Y:S01]  /*8b50*/  FFMA.FTZ R24, R15, R24, R25 ;  /* 0x000000180f187223 */ /* 0x000fe20000010019 */
[----:B------:R-:W-:-:S02]  /*8b60*/  HADD2.F32 R4, -RZ, R44.H0_H0 ;  /* 0x2000002cff047230 */ /* 0x000fc40000004100 */
[----:B------:R-:W-:Y:S01]  /*8b70*/  FFMA.FTZ R32, R15, R14, -R32 ;  /* 0x0000000e0f207223 */ /* 0x000fe20000010820 */
[----:B------:R-:W-:Y:S02]  /*8b80*/  HADD2.F32 R26, -RZ, R10.H0_H0 ;  /* 0x2000000aff1a7230 */ /* 0x000fe40000004100 */
[C---:B------:R-:W-:Y:S01]  /*8b90*/  FMUL.FTZ R14, R9.reuse, R8 ;  /* 0x00000008090e7220 */ /* 0x040fe20000410000 */
[----:B------:R-:W-:Y:S02]  /*8ba0*/  HADD2.F32 R25, -RZ, R42.H1_H1 ;  /* 0x3000002aff197230 */ /* 0x000fe40000004100 */
[----:B------:R-:W-:Y:S01]  /*8bb0*/  FMUL.FTZ R34, R9, R4 ;  /* 0x0000000409227220 */ /* 0x000fe20000410000 */
[----:B------:R-:W-:Y:S02]  /*8bc0*/  HADD2.F32 R5, -RZ, R5.H1_H1 ;  /* 0x30000005ff057230 */ /* 0x000fe40000004100 */
[----:B------:R-:W-:Y:S02]  /*8bd0*/  HADD2.F32 R20, -RZ, R6.H0_H0 ;  /* 0x20000006ff147230 */ /* 0x000fe40000004100 */
[----:B------:R-:W-:Y:S01]  /*8be0*/  FMUL.FTZ R39, R26, R25 ;  /* 0x000000191a277220 */ /* 0x000fe20000410000 */
[----:B------:R-:W-:-:S02]  /*8bf0*/  HADD2.F32 R15, -RZ, R41.H0_H0 ;  /* 0x20000029ff0f7230 */ /* 0x000fc40000004100 */
[C---:B------:R-:W-:Y:S01]  /*8c00*/  FFMA.FTZ R31, R5.reuse, R4, -R14 ;  /* 0x00000004051f7223 */ /* 0x040fe2000001080e */
[----:B------:R-:W-:Y:S02]  /*8c10*/  HADD2.F32 R10, -RZ, R10.H1_H1 ;  /* 0x3000000aff0a7230 */ /* 0x000fe40000004100 */
[----:B------:R-:W-:Y:S01]  /*8c20*/  FFMA.FTZ R33, R5, R8, R34 ;  /* 0x0000000805217223 */ /* 0x000fe20000010022 */
[----:B------:R-:W-:Y:S02]  /*8c30*/  HADD2.F32 R29, -RZ, R46.H0_H0 ;  /* 0x2000002eff1d7230 */ /* 0x000fe40000004100 */
[-C--:B------:R-:W-:Y:S01]  /*8c40*/  FMUL.FTZ R26, R26, R15.reuse ;  /* 0x0000000f1a1a7220 */ /* 0x080fe20000410000 */
[----:B------:R-:W-:Y:S02]  /*8c50*/  HADD2.F32 R9, -RZ, R44.H1_H1 ;  /* 0x3000002cff097230 */ /* 0x000fe40000004100 */
[----:B------:R-:W-:Y:S01]  /*8c60*/  FFMA.FTZ R39, R20, R15, -R39 ;  /* 0x0000000f14277223 */ /* 0x000fe20000010827 */
[----:B------:R-:W-:-:S02]  /*8c70*/  HADD2.F32 R6, -RZ, R6.H1_H1 ;  /* 0x30000006ff067230 */ /* 0x000fc40000004100 */
[C---:B------:R-:W-:Y:S01]  /*8c80*/  FMUL.FTZ R5, R10.reuse, R29 ;  /* 0x0000001d0a057220 */ /* 0x040fe20000410000 */
[--C-:B------:R-:W-:Y:S02]  /*8c90*/  HADD2.F32 R27, -RZ, R11.reuse.H0_H0 ;  /* 0x2000000bff1b7230 */ /* 0x100fe40000004100 */
[----:B------:R-:W-:Y:S01]  /*8ca0*/  FMUL.FTZ R15, R10, R9 ;  /* 0x000000090a0f7220 */ /* 0x000fe20000410000 */
[----:B------:R-:W-:Y:S02]  /*8cb0*/  HADD2.F32 R11, -RZ, R11.H1_H1 ;  /* 0x3000000bff0b7230 */ /* 0x000fe40000004100 */
[----:B------:R-:W-:Y:S01]  /*8cc0*/  FFMA.FTZ R26, R20, R25, R26 ;  /* 0x00000019141a7223 */ /* 0x000fe2000001001a */
[----:B------:R-:W-:Y:S02]  /*8cd0*/  HADD2.F32 R10, -RZ, R43.H0_H0 ;  /* 0x2000002bff0a7230 */ /* 0x000fe40000004100 */
[----:B------:R-:W-:Y:S01]  /*8ce0*/  FFMA.FTZ R20, R6, R9, -R5 ;  /* 0x0000000906147223 */ /* 0x000fe20000010805 */
[----:B------:R-:W-:-:S02]  /*8cf0*/  HADD2.F32 R14, -RZ, R46.H1_H1 ;  /* 0x3000002eff0e7230 */ /* 0x000fc40000004100 */
        /* <DEDUP_REMOVED lines=23> */
.L_x_4399:
[----:B------:R-:W-:Y:S05]  /*8e70*/  BSYNC B1 ;  /* 0x0000000000017941 */ /* 0x000fea0003800000 */
.L_x_4398:
[----:B------:R-:W-:Y:S05]  /*8e80*/  @P0 BRA `(.L_x_4390) ;  /* 0x00000004005c0947 */ /* 0x000fea0003800000 */
[----:B0-----:R-:W2:Y:S01]  /*8e90*/  LDL R36, [R1+0x74] ;  /* 0x0000740001247983 */ /* 0x001ea20000100800 */
[----:B------:R-:W-:Y:S01]  /*8ea0*/  SHF.R.S32.HI R5, RZ, 0x1f, R12 ;  /* 0x0000001fff057819 */ /* 0x000fe2000001140c */
[----:B------:R-:W-:Y:S02]  /*8eb0*/  IMAD.SHL.U32 R4, R12, 0x40, RZ ;  /* 0x000000400c047824 */ /* 0x000fe400078e00ff */
[----:B------:R-:W-:Y:S01]  /*8ec0*/  HADD2.F32 R30, -RZ, R41.H1_H1 ;  /* 0x30000029ff1e7230 */ /* 0x000fe20000004100 */
[----:B------:R-:W-:Y:S01]  /*8ed0*/  LEA.HI R5, R5, R12, RZ, 0x3 ;  /* 0x0000000c05057211 */ /* 0x000fe200078f18ff */
[----:B------:R-:W-:Y:S01]  /*8ee0*/  HADD2.F32 R28, -RZ, R40.H0_H0 ;  /* 0x20000028ff1c7230 */ /* 0x000fe20000004100 */
[----:B------:R-:W-:Y:S01]  /*8ef0*/  LOP3.LUT R4, R4, 0x1c0, RZ, 0xc0, !PT ;  /* 0x000001c004047812 */ /* 0x000fe200078ec0ff */
[----:B------:R-:W-:Y:S02]  /*8f00*/  HADD2.F32 R32, -RZ, R45.H0_H0 ;  /* 0x2000002dff207230 */ /* 0x000fe40000004100 */
[----:B------:R-:W-:Y:S01]  /*8f10*/  IMAD.SHL.U32 R5, R5, 0x40, RZ ;  /* 0x0000004005057824 */ /* 0x000fe200078e00ff */
[----:B------:R-:W-:Y:S01]  /*8f20*/  SHF.R.U32.HI R6, RZ, 0x3, R4 ;  /* 0x00000003ff067819 */ /* 0x000fe20000011604 */
[----:B------:R-:W-:-:S02]  /*8f30*/  HADD2.F32 R34, -RZ, R42.H0_H0 ;  /* 0x2000002aff227230 */ /* 0x000fc40000004100 */
[----:B------:R-:W-:Y:S01]  /*8f40*/  HADD2.F32 R37, -RZ, R45.H1_H1 ;  /* 0x3000002dff257230 */ /* 0x000fe20000004100 */
[----:B------:R-:W-:Y:S01]  /*8f50*/  LOP3.LUT R13, R6, R13, R4, 0x1e, !PT ;  /* 0x0000000d060d7212 */ /* 0x000fe200078e1e04 */
[----:B------:R-:W-:Y:S01]  /*8f60*/  HADD2.F32 R35, -RZ, R41.H0_H0 ;  /* 0x20000029ff237230 */ /* 0x000fe20000004100 */
[----:B------:R-:W-:Y:S01]  /*8f70*/  LOP3.LUT R8, R5, 0xfffffe00, RZ, 0xc0, !PT ;  /* 0xfffffe0005087812 */ /* 0x000fe200078ec0ff */
[----:B------:R-:W-:-:S04]  /*8f80*/  HADD2.F32 R39, -RZ, R42.H1_H1 ;  /* 0x3000002aff277230 */ /* 0x000fc80000004100 */
[----:B------:R-:W-:-:S04]  /*8f90*/  IMAD.IADD R13, R8, 0x1, R13 ;  /* 0x00000001080d7824 */ /* 0x000fc800078e020d */
        /* <DEDUP_REMOVED lines=9> */
[--C-:B------:R-:W-:Y:S02]  /*9030*/  HADD2.F32 R25, -RZ, R10.reuse.H0_H0 ;  /* 0x2000000aff197230 */ /* 0x100fe40000004100 */
[----:B------:R-:W-:Y:S02]  /*9040*/  HADD2.F32 R10, -RZ, R10.H1_H1 ;  /* 0x3000000aff0a7230 */ /* 0x000fe40000004100 */
[--C-:B------:R-:W-:Y:S02]  /*9050*/  HADD2.F32 R26, -RZ, R11.reuse.H0_H0 ;  /* 0x2000000bff1a7230 */ /* 0x100fe40000004100 */
[----:B------:R-:W-:Y:S01]  /*9060*/  HADD2.F32 R11, -RZ, R11.H1_H1 ;  /* 0x3000000bff0b7230 */ /* 0x000fe20000004100 */
[----:B--2---:R-:W0:Y:S02]  /*9070*/  LDS.128 R4, [R36+0x20400] ;  /* 0x0204000024047984 */ /* 0x004e240000000c00 */
[--C-:B0-----:R-:W-:Y:S02]  /*9080*/  HADD2.F32 R12, -RZ, R4.reuse.H0_H0 ;  /* 0x20000004ff0c7230 */ /* 0x101fe40000004100 */
[----:B------:R-:W-:-:S02]  /*9090*/  HADD2.F32 R4, -RZ, R4.H1_H1 ;  /* 0x30000004ff047230 */ /* 0x000fc40000004100 */
[----:B------:R-:W-:Y:S02]  /*90a0*/  HADD2.F32 R14, -RZ, R5.H0_H0 ;  /* 0x20000005ff0e7230 */ /* 0x000fe40000004100 */
[-C--:B------:R-:W-:Y:S01]  /*90b0*/  FFMA.FTZ R27, R28, R12.reuse, -R27 ;  /* 0x0000000c1c1b7223 */ /* 0x080fe2000001081b */
[----:B------:R-:W-:Y:S02]  /*90c0*/  HADD2.F32 R28, -RZ, R43.H1_H1 ;  /* 0x3000002bff1c7230 */ /* 0x000fe40000004100 */
[----:B------:R-:W-:Y:S01]  /*90d0*/  FFMA.FTZ R21, R30, R12, R21 ;  /* 0x0000000c1e157223 */ /* 0x000fe20000010015 */
[----:B------:R-:W-:Y:S02]  /*90e0*/  HADD2.F32 R30, -RZ, R40.H1_H1 ;  /* 0x30000028ff1e7230 */ /* 0x000fe40000004100 */
[----:B------:R-:W-:Y:S02]  /*90f0*/  HADD2.F32 R5, -RZ, R5.H1_H1 ;  /* 0x30000005ff057230 */ /* 0x000fe40000004100 */
[C---:B------:R-:W-:Y:S01]  /*9100*/  FMUL.FTZ R31, R28.reuse, R8 ;  /* 0x000000081c1f7220 */ /* 0x040fe20000410000 */
[----:B------:R-:W-:Y:S01]  /*9110*/  FFMA.FTZ R8, R28, R4, -R29 ;  /* 0x000000041c087223 */ /* 0x000fe2000001081d */
[-C--:B------:R-:W-:Y:S01]  /*9120*/  FMUL.FTZ R29, R34, R24.reuse ;  /* 0x00000018221d7220 */ /* 0x080fe20000410000 */
[----:B------:R-:W-:Y:S01]  /*9130*/  FMUL.FTZ R33, R30, R24 ;  /* 0x000000181e217220 */ /* 0x000fe20000410000 */
[----:B------:R-:W-:Y:S01]  /*9140*/  FFMA.FTZ R12, R32, R4, R31 ;  /* 0x00000004200c7223 */ /* 0x000fe2000001001f */
[----:B------:R-:W-:-:S02]  /*9150*/  HADD2.F32 R31, -RZ, R44.H0_H0 ;  /* 0x2000002cff1f7230 */ /* 0x000fc40000004100 */
[-C--:B------:R-:W-:Y:S01]  /*9160*/  FMUL.FTZ R4, R37, R9.reuse ;  /* 0x0000000925047220 */ /* 0x080fe20000410000 */
[----:B------:R-:W-:Y:S02]  /*9170*/  HADD2.F32 R32, -RZ, R46.H0_H0 ;  /* 0x2000002eff207230 */ /* 0x000fe40000004100 */
[-C--:B------:R-:W-:Y:S01]  /*9180*/  FFMA.FTZ R29, R30, R14.reuse, -R29 ;  /* 0x0000000e1e1d7223 */ /* 0x080fe2000001081d */
[----:B------:R-:W-:Y:S02]  /*9190*/  HADD2.F32 R15, -RZ, R6.H0_H0 ;  /* 0x20000006ff0f7230 */ /* 0x000fe40000004100 */
[C---:B------:R-:W-:Y:S01]  /*91a0*/  FMUL.FTZ R24, R31.reuse, R9 ;  /* 0x000000091f187220 */ /* 0x040fe20000410000 */
[----:B------:R-:W-:Y:S01]  /*91b0*/  FFMA.FTZ R33, R34, R14, R33 ;  /* 0x0000000e22217223 */ /* 0x000fe20000010021 */
[----:B------:R-:W-:Y:S02]  /*91c0*/  HADD2.F32 R30, -RZ, R44.H1_H1 ;  /* 0x3000002cff1e7230 */ /* 0x000fe40000004100 */
        /* <DEDUP_REMOVED lines=10> */
[----:B------:R-:W-:Y:S02]  /*9270*/  HADD2.F32 R34, -RZ, R43.H0_H0 ;  /* 0x2000002bff227230 */ /* 0x000fe40000004100 */
[----:B------:R-:W-:-:S02]  /*9280*/  HADD2.F32 R31, -RZ, R46.H1_H1 ;  /* 0x3000002eff1f7230 */ /* 0x000fc40000004100 */
[--C-:B------:R-:W-:Y:S02]  /*9290*/  HADD2.F32 R30, -RZ, R3.reuse.H1_H1 ;  /* 0x30000003ff1e7230 */ /* 0x100fe40000004100 */
[----:B------:R-:W-:Y:S01]  /*92a0*/  FMUL.FTZ R5, R34, R26 ;  /* 0x0000001a22057220 */ /* 0x000fe20000410000 */
[----:B------:R-:W-:Y:S02]  /*92b0*/  HADD2.F32 R15, -RZ, R3.H0_H0 ;  /* 0x20000003ff0f7230 */ /* 0x000fe40000004100 */
[----:B------:R-:W-:Y:S01]  /*92c0*/  FFMA.FTZ R3, R32, R6, R9 ;  /* 0x0000000620037223 */ /* 0x000fe20000010009 */
        /* <DEDUP_REMOVED lines=19> */
.L_x_4390:
[----:B------:R-:W-:Y:S05]  /*9400*/  BSYNC B0 ;  /* 0x0000000000007941 */ /* 0x000fea0003800000 */
.L_x_4379:
        /* <DEDUP_REMOVED lines=8> */
.L_x_4376:
[----:B-12---:R-:W-:-:S05]  /*9490*/  IMAD.U32 R3, RZ, RZ, UR37 ;  /* 0x00000025ff037e24 */ /* 0x006fca000f8e00ff */
[----:B------:R-:W-:-:S13]  /*94a0*/  ISETP.NE.AND P0, PT, R3, 0x3, PT ;  /* 0x000000030300780c */ /* 0x000fda0003f05270 */
[----:B------:R-:W-:Y:S05]  /*94b0*/  @!P0 BRA `(.L_x_4400) ;  /* 0x0000000000048947 */ /* 0x000fea0003800000 */
[----:B------:R-:W-:Y:S01]  /*94c0*/  BPT.TRAP 0x1 ;  /* 0x000000040000795c */ /* 0x000fe20000300000 */
.L_x_4400:
[----:B------:R-:W-:Y:S01]  /*94d0*/  IMAD R20, R18, 0x8, R2 ;  /* 0x0000000812147824 */ /* 0x000fe200078e0202 */
[----:B------:R-:W-:-:S04]  /*94e0*/  SHF.L.U32 R15, R23, 0x1f, RZ ;  /* 0x0000001f170f7819 */ /* 0x000fc800000006ff */
[----:B------:R1:W2:Y:S01]  /*94f0*/  SYNCS.PHASECHK.TRANS64.TRYWAIT P1, [R20+URZ+0x38830], R15 ;  /* 0x0388300f140075a7 */ /* 0x0002a2000802017f */
[----:B------:R-:W-:Y:S05]  /*9500*/  @!P0 BRA `(.L_x_4401) ;  /* 0x0000000000048947 */ /* 0x000fea0003800000 */
[----:B------:R-:W-:Y:S01]  /*9510*/  BPT.TRAP 0x1 ;  /* 0x000000040000795c */ /* 0x000fe20000300000 */
.L_x_4401:
[C---:B------:R-:W-:Y:S02]  /*9520*/  VIADD R3, R2.reuse, 0x22400 ;  /* 0x0002240002037836 */ /* 0x040fe40000000000 */
[----:B0---4-:R-:W-:-:S03]  /*9530*/  VIADD R4, R2, 0x20400 ;  /* 0x0002040002047836 */ /* 0x011fc60000000000 */
[----:B------:R-:W-:Y:S02]  /*9540*/  SHF.R.U32.HI R3, RZ, 0x4, R3 ;  /* 0x00000004ff037819 */ /* 0x000fe40000011603 */
[----:B------:R-:W-:Y:S02]  /*9550*/  SHF.R.U32.HI R4, RZ, 0x4, R4 ;  /* 0x00000004ff047819 */ /* 0x000fe40000011604 */
[----:B------:R-:W-:Y:S02]  /*9560*/  LOP3.LUT R3, R3, 0x3fff, RZ, 0xc0, !PT ;  /* 0x00003fff03037812 */ /* 0x000fe400078ec0ff */
[----:B------:R-:W-:Y:S02]  /*9570*/  LOP3.LUT R4, R4, 0x3fff, RZ, 0xc0, !PT ;  /* 0x00003fff04047812 */ /* 0x000fe400078ec0ff */
[----:B------:R-:W-:Y:S01]  /*9580*/  LOP3.LUT R3, R3, 0x10000, RZ, 0xfc, !PT ;  /* 0x0001000003037812 */ /* 0x000fe200078efcff */
[----:B--2---:R-:W-:Y:S06]  /*9590*/  @P1 BRA `(.L_x_4402) ;  /* 0x0000000000081947 */ /* 0x004fec0003800000 */
[----:B------:R-:W0:Y:S02]  /*95a0*/  SYNCS.PHASECHK.TRANS64.TRYWAIT P1, [R20+URZ+0x38830], R15 ;  /* 0x0388300f140075a7 */ /* 0x000e24000802017f */
[----:B0-----:R-:W-:Y:S05]  /*95b0*/  @!P1 BRA `(.L_x_4403) ;  /* 0x0000015c00049947 */ /* 0x001fea0003800000 */
.L_x_4402:
[----:B------:R-:W-:Y:S01]  /*95c0*/  IMAD R10, R18, 0x200, R3 ;  /* 0x00000200120a7824 */ /* 0x000fe200078e0203 */
[----:B------:R-:W-:Y:S01]  /*95d0*/  LOP3.LUT R8, R4, 0x10000, RZ, 0xfc, !PT ;  /* 0x0001000004087812 */ /* 0x000fe200078efcff */
[----:B------:R-:W-:Y:S01]  /*95e0*/  IMAD.MOV.U32 R9, RZ, RZ, 0x40000040 ;  /* 0x40000040ff097424 */ /* 0x000fe200078e00ff */
[----:B------:R-:W-:Y:S05]  /*95f0*/  WARPSYNC.ALL ;  /* 0x0000000000007948 */ /* 0x000fea0003800000 */
[----:B------:R-:W-:Y:S01]  /*9600*/  IMAD.MOV.U32 R11, RZ, RZ, 0x40000040 ;  /* 0x40000040ff0b7424 */ /* 0x000fe200078e00ff */
        /* <DEDUP_REMOVED lines=8> */
[----:B------:R-:W-:Y:S01]  /*9690*/  BSSY B0, `(.L_x_4404) ;  /* 0x0000024000007945 */ /* 0x000fe20003800000 */
        /* <DEDUP_REMOVED lines=8> */
[----:B------:R-:W-:-:S02]  /*9720*/  R2UR UR5, R5 ;  /* 0x00000000050572ca */ /* 0x000fc400000e0000 */
[----:B------:R-:W-:Y:S01]  /*9730*/  R2UR UR6, R6 ;  /* 0x00000000060672ca */ /* 0x000fe200000e0000 */
[C---:B------:R-:W-:Y:S01]  /*9740*/  VIADD R6, R8.reuse, 0x4 ;  /* 0x0000000408067836 */ /* 0x040fe20000000000 */
[----:B------:R-:W-:Y:S01]  /*9750*/  R2UR UR7, R7 ;  /* 0x00000000070772ca */ /* 0x000fe200000e0000 */
[----:B------:R-:W-:Y:S02]  /*9760*/  IMAD.MOV.U32 R7, RZ, RZ, 0x40000040 ;  /* 0x40000040ff077424 */ /* 0x000fe400078e00ff */
[----:B------:R-:W-:Y:S01]  /*9770*/  VIADD R8, R8, 0x6 ;  /* 0x0000000608087836 */ /* 0x000fe20000000000 */
[----:B------:R-:W-:Y:S02]  /*9780*/  WARPGROUP.DEPBAR.LE gsb0, 0x0 ;  /* 0x00008000000079c5 */ /* 0x000fe40000010000 */
[----:B------:R-:W-:-:S07]  /*9790*/  WARPGROUP.ARRIVE ;  /* 0x00000000000079c5 */ /* 0x000fce0000000000 */
        /* <DEDUP_REMOVED lines=11> */
[----:B------:R-:W-:Y:S02]  /*9850*/  R2UR UR7, R11 ;  /* 0x000000000b0772ca */ /* 0x000fe400000e0000 */
[----:B------:R-:W-:Y:S01]  /*9860*/  SHF.L.U32 R11, R0, 0x1f, RZ ;  /* 0x0000001f000b7819 */ /* 0x000fe200000006ff */
[----:B------:R-:W-:-:S02]  /*9870*/  WARPGROUP.DEPBAR.LE gsb0, 0x0 ;  /* 0x00008000000079c5 */ /* 0x000fc40000010000 */
[----:B------:R-:W-:-:S08]  /*9880*/  WARPGROUP.ARRIVE ;  /* 0x00000000000079c5 */ /* 0x000fd00000000000 */
[----:B------:R-:W-:Y:S03]  /*9890*/  HGMMA.64x64x16.F32 R24, gdesc[UR4], R24, gsb0 ;  /* 0x00e00000041879f0 */ /* 0x000fe60008000818 */
[----:B------:R-:W-:Y:S02]  /*98a0*/  WARPGROUP.DEPBAR.LE gsb0, 0x0 ;  /* 0x00008000000079c5 */ /* 0x000fe40000010000 */
[----:B------:R-:W2:Y:S02]  /*98b0*/  SYNCS.PHASECHK.TRANS64.TRYWAIT P1, [R2+URZ+0x38810], R11 ;  /* 0x0388100b020075a7 */ /* 0x000ea4000802017f */
[----:B--2---:R-:W-:Y:S05]  /*98c0*/  @!P1 BRA `(.L_x_4405) ;  /* 0x0000015800549947 */ /* 0x004fea0003800000 */
.L_x_4648:
[----:B------:R-:W-:Y:S05]  /*98d0*/  BSYNC B0 ;  /* 0x0000000000007941 */ /* 0x000fea0003800000 */
.L_x_4404:
[----:B------:R-:W-:Y:S05]  /*98e0*/  @!P0 BRA `(.L_x_4406) ;  /* 0x0000000000048947 */ /* 0x000fea0003800000 */
[----:B------:R-:W-:Y:S01]  /*98f0*/  BPT.TRAP 0x1 ;  /* 0x000000040000795c */ /* 0x000fe20000300000 */
.L_x_4406:
[----:B------:R3:W4:Y:S01]  /*9900*/  SYNCS.PHASECHK.TRANS64.TRYWAIT P1, [R20+URZ+0x38850], R15 ;  /* 0x0388500f140075a7 */ /* 0x000722000802017f */
[----:B------:R-:W-:Y:S05]  /*9910*/  @!P0 BRA `(.L_x_4407) ;  /* 0x0000000000048947 */ /* 0x000fea0003800000 */
[----:B------:R-:W-:Y:S01]  /*9920*/  BPT.TRAP 0x1 ;  /* 0x000000040000795c */ /* 0x000fe20000300000 */
.L_x_4407:
[C---:B------:R-:W-:Y:S01]  /*9930*/  VIADD R0, R2.reuse, 0x400 ;  /* 0x0000040002007836 */ /* 0x040fe20000000000 */
[----:B------:R-:W-:Y:S01]  /*9940*/  BSSY B0, `(.L_x_4408) ;  /* 0x000000a000007945 */ /* 0x000fe20003800000 */
[----:B------:R-:W-:-:S03]  /*9950*/  VIADD R10, R2, 0x26400 ;  /* 0x00026400020a7836 */ /* 0x000fc60000000000 */
[----:B------:R-:W-:Y:S02]  /*9960*/  SHF.R.U32.HI R0, RZ, 0x4, R0 ;  /* 0x00000004ff007819 */ /* 0x000fe40000011600 */
[----:B------:R-:W-:Y:S02]  /*9970*/  SHF.R.U32.HI R10, RZ, 0x4, R10 ;  /* 0x00000004ff0a7819 */ /* 0x000fe4000001160a */
[----:B------:R-:W-:Y:S02]  /*9980*/  LOP3.LUT R0, R0, 0x3fff, RZ, 0xc0, !PT ;  /* 0x00003fff00007812 */ /* 0x000fe400078ec0ff */
[----:B--2---:R-:W-:Y:S02]  /*9990*/  LOP3.LUT R11, R10, 0x3fff, RZ, 0xc0, !PT ;  /* 0x00003fff0a0b7812 */ /* 0x004fe400078ec0ff */
[----:B------:R-:W-:Y:S01]  /*99a0*/  LOP3.LUT R10, R0, 0x10000, RZ, 0xfc, !PT ;  /* 0x00010000000a7812 */ /* 0x000fe200078efcff */
[----:B----4-:R-:W-:Y:S06]  /*99b0*/  @P1 BRA `(.L_x_4409) ;  /* 0x0000000000081947 */ /* 0x010fec0003800000 */
[----:B------:R-:W2:Y:S02]  /*99c0*/  SYNCS.PHASECHK.TRANS64.TRYWAIT P1, [R20+URZ+0x38850], R15 ;  /* 0x0388500f140075a7 */ /* 0x000ea4000802017f */
[----:B--2---:R-:W-:Y:S05]  /*99d0*/  @!P1 BRA `(.L_x_4410) ;  /* 0x0000015800249947 */ /* 0x004fea0003800000 */
.L_x_4409:
[----:B------:R-:W-:Y:S05]  /*99e0*/  BSYNC B0 ;  /* 0x0000000000007941 */ /* 0x000fea0003800000 */
.L_x_4408:
[----:B------:R-:W-:Y:S01]  /*99f0*/  LOP3.LUT R0, R11, 0x10000, RZ, 0xfc, !PT ;  /* 0x000100000b007812 */ /* 0x000fe200078efcff */
[----:B------:R-:W-:Y:S01]  /*9a00*/  IMAD R12, R18, 0x1000, R10 ;  /* 0x00001000120c7824 */ /* 0x000fe200078e020a */
[----:B------:R-:W-:Y:S05]  /*9a10*/  WARPSYNC.ALL ;  /* 0x0000000000007948 */ /* 0x000fea0003800000 */
[----:B------:R-:W-:Y:S01]  /*9a20*/  IMAD.MOV.U32 R14, RZ, RZ, R0 ;  /* 0x000000ffff0e7224 */ /* 0x000fe200078e0000 */
[----:B------:R-:W-:Y:S01]  /*9a30*/  R2UR UR6, R12 ;  /* 0x000000000c0672ca */ /* 0x000fe200000e0000 */
[----:B0123--:R-:W-:Y:S01]  /*9a40*/  IMAD.MOV.U32 R15, RZ, RZ, 0x40000040 ;  /* 0x40000040ff0f7424 */ /* 0x00ffe200078e00ff */
[----:B------:R-:W-:Y:S01]  /*9a50*/  WARPGROUP.ARRIVE ;  /* 0x00000000000079c5 */ /* 0x000fe20000000000 */
[----:B------:R-:W-:Y:S01]  /*9a60*/  IMAD.MOV.U32 R13, RZ, RZ, 0x40000040 ;  /* 0x40000040ff0d7424 */ /* 0x000fe200078e00ff */
[----:B------:R-:W-:Y:S01]  /*9a70*/  R2UR UR4, R14 ;  /* 0x000000000e0472ca */ /* 0x000fe200000e0000 */
[----:B------:R-:W-:Y:S01]  /*9a80*/  VIADD R14, R0, 0x2 ;  /* 0x00000002000e7836 */ /* 0x000fe20000000000 */
[----:B------:R-:W-:Y:S01]  /*9a90*/  R2UR UR5, R15 ;  /* 0x000000000f0572ca */ /* 0x000fe200000e0000 */
[----:B------:R-:W-:Y:S01]  /*9aa0*/  VIADD R58, R12, 0x2 ;  /* 0x000000020c3a7836 */ /* 0x000fe20000000000 */
[----:B------:R-:W-:Y:S01]  /*9ab0*/  R2UR UR7, R13 ;  /* 0x000000000d0772ca */ /* 0x000fe200000e0000 */
[----:B------:R-:W-:Y:S01]  /*9ac0*/  IMAD.MOV.U32 R15, RZ, RZ, 0x40000040 ;  /* 0x40000040ff0f7424 */ /* 0x000fe200078e00ff */
[----:B------:R-:W0:Y:S01]  /*9ad0*/  S2R R21, SR_TID.X ;  /* 0x0000000000157919 */ /* 0x000e220000002100 */
[----:B------:R-:W-:Y:S01]  /*9ae0*/  IMAD.MOV.U32 R59, RZ, RZ, 0x40000040 ;  /* 0x40000040ff3b7424 */ /* 0x000fe200078e00ff */
[----:B------:R-:W2:Y:S09]  /*9af0*/  LDL R57, [R1+0x44] ;  /* 0x0000440001397983 */ /* 0x000eb20000100800 */
[----:B------:R-:W-:Y:S01]  /*9b00*/  HGMMA.64x64x16.F32 R24, gdesc[UR4], R24, gsb0 ;  /* 0x00e00000041879f0 */ /* 0x000fe20008000818 */
        /* <DEDUP_REMOVED lines=8> */
[----:B0-----:R-:W-:-:S05]  /*9b90*/  SHF.R.U32.HI R21, RZ, 0x7, R21 ;  /* 0x00000007ff157819 */ /* 0x001fca0000011615 */
[----:B------:R-:W0:Y:S01]  /*9ba0*/  SHFL.IDX PT, R11, R21, RZ, 0x1f ;  /* 0x00001fff150b7589 */ /* 0x000e2200000e0000 */
[----:B------:R-:W-:Y:S02]  /*9bb0*/  WARPGROUP.DEPBAR.LE gsb0, 0x0 ;  /* 0x00008000000079c5 */ /* 0x000fe40000010000 */
[----:B------:R-:W-:-:S06]  /*9bc0*/  WARPGROUP.ARRIVE ;  /* 0x00000000000079c5 */ /* 0x000fcc0000000000 */
        /* <DEDUP_REMOVED lines=9> */
[----:B------:R-:W-:Y:S02]  /*9c60*/  WARPGROUP.DEPBAR.LE gsb0, 0x0 ;  /* 0x00008000000079c5 */ /* 0x000fe40000010000 */
[----:B------:R-:W-:-:S09]  /*9c70*/  WARPGROUP.ARRIVE ;  /* 0x00000000000079c5 */ /* 0x000fd20000000000 */
        /* <DEDUP_REMOVED lines=133> */
[----:B------:R-:W-:Y:S02]  /*a4d0*/  R2UR UR4, R14 ;  /* 0x000000000e0472ca */ /* 0x000fe400000e0000 */
[----:B------:R-:W-:Y:S02]  /*a4e0*/  R2UR UR5, R15 ;  /* 0x000000000f0572ca */ /* 0x000fe400000e0000 */
[----:B------:R-:W-:Y:S02]  /*a4f0*/  R2UR UR6, R58 ;  /* 0x000000003a0672ca */ /* 0x000fe400000e0000 */
[----:B------:R-:W-:Y:S02]  /*a500*/  R2UR UR7, R59 ;  /* 0x000000003b0772ca */ /* 0x000fe400000e0000 */
[----:B0-----:R-:W-:Y:S01]  /*a510*/  ISETP.GT.AND P1, PT, R11, 0x7f, PT ;  /* 0x0000007f0b00780c */ /* 0x001fe20003f24270 */
[----:B------:R-:W-:-:S02]  /*a520*/  WARPGROUP.DEPBAR.LE gsb0, 0x0 ;  /* 0x00008000000079c5 */ /* 0x000fc40000010000 */
[----:B------:R-:W-:-:S08]  /*a530*/  WARPGROUP.ARRIVE ;  /* 0x00000000000079c5 */ /* 0x000fd00000000000 */
[----:B------:R-:W-:Y:S01]  /*a540*/  HGMMA.64x64x16.F32 R24, gdesc[UR4], R24, gsb0 ;  /* 0x00e00000041879f0 */ /* 0x000fe20008000818 */
[----:B------:R-:W-:Y:S01]  /*a550*/  SEL R11, RZ, 0x2, !P1 ;  /* 0x00000002ff0b7807 */ /* 0x000fe20004800000 */
[----:B------:R-:W-:Y:S02]  /*a560*/  VIADD R62, R12, 0x800 ;  /* 0x000008000c3e7836 */ /* 0x000fe40000000000 */
[----:B------:R-:W-:Y:S02]  /*a570*/  VIADD R60, R0, 0x800 ;  /* 0x00000800003c7836 */ /* 0x000fe40000000000 */
[C---:B------:R-:W-:Y:S02]  /*a580*/  IMAD.IADD R14, R11.reuse, 0x1, R62 ;  /* 0x000000010b0e7824 */ /* 0x040fe400078e023e */
[----:B------:R-:W-:Y:S02]  /*a590*/  IMAD.IADD R58, R11, 0x1, R60 ;  /* 0x000000010b3a7824 */ /* 0x000fe400078e023c */
[----:B------:R-:W-:-:S02]  /*a5a0*/  IMAD.MOV.U32 R15, RZ, RZ, 0x40000040 ;  /* 0x40000040ff0f7424 */ /* 0x000fc400078e00ff */
[----:B------:R-:W-:Y:S01]  /*a5b0*/  IMAD.MOV.U32 R59, RZ, RZ, 0x40000040 ;  /* 0x40000040ff3b7424 */ /* 0x000fe200078e00ff */
[----:B------:R-:W-:Y:S02]  /*a5c0*/  R2UR UR6, R14 ;  /* 0x000000000e0672ca */ /* 0x000fe400000e0000 */
[----:B------:R-:W-:Y:S02]  /*a5d0*/  R2UR UR7, R15 ;  /* 0x000000000f0772ca */ /* 0x000fe400000e0000 */
[----:B------:R-:W-:Y:S02]  /*a5e0*/  R2UR UR4, R58 ;  /* 0x000000003a0472ca */ /* 0x000fe400000e0000 */
[----:B------:R-:W-:Y:S01]  /*a5f0*/  R2UR UR5, R59 ;  /* 0x000000003b0572ca */ /* 0x000fe200000e0000 */
[----:B------:R-:W-:Y:S02]  /*a600*/  WARPGROUP.DEPBAR.LE gsb0, 0x0 ;  /* 0x00008000000079c5 */ /* 0x000fe40000010000 */
[----:B------:R-:W-:-:S10]  /*a610*/  WARPGROUP.ARRIVE ;  /* 0x00000000000079c5 */ /* 0x000fd40000000000 */
[----:B------:R-:W-:Y:S01]  /*a620*/  HGMMA.64x64x16.F32 R24, gdesc[UR4], R24, gsb0 ;  /* 0x00e00000041879f0 */ /* 0x000fe20008000818 */
[----:B------:R-:W-:-:S05]  /*a630*/  IMAD.MOV.U32 R21, RZ, RZ, 0x4 ;  /* 0x00000004ff157424 */ /* 0x000fca00078e00ff */
[----:B------:R-:W-:Y:S01]  /*a640*/  SEL R13, R21, 0x2, P1 ;  /* 0x00000002150d7807 */ /* 0x000fe20000800000 */
[----:B------:R-:W-:Y:S02]  /*a650*/  IMAD.MOV.U32 R15, RZ, RZ, 0x40000040 ;  /* 0x40000040ff0f7424 */ /* 0x000fe400078e00ff */
[----:B------:R-:W-:Y:S02]  /*a660*/  IMAD.MOV.U32 R59, RZ, RZ, 0x40000040 ;  /* 0x40000040ff3b7424 */ /* 0x000fe400078e00ff */
[--C-:B------:R-:W-:Y:S02]  /*a670*/  IMAD.IADD R14, R62, 0x1, R13.reuse ;  /* 0x000000013e0e7824 */ /* 0x100fe400078e020d */
[----:B------:R-:W-:Y:S01]  /*a680*/  IMAD.IADD R58, R60, 0x1, R13 ;  /* 0x000000013c3a7824 */ /* 0x000fe200078e020d */
[----:B------:R-:W-:Y:S02]  /*a690*/  R2UR UR7, R15 ;  /* 0x000000000f0772ca */ /* 0x000fe400000e0000 */
[----:B------:R-:W-:-:S02]  /*a6a0*/  R2UR UR6, R14 ;  /* 0x000000000e0672ca */ /* 0x000fc400000e0000 */
[----:B------:R-:W-:Y:S02]  /*a6b0*/  R2UR UR4, R58 ;  /* 0x000000003a0472ca */ /* 0x000fe400000e0000 */
[----:B------:R-:W-:Y:S01]  /*a6c0*/  R2UR UR5, R59 ;  /* 0x000000003b0572ca */ /* 0x000fe200000e0000 */
[----:B------:R-:W-:Y:S02]  /*a6d0*/  WARPGROUP.DEPBAR.LE gsb0, 0x0 ;  /* 0x00008000000079c5 */ /* 0x000fe40000010000 */
[----:B------:R-:W-:-:S10]  /*a6e0*/  WARPGROUP.ARRIVE ;  /* 0x00000000000079c5 */ /* 0x000fd40000000000 */
[----:B------:R-:W-:Y:S01]  /*a6f0*/  HGMMA.64x64x16.F32 R24, gdesc[UR4], R24, gsb0 ;  /* 0x00e00000041879f0 */ /* 0x000fe20008000818 */
[----:B------:R-:W-:Y:S01]  /*a700*/  SEL R21, R21, 0x6, !P1 ;  /* 0x0000000615157807 */ /* 0x000fe20004800000 */
        /* <DEDUP_REMOVED lines=8> */
[----:B------:R-:W-:Y:S02]  /*a790*/  IMAD.MOV.U32 R14, RZ, RZ, 0x28 ;  /* 0x00000028ff0e7424 */ /* 0x000fe400078e00ff */
[----:B------:R-:W-:Y:S01]  /*a7a0*/  IMAD.MOV.U32 R15, RZ, RZ, 0xa00 ;  /* 0x00000a00ff0f7424 */ /* 0x000fe200078e00ff */
[----:B------:R-:W-:Y:S02]  /*a7b0*/  WARPGROUP.DEPBAR.LE gsb0, 0x0 ;  /* 0x00008000000079c5 */ /* 0x000fe40000010000 */
[----:B------:R-:W-:-:S07]  /*a7c0*/  WARPGROUP.ARRIVE ;  /* 0x00000000000079c5 */ /* 0x000fce0000000000 */
[----:B------:R-:W-:Y:S01]  /*a7d0*/  HGMMA.64x64x16.F32 R24, gdesc[UR4], R24, gsb0 ;  /* 0x00e00000041879f0 */ /* 0x000fe20008000818 */
[----:B------:R-:W-:Y:S02]  /*a7e0*/  SEL R14, R14, 0x26, P1 ;  /* 0x000000260e0e7807 */ /* 0x000fe40000800000 */
[----:B------:R-:W-:Y:S02]  /*a7f0*/  SEL R15, R15, 0x980, P1 ;  /* 0x000009800f0f7807 */ /* 0x000fe40000800000 */
[----:B------:R-:W-:Y:S02]  /*a800*/  LOP3.LUT R59, R14, 0x6, RZ, 0xc0, !PT ;  /* 0x000000060e3b7812 */ /* 0x000fe400078ec0ff */
[----:B------:R-:W-:-:S04]  /*a810*/  LOP3.LUT R15, R15, 0xa00, RZ, 0xc0, !PT ;  /* 0x00000a000f0f7812 */ /* 0x000fc800078ec0ff */
[CC--:B------:R-:W-:Y:S02]  /*a820*/  IADD3 R14, R59.reuse, R15.reuse, R0 ;  /* 0x0000000f3b0e7210 */ /* 0x0c0fe40007ffe000 */
[----:B------:R-:W-:Y:S01]  /*a830*/  IADD3 R58, R59, R15, R12 ;  /* 0x0000000f3b3a7210 */ /* 0x000fe20007ffe00c */
[----:B------:R-:W-:Y:S02]  /*a840*/  IMAD.MOV.U32 R15, RZ, RZ, 0x40000040 ;  /* 0x40000040ff0f7424 */ /* 0x000fe400078e00ff */
[----:B------:R-:W-:Y:S01]  /*a850*/  IMAD.MOV.U32 R59, RZ, RZ, 0x40000040 ;  /* 0x40000040ff3b7424 */ /* 0x000fe200078e00ff */
[----:B------:R-:W-:Y:S02]  /*a860*/  R2UR UR4, R14 ;  /* 0x000000000e0472ca */ /* 0x000fe400000e0000 */
[----:B------:R-:W-:Y:S02]  /*a870*/  R2UR UR5, R15 ;  /* 0x000000000f0572ca */ /* 0x000fe400000e0000 */
[----:B------:R-:W-:-:S02]  /*a880*/  R2UR UR6, R58 ;  /* 0x000000003a0672ca */ /* 0x000fc400000e0000 */
[----:B------:R-:W-:Y:S01]  /*a890*/  R2UR UR7, R59 ;  /* 0x000000003b0772ca */ /* 0x000fe200000e0000 */
[----:B------:R-:W-:Y:S02]  /*a8a0*/  WARPGROUP.DEPBAR.LE gsb0, 0x0 ;  /* 0x00008000000079c5 */ /* 0x000fe40000010000 */
[----:B------:R-:W-:-:S10]  /*a8b0*/  WARPGROUP.ARRIVE ;  /* 0x00000000000079c5 */ /* 0x000fd40000000000 */
[----:B------:R-:W-:Y:S01]  /*a8c0*/  HGMMA.64x64x16.F32 R24, gdesc[UR4], R24, gsb0 ;  /* 0x00e00000041879f0 */ /* 0x000fe20008000818 */
[----:B------:R-:W-:Y:S02]  /*a8d0*/  VIADD R60, R0, 0xa00 ;  /* 0x00000a00003c7836 */ /* 0x000fe40000000000 */
[----:B------:R-:W-:Y:S02]  /*a8e0*/  VIADD R62, R12, 0xa00 ;  /* 0x00000a000c3e7836 */ /* 0x000fe40000000000 */
[C---:B------:R-:W-:Y:S02]  /*a8f0*/  IMAD.IADD R14, R11.reuse, 0x1, R60 ;  /* 0x000000010b0e7824 */ /* 0x040fe400078e023c */
[----:B------:R-:W-:Y:S02]  /*a900*/  IMAD.IADD R58, R11, 0x1, R62 ;  /* 0x000000010b3a7824 */ /* 0x000fe400078e023e */
[----:B------:R-:W-:Y:S02]  /*a910*/  IMAD.MOV.U32 R15, RZ, RZ, 0x40000040 ;  /* 0x40000040ff0f7424 */ /* 0x000fe400078e00ff */
[----:B------:R-:W-:Y:S01]  /*a920*/  IMAD.MOV.U32 R59, RZ, RZ, 0x40000040 ;  /* 0x40000040ff3b7424 */ /* 0x000fe200078e00ff */
[----:B------:R-:W-:-:S02]  /*a930*/  R2UR UR4, R14 ;  /* 0x000000000e0472ca */ /* 0x000fc400000e0000 */
[----:B------:R-:W-:Y:S02]  /*a940*/  R2UR UR5, R15 ;  /* 0x000000000f0572ca */ /* 0x000fe400000e0000 */
[----:B------:R-:W-:Y:S02]  /*a950*/  R2UR UR6, R58 ;  /* 0x000000003a0672ca */ /* 0x000fe400000e0000 */
[----:B------:R-:W-:Y:S01]  /*a960*/  R2UR UR7, R59 ;  /* 0x000000003b0772ca */ /* 0x000fe200000e0000 */
[----:B------:R-:W-:Y:S02]  /*a970*/  WARPGROUP.DEPBAR.LE gsb0, 0x0 ;  /* 0x00008000000079c5 */ /* 0x000fe40000010000 */
[----:B------:R-:W-:-:S10]  /*a980*/  WARPGROUP.ARRIVE ;  /* 0x00000000000079c5 */ /* 0x000fd40000000000 */
[----:B------:R-:W-:Y:S01]  /*a990*/  HGMMA.64x64x16.F32 R24, gdesc[UR4], R24, gsb0 ;  /* 0x00e00000041879f0 */ /* 0x000fe20008000818 */
[C---:B------:R-:W-:Y:S02]  /*a9a0*/  IMAD.IADD R14, R13.reuse, 0x1, R60 ;  /* 0x000000010d0e7824 */ /* 0x040fe400078e023c */
[----:B------:R-:W-:Y:S02]  /*a9b0*/  IMAD.IADD R58, R13, 0x1, R62 ;  /* 0x000000010d3a7824 */ /* 0x000fe400078e023e */
[----:B------:R-:W-:Y:S02]  /*a9c0*/  IMAD.MOV.U32 R15, RZ, RZ, 0x40000040 ;  /* 0x40000040ff0f7424 */ /* 0x000fe400078e00ff */
[----:B------:R-:W-:Y:S01]  /*a9d0*/  IMAD.MOV.U32 R59, RZ, RZ, 0x40000040 ;  /* 0x40000040ff3b7424 */ /* 0x000fe200078e00ff */
[----:B------:R-:W-:Y:S02]  /*a9e0*/  R2UR UR4, R14 ;  /* 0x000000000e0472ca */ /* 0x000fe400000e0000 */
[----:B------:R-:W-:-:S02]  /*a9f0*/  R2UR UR5, R15 ;  /* 0x000000000f0572ca */ /* 0x000fc400000e0000 */
        /* <DEDUP_REMOVED lines=125> */
[----:B------:R-:W-:Y:S01]  /*b1d0*/  LOP3.LUT R13, R13, 0x1e00, RZ, 0xc0, !PT ;  /* 0x00001e000d0d7812 */ /* 0x000fe200078ec0ff */
[----:B------:R-:W-:-:S03]  /*b1e0*/  IMAD.MOV.U32 R15, RZ, RZ, 0x40000040 ;  /* 0x40000040ff0f7424 */ /* 0x000fc600078e00ff */
[CC--:B------:R-:W-:Y:S02]  /*b1f0*/  IADD3 R14, R11.reuse, R13.reuse, R0 ;  /* 0x0000000d0b0e7210 */ /* 0x0c0fe40007ffe000 */
[----:B------:R-:W-:Y:S01]  /*b200*/  IADD3 R12, R11, R13, R12 ;  /* 0x0000000d0b0c7210 */ /* 0x000fe20007ffe00c */
[----:B------:R-:W-:Y:S01]  /*b210*/  IMAD.MOV.U32 R13, RZ, RZ, 0x40000040 ;  /* 0x40000040ff0d7424 */ /* 0x000fe200078e00ff */
[----:B------:R-:W-:Y:S02]  /*b220*/  R2UR UR4, R14 ;  /* 0x000000000e0472ca */ /* 0x000fe400000e0000 */
[----:B------:R-:W-:Y:S02]  /*b230*/  R2UR UR5, R15 ;  /* 0x000000000f0572ca */ /* 0x000fe400000e0000 */
[----:B------:R-:W-:Y:S02]  /*b240*/  R2UR UR6, R12 ;  /* 0x000000000c0672ca */ /* 0x000fe400000e0000 */
[----:B------:R-:W-:Y:S01]  /*b250*/  R2UR UR7, R13 ;  /* 0x000000000d0772ca */ /* 0x000fe200000e0000 */
[----:B------:R-:W-:-:S02]  /*b260*/  WARPGROUP.DEPBAR.LE gsb0, 0x0 ;  /* 0x00008000000079c5 */ /* 0x000fc40000010000 */
[----:B------:R-:W-:-:S10]  /*b270*/  WARPGROUP.ARRIVE ;  /* 0x00000000000079c5 */ /* 0x000fd40000000000 */
[----:B------:R-:W-:Y:S01]  /*b280*/  HGMMA.64x64x16.F32 R24, gdesc[UR4], R24, gsb0 ;  /* 0x00e00000041879f0 */ /* 0x000fe20008000818 */
[----:B------:R-:W-:Y:S01]  /*b290*/  IMAD R152, R168, -0x40, R152 ;  /* 0xffffffc0a8987824 */ /* 0x000fe200078e0298 */
[----:B------:R-:W-:-:S04]  /*b2a0*/  ULDC UR4, c[0x0][0xa80] ;  /* 0x0002a00000047ab9 */ /* 0x000fc80000000800 */
        /* <DEDUP_REMOVED lines=57> */
[----:B------:R-:W-:-:S04]  /*b640*/  FMNMX.FTZ R11, R78, R11, !PT ;  /* 0x0000000b4e0b7209 */ /* 0x000fc80007810000 */
[----:B------:R-:W-:-:S05]  /*b650*/  FMNMX.FTZ R15, R80, R11, !PT ;  /* 0x0000000b500f7209 */ /* 0x000fca0007810000 */
[----:B------:R-:W0:Y:S01]  /*b660*/  SHFL.BFLY PT, R12, R15, 0x2, 0x1f ;  /* 0x0c401f000f0c7f89 */ /* 0x000e2200000e0000 */
[----:B------:R-:W-:-:S04]  /*b670*/  FMNMX.FTZ R11, R26, R27, !PT ;  /* 0x0000001b1a0b7209 */ /* 0x000fc80007810000 */
[----:B------:R-:W-:-:S04]  /*b680*/  FMNMX.FTZ R11, R30, R11, !PT ;  /* 0x0000000b1e0b7209 */ /* 0x000fc80007810000 */
[----:B------:R-:W-:-:S04]  /*b690*/  FMNMX.FTZ R11, R14, R11, !PT ;  /* 0x0000000b0e0b7209 */ /* 0x000fc80007810000 */
[----:B------:R-:W-:Y:S02]  /*b6a0*/  FMNMX.FTZ R11, R34, R11, !PT ;  /* 0x0000000b220b7209 */ /* 0x000fe40007810000 */
[----:B0-----:R-:W-:-:S05]  /*b6b0*/  FMNMX.FTZ R21, R15, R12, !PT ;  /* 0x0000000c0f157209 */ /* 0x001fca0007810000 */
[----:B------:R-:W0:Y:S01]  /*b6c0*/  SHFL.BFLY PT, R12, R21, 0x1, 0x1f ;  /* 0x0c201f00150c7f89 */ /* 0x000e2200000e0000 */
[----:B------:R-:W-:-:S04]  /*b6d0*/  FMNMX.FTZ R11, R24, R11, !PT ;  /* 0x0000000b180b7209 */ /* 0x000fc80007810000 */
[----:B------:R-:W-:-:S04]  /*b6e0*/  FMNMX.FTZ R13, R38, R11, !PT ;  /* 0x0000000b260d7209 */ /* 0x000fc80007810000 */
[----:B------:R-:W-:-:S04]  /*b6f0*/  FMNMX.FTZ R13, R28, R13, !PT ;  /* 0x0000000d1c0d7209 */ /* 0x000fc80007810000 */
[----:B------:R-:W-:Y:S02]  /*b700*/  FMNMX.FTZ R13, R42, R13, !PT ;  /* 0x0000000d2a0d7209 */ /* 0x000fe40007810000 */
[----:B------:R-:W-:Y:S02]  /*b710*/  FSEL R46, R46, -INF , P1 ;  /* 0xff8000002e2e7808 */ /* 0x000fe40000800000 */
[----:B------:R-:W-:Y:S01]  /*b720*/  FMNMX.FTZ R13, R32, R13, !PT ;  /* 0x0000000d200d7209 */ /* 0x000fe20007810000 */
[----:B------:R-:W-:Y:S01]  /*b730*/  IMAD.U32 R11, RZ, RZ, UR4 ;  /* 0x00000004ff0b7e24 */ /* 0x000fe2000f8e00ff */
[----:B------:R-:W-:Y:S02]  /*b740*/  FSEL R48, R47, -INF , P6 ;  /* 0xff8000002f307808 */ /* 0x000fe40003000000 */
[----:B------:R-:W-:Y:S02]  /*b750*/  FMNMX.FTZ R13, R46, R13, !PT ;  /* 0x0000000d2e0d7209 */ /* 0x000fe40007810000 */
[----:B0-----:R-:W-:-:S02]  /*b760*/  FMNMX.FTZ R12, R21, R12, !PT ;  /* 0x0000000c150c7209 */ /* 0x001fc40007810000 */
[----:B------:R-:W-:Y:S02]  /*b770*/  FSEL R50, R50, -INF , P5 ;  /* 0xff80000032327808 */ /* 0x000fe40002800000 */
[----:B------:R-:W-:Y:S01]  /*b780*/  FMNMX.FTZ R13, R48, R13, !PT ;  /* 0x0000000d300d7209 */ /* 0x000fe20007810000 */
[C---:B------:R-:W-:Y:S01]  /*b790*/  FMUL.FTZ R15, R12.reuse, R11 ;  /* 0x0000000b0c0f7220 */ /* 0x040fe20000410000 */
[----:B------:R-:W-:Y:S02]  /*b7a0*/  FSETP.NEU.FTZ.AND P1, PT, R12, -INF , PT ;  /* 0xff8000000c00780b */ /* 0x000fe40003f3d000 */
[----:B------:R-:W-:Y:S02]  /*b7b0*/  FSEL R52, R51, -INF , P4 ;  /* 0xff80000033347808 */ /* 0x000fe40002000000 */
[----:B------:R-:W-:Y:S02]  /*b7c0*/  FMNMX.FTZ R13, R50, R13, !PT ;  /* 0x0000000d320d7209 */ /* 0x000fe40007810000 */
[----:B------:R-:W-:-:S02]  /*b7d0*/  FSEL R15, R15, RZ, P1 ;  /* 0x000000ff0f0f7208 */ /* 0x000fc40000800000 */
[----:B------:R-:W-:Y:S02]  /*b7e0*/  FSEL R54, R54, -INF , P3 ;  /* 0xff80000036367808 */ /* 0x000fe40001800000 */
[----:B------:R-:W-:Y:S01]  /*b7f0*/  FMNMX.FTZ R13, R52, R13, !PT ;  /* 0x0000000d340d7209 */ /* 0x000fe20007810000 */
[----:B------:R-:W-:Y:S01]  /*b800*/  FFMA.FTZ R152, R58, R11, -R15 ;  /* 0x0000000b3a987223 */ /* 0x000fe2000001080f */
[----:B------:R-:W-:Y:S02]  /*b810*/  FSEL R58, R55, -INF , P2 ;  /* 0xff800000373a7808 */ /* 0x000fe40001000000 */
[----:B------:R-:W-:-:S04]  /*b820*/  FMNMX.FTZ R13, R54, R13, !PT ;  /* 0x0000000d360d7209 */ /* 0x000fc80007810000 */
[----:B------:R-:W-:Y:S01]  /*b830*/  FMNMX.FTZ R13, R58, R13, !PT ;  /* 0x0000000d3a0d7209 */ /* 0x000fe20007810000 */
[----:B-----5:R-:W-:-:S04]  /*b840*/  FFMA.FTZ R154, R60, R11, -R15 ;  /* 0x0000000b3c9a7223 */ /* 0x020fc8000001080f */
[----:B------:R-:W0:Y:S01]  /*b850*/  SHFL.BFLY PT, R60, R13, 0x2, 0x1f ;  /* 0x0c401f000d3c7f89 */ /* 0x000e2200000e0000 */
[----:B------:R-:W1:Y:S01]  /*b860*/  S2R R57, SR_TID.X ;  /* 0x0000000000397919 */ /* 0x000e620000002100 */
[----:B0-----:R-:W-:-:S05]  /*b870*/  FMNMX.FTZ R60, R13, R60, !PT ;  /* 0x0000003c0d3c7209 */ /* 0x001fca0007810000 */
[----:B------:R-:W0:Y:S01]  /*b880*/  SHFL.BFLY PT, R21, R60, 0x1, 0x1f ;  /* 0x0c201f003c157f89 */ /* 0x000e2200000e0000 */
        /* <DEDUP_REMOVED lines=14> */
[----:B0-----:R-:W-:-:S04]  /*b970*/  FMNMX.FTZ R21, R60, R21, !PT ;  /* 0x000000153c157209 */ /* 0x001fc80007810000 */
[C---:B------:R-:W-:Y:S01]  /*b980*/  FSETP.NEU.FTZ.AND P1, PT, R21.reuse, -INF , PT ;  /* 0xff8000001500780b */ /* 0x040fe20003f3d000 */
[----:B------:R-:W-:-:S05]  /*b990*/  FMUL.FTZ R13, R21, R11 ;  /* 0x0000000b150d7220 */ /* 0x000fca0000410000 */
[----:B------:R-:W-:Y:S02]  /*b9a0*/  FSEL R15, R13, RZ, P1 ;  /* 0x000000ff0d0f7208 */ /* 0x000fe40000800000 */
[----:B-1----:R-:W-:-:S03]  /*b9b0*/  LOP3.LUT R57, R57, 0x7f, RZ, 0xc0, !PT ;  /* 0x0000007f39397812 */ /* 0x002fc600078ec0ff */
[-CC-:B------:R-:W-:Y:S01]  /*b9c0*/  FFMA.FTZ R26, R26, R11.reuse, -R15.reuse ;  /* 0x0000000b1a1a7223 */ /* 0x180fe2000001080f */
[-CC-:B------:R-:W-:Y:S01]  /*b9d0*/  FFMA.FTZ R27, R27, R11.reuse, -R15.reuse ;  /* 0x0000000b1b1b7223 */ /* 0x180fe2000001080f */
[-CC-:B------:R-:W-:Y:S01]  /*b9e0*/  FFMA.FTZ R30, R30, R11.reuse, -R15.reuse ;  /* 0x0000000b1e1e7223 */ /* 0x180fe2000001080f */
[----:B------:R-:W-:Y:S01]  /*b9f0*/  ISETP.NE.AND P1, PT, R57, RZ, PT ;  /* 0x000000ff3900720c */ /* 0x000fe20003f25270 */
[----:B------:R-:W-:Y:S01]  /*ba00*/  MUFU.EX2 R152, R152 ;  /* 0x0000009800987308 */ /* 0x000fe20000000800 */
[-CC-:B------:R-:W-:Y:S01]  /*ba10*/  FFMA.FTZ R14, R14, R11.reuse, -R15.reuse ;  /* 0x0000000b0e0e7223 */ /* 0x180fe2000001080f */
[----:B------:R-:W-:-:S06]  /*ba20*/  FFMA.FTZ R34, R34, R11, -R15 ;  /* 0x0000000b22227223 */ /* 0x000fcc000001080f */
[----:B------:R-:W0:Y:S08]  /*ba30*/  MUFU.EX2 R29, R29 ;  /* 0x0000001d001d7308 */ /* 0x000e300000000800 */
[----:B------:R-:W-:Y:S08]  /*ba40*/  MUFU.EX2 R26, R26 ;  /* 0x0000001a001a7308 */ /* 0x000ff00000000800 */
[----:B------:R-:W1:Y:S08]  /*ba50*/  MUFU.EX2 R27, R27 ;  /* 0x0000001b001b7308 */ /* 0x000e700000000800 */
[----:B------:R-:W2:Y:S08]  /*ba60*/  MUFU.EX2 R154, R154 ;  /* 0x0000009a009a7308 */ /* 0x000eb00000000800 */
[----:B------:R-:W-:Y:S01]  /*ba70*/  MUFU.EX2 R30, R30 ;  /* 0x0000001e001e7308 */ /* 0x000fe20000000800 */
[----:B------:R-:W-:Y:S01]  /*ba80*/  FFMA.FTZ R24, R24, R11, -R15 ;  /* 0x0000000b18187223 */ /* 0x000fe2000001080f */
[----:B------:R-:W-:-:S06]  /*ba90*/  @!P1 VIADD R13, R20, 0x38840 ;  /* 0x00038840140d9836 */ /* 0x000fcc0000000000 */
[----:B------:R-:W3:Y:S01]  /*baa0*/  MUFU.EX2 R31, R31 ;  /* 0x0000001f001f7308 */ /* 0x000ee20000000800 */
[----:B------:R-:W-:-:S07]  /*bab0*/  FFMA.FTZ R38, R38, R11, -R15 ;  /* 0x0000000b26267223 */ /* 0x000fce000001080f */
[----:B------:R-:W4:Y:S01]  /*bac0*/  MUFU.EX2 R155, R14 ;  /* 0x0000000e009b7308 */ /* 0x000f220000000800 */
[----:B------:R-:W-:Y:S01]  /*bad0*/  FFMA.FTZ R28, R28, R11, -R15 ;  /* 0x0000000b1c1c7223 */ /* 0x000fe2000001080f */
[----:B------:R-:W-:Y:S01]  /*bae0*/  @!P1 PRMT R13, RZ, 0x654, R13 ;  /* 0x00000654ff0d9816 */ /* 0x000fe2000000000d */
[----:B0-----:R-:W-:-:S05]  /*baf0*/  FADD.FTZ R25, R152, R29 ;  /* 0x0000001d98197221 */ /* 0x001fca0000010000 */
[----:B------:R-:W0:Y:S01]  /*bb00*/  MUFU.EX2 R156, R156 ;  /* 0x0000009c009c7308 */ /* 0x000e220000000800 */
[----:B-1----:R-:W-:Y:S01]  /*bb10*/  FADD.FTZ R45, R26, R27 ;  /* 0x0000001b1a2d7221 */ /* 0x002fe20000010000 */
[----:B------:R1:W-:Y:S06]  /*bb20*/  @!P1 SYNCS.ARRIVE.TRANS64.RED.A1T0 RZ, [R13+URZ], RZ ;  /* 0x000000ff0dff99a7 */ /* 0x0003ec000810043f */
[----:B------:R-:W-:Y:S01]  /*bb30*/  MUFU.EX2 R34, R34 ;  /* 0x0000002200227308 */ /* 0x000fe20000000800 */
[----:B------:R-:W-:Y:S01]  /*bb40*/  FFMA.FTZ R42, R42, R11, -R15 ;  /* 0x0000000b2a2a7223 */ /* 0x000fe2000001080f */
[----:B-1----:R-:W-:-:S06]  /*bb50*/  LOP3.LUT R13, R56, 0x2000000, RZ, 0xfc, !PT ;  /* 0x02000000380d7812 */ /* 0x002fcc00078efcff */
[----:B------:R2:W-:Y:S01]  /*bb60*/  MUFU.EX2 R157, R24 ;  /* 0x00000018009d7308 */ /* 0x0005e20000000800 */
[-CC-:B------:R-:W-:Y:S01]  /*bb70*/  FFMA.FTZ R32, R32, R11.reuse, -R15.reuse ;  /* 0x0000000b20207223 */ /* 0x180fe2000001080f */
[-CC-:B------:R-:W-:Y:S01]  /*bb80*/  FFMA.FTZ R46, R46, R11.reuse, -R15.reuse ;  /* 0x0000000b2e2e7223 */ /* 0x180fe2000001080f */
[----:B------:R-:W-:-:S05]  /*bb90*/  FFMA.FTZ R48, R48, R11, -R15 ;  /* 0x0000000b30307223 */ /* 0x000fca000001080f */
[----:B------:R-:W1:Y:S01]  /*bba0*/  MUFU.EX2 R35, R35 ;  /* 0x0000002300237308 */ /* 0x000e620000000800 */
[----:B--2---:R-:W-:Y:S01]  /*bbb0*/  FADD.FTZ R24, R154, R25 ;  /* 0x000000199a187221 */ /* 0x004fe20000010000 */
[-CC-:B------:R-:W-:Y:S01]  /*bbc0*/  FFMA.FTZ R50, R50, R11.reuse, -R15.reuse ;  /* 0x0000000b32327223 */ /* 0x180fe2000001080f */
[-CC-:B------:R-:W-:Y:S01]  /*bbd0*/  FFMA.FTZ R52, R52, R11.reuse, -R15.reuse ;  /* 0x0000000b34347223 */ /* 0x180fe2000001080f */
[----:B------:R-:W-:-:S04]  /*bbe0*/  FFMA.FTZ R54, R54, R11, -R15 ;  /* 0x0000000b36367223 */ /* 0x000fc8000001080f */
[----:B------:R-:W-:Y:S01]  /*bbf0*/  MUFU.EX2 R38, R38 ;  /* 0x0000002600267308 */ /* 0x000fe20000000800 */
[----:B------:R-:W-:Y:S01]  /*bc00*/  FFMA.FTZ R58, R58, R11, -R15 ;  /* 0x0000000b3a3a7223 */ /* 0x000fe2000001080f */
[----:B---3--:R-:W-:-:S06]  /*bc10*/  FADD.FTZ R15, R31, R24 ;  /* 0x000000181f0f7221 */ /* 0x008fcc0000010000 */
[----:B------:R2:W-:Y:S01]  /*bc20*/  MUFU.EX2 R159, R28 ;  /* 0x0000001c009f7308 */ /* 0x0005e20000000800 */
[----:B------:R-:W-:Y:S02]  /*bc30*/  IMAD R14, R18, 0x1000, R13 ;  /* 0x00001000120e7824 */ /* 0x000fe400078e020d */
[----:B--2---:R-:W-:-:S05]  /*bc40*/  FADD.FTZ R28, R30, R45 ;  /* 0x0000002d1e1c7221 */ /* 0x004fca0000010000 */
[----:B------:R-:W2:Y:S01]  /*bc50*/  MUFU.EX2 R158, R158 ;  /* 0x0000009e009e7308 */ /* 0x000ea20000000800 */
[----:B----4-:R-:W-:Y:S01]  /*bc60*/  FADD.FTZ R25, R155, R28 ;  /* 0x0000001c9b197221 */ /* 0x010fe20000010000 */
[----:B0-----:R-:W-:Y:S01]  /*bc70*/  FADD.FTZ R28, R156, R15 ;  /* 0x0000000f9c1c7221 */ /* 0x001fe20000010000 */
[----:B------:R-:W-:-:S05]  /*bc80*/  IMAD.MOV.U32 R15, RZ, RZ, 0x40000040 ;  /* 0x40000040ff0f7424 */ /* 0x000fca00078e00ff */
[----:B------:R-:W0:Y:S01]  /*bc90*/  MUFU.EX2 R33, R33 ;  /* 0x0000002100217308 */ /* 0x000e220000000800 */
[----:B------:R-:W-:-:S07]  /*bca0*/  VIADD R24, R14, 0x80 ;  /* 0x000000800e187836 */ /* 0x000fce0000000000 */
[----:B------:R-:W3:Y:S01]  /*bcb0*/  MUFU.EX2 R42, R42 ;  /* 0x0000002a002a7308 */ /* 0x000ee20000000800 */
[----:B------:R-:W-:-:S07]  /*bcc0*/  R2UR UR7, R15 ;  /* 0x000000000f0772ca */ /* 0x000fce00000e0000 */
[----:B------:R4:W-:Y:S01]  /*bcd0*/  MUFU.EX2 R161, R32 ;  /* 0x0000002000a17308 */ /* 0x0009e20000000800 */
[----:B-1----:R-:W-:Y:S01]  /*bce0*/  FADD.FTZ R15, R35, R28 ;  /* 0x0000001c230f7221 */ /* 0x002fe20000010000 */
[----:B------:R-:W-:Y:S01]  /*bcf0*/  R2UR UR10, R24 ;  /* 0x00000000180a72ca */ /* 0x000fe200000e0000 */
[----:B----4-:R-:W-:-:S05]  /*bd00*/  FADD.FTZ R32, R34, R25 ;  /* 0x0000001922207221 */ /* 0x010fca0000010000 */
[----:B------:R-:W1:Y:S01]  /*bd10*/  MUFU.EX2 R160, R160 ;  /* 0x000000a000a07308 */ /* 0x000e620000000800 */
[----:B------:R-:W-:Y:S02]  /*bd20*/  IMAD.MOV.U32 R25, RZ, RZ, 0x40000040 ;  /* 0x40000040ff197424 */ /* 0x000fe400078e00ff */
[----:B------:R-:W-:Y:S01]  /*bd30*/  FADD.FTZ R45, R157, R32 ;  /* 0x000000209d2d7221 */ /* 0x000fe20000010000 */
[----:B--2---:R-:W-:-:S03]  /*bd40*/  FADD.FTZ R28, R158, R15 ;  /* 0x0000000f9e1c7221 */ /* 0x004fc60000010000 */
[----:B------:R-:W-:Y:S01]  /*bd50*/  FADD.FTZ R24, R38, R45 ;  /* 0x0000002d26187221 */ /* 0x000fe20000010000 */
[----:B------:R-:W2:Y:S01]  /*bd60*/  MUFU.EX2 R37, R37 ;  /* 0x0000002500257308 */ /* 0x000ea20000000800 */
[----:B------:R-:W-:Y:S02]  /*bd70*/  R2UR UR11, R25 ;  /* 0x00000000190b72ca */ /* 0x000fe400000e0000 */
[----:B------:R-:W-:-:S05]  /*bd80*/  FADD.FTZ R25, R159, R24 ;  /* 0x000000189f197221 */ /* 0x000fca0000010000 */
[----:B------:R-:W4:Y:S01]  /*bd90*/  MUFU.EX2 R46, R46 ;  /* 0x0000002e002e7308 */ /* 0x000f220000000800 */
[----:B0-----:R-:W-:Y:S01]  /*bda0*/  FADD.FTZ R15, R33, R28 ;  /* 0x0000001c210f7221 */ /* 0x001fe20000010000 */
[----:B---3--:R-:W-:-:S06]  /*bdb0*/  FADD.FTZ R28, R42, R25 ;  /* 0x000000192a1c7221 */ /* 0x008fcc0000010000 */
[----:B------:R-:W0:Y:S08]  /*bdc0*/  MUFU.EX2 R162, R162 ;  /* 0x000000a200a27308 */ /* 0x000e300000000800 */
[----:B------:R-:W3:Y:S01]  /*bdd0*/  MUFU.EX2 R163, R48 ;  /* 0x0000003000a37308 */ /* 0x000ee20000000800 */
[----:B-1----:R-:W-:Y:S01]  /*bde0*/  FADD.FTZ R24, R160, R15 ;  /* 0x0000000fa0187221 */ /* 0x002fe20000010000 */
[----:B------:R-:W-:-:S06]  /*bdf0*/  FADD.FTZ R25, R161, R28 ;  /* 0x0000001ca1197221 */ /* 0x000fcc0000010000 */
[----:B------:R-:W1:Y:S08]  /*be00*/  MUFU.EX2 R39, R39 ;  /* 0x0000002700277308 */ /* 0x000e700000000800 */
[----:B------:R-:W1:Y:S01]  /*be10*/  MUFU.EX2 R50, R50 ;  /* 0x0000003200327308 */ /* 0x000e620000000800 */
[----:B------:R-:W-:Y:S01]  /*be20*/  F2FP.F16.F32.PACK_AB R153, R27, R26 ;  /* 0x0000001a1b99723e */ /* 0x000fe200000000ff */
[----:B--2---:R-:W-:Y:S01]  /*be30*/  FADD.FTZ R15, R37, R24 ;  /* 0x00000018250f7221 */ /* 0x004fe20000010000 */
[----:B----4-:R-:W-:-:S05]  /*be40*/  FADD.FTZ R26, R46, R25 ;  /* 0x000000192e1a7221 */ /* 0x010fca0000010000 */
[----:B------:R-:W2:Y:S08]  /*be50*/  MUFU.EX2 R164, R164 ;  /* 0x000000a400a47308 */ /* 0x000eb00000000800 */
        /* <DEDUP_REMOVED lines=8> */
[----:B------:R-:W1:Y:S08]  /*bee0*/  MUFU.EX2 R167, R58 ;  /* 0x0000003a00a77308 */ /* 0x000e700000000800 */
[----:B------:R-:W1:Y:S01]  /*bef0*/  MUFU.EX2 R43, R43 ;  /* 0x0000002b002b7308 */ /* 0x000e620000000800 */
[----:B--2---:R-:W-:Y:S01]  /*bf00*/  FADD.FTZ R24, R164, R15 ;  /* 0x0000000fa4187221 */ /* 0x004fe20000010000 */
[----:B----4-:R-:W-:Y:S01]  /*bf10*/  FADD.FTZ R25, R165, R26 ;  /* 0x0000001aa5197221 */ /* 0x010fe20000010000 */
[----:B------:R-:W-:-:S02]  /*bf20*/  F2FP.F16.F32.PACK_AB R152, R29, R152 ;  /* 0x000000981d98723e */ /* 0x000fc400000000ff */
[----:B0-----:R-:W-:Y:S01]  /*bf30*/  FADD.FTZ R15, R41, R24 ;  /* 0x00000018290f7221 */ /* 0x001fe20000010000 */
[----:B---3--:R-:W-:Y:S01]  /*bf40*/  FADD.FTZ R26, R54, R25 ;  /* 0x00000019361a7221 */ /* 0x008fe20000010000 */
[----:B------:R-:W-:Y:S02]  /*bf50*/  F2FP.F16.F32.PACK_AB R154, R31, R154 ;  /* 0x0000009a1f9a723e */ /* 0x000fe400000000ff */
[----:B------:R-:W-:Y:S01]  /*bf60*/  F2FP.F16.F32.PACK_AB R155, R155, R30 ;  /* 0x0000001e9b9b723e */ /* 0x000fe200000000ff */
[----:B------:R-:W-:Y:S01]  /*bf70*/  BAR.SYNC.DEFER_BLOCKING 0xf, 0x100 ;  /* 0x03c4000000007b1d */ /* 0x000fe20000010000 */
[----:B------:R-:W-:Y:S01]  /*bf80*/  F2FP.F16.F32.PACK_AB R156, R35, R156 ;  /* 0x0000009c239c723e */ /* 0x000fe200000000ff */
[----:B-1----:R-:W-:Y:S01]  /*bf90*/  FADD.FTZ R24, R166, R15 ;  /* 0x0000000fa6187221 */ /* 0x002fe20000010000 */
[----:B------:R-:W-:Y:S01]  /*bfa0*/  F2FP.F16.F32.PACK_AB R157, R157, R34 ;  /* 0x000000229d9d723e */ /* 0x000fe200000000ff */
[----:B------:R-:W-:Y:S01]  /*bfb0*/  FADD.FTZ R197, R167, R26 ;  /* 0x0000001aa7c57221 */ /* 0x000fe20000010000 */
[----:B------:R-:W-:-:S02]  /*bfc0*/  F2FP.F16.F32.PACK_AB R158, R33, R158 ;  /* 0x0000009e219e723e */ /* 0x000fc400000000ff */
[----:B------:R-:W-:Y:S02]  /*bfd0*/  F2FP.F16.F32.PACK_AB R159, R159, R38 ;  /* 0x000000269f9f723e */ /* 0x000fe400000000ff */
[----:B------:R-:W-:Y:S02]  /*bfe0*/  R2UR UR6, R14 ;  /* 0x000000000e0672ca */ /* 0x000fe400000e0000 */
[----:B------:R-:W-:Y:S02]  /*bff0*/  F2FP.F16.F32.PACK_AB R160, R37, R160 ;  /* 0x000000a025a0723e */ /* 0x000fe400000000ff */
[----:B------:R-:W-:Y:S02]  /*c000*/  F2FP.F16.F32.PACK_AB R161, R161, R42 ;  /* 0x0000002aa1a1723e */ /* 0x000fe400000000ff */
[----:B------:R-:W-:Y:S02]  /*c010*/  F2FP.F16.F32.PACK_AB R162, R39, R162 ;  /* 0x000000a227a2723e */ /* 0x000fe400000000ff */
[----:B------:R-:W-:-:S02]  /*c020*/  F2FP.F16.F32.PACK_AB R163, R163, R46 ;  /* 0x0000002ea3a3723e */ /* 0x000fc400000000ff */
[----:B------:R-:W-:Y:S02]  /*c030*/  F2FP.F16.F32.PACK_AB R164, R41, R164 ;  /* 0x000000a429a4723e */ /* 0x000fe400000000ff */
[----:B------:R-:W-:Y:S02]  /*c040*/  F2FP.F16.F32.PACK_AB R165, R165, R50 ;  /* 0x00000032a5a5723e */ /* 0x000fe400000000ff */
[----:B------:R-:W-:Y:S02]  /*c050*/  F2FP.F16.F32.PACK_AB R166, R43, R166 ;  /* 0x000000a62ba6723e */ /* 0x000fe400000000ff */
[----:B------:R-:W-:Y:S01]  /*c060*/  F2FP.F16.F32.PACK_AB R167, R167, R54 ;  /* 0x00000036a7a7723e */ /* 0x000fe200000000ff */
[----:B------:R0:W-:Y:S01]  /*c070*/  STSM.16.M88.4 [R194+0x36400], R152 ;  /* 0x03640098c2007844 */ /* 0x0001e20000000200 */
[----:B------:R-:W-:-:S03]  /*c080*/  FADD.FTZ R15, R43, R24 ;  /* 0x000000182b0f7221 */ /* 0x000fc60000010000 */
[----:B------:R1:W-:Y:S04]  /*c090*/  STSM.16.M88.4 [R208], R156 ;  /* 0x0000009cd0007844 */ /* 0x0003e80000000200 */
[----:B------:R1:W-:Y:S04]  /*c0a0*/  STSM.16.M88.4 [R195], R160 ;  /* 0x000000a0c3007844 */ /* 0x0003e80000000200 */
[----:B------:R1:W-:Y:S01]  /*c0b0*/  STSM.16.M88.4 [R201], R164 ;  /* 0x000000a4c9007844 */ /* 0x0003e20000000200 */
[----:B------:R-:W-:-:S06]  /*c0c0*/  WARPGROUP.ARRIVE ;  /* 0x00000000000079c5 */ /* 0x000fcc0000000000 */
[----:B------:R-:W-:Y:S03]  /*c0d0*/  HGMMA.64x256x16.F32 R24, R152, gdesc[UR4].tnspB, RZ, !UPT, gsb0 ;  /* 0x43e0000498187df0 */ /* 0x000fe6000c0008ff */
[----:B------:R-:W-:Y:S02]  /*c0e0*/  WARPGROUP.DEPBAR.LE gsb0, 0x0 ;  /* 0x00008000000079c5 */ /* 0x000fe40000010000 */
[----:B------:R-:W-:-:S15]  /*c0f0*/  WARPGROUP.ARRIVE ;  /* 0x00000000000079c5 */ /* 0x000fde0000000000 */
[----:B------:R-:W-:-:S08]  /*c100*/  NOP ;  /* 0x0000000000007918 */ /* 0x000fd00000000000 */
[----:B------:R-:W-:Y:S01]  /*c110*/  HGMMA.64x256x16.F32 R24, R156, gdesc[UR8].tnspB, R24, gsb0 ;  /* 0x43e000089c187df0 */ /* 0x000fe20008000818 */
[----:B0-----:R-:W-:Y:S02]  /*c120*/  VIADD R152, R14, 0x100 ;  /* 0x000001000e987836 */ /* 0x001fe40000000000 */
[----:B------:R-:W-:-:S03]  /*c130*/  IMAD.MOV.U32 R153, RZ, RZ, 0x40000040 ;  /* 0x40000040ff997424 */ /* 0x000fc600078e00ff */
[----:B------:R-:W-:Y:S02]  /*c140*/  R2UR UR6, R152 ;  /* 0x00000000980672ca */ /* 0x000fe400000e0000 */
[----:B------:R-:W-:Y:S01]  /*c150*/  R2UR UR7, R153 ;  /* 0x00000000990772ca */ /* 0x000fe200000e0000 */
[----:B------:R-:W-:Y:S02]  /*c160*/  VIADD R152, R14, 0x180 ;  /* 0x000001800e987836 */ /* 0x000fe40000000000 */
[----:B------:R-:W-:Y:S01]  /*c170*/  IMAD.MOV.U32 R153, RZ, RZ, 0x40000040 ;  /* 0x40000040ff997424 */ /* 0x000fe200078e00ff */
[----:B------:R-:W-:Y:S02]  /*c180*/  WARPGROUP.DEPBAR.LE gsb0, 0x0 ;  /* 0x00008000000079c5 */ /* 0x000fe40000010000 */
[----:B------:R-:W-:-:S14]  /*c190*/  WARPGROUP.ARRIVE ;  /* 0x00000000000079c5 */ /* 0x000fdc0000000000 */
[----:B------:R-:W-:Y:S01]  /*c1a0*/  HGMMA.64x256x16.F32 R24, R160, gdesc[UR4].tnspB, R24, gsb0 ;  /* 0x43e00004a0187df0 */ /* 0x000fe20008000818 */
[----:B------:R-:W-:Y:S02]  /*c1b0*/  R2UR UR6, R152 ;  /* 0x00000000980672ca */ /* 0x000fe400000e0000 */
[----:B------:R-:W-:Y:S01]  /*c1c0*/  R2UR UR7, R153 ;  /* 0x00000000990772ca */ /* 0x000fe200000e0000 */
[----:B------:R-:W-:Y:S02]  /*c1d0*/  VIADD R14, R168, 0xfffffffe ;  /* 0xfffffffea80e7836 */ /* 0x000fe40000000000 */
[----:B------:R-:W-:-:S03]  /*c1e0*/  @!P1 VIADD R20, R20, 0x38860 ;  /* 0x0003886014149836 */ /* 0x000fc60000000000 */
[----:B------:R-:W-:Y:S02]  /*c1f0*/  ISETP.GE.AND P2, PT, R14, R191, PT ;  /* 0x000000bf0e00720c */ /* 0x000fe40003f46270 */
[----:B------:R-:W-:Y:S01]  /*c200*/  @!P1 PRMT R20, RZ, 0x654, R20 ;  /* 0x00000654ff149816 */ /* 0x000fe20000000014 */
[----:B------:R-:W-:Y:S01]  /*c210*/  BSSY B0, `(.L_x_4411) ;  /* 0x0000340000007945 */ /* 0x000fe20003800000 */
[----:B------:R-:W-:Y:S02]  /*c220*/  WARPGROUP.DEPBAR.LE gsb0, 0x0 ;  /* 0x00008000000079c5 */ /* 0x000fe40000010000 */
[----:B------:R-:W-:-:S13]  /*c230*/  WARPGROUP.ARRIVE ;  /* 0x00000000000079c5 */ /* 0x000fda0000000000 */
        /* <DEDUP_REMOVED lines=12> */
[----:B------:R-:W-:Y:S02]  /*c300*/  IMAD.MOV.U32 R200, RZ, RZ, R21 ;  /* 0x000000ffffc87224 */ /* 0x000fe400078e0015 */
[----:B------:R-:W-:Y:S02]  /*c310*/  IMAD.MOV.U32 R198, RZ, RZ, R12 ;  /* 0x000000ffffc67224 */ /* 0x000fe400078e000c */
[----:B------:R-:W-:-:S07]  /*c320*/  IMAD.MOV.U32 R199, RZ, RZ, R18 ;  /* 0x000000ffffc77224 */ /* 0x000fce00078e0012 */
.L_x_4423:
[----:B------:R-:W-:Y:S02]  /*c330*/  VIADD R18, R199, 0x1 ;  /* 0x00000001c7127836 */ /* 0x000fe40000000000 */
[----:B------:R-:W-:Y:S02]  /*c340*/  IMAD.MOV.U32 R11, RZ, RZ, R14 ;  /* 0x000000ffff0b7224 */ /* 0x000fe400078e000e */
[----:B------:R-:W-:Y:S01]  /*c350*/  VIADD R14, R14, 0xffffffff ;  /* 0xffffffff0e0e7836 */ /* 0x000fe20000000000 */
[C---:B------:R-:W-:Y:S02]  /*c360*/  ISETP.NE.AND P3, PT, R18.reuse, 0x2, PT ;  /* 0x000000021200780c */ /* 0x040fe40003f65270 */
[----:B------:R-:W-:Y:S02]  /*c370*/  ISETP.GT.AND P2, PT, R11, R191, PT ;  /* 0x000000bf0b00720c */ /* 0x000fe40003f44270 */
[----:B------:R-:W-:Y:S02]  /*c380*/  SEL R11, RZ, 0x1, P3 ;  /* 0x00000001ff0b7807 */ /* 0x000fe40001800000 */
[----:B------:R-:W-:-:S02]  /*c390*/  SEL R18, R18, RZ, P3 ;  /* 0x000000ff12127207 */ /* 0x000fc40001800000 */
[----:B------:R-:W-:Y:S01]  /*c3a0*/  LOP3.LUT R23, R23, R11, RZ, 0x3c, !PT ;  /* 0x0000000b17177212 */ /* 0x000fe200078e3cff */
[----:B--2---:R-:W-:Y:S06]  /*c3b0*/  @!P0 BRA `(.L_x_4413) ;  /* 0x0000000000048947 */ /* 0x004fec0003800000 */
[----:B------:R-:W-:Y:S01]  /*c3c0*/  BPT.TRAP 0x1 ;  /* 0x000000040000795c */ /* 0x000fe20000300000 */
.L_x_4413:
[----:B------:R-:W-:Y:S01]  /*c3d0*/  IMAD R196, R18, 0x8, R2 ;  /* 0x0000000812c47824 */ /* 0x000fe200078e0202 */
[----:B------:R-:W-:-:S04]  /*c3e0*/  SHF.L.U32 R11, R23, 0x1f, RZ ;  /* 0x0000001f170b7819 */ /* 0x000fc800000006ff */
[----:B------:R0:W2:Y:S01]  /*c3f0*/  SYNCS.PHASECHK.TRANS64.TRYWAIT P3, [R196+URZ+0x38830], R11 ;  /* 0x0388300bc40075a7 */ /* 0x0000a2000806017f */
[----:B------:R-:W-:Y:S05]  /*c400*/  @!P0 BRA `(.L_x_4414) ;  /* 0x0000000000048947 */ /* 0x000fea0003800000 */
[----:B------:R-:W-:Y:S01]  /*c410*/  BPT.TRAP 0x1 ;  /* 0x000000040000795c */ /* 0x000fe20000300000 */
.L_x_4414:
[----:B------:R-:W-:Y:S01]  /*c420*/  VIADD R12, R2, 0x20400 ;  /* 0x00020400020c7836 */ /* 0x000fe20000000000 */
[----:B------:R-:W-:Y:S01]  /*c430*/  BSSY B1, `(.L_x_4415) ;  /* 0x0000009000017945 */ /* 0x000fe20003800000 */
[----:B------:R-:W-:Y:S02]  /*c440*/  IMAD R154, R18, 0x200, R3 ;  /* 0x00000200129a7824 */ /* 0x000fe400078e0203 */
[----:B------:R-:W-:Y:S01]  /*c450*/  IMAD.MOV.U32 R155, RZ, RZ, 0x40000040 ;  /* 0x40000040ff9b7424 */ /* 0x000fe200078e00ff */
[----:B------:R-:W-:-:S04]  /*c460*/  SHF.R.U32.HI R12, RZ, 0x4, R12 ;  /* 0x00000004ff0c7819 */ /* 0x000fc8000001160c */
[----:B------:R-:W-:-:S04]  /*c470*/  LOP3.LUT R12, R12, 0x3fff, RZ, 0xc0, !PT ;  /* 0x00003fff0c0c7812 */ /* 0x000fc800078ec0ff */
[----:B-1----:R-:W-:Y:S01]  /*c480*/  LOP3.LUT R20, R12, 0x10000, RZ, 0xfc, !PT ;  /* 0x000100000c147812 */ /* 0x002fe200078efcff */
[----:B--2---:R-:W-:Y:S06]  /*c490*/  @P3 BRA `(.L_x_4416) ;  /* 0x0000000000083947 */ /* 0x004fec0003800000 */
[----:B------:R-:W1:Y:S02]  /*c4a0*/  SYNCS.PHASECHK.TRANS64.TRYWAIT P3, [R196+URZ+0x38830], R11 ;  /* 0x0388300bc40075a7 */ /* 0x000e64000806017f */
[----:B-1----:R-:W-:Y:S05]  /*c4b0*/  @!P3 BRA `(.L_x_4417) ;  /* 0x0000012c0080b947 */ /* 0x002fea0003800000 */
.L_x_4416:
[----:B------:R-:W-:Y:S05]  /*c4c0*/  BSYNC B1 ;  /* 0x0000000000017941 */ /* 0x000fea0003800000 */
.L_x_4415:
        /* <DEDUP_REMOVED lines=13> */
[----:B------:R-:W-:Y:S02]  /*c5a0*/  R2UR UR19, R155 ;  /* 0x000000009b1372ca */ /* 0x000fe400000e0000 */
[----:B------:R-:W-:Y:S01]  /*c5b0*/  WARPGROUP.ARRIVE ;  /* 0x00000000000079c5 */ /* 0x000fe20000000000 */
[----:B------:R-:W-:Y:S02]  /*c5c0*/  R2UR UR8, R4 ;  /* 0x00000000040872ca */ /* 0x000fe400000e0000 */
[----:B------:R-:W-:Y:S02]  /*c5d0*/  R2UR UR9, R5 ;  /* 0x00000000050972ca */ /* 0x000fe400000e0000 */
[----:B------:R-:W-:Y:S01]  /*c5e0*/  R2UR UR14, R20 ;  /* 0x00000000140e72ca */ /* 0x000fe200000e0000 */
[----:B------:R-:W-:Y:S01]  /*c5f0*/  HGMMA.64x64x16.F32 R152, gdesc[UR4], RZ, !UPT, gsb0 ;  /* 0x00e00000049879f0 */ /* 0x000fe2000c0008ff */
[----:B------:R-:W-:-:S02]  /*c600*/  R2UR UR15, R21 ;  /* 0x00000000150f72ca */ /* 0x000fc400000e0000 */
[----:B------:R-:W-:Y:S02]  /*c610*/  R2UR UR12, R6 ;  /* 0x00000000060c72ca */ /* 0x000fe400000e0000 */
[----:B------:R-:W-:Y:S02]  /*c620*/  R2UR UR13, R7 ;  /* 0x00000000070d72ca */ /* 0x000fe400000e0000 */
[----:B------:R-:W-:Y:S02]  /*c630*/  R2UR UR16, R8 ;  /* 0x00000000081072ca */ /* 0x000fe400000e0000 */
[----:B------:R-:W-:Y:S01]  /*c640*/  R2UR UR17, R9 ;  /* 0x00000000091172ca */ /* 0x000fe200000e0000 */
        /* <DEDUP_REMOVED lines=10> */
[----:B------:R-:W-:Y:S05]  /*c6f0*/  @!P0 BRA `(.L_x_4418) ;  /* 0x0000000000048947 */ /* 0x000fea0003800000 */
[----:B------:R-:W-:Y:S01]  /*c700*/  BPT.TRAP 0x1 ;  /* 0x000000040000795c */ /* 0x000fe20000300000 */
.L_x_4418:
[----:B------:R2:W3:Y:S01]  /*c710*/  SYNCS.PHASECHK.TRANS64.TRYWAIT P3, [R196+URZ+0x38850], R11 ;  /* 0x0388500bc40075a7 */ /* 0x0004e2000806017f */
[----:B------:R-:W-:Y:S05]  /*c720*/  @!P0 BRA `(.L_x_4419) ;  /* 0x0000000000048947 */ /* 0x000fea0003800000 */
[----:B------:R-:W-:Y:S01]  /*c730*/  BPT.TRAP 0x1 ;  /* 0x000000040000795c */ /* 0x000fe20000300000 */
.L_x_4419:
[----:B------:R-:W-:Y:S04]  /*c740*/  BSSY B1, `(.L_x_4420) ;  /* 0x0000004000017945 */ /* 0x000fe80003800000 */
[----:B---3--:R-:W-:Y:S05]  /*c750*/  @P3 BRA `(.L_x_4421) ;  /* 0x0000000000083947 */ /* 0x008fea0003800000 */
[----:B------:R-:W3:Y:S02]  /*c760*/  SYNCS.PHASECHK.TRANS64.TRYWAIT P3, [R196+URZ+0x38850], R11 ;  /* 0x0388500bc40075a7 */ /* 0x000ee4000806017f */
[----:B---3--:R-:W-:Y:S05]  /*c770*/  @!P3 BRA `(.L_x_4422) ;  /* 0x0000012800e4b947 */ /* 0x008fea0003800000 */
.L_x_4421:
[----:B------:R-:W-:Y:S05]  /*c780*/  BSYNC B1 ;  /* 0x0000000000017941 */ /* 0x000fea0003800000 */
.L_x_4420:
[----:B0123--:R-:W-:Y:S01]  /*c790*/  VIADD R11, R2, 0x26400 ;  /* 0x00026400020b7836 */ /* 0x00ffe20000000000 */
[----:B------:R-:W-:Y:S01]  /*c7a0*/  WARPGROUP.ARRIVE ;  /* 0x00000000000079c5 */ /* 0x000fe20000000000 */
[----:B------:R-:W-:-:S05]  /*c7b0*/  VIADD R204, R0, 0x4 ;  /* 0x0000000400cc7836 */ /* 0x000fca0000000000 */
[----:B------:R-:W0:Y:S01]  /*c7c0*/  S2R R12, SR_TID.X ;  /* 0x00000000000c7919 */ /* 0x000e220000002100 */
[----:B------:R-:W-:Y:S01]  /*c7d0*/  VIADD R20, R0, 0x6 ;  /* 0x0000000600147836 */ /* 0x000fe20000000000 */
[----:B------:R-:W-:Y:S01]  /*c7e0*/  SHF.R.U32.HI R11, RZ, 0x4, R11 ;  /* 0x00000004ff0b7819 */ /* 0x000fe2000001160b */
[----:B------:R-:W-:Y:S02]  /*c7f0*/  IMAD R202, R18, 0x1000, R10 ;  /* 0x0000100012ca7824 */ /* 0x000fe400078e020a */
[----:B------:R-:W-:Y:S01]  /*c800*/  IMAD.MOV.U32 R203, RZ, RZ, 0x40000040 ;  /* 0x40000040ffcb7424 */ /* 0x000fe200078e00ff */
[----:B------:R-:W-:Y:S01]  /*c810*/  LOP3.LUT R11, R11, 0x3fff, RZ, 0xc0, !PT ;  /* 0x00003fff0b0b7812 */ /* 0x000fe200078ec0ff */
[----:B------:R-:W-:Y:S01]  /*c820*/  IMAD.MOV.U32 R207, RZ, RZ, 0x40000040 ;  /* 0x40000040ffcf7424 */ /* 0x000fe200078e00ff */
[C---:B------:R-:W-:Y:S01]  /*c830*/  R2UR UR6, R202.reuse ;  /* 0x00000000ca0672ca */ /* 0x040fe200000e0000 */
[----:B------:R-:W-:Y:S01]  /*c840*/  IMAD.MOV.U32 R205, RZ, RZ, 0x40000040 ;  /* 0x40000040ffcd7424 */ /* 0x000fe200078e00ff */
[----:B------:R-:W-:Y:S01]  /*c850*/  LOP3.LUT R0, R11, 0x10000, RZ, 0xfc, !PT ;  /* 0x000100000b007812 */ /* 0x000fe200078efcff */
[----:B------:R-:W-:Y:S01]  /*c860*/  IMAD.MOV.U32 R21, RZ, RZ, 0x40000040 ;  /* 0x40000040ff157424 */ /* 0x000fe200078e00ff */
[----:B------:R-:W-:Y:S01]  /*c870*/  R2UR UR7, R203 ;  /* 0x00000000cb0772ca */ /* 0x000fe200000e0000 */
[----:B------:R-:W-:Y:S01]  /*c880*/  VIADD R203, R202, 0x800 ;  /* 0x00000800cacb7836 */ /* 0x000fe20000000000 */
[----:B------:R-:W-:Y:S01]  /*c890*/  R2UR UR5, R207 ;  /* 0x00000000cf0572ca */ /* 0x000fe200000e0000 */
[----:B------:R-:W-:-:S02]  /*c8a0*/  IMAD.MOV.U32 R206, RZ, RZ, R0 ;  /* 0x000000ffffce7224 */ /* 0x000fc400078e0000 */
[----:B------:R-:W-:-:S03]  /*c8b0*/  IMAD.MOV.U32 R207, RZ, RZ, 0x40000040 ;  /* 0x40000040ffcf7424 */ /* 0x000fc600078e00ff */
[----:B------:R-:W-:Y:S01]  /*c8c0*/  R2UR UR4, R206 ;  /* 0x00000000ce0472ca */ /* 0x000fe200000e0000 */
[----:B------:R-:W-:Y:S01]  /*c8d0*/  VIADD R206, R202, 0x2 ;  /* 0x00000002cace7836 */ /* 0x000fe20000000000 */
[----:B0-----:R-:W-:-:S11]  /*c8e0*/  SHF.R.U32.HI R12, RZ, 0x7, R12 ;  /* 0x00000007ff0c7819 */ /* 0x001fd6000001160c */
[----:B------:R-:W-:Y:S01]  /*c8f0*/  HGMMA.64x64x16.F32 R152, gdesc[UR4], R152, gsb0 ;  /* 0x00e00000049879f0 */ /* 0x000fe20008000898 */
[----:B------:R-:W-:Y:S01]  /*c900*/  R2UR UR6, R206 ;  /* 0x00000000ce0672ca */ /* 0x000fe200000e0000 */
[----:B------:R-:W-:Y:S01]  /*c910*/  VIADD R206, R0, 0x2 ;  /* 0x0000000200ce7836 */ /* 0x000fe20000000000 */
[----:B------:R-:W-:Y:S01]  /*c920*/  R2UR UR7, R207 ;  /* 0x00000000cf0772ca */ /* 0x000fe200000e0000 */
[----:B------:R-:W-:Y:S01]  /*c930*/  IMAD.MOV.U32 R207, RZ, RZ, 0x40000040 ;  /* 0x40000040ffcf7424 */ /* 0x000fe200078e00ff */
[----:B------:R-:W0:Y:S02]  /*c940*/  SHFL.IDX PT, R11, R12, RZ, 0x1f ;  /* 0x00001fff0c0b7589 */ /* 0x000e2400000e0000 */
[----:B------:R-:W-:Y:S01]  /*c950*/  R2UR UR4, R206 ;  /* 0x00000000ce0472ca */ /* 0x000fe200000e0000 */
[----:B------:R-:W-:Y:S01]  /*c960*/  IMAD.MOV.U32 R206, RZ, RZ, 0x28 ;  /* 0x00000028ffce7424 */ /* 0x000fe200078e00ff */
[----:B------:R-:W-:Y:S01]  /*c970*/  R2UR UR5, R207 ;  /* 0x00000000cf0572ca */ /* 0x000fe200000e0000 */
[----:B------:R-:W-:Y:S01]  /*c980*/  IMAD.MOV.U32 R207, RZ, RZ, 0xa00 ;  /* 0x00000a00ffcf7424 */ /* 0x000fe200078e00ff */
[----:B0-----:R-:W-:-:S04]  /*c990*/  ISETP.GT.AND P3, PT, R11, 0x7f, PT ;  /* 0x0000007f0b00780c */ /* 0x001fc80003f64270 */
[----:B------:R-:W-:Y:S02]  /*c9a0*/  SEL R12, RZ, 0x2, !P3 ;  /* 0x00000002ff0c7807 */ /* 0x000fe40005800000 */
[----:B------:R-:W-:Y:S02]  /*c9b0*/  SEL R206, R206, 0x26, P3 ;  /* 0x00000026cece7807 */ /* 0x000fe40001800000 */
[----:B------:R-:W-:Y:S02]  /*c9c0*/  SEL R207, R207, 0x980, P3 ;  /* 0x00000980cfcf7807 */ /* 0x000fe40001800000 */
[----:B------:R-:W-:Y:S02]  /*c9d0*/  LOP3.LUT R206, R206, 0x6, RZ, 0xc0, !PT ;  /* 0x00000006cece7812 */ /* 0x000fe400078ec0ff */
[----:B------:R-:W-:Y:S01]  /*c9e0*/  LOP3.LUT R207, R207, 0xa00, RZ, 0xc0, !PT ;  /* 0x00000a00cfcf7812 */ /* 0x000fe200078ec0ff */
[----:B------:R-:W-:Y:S02]  /*c9f0*/  WARPGROUP.DEPBAR.LE gsb0, 0x0 ;  /* 0x00008000000079c5 */ /* 0x000fe40000010000 */
[----:B------:R-:W-:-:S06]  /*ca00*/  WARPGROUP.ARRIVE ;  /* 0x00000000000079c5 */ /* 0x000fcc0000000000 */
[----:B------:R-:W-:Y:S01]  /*ca10*/  HGMMA.64x64x16.F32 R152, gdesc[UR4], R152, gsb0 ;  /* 0x00e00000049879f0 */ /* 0x000fe20008000898 */
[----:B------:R-:W-:Y:S01]  /*ca20*/  R2UR UR4, R204 ;  /* 0x00000000cc0472ca */ /* 0x000fe200000e0000 */
[----:B------:R-:W-:Y:S01]  /*ca30*/  VIADD R204, R202, 0x4 ;  /* 0x00000004cacc7836 */ /* 0x000fe20000000000 */
[----:B------:R-:W-:Y:S01]  /*ca40*/  R2UR UR5, R205 ;  /* 0x00000000cd0572ca */ /* 0x000fe200000e0000 */
[----:B------:R-:W-:-:S03]  /*ca50*/  IMAD.MOV.U32 R205, RZ, RZ, 0x40000040 ;  /* 0x40000040ffcd7424 */ /* 0x000fc600078e00ff */
[----:B------:R-:W-:Y:S01]  /*ca60*/  R2UR UR6, R204 ;  /* 0x00000000cc0672ca */ /* 0x000fe200000e0000 */
[----:B------:R-:W-:Y:S01]  /*ca70*/  VIADD R204, R0, 0x800 ;  /* 0x0000080000cc7836 */ /* 0x000fe20000000000 */
[----:B------:R-:W-:Y:S01]  /*ca80*/  R2UR UR7, R205 ;  /* 0x00000000cd0772ca */ /* 0x000fe200000e0000 */
[----:B------:R-:W-:-:S05]  /*ca90*/  IMAD.MOV.U32 R205, RZ, RZ, 0x4 ;  /* 0x00000004ffcd7424 */ /* 0x000fca00078e00ff */
[----:B------:R-:W-:Y:S01]  /*caa0*/  SEL R11, R205, 0x2, P3 ;  /* 0x00000002cd0b7807 */ /* 0x000fe20001800000 */
        /* <DEDUP_REMOVED lines=140> */
[----:B------:R-:W-:Y:S01]  /*d370*/  IMAD.IADD R20, R12, 0x1, R203 ;  /* 0x000000010c147824 */ /* 0x000fe200078e02cb */
[----:B------:R-:W-:Y:S01]  /*d380*/  R2UR UR5, R21 ;  /* 0x00000000150572ca */ /* 0x000fe200000e0000 */
[----:B------:R-:W-:Y:S01]  /*d390*/  IMAD.MOV.U32 R21, RZ, RZ, 0x40000040 ;  /* 0x40000040ff157424 */ /* 0x000fe200078e00ff */
[----:B------:R-:W-:Y:S02]  /*d3a0*/  WARPGROUP.DEPBAR.LE gsb0, 0x0 ;  /* 0x00008000000079c5 */ /* 0x000fe40000010000 */
[----:B------:R-:W-:-:S09]  /*d3b0*/  WARPGROUP.ARRIVE ;  /* 0x00000000000079c5 */ /* 0x000fd20000000000 */
[----:B------:R-:W-:Y:S01]  /*d3c0*/  HGMMA.64x64x16.F32 R152, gdesc[UR4], R152, gsb0 ;  /* 0x00e00000049879f0 */ /* 0x000fe20008000898 */
[----:B------:R-:W-:Y:S01]  /*d3d0*/  R2UR UR6, R20 ;  /* 0x00000000140672ca */ /* 0x000fe200000e0000 */
[----:B------:R-:W-:Y:S01]  /*d3e0*/  IMAD.IADD R20, R204, 0x1, R12 ;  /* 0x00000001cc147824 */ /* 0x000fe200078e020c */
        /* <DEDUP_REMOVED lines=13> */
[----:B------:R-:W-:Y:S02]  /*d4c0*/  R2UR UR4, R20 ;  /* 0x00000000140472ca */ /* 0x000fe400000e0000 */
[----:B------:R-:W-:Y:S01]  /*d4d0*/  R2UR UR5, R21 ;  /* 0x00000000150572ca */ /* 0x000fe200000e0000 */
[----:B------:R-:W-:Y:S01]  /*d4e0*/  VIADD R21, R0, 0xa00 ;  /* 0x00000a0000157836 */ /* 0x000fe20000000000 */
[----:B------:R-:W-:Y:S01]  /*d4f0*/  SEL R20, R205, 0x6, !P3 ;  /* 0x00000006cd147807 */ /* 0x000fe20005800000 */
[----:B------:R-:W-:-:S04]  /*d500*/  IMAD.MOV.U32 R205, RZ, RZ, 0x40000040 ;  /* 0x40000040ffcd7424 */ /* 0x000fc800078e00ff */
[----:B------:R-:W-:Y:S01]  /*d510*/  IMAD.IADD R204, R204, 0x1, R20 ;  /* 0x00000001cccc7824 */ /* 0x000fe200078e0214 */
[----:B------:R-:W-:Y:S02]  /*d520*/  WARPGROUP.DEPBAR.LE gsb0, 0x0 ;  /* 0x00008000000079c5 */ /* 0x000fe40000010000 */
[----:B------:R-:W-:-:S06]  /*d530*/  WARPGROUP.ARRIVE ;  /* 0x00000000000079c5 */ /* 0x000fcc0000000000 */
[----:B------:R-:W-:Y:S01]  /*d540*/  HGMMA.64x64x16.F32 R152, gdesc[UR4], R152, gsb0 ;  /* 0x00e00000049879f0 */ /* 0x000fe20008000898 */
[----:B------:R-:W-:Y:S01]  /*d550*/  R2UR UR4, R204 ;  /* 0x00000000cc0472ca */ /* 0x000fe200000e0000 */
[----:B------:R-:W-:Y:S01]  /*d560*/  IMAD.IADD R204, R203, 0x1, R20 ;  /* 0x00000001cbcc7824 */ /* 0x000fe200078e0214 */
[----:B------:R-:W-:Y:S01]  /*d570*/  R2UR UR5, R205 ;  /* 0x00000000cd0572ca */ /* 0x000fe200000e0000 */
[----:B------:R-:W-:Y:S02]  /*d580*/  IMAD.MOV.U32 R205, RZ, RZ, 0x40000040 ;  /* 0x40000040ffcd7424 */ /* 0x000fe400078e00ff */
[----:B------:R-:W-:Y:S01]  /*d590*/  VIADD R203, R202, 0xa00 ;  /* 0x00000a00cacb7836 */ /* 0x000fe20000000000 */
[----:B------:R-:W-:Y:S02]  /*d5a0*/  R2UR UR6, R204 ;  /* 0x00000000cc0672ca */ /* 0x000fe400000e0000 */
[----:B------:R-:W-:Y:S01]  /*d5b0*/  R2UR UR7, R205 ;  /* 0x00000000cd0772ca */ /* 0x000fe200000e0000 */
[----:B------:R-:W-:Y:S01]  /*d5c0*/  IMAD.MOV.U32 R205, RZ, RZ, 0x40000040 ;  /* 0x40000040ffcd7424 */ /* 0x000fe200078e00ff */
[----:B------:R-:W-:-:S02]  /*d5d0*/  IADD3 R204, R206, R207, R0 ;  /* 0x000000cfcecc7210 */ /* 0x000fc40007ffe000 */
[----:B------:R-:W-:Y:S01]  /*d5e0*/  IADD3 R206, R206, R207, R202 ;  /* 0x000000cfcece7210 */ /* 0x000fe20007ffe0ca */
[----:B------:R-:W-:Y:S01]  /*d5f0*/  IMAD.MOV.U32 R207, RZ, RZ, 0x40000040 ;  /* 0x40000040ffcf7424 */ /* 0x000fe200078e00ff */
[----:B------:R-:W-:Y:S02]  /*d600*/  WARPGROUP.DEPBAR.LE gsb0, 0x0 ;  /* 0x00008000000079c5 */ /* 0x000fe40000010000 */
[----:B------:R-:W-:-:S06]  /*d610*/  WARPGROUP.ARRIVE ;  /* 0x00000000000079c5 */ /* 0x000fcc0000000000 */
[----:B------:R-:W-:Y:S01]  /*d620*/  HGMMA.64x64x16.F32 R152, gdesc[UR4], R152, gsb0 ;  /* 0x00e00000049879f0 */ /* 0x000fe20008000898 */
[----:B------:R-:W-:Y:S01]  /*d630*/  R2UR UR4, R204 ;  /* 0x00000000cc0472ca */ /* 0x000fe200000e0000 */
[----:B------:R-:W-:Y:S01]  /*d640*/  IMAD.IADD R204, R21, 0x1, R12 ;  /* 0x0000000115cc7824 */ /* 0x000fe200078e020c */
[----:B------:R-:W-:Y:S01]  /*d650*/  R2UR UR5, R205 ;  /* 0x00000000cd0572ca */ /* 0x000fe200000e0000 */
[----:B------:R-:W-:Y:S01]  /*d660*/  IMAD.MOV.U32 R205, RZ, RZ, 0x40000040 ;  /* 0x40000040ffcd7424 */ /* 0x000fe200078e00ff */
[----:B------:R-:W-:Y:S01]  /*d670*/  R2UR UR6, R206 ;  /* 0x00000000ce0672ca */ /* 0x000fe200000e0000 */
[----:B------:R-:W-:Y:S01]  /*d680*/  IMAD.MOV.U32 R206, RZ, RZ, 0x30 ;  /* 0x00000030ffce7424 */ /* 0x000fe200078e00ff */
[----:B------:R-:W-:Y:S01]  /*d690*/  R2UR UR7, R207 ;  /* 0x00000000cf0772ca */ /* 0x000fe200000e0000 */
[----:B------:R-:W-:-:S03]  /*d6a0*/  IMAD.MOV.U32 R207, RZ, RZ, 0xc00 ;  /* 0x00000c00ffcf7424 */ /* 0x000fc600078e00ff */
        /* <DEDUP_REMOVED lines=25> */
[----:B------:R-:W-:Y:S02]  /*d840*/  IMAD.MOV.U32 R205, RZ, RZ, 0x40000040 ;  /* 0x40000040ffcd7424 */ /* 0x000fe400078e00ff */
[----:B------:R-:W-:Y:S01]  /*d850*/  VIADD R21, R0, 0xc00 ;  /* 0x00000c0000157836 */ /* 0x000fe20000000000 */
[----:B------:R-:W-:Y:S02]  /*d860*/  WARPGROUP.DEPBAR.LE gsb0, 0x0 ;  /* 0x00008000000079c5 */ /* 0x000fe40000010000 */
[----:B------:R-:W-:-:S07]  /*d870*/  WARPGROUP.ARRIVE ;  /* 0x00000000000079c5 */ /* 0x000fce0000000000 */
        /* <DEDUP_REMOVED lines=71> */
[----:B------:R-:W-:Y:S02]  /*dcf0*/  R2UR UR6, R206 ;  /* 0x00000000ce0672ca */ /* 0x000fe400000e0000 */
[----:B------:R-:W-:Y:S01]  /*dd00*/  R2UR UR7, R207 ;  /* 0x00000000cf0772ca */ /* 0x000fe200000e0000 */
[----:B------:R-:W-:Y:S02]  /*dd10*/  WARPGROUP.DEPBAR.LE gsb0, 0x0 ;  /* 0x00008000000079c5 */ /* 0x000fe40000010000 */
[----:B------:R-:W-:-:S10]  /*dd20*/  WARPGROUP.ARRIVE ;  /* 0x00000000000079c5 */ /* 0x000fd40000000000 */
        /* <DEDUP_REMOVED lines=13> */
[--C-:B------:R-:W-:Y:S01]  /*de00*/  IMAD.IADD R204, R11, 0x1, R21.reuse ;  /* 0x000000010bcc7824 */ /* 0x100fe200078e0215 */
[----:B------:R-:W-:Y:S01]  /*de10*/  R2UR UR5, R205 ;  /* 0x00000000cd0572ca */ /* 0x000fe200000e0000 */
[----:B------:R-:W-:Y:S02]  /*de20*/  IMAD.MOV.U32 R205, RZ, RZ, 0x40000040 ;  /* 0x40000040ffcd7424 */ /* 0x000fe400078e00ff */
[----:B------:R-:W-:Y:S01]  /*de30*/  IMAD.MOV.U32 R11, RZ, RZ, 0x1000 ;  /* 0x00001000ff0b7424 */ /* 0x000fe200078e00ff */
[----:B------:R-:W-:Y:S01]  /*de40*/  R2UR UR6, R204 ;  /* 0x00000000cc0672ca */ /* 0x000fe200000e0000 */
[----:B------:R-:W-:Y:S01]  /*de50*/  IMAD.IADD R204, R20, 0x1, R21 ;  /* 0x0000000114cc7824 */ /* 0x000fe200078e0215 */
[----:B------:R-:W-:Y:S01]  /*de60*/  R2UR UR7, R205 ;  /* 0x00000000cd0772ca */ /* 0x000fe200000e0000 */
[----:B------:R-:W-:Y:S01]  /*de70*/  IMAD.IADD R20, R203, 0x1, R20 ;  /* 0x00000001cb147824 */ /* 0x000fe200078e0214 */
[----:B------:R-:W-:Y:S01]  /*de80*/  SEL R11, R11, 0xf80, P3 ;  /* 0x00000f800b0b7807 */ /* 0x000fe20001800000 */
[----:B------:R-:W-:-:S02]  /*de90*/  IMAD.MOV.U32 R205, RZ, RZ, 0x40000040 ;  /* 0x40000040ffcd7424 */ /* 0x000fc400078e00ff */
[----:B------:R-:W-:Y:S01]  /*dea0*/  IMAD.MOV.U32 R21, RZ, RZ, 0x40000040 ;  /* 0x40000040ff157424 */ /* 0x000fe200078e00ff */
[----:B------:R-:W-:Y:S01]  /*deb0*/  LOP3.LUT R11, R11, 0x1e00, RZ, 0xc0, !PT ;  /* 0x00001e000b0b7812 */ /* 0x000fe200078ec0ff */
[----:B------:R-:W-:-:S05]  /*dec0*/  IMAD.MOV.U32 R203, RZ, RZ, 0x40 ;  /* 0x00000040ffcb7424 */ /* 0x000fca00078e00ff */
[----:B------:R-:W-:Y:S02]  /*ded0*/  SEL R203, R203, 0x3e, P3 ;  /* 0x0000003ecbcb7807 */ /* 0x000fe40001800000 */
[----:B------:R-:W-:Y:S02]  /*dee0*/  ISETP.NE.AND P3, PT, R192, RZ, PT ;  /* 0x000000ffc000720c */ /* 0x000fe40003f65270 */
[----:B------:R-:W-:-:S04]  /*def0*/  LOP3.LUT R203, R203, 0x6, RZ, 0xc0, !PT ;  /* 0x00000006cbcb7812 */ /* 0x000fc800078ec0ff */
[----:B------:R-:W-:Y:S01]  /*df00*/  IADD3 R202, R203, R11, R202 ;  /* 0x0000000bcbca7210 */ /* 0x000fe20007ffe0ca */
[----:B------:R-:W-:Y:S02]  /*df10*/  WARPGROUP.DEPBAR.LE gsb0, 0x0 ;  /* 0x00008000000079c5 */ /* 0x000fe40000010000 */
[----:B------:R-:W-:-:S06]  /*df20*/  WARPGROUP.ARRIVE ;  /* 0x00000000000079c5 */ /* 0x000fcc0000000000 */
[----:B------:R-:W-:Y:S01]  /*df30*/  HGMMA.64x64x16.F32 R152, gdesc[UR4], R152, gsb0 ;  /* 0x00e00000049879f0 */ /* 0x000fe20008000898 */
[----:B------:R-:W-:Y:S02]  /*df40*/  R2UR UR6, R204 ;  /* 0x00000000cc0672ca */ /* 0x000fe400000e0000 */
[----:B------:R-:W-:Y:S02]  /*df50*/  R2UR UR7, R205 ;  /* 0x00000000cd0772ca */ /* 0x000fe400000e0000 */
[----:B------:R-:W-:Y:S02]  /*df60*/  R2UR UR4, R20 ;  /* 0x00000000140472ca */ /* 0x000fe400000e0000 */
[----:B------:R-:W-:Y:S01]  /*df70*/  R2UR UR5, R21 ;  /* 0x00000000150572ca */ /* 0x000fe200000e0000 */
[----:B------:R-:W-:Y:S01]  /*df80*/  IMAD.MOV.U32 R21, RZ, RZ, 0x40000040 ;  /* 0x40000040ff157424 */ /* 0x000fe200078e00ff */
[----:B------:R-:W-:Y:S01]  /*df90*/  IADD3 R20, R203, R11, R0 ;  /* 0x0000000bcb147210 */ /* 0x000fe20007ffe000 */
[----:B------:R-:W-:Y:S01]  /*dfa0*/  IMAD.MOV.U32 R203, RZ, RZ, 0x40000040 ;  /* 0x40000040ffcb7424 */ /* 0x000fe200078e00ff */
[----:B------:R-:W-:-:S02]  /*dfb0*/  WARPGROUP.DEPBAR.LE gsb0, 0x0 ;  /* 0x00008000000079c5 */ /* 0x000fc40000010000 */
[----:B------:R-:W-:-:S07]  /*dfc0*/  WARPGROUP.ARRIVE ;  /* 0x00000000000079c5 */ /* 0x000fce0000000000 */
[----:B------:R-:W-:Y:S01]  /*dfd0*/  HGMMA.64x64x16.F32 R152, gdesc[UR4], R152, gsb0 ;  /* 0x00e00000049879f0 */ /* 0x000fe20008000898 */
[----:B------:R-:W-:Y:S01]  /*dfe0*/  R2UR UR4, R20 ;  /* 0x00000000140472ca */ /* 0x000fe200000e0000 */
[----:B------:R-:W-:Y:S01]  /*dff0*/  IMAD R20, R18, 0x1000, R13 ;  /* 0x0000100012147824 */ /* 0x000fe200078e020d */
        /* <DEDUP_REMOVED lines=8> */
[----:B------:R-:W-:Y:S01]  /*e080*/  ULDC UR4, c[0x0][0xa80] ;  /* 0x0002a00000047ab9 */ /* 0x000fe20000000800 */
[----:B------:R-:W-:Y:S01]  /*e090*/  R2UR UR6, R20 ;  /* 0x00000000140672ca */ /* 0x000fe200000e0000 */
[----:B------:R-:W-:Y:S02]  /*e0a0*/  WARPGROUP.DEPBAR.LE gsb0, 0x0 ;  /* 0x00008000000079c5 */ /* 0x000fe40000010000 */
[----:B------:R-:W-:Y:S02]  /*e0b0*/  FMNMX.FTZ R11, R152, R198, !PT ;  /* 0x000000c6980b7209 */ /* 0x000fe40007810000 */
[----:B------:R-:W-:Y:S02]  /*e0c0*/  FMNMX.FTZ R21, R154, R200, !PT ;  /* 0x000000c89a157209 */ /* 0x000fe40007810000 */
        /* <DEDUP_REMOVED lines=29> */
[----:B------:R-:W-:-:S03]  /*e2a0*/  FMNMX.FTZ R21, R183, R21, !PT ;  /* 0x00000015b7157209 */ /* 0x000fc60007810000 */
[----:B------:R-:W0:Y:S04]  /*e2b0*/  SHFL.BFLY PT, R11, R12, 0x2, 0x1f ;  /* 0x0c401f000c0b7f89 */ /* 0x000e2800000e0000 */
[----:B------:R-:W1:Y:S01]  /*e2c0*/  SHFL.BFLY PT, R205, R21, 0x2, 0x1f ;  /* 0x0c401f0015cd7f89 */ /* 0x000e6200000e0000 */
[----:B0-----:R-:W-:Y:S02]  /*e2d0*/  FMNMX.FTZ R12, R12, R11, !PT ;  /* 0x0000000b0c0c7209 */ /* 0x001fe40007810000 */
[----:B-1----:R-:W-:-:S03]  /*e2e0*/  FMNMX.FTZ R21, R21, R205, !PT ;  /* 0x000000cd15157209 */ /* 0x002fc60007810000 */
[----:B------:R-:W0:Y:S02]  /*e2f0*/  SHFL.BFLY PT, R11, R12, 0x1, 0x1f ;  /* 0x0c201f000c0b7f89 */ /* 0x000e2400000e0000 */
[----:B0-----:R-:W-:Y:S01]  /*e300*/  FMNMX.FTZ R12, R12, R11, !PT ;  /* 0x0000000b0c0c7209 */ /* 0x001fe20007810000 */
[----:B------:R-:W-:-:S04]  /*e310*/  IMAD.U32 R11, RZ, RZ, UR4 ;  /* 0x00000004ff0b7e24 */ /* 0x000fc8000f8e00ff */
[C---:B------:R-:W-:Y:S01]  /*e320*/  FMUL.FTZ R203, R12.reuse, R11 ;  /* 0x0000000b0ccb7220 */ /* 0x040fe20000410000 */
[----:B------:R-:W-:-:S03]  /*e330*/  FADD.FTZ R198, -R12, R198 ;  /* 0x000000c60cc67221 */ /* 0x000fc60000010100 */
[-CC-:B------:R-:W-:Y:S01]  /*e340*/  FFMA.FTZ R204, R156, R11.reuse, -R203.reuse ;  /* 0x0000000b9ccc7223 */ /* 0x180fe200000108cb */
[-CC-:B------:R-:W-:Y:S01]  /*e350*/  FFMA.FTZ R156, R160, R11.reuse, -R203.reuse ;  /* 0x0000000ba09c7223 */ /* 0x180fe200000108cb */
[-CC-:B------:R-:W-:Y:S01]  /*e360*/  FFMA.FTZ R160, R164, R11.reuse, -R203.reuse ;  /* 0x0000000ba4a07223 */ /* 0x180fe200000108cb */
[-C--:B------:R-:W-:Y:S01]  /*e370*/  FMUL.FTZ R198, R198, R11.reuse ;  /* 0x0000000bc6c67220 */ /* 0x080fe20000410000 */
[----:B------:R-:W0:Y:S01]  /*e380*/  SHFL.BFLY PT, R164, R21, 0x1, 0x1f ;  /* 0x0c201f0015a47f89 */ /* 0x000e2200000e0000 */
[-CC-:B------:R-:W-:Y:S01]  /*e390*/  FFMA.FTZ R152, R152, R11.reuse, -R203.reuse ;  /* 0x0000000b98987223 */ /* 0x180fe200000108cb */
[-CC-:B------:R-:W-:Y:S01]  /*e3a0*/  FFMA.FTZ R153, R153, R11.reuse, -R203.reuse ;  /* 0x0000000b99997223 */ /* 0x180fe200000108cb */
[----:B------:R1:W2:Y:S01]  /*e3b0*/  MUFU.EX2 R202, R198 ;  /* 0x000000c600ca7308 */ /* 0x0002a20000000800 */
        /* <DEDUP_REMOVED lines=8> */
[-CC-:B-1----:R-:W-:Y:S01]  /*e440*/  FFMA.FTZ R198, R165, R11.reuse, -R203.reuse ;  /* 0x0000000ba5c67223 */ /* 0x182fe200000108cb */
[-CC-:B------:R-:W-:Y:S01]  /*e450*/  FFMA.FTZ R177, R177, R11.reuse, -R203.reuse ;  /* 0x0000000bb1b17223 */ /* 0x180fe200000108cb */
[-CC-:B------:R-:W-:Y:S01]  /*e460*/  FFMA.FTZ R180, R180, R11.reuse, -R203.reuse ;  /* 0x0000000bb4b47223 */ /* 0x180fe200000108cb */
[----:B------:R-:W-:-:S04]  /*e470*/  FFMA.FTZ R181, R181, R11, -R203 ;  /* 0x0000000bb5b57223 */ /* 0x000fc800000108cb */
[----:B------:R-:W-:Y:S01]  /*e480*/  MUFU.EX2 R153, R153 ;  /* 0x0000009900997308 */ /* 0x000fe20000000800 */
[-C--:B--2---:R-:W-:Y:S01]  /*e490*/  FMUL.FTZ R24, R24, R202.reuse ;  /* 0x000000ca18187220 */ /* 0x084fe20000410000 */
[-C--:B------:R-:W-:Y:S01]  /*e4a0*/  FMUL.FTZ R25, R25, R202.reuse ;  /* 0x000000ca19197220 */ /* 0x080fe20000410000 */
[-C--:B------:R-:W-:Y:S01]  /*e4b0*/  FMUL.FTZ R28, R28, R202.reuse ;  /* 0x000000ca1c1c7220 */ /* 0x080fe20000410000 */
[----:B------:R-:W-:Y:S01]  /*e4c0*/  FMUL.FTZ R29, R29, R202 ;  /* 0x000000ca1d1d7220 */ /* 0x000fe20000410000 */
[----:B0-----:R-:W-:Y:S01]  /*e4d0*/  FMNMX.FTZ R21, R21, R164, !PT ;  /* 0x000000a415157209 */ /* 0x001fe20007810000 */
[-C--:B------:R-:W-:Y:S01]  /*e4e0*/  FMUL.FTZ R32, R32, R202.reuse ;  /* 0x000000ca20207220 */ /* 0x080fe20000410000 */
[-C--:B------:R-:W-:Y:S01]  /*e4f0*/  FMUL.FTZ R33, R33, R202.reuse ;  /* 0x000000ca21217220 */ /* 0x080fe20000410000 */
[----:B------:R-:W-:Y:S01]  /*e500*/  MUFU.EX2 R204, R204 ;  /* 0x000000cc00cc7308 */ /* 0x000fe20000000800 */
[-C--:B------:R-:W-:Y:S01]  /*e510*/  FMUL.FTZ R36, R36, R202.reuse ;  /* 0x000000ca24247220 */ /* 0x080fe20000410000 */
[C---:B------:R-:W-:Y:S01]  /*e520*/  FADD.FTZ R164, -R21.reuse, R200 ;  /* 0x000000c815a47221 */ /* 0x040fe20000010100 */
[-C--:B------:R-:W-:Y:S01]  /*e530*/  FMUL.FTZ R205, R21, R11.reuse ;  /* 0x0000000b15cd7220 */ /* 0x080fe20000410000 */
        /* <DEDUP_REMOVED lines=8> */
[----:B------:R-:W0:Y:S01]  /*e5c0*/  MUFU.EX2 R164, R164 ;  /* 0x000000a400a47308 */ /* 0x000e220000000800 */
[----:B------:R-:W-:Y:S01]  /*e5d0*/  FFMA.FTZ R159, R163, R11, -R205 ;  /* 0x0000000ba39f7223 */ /* 0x000fe200000108cd */
[----:B------:R-:W-:-:S02]  /*e5e0*/  @!P1 VIADD R162, R196, 0x38840 ;  /* 0x00038840c4a29836 */ /* 0x000fc40000000000 */
[-CC-:B------:R-:W-:Y:S01]  /*e5f0*/  FFMA.FTZ R200, R166, R11.reuse, -R205.reuse ;  /* 0x0000000ba6c87223 */ /* 0x180fe200000108cd */
[----:B------:R-:W-:Y:S02]  /*e600*/  @!P3 IMAD R163, R199, 0x40, R190 ;  /* 0x00000040c7a3b824 */ /* 0x000fe400078e02be */
[-CC-:B------:R-:W-:Y:S01]  /*e610*/  FFMA.FTZ R203, R167, R11.reuse, -R205.reuse ;  /* 0x0000000ba7cb7223 */ /* 0x180fe200000108cd */
[-CC-:B------:R-:W-:Y:S01]  /*e620*/  FFMA.FTZ R170, R170, R11.reuse, -R205.reuse ;  /* 0x0000000baaaa7223 */ /* 0x180fe200000108cd */
[----:B------:R-:W-:Y:S01]  /*e630*/  @!P1 PRMT R162, RZ, 0x654, R162 ;  /* 0x00000654ffa29816 */ /* 0x000fe200000000a2 */
[----:B------:R-:W1:Y:S01]  /*e640*/  MUFU.EX2 R154, R154 ;  /* 0x0000009a009a7308 */ /* 0x000e620000000800 */
[----:B------:R-:W-:Y:S02]  /*e650*/  @!P3 IMAD R163, R163, 0x4, R2 ;  /* 0x00000004a3a3b824 */ /* 0x000fe400078e0202 */
[-CC-:B------:R-:W-:Y:S01]  /*e660*/  FFMA.FTZ R171, R171, R11.reuse, -R205.reuse ;  /* 0x0000000babab7223 */ /* 0x180fe200000108cd */
[----:B------:R2:W-:Y:S01]  /*e670*/  @!P1 SYNCS.ARRIVE.TRANS64.RED.A1T0 RZ, [R162+URZ], RZ ;  /* 0x000000ffa2ff99a7 */ /* 0x0005e2000810043f */
[-CC-:B------:R-:W-:Y:S01]  /*e680*/  FFMA.FTZ R174, R174, R11.reuse, -R205.reuse ;  /* 0x0000000baeae7223 */ /* 0x180fe200000108cd */
[-CC-:B------:R-:W-:Y:S01]  /*e690*/  FFMA.FTZ R175, R175, R11.reuse, -R205.reuse ;  /* 0x0000000bafaf7223 */ /* 0x180fe200000108cd */
[----:B------:R-:W-:Y:S01]  /*e6a0*/  @!P3 STS [R163+0x38400], R202 ;  /* 0x038400caa300b388 */ /* 0x000fe20000000800 */
[-CC-:B------:R-:W-:Y:S01]  /*e6b0*/  FFMA.FTZ R182, R182, R11.reuse, -R205.reuse ;  /* 0x0000000bb6b67223 */ /* 0x180fe200000108cd */
[----:B------:R-:W3:Y:S01]  /*e6c0*/  MUFU.EX2 R206, R206 ;  /* 0x000000ce00ce7308 */ /* 0x000ee20000000800 */
[-CC-:B------:R-:W-:Y:S01]  /*e6d0*/  FFMA.FTZ R183, R183, R11.reuse, -R205.reuse ;  /* 0x0000000bb7b77223 */ /* 0x180fe200000108cd */
[----:B0-----:R0:W-:Y:S01]  /*e6e0*/  @!P3 STS [R163+0x38420], R164 ;  /* 0x038420a4a300b388 */ /* 0x0011e20000000800 */
[-CC-:B--2---:R-:W-:Y:S01]  /*e6f0*/  FFMA.FTZ R162, R178, R11.reuse, -R205.reuse ;  /* 0x0000000bb2a27223 */ /* 0x184fe200000108cd */
[----:B------:R-:W-:Y:S01]  /*e700*/  FFMA.FTZ R178, R179, R11, -R205 ;  /* 0x0000000bb3b27223 */ /* 0x000fe200000108cd */
[-C--:B------:R-:W-:Y:S01]  /*e710*/  FMUL.FTZ R26, R26, R164.reuse ;  /* 0x000000a41a1a7220 */ /* 0x080fe20000410000 */
[-C--:B------:R-:W-:Y:S01]  /*e720*/  FMUL.FTZ R27, R27, R164.reuse ;  /* 0x000000a41b1b7220 */ /* 0x080fe20000410000 */
[-C--:B------:R-:W-:Y:S01]  /*e730*/  FMUL.FTZ R30, R30, R164.reuse ;  /* 0x000000a41e1e7220 */ /* 0x080fe20000410000 */
[----:B------:R-:W2:Y:S01]  /*e740*/  MUFU.EX2 R155, R155 ;  /* 0x0000009b009b7308 */ /* 0x000ea20000000800 */
[----:B-1----:R-:W-:Y:S01]  /*e750*/  FFMA.FTZ R197, R164, R197, R154 ;  /* 0x000000c5a4c57223 */ /* 0x002fe2000001009a */
[-C--:B------:R-:W-:Y:S01]  /*e760*/  FMUL.FTZ R31, R31, R164.reuse ;  /* 0x000000a41f1f7220 */ /* 0x080fe20000410000 */
[----:B------:R-:W-:Y:S01]  /*e770*/  FMUL.FTZ R34, R34, R164 ;  /* 0x000000a422227220 */ /* 0x000fe20000410000 */
[----:B0-----:R-:W-:Y:S01]  /*e780*/  FFMA.FTZ R163, R202, R15, R152 ;  /* 0x0000000fcaa37223 */ /* 0x001fe20000010098 */
[----:B------:R-:W-:Y:S01]  /*e790*/  F2FP.F16.F32.PACK_AB R152, R153, R152 ;  /* 0x000000989998723e */ /* 0x000fe200000000ff */
[-C--:B------:R-:W-:Y:S01]  /*e7a0*/  FMUL.FTZ R35, R35, R164.reuse ;  /* 0x000000a423237220 */ /* 0x080fe20000410000 */
[----:B------:R-:W-:Y:S01]  /*e7b0*/  FMUL.FTZ R38, R38, R164 ;  /* 0x000000a426267220 */ /* 0x000fe20000410000 */
[----:B------:R-:W0:Y:S01]  /*e7c0*/  MUFU.EX2 R165, R165 ;  /* 0x000000a500a57308 */ /* 0x000e220000000800 */
[C---:B---3--:R-:W-:Y:S01]  /*e7d0*/  FADD.FTZ R197, R206.reuse, R197 ;  /* 0x000000c5cec57221 */ /* 0x048fe20000010000 */
[----:B------:R-:W-:Y:S01]  /*e7e0*/  FADD.FTZ R163, R153, R163 ;  /* 0x000000a399a37221 */ /* 0x000fe20000010000 */
[----:B------:R-:W-:Y:S01]  /*e7f0*/  F2FP.F16.F32.PACK_AB R153, R206, R154 ;  /* 0x0000009ace99723e */ /* 0x000fe200000000ff */
[-C--:B------:R-:W-:Y:S01]  /*e800*/  FMUL.FTZ R39, R39, R164.reuse ;  /* 0x000000a427277220 */ /* 0x080fe20000410000 */
[-C--:B------:R-:W-:Y:S01]  /*e810*/  FMUL.FTZ R42, R42, R164.reuse ;  /* 0x000000a42a2a7220 */ /* 0x080fe20000410000 */
[-C--:B------:R-:W-:Y:S01]  /*e820*/  FMUL.FTZ R43, R43, R164.reuse ;  /* 0x000000a42b2b7220 */ /* 0x080fe20000410000 */
[-C--:B------:R-:W-:Y:S01]  /*e830*/  FMUL.FTZ R46, R46, R164.reuse ;  /* 0x000000a42e2e7220 */ /* 0x080fe20000410000 */
[----:B------:R-:W1:Y:S01]  /*e840*/  MUFU.EX2 R158, R158 ;  /* 0x0000009e009e7308 */ /* 0x000e620000000800 */
        /* <DEDUP_REMOVED lines=8> */
[C---:B0-----:R-:W-:Y:S01]  /*e8d0*/  FADD.FTZ R197, R165.reuse, R197 ;  /* 0x000000c5a5c57221 */ /* 0x041fe20000010000 */
[----:B------:R-:W-:Y:S01]  /*e8e0*/  F2FP.F16.F32.PACK_AB R155, R165, R155 ;  /* 0x0000009ba59b723e */ /* 0x000fe200000000ff */
[-C--:B------:R-:W-:Y:S01]  /*e8f0*/  FMUL.FTZ R59, R59, R164.reuse ;  /* 0x000000a43b3b7220 */ /* 0x080fe20000410000 */
[-C--:B------:R-:W-:Y:S01]  /*e900*/  FMUL.FTZ R62, R62, R164.reuse ;  /* 0x000000a43e3e7220 */ /* 0x080fe20000410000 */
[-C--:B------:R-:W-:Y:S01]  /*e910*/  FMUL.FTZ R63, R63, R164.reuse ;  /* 0x000000a43f3f7220 */ /* 0x080fe20000410000 */
[-C--:B------:R-:W-:Y:S01]  /*e920*/  FMUL.FTZ R66, R66, R164.reuse ;  /* 0x000000a442427220 */ /* 0x080fe20000410000 */
[-C--:B------:R-:W-:Y:S01]  /*e930*/  FMUL.FTZ R67, R67, R164.reuse ;  /* 0x000000a443437220 */ /* 0x080fe20000410000 */
[----:B------:R-:W-:Y:S01]  /*e940*/  MUFU.EX2 R156, R156 ;  /* 0x0000009c009c7308 */ /* 0x000fe20000000800 */
[----:B-1----:R-:W-:Y:S01]  /*e950*/  FADD.FTZ R179, R158, R197 ;  /* 0x000000c59eb37221 */ /* 0x002fe20000010000 */
[-C--:B------:R-:W-:Y:S01]  /*e960*/  FMUL.FTZ R70, R70, R164.reuse ;  /* 0x000000a446467220 */ /* 0x080fe20000410000 */
[-C--:B------:R-:W-:Y:S01]  /*e970*/  FMUL.FTZ R71, R71, R164.reuse ;  /* 0x000000a447477220 */ /* 0x080fe20000410000 */
[-C--:B------:R-:W-:Y:S01]  /*e980*/  FMUL.FTZ R74, R74, R164.reuse ;  /* 0x000000a44a4a7220 */ /* 0x080fe20000410000 */
[-C--:B------:R-:W-:Y:S01]  /*e990*/  FMUL.FTZ R75, R75, R164.reuse ;  /* 0x000000a44b4b7220 */ /* 0x080fe20000410000 */
[-C--:B------:R-:W-:Y:S01]  /*e9a0*/  FMUL.FTZ R78, R78, R164.reuse ;  /* 0x000000a44e4e7220 */ /* 0x080fe20000410000 */
[----:B------:R-:W-:Y:S01]  /*e9b0*/  FMUL.FTZ R79, R79, R164 ;  /* 0x000000a44f4f7220 */ /* 0x000fe20000410000 */
[----:B------:R-:W-:Y:S01]  /*e9c0*/  MUFU.EX2 R161, R161 ;  /* 0x000000a100a17308 */ /* 0x000fe20000000800 */
[----:B--2---:R-:W-:Y:S01]  /*e9d0*/  F2FP.F16.F32.PACK_AB R154, R157, R204 ;  /* 0x000000cc9d9a723e */ /* 0x004fe200000000ff */
[----:B------:R-:W-:Y:S01]  /*e9e0*/  BAR.SYNC.DEFER_BLOCKING 0xf, 0x100 ;  /* 0x03c4000000007b1d */ /* 0x000fe20000010000 */
[-C--:B------:R-:W-:Y:S01]  /*e9f0*/  FMUL.FTZ R82, R82, R164.reuse ;  /* 0x000000a452527220 */ /* 0x080fe20000410000 */
[-C--:B------:R-:W-:Y:S01]  /*ea00*/  FMUL.FTZ R83, R83, R164.reuse ;  /* 0x000000a453537220 */ /* 0x080fe20000410000 */
[-C--:B------:R-:W-:Y:S01]  /*ea10*/  FMUL.FTZ R86, R86, R164.reuse ;  /* 0x000000a456567220 */ /* 0x080fe20000410000 */
[-C--:B------:R-:W-:Y:S01]  /*ea20*/  FMUL.FTZ R87, R87, R164.reuse ;  /* 0x000000a457577220 */ /* 0x080fe20000410000 */
[-C--:B------:R-:W-:Y:S01]  /*ea30*/  FMUL.FTZ R90, R90, R164.reuse ;  /* 0x000000a45a5a7220 */ /* 0x080fe20000410000 */
[----:B------:R-:W0:Y:S01]  /*ea40*/  MUFU.EX2 R159, R159 ;  /* 0x0000009f009f7308 */ /* 0x000e220000000800 */
        /* <DEDUP_REMOVED lines=16> */
[----:B0-----:R-:W-:Y:S01]  /*eb50*/  FADD.FTZ R179, R159, R179 ;  /* 0x000000b39fb37221 */ /* 0x001fe20000010000 */
        /* <DEDUP_REMOVED lines=18> */
[----:B------:R-:W-:Y:S01]  /*ec80*/  FMUL.FTZ R151, R151, R164 ;  /* 0x000000a497977220 */ /* 0x000fe20000410000 */
[-C--:B------:R-:W-:Y:S01]  /*ec90*/  FMUL.FTZ R41, R41, R202.reuse ;  /* 0x000000ca29297220 */ /* 0x080fe20000410000 */
        /* <DEDUP_REMOVED lines=11> */
[----:B--2---:R-:W-:Y:S01]  /*ed50*/  FADD.FTZ R162, R204, R163 ;  /* 0x000000a3cca27221 */ /* 0x004fe20000010000 */
[-C--:B------:R-:W-:Y:S01]  /*ed60*/  FMUL.FTZ R61, R61, R202.reuse ;  /* 0x000000ca3d3d7220 */ /* 0x080fe20000410000 */
[-C--:B------:R-:W-:Y:S01]  /*ed70*/  FMUL.FTZ R64, R64, R202.reuse ;  /* 0x000000ca40407220 */ /* 0x080fe20000410000 */
[----:B------:R-:W-:Y:S01]  /*ed80*/  FMUL.FTZ R65, R65, R202 ;  /* 0x000000ca41417220 */ /* 0x000fe20000410000 */
[----:B------:R-:W-:Y:S01]  /*ed90*/  FADD.FTZ R162, R157, R162 ;  /* 0x000000a29da27221 */ /* 0x000fe20000010000 */
[----:B------:R-:W-:Y:S01]  /*eda0*/  F2FP.F16.F32.PACK_AB R157, R159, R158 ;  /* 0x0000009e9f9d723e */ /* 0x000fe200000000ff */
[----:B------:R-:W-:Y:S01]  /*edb0*/  FMUL.FTZ R68, R68, R202 ;  /* 0x000000ca44447220 */ /* 0x000fe20000410000 */
[----:B------:R-:W-:Y:S01]  /*edc0*/  MUFU.EX2 R169, R169 ;  /* 0x000000a900a97308 */ /* 0x000fe20000000800 */
[----:B------:R-:W-:Y:S01]  /*edd0*/  FADD.FTZ R162, R156, R162 ;  /* 0x000000a29ca27221 */ /* 0x000fe20000010000 */
[----:B------:R-:W-:Y:S01]  /*ede0*/  F2FP.F16.F32.PACK_AB R156, R161, R156 ;  /* 0x0000009ca19c723e */ /* 0x000fe200000000ff */
[----:B------:R-:W-:Y:S01]  /*edf0*/  FMUL.FTZ R69, R69, R202 ;  /* 0x000000ca45457220 */ /* 0x000fe20000410000 */
[----:B-1----:R-:W-:Y:S01]  /*ee00*/  F2FP.F16.F32.PACK_AB R158, R198, R160 ;  /* 0x000000a0c69e723e */ /* 0x002fe200000000ff */
[----:B------:R-:W-:Y:S01]  /*ee10*/  FADD.FTZ R162, R161, R162 ;  /* 0x000000a2a1a27221 */ /* 0x000fe20000010000 */
[----:B0-----:R-:W-:Y:S01]  /*ee20*/  F2FP.F16.F32.PACK_AB R159, R203, R200 ;  /* 0x000000c8cb9f723e */ /* 0x001fe200000000ff */
        /* <DEDUP_REMOVED lines=46> */
[----:B------:R-:W-:Y:S01]  /*f110*/  FMUL.FTZ R149, R149, R202 ;  /* 0x000000ca95957220 */ /* 0x000fe20000410000 */
[----:B------:R0:W-:Y:S01]  /*f120*/  STSM.16.M88.4 [R194+0x36400], R152 ;  /* 0x03640098c2007844 */ /* 0x0001e20000000200 */
[----:B------:R-:W-:Y:S01]  /*f130*/  FADD.FTZ R179, R200, R179 ;  /* 0x000000b3c8b37221 */ /* 0x000fe20000010000 */
[----:B------:R-:W-:Y:S01]  /*f140*/  MUFU.EX2 R176, R176 ;  /* 0x000000b000b07308 */ /* 0x000fe20000000800 */
[----:B------:R-:W-:Y:S01]  /*f150*/  @!P1 VIADD R196, R196, 0x38860 ;  /* 0x00038860c4c49836 */ /* 0x000fe20000000000 */
[----:B------:R2:W-:Y:S01]  /*f160*/  STSM.16.M88.4 [R208], R156 ;  /* 0x0000009cd0007844 */ /* 0x0005e20000000200 */
[----:B------:R-:W-:Y:S01]  /*f170*/  FADD.FTZ R179, R203, R179 ;  /* 0x000000b3cbb37221 */ /* 0x000fe20000010000 */
[----:B------:R-:W-:-:S02]  /*f180*/  IMAD.MOV.U32 R199, RZ, RZ, R18 ;  /* 0x000000ffffc77224 */ /* 0x000fc400078e0012 */
[----:B------:R-:W-:Y:S01]  /*f190*/  @!P1 PRMT R196, RZ, 0x654, R196 ;  /* 0x00000654ffc49816 */ /* 0x000fe200000000c4 */
[----:B------:R-:W-:Y:S01]  /*f1a0*/  FADD.FTZ R179, R170, R179 ;  /* 0x000000b3aab37221 */ /* 0x000fe20000010000 */
[----:B------:R-:W3:Y:S01]  /*f1b0*/  MUFU.EX2 R177, R177 ;  /* 0x000000b100b17308 */ /* 0x000ee20000000800 */
[----:B-1----:R-:W-:Y:S01]  /*f1c0*/  F2FP.F16.F32.PACK_AB R163, R175, R174 ;  /* 0x000000aeafa3723e */ /* 0x002fe200000000ff */
[----:B------:R-:W-:Y:S02]  /*f1d0*/  IMAD.MOV.U32 R200, RZ, RZ, R21 ;  /* 0x000000ffffc87224 */ /* 0x000fe400078e0015 */
[----:B------:R-:W-:-:S04]  /*f1e0*/  FADD.FTZ R179, R171, R179 ;  /* 0x000000b3abb37221 */ /* 0x000fc80000010000 */
[----:B------:R-:W-:Y:S01]  /*f1f0*/  FADD.FTZ R179, R174, R179 ;  /* 0x000000b3aeb37221 */ /* 0x000fe20000010000 */
[----:B------:R-:W-:Y:S03]  /*f200*/  MUFU.EX2 R180, R180 ;  /* 0x000000b400b47308 */ /* 0x000fe60000000800 */
[----:B------:R-:W-:-:S04]  /*f210*/  FADD.FTZ R179, R175, R179 ;  /* 0x000000b3afb37221 */ /* 0x000fc80000010000 */
[----:B------:R-:W-:Y:S01]  /*f220*/  FADD.FTZ R179, R15, R179 ;  /* 0x000000b30fb37221 */ /* 0x000fe20000010000 */
[----:B------:R-:W1:Y:S01]  /*f230*/  MUFU.EX2 R181, R181 ;  /* 0x000000b500b57308 */ /* 0x000e620000000800 */
[----:B---3--:R-:W-:-:S07]  /*f240*/  F2FP.F16.F32.PACK_AB R164, R177, R176 ;  /* 0x000000b0b1a4723e */ /* 0x008fce00000000ff */
[----:B------:R-:W3:Y:S08]  /*f250*/  MUFU.EX2 R178, R178 ;  /* 0x000000b200b27308 */ /* 0x000ef00000000800 */
[----:B------:R-:W4:Y:S01]  /*f260*/  MUFU.EX2 R182, R182 ;  /* 0x000000b600b67308 */ /* 0x000f220000000800 */
[----:B-1----:R-:W-:-:S07]  /*f270*/  F2FP.F16.F32.PACK_AB R166, R181, R180 ;  /* 0x000000b4b5a6723e */ /* 0x002fce00000000ff */
[----:B------:R1:W5:Y:S01]  /*f280*/  MUFU.EX2 R197, R183 ;  /* 0x000000b700c57308 */ /* 0x0003620000000800 */
[C---:B---3--:R-:W-:Y:S01]  /*f290*/  F2FP.F16.F32.PACK_AB R165, R178.reuse, R15 ;  /* 0x0000000fb2a5723e */ /* 0x048fe200000000ff */
[----:B------:R-:W-:Y:S01]  /*f2a0*/  FADD.FTZ R179, R178, R179 ;  /* 0x000000b3b2b37221 */ /* 0x000fe20000010000 */
[----:B-1----:R-:W-:Y:S01]  /*f2b0*/  FADD.FTZ R183, R160, R162 ;  /* 0x000000a2a0b77221 */ /* 0x002fe20000010000 */
[----:B------:R-:W-:Y:S02]  /*f2c0*/  F2FP.F16.F32.PACK_AB R160, R169, R168 ;  /* 0x000000a8a9a0723e */ /* 0x000fe400000000ff */
[----:B----4-:R-:W-:Y:S01]  /*f2d0*/  FADD.FTZ R179, R182, R179 ;  /* 0x000000b3b6b37221 */ /* 0x010fe20000010000 */
[----:B------:R-:W-:Y:S01]  /*f2e0*/  F2FP.F16.F32.PACK_AB R162, R173, R172 ;  /* 0x000000acada2723e */ /* 0x000fe200000000ff */
[----:B------:R-:W-:Y:S01]  /*f2f0*/  FADD.FTZ R183, R198, R183 ;  /* 0x000000b7c6b77221 */ /* 0x000fe20000010000 */
[----:B------:R-:W-:Y:S01]  /*f300*/  IMAD.MOV.U32 R198, RZ, RZ, R12 ;  /* 0x000000ffffc67224 */ /* 0x000fe200078e000c */
[----:B-----5:R-:W-:-:S02]  /*f310*/  F2FP.F16.F32.PACK_AB R167, R197, R182 ;  /* 0x000000b6c5a7723e */ /* 0x020fc400000000ff */
[----:B------:R2:W-:Y:S01]  /*f320*/  STSM.16.M88.4 [R195], R160 ;  /* 0x000000a0c3007844 */ /* 0x0005e20000000200 */
[----:B------:R-:W-:Y:S01]  /*f330*/  FADD.FTZ R183, R168, R183 ;  /* 0x000000b7a8b77221 */ /* 0x000fe20000010000 */
[----:B------:R-:W-:Y:S02]  /*f340*/  FADD.FTZ R197, R197, R179 ;  /* 0x000000b3c5c57221 */ /* 0x000fe40000010000 */
[----:B------:R2:W-:Y:S01]  /*f350*/  STSM.16.M88.4 [R201], R164 ;  /* 0x000000a4c9007844 */ /* 0x0005e20000000200 */
[----:B------:R-:W-:Y:S01]  /*f360*/  WARPGROUP.ARRIVE ;  /* 0x00000000000079c5 */ /* 0x000fe20000000000 */
[----:B------:R-:W-:-:S04]  /*f370*/  FADD.FTZ R183, R169, R183 ;  /* 0x000000b7a9b77221 */ /* 0x000fc80000010000 */
[----:B------:R-:W-:Y:S01]  /*f380*/  FADD.FTZ R183, R172, R183 ;  /* 0x000000b7acb77221 */ /* 0x000fe20000010000 */
[----:B------:R-:W-:Y:S03]  /*f390*/  HGMMA.64x256x16.F32 R24, R152, gdesc[UR4].tnspB, R24, gsb0 ;  /* 0x43e0000498187df0 */ /* 0x000fe60008000818 */
[----:B------:R-:W-:-:S04]  /*f3a0*/  FADD.FTZ R183, R173, R183 ;  /* 0x000000b7adb77221 */ /* 0x000fc80000010000 */
[----:B------:R-:W-:-:S04]  /*f3b0*/  FADD.FTZ R183, R176, R183 ;  /* 0x000000b7b0b77221 */ /* 0x000fc80000010000 */
[----:B------:R-:W-:-:S04]  /*f3c0*/  FADD.FTZ R183, R177, R183 ;  /* 0x000000b7b1b77221 */ /* 0x000fc80000010000 */
[----:B------:R-:W-:-:S04]  /*f3d0*/  FADD.FTZ R183, R180, R183 ;  /* 0x000000b7b4b77221 */ /* 0x000fc80000010000 */
[----:B------:R-:W-:Y:S01]  /*f3e0*/  FADD.FTZ R15, R181, R183 ;  /* 0x000000b7b50f7221 */ /* 0x000fe20000010000 */
[----:B------:R-:W-:Y:S02]  /*f3f0*/  WARPGROUP.DEPBAR.LE gsb0, 0x0 ;  /* 0x00008000000079c5 */ /* 0x000fe40000010000 */
[----:B0-----:R-:W-:Y:S01]  /*f400*/  VIADD R152, R20, 0x80 ;  /* 0x0000008014987836 */ /* 0x001fe20000000000 */
[----:B------:R-:W-:Y:S01]  /*f410*/  WARPGROUP.ARRIVE ;  /* 0x00000000000079c5 */ /* 0x000fe20000000000 */
[----:B------:R-:W-:-:S03]  /*f420*/  IMAD.MOV.U32 R153, RZ, RZ, 0x40000040 ;  /* 0x40000040ff997424 */ /* 0x000fc600078e00ff */
[----:B------:R-:W-:Y:S01]  /*f430*/  R2UR UR6, R152 ;  /* 0x00000000980672ca */ /* 0x000fe200000e0000 */
[----:B------:R-:W-:Y:S01]  /*f440*/  VIADD R152, R20, 0x100 ;  /* 0x0000010014987836 */ /* 0x000fe20000000000 */
[----:B------:R-:W-:Y:S01]  /*f450*/  R2UR UR7, R153 ;  /* 0x00000000990772ca */ /* 0x000fe200000e0000 */
[----:B------:R-:W-:-:S12]  /*f460*/  IMAD.MOV.U32 R153, RZ, RZ, 0x40000040 ;  /* 0x40000040ff997424 */ /* 0x000fd800078e00ff */
[----:B------:R-:W-:Y:S01]  /*f470*/  HGMMA.64x256x16.F32 R24, R156, gdesc[UR4].tnspB, R24, gsb0 ;  /* 0x43e000049c187df0 */ /* 0x000fe20008000818 */
[----:B------:R-:W-:Y:S01]  /*f480*/  R2UR UR6, R152 ;  /* 0x00000000980672ca */ /* 0x000fe200000e0000 */
[----:B------:R-:W-:Y:S01]  /*f490*/  VIADD R152, R20, 0x180 ;  /* 0x0000018014987836 */ /* 0x000fe20000000000 */
[----:B------:R-:W-:Y:S01]  /*f4a0*/  R2UR UR7, R153 ;  /* 0x00000000990772ca */ /* 0x000fe200000e0000 */
[----:B------:R-:W-:Y:S01]  /*f4b0*/  IMAD.MOV.U32 R153, RZ, RZ, 0x40000040 ;  /* 0x40000040ff997424 */ /* 0x000fe200078e00ff */
[----:B------:R-:W-:Y:S02]  /*f4c0*/  WARPGROUP.DEPBAR.LE gsb0, 0x0 ;  /* 0x00008000000079c5 */ /* 0x000fe40000010000 */
[----:B------:R-:W-:-:S15]  /*f4d0*/  WARPGROUP.ARRIVE ;  /* 0x00000000000079c5 */ /* 0x000fde0000000000 */
[----:B------:R-:W-:-:S06]  /*f4e0*/  NOP ;  /* 0x0000000000007918 */ /* 0x000fcc0000000000 */
[----:B------:R-:W-:Y:S01]  /*f4f0*/  HGMMA.64x256x16.F32 R24, R160, gdesc[UR4].tnspB, R24, gsb0 ;  /* 0x43e00004a0187df0 */ /* 0x000fe20008000818 */
[----:B------:R-:W-:Y:S02]  /*f500*/  R2UR UR6, R152 ;  /* 0x00000000980672ca */ /* 0x000fe400000e0000 */
[----:B------:R-:W-:Y:S01]  /*f510*/  R2UR UR7, R153 ;  /* 0x00000000990772ca */ /* 0x000fe200000e0000 */
        /* <DEDUP_REMOVED lines=15> */
.L_x_4412:
[----:B------:R-:W-:Y:S05]  /*f610*/  BSYNC B0 ;  /* 0x0000000000007941 */ /* 0x000fea0003800000 */
.L_x_4411:
[----:B------:R-:W0:Y:S01]  /*f620*/  SHFL.BFLY PT, R0, R15, 0x2, 0x1f ;  /* 0x0c401f000f007f89 */ /* 0x000e2200000e0000 */
[----:B------:R-:W-:Y:S02]  /*f630*/  IMAD.MOV.U32 R4, RZ, RZ, RZ ;  /* 0x000000ffff047224 */ /* 0x000fe400078e00ff */
[----:B------:R-:W-:Y:S01]  /*f640*/  IMAD.MOV.U32 R14, RZ, RZ, -0x800000 ;  /* 0xff800000ff0e7424 */ /* 0x000fe200078e00ff */
[----:B------:R-:W-:Y:S06]  /*f650*/  BAR.ARV 0x8, 0x100 ;  /* 0x0204000000007b1d */ /* 0x000fec0000002000 */
[----:B------:R-:W-:-:S02]  /*f660*/  VIADD R220, R220, 0x1 ;  /* 0x00000001dcdc7836 */ /* 0x000fc40000000000 */
[----:B------:R-:W-:Y:S01]  /*f670*/  BAR.SYNC.DEFER_BLOCKING 0xf, 0x100 ;  /* 0x03c4000000007b1d */ /* 0x000fe20000010000 */
[----:B0-----:R-:W-:-:S05]  /*f680*/  FADD.FTZ R0, R0, R15 ;  /* 0x0000000f00007221 */ /* 0x001fca0000010000 */
[----:B------:R-:W0:Y:S02]  /*f690*/  SHFL.BFLY PT, R3, R0, 0x1, 0x1f ;  /* 0x0c201f0000037f89 */ /* 0x000e2400000e0000 */
[----:B0-----:R-:W-:-:S05]  /*f6a0*/  FADD.FTZ R3, R0, R3 ;  /* 0x0000000300037221 */ /* 0x001fca0000010000 */
[----:B------:R-:W-:-:S13]  /*f6b0*/  FSETP.NE.FTZ.AND P0, PT, R3, RZ, PT ;  /* 0x000000ff0300720b */ /* 0x000fda0003f15000 */
[----:B------:R-:W0:Y:S08]  /*f6c0*/  @P0 MUFU.LG2 R0, R3 ;  /* 0x0000000300000308 */ /* 0x000e300000000c00 */
[----:B------:R3:W4:Y:S01]  /*f6d0*/  @P0 MUFU.RCP R4, R3 ;  /* 0x0000000300040308 */ /* 0x0007220000001000 */
[----:B0-----:R-:W-:Y:S01]  /*f6e0*/  @P0 FMUL.FTZ R0, R0, 0.69314718246459960938 ;  /* 0x3f31721800000820 */ /* 0x001fe20000410000 */
[----:B---3--:R-:W-:-:S04]  /*f6f0*/  @P0 FMUL.FTZ R3, R11, 0.69314718246459960938 ;  /* 0x3f3172180b030820 */ /* 0x008fc80000410000 */
[----:B------:R-:W-:Y:S02]  /*f700*/  @P0 FFMA.FTZ R14, R3, R12, R0 ;  /* 0x0000000c030e0223 */ /* 0x000fe40000010000 */
[----:B------:R-:W0:Y:S01]  /*f710*/  SHFL.BFLY PT, R0, R197, 0x2, 0x1f ;  /* 0x0c401f00c5007f89 */ /* 0x000e2200000e0000 */
[-C--:B----4-:R-:W-:Y:S01]  /*f720*/  FMUL.FTZ R24, R24, R4.reuse ;  /* 0x0000000418187220 */ /* 0x090fe20000410000 */
        /* <DEDUP_REMOVED lines=22> */
[----:B0-----:R-:W-:Y:S01]  /*f890*/  FADD.FTZ R0, R0, R197 ;  /* 0x000000c500007221 */ /* 0x001fe20000010000 */
        /* <DEDUP_REMOVED lines=44> */
[----:B------:R-:W-:-:S02]  /*fb60*/  FMUL.FTZ R149, R149, R4 ;  /* 0x0000000495957220 */ /* 0x000fc40000410000 */
[----:B------:R-:W0:Y:S01]  /*fb70*/  @P0 MUFU.RCP R0, R3 ;  /* 0x0000000300000308 */ /* 0x000e220000001000 */
[----:B------:R-:W-:-:S07]  /*fb80*/  @P0 FMUL.FTZ R11, R11, 0.69314718246459960938 ;  /* 0x3f3172180b0b0820 */ /* 0x000fce0000410000 */
[----:B------:R-:W3:Y:S01]  /*fb90*/  @P0 MUFU.LG2 R3, R3 ;  /* 0x0000000300030308 */ /* 0x000ee20000000c00 */
[-C--:B0-----:R-:W-:Y:S01]  /*fba0*/  FMUL.FTZ R26, R26, R0.reuse ;  /* 0x000000001a1a7220 */ /* 0x081fe20000410000 */
[-C--:B------:R-:W-:Y:S01]  /*fbb0*/  FMUL.FTZ R27, R27, R0.reuse ;  /* 0x000000001b1b7220 */ /* 0x080fe20000410000 */
[-C--:B------:R-:W-:Y:S01]  /*fbc0*/  FMUL.FTZ R30, R30, R0.reuse ;  /* 0x000000001e1e7220 */ /* 0x080fe20000410000 */
[-C--:B------:R-:W-:Y:S01]  /*fbd0*/  FMUL.FTZ R31, R31, R0.reuse ;  /* 0x000000001f1f7220 */ /* 0x080fe20000410000 */
[-C--:B------:R-:W-:Y:S01]  /*fbe0*/  FMUL.FTZ R34, R34, R0.reuse ;  /* 0x0000000022227220 */ /* 0x080fe20000410000 */
[-C--:B------:R-:W-:Y:S01]  /*fbf0*/  FMUL.FTZ R35, R35, R0.reuse ;  /* 0x0000000023237220 */ /* 0x080fe20000410000 */
[-C--:B------:R-:W-:Y:S01]  /*fc00*/  FMUL.FTZ R38, R38, R0.reuse ;  /* 0x0000000026267220 */ /* 0x080fe20000410000 */
[----:B------:R-:W-:Y:S01]  /*fc10*/  FMUL.FTZ R39, R39, R0 ;  /* 0x0000000027277220 */ /* 0x000fe20000410000 */
[----:B---3--:R-:W-:Y:S01]  /*fc20*/  @P0 FMUL.FTZ R5, R3, 0.69314718246459960938 ;  /* 0x3f31721803050820 */ /* 0x008fe20000410000 */
[----:B------:R-:W-:-:S02]  /*fc30*/  IMAD.MOV.U32 R3, RZ, RZ, -0x800000 ;  /* 0xff800000ff037424 */ /* 0x000fc400078e00ff */
        /* <DEDUP_REMOVED lines=69> */
.L_x_4364:
[----:B------:R-:W-:Y:S05]  /*10090*/  BSYNC B7 ;  /* 0x0000000000077941 */ /* 0x000fea0003800000 */
.L_x_4360:
[----:B------:R-:W3:Y:S08]  /*100a0*/  S2UR UR5, SR_CgaCtaId ;  /* 0x00000000000579c3 */ /* 0x000ef00000008800 */
[----:B------:R-:W-:Y:S06]  /*100b0*/  BAR.SYNC.DEFER_BLOCKING 0x5, 0x180 ;  /* 0x0146000000007b1d */ /* 0x000fec0000010000 */
[----:B------:R-:W-:Y:S01]  /*100c0*/  UMOV UR4, 0x400 ;  /* 0x0000040000047882 */ /* 0x000fe20000000000 */
[----:B------:R-:W-:Y:S01]  /*100d0*/  BSSY B0, `(.L_x_4424) ;  /* 0x0000499000007945 */ /* 0x000fe20003800000 */
[----:B---3--:R-:W-:-:S06]  /*100e0*/  ULEA UR4, UR5, UR4, 0x18 ;  /* 0x0000000405047291 */ /* 0x008fcc000f8ec03f */
[----:B------:R-:W-:-:S05]  /*100f0*/  IMAD.U32 R2, RZ, RZ, UR4 ;  /* 0x00000004ff027e24 */ /* 0x000fca000f8e00ff */
[----:B-----5:R3:W4:Y:S01]  /*10100*/  LDS.128 R152, [R2+0x388d0] ;  /* 0x0388d00002987984 */ /* 0x0207220000000c00 */
[----:B------:R-:W-:Y:S06]  /*10110*/  BAR.ARV 0x4, 0x180 ;  /* 0x0106000000007b1d */ /* 0x000fec0000002000 */
[----:B------:R-:W-:Y:S05]  /*10120*/  @P0 BRA `(.L_x_4425) ;  /* 0x0000003800880947 */ /* 0x000fea0003800000 */
[----:B-1----:R-:W2:Y:S01]  /*10130*/  LDL R4, [R1+0x80] ;  /* 0x0000800001047983 */ /* 0x002ea20000100800 */
[----:B0-----:R-:W-:Y:S01]  /*10140*/  F2FP.F16.F32.PACK_AB R6, R29, R28 ;  /* 0x0000001c1d06723e */ /* 0x001fe200000000ff */
        /* <DEDUP_REMOVED lines=189> */
[----:B0-----:R-:W-:Y:S01]  /*10d20*/  @P0 IADD3 R8, P2, R213, UR4, RZ ;  /* 0x00000004d5080c10 */ /* 0x001fe2000ff5e0ff */
        /* <DEDUP_REMOVED lines=10> */
.L_x_4426:
        /* <DEDUP_REMOVED lines=8> */
[----:B------:R-:W2:Y:S01]  /*10e50*/  LDL.LU R11, [R1+0x3c] ;  /* 0x00003c00010b7983 */ /* 0x000ea20000300800 */
[----:B------:R-:W-:Y:S01]  /*10e60*/  IMAD.MOV.U32 R10, RZ, RZ, 0xab8 ;  /* 0x00000ab8ff0a7424 */ /* 0x000fe200078e00ff */
[----:B------:R-:W-:Y:S01]  /*10e70*/  ISETP.GT.AND P1, PT, R211, 0x1, PT ;  /* 0x00000001d300780c */ /* 0x000fe20003f24270 */
[----:B------:R-:W1:Y:S01]  /*10e80*/  LDC R156, c[0x0][0xce8] ;  /* 0x00033a00ff9c7b82 */ /* 0x000e620000000800 */
[----:B------:R-:W5:Y:S01]  /*10e90*/  LDL R21, [R1+0x78] ;  /* 0x0000780001157983 */ /* 0x000f620000100800 */
[----:B------:R-:W-:Y:S02]  /*10ea0*/  ISETP.NE.U32.AND P0, PT, RZ, UR6, PT ;  /* 0x00000006ff007c0c */ /* 0x000fe4000bf05070 */
[----:B------:R-:W-:Y:S01]  /*10eb0*/  SEL R10, R10, 0xa78, P1 ;  /* 0x00000a780a0a7807 */ /* 0x000fe20000800000 */
[----:B------:R-:W3:Y:S01]  /*10ec0*/  LDL R158, [R1+0x7c] ;  /* 0x00007c00019e7983 */ /* 0x000ee20000100800 */
[----:B------:R-:W-:Y:S02]  /*10ed0*/  ISETP.NE.AND.EX P0, PT, RZ, UR7, PT, P0 ;  /* 0x00000007ff007c0c */ /* 0x000fe4000bf05300 */
[----:B0-----:R-:W0:Y:S01]  /*10ee0*/  LDC.64 R8, c[0x0][R10+0x220] ;  /* 0x000088000a087b82 */ /* 0x001e220000000a00 */
[----:B------:R-:W3:Y:S01]  /*10ef0*/  LDL R157, [R1+0x44] ;  /* 0x00004400019d7983 */ /* 0x000ee20000100800 */
[----:B------:R-:W-:-:S06]  /*10f00*/  SEL R15, R210, RZ, !P0 ;  /* 0x000000ffd20f7207 */ /* 0x000fcc0004000000 */
[----:B------:R-:W1:Y:S01]  /*10f10*/  LDC.64 R6, c[0x0][R10+0x218] ;  /* 0x000086000a067b82 */ /* 0x000e620000000a00 */
[----:B0-----:R-:W-:Y:S01]  /*10f20*/  IMAD R9, R9, R15, RZ ;  /* 0x0000000f09097224 */ /* 0x001fe200078e02ff */
[----:B----4-:R-:W-:Y:S02]  /*10f30*/  SEL R152, R221, RZ, P1 ;  /* 0x000000ffdd987207 */ /* 0x010fe40000800000 */
[----:B--2---:R-:W-:Y:S02]  /*10f40*/  SEL R11, R11, RZ, !P0 ;  /* 0x000000ff0b0b7207 */ /* 0x004fe40004000000 */
[----:B-1----:R-:W-:-:S03]  /*10f50*/  ISETP.NE.AND P0, PT, R156, 0x1, PT ;  /* 0x000000019c00780c */ /* 0x002fc60003f05270 */
        /* <DEDUP_REMOVED lines=47> */
.L_x_4427:
[----:B------:R-:W-:Y:S02]  /*11250*/  ISETP.GT.AND P1, PT, R211, 0x1, PT ;  /* 0x00000001d300780c */ /* 0x000fe40003f24270 */
[----:B------:R-:W-:-:S04]  /*11260*/  ISETP.NE.U32.AND P0, PT, RZ, UR6, PT ;  /* 0x00000006ff007c0c */ /* 0x000fc8000bf05070 */
[----:B------:R-:W-:-:S04]  /*11270*/  ISETP.NE.AND.EX P0, PT, RZ, UR7, PT, P0 ;  /* 0x00000007ff007c0c */ /* 0x000fc8000bf05300 */
[----:B------:R-:W-:-:S03]  /*11280*/  SEL R210, R210, RZ, !P0 ;  /* 0x000000ffd2d27207 */ /* 0x000fc60004000000 */
[----:B------:R-:W-:Y:S06]  /*11290*/  @P1 BRA `(.L_x_4428) ;  /* 0x0000001000381947 */ /* 0x000fec0003800000 */
[----:B------:R-:W2:Y:S01]  /*112a0*/  S2R R20, SR_TID.X ;  /* 0x0000000000147919 */ /* 0x000ea20000002100 */
[----:B------:R-:W3:Y:S01]  /*112b0*/  LDC R83, c[0x0][0xce8] ;  /* 0x00033a00ff537b82 */ /* 0x000ee20000000800 */
[----:B------:R-:W-:Y:S01]  /*112c0*/  ULDC.64 UR4, c[0x0][0xba0] ;  /* 0x0002e80000047ab9 */ /* 0x000fe20000000a00 */
[----:B--2---:R-:W-:-:S05]  /*112d0*/  VIADD R20, R20, 0xffffff80 ;  /* 0xffffff8014147836 */ /* 0x004fca0000000000 */
[----:B------:R-:W-:-:S04]  /*112e0*/  SHF.R.S32.HI R21, RZ, 0x1f, R20 ;  /* 0x0000001fff157819 */ /* 0x000fc80000011414 */
[----:B------:R-:W-:-:S04]  /*112f0*/  LEA.HI R21, R21, R20, RZ, 0x3 ;  /* 0x0000001415157211 */ /* 0x000fc800078f18ff */
[----:B-1----:R-:W-:-:S05]  /*11300*/  SHF.R.S32.HI R3, RZ, 0x3, R21 ;  /* 0x00000003ff037819 */ /* 0x002fca0000011415 */
[----:B0-----:R-:W-:-:S04]  /*11310*/  IMAD R7, R3, 0x40, R187 ;  /* 0x0000004003077824 */ /* 0x001fc800078e02bb */
        /* <DEDUP_REMOVED lines=44> */
[----:B---3--:R-:W-:Y:S01]  /*115e0*/  IMAD R86, R4, R83, RZ ;  /* 0x0000005304567224 */ /* 0x008fe200078e02ff */
        /* <DEDUP_REMOVED lines=51> */
[----:B------:R-:W5:Y:S01]  /*11920*/  LD.E.128 R8, desc[UR42][R8.64] ;  /* 0x0000002a08087980 */ /* 0x000f62000c101d00 */
[----:B------:R-:W-:-:S02]  /*11930*/  IMAD.IADD R80, R20, 0x1, -R21 ;  /* 0x0000000114507824 */ /* 0x000fc400078e0a15 */
[C---:B------:R-:W-:Y:S01]  /*11940*/  IMAD.WIDE.U32 R6, R209.reuse, UR4, R6 ;  /* 0x00000004d1067c25 */ /* 0x040fe2000f8e0006 */
[----:B------:R-:W5:Y:S03]  /*11950*/  LD.E.128 R12, desc[UR42][R12.64] ;  /* 0x0000002a0c0c7980 */ /* 0x000f66000c101d00 */
[----:B------:R-:W1:Y:S01]  /*11960*/  @P3 LDC R85, c[0x0][0xcec] ;  /* 0x00033b00ff553b82 */ /* 0x000e620000000800 */
[----:B------:R-:W-:Y:S01]  /*11970*/  SHF.R.S32.HI R20, RZ, 0x1f, R210 ;  /* 0x0000001fff147819 */ /* 0x000fe200000114d2 */
[----:B------:R-:W-:Y:S01]  /*11980*/  IMAD R5, R80, 0x20, R3 ;  /* 0x0000002050057824 */ /* 0x000fe200078e0203 */
[----:B------:R-:W5:Y:S01]  /*11990*/  LD.E.128 R52, desc[UR42][R52.64] ;  /* 0x0000002a34347980 */ /* 0x000f62000c101d00 */
[----:B------:R-:W-:Y:S01]  /*119a0*/  IMAD R7, R209, UR5, R7 ;  /* 0x00000005d1077c24 */ /* 0x000fe2000f8e0207 */
[----:B------:R-:W-:Y:S02]  /*119b0*/  ULDC.64 UR4, c[0x0][0xbf0] ;  /* 0x0002fc0000047ab9 */ /* 0x000fe40000000a00 */
[----:B------:R-:W5:Y:S01]  /*119c0*/  LD.E.128 R56, desc[UR42][R56.64] ;  /* 0x0000002a38387980 */ /* 0x000f62000c101d00 */
[----:B------:R-:W2:Y:S01]  /*119d0*/  @P3 LDC R87, c[0x0][0xcf0] ;  /* 0x00033c00ff573b82 */ /* 0x000ea20000000800 */
[----:B------:R-:W-:-:S02]  /*119e0*/  IMAD R82, R212, 0x40, R5 ;  /* 0x00000040d4527824 */ /* 0x000fc400078e0205 */
[----:B------:R-:W-:Y:S01]  /*119f0*/  IMAD R5, R20, UR4, RZ ;  /* 0x0000000414057c24 */ /* 0x000fe2000f8e02ff */
[----:B------:R-:W5:Y:S01]  /*11a00*/  LD.E.128 R60, desc[UR42][R60.64] ;  /* 0x0000002a3c3c7980 */ /* 0x000f62000c101d00 */
[-C--:B0-----:R-:W-:Y:S02]  /*11a10*/  ISETP.GE.AND P1, PT, R219, R0.reuse, PT ;  /* 0x00000000db00720c */ /* 0x081fe40003f26270 */
[----:B------:R-:W-:Y:S01]  /*11a20*/  IMAD R81, R210, UR5, R5 ;  /* 0x00000005d2517c24 */ /* 0x000fe2000f8e0205 */
[-C--:B------:R-:W-:Y:S01]  /*11a30*/  ISETP.GE.AND P0, PT, R218, R0.reuse, PT ;  /* 0x00000000da00720c */ /* 0x080fe20003f06270 */
[----:B------:R-:W5:Y:S01]  /*11a40*/  LD.E.128 R64, desc[UR42][R64.64] ;  /* 0x0000002a40407980 */ /* 0x000f62000c101d00 */
[----:B------:R-:W-:Y:S02]  /*11a50*/  SEL R5, RZ, 0xffffffff, P1 ;  /* 0xffffffffff057807 */ /* 0x000fe40000800000 */
[-C--:B------:R-:W-:Y:S01]  /*11a60*/  ISETP.GE.AND P2, PT, R187, R0.reuse, PT ;  /* 0x00000000bb00720c */ /* 0x080fe20003f46270 */
[----:B------:R-:W5:Y:S01]  /*11a70*/  LD.E.128 R68, desc[UR42][R68.64] ;  /* 0x0000002a44447980 */ /* 0x000f62000c101d00 */
[----:B------:R-:W-:Y:S01]  /*11a80*/  SEL R80, RZ, 0xffffffff, P0 ;  /* 0xffffffffff507807 */ /* 0x000fe20000000000 */
[----:B------:R-:W-:Y:S01]  /*11a90*/  IMAD.SHL.U32 R84, R5, 0x2, RZ ;  /* 0x0000000205547824 */ /* 0x000fe200078e00ff */
[----:B------:R-:W-:Y:S01]  /*11aa0*/  SEL R21, RZ, 0x1, P2 ;  /* 0x00000001ff157807 */ /* 0x000fe20001000000 */
[----:B-1----:R-:W-:Y:S01]  /*11ab0*/  @P3 IMAD.HI.U32 R20, R82, R85, RZ ;  /* 0x0000005552143227 */ /* 0x002fe200078e00ff */
[----:B------:R-:W-:Y:S01]  /*11ac0*/  ISETP.GE.AND P0, PT, R217, R0, PT ;  /* 0x00000000d900720c */ /* 0x000fe20003f06270 */
[----:B------:R-:W5:Y:S01]  /*11ad0*/  LD.E.128 R72, desc[UR42][R72.64] ;  /* 0x0000002a48487980 */ /* 0x000f62000c101d00 */
[----:B------:R-:W-:Y:S01]  /*11ae0*/  LOP3.LUT R21, R84, 0x2, R21, 0xe2, !PT ;  /* 0x0000000254157812 */ /* 0x000fe200078ee215 */
[----:B------:R-:W-:-:S02]  /*11af0*/  IMAD.SHL.U32 R80, R80, 0x4, RZ ;  /* 0x0000000450507824 */ /* 0x000fc400078e00ff */
        /* <DEDUP_REMOVED lines=15> */
[----:B------:R-:W-:Y:S01]  /*11bf0*/  @!PT LDS RZ, [RZ] ;  /* 0x00000000fffff984 */ /* 0x000fe20000000800 */
[----:B------:R-:W-:Y:S01]  /*11c00*/  @!PT LDS RZ, [RZ] ;  /* 0x00000000fffff984 */ /* 0x000fe20000000800 */
[----:B------:R-:W-:Y:S01]  /*11c10*/  @!PT LDS RZ, [RZ] ;  /* 0x00000000fffff984 */ /* 0x000fe20000000800 */
[----:B------:R-:W-:Y:S01]  /*11c20*/  @!PT LDS RZ, [RZ] ;  /* 0x00000000fffff984 */ /* 0x000fe20000000800 */
[----:B------:R0:W-:Y:S06]  /*11c30*/  MEMBAR.ALL.CTA ;  /* 0x0000000000007992 */ /* 0x0001ec0000008000 */
[----:B0-----:R-:W0:Y:S01]  /*11c40*/  FENCE.VIEW.ASYNC.S ;  /* 0x00000000000073c6 */ /* 0x001e220000000000 */
[----:B------:R-:W-:-:S02]  /*11c50*/  IMAD R21, R83, R81, R82 ;  /* 0x0000005153157224 */ /* 0x000fc400078e0252 */
[----:B------:R-:W-:Y:S01]  /*11c60*/  IMAD.SHL.U32 R83, R4, 0x10, RZ ;  /* 0x0000001004537824 */ /* 0x000fe200078e00ff */
[----:B------:R-:W-:Y:S01]  /*11c70*/  SEL R4, RZ, 0xffffffff, P0 ;  /* 0xffffffffff047807 */ /* 0x000fe20000000000 */
[----:B------:R-:W-:Y:S01]  /*11c80*/  IMAD.WIDE.U32 R6, R5, UR4, R6 ;  /* 0x0000000405067c25 */ /* 0x000fe2000f8e0006 */
[----:B------:R-:W-:-:S03]  /*11c90*/  LOP3.LUT R20, R85, 0x8, R20, 0xe2, !PT ;  /* 0x0000000855147812 */ /* 0x000fc600078ee214 */
[----:B------:R-:W-:Y:S01]  /*11ca0*/  IMAD R81, R5, UR5, R80 ;  /* 0x0000000505517c24 */ /* 0x000fe2000f8e0250 */
[----:B------:R-:W-:Y:S01]  /*11cb0*/  SHF.R.S32.HI R5, RZ, 0x1f, R21 ;  /* 0x0000001fff057819 */ /* 0x000fe20000011415 */
[----:B------:R-:W-:Y:S01]  /*11cc0*/  VIADD R87, R187, 0x180 ;  /* 0x00000180bb577836 */ /* 0x000fe20000000000 */
[----:B------:R-:W-:Y:S01]  /*11cd0*/  ULDC.64 UR4, c[0x0][0xbd8] ;  /* 0x0002f60000047ab9 */ /* 0x000fe20000000a00 */
[----:B------:R-:W-:Y:S01]  /*11ce0*/  IMAD.IADD R7, R7, 0x1, R81 ;  /* 0x0000000107077824 */ /* 0x000fe200078e0251 */
[----:B------:R-:W-:Y:S01]  /*11cf0*/  LOP3.LUT R20, R83, 0x10, R20, 0xe2, !PT ;  /* 0x0000001053147812 */ /* 0x000fe200078ee214 */
[----:B------:R-:W-:Y:S02]  /*11d00*/  IMAD.SHL.U32 R81, R4, 0x20, RZ ;  /* 0x0000002004517824 */ /* 0x000fe400078e00ff */
[----:B------:R-:W-:Y:S02]  /*11d10*/  IMAD R4, R5, UR4, RZ ;  /* 0x0000000405047c24 */ /* 0x000fe4000f8e02ff */
[----:B------:R-:W-:Y:S01]  /*11d20*/  IMAD R3, R212, 0x40, R3 ;  /* 0x00000040d4037824 */ /* 0x000fe200078e0203 */
[----:B------:R-:W-:Y:S01]  /*11d30*/  ISETP.GE.AND P0, PT, R87, R0, PT ;  /* 0x000000005700720c */ /* 0x000fe20003f06270 */
[----:B------:R-:W-:Y:S01]  /*11d40*/  VIADD R89, R187, 0x1c0 ;  /* 0x000001c0bb597836 */ /* 0x000fe20000000000 */
[----:B------:R-:W-:Y:S01]  /*11d50*/  LOP3.LUT R20, R81, 0x20, R20, 0xe2, !PT ;  /* 0x0000002051147812 */ /* 0x000fe200078ee214 */
[----:B------:R-:W-:-:S02]  /*11d60*/  IMAD R81, R21, UR5, R4 ;  /* 0x0000000515517c24 */ /* 0x000fc4000f8e0204 */
[----:B------:R-:W-:Y:S01]  /*11d70*/  IMAD.WIDE.U32 R6, R21, UR4, R6 ;  /* 0x0000000415067c25 */ /* 0x000fe2000f8e0006 */
[----:B------:R-:W-:Y:S01]  /*11d80*/  ISETP.GE.AND P1, PT, R3, R86, PT ;  /* 0x000000560300720c */ /* 0x000fe20003f26270 */
[----:B------:R-:W-:Y:S01]  /*11d90*/  ULDC.64 UR4, c[0x0][0xb80] ;  /* 0x0002e00000047ab9 */ /* 0x000fe20000000a00 */
[----:B------:R-:W-:Y:S01]  /*11da0*/  SEL R5, RZ, 0x40, P0 ;  /* 0x00000040ff057807 */ /* 0x000fe20000000000 */
[----:B------:R-:W-:Y:S01]  /*11db0*/  VIADD R4, R2, 0x38820 ;  /* 0x0003882002047836 */ /* 0x000fe20000000000 */
[----:B------:R-:W-:Y:S01]  /*11dc0*/  ISETP.GE.AND P0, PT, R89, R0, PT ;  /* 0x000000005900720c */ /* 0x000fe20003f06270 */
[----:B------:R-:W-:Y:S01]  /*11dd0*/  IMAD.IADD R7, R7, 0x1, R81 ;  /* 0x0000000107077824 */ /* 0x000fe200078e0251 */
[----:B------:R-:W-:Y:S02]  /*11de0*/  LEA R84, P2, R6, UR4, 0x1 ;  /* 0x0000000406547c11 */ /* 0x000fe4000f8408ff */
[----:B------:R-:W-:Y:S02]  /*11df0*/  LOP3.LUT R82, R20, R5, RZ, 0xfc, !PT ;  /* 0x0000000514527212 */ /* 0x000fe400078efcff */
[----:B------:R-:W-:-:S02]  /*11e00*/  PRMT R4, RZ, 0x654, R4 ;  /* 0x00000654ff047816 */ /* 0x000fc40000000004 */
        /* <DEDUP_REMOVED lines=33> */
[-C--:B-1----:R-:W-:Y:S02]  /*12020*/  @!P0 LEA R6, P5, R217, R4.reuse, 0x1 ;  /* 0x00000004d9068211 */ /* 0x082fe400078a08ff */
        /* <DEDUP_REMOVED lines=12> */
.L_x_4430:
[----:B------:R-:W-:Y:S05]  /*120f0*/  BSYNC B1 ;  /* 0x0000000000017941 */ /* 0x000fea0003800000 */
.L_x_4429:
[----:B------:R-:W-:Y:S01]  /*12100*/  VIADD R3, R3, 0x20 ;  /* 0x0000002003037836 */ /* 0x000fe20000000000 */
[----:B--23--:R1:W2:Y:S04]  /*12110*/  SHFL.IDX PT, R5, R85, 0x1, 0x181f ;  /* 0x00381f0055057f89 */ /* 0x00c2a800000e0000 */
        /* <DEDUP_REMOVED lines=9> */
[----:B0----5:R-:W-:Y:S02]  /*121b0*/  @!P5 LEA R8, P1, R219, R4, 0x1 ;  /* 0x00000004db08d211 */ /* 0x021fe400078208ff */
        /* <DEDUP_REMOVED lines=14> */
[----:B------:R-:W-:Y:S01]  /*122a0*/  @P0 LEA R12, P5, R87, R4, 0x1 ;  /* 0x00000004570c0211 */ /* 0x000fe200078a08ff */
        /* <DEDUP_REMOVED lines=13> */
.L_x_4428:
[----:B------:R-:W2:Y:S01]  /*12380*/  LDL R10, [R1+0x78] ;  /* 0x00007800010a7983 */ /* 0x000ea20000100800 */
[----:B01----:R-:W0:Y:S01]  /*12390*/  LDC R9, c[0x0][0xce8] ;  /* 0x00033a00ff097b82 */ /* 0x003e220000000800 */
[----:B------:R-:W-:Y:S01]  /*123a0*/  ULDC.64 UR4, c[0x0][0xc08] ;  /* 0x0003020000047ab9 */ /* 0x000fe20000000a00 */
[----:B------:R-:W-:Y:S01]  /*123b0*/  IMAD R11, R212, 0x40, R190 ;  /* 0x00000040d40b7824 */ /* 0x000fe200078e02be */
[----:B------:R-:W-:Y:S01]  /*123c0*/  BSSY B1, `(.L_x_4432) ;  /* 0x00000f0000017945 */ /* 0x000fe20003800000 */
[----:B------:R-:W-:Y:S01]  /*123d0*/  IMAD R3, R5, UR4, RZ ;  /* 0x0000000405037c24 */ /* 0x000fe2000f8e02ff */
[----:B----4-:R-:W-:Y:S01]  /*123e0*/  SHF.R.S32.HI R152, RZ, 0x1f, R222 ;  /* 0x0000001fff987819 */ /* 0x010fe200000114de */
[C---:B------:R-:W-:Y:S01]  /*123f0*/  IMAD.WIDE.U32 R6, R0.reuse, UR4, RZ ;  /* 0x0000000400067c25 */ /* 0x040fe2000f8e00ff */
[----:B------:R-:W-:Y:S02]  /*12400*/  SHF.R.S32.HI R156, RZ, 0x1f, R223 ;  /* 0x0000001fff9c7819 */ /* 0x000fe400000114df */
        /* <DEDUP_REMOVED lines=14> */
[----:B0-----:R-:W-:Y:S01]  /*124f0*/  ISETP.NE.AND P0, PT, R9, 0x1, PT ;  /* 0x000000010900780c */ /* 0x001fe20003f05270 */
        /* <DEDUP_REMOVED lines=11> */
[----:B------:R-:W0:Y:S01]  /*125b0*/  @P0 LDC R8, c[0x0][0xcec] ;  /* 0x00033b00ff080b82 */ /* 0x000e220000000800 */
[----:B------:R-:W-:Y:S01]  /*125c0*/  IMAD.IADD R7, R7, 0x1, R0 ;  /* 0x0000000107077824 */ /* 0x000fe200078e0200 */
[----:B------:R-:W-:Y:S01]  /*125d0*/  SHF.R.S32.HI R165, RZ, 0x1f, R234 ;  /* 0x0000001fffa57819 */ /* 0x000fe200000114ea */
[----:B------:R-:W-:Y:S01]  /*125e0*/  VIADD R178, R192, 0x58 ;  /* 0x00000058c0b27836 */ /* 0x000fe20000000000 */
[----:B------:R-:W-:Y:S01]  /*125f0*/  SHF.R.S32.HI R166, RZ, 0x1f, R235 ;  /* 0x0000001fffa67819 */ /* 0x000fe200000114eb */
[----:B------:R-:W-:Y:S01]  /*12600*/  IMAD.WIDE.U32 R6, R221, UR4, R6 ;  /* 0x00000004dd067c25 */ /* 0x000fe2000f8e0006 */
[----:B------:R-:W-:-:S02]  /*12610*/  SHF.R.S32.HI R167, RZ, 0x1f, R236 ;  /* 0x0000001fffa77819 */ /* 0x000fc400000114ec */
[----:B------:R-:W1:Y:S01]  /*12620*/  @P0 LDC R0, c[0x0][0xcf0] ;  /* 0x00033c00ff000b82 */ /* 0x000e620000000800 */
        /* <DEDUP_REMOVED lines=111> */
[-C--:B------:R-:W-:Y:S02]  /*12d20*/  @!P1 LEA R6, P6, R179, R13.reuse, 0x2 ;  /* 0x0000000db3069211 */ /* 0x080fe400078c10ff */
        /* <DEDUP_REMOVED lines=10> */
[-C--:B0-----:R-:W-:Y:S02]  /*12dd0*/  @!P3 LEA R4, P6, R177, R13.reuse, 0x2 ;  /* 0x0000000db104b211 */ /* 0x081fe400078c10ff */
[-C--:B-1----:R-:W-:Y:S02]  /*12de0*/  @!P4 LEA R6, P2, R175, R13.reuse, 0x2 ;  /* 0x0000000daf06c211 */ /* 0x082fe400078410ff */
        /* <DEDUP_REMOVED lines=12> */
[-C--:B-1----:R-:W-:Y:S01]  /*12eb0*/  @!P1 LEA R6, P5, R169, R13.reuse, 0x2 ;  /* 0x0000000da9069211 */ /* 0x082fe200078a10ff */
        /* <DEDUP_REMOVED lines=64> */
.L_x_4433:
[----:B------:R-:W-:Y:S05]  /*132c0*/  BSYNC B1 ;  /* 0x0000000000017941 */ /* 0x000fea0003800000 */
.L_x_4432:
[----:B------:R-:W-:Y:S01]  /*132d0*/  VIADD R11, R11, 0x8 ;  /* 0x000000080b0b7836 */ /* 0x000fe20000000000 */
[----:B-1----:R1:W1:Y:S04]  /*132e0*/  SHFL.IDX PT, R13, R10, 0x1, 0x1c1f ;  /* 0x003c1f000a0d7f89 */ /* 0x00226800000e0000 */
        /* <DEDUP_REMOVED lines=9> */
[----:B-1----:R-:W-:Y:S02]  /*13380*/  @!P4 LEA.HI.X R5, R192, R13, R213, 0x2, P3 ;  /* 0x0000000dc005c211 */ /* 0x002fe400018f14d5 */
        /* <DEDUP_REMOVED lines=18> */
[----:B------:R-:W-:Y:S01]  /*134b0*/  @!P4 LEA.HI.X R7, R200, R13, R202, 0x2, P2 ;  /* 0x0000000dc807c211 */ /* 0x000fe200010f14ca */
        /* <DEDUP_REMOVED lines=8> */
[CC--:B0-----:R-:W-:Y:S02]  /*13540*/  @!P0 LEA R4, P6, R196.reuse, R3.reuse, 0x2 ;  /* 0x00000003c4048211 */ /* 0x0c1fe400078c10ff */
[C---:B-1----:R-:W-:Y:S02]  /*13550*/  @!P1 LEA R6, P5, R183.reuse, R3, 0x2 ;  /* 0x00000003b7069211 */ /* 0x042fe400078a10ff */
        /* <DEDUP_REMOVED lines=10> */
[-C--:B0-----:R-:W-:Y:S02]  /*13600*/  @!P3 LEA R4, P6, R179, R3.reuse, 0x2 ;  /* 0x00000003b304b211 */ /* 0x081fe400078c10ff */
[----:B-1----:R-:W-:Y:S02]  /*13610*/  @!P4 LEA R6, P2, R177, R3, 0x2 ;  /* 0x00000003b106c211 */ /* 0x002fe400078410ff */
        /* <DEDUP_REMOVED lines=10> */
[----:B------:R-:W-:Y:S02]  /*136c0*/  @!P0 LEA.HI.X R5, R173, R13, R174, 0x2, P4 ;  /* 0x0000000dad058211 */ /* 0x000fe400020f14ae */
[----:B------:R-:W-:Y:S02]  /*136d0*/  ISETP.GE.AND P4, PT, R236, UR4, PT ;  /* 0x00000004ec007c0c */ /* 0x000fe4000bf86270 */
[-C--:B-1----:R-:W-:Y:S01]  /*136e0*/  @!P1 LEA R6, P3, R171, R3.reuse, 0x2 ;  /* 0x00000003ab069211 */ /* 0x082fe200078610ff */
        /* <DEDUP_REMOVED lines=14> */
[----:B------:R-:W-:Y:S02]  /*137d0*/  @!P4 LEA.HI.X R7, R236, R13, R167, 0x2, P0 ;  /* 0x0000000dec07c211 */ /* 0x000fe400000f14a7 */
[----:B------:R-:W-:Y:S02]  /*137e0*/  ISETP.GE.AND P0, PT, R232, UR4, PT ;  /* 0x00000004e8007c0c */ /* 0x000fe4000bf06270 */
[C---:B----4-:R-:W-:Y:S01]  /*137f0*/  @!P3 LEA R8, P6, R235.reuse, R3, 0x2 ;  /* 0x00000003eb08b211 */ /* 0x050fe200078c10ff */
[----:B------:R1:W-:Y:S01]  /*13800*/  @!P4 ST.E.64 desc[UR42][R6.64], R94 ;  /* 0x0000005e0600c985 */ /* 0x0003e2000c101b2a */
[----:B------:R-:W-:Y:S02]  /*13810*/  ISETP.GE.AND P4, PT, R230, UR4, PT ;  /* 0x00000004e6007c0c */ /* 0x000fe4000bf86270 */
[----:B------:R-:W-:-:S02]  /*13820*/  @!P3 LEA.HI.X R9, R235, R13, R166, 0x2, P6 ;  /* 0x0000000deb09b211 */ /* 0x000fc400030f14a6 */
[----:B0-----:R-:W-:-:S03]  /*13830*/  @!P2 LEA R4, P6, R234, R3, 0x2 ;  /* 0x00000003ea04a211 */ /* 0x001fc600078c10ff */
[----:B------:R0:W-:Y:S01]  /*13840*/  @!P3 ST.E.64 desc[UR42][R8.64], R98 ;  /* 0x000000620800b985 */ /* 0x0001e2000c101b2a */
[----:B------:R-:W-:Y:S02]  /*13850*/  @!P2 LEA.HI.X R5, R234, R13, R165, 0x2, P6 ;  /* 0x0000000dea05a211 */ /* 0x000fe400030f14a5 */
[----:B-1----:R-:W-:-:S03]  /*13860*/  @!P1 LEA R6, P3, R233, R3, 0x2 ;  /* 0x00000003e9069211 */ /* 0x002fc600078610ff */
[----:B------:R-:W-:Y:S01]  /*13870*/  @!P2 ST.E.64 desc[UR42][R4.64], R102 ;  /* 0x000000660400a985 */ /* 0x000fe2000c101b2a */
[----:B------:R-:W-:Y:S02]  /*13880*/  @!P4 LEA R14, P2, R230, R3, 0x2 ;  /* 0x00000003e60ec211 */ /* 0x000fe400078410ff */
[----:B------:R-:W-:Y:S02]  /*13890*/  @!P1 LEA.HI.X R7, R233, R13, R21, 0x2, P3 ;  /* 0x0000000de9079211 */ /* 0x000fe400018f1415 */
[----:B------:R-:W-:Y:S02]  /*138a0*/  ISETP.GE.AND P3, PT, R229, UR4, PT ;  /* 0x00000004e5007c0c */ /* 0x000fe4000bf66270 */
[CC--:B0-----:R-:W-:Y:S01]  /*138b0*/  @!P0 LEA R8, P6, R232.reuse, R3.reuse, 0x2 ;  /* 0x00000003e8088211 */ /* 0x0c1fe200078c10ff */
[----:B------:R0:W-:Y:S01]  /*138c0*/  @!P1 ST.E.64 desc[UR42][R6.64], R106 ;  /* 0x0000006a06009985 */ /* 0x0001e2000c101b2a */
[----:B------:R-:W-:Y:S02]  /*138d0*/  @!P5 LEA R10, P1, R231, R3, 0x2 ;  /* 0x00000003e70ad211 */ /* 0x000fe400078210ff */
[----:B------:R-:W-:-:S02]  /*138e0*/  @!P0 LEA.HI.X R9, R232, R13, R20, 0x2, P6 ;  /* 0x0000000de8098211 */ /* 0x000fc400030f1414 */
[----:B------:R-:W-:Y:S02]  /*138f0*/  @!P5 LEA.HI.X R11, R231, R13, R164, 0x2, P1 ;  /* 0x0000000de70bd211 */ /* 0x000fe400008f14a4 */
[----:B------:R-:W-:Y:S01]  /*13900*/  ISETP.GE.AND P1, PT, R227, UR4, PT ;  /* 0x00000004e3007c0c */ /* 0x000fe2000bf26270 */
[----:B------:R1:W-:Y:S01]  /*13910*/  @!P0 ST.E.64 desc[UR42][R8.64], R110 ;  /* 0x0000006e08008985 */ /* 0x0003e2000c101b2a */
[----:B------:R-:W-:Y:S02]  /*13920*/  ISETP.GE.AND P0, PT, R228, UR4, PT ;  /* 0x00000004e4007c0c */ /* 0x000fe4000bf06270 */
[C---:B------:R-:W-:Y:S01]  /*13930*/  @!P3 LEA R20, P6, R229.reuse, R3, 0x2 ;  /* 0x00000003e514b211 */ /* 0x040fe200078c10ff */
[----:B------:R-:W-:Y:S01]  /*13940*/  @!P5 ST.E.64 desc[UR42][R10.64], R114 ;  /* 0x000000720a00d985 */ /* 0x000fe2000c101b2a */
[-C--:B------:R-:W-:Y:S02]  /*13950*/  @!P4 LEA.HI.X R15, R230, R13.reuse, R163, 0x2, P2 ;  /* 0x0000000de60fc211 */ /* 0x080fe400010f14a3 */
[----:B------:R-:W-:-:S02]  /*13960*/  @!P3 LEA.HI.X R21, R229, R13, R162, 0x2, P6 ;  /* 0x0000000de515b211 */ /* 0x000fc400030f14a2 */
[----:B------:R-:W-:Y:S01]  /*13970*/  ISETP.GE.AND P2, PT, R224, UR4, PT ;  /* 0x00000004e0007c0c */ /* 0x000fe2000bf46270 */
[----:B------:R4:W-:Y:S01]  /*13980*/  @!P4 ST.E.64 desc[UR42][R14.64], R118 ;  /* 0x000000760e00c985 */ /* 0x0009e2000c101b2a */
[----:B------:R-:W-:Y:S02]  /*13990*/  ISETP.GE.AND P4, PT, R226, UR4, PT ;  /* 0x00000004e2007c0c */ /* 0x000fe4000bf86270 */
[-C--:B0-----:R-:W-:Y:S01]  /*139a0*/  @!P1 LEA R6, P6, R227, R3.reuse, 0x2 ;  /* 0x00000003e3069211 */ /* 0x081fe200078c10ff */
[----:B------:R0:W-:Y:S01]  /*139b0*/  @!P3 ST.E.64 desc[UR42][R20.64], R122 ;  /* 0x0000007a1400b985 */ /* 0x0001e2000c101b2a */
[C---:B------:R-:W-:Y:S02]  /*139c0*/  @!P0 LEA R4, P5, R228.reuse, R3, 0x2 ;  /* 0x00000003e4048211 */ /* 0x040fe400078a10ff */
[----:B------:R-:W-:Y:S02]  /*139d0*/  ISETP.GE.AND P3, PT, R225, UR4, PT ;  /* 0x00000004e1007c0c */ /* 0x000fe4000bf66270 */
[----:B------:R-:W-:-:S02]  /*139e0*/  @!P0 LEA.HI.X R5, R228, R13, R161, 0x2, P5 ;  /* 0x0000000de4058211 */ /* 0x000fc400028f14a1 */
[----:B------:R-:W-:Y:S02]  /*139f0*/  ISETP.GE.AND P5, PT, R223, UR4, PT ;  /* 0x00000004df007c0c */ /* 0x000fe4000bfa6270 */
[----:B------:R-:W-:Y:S01]  /*13a00*/  @!P1 LEA.HI.X R7, R227, R13, R160, 0x2, P6 ;  /* 0x0000000de3079211 */ /* 0x000fe200030f14a0 */
[----:B------:R2:W-:Y:S01]  /*13a10*/  @!P0 ST.E.64 desc[UR42][R4.64], R126 ;  /* 0x0000007e04008985 */ /* 0x0005e2000c101b2a */
[----:B-1----:R-:W-:-:S03]  /*13a20*/  @!P4 LEA R8, P0, R226, R3, 0x2 ;  /* 0x00000003e208c211 */ /* 0x002fc600078010ff */
[----:B------:R1:W-:Y:S01]  /*13a30*/  @!P1 ST.E.64 desc[UR42][R6.64], R130 ;  /* 0x0000008206009985 */ /* 0x0003e2000c101b2a */
[-C--:B----4-:R-:W-:Y:S02]  /*13a40*/  @!P2 LEA R14, P1, R224, R3.reuse, 0x2 ;  /* 0x00000003e00ea211 */ /* 0x090fe400078210ff */
[----:B------:R-:W-:Y:S02]  /*13a50*/  @!P3 LEA R10, P6, R225, R3, 0x2 ;  /* 0x00000003e10ab211 */ /* 0x000fe400078c10ff */
[----:B------:R-:W-:Y:S02]  /*13a60*/  @!P4 LEA.HI.X R9, R226, R13, R159, 0x2, P0 ;  /* 0x0000000de209c211 */ /* 0x000fe400000f149f */
[----:B0-----:R-:W-:Y:S02]  /*13a70*/  @!P5 LEA R20, P0, R223, R3, 0x2 ;  /* 0x00000003df14d211 */ /* 0x001fe400078010ff */
[-C--:B------:R-:W-:Y:S01]  /*13a80*/  @!P3 LEA.HI.X R11, R225, R13.reuse, R158, 0x2, P6 ;  /* 0x0000000de10bb211 */ /* 0x080fe200030f149e */
[----:B------:R1:W-:Y:S01]  /*13a90*/  @!P4 ST.E.64 desc[UR42][R8.64], R134 ;  /* 0x000000860800c985 */ /* 0x0003e2000c101b2a */
[----:B------:R-:W-:-:S02]  /*13aa0*/  @!P2 LEA.HI.X R15, R224, R13, R157, 0x2, P1 ;  /* 0x0000000de00fa211 */ /* 0x000fc400008f149d */
[----:B------:R-:W-:Y:S01]  /*13ab0*/  @!P5 LEA.HI.X R21, R223, R13, R156, 0x2, P0 ;  /* 0x0000000ddf15d211 */ /* 0x000fe200000f149c */
[----:B------:R1:W-:Y:S01]  /*13ac0*/  @!P3 ST.E.64 desc[UR42][R10.64], R138 ;  /* 0x0000008a0a00b985 */ /* 0x0003e2000c101b2a */
[----:B------:R-:W-:-:S03]  /*13ad0*/  ISETP.GE.AND P0, PT, R222, UR4, PT ;  /* 0x00000004de007c0c */ /* 0x000fc6000bf06270 */
[----:B------:R1:W-:Y:S04]  /*13ae0*/  @!P2 ST.E.64 desc[UR42][R14.64], R142 ;  /* 0x0000008e0e00a985 */ /* 0x0003e8000c101b2a */
[----:B------:R1:W-:Y:S06]  /*13af0*/  @!P5 ST.E.64 desc[UR42][R20.64], R146 ;  /* 0x000000921400d985 */ /* 0x0003ec000c101b2a */
[----:B--2---:R-:W-:Y:S05]  /*13b00*/  @P0 BRA `(.L_x_4431) ;  /* 0x0000000c00d40947 */ /* 0x004fea0003800000 */
[----:B------:R-:W-:-:S04]  /*13b10*/  LEA R4, P0, R222, R3, 0x2 ;  /* 0x00000003de047211 */ /* 0x000fc800078010ff */
[----:B------:R-:W-:-:S05]  /*13b20*/  LEA.HI.X R5, R222, R13, R152, 0x2, P0 ;  /* 0x0000000dde057211 */ /* 0x000fca00000f1498 */
[----:B------:R0:W-:Y:S01]  /*13b30*/  ST.E.64 desc[UR42][R4.64], R150 ;  /* 0x0000009604007985 */ /* 0x0001e2000c101b2a */
[----:B------:R-:W-:Y:S05]  /*13b40*/  BRA `(.L_x_4431) ;  /* 0x0000000c00c47947 */ /* 0x000fea0003800000 */
.L_x_4425:
[----:B------:R-:W-:Y:S01]  /*13b50*/  ULDC.64 UR6, c[0x0][0xd08] ;  /* 0x0003420000067ab9 */ /* 0x000fe20000000a00 */
[----:B------:R-:W-:Y:S01]  /*13b60*/  ULDC.64 UR4, c[0x0][0xd00] ;  /* 0x0003400000047ab9 */ /* 0x000fe20000000a00 */
[----:B------:R-:W-:Y:S01]  /*13b70*/  ISETP.NE.U32.AND P1, PT, RZ, UR6, PT ;  /* 0x00000006ff007c0c */ /* 0x000fe2000bf25070 */
[----:B------:R-:W-:Y:S01]  /*13b80*/  IMAD.MOV.U32 R3, RZ, RZ, RZ ;  /* 0x000000ffff037224 */ /* 0x000fe200078e00ff */
[----:B------:R-:W-:Y:S02]  /*13b90*/  ISETP.NE.U32.AND P0, PT, RZ, UR4, PT ;  /* 0x00000004ff007c0c */ /* 0x000fe4000bf05070 */
[----:B------:R-:W-:Y:S02]  /*13ba0*/  ISETP.NE.AND.EX P1, PT, RZ, UR7, PT, P1 ;  /* 0x00000007ff007c0c */ /* 0x000fe4000bf25310 */
[----:B-1----:R-:W-:Y:S02]  /*13bb0*/  IADD3 R4, P2, R213, UR4, RZ ;  /* 0x00000004d5047c10 */ /* 0x002fe4000ff5e0ff */
[----:B------:R-:W-:-:S02]  /*13bc0*/  ISETP.NE.AND.EX P0, PT, RZ, UR5, PT, P0 ;  /* 0x00000005ff007c0c */ /* 0x000fc4000bf05300 */
[----:B0-----:R-:W-:Y:S01]  /*13bd0*/  IADD3.X R5, R214, UR5, RZ, P2, !PT ;  /* 0x00000005d6057c10 */ /* 0x001fe200097fe4ff */
[----:B------:R-:W-:Y:S02]  /*13be0*/  ULDC UR4, c[0x0][0xb88] ;  /* 0x0002e20000047ab9 */ /* 0x000fe40000000800 */
[----:B------:R-:W-:-:S04]  /*13bf0*/  IMAD.U32 R0, RZ, RZ, UR4 ;  /* 0x00000004ff007e24 */ /* 0x000fc8000f8e00ff */
[----:B------:R-:W-:-:S04]  /*13c00*/  @P1 IADD3 R6, P2, R213, UR6, RZ ;  /* 0x00000006d5061c10 */ /* 0x000fc8000ff5e0ff */
[----:B------:R-:W-:Y:S01]  /*13c10*/  @P1 IADD3.X R7, R214, UR7, RZ, P2, !PT ;  /* 0x00000007d6071c10 */ /* 0x000fe200097fe4ff */
        /* <DEDUP_REMOVED lines=13> */
.L_x_4434:
[----:B------:R-:W2:Y:S01]  /*13cf0*/  LDL.LU R4, [R1+0x3c] ;  /* 0x00003c0001047983 */ /* 0x000ea20000300800 */
[----:B------:R-:W-:Y:S01]  /*13d00*/  BSSY B1, `(.L_x_4435) ;  /* 0x0000037000017945 */ /* 0x000fe20003800000 */
[----:B------:R-:W-:Y:S02]  /*13d10*/  SEL R27, R210, RZ, !P0 ;  /* 0x000000ffd21b7207 */ /* 0x000fe40004000000 */
[----:B-----5:R-:W-:Y:S02]  /*13d20*/  SHF.R.S32.HI R26, RZ, 0x1f, R3 ;  /* 0x0000001fff1a7819 */ /* 0x020fe40000011403 */
[----:B--2---:R-:W-:Y:S01]  /*13d30*/  SEL R28, R4, RZ, !P0 ;  /* 0x000000ff041c7207 */ /* 0x004fe20004000000 */
[----:B------:R-:W-:Y:S06]  /*13d40*/  @P3 BRA `(.L_x_4436) ;  /* 0x0000000000c83947 */ /* 0x000fec0003800000 */
[----:B------:R-:W0:Y:S01]  /*13d50*/  S2R R5, SR_TID.X ;  /* 0x0000000000057919 */ /* 0x000e220000002100 */
[----:B------:R-:W1:Y:S01]  /*13d60*/  LDC R31, c[0x0][0xce8] ;  /* 0x00033a00ff1f7b82 */ /* 0x000e620000000800 */
[----:B0-----:R-:W-:Y:S02]  /*13d70*/  IMAD R4, R212, 0x40, R5 ;  /* 0x00000040d4047824 */ /* 0x001fe400078e0205 */
[----:B-1----:R-:W-:Y:S02]  /*13d80*/  IMAD R5, R0, R31, RZ ;  /* 0x0000001f00057224 */ /* 0x002fe400078e02ff */
        /* <DEDUP_REMOVED lines=8> */
[----:B------:R-:W-:Y:S02]  /*13e10*/  SEL R24, R24, 0xa78, P0 ;  /* 0x00000a7818187807 */ /* 0x000fe40000000000 */
[----:B------:R-:W-:-:S03]  /*13e20*/  SEL R221, R221, RZ, P0 ;  /* 0x000000ffdddd7207 */ /* 0x000fc60000000000 */
[----:B------:R-:W1:Y:S08]  /*13e30*/  LDC.64 R10, c[0x0][R24+0x220] ;  /* 0x00008800180a7b82 */ /* 0x000e700000000a00 */
[----:B------:R-:W2:Y:S08]  /*13e40*/  LDC.64 R14, c[0x0][R24+0x218] ;  /* 0x00008600180e7b82 */ /* 0x000eb00000000a00 */
[----:B------:R-:W5:Y:S08]  /*13e50*/  LDC.64 R8, c[0x0][R24+0x228] ;  /* 0x00008a0018087b82 */ /* 0x000f700000000a00 */
[----:B------:R-:W3:Y:S08]  /*13e60*/  LDC.64 R6, c[0x0][R24+0x210] ;  /* 0x0000840018067b82 */ /* 0x000ef00000000a00 */
[----:B------:R-:W4:Y:S08]  /*13e70*/  @P1 LDC R20, c[0x0][0xcec] ;  /* 0x00033b00ff141b82 */ /* 0x000f300000000800 */
[----:B------:R-:W5:Y:S01]  /*13e80*/  @P1 LDC R33, c[0x0][0xcf0] ;  /* 0x00033c00ff211b82 */ /* 0x000f620000000800 */
[----:B-1----:R-:W-:-:S07]  /*13e90*/  IMAD R11, R11, R27, RZ ;  /* 0x0000001b0b0b7224 */ /* 0x002fce00078e02ff */
[----:B0-----:R-:W0:Y:S01]  /*13ea0*/  @!P0 LDC R4, c[0x0][0xc50] ;  /* 0x00031400ff048b82 */ /* 0x001e220000000800 */
[----:B------:R-:W-:-:S04]  /*13eb0*/  IMAD.WIDE.U32 R12, R10, R27, RZ ;  /* 0x0000001b0a0c7225 */ /* 0x000fc800078e00ff */
[----:B------:R-:W-:Y:S02]  /*13ec0*/  IMAD R11, R10, R28, R11 ;  /* 0x0000001c0a0b7224 */ /* 0x000fe400078e020b */
[----:B----4-:R-:W-:Y:S01]  /*13ed0*/  @P1 IMAD.HI.U32 R20, R29, R20, RZ ;  /* 0x000000141d141227 */ /* 0x010fe200078e00ff */
[----:B------:R-:W1:Y:S03]  /*13ee0*/  @!P0 LDC R5, c[0x0][0xc54] ;  /* 0x00031500ff058b82 */ /* 0x000e660000000800 */
[-C--:B--2---:R-:W-:Y:S02]  /*13ef0*/  IMAD R25, R15, R209.reuse, RZ ;  /* 0x000000d10f197224 */ /* 0x084fe400078e02ff */
[----:B------:R-:W-:Y:S01]  /*13f00*/  IMAD.WIDE.U32 R14, R14, R209, RZ ;  /* 0x000000d10e0e7225 */ /* 0x000fe200078e00ff */
[----:B-----5:R-:W-:-:S03]  /*13f10*/  @P1 SHF.R.U32.HI R21, RZ, R33, R20 ;  /* 0x00000021ff151219 */ /* 0x020fc60000011614 */
        /* <DEDUP_REMOVED lines=10> */
[----:B---3--:R-:W-:Y:S01]  /*13fc0*/  IMAD R7, R7, R11, RZ ;  /* 0x0000000b07077224 */ /* 0x008fe200078e02ff */
        /* <DEDUP_REMOVED lines=10> */
.L_x_4436:
[----:B------:R-:W-:Y:S05]  /*14070*/  BSYNC B1 ;  /* 0x0000000000017941 */ /* 0x000fea0003800000 */
.L_x_4435:
        /* <DEDUP_REMOVED lines=16> */
[----:B------:R-:W-:Y:S01]  /*14180*/  IMAD R26, R212, 0x40, R15 ;  /* 0x00000040d41a7824 */ /* 0x000fe200078e020f */
        /* <DEDUP_REMOVED lines=10> */
[----:B------:R-:W-:Y:S02]  /*14230*/  VIADD R29, R187, 0x1c0 ;  /* 0x000001c0bb1d7836 */ /* 0x000fe40000000000 */
        /* <DEDUP_REMOVED lines=10> */
[----:B------:R-:W-:Y:S01]  /*142e0*/  SHF.R.S32.HI R30, RZ, 0x1f, R29 ;  /* 0x0000001fff1e7819 */ /* 0x000fe2000001141d */
[----:B------:R-:W-:Y:S02]  /*142f0*/  IMAD.IADD R5, R5, 0x1, R7 ;  /* 0x0000000105057824 */ /* 0x000fe400078e0207 */
[----:B------:R-:W-:Y:S01]  /*14300*/  IMAD R27, R0, R9, RZ ;  /* 0x00000009001b7224 */ /* 0x000fe200078e02ff */
[----:B------:R-:W1:Y:S01]  /*14310*/  @P0 LDC R13, c[0x0][0xcf0] ;  /* 0x00033c00ff0d0b82 */ /* 0x000e620000000800 */
[----:B------:R-:W-:-:S02]  /*14320*/  SEL R0, RZ, 0x1, P2 ;  /* 0x00000001ff007807 */ /* 0x000fc40001000000 */
[----:B------:R-:W-:Y:S01]  /*14330*/  ISETP.GE.AND P2, PT, R29, R24, PT ;  /* 0x000000181d00720c */ /* 0x000fe20003f46270 */
        /* <DEDUP_REMOVED lines=23> */
[----:B------:R-:W-:Y:S01]  /*144b0*/  SHF.R.S32.HI R0, RZ, 0x1f, R7 ;  /* 0x0000001fff007819 */ /* 0x000fe20000011407 */
[----:B------:R-:W-:Y:S01]  /*144c0*/  IMAD.SHL.U32 R6, R6, 0x10, RZ ;  /* 0x0000001006067824 */ /* 0x000fe200078e00ff */
[----:B------:R-:W-:Y:S02]  /*144d0*/  ISETP.GE.AND P0, PT, R215, R24, PT ;  /* 0x00000018d700720c */ /* 0x000fe40003f06270 */
[----:B------:R-:W-:Y:S01]  /*144e0*/  LOP3.LUT R3, R8, 0x8, R3, 0xe2, !PT ;  /* 0x0000000808037812 */ /* 0x000fe200078ee203 */
[----:B------:R-:W-:Y:S01]  /*144f0*/  IMAD R0, R0, UR4, RZ ;  /* 0x0000000400007c24 */ /* 0x000fe2000f8e02ff */
[----:B------:R-:W-:-:S02]  /*14500*/  SEL R8, RZ, 0xffffffff, P0 ;  /* 0xffffffffff087807 */ /* 0x000fc40000000000 */
[----:B------:R-:W-:Y:S02]  /*14510*/  ISETP.GE.AND P0, PT, R31, R24, PT ;  /* 0x000000181f00720c */ /* 0x000fe40003f06270 */
[----:B------:R-:W-:Y:S01]  /*14520*/  LOP3.LUT R6, R6, 0x10, R3, 0xe2, !PT ;  /* 0x0000001006067812 */ /* 0x000fe200078ee203 */
[----:B------:R-:W-:Y:S01]  /*14530*/  IMAD R3, R7, UR5, R0 ;  /* 0x0000000507037c24 */ /* 0x000fe2000f8e0200 */
[----:B------:R-:W-:Y:S01]  /*14540*/  SEL R7, RZ, 0x40, P0 ;  /* 0x00000040ff077807 */ /* 0x000fe20000000000 */
[----:B------:R-:W-:Y:S01]  /*14550*/  ULDC.64 UR4, c[0x0][0xb80] ;  /* 0x0002e00000047ab9 */ /* 0x000fe20000000a00 */
[----:B------:R-:W-:Y:S01]  /*14560*/  ISETP.GE.AND P0, PT, R26, R27, PT ;  /* 0x0000001b1a00720c */ /* 0x000fe20003f06270 */
[----:B------:R-:W-:Y:S01]  /*14570*/  IMAD.SHL.U32 R9, R8, 0x20, RZ ;  /* 0x0000002008097824 */ /* 0x000fe200078e00ff */
[----:B------:R-:W-:Y:S01]  /*14580*/  LEA R20, P1, R4, UR4, 0x1 ;  /* 0x0000000404147c11 */ /* 0x000fe2000f8208ff */
[----:B------:R-:W-:Y:S01]  /*14590*/  IMAD.IADD R3, R5, 0x1, R3 ;  /* 0x0000000105037824 */ /* 0x000fe200078e0203 */
[----:B------:R-:W-:-:S02]  /*145a0*/  SEL R0, RZ, 0x80, P2 ;  /* 0x00000080ff007807 */ /* 0x000fc40001000000 */
[----:B------:R-:W-:Y:S02]  /*145b0*/  LOP3.LUT R6, R9, 0x20, R6, 0xe2, !PT ;  /* 0x0000002009067812 */ /* 0x000fe400078ee206 */
[----:B------:R-:W-:Y:S02]  /*145c0*/  LEA.HI.X R3, R4, UR5, R3, 0x1, P1 ;  /* 0x0000000504037c11 */ /* 0x000fe400088f0c03 */
[----:B------:R-:W-:Y:S01]  /*145d0*/  LOP3.LUT R21, R6, R7, RZ, 0xfc, !PT ;  /* 0x0000000706157212 */ /* 0x000fe200078efcff */
[----:B------:R0:W1:Y:S03]  /*145e0*/  SHFL.IDX PT, R4, R20, RZ, 0x181f ;  /* 0x00181fff14047589 */ /* 0x00006600000e0000 */
[----:B------:R-:W-:Y:S01]  /*145f0*/  LOP3.LUT R25, R21, R0, RZ, 0xfc, !PT ;  /* 0x0000000015197212 */ /* 0x000fe200078efcff */
[----:B------:R0:W2:Y:S01]  /*14600*/  SHFL.IDX PT, R5, R3, RZ, 0x181f ;  /* 0x00181fff03057589 */ /* 0x0000a200000e0000 */
[----:B------:R-:W-:Y:S05]  /*14610*/  @P0 BRA `(.L_x_4438) ;  /* 0x00000000007c0947 */ /* 0x000fea0003800000 */
[-C--:B------:R-:W-:Y:S02]  /*14620*/  ISETP.GE.AND P2, PT, R219, R24.reuse, PT ;  /* 0x00000018db00720c */ /* 0x080fe40003f46270 */
[-C--:B------:R-:W-:Y:S02]  /*14630*/  ISETP.GE.AND P1, PT, R187, R24.reuse, PT ;  /* 0x00000018bb00720c */ /* 0x080fe40003f26270 */
[-C--:B------:R-:W-:Y:S02]  /*14640*/  ISETP.GE.AND P5, PT, R218, R24.reuse, PT ;  /* 0x00000018da00720c */ /* 0x080fe40003fa6270 */
[----:B------:R-:W-:-:S07]  /*14650*/  ISETP.GE.AND P3, PT, R217, R24, PT ;  /* 0x00000018d900720c */ /* 0x000fce0003f66270 */
[-C--:B-1----:R-:W-:Y:S02]  /*14660*/  @!P2 LEA R8, P0, R219, R4.reuse, 0x1 ;  /* 0x00000004db08a211 */ /* 0x082fe400078008ff */
        /* <DEDUP_REMOVED lines=26> */
.L_x_4438:
[----:B------:R-:W-:Y:S05]  /*14810*/  BSYNC B1 ;  /* 0x0000000000017941 */ /* 0x000fea0003800000 */
.L_x_4437:
        /* <DEDUP_REMOVED lines=10> */
[----:B-1----:R-:W-:Y:S02]  /*148c0*/  @!P5 LEA R8, P3, R219, R4, 0x1 ;  /* 0x00000004db08d211 */ /* 0x002fe400078608ff */
[----:B0-----:R-:W-:Y:S02]  /*148d0*/  @!P4 IMAD.WIDE R6, R187, 0x2, R4 ;  /* 0x00000002bb06c825 */ /* 0x001fe400078e0204 */
[----:B------:R-:W-:Y:S02]  /*148e0*/  @!P5 LEA.HI.X R9, R219, R5, R36, 0x1, P3 ;  /* 0x00000005db09d211 */ /* 0x000fe400018f0c24 */
[----:B------:R-:W-:Y:S01]  /*148f0*/  ISETP.GE.AND P3, PT, R216, R24, PT ;  /* 0x00000018d800720c */ /* 0x000fe20003f66270 */
        /* <DEDUP_REMOVED lines=9> */
[CC--:B0-----:R-:W-:Y:S02]  /*14990*/  @!P3 LEA R6, P6, R216.reuse, R4.reuse, 0x1 ;  /* 0x00000004d806b211 */ /* 0x0c1fe400078c08ff */
[CC--:B------:R-:W-:Y:S01]  /*149a0*/  @P2 LEA R14, P0, R31.reuse, R4.reuse, 0x1 ;  /* 0x000000041f0e2211 */ /* 0x0c0fe200078008ff */
        /* <DEDUP_REMOVED lines=11> */
.L_x_4431:
[----:B------:R-:W-:Y:S05]  /*14a60*/  BSYNC B0 ;  /* 0x0000000000007941 */ /* 0x000fea0003800000 */
.L_x_4424:
[----:B------:R-:W-:Y:S02]  /*14a70*/  ULDC UR4, c[0x0][0xd3c] ;  /* 0x00034f0000047ab9 */ /* 0x000fe40000000800 */
[----:B----4-:R-:W-:-:S13]  /*14a80*/  ISETP.GE.AND P0, PT, R155, UR4, PT ;  /* 0x000000049b007c0c */ /* 0x010fda000bf06270 */
[----:B------:R-:W-:Y:S05]  /*14a90*/  @!P0 BRA `(.L_x_4439) ;  /* 0xfffffec800d88947 */ /* 0x000fea000383ffff */
[----:B------:R-:W-:Y:S05]  /*14aa0*/  BRA `(.L_x_4317) ;  /* 0x000000a0005c7947 */ /* 0x000fea0003800000 */
.L_x_4315:
        /* <DEDUP_REMOVED lines=20> */
.L_x_4440:
        /* <DEDUP_REMOVED lines=43> */
.L_x_4444:
        /* <DEDUP_REMOVED lines=38> */
.L_x_4442:
        /* <DEDUP_REMOVED lines=20> */
.L_x_4445:
        /* <DEDUP_REMOVED lines=54> */
.L_x_4443:
[----:B------:R-:W-:Y:S01]  /*155a0*/  IMAD.U32 R2, RZ, RZ, UR6 ;  /* 0x00000006ff027e24 */ /* 0x000fe2000f8e00ff */
[----:B------:R0:W-:Y:S04]  /*155b0*/  STL [R1+0x4], RZ ;  /* 0x000004ff01007387 */ /* 0x0001e80000100800 */
[----:B------:R0:W-:Y:S04]  /*155c0*/  STL [R1+0x8], RZ ;  /* 0x000008ff01007387 */ /* 0x0001e80000100800 */
[----:B------:R0:W-:Y:S02]  /*155d0*/  STL [R1], R2 ;  /* 0x0000000201007387 */ /* 0x0001e40000100800 */
.L_x_4446:
        /* <DEDUP_REMOVED lines=10> */
.L_x_4441:
        /* <DEDUP_REMOVED lines=15> */
[----:B0-----:R-:W-:Y:S01]  /*15770*/  IMAD.SHL.U32 R2, R4, 0x8, RZ ;  /* 0x0000000804027824 */ /* 0x001fe200078e00ff */
[----:B------:R-:W-:Y:S01]  /*15780*/  LOP3.LUT R0, R0, 0x38, RZ, 0xc0, !PT ;  /* 0x0000003800007812 */ /* 0x000fe200078ec0ff */
[----:B------:R-:W-:Y:S01]  /*15790*/  ULDC.64 UR40, c[0x0][0x198] ;  /* 0x0000660000287ab9 */ /* 0x000fe20000000a00 */
[----:B------:R-:W-:Y:S01]  /*157a0*/  LOP3.LUT R3, R3, 0x38, R6, 0x78, !PT ;  /* 0x0000003803037812 */ /* 0x000fe200078e7806 */
[----:B------:R-:W-:Y:S01]  /*157b0*/  IMAD.SHL.U32 R6, R6, 0x10, RZ ;  /* 0x0000001006067824 */ /* 0x000fe200078e00ff */
[----:B------:R-:W-:-:S02]  /*157c0*/  ULDC UR37, c[0x0][0xc] ;  /* 0x0000030000257ab9 */ /* 0x000fc40000000800 */
        /* <DEDUP_REMOVED lines=11> */
[----:B------:R-:W-:Y:S01]  /*15880*/  STL [R1+0x20], R2 ;  /* 0x0000200201007387 */ /* 0x000fe20000100800 */
[----:B0-----:R-:W-:-:S03]  /*15890*/  LOP3.LUT R3, R0, 0x80, RZ, 0xfc, !PT ;  /* 0x0000008000037812 */ /* 0x001fc600078efcff */
[----:B------:R-:W-:Y:S01]  /*158a0*/  STL [R1+0x10], RZ ;  /* 0x000010ff01007387 */ /* 0x000fe20000100800 */
[----:B------:R-:W-:-:S03]  /*158b0*/  LOP3.LUT R3, R0, 0x140, RZ, 0xfc, !PT ;  /* 0x0000014000037812 */ /* 0x000fc600078efcff */
[----:B------:R0:W-:Y:S02]  /*158c0*/  STL [R1+0x1c], R2 ;  /* 0x00001c0201007387 */ /* 0x0001e40000100800 */
[C---:B0-----:R-:W-:Y:S02]  /*158d0*/  LOP3.LUT R2, R0.reuse, 0xc0, RZ, 0xfc, !PT ;  /* 0x000000c000027812 */ /* 0x041fe400078efcff */
[C---:B------:R-:W-:Y:S02]  /*158e0*/  LOP3.LUT R2, R0.reuse, 0x180, RZ, 0xfc, !PT ;  /* 0x0000018000027812 */ /* 0x040fe400078efcff */
[----:B------:R-:W-:-:S07]  /*158f0*/  LOP3.LUT R0, R0, 0x1c0, RZ, 0xfc, !PT ;  /* 0x000001c000007812 */ /* 0x000fce00078efcff */
.L_x_4619:
[----:B------:R-:W2:Y:S01]  /*15900*/  LDL R0, [R1+0xc] ;  /* 0x00000c0001007983 */ /* 0x000ea20000100800 */
[----:B------:R-:W2:Y:S01]  /*15910*/  LDC.64 R2, c[0x0][0xd88] ;  /* 0x00036200ff027b82 */ /* 0x000ea20000000a00 */
[----:B------:R-:W-:Y:S05]  /*15920*/  YIELD ;  /* 0x0000000000007946 */ /* 0x000fea0003800000 */
[----:B------:R-:W-:Y:S01]  /*15930*/  ULDC.64 UR4, c[0x0][0xb20] ;  /* 0x0002c80000047ab9 */ /* 0x000fe20000000a00 */
[----:B-1----:R-:W-:Y:S02]  /*15940*/  CS2R R8, SRZ ;  /* 0x0000000000087805 */ /* 0x002fe4000001ff00 */
[----:B------:R-:W-:Y:S01]  /*15950*/  ISETP.NE.U32.AND P0, PT, RZ, UR4, PT ;  /* 0x00000004ff007c0c */ /* 0x000fe2000bf05070 */
[----:B------:R-:W-:Y:S01]  /*15960*/  ULDC.64 UR10, c[0x0][0xb10] ;  /* 0x0002c400000a7ab9 */ /* 0x000fe20000000a00 */
[----:B------:R-:W-:Y:S01]  /*15970*/  ULDC.64 UR8, c[0x0][0xb08] ;  /* 0x0002c20000087ab9 */ /* 0x000fe20000000a00 */
[----:B------:R-:W-:Y:S01]  /*15980*/  ULDC.64 UR6, c[0x0][0xb00] ;  /* 0x0002c00000067ab9 */ /* 0x000fe20000000a00 */
[----:B--2---:R-:W-:-:S05]  /*15990*/  IMAD.WIDE R2, R0, 0x4, R2 ;  /* 0x0000000400027825 */ /* 0x004fca00078e0202 */
[----:B------:R-:W2:Y:S01]  /*159a0*/  LDG.E R13, desc[UR42][R2.64] ;  /* 0x0000002a020d7981 */ /* 0x000ea2000c1e1900 */
[----:B------:R-:W-:Y:S01]  /*159b0*/  ISETP.NE.AND.EX P0, PT, RZ, UR5, PT, P0 ;  /* 0x00000005ff007c0c */ /* 0x000fe2000bf05300 */
[----:B------:R-:W-:Y:S01]  /*159c0*/  IMAD.MOV.U32 R0, RZ, RZ, RZ ;  /* 0x000000ffff007224 */ /* 0x000fe200078e00ff */
[----:B0-2---:R-:W-:Y:S01]  /*159d0*/  SHF.R.S32.HI R4, RZ, 0x1f, R13 ;  /* 0x0000001fff047819 */ /* 0x005fe2000001140d */
[----:B------:R-:W-:-:S10]  /*159e0*/  IMAD.SHL.U32 R17, R13, 0x4, RZ ;  /* 0x000000040d117824 */ /* 0x000fd400078e00ff */
[C---:B------:R-:W-:Y:S01]  /*159f0*/  @P0 LEA R2, P1, R13.reuse, UR4, 0x2 ;  /* 0x000000040d020c11 */ /* 0x040fe2000f8210ff */
[----:B------:R-:W-:Y:S03]  /*15a00*/  STL [R1+0x30], R13 ;  /* 0x0000300d01007387 */ /* 0x000fe60000100800 */
[C-C-:B------:R-:W-:Y:S01]  /*15a10*/  @P0 LEA.HI.X R3, R13.reuse, UR5, R4.reuse, 0x2, P1 ;  /* 0x000000050d030c11 */ /* 0x140fe200088f1404 */
[----:B------:R-:W-:Y:S01]  /*15a20*/  ULDC.64 UR4, c[0x0][0xaf8] ;  /* 0x0002be0000047ab9 */ /* 0x000fe20000000a00 */
[----:B---3--:R-:W-:Y:S01]  /*15a30*/  SHF.L.U64.HI R14, R13, 0x2, R4 ;  /* 0x000000020d0e7819 */ /* 0x008fe20000010204 */
        /* <DEDUP_REMOVED lines=8> */
[----:B------:R-:W-:Y:S02]  /*15ac0*/  ISETP.NE.U32.AND P2, PT, RZ, UR8, PT ;  /* 0x00000008ff007c0c */ /* 0x000fe4000bf45070 */
[C---:B------:R-:W-:Y:S02]  /*15ad0*/  IADD3 R6, P5, R17.reuse, UR6, RZ ;  /* 0x0000000611067c10 */ /* 0x040fe4000ffbe0ff */
[----:B-1----:R-:W-:-:S02]  /*15ae0*/  IADD3 R2, P4, R17, UR4, RZ ;  /* 0x0000000411027c10 */ /* 0x002fc4000ff9e0ff */
[----:B------:R-:W-:Y:S02]  /*15af0*/  ISETP.NE.AND.EX P3, PT, RZ, UR11, PT, P3 ;  /* 0x0000000bff007c0c */ /* 0x000fe4000bf65330 */
[C---:B------:R-:W-:Y:S02]  /*15b00*/  IADD3.X R3, R14.reuse, UR5, RZ, P4, !PT ;  /* 0x000000050e037c10 */ /* 0x040fe4000a7fe4ff */
[----:B0-----:R-:W-:Y:S02]  /*15b10*/  IADD3 R4, P4, R17, UR8, RZ ;  /* 0x0000000811047c10 */ /* 0x001fe4000ff9e0ff */
        /* <DEDUP_REMOVED lines=30> */
.L_x_4448:
        /* <DEDUP_REMOVED lines=17> */
.L_x_4449:
[----:B------:R-:W-:Y:S05]  /*15e10*/  @!P0 BRA `(.L_x_4450) ;  /* 0x00000000000c8947 */ /* 0x000fea0003800000 */
[----:B------:R-:W2:Y:S04]  /*15e20*/  LDG.E R8, desc[UR42][R6.64] ;  /* 0x0000002a06087981 */ /* 0x000ea8000c1e1900 */
[----:B------:R-:W2:Y:S02]  /*15e30*/  LDG.E R6, desc[UR42][R6.64+0x4] ;  /* 0x0000042a06067981 */ /* 0x000ea4000c1e1900 */
[----:B--2---:R-:W-:-:S07]  /*15e40*/  IMAD.IADD R8, R6, 0x1, -R8 ;  /* 0x0000000106087824 */ /* 0x004fce00078e0a08 */
.L_x_4450:
[----:B-----5:R-:W-:Y:S02]  /*15e50*/  IMAD.IADD R6, R8, 0x1, -R0 ;  /* 0x0000000108067824 */ /* 0x020fe400078e0a00 */
[----:B------:R-:W2:Y:S04]  /*15e60*/  @P2 LDG.E R0, desc[UR42][R4.64] ;  /* 0x0000002a04002981 */ /* 0x000ea8000c1e1900 */
[----:B------:R-:W2:Y:S01]  /*15e70*/  @P2 LDG.E R4, desc[UR42][R4.64+0x4] ;  /* 0x0000042a04042981 */ /* 0x000ea2000c1e1900 */
[----:B------:R-:W-:Y:S01]  /*15e80*/  LOP3.LUT R14, R10, 0xff, RZ, 0xc0, !PT ;  /* 0x000000ff0a0e7812 */ /* 0x000fe200078ec0ff */
[----:B------:R-:W-:Y:S01]  /*15e90*/  BSSY B0, `(.L_x_4451) ;  /* 0x000002a000007945 */ /* 0x000fe20003800000 */
[----:B------:R-:W-:-:S03]  /*15ea0*/  SHF.R.U32.HI R10, RZ, 0x10, R10 ;  /* 0x00000010ff0a7819 */ /* 0x000fc6000001160a */
[----:B------:R3:W-:Y:S01]  /*15eb0*/  STL [R1+0x70], R14 ;  /* 0x0000700e01007387 */ /* 0x0007e20000100800 */
[----:B--2---:R-:W-:-:S04]  /*15ec0*/  @P2 IMAD.IADD R11, R4, 0x1, -R0 ;  /* 0x00000001040b2824 */ /* 0x004fc800078e0a00 */
[----:B01----:R-:W-:-:S04]  /*15ed0*/  IMAD.IADD R2, R6, 0x1, R11 ;  /* 0x0000000106027824 */ /* 0x003fc800078e020b */
[C---:B------:R-:W-:Y:S01]  /*15ee0*/  VIADD R0, R2.reuse, 0x3f ;  /* 0x0000003f02007836 */ /* 0x040fe20000000000 */
[----:B------:R-:W-:-:S04]  /*15ef0*/  ISETP.GE.AND P1, PT, R2, 0x1, PT ;  /* 0x000000010200780c */ /* 0x000fc80003f26270 */
[----:B------:R-:W-:-:S04]  /*15f00*/  SHF.R.S32.HI R2, RZ, 0x1f, R0 ;  /* 0x0000001fff027819 */ /* 0x000fc80000011400 */
[----:B------:R-:W-:-:S04]  /*15f10*/  LEA.HI R0, R2, R0, RZ, 0x6 ;  /* 0x0000000002007211 */ /* 0x000fc800078f30ff */
[----:B------:R-:W-:Y:S01]  /*15f20*/  SHF.R.S32.HI R12, RZ, 0x6, R0 ;  /* 0x00000006ff0c7819 */ /* 0x000fe20000011400 */
[----:B------:R-:W-:-:S04]  /*15f30*/  IMAD.MOV.U32 R0, RZ, RZ, RZ ;  /* 0x000000ffff007224 */ /* 0x000fc800078e00ff */
[----:B------:R3:W-:Y:S01]  /*15f40*/  STL [R1+0x40], R12 ;  /* 0x0000400c01007387 */ /* 0x0007e20000100800 */
[----:B------:R-:W-:Y:S05]  /*15f50*/  @!P1 BRA `(.L_x_4452) ;  /* 0x0000000000749947 */ /* 0x000fea0003800000 */
        /* <DEDUP_REMOVED lines=16> */
[----:B------:R-:W-:-:S05]  /*16060*/  IABS R0, R2 ;  /* 0x0000000200007213 */ /* 0x000fca0000000000 */
        /* <DEDUP_REMOVED lines=12> */
.L_x_4452:
[----:B------:R-:W-:Y:S05]  /*16130*/  BSYNC B0 ;  /* 0x0000000000007941 */ /* 0x000fea0003800000 */
.L_x_4451:
[-C--:B------:R-:W-:Y:S01]  /*16140*/  IMAD R2, R14, R0.reuse, RZ ;  /* 0x000000000e027224 */ /* 0x080fe200078e02ff */
[----:B------:R-:W-:Y:S04]  /*16150*/  BSSY B0, `(.L_x_4453) ;  /* 0x00001b8000007945 */ /* 0x000fe80003800000 */
[C---:B------:R-:W-:Y:S01]  /*16160*/  VIADDMNMX R0, R2.reuse, R0, R12, PT ;  /* 0x0000000002007246 */ /* 0x040fe2000380010c */
[----:B------:R-:W-:-:S04]  /*16170*/  IMAD R2, R2, 0x40, -R6 ;  /* 0x0000004002027824 */ /* 0x000fc800078e0a06 */
[----:B------:R-:W-:Y:S01]  /*16180*/  IMAD R6, R0, 0x40, -R6 ;  /* 0x0000004000067824 */ /* 0x000fe200078e0a06 */
[----:B------:R-:W-:-:S04]  /*16190*/  VIMNMX R2, RZ, R2, !PT ;  /* 0x00000002ff027248 */ /* 0x000fc80007fe0100 */
        /* <DEDUP_REMOVED lines=17> */
[----:B---3--:R0:W1:Y:S02]  /*162b0*/  SHFL.IDX PT, R14, R3, RZ, 0x1f ;  /* 0x00001fff030e7589 */ /* 0x00806400000e0000 */
.L_x_4651:
[----:B-1----:R-:W-:Y:S02]  /*162c0*/  ISETP.NE.AND P0, PT, R14, RZ, PT ;  /* 0x000000ff0e00720c */ /* 0x002fe40003f05270 */
[----:B------:R-:W-:-:S11]  /*162d0*/  PLOP3.LUT P6, PT, PT, PT, PT, 0x8, 0x0 ;  /* 0x000000000000781c */ /* 0x000fd60003fce170 */
[----:B------:R-:W-:Y:S05]  /*162e0*/  @P0 BRA `(.L_x_4456) ;  /* 0x00000000000c0947 */ /* 0x000fea0003800000 */
[----:B------:R-:W-:-:S03]  /*162f0*/  UMOV UR4, 0xffffffff ;  /* 0xffffffff00047882 */ /* 0x000fc60000000000 */
[----:B------:R-:W-:Y:S05]  /*16300*/  BRA.DIV UR4, `(.L_x_4457) ;  /* 0x0000009204487947 */ /* 0x000fea000b800000 */
[----:B------:R-:W-:-:S13]  /*16310*/  ELECT P6, URZ, PT ;  /* 0x00000000003f782f */ /* 0x000fda00038c0000 */
.L_x_4456:
        /* <DEDUP_REMOVED lines=9> */
.L_x_4654:
[----:B------:R-:W-:Y:S05]  /*163b0*/  BSYNC B1 ;  /* 0x0000000000017941 */ /* 0x000fea0003800000 */
.L_x_4458:
        /* <DEDUP_REMOVED lines=12> */
.L_x_4655:
[----:B------:R-:W-:Y:S05]  /*16480*/  BSYNC B2 ;  /* 0x0000000000027941 */ /* 0x000fea0003800000 */
.L_x_4462:
        /* <DEDUP_REMOVED lines=9> */
.L_x_4465:
[----:B------:R-:W-:Y:S05]  /*16520*/  BSYNC B2 ;  /* 0x0000000000027941 */ /* 0x000fea0003800000 */
.L_x_4464:
        /* <DEDUP_REMOVED lines=13> */
.L_x_4466:
        /* <DEDUP_REMOVED lines=13> */
.L_x_4656:
[----:B------:R-:W-:Y:S05]  /*166d0*/  BSYNC B2 ;  /* 0x0000000000027941 */ /* 0x000fea0003800000 */
.L_x_4467:
        /* <DEDUP_REMOVED lines=11> */
.L_x_4470:
[----:B------:R-:W-:Y:S05]  /*16790*/  BSYNC B2 ;  /* 0x0000000000027941 */ /* 0x000fea0003800000 */
.L_x_4469:
        /* <DEDUP_REMOVED lines=10> */
.L_x_4471:
        /* <DEDUP_REMOVED lines=15> */
.L_x_4472:
        /* <DEDUP_REMOVED lines=15> */
.L_x_4473:
        /* <DEDUP_REMOVED lines=15> */
.L_x_4474:
        /* <DEDUP_REMOVED lines=15> */
.L_x_4475:
        /* <DEDUP_REMOVED lines=15> */
.L_x_4476:
        /* <DEDUP_REMOVED lines=15> */
.L_x_4477:
        /* <DEDUP_REMOVED lines=15> */
.L_x_4478:
        /* <DEDUP_REMOVED lines=10> */
.L_x_4461:
[----:B------:R-:W-:Y:S05]  /*16f70*/  BSYNC B1 ;  /* 0x0000000000017941 */ /* 0x000fea0003800000 */
.L_x_4460:
        /* <DEDUP_REMOVED lines=13> */
.L_x_4498:
        /* <DEDUP_REMOVED lines=13> */
.L_x_4657:
[----:B------:R-:W-:Y:S05]  /*17120*/  BSYNC B2 ;  /* 0x0000000000027941 */ /* 0x000fea0003800000 */
.L_x_4481:
        /* <DEDUP_REMOVED lines=9> */
.L_x_4484:
[----:B------:R-:W-:Y:S05]  /*171c0*/  BSYNC B2 ;  /* 0x0000000000027941 */ /* 0x000fea0003800000 */
.L_x_4483:
        /* <DEDUP_REMOVED lines=12> */
.L_x_4485:
        /* <DEDUP_REMOVED lines=13> */
.L_x_4658:
[----:B------:R-:W-:Y:S05]  /*17360*/  BSYNC B2 ;  /* 0x0000000000027941 */ /* 0x000fea0003800000 */
.L_x_4486:
        /* <DEDUP_REMOVED lines=11> */
.L_x_4489:
[----:B------:R-:W-:Y:S05]  /*17420*/  BSYNC B2 ;  /* 0x0000000000027941 */ /* 0x000fea0003800000 */
.L_x_4488:
        /* <DEDUP_REMOVED lines=10> */
.L_x_4490:
        /* <DEDUP_REMOVED lines=15> */
.L_x_4491:
        /* <DEDUP_REMOVED lines=15> */
.L_x_4492:
        /* <DEDUP_REMOVED lines=15> */
.L_x_4493:
        /* <DEDUP_REMOVED lines=15> */
.L_x_4494:
        /* <DEDUP_REMOVED lines=15> */
.L_x_4495:
        /* <DEDUP_REMOVED lines=15> */
.L_x_4496:
        /* <DEDUP_REMOVED lines=15> */
.L_x_4497:
        /* <DEDUP_REMOVED lines=10> */
.L_x_4480:
[----:B------:R-:W-:Y:S05]  /*17c00*/  BSYNC B1 ;  /* 0x0000000000017941 */ /* 0x000fea0003800000 */
.L_x_4479:
[----:B------:R-:W2:Y:S04]  /*17c10*/  LDL.LU R8, [R1+0x10] ;  /* 0x0000100001087983 */ /* 0x000ea80000300800 */
[----:B0-----:R-:W3:Y:S01]  /*17c20*/  LDL.LU R6, [R1+0x20] ;  /* 0x0000200001067983 */ /* 0x001ee20000300800 */
        /* <DEDUP_REMOVED lines=10> */
.L_x_4454:
[----:B------:R-:W-:Y:S05]  /*17cd0*/  BSYNC B0 ;  /* 0x0000000000007941 */ /* 0x000fea0003800000 */
.L_x_4453:
[----:B------:R2:W5:Y:S01]  /*17ce0*/  LDL R7, [R1+0x40] ;  /* 0x0000400001077983 */ /* 0x0005620000100800 */
[----:B------:R-:W-:Y:S05]  /*17cf0*/  @!P0 WARPSYNC.ALL ;  /* 0x0000000000008948 */ /* 0x000fea0003800000 */
[----:B------:R2:W-:Y:S01]  /*17d00*/  STL [R1+0x44], RZ ;  /* 0x000044ff01007387 */ /* 0x0005e20000100800 */
[----:B------:R-:W-:Y:S01]  /*17d10*/  BSSY B0, `(.L_x_4499) ;  /* 0x0000020000007945 */ /* 0x000fe20003800000 */
[----:B------:R-:W-:Y:S06]  /*17d20*/  @!P0 BAR.SYNC.DEFER_BLOCKING 0xc, 0x180 ;  /* 0x0306000000008b1d */ /* 0x000fec0000010000 */
[----:B--2---:R-:W-:Y:S05]  /*17d30*/  @!P1 BRA `(.L_x_4500) ;  /* 0x0000000000749947 */ /* 0x004fea0003800000 */
[----:B------:R-:W-:-:S13]  /*17d40*/  ISETP.NE.AND P0, PT, R10, RZ, PT ;  /* 0x000000ff0a00720c */ /* 0x000fda0003f05270 */
[----:B------:R-:W2:Y:S02]  /*17d50*/  @!P0 LDC R10, c[0x0][0xae8] ;  /* 0x0002ba00ff0a8b82 */ /* 0x000ea40000000800 */
[----:B--2---:R-:W-:-:S04]  /*17d60*/  IABS R0, R10 ;  /* 0x0000000a00007213 */ /* 0x004fc80000000000 */
[----:B------:R-:W2:Y:S08]  /*17d70*/  I2F.RP R2, R0 ;  /* 0x0000000000027306 */ /* 0x000eb00000209400 */
[----:B--2---:R-:W2:Y:S02]  /*17d80*/  MUFU.RCP R2, R2 ;  /* 0x0000000200027308 */ /* 0x004ea40000001000 */
[----:B--2---:R-:W-:-:S06]  /*17d90*/  VIADD R2, R2, 0xffffffe ;  /* 0x0ffffffe02027836 */ /* 0x004fcc0000000000 */
[----:B------:R-:W2:Y:S02]  /*17da0*/  F2I.FTZ.U32.TRUNC.NTZ R3, R2 ;  /* 0x0000000200037305 */ /* 0x000ea4000021f000 */
[----:B--2---:R-:W-:-:S04]  /*17db0*/  IMAD.MOV R2, RZ, RZ, -R3 ;  /* 0x000000ffff027224 */ /* 0x004fc800078e0a03 */
[----:B01----:R-:W-:Y:S02]  /*17dc0*/  IMAD R4, R2, R0, RZ ;  /* 0x0000000002047224 */ /* 0x003fe400078e02ff */
        /* <DEDUP_REMOVED lines=20> */
.L_x_4500:
[----:B------:R-:W-:Y:S05]  /*17f10*/  BSYNC B0 ;  /* 0x0000000000007941 */ /* 0x000fea0003800000 */
.L_x_4499:
[----:B------:R-:W4:Y:S04]  /*17f20*/  LDL R0, [R1+0x44] ;  /* 0x0000440001007983 */ /* 0x000f280000100800 */
[----:B--2---:R-:W4:Y:S01]  /*17f30*/  LDL R2, [R1+0x70] ;  /* 0x0000700001027983 */ /* 0x004f220000100800 */
[----:B------:R-:W-:Y:S01]  /*17f40*/  BSSY B7, `(.L_x_4501) ;  /* 0x00005b9000077945 */ /* 0x000fe20003800000 */
[----:B----4-:R-:W-:-:S05]  /*17f50*/  IMAD R2, R2, R0, RZ ;  /* 0x0000000002027224 */ /* 0x010fca00078e02ff */
[----:B-----5:R-:W-:Y:S01]  /*17f60*/  VIADDMNMX R0, R2, R0, R7, PT ;  /* 0x0000000002007246 */ /* 0x020fe20003800107 */
        /* <DEDUP_REMOVED lines=9> */
[----:B------:R-:W-:Y:S01]  /*18000*/  VOTEU.ANY UR4, UPT, PT ;  /* 0x0000000000047886 */ /* 0x000fe200038e0100 */
[----:B01----:R-:W0:Y:S01]  /*18010*/  LDC.64 R4, c[0x0][0xd60] ;  /* 0x00035800ff047b82 */ /* 0x003e220000000a00 */
[----:B------:R-:W2:Y:S02]  /*18020*/  FLO.U32 R0, UR4 ;  /* 0x0000000400007d00 */ /* 0x000ea400080e0000 */
[----:B--2---:R-:W-:-:S06]  /*18030*/  ISETP.EQ.U32.AND P0, PT, R0, R2, PT ;  /* 0x000000020000720c */ /* 0x004fcc0003f02070 */
[----:B------:R-:W0:Y:S07]  /*18040*/  POPC R2, UR4 ;  /* 0x0000000400027d09 */ /* 0x000e2e0008000000 */
[----:B0-----:R-:W2:Y:S04]  /*18050*/  @P0 ATOMG.E.ADD.STRONG.GPU PT, R2, desc[UR42][R4.64], R2 ;  /* 0x00000002040209a8 */ /* 0x001ea800081ee1ea */
[----:B--2---:R0:W1:Y:S02]  /*18060*/  SHFL.IDX PT, R2, R2, R0, 0x1f ;  /* 0x00001f0002027589 */ /* 0x00406400000e0000 */
[----:B0-----:R-:W0:Y:S02]  /*18070*/  S2R R0, SR_LTMASK ;  /* 0x0000000000007919 */ /* 0x001e240000003900 */
[----:B0-----:R-:W-:-:S06]  /*18080*/  LOP3.LUT R0, R0, UR4, RZ, 0xc0, !PT ;  /* 0x0000000400007c12 */ /* 0x001fcc000f8ec0ff */
[----:B------:R-:W1:Y:S02]  /*18090*/  POPC R0, R0 ;  /* 0x0000000000007309 */ /* 0x000e640000000000 */
[----:B-1----:R-:W-:-:S05]  /*180a0*/  IADD3 R0, R2, UR37, R0 ;  /* 0x0000002502007c10 */ /* 0x002fca000fffe000 */
[----:B------:R4:W-:Y:S01]  /*180b0*/  STL [R1], R0 ;  /* 0x0000000001007387 */ /* 0x0009e20000100800 */
[----:B------:R-:W-:Y:S05]  /*180c0*/  BRA `(.L_x_4503) ;  /* 0x0000005800807947 */ /* 0x000fea0003800000 */
.L_x_4502:
        /* <DEDUP_REMOVED lines=8> */
[----:B01----:R-:W-:Y:S02]  /*18150*/  IMAD.U32 R4, RZ, RZ, UR6 ;  /* 0x00000006ff047e24 */ /* 0x003fe4000f8e00ff */
[----:B------:R-:W0:Y:S01]  /*18160*/  LDC.64 R2, c[0x4][R2] ;  /* 0x0100000002027b82 */ /* 0x000e220000000a00 */
[----:B------:R-:W-:Y:S02]  /*18170*/  IMAD.U32 R5, RZ, RZ, UR7 ;  /* 0x00000007ff057e24 */ /* 0x000fe4000f8e00ff */
[----:B------:R-:W-:Y:S02]  /*18180*/  IMAD.U32 R6, RZ, RZ, UR8 ;  /* 0x00000008ff067e24 */ /* 0x000fe4000f8e00ff */
[----:B------:R-:W-:-:S02]  /*18190*/  IMAD.U32 R7, RZ, RZ, UR9 ;  /* 0x00000009ff077e24 */ /* 0x000fc4000f8e00ff */
[----:B------:R-:W-:Y:S02]  /*181a0*/  IMAD.U32 R10, RZ, RZ, UR4 ;  /* 0x00000004ff0a7e24 */ /* 0x000fe4000f8e00ff */
[----:B------:R-:W-:Y:S02]  /*181b0*/  IMAD.U32 R11, RZ, RZ, UR5 ;  /* 0x00000005ff0b7e24 */ /* 0x000fe4000f8e00ff */
[----:B------:R-:W-:Y:S02]  /*181c0*/  IMAD.MOV.U32 R8, RZ, RZ, 0x70 ;  /* 0x00000070ff087424 */ /* 0x000fe400078e00ff */
[----:B---3--:R-:W-:Y:S02]  /*181d0*/  IMAD.MOV.U32 R12, RZ, RZ, 0x1 ;  /* 0x00000001ff0c7424 */ /* 0x008fe400078e00ff */
[----:B------:R-:W-:-:S07]  /*181e0*/  IMAD.MOV.U32 R13, RZ, RZ, RZ ;  /* 0x000000ffff0d7224 */ /* 0x000fce00078e00ff */
[----:B------:R-:W-:-:S07]  /*181f0*/  LEPC R20, `(.L_x_4505) ;  /* 0x000000001014794e */ /* 0x000fce0000000000 */
[----:B0-----:R-:W-:Y:S05]  /*18200*/  CALL.ABS.NOINC R2 ;  /* 0x0000000002007343 */ /* 0x001fea0003c00000 */
.L_x_4505:
[----:B------:R-:W-:Y:S05]  /*18210*/  BSYNC B6 ;  /* 0x0000000000067941 */ /* 0x000fea0003800000 */
.L_x_4504:
        /* <DEDUP_REMOVED lines=9> */
[----:B01----:R-:W-:Y:S02]  /*182b0*/  IMAD.U32 R4, RZ, RZ, UR6 ;  /* 0x00000006ff047e24 */ /* 0x003fe4000f8e00ff */
[----:B------:R-:W-:Y:S02]  /*182c0*/  IMAD.U32 R5, RZ, RZ, UR7 ;  /* 0x00000007ff057e24 */ /* 0x000fe4000f8e00ff */
[----:B------:R-:W-:Y:S02]  /*182d0*/  IMAD.U32 R6, RZ, RZ, UR8 ;  /* 0x00000008ff067e24 */ /* 0x000fe4000f8e00ff */
[----:B------:R-:W-:-:S02]  /*182e0*/  IMAD.U32 R7, RZ, RZ, UR9 ;  /* 0x00000009ff077e24 */ /* 0x000fc4000f8e00ff */
[----:B------:R-:W-:Y:S02]  /*182f0*/  IMAD.U32 R10, RZ, RZ, UR4 ;  /* 0x00000004ff0a7e24 */ /* 0x000fe4000f8e00ff */
[----:B------:R-:W-:Y:S02]  /*18300*/  IMAD.U32 R11, RZ, RZ, UR5 ;  /* 0x00000005ff0b7e24 */ /* 0x000fe4000f8e00ff */
[----:B------:R-:W-:Y:S02]  /*18310*/  IMAD.MOV.U32 R8, RZ, RZ, 0x70 ;  /* 0x00000070ff087424 */ /* 0x000fe400078e00ff */
[----:B---3--:R-:W-:Y:S02]  /*18320*/  IMAD.MOV.U32 R12, RZ, RZ, 0x1 ;  /* 0x00000001ff0c7424 */ /* 0x008fe400078e00ff */
[----:B--2---:R-:W-:-:S07]  /*18330*/  IMAD.MOV.U32 R13, RZ, RZ, RZ ;  /* 0x000000ffff0d7224 */ /* 0x004fce00078e00ff */
[----:B------:R-:W-:-:S07]  /*18340*/  LEPC R20, `(.L_x_4508) ;  /* 0x000000001014794e */ /* 0x000fce0000000000 */
[----:B----4-:R-:W-:Y:S05]  /*18350*/  CALL.ABS.NOINC R2 ;  /* 0x0000000002007343 */ /* 0x010fea0003c00000 */
.L_x_4508:
        /* <DEDUP_REMOVED lines=16> */
.L_x_4507:
[----:B------:R-:W-:Y:S05]  /*18460*/  BSYNC B6 ;  /* 0x0000000000067941 */ /* 0x000fea0003800000 */
.L_x_4506:
[----:B01----:R-:W2:Y:S01]  /*18470*/  LDL.LU R4, [R1+0x24] ;  /* 0x0000240001047983 */ /* 0x003ea20000300800 */
[----:B------:R-:W-:-:S03]  /*18480*/  ULDC.64 UR4, c[0x0][0xaf0] ;  /* 0x0002bc0000047ab9 */ /* 0x000fc60000000a00 */
[----:B------:R-:W4:Y:S01]  /*18490*/  LDL R7, [R1+0x8] ;  /* 0x0000080001077983 */ /* 0x000f220000100800 */
[----:B------:R-:W-:-:S03]  /*184a0*/  ISETP.NE.U32.AND P0, PT, RZ, UR4, PT ;  /* 0x00000004ff007c0c */ /* 0x000fc6000bf05070 */
[----:B------:R-:W5:Y:S01]  /*184b0*/  LDL R0, [R1+0x48] ;  /* 0x0000480001007983 */ /* 0x000f620000100800 */
[----:B------:R-:W-:-:S13]  /*184c0*/  ISETP.NE.AND.EX P0, PT, RZ, UR5, PT, P0 ;  /* 0x00000005ff007c0c */ /* 0x000fda000bf05300 */
[----:B------:R-:W-:-:S04]  /*184d0*/  @P0 IADD3 R2, P1, R17, UR4, RZ ;  /* 0x0000000411020c10 */ /* 0x000fc8000ff3e0ff */
[----:B--2---:R-:W-:Y:S01]  /*184e0*/  @P0 IADD3.X R3, R4, UR5, RZ, P1, !PT ;  /* 0x0000000504030c10 */ /* 0x004fe20008ffe4ff */
        /* <DEDUP_REMOVED lines=15> */
[----:B---3--:R0:W1:Y:S02]  /*185e0*/  SHFL.IDX PT, R14, R4, RZ, 0x1f ;  /* 0x00001fff040e7589 */ /* 0x00806400000e0000 */
.L_x_4661:
        /* <DEDUP_REMOVED lines=11> */
.L_x_4664:
        /* <DEDUP_REMOVED lines=24> */
.L_x_4512:
[----:B-1----:R-:W2:Y:S01]  /*18820*/  LDL R2, [R1+0x1c] ;  /* 0x00001c0001027983 */ /* 0x002ea20000100800 */
[----:B0-----:R-:W-:Y:S01]  /*18830*/  IMAD R0, R19, 0x8, R18 ;  /* 0x0000000813007824 */ /* 0x001fe200078e0212 */
[----:B--2---:R-:W-:-:S04]  /*18840*/  SHF.L.U32 R2, R2, 0x1f, RZ ;  /* 0x0000001f02027819 */ /* 0x004fc800000006ff */
[----:B------:R-:W0:Y:S02]  /*18850*/  SYNCS.PHASECHK.TRANS64.TRYWAIT P0, [R0+URZ+0x38840], R2 ;  /* 0x03884002000075a7 */ /* 0x000e24000800017f */
[----:B0-----:R-:W-:Y:S05]  /*18860*/  @!P0 BRA `(.L_x_4513) ;  /* 0x0000006c00c88947 */ /* 0x001fea0003800000 */
.L_x_4665:
        /* <DEDUP_REMOVED lines=11> */
.L_x_4514:
        /* <DEDUP_REMOVED lines=24> */
.L_x_4510:
[----:B0-----:R-:W2:Y:S04]  /*18aa0*/  LDL.LU R4, [R1+0x30] ;  /* 0x0000300001047983 */ /* 0x001ea80000300800 */
[----:B------:R-:W3:Y:S04]  /*18ab0*/  LDL.LU R3, [R1+0x50] ;  /* 0x0000500001037983 */ /* 0x000ee80000300800 */
[----:B-1----:R-:W4:Y:S01]  /*18ac0*/  LDL R2, [R1+0x38] ;  /* 0x0000380001027983 */ /* 0x002f220000100800 */
        /* <DEDUP_REMOVED lines=10> */
[----:B------:R4:W-:Y:S02]  /*18b70*/  STL [R1+0x3c], R0 ;  /* 0x00003c0001007387 */ /* 0x0009e40000100800 */
        /* <DEDUP_REMOVED lines=8> */
[----:B------:R-:W-:Y:S02]  /*18c00*/  IMAD.U32 R4, RZ, RZ, UR4 ;  /* 0x00000004ff047e24 */ /* 0x000fe4000f8e00ff */
[----:B0-----:R-:W0:Y:S01]  /*18c10*/  LDC.64 R2, c[0x4][R2] ;  /* 0x0100000002027b82 */ /* 0x001e220000000a00 */
        /* <DEDUP_REMOVED lines=10> */
.L_x_4516:
[----:B------:R-:W-:Y:S05]  /*18cc0*/  BSYNC B6 ;  /* 0x0000000000067941 */ /* 0x000fea0003800000 */
.L_x_4515:
[----:B------:R-:W2:Y:S01]  /*18cd0*/  LDL R10, [R1+0x4] ;  /* 0x00000400010a7983 */ /* 0x000ea20000100800 */
[----:B------:R-:W1:Y:S01]  /*18ce0*/  LDC R7, c[0x0][0x448] ;  /* 0x00011200ff077b82 */ /* 0x000e620000000800 */
[----:B------:R-:W-:Y:S01]  /*18cf0*/  ULDC.64 UR4, c[0x0][0x298] ;  /* 0x0000a60000047ab9 */ /* 0x000fe20000000a00 */
[----:B------:R-:W-:Y:S01]  /*18d00*/  ULDC.64 UR6, c[0x0][0x280] ;  /* 0x0000a00000067ab9 */ /* 0x000fe20000000a00 */
[----:B------:R-:W3:Y:S04]  /*18d10*/  LDL R4, [R1+0x58] ;  /* 0x0000580001047983 */ /* 0x000ee80000100800 */
[----:B------:R-:W4:Y:S04]  /*18d20*/  LDL R9, [R1+0x38] ;  /* 0x0000380001097983 */ /* 0x000f280000100800 */
[----:B------:R-:W4:Y:S01]  /*18d30*/  LDL R8, [R1+0x60] ;  /* 0x0000600001087983 */ /* 0x000f220000100800 */
[----:B------:R-:W1:Y:S01]  /*18d40*/  S2R R2, SR_TID.X ;  /* 0x0000000000027919 */ /* 0x000e620000002100 */
[----:B0-----:R-:W0:Y:S02]  /*18d50*/  S2R R0, SR_TID.X ;  /* 0x0000000000007919 */ /* 0x001e240000002100 */
[----:B------:R-:W4:Y:S01]  /*18d60*/  LDL R6, [R1+0x3c] ;  /* 0x00003c0001067983 */ /* 0x000f220000100800 */
[----:B-1----:R-:W-:-:S13]  /*18d70*/  ISETP.NE.AND P0, PT, R7, 0x1, PT ;  /* 0x000000010700780c */ /* 0x002fda0003f05270 */
[----:B------:R-:W1:Y:S01]  /*18d80*/  @P0 LDC R3, c[0x0][0x450] ;  /* 0x00011400ff030b82 */ /* 0x000e620000000800 */
[----:B------:R-:W-:-:S04]  /*18d90*/  LOP3.LUT R2, R2, 0x7f, RZ, 0xc0, !PT ;  /* 0x0000007f02027812 */ /* 0x000fc800078ec0ff */
[----:B------:R-:W-:Y:S01]  /*18da0*/  SHF.R.U32.HI R2, RZ, 0x3, R2 ;  /* 0x00000003ff027819 */ /* 0x000fe20000011602 */
[----:B0-----:R-:W-:-:S05]  /*18db0*/  IMAD.SHL.U32 R0, R0, 0x10, RZ ;  /* 0x0000001000007824 */ /* 0x001fca00078e00ff */
[----:B------:R-:W-:Y:S02]  /*18dc0*/  LOP3.LUT R0, R2, 0x70, R0, 0xf8, !PT ;  /* 0x0000007002007812 */ /* 0x000fe400078ef800 */
[----:B------:R-:W0:Y:S03]  /*18dd0*/  @P0 LDC R2, c[0x0][0x44c] ;  /* 0x00011300ff020b82 */ /* 0x000e260000000800 */
[----:B--2---:R-:W-:-:S04]  /*18de0*/  IMAD R5, R10, 0x40, R0 ;  /* 0x000000400a057824 */ /* 0x004fc800078e0200 */
[----:B0-----:R-:W-:-:S04]  /*18df0*/  @P0 IMAD.HI.U32 R2, R5, R2, RZ ;  /* 0x0000000205020227 */ /* 0x001fc800078e00ff */
[----:B------:R-:W-:Y:S01]  /*18e00*/  IMAD.MOV.U32 R0, RZ, RZ, R5 ;  /* 0x000000ffff007224 */ /* 0x000fe200078e0005 */
[----:B-1----:R-:W-:Y:S01]  /*18e10*/  @P0 SHF.R.U32.HI R0, RZ, R3, R2 ;  /* 0x00000003ff000219 */ /* 0x002fe20000011602 */
[----:B---3--:R-:W-:-:S04]  /*18e20*/  IMAD R2, R4, UR4, RZ ;  /* 0x0000000404027c24 */ /* 0x008fc8000f8e02ff */
        /* <DEDUP_REMOVED lines=76> */
.L_x_4674:
        /* <DEDUP_REMOVED lines=12> */
.L_x_4518:
        /* <DEDUP_REMOVED lines=37> */
.L_x_4520:
[----:B------:R-:W-:Y:S05]  /*19600*/  BSYNC B6 ;  /* 0x0000000000067941 */ /* 0x000fea0003800000 */
.L_x_4519:
[----:B-1----:R-:W2:Y:S01]  /*19610*/  LDL.LU R5, [R1+0x38] ;  /* 0x0000380001057983 */ /* 0x002ea20000300800 */
[----:B------:R-:W0:Y:S01]  /*19620*/  LDC R7, c[0x0][0x448] ;  /* 0x00011200ff077b82 */ /* 0x000e220000000800 */
[----:B------:R-:W-:Y:S02]  /*19630*/  ULDC.64 UR4, c[0x0][0x3d8] ;  /* 0x0000f60000047ab9 */ /* 0x000fe40000000a00 */
[----:B------:R-:W2:Y:S04]  /*19640*/  LDL.LU.64 R2, [R1+0x58] ;  /* 0x0000580001027983 */ /* 0x000ea80000300a00 */
[----:B------:R-:W3:Y:S04]  /*19650*/  LDL.LU R0, [R1+0x60] ;  /* 0x0000600001007983 */ /* 0x000ee80000300800 */
[----:B------:R-:W4:Y:S04]  /*19660*/  LDL.LU R4, [R1+0x3c] ;  /* 0x00003c0001047983 */ /* 0x000f280000300800 */
[----:B------:R-:W5:Y:S04]  /*19670*/  LDL.LU R6, [R1+0x30] ;  /* 0x0000300001067983 */ /* 0x000f680000300800 */
[----:B------:R-:W5:Y:S01]  /*19680*/  LDL.LU R8, [R1+0x14] ;  /* 0x0000140001087983 */ /* 0x000f620000300800 */
[----:B0-----:R-:W-:Y:S01]  /*19690*/  ISETP.NE.AND P0, PT, R7, 0x1, PT ;  /* 0x000000010700780c */ /* 0x001fe20003f05270 */
[----:B------:R-:W0:Y:S02]  /*196a0*/  S2R R10, SR_TID.X ;  /* 0x00000000000a7919 */ /* 0x000e240000002100 */
[----:B0-----:R-:W-:-:S05]  /*196b0*/  IMAD.SHL.U32 R10, R10, 0x8, RZ ;  /* 0x000000080a0a7824 */ /* 0x001fca00078e00ff */
[----:B------:R-:W-:Y:S01]  /*196c0*/  LOP3.LUT R10, R10, 0x38, RZ, 0xc0, !PT ;  /* 0x000000380a0a7812 */ /* 0x000fe200078ec0ff */
[----:B--2---:R-:W-:-:S04]  /*196d0*/  IMAD.MOV.U32 R3, RZ, RZ, R5 ;  /* 0x000000ffff037224 */ /* 0x004fc800078e0005 */
        /* <DEDUP_REMOVED lines=8> */
[----:B------:R-:W1:Y:S02]  /*19760*/  @P0 LDC R4, c[0x0][0x44c] ;  /* 0x00011300ff040b82 */ /* 0x000e640000000800 */
[----:B------:R-:W-:Y:S02]  /*19770*/  IMAD.IADD R3, R3, 0x1, R0 ;  /* 0x0000000103037824 */ /* 0x000fe400078e0200 */
[----:B-----5:R-:W-:Y:S02]  /*19780*/  IMAD.MOV.U32 R0, RZ, RZ, R6 ;  /* 0x000000ffff007224 */ /* 0x020fe400078e0006 */
[----:B-1----:R-:W-:-:S05]  /*19790*/  @P0 IMAD.HI.U32 R4, R6, R4, RZ ;  /* 0x0000000406040227 */ /* 0x002fca00078e00ff */
[----:B0-----:R-:W-:-:S05]  /*197a0*/  @P0 SHF.R.U32.HI R0, RZ, R5, R4 ;  /* 0x00000005ff000219 */ /* 0x001fca0000011604 */
[----:B------:R-:W-:-:S04]  /*197b0*/  IMAD.MOV R4, RZ, RZ, -R0 ;  /* 0x000000ffff047224 */ /* 0x000fc800078e0a00 */
[----:B------:R-:W-:Y:S02]  /*197c0*/  IMAD R4, R7, R4, R6 ;  /* 0x0000000407047224 */ /* 0x000fe400078e0206 */
[----:B------:R-:W0:Y:S01]  /*197d0*/  S2R R6, SR_TID.X ;  /* 0x0000000000067919 */ /* 0x000e220000002100 */
        /* <DEDUP_REMOVED lines=8> */
[----:B------:R-:W-:Y:S02]  /*19860*/  IMAD R0, R0, UR4, RZ ;  /* 0x0000000400007c24 */ /* 0x000fe4000f8e02ff */
[----:B0-----:R-:W-:-:S05]  /*19870*/  IMAD.SHL.U32 R6, R6, 0x8, RZ ;  /* 0x0000000806067824 */ /* 0x001fca00078e00ff */
[----:B------:R-:W-:Y:S01]  /*19880*/  LOP3.LUT R6, R6, 0x38, RZ, 0xc0, !PT ;  /* 0x0000003806067812 */ /* 0x000fe200078ec0ff */
[----:B------:R-:W-:Y:S01]  /*19890*/  IMAD R4, R4, UR5, R0 ;  /* 0x0000000504047c24 */ /* 0x000fe2000f8e0200 */
[----:B------:R-:W-:Y:S02]  /*198a0*/  ULDC.64 UR4, c[0x0][0x390] ;  /* 0x0000e40000047ab9 */ /* 0x000fe40000000a00 */
[C---:B------:R-:W-:Y:S02]  /*198b0*/  LOP3.LUT R9, R6.reuse, 0x80, RZ, 0xfc, !PT ;  /* 0x0000008006097812 */ /* 0x040fe400078efcff */
[----:B------:R-:W-:Y:S02]  /*198c0*/  LOP3.LUT R6, R6, 0x40, RZ, 0xfc, !PT ;  /* 0x0000004006067812 */ /* 0x000fe400078efcff */
[----:B------:R-:W-:Y:S01]  /*198d0*/  LEA R0, P0, R2, UR4, 0x1 ;  /* 0x0000000402007c11 */ /* 0x000fe2000f8008ff */
[----:B------:R-:W-:Y:S02]  /*198e0*/  ULDC UR4, c[0x0][0x3b8] ;  /* 0x0000ee0000047ab9 */ /* 0x000fe40000000800 */
[----:B------:R-:W-:-:S02]  /*198f0*/  ISETP.GE.AND P1, PT, R6, UR4, PT ;  /* 0x0000000406007c0c */ /* 0x000fc4000bf26270 */
[----:B------:R-:W0:Y:S01]  /*19900*/  S2R R6, SR_TID.X ;  /* 0x0000000000067919 */ /* 0x000e220000002100 */
[----:B------:R-:W-:Y:S02]  /*19910*/  ISETP.GE.AND P3, PT, R10, UR4, PT ;  /* 0x000000040a007c0c */ /* 0x000fe4000bf66270 */
[----:B------:R-:W-:Y:S02]  /*19920*/  ISETP.GE.AND P2, PT, R9, UR4, PT ;  /* 0x0000000409007c0c */ /* 0x000fe4000bf46270 */
[----:B------:R-:W-:-:S09]  /*19930*/  LOP3.LUT R8, R8, 0xfffffff7, RZ, 0xc0, !PT ;  /* 0xfffffff708087812 */ /* 0x000fd200078ec0ff */
[----:B------:R-:W-:-:S04]  /*19940*/  @P3 LOP3.LUT R8, R8, 0x8, RZ, 0xfc, !PT ;  /* 0x0000000808083812 */ /* 0x000fc800078efcff */
[----:B------:R-:W-:-:S04]  /*19950*/  LOP3.LUT R8, R8, 0xfffffffd, RZ, 0xc0, !PT ;  /* 0xfffffffd08087812 */ /* 0x000fc800078ec0ff */
[----:B------:R-:W-:-:S04]  /*19960*/  @P2 LOP3.LUT R8, R8, 0x2, RZ, 0xfc, !PT ;  /* 0x0000000208082812 */ /* 0x000fc800078efcff */
[----:B------:R-:W-:Y:S01]  /*19970*/  LOP3.LUT R8, R8, 0xfffffffb, RZ, 0xc0, !PT ;  /* 0xfffffffb08087812 */ /* 0x000fe200078ec0ff */
[----:B0-----:R-:W-:-:S03]  /*19980*/  IMAD.SHL.U32 R6, R6, 0x8, RZ ;  /* 0x0000000806067824 */ /* 0x001fc600078e00ff */
[----:B------:R-:W-:Y:S01]  /*19990*/  @P1 LOP3.LUT R8, R8, 0x4, RZ, 0xfc, !PT ;  /* 0x0000000408081812 */ /* 0x000fe200078efcff */
[----:B------:R-:W-:Y:S01]  /*199a0*/  IMAD.IADD R4, R3, 0x1, R4 ;  /* 0x0000000103047824 */ /* 0x000fe200078e0204 */
[----:B------:R-:W-:-:S03]  /*199b0*/  LOP3.LUT R6, R6, 0x38, RZ, 0xc0, !PT ;  /* 0x0000003806067812 */ /* 0x000fc600078ec0ff */
[----:B------:R0:W-:Y:S01]  /*199c0*/  STL [R1+0x14], R8 ;  /* 0x0000140801007387 */ /* 0x0001e20000100800 */
[----:B------:R-:W-:Y:S02]  /*199d0*/  LEA.HI.X R4, R2, UR5, R4, 0x1, P0 ;  /* 0x0000000502047c11 */ /* 0x000fe400080f0c04 */
[C---:B0-----:R-:W-:Y:S02]  /*199e0*/  LOP3.LUT R8, R6.reuse, 0x100, RZ, 0xfc, !PT ;  /* 0x0000010006087812 */ /* 0x041fe400078efcff */
[----:B------:R-:W-:Y:S02]  /*199f0*/  LOP3.LUT R6, R6, 0xc0, RZ, 0xfc, !PT ;  /* 0x000000c006067812 */ /* 0x000fe400078efcff */
[----:B------:R-:W-:Y:S02]  /*19a00*/  ISETP.GE.AND P0, PT, R8, UR4, PT ;  /* 0x0000000408007c0c */ /* 0x000fe4000bf06270 */
[----:B------:R-:W0:Y:S01]  /*19a10*/  S2R R8, SR_TID.X ;  /* 0x0000000000087919 */ /* 0x000e220000002100 */
[----:B------:R-:W-:-:S02]  /*19a20*/  ISETP.GE.AND P5, PT, R6, UR4, PT ;  /* 0x0000000406007c0c */ /* 0x000fc4000bfa6270 */
[----:B------:R-:W1:Y:S01]  /*19a30*/  S2R R6, SR_TID.X ;  /* 0x0000000000067919 */ /* 0x000e620000002100 */
[----:B------:R-:W-:Y:S02]  /*19a40*/  SEL R5, RZ, 0x1, P3 ;  /* 0x00000001ff057807 */ /* 0x000fe40001800000 */
[----:B------:R-:W-:Y:S02]  /*19a50*/  SEL R3, RZ, 0x4, P2 ;  /* 0x00000004ff037807 */ /* 0x000fe40001000000 */
[----:B------:R-:W-:-:S04]  /*19a60*/  SEL R2, RZ, 0x2, P1 ;  /* 0x00000002ff027807 */ /* 0x000fc80000800000 */
[----:B------:R-:W-:Y:S02]  /*19a70*/  IADD3 R2, R3, R2, R5 ;  /* 0x0000000203027210 */ /* 0x000fe40007ffe005 */
[----:B------:R-:W-:Y:S02]  /*19a80*/  SEL R5, RZ, 0x10, P0 ;  /* 0x00000010ff057807 */ /* 0x000fe40000000000 */
[----:B------:R-:W-:Y:S01]  /*19a90*/  SEL R3, RZ, 0x8, P5 ;  /* 0x00000008ff037807 */ /* 0x000fe20002800000 */
[----:B0-----:R-:W-:Y:S02]  /*19aa0*/  IMAD.SHL.U32 R8, R8, 0x8, RZ ;  /* 0x0000000808087824 */ /* 0x001fe400078e00ff */
[----:B-1----:R-:W-:-:S03]  /*19ab0*/  IMAD.SHL.U32 R6, R6, 0x8, RZ ;  /* 0x0000000806067824 */ /* 0x002fc600078e00ff */
[----:B------:R-:W-:-:S04]  /*19ac0*/  LOP3.LUT R8, R8, 0x38, RZ, 0xc0, !PT ;  /* 0x0000003808087812 */ /* 0x000fc800078ec0ff */
[----:B------:R-:W-:Y:S02]  /*19ad0*/  LOP3.LUT R9, R8, 0x180, RZ, 0xfc, !PT ;  /* 0x0000018008097812 */ /* 0x000fe400078efcff */
[----:B------:R-:W-:Y:S02]  /*19ae0*/  LOP3.LUT R6, R6, 0x38, RZ, 0xc0, !PT ;  /* 0x0000003806067812 */ /* 0x000fe400078ec0ff */
[----:B------:R-:W-:Y:S02]  /*19af0*/  ISETP.GE.AND P1, PT, R9, UR4, PT ;  /* 0x0000000409007c0c */ /* 0x000fe4000bf26270 */
[----:B------:R-:W-:Y:S02]  /*19b00*/  LOP3.LUT R8, R6, 0x140, RZ, 0xfc, !PT ;  /* 0x0000014006087812 */ /* 0x000fe400078efcff */
[----:B------:R-:W-:Y:S02]  /*19b10*/  IADD3 R2, R5, R2, R3 ;  /* 0x0000000205027210 */ /* 0x000fe40007ffe003 */
[----:B------:R-:W-:-:S02]  /*19b20*/  SEL R5, RZ, 0x40, P1 ;  /* 0x00000040ff057807 */ /* 0x000fc40000800000 */
[----:B------:R-:W-:Y:S02]  /*19b30*/  LOP3.LUT R6, R6, 0x1c0, RZ, 0xfc, !PT ;  /* 0x000001c006067812 */ /* 0x000fe400078efcff */
[----:B------:R-:W-:Y:S02]  /*19b40*/  ISETP.GE.AND P1, PT, R8, UR4, PT ;  /* 0x0000000408007c0c */ /* 0x000fe4000bf26270 */
[----:B------:R-:W-:Y:S02]  /*19b50*/  ISETP.GE.AND P2, PT, R6, UR4, PT ;  /* 0x0000000406007c0c */ /* 0x000fe4000bf46270 */
[----:B------:R-:W-:Y:S01]  /*19b60*/  SEL R3, RZ, 0x20, P1 ;  /* 0x00000020ff037807 */ /* 0x000fe20000800000 */
[----:B------:R-:W-:Y:S01]  /*19b70*/  UMOV UR4, 0xffffffff ;  /* 0xffffffff00047882 */ /* 0x000fe20000000000 */
[----:B------:R-:W-:Y:S02]  /*19b80*/  SEL R6, RZ, 0x80, P2 ;  /* 0x00000080ff067807 */ /* 0x000fe40001000000 */
[----:B------:R-:W-:-:S05]  /*19b90*/  IADD3 R5, R5, R2, R3 ;  /* 0x0000000205057210 */ /* 0x000fca0007ffe003 */
[----:B------:R-:W-:Y:S01]  /*19ba0*/  IMAD.IADD R6, R5, 0x1, R6 ;  /* 0x0000000105067824 */ /* 0x000fe200078e0206 */
[----:B------:R-:W-:Y:S06]  /*19bb0*/  BRA.DIV UR4, `(.L_x_4521) ;  /* 0x0000006204687947 */ /* 0x000fec000b800000 */
[----:B------:R-:W2:Y:S04]  /*19bc0*/  LDL.LU R8, [R1+0x4c] ;  /* 0x00004c0001087983 */ /* 0x000ea80000300800 */
[----:B------:R-:W3:Y:S04]  /*19bd0*/  LDL.LU R3, [R1+0x4] ;  /* 0x0000040001037983 */ /* 0x000ee80000300800 */
[----:B------:R-:W4:Y:S04]  /*19be0*/  LDL.LU R2, [R1+0x50] ;  /* 0x0000500001027983 */ /* 0x000f280000300800 */
[----:B------:R-:W5:Y:S04]  /*19bf0*/  LDL.LU R12, [R1+0x14] ;  /* 0x00001400010c7983 */ /* 0x000f680000300800 */
[----:B------:R-:W5:Y:S04]  /*19c00*/  LDL R11, [R1+0x18] ;  /* 0x00001800010b7983 */ /* 0x000f680000100800 */
[----:B------:R-:W5:Y:S01]  /*19c10*/  LDL.LU R10, [R1+0x64] ;  /* 0x00006400010a7983 */ /* 0x000f620000300800 */
[----:B------:R-:W0:Y:S02]  /*19c20*/  S2R R13, SR_TID.X ;  /* 0x00000000000d7919 */ /* 0x000e240000002100 */
[----:B0-----:R-:W-:-:S05]  /*19c30*/  IMAD.SHL.U32 R13, R13, 0x8, RZ ;  /* 0x000000080d0d7824 */ /* 0x001fca00078e00ff */
[----:B------:R-:W-:Y:S01]  /*19c40*/  LOP3.LUT R13, R13, 0x38, RZ, 0xc0, !PT ;  /* 0x000000380d0d7812 */ /* 0x000fe200078ec0ff */
[----:B------:R-:W-:Y:S04]  /*19c50*/  SHFL.IDX PT, R14, R0, 0x1, 0x181f ;  /* 0x00381f00000e7f89 */ /* 0x000fe800000e0000 */
[----:B------:R-:W-:Y:S01]  /*19c60*/  SHFL.IDX PT, R9, R4, 0x1, 0x181f ;  /* 0x00381f0004097f89 */ /* 0x000fe200000e0000 */
[----:B--2---:R-:W-:-:S05]  /*19c70*/  IMAD R7, R8, R7, RZ ;  /* 0x0000000708077224 */ /* 0x004fca00078e02ff */
[-C--:B---3--:R-:W-:Y:S02]  /*19c80*/  ISETP.GE.AND P2, PT, R3, R7.reuse, PT ;  /* 0x000000070300720c */ /* 0x088fe40003f46270 */
[----:B----4-:R-:W-:Y:S02]  /*19c90*/  ISETP.GE.AND P3, PT, R2, R7, PT ;  /* 0x000000070200720c */ /* 0x010fe40003f66270 */
[----:B-----5:R-:W-:-:S04]  /*19ca0*/  LOP3.LUT R12, R12, 0xfffffbff, RZ, 0xc0, !PT ;  /* 0xfffffbff0c0c7812 */ /* 0x020fc800078ec0ff */
[----:B------:R-:W-:-:S05]  /*19cb0*/  @P1 LOP3.LUT R12, R12, 0x400, RZ, 0xfc, !PT ;  /* 0x000004000c0c1812 */ /* 0x000fca00078efcff */
[----:B------:R-:W-:Y:S02]  /*19cc0*/  @!P2 LOP3.LUT R2, R5, 0x40, RZ, 0xc0, !PT ;  /* 0x000000400502a812 */ /* 0x000fe400078ec0ff */
[C---:B------:R-:W-:Y:S02]  /*19cd0*/  LOP3.LUT P1, RZ, R12.reuse, 0x8, RZ, 0xc0, !PT ;  /* 0x000000080cff7812 */ /* 0x040fe4000782c0ff */
[C---:B------:R-:W-:Y:S02]  /*19ce0*/  LOP3.LUT P4, RZ, R12.reuse, 0x2, RZ, 0xc0, !PT ;  /* 0x000000020cff7812 */ /* 0x040fe4000788c0ff */
[----:B------:R-:W-:Y:S02]  /*19cf0*/  LOP3.LUT R12, R12, 0xfffffeff, RZ, 0xc0, !PT ;  /* 0xfffffeff0c0c7812 */ /* 0x000fe400078ec0ff */
[----:B------:R-:W-:Y:S02]  /*19d00*/  @!P2 SHF.R.U32.HI R2, RZ, 0x2, R2 ;  /* 0x00000002ff02a819 */ /* 0x000fe40000011602 */
[----:B------:R-:W-:-:S02]  /*19d10*/  @P3 LOP3.LUT R12, R12, 0x100, RZ, 0xfc, !PT ;  /* 0x000001000c0c3812 */ /* 0x000fc400078efcff */
[----:B------:R-:W-:Y:S02]  /*19d20*/  @!P2 ISETP.NE.U32.AND P3, PT, R2, RZ, PT ;  /* 0x000000ff0200a20c */ /* 0x000fe40003f65070 */
[----:B------:R-:W-:Y:S02]  /*19d30*/  @!P2 LOP3.LUT R2, R6, 0x80, RZ, 0xc0, !PT ;  /* 0x000000800602a812 */ /* 0x000fe400078ec0ff */
[----:B------:R-:W-:Y:S02]  /*19d40*/  LOP3.LUT R12, R12, 0xffffffdf, RZ, 0xc0, !PT ;  /* 0xffffffdf0c0c7812 */ /* 0x000fe400078ec0ff */
[----:B------:R-:W-:-:S07]  /*19d50*/  @!P2 SHF.R.U32.HI R2, RZ, 0x3, R2 ;  /* 0x00000003ff02a819 */ /* 0x000fce0000011602 */
[----:B------:R-:W-:Y:S02]  /*19d60*/  @P3 LOP3.LUT R12, R12, 0x20, RZ, 0xfc, !PT ;  /* 0x000000200c0c3812 */ /* 0x000fe400078efcff */
[----:B------:R-:W-:Y:S02]  /*19d70*/  @!P2 ISETP.NE.U32.AND P3, PT, R2, RZ, PT ;  /* 0x000000ff0200a20c */ /* 0x000fe40003f65070 */
[----:B------:R-:W0:Y:S04]  /*19d80*/  SHFL.IDX PT, R2, R0, RZ, 0x181f ;  /* 0x00181fff00027589 */ /* 0x000e2800000e0000 */
[----:B------:R-:W1:Y:S01]  /*19d90*/  SHFL.IDX PT, R8, R4, RZ, 0x181f ;  /* 0x00181fff04087589 */ /* 0x000e6200000e0000 */
[----:B------:R-:W-:Y:S02]  /*19da0*/  LOP3.LUT R12, R12, 0xfffffdff, RZ, 0xc0, !PT ;  /* 0xfffffdff0c0c7812 */ /* 0x000fe400078ec0ff */
[----:B0-----:R-:W-:-:S05]  /*19db0*/  @!P2 LEA R3, P6, R13, R2, 0x1 ;  /* 0x000000020d03a211 */ /* 0x001fca00078c08ff */
[----:B-1----:R-:W-:-:S05]  /*19dc0*/  @!P2 IMAD.X R2, RZ, RZ, R8, P6 ;  /* 0x000000ffff02a224 */ /* 0x002fca00030e0608 */
[-C--:B------:R-:W-:Y:S02]  /*19dd0*/  @!P2 LOP3.LUT R3, R3, R2.reuse, RZ, 0x3c, !PT ;  /* 0x000000020303a212 */ /* 0x080fe400078e3cff */
[----:B------:R-:W-:Y:S02]  /*19de0*/  @P3 LOP3.LUT R12, R12, 0x200, RZ, 0xfc, !PT ;  /* 0x000002000c0c3812 */ /* 0x000fe400078efcff */
[C---:B------:R-:W-:Y:S02]  /*19df0*/  @!P2 LOP3.LUT R2, R3.reuse, R2, RZ, 0x3c, !PT ;  /* 0x000000020302a212 */ /* 0x040fe400078e3cff */
[C---:B------:R-:W-:Y:S02]  /*19e00*/  LOP3.LUT P6, RZ, R12.reuse, 0x4, RZ, 0xc0, !PT ;  /* 0x000000040cff7812 */ /* 0x040fe400078cc0ff */
[----:B------:R-:W-:Y:S02]  /*19e10*/  @!P2 LOP3.LUT R3, R3, R2, RZ, 0x3c, !PT ;  /* 0x000000020303a212 */ /* 0x000fe400078e3cff */
[----:B------:R-:W-:-:S03]  /*19e20*/  LOP3.LUT P3, RZ, R12, 0x20, RZ, 0xc0, !PT ;  /* 0x000000200cff7812 */ /* 0x000fc6000786c0ff */
[----:B------:R-:W-:Y:S01]  /*19e30*/  @!P2 LDGSTS.E.BYPASS.LTC128B.128 [R11+0x26400], desc[UR42][R2.64], !P1 ;  /* 0x26400000020bafae */ /* 0x000fe2000c901d6a */
[----:B------:R-:W-:-:S05]  /*19e40*/  LOP3.LUT P1, RZ, R12, 0x400, RZ, 0xc0, !PT ;  /* 0x000004000cff7812 */ /* 0x000fca000782c0ff */
[----:B------:R-:W-:Y:S04]  /*19e50*/  @!P2 LDGSTS.E.BYPASS.LTC128B.128 [R11+0x28400], desc[UR42][R2.64+0x80], !P6 ;  /* 0x28400080020bafae */ /* 0x000fe8000f101d6a */
[----:B------:R-:W-:Y:S04]  /*19e60*/  @!P2 LDGSTS.E.BYPASS.LTC128B.128 [R11+0x2a400], desc[UR42][R2.64+0x100], !P4 ;  /* 0x2a400100020bafae */ /* 0x000fe8000e101d6a */
[----:B------:R-:W-:Y:S04]  /*19e70*/  @!P2 LDGSTS.E.BYPASS.LTC128B.128 [R11+0x2c400], desc[UR42][R2.64+0x180], !P5 ;  /* 0x2c400180020bafae */ /* 0x000fe8000e901d6a */
[----:B------:R-:W-:Y:S04]  /*19e80*/  @!P2 LDGSTS.E.BYPASS.LTC128B.128 [R11+0x2e400], desc[UR42][R2.64+0x200], !P0 ;  /* 0x2e400200020bafae */ /* 0x000fe8000c101d6a */
[----:B------:R-:W-:Y:S04]  /*19e90*/  @!P2 LDGSTS.E.BYPASS.LTC128B.128 [R11+0x30400], desc[UR42][R2.64+0x280], !P1 ;  /* 0x30400280020bafae */ /* 0x000fe8000c901d6a */
[----:B------:R-:W-:Y:S01]  /*19ea0*/  @!P2 LDGSTS.E.BYPASS.LTC128B.128 [R11+0x32400], desc[UR42][R2.64+0x300], P3 ;  /* 0x32400300020bafae */ /* 0x000fe20009901d6a */
[----:B------:R-:W-:-:S13]  /*19eb0*/  LOP3.LUT P3, RZ, R12, 0x200, RZ, 0xc0, !PT ;  /* 0x000002000cff7812 */ /* 0x000fda000786c0ff */
[----:B------:R0:W-:Y:S01]  /*19ec0*/  @!P2 LDGSTS.E.BYPASS.LTC128B.128 [R11+0x34400], desc[UR42][R2.64+0x380], P3 ;  /* 0x34400380020bafae */ /* 0x0001e20009901d6a */
[----:B------:R-:W-:-:S13]  /*19ed0*/  LOP3.LUT P3, RZ, R12, 0x100, RZ, 0xc0, !PT ;  /* 0x000001000cff7812 */ /* 0x000fda000786c0ff */
[----:B------:R-:W-:-:S05]  /*19ee0*/  @!P3 LEA R14, P2, R13, R14, 0x1 ;  /* 0x0000000e0d0eb211 */ /* 0x000fca00078408ff */
[----:B------:R-:W-:Y:S01]  /*19ef0*/  @!P3 IMAD.X R9, RZ, RZ, R9, P2 ;  /* 0x000000ffff09b224 */ /* 0x000fe200010e0609 */
[----:B------:R-:W-:Y:S02]  /*19f00*/  LOP3.LUT P2, RZ, R12, 0x8, RZ, 0xc0, !PT ;  /* 0x000000080cff7812 */ /* 0x000fe4000784c0ff */
[----:B------:R-:W-:Y:S01]  /*19f10*/  @!P3 LOP3.LUT R8, R5, 0x40, RZ, 0xc0, !PT ;  /* 0x000000400508b812 */ /* 0x000fe200078ec0ff */
[----:B0-----:R-:W-:Y:S02]  /*19f20*/  @!P3 IMAD.MOV.U32 R2, RZ, RZ, R14 ;  /* 0x000000ffff02b224 */ /* 0x001fe400078e000e */
        /* <DEDUP_REMOVED lines=37> */
[----:B------:R0:W-:Y:S04]  /*1a180*/  STL [R1+0x14], R12 ;  /* 0x0000140c01007387 */ /* 0x0001e80000100800 */
[----:B------:R0:W-:Y:S04]  /*1a190*/  @!P2 LDGSTS.E.BYPASS.LTC128B.128 [R11+0x35400], desc[UR42][R2.64+0x380], P3 ;  /* 0x35400380020bafae */ /* 0x0001e80009901d6a */
[----:B------:R-:W1:Y:S04]  /*1a1a0*/  SHFL.IDX PT, R4, R4, 0x3, 0x181f ;  /* 0x00781f0004047f89 */ /* 0x000e6800000e0000 */
[----:B------:R-:W2:Y:S02]  /*1a1b0*/  SHFL.IDX PT, R0, R0, 0x3, 0x181f ;  /* 0x00781f0000007f89 */ /* 0x000ea400000e0000 */
.L_x_4684:
[----:B0-----:R-:W3:Y:S01]  /*1a1c0*/  LDL.LU R2, [R1+0x68] ;  /* 0x0000680001027983 */ /* 0x001ee20000300800 */
[----:B------:R-:W-:Y:S01]  /*1a1d0*/  BSSY B0, `(.L_x_4522) ;  /* 0x000001e000007945 */ /* 0x000fe20003800000 */
[----:B---3--:R-:W-:-:S13]  /*1a1e0*/  ISETP.GE.AND P2, PT, R2, R7, PT ;  /* 0x000000070200720c */ /* 0x008fda0003f46270 */
[----:B------:R-:W-:Y:S05]  /*1a1f0*/  @P2 BRA `(.L_x_4523) ;  /* 0x00000000006c2947 */ /* 0x000fea0003800000 */
[----:B------:R-:W3:Y:S04]  /*1a200*/  LDL R3, [R1+0x14] ;  /* 0x0000140001037983 */ /* 0x000ee80000100800 */
[----:B------:R-:W4:Y:S01]  /*1a210*/  LDL R8, [R1+0x18] ;  /* 0x0000180001087983 */ /* 0x000f220000100800 */
[----:B------:R-:W-:Y:S02]  /*1a220*/  LOP3.LUT R5, R5, 0x40, RZ, 0xc0, !PT ;  /* 0x0000004005057812 */ /* 0x000fe400078ec0ff */
[----:B------:R-:W-:Y:S01]  /*1a230*/  LOP3.LUT R6, R6, 0x80, RZ, 0xc0, !PT ;  /* 0x0000008006067812 */ /* 0x000fe200078ec0ff */
[----:B------:R-:W0:Y:S01]  /*1a240*/  S2R R2, SR_TID.X ;  /* 0x0000000000027919 */ /* 0x000e220000002100 */
[----:B------:R-:W-:Y:S02]  /*1a250*/  SHF.R.U32.HI R5, RZ, 0x2, R5 ;  /* 0x00000002ff057819 */ /* 0x000fe40000011605 */
[----:B------:R-:W-:Y:S01]  /*1a260*/  SHF.R.U32.HI R6, RZ, 0x3, R6 ;  /* 0x00000003ff067819 */ /* 0x000fe20000011606 */
[----:B0-----:R-:W-:-:S05]  /*1a270*/  IMAD.SHL.U32 R2, R2, 0x8, RZ ;  /* 0x0000000802027824 */ /* 0x001fca00078e00ff */
[----:B------:R-:W-:-:S04]  /*1a280*/  LOP3.LUT R2, R2, 0x38, RZ, 0xc0, !PT ;  /* 0x0000003802027812 */ /* 0x000fc800078ec0ff */
[----:B--2---:R-:W-:Y:S02]  /*1a290*/  LEA R2, P2, R2, R0, 0x1 ;  /* 0x0000000002027211 */ /* 0x004fe400078408ff */
[C---:B---3--:R-:W-:Y:S02]  /*1a2a0*/  LOP3.LUT P6, RZ, R3.reuse, 0x8, RZ, 0xc0, !PT ;  /* 0x0000000803ff7812 */ /* 0x048fe400078cc0ff */
[C---:B------:R-:W-:Y:S02]  /*1a2b0*/  LOP3.LUT P4, RZ, R3.reuse, 0x4, RZ, 0xc0, !PT ;  /* 0x0000000403ff7812 */ /* 0x040fe4000788c0ff */
[----:B------:R-:W-:Y:S01]  /*1a2c0*/  LOP3.LUT P3, RZ, R3, 0x2, RZ, 0xc0, !PT ;  /* 0x0000000203ff7812 */ /* 0x000fe2000786c0ff */
[----:B-1----:R-:W-:Y:S01]  /*1a2d0*/  IMAD.X R3, RZ, RZ, R4, P2 ;  /* 0x000000ffff037224 */ /* 0x002fe200010e0604 */
[----:B------:R-:W-:-:S07]  /*1a2e0*/  ISETP.NE.U32.AND P2, PT, R5, RZ, PT ;  /* 0x000000ff0500720c */ /* 0x000fce0003f45070 */
[----:B------:R-:W-:Y:S01]  /*1a2f0*/  @!PT LDS RZ, [RZ] ;  /* 0x00000000fffff984 */ /* 0x000fe20000000800 */
[----:B------:R-:W-:Y:S01]  /*1a300*/  @!PT LDS RZ, [RZ] ;  /* 0x00000000fffff984 */ /* 0x000fe20000000800 */
[----:B------:R-:W-:Y:S01]  /*1a310*/  @!PT LDS RZ, [RZ] ;  /* 0x00000000fffff984 */ /* 0x000fe20000000800 */
[----:B----4-:R0:W-:Y:S04]  /*1a320*/  LDGSTS.E.BYPASS.LTC128B.128 [R8+0x27c00], desc[UR42][R2.64], !P6 ;  /* 0x27c0000002087fae */ /* 0x0101e8000f101d6a */
        /* <DEDUP_REMOVED lines=8> */
.L_x_4523:
[----:B------:R-:W-:Y:S05]  /*1a3b0*/  BSYNC B0 ;  /* 0x0000000000007941 */ /* 0x000fea0003800000 */
.L_x_4522:
[----:B------:R-:W-:Y:S01]  /*1a3c0*/  NOP ;  /* 0x0000000000007918 */ /* 0x000fe20000000000 */
[----:B------:R-:W-:-:S13]  /*1a3d0*/  PLOP3.LUT P0, PT, PT, PT, PT, 0x80, 0x0 ;  /* 0x000000000000781c */ /* 0x000fda0003f0f070 */
.L_x_4524:
        /* <DEDUP_REMOVED lines=18> */
.L_x_4685:
[----:B------:R-:W-:Y:S05]  /*1a500*/  BSYNC B0 ;  /* 0x0000000000007941 */ /* 0x000fea0003800000 */
.L_x_4525:
        /* <DEDUP_REMOVED lines=13> */
.L_x_4686:
[----:B------:R-:W-:Y:S05]  /*1a5e0*/  BSYNC B1 ;  /* 0x0000000000017941 */ /* 0x000fea0003800000 */
.L_x_4529:
        /* <DEDUP_REMOVED lines=9> */
.L_x_4532:
[----:B------:R-:W-:Y:S05]  /*1a680*/  BSYNC B1 ;  /* 0x0000000000017941 */ /* 0x000fea0003800000 */
.L_x_4531:
        /* <DEDUP_REMOVED lines=11> */
[----:B-1----:R-:W-:-:S07]  /*1a740*/  VIADD R4, R2, 0x400 ;  /* 0x0000040002047836 */ /* 0x002fce0000000000 */
.L_x_4533:
        /* <DEDUP_REMOVED lines=15> */
.L_x_4534:
        /* <DEDUP_REMOVED lines=15> */
.L_x_4535:
        /* <DEDUP_REMOVED lines=15> */
.L_x_4536:
        /* <DEDUP_REMOVED lines=15> */
.L_x_4537:
        /* <DEDUP_REMOVED lines=15> */
.L_x_4538:
        /* <DEDUP_REMOVED lines=15> */
.L_x_4539:
        /* <DEDUP_REMOVED lines=15> */
.L_x_4540:
        /* <DEDUP_REMOVED lines=10> */
.L_x_4528:
[----:B------:R-:W-:Y:S05]  /*1ae80*/  BSYNC B0 ;  /* 0x0000000000007941 */ /* 0x000fea0003800000 */
.L_x_4527:
        /* <DEDUP_REMOVED lines=54> */
.L_x_4547:
        /* <DEDUP_REMOVED lines=8> */
.L_x_4687:
[----:B------:R-:W-:Y:S05]  /*1b270*/  BSYNC B3 ;  /* 0x0000000000037941 */ /* 0x000fea0003800000 */
.L_x_4548:
        /* <DEDUP_REMOVED lines=9> */
.L_x_4551:
[----:B------:R-:W-:Y:S05]  /*1b310*/  BSYNC B3 ;  /* 0x0000000000037941 */ /* 0x000fea0003800000 */
.L_x_4550:
        /* <DEDUP_REMOVED lines=12> */
.L_x_4552:
        /* <DEDUP_REMOVED lines=13> */
.L_x_4688:
[----:B------:R-:W-:Y:S05]  /*1b4b0*/  BSYNC B3 ;  /* 0x0000000000037941 */ /* 0x000fea0003800000 */
.L_x_4553:
        /* <DEDUP_REMOVED lines=11> */
.L_x_4556:
[----:B------:R-:W-:Y:S05]  /*1b570*/  BSYNC B3 ;  /* 0x0000000000037941 */ /* 0x000fea0003800000 */
.L_x_4555:
        /* <DEDUP_REMOVED lines=9> */
.L_x_4557:
        /* <DEDUP_REMOVED lines=15> */
.L_x_4558:
        /* <DEDUP_REMOVED lines=15> */
.L_x_4559:
        /* <DEDUP_REMOVED lines=15> */
.L_x_4560:
        /* <DEDUP_REMOVED lines=15> */
.L_x_4561:
        /* <DEDUP_REMOVED lines=15> */
.L_x_4562:
        /* <DEDUP_REMOVED lines=15> */
.L_x_4563:
        /* <DEDUP_REMOVED lines=15> */
.L_x_4564:
        /* <DEDUP_REMOVED lines=10> */
.L_x_4546:
[----:B------:R-:W-:Y:S05]  /*1bd40*/  BSYNC B1 ;  /* 0x0000000000017941 */ /* 0x000fea0003800000 */
.L_x_4545:
[----:B------:R-:W2:Y:S02]  /*1bd50*/  LDL.LU R5, [R1+0x48] ;  /* 0x0000480001057983 */ /* 0x000ea40000300800 */
[----:B--2---:R-:W-:-:S07]  /*1bd60*/  VIADD R0, R5, 0xfffffffd ;  /* 0xfffffffd05007836 */ /* 0x004fce0000000000 */
.L_x_4544:
[----:B------:R-:W-:Y:S05]  /*1bd70*/  BSYNC B2 ;  /* 0x0000000000027941 */ /* 0x000fea0003800000 */
.L_x_4543:
[----:B------:R-:W-:Y:S01]  /*1bd80*/  VIADD R8, R8, 0xfffffffe ;  /* 0xfffffffe08087836 */ /* 0x000fe20000000000 */
[----:B------:R-:W-:-:S04]  /*1bd90*/  LOP3.LUT R4, RZ, R4, RZ, 0x33, !PT ;  /* 0x00000004ff047212 */ /* 0x000fc800078e33ff */
[----:B------:R-:W-:-:S13]  /*1bda0*/  ISETP.NE.AND P0, PT, R8, R4, PT ;  /* 0x000000040800720c */ /* 0x000fda0003f05270 */
[----:B------:R-:W-:Y:S05]  /*1bdb0*/  @!P0 BRA `(.L_x_4542) ;  /* 0x0000001800d88947 */ /* 0x000fea0003800000 */
.L_x_4605:
        /* <DEDUP_REMOVED lines=35> */
.L_x_4567:
        /* <DEDUP_REMOVED lines=8> */
.L_x_4689:
[----:B------:R-:W-:Y:S05]  /*1c070*/  BSYNC B2 ;  /* 0x0000000000027941 */ /* 0x000fea0003800000 */
.L_x_4568:
        /* <DEDUP_REMOVED lines=9> */
.L_x_4571:
[----:B------:R-:W-:Y:S05]  /*1c110*/  BSYNC B2 ;  /* 0x0000000000027941 */ /* 0x000fea0003800000 */
.L_x_4570:
        /* <DEDUP_REMOVED lines=12> */
.L_x_4572:
        /* <DEDUP_REMOVED lines=13> */
.L_x_4690:
[----:B------:R-:W-:Y:S05]  /*1c2b0*/  BSYNC B2 ;  /* 0x0000000000027941 */ /* 0x000fea0003800000 */
.L_x_4573:
        /* <DEDUP_REMOVED lines=11> */
.L_x_4576:
[----:B------:R-:W-:Y:S05]  /*1c370*/  BSYNC B2 ;  /* 0x0000000000027941 */ /* 0x000fea0003800000 */
.L_x_4575:
        /* <DEDUP_REMOVED lines=9> */
.L_x_4577:
        /* <DEDUP_REMOVED lines=15> */
.L_x_4578:
        /* <DEDUP_REMOVED lines=15> */
.L_x_4579:
        /* <DEDUP_REMOVED lines=15> */
.L_x_4580:
        /* <DEDUP_REMOVED lines=15> */
.L_x_4581:
        /* <DEDUP_REMOVED lines=15> */
.L_x_4582:
        /* <DEDUP_REMOVED lines=15> */
.L_x_4583:
        /* <DEDUP_REMOVED lines=15> */
.L_x_4584:
        /* <DEDUP_REMOVED lines=10> */
.L_x_4566:
[----:B------:R-:W-:Y:S05]  /*1cb40*/  BSYNC B1 ;  /* 0x0000000000017941 */ /* 0x000fea0003800000 */
.L_x_4565:
        /* <DEDUP_REMOVED lines=35> */
.L_x_4587:
        /* <DEDUP_REMOVED lines=8> */
.L_x_4691:
[----:B------:R-:W-:Y:S05]  /*1ce00*/  BSYNC B2 ;  /* 0x0000000000027941 */ /* 0x000fea0003800000 */
.L_x_4588:
        /* <DEDUP_REMOVED lines=9> */
.L_x_4591:
[----:B------:R-:W-:Y:S05]  /*1cea0*/  BSYNC B2 ;  /* 0x0000000000027941 */ /* 0x000fea0003800000 */
.L_x_4590:
        /* <DEDUP_REMOVED lines=12> */
.L_x_4592:
        /* <DEDUP_REMOVED lines=13> */
.L_x_4692:
[----:B------:R-:W-:Y:S05]  /*1d040*/  BSYNC B2 ;  /* 0x0000000000027941 */ /* 0x000fea0003800000 */
.L_x_4593:
        /* <DEDUP_REMOVED lines=11> */
.L_x_4596:
[----:B------:R-:W-:Y:S05]  /*1d100*/  BSYNC B2 ;  /* 0x0000000000027941 */ /* 0x000fea0003800000 */
.L_x_4595:
        /* <DEDUP_REMOVED lines=9> */
.L_x_4597:
        /* <DEDUP_REMOVED lines=15> */
.L_x_4598:
        /* <DEDUP_REMOVED lines=15> */
.L_x_4599:
        /* <DEDUP_REMOVED lines=15> */
.L_x_4600:
        /* <DEDUP_REMOVED lines=15> */
.L_x_4601:
        /* <DEDUP_REMOVED lines=15> */
.L_x_4602:
        /* <DEDUP_REMOVED lines=15> */
.L_x_4603:
        /* <DEDUP_REMOVED lines=15> */
.L_x_4604:
        /* <DEDUP_REMOVED lines=10> */
.L_x_4586:
[----:B------:R-:W-:Y:S05]  /*1d8d0*/  BSYNC B1 ;  /* 0x0000000000017941 */ /* 0x000fea0003800000 */
.L_x_4585:
[----:B------:R-:W2:Y:S01]  /*1d8e0*/  LDL R5, [R1+0x2c] ;  /* 0x00002c0001057983 */ /* 0x000ea20000100800 */
[----:B------:R-:W-:Y:S01]  /*1d8f0*/  VIADD R0, R0, 0xfffffffe ;  /* 0xfffffffe00007836 */ /* 0x000fe20000000000 */
[----:B--2---:R-:W-:-:S13]  /*1d900*/  ISETP.GT.AND P0, PT, R6, R5, PT ;  /* 0x000000050600720c */ /* 0x004fda0003f04270 */
[----:B------:R-:W-:Y:S05]  /*1d910*/  @P0 BRA `(.L_x_4605) ;  /* 0xffffffe400280947 */ /* 0x000fea000383ffff */
.L_x_4542:
[----:B------:R-:W-:Y:S05]  /*1d920*/  BSYNC B0 ;  /* 0x0000000000007941 */ /* 0x000fea0003800000 */
.L_x_4541:
        /* <DEDUP_REMOVED lines=11> */
[----:B-1----:R-:W1:Y:S01]  /*1d9e0*/  S2R R2, SR_LANEID ;  /* 0x0000000000027919 */ /* 0x002e620000000000 */
[----:B------:R-:W-:Y:S01]  /*1d9f0*/  VOTEU.ANY UR4, UPT, PT ;  /* 0x0000000000047886 */ /* 0x000fe200038e0100 */
[----:B------:R-:W2:Y:S01]  /*1da00*/  LDC.64 R4, c[0x0][0xd60] ;  /* 0x00035800ff047b82 */ /* 0x000ea20000000a00 */
[----:B------:R-:W1:Y:S02]  /*1da10*/  FLO.U32 R0, UR4 ;  /* 0x0000000400007d00 */ /* 0x000e6400080e0000 */
[----:B-1----:R-:W-:-:S06]  /*1da20*/  ISETP.EQ.U32.AND P1, PT, R0, R2, PT ;  /* 0x000000020000720c */ /* 0x002fcc0003f22070 */
[----:B------:R-:W2:Y:S07]  /*1da30*/  POPC R2, UR4 ;  /* 0x0000000400027d09 */ /* 0x000eae0008000000 */
[----:B--2---:R-:W2:Y:S04]  /*1da40*/  @P1 ATOMG.E.ADD.STRONG.GPU PT, R2, desc[UR42][R4.64], R2 ;  /* 0x00000002040219a8 */ /* 0x004ea800081ee1ea */
[----:B--2---:R1:W2:Y:S02]  /*1da50*/  SHFL.IDX PT, R2, R2, R0, 0x1f ;  /* 0x00001f0002027589 */ /* 0x0042a400000e0000 */
[----:B-1----:R-:W1:Y:S02]  /*1da60*/  S2R R0, SR_LTMASK ;  /* 0x0000000000007919 */ /* 0x002e640000003900 */
[----:B-1----:R-:W-:-:S06]  /*1da70*/  LOP3.LUT R0, R0, UR4, RZ, 0xc0, !PT ;  /* 0x0000000400007c12 */ /* 0x002fcc000f8ec0ff */
[----:B------:R-:W2:Y:S02]  /*1da80*/  POPC R0, R0 ;  /* 0x0000000000007309 */ /* 0x000ea40000000000 */
[----:B--2---:R-:W-:-:S05]  /*1da90*/  IADD3 R0, R2, UR37, R0 ;  /* 0x0000002502007c10 */ /* 0x004fca000fffe000 */
[----:B------:R2:W-:Y:S02]  /*1daa0*/  STL [R1], R0 ;  /* 0x0000000001007387 */ /* 0x0005e40000100800 */
.L_x_4607:
[----:B------:R-:W-:Y:S05]  /*1dab0*/  BSYNC B0 ;  /* 0x0000000000007941 */ /* 0x000fea0003800000 */
.L_x_4606:
[----:B------:R-:W-:-:S07]  /*1dac0*/  SEL R19, R19, RZ, P0 ;  /* 0x000000ff13137207 */ /* 0x000fce0000000000 */
.L_x_4503:
[----:B------:R-:W-:Y:S05]  /*1dad0*/  BSYNC B7 ;  /* 0x0000000000077941 */ /* 0x000fea0003800000 */
.L_x_4501:
[----:B--2-4-:R-:W2:Y:S02]  /*1dae0*/  LDL R0, [R1+0x14] ;  /* 0x0000140001007983 */ /* 0x014ea40000100800 */
[----:B--2---:R-:W-:-:S13]  /*1daf0*/  LOP3.LUT P0, RZ, R0, 0x40, RZ, 0xc0, !PT ;  /* 0x0000004000ff7812 */ /* 0x004fda000780c0ff */
[----:B------:R-:W-:Y:S05]  /*1db00*/  @!P0 BRA `(.L_x_4608) ;  /* 0x00000000002c8947 */ /* 0x000fea0003800000 */
[----:B------:R-:W-:Y:S05]  /*1db10*/  WARPSYNC.ALL ;  /* 0x0000000000007948 */ /* 0x000fea0003800000 */
[----:B------:R-:W2:Y:S08]  /*1db20*/  S2UR UR5, SR_CgaCtaId ;  /* 0x00000000000579c3 */ /* 0x000eb00000008800 */
[----:B------:R-:W-:Y:S06]  /*1db30*/  BAR.SYNC.DEFER_BLOCKING 0x5, 0x180 ;  /* 0x0146000000007b1d */ /* 0x000fec0000010000 */
[----:B------:R-:W-:-:S02]  /*1db40*/  UMOV UR4, 0x400 ;  /* 0x0000040000047882 */ /* 0x000fc40000000000 */
[----:B--2---:R-:W-:-:S06]  /*1db50*/  ULEA UR4, UR5, UR4, 0x18 ;  /* 0x0000000405047291 */ /* 0x004fcc000f8ec03f */
[----:B------:R-:W-:-:S05]  /*1db60*/  IMAD.U32 R18, RZ, RZ, UR4 ;  /* 0x00000004ff127e24 */ /* 0x000fca000f8e00ff */
[----:B01----:R-:W0:Y:S04]  /*1db70*/  LDS.128 R4, [R18+0x388d0] ;  /* 0x0388d00012047984 */ /* 0x003e280000000c00 */
[----:B0-----:R1:W-:Y:S04]  /*1db80*/  STL.64 [R1], R4 ;  /* 0x0000000401007387 */ /* 0x0013e80000100a00 */
[----:B------:R1:W-:Y:S01]  /*1db90*/  STL.64 [R1+0x8], R6 ;  /* 0x0000080601007387 */ /* 0x0003e20000100a00 */
[----:B------:R-:W-:Y:S06]  /*1dba0*/  BAR.ARV 0x4, 0x180 ;  /* 0x0106000000007b1d */ /* 0x000fec0000002000 */
[----:B------:R-:W-:Y:S05]  /*1dbb0*/  BRA `(.L_x_4609) ;  /* 0x0000000c00247947 */ /* 0x000fea0003800000 */
.L_x_4608:
[----:B------:R-:W2:Y:S01]  /*1dbc0*/  S2R R16, SR_TID.X ;  /* 0x0000000000107919 */ /* 0x000ea20000002100 */
[----:B------:R-:W-:Y:S01]  /*1dbd0*/  UMOV UR4, 0xffffffff ;  /* 0xffffffff00047882 */ /* 0x000fe20000000000 */
[----:B--2---:R-:W-:-:S04]  /*1dbe0*/  LOP3.LUT R16, R16, 0x1f, RZ, 0xc0, !PT ;  /* 0x0000001f10107812 */ /* 0x004fc800078ec0ff */
[----:B------:R-:W-:Y:S01]  /*1dbf0*/  ISETP.NE.AND P0, PT, R16, 0x1f, PT ;  /* 0x0000001f1000780c */ /* 0x000fe20003f05270 */
[----:B------:R-:W-:-:S12]  /*1dc00*/  BRA.DIV UR4, `(.L_x_4610) ;  /* 0x0000002e04d87947 */ /* 0x000fd8000b800000 */
[----:B-1----:R-:W2:Y:S01]  /*1dc10*/  LDL.LU R2, [R1] ;  /* 0x0000000001027983 */ /* 0x002ea20000300800 */
[----:B------:R-:W-:-:S03]  /*1dc20*/  ULDC UR4, c[0x0][0xd3c] ;  /* 0x00034f0000047ab9 */ /* 0x000fc60000000800 */
[----:B------:R-:W4:Y:S01]  /*1dc30*/  LDL R3, [R1+0xc] ;  /* 0x00000c0001037983 */ /* 0x000f220000100800 */
[----:B--2---:R-:W-:Y:S02]  /*1dc40*/  IMAD.MOV.U32 R10, RZ, RZ, R2 ;  /* 0x000000ffff0a7224 */ /* 0x004fe400078e0002 */
[----:B----4-:R-:W-:-:S05]  /*1dc50*/  IMAD.IADD R0, R3, 0x1, R16 ;  /* 0x0000000103007824 */ /* 0x010fca00078e0210 */
[----:B------:R-:W-:-:S13]  /*1dc60*/  ISETP.GE.OR P1, PT, R0, UR4, !P0 ;  /* 0x0000000400007c0c */ /* 0x000fda000c726670 */
[----:B------:R-:W1:Y:S08]  /*1dc70*/  @!P1 LDC.64 R2, c[0x0][0xd80] ;  /* 0x00036000ff029b82 */ /* 0x000e700000000a00 */
[----:B0-----:R-:W0:Y:S01]  /*1dc80*/  @!P1 LDC.64 R6, c[0x0][0xd78] ;  /* 0x00035e00ff069b82 */ /* 0x001e220000000a00 */
[----:B-1----:R-:W-:-:S05]  /*1dc90*/  @!P1 IMAD.WIDE R2, R0, 0x4, R2 ;  /* 0x0000000400029825 */ /* 0x002fca00078e0202 */
[----:B------:R0:W2:Y:S02]  /*1dca0*/  @!P1 LDG.E R8, desc[UR42][R2.64] ;  /* 0x0000002a02089981 */ /* 0x0000a4000c1e1900 */
[----:B0-----:R-:W-:-:S06]  /*1dcb0*/  @!P1 IMAD.WIDE R2, R0, 0x4, R6 ;  /* 0x0000000400029825 */ /* 0x001fcc00078e0206 */
[----:B------:R-:W4:Y:S01]  /*1dcc0*/  @!P1 LDG.E R2, desc[UR42][R2.64] ;  /* 0x0000002a02029981 */ /* 0x000f22000c1e1900 */
[----:B------:R-:W-:Y:S01]  /*1dcd0*/  IMAD.MOV.U32 R0, RZ, RZ, RZ ;  /* 0x000000ffff007224 */ /* 0x000fe200078e00ff */
[C---:B------:R-:W-:Y:S01]  /*1dce0*/  ISETP.GE.U32.AND P2, PT, R16.reuse, 0x2, PT ;  /* 0x000000021000780c */ /* 0x040fe20003f46070 */
[----:B------:R-:W-:Y:S01]  /*1dcf0*/  IMAD.MOV.U32 R6, RZ, RZ, RZ ;  /* 0x000000ffff067224 */ /* 0x000fe200078e00ff */
[C---:B------:R-:W-:Y:S01]  /*1dd00*/  ISETP.GE.U32.AND P3, PT, R16.reuse, 0x4, PT ;  /* 0x000000041000780c */ /* 0x040fe20003f66070 */
[----:B------:R-:W-:Y:S01]  /*1dd10*/  SHFL.IDX PT, R5, R10, RZ, 0x1f ;  /* 0x00001fff0a057589 */ /* 0x000fe200000e0000 */
[C---:B------:R-:W-:Y:S02]  /*1dd20*/  ISETP.GE.U32.AND P4, PT, R16.reuse, 0x8, PT ;  /* 0x000000081000780c */ /* 0x040fe40003f86070 */
[----:B------:R-:W-:Y:S01]  /*1dd30*/  ISETP.GE.U32.AND P5, PT, R16, 0x10, PT ;  /* 0x000000101000780c */ /* 0x000fe20003fa6070 */
[----:B------:R-:W-:Y:S01]  /*1dd40*/  SHFL.IDX PT, R4, R10, 0x1, 0x1f ;  /* 0x00201f000a047f89 */ /* 0x000fe200000e0000 */
[----:B--2---:R-:W-:-:S02]  /*1dd50*/  @!P1 IMAD.MOV.U32 R0, RZ, RZ, R8 ;  /* 0x000000ffff009224 */ /* 0x004fc400078e0008 */
[----:B------:R-:W-:Y:S02]  /*1dd60*/  IMAD.MOV.U32 R8, RZ, RZ, RZ ;  /* 0x000000ffff087224 */ /* 0x000fe400078e00ff */
[----:B----4-:R-:W-:Y:S01]  /*1dd70*/  @!P1 IMAD.MOV.U32 R6, RZ, RZ, R2 ;  /* 0x000000ffff069224 */ /* 0x010fe200078e0002 */
        /* <DEDUP_REMOVED lines=18> */
.L_x_4702:
[----:B------:R-:W-:Y:S02]  /*1dea0*/  ULDC UR4, c[0x0][0xd38] ;  /* 0x00034e0000047ab9 */ /* 0x000fe40000000800 */
[----:B------:R-:W-:-:S04]  /*1deb0*/  IMAD.U32 R3, RZ, RZ, UR4 ;  /* 0x00000004ff037e24 */ /* 0x000fc8000f8e00ff */
[----:B-1----:R-:W-:-:S04]  /*1dec0*/  IMAD R9, R9, R3, RZ ;  /* 0x0000000309097224 */ /* 0x002fc800078e02ff */
[----:B------:R-:W-:-:S05]  /*1ded0*/  IMAD.IADD R4, R4, 0x1, R9 ;  /* 0x0000000104047824 */ /* 0x000fca00078e0209 */
[----:B------:R-:W-:-:S13]  /*1dee0*/  ISETP.GT.AND P6, PT, R4, R5, PT ;  /* 0x000000050400720c */ /* 0x000fda0003fc4270 */
[----:B------:R-:W-:Y:S05]  /*1def0*/  @P6 BRA `(.L_x_4611) ;  /* 0x0000000000ac6947 */ /* 0x000fea0003800000 */
.L_x_4614:
[----:B------:R-:W2:Y:S01]  /*1df00*/  LDL.LU R2, [R1+0xc] ;  /* 0x00000c0001027983 */ /* 0x000ea20000300800 */
[----:B------:R-:W1:Y:S01]  /*1df10*/  LDC R0, c[0x0][0xd3c] ;  /* 0x00034f00ff007b82 */ /* 0x000e620000000800 */
[----:B--2---:R-:W-:-:S05]  /*1df20*/  VIADD R2, R2, 0x1f ;  /* 0x0000001f02027836 */ /* 0x004fca0000000000 */
[----:B-1----:R-:W-:-:S13]  /*1df30*/  ISETP.GE.AND P6, PT, R2, R0, PT ;  /* 0x000000000200720c */ /* 0x002fda0003fc6270 */
[----:B------:R-:W-:Y:S05]  /*1df40*/  @P6 BRA `(.L_x_4612) ;  /* 0x0000000400d86947 */ /* 0x000fea0003800000 */
[----:B------:R-:W1:Y:S01]  /*1df50*/  S2R R3, SR_TID.X ;  /* 0x0000000000037919 */ /* 0x000e620000002100 */
[----:B------:R2:W-:Y:S01]  /*1df60*/  STL [R1+0xc], R2 ;  /* 0x00000c0201007387 */ /* 0x0005e20000100800 */
[----:B-1----:R-:W-:-:S05]  /*1df70*/  LOP3.LUT R3, R3, 0x1f, RZ, 0xc0, !PT ;  /* 0x0000001f03037812 */ /* 0x002fca00078ec0ff */
[----:B------:R-:W-:-:S05]  /*1df80*/  IMAD.IADD R6, R2, 0x1, R3 ;  /* 0x0000000102067824 */ /* 0x000fca00078e0203 */
[----:B------:R-:W-:Y:S01]  /*1df90*/  ISETP.GE.OR P6, PT, R6, R0, !P0 ;  /* 0x000000000600720c */ /* 0x000fe200047c6670 */
[----:B------:R-:W-:-:S12]  /*1dfa0*/  IMAD.MOV.U32 R0, RZ, RZ, RZ ;  /* 0x000000ffff007224 */ /* 0x000fd800078e00ff */
        /* <DEDUP_REMOVED lines=26> */
.L_x_4710:
[----:B------:R-:W-:Y:S02]  /*1e150*/  ULDC UR4, c[0x0][0xd38] ;  /* 0x00034e0000047ab9 */ /* 0x000fe40000000800 */
[----:B------:R-:W-:-:S04]  /*1e160*/  IMAD.U32 R3, RZ, RZ, UR4 ;  /* 0x00000004ff037e24 */ /* 0x000fc8000f8e00ff */
[----:B-1----:R-:W-:-:S04]  /*1e170*/  IMAD R9, R9, R3, RZ ;  /* 0x0000000309097224 */ /* 0x002fc800078e02ff */
[----:B------:R-:W-:-:S05]  /*1e180*/  IMAD.IADD R4, R9, 0x1, R4 ;  /* 0x0000000109047824 */ /* 0x000fca00078e0204 */
[----:B------:R-:W-:-:S13]  /*1e190*/  ISETP.GT.AND P6, PT, R4, R5, PT ;  /* 0x000000050400720c */ /* 0x000fda0003fc4270 */
[----:B------:R-:W-:Y:S05]  /*1e1a0*/  @!P6 BRA `(.L_x_4614) ;  /* 0xfffffffc0054e947 */ /* 0x000fea000383ffff */
.L_x_4611:
        /* <DEDUP_REMOVED lines=8> */
[----:B------:R1:W4:Y:S02]  /*1e230*/  SHFL.IDX PT, R6, R6, R2, 0x1f ;  /* 0x00001f0206067589 */ /* 0x00032400000e0000 */
.L_x_4715:
[----:B------:R-:W-:-:S13]  /*1e240*/  ISETP.NE.AND P0, PT, R4, RZ, PT ;  /* 0x000000ff0400720c */ /* 0x000fda0003f05270 */
[----:B------:R-:W-:Y:S05]  /*1e250*/  @!P0 BRA `(.L_x_4616) ;  /* 0x0000000000148947 */ /* 0x000fea0003800000 */
[----:B------:R-:W-:Y:S01]  /*1e260*/  UMOV UR4, 0xffffffff ;  /* 0xffffffff00047882 */ /* 0x000fe20000000000 */
[----:B---3--:R-:W-:Y:S02]  /*1e270*/  VIADD R12, R2, 0xffffffff ;  /* 0xffffffff020c7836 */ /* 0x008fe40000000000 */
[----:B------:R-:W-:Y:S05]  /*1e280*/  BRA.DIV UR4, `(.L_x_4617) ;  /* 0x0000003204cc7947 */ /* 0x000fea000b800000 */
[----:B0-----:R0:W3:Y:S02]  /*1e290*/  SHFL.IDX PT, R7, R7, R12, 0x1f ;  /* 0x00001f0c07077589 */ /* 0x0010e400000e0000 */
.L_x_4718:
[----:B---3--:R-:W-:-:S07]  /*1e2a0*/  IMAD.MOV.U32 R8, RZ, RZ, R7 ;  /* 0x000000ffff087224 */ /* 0x008fce00078e0007 */
.L_x_4616:
[----:B0-----:R-:W5:Y:S01]  /*1e2b0*/  LDL.LU R7, [R1+0xc] ;  /* 0x00000c0001077983 */ /* 0x001f620000300800 */
[----:B--2---:R-:W-:Y:S01]  /*1e2c0*/  IABS R4, R0 ;  /* 0x0000000000047213 */ /* 0x004fe20000000000 */
[----:B------:R-:W-:Y:S02]  /*1e2d0*/  IMAD R10, R8, R3, R9 ;  /* 0x00000003080a7224 */ /* 0x000fe400078e0209 */
[----:B------:R-:W-:Y:S01]  /*1e2e0*/  IMAD.MOV.U32 R8, RZ, RZ, RZ ;  /* 0x000000ffff087224 */ /* 0x000fe200078e00ff */
[----:B------:R-:W0:Y:S02]  /*1e2f0*/  I2F.RP R3, R4 ;  /* 0x0000000400037306 */ /* 0x000e240000209400 */
[----:B------:R5:W-:Y:S06]  /*1e300*/  STL [R1], R10 ;  /* 0x0000000a01007387 */ /* 0x000bec0000100800 */
[----:B0-----:R-:W0:Y:S02]  /*1e310*/  MUFU.RCP R3, R3 ;  /* 0x0000000300037308 */ /* 0x001e240000001000 */
[----:B0-----:R-:W-:-:S06]  /*1e320*/  VIADD R3, R3, 0xffffffe ;  /* 0x0ffffffe03037836 */ /* 0x001fcc0000000000 */
[----:B------:R-:W0:Y:S02]  /*1e330*/  F2I.FTZ.U32.TRUNC.NTZ R9, R3 ;  /* 0x0000000300097305 */ /* 0x000e24000021f000 */
[----:B0-----:R-:W-:-:S04]  /*1e340*/  IMAD.MOV R3, RZ, RZ, -R9 ;  /* 0x000000ffff037224 */ /* 0x001fc800078e0a09 */
[----:B------:R-:W-:-:S04]  /*1e350*/  IMAD R3, R3, R4, RZ ;  /* 0x0000000403037224 */ /* 0x000fc800078e02ff */
[----:B------:R-:W-:-:S04]  /*1e360*/  IMAD.HI.U32 R8, R9, R3, R8 ;  /* 0x0000000309087227 */ /* 0x000fc800078e0008 */
[----:B------:R-:W-:-:S05]  /*1e370*/  IMAD.IADD R3, R5, 0x1, -R10 ;  /* 0x0000000105037824 */ /* 0x000fca00078e0a0a */
[----:B------:R-:W-:-:S05]  /*1e380*/  IABS R5, R3 ;  /* 0x0000000300057213 */ /* 0x000fca0000000000 */
[----:B------:R-:W-:-:S04]  /*1e390*/  IMAD.HI.U32 R8, R8, R5, RZ ;  /* 0x0000000508087227 */ /* 0x000fc800078e00ff */
[----:B-----5:R-:W-:Y:S01]  /*1e3a0*/  IMAD.MOV.U32 R10, RZ, RZ, R7 ;  /* 0x000000ffff0a7224 */ /* 0x020fe200078e0007 */
[----:B------:R-:W-:-:S03]  /*1e3b0*/  IABS R7, R0 ;  /* 0x0000000000077213 */ /* 0x000fc60000000000 */
[----:B------:R-:W-:Y:S02]  /*1e3c0*/  IMAD.IADD R10, R2, 0x1, R10 ;  /* 0x00000001020a7824 */ /* 0x000fe400078e020a */
[----:B------:R-:W-:-:S04]  /*1e3d0*/  IMAD.MOV R7, RZ, RZ, -R7 ;  /* 0x000000ffff077224 */ /* 0x000fc800078e0a07 */
[----:B------:R-:W-:Y:S01]  /*1e3e0*/  IMAD R5, R8, R7, R5 ;  /* 0x0000000708057224 */ /* 0x000fe200078e0205 */
[----:B----4-:R-:W-:-:S04]  /*1e3f0*/  IABS R7, R6 ;  /* 0x0000000600077213 */ /* 0x010fc80000000000 */
[----:B------:R-:W-:-:S13]  /*1e400*/  ISETP.GT.U32.AND P1, PT, R4, R5, PT ;  /* 0x000000050400720c */ /* 0x000fda0003f24070 */
[----:B------:R-:W-:Y:S02]  /*1e410*/  @!P1 IMAD.IADD R5, R5, 0x1, -R4 ;  /* 0x0000000105059824 */ /* 0x000fe400078e0a04 */
[----:B------:R-:W-:Y:S01]  /*1e420*/  @!P1 VIADD R8, R8, 0x1 ;  /* 0x0000000108089836 */ /* 0x000fe20000000000 */
[----:B------:R-:W-:Y:S02]  /*1e430*/  ISETP.NE.AND P1, PT, R0, RZ, PT ;  /* 0x000000ff0000720c */ /* 0x000fe40003f25270 */
[----:B------:R-:W-:Y:S02]  /*1e440*/  ISETP.GE.U32.AND P0, PT, R5, R4, PT ;  /* 0x000000040500720c */ /* 0x000fe40003f06070 */
[----:B------:R-:W0:Y:S11]  /*1e450*/  I2F.RP R4, R7 ;  /* 0x0000000700047306 */ /* 0x000e360000209400 */
        /* <DEDUP_REMOVED lines=17> */
[----:B------:R-:W-:Y:S02]  /*1e570*/  IMAD R5, R4, R9, R5 ;  /* 0x0000000904057224 */ /* 0x000fe400078e0205 */
[----:B-1----:R-:W-:-:S03]  /*1e580*/  IMAD.IADD R2, R3, 0x1, -R0 ;  /* 0x0000000103027824 */ /* 0x002fc600078e0a00 */
        /* <DEDUP_REMOVED lines=14> */
[----:B------:R2:W-:Y:S04]  /*1e670*/  STL [R1+0x8], R0 ;  /* 0x0000080001007387 */ /* 0x0005e80000100800 */
[----:B------:R2:W-:Y:S04]  /*1e680*/  STL [R1+0xc], R10 ;  /* 0x00000c0a01007387 */ /* 0x0005e80000100800 */
[----:B------:R2:W-:Y:S01]  /*1e690*/  STL [R1+0x4], R2 ;  /* 0x0000040201007387 */ /* 0x0005e20000100800 */
[----:B------:R-:W-:Y:S05]  /*1e6a0*/  BRA `(.L_x_4618) ;  /* 0x0000000000287947 */ /* 0x000fea0003800000 */
.L_x_4612:
        /* <DEDUP_REMOVED lines=10> */
.L_x_4618:
[----:B-12---:R-:W0:Y:S04]  /*1e750*/  LDL R2, [R1+0xc] ;  /* 0x00000c0001027983 */ /* 0x006e280000100800 */
[----:B------:R-:W2:Y:S04]  /*1e760*/  LDL R3, [R1+0x8] ;  /* 0x0000080001037983 */ /* 0x000ea80000100800 */
[----:B------:R-:W4:Y:S04]  /*1e770*/  LDL R5, [R1+0x4] ;  /* 0x0000040001057983 */ /* 0x000f280000100800 */
[----:B------:R-:W4:Y:S01]  /*1e780*/  LDL R4, [R1] ;  /* 0x0000000001047983 */ /* 0x000f220000100800 */
[----:B------:R-:W1:Y:S01]  /*1e790*/  S2R R0, SR_TID.X ;  /* 0x0000000000007919 */ /* 0x000e620000002100 */
[----:B------:R-:W-:Y:S05]  /*1e7a0*/  WARPSYNC.ALL ;  /* 0x0000000000007948 */ /* 0x000fea0003800000 */
[----:B-1----:R-:W-:Y:S01]  /*1e7b0*/  LOP3.LUT R0, R0, 0x1f, RZ, 0xc0, !PT ;  /* 0x0000001f00007812 */ /* 0x002fe200078ec0ff */
[----:B------:R-:W-:Y:S03]  /*1e7c0*/  BAR.SYNC.DEFER_BLOCKING 0x4, 0x180 ;  /* 0x0106000000007b1d */ /* 0x000fe60000010000 */
[----:B------:R-:W-:-:S13]  /*1e7d0*/  ISETP.NE.AND P0, PT, R0, RZ, PT ;  /* 0x000000ff0000720c */ /* 0x000fda0003f05270 */
[----:B------:R-:W1:Y:S01]  /*1e7e0*/  @!P0 S2R R0, SR_CgaCtaId ;  /* 0x0000000000008919 */ /* 0x000e620000008800 */
[----:B0-----:R-:W-:Y:S01]  /*1e7f0*/  IMAD.MOV.U32 R7, RZ, RZ, R2 ;  /* 0x000000ffff077224 */ /* 0x001fe200078e0002 */
[----:B------:R-:W-:Y:S01]  /*1e800*/  @!P0 MOV R2, 0x400 ;  /* 0x0000040000028802 */ /* 0x000fe20000000f00 */
[----:B--2---:R-:W-:-:S03]  /*1e810*/  IMAD.MOV.U32 R6, RZ, RZ, R3 ;  /* 0x000000ffff067224 */ /* 0x004fc600078e0003 */
[----:B-1----:R-:W-:-:S05]  /*1e820*/  @!P0 LEA R18, R0, R2, 0x18 ;  /* 0x0000000200128211 */ /* 0x002fca00078ec0ff */
[----:B----4-:R0:W-:Y:S01]  /*1e830*/  @!P0 STS.128 [R18+0x388d0], R4 ;  /* 0x0388d00412008388 */ /* 0x0101e20000000c00 */
[----:B------:R-:W-:Y:S06]  /*1e840*/  BAR.ARV 0x5, 0x180 ;  /* 0x0146000000007b1d */ /* 0x000fec0000002000 */
.L_x_4609:
[----:B------:R-:W2:Y:S01]  /*1e850*/  LDL R0, [R1+0xc] ;  /* 0x00000c0001007983 */ /* 0x000ea20000100800 */
[----:B------:R-:W-:Y:S02]  /*1e860*/  ULDC UR4, c[0x0][0xd3c] ;  /* 0x00034f0000047ab9 */ /* 0x000fe40000000800 */
[----:B--2---:R-:W-:-:S13]  /*1e870*/  ISETP.GE.AND P0, PT, R0, UR4, PT ;  /* 0x0000000400007c0c */ /* 0x004fda000bf06270 */
[----:B------:R-:W-:Y:S05]  /*1e880*/  @!P0 BRA `(.L_x_4619) ;  /* 0xffffff70001c8947 */ /* 0x000fea000383ffff */
[----:B------:R-:W-:Y:S05]  /*1e890*/  BSYNC B8 ;  /* 0x0000000000087941 */ /* 0x000fea0003800000 */
.L_x_4447:
        /* <DEDUP_REMOVED lines=12> */
.L_x_4719:
[----:B------:R-:W-:Y:S05]  /*1e960*/  BSYNC B0 ;  /* 0x0000000000007941 */ /* 0x000fea0003800000 */
.L_x_4620:
[----:B------:R-:W-:-:S03]  /*1e970*/  UMOV UR4, 0xffffffff ;  /* 0xffffffff00047882 */ /* 0x000fc60000000000 */
[----:B------:R-:W-:Y:S05]  /*1e980*/  BRA.DIV UR4, `(.L_x_4622) ;  /* 0x0000002e04487947 */ /* 0x000fea000b800000 */
[----:B------:R-:W1:Y:S02]  /*1e990*/  S2R R2, SR_TID.X ;  /* 0x0000000000027919 */ /* 0x000e640000002100 */
[----:B-1----:R-:W-:-:S04]  /*1e9a0*/  SHF.R.U32.HI R2, RZ, 0x5, R2 ;  /* 0x00000005ff027819 */ /* 0x002fc80000011602 */
[----:B------:R-:W-:-:S05]  /*1e9b0*/  LOP3.LUT R2, R2, 0x3, RZ, 0xc0, !PT ;  /* 0x0000000302027812 */ /* 0x000fca00078ec0ff */
[----:B---3--:R1:W2:Y:S02]  /*1e9c0*/  SHFL.IDX PT, R14, R2, RZ, 0x1f ;  /* 0x00001fff020e7589 */ /* 0x0082a400000e0000 */
.L_x_4722:
[----:B--2---:R-:W-:-:S13]  /*1e9d0*/  ISETP.NE.AND P0, PT, R14, RZ, PT ;  /* 0x000000ff0e00720c */ /* 0x004fda0003f05270 */
[----:B------:R-:W-:Y:S05]  /*1e9e0*/  @P0 BRA `(.L_x_4317) ;  /* 0x00000000008c0947 */ /* 0x000fea0003800000 */
[----:B------:R-:W-:-:S03]  /*1e9f0*/  UMOV UR4, 0xffffffff ;  /* 0xffffffff00047882 */ /* 0x000fc60000000000 */
[----:B------:R-:W-:Y:S05]  /*1ea00*/  BRA.DIV UR4, `(.L_x_4623) ;  /* 0x0000002e045c7947 */ /* 0x000fea000b800000 */
[----:B------:R-:W-:-:S13]  /*1ea10*/  ELECT P6, URZ, PT ;  /* 0x00000000003f782f */ /* 0x000fda00038c0000 */
.L_x_4725:
[----:B------:R-:W-:Y:S05]  /*1ea20*/  @!P6 BRA `(.L_x_4317) ;  /* 0x00000000007ce947 */ /* 0x000fea0003800000 */
[----:B------:R-:W-:-:S06]  /*1ea30*/  ULOP3.LUT UR4, UR36, 0x2, URZ, 0xfc, !UPT ;  /* 0x0000000224047892 */ /* 0x000fcc000f8efc3f */
[----:B-1----:R-:W-:-:S05]  /*1ea40*/  IMAD.U32 R2, RZ, RZ, UR4 ;  /* 0x00000004ff027e24 */ /* 0x002fca000f8e00ff */
[----:B------:R-:W-:-:S13]  /*1ea50*/  ISETP.NE.AND P2, PT, R2, 0x3, PT ;  /* 0x000000030200780c */ /* 0x000fda0003f45270 */
[----:B------:R-:W-:Y:S05]  /*1ea60*/  @!P2 BRA `(.L_x_4624) ;  /* 0x000000000004a947 */ /* 0x000fea0003800000 */
[----:B------:R-:W-:Y:S01]  /*1ea70*/  BPT.TRAP 0x1 ;  /* 0x000000040000795c */ /* 0x000fe20000300000 */
.L_x_4624:
        /* <DEDUP_REMOVED lines=13> */
.L_x_4726:
[----:B------:R-:W1:Y:S02]  /*1eb50*/  SYNCS.PHASECHK.TRANS64.TRYWAIT P0, [R7+URZ], R2 ;  /* 0x00000002070075a7 */ /* 0x000e64000800017f */
[----:B-1----:R-:W-:Y:S05]  /*1eb60*/  @!P0 BRA `(.L_x_4626) ;  /* 0x0000002c00388947 */ /* 0x002fea0003800000 */
.L_x_4727:
[----:B------:R-:W-:Y:S05]  /*1eb70*/  @!P2 BRA `(.L_x_4627) ;  /* 0x000000000004a947 */ /* 0x000fea0003800000 */
[----:B------:R-:W-:Y:S01]  /*1eb80*/  BPT.TRAP 0x1 ;  /* 0x000000040000795c */ /* 0x000fe20000300000 */
.L_x_4627:
[----:B------:R-:W-:-:S04]  /*1eb90*/  VIADD R0, R0, 0x38860 ;  /* 0x0003886000007836 */ /* 0x000fc80000000000 */
[----:B------:R-:W-:-:S04]  /*1eba0*/  IMAD R4, R19, 0x8, R0 ;  /* 0x0000000813047824 */ /* 0x000fc800078e0200 */
[----:B------:R-:W2:Y:S02]  /*1ebb0*/  SYNCS.PHASECHK.TRANS64.TRYWAIT P0, [R4+URZ], R5 ;  /* 0x00000005040075a7 */ /* 0x000ea4000800017f */
[----:B--2---:R-:W-:Y:S05]  /*1ebc0*/  @!P0 BRA `(.L_x_4628) ;  /* 0x0000002c00348947 */ /* 0x004fea0003800000 */
.L_x_4728:
[----:B------:R-:W-:-:S07]  /*1ebd0*/  IMAD R3, R3, 0x8, R0 ;  /* 0x0000000803037824 */ /* 0x000fce00078e0200 */
.L_x_4629:
[----:B---3--:R3:W4:Y:S02]  /*1ebe0*/  SYNCS.PHASECHK.TRANS64.TRYWAIT P0, [R3+URZ], R2 ;  /* 0x00000002030075a7 */ /* 0x008724000800017f */
[----:B----4-:R-:W-:Y:S05]  /*1ebf0*/  @!P0 NANOSLEEP.SYNCS 0x989680 ;  /* 0x009896800000895d */ /* 0x010fea0003900000 */
[----:B------:R-:W4:Y:S02]  /*1ec00*/  @!P0 SYNCS.PHASECHK.TRANS64 P0, [R3+URZ], R2 ;  /* 0x00000002030085a7 */ /* 0x000f24000800007f */
[----:B----4-:R-:W-:Y:S05]  /*1ec10*/  @!P0 BRA `(.L_x_4629) ;  /* 0xfffffffc00f08947 */ /* 0x010fea000383ffff */
.L_x_4317:
[----:B------:R-:W-:Y:S05]  /*1ec20*/  BSYNC B9 ;  /* 0x0000000000097941 */ /* 0x000fea0003800000 */
.L_x_4314:
[----:B------:R-:W-:Y:S05]  /*1ec30*/  EXIT ;  /* 0x000000000000794d */ /* 0x000fea0003800000 */
.L_x_4335:
[----:B0-----:R0:W1:Y:S02]  /*1ec40*/  SYNCS.PHASECHK.TRANS64.TRYWAIT P5, [R73+URZ+0x38890], R74 ;  /* 0x0388904a490075a7 */ /* 0x00106400080a017f */
[----:B-1----:R-:W-:Y:S05]  /*1ec50*/  @!P5 NANOSLEEP.SYNCS 0x989680 ;  /* 0x009896800000d95d */ /* 0x002fea0003900000 */
[----:B------:R-:W1:Y:S02]  /*1ec60*/  @!P5 SYNCS.PHASECHK.TRANS64 P5, [R73+URZ+0x38890], R74 ;  /* 0x0388904a4900d5a7 */ /* 0x000e6400080a007f */
[----:B-1----:R-:W-:Y:S05]  /*1ec70*/  @!P5 BRA `(.L_x_4335) ;  /* 0xfffffffc00f0d947 */ /* 0x002fea000383ffff */
[----:B------:R-:W-:Y:S05]  /*1ec80*/  BRA `(.L_x_4630) ;  /* 0xfffffe4000287947 */ /* 0x000fea000383ffff */
.L_x_4345:
[----:B-1----:R1:W2:Y:S02]  /*1ec90*/  SYNCS.PHASECHK.TRANS64.TRYWAIT P5, [R73+URZ+0x38890], R74 ;  /* 0x0388904a490075a7 */ /* 0x0022a400080a017f */
[----:B--2---:R-:W-:Y:S05]  /*1eca0*/  @!P5 NANOSLEEP.SYNCS 0x989680 ;  /* 0x009896800000d95d */ /* 0x004fea0003900000 */
[----:B------:R-:W2:Y:S02]  /*1ecb0*/  @!P5 SYNCS.PHASECHK.TRANS64 P5, [R73+URZ+0x38890], R74 ;  /* 0x0388904a4900d5a7 */ /* 0x000ea400080a007f */
[----:B--2---:R-:W-:Y:S05]  /*1ecc0*/  @!P5 BRA `(.L_x_4345) ;  /* 0xfffffffc00f0d947 */ /* 0x004fea000383ffff */
[----:B------:R-:W-:Y:S05]  /*1ecd0*/  BRA `(.L_x_4631) ;  /* 0xfffffe4800847947 */ /* 0x000fea000383ffff */
.L_x_4350:
[----:B0-----:R0:W1:Y:S02]  /*1ece0*/  SYNCS.PHASECHK.TRANS64.TRYWAIT P1, [R73+URZ+0x38890], R74 ;  /* 0x0388904a490075a7 */ /* 0x001064000802017f */
[----:B-1----:R-:W-:Y:S05]  /*1ecf0*/  @!P1 NANOSLEEP.SYNCS 0x989680 ;  /* 0x009896800000995d */ /* 0x002fea0003900000 */
[----:B------:R-:W1:Y:S02]  /*1ed00*/  @!P1 SYNCS.PHASECHK.TRANS64 P1, [R73+URZ+0x38890], R74 ;  /* 0x0388904a490095a7 */ /* 0x000e64000802007f */
[----:B-1----:R-:W-:Y:S05]  /*1ed10*/  @!P1 BRA `(.L_x_4350) ;  /* 0xfffffffc00f09947 */ /* 0x002fea000383ffff */
[----:B------:R-:W-:Y:S05]  /*1ed20*/  BRA `(.L_x_4632) ;  /* 0xfffffe5000987947 */ /* 0x000fea000383ffff */
.L_x_4354:
[----:B--2---:R2:W0:Y:S02]  /*1ed30*/  SYNCS.PHASECHK.TRANS64.TRYWAIT P0, [R73+URZ+0x388b0], R74 ;  /* 0x0388b04a490075a7 */ /* 0x004424000800017f */
[----:B0-----:R-:W-:Y:S05]  /*1ed40*/  @!P0 NANOSLEEP.SYNCS 0x989680 ;  /* 0x009896800000895d */ /* 0x001fea0003900000 */
[----:B------:R-:W0:Y:S02]  /*1ed50*/  @!P0 SYNCS.PHASECHK.TRANS64 P0, [R73+URZ+0x388b0], R74 ;  /* 0x0388b04a490085a7 */ /* 0x000e24000800007f */
[----:B0-----:R-:W-:Y:S05]  /*1ed60*/  @!P0 BRA `(.L_x_4354) ;  /* 0xfffffffc00f08947 */ /* 0x001fea000383ffff */
[----:B------:R-:W-:Y:S05]  /*1ed70*/  BRA `(.L_x_4633) ;  /* 0xfffffe5400147947 */ /* 0x000fea000383ffff */
.L_x_4381:
        /* <DEDUP_REMOVED lines=8> */
.L_x_4635:
[----:B------:R-:W-:Y:S05]  /*1ee00*/  BSYNC B1 ;  /* 0x0000000000017941 */ /* 0x000fea0003800000 */
.L_x_4634:
        /* <DEDUP_REMOVED lines=8> */
.L_x_4636:
[----:B------:R-:W-:Y:S02]  /*1ee90*/  IMAD.MOV.U32 R13, RZ, RZ, R26 ;  /* 0x000000ffff0d7224 */ /* 0x000fe400078e001a */
[----:B------:R-:W-:-:S07]  /*1eea0*/  IMAD.MOV.U32 R20, RZ, RZ, R14 ;  /* 0x000000ffff147224 */ /* 0x000fce00078e000e */
[----:B------:R-:W-:Y:S05]  /*1eeb0*/  WARPSYNC.COLLECTIVE R15, `(.L_x_4637) ;  /* 0x000000000f087348 */ /* 0x000fea0003c00000 */
[----:B------:R0:W1:Y:S02]  /*1eec0*/  SHFL.IDX P6, R14, R13, R12, R11 ;  /* 0x0000000c0d0e7389 */ /* 0x00006400000c000b */
[----:B01----:R-:W-:Y:S01]  /*1eed0*/  ENDCOLLECTIVE ;  /* 0x000000000000791b */ /* 0x003fe20003800000 */
.L_x_4637:
[----:B------:R-:W-:Y:S02]  /*1eee0*/  IMAD.MOV.U32 R13, RZ, RZ, R27 ;  /* 0x000000ffff0d7224 */ /* 0x000fe400078e001b */
[----:B------:R-:W-:-:S07]  /*1eef0*/  IMAD.MOV.U32 R26, RZ, RZ, R14 ;  /* 0x000000ffff1a7224 */ /* 0x000fce00078e000e */
[----:B------:R-:W-:Y:S05]  /*1ef00*/  WARPSYNC.COLLECTIVE R15, `(.L_x_4638) ;  /* 0x000000000f087348 */ /* 0x000fea0003c00000 */
[----:B------:R0:W1:Y:S02]  /*1ef10*/  SHFL.IDX P6, R14, R13, R12, R11 ;  /* 0x0000000c0d0e7389 */ /* 0x00006400000c000b */
[----:B01----:R-:W-:Y:S01]  /*1ef20*/  ENDCOLLECTIVE ;  /* 0x000000000000791b */ /* 0x003fe20003800000 */
.L_x_4638:
[----:B------:R-:W-:Y:S01]  /*1ef30*/  IMAD.MOV.U32 R27, RZ, RZ, R14 ;  /* 0x000000ffff1b7224 */ /* 0x000fe200078e000e */
[----:B------:R-:W-:Y:S06]  /*1ef40*/  BRA `(.L_x_4639) ;  /* 0xfffffe8400687947 */ /* 0x000fec000383ffff */
.L_x_4385:
[----:B0-----:R0:W1:Y:S02]  /*1ef50*/  SYNCS.PHASECHK.TRANS64.TRYWAIT P0, [R2+URZ+0x38800], R13 ;  /* 0x0388000d020075a7 */ /* 0x001064000800017f */
[----:B-1----:R-:W-:Y:S05]  /*1ef60*/  @!P0 NANOSLEEP.SYNCS 0x989680 ;  /* 0x009896800000895d */ /* 0x002fea0003900000 */
[----:B------:R-:W1:Y:S02]  /*1ef70*/  @!P0 SYNCS.PHASECHK.TRANS64 P0, [R2+URZ+0x38800], R13 ;  /* 0x0388000d020085a7 */ /* 0x000e64000800007f */
[----:B-1----:R-:W-:Y:S05]  /*1ef80*/  @!P0 BRA `(.L_x_4385) ;  /* 0xfffffffc00f08947 */ /* 0x002fea000383ffff */
[----:B------:R-:W-:Y:S05]  /*1ef90*/  BRA `(.L_x_4640) ;  /* 0xfffffe8800887947 */ /* 0x000fea000383ffff */
.L_x_4393:
        /* <DEDUP_REMOVED lines=8> */
.L_x_4642:
[----:B------:R-:W-:Y:S05]  /*1f020*/  BSYNC B1 ;  /* 0x0000000000017941 */ /* 0x000fea0003800000 */
.L_x_4641:
        /* <DEDUP_REMOVED lines=8> */
.L_x_4643:
[----:B------:R-:W-:Y:S02]  /*1f0b0*/  IMAD.MOV.U32 R13, RZ, RZ, R26 ;  /* 0x000000ffff0d7224 */ /* 0x000fe400078e001a */
[----:B------:R-:W-:-:S07]  /*1f0c0*/  IMAD.MOV.U32 R3, RZ, RZ, R14 ;  /* 0x000000ffff037224 */ /* 0x000fce00078e000e */
[----:B------:R-:W-:Y:S05]  /*1f0d0*/  WARPSYNC.COLLECTIVE R15, `(.L_x_4644) ;  /* 0x000000000f087348 */ /* 0x000fea0003c00000 */
[----:B------:R0:W1:Y:S02]  /*1f0e0*/  SHFL.IDX P6, R14, R13, R12, R11 ;  /* 0x0000000c0d0e7389 */ /* 0x00006400000c000b */
[----:B01----:R-:W-:Y:S01]  /*1f0f0*/  ENDCOLLECTIVE ;  /* 0x000000000000791b */ /* 0x003fe20003800000 */
.L_x_4644:
[----:B------:R-:W-:Y:S02]  /*1f100*/  IMAD.MOV.U32 R13, RZ, RZ, R27 ;  /* 0x000000ffff0d7224 */ /* 0x000fe400078e001b */
[----:B------:R-:W-:-:S07]  /*1f110*/  IMAD.MOV.U32 R4, RZ, RZ, R14 ;  /* 0x000000ffff047224 */ /* 0x000fce00078e000e */
[----:B------:R-:W-:Y:S05]  /*1f120*/  WARPSYNC.COLLECTIVE R15, `(.L_x_4645) ;  /* 0x000000000f087348 */ /* 0x000fea0003c00000 */
[----:B------:R0:W1:Y:S02]  /*1f130*/  SHFL.IDX P6, R14, R13, R12, R11 ;  /* 0x0000000c0d0e7389 */ /* 0x00006400000c000b */
[----:B01----:R-:W-:Y:S01]  /*1f140*/  ENDCOLLECTIVE ;  /* 0x000000000000791b */ /* 0x003fe20003800000 */
.L_x_4645:
[----:B------:R-:W-:Y:S02]  /*1f150*/  IMAD.MOV.U32 R12, RZ, RZ, R3 ;  /* 0x000000ffff0c7224 */ /* 0x000fe400078e0003 */
[----:B------:R-:W-:Y:S01]  /*1f160*/  IMAD.MOV.U32 R13, RZ, RZ, R0 ;  /* 0x000000ffff0d7224 */ /* 0x000fe200078e0000 */
[----:B------:R-:W-:Y:S06]  /*1f170*/  BRA `(.L_x_4646) ;  /* 0xfffffe9000ec7947 */ /* 0x000fec000383ffff */
.L_x_4397:
[----:B0-----:R0:W1:Y:S02]  /*1f180*/  SYNCS.PHASECHK.TRANS64.TRYWAIT P1, [R2+URZ+0x38800], R13 ;  /* 0x0388000d020075a7 */ /* 0x001064000802017f */
[----:B-1----:R-:W-:Y:S05]  /*1f190*/  @!P1 NANOSLEEP.SYNCS 0x989680 ;  /* 0x009896800000995d */ /* 0x002fea0003900000 */
[----:B------:R-:W1:Y:S02]  /*1f1a0*/  @!P1 SYNCS.PHASECHK.TRANS64 P1, [R2+URZ+0x38800], R13 ;  /* 0x0388000d020095a7 */ /* 0x000e64000802007f */
[----:B-1----:R-:W-:Y:S05]  /*1f1b0*/  @!P1 BRA `(.L_x_4397) ;  /* 0xfffffffc00f09947 */ /* 0x002fea000383ffff */
[----:B------:R-:W-:Y:S05]  /*1f1c0*/  BRA `(.L_x_4647) ;  /* 0xfffffe9400c07947 */ /* 0x000fea000383ffff */
.L_x_4403:
[----:B0-----:R0:W2:Y:S02]  /*1f1d0*/  SYNCS.PHASECHK.TRANS64.TRYWAIT P1, [R20+URZ+0x38830], R15 ;  /* 0x0388300f140075a7 */ /* 0x0010a4000802017f */
[----:B--2---:R-:W-:Y:S05]  /*1f1e0*/  @!P1 NANOSLEEP.SYNCS 0x989680 ;  /* 0x009896800000995d */ /* 0x004fea0003900000 */
[----:B------:R-:W2:Y:S02]  /*1f1f0*/  @!P1 SYNCS.PHASECHK.TRANS64 P1, [R20+URZ+0x38830], R15 ;  /* 0x0388300f140095a7 */ /* 0x000ea4000802007f */
[----:B--2---:R-:W-:Y:S05]  /*1f200*/  @!P1 BRA `(.L_x_4403) ;  /* 0xfffffffc00f09947 */ /* 0x004fea000383ffff */
[----:B------:R-:W-:Y:S05]  /*1f210*/  BRA `(.L_x_4402) ;  /* 0xfffffea000e87947 */ /* 0x000fea000383ffff */
.L_x_4405:
[----:B--2---:R2:W3:Y:S02]  /*1f220*/  SYNCS.PHASECHK.TRANS64.TRYWAIT P1, [R2+URZ+0x38810], R11 ;  /* 0x0388100b020075a7 */ /* 0x0044e4000802017f */
[----:B---3--:R-:W-:Y:S05]  /*1f230*/  @!P1 NANOSLEEP.SYNCS 0x989680 ;  /* 0x009896800000995d */ /* 0x008fea0003900000 */
[----:B------:R-:W3:Y:S02]  /*1f240*/  @!P1 SYNCS.PHASECHK.TRANS64 P1, [R2+URZ+0x38810], R11 ;  /* 0x0388100b020095a7 */ /* 0x000ee4000802007f */
[----:B---3--:R-:W-:Y:S05]  /*1f250*/  @!P1 BRA `(.L_x_4405) ;  /* 0xfffffffc00f09947 */ /* 0x008fea000383ffff */
[----:B------:R-:W-:Y:S05]  /*1f260*/  BRA `(.L_x_4648) ;  /* 0xfffffea400987947 */ /* 0x000fea000383ffff */
.L_x_4410:
[----:B--2---:R2:W4:Y:S02]  /*1f270*/  SYNCS.PHASECHK.TRANS64.TRYWAIT P1, [R20+URZ+0x38850], R15 ;  /* 0x0388500f140075a7 */ /* 0x004524000802017f */
[----:B----4-:R-:W-:Y:S05]  /*1f280*/  @!P1 NANOSLEEP.SYNCS 0x989680 ;  /* 0x009896800000995d */ /* 0x010fea0003900000 */
[----:B------:R-:W4:Y:S02]  /*1f290*/  @!P1 SYNCS.PHASECHK.TRANS64 P1, [R20+URZ+0x38850], R15 ;  /* 0x0388500f140095a7 */ /* 0x000f24000802007f */
[----:B----4-:R-:W-:Y:S05]  /*1f2a0*/  @!P1 BRA `(.L_x_4410) ;  /* 0xfffffffc00f09947 */ /* 0x010fea000383ffff */
[----:B------:R-:W-:Y:S05]  /*1f2b0*/  BRA `(.L_x_4409) ;  /* 0xfffffea400c87947 */ /* 0x000fea000383ffff */
.L_x_4417:
[----:B-1----:R1:W2:Y:S02]  /*1f2c0*/  SYNCS.PHASECHK.TRANS64.TRYWAIT P3, [R196+URZ+0x38830], R11 ;  /* 0x0388300bc40075a7 */ /* 0x0022a4000806017f */
[----:B--2---:R-:W-:Y:S05]  /*1f2d0*/  @!P3 NANOSLEEP.SYNCS 0x989680 ;  /* 0x009896800000b95d */ /* 0x004fea0003900000 */
[----:B------:R-:W2:Y:S02]  /*1f2e0*/  @!P3 SYNCS.PHASECHK.TRANS64 P3, [R196+URZ+0x38830], R11 ;  /* 0x0388300bc400b5a7 */ /* 0x000ea4000806007f */
[----:B--2---:R-:W-:Y:S05]  /*1f2f0*/  @!P3 BRA `(.L_x_4417) ;  /* 0xfffffffc00f0b947 */ /* 0x004fea000383ffff */
[----:B------:R-:W-:Y:S05]  /*1f300*/  BRA `(.L_x_4416) ;  /* 0xfffffed0006c7947 */ /* 0x000fea000383ffff */
.L_x_4422:
[----:B---3--:R3:W4:Y:S02]  /*1f310*/  SYNCS.PHASECHK.TRANS64.TRYWAIT P3, [R196+URZ+0x38850], R11 ;  /* 0x0388500bc40075a7 */ /* 0x008724000806017f */
[----:B----4-:R-:W-:Y:S05]  /*1f320*/  @!P3 NANOSLEEP.SYNCS 0x989680 ;  /* 0x009896800000b95d */ /* 0x010fea0003900000 */
[----:B------:R-:W4:Y:S02]  /*1f330*/  @!P3 SYNCS.PHASECHK.TRANS64 P3, [R196+URZ+0x38850], R11 ;  /* 0x0388500bc400b5a7 */ /* 0x000f24000806007f */
[----:B----4-:R-:W-:Y:S05]  /*1f340*/  @!P3 BRA `(.L_x_4422) ;  /* 0xfffffffc00f0b947 */ /* 0x010fea000383ffff */
[----:B------:R-:W-:Y:S05]  /*1f350*/  BRA `(.L_x_4421) ;  /* 0xfffffed400087947 */ /* 0x000fea000383ffff */
.L_x_4455:
[----:B------:R-:W0:Y:S01]  /*1f360*/  S2R R3, SR_TID.X ;  /* 0x0000000000037919 */ /* 0x000e220000002100 */
[----:B------:R-:W-:Y:S01]  /*1f370*/  BSSY B1, `(.L_x_4649) ;  /* 0x000000a000017945 */ /* 0x000fe20003800000 */
[----:B---3--:R-:W-:Y:S02]  /*1f380*/  IMAD.MOV.U32 R12, RZ, RZ, RZ ;  /* 0x000000ffff0c7224 */ /* 0x008fe400078e00ff */
        /* <DEDUP_REMOVED lines=8> */
.L_x_4650:
[----:B------:R-:W-:Y:S05]  /*1f410*/  BSYNC B1 ;  /* 0x0000000000017941 */ /* 0x000fea0003800000 */
.L_x_4649:
[----:B------:R-:W-:Y:S05]  /*1f420*/  BRA `(.L_x_4651) ;  /* 0xffffff6c00a47947 */ /* 0x000fea000383ffff */
.L_x_4457:
[----:B------:R-:W-:Y:S01]  /*1f430*/  BSSY B1, `(.L_x_4652) ;  /* 0x0000006000017945 */ /* 0x000fe20003800000 */
[----:B------:R-:W-:-:S07]  /*1f440*/  IMAD.MOV.U32 R15, RZ, RZ, -0x1 ;  /* 0xffffffffff0f7424 */ /* 0x000fce00078e00ff */
[----:B0-----:R-:W-:Y:S05]  /*1f450*/  WARPSYNC.COLLECTIVE R15, `(.L_x_4653) ;  /* 0x000000000f0c7348 */ /* 0x001fea0003c00000 */
[----:B------:R-:W-:Y:S02]  /*1f460*/  ELECT P6, UR62, PT ;  /* 0x00000000003e782f */ /* 0x000fe400038c0000 */
[----:B------:R-:W-:Y:S01]  /*1f470*/  MOV R14, UR62 ;  /* 0x0000003e000e7c02 */ /* 0x000fe20008000f00 */
[----:B0-----:R-:W-:Y:S10]  /*1f480*/  ENDCOLLECTIVE ;  /* 0x000000000000791b */ /* 0x001ff40003800000 */
.L_x_4653:
[----:B------:R-:W-:Y:S05]  /*1f490*/  BSYNC B1 ;  /* 0x0000000000017941 */ /* 0x000fea0003800000 */
.L_x_4652:
[----:B------:R-:W-:Y:S05]  /*1f4a0*/  BRA `(.L_x_4456) ;  /* 0xffffff6c009c7947 */ /* 0x000fea000383ffff */
.L_x_4459:
[----:B0-----:R0:W1:Y:S02]  /*1f4b0*/  SYNCS.PHASECHK.TRANS64.TRYWAIT P0, [R18+URZ+0x38820], R3 ;  /* 0x03882003120075a7 */ /* 0x001064000800017f */
[----:B-1----:R-:W-:Y:S05]  /*1f4c0*/  @!P0 NANOSLEEP.SYNCS 0x989680 ;  /* 0x009896800000895d */ /* 0x002fea0003900000 */
[----:B------:R-:W1:Y:S02]  /*1f4d0*/  @!P0 SYNCS.PHASECHK.TRANS64 P0, [R18+URZ+0x38820], R3 ;  /* 0x03882003120085a7 */ /* 0x000e64000800007f */
[----:B-1----:R-:W-:Y:S05]  /*1f4e0*/  @!P0 BRA `(.L_x_4459) ;  /* 0xfffffffc00f08947 */ /* 0x002fea000383ffff */
[----:B------:R-:W-:Y:S05]  /*1f4f0*/  BRA `(.L_x_4654) ;  /* 0xffffff6c00ac7947 */ /* 0x000fea000383ffff */
.L_x_4463:
[----:B-1----:R1:W2:Y:S02]  /*1f500*/  SYNCS.PHASECHK.TRANS64.TRYWAIT P0, [R4+URZ+0x388a0], R8 ;  /* 0x0388a008040075a7 */ /* 0x0022a4000800017f */
[----:B--2---:R-:W-:Y:S05]  /*1f510*/  @!P0 NANOSLEEP.SYNCS 0x989680 ;  /* 0x009896800000895d */ /* 0x004fea0003900000 */
[----:B------:R-:W2:Y:S02]  /*1f520*/  @!P0 SYNCS.PHASECHK.TRANS64 P0, [R4+URZ+0x388a0], R8 ;  /* 0x0388a008040085a7 */ /* 0x000ea4000800007f */
[----:B--2---:R-:W-:Y:S05]  /*1f530*/  @!P0 BRA `(.L_x_4463) ;  /* 0xfffffffc00f08947 */ /* 0x004fea000383ffff */
[----:B------:R-:W-:Y:S05]  /*1f540*/  BRA `(.L_x_4655) ;  /* 0xffffff6c00cc7947 */ /* 0x000fea000383ffff */
.L_x_4468:
[----:B0-----:R0:W2:Y:S02]  /*1f550*/  SYNCS.PHASECHK.TRANS64.TRYWAIT P0, [R4+URZ+0x388c0], R8 ;  /* 0x0388c008040075a7 */ /* 0x0010a4000800017f */
[----:B--2---:R-:W-:Y:S05]  /*1f560*/  @!P0 NANOSLEEP.SYNCS 0x989680 ;  /* 0x009896800000895d */ /* 0x004fea0003900000 */
[----:B------:R-:W2:Y:S02]  /*1f570*/  @!P0 SYNCS.PHASECHK.TRANS64 P0, [R4+URZ+0x388c0], R8 ;  /* 0x0388c008040085a7 */ /* 0x000ea4000800007f */
[----:B--2---:R-:W-:Y:S05]  /*1f580*/  @!P0 BRA `(.L_x_4468) ;  /* 0xfffffffc00f08947 */ /* 0x004fea000383ffff */
[----:B------:R-:W-:Y:S05]  /*1f590*/  BRA `(.L_x_4656) ;  /* 0xffffff70004c7947 */ /* 0x000fea000383ffff */
.L_x_4482:
[----:B0-----:R0:W1:Y:S02]  /*1f5a0*/  SYNCS.PHASECHK.TRANS64.TRYWAIT P2, [R4+URZ+0x388a0], R5 ;  /* 0x0388a005040075a7 */ /* 0x001064000804017f */
[----:B-1----:R-:W-:Y:S05]  /*1f5b0*/  @!P2 NANOSLEEP.SYNCS 0x989680 ;  /* 0x009896800000a95d */ /* 0x002fea0003900000 */
[----:B------:R-:W1:Y:S02]  /*1f5c0*/  @!P2 SYNCS.PHASECHK.TRANS64 P2, [R4+URZ+0x388a0], R5 ;  /* 0x0388a0050400a5a7 */ /* 0x000e64000804007f */
[----:B-1----:R-:W-:Y:S05]  /*1f5d0*/  @!P2 BRA `(.L_x_4482) ;  /* 0xfffffffc00f0a947 */ /* 0x002fea000383ffff */
[----:B------:R-:W-:Y:S05]  /*1f5e0*/  BRA `(.L_x_4657) ;  /* 0xffffff7800cc7947 */ /* 0x000fea000383ffff */
.L_x_4487:
[----:B-1----:R1:W2:Y:S02]  /*1f5f0*/  SYNCS.PHASECHK.TRANS64.TRYWAIT P2, [R4+URZ+0x388c0], R5 ;  /* 0x0388c005040075a7 */ /* 0x0022a4000804017f */
[----:B--2---:R-:W-:Y:S05]  /*1f600*/  @!P2 NANOSLEEP.SYNCS 0x989680 ;  /* 0x009896800000a95d */ /* 0x004fea0003900000 */
[----:B------:R-:W2:Y:S02]  /*1f610*/  @!P2 SYNCS.PHASECHK.TRANS64 P2, [R4+URZ+0x388c0], R5 ;  /* 0x0388c0050400a5a7 */ /* 0x000ea4000804007f */
[----:B--2---:R-:W-:Y:S05]  /*1f620*/  @!P2 BRA `(.L_x_4487) ;  /* 0xfffffffc00f0a947 */ /* 0x004fea000383ffff */
[----:B------:R-:W-:Y:S05]  /*1f630*/  BRA `(.L_x_4658) ;  /* 0xffffff7c00487947 */ /* 0x000fea000383ffff */
.L_x_4509:
        /* <DEDUP_REMOVED lines=11> */
.L_x_4660:
[----:B------:R-:W-:Y:S05]  /*1f6f0*/  BSYNC B0 ;  /* 0x0000000000007941 */ /* 0x000fea0003800000 */
.L_x_4659:
[----:B------:R-:W-:Y:S05]  /*1f700*/  BRA `(.L_x_4661) ;  /* 0xffffff8c00b87947 */ /* 0x000fea000383ffff */
.L_x_4511:
[----:B------:R-:W-:Y:S01]  /*1f710*/  BSSY B0, `(.L_x_4662) ;  /* 0x0000006000007945 */ /* 0x000fe20003800000 */
[----:B------:R-:W-:-:S07]  /*1f720*/  IMAD.MOV.U32 R15, RZ, RZ, -0x1 ;  /* 0xffffffffff0f7424 */ /* 0x000fce00078e00ff */
[----:B0-----:R-:W-:Y:S05]  /*1f730*/  WARPSYNC.COLLECTIVE R15, `(.L_x_4663) ;  /* 0x000000000f0c7348 */ /* 0x001fea0003c00000 */
[----:B------:R-:W-:Y:S02]  /*1f740*/  ELECT P6, UR62, PT ;  /* 0x00000000003e782f */ /* 0x000fe400038c0000 */
[----:B------:R-:W-:Y:S01]  /*1f750*/  MOV R14, UR62 ;  /* 0x0000003e000e7c02 */ /* 0x000fe20008000f00 */
[----:B0-----:R-:W-:Y:S10]  /*1f760*/  ENDCOLLECTIVE ;  /* 0x000000000000791b */ /* 0x001ff40003800000 */
.L_x_4663:
[----:B------:R-:W-:Y:S05]  /*1f770*/  BSYNC B0 ;  /* 0x0000000000007941 */ /* 0x000fea0003800000 */
.L_x_4662:
[----:B------:R-:W-:Y:S05]  /*1f780*/  BRA `(.L_x_4664) ;  /* 0xffffff8c00c47947 */ /* 0x000fea000383ffff */
.L_x_4513:
[----:B0-----:R0:W1:Y:S02]  /*1f790*/  SYNCS.PHASECHK.TRANS64.TRYWAIT P0, [R0+URZ+0x38840], R2 ;  /* 0x03884002000075a7 */ /* 0x001064000800017f */
[----:B-1----:R-:W-:Y:S05]  /*1f7a0*/  @!P0 NANOSLEEP.SYNCS 0x989680 ;  /* 0x009896800000895d */ /* 0x002fea0003900000 */
[----:B------:R-:W1:Y:S02]  /*1f7b0*/  @!P0 SYNCS.PHASECHK.TRANS64 P0, [R0+URZ+0x38840], R2 ;  /* 0x03884002000085a7 */ /* 0x000e64000800007f */
[----:B-1----:R-:W-:Y:S05]  /*1f7c0*/  @!P0 BRA `(.L_x_4513) ;  /* 0xfffffffc00f08947 */ /* 0x002fea000383ffff */
[----:B------:R-:W-:Y:S05]  /*1f7d0*/  BRA `(.L_x_4665) ;  /* 0xffffff9000247947 */ /* 0x000fea000383ffff */
.L_x_4517:
        /* <DEDUP_REMOVED lines=9> */
.L_x_4666:
[----:B------:R-:W-:Y:S02]  /*1f870*/  IMAD.MOV.U32 R13, RZ, RZ, R3 ;  /* 0x000000ffff0d7224 */ /* 0x000fe400078e0003 */
[----:B------:R-:W-:Y:S01]  /*1f880*/  IMAD.MOV.U32 R4, RZ, RZ, R14 ;  /* 0x000000ffff047224 */ /* 0x000fe200078e000e */
[----:B------:R-:W-:-:S07]  /*1f890*/  LOP3.LUT R6, R6, 0x7f, RZ, 0xc0, !PT ;  /* 0x0000007f06067812 */ /* 0x000fce00078ec0ff */
[----:B------:R-:W-:Y:S05]  /*1f8a0*/  WARPSYNC.COLLECTIVE R15, `(.L_x_4667) ;  /* 0x000000000f087348 */ /* 0x000fea0003c00000 */
[----:B------:R0:W1:Y:S02]  /*1f8b0*/  SHFL.IDX P6, R14, R13, R12, R11 ;  /* 0x0000000c0d0e7389 */ /* 0x00006400000c000b */
[----:B01----:R-:W-:Y:S01]  /*1f8c0*/  ENDCOLLECTIVE ;  /* 0x000000000000791b */ /* 0x003fe20003800000 */
.L_x_4667:
        /* <DEDUP_REMOVED lines=9> */
.L_x_4668:
[----:B------:R-:W-:Y:S02]  /*1f960*/  IMAD.MOV.U32 R13, RZ, RZ, R3 ;  /* 0x000000ffff0d7224 */ /* 0x000fe400078e0003 */
[----:B------:R-:W-:-:S07]  /*1f970*/  IMAD.MOV.U32 R6, RZ, RZ, R14 ;  /* 0x000000ffff067224 */ /* 0x000fce00078e000e */
[----:B------:R-:W-:Y:S05]  /*1f980*/  WARPSYNC.COLLECTIVE R15, `(.L_x_4669) ;  /* 0x000000000f087348 */ /* 0x000fea0003c00000 */
[----:B------:R0:W1:Y:S02]  /*1f990*/  SHFL.IDX P6, R14, R13, R12, R11 ;  /* 0x0000000c0d0e7389 */ /* 0x00006400000c000b */
[----:B01----:R-:W-:Y:S01]  /*1f9a0*/  ENDCOLLECTIVE ;  /* 0x000000000000791b */ /* 0x003fe20003800000 */
.L_x_4669:
        /* <DEDUP_REMOVED lines=22> */
.L_x_4670:
        /* <DEDUP_REMOVED lines=10> */
.L_x_4671:
        /* <DEDUP_REMOVED lines=11> */
.L_x_4672:
        /* <DEDUP_REMOVED lines=14> */
.L_x_4673:
[----:B------:R-:W-:Y:S01]  /*1fd40*/  IMAD.MOV.U32 R3, RZ, RZ, R14 ;  /* 0x000000ffff037224 */ /* 0x000fe200078e000e */
[----:B------:R-:W-:Y:S06]  /*1fd50*/  BRA `(.L_x_4674) ;  /* 0xffffff9400647947 */ /* 0x000fec000383ffff */
.L_x_4521:
[----:B------:R-:W2:Y:S04]  /*1fd60*/  LDL.LU R13, [R1+0x4c] ;  /* 0x00004c00010d7983 */ /* 0x000ea80000300800 */
[----:B------:R-:W3:Y:S04]  /*1fd70*/  LDL.LU R12, [R1+0x4] ;  /* 0x00000400010c7983 */ /* 0x000ee80000300800 */
[----:B------:R-:W4:Y:S04]  /*1fd80*/  LDL.LU R11, [R1+0x50] ;  /* 0x00005000010b7983 */ /* 0x000f280000300800 */
[----:B------:R-:W5:Y:S04]  /*1fd90*/  LDL.LU R9, [R1+0x64] ;  /* 0x0000640001097983 */ /* 0x000f680000300800 */
[----:B------:R-:W5:Y:S01]  /*1fda0*/  LDL.LU R8, [R1+0x14] ;  /* 0x0000140001087983 */ /* 0x000f620000300800 */
[----:B------:R-:W-:Y:S01]  /*1fdb0*/  BSSY B0, `(.L_x_4675) ;  /* 0x0000017000007945 */ /* 0x000fe20003800000 */
[----:B------:R-:W-:-:S02]  /*1fdc0*/  IMAD.MOV.U32 R15, RZ, RZ, -0x1 ;  /* 0xffffffffff0f7424 */ /* 0x000fc400078e00ff */
[----:B--2---:R-:W-:Y:S02]  /*1fdd0*/  IMAD R7, R13, R7, RZ ;  /* 0x000000070d077224 */ /* 0x004fe400078e02ff */
[----:B------:R-:W-:-:S03]  /*1fde0*/  IMAD.MOV.U32 R13, RZ, RZ, R4 ;  /* 0x000000ffff0d7224 */ /* 0x000fc600078e0004 */
[-C--:B---3--:R-:W-:Y:S01]  /*1fdf0*/  ISETP.GE.AND P2, PT, R12, R7.reuse, PT ;  /* 0x000000070c00720c */ /* 0x088fe20003f46270 */
[----:B------:R-:W-:Y:S01]  /*1fe00*/  IMAD.MOV.U32 R12, RZ, RZ, RZ ;  /* 0x000000ffff0c7224 */ /* 0x000fe200078e00ff */
[-C--:B----4-:R-:W-:Y:S01]  /*1fe10*/  ISETP.GE.AND P3, PT, R11, R7.reuse, PT ;  /* 0x000000070b00720c */ /* 0x090fe20003f66270 */
[----:B------:R-:W-:Y:S01]  /*1fe20*/  IMAD.MOV.U32 R11, RZ, RZ, 0x181f ;  /* 0x0000181fff0b7424 */ /* 0x000fe200078e00ff */
[----:B-----5:R-:W-:Y:S02]  /*1fe30*/  ISETP.GE.AND P4, PT, R9, R7, PT ;  /* 0x000000070900720c */ /* 0x020fe40003f86270 */
[----:B------:R-:W-:-:S07]  /*1fe40*/  LOP3.LUT R8, R8, 0xffffffdf, RZ, 0xc0, !PT ;  /* 0xffffffdf08087812 */ /* 0x000fce00078ec0ff */
        /* <DEDUP_REMOVED lines=8> */
[----:B------:R-:W-:-:S05]  /*1fed0*/  @P6 LOP3.LUT R8, R8, 0x10, RZ, 0xfc, !PT ;  /* 0x0000001008086812 */ /* 0x000fca00078efcff */
[----:B------:R0:W-:Y:S02]  /*1fee0*/  STL [R1+0x14], R8 ;  /* 0x0000140801007387 */ /* 0x0001e40000100800 */
[----:B0-----:R-:W-:Y:S05]  /*1fef0*/  WARPSYNC.COLLECTIVE R15, `(.L_x_4676) ;  /* 0x000000000f087348 */ /* 0x001fea0003c00000 */
[----:B------:R1:W2:Y:S02]  /*1ff00*/  SHFL.IDX P6, R14, R13, R12, R11 ;  /* 0x0000000c0d0e7389 */ /* 0x0002a400000c000b */
[----:B012---:R-:W-:Y:S01]  /*1ff10*/  ENDCOLLECTIVE ;  /* 0x000000000000791b */ /* 0x007fe20003800000 */
.L_x_4676:
[----:B------:R-:W-:Y:S05]  /*1ff20*/  BSYNC B0 ;  /* 0x0000000000007941 */ /* 0x000fea0003800000 */
.L_x_4675:
[----:B------:R0:W-:Y:S04]  /*1ff30*/  STL [R1+0x88], R16 ;  /* 0x0000881001007387 */ /* 0x0001e80000100800 */
[----:B0-----:R0:W5:Y:S04]  /*1ff40*/  LDL.LU R16, [R1+0x14] ;  /* 0x0000140001107983 */ /* 0x0011680000300800 */
[----:B------:R1:W-:Y:S04]  /*1ff50*/  STL [R1+0x84], R7 ;  /* 0x0000840701007387 */ /* 0x0003e80000100800 */
[----:B-1----:R0:W5:Y:S01]  /*1ff60*/  LDL R7, [R1+0x18] ;  /* 0x0000180001077983 */ /* 0x0021620000100800 */
[----:B------:R-:W-:-:S02]  /*1ff70*/  IMAD.MOV.U32 R13, RZ, RZ, R0 ;  /* 0x000000ffff0d7224 */ /* 0x000fc400078e0000 */
[----:B------:R-:W-:Y:S02]  /*1ff80*/  IMAD.MOV.U32 R12, RZ, RZ, RZ ;  /* 0x000000ffff0c7224 */ /* 0x000fe400078e00ff */
[----:B------:R-:W-:Y:S02]  /*1ff90*/  IMAD.MOV.U32 R11, RZ, RZ, 0x181f ;  /* 0x0000181fff0b7424 */ /* 0x000fe400078e00ff */
[----:B------:R-:W-:Y:S02]  /*1ffa0*/  IMAD.MOV.U32 R15, RZ, RZ, -0x1 ;  /* 0xffffffffff0f7424 */ /* 0x000fe400078e00ff */
[----:B0-----:R-:W-:-:S07]  /*1ffb0*/  IMAD.MOV.U32 R8, RZ, RZ, R14 ;  /* 0x000000ffff087224 */ /* 0x001fce00078e000e */
[----:B-----5:R-:W-:Y:S05]  /*1ffc0*/  WARPSYNC.COLLECTIVE R15, `(.L_x_4677) ;  /* 0x000000000f087348 */ /* 0x020fea0003c00000 */
[----:B------:R0:W1:Y:S02]  /*1ffd0*/  SHFL.IDX P6, R14, R13, R12, R11 ;  /* 0x0000000c0d0e7389 */ /* 0x00006400000c000b */
[----:B01---5:R-:W-:Y:S01]  /*1ffe0*/  ENDCOLLECTIVE ;  /* 0x000000000000791b */ /* 0x023fe20003800000 */
.L_x_4677:
[----:B------:R-:W-:Y:S02]  /*1fff0*/  IMAD.MOV.U32 R13, RZ, RZ, R4 ;  /* 0x000000ffff0d7224 */ /* 0x000fe400078e0004 */
[----:B------:R-:W-:Y:S02]  /*20000*/  IMAD.MOV.U32 R12, RZ, RZ, 0x1 ;  /* 0x00000001ff0c7424 */ /* 0x000fe400078e00ff */
[----:B------:R-:W-:-:S05]  /*20010*/  IMAD.MOV.U32 R2, RZ, RZ, R14 ;  /* 0x000000ffff027224 */ /* 0x000fca00078e000e */
[----:B------:R-:W-:-:S05]  /*20020*/  @!P2 LEA R3, P6, R10, R2, 0x1 ;  /* 0x000000020a03a211 */ /* 0x000fca00078c08ff */
[----:B------:R-:W-:-:S05]  /*20030*/  @!P2 IMAD.X R2, RZ, RZ, R8, P6 ;  /* 0x000000ffff02a224 */ /* 0x000fca00030e0608 */
[----:B------:R-:W-:-:S04]  /*20040*/  @!P2 LOP3.LUT R3, R3, R2, RZ, 0x3c, !PT ;  /* 0x000000020303a212 */ /* 0x000fc800078e3cff */
[----:B------:R-:W-:-:S04]  /*20050*/  @!P2 LOP3.LUT R2, R3, R2, RZ, 0x3c, !PT ;  /* 0x000000020302a212 */ /* 0x000fc800078e3cff */
[----:B------:R-:W-:Y:S02]  /*20060*/  @!P2 LOP3.LUT R3, R3, R2, RZ, 0x3c, !PT ;  /* 0x000000020303a212 */ /* 0x000fe400078e3cff */
[----:B------:R-:W-:-:S04]  /*20070*/  LOP3.LUT R16, R16, 0xffff7fff, RZ, 0xc0, !PT ;  /* 0xffff7fff10107812 */ /* 0x000fc800078ec0ff */
[----:B------:R-:W-:-:S04]  /*20080*/  @P0 LOP3.LUT R16, R16, 0x8000, RZ, 0xfc, !PT ;  /* 0x0000800010100812 */ /* 0x000fc800078efcff */
[C---:B------:R-:W-:Y:S02]  /*20090*/  LOP3.LUT P0, RZ, R16.reuse, 0x8, RZ, 0xc0, !PT ;  /* 0x0000000810ff7812 */ /* 0x040fe4000780c0ff */
[----:B------:R-:W-:-:S04]  /*200a0*/  LOP3.LUT R16, R16, 0xffffbfff, RZ, 0xc0, !PT ;  /* 0xffffbfff10107812 */ /* 0x000fc800078ec0ff */
[----:B------:R-:W-:-:S04]  /*200b0*/  @P1 LOP3.LUT R16, R16, 0x4000, RZ, 0xfc, !PT ;  /* 0x0000400010101812 */ /* 0x000fc800078efcff */
[C---:B------:R-:W-:Y:S02]  /*200c0*/  LOP3.LUT P1, RZ, R16.reuse, 0x4, RZ, 0xc0, !PT ;  /* 0x0000000410ff7812 */ /* 0x040fe4000782c0ff */
[----:B------:R-:W-:Y:S01]  /*200d0*/  LOP3.LUT R16, R16, 0xffffdfff, RZ, 0xc0, !PT ;  /* 0xffffdfff10107812 */ /* 0x000fe200078ec0ff */
[----:B------:R-:W-:Y:S01]  /*200e0*/  @!PT LDS RZ, [RZ] ;  /* 0x00000000fffff984 */ /* 0x000fe20000000800 */
[----:B------:R-:W-:Y:S01]  /*200f0*/  @!PT LDS RZ, [RZ] ;  /* 0x00000000fffff984 */ /* 0x000fe20000000800 */
[----:B------:R-:W-:Y:S01]  /*20100*/  @!PT LDS RZ, [RZ] ;  /* 0x00000000fffff984 */ /* 0x000fe20000000800 */
[----:B------:R0:W-:Y:S03]  /*20110*/  @!P2 LDGSTS.E.BYPASS.LTC128B.128 [R7+0x26400], desc[UR42][R2.64], !P0 ;  /* 0x264000000207afae */ /* 0x0001e6000c101d6a */
[----:B------:R-:W-:-:S04]  /*20120*/  @P3 LOP3.LUT R16, R16, 0x2000, RZ, 0xfc, !PT ;  /* 0x0000200010103812 */ /* 0x000fc800078efcff */
[C---:B------:R-:W-:Y:S02]  /*20130*/  LOP3.LUT P3, RZ, R16.reuse, 0x2, RZ, 0xc0, !PT ;  /* 0x0000000210ff7812 */ /* 0x040fe4000786c0ff */
[----:B------:R-:W-:Y:S01]  /*20140*/  LOP3.LUT R16, R16, 0xfffffbff, RZ, 0xc0, !PT ;  /* 0xfffffbff10107812 */ /* 0x000fe200078ec0ff */
[----:B------:R0:W-:Y:S03]  /*20150*/  @!P2 LDGSTS.E.BYPASS.LTC128B.128 [R7+0x28400], desc[UR42][R2.64+0x80], !P1 ;  /* 0x284000800207afae */ /* 0x0001e6000c901d6a */
[----:B------:R-:W-:-:S04]  /*20160*/  @P4 LOP3.LUT R16, R16, 0x400, RZ, 0xfc, !PT ;  /* 0x0000040010104812 */ /* 0x000fc800078efcff */
[C---:B------:R-:W-:Y:S02]  /*20170*/  LOP3.LUT P0, RZ, R16.reuse, 0x8000, RZ, 0xc0, !PT ;  /* 0x0000800010ff7812 */ /* 0x040fe4000780c0ff */
[C---:B------:R-:W-:Y:S01]  /*20180*/  LOP3.LUT P1, RZ, R16.reuse, 0x4000, RZ, 0xc0, !PT ;  /* 0x0000400010ff7812 */ /* 0x040fe2000782c0ff */
[----:B------:R0:W-:Y:S01]  /*20190*/  @!P2 LDGSTS.E.BYPASS.LTC128B.128 [R7+0x2a400], desc[UR42][R2.64+0x100], !P3 ;  /* 0x2a4001000207afae */ /* 0x0001e2000d901d6a */
[C---:B------:R-:W-:Y:S02]  /*201a0*/  LOP3.LUT P6, RZ, R16.reuse, 0x20, RZ, 0xc0, !PT ;  /* 0x0000002010ff7812 */ /* 0x040fe400078cc0ff */
[C---:B------:R-:W-:Y:S01]  /*201b0*/  LOP3.LUT P3, RZ, R16.reuse, 0x2000, RZ, 0xc0, !PT ;  /* 0x0000200010ff7812 */ /* 0x040fe2000786c0ff */
[----:B------:R0:W-:Y:S01]  /*201c0*/  @!P2 LDGSTS.E.BYPASS.LTC128B.128 [R7+0x2c400], desc[UR42][R2.64+0x180], !P5 ;  /* 0x2c4001800207afae */ /* 0x0001e2000e901d6a */
[C---:B------:R-:W-:Y:S02]  /*201d0*/  LOP3.LUT P4, RZ, R16.reuse, 0x10, RZ, 0xc0, !PT ;  /* 0x0000001010ff7812 */ /* 0x040fe4000788c0ff */
[----:B------:R-:W-:-:S03]  /*201e0*/  LOP3.LUT R16, R16, 0xfffff7ff, RZ, 0xc0, !PT ;  /* 0xfffff7ff10107812 */ /* 0x000fc600078ec0ff */
[----:B------:R0:W-:Y:S01]  /*201f0*/  @!P2 LDGSTS.E.BYPASS.LTC128B.128 [R7+0x2e400], desc[UR42][R2.64+0x200], !P0 ;  /* 0x2e4002000207afae */ /* 0x0001e2000c101d6a */
[----:B------:R-:W-:-:S03]  /*20200*/  @P5 LOP3.LUT R16, R16, 0x800, RZ, 0xfc, !PT ;  /* 0x0000080010105812 */ /* 0x000fc600078efcff */
[----:B------:R0:W-:Y:S01]  /*20210*/  @!P2 LDGSTS.E.BYPASS.LTC128B.128 [R7+0x30400], desc[UR42][R2.64+0x280], !P1 ;  /* 0x304002800207afae */ /* 0x0001e2000c901d6a */
[C---:B------:R-:W-:Y:S02]  /*20220*/  LOP3.LUT P5, RZ, R16.reuse, 0x4, RZ, 0xc0, !PT ;  /* 0x0000000410ff7812 */ /* 0x040fe400078ac0ff */
[----:B------:R-:W-:Y:S01]  /*20230*/  @!P3 LOP3.LUT R8, R5, 0x40, RZ, 0xc0, !PT ;  /* 0x000000400508b812 */ /* 0x000fe200078ec0ff */
[----:B------:R0:W-:Y:S01]  /*20240*/  @!P2 LDGSTS.E.BYPASS.LTC128B.128 [R7+0x32400], desc[UR42][R2.64+0x300], P6 ;  /* 0x324003000207afae */ /* 0x0001e2000b101d6a */
[----:B------:R-:W-:Y:S02]  /*20250*/  LOP3.LUT R16, R16, 0xffffefff, RZ, 0xc0, !PT ;  /* 0xffffefff10107812 */ /* 0x000fe400078ec0ff */
[----:B------:R-:W-:-:S07]  /*20260*/  @!P3 SHF.R.U32.HI R8, RZ, 0x2, R8 ;  /* 0x00000002ff08b819 */ /* 0x000fce0000011608 */
[----:B0-----:R-:W-:Y:S05]  /*20270*/  WARPSYNC.COLLECTIVE R15, `(.L_x_4678) ;  /* 0x000000000f087348 */ /* 0x001fea0003c00000 */
[----:B------:R1:W2:Y:S02]  /*20280*/  SHFL.IDX P6, R14, R13, R12, R11 ;  /* 0x0000000c0d0e7389 */ /* 0x0002a400000c000b */
[----:B012---:R-:W-:Y:S01]  /*20290*/  ENDCOLLECTIVE ;  /* 0x000000000000791b */ /* 0x007fe20003800000 */
.L_x_4678:
[----:B------:R-:W-:Y:S01]  /*202a0*/  @!PT LDS RZ, [RZ] ;  /* 0x00000000fffff984 */ /* 0x000fe20000000800 */
[----:B------:R-:W-:Y:S01]  /*202b0*/  @!PT LDS RZ, [RZ] ;  /* 0x00000000fffff984 */ /* 0x000fe20000000800 */
[----:B------:R-:W-:Y:S01]  /*202c0*/  @!PT LDS RZ, [RZ] ;  /* 0x00000000fffff984 */ /* 0x000fe20000000800 */
[----:B------:R0:W-:Y:S01]  /*202d0*/  @!P2 LDGSTS.E.BYPASS.LTC128B.128 [R7+0x34400], desc[UR42][R2.64+0x380], P4 ;  /* 0x344003800207afae */ /* 0x0001e2000a101d6a */
[----:B------:R-:W-:Y:S02]  /*202e0*/  @!P3 ISETP.NE.U32.AND P2, PT, R8, RZ, PT ;  /* 0x000000ff0800b20c */ /* 0x000fe40003f45070 */
[----:B------:R-:W-:Y:S02]  /*202f0*/  @P5 LOP3.LUT R16, R16, 0x1000, RZ, 0xfc, !PT ;  /* 0x0000100010105812 */ /* 0x000fe400078efcff */
[----:B------:R-:W-:Y:S02]  /*20300*/  @!P3 LOP3.LUT R8, R6, 0x80, RZ, 0xc0, !PT ;  /* 0x000000800608b812 */ /* 0x000fe400078ec0ff */
[C---:B------:R-:W-:Y:S02]  /*20310*/  LOP3.LUT P5, RZ, R16.reuse, 0x8, RZ, 0xc0, !PT ;  /* 0x0000000810ff7812 */ /* 0x040fe400078ac0ff */
[----:B------:R-:W-:Y:S01]  /*20320*/  LOP3.LUT R16, R16, 0xffffffdf, RZ, 0xc0, !PT ;  /* 0xffffffdf10107812 */ /* 0x000fe200078ec0ff */
[----:B------:R-:W-:Y:S01]  /*20330*/  IMAD.MOV.U32 R13, RZ, RZ, R0 ;  /* 0x000000ffff0d7224 */ /* 0x000fe200078e0000 */
[----:B------:R-:W-:-:S03]  /*20340*/  @!P3 SHF.R.U32.HI R8, RZ, 0x3, R8 ;  /* 0x00000003ff08b819 */ /* 0x000fc60000011608 */
[----:B------:R-:W-:Y:S02]  /*20350*/  @P2 LOP3.LUT R16, R16, 0x20, RZ, 0xfc, !PT ;  /* 0x0000002010102812 */ /* 0x000fe400078efcff */
[----:B------:R-:W-:Y:S01]  /*20360*/  @!P3 ISETP.NE.U32.AND P4, PT, R8, RZ, PT ;  /* 0x000000ff0800b20c */ /* 0x000fe20003f85070 */
[----:B0-----:R-:W-:-:S12]  /*20370*/  IMAD.MOV.U32 R9, RZ, RZ, R14 ;  /* 0x000000ffff097224 */ /* 0x001fd800078e000e */
[----:B------:R-:W-:Y:S05]  /*20380*/  WARPSYNC.COLLECTIVE R15, `(.L_x_4679) ;  /* 0x000000000f087348 */ /* 0x000fea0003c00000 */
[----:B------:R0:W1:Y:S02]  /*20390*/  SHFL.IDX P6, R14, R13, R12, R11 ;  /* 0x0000000c0d0e7389 */ /* 0x00006400000c000b */
[----:B01----:R-:W-:Y:S01]  /*203a0*/  ENDCOLLECTIVE ;  /* 0x000000000000791b */ /* 0x003fe20003800000 */
.L_x_4679:
        /* <DEDUP_REMOVED lines=29> */
.L_x_4680:
        /* <DEDUP_REMOVED lines=8> */
[----:B------:R0:W-:Y:S01]  /*20600*/  STL [R1+0x14], R16 ;  /* 0x0000141001007387 */ /* 0x0001e20000100800 */
[----:B------:R-:W-:-:S11]  /*20610*/  IMAD.MOV.U32 R10, RZ, RZ, R14 ;  /* 0x000000ffff0a7224 */ /* 0x000fd600078e000e */
[----:B0-----:R-:W-:Y:S05]  /*20620*/  WARPSYNC.COLLECTIVE R15, `(.L_x_4681) ;  /* 0x000000000f087348 */ /* 0x001fea0003c00000 */
[----:B------:R1:W2:Y:S02]  /*20630*/  SHFL.IDX P6, R14, R13, R12, R11 ;  /* 0x0000000c0d0e7389 */ /* 0x0002a400000c000b */
[----:B012---:R-:W-:Y:S01]  /*20640*/  ENDCOLLECTIVE ;  /* 0x000000000000791b */ /* 0x007fe20003800000 */
.L_x_4681:
        /* <DEDUP_REMOVED lines=20> */
[----:B------:R-:W-:-:S03]  /*20790*/  LOP3.LUT P2, RZ, R16, 0x80, RZ, 0xc0, !PT ;  /* 0x0000008010ff7812 */ /* 0x000fc6000784c0ff */
[----:B------:R0:W5:Y:S10]  /*207a0*/  LDL.LU R16, [R1+0x88] ;  /* 0x0000880001107983 */ /* 0x0001740000300800 */
        /* <DEDUP_REMOVED lines=13> */
.L_x_4682:
[----:B------:R-:W-:Y:S02]  /*20880*/  IMAD.MOV.U32 R13, RZ, RZ, R0 ;  /* 0x000000ffff0d7224 */ /* 0x000fe400078e0000 */
[----:B------:R-:W-:-:S07]  /*20890*/  IMAD.MOV.U32 R4, RZ, RZ, R14 ;  /* 0x000000ffff047224 */ /* 0x000fce00078e000e */
[----:B------:R-:W-:Y:S05]  /*208a0*/  WARPSYNC.COLLECTIVE R15, `(.L_x_4683) ;  /* 0x000000000f087348 */ /* 0x000fea0003c00000 */
[----:B------:R0:W1:Y:S02]  /*208b0*/  SHFL.IDX P6, R14, R13, R12, R11 ;  /* 0x0000000c0d0e7389 */ /* 0x00006400000c000b */
[----:B01----:R-:W-:Y:S01]  /*208c0*/  ENDCOLLECTIVE ;  /* 0x000000000000791b */ /* 0x003fe20003800000 */
.L_x_4683:
[----:B------:R-:W-:Y:S01]  /*208d0*/  IMAD.MOV.U32 R0, RZ, RZ, R14 ;  /* 0x000000ffff007224 */ /* 0x000fe200078e000e */
[----:B------:R-:W-:Y:S06]  /*208e0*/  BRA `(.L_x_4684) ;  /* 0xffffff9800347947 */ /* 0x000fec000383ffff */
.L_x_4526:
[----:B0-----:R0:W2:Y:S02]  /*208f0*/  SYNCS.PHASECHK.TRANS64.TRYWAIT P0, [R18+URZ+0x38820], R0 ;  /* 0x03882000120075a7 */ /* 0x0010a4000800017f */
[----:B--2---:R-:W-:Y:S05]  /*20900*/  @!P0 NANOSLEEP.SYNCS 0x989680 ;  /* 0x009896800000895d */ /* 0x004fea0003900000 */
[----:B------:R-:W2:Y:S02]  /*20910*/  @!P0 SYNCS.PHASECHK.TRANS64 P0, [R18+URZ+0x38820], R0 ;  /* 0x03882000120085a7 */ /* 0x000ea4000800007f */
[----:B--2---:R-:W-:Y:S05]  /*20920*/  @!P0 BRA `(.L_x_4526) ;  /* 0xfffffffc00f08947 */ /* 0x004fea000383ffff */
[----:B------:R-:W-:Y:S05]  /*20930*/  BRA `(.L_x_4685) ;  /* 0xffffff9800f07947 */ /* 0x000fea000383ffff */
.L_x_4530:
[----:B0-----:R0:W2:Y:S02]  /*20940*/  SYNCS.PHASECHK.TRANS64.TRYWAIT P0, [R0+URZ+0x38860], R2 ;  /* 0x03886002000075a7 */ /* 0x0010a4000800017f */
[----:B--2---:R-:W-:Y:S05]  /*20950*/  @!P0 NANOSLEEP.SYNCS 0x989680 ;  /* 0x009896800000895d */ /* 0x004fea0003900000 */
[----:B------:R-:W2:Y:S02]  /*20960*/  @!P0 SYNCS.PHASECHK.TRANS64 P0, [R0+URZ+0x38860], R2 ;  /* 0x03886002000085a7 */ /* 0x000ea4000800007f */
[----:B--2---:R-:W-:Y:S05]  /*20970*/  @!P0 BRA `(.L_x_4530) ;  /* 0xfffffffc00f08947 */ /* 0x004fea000383ffff */
[----:B------:R-:W-:Y:S05]  /*20980*/  BRA `(.L_x_4686) ;  /* 0xffffff9c00147947 */ /* 0x000fea000383ffff */
.L_x_4549:
[----:B-1----:R1:W2:Y:S02]  /*20990*/  SYNCS.PHASECHK.TRANS64.TRYWAIT P0, [R2+URZ+0x38840], R6 ;  /* 0x03884006020075a7 */ /* 0x0022a4000800017f */
[----:B--2---:R-:W-:Y:S05]  /*209a0*/  @!P0 NANOSLEEP.SYNCS 0x989680 ;  /* 0x009896800000895d */ /* 0x004fea0003900000 */
[----:B------:R-:W2:Y:S02]  /*209b0*/  @!P0 SYNCS.PHASECHK.TRANS64 P0, [R2+URZ+0x38840], R6 ;  /* 0x03884006020085a7 */ /* 0x000ea4000800007f */
[----:B--2---:R-:W-:Y:S05]  /*209c0*/  @!P0 BRA `(.L_x_4549) ;  /* 0xfffffffc00f08947 */ /* 0x004fea000383ffff */
[----:B------:R-:W-:Y:S05]  /*209d0*/  BRA `(.L_x_4687) ;  /* 0xffffffa800247947 */ /* 0x000fea000383ffff */
.L_x_4554:
[----:B0-----:R0:W2:Y:S02]  /*209e0*/  SYNCS.PHASECHK.TRANS64.TRYWAIT P0, [R2+URZ+0x38860], R6 ;  /* 0x03886006020075a7 */ /* 0x0010a4000800017f */
[----:B--2---:R-:W-:Y:S05]  /*209f0*/  @!P0 NANOSLEEP.SYNCS 0x989680 ;  /* 0x009896800000895d */ /* 0x004fea0003900000 */
[----:B------:R-:W2:Y:S02]  /*20a00*/  @!P0 SYNCS.PHASECHK.TRANS64 P0, [R2+URZ+0x38860], R6 ;  /* 0x03886006020085a7 */ /* 0x000ea4000800007f */
[----:B--2---:R-:W-:Y:S05]  /*20a10*/  @!P0 BRA `(.L_x_4554) ;  /* 0xfffffffc00f08947 */ /* 0x004fea000383ffff */
[----:B------:R-:W-:Y:S05]  /*20a20*/  BRA `(.L_x_4688) ;  /* 0xffffffa800a07947 */ /* 0x000fea000383ffff */
.L_x_4569:
[----:B-1----:R1:W2:Y:S02]  /*20a30*/  SYNCS.PHASECHK.TRANS64.TRYWAIT P0, [R3+URZ+0x38840], R2 ;  /* 0x03884002030075a7 */ /* 0x0022a4000800017f */
[----:B--2---:R-:W-:Y:S05]  /*20a40*/  @!P0 NANOSLEEP.SYNCS 0x989680 ;  /* 0x009896800000895d */ /* 0x004fea0003900000 */
[----:B------:R-:W2:Y:S02]  /*20a50*/  @!P0 SYNCS.PHASECHK.TRANS64 P0, [R3+URZ+0x38840], R2 ;  /* 0x03884002030085a7 */ /* 0x000ea4000800007f */
[----:B--2---:R-:W-:Y:S05]  /*20a60*/  @!P0 BRA `(.L_x_4569) ;  /* 0xfffffffc00f08947 */ /* 0x004fea000383ffff */
[----:B------:R-:W-:Y:S05]  /*20a70*/  BRA `(.L_x_4689) ;  /* 0xffffffb4007c7947 */ /* 0x000fea000383ffff */
.L_x_4574:
[----:B--2---:R2:W3:Y:S02]  /*20a80*/  SYNCS.PHASECHK.TRANS64.TRYWAIT P0, [R3+URZ+0x38860], R2 ;  /* 0x03886002030075a7 */ /* 0x0044e4000800017f */
[----:B---3--:R-:W-:Y:S05]  /*20a90*/  @!P0 NANOSLEEP.SYNCS 0x989680 ;  /* 0x009896800000895d */ /* 0x008fea0003900000 */
[----:B------:R-:W3:Y:S02]  /*20aa0*/  @!P0 SYNCS.PHASECHK.TRANS64 P0, [R3+URZ+0x38860], R2 ;  /* 0x03886002030085a7 */ /* 0x000ee4000800007f */
[----:B---3--:R-:W-:Y:S05]  /*20ab0*/  @!P0 BRA `(.L_x_4574) ;  /* 0xfffffffc00f08947 */ /* 0x008fea000383ffff */
[----:B------:R-:W-:Y:S05]  /*20ac0*/  BRA `(.L_x_4690) ;  /* 0xffffffb400f87947 */ /* 0x000fea000383ffff */
.L_x_4589:
[----:B-1----:R1:W2:Y:S02]  /*20ad0*/  SYNCS.PHASECHK.TRANS64.TRYWAIT P0, [R3+URZ+0x38840], R2 ;  /* 0x03884002030075a7 */ /* 0x0022a4000800017f */
[----:B--2---:R-:W-:Y:S05]  /*20ae0*/  @!P0 NANOSLEEP.SYNCS 0x989680 ;  /* 0x009896800000895d */ /* 0x004fea0003900000 */
[----:B------:R-:W2:Y:S02]  /*20af0*/  @!P0 SYNCS.PHASECHK.TRANS64 P0, [R3+URZ+0x38840], R2 ;  /* 0x03884002030085a7 */ /* 0x000ea4000800007f */
[----:B--2---:R-:W-:Y:S05]  /*20b00*/  @!P0 BRA `(.L_x_4589) ;  /* 0xfffffffc00f08947 */ /* 0x004fea000383ffff */
[----:B------:R-:W-:Y:S05]  /*20b10*/  BRA `(.L_x_4691) ;  /* 0xffffffc000b87947 */ /* 0x000fea000383ffff */
.L_x_4594:
[----:B--2---:R2:W3:Y:S02]  /*20b20*/  SYNCS.PHASECHK.TRANS64.TRYWAIT P0, [R3+URZ+0x38860], R2 ;  /* 0x03886002030075a7 */ /* 0x0044e4000800017f */
[----:B---3--:R-:W-:Y:S05]  /*20b30*/  @!P0 NANOSLEEP.SYNCS 0x989680 ;  /* 0x009896800000895d */ /* 0x008fea0003900000 */
[----:B------:R-:W3:Y:S02]  /*20b40*/  @!P0 SYNCS.PHASECHK.TRANS64 P0, [R3+URZ+0x38860], R2 ;  /* 0x03886002030085a7 */ /* 0x000ee4000800007f */
[----:B---3--:R-:W-:Y:S05]  /*20b50*/  @!P0 BRA `(.L_x_4594) ;  /* 0xfffffffc00f08947 */ /* 0x008fea000383ffff */
[----:B------:R-:W-:Y:S05]  /*20b60*/  BRA `(.L_x_4692) ;  /* 0xffffffc400347947 */ /* 0x000fea000383ffff */
.L_x_4610:
[----:B-1----:R-:W2:Y:S01]  /*20b70*/  LDL R2, [R1] ;  /* 0x0000000001027983 */ /* 0x002ea20000100800 */
[----:B------:R-:W-:Y:S01]  /*20b80*/  BSSY B0, `(.L_x_4693) ;  /* 0x0000008000007945 */ /* 0x000fe20003800000 */
[----:B---3--:R-:W-:Y:S02]  /*20b90*/  IMAD.MOV.U32 R12, RZ, RZ, RZ ;  /* 0x000000ffff0c7224 */ /* 0x008fe400078e00ff */
[----:B------:R-:W-:Y:S02]  /*20ba0*/  IMAD.MOV.U32 R11, RZ, RZ, 0x1f ;  /* 0x0000001fff0b7424 */ /* 0x000fe400078e00ff */
[----:B------:R-:W-:Y:S02]  /*20bb0*/  IMAD.MOV.U32 R15, RZ, RZ, -0x1 ;  /* 0xffffffffff0f7424 */ /* 0x000fe400078e00ff */
[----:B--2---:R-:W-:-:S07]  /*20bc0*/  IMAD.MOV.U32 R13, RZ, RZ, R2 ;  /* 0x000000ffff0d7224 */ /* 0x004fce00078e0002 */
[----:B0-----:R-:W-:Y:S05]  /*20bd0*/  WARPSYNC.COLLECTIVE R15, `(.L_x_4694) ;  /* 0x000000000f087348 */ /* 0x001fea0003c00000 */
[----:B------:R1:W2:Y:S02]  /*20be0*/  SHFL.IDX P6, R14, R13, R12, R11 ;  /* 0x0000000c0d0e7389 */ /* 0x0002a400000c000b */
[----:B012---:R-:W-:Y:S01]  /*20bf0*/  ENDCOLLECTIVE ;  /* 0x000000000000791b */ /* 0x007fe20003800000 */
.L_x_4694:
[----:B------:R-:W-:Y:S05]  /*20c00*/  BSYNC B0 ;  /* 0x0000000000007941 */ /* 0x000fea0003800000 */
.L_x_4693:
        /* <DEDUP_REMOVED lines=9> */
.L_x_4695:
        /* <DEDUP_REMOVED lines=26> */
.L_x_4696:
        /* <DEDUP_REMOVED lines=8> */
.L_x_4697:
        /* <DEDUP_REMOVED lines=8> */
.L_x_4698:
        /* <DEDUP_REMOVED lines=8> */
.L_x_4699:
        /* <DEDUP_REMOVED lines=8> */
.L_x_4700:
        /* <DEDUP_REMOVED lines=9> */
.L_x_4701:
[----:B------:R-:W-:Y:S01]  /*210d0*/  IMAD.MOV.U32 R9, RZ, RZ, R14 ;  /* 0x000000ffff097224 */ /* 0x000fe200078e000e */
[----:B------:R-:W-:Y:S06]  /*210e0*/  BRA `(.L_x_4702) ;  /* 0xffffffcc006c7947 */ /* 0x000fec000383ffff */
.L_x_4613:
[----:B------:R-:W-:Y:S01]  /*210f0*/  BSSY B0, `(.L_x_4703) ;  /* 0x0000008000007945 */ /* 0x000fe20003800000 */
[----:B------:R-:W-:Y:S02]  /*21100*/  IMAD.MOV.U32 R13, RZ, RZ, R2 ;  /* 0x000000ffff0d7224 */ /* 0x000fe400078e0002 */
[----:B---3--:R-:W-:Y:S02]  /*21110*/  IMAD.MOV.U32 R12, RZ, RZ, 0x1 ;  /* 0x00000001ff0c7424 */ /* 0x008fe400078e00ff */
[----:B------:R-:W-:Y:S02]  /*21120*/  IMAD.MOV.U32 R11, RZ, RZ, RZ ;  /* 0x000000ffff0b7224 */ /* 0x000fe400078e00ff */
[----:B------:R-:W-:-:S07]  /*21130*/  IMAD.MOV.U32 R15, RZ, RZ, -0x1 ;  /* 0xffffffffff0f7424 */ /* 0x000fce00078e00ff */
[----:B0-----:R-:W-:Y:S05]  /*21140*/  WARPSYNC.COLLECTIVE R15, `(.L_x_4704) ;  /* 0x000000000f087348 */ /* 0x001fea0003c00000 */
[----:B------:R1:W2:Y:S02]  /*21150*/  SHFL.UP P6, R14, R13, R12, R11 ;  /* 0x0400000c0d0e7389 */ /* 0x0002a400000c000b */
[----:B012---:R-:W-:Y:S01]  /*21160*/  ENDCOLLECTIVE ;  /* 0x000000000000791b */ /* 0x007fe20003800000 */
.L_x_4704:
[----:B------:R-:W-:Y:S05]  /*21170*/  BSYNC B0 ;  /* 0x0000000000007941 */ /* 0x000fea0003800000 */
.L_x_4703:
        /* <DEDUP_REMOVED lines=10> */
.L_x_4705:
        /* <DEDUP_REMOVED lines=8> */
.L_x_4706:
        /* <DEDUP_REMOVED lines=8> */
.L_x_4707:
        /* <DEDUP_REMOVED lines=8> */
.L_x_4708:
        /* <DEDUP_REMOVED lines=9> */
.L_x_4709:
[----:B------:R-:W-:Y:S01]  /*21430*/  IMAD.MOV.U32 R9, RZ, RZ, R14 ;  /* 0x000000ffff097224 */ /* 0x000fe200078e000e */
[----:B------:R-:W-:Y:S06]  /*21440*/  BRA `(.L_x_4710) ;  /* 0xffffffcc00407947 */ /* 0x000fec000383ffff */
.L_x_4615:
[----:B------:R-:W-:Y:S01]  /*21450*/  BSSY B0, `(.L_x_4711) ;  /* 0x0000006000007945 */ /* 0x000fe20003800000 */
[----:B------:R-:W-:Y:S01]  /*21460*/  PLOP3.LUT P6, PT, P6, PT, PT, 0x8, 0x0 ;  /* 0x000000000000781c */ /* 0x000fe200037ce170 */
[----:B------:R-:W-:-:S12]  /*21470*/  IMAD.MOV.U32 R15, RZ, RZ, -0x1 ;  /* 0xffffffffff0f7424 */ /* 0x000fd800078e00ff */
[----:B0--3--:R-:W-:Y:S05]  /*21480*/  WARPSYNC.COLLECTIVE R15, `(.L_x_4712) ;  /* 0x000000000f087348 */ /* 0x009fea0003c00000 */
[----:B---3--:R-:W-:Y:S01]  /*21490*/  VOTE.ANY R14, PT, P6 ;  /* 0x00000000000e7806 */ /* 0x008fe200030e0100 */
[----:B0-----:R-:W-:Y:S06]  /*214a0*/  ENDCOLLECTIVE ;  /* 0x000000000000791b */ /* 0x001fec0003800000 */
.L_x_4712:
[----:B------:R-:W-:Y:S05]  /*214b0*/  BSYNC B0 ;  /* 0x0000000000007941 */ /* 0x000fea0003800000 */
.L_x_4711:
        /* <DEDUP_REMOVED lines=9> */
.L_x_4713:
[----:B------:R-:W-:Y:S02]  /*21550*/  IMAD.MOV.U32 R13, RZ, RZ, R6 ;  /* 0x000000ffff0d7224 */ /* 0x000fe400078e0006 */
[----:B------:R-:W-:-:S07]  /*21560*/  IMAD.MOV.U32 R0, RZ, RZ, R14 ;  /* 0x000000ffff007224 */ /* 0x000fce00078e000e */
[----:B------:R-:W-:Y:S05]  /*21570*/  WARPSYNC.COLLECTIVE R15, `(.L_x_4714) ;  /* 0x000000000f087348 */ /* 0x000fea0003c00000 */
[----:B------:R0:W1:Y:S02]  /*21580*/  SHFL.IDX P6, R14, R13, R12, R11 ;  /* 0x0000000c0d0e7389 */ /* 0x00006400000c000b */
[----:B01----:R-:W-:Y:S01]  /*21590*/  ENDCOLLECTIVE ;  /* 0x000000000000791b */ /* 0x003fe20003800000 */
.L_x_4714:
[----:B------:R-:W-:Y:S01]  /*215a0*/  IMAD.MOV.U32 R6, RZ, RZ, R14 ;  /* 0x000000ffff067224 */ /* 0x000fe200078e000e */
[----:B------:R-:W-:Y:S06]  /*215b0*/  BRA `(.L_x_4715) ;  /* 0xffffffcc00207947 */ /* 0x000fec000383ffff */
.L_x_4617:
[----:B------:R-:W-:Y:S01]  /*215c0*/  BSSY B0, `(.L_x_4716) ;  /* 0x0000007000007945 */ /* 0x000fe20003800000 */
[----:B------:R-:W-:Y:S02]  /*215d0*/  IMAD.MOV.U32 R13, RZ, RZ, R7 ;  /* 0x000000ffff0d7224 */ /* 0x000fe400078e0007 */
[----:B------:R-:W-:Y:S02]  /*215e0*/  IMAD.MOV.U32 R11, RZ, RZ, 0x1f ;  /* 0x0000001fff0b7424 */ /* 0x000fe400078e00ff */
[----:B------:R-:W-:-:S07]  /*215f0*/  IMAD.MOV.U32 R15, RZ, RZ, -0x1 ;  /* 0xffffffffff0f7424 */ /* 0x000fce00078e00ff */
[----:B012-4-:R-:W-:Y:S05]  /*21600*/  WARPSYNC.COLLECTIVE R15, `(.L_x_4717) ;  /* 0x000000000f087348 */ /* 0x017fea0003c00000 */
[----:B------:R3:W0:Y:S02]  /*21610*/  SHFL.IDX P6, R14, R13, R12, R11 ;  /* 0x0000000c0d0e7389 */ /* 0x00062400000c000b */
[----:B01234-:R-:W-:Y:S01]  /*21620*/  ENDCOLLECTIVE ;  /* 0x000000000000791b */ /* 0x01ffe20003800000 */
.L_x_4717:
[----:B------:R-:W-:Y:S05]  /*21630*/  BSYNC B0 ;  /* 0x0000000000007941 */ /* 0x000fea0003800000 */
.L_x_4716:
[----:B------:R-:W-:Y:S01]  /*21640*/  IMAD.MOV.U32 R7, RZ, RZ, R14 ;  /* 0x000000ffff077224 */ /* 0x000fe200078e000e */
[----:B------:R-:W-:Y:S06]  /*21650*/  BRA `(.L_x_4718) ;  /* 0xffffffcc00107947 */ /* 0x000fec000383ffff */
.L_x_4621:
[----:B0-----:R0:W1:Y:S02]  /*21660*/  SYNCS.PHASECHK.TRANS64.TRYWAIT P0, [R0+URZ+0x38820], R3 ;  /* 0x03882003000075a7 */ /* 0x001064000800017f */
[----:B-1----:R-:W-:Y:S05]  /*21670*/  @!P0 NANOSLEEP.SYNCS 0x989680 ;  /* 0x009896800000895d */ /* 0x002fea0003900000 */
[----:B------:R-:W1:Y:S02]  /*21680*/  @!P0 SYNCS.PHASECHK.TRANS64 P0, [R0+URZ+0x38820], R3 ;  /* 0x03882003000085a7 */ /* 0x000e64000800007f */
[----:B-1----:R-:W-:Y:S05]  /*21690*/  @!P0 BRA `(.L_x_4621) ;  /* 0xfffffffc00f08947 */ /* 0x002fea000383ffff */
[----:B------:R-:W-:Y:S05]  /*216a0*/  BRA `(.L_x_4719) ;  /* 0xffffffd000ac7947 */ /* 0x000fea000383ffff */
.L_x_4622:
        /* <DEDUP_REMOVED lines=11> */
.L_x_4721:
[----:B------:R-:W-:Y:S05]  /*21760*/  BSYNC B0 ;  /* 0x0000000000007941 */ /* 0x000fea0003800000 */
.L_x_4720:
[----:B------:R-:W-:Y:S05]  /*21770*/  BRA `(.L_x_4722) ;  /* 0xffffffd000947947 */ /* 0x000fea000383ffff */
.L_x_4623:
[----:B------:R-:W-:Y:S01]  /*21780*/  BSSY B0, `(.L_x_4723) ;  /* 0x0000006000007945 */ /* 0x000fe20003800000 */
[----:B------:R-:W-:-:S07]  /*21790*/  IMAD.MOV.U32 R15, RZ, RZ, -0x1 ;  /* 0xffffffffff0f7424 */ /* 0x000fce00078e00ff */
[----:B01----:R-:W-:Y:S05]  /*217a0*/  WARPSYNC.COLLECTIVE R15, `(.L_x_4724) ;  /* 0x000000000f0c7348 */ /* 0x003fea0003c00000 */
[----:B------:R-:W-:Y:S02]  /*217b0*/  ELECT P6, UR62, PT ;  /* 0x00000000003e782f */ /* 0x000fe400038c0000 */
[----:B------:R-:W-:Y:S01]  /*217c0*/  MOV R14, UR62 ;  /* 0x0000003e000e7c02 */ /* 0x000fe20008000f00 */
[----:B01----:R-:W-:Y:S10]  /*217d0*/  ENDCOLLECTIVE ;  /* 0x000000000000791b */ /* 0x003ff40003800000 */
.L_x_4724:
[----:B------:R-:W-:Y:S05]  /*217e0*/  BSYNC B0 ;  /* 0x0000000000007941 */ /* 0x000fea0003800000 */
.L_x_4723:
[----:B------:R-:W-:Y:S05]  /*217f0*/  BRA `(.L_x_4725) ;  /* 0xffffffd000887947 */ /* 0x000fea000383ffff */
.L_x_4625:
[----:B0-----:R0:W1:Y:S02]  /*21800*/  SYNCS.PHASECHK.TRANS64.TRYWAIT P0, [R6+URZ], R5 ;  /* 0x00000005060075a7 */ /* 0x001064000800017f */
[----:B-1----:R-:W-:Y:S05]  /*21810*/  @!P0 NANOSLEEP.SYNCS 0x989680 ;  /* 0x009896800000895d */ /* 0x002fea0003900000 */
[----:B------:R-:W1:Y:S02]  /*21820*/  @!P0 SYNCS.PHASECHK.TRANS64 P0, [R6+URZ], R5 ;  /* 0x00000005060085a7 */ /* 0x000e64000800007f */
[----:B-1----:R-:W-:Y:S05]  /*21830*/  @!P0 BRA `(.L_x_4625) ;  /* 0xfffffffc00f08947 */ /* 0x002fea000383ffff */
[----:B------:R-:W-:Y:S05]  /*21840*/  BRA `(.L_x_4726) ;  /* 0xffffffd000c07947 */ /* 0x000fea000383ffff */
.L_x_4626:
[----:B-1----:R1:W2:Y:S02]  /*21850*/  SYNCS.PHASECHK.TRANS64.TRYWAIT P0, [R7+URZ], R2 ;  /* 0x00000002070075a7 */ /* 0x0022a4000800017f */
[----:B--2---:R-:W-:Y:S05]  /*21860*/  @!P0 NANOSLEEP.SYNCS 0x989680 ;  /* 0x009896800000895d */ /* 0x004fea0003900000 */
[----:B------:R-:W2:Y:S02]  /*21870*/  @!P0 SYNCS.PHASECHK.TRANS64 P0, [R7+URZ], R2 ;  /* 0x00000002070085a7 */ /* 0x000ea4000800007f */
[----:B--2---:R-:W-:Y:S05]  /*21880*/  @!P0 BRA `(.L_x_4626) ;  /* 0xfffffffc00f08947 */ /* 0x004fea000383ffff */
[----:B------:R-:W-:Y:S05]  /*21890*/  BRA `(.L_x_4727) ;  /* 0xffffffd000b47947 */ /* 0x000fea000383ffff */
.L_x_4628:
[----:B--2---:R2:W3:Y:S02]  /*218a0*/  SYNCS.PHASECHK.TRANS64.TRYWAIT P0, [R4+URZ], R5 ;  /* 0x00000005040075a7 */ /* 0x0044e4000800017f */
[----:B---3--:R-:W-:Y:S05]  /*218b0*/  @!P0 NANOSLEEP.SYNCS 0x989680 ;  /* 0x009896800000895d */ /* 0x008fea0003900000 */
[----:B------:R-:W3:Y:S02]  /*218c0*/  @!P0 SYNCS.PHASECHK.TRANS64 P0, [R4+URZ], R5 ;  /* 0x00000005040085a7 */ /* 0x000ee4000800007f */
[----:B---3--:R-:W-:Y:S05]  /*218d0*/  @!P0 BRA `(.L_x_4628) ;  /* 0xfffffffc00f08947 */ /* 0x008fea000383ffff */
[----:B------:R-:W-:Y:S05]  /*218e0*/  BRA `(.L_x_4728) ;  /* 0xffffffd000b87947 */ /* 0x000fea000383ffff */
.L_x_4729:
        /* <DEDUP_REMOVED lines=9> */
.L_x_15001:


//--------------------- .text._ZN7cutlass13device_kernelIN5flash11enable_sm90INS1_16FlashAttnFwdSm90INS1_25CollectiveMainloopFwdSm90ILi2EN4cute5tupleIJNS5_1CILi1EEES8_S8_EEENS6_IJNS7_ILi64EEESA_SA_EEELi512ENS_6half_tEfNS_4arch4Sm90ELb0ELb1ELb0ELb0ELb0ELb0ELb0ELb0ELb0ELb1ELb1ELb0EEENS1_21CollectiveEpilogueFwdINS6_IJSA_NS7_ILi512EEESA_EEES9_SC_SE_Li256ELb0ELb1ELb1ELb0EEENS1_19SingleTileSchedulerILb0ELb1ELb1ELi64EEEEEEEEEvNT_6ParamsE --------------------------
	.section	.text._ZN7cutlass13device_kernelIN5flash11enable_sm90INS1_16FlashAttnFwdSm90INS1_25CollectiveMainloopFwdSm90ILi2EN4cute5tupleIJNS5_1CILi1EEES8_S8_EEENS6_IJNS7_ILi64EEESA_SA_EEELi512ENS_6half_tEfNS_4arch4Sm90ELb0ELb1ELb0ELb0ELb0ELb0ELb0ELb0ELb0ELb1ELb1ELb0EEENS1_21CollectiveEpilogueFwdINS6_IJSA_NS7_ILi512EEESA_EEES9_SC_SE_Li256ELb0ELb1ELb1ELb0EEENS1_19SingleTileSchedulerILb0ELb1ELb1ELi64EEEEEEEEEvNT_6ParamsE,"ax",@progbits
	.align	128
.text._ZN7cutlass13device_kernelIN5flash11enable_sm90INS1_16FlashAttnFwdSm90INS1_25CollectiveMainloopFwdSm90ILi2EN4cute5tupleIJNS5_1CILi1EEES8_S8_EEENS6_IJNS7_ILi64EEESA_SA_EEELi512ENS_6half_tEfNS_4arch4Sm90ELb0ELb1ELb0ELb0ELb0ELb0ELb0ELb0ELb0ELb1ELb1ELb0EEENS1_21CollectiveEpilogueFwdINS6_IJSA_NS7_ILi512EEESA_EEES9_SC_SE_Li256ELb0ELb1ELb1ELb0EEENS1_19SingleTileSchedulerILb0ELb1ELb1ELi64EEEEEEEEEvNT_6ParamsE:
        .type           _ZN7cutlass13device_kernelIN5flash11enable_sm90INS1_16FlashAttnFwdSm90INS1_25CollectiveMainloopFwdSm90ILi2EN4cute5tupleIJNS5_1CILi1EEES8_S8_EEENS6_IJNS7_ILi64EEESA_SA_EEELi512ENS_6half_tEfNS_4arch4Sm90ELb0ELb1ELb0ELb0ELb0ELb0ELb0ELb0ELb0ELb1ELb1ELb0EEENS1_21CollectiveEpilogueFwdINS6_IJSA_NS7_ILi512EEESA_EEES9_SC_SE_Li256ELb0ELb1ELb1ELb0EEENS1_19SingleTileSchedulerILb0ELb1ELb1ELi64EEEEEEEEEvNT_6ParamsE,@function
        .size           _ZN7cutlass13device_kernelIN5flash11enable_sm90INS1_16FlashAttnFwdSm90INS1_25CollectiveMainloopFwdSm90ILi2EN4cute5tupleIJNS5_1CILi1EEES8_S8_EEENS6_IJNS7_ILi64EEESA_SA_EEELi512ENS_6half_tEfNS_4arch4Sm90ELb0ELb1ELb0ELb0ELb0ELb0ELb0ELb0ELb0ELb1ELb1ELb0EEENS1_21CollectiveEpilogueFwdINS6_IJSA_NS7_ILi512EEESA_EEES9_SC_SE_Li256ELb0ELb1ELb1ELb0EEENS1_19SingleTileSchedulerILb0ELb1ELb1ELi64EEEEEEEEEvNT_6ParamsE,(.L_x_15002 - _ZN7cutlass13device_kernelIN5flash11enable_sm90INS1_16FlashAttnFwdSm90INS1_25CollectiveMainloopFwdSm90ILi2EN4cute5tupleIJNS5_1CILi1EEES8_S8_EEENS6_IJNS7_ILi64EEESA_SA_EEELi512ENS_6half_tEfNS_4arch4Sm90ELb0ELb1ELb0ELb0ELb0ELb0ELb0ELb0ELb0ELb1ELb1ELb0EEENS1_21CollectiveEpilogueFwdINS6_IJSA_NS7_ILi512EEESA_EEES9_SC_SE_Li256ELb0ELb1ELb1ELb0EEENS1_19SingleTileSchedulerILb0ELb1ELb1ELi64EEEEEEEEEvNT_6ParamsE)
        .other          _ZN7cutlass13device_kernelIN5flash11enable_sm90INS1_16FlashAttnFwdSm90INS1_25CollectiveMainloopFwdSm90ILi2EN4cute5tupleIJNS5_1CILi1EEES8_S8_EEENS6_IJNS7_ILi64EEESA_SA_EEELi512ENS_6half_tEfNS_4arch4Sm90ELb0ELb1ELb0ELb0ELb0ELb0ELb0ELb0ELb0ELb1ELb1ELb0EEENS1_21CollectiveEpilogueFwdINS6_IJSA_NS7_ILi512EEESA_EEES9_SC_SE_Li256ELb0ELb1ELb1ELb0EEENS1_19SingleTileSchedulerILb0ELb1ELb1ELi64EEEEEEEEEvNT_6ParamsE,@"STO_CUDA_ENTRY STV_DEFAULT"
_ZN7cutlass13device_kernelIN5flash11enable_sm90INS1_16FlashAttnFwdSm90INS1_25CollectiveMainloopFwdSm90ILi2EN4cute5tupleIJNS5_1CILi1EEES8_S8_EEENS6_IJNS7_ILi64EEESA_SA_EEELi512ENS_6half_tEfNS_4arch4Sm90ELb0ELb1ELb0ELb0ELb0ELb0ELb0ELb0ELb0ELb1ELb1ELb0EEENS1_21CollectiveEpilogueFwdINS6_IJSA_NS7_ILi512EEESA_EEES9_SC_SE_Li256ELb0ELb1ELb1ELb0EEENS1_19SingleTileSchedulerILb0ELb1ELb1ELi64EEEEEEEEEvNT_6ParamsE:
        /* <DEDUP_REMOVED lines=18> */
.L_x_4731:
[----:B------:R-:W-:Y:S05]  /*0120*/  BSYNC B0 ;  /* 0x0000000000007941 */ /* 0x000fea0003800000 */
.L_x_4730:
        /* <DEDUP_REMOVED lines=37> */
.L_x_4732:
        /* <DEDUP_REMOVED lines=22> */
.L_x_4733:
        /* <DEDUP_REMOVED lines=18> */
.L_x_4734:
        /* <DEDUP_REMOVED lines=22> */
.L_x_4735:
        /* <DEDUP_REMOVED lines=22> */
.L_x_4736:
        /* <DEDUP_REMOVED lines=8> */
.L_x_4739:
[----:B------:R-:W-:-:S08]  /*0940*/  NOP ;  /* 0x0000000000007918 */ /* 0x000fd00000000000 */
[----:B------:R-:W0:Y:S02]  /*0950*/  USETMAXREG.TRY_ALLOC.CTAPOOL UP0, 0xf0 ;  /* 0x000000f0000079c8 */ /* 0x000e240008000600 */
[----:B0-----:R-:W-:-:S13]  /*0960*/  PLOP3.LUT P0, PT, PT, PT, UP0, 0x80, 0x0 ;  /* 0x000000000000781c */ /* 0x001fda0003f0f008 */
[----:B------:R-:W-:Y:S05]  /*0970*/  @!P0 BRA `(.L_x_4739) ;  /* 0xfffffffc00f08947 */ /* 0x000fea000383ffff */
[----:B------:R-:W0:Y:S01]  /*0980*/  S2R R2, SR_TID.X ;  /* 0x0000000000027919 */ /* 0x000e220000002100 */
[----:B------:R-:W1:Y:S01]  /*0990*/  S2UR UR6, SR_CTAID.Y ;  /* 0x00000000000679c3 */ /* 0x000e620000002600 */
[----:B------:R-:W-:Y:S02]  /*09a0*/  ULDC UR7, c[0x0][0xc50] ;  /* 0x0003140000077ab9 */ /* 0x000fe40000000800 */
[----:B------:R-:W-:-:S05]  /*09b0*/  UISETP.NE.AND UP0, UPT, UR7, 0x1, UPT ;  /* 0x000000010700788c */ /* 0x000fca000bf05270 */
[----:B------:R-:W2:Y:S06]  /*09c0*/  S2UR UR8, SR_CTAID.Z ;  /* 0x00000000000879c3 */ /* 0x000eac0000002700 */
[----:B------:R-:W-:Y:S01]  /*09d0*/  @UP0 ULDC UR4, c[0x0][0xc54] ;  /* 0x0003150000040ab9 */ /* 0x000fe20000000800 */
[----:B------:R-:W-:Y:S01]  /*09e0*/  @UP0 ULDC UR10, c[0x0][0xc58] ;  /* 0x00031600000a0ab9 */ /* 0x000fe20000000800 */
[----:B-1----:R-:W-:Y:S02]  /*09f0*/  UIMAD.WIDE.U32 UR4, UR6, UR4, URZ ;  /* 0x00000004060472a5 */ /* 0x002fe4000f8e003f */
[----:B------:R-:W-:-:S02]  /*0a00*/  UMOV UR40, UR6 ;  /* 0x0000000600287c82 */ /* 0x000fc40008000000 */
[----:B------:R-:W-:Y:S01]  /*0a10*/  @UP0 USHF.R.U32.HI UR40, URZ, UR10, UR5 ;  /* 0x0000000a3f280299 */ /* 0x000fe20008011605 */
[----:B0-----:R-:W-:-:S03]  /*0a20*/  LOP3.LUT R0, R2, 0xffffff80, RZ, 0xc0, !PT ;  /* 0xffffff8002007812 */ /* 0x001fc600078ec0ff */
[----:B------:R-:W-:Y:S01]  /*0a30*/  UIADD3 UR4, -UR40, URZ, URZ ;  /* 0x0000003f28047290 */ /* 0x000fe2000fffe13f */
[----:B------:R-:W-:-:S03]  /*0a40*/  ISETP.NE.AND P0, PT, R0, 0x80, PT ;  /* 0x000000800000780c */ /* 0x000fc60003f05270 */
[----:B------:R-:W-:-:S10]  /*0a50*/  UIMAD UR4, UR7, UR4, UR6 ;  /* 0x00000004070472a4 */ /* 0x000fd4000f8e0206 */
[----:B------:R-:W-:Y:S06]  /*0a60*/  @!P0 BAR.ARV 0x8, 0x100 ;  /* 0x0204000000008b1d */ /* 0x000fec0000002000 */
[----:B------:R-:W-:-:S13]  /*0a70*/  ISETP.GE.U32.AND P0, PT, R2, 0x100, PT ;  /* 0x000001000200780c */ /* 0x000fda0003f06070 */
[----:B------:R-:W-:Y:S06]  /*0a80*/  @P0 BAR.ARV 0xf, 0x100 ;  /* 0x03c4000000000b1d */ /* 0x000fec0000002000 */
[----:B--2---:R-:W-:-:S13]  /*0a90*/  ISETP.LE.AND P0, PT, RZ, UR8, PT ;  /* 0x00000008ff007c0c */ /* 0x004fda000bf03270 */
[----:B------:R-:W-:Y:S05]  /*0aa0*/  @!P0 BRA `(.L_x_4740) ;  /* 0x0000013800008947 */ /* 0x000fea0003800000 */
[----:B------:R-:W-:Y:S01]  /*0ab0*/  ULDC.64 UR6, c[0x0][0x418] ;  /* 0x0001060000067ab9 */ /* 0x000fe20000000a00 */
[----:B------:R-:W0:Y:S01]  /*0ac0*/  S2UR UR41, SR_CTAID.X ;  /* 0x00000000002979c3 */ /* 0x000e220000002500 */
[----:B------:R-:W-:Y:S01]  /*0ad0*/  UISETP.NE.U32.AND UP0, UPT, UR6, URZ, UPT ;  /* 0x0000003f0600728c */ /* 0x000fe2000bf05070 */
[----:B------:R-:W-:Y:S01]  /*0ae0*/  VIADD R16, R2, 0xffffff80 ;  /* 0xffffff8002107836 */ /* 0x000fe20000000000 */
[----:B------:R-:W-:Y:S01]  /*0af0*/  ULDC UR39, c[0x0][0x424] ;  /* 0x0001090000277ab9 */ /* 0x000fe20000000800 */
[----:B------:R-:W-:Y:S01]  /*0b00*/  ULDC UR8, c[0x0][0x2f0] ;  /* 0x0000bc0000087ab9 */ /* 0x000fe20000000800 */
[----:B------:R-:W-:-:S04]  /*0b10*/  UISETP.NE.AND.EX UP0, UPT, UR7, URZ, UPT, UP0 ;  /* 0x0000003f0700728c */ /* 0x000fc8000bf05300 */
[----:B------:R-:W-:Y:S02]  /*0b20*/  USEL UR39, UR39, 0x1, UP0 ;  /* 0x0000000127277887 */ /* 0x000fe40008000000 */
[----:B------:R-:W-:Y:S02]  /*0b30*/  UISETP.NE.AND UP0, UPT, UR9, 0x1, UPT ;  /* 0x000000010900788c */ /* 0x000fe4000bf05270 */
[----:B------:R-:W-:-:S04]  /*0b40*/  UIMAD UR5, UR39, UR8, 0x3f ;  /* 0x0000003f270574a4 */ /* 0x000fc8000f8e0208 */
[----:B------:R-:W-:Y:S01]  /*0b50*/  PLOP3.LUT P0, PT, PT, PT, UP0, 0x80, 0x0 ;  /* 0x000000000000781c */ /* 0x000fe20003f0f008 */
[----:B------:R-:W-:-:S04]  /*0b60*/  USHF.R.S32.HI UR6, URZ, 0x1f, UR5 ;  /* 0x0000001f3f067899 */ /* 0x000fc80008011405 */
[----:B------:R-:W-:Y:S02]  /*0b70*/  ULEA.HI UR5, UR6, UR5, URZ, 0x6 ;  /* 0x0000000506057291 */ /* 0x000fe4000f8f303f */
[----:B0-----:R-:W-:Y:S02]  /*0b80*/  USHF.L.U32 UR41, UR41, 0x6, URZ ;  /* 0x0000000629297899 */ /* 0x001fe4000800063f */
[----:B------:R-:W-:-:S04]  /*0b90*/  USHF.R.S32.HI UR5, URZ, 0x6, UR5 ;  /* 0x000000063f057899 */ /* 0x000fc80008011405 */
[----:B------:R-:W-:Y:S08]  /*0ba0*/  @!P0 BRA `(.L_x_4741) ;  /* 0x0000002400148947 */ /* 0x000ff00003800000 */
[----:B------:R-:W-:Y:S01]  /*0bb0*/  ULDC UR6, c[0x0][0x448] ;  /* 0x0001120000067ab9 */ /* 0x000fe20000000800 */
[----:B------:R-:W-:Y:S02]  /*0bc0*/  UIADD3 UR9, UR41, 0x3f, URZ ;  /* 0x0000003f29097890 */ /* 0x000fe4000fffe03f */
[----:B------:R-:W-:Y:S01]  /*0bd0*/  UISETP.NE.AND UP1, UPT, UR6, 0x1, UPT ;  /* 0x000000010600788c */ /* 0x000fe2000bf25270 */
[----:B------:R-:W-:Y:S02]  /*0be0*/  ULDC UR13, c[0x0][0x288] ;  /* 0x0000a200000d7ab9 */ /* 0x000fe40000000800 */
[----:B------:R-:W-:Y:S01]  /*0bf0*/  ULDC.64 UR6, c[0x0][0x9e0] ;  /* 0x0002780000067ab9 */ /* 0x000fe20000000a00 */
[----:B------:R-:W-:Y:S02]  /*0c00*/  UIADD3 UR12, -UR13, 0x1, URZ ;  /* 0x000000010d0c7890 */ /* 0x000fe4000fffe13f */
[----:B------:R-:W-:Y:S02]  /*0c10*/  UISETP.GE.AND UP0, UPT, UR7, 0x1, UPT ;  /* 0x000000010700788c */ /* 0x000fe4000bf06270 */
[----:B------:R-:W-:-:S03]  /*0c20*/  UIMAD UR12, UR39, UR8, UR12 ;  /* 0x00000008270c72a4 */ /* 0x000fc6000f8e020c */
[----:B------:R-:W-:Y:S01]  /*0c30*/  @UP1 ULDC UR10, c[0x0][0x44c] ;  /* 0x00011300000a1ab9 */ /* 0x000fe20000000800 */
[----:B------:R-:W-:Y:S01]  /*0c40*/  PLOP3.LUT P1, PT, PT, PT, UP0, 0x80, 0x0 ;  /* 0x000000000000781c */ /* 0x000fe20003f2f008 */
[----:B------:R-:W-:Y:S01]  /*0c50*/  UIMAD.WIDE.U32 UR10, UR9, UR10, URZ ;  /* 0x0000000a090a72a5 */ /* 0x000fe2000f8e003f */
[----:B------:R-:W-:-:S03]  /*0c60*/  @UP1 ULDC UR14, c[0x0][0x450] ;  /* 0x00011400000e1ab9 */ /* 0x000fc60000000800 */
[----:B------:R-:W-:-:S04]  /*0c70*/  @UP1 USHF.R.U32.HI UR9, URZ, UR14, UR11 ;  /* 0x0000000e3f091299 */ /* 0x000fc8000801160b */
[----:B------:R-:W-:-:S04]  /*0c80*/  UIADD3 UR12, UR12, UR9, URZ ;  /* 0x000000090c0c7290 */ /* 0x000fc8000fffe03f */
[----:B------:R-:W-:Y:S01]  /*0c90*/  UIADD3 UR6, UR12, UR6, URZ ;  /* 0x000000060c067290 */ /* 0x000fe2000fffe03f */
[----:B------:R-:W-:Y:S11]  /*0ca0*/  @!P1 BRA `(.L_x_4742) ;  /* 0x0000000000449947 */ /* 0x000ff60003800000 */
        /* <DEDUP_REMOVED lines=10> */
.L_x_4743:
[----:B------:R-:W-:-:S11]  /*0d50*/  UISETP.NE.AND UP0, UPT, UR7, 0x1, UPT ;  /* 0x000000010700788c */ /* 0x000fd6000bf05270 */
[----:B------:R-:W-:Y:S02]  /*0d60*/  @UP0 ULDC.64 UR14, c[0x0][0x9e8] ;  /* 0x00027a00000e0ab9 */ /* 0x000fe40000000a00 */
[----:B------:R-:W-:-:S04]  /*0d70*/  UIMAD.WIDE.U32 UR10, UR9, UR14, URZ ;  /* 0x0000000e090a72a5 */ /* 0x000fc8000f8e003f */
[----:B------:R-:W-:-:S12]  /*0d80*/  @UP0 USHF.R.U32.HI UR9, URZ, UR15, UR11 ;  /* 0x0000000f3f090299 */ /* 0x000fd8000801160b */
.L_x_4744:
[----:B------:R-:W-:-:S04]  /*0d90*/  UIMAD UR9, UR9, UR7, UR7 ;  /* 0x00000007090972a4 */ /* 0x000fc8000f8e0207 */
[----:B------:R-:W-:-:S04]  /*0da0*/  UISETP.LT.AND UP0, UPT, UR6, UR9, UPT ;  /* 0x000000090600728c */ /* 0x000fc8000bf01270 */
[----:B------:R-:W-:-:S12]  /*0db0*/  USEL UR6, UR6, UR9, UP0 ;  /* 0x0000000906067287 */ /* 0x000fd80008000000 */
.L_x_4742:
[----:B------:R-:W-:Y:S01]  /*0dc0*/  UIADD3 UR6, UR6, 0x3f, URZ ;  /* 0x0000003f06067890 */ /* 0x000fe2000fffe03f */
[----:B------:R-:W-:Y:S01]  /*0dd0*/  @UP1 ULDC UR10, c[0x0][0x44c] ;  /* 0x00011300000a1ab9 */ /* 0x000fe20000000800 */
[----:B------:R-:W-:Y:S01]  /*0de0*/  @UP1 ULDC UR12, c[0x0][0x450] ;  /* 0x00011400000c1ab9 */ /* 0x000fe20000000800 */
[----:B------:R-:W-:Y:S02]  /*0df0*/  UIMAD.WIDE.U32 UR10, UR41, UR10, URZ ;  /* 0x0000000a290a72a5 */ /* 0x000fe4000f8e003f */
[----:B------:R-:W-:Y:S02]  /*0e00*/  USHF.R.S32.HI UR9, URZ, 0x1f, UR6 ;  /* 0x0000001f3f097899 */ /* 0x000fe40008011406 */
[----:B------:R-:W-:Y:S02]  /*0e10*/  UIMAD UR8, UR39, UR8, -UR13 ;  /* 0x00000008270872a4 */ /* 0x000fe4000f8e0a0d */
[----:B------:R-:W-:Y:S02]  /*0e20*/  @UP1 USHF.R.U32.HI UR41, URZ, UR12, UR11 ;  /* 0x0000000c3f291299 */ /* 0x000fe4000801160b */
[----:B------:R-:W-:-:S02]  /*0e30*/  ULEA.HI UR9, UR9, UR6, URZ, 0x6 ;  /* 0x0000000609097291 */ /* 0x000fc4000f8f303f */
[----:B------:R-:W-:Y:S02]  /*0e40*/  UIADD3 UR8, UR8, UR41, URZ ;  /* 0x0000002908087290 */ /* 0x000fe4000fffe03f */
[----:B------:R-:W-:Y:S01]  /*0e50*/  USHF.R.S32.HI UR9, URZ, 0x6, UR9 ;  /* 0x000000063f097899 */ /* 0x000fe20008011409 */
[----:B------:R-:W-:Y:S02]  /*0e60*/  ULDC UR6, c[0x0][0x9dc] ;  /* 0x0002770000067ab9 */ /* 0x000fe40000000800 */
[----:B------:R-:W-:Y:S02]  /*0e70*/  UIADD3 UR6, UR8, -UR6, URZ ;  /* 0x8000000608067290 */ /* 0x000fe4000fffe03f */
[----:B------:R-:W-:-:S04]  /*0e80*/  UISETP.LT.AND UP0, UPT, UR5, UR9, UPT ;  /* 0x000000090500728c */ /* 0x000fc8000bf01270 */
[----:B------:R-:W-:Y:S01]  /*0e90*/  USEL UR10, UR5, UR9, UP0 ;  /* 0x00000009050a7287 */ /* 0x000fe20008000000 */
[----:B------:R-:W-:Y:S01]  /*0ea0*/  IMAD.U32 R0, RZ, RZ, UR6 ;  /* 0x00000006ff007e24 */ /* 0x000fe2000f8e00ff */
[----:B------:R-:W-:Y:S10]  /*0eb0*/  @!P1 BRA `(.L_x_4745) ;  /* 0x0000000000449947 */ /* 0x000ff40003800000 */
        /* <DEDUP_REMOVED lines=11> */
.L_x_4746:
[----:B------:R-:W-:-:S11]  /*0f70*/  UISETP.NE.AND UP0, UPT, UR7, 0x1, UPT ;  /* 0x000000010700788c */ /* 0x000fd6000bf05270 */
[----:B------:R-:W-:Y:S02]  /*0f80*/  @UP0 ULDC.64 UR12, c[0x0][0x9e8] ;  /* 0x00027a00000c0ab9 */ /* 0x000fe40000000a00 */
[----:B------:R-:W-:-:S04]  /*0f90*/  UIMAD.WIDE.U32 UR8, UR5, UR12, URZ ;  /* 0x0000000c050872a5 */ /* 0x000fc8000f8e003f */
[----:B------:R-:W-:-:S12]  /*0fa0*/  @UP0 USHF.R.U32.HI UR5, URZ, UR13, UR9 ;  /* 0x0000000d3f050299 */ /* 0x000fd80008011609 */
.L_x_4747:
[----:B------:R-:W-:-:S06]  /*0fb0*/  UIMAD UR5, UR5, UR7, URZ ;  /* 0x00000007050572a4 */ /* 0x000fcc000f8e023f */
[----:B------:R-:W-:-:S07]  /*0fc0*/  VIMNMX R0, R0, UR5, !PT ;  /* 0x0000000500007c48 */ /* 0x000fce000ffe0100 */
.L_x_4745:
[----:B------:R-:W-:Y:S01]  /*0fd0*/  SHF.R.S32.HI R3, RZ, 0x1f, R0 ;  /* 0x0000001fff037819 */ /* 0x000fe20000011400 */
[----:B------:R-:W-:Y:S01]  /*0fe0*/  USHF.R.U32.HI UR5, URZ, 0x10, UR4 ;  /* 0x000000103f057899 */ /* 0x000fe20008011604 */
[----:B------:R-:W-:Y:S01]  /*0ff0*/  PLOP3.LUT P0, PT, PT, PT, PT, 0x80, 0x0 ;  /* 0x000000000000781c */ /* 0x000fe20003f0f070 */
[----:B------:R-:W-:Y:S01]  /*1000*/  ULOP3.LUT UR4, UR4, 0xffff, URZ, 0xc0, !UPT ;  /* 0x0000ffff04047892 */ /* 0x000fe2000f8ec03f */
[----:B------:R-:W-:Y:S01]  /*1010*/  LEA.HI R3, R3, R0, RZ, 0x6 ;  /* 0x0000000003037211 */ /* 0x000fe200078f30ff */
[----:B------:R-:W-:Y:S01]  /*1020*/  UISETP.NE.AND UP0, UPT, UR5, URZ, UPT ;  /* 0x0000003f0500728c */ /* 0x000fe2000bf05270 */
[----:B------:R-:W-:Y:S01]  /*1030*/  CS2R R4, SRZ ;  /* 0x0000000000047805 */ /* 0x000fe2000001ff00 */
[----:B------:R-:W-:Y:S01]  /*1040*/  IMAD.MOV.U32 R2, RZ, RZ, RZ ;  /* 0x000000ffff027224 */ /* 0x000fe200078e00ff */
[----:B------:R-:W-:Y:S02]  /*1050*/  SHF.R.S32.HI R3, RZ, 0x6, R3 ;  /* 0x00000006ff037819 */ /* 0x000fe40000011403 */
[----:B------:R-:W-:-:S02]  /*1060*/  CS2R R150, SRZ ;  /* 0x0000000000967805 */ /* 0x000fc4000001ff00 */
[----:B------:R-:W-:Y:S02]  /*1070*/  CS2R R148, SRZ ;  /* 0x0000000000947805 */ /* 0x000fe4000001ff00 */
[----:B------:R-:W-:Y:S02]  /*1080*/  CS2R R146, SRZ ;  /* 0x0000000000927805 */ /* 0x000fe4000001ff00 */
[----:B------:R-:W-:Y:S02]  /*1090*/  VIMNMX R10, RZ, R3, !PT ;  /* 0x00000003ff0a7248 */ /* 0x000fe40007fe0100 */
[----:B------:R-:W-:Y:S02]  /*10a0*/  CS2R R144, SRZ ;  /* 0x0000000000907805 */ /* 0x000fe4000001ff00 */
[----:B------:R-:W-:Y:S02]  /*10b0*/  CS2R R142, SRZ ;  /* 0x00000000008e7805 */ /* 0x000fe4000001ff00 */
[----:B------:R-:W-:-:S02]  /*10c0*/  CS2R R140, SRZ ;  /* 0x00000000008c7805 */ /* 0x000fc4000001ff00 */
[----:B------:R-:W-:Y:S01]  /*10d0*/  ISETP.LT.AND P1, PT, R10, UR10, PT ;  /* 0x0000000a0a007c0c */ /* 0x000fe2000bf21270 */
[----:B------:R-:W-:Y:S01]  /*10e0*/  @!UP0 ULDC UR5, c[0x0][0x9f0] ;  /* 0x00027c0000058ab9 */ /* 0x000fe20000000800 */
        /* <DEDUP_REMOVED lines=51> */
[----:B------:R-:W-:Y:S01]  /*1420*/  IMAD.MOV.U32 R37, RZ, RZ, RZ ;  /* 0x000000ffff257224 */ /* 0x000fe200078e00ff */
[----:B------:R-:W-:Y:S06]  /*1430*/  @!P1 BRA `(.L_x_4748) ;  /* 0x0000000000749947 */ /* 0x000fec0003800000 */
[----:B------:R-:W-:Y:S01]  /*1440*/  IMAD.U32 R5, RZ, RZ, UR5 ;  /* 0x00000005ff057e24 */ /* 0x000fe2000f8e00ff */
[----:B------:R-:W-:-:S04]  /*1450*/  UIADD3 UR6, UR5, -0x1, UR10 ;  /* 0xffffffff05067890 */ /* 0x000fc8000fffe00a */
[-C--:B------:R-:W-:Y:S02]  /*1460*/  IABS R8, R5.reuse ;  /* 0x0000000500087213 */ /* 0x080fe40000000000 */
[----:B------:R-:W-:Y:S02]  /*1470*/  IADD3 R0, -R10, UR6, RZ ;  /* 0x000000060a007c10 */ /* 0x000fe4000fffe1ff */
[----:B------:R-:W0:Y:S01]  /*1480*/  I2F.RP R3, R8 ;  /* 0x0000000800037306 */ /* 0x000e220000209400 */
[----:B------:R-:W-:-:S07]  /*1490*/  IABS R11, R5 ;  /* 0x00000005000b7213 */ /* 0x000fce0000000000 */
[----:B0-----:R-:W0:Y:S02]  /*14a0*/  MUFU.RCP R3, R3 ;  /* 0x0000000300037308 */ /* 0x001e240000001000 */
[----:B0-----:R-:W-:Y:S01]  /*14b0*/  VIADD R6, R3, 0xffffffe ;  /* 0x0ffffffe03067836 */ /* 0x001fe20000000000 */
[----:B------:R-:W-:-:S05]  /*14c0*/  IADD3 R3, RZ, -R11, RZ ;  /* 0x8000000bff037210 */ /* 0x000fca0007ffe0ff */
[----:B------:R0:W1:Y:S02]  /*14d0*/  F2I.FTZ.U32.TRUNC.NTZ R7, R6 ;  /* 0x0000000600077305 */ /* 0x000064000021f000 */
[----:B0-----:R-:W-:Y:S02]  /*14e0*/  IMAD.MOV.U32 R6, RZ, RZ, RZ ;  /* 0x000000ffff067224 */ /* 0x001fe400078e00ff */
[----:B-1----:R-:W-:-:S04]  /*14f0*/  IMAD.MOV R9, RZ, RZ, -R7 ;  /* 0x000000ffff097224 */ /* 0x002fc800078e0a07 */
[----:B------:R-:W-:Y:S01]  /*1500*/  IMAD R5, R9, R8, RZ ;  /* 0x0000000809057224 */ /* 0x000fe200078e02ff */
[----:B------:R-:W-:Y:S02]  /*1510*/  IABS R9, R0 ;  /* 0x0000000000097213 */ /* 0x000fe40000000000 */
[----:B------:R-:W-:Y:S01]  /*1520*/  LOP3.LUT R0, R0, UR5, RZ, 0x3c, !PT ;  /* 0x0000000500007c12 */ /* 0x000fe2000f8e3cff */
[----:B------:R-:W-:-:S03]  /*1530*/  IMAD.HI.U32 R7, R7, R5, R6 ;  /* 0x0000000507077227 */ /* 0x000fc600078e0006 */
[----:B------:R-:W-:Y:S01]  /*1540*/  ISETP.GE.AND P3, PT, R0, RZ, PT ;  /* 0x000000ff0000720c */ /* 0x000fe20003f66270 */
[----:B------:R-:W-:-:S04]  /*1550*/  IMAD.MOV.U32 R6, RZ, RZ, R9 ;  /* 0x000000ffff067224 */ /* 0x000fc800078e0009 */
        /* <DEDUP_REMOVED lines=8> */
[----:B------:R-:W-:-:S04]  /*15e0*/  IMAD.MOV.U32 R5, RZ, RZ, R7 ;  /* 0x000000ffff057224 */ /* 0x000fc800078e0007 */
[----:B------:R-:W-:Y:S01]  /*15f0*/  @!P3 IMAD.MOV R5, RZ, RZ, -R5 ;  /* 0x000000ffff05b224 */ /* 0x000fe200078e0a05 */
[----:B------:R-:W-:-:S07]  /*1600*/  @!P2 LOP3.LUT R5, RZ, UR5, RZ, 0x33, !PT ;  /* 0x00000005ff05ac12 */ /* 0x000fce000f8e33ff */
.L_x_4748:
[----:B------:R-:W-:Y:S01]  /*1610*/  IMAD R0, R5, UR4, R10 ;  /* 0x0000000405007c24 */ /* 0x000fe2000f8e020a */
        /* <DEDUP_REMOVED lines=11> */
[----:B------:R-:W0:Y:S01]  /*16d0*/  S2UR UR8, SR_CgaCtaId ;  /* 0x00000000000879c3 */ /* 0x000e220000008800 */
[----:B------:R-:W-:Y:S02]  /*16e0*/  UMOV UR7, 0x400 ;  /* 0x0000040000077882 */ /* 0x000fe40000000000 */
[----:B------:R-:W-:-:S04]  /*16f0*/  LEA.HI R5, R5, R16, RZ, 0x7 ;  /* 0x0000001005057211 */ /* 0x000fc800078f38ff */
[----:B------:R-:W-:Y:S02]  /*1700*/  SHF.R.S32.HI R2, RZ, 0x7, R5 ;  /* 0x00000007ff027819 */ /* 0x000fe40000011405 */
[----:B------:R-:W-:-:S04]  /*1710*/  LOP3.LUT R5, R5, 0xffffff80, RZ, 0xc0, !PT ;  /* 0xffffff8005057812 */ /* 0x000fc800078ec0ff */
[----:B------:R-:W1:Y:S01]  /*1720*/  SHFL.IDX PT, R2, R2, RZ, 0x1f ;  /* 0x00001fff02027589 */ /* 0x000e6200000e0000 */
[----:B------:R-:W-:-:S04]  /*1730*/  IADD3 R5, R16, -R5, RZ ;  /* 0x8000000510057210 */ /* 0x000fc80007ffe0ff */
        /* <DEDUP_REMOVED lines=13> */
[----:B------:R-:W-:Y:S01]  /*1810*/  IMAD.IADD R7, R6, 0x1, -R7 ;  /* 0x0000000106077824 */ /* 0x000fe200078e0a07 */
[----:B------:R-:W-:Y:S02]  /*1820*/  ULOP3.LUT UR4, UR45, 0x1, URZ, 0xfc, !UPT ;  /* 0x000000012d047892 */ /* 0x000fe4000f8efc3f */
[----:B------:R-:W-:Y:S01]  /*1830*/  ULEA UR6, UR6, UR5, 0xf ;  /* 0x0000000506067291 */ /* 0x000fe2000f8e783f */
[----:B------:R-:W-:Y:S01]  /*1840*/  IMAD R4, R4, 0x10, R7 ;  /* 0x0000001004047824 */ /* 0x000fe200078e0207 */
[----:B------:R-:W-:-:S02]  /*1850*/  UISETP.NE.AND UP0, UPT, UR4, 0x3, UPT ;  /* 0x000000030400788c */ /* 0x000fc4000bf05270 */
[----:B------:R-:W-:-:S04]  /*1860*/  UIADD3 UR6, UR6, 0x400, URZ ;  /* 0x0000040006067890 */ /* 0x000fc8000fffe03f */
[----:B------:R-:W-:Y:S01]  /*1870*/  PLOP3.LUT P0, PT, PT, PT, UP0, 0x80, 0x0 ;  /* 0x000000000000781c */ /* 0x000fe20003f0f008 */
[----:B------:R-:W-:-:S04]  /*1880*/  USHF.R.U32.HI UR6, URZ, 0x4, UR6 ;  /* 0x000000043f067899 */ /* 0x000fc80008011606 */
[----:B------:R-:W-:-:S04]  /*1890*/  ULOP3.LUT UR6, UR6, 0x3fff, URZ, 0xc0, !UPT ;  /* 0x00003fff06067892 */ /* 0x000fc8000f8ec03f */
[----:B------:R-:W-:-:S04]  /*18a0*/  ULOP3.LUT UR6, UR6, 0x2000000, URZ, 0xfc, !UPT ;  /* 0x0200000006067892 */ /* 0x000fc8000f8efc3f */
[----:B------:R-:W-:Y:S08]  /*18b0*/  @!P0 BRA `(.L_x_4750) ;  /* 0x0000000000048947 */ /* 0x000ff00003800000 */
[----:B------:R-:W-:Y:S01]  /*18c0*/  BPT.TRAP 0x1 ;  /* 0x000000040000795c */ /* 0x000fe20000300000 */
.L_x_4750:
[----:B------:R-:W-:-:S04]  /*18d0*/  SHF.L.U32 R2, RZ, 0x1f, RZ ;  /* 0x0000001fff027819 */ /* 0x000fc800000006ff */
[----:B------:R-:W0:Y:S02]  /*18e0*/  SYNCS.PHASECHK.TRANS64.TRYWAIT P1, [UR5+0x28c50], R2 ;  /* 0x028c5002ff0075a7 */ /* 0x000e240008020145 */
[----:B0-----:R-:W-:Y:S05]  /*18f0*/  @!P1 BRA `(.L_x_4751) ;  /* 0x0000012800749947 */ /* 0x001fea0003800000 */
.L_x_4945:
[----:B------:R-:W-:Y:S01]  /*1900*/  BAR.SYNC.DEFER_BLOCKING 0xe, 0x100 ;  /* 0x0384000000007b1d */ /* 0x000fe20000010000 */
[----:B------:R-:W-:Y:S01]  /*1910*/  UIADD3 UR4, UR5, 0x26800, URZ ;  /* 0x0002680005047890 */ /* 0x000fe2000fffe03f */
[----:B------:R-:W-:Y:S01]  /*1920*/  VIADD R3, R3, 0xfffffffe ;  /* 0xfffffffe03037836 */ /* 0x000fe20000000000 */
[----:B------:R-:W-:Y:S01]  /*1930*/  UIADD3 UR14, UR6, 0x80, URZ ;  /* 0x00000080060e7890 */ /* 0x000fe2000fffe03f */
[----:B0-----:R-:W-:Y:S01]  /*1940*/  IMAD.U32 R2, RZ, RZ, UR5 ;  /* 0x00000005ff027e24 */ /* 0x001fe2000f8e00ff */
        /* <DEDUP_REMOVED lines=44> */
.L_x_4757:
[----:B------:R-:W-:Y:S01]  /*1c10*/  BAR.SYNC.DEFER_BLOCKING 0xe, 0x100 ;  /* 0x0384000000007b1d */ /* 0x000fe20000010000 */
[----:B------:R-:W-:Y:S01]  /*1c20*/  IMAD.U32 R5, RZ, RZ, UR4 ;  /* 0x00000004ff057e24 */ /* 0x000fe2000f8e00ff */
[----:B------:R-:W-:Y:S01]  /*1c30*/  UIADD3 UR4, UR4, 0x1, URZ ;  /* 0x0000000104047890 */ /* 0x000fe2000fffe03f */
[----:B------:R-:W-:Y:S02]  /*1c40*/  ISETP.GT.AND P3, PT, R3, R0, PT ;  /* 0x000000000300720c */ /* 0x000fe40003f64270 */
[----:B01----:R-:W-:Y:S01]  /*1c50*/  IMAD R2, R5, 0x40, R4 ;  /* 0x0000004005027824 */ /* 0x003fe200078e0204 */
[----:B------:R-:W-:Y:S01]  /*1c60*/  UISETP.NE.AND UP0, UPT, UR4, 0x2, UPT ;  /* 0x000000020400788c */ /* 0x000fe2000bf05270 */
[----:B------:R-:W-:-:S03]  /*1c70*/  IADD3 R3, R3, -0x1, RZ ;  /* 0xffffffff03037810 */ /* 0x000fc60007ffe0ff */
        /* <DEDUP_REMOVED lines=136> */
.L_x_4753:
[----:B------:R-:W-:Y:S01]  /*2500*/  ULEA UR7, UR4, UR5, 0x3 ;  /* 0x0000000504077291 */ /* 0x000fe2000f8e183f */
[----:B------:R-:W-:-:S08]  /*2510*/  SHF.L.U32 R2, R7, 0x1f, RZ ;  /* 0x0000001f07027819 */ /* 0x000fd000000006ff */
[----:B------:R0:W1:Y:S01]  /*2520*/  SYNCS.PHASECHK.TRANS64.TRYWAIT P1, [UR7+0x28c50], R2 ;  /* 0x028c5002ff0075a7 */ /* 0x0000620008020147 */
[----:B------:R-:W-:Y:S05]  /*2530*/  @!P0 BRA `(.L_x_4754) ;  /* 0x0000000000048947 */ /* 0x000fea0003800000 */
[----:B------:R-:W-:Y:S01]  /*2540*/  BPT.TRAP 0x1 ;  /* 0x000000040000795c */ /* 0x000fe20000300000 */
.L_x_4754:
[----:B-1----:R-:W-:Y:S05]  /*2550*/  @P1 BRA `(.L_x_4755) ;  /* 0x0000000000081947 */ /* 0x002fea0003800000 */
[----:B------:R-:W1:Y:S02]  /*2560*/  SYNCS.PHASECHK.TRANS64.TRYWAIT P1, [UR7+0x28c50], R2 ;  /* 0x028c5002ff0075a7 */ /* 0x000e640008020147 */
[----:B-1----:R-:W-:Y:S05]  /*2570*/  @!P1 BRA `(.L_x_4756) ;  /* 0x0000011c006c9947 */ /* 0x002fea0003800000 */
.L_x_4755:
        /* <DEDUP_REMOVED lines=30> */
.L_x_4752:
[----:B------:R-:W-:Y:S01]  /*2760*/  BAR.SYNC.DEFER_BLOCKING 0xe, 0x100 ;  /* 0x0384000000007b1d */ /* 0x000fe20000010000 */
[----:B------:R-:W-:Y:S01]  /*2770*/  VIADD R4, R4, UR4 ;  /* 0x0000000404047c36 */ /* 0x000fe20008000000 */
[----:B------:R-:W-:-:S04]  /*2780*/  PLOP3.LUT P0, PT, PT, PT, PT, 0x8, 0x0 ;  /* 0x000000000000781c */ /* 0x000fc80003f0e170 */
[----:B------:R-:W-:-:S05]  /*2790*/  LEA R4, R4, UR5, 0x2 ;  /* 0x0000000504047c11 */ /* 0x000fca000f8e10ff */
[----:B01----:R-:W0:Y:S04]  /*27a0*/  LDS R2, [R4+0x28800] ;  /* 0x0288000004027984 */ /* 0x003e280000000800 */
[----:B------:R1:W2:Y:S02]  /*27b0*/  LDS R0, [R4+0x28820] ;  /* 0x0288200004007984 */ /* 0x0002a40000000800 */
[----:B-1----:R-:W-:Y:S02]  /*27c0*/  IMAD.MOV.U32 R4, RZ, RZ, RZ ;  /* 0x000000ffff047224 */ /* 0x002fe400078e00ff */
        /* <DEDUP_REMOVED lines=131> */
.L_x_4741:
        /* <DEDUP_REMOVED lines=26> */
.L_x_4759:
[----:B------:R-:W-:-:S11]  /*31a0*/  UISETP.NE.AND UP1, UPT, UR7, 0x1, UPT ;  /* 0x000000010700788c */ /* 0x000fd6000bf25270 */
[----:B------:R-:W-:Y:S02]  /*31b0*/  @UP1 ULDC.64 UR14, c[0x0][0x9e8] ;  /* 0x00027a00000e1ab9 */ /* 0x000fe40000000a00 */
[----:B------:R-:W-:-:S04]  /*31c0*/  UIMAD.WIDE.U32 UR10, UR9, UR14, URZ ;  /* 0x0000000e090a72a5 */ /* 0x000fc8000f8e003f */
[----:B------:R-:W-:-:S12]  /*31d0*/  @UP1 USHF.R.U32.HI UR9, URZ, UR15, UR11 ;  /* 0x0000000f3f091299 */ /* 0x000fd8000801160b */
.L_x_4760:
[----:B------:R-:W-:-:S04]  /*31e0*/  UIMAD UR9, UR9, UR7, UR7 ;  /* 0x00000007090972a4 */ /* 0x000fc8000f8e0207 */
[----:B------:R-:W-:-:S04]  /*31f0*/  UISETP.LT.AND UP1, UPT, UR6, UR9, UPT ;  /* 0x000000090600728c */ /* 0x000fc8000bf21270 */
[----:B------:R-:W-:-:S12]  /*3200*/  USEL UR6, UR6, UR9, UP1 ;  /* 0x0000000906067287 */ /* 0x000fd80008800000 */
.L_x_4758:
[----:B------:R-:W-:Y:S01]  /*3210*/  UIADD3 UR6, UR6, 0x3f, URZ ;  /* 0x0000003f06067890 */ /* 0x000fe2000fffe03f */
[----:B------:R-:W-:Y:S01]  /*3220*/  @UP0 ULDC UR10, c[0x0][0x44c] ;  /* 0x00011300000a0ab9 */ /* 0x000fe20000000800 */
[----:B------:R-:W-:Y:S02]  /*3230*/  @UP0 ULDC UR13, c[0x0][0x450] ;  /* 0x00011400000d0ab9 */ /* 0x000fe40000000800 */
[----:B------:R-:W-:Y:S02]  /*3240*/  USHF.R.S32.HI UR9, URZ, 0x1f, UR6 ;  /* 0x0000001f3f097899 */ /* 0x000fe40008011406 */
[----:B------:R-:W-:Y:S02]  /*3250*/  UIMAD.WIDE.U32 UR10, UR41, UR10, URZ ;  /* 0x0000000a290a72a5 */ /* 0x000fe4000f8e003f */
[----:B------:R-:W-:Y:S02]  /*3260*/  ULEA.HI UR9, UR9, UR6, URZ, 0x6 ;  /* 0x0000000609097291 */ /* 0x000fe4000f8f303f */
[----:B------:R-:W-:Y:S01]  /*3270*/  UIMAD UR8, UR39, UR8, -UR12 ;  /* 0x00000008270872a4 */ /* 0x000fe2000f8e0a0c */
[----:B------:R-:W-:Y:S01]  /*3280*/  UMOV UR6, UR41 ;  /* 0x0000002900067c82 */ /* 0x000fe20008000000 */
[----:B------:R-:W-:-:S02]  /*3290*/  USHF.R.S32.HI UR9, URZ, 0x6, UR9 ;  /* 0x000000063f097899 */ /* 0x000fc40008011409 */
[----:B------:R-:W-:Y:S02]  /*32a0*/  @UP0 USHF.R.U32.HI UR6, URZ, UR13, UR11 ;  /* 0x0000000d3f060299 */ /* 0x000fe4000801160b */
[----:B------:R-:W-:Y:S02]  /*32b0*/  UISETP.LT.AND UP0, UPT, UR5, UR9, UPT ;  /* 0x000000090500728c */ /* 0x000fe4000bf01270 */
[----:B------:R-:W-:Y:S02]  /*32c0*/  UIADD3 UR6, UR8, UR6, URZ ;  /* 0x0000000608067290 */ /* 0x000fe4000fffe03f */
[----:B------:R-:W-:Y:S01]  /*32d0*/  USEL UR10, UR5, UR9, UP0 ;  /* 0x00000009050a7287 */ /* 0x000fe20008000000 */
[----:B------:R-:W-:Y:S02]  /*32e0*/  ULDC UR8, c[0x0][0x9dc] ;  /* 0x0002770000087ab9 */ /* 0x000fe40000000800 */
[----:B------:R-:W-:Y:S01]  /*32f0*/  UIADD3 UR5, UR6, -UR8, URZ ;  /* 0x8000000806057290 */ /* 0x000fe2000fffe03f */
        /* <DEDUP_REMOVED lines=11> */
.L_x_4762:
[----:B------:R-:W-:-:S11]  /*33b0*/  UISETP.NE.AND UP0, UPT, UR7, 0x1, UPT ;  /* 0x000000010700788c */ /* 0x000fd6000bf05270 */
[----:B------:R-:W-:Y:S02]  /*33c0*/  @UP0 ULDC.64 UR12, c[0x0][0x9e8] ;  /* 0x00027a00000c0ab9 */ /* 0x000fe40000000a00 */
[----:B------:R-:W-:-:S04]  /*33d0*/  UIMAD.WIDE.U32 UR8, UR6, UR12, URZ ;  /* 0x0000000c060872a5 */ /* 0x000fc8000f8e003f */
[----:B------:R-:W-:-:S12]  /*33e0*/  @UP0 USHF.R.U32.HI UR6, URZ, UR13, UR9 ;  /* 0x0000000d3f060299 */ /* 0x000fd80008011609 */
.L_x_4763:
[----:B------:R-:W-:-:S04]  /*33f0*/  UIMAD UR6, UR6, UR7, URZ ;  /* 0x00000007060672a4 */ /* 0x000fc8000f8e023f */
[----:B------:R-:W-:-:S04]  /*3400*/  UISETP.LT.AND UP0, UPT, UR5, UR6, UPT ;  /* 0x000000060500728c */ /* 0x000fc8000bf01270 */
[----:B------:R-:W-:-:S12]  /*3410*/  USEL UR5, UR5, UR6, !UP0 ;  /* 0x0000000605057287 */ /* 0x000fd8000c000000 */
.L_x_4761:
[----:B------:R-:W-:Y:S02]  /*3420*/  USHF.R.S32.HI UR6, URZ, 0x1f, UR5 ;  /* 0x0000001f3f067899 */ /* 0x000fe40008011405 */
[----:B------:R-:W-:Y:S02]  /*3430*/  USHF.R.U32.HI UR12, URZ, 0x10, UR4 ;  /* 0x000000103f0c7899 */ /* 0x000fe40008011604 */
[----:B------:R-:W-:Y:S02]  /*3440*/  ULEA.HI UR6, UR6, UR5, URZ, 0x6 ;  /* 0x0000000506067291 */ /* 0x000fe4000f8f303f */
[----:B------:R-:W-:Y:S02]  /*3450*/  UISETP.NE.AND UP1, UPT, UR12, URZ, UPT ;  /* 0x0000003f0c00728c */ /* 0x000fe4000bf25270 */
[----:B------:R-:W-:Y:S02]  /*3460*/  USHF.R.S32.HI UR6, URZ, 0x6, UR6 ;  /* 0x000000063f067899 */ /* 0x000fe40008011406 */
[----:B------:R-:W-:-:S02]  /*3470*/  ULOP3.LUT UR9, UR4, 0xffff, URZ, 0xc0, !UPT ;  /* 0x0000ffff04097892 */ /* 0x000fc4000f8ec03f */
[----:B------:R-:W-:Y:S01]  /*3480*/  UISETP.LT.AND UP0, UPT, URZ, UR6, UPT ;  /* 0x000000063f00728c */ /* 0x000fe2000bf01270 */
[----:B------:R-:W-:-:S03]  /*3490*/  UMOV UR4, URZ ;  /* 0x0000003f00047c82 */ /* 0x000fc60008000000 */
[----:B------:R-:W-:Y:S01]  /*34a0*/  USEL UR38, URZ, UR6, !UP0 ;  /* 0x000000063f267287 */ /* 0x000fe2000c000000 */
[----:B------:R-:W-:-:S03]  /*34b0*/  @!UP1 ULDC UR12, c[0x0][0x9f0] ;  /* 0x00027c00000c9ab9 */ /* 0x000fc60000000800 */
[----:B------:R-:W-:-:S06]  /*34c0*/  UISETP.GT.AND UP0, UPT, UR10, UR38, UPT ;  /* 0x000000260a00728c */ /* 0x000fcc000bf04270 */
[----:B------:R-:W-:-:S13]  /*34d0*/  PLOP3.LUT P0, PT, PT, PT, UP0, 0x80, 0x0 ;  /* 0x000000000000781c */ /* 0x000fda0003f0f008 */
[----:B------:R-:W-:Y:S05]  /*34e0*/  @!P0 BRA `(.L_x_4764) ;  /* 0x0000000000888947 */ /* 0x000fea0003800000 */
[----:B------:R-:W-:Y:S01]  /*34f0*/  IMAD.U32 R3, RZ, RZ, UR12 ;  /* 0x0000000cff037e24 */ /* 0x000fe2000f8e00ff */
[----:B------:R-:W-:-:S04]  /*3500*/  UIADD3 UR4, UR12, -0x1, UR10 ;  /* 0xffffffff0c047890 */ /* 0x000fc8000fffe00a */
[-C--:B------:R-:W-:Y:S01]  /*3510*/  IABS R0, R3.reuse ;  /* 0x0000000300007213 */ /* 0x080fe20000000000 */
[----:B------:R-:W-:Y:S01]  /*3520*/  UIADD3 UR6, -UR38, UR4, URZ ;  /* 0x0000000426067290 */ /* 0x000fe2000fffe13f */
[----:B------:R-:W-:Y:S02]  /*3530*/  IABS R5, R3 ;  /* 0x0000000300057213 */ /* 0x000fe40000000000 */
[----:B------:R-:W-:Y:S01]  /*3540*/  R2UR UR11, R0 ;  /* 0x00000000000b72ca */ /* 0x000fe200000e0000 */
[----:B------:R-:W-:Y:S02]  /*3550*/  UMOV UR4, URZ ;  /* 0x0000003f00047c82 */ /* 0x000fe40008000000 */
[----:B------:R-:W-:Y:S01]  /*3560*/  IMAD.U32 R4, RZ, RZ, UR6 ;  /* 0x00000006ff047e24 */ /* 0x000fe2000f8e00ff */
[----:B------:R-:W-:-:S04]  /*3570*/  ULOP3.LUT UR6, UR6, UR12, URZ, 0x3c, !UPT ;  /* 0x0000000c06067292 */ /* 0x000fc8000f8e3c3f */
[----:B------:R-:W-:-:S04]  /*3580*/  IABS R4, R4 ;  /* 0x0000000400047213 */ /* 0x000fc80000000000 */
[----:B------:R-:W-:Y:S01]  /*3590*/  MOV R3, R4 ;  /* 0x0000000400037202 */ /* 0x000fe20000000f00 */
[----:B------:R-:W0:Y:S03]  /*35a0*/  I2F.RP R0, UR11 ;  /* 0x0000000b00007d06 */ /* 0x000e260008209400 */
[----:B------:R-:W-:-:S05]  /*35b0*/  R2UR UR8, R3 ;  /* 0x00000000030872ca */ /* 0x000fca00000e0000 */
[----:B0-----:R-:W0:Y:S02]  /*35c0*/  MUFU.RCP R0, R0 ;  /* 0x0000000000007308 */ /* 0x001e240000001000 */
[----:B0-----:R-:W-:Y:S02]  /*35d0*/  VIADD R2, R0, 0xffffffe ;  /* 0x0ffffffe00027836 */ /* 0x001fe40000000000 */
        /* <DEDUP_REMOVED lines=19> */
.L_x_4764:
[----:B------:R-:W-:Y:S01]  /*3710*/  UIMAD UR38, UR9, UR4, UR38 ;  /* 0x00000004092672a4 */ /* 0x000fe2000f8e0226 */
[----:B------:R-:W-:Y:S01]  /*3720*/  IMAD.U32 R0, RZ, RZ, UR10 ;  /* 0x0000000aff007e24 */ /* 0x000fe2000f8e00ff */
[----:B------:R-:W-:Y:S01]  /*3730*/  PLOP3.LUT P0, PT, PT, PT, PT, 0x80, 0x0 ;  /* 0x000000000000781c */ /* 0x000fe20003f0f070 */
[----:B------:R-:W-:Y:S01]  /*3740*/  IMAD.U32 R3, RZ, RZ, UR4 ;  /* 0x00000004ff037e24 */ /* 0x000fe2000f8e00ff */
[----:B------:R-:W-:Y:S01]  /*3750*/  CS2R R150, SRZ ;  /* 0x0000000000967805 */ /* 0x000fe2000001ff00 */
[----:B------:R-:W-:Y:S01]  /*3760*/  IMAD.MOV.U32 R2, RZ, RZ, RZ ;  /* 0x000000ffff027224 */ /* 0x000fe200078e00ff */
[----:B------:R-:W-:Y:S01]  /*3770*/  CS2R R148, SRZ ;  /* 0x0000000000947805 */ /* 0x000fe2000001ff00 */
[----:B------:R-:W-:Y:S01]  /*3780*/  IMAD.MOV.U32 R4, RZ, RZ, RZ ;  /* 0x000000ffff047224 */ /* 0x000fe200078e00ff */
[----:B------:R-:W-:Y:S02]  /*3790*/  VIADDMNMX R0, R3, UR38, R0, PT ;  /* 0x0000002603007c46 */ /* 0x000fe4000b800100 */
[----:B------:R-:W-:-:S02]  /*37a0*/  CS2R R146, SRZ ;  /* 0x0000000000927805 */ /* 0x000fc4000001ff00 */
[----:B------:R-:W-:Y:S02]  /*37b0*/  CS2R R144, SRZ ;  /* 0x0000000000907805 */ /* 0x000fe4000001ff00 */
[----:B------:R-:W-:Y:S02]  /*37c0*/  CS2R R142, SRZ ;  /* 0x00000000008e7805 */ /* 0x000fe4000001ff00 */
[----:B------:R-:W-:Y:S02]  /*37d0*/  R2UR UR42, R0 ;  /* 0x00000000002a72ca */ /* 0x000fe400000e0000 */
        /* <DEDUP_REMOVED lines=12> */
[----:B------:R-:W-:Y:S01]  /*38a0*/  UISETP.GT.AND UP0, UPT, UR42, UR38, UPT ;  /* 0x000000262a00728c */ /* 0x000fe2000bf04270 */
[----:B------:R-:W-:Y:S02]  /*38b0*/  CS2R R116, SRZ ;  /* 0x0000000000747805 */ /* 0x000fe4000001ff00 */
[----:B------:R-:W-:Y:S02]  /*38c0*/  CS2R R114, SRZ ;  /* 0x0000000000727805 */ /* 0x000fe4000001ff00 */
[----:B------:R-:W-:-:S02]  /*38d0*/  CS2R R112, SRZ ;  /* 0x0000000000707805 */ /* 0x000fc4000001ff00 */
[----:B------:R-:W-:Y:S02]  /*38e0*/  CS2R R110, SRZ ;  /* 0x00000000006e7805 */ /* 0x000fe4000001ff00 */
[----:B------:R-:W-:Y:S02]  /*38f0*/  CS2R R108, SRZ ;  /* 0x00000000006c7805 */ /* 0x000fe4000001ff00 */
[----:B------:R-:W-:Y:S02]  /*3900*/  PLOP3.LUT P1, PT, PT, PT, UP0, 0x80, 0x0 ;  /* 0x000000000000781c */ /* 0x000fe40003f2f008 */
        /* <DEDUP_REMOVED lines=60> */
[----:B------:R-:W-:-:S04]  /*3cd0*/  ULOP3.LUT UR5, UR5, 0x3fff, URZ, 0xc0, !UPT ;  /* 0x00003fff05057892 */ /* 0x000fc8000f8ec03f */
[----:B------:R-:W-:-:S04]  /*3ce0*/  ULOP3.LUT UR36, UR5, 0x2000000, URZ, 0xfc, !UPT ;  /* 0x0200000005247892 */ /* 0x000fc8000f8efc3f */
[----:B------:R-:W-:Y:S08]  /*3cf0*/  @!P0 BRA `(.L_x_4765) ;  /* 0x0000000000408947 */ /* 0x000ff00003800000 */
        /* <DEDUP_REMOVED lines=15> */
[----:B-1----:R-:W-:Y:S05]  /*3df0*/  CALL.ABS.NOINC R2 ;  /* 0x0000000002007343 */ /* 0x002fea0003c00000 */
.L_x_4765:
[----:B------:R-:W-:Y:S02]  /*3e00*/  SHF.L.U32 R14, RZ, 0x1f, RZ ;  /* 0x0000001fff0e7819 */ /* 0x000fe400000006ff */
[----:B------:R-:W-:Y:S02]  /*3e10*/  LOP3.LUT R3, R18, 0xffffff80, RZ, 0xc0, !PT ;  /* 0xffffff8012037812 */ /* 0x000fe400078ec0ff */
[----:B------:R-:W0:Y:S01]  /*3e20*/  SYNCS.PHASECHK.TRANS64.TRYWAIT P0, [UR37+0x28c00], R14 ;  /* 0x028c000eff0075a7 */ /* 0x000e220008000165 */
        /* <DEDUP_REMOVED lines=8> */
.L_x_4946:
[----:B------:R-:W-:Y:S01]  /*3eb0*/  ULOP3.LUT UR4, UR45, 0x1, URZ, 0xfc, !UPT ;  /* 0x000000012d047892 */ /* 0x000fe2000f8efc3f */
[----:B------:R-:W-:Y:S01]  /*3ec0*/  LOP3.LUT R0, R3, 0x7ffffffc, RZ, 0xc0, !PT ;  /* 0x7ffffffc03007812 */ /* 0x000fe200078ec0ff */
[----:B------:R-:W-:Y:S01]  /*3ed0*/  IMAD.IADD R3, R19, 0x1, -R2 ;  /* 0x0000000113037824 */ /* 0x000fe200078e0a02 */
[----:B------:R-:W-:Y:S02]  /*3ee0*/  LEA.HI R7, R7, R6, RZ, 0x3 ;  /* 0x0000000607077211 */ /* 0x000fe400078f18ff */
[-C--:B------:R-:W-:Y:S01]  /*3ef0*/  IADD3 R0, -R0, R5.reuse, RZ ;  /* 0x0000000500007210 */ /* 0x080fe20007ffe1ff */
[----:B------:R-:W-:Y:S01]  /*3f00*/  IMAD.U32 R2, RZ, RZ, UR4 ;  /* 0x00000004ff027e24 */ /* 0x000fe2000f8e00ff */
[----:B------:R-:W-:Y:S02]  /*3f10*/  LOP3.LUT R7, R7, 0xfffffff8, RZ, 0xc0, !PT ;  /* 0xfffffff807077812 */ /* 0x000fe400078ec0ff */
[----:B------:R-:W-:Y:S01]  /*3f20*/  LEA.HI R4, R4, R5, RZ, 0x5 ;  /* 0x0000000504047211 */ /* 0x000fe200078f28ff */
[----:B------:R-:W-:Y:S01]  /*3f30*/  IMAD.SHL.U32 R0, R0, 0x2, RZ ;  /* 0x0000000200007824 */ /* 0x000fe200078e00ff */
[----:B------:R-:W-:Y:S01]  /*3f40*/  ISETP.NE.AND P5, PT, R2, 0x3, PT ;  /* 0x000000030200780c */ /* 0x000fe20003fa5270 */
[----:B------:R-:W-:Y:S01]  /*3f50*/  IMAD.IADD R7, R6, 0x1, -R7 ;  /* 0x0000000106077824 */ /* 0x000fe200078e0a07 */
[----:B------:R-:W-:Y:S01]  /*3f60*/  SHF.R.S32.HI R2, RZ, 0x5, R4 ;  /* 0x00000005ff027819 */ /* 0x000fe20000011404 */
[----:B------:R-:W-:-:S04]  /*3f70*/  IMAD R4, R3, 0x100, R0 ;  /* 0x0000010003047824 */ /* 0x000fc800078e0200 */
[----:B------:R-:W-:-:S06]  /*3f80*/  IMAD R3, R2, 0x10, R7 ;  /* 0x0000001002037824 */ /* 0x000fcc00078e0207 */
[----:B------:R-:W-:Y:S05]  /*3f90*/  @!P5 BRA `(.L_x_4767) ;  /* 0x000000000004d947 */ /* 0x000fea0003800000 */
[----:B------:R-:W-:Y:S01]  /*3fa0*/  BPT.TRAP 0x1 ;  /* 0x000000040000795c */ /* 0x000fe20000300000 */
.L_x_4767:
[----:B------:R1:W2:Y:S01]  /*3fb0*/  SYNCS.PHASECHK.TRANS64.TRYWAIT P0, [UR37+0x28c30], R14 ;  /* 0x028c300eff0075a7 */ /* 0x0002a20008000165 */
[----:B------:R-:W-:Y:S05]  /*3fc0*/  @!P5 BRA `(.L_x_4768) ;  /* 0x000000000004d947 */ /* 0x000fea0003800000 */
[----:B------:R-:W-:Y:S01]  /*3fd0*/  BPT.TRAP 0x1 ;  /* 0x000000040000795c */ /* 0x000fe20000300000 */
.L_x_4768:
[----:B------:R-:W3:Y:S02]  /*3fe0*/  S2R R2, SR_TID.X ;  /* 0x0000000000027919 */ /* 0x000ee40000002100 */
[----:B---3--:R-:W-:-:S04]  /*3ff0*/  LOP3.LUT R2, R2, 0x7f, RZ, 0xc0, !PT ;  /* 0x0000007f02027812 */ /* 0x008fc800078ec0ff */
[----:B------:R-:W-:Y:S01]  /*4000*/  ISETP.NE.AND P6, PT, R2, RZ, PT ;  /* 0x000000ff0200720c */ /* 0x000fe20003fc5270 */
[----:B--2---:R-:W-:-:S12]  /*4010*/  @P0 BRA `(.L_x_4769) ;  /* 0x0000000000080947 */ /* 0x004fd80003800000 */
[----:B------:R-:W2:Y:S02]  /*4020*/  SYNCS.PHASECHK.TRANS64.TRYWAIT P0, [UR37+0x28c30], R14 ;  /* 0x028c300eff0075a7 */ /* 0x000ea40008000165 */
[----:B--2---:R-:W-:Y:S05]  /*4030*/  @!P0 BRA `(.L_x_4770) ;  /* 0x0000010000ec8947 */ /* 0x004fea0003800000 */
.L_x_4769:
[----:B------:R-:W-:Y:S05]  /*4040*/  WARPSYNC.ALL ;  /* 0x0000000000007948 */ /* 0x000fea0003800000 */
[----:B------:R-:W-:Y:S01]  /*4050*/  UIADD3 UR4, UR37, 0x20400, URZ ;  /* 0x0002040025047890 */ /* 0x000fe2000fffe03f */
[----:B------:R-:W-:Y:S01]  /*4060*/  WARPGROUP.ARRIVE ;  /* 0x00000000000079c5 */ /* 0x000fe20000000000 */
[----:B------:R-:W-:Y:S01]  /*4070*/  UIADD3 UR5, UR37, 0x22400, URZ ;  /* 0x0002240025057890 */ /* 0x000fe2000fffe03f */
[----:B------:R-:W-:Y:S01]  /*4080*/  LEA.HI R2, R17, R16, RZ, 0x2 ;  /* 0x0000001011027211 */ /* 0x000fe200078f10ff */
[----:B------:R-:W-:Y:S01]  /*4090*/  USHF.R.U32.HI UR4, URZ, 0x4, UR4 ;  /* 0x000000043f047899 */ /* 0x000fe20008011604 */
[----:B------:R-:W-:Y:S01]  /*40a0*/  IMAD.U32 R13, RZ, RZ, UR37 ;  /* 0x00000025ff0d7e24 */ /* 0x000fe2000f8e00ff */
[----:B------:R-:W-:Y:S01]  /*40b0*/  USHF.R.U32.HI UR5, URZ, 0x4, UR5 ;  /* 0x000000043f057899 */ /* 0x000fe20008011605 */
[----:B--2---:R-:W-:Y:S01]  /*40c0*/  LOP3.LUT R5, R2, 0xfffffffc, RZ, 0xc0, !PT ;  /* 0xfffffffc02057812 */ /* 0x004fe200078ec0ff */
[----:B------:R-:W-:-:S02]  /*40d0*/  ULOP3.LUT UR4, UR4, 0x3fff, URZ, 0xc0, !UPT ;  /* 0x00003fff04047892 */ /* 0x000fc4000f8ec03f */
[----:B------:R-:W-:Y:S02]  /*40e0*/  ULOP3.LUT UR5, UR5, 0x3fff, URZ, 0xc0, !UPT ;  /* 0x00003fff05057892 */ /* 0x000fe4000f8ec03f */
[----:B------:R-:W-:Y:S01]  /*40f0*/  ULOP3.LUT UR20, UR4, 0x10000, URZ, 0xfc, !UPT ;  /* 0x0001000004147892 */ /* 0x000fe2000f8efc3f */
[----:B------:R-:W-:Y:S01]  /*4100*/  IMAD.IADD R5, R16, 0x1, -R5 ;  /* 0x0000000110057824 */ /* 0x000fe200078e0a05 */
[----:B------:R-:W-:Y:S01]  /*4110*/  ULOP3.LUT UR6, UR5, 0x10000, URZ, 0xfc, !UPT ;  /* 0x0001000005067892 */ /* 0x000fe2000f8efc3f */
[----:B------:R-:W-:Y:S01]  /*4120*/  UMOV UR21, 0x40000040 ;  /* 0x4000004000157882 */ /* 0x000fe20000000000 */
[----:B------:R-:W-:Y:S01]  /*4130*/  UMOV UR7, 0x40000040 ;  /* 0x4000004000077882 */ /* 0x000fe20000000000 */
[----:B------:R-:W-:Y:S02]  /*4140*/  UMOV UR5, UR21 ;  /* 0x0000001500057c82 */ /* 0x000fe40008000000 */
[----:B------:R-:W-:Y:S01]  /*4150*/  UMOV UR4, UR20 ;  /* 0x0000001400047c82 */ /* 0x000fe20008000000 */
[----:B------:R-:W-:Y:S01]  /*4160*/  UIADD3 UR8, UR20, 0x2, URZ ;  /* 0x0000000214087890 */ /* 0x000fe2000fffe03f */
[----:B------:R-:W-:Y:S01]  /*4170*/  LEA.HI R2, R5, R5, RZ, 0x1 ;  /* 0x0000000505027211 */ /* 0x000fe200078f08ff */
[----:B------:R-:W-:-:S02]  /*4180*/  UIADD3 UR10, UR6, 0x2, URZ ;  /* 0x00000002060a7890 */ /* 0x000fc4000fffe03f */
[----:B------:R-:W-:Y:S01]  /*4190*/  HGMMA.64x64x16.F32 R24, gdesc[UR4], RZ, !UPT, gsb0 ;  /* 0x00e00000041879f0 */ /* 0x000fe2000c0008ff */
[----:B------:R-:W-:Y:S01]  /*41a0*/  UMOV UR9, 0x40000040 ;  /* 0x4000004000097882 */ /* 0x000fe20000000000 */
[----:B------:R-:W-:Y:S01]  /*41b0*/  UMOV UR11, 0x40000040 ;  /* 0x40000040000b7882 */ /* 0x000fe20000000000 */
[----:B------:R-:W-:Y:S01]  /*41c0*/  UIADD3 UR12, UR20, 0x4, URZ ;  /* 0x00000004140c7890 */ /* 0x000fe2000fffe03f */
[----:B------:R-:W-:Y:S01]  /*41d0*/  LOP3.LUT R2, R2, 0x1ffffffe, RZ, 0xc0, !PT ;  /* 0x1ffffffe02027812 */ /* 0x000fe200078ec0ff */
[----:B------:R-:W-:Y:S01]  /*41e0*/  UIADD3 UR14, UR6, 0x4, URZ ;  /* 0x00000004060e7890 */ /* 0x000fe2000fffe03f */
[----:B------:R-:W-:Y:S01]  /*41f0*/  UMOV UR13, 0x40000040 ;  /* 0x40000040000d7882 */ /* 0x000fe20000000000 */
[----:B------:R-:W-:Y:S01]  /*4200*/  UMOV UR15, 0x40000040 ;  /* 0x40000040000f7882 */ /* 0x000fe20000000000 */
[----:B------:R-:W-:Y:S01]  /*4210*/  UIADD3 UR16, UR20, 0x6, URZ ;  /* 0x0000000614107890 */ /* 0x000fe2000fffe03f */
[----:B------:R-:W-:Y:S01]  /*4220*/  IMAD.IADD R2, R5, 0x1, -R2 ;  /* 0x0000000105027824 */ /* 0x000fe200078e0a02 */
[----:B------:R-:W-:Y:S01]  /*4230*/  UIADD3 UR18, UR6, 0x6, URZ ;  /* 0x0000000606127890 */ /* 0x000fe2000fffe03f */
[----:B------:R-:W-:Y:S01]  /*4240*/  VIADD R5, R3, UR41 ;  /* 0x0000002903057c36 */ /* 0x000fe20008000000 */
[----:B------:R-:W-:Y:S01]  /*4250*/  UMOV UR17, 0x40000040 ;  /* 0x4000004000117882 */ /* 0x000fe20000000000 */
[----:B------:R-:W-:Y:S01]  /*4260*/  UMOV UR19, 0x40000040 ;  /* 0x4000004000137882 */ /* 0x000fe20000000000 */
[----:B------:R-:W-:Y:S01]  /*4270*/  ULDC UR4, c[0x0][0x448] ;  /* 0x0001120000047ab9 */ /* 0x000fe20000000800 */
[----:B------:R-:W-:Y:S01]  /*4280*/  IMAD R2, R2, 0x8, R5 ;  /* 0x0000000802027824 */ /* 0x000fe200078e0205 */
[----:B------:R-:W-:-:S04]  /*4290*/  UISETP.NE.AND UP0, UPT, UR4, 0x1, UPT ;  /* 0x000000010400788c */ /* 0x000fc8000bf05270 */
[----:B------:R-:W-:Y:S02]  /*42a0*/  MOV R6, R2 ;  /* 0x0000000200067202 */ /* 0x000fe40000000f00 */
[----:B------:R-:W-:Y:S02]  /*42b0*/  PLOP3.LUT P0, PT, PT, PT, UP0, 0x80, 0x0 ;  /* 0x000000000000781c */ /* 0x000fe40003f0f008 */
[----:B------:R-:W-:-:S03]  /*42c0*/  PLOP3.LUT P1, PT, PT, PT, UP0, 0x80, 0x0 ;  /* 0x000000000000781c */ /* 0x000fc60003f2f008 */
[----:B------:R-:W-:-:S08]  /*42d0*/  @UP0 ULDC UR4, c[0x0][0x44c] ;  /* 0x0001130000040ab9 */ /* 0x000fd00000000800 */
[----:B------:R-:W-:Y:S01]  /*42e0*/  @P0 IMAD.HI.U32 R5, R2, UR4, RZ ;  /* 0x0000000402050c27 */ /* 0x000fe2000f8e00ff */
[----:B------:R-:W-:-:S04]  /*42f0*/  @UP0 ULDC UR4, c[0x0][0x450] ;  /* 0x0001140000040ab9 */ /* 0x000fc80000000800 */
[----:B------:R-:W-:Y:S01]  /*4300*/  @P1 SHF.R.U32.HI R6, RZ, UR4, R5 ;  /* 0x00000004ff061c19 */ /* 0x000fe20008011605 */
[----:B------:R-:W-:-:S04]  /*4310*/  @!P6 VIADD R5, R13, 0x28c40 ;  /* 0x00028c400d05e836 */ /* 0x000fc80000000000 */
[----:B0-----:R-:W0:Y:S01]  /*4320*/  SHFL.IDX PT, R9, R6, RZ, 0x1c1f ;  /* 0x001c1fff06097589 */ /* 0x001e2200000e0000 */
[----:B------:R-:W-:Y:S01]  /*4330*/  @!P6 PRMT R5, RZ, 0x654, R5 ;  /* 0x00000654ff05e816 */ /* 0x000fe20000000005 */
[----:B------:R-:W-:Y:S02]  /*4340*/  WARPGROUP.DEPBAR.LE gsb0, 0x0 ;  /* 0x00008000000079c5 */ /* 0x000fe40000010000 */
[----:B------:R-:W-:-:S06]  /*4350*/  WARPGROUP.ARRIVE ;  /* 0x00000000000079c5 */ /* 0x000fcc0000000000 */
[----:B------:R-:W-:Y:S01]  /*4360*/  HGMMA.64x64x16.F32 R24, gdesc[UR8], R24, gsb0 ;  /* 0x00e00000081879f0 */ /* 0x000fe20008000818 */
[----:B------:R-:W-:Y:S01]  /*4370*/  UMOV UR10, 0xffffffc0 ;  /* 0xffffffc0000a7882 */ /* 0x000fe20000000000 */
[----:B------:R-:W-:Y:S01]  /*4380*/  ULDC UR11, c[0x0][0x2f0] ;  /* 0x0000bc00000b7ab9 */ /* 0x000fe20000000800 */
[----:B------:R-:W-:-:S04]  /*4390*/  UIMAD UR4, UR42, UR10, 0x41 ;  /* 0x000000412a0474a4 */ /* 0x000fc8000f8e020a */
[----:B------:R-:W-:-:S03]  /*43a0*/  UIMAD UR7, UR39, UR11, UR4 ;  /* 0x0000000b270772a4 */ /* 0x000fc6000f8e0204 */
[----:B------:R-:W-:Y:S02]  /*43b0*/  ULDC.64 UR4, c[0x0][0x9e0] ;  /* 0x0002780000047ab9 */ /* 0x000fe40000000a00 */
[----:B------:R-:W-:-:S06]  /*43c0*/  UISETP.GE.AND UP1, UPT, UR5, 0x1, UPT ;  /* 0x000000010500788c */ /* 0x000fcc000bf26270 */
[----:B------:R-:W-:Y:S01]  /*43d0*/  PLOP3.LUT P0, PT, PT, PT, UP1, 0x40, 0x0 ;  /* 0x000000000000781c */ /* 0x000fe20003f0e818 */
[----:B------:R-:W-:Y:S02]  /*43e0*/  WARPGROUP.DEPBAR.LE gsb0, 0x0 ;  /* 0x00008000000079c5 */ /* 0x000fe40000010000 */
[----:B------:R-:W-:-:S06]  /*43f0*/  WARPGROUP.ARRIVE ;  /* 0x00000000000079c5 */ /* 0x000fcc0000000000 */
[----:B------:R-:W-:Y:S01]  /*4400*/  HGMMA.64x64x16.F32 R24, gdesc[UR12], R24, gsb0 ;  /* 0x00e000000c1879f0 */ /* 0x000fe20008000818 */
[----:B------:R-:W-:Y:S02]  /*4410*/  ULDC UR14, c[0x0][0x9dc] ;  /* 0x00027700000e7ab9 */ /* 0x000fe40000000800 */
[----:B------:R-:W-:Y:S02]  /*4420*/  WARPGROUP.DEPBAR.LE gsb0, 0x0 ;  /* 0x00008000000079c5 */ /* 0x000fe40000010000 */
[----:B------:R-:W-:-:S06]  /*4430*/  WARPGROUP.ARRIVE ;  /* 0x00000000000079c5 */ /* 0x000fcc0000000000 */
[----:B------:R-:W-:Y:S01]  /*4440*/  HGMMA.64x64x16.F32 R24, gdesc[UR16], R24, gsb0 ;  /* 0x00e00000101879f0 */ /* 0x000fe20008000818 */
[----:B------:R-:W-:Y:S01]  /*4450*/  ULEA UR19, UR42, 0xffffffc0, 0x6 ;  /* 0xffffffc02a137891 */ /* 0x000fe2000f8e303f */
[----:B------:R-:W-:-:S03]  /*4460*/  ULDC UR18, c[0x0][0x288] ;  /* 0x0000a20000127ab9 */ /* 0x000fc60000000800 */
[----:B------:R-:W-:-:S06]  /*4470*/  UIMAD UR15, UR39, UR11, -UR19 ;  /* 0x0000000b270f72a4 */ /* 0x000fcc000f8e0a13 */
[----:B------:R-:W-:Y:S01]  /*4480*/  IADD3 R10, -R0, UR15, RZ ;  /* 0x0000000f000a7c10 */ /* 0x000fe2000fffe1ff */
[----:B------:R-:W-:Y:S02]  /*4490*/  WARPGROUP.DEPBAR.LE gsb0, 0x0 ;  /* 0x00008000000079c5 */ /* 0x000fe40000010000 */
[----:B------:R2:W-:Y:S02]  /*44a0*/  @!P6 SYNCS.ARRIVE.TRANS64.RED.A1T0 RZ, [R5+URZ], RZ ;  /* 0x000000ff05ffe9a7 */ /* 0x0005e4000810043f */
[----:B--2---:R-:W-:Y:S01]  /*44b0*/  IMAD.U32 R5, RZ, RZ, UR7 ;  /* 0x00000007ff057e24 */ /* 0x004fe2000f8e00ff */
[----:B------:R-:W-:-:S04]  /*44c0*/  ULOP3.LUT UR7, URZ, UR14, URZ, 0x33, !UPT ;  /* 0x0000000e3f077292 */ /* 0x000fc8000f8e333f */
[----:B------:R-:W-:-:S05]  /*44d0*/  IADD3 R5, R5, -UR18, -R0 ;  /* 0x8000001205057c10 */ /* 0x000fca000fffe800 */
[C---:B------:R-:W-:Y:S02]  /*44e0*/  VIADD R11, R5.reuse, UR4 ;  /* 0x00000004050b7c36 */ /* 0x040fe40008000000 */
[----:B------:R-:W-:-:S03]  /*44f0*/  VIADD R12, R5, UR7 ;  /* 0x00000007050c7c36 */ /* 0x000fc60008000000 */
[----:B0-----:R-:W-:Y:S01]  /*4500*/  VIADDMNMX R5, R9, R11, R10, PT ;  /* 0x0000000b09057246 */ /* 0x001fe2000380010a */
[----:B------:R-:W-:Y:S01]  /*4510*/  IMAD.IADD R7, R12, 0x1, R9 ;  /* 0x000000010c077824 */ /* 0x000fe200078e0209 */
[----:B------:R-:W-:Y:S06]  /*4520*/  @P0 BRA `(.L_x_4771) ;  /* 0x0000000000640947 */ /* 0x000fec0003800000 */
[----:B------:R-:W-:Y:S01]  /*4530*/  IMAD.U32 R8, RZ, RZ, UR11 ;  /* 0x0000000bff087e24 */ /* 0x000fe2000f8e00ff */
[----:B------:R-:W-:Y:S03]  /*4540*/  BSSY B0, `(.L_x_4772) ;  /* 0x0000012000007945 */ /* 0x000fe60003800000 */
[----:B------:R-:W-:-:S04]  /*4550*/  IMAD R8, R8, UR39, R9 ;  /* 0x0000002708087c24 */ /* 0x000fc8000f8e0209 */
[----:B------:R-:W-:-:S05]  /*4560*/  VIADD R8, R8, -UR18 ;  /* 0x8000001208087c36 */ /* 0x000fca0008000000 */
        /* <DEDUP_REMOVED lines=10> */
.L_x_4773:
[----:B------:R-:W-:-:S06]  /*4610*/  UISETP.NE.AND UP2, UPT, UR5, 0x1, UPT ;  /* 0x000000010500788c */ /* 0x000fcc000bf45270 */
[----:B------:R-:W-:-:S05]  /*4620*/  PLOP3.LUT P0, PT, PT, PT, UP2, 0x80, 0x0 ;  /* 0x000000000000781c */ /* 0x000fca0003f0f028 */
[----:B------:R-:W-:-:S08]  /*4630*/  @UP2 ULDC.64 UR14, c[0x0][0x9e8] ;  /* 0x00027a00000e2ab9 */ /* 0x000fd00000000a00 */
[----:B------:R-:W-:-:S05]  /*4640*/  @P0 IMAD.HI.U32 R9, R8, UR14, RZ ;  /* 0x0000000e08090c27 */ /* 0x000fca000f8e00ff */
[----:B------:R-:W-:-:S07]  /*4650*/  @P0 SHF.R.U32.HI R8, RZ, UR15, R9 ;  /* 0x0000000fff080c19 */ /* 0x000fce0008011609 */
.L_x_4774:
[----:B------:R-:W-:Y:S05]  /*4660*/  BSYNC B0 ;  /* 0x0000000000007941 */ /* 0x000fea0003800000 */
.L_x_4772:
[----:B------:R-:W-:-:S05]  /*4670*/  MOV R9, UR19 ;  /* 0x0000001300097c02 */ /* 0x000fca0008000f00 */
[----:B------:R-:W-:-:S04]  /*4680*/  IMAD R9, R8, UR5, -R9 ;  /* 0x0000000508097c24 */ /* 0x000fc8000f8e0a09 */
[----:B------:R-:W-:-:S05]  /*4690*/  IMAD.IADD R8, R9, 0x1, -R0 ;  /* 0x0000000109087824 */ /* 0x000fca00078e0a00 */
[----:B------:R-:W-:Y:S02]  /*46a0*/  VIMNMX R7, R7, R8, !PT ;  /* 0x0000000807077248 */ /* 0x000fe40007fe0100 */
[----:B------:R-:W-:-:S07]  /*46b0*/  VIADDMNMX R5, R8, UR5, R5, PT ;  /* 0x0000000508057c46 */ /* 0x000fce000b800105 */
.L_x_4771:
[----:B------:R-:W0:Y:S01]  /*46c0*/  SHFL.IDX PT, R15, R6, 0x1, 0x1c1f ;  /* 0x003c1f00060f7f89 */ /* 0x000e2200000e0000 */
[----:B------:R-:W-:Y:S02]  /*46d0*/  PLOP3.LUT P0, PT, PT, PT, UP1, 0x40, 0x0 ;  /* 0x000000000000781c */ /* 0x000fe40003f0e818 */
[----:B0-----:R-:W-:Y:S01]  /*46e0*/  VIADDMNMX R8, R15, R11, R10, PT ;  /* 0x0000000b0f087246 */ /* 0x001fe2000380010a */
[----:B------:R-:W-:-:S10]  /*46f0*/  IMAD.IADD R9, R12, 0x1, R15 ;  /* 0x000000010c097824 */ /* 0x000fd400078e020f */
[----:B------:R-:W-:Y:S05]  /*4700*/  @P0 BRA `(.L_x_4775) ;  /* 0x0000000000640947 */ /* 0x000fea0003800000 */
        /* <DEDUP_REMOVED lines=14> */
.L_x_4777:
[----:B------:R-:W-:-:S06]  /*47f0*/  UISETP.NE.AND UP2, UPT, UR5, 0x1, UPT ;  /* 0x000000010500788c */ /* 0x000fcc000bf45270 */
[----:B------:R-:W-:-:S05]  /*4800*/  PLOP3.LUT P0, PT, PT, PT, UP2, 0x80, 0x0 ;  /* 0x000000000000781c */ /* 0x000fca0003f0f028 */
[----:B------:R-:W-:-:S08]  /*4810*/  @UP2 ULDC.64 UR14, c[0x0][0x9e8] ;  /* 0x00027a00000e2ab9 */ /* 0x000fd00000000a00 */
[----:B------:R-:W-:-:S05]  /*4820*/  @P0 IMAD.HI.U32 R10, R6, UR14, RZ ;  /* 0x0000000e060a0c27 */ /* 0x000fca000f8e00ff */
[----:B------:R-:W-:-:S07]  /*4830*/  @P0 SHF.R.U32.HI R6, RZ, UR15, R10 ;  /* 0x0000000fff060c19 */ /* 0x000fce000801160a */
.L_x_4778:
[----:B------:R-:W-:Y:S05]  /*4840*/  BSYNC B0 ;  /* 0x0000000000007941 */ /* 0x000fea0003800000 */
.L_x_4776:
[----:B------:R-:W-:-:S04]  /*4850*/  IMAD.U32 R11, RZ, RZ, UR19 ;  /* 0x00000013ff0b7e24 */ /* 0x000fc8000f8e00ff */
[----:B------:R-:W-:-:S04]  /*4860*/  IMAD R11, R6, UR5, -R11 ;  /* 0x00000005060b7c24 */ /* 0x000fc8000f8e0a0b */
[----:B------:R-:W-:-:S05]  /*4870*/  IMAD.IADD R11, R11, 0x1, -R0 ;  /* 0x000000010b0b7824 */ /* 0x000fca00078e0a00 */
[----:B------:R-:W-:Y:S02]  /*4880*/  VIMNMX R9, R9, R11, !PT ;  /* 0x0000000b09097248 */ /* 0x000fe40007fe0100 */
[----:B------:R-:W-:-:S07]  /*4890*/  VIADDMNMX R8, R11, UR5, R8, PT ;  /* 0x000000050b087c46 */ /* 0x000fce000b800108 */
.L_x_4775:
[----:B------:R-:W-:Y:S01]  /*48a0*/  UIMAD UR10, UR42, UR10, 0x40 ;  /* 0x000000402a0a74a4 */ /* 0x000fe2000f8e020a */
[----:B------:R-:W-:Y:S01]  /*48b0*/  BAR.SYNC.DEFER_BLOCKING 0xf, 0x100 ;  /* 0x03c4000000007b1d */ /* 0x000fe20000010000 */
[----:B------:R-:W-:Y:S02]  /*48c0*/  UP2UR UR14, UPR, URZ, 0x1 ;  /* 0x000000013f0e7883 */ /* 0x000fe40008000000 */
[----:B------:R-:W-:Y:S02]  /*48d0*/  UISETP.GE.AND UP6, UPT, UR10, 0x1, UPT ;  /* 0x000000010a00788c */ /* 0x000fe4000bfc6270 */
[----:B------:R-:W-:Y:S02]  /*48e0*/  UISETP.GE.AND UP2, UPT, UR10, 0x2, UPT ;  /* 0x000000020a00788c */ /* 0x000fe4000bf46270 */
[----:B------:R-:W-:Y:S02]  /*48f0*/  UISETP.GE.AND UP3, UPT, UR10, 0x9, UPT ;  /* 0x000000090a00788c */ /* 0x000fe4000bf66270 */
[----:B------:R-:W-:Y:S01]  /*4900*/  PLOP3.LUT P4, PT, PT, PT, UP6, 0x40, 0x0 ;  /* 0x000000000000781c */ /* 0x000fe20003f8e868 */
[----:B------:R-:W-:Y:S01]  /*4910*/  UISETP.GE.AND UP4, UPT, UR10, 0xa, UPT ;  /* 0x0000000a0a00788c */ /* 0x000fe2000bf86270 */
[----:B------:R-:W-:Y:S01]  /*4920*/  PLOP3.LUT P0, PT, PT, PT, UP2, 0x40, 0x0 ;  /* 0x000000000000781c */ /* 0x000fe20003f0e828 */
[----:B------:R-:W-:Y:S01]  /*4930*/  UISETP.GE.AND UP5, UPT, UR10, 0x11, UPT ;  /* 0x000000110a00788c */ /* 0x000fe2000bfa6270 */
[----:B------:R-:W-:Y:S01]  /*4940*/  ISETP.GT.AND P4, PT, R9, RZ, P4 ;  /* 0x000000ff0900720c */ /* 0x000fe20002784270 */
[----:B------:R-:W-:Y:S01]  /*4950*/  UISETP.GE.AND UP0, UPT, UR10, 0x29, UPT ;  /* 0x000000290a00788c */ /* 0x000fe2000bf06270 */
[----:B------:R-:W-:-:S02]  /*4960*/  PLOP3.LUT P3, PT, PT, PT, UP3, 0x40, 0x0 ;  /* 0x000000000000781c */ /* 0x000fc40003f6e838 */
[----:B------:R-:W-:Y:S02]  /*4970*/  ISETP.LT.OR P4, PT, R8, 0x1, P4 ;  /* 0x000000010800780c */ /* 0x000fe40002781670 */
[C---:B------:R-:W-:Y:S02]  /*4980*/  ISETP.GT.AND P0, PT, R7.reuse, 0x1, P0 ;  /* 0x000000010700780c */ /* 0x040fe40000704270 */
[----:B------:R-:W-:Y:S02]  /*4990*/  ISETP.GT.AND P3, PT, R7, 0x8, P3 ;  /* 0x000000080700780c */ /* 0x000fe40001f64270 */
[----:B------:R-:W-:Y:S01]  /*49a0*/  PLOP3.LUT P1, PT, PT, PT, UP6, 0x40, 0x0 ;  /* 0x000000000000781c */ /* 0x000fe20003f2e868 */
[----:B------:R-:W-:Y:S01]  /*49b0*/  UISETP.GE.AND UP6, UPT, UR10, 0x12, UPT ;  /* 0x000000120a00788c */ /* 0x000fe2000bfc6270 */
[----:B------:R-:W-:Y:S02]  /*49c0*/  FSEL R26, R26, -INF , !P4 ;  /* 0xff8000001a1a7808 */ /* 0x000fe40006000000 */
[----:B------:R-:W-:-:S02]  /*49d0*/  PLOP3.LUT P4, PT, PT, PT, UP4, 0x40, 0x0 ;  /* 0x000000000000781c */ /* 0x000fc40003f8e848 */
[C---:B------:R-:W-:Y:S02]  /*49e0*/  ISETP.LT.OR P0, PT, R5.reuse, 0x2, P0 ;  /* 0x000000020500780c */ /* 0x040fe40000701670 */
[----:B------:R-:W-:Y:S02]  /*49f0*/  ISETP.LT.OR P3, PT, R5, 0x9, P3 ;  /* 0x000000090500780c */ /* 0x000fe40001f61670 */
[C---:B------:R-:W-:Y:S02]  /*4a00*/  ISETP.GT.AND P1, PT, R7.reuse, RZ, P1 ;  /* 0x000000ff0700720c */ /* 0x040fe40000f24270 */
[----:B------:R-:W-:Y:S02]  /*4a10*/  ISETP.GT.AND P4, PT, R7, 0x9, P4 ;  /* 0x000000090700780c */ /* 0x000fe40002784270 */
[----:B------:R-:W-:Y:S02]  /*4a20*/  FSEL R25, R25, -INF , !P0 ;  /* 0xff80000019197808 */ /* 0x000fe40004000000 */
[----:B------:R-:W-:-:S02]  /*4a30*/  FSEL R28, R28, -INF , !P3 ;  /* 0xff8000001c1c7808 */ /* 0x000fc40005800000 */
[----:B------:R-:W-:Y:S01]  /*4a40*/  PLOP3.LUT P2, PT, PT, PT, UP2, 0x40, 0x0 ;  /* 0x000000000000781c */ /* 0x000fe20003f4e828 */
[----:B------:R-:W-:Y:S01]  /*4a50*/  UISETP.GE.AND UP2, UPT, UR10, 0x19, UPT ;  /* 0x000000190a00788c */ /* 0x000fe2000bf46270 */
[----:B------:R-:W-:Y:S01]  /*4a60*/  PLOP3.LUT P0, PT, PT, PT, UP4, 0x40, 0x0 ;  /* 0x000000000000781c */ /* 0x000fe20003f0e848 */
[----:B------:R-:W-:Y:S01]  /*4a70*/  UISETP.GE.AND UP4, UPT, UR10, 0x21, UPT ;  /* 0x000000210a00788c */ /* 0x000fe2000bf86270 */
[----:B------:R-:W-:Y:S02]  /*4a80*/  PLOP3.LUT P3, PT, PT, PT, UP5, 0x40, 0x0 ;  /* 0x000000000000781c */ /* 0x000fe40003f6e858 */
[C---:B------:R-:W-:Y:S02]  /*4a90*/  ISETP.LT.OR P1, PT, R5.reuse, 0x1, P1 ;  /* 0x000000010500780c */ /* 0x040fe40000f21670 */
[----:B------:R-:W-:Y:S02]  /*4aa0*/  ISETP.LT.OR P4, PT, R5, 0xa, P4 ;  /* 0x0000000a0500780c */ /* 0x000fe40002781670 */
[----:B------:R-:W-:-:S02]  /*4ab0*/  ISETP.GT.AND P2, PT, R9, 0x1, P2 ;  /* 0x000000010900780c */ /* 0x000fc40001744270 */
[C---:B------:R-:W-:Y:S02]  /*4ac0*/  ISETP.GT.AND P0, PT, R9.reuse, 0x9, P0 ;  /* 0x000000090900780c */ /* 0x040fe40000704270 */
[----:B------:R-:W-:Y:S02]  /*4ad0*/  ISETP.GT.AND P3, PT, R9, 0x10, P3 ;  /* 0x000000100900780c */ /* 0x000fe40001f64270 */
[----:B------:R-:W-:Y:S02]  /*4ae0*/  FSEL R24, R24, -INF , !P1 ;  /* 0xff80000018187808 */ /* 0x000fe40004800000 */
[----:B------:R-:W-:Y:S01]  /*4af0*/  PLOP3.LUT P1, PT, PT, PT, UP3, 0x40, 0x0 ;  /* 0x000000000000781c */ /* 0x000fe20003f2e838 */
[----:B------:R-:W-:Y:S01]  /*4b00*/  UISETP.GE.AND UP3, UPT, UR10, 0x1a, UPT ;  /* 0x0000001a0a00788c */ /* 0x000fe2000bf66270 */
[----:B------:R-:W-:Y:S02]  /*4b10*/  FSEL R29, R29, -INF , !P4 ;  /* 0xff8000001d1d7808 */ /* 0x000fe40006000000 */
[----:B------:R-:W-:-:S02]  /*4b20*/  PLOP3.LUT P4, PT, PT, PT, UP6, 0x40, 0x0 ;  /* 0x000000000000781c */ /* 0x000fc40003f8e868 */
[C---:B------:R-:W-:Y:S02]  /*4b30*/  ISETP.LT.OR P2, PT, R8.reuse, 0x2, P2 ;  /* 0x000000020800780c */ /* 0x040fe40001741670 */
[C---:B------:R-:W-:Y:S02]  /*4b40*/  ISETP.LT.OR P0, PT, R8.reuse, 0xa, P0 ;  /* 0x0000000a0800780c */ /* 0x040fe40000701670 */
[----:B------:R-:W-:Y:S02]  /*4b50*/  ISETP.LT.OR P3, PT, R8, 0x11, P3 ;  /* 0x000000110800780c */ /* 0x000fe40001f61670 */
[C---:B------:R-:W-:Y:S02]  /*4b60*/  ISETP.GT.AND P1, PT, R9.reuse, 0x8, P1 ;  /* 0x000000080900780c */ /* 0x040fe40000f24270 */
[----:B------:R-:W-:Y:S02]  /*4b70*/  ISETP.GT.AND P4, PT, R9, 0x11, P4 ;  /* 0x000000110900780c */ /* 0x000fe40002784270 */
[----:B------:R-:W-:-:S02]  /*4b80*/  FSEL R27, R27, -INF , !P2 ;  /* 0xff8000001b1b7808 */ /* 0x000fc40005000000 */
[----:B------:R-:W-:Y:S02]  /*4b90*/  FSEL R31, R31, -INF , !P0 ;  /* 0xff8000001f1f7808 */ /* 0x000fe40004000000 */
[----:B------:R-:W-:Y:S02]  /*4ba0*/  FSEL R34, R34, -INF , !P3 ;  /* 0xff80000022227808 */ /* 0x000fe40005800000 */
[----:B------:R-:W-:Y:S01]  /*4bb0*/  PLOP3.LUT P2, PT, PT, PT, UP5, 0x40, 0x0 ;  /* 0x000000000000781c */ /* 0x000fe20003f4e858 */
[----:B------:R-:W-:Y:S01]  /*4bc0*/  UISETP.GE.AND UP5, UPT, UR10, 0x22, UPT ;  /* 0x000000220a00788c */ /* 0x000fe2000bfa6270 */
[----:B------:R-:W-:Y:S02]  /*4bd0*/  PLOP3.LUT P0, PT, PT, PT, UP2, 0x40, 0x0 ;  /* 0x000000000000781c */ /* 0x000fe40003f0e828 */
[----:B------:R-:W-:Y:S02]  /*4be0*/  PLOP3.LUT P3, PT, PT, PT, UP3, 0x40, 0x0 ;  /* 0x000000000000781c */ /* 0x000fe40003f6e838 */
[----:B------:R-:W-:-:S02]  /*4bf0*/  ISETP.LT.OR P1, PT, R8, 0x9, P1 ;  /* 0x000000090800780c */ /* 0x000fc40000f21670 */
[----:B------:R-:W-:Y:S02]  /*4c00*/  ISETP.LT.OR P4, PT, R8, 0x12, P4 ;  /* 0x000000120800780c */ /* 0x000fe40002781670 */
[C---:B------:R-:W-:Y:S02]  /*4c10*/  ISETP.GT.AND P2, PT, R7.reuse, 0x10, P2 ;  /* 0x000000100700780c */ /* 0x040fe40001744270 */
[C---:B------:R-:W-:Y:S02]  /*4c20*/  ISETP.GT.AND P0, PT, R7.reuse, 0x18, P0 ;  /* 0x000000180700780c */ /* 0x040fe40000704270 */
[----:B------:R-:W-:Y:S02]  /*4c30*/  ISETP.GT.AND P3, PT, R7, 0x19, P3 ;  /* 0x000000190700780c */ /* 0x000fe40001f64270 */
[----:B------:R-:W-:Y:S02]  /*4c40*/  FSEL R30, R30, -INF , !P1 ;  /* 0xff8000001e1e7808 */ /* 0x000fe40004800000 */
[----:B------:R-:W-:Y:S01]  /*4c50*/  PLOP3.LUT P1, PT, PT, PT, UP6, 0x40, 0x0 ;  /* 0x000000000000781c */ /* 0x000fe20003f2e868 */
[----:B------:R-:W-:Y:S01]  /*4c60*/  UISETP.GE.AND UP6, UPT, UR10, 0x3a, UPT ;  /* 0x0000003a0a00788c */ /* 0x000fe2000bfc6270 */
[----:B------:R-:W-:-:S02]  /*4c70*/  FSEL R35, R35, -INF , !P4 ;  /* 0xff80000023237808 */ /* 0x000fc40006000000 */
[----:B------:R-:W-:Y:S02]  /*4c80*/  PLOP3.LUT P4, PT, PT, PT, UP4, 0x40, 0x0 ;  /* 0x000000000000781c */ /* 0x000fe40003f8e848 */
[C---:B------:R-:W-:Y:S02]  /*4c90*/  ISETP.LT.OR P2, PT, R5.reuse, 0x11, P2 ;  /* 0x000000110500780c */ /* 0x040fe40001741670 */
[C---:B------:R-:W-:Y:S02]  /*4ca0*/  ISETP.LT.OR P0, PT, R5.reuse, 0x19, P0 ;  /* 0x000000190500780c */ /* 0x040fe40000701670 */
[----:B------:R-:W-:Y:S02]  /*4cb0*/  ISETP.LT.OR P3, PT, R5, 0x1a, P3 ;  /* 0x0000001a0500780c */ /* 0x000fe40001f61670 */
[C---:B------:R-:W-:Y:S02]  /*4cc0*/  ISETP.GT.AND P1, PT, R7.reuse, 0x11, P1 ;  /* 0x000000110700780c */ /* 0x040fe40000f24270 */
[----:B------:R-:W-:-:S02]  /*4cd0*/  ISETP.GT.AND P4, PT, R7, 0x20, P4 ;  /* 0x000000200700780c */ /* 0x000fc40002784270 */
[----:B------:R-:W-:Y:S02]  /*4ce0*/  FSEL R32, R32, -INF , !P2 ;  /* 0xff80000020207808 */ /* 0x000fe40005000000 */
[----:B------:R-:W-:Y:S02]  /*4cf0*/  FSEL R36, R36, -INF , !P0 ;  /* 0xff80000024247808 */ /* 0x000fe40004000000 */
[----:B------:R-:W-:Y:S02]  /*4d00*/  FSEL R37, R37, -INF , !P3 ;  /* 0xff80000025257808 */ /* 0x000fe40005800000 */
[----:B------:R-:W-:Y:S01]  /*4d10*/  PLOP3.LUT P2, PT, PT, PT, UP2, 0x40, 0x0 ;  /* 0x000000000000781c */ /* 0x000fe20003f4e828 */
[----:B------:R-:W-:Y:S01]  /*4d20*/  UISETP.GE.AND UP2, UPT, UR10, 0x2a, UPT ;  /* 0x0000002a0a00788c */ /* 0x000fe2000bf46270 */
[----:B------:R-:W-:Y:S02]  /*4d30*/  PLOP3.LUT P0, PT, PT, PT, UP5, 0x40, 0x0 ;  /* 0x000000000000781c */ /* 0x000fe40003f0e858 */
[----:B------:R-:W-:-:S02]  /*4d40*/  PLOP3.LUT P3, PT, PT, PT, UP0, 0x40, 0x0 ;  /* 0x000000000000781c */ /* 0x000fc40003f6e808 */
[C---:B------:R-:W-:Y:S02]  /*4d50*/  ISETP.LT.OR P1, PT, R5.reuse, 0x12, P1 ;  /* 0x000000120500780c */ /* 0x040fe40000f21670 */
[----:B------:R-:W-:Y:S02]  /*4d60*/  ISETP.LT.OR P4, PT, R5, 0x21, P4 ;  /* 0x000000210500780c */ /* 0x000fe40002781670 */
        /* <DEDUP_REMOVED lines=8> */
[----:B------:R-:W-:Y:S02]  /*4df0*/  ISETP.LT.OR P3, PT, R5, 0x29, P3 ;  /* 0x000000290500780c */ /* 0x000fe40001f61670 */
[----:B------:R-:W-:Y:S02]  /*4e00*/  ISETP.GT.AND P4, PT, R7, 0x29, P4 ;  /* 0x000000290700780c */ /* 0x000fe40002784270 */
[----:B------:R-:W-:Y:S02]  /*4e10*/  FSEL R41, R41, -INF , !P0 ;  /* 0xff80000029297808 */ /* 0x000fe40004000000 */
[----:B------:R-:W-:-:S02]  /*4e20*/  FSEL R44, R44, -INF , !P3 ;  /* 0xff8000002c2c7808 */ /* 0x000fc40005800000 */
[----:B------:R-:W-:Y:S01]  /*4e30*/  PLOP3.LUT P0, PT, PT, PT, UP4, 0x40, 0x0 ;  /* 0x000000000000781c */ /* 0x000fe20003f0e848 */
[----:B------:R-:W-:Y:S01]  /*4e40*/  UISETP.GE.AND UP4, UPT, UR10, 0x32, UPT ;  /* 0x000000320a00788c */ /* 0x000fe2000bf86270 */
[----:B------:R-:W-:Y:S02]  /*4e50*/  PLOP3.LUT P3, PT, PT, PT, UP3, 0x40, 0x0 ;  /* 0x000000000000781c */ /* 0x000fe40003f6e838 */
[----:B------:R-:W-:Y:S02]  /*4e60*/  ISETP.LT.OR P4, PT, R5, 0x2a, P4 ;  /* 0x0000002a0500780c */ /* 0x000fe40002781670 */
[----:B------:R-:W-:Y:S02]  /*4e70*/  ISETP.GT.AND P3, PT, R7, 0x30, P3 ;  /* 0x000000300700780c */ /* 0x000fe40001f64270 */
[----:B------:R-:W-:Y:S02]  /*4e80*/  FSEL R45, R45, -INF , !P4 ;  /* 0xff8000002d2d7808 */ /* 0x000fe40006000000 */
[----:B------:R-:W-:-:S02]  /*4e90*/  PLOP3.LUT P4, PT, PT, PT, UP4, 0x40, 0x0 ;  /* 0x000000000000781c */ /* 0x000fc40003f8e848 */
[----:B------:R-:W-:Y:S02]  /*4ea0*/  ISETP.LT.OR P3, PT, R5, 0x31, P3 ;  /* 0x000000310500780c */ /* 0x000fe40001f61670 */
[----:B------:R-:W-:Y:S02]  /*4eb0*/  ISETP.GT.AND P4, PT, R7, 0x31, P4 ;  /* 0x000000310700780c */ /* 0x000fe40002784270 */
[----:B------:R-:W-:Y:S02]  /*4ec0*/  FSEL R48, R48, -INF , !P3 ;  /* 0xff80000030307808 */ /* 0x000fe40005800000 */
[----:B------:R-:W-:Y:S01]  /*4ed0*/  PLOP3.LUT P3, PT, PT, PT, UP5, 0x40, 0x0 ;  /* 0x000000000000781c */ /* 0x000fe20003f6e858 */
[----:B------:R-:W-:Y:S01]  /*4ee0*/  UISETP.GE.AND UP5, UPT, UR10, 0x39, UPT ;  /* 0x000000390a00788c */ /* 0x000fe2000bfa6270 */
[----:B------:R-:W-:Y:S02]  /*4ef0*/  ISETP.LT.OR P4, PT, R5, 0x32, P4 ;  /* 0x000000320500780c */ /* 0x000fe40002781670 */
[----:B------:R-:W-:Y:S01]  /*4f00*/  ISETP.GT.AND P2, PT, R9, 0x18, P2 ;  /* 0x000000180900780c */ /* 0x000fe20001744270 */
[----:B------:R-:W-:Y:S01]  /*4f10*/  ULDC UR10, c[0x0][0x988] ;  /* 0x00026200000a7ab9 */ /* 0x000fe20000000800 */
[----:B------:R-:W-:-:S02]  /*4f20*/  FSEL R49, R49, -INF , !P4 ;  /* 0xff80000031317808 */ /* 0x000fc40006000000 */
[----:B------:R-:W-:Y:S02]  /*4f30*/  PLOP3.LUT P4, PT, PT, PT, UP5, 0x40, 0x0 ;  /* 0x000000000000781c */ /* 0x000fe40003f8e858 */
[----:B------:R-:W-:Y:S02]  /*4f40*/  ISETP.GT.AND P1, PT, R9, 0x19, P1 ;  /* 0x000000190900780c */ /* 0x000fe40000f24270 */
[----:B------:R-:W-:Y:S02]  /*4f50*/  ISETP.GT.AND P4, PT, R7, 0x38, P4 ;  /* 0x000000380700780c */ /* 0x000fe40002784270 */
[C---:B------:R-:W-:Y:S02]  /*4f60*/  ISETP.LT.OR P2, PT, R8.reuse, 0x19, P2 ;  /* 0x000000190800780c */ /* 0x040fe40001741670 */
[----:B------:R-:W-:Y:S02]  /*4f70*/  ISETP.LT.OR P4, PT, R5, 0x39, P4 ;  /* 0x000000390500780c */ /* 0x000fe40002781670 */
[----:B------:R-:W-:-:S02]  /*4f80*/  ISETP.LT.OR P1, PT, R8, 0x1a, P1 ;  /* 0x0000001a0800780c */ /* 0x000fc40000f21670 */
[----:B------:R-:W-:Y:S02]  /*4f90*/  FSEL R52, R52, -INF , !P4 ;  /* 0xff80000034347808 */ /* 0x000fe40006000000 */
[----:B------:R-:W-:Y:S02]  /*4fa0*/  PLOP3.LUT P4, PT, PT, PT, UP6, 0x40, 0x0 ;  /* 0x000000000000781c */ /* 0x000fe40003f8e868 */
[----:B------:R-:W-:Y:S02]  /*4fb0*/  FSEL R38, R38, -INF , !P2 ;  /* 0xff80000026267808 */ /* 0x000fe40005000000 */
[----:B------:R-:W-:Y:S02]  /*4fc0*/  ISETP.GT.AND P4, PT, R7, 0x39, P4 ;  /* 0x000000390700780c */ /* 0x000fe40002784270 */
[----:B------:R-:W-:Y:S02]  /*4fd0*/  FMNMX.FTZ R7, R26, R27, !PT ;  /* 0x0000001b1a077209 */ /* 0x000fe40007810000 */
[----:B------:R-:W-:-:S02]  /*4fe0*/  ISETP.LT.OR P4, PT, R5, 0x3a, P4 ;  /* 0x0000003a0500780c */ /* 0x000fc40002781670 */
[----:B------:R-:W-:Y:S02]  /*4ff0*/  FMNMX.FTZ R5, R24, R25, !PT ;  /* 0x0000001918057209 */ /* 0x000fe40007810000 */
[----:B------:R-:W-:Y:S02]  /*5000*/  FSEL R53, R53, -INF , !P4 ;  /* 0xff80000035357808 */ /* 0x000fe40006000000 */
[----:B------:R-:W-:Y:S02]  /*5010*/  FMNMX.FTZ R6, R28, R5, !PT ;  /* 0x000000051c067209 */ /* 0x000fe40007810000 */
[----:B------:R-:W-:Y:S02]  /*5020*/  ISETP.GT.AND P0, PT, R9, 0x20, P0 ;  /* 0x000000200900780c */ /* 0x000fe40000704270 */
[----:B------:R-:W-:Y:S02]  /*5030*/  FMNMX.FTZ R5, R29, R6, !PT ;  /* 0x000000061d057209 */ /* 0x000fe40007810000 */
[----:B------:R-:W-:Y:S01]  /*5040*/  PLOP3.LUT P4, PT, PT, PT, UP0, 0x40, 0x0 ;  /* 0x000000000000781c */ /* 0x000fe20003f8e808 */
[----:B------:R-:W-:Y:S01]  /*5050*/  UISETP.NE.AND UP0, UPT, UR14, URZ, UPT ;  /* 0x0000003f0e00728c */ /* 0x000fe2000bf05270 */
[----:B------:R-:W-:-:S02]  /*5060*/  FMNMX.FTZ R6, R32, R5, !PT ;  /* 0x0000000520067209 */ /* 0x000fc40007810000 */
[----:B------:R-:W-:Y:S02]  /*5070*/  FSEL R39, R39, -INF , !P1 ;  /* 0xff80000027277808 */ /* 0x000fe40004800000 */
[----:B------:R-:W-:Y:S02]  /*5080*/  FMNMX.FTZ R5, R33, R6, !PT ;  /* 0x0000000621057209 */ /* 0x000fe40007810000 */
[----:B------:R-:W-:Y:S02]  /*5090*/  ISETP.GT.AND P3, PT, R9, 0x21, P3 ;  /* 0x000000210900780c */ /* 0x000fe40001f64270 */
[----:B------:R-:W-:Y:S02]  /*50a0*/  FMNMX.FTZ R6, R36, R5, !PT ;  /* 0x0000000524067209 */ /* 0x000fe40007810000 */
[----:B------:R-:W-:Y:S02]  /*50b0*/  ISETP.LT.OR P0, PT, R8, 0x21, P0 ;  /* 0x000000210800780c */ /* 0x000fe40000701670 */
[----:B------:R-:W-:-:S02]  /*50c0*/  FMNMX.FTZ R5, R37, R6, !PT ;  /* 0x0000000625057209 */ /* 0x000fc40007810000 */
[----:B------:R-:W-:Y:S02]  /*50d0*/  PLOP3.LUT P2, PT, PT, PT, UP2, 0x40, 0x0 ;  /* 0x000000000000781c */ /* 0x000fe40003f4e828 */
[----:B------:R-:W-:Y:S02]  /*50e0*/  FMNMX.FTZ R6, R40, R5, !PT ;  /* 0x0000000528067209 */ /* 0x000fe40007810000 */
[----:B------:R-:W-:Y:S02]  /*50f0*/  ISETP.GT.AND P4, PT, R9, 0x28, P4 ;  /* 0x000000280900780c */ /* 0x000fe40002784270 */
[----:B------:R-:W-:Y:S02]  /*5100*/  FMNMX.FTZ R5, R41, R6, !PT ;  /* 0x0000000629057209 */ /* 0x000fe40007810000 */
[----:B------:R-:W-:Y:S02]  /*5110*/  ISETP.LT.OR P3, PT, R8, 0x22, P3 ;  /* 0x000000220800780c */ /* 0x000fe40001f61670 */
[----:B------:R-:W-:-:S02]  /*5120*/  FMNMX.FTZ R6, R44, R5, !PT ;  /* 0x000000052c067209 */ /* 0x000fc40007810000 */
[----:B------:R-:W-:Y:S02]  /*5130*/  FSEL R42, R42, -INF , !P0 ;  /* 0xff8000002a2a7808 */ /* 0x000fe40004000000 */
[----:B------:R-:W-:Y:S02]  /*5140*/  FMNMX.FTZ R5, R45, R6, !PT ;  /* 0x000000062d057209 */ /* 0x000fe40007810000 */
[----:B------:R-:W-:Y:S02]  /*5150*/  PLOP3.LUT P1, PT, PT, PT, UP3, 0x40, 0x0 ;  /* 0x000000000000781c */ /* 0x000fe40003f2e838 */
[----:B------:R-:W-:Y:S02]  /*5160*/  FMNMX.FTZ R6, R48, R5, !PT ;  /* 0x0000000530067209 */ /* 0x000fe40007810000 */
[----:B------:R-:W-:Y:S02]  /*5170*/  ISETP.LT.OR P4, PT, R8, 0x29, P4 ;  /* 0x000000290800780c */ /* 0x000fe40002781670 */
[----:B------:R-:W-:-:S02]  /*5180*/  FMNMX.FTZ R5, R49, R6, !PT ;  /* 0x0000000631057209 */ /* 0x000fc40007810000 */
[----:B------:R-:W-:Y:S02]  /*5190*/  FSEL R43, R43, -INF , !P3 ;  /* 0xff8000002b2b7808 */ /* 0x000fe40005800000 */
[----:B------:R-:W-:Y:S02]  /*51a0*/  FMNMX.FTZ R6, R52, R5, !PT ;  /* 0x0000000534067209 */ /* 0x000fe40007810000 */
[----:B------:R-:W-:Y:S02]  /*51b0*/  ISETP.GT.AND P2, PT, R9, 0x29, P2 ;  /* 0x000000290900780c */ /* 0x000fe40001744270 */
[----:B------:R-:W-:Y:S02]  /*51c0*/  FMNMX.FTZ R6, R53, R6, !PT ;  /* 0x0000000635067209 */ /* 0x000fe40007810000 */
[----:B------:R-:W-:Y:S02]  /*51d0*/  PLOP3.LUT P0, PT, PT, PT, UP4, 0x40, 0x0 ;  /* 0x000000000000781c */ /* 0x000fe40003f0e848 */
[----:B------:R-:W-:Y:S01]  /*51e0*/  FSEL R46, R46, -INF , !P4 ;  /* 0xff8000002e2e7808 */ /* 0x000fe20006000000 */
[----:B------:R-:W0:Y:S01]  /*51f0*/  SHFL.BFLY PT, R5, R6, 0x2, 0x1f ;  /* 0x0c401f0006057f89 */ /* 0x000e2200000e0000 */
[----:B------:R-:W-:-:S02]  /*5200*/  ISETP.LT.OR P2, PT, R8, 0x2a, P2 ;  /* 0x0000002a0800780c */ /* 0x000fc40001741670 */
[C---:B------:R-:W-:Y:S02]  /*5210*/  ISETP.GT.AND P1, PT, R9.reuse, 0x30, P1 ;  /* 0x000000300900780c */ /* 0x040fe40000f24270 */
[----:B------:R-:W-:Y:S02]  /*5220*/  PLOP3.LUT P3, PT, PT, PT, UP5, 0x40, 0x0 ;  /* 0x000000000000781c */ /* 0x000fe40003f6e858 */
[----:B------:R-:W-:Y:S02]  /*5230*/  ISETP.GT.AND P0, PT, R9, 0x31, P0 ;  /* 0x000000310900780c */ /* 0x000fe40000704270 */
[----:B------:R-:W-:Y:S02]  /*5240*/  FSEL R47, R47, -INF , !P2 ;  /* 0xff8000002f2f7808 */ /* 0x000fe40005000000 */
[----:B------:R-:W-:Y:S02]  /*5250*/  ISETP.LT.OR P1, PT, R8, 0x31, P1 ;  /* 0x000000310800780c */ /* 0x000fe40000f21670 */
[----:B------:R-:W-:-:S02]  /*5260*/  PLOP3.LUT P4, PT, PT, PT, UP6, 0x40, 0x0 ;  /* 0x000000000000781c */ /* 0x000fc40003f8e868 */
[C---:B------:R-:W-:Y:S02]  /*5270*/  ISETP.GT.AND P3, PT, R9.reuse, 0x38, P3 ;  /* 0x000000380900780c */ /* 0x040fe40001f64270 */
[----:B------:R-:W-:Y:S02]  /*5280*/  ISETP.LT.OR P0, PT, R8, 0x32, P0 ;  /* 0x000000320800780c */ /* 0x000fe40000701670 */
[----:B------:R-:W-:Y:S02]  /*5290*/  FSEL R50, R50, -INF , !P1 ;  /* 0xff80000032327808 */ /* 0x000fe40004800000 */
[----:B------:R-:W-:Y:S02]  /*52a0*/  ISETP.GT.AND P4, PT, R9, 0x39, P4 ;  /* 0x000000390900780c */ /* 0x000fe40002784270 */
[----:B------:R-:W-:Y:S02]  /*52b0*/  ISETP.LT.OR P3, PT, R8, 0x39, P3 ;  /* 0x000000390800780c */ /* 0x000fe40001f61670 */
[----:B0-----:R-:W-:-:S02]  /*52c0*/  FMNMX.FTZ R10, R6, R5, !PT ;  /* 0x00000005060a7209 */ /* 0x001fc40007810000 */
[----:B------:R-:W-:Y:S02]  /*52d0*/  FMNMX.FTZ R6, R30, R7, !PT ;  /* 0x000000071e067209 */ /* 0x000fe40007810000 */
[----:B------:R-:W-:Y:S01]  /*52e0*/  FSEL R51, R51, -INF , !P0 ;  /* 0xff80000033337808 */ /* 0x000fe20004000000 */
[----:B------:R-:W0:Y:S01]  /*52f0*/  SHFL.BFLY PT, R5, R10, 0x1, 0x1f ;  /* 0x0c201f000a057f89 */ /* 0x000e2200000e0000 */
[----:B------:R-:W-:Y:S02]  /*5300*/  FMNMX.FTZ R7, R31, R6, !PT ;  /* 0x000000061f077209 */ /* 0x000fe40007810000 */
[----:B------:R-:W-:Y:S02]  /*5310*/  ISETP.LT.OR P4, PT, R8, 0x3a, P4 ;  /* 0x0000003a0800780c */ /* 0x000fe40002781670 */
[----:B------:R-:W-:Y:S02]  /*5320*/  FMNMX.FTZ R6, R34, R7, !PT ;  /* 0x0000000722067209 */ /* 0x000fe40007810000 */
[----:B------:R-:W-:-:S02]  /*5330*/  FSEL R54, R54, -INF , !P3 ;  /* 0xff80000036367808 */ /* 0x000fc40005800000 */
[----:B------:R-:W-:Y:S02]  /*5340*/  FMNMX.FTZ R7, R35, R6, !PT ;  /* 0x0000000623077209 */ /* 0x000fe40007810000 */
[----:B------:R-:W-:Y:S02]  /*5350*/  FSEL R55, R55, -INF , !P4 ;  /* 0xff80000037377808 */ /* 0x000fe40006000000 */
        /* <DEDUP_REMOVED lines=27> */
[--C-:B------:R-:W-:Y:S01]  /*5510*/  FFMA.FTZ R48, R48, UR10, -R10.reuse ;  /* 0x0000000a30307c23 */ /* 0x100fe2000801080a */
[--C-:B------:R-:W-:Y:S01]  /*5520*/  FFMA.FTZ R49, R49, UR10, -R10.reuse ;  /* 0x0000000a31317c23 */ /* 0x100fe2000801080a */
[--C-:B------:R-:W-:Y:S01]  /*5530*/  FFMA.FTZ R52, R52, UR10, -R10.reuse ;  /* 0x0000000a34347c23 */ /* 0x100fe2000801080a */
[----:B------:R-:W-:Y:S01]  /*5540*/  FFMA.FTZ R10, R53, UR10, -R10 ;  /* 0x0000000a350a7c23 */ /* 0x000fe2000801080a */
[----:B------:R-:W-:Y:S08]  /*5550*/  MUFU.EX2 R24, R24 ;  /* 0x0000001800187308 */ /* 0x000ff00000000800 */
[----:B------:R-:W-:Y:S08]  /*5560*/  MUFU.EX2 R15, R10 ;  /* 0x0000000a000f7308 */ /* 0x000ff00000000800 */
[----:B------:R-:W2:Y:S01]  /*5570*/  MUFU.EX2 R25, R25 ;  /* 0x0000001900197308 */ /* 0x000ea20000000800 */
[----:B0-----:R-:W-:-:S05]  /*5580*/  FMNMX.FTZ R7, R6, R7, !PT ;  /* 0x0000000706077209 */ /* 0x001fca0007810000 */
[----:B------:R-:W0:Y:S02]  /*5590*/  SHFL.BFLY PT, R6, R7, 0x1, 0x1f ;  /* 0x0c201f0007067f89 */ /* 0x000e2400000e0000 */
[----:B------:R-:W-:Y:S08]  /*55a0*/  MUFU.EX2 R28, R28 ;  /* 0x0000001c001c7308 */ /* 0x000ff00000000800 */
[----:B------:R-:W3:Y:S01]  /*55b0*/  MUFU.EX2 R29, R29 ;  /* 0x0000001d001d7308 */ /* 0x000ee20000000800 */
[----:B--2---:R-:W-:-:S07]  /*55c0*/  F2FP.F16.F32.PACK_AB R152, R25, R24 ;  /* 0x000000181998723e */ /* 0x004fce00000000ff */
[----:B------:R-:W-:Y:S01]  /*55d0*/  MUFU.EX2 R32, R32 ;  /* 0x0000002000207308 */ /* 0x000fe20000000800 */
[----:B0-----:R-:W-:-:S07]  /*55e0*/  FMNMX.FTZ R6, R7, R6, !PT ;  /* 0x0000000607067209 */ /* 0x001fce0007810000 */
[----:B------:R-:W-:Y:S01]  /*55f0*/  MUFU.EX2 R33, R33 ;  /* 0x0000002100217308 */ /* 0x000fe20000000800 */
[----:B---3--:R-:W-:Y:S02]  /*5600*/  F2FP.F16.F32.PACK_AB R154, R29, R28 ;  /* 0x0000001c1d9a723e */ /* 0x008fe400000000ff */
[C---:B------:R-:W-:Y:S01]  /*5610*/  FSETP.NEU.FTZ.AND P0, PT, R6.reuse, -INF , PT ;  /* 0xff8000000600780b */ /* 0x040fe20003f1d000 */
[----:B------:R-:W-:-:S04]  /*5620*/  FMUL.FTZ R7, R6, UR10 ;  /* 0x0000000a06077c20 */ /* 0x000fc80008410000 */
[----:B------:R-:W-:Y:S01]  /*5630*/  MUFU.EX2 R36, R36 ;  /* 0x0000002400247308 */ /* 0x000fe20000000800 */
[----:B------:R-:W-:Y:S02]  /*5640*/  FSEL R11, R7, RZ, P0 ;  /* 0x000000ff070b7208 */ /* 0x000fe40000000000 */
[----:B------:R-:W-:-:S03]  /*5650*/  LEA.HI R7, R17, R16, RZ, 0x4 ;  /* 0x0000001011077211 */ /* 0x000fc600078f20ff */
[--C-:B------:R-:W-:Y:S01]  /*5660*/  FFMA.FTZ R26, R26, UR10, -R11.reuse ;  /* 0x0000000a1a1a7c23 */ /* 0x100fe2000801080b */
[----:B------:R-:W-:Y:S01]  /*5670*/  LOP3.LUT R9, R7, 0xfffffff0, RZ, 0xc0, !PT ;  /* 0xfffffff007097812 */ /* 0x000fe200078ec0ff */
[--C-:B------:R-:W-:Y:S01]  /*5680*/  FFMA.FTZ R27, R27, UR10, -R11.reuse ;  /* 0x0000000a1b1b7c23 */ /* 0x100fe2000801080b */
[--C-:B------:R-:W-:Y:S01]  /*5690*/  FFMA.FTZ R30, R30, UR10, -R11.reuse ;  /* 0x0000000a1e1e7c23 */ /* 0x100fe2000801080b */
[--C-:B------:R-:W-:Y:S01]  /*56a0*/  FFMA.FTZ R31, R31, UR10, -R11.reuse ;  /* 0x0000000a1f1f7c23 */ /* 0x100fe2000801080b */
[----:B------:R-:W-:Y:S01]  /*56b0*/  FFMA.FTZ R34, R34, UR10, -R11 ;  /* 0x0000000a22227c23 */ /* 0x000fe2000801080b */
[----:B------:R-:W-:Y:S01]  /*56c0*/  IMAD.IADD R9, R16, 0x1, -R9 ;  /* 0x0000000110097824 */ /* 0x000fe200078e0a09 */
[----:B------:R-:W-:Y:S01]  /*56d0*/  MUFU.EX2 R26, R26 ;  /* 0x0000001a001a7308 */ /* 0x000fe20000000800 */
[----:B------:R-:W-:Y:S01]  /*56e0*/  LEA.HI R16, R17, R16, RZ, 0x5 ;  /* 0x0000001011107211 */ /* 0x000fe200078f28ff */
[--C-:B------:R-:W-:Y:S01]  /*56f0*/  FFMA.FTZ R35, R35, UR10, -R11.reuse ;  /* 0x0000000a23237c23 */ /* 0x100fe2000801080b */
[----:B------:R-:W-:Y:S01]  /*5700*/  FFMA.FTZ R38, R38, UR10, -R11 ;  /* 0x0000000a26267c23 */ /* 0x000fe2000801080b */
[----:B------:R-:W-:Y:S01]  /*5710*/  SHF.R.S32.HI R8, RZ, 0x1f, R9 ;  /* 0x0000001fff087819 */ /* 0x000fe20000011409 */
[----:B------:R-:W-:Y:S01]  /*5720*/  FFMA.FTZ R39, R39, UR10, -R11 ;  /* 0x0000000a27277c23 */ /* 0x000fe2000801080b */
[----:B------:R-:W-:-:S02]  /*5730*/  IMAD.SHL.U32 R16, R16, 0x20, RZ ;  /* 0x0000002010107824 */ /* 0x000fc400078e00ff */
[--C-:B------:R-:W-:Y:S01]  /*5740*/  FFMA.FTZ R42, R42, UR10, -R11.reuse ;  /* 0x0000000a2a2a7c23 */ /* 0x100fe2000801080b */
[----:B------:R-:W-:Y:S01]  /*5750*/  LEA.HI R8, R8, R9, RZ, 0x3 ;  /* 0x0000000908087211 */ /* 0x000fe200078f18ff */
[----:B------:R-:W0:Y:S01]  /*5760*/  MUFU.EX2 R27, R27 ;  /* 0x0000001b001b7308 */ /* 0x000e220000000800 */
[--C-:B------:R-:W-:Y:S01]  /*5770*/  FFMA.FTZ R43, R43, UR10, -R11.reuse ;  /* 0x0000000a2b2b7c23 */ /* 0x100fe2000801080b */
[--C-:B------:R-:W-:Y:S01]  /*5780*/  FFMA.FTZ R46, R46, UR10, -R11.reuse ;  /* 0x0000000a2e2e7c23 */ /* 0x100fe2000801080b */
[C---:B------:R-:W-:Y:S01]  /*5790*/  LOP3.LUT R10, R8.reuse, 0xfffffff8, RZ, 0xc0, !PT ;  /* 0xfffffff8080a7812 */ /* 0x040fe200078ec0ff */
[----:B------:R-:W-:Y:S02]  /*57a0*/  IMAD.SHL.U32 R17, R8, 0x40, RZ ;  /* 0x0000004008117824 */ /* 0x000fe400078e00ff */
[--C-:B------:R-:W-:Y:S01]  /*57b0*/  FFMA.FTZ R47, R47, UR10, -R11.reuse ;  /* 0x0000000a2f2f7c23 */ /* 0x100fe2000801080b */
[--C-:B------:R-:W-:Y:S01]  /*57c0*/  FFMA.FTZ R50, R50, UR10, -R11.reuse ;  /* 0x0000000a32327c23 */ /* 0x100fe2000801080b */
[----:B------:R-:W-:Y:S01]  /*57d0*/  FFMA.FTZ R51, R51, UR10, -R11 ;  /* 0x0000000a33337c23 */ /* 0x000fe2000801080b */
[----:B------:R-:W-:Y:S01]  /*57e0*/  IMAD.IADD R10, R9, 0x1, -R10 ;  /* 0x00000001090a7824 */ /* 0x000fe200078e0a0a */
[----:B------:R-:W-:Y:S01]  /*57f0*/  SHF.R.S32.HI R9, RZ, 0x4, R7 ;  /* 0x00000004ff097819 */ /* 0x000fe20000011407 */
[----:B------:R-:W-:Y:S01]  /*5800*/  MUFU.EX2 R30, R30 ;  /* 0x0000001e001e7308 */ /* 0x000fe20000000800 */
[----:B------:R-:W-:Y:S01]  /*5810*/  LOP3.LUT R17, R17, 0x7ffffe00, RZ, 0xc0, !PT ;  /* 0x7ffffe0011117812 */ /* 0x000fe200078ec0ff */
[--C-:B------:R-:W-:Y:S01]  /*5820*/  FFMA.FTZ R54, R54, UR10, -R11.reuse ;  /* 0x0000000a36367c23 */ /* 0x100fe2000801080b */
[----:B------:R-:W-:Y:S01]  /*5830*/  SHF.L.U32 R7, R10, 0x6, RZ ;  /* 0x000000060a077819 */ /* 0x000fe200000006ff */
[----:B------:R-:W-:Y:S01]  /*5840*/  IMAD.SHL.U32 R12, R9, 0x8, RZ ;  /* 0x00000008090c7824 */ /* 0x000fe200078e00ff */
[----:B------:R-:W-:Y:S01]  /*5850*/  LOP3.LUT R9, R16, 0x7ffffc00, RZ, 0xc0, !PT ;  /* 0x7ffffc0010097812 */ /* 0x000fe200078ec0ff */
[----:B------:R-:W-:Y:S01]  /*5860*/  FFMA.FTZ R55, R55, UR10, -R11 ;  /* 0x0000000a37377c23 */ /* 0x000fe2000801080b */
[----:B------:R-:W-:Y:S01]  /*5870*/  LOP3.LUT R7, R7, 0x1c0, RZ, 0xc0, !PT ;  /* 0x000001c007077812 */ /* 0x000fe200078ec0ff */
[----:B------:R-:W2:Y:S01]  /*5880*/  MUFU.EX2 R31, R31 ;  /* 0x0000001f001f7308 */ /* 0x000ea20000000800 */
[----:B------:R-:W-:-:S02]  /*5890*/  LOP3.LUT P0, RZ, R10, 0x2, RZ, 0xc0, !PT ;  /* 0x000000020aff7812 */ /* 0x000fc4000780c0ff */
[----:B------:R-:W-:Y:S02]  /*58a0*/  LOP3.LUT R12, R7, 0x8, R12, 0xf8, !PT ;  /* 0x00000008070c7812 */ /* 0x000fe400078ef80c */
[----:B------:R-:W-:Y:S02]  /*58b0*/  SHF.R.U32.HI R7, RZ, 0x3, R7 ;  /* 0x00000003ff077819 */ /* 0x000fe40000011607 */
[----:B------:R-:W-:Y:S01]  /*58c0*/  LOP3.LUT P1, RZ, R10, 0x4, RZ, 0xc0, !PT ;  /* 0x000000040aff7812 */ /* 0x000fe2000782c0ff */
[----:B------:R-:W-:Y:S01]  /*58d0*/  MUFU.EX2 R34, R34 ;  /* 0x0000002200227308 */ /* 0x000fe20000000800 */
[----:B------:R-:W-:Y:S01]  /*58e0*/  LOP3.LUT R12, R12, R7, RZ, 0x3c, !PT ;  /* 0x000000070c0c7212 */ /* 0x000fe200078e3cff */
[----:B------:R-:W-:Y:S01]  /*58f0*/  FADD.FTZ R7, R24, R25 ;  /* 0x0000001918077221 */ /* 0x000fe20000010000 */
[----:B0-----:R-:W-:Y:S02]  /*5900*/  F2FP.F16.F32.PACK_AB R153, R27, R26 ;  /* 0x0000001a1b99723e */ /* 0x001fe400000000ff */
[----:B------:R-:W-:Y:S01]  /*5910*/  IADD3 R12, R12, R17, R9 ;  /* 0x000000110c0c7210 */ /* 0x000fe20007ffe009 */
[----:B------:R-:W-:Y:S01]  /*5920*/  FADD.FTZ R8, R28, R7 ;  /* 0x000000071c087221 */ /* 0x000fe20000010000 */
[----:B------:R-:W-:Y:S01]  /*5930*/  F2FP.F16.F32.PACK_AB R156, R33, R32 ;  /* 0x00000020219c723e */ /* 0x000fe200000000ff */
[----:B------:R-:W0:Y:S01]  /*5940*/  MUFU.EX2 R35, R35 ;  /* 0x0000002300237308 */ /* 0x000e220000000800 */
[----:B------:R-:W-:Y:S01]  /*5950*/  LEA R12, R12, UR37, 0x1 ;  /* 0x000000250c0c7c11 */ /* 0x000fe2000f8e08ff */
[----:B------:R-:W-:Y:S01]  /*5960*/  FADD.FTZ R7, R29, R8 ;  /* 0x000000081d077221 */ /* 0x000fe20000010000 */
[----:B--2---:R-:W-:-:S03]  /*5970*/  F2FP.F16.F32.PACK_AB R155, R31, R30 ;  /* 0x0000001e1f9b723e */ /* 0x004fc600000000ff */
[----:B------:R-:W-:Y:S01]  /*5980*/  FADD.FTZ R8, R32, R7 ;  /* 0x0000000720087221 */ /* 0x000fe20000010000 */
[----:B------:R-:W-:Y:S01]  /*5990*/  FADD.FTZ R7, R26, R27 ;  /* 0x0000001b1a077221 */ /* 0x000fe20000010000 */
[----:B------:R-:W2:Y:S01]  /*59a0*/  MUFU.EX2 R38, R38 ;  /* 0x0000002600267308 */ /* 0x000ea20000000800 */
[----:B------:R-:W-:Y:S02]  /*59b0*/  VIADD R11, R12, 0x26840 ;  /* 0x000268400c0b7836 */ /* 0x000fe40000000000 */
[----:B------:R-:W-:Y:S01]  /*59c0*/  FADD.FTZ R9, R33, R8 ;  /* 0x0000000821097221 */ /* 0x000fe20000010000 */
[----:B------:R-:W-:Y:S01]  /*59d0*/  FADD.FTZ R8, R30, R7 ;  /* 0x000000071e087221 */ /* 0x000fe20000010000 */
[----:B------:R3:W-:Y:S02]  /*59e0*/  STSM.16.M88.4 [R12+0x26800], R152 ;  /* 0x026800980c007844 */ /* 0x0007e40000000200 */
[----:B------:R-:W-:Y:S01]  /*59f0*/  FADD.FTZ R10, R36, R9 ;  /* 0x00000009240a7221 */ /* 0x000fe20000010000 */
[----:B------:R-:W-:Y:S01]  /*5a00*/  FADD.FTZ R7, R31, R8 ;  /* 0x000000081f077221 */ /* 0x000fe20000010000 */
[----:B------:R-:W4:Y:S01]  /*5a10*/  MUFU.EX2 R37, R37 ;  /* 0x0000002500257308 */ /* 0x000f220000000800 */
[----:B0-----:R-:W-:-:S02]  /*5a20*/  F2FP.F16.F32.PACK_AB R157, R35, R34 ;  /* 0x00000022239d723e */ /* 0x001fc400000000ff */
[----:B------:R-:W-:-:S04]  /*5a30*/  FADD.FTZ R8, R34, R7 ;  /* 0x0000000722087221 */ /* 0x000fc80000010000 */
[----:B------:R-:W-:Y:S01]  /*5a40*/  FADD.FTZ R7, R35, R8 ;  /* 0x0000000823077221 */ /* 0x000fe20000010000 */
[----:B------:R-:W0:Y:S03]  /*5a50*/  MUFU.EX2 R39, R39 ;  /* 0x0000002700277308 */ /* 0x000e260000000800 */
[----:B--2---:R-:W-:-:S05]  /*5a60*/  FADD.FTZ R8, R38, R7 ;  /* 0x0000000726087221 */ /* 0x004fca0000010000 */
[----:B------:R-:W2:Y:S01]  /*5a70*/  MUFU.EX2 R40, R40 ;  /* 0x0000002800287308 */ /* 0x000ea20000000800 */
[C---:B----4-:R-:W-:Y:S01]  /*5a80*/  FADD.FTZ R9, R37.reuse, R10 ;  /* 0x0000000a25097221 */ /* 0x050fe20000010000 */
[----:B------:R-:W-:-:S06]  /*5a90*/  F2FP.F16.F32.PACK_AB R158, R37, R36 ;  /* 0x00000024259e723e */ /* 0x000fcc00000000ff */
[----:B------:R-:W4:Y:S01]  /*5aa0*/  MUFU.EX2 R42, R42 ;  /* 0x0000002a002a7308 */ /* 0x000f220000000800 */
[C---:B0-----:R-:W-:Y:S01]  /*5ab0*/  FADD.FTZ R7, R39.reuse, R8 ;  /* 0x0000000827077221 */ /* 0x041fe20000010000 */
[----:B------:R-:W-:-:S06]  /*5ac0*/  F2FP.F16.F32.PACK_AB R159, R39, R38 ;  /* 0x00000026279f723e */ /* 0x000fcc00000000ff */
[----:B------:R-:W0:Y:S01]  /*5ad0*/  MUFU.EX2 R41, R41 ;  /* 0x0000002900297308 */ /* 0x000e220000000800 */
[----:B--2---:R-:W-:Y:S01]  /*5ae0*/  FADD.FTZ R10, R40, R9 ;  /* 0x00000009280a7221 */ /* 0x004fe20000010000 */
[----:B------:R-:W-:-:S05]  /*5af0*/  IMAD.MOV.U32 R9, RZ, RZ, 0x20 ;  /* 0x00000020ff097424 */ /* 0x000fca00078e00ff */
[----:B------:R-:W-:Y:S01]  /*5b00*/  SEL R9, R9, 0xffffffe0, !P0 ;  /* 0xffffffe009097807 */ /* 0x000fe20004000000 */
[----:B------:R-:W2:Y:S01]  /*5b10*/  MUFU.EX2 R43, R43 ;  /* 0x0000002b002b7308 */ /* 0x000ea20000000800 */
[----:B----4-:R-:W-:-:S07]  /*5b20*/  FADD.FTZ R8, R42, R7 ;  /* 0x000000072a087221 */ /* 0x010fce0000010000 */
[----:B------:R-:W4:Y:S01]  /*5b30*/  MUFU.EX2 R44, R44 ;  /* 0x0000002c002c7308 */ /* 0x000f220000000800 */
[C---:B0-----:R-:W-:Y:S01]  /*5b40*/  FADD.FTZ R17, R41.reuse, R10 ;  /* 0x0000000a29117221 */ /* 0x041fe20000010000 */
[----:B------:R-:W-:Y:S01]  /*5b50*/  VIADD R10, R12, 0x26800 ;  /* 0x000268000c0a7836 */ /* 0x000fe20000000000 */
[----:B------:R-:W-:-:S03]  /*5b60*/  F2FP.F16.F32.PACK_AB R160, R41, R40 ;  /* 0x0000002829a0723e */ /* 0x000fc600000000ff */
[C---:B------:R-:W-:Y:S02]  /*5b70*/  @P1 VIADD R11, R10.reuse, 0xffffffc0 ;  /* 0xffffffc00a0b1836 */ /* 0x040fe40000000000 */
[----:B------:R-:W0:Y:S01]  /*5b80*/  MUFU.EX2 R46, R46 ;  /* 0x0000002e002e7308 */ /* 0x000e220000000800 */
[C---:B--2---:R-:W-:Y:S01]  /*5b90*/  FADD.FTZ R7, R43.reuse, R8 ;  /* 0x000000082b077221 */ /* 0x044fe20000010000 */
[----:B------:R-:W-:Y:S01]  /*5ba0*/  IMAD.IADD R10, R10, 0x1, R9 ;  /* 0x000000010a0a7824 */ /* 0x000fe200078e0209 */
[----:B------:R-:W-:Y:S02]  /*5bb0*/  F2FP.F16.F32.PACK_AB R161, R43, R42 ;  /* 0x0000002a2ba1723e */ /* 0x000fe400000000ff */
[----:B------:R-:W-:Y:S02]  /*5bc0*/  IADD3 R9, R9, R11, RZ ;  /* 0x0000000b09097210 */ /* 0x000fe40007ffe0ff */
[----:B------:R3:W-:Y:S01]  /*5bd0*/  STSM.16.M88.4 [R10], R156 ;  /* 0x0000009c0a007844 */ /* 0x0007e20000000200 */
[----:B------:R-:W2:Y:S01]  /*5be0*/  MUFU.EX2 R45, R45 ;  /* 0x0000002d002d7308 */ /* 0x000ea20000000800 */
[----:B----4-:R-:W-:-:S07]  /*5bf0*/  FADD.FTZ R8, R44, R17 ;  /* 0x000000112c087221 */ /* 0x010fce0000010000 */
[----:B------:R-:W4:Y:S01]  /*5c00*/  MUFU.EX2 R47, R47 ;  /* 0x0000002f002f7308 */ /* 0x000f220000000800 */
[----:B0-----:R-:W-:-:S07]  /*5c10*/  FADD.FTZ R16, R46, R7 ;  /* 0x000000072e107221 */ /* 0x001fce0000010000 */
[----:B------:R-:W-:Y:S01]  /*5c20*/  MUFU.EX2 R48, R48 ;  /* 0x0000003000307308 */ /* 0x000fe20000000800 */
[C---:B--2---:R-:W-:Y:S01]  /*5c30*/  F2FP.F16.F32.PACK_AB R162, R45.reuse, R44 ;  /* 0x0000002c2da2723e */ /* 0x044fe200000000ff */
[----:B------:R-:W-:-:S06]  /*5c40*/  FADD.FTZ R45, R45, R8 ;  /* 0x000000082d2d7221 */ /* 0x000fcc0000010000 */
[----:B------:R-:W0:Y:S01]  /*5c50*/  MUFU.EX2 R49, R49 ;  /* 0x0000003100317308 */ /* 0x000e220000000800 */
[C---:B----4-:R-:W-:Y:S01]  /*5c60*/  F2FP.F16.F32.PACK_AB R163, R47.reuse, R46 ;  /* 0x0000002e2fa3723e */ /* 0x050fe200000000ff */
[----:B------:R-:W-:-:S04]  /*5c70*/  FADD.FTZ R47, R47, R16 ;  /* 0x000000102f2f7221 */ /* 0x000fc80000010000 */
[----:B------:R3:W-:Y:S02]  /*5c80*/  STSM.16.M88.4 [R11], R160 ;  /* 0x000000a00b007844 */ /* 0x0007e40000000200 */
[----:B------:R-:W-:Y:S08]  /*5c90*/  MUFU.EX2 R50, R50 ;  /* 0x0000003200327308 */ /* 0x000ff00000000800 */
[----:B------:R-:W2:Y:S01]  /*5ca0*/  MUFU.EX2 R51, R51 ;  /* 0x0000003300337308 */ /* 0x000ea20000000800 */
[----:B0-----:R-:W-:Y:S01]  /*5cb0*/  F2FP.F16.F32.PACK_AB R164, R49, R48 ;  /* 0x0000003031a4723e */ /* 0x001fe200000000ff */
[----:B------:R-:W-:-:S04]  /*5cc0*/  FADD.FTZ R48, R48, R45 ;  /* 0x0000002d30307221 */ /* 0x000fc80000010000 */
[----:B------:R-:W-:Y:S02]  /*5cd0*/  FADD.FTZ R49, R49, R48 ;  /* 0x0000003031317221 */ /* 0x000fe40000010000 */
[----:B------:R-:W0:Y:S08]  /*5ce0*/  MUFU.EX2 R52, R52 ;  /* 0x0000003400347308 */ /* 0x000e300000000800 */
[----:B------:R-:W-:Y:S01]  /*5cf0*/  MUFU.EX2 R54, R54 ;  /* 0x0000003600367308 */ /* 0x000fe20000000800 */
[----:B--2---:R-:W-:Y:S01]  /*5d00*/  F2FP.F16.F32.PACK_AB R165, R51, R50 ;  /* 0x0000003233a5723e */ /* 0x004fe200000000ff */
[----:B------:R-:W-:-:S04]  /*5d10*/  FADD.FTZ R50, R50, R47 ;  /* 0x0000002f32327221 */ /* 0x000fc80000010000 */
[----:B------:R-:W-:Y:S02]  /*5d20*/  FADD.FTZ R51, R51, R50 ;  /* 0x0000003233337221 */ /* 0x000fe40000010000 */
[----:B------:R-:W2:Y:S01]  /*5d30*/  MUFU.EX2 R55, R55 ;  /* 0x0000003700377308 */ /* 0x000ea20000000800 */
[----:B0-----:R-:W-:Y:S01]  /*5d40*/  F2FP.F16.F32.PACK_AB R166, R15, R52 ;  /* 0x000000340fa6723e */ /* 0x001fe200000000ff */
        /* <DEDUP_REMOVED lines=8> */
.L_x_4779:
[----:B------:R0:W2:Y:S01]  /*5dd0*/  SYNCS.PHASECHK.TRANS64.TRYWAIT P0, [UR37+0x28c50], R14 ;  /* 0x028c500eff0075a7 */ /* 0x0000a20008000165 */
[----:B------:R-:W-:Y:S05]  /*5de0*/  @!P5 BRA `(.L_x_4780) ;  /* 0x000000000004d947 */ /* 0x000fea0003800000 */
[----:B------:R-:W-:Y:S01]  /*5df0*/  BPT.TRAP 0x1 ;  /* 0x000000040000795c */ /* 0x000fe20000300000 */
.L_x_4780:
[----:B--2---:R-:W-:Y:S05]  /*5e00*/  @P0 BRA `(.L_x_4781) ;  /* 0x0000000000080947 */ /* 0x004fea0003800000 */
[----:B------:R-:W2:Y:S02]  /*5e10*/  SYNCS.PHASECHK.TRANS64.TRYWAIT P0, [UR37+0x28c50], R14 ;  /* 0x028c500eff0075a7 */ /* 0x000ea40008000165 */
[----:B--2---:R-:W-:Y:S05]  /*5e20*/  @!P0 BRA `(.L_x_4782) ;  /* 0x000000e400888947 */ /* 0x004fea0003800000 */
.L_x_4781:
[----:B------:R-:W-:Y:S01]  /*5e30*/  WARPGROUP.ARRIVE ;  /* 0x00000000000079c5 */ /* 0x000fe20000000000 */
[----:B------:R-:W-:Y:S01]  /*5e40*/  UMOV UR14, UR36 ;  /* 0x00000024000e7c82 */ /* 0x000fe20008000000 */
[----:B------:R-:W-:Y:S01]  /*5e50*/  UMOV UR15, 0x40000040 ;  /* 0x40000040000f7882 */ /* 0x000fe20000000000 */
[----:B------:R-:W-:Y:S01]  /*5e60*/  PLOP3.LUT P0, PT, PT, PT, UP1, 0x40, 0x0 ;  /* 0x000000000000781c */ /* 0x000fe20003f0e818 */
[----:B------:R-:W-:Y:S01]  /*5e70*/  @UP0 ULDC UR23, c[0x0][0x450] ;  /* 0x0001140000170ab9 */ /* 0x000fe20000000800 */
[----:B--2---:R-:W-:Y:S01]  /*5e80*/  @!P6 VIADD R13, R13, 0x28c60 ;  /* 0x00028c600d0de836 */ /* 0x004fe20000000000 */
[----:B------:R-:W-:Y:S01]  /*5e90*/  HGMMA.64x256x16.F32 R24, R152, gdesc[UR12].tnspB, RZ, !UPT, gsb0 ;  /* 0x43e0000c98187df0 */ /* 0x000fe2000c0008ff */
[----:B------:R-:W-:Y:S01]  /*5ea0*/  UIADD3 UR14, UR36, 0x80, URZ ;  /* 0x00000080240e7890 */ /* 0x000fe2000fffe03f */
[----:B------:R-:W-:Y:S01]  /*5eb0*/  UMOV UR15, 0x40000040 ;  /* 0x40000040000f7882 */ /* 0x000fe20000000000 */
[----:B------:R-:W-:Y:S01]  /*5ec0*/  UIMAD UR22, UR39, UR11, -UR18 ;  /* 0x0000000b271672a4 */ /* 0x000fe2000f8e0a12 */
[----:B------:R-:W-:Y:S01]  /*5ed0*/  @!P6 PRMT R13, RZ, 0x654, R13 ;  /* 0x00000654ff0de816 */ /* 0x000fe2000000000d */
[----:B------:R-:W-:Y:S01]  /*5ee0*/  UIADD3 UR42, UR42, -0x2, URZ ;  /* 0xfffffffe2a2a7890 */ /* 0x000fe2000fffe03f */
[----:B------:R-:W-:-:S02]  /*5ef0*/  WARPGROUP.DEPBAR.LE gsb0, 0x0 ;  /* 0x00008000000079c5 */ /* 0x000fc40000010000 */
        /* <DEDUP_REMOVED lines=15> */
[----:B------:R-:W2:Y:S02]  /*5ff0*/  S2UR UR14, SR_CTAID.X ;  /* 0x00000000000e79c3 */ /* 0x000ea40000002500 */
[----:B--2---:R-:W-:-:S03]  /*6000*/  USHF.L.U32 UR19, UR14, 0x6, URZ ;  /* 0x000000060e137899 */ /* 0x004fc6000800063f */
[----:B------:R-:W-:Y:S02]  /*6010*/  @UP0 ULDC UR14, c[0x0][0x44c] ;  /* 0x00011300000e0ab9 */ /* 0x000fe40000000800 */
[----:B------:R-:W-:-:S04]  /*6020*/  UIMAD.WIDE.U32 UR14, UR19, UR14, URZ ;  /* 0x0000000e130e72a5 */ /* 0x000fc8000f8e003f */
[----:B------:R-:W-:-:S04]  /*6030*/  @UP0 USHF.R.U32.HI UR19, URZ, UR23, UR15 ;  /* 0x000000173f130299 */ /* 0x000fc8000801160f */
[----:B------:R-:W-:-:S04]  /*6040*/  UIADD3 UR14, UR22, UR19, URZ ;  /* 0x00000013160e7290 */ /* 0x000fc8000fffe03f */
[----:B------:R-:W-:Y:S01]  /*6050*/  UIADD3 UR4, UR14, UR4, URZ ;  /* 0x000000040e047290 */ /* 0x000fe2000fffe03f */
        /* <DEDUP_REMOVED lines=21> */
.L_x_4784:
[----:B------:R-:W-:-:S11]  /*61b0*/  UISETP.NE.AND UP2, UPT, UR5, 0x1, UPT ;  /* 0x000000010500788c */ /* 0x000fd6000bf45270 */
[----:B------:R-:W-:Y:S02]  /*61c0*/  @UP2 ULDC.64 UR22, c[0x0][0x9e8] ;  /* 0x00027a0000162ab9 */ /* 0x000fe40000000a00 */
[----:B------:R-:W-:-:S04]  /*61d0*/  UIMAD.WIDE.U32 UR14, UR19, UR22, URZ ;  /* 0x00000016130e72a5 */ /* 0x000fc8000f8e003f */
[----:B------:R-:W-:-:S12]  /*61e0*/  @UP2 USHF.R.U32.HI UR19, URZ, UR23, UR15 ;  /* 0x000000173f132299 */ /* 0x000fd8000801160f */
.L_x_4785:
[----:B------:R-:W-:-:S04]  /*61f0*/  UIMAD UR5, UR19, UR5, UR5 ;  /* 0x00000005130572a4 */ /* 0x000fc8000f8e0205 */
[----:B------:R-:W-:-:S04]  /*6200*/  UISETP.LT.AND UP2, UPT, UR4, UR5, UPT ;  /* 0x000000050400728c */ /* 0x000fc8000bf41270 */
[----:B------:R-:W-:-:S12]  /*6210*/  USEL UR4, UR4, UR5, UP2 ;  /* 0x0000000504047287 */ /* 0x000fd80009000000 */
.L_x_4783:
[----:B------:R-:W-:-:S04]  /*6220*/  USHF.R.S32.HI UR5, URZ, 0x1f, UR4 ;  /* 0x0000001f3f057899 */ /* 0x000fc80008011404 */
[----:B------:R-:W-:-:S03]  /*6230*/  ULEA.HI UR5, UR5, UR4, URZ, 0x6 ;  /* 0x0000000405057291 */ /* 0x000fc6000f8f303f */
[----:B------:R-:W-:Y:S01]  /*6240*/  UMOV UR4, URZ ;  /* 0x0000003f00047c82 */ /* 0x000fe20008000000 */
[----:B------:R-:W-:-:S04]  /*6250*/  USHF.R.S32.HI UR5, URZ, 0x6, UR5 ;  /* 0x000000063f057899 */ /* 0x000fc80008011405 */
[----:B------:R-:W-:-:S04]  /*6260*/  UISETP.LT.AND UP2, UPT, UR38, UR5, UPT ;  /* 0x000000052600728c */ /* 0x000fc8000bf41270 */
[----:B------:R-:W-:-:S03]  /*6270*/  USEL UR25, UR38, UR5, !UP2 ;  /* 0x0000000526197287 */ /* 0x000fc6000d000000 */
[----:B------:R-:W-:Y:S01]  /*6280*/  UMOV UR5, URZ ;  /* 0x0000003f00057c82 */ /* 0x000fe20008000000 */
[----:B------:R-:W-:-:S06]  /*6290*/  UISETP.GE.AND UP2, UPT, UR42, UR25, UPT ;  /* 0x000000192a00728c */ /* 0x000fcc000bf46270 */
[----:B------:R-:W-:-:S13]  /*62a0*/  PLOP3.LUT P0, PT, PT, PT, UP2, 0x80, 0x0 ;  /* 0x000000000000781c */ /* 0x000fda0003f0f028 */
[----:B------:R-:W-:Y:S05]  /*62b0*/  @!P0 BRA `(.L_x_4786) ;  /* 0x0000002400088947 */ /* 0x000fea0003800000 */
[----:B------:R-:W-:Y:S01]  /*62c0*/  UMOV UR5, URZ ;  /* 0x0000003f00057c82 */ /* 0x000fe20008000000 */
[----:B------:R-:W-:Y:S01]  /*62d0*/  UMOV UR24, URZ ;  /* 0x0000003f00187c82 */ /* 0x000fe20008000000 */
[----:B------:R-:W-:Y:S01]  /*62e0*/  ULDC UR30, c[0x0][0x9e4] ;  /* 0x00027900001e7ab9 */ /* 0x000fe20000000800 */
[----:B------:R-:W-:Y:S01]  /*62f0*/  ULDC UR28, c[0x0][0x288] ;  /* 0x0000a200001c7ab9 */ /* 0x000fe20000000800 */
[----:B------:R-:W-:Y:S01]  /*6300*/  ULDC UR27, c[0x0][0x2f0] ;  /* 0x0000bc00001b7ab9 */ /* 0x000fe20000000800 */
[----:B------:R-:W-:Y:S01]  /*6310*/  ULDC UR26, c[0x0][0x988] ;  /* 0x00026200001a7ab9 */ /* 0x000fe20000000800 */
[----:B------:R-:W-:-:S05]  /*6320*/  ULDC UR29, c[0x0][0x9e0] ;  /* 0x00027800001d7ab9 */ /* 0x000fca0000000800 */
.L_x_4803:
[----:B------:R-:W-:-:S04]  /*6330*/  UIADD3 UR4, UR24, 0x1, URZ ;  /* 0x0000000118047890 */ /* 0x000fc8000fffe03f */
[----:B------:R-:W-:-:S04]  /*6340*/  UISETP.NE.AND UP2, UPT, UR4, 0x2, UPT ;  /* 0x000000020400788c */ /* 0x000fc8000bf45270 */
[----:B------:R-:W-:Y:S02]  /*6350*/  USEL UR10, URZ, 0x1, UP2 ;  /* 0x000000013f0a7887 */ /* 0x000fe40009000000 */
[----:B------:R-:W-:Y:S02]  /*6360*/  USEL UR4, UR4, URZ, UP2 ;  /* 0x0000003f04047287 */ /* 0x000fe40009000000 */
[----:B------:R-:W-:Y:S01]  /*6370*/  ULOP3.LUT UR5, UR5, UR10, URZ, 0x3c, !UPT ;  /* 0x0000000a05057292 */ /* 0x000fe2000f8e3c3f */
[----:B0---4-:R-:W-:Y:S11]  /*6380*/  @!P5 BRA `(.L_x_4787) ;  /* 0x000000000004d947 */ /* 0x011ff60003800000 */
[----:B------:R-:W-:Y:S01]  /*6390*/  BPT.TRAP 0x1 ;  /* 0x000000040000795c */ /* 0x000fe20000300000 */
.L_x_4787:
[----:B------:R-:W-:Y:S01]  /*63a0*/  ULEA UR31, UR4, UR37, 0x3 ;  /* 0x00000025041f7291 */ /* 0x000fe2000f8e183f */
[----:B--2---:R-:W-:-:S05]  /*63b0*/  IMAD.U32 R13, RZ, RZ, UR5 ;  /* 0x00000005ff0d7e24 */ /* 0x004fca000f8e00ff */
[----:B------:R-:W-:-:S04]  /*63c0*/  SHF.L.U32 R13, R13, 0x1f, RZ ;  /* 0x0000001f0d0d7819 */ /* 0x000fc800000006ff */
[----:B------:R2:W4:Y:S01]  /*63d0*/  SYNCS.PHASECHK.TRANS64.TRYWAIT P0, [UR31+0x28c30], R13 ;  /* 0x028c300dff0075a7 */ /* 0x000522000800015f */
[----:B------:R-:W-:Y:S05]  /*63e0*/  @!P5 BRA `(.L_x_4788) ;  /* 0x000000000004d947 */ /* 0x000fea0003800000 */
[----:B------:R-:W-:Y:S01]  /*63f0*/  BPT.TRAP 0x1 ;  /* 0x000000040000795c */ /* 0x000fe20000300000 */
.L_x_4788:
[----:B----4-:R-:W-:Y:S05]  /*6400*/  @P0 BRA `(.L_x_4789) ;  /* 0x0000000000080947 */ /* 0x010fea0003800000 */
[----:B------:R-:W4:Y:S02]  /*6410*/  SYNCS.PHASECHK.TRANS64.TRYWAIT P0, [UR31+0x28c30], R13 ;  /* 0x028c300dff0075a7 */ /* 0x000f24000800015f */
[----:B----4-:R-:W-:Y:S05]  /*6420*/  @!P0 BRA `(.L_x_4790) ;  /* 0x000000e0001c8947 */ /* 0x010fea0003800000 */
.L_x_4789:
[----:B------:R-:W-:Y:S01]  /*6430*/  ULEA UR22, UR4, UR6, 0x9 ;  /* 0x0000000604167291 */ /* 0x000fe2000f8e483f */
[----:B---3--:R-:W-:Y:S01]  /*6440*/  WARPGROUP.ARRIVE ;  /* 0x00000000000079c5 */ /* 0x008fe20000000000 */
[----:B------:R-:W-:Y:S01]  /*6450*/  UMOV UR23, 0x40000040 ;  /* 0x4000004000177882 */ /* 0x000fe20000000000 */
[----:B------:R-:W-:Y:S01]  /*6460*/  UMOV UR11, 0x40000040 ;  /* 0x40000040000b7882 */ /* 0x000fe20000000000 */
[----:B------:R-:W-:Y:S01]  /*6470*/  UIADD3 UR10, UR22, 0x2, URZ ;  /* 0x00000002160a7890 */ /* 0x000fe2000fffe03f */
[----:B------:R-:W-:Y:S01]  /*6480*/  PLOP3.LUT P0, PT, PT, PT, UP0, 0x80, 0x0 ;  /* 0x000000000000781c */ /* 0x000fe20003f0f008 */
[----:B------:R-:W-:Y:S01]  /*6490*/  UIADD3 UR14, UR22, 0x4, URZ ;  /* 0x00000004160e7890 */ /* 0x000fe2000fffe03f */
[----:B------:R-:W-:Y:S01]  /*64a0*/  PLOP3.LUT P1, PT, PT, PT, UP0, 0x80, 0x0 ;  /* 0x000000000000781c */ /* 0x000fe20003f2f008 */
[----:B------:R-:W-:Y:S01]  /*64b0*/  UMOV UR15, 0x40000040 ;  /* 0x40000040000f7882 */ /* 0x000fe20000000000 */
[----:B------:R-:W-:Y:S01]  /*64c0*/  HGMMA.64x64x16.F32 R152, gdesc[UR20], RZ, !UPT, gsb0 ;  /* 0x00e00000149879f0 */ /* 0x000fe2000c0008ff */
[----:B------:R-:W-:Y:S01]  /*64d0*/  UIADD3 UR18, UR22, 0x6, URZ ;  /* 0x0000000616127890 */ /* 0x000fe2000fffe03f */
[----:B------:R-:W-:Y:S01]  /*64e0*/  IMAD.MOV.U32 R16, RZ, RZ, R2 ;  /* 0x000000ffff107224 */ /* 0x000fe200078e0002 */
[----:B------:R-:W-:Y:S01]  /*64f0*/  UMOV UR19, 0x40000040 ;  /* 0x4000004000137882 */ /* 0x000fe20000000000 */
[----:B01----:R-:W-:Y:S01]  /*6500*/  IMAD.U32 R14, RZ, RZ, UR31 ;  /* 0x0000001fff0e7e24 */ /* 0x003fe2000f8e00ff */
[----:B------:R-:W-:-:S02]  /*6510*/  WARPGROUP.DEPBAR.LE gsb0, 0x0 ;  /* 0x00008000000079c5 */ /* 0x000fc40000010000 */
[----:B------:R-:W-:-:S06]  /*6520*/  WARPGROUP.ARRIVE ;  /* 0x00000000000079c5 */ /* 0x000fcc0000000000 */
[----:B------:R-:W-:Y:S01]  /*6530*/  HGMMA.64x64x16.F32 R152, gdesc[UR8], R152, gsb0 ;  /* 0x00e00000089879f0 */ /* 0x000fe20008000898 */
[----:B------:R-:W-:Y:S01]  /*6540*/  @UP0 ULDC UR10, c[0x0][0x44c] ;  /* 0x00011300000a0ab9 */ /* 0x000fe20000000800 */
[----:B------:R-:W-:Y:S01]  /*6550*/  UMOV UR11, UR27 ;  /* 0x0000001b000b7c82 */ /* 0x000fe20008000000 */
[----:B------:R-:W-:Y:S01]  /*6560*/  @P0 IMAD.HI.U32 R15, R2, UR10, RZ ;  /* 0x0000000a020f0c27 */ /* 0x000fe2000f8e00ff */
[----:B------:R-:W-:Y:S01]  /*6570*/  @UP0 ULDC UR10, c[0x0][0x450] ;  /* 0x00011400000a0ab9 */ /* 0x000fe20000000800 */
[----:B------:R-:W-:Y:S02]  /*6580*/  PLOP3.LUT P0, PT, PT, PT, UP1, 0x40, 0x0 ;  /* 0x000000000000781c */ /* 0x000fe40003f0e818 */
[----:B------:R-:W-:Y:S01]  /*6590*/  IMAD.U32 R20, RZ, RZ, UR11 ;  /* 0x0000000bff147e24 */ /* 0x000fe2000f8e00ff */
[----:B------:R-:W-:Y:S01]  /*65a0*/  @P1 SHF.R.U32.HI R16, RZ, UR10, R15 ;  /* 0x0000000aff101c19 */ /* 0x000fe2000801160f */
[----:B------:R-:W-:Y:S01]  /*65b0*/  USHF.L.U32 UR10, UR42, 0x6, URZ ;  /* 0x000000062a0a7899 */ /* 0x000fe2000800063f */
[----:B------:R-:W-:-:S03]  /*65c0*/  @!P6 VIADD R15, R14, 0x28c40 ;  /* 0x00028c400e0fe836 */ /* 0x000fc60000000000 */
[----:B------:R-:W0:Y:S02]  /*65d0*/  SHFL.IDX PT, R18, R16, RZ, 0x1c1f ;  /* 0x001c1fff10127589 */ /* 0x000e2400000e0000 */
[----:B------:R-:W-:Y:S01]  /*65e0*/  IMAD.U32 R17, RZ, RZ, UR10 ;  /* 0x0000000aff117e24 */ /* 0x000fe2000f8e00ff */
[----:B------:R-:W-:-:S04]  /*65f0*/  @!P6 PRMT R15, RZ, 0x654, R15 ;  /* 0x00000654ff0fe816 */ /* 0x000fc8000000000f */
[----:B------:R-:W-:-:S05]  /*6600*/  IADD3 R17, -R0, 0x1, -R17 ;  /* 0x0000000100117810 */ /* 0x000fca0007ffe911 */
[----:B------:R-:W-:Y:S01]  /*6610*/  IMAD R17, R20, UR39, R17 ;  /* 0x0000002714117c24 */ /* 0x000fe2000f8e0211 */
[----:B------:R-:W-:Y:S02]  /*6620*/  WARPGROUP.DEPBAR.LE gsb0, 0x0 ;  /* 0x00008000000079c5 */ /* 0x000fe40000010000 */
[----:B------:R-:W-:-:S06]  /*6630*/  WARPGROUP.ARRIVE ;  /* 0x00000000000079c5 */ /* 0x000fcc0000000000 */
[----:B------:R-:W-:Y:S03]  /*6640*/  HGMMA.64x64x16.F32 R152, gdesc[UR12], R152, gsb0 ;  /* 0x00e000000c9879f0 */ /* 0x000fe60008000898 */
[----:B------:R-:W-:Y:S02]  /*6650*/  WARPGROUP.DEPBAR.LE gsb0, 0x0 ;  /* 0x00008000000079c5 */ /* 0x000fe40000010000 */
[----:B------:R-:W-:-:S06]  /*6660*/  WARPGROUP.ARRIVE ;  /* 0x00000000000079c5 */ /* 0x000fcc0000000000 */
[----:B------:R-:W-:Y:S01]  /*6670*/  HGMMA.64x64x16.F32 R152, gdesc[UR16], R152, gsb0 ;  /* 0x00e00000109879f0 */ /* 0x000fe20008000898 */
[----:B------:R-:W-:Y:S02]  /*6680*/  UMOV UR18, UR28 ;  /* 0x0000001c00127c82 */ /* 0x000fe40008000000 */
[----:B------:R-:W-:-:S04]  /*6690*/  VIADD R17, R17, -UR18 ;  /* 0x8000001211117c36 */ /* 0x000fc80008000000 */
[C---:B------:R-:W-:Y:S01]  /*66a0*/  VIADD R23, R17.reuse, UR7 ;  /* 0x0000000711177c36 */ /* 0x040fe20008000000 */
[----:B------:R-:W-:-:S03]  /*66b0*/  IADD3 R21, R17, UR29, RZ ;  /* 0x0000001d11157c10 */ /* 0x000fc6000fffe0ff */
[C---:B0-----:R-:W-:Y:S01]  /*66c0*/  IMAD.IADD R17, R18.reuse, 0x1, R23 ;  /* 0x0000000112117824 */ /* 0x041fe200078e0217 */
[----:B------:R-:W-:Y:S02]  /*66d0*/  WARPGROUP.DEPBAR.LE gsb0, 0x0 ;  /* 0x00008000000079c5 */ /* 0x000fe40000010000 */
[----:B------:R0:W-:Y:S02]  /*66e0*/  @!P6 SYNCS.ARRIVE.TRANS64.RED.A1T0 RZ, [R15+URZ], RZ ;  /* 0x000000ff0fffe9a7 */ /* 0x0001e4000810043f */
[----:B0-----:R-:W-:Y:S01]  /*66f0*/  IMAD.IADD R15, R18, 0x1, R21 ;  /* 0x00000001120f7824 */ /* 0x001fe200078e0215 */
[----:B------:R-:W-:Y:S06]  /*6700*/  @P0 BRA `(.L_x_4791) ;  /* 0x0000000000600947 */ /* 0x000fec0003800000 */
[----:B------:R-:W-:Y:S01]  /*6710*/  IMAD.U32 R19, RZ, RZ, UR11 ;  /* 0x0000000bff137e24 */ /* 0x000fe2000f8e00ff */
[----:B------:R-:W-:Y:S03]  /*6720*/  BSSY B0, `(.L_x_4792) ;  /* 0x0000012000007945 */ /* 0x000fe60003800000 */
        /* <DEDUP_REMOVED lines=12> */
.L_x_4793:
[----:B------:R-:W-:-:S05]  /*67f0*/  IMAD.U32 R20, RZ, RZ, UR30 ;  /* 0x0000001eff147e24 */ /* 0x000fca000f8e00ff */
[----:B------:R-:W-:-:S13]  /*6800*/  ISETP.NE.AND P0, PT, R20, 0x1, PT ;  /* 0x000000011400780c */ /* 0x000fda0003f05270 */
[----:B------:R-:W0:Y:S02]  /*6810*/  @P0 LDC.64 R184, c[0x0][0x9e8] ;  /* 0x00027a00ffb80b82 */ /* 0x000e240000000a00 */
[----:B0-----:R-:W-:-:S05]  /*6820*/  @P0 IMAD.HI.U32 R18, R19, R184, RZ ;  /* 0x000000b813120227 */ /* 0x001fca00078e00ff */
[----:B------:R-:W-:-:S07]  /*6830*/  @P0 SHF.R.U32.HI R19, RZ, R185, R18 ;  /* 0x000000b9ff130219 */ /* 0x000fce0000011612 */
.L_x_4794:
[----:B------:R-:W-:Y:S05]  /*6840*/  BSYNC B0 ;  /* 0x0000000000007941 */ /* 0x000fea0003800000 */
.L_x_4792:
[----:B------:R-:W-:-:S04]  /*6850*/  IMAD R19, R19, R20, -UR10 ;  /* 0x8000000a13137e24 */ /* 0x000fc8000f8e0214 */
[----:B------:R-:W-:-:S05]  /*6860*/  IMAD.IADD R18, R19, 0x1, -R0 ;  /* 0x0000000113127824 */ /* 0x000fca00078e0a00 */
[----:B------:R-:W-:Y:S02]  /*6870*/  VIADDMNMX R15, R18, R20, R15, PT ;  /* 0x00000014120f7246 */ /* 0x000fe4000380010f */
[----:B------:R-:W-:-:S07]  /*6880*/  VIMNMX R17, R17, R18, !PT ;  /* 0x0000001211117248 */ /* 0x000fce0007fe0100 */
.L_x_4791:
[----:B------:R-:W-:Y:S01]  /*6890*/  UISETP.GT.AND UP2, UPT, UR42, -0x1, UPT ;  /* 0xffffffff2a00788c */ /* 0x000fe2000bf44270 */
[----:B------:R-:W0:Y:S05]  /*68a0*/  SHFL.IDX PT, R20, R16, 0x1, 0x1c1f ;  /* 0x003c1f0010147f89 */ /* 0x000e2a00000e0000 */
[----:B------:R-:W-:-:S04]  /*68b0*/  PLOP3.LUT P0, PT, PT, PT, UP2, 0x80, 0x0 ;  /* 0x000000000000781c */ /* 0x000fc80003f0f028 */
[C---:B------:R-:W-:Y:S02]  /*68c0*/  ISETP.GT.AND P3, PT, R17.reuse, RZ, P0 ;  /* 0x000000ff1100720c */ /* 0x040fe40000764270 */
[----:B------:R-:W-:Y:S02]  /*68d0*/  ISETP.GT.AND P2, PT, R17, 0x1, P0 ;  /* 0x000000011100780c */ /* 0x000fe40000744270 */
[----:B------:R-:W-:Y:S02]  /*68e0*/  ISETP.LT.OR P3, PT, R15, 0x1, P3 ;  /* 0x000000010f00780c */ /* 0x000fe40001f61670 */
[C---:B------:R-:W-:Y:S02]  /*68f0*/  ISETP.GT.AND P4, PT, R17.reuse, 0x8, P0 ;  /* 0x000000081100780c */ /* 0x040fe40000784270 */
[----:B------:R-:W-:Y:S02]  /*6900*/  FSEL R152, R152, -INF , !P3 ;  /* 0xff80000098987808 */ /* 0x000fe40005800000 */
[----:B------:R-:W-:-:S02]  /*6910*/  ISETP.GT.AND P3, PT, R17, 0x10, P0 ;  /* 0x000000101100780c */ /* 0x000fc40000764270 */
[----:B------:R-:W-:Y:S02]  /*6920*/  ISETP.GT.AND P1, PT, R17, 0x9, P0 ;  /* 0x000000091100780c */ /* 0x000fe40000724270 */
[----:B------:R-:W-:Y:S01]  /*6930*/  ISETP.LT.OR P3, PT, R15, 0x11, P3 ;  /* 0x000000110f00780c */ /* 0x000fe20001f61670 */
[----:B0-----:R-:W-:Y:S01]  /*6940*/  IMAD.IADD R18, R23, 0x1, R20 ;  /* 0x0000000117127824 */ /* 0x001fe200078e0214 */
[----:B------:R-:W-:Y:S02]  /*6950*/  ISETP.LT.OR P2, PT, R15, 0x2, P2 ;  /* 0x000000020f00780c */ /* 0x000fe40001741670 */
[----:B------:R-:W-:Y:S02]  /*6960*/  FSEL R160, R160, -INF , !P3 ;  /* 0xff800000a0a07808 */ /* 0x000fe40005800000 */
[----:B------:R-:W-:Y:S02]  /*6970*/  ISETP.GT.AND P3, PT, R17, 0x20, P0 ;  /* 0x000000201100780c */ /* 0x000fe40000764270 */
[----:B------:R-:W-:-:S02]  /*6980*/  ISETP.LT.OR P4, PT, R15, 0x9, P4 ;  /* 0x000000090f00780c */ /* 0x000fc40002781670 */
[C---:B------:R-:W-:Y:S02]  /*6990*/  ISETP.LT.OR P1, PT, R15.reuse, 0xa, P1 ;  /* 0x0000000a0f00780c */ /* 0x040fe40000f21670 */
[----:B------:R-:W-:Y:S02]  /*69a0*/  ISETP.LT.OR P3, PT, R15, 0x21, P3 ;  /* 0x000000210f00780c */ /* 0x000fe40001f61670 */
[----:B------:R-:W-:Y:S02]  /*69b0*/  FSEL R153, R153, -INF , !P2 ;  /* 0xff80000099997808 */ /* 0x000fe40005000000 */
[----:B------:R-:W-:Y:S02]  /*69c0*/  FSEL R156, R156, -INF , !P4 ;  /* 0xff8000009c9c7808 */ /* 0x000fe40006000000 */
[----:B------:R-:W-:Y:S02]  /*69d0*/  FSEL R157, R157, -INF , !P1 ;  /* 0xff8000009d9d7808 */ /* 0x000fe40004800000 */
[----:B------:R-:W-:-:S02]  /*69e0*/  ISETP.GT.AND P2, PT, R17, 0x11, P0 ;  /* 0x000000111100780c */ /* 0x000fc40000744270 */
[C---:B------:R-:W-:Y:S02]  /*69f0*/  ISETP.GT.AND P4, PT, R17.reuse, 0x18, P0 ;  /* 0x000000181100780c */ /* 0x040fe40000784270 */
[C---:B------:R-:W-:Y:S02]  /*6a00*/  ISETP.GT.AND P1, PT, R17.reuse, 0x19, P0 ;  /* 0x000000191100780c */ /* 0x040fe40000724270 */
[----:B------:R-:W-:Y:S02]  /*6a10*/  FSEL R168, R168, -INF , !P3 ;  /* 0xff800000a8a87808 */ /* 0x000fe40005800000 */
[----:B------:R-:W-:Y:S02]  /*6a20*/  ISETP.GT.AND P3, PT, R17, 0x30, P0 ;  /* 0x000000301100780c */ /* 0x000fe40000764270 */
[C---:B------:R-:W-:Y:S02]  /*6a30*/  ISETP.LT.OR P2, PT, R15.reuse, 0x12, P2 ;  /* 0x000000120f00780c */ /* 0x040fe40001741670 */
        /* <DEDUP_REMOVED lines=8> */
[----:B------:R-:W-:Y:S02]  /*6ac0*/  ISETP.GT.AND P1, PT, R17, 0x29, P0 ;  /* 0x000000291100780c */ /* 0x000fe40000724270 */
[----:B------:R-:W-:Y:S02]  /*6ad0*/  FSEL R176, R176, -INF , !P3 ;  /* 0xff800000b0b07808 */ /* 0x000fe40005800000 */
[----:B------:R-:W-:Y:S02]  /*6ae0*/  PLOP3.LUT P3, PT, PT, PT, UP1, 0x40, 0x0 ;  /* 0x000000000000781c */ /* 0x000fe40003f6e818 */
[C---:B------:R-:W-:Y:S02]  /*6af0*/  ISETP.LT.OR P2, PT, R15.reuse, 0x22, P2 ;  /* 0x000000220f00780c */ /* 0x040fe40001741670 */
[----:B------:R-:W-:-:S02]  /*6b00*/  ISETP.LT.OR P4, PT, R15, 0x29, P4 ;  /* 0x000000290f00780c */ /* 0x000fc40002781670 */
[----:B------:R-:W-:Y:S02]  /*6b10*/  ISETP.LT.OR P1, PT, R15, 0x2a, P1 ;  /* 0x0000002a0f00780c */ /* 0x000fe40000f21670 */
[----:B------:R-:W-:Y:S02]  /*6b20*/  FSEL R169, R169, -INF , !P2 ;  /* 0xff800000a9a97808 */ /* 0x000fe40005000000 */
[----:B------:R-:W-:Y:S02]  /*6b30*/  FSEL R172, R172, -INF , !P4 ;  /* 0xff800000acac7808 */ /* 0x000fe40006000000 */
[----:B------:R-:W-:Y:S02]  /*6b40*/  FSEL R173, R173, -INF , !P1 ;  /* 0xff800000adad7808 */ /* 0x000fe40004800000 */
[C---:B------:R-:W-:Y:S02]  /*6b50*/  ISETP.GT.AND P2, PT, R17.reuse, 0x31, P0 ;  /* 0x000000311100780c */ /* 0x040fe40000744270 */
[----:B------:R-:W-:-:S02]  /*6b60*/  ISETP.GT.AND P4, PT, R17, 0x38, P0 ;  /* 0x000000381100780c */ /* 0x000fc40000784270 */
[----:B------:R-:W-:Y:S02]  /*6b70*/  ISETP.GT.AND P1, PT, R17, 0x39, P0 ;  /* 0x000000391100780c */ /* 0x000fe40000724270 */
[C---:B------:R-:W-:Y:S02]  /*6b80*/  ISETP.LT.OR P2, PT, R15.reuse, 0x32, P2 ;  /* 0x000000320f00780c */ /* 0x040fe40001741670 */
[C---:B------:R-:W-:Y:S02]  /*6b90*/  ISETP.LT.OR P4, PT, R15.reuse, 0x39, P4 ;  /* 0x000000390f00780c */ /* 0x040fe40002781670 */
[----:B------:R-:W-:Y:S02]  /*6ba0*/  ISETP.LT.OR P1, PT, R15, 0x3a, P1 ;  /* 0x0000003a0f00780c */ /* 0x000fe40000f21670 */
[----:B------:R-:W-:Y:S02]  /*6bb0*/  IADD3 R16, R21, R20, RZ ;  /* 0x0000001415107210 */ /* 0x000fe40007ffe0ff */
[----:B------:R-:W-:-:S02]  /*6bc0*/  FSEL R177, R177, -INF , !P2 ;  /* 0xff800000b1b17808 */ /* 0x000fc40005000000 */
[----:B------:R-:W-:Y:S02]  /*6bd0*/  FSEL R180, R180, -INF , !P4 ;  /* 0xff800000b4b47808 */ /* 0x000fe40006000000 */
[----:B------:R-:W-:Y:S01]  /*6be0*/  FSEL R181, R181, -INF , !P1 ;  /* 0xff800000b5b57808 */ /* 0x000fe20004800000 */
        /* <DEDUP_REMOVED lines=15> */
.L_x_4797:
[----:B------:R-:W-:-:S05]  /*6ce0*/  IMAD.U32 R22, RZ, RZ, UR30 ;  /* 0x0000001eff167e24 */ /* 0x000fca000f8e00ff */
[----:B------:R-:W-:-:S13]  /*6cf0*/  ISETP.NE.AND P1, PT, R22, 0x1, PT ;  /* 0x000000011600780c */ /* 0x000fda0003f25270 */
[----:B------:R-:W0:Y:S02]  /*6d00*/  @P1 LDC.64 R20, c[0x0][0x9e8] ;  /* 0x00027a00ff141b82 */ /* 0x000e240000000a00 */
[----:B0-----:R-:W-:-:S05]  /*6d10*/  @P1 IMAD.HI.U32 R20, R15, R20, RZ ;  /* 0x000000140f141227 */ /* 0x001fca00078e00ff */
[----:B------:R-:W-:-:S07]  /*6d20*/  @P1 SHF.R.U32.HI R15, RZ, R21, R20 ;  /* 0x00000015ff0f1219 */ /* 0x000fce0000011614 */
.L_x_4798:
[----:B------:R-:W-:Y:S05]  /*6d30*/  BSYNC B0 ;  /* 0x0000000000007941 */ /* 0x000fea0003800000 */
.L_x_4796:
[----:B------:R-:W-:-:S04]  /*6d40*/  IMAD R15, R15, R22, -UR10 ;  /* 0x8000000a0f0f7e24 */ /* 0x000fc8000f8e0216 */
[----:B------:R-:W-:-:S05]  /*6d50*/  IMAD.IADD R15, R15, 0x1, -R0 ;  /* 0x000000010f0f7824 */ /* 0x000fca00078e0a00 */
[----:B------:R-:W-:Y:S02]  /*6d60*/  VIADDMNMX R16, R15, R22, R16, PT ;  /* 0x000000160f107246 */ /* 0x000fe40003800110 */
[----:B------:R-:W-:-:S07]  /*6d70*/  VIMNMX R18, R18, R15, !PT ;  /* 0x0000000f12127248 */ /* 0x000fce0007fe0100 */
.L_x_4795:
[----:B------:R-:W-:Y:S01]  /*6d80*/  FMNMX.FTZ R20, R152, R5, !PT ;  /* 0x0000000598147209 */ /* 0x000fe20007810000 */
[----:B------:R-:W-:Y:S01]  /*6d90*/  UMOV UR10, UR26 ;  /* 0x0000001a000a7c82 */ /* 0x000fe20008000000 */
[C---:B------:R-:W-:Y:S02]  /*6da0*/  ISETP.GT.AND P2, PT, R18.reuse, RZ, P0 ;  /* 0x000000ff1200720c */ /* 0x040fe40000744270 */
[----:B------:R-:W-:Y:S02]  /*6db0*/  FMNMX.FTZ R15, R153, R20, !PT ;  /* 0x00000014990f7209 */ /* 0x000fe40007810000 */
[----:B------:R-:W-:Y:S02]  /*6dc0*/  ISETP.GT.AND P1, PT, R18, 0x1, P0 ;  /* 0x000000011200780c */ /* 0x000fe40000724270 */
[----:B------:R-:W-:Y:S02]  /*6dd0*/  FMNMX.FTZ R20, R156, R15, !PT ;  /* 0x0000000f9c147209 */ /* 0x000fe40007810000 */
[----:B------:R-:W-:-:S02]  /*6de0*/  ISETP.LT.OR P2, PT, R16, 0x1, P2 ;  /* 0x000000011000780c */ /* 0x000fc40001741670 */
[----:B------:R-:W-:Y:S02]  /*6df0*/  FMNMX.FTZ R15, R157, R20, !PT ;  /* 0x000000149d0f7209 */ /* 0x000fe40007810000 */
[----:B------:R-:W-:Y:S02]  /*6e00*/  ISETP.GT.AND P3, PT, R18, 0x8, P0 ;  /* 0x000000081200780c */ /* 0x000fe40000764270 */
[----:B------:R-:W-:Y:S02]  /*6e10*/  FMNMX.FTZ R20, R160, R15, !PT ;  /* 0x0000000fa0147209 */ /* 0x000fe40007810000 */
[----:B------:R-:W-:Y:S02]  /*6e20*/  ISETP.LT.OR P1, PT, R16, 0x2, P1 ;  /* 0x000000021000780c */ /* 0x000fe40000f21670 */
[----:B------:R-:W-:Y:S02]  /*6e30*/  FMNMX.FTZ R15, R161, R20, !PT ;  /* 0x00000014a10f7209 */ /* 0x000fe40007810000 */
[----:B------:R-:W-:-:S02]  /*6e40*/  ISETP.GT.AND P4, PT, R18, 0x9, P0 ;  /* 0x000000091200780c */ /* 0x000fc40000784270 */
[----:B------:R-:W-:Y:S02]  /*6e50*/  FMNMX.FTZ R20, R164, R15, !PT ;  /* 0x0000000fa4147209 */ /* 0x000fe40007810000 */
[----:B------:R-:W-:Y:S02]  /*6e60*/  ISETP.LT.OR P3, PT, R16, 0x9, P3 ;  /* 0x000000091000780c */ /* 0x000fe40001f61670 */
[----:B------:R-:W-:Y:S02]  /*6e70*/  FMNMX.FTZ R15, R165, R20, !PT ;  /* 0x00000014a50f7209 */ /* 0x000fe40007810000 */
[----:B------:R-:W-:Y:S02]  /*6e80*/  FSEL R155, R155, -INF , !P1 ;  /* 0xff8000009b9b7808 */ /* 0x000fe40004800000 */
        /* <DEDUP_REMOVED lines=9> */
[----:B------:R-:W-:Y:S02]  /*6f20*/  FSEL R159, R159, -INF , !P4 ;  /* 0xff8000009f9f7808 */ /* 0x000fe40006000000 */
[----:B------:R-:W-:Y:S02]  /*6f30*/  FMNMX.FTZ R15, R177, R20, !PT ;  /* 0x00000014b10f7209 */ /* 0x000fe40007810000 */
[----:B------:R-:W-:Y:S02]  /*6f40*/  ISETP.LT.OR P1, PT, R16, 0x11, P1 ;  /* 0x000000111000780c */ /* 0x000fe40000f21670 */
[----:B------:R-:W-:Y:S02]  /*6f50*/  FMNMX.FTZ R20, R180, R15, !PT ;  /* 0x0000000fb4147209 */ /* 0x000fe40007810000 */
[----:B------:R-:W-:-:S02]  /*6f60*/  ISETP.GT.AND P4, PT, R18, 0x18, P0 ;  /* 0x000000181200780c */ /* 0x000fc40000784270 */
[----:B------:R-:W-:Y:S02]  /*6f70*/  FMNMX.FTZ R20, R181, R20, !PT ;  /* 0x00000014b5147209 */ /* 0x000fe40007810000 */
[----:B------:R-:W-:Y:S02]  /*6f80*/  ISETP.LT.OR P3, PT, R16, 0x12, P3 ;  /* 0x000000121000780c */ /* 0x000fe40001f61670 */
[----:B------:R-:W-:Y:S01]  /*6f90*/  FSEL R162, R162, -INF , !P1 ;  /* 0xff800000a2a27808 */ /* 0x000fe20004800000 */
[----:B------:R-:W0:Y:S01]  /*6fa0*/  SHFL.BFLY PT, R15, R20, 0x2, 0x1f ;  /* 0x0c401f00140f7f89 */ /* 0x000e2200000e0000 */
[----:B------:R-:W-:Y:S02]  /*6fb0*/  ISETP.LT.OR P4, PT, R16, 0x19, P4 ;  /* 0x000000191000780c */ /* 0x000fe40002781670 */
[----:B------:R-:W-:Y:S02]  /*6fc0*/  FSEL R163, R163, -INF , !P3 ;  /* 0xff800000a3a37808 */ /* 0x000fe40005800000 */
[----:B------:R-:W-:-:S02]  /*6fd0*/  ISETP.GT.AND P1, PT, R18, 0x20, P0 ;  /* 0x000000201200780c */ /* 0x000fc40000724270 */
[----:B------:R-:W-:Y:S02]  /*6fe0*/  FSEL R166, R166, -INF , !P4 ;  /* 0xff800000a6a67808 */ /* 0x000fe40006000000 */
[----:B------:R-:W-:Y:S02]  /*6ff0*/  ISETP.GT.AND P3, PT, R18, 0x21, P0 ;  /* 0x000000211200780c */ /* 0x000fe40000764270 */
[----:B------:R-:W-:Y:S02]  /*7000*/  ISETP.LT.OR P1, PT, R16, 0x21, P1 ;  /* 0x000000211000780c */ /* 0x000fe40000f21670 */
[----:B------:R-:W-:Y:S02]  /*7010*/  ISETP.GT.AND P4, PT, R18, 0x28, P0 ;  /* 0x000000281200780c */ /* 0x000fe40000784270 */
[----:B------:R-:W-:Y:S02]  /*7020*/  ISETP.LT.OR P3, PT, R16, 0x22, P3 ;  /* 0x000000221000780c */ /* 0x000fe40001f61670 */
[----:B------:R-:W-:-:S02]  /*7030*/  FSEL R170, R170, -INF , !P1 ;  /* 0xff800000aaaa7808 */ /* 0x000fc40004800000 */
[----:B------:R-:W-:Y:S02]  /*7040*/  ISETP.GT.AND P1, PT, R18, 0x29, P0 ;  /* 0x000000291200780c */ /* 0x000fe40000724270 */
[----:B------:R-:W-:Y:S02]  /*7050*/  FSEL R171, R171, -INF , !P3 ;  /* 0xff800000abab7808 */ /* 0x000fe40005800000 */
[----:B------:R-:W-:Y:S02]  /*7060*/  ISETP.LT.OR P4, PT, R16, 0x29, P4 ;  /* 0x000000291000780c */ /* 0x000fe40002781670 */
[----:B0-----:R-:W-:Y:S02]  /*7070*/  FMNMX.FTZ R17, R20, R15, !PT ;  /* 0x0000000f14117209 */ /* 0x001fe40007810000 */
[----:B------:R-:W-:Y:S02]  /*7080*/  ISETP.LT.OR P1, PT, R16, 0x2a, P1 ;  /* 0x0000002a1000780c */ /* 0x000fe40000f21670 */
[----:B------:R-:W-:Y:S01]  /*7090*/  ISETP.GT.AND P3, PT, R18, 0x30, P0 ;  /* 0x000000301200780c */ /* 0x000fe20000764270 */
[----:B------:R-:W0:Y:S01]  /*70a0*/  SHFL.BFLY PT, R22, R17, 0x1, 0x1f ;  /* 0x0c201f0011167f89 */ /* 0x000e2200000e0000 */
[----:B------:R-:W-:-:S02]  /*70b0*/  FSEL R174, R174, -INF , !P4 ;  /* 0xff800000aeae7808 */ /* 0x000fc40006000000 */
[----:B------:R-:W-:Y:S02]  /*70c0*/  FSEL R175, R175, -INF , !P1 ;  /* 0xff800000afaf7808 */ /* 0x000fe40004800000 */
[C---:B------:R-:W-:Y:S02]  /*70d0*/  ISETP.GT.AND P4, PT, R18.reuse, 0x31, P0 ;  /* 0x000000311200780c */ /* 0x040fe40000784270 */
[----:B------:R-:W-:Y:S02]  /*70e0*/  ISETP.GT.AND P1, PT, R18, 0x38, P0 ;  /* 0x000000381200780c */ /* 0x000fe40000724270 */
[C---:B------:R-:W-:Y:S02]  /*70f0*/  ISETP.LT.OR P3, PT, R16.reuse, 0x31, P3 ;  /* 0x000000311000780c */ /* 0x040fe40001f61670 */
[----:B------:R-:W-:Y:S02]  /*7100*/  ISETP.LT.OR P4, PT, R16, 0x32, P4 ;  /* 0x000000321000780c */ /* 0x000fe40002781670 */
[----:B------:R-:W-:-:S02]  /*7110*/  FSEL R178, R178, -INF , !P3 ;  /* 0xff800000b2b27808 */ /* 0x000fc40005800000 */
[----:B------:R-:W-:Y:S02]  /*7120*/  ISETP.LT.OR P1, PT, R16, 0x39, P1 ;  /* 0x000000391000780c */ /* 0x000fe40000f21670 */
[----:B------:R-:W-:Y:S02]  /*7130*/  FSEL R179, R179, -INF , !P4 ;  /* 0xff800000b3b37808 */ /* 0x000fe40006000000 */
[----:B------:R-:W-:Y:S02]  /*7140*/  FSEL R182, R182, -INF , !P1 ;  /* 0xff800000b6b67808 */ /* 0x000fe40004800000 */
[----:B0-----:R-:W-:Y:S02]  /*7150*/  FMNMX.FTZ R15, R17, R22, !PT ;  /* 0x00000016110f7209 */ /* 0x001fe40007810000 */
[----:B------:R-:W-:Y:S02]  /*7160*/  FSEL R17, R154, -INF , !P2 ;  /* 0xff8000009a117808 */ /* 0x000fe40005000000 */
[----:B------:R-:W-:Y:S01]  /*7170*/  ISETP.GT.AND P2, PT, R18, 0x19, P0 ;  /* 0x000000191200780c */ /* 0x000fe20000744270 */
[----:B------:R-:W-:Y:S01]  /*7180*/  FMUL.FTZ R21, R15, UR10 ;  /* 0x0000000a0f157c20 */ /* 0x000fe20008410000 */
[----:B------:R-:W-:-:S02]  /*7190*/  FMNMX.FTZ R20, R17, R6, !PT ;  /* 0x0000000611147209 */ /* 0x000fc40007810000 */
[----:B------:R-:W-:Y:S02]  /*71a0*/  ISETP.LT.OR P2, PT, R16, 0x1a, P2 ;  /* 0x0000001a1000780c */ /* 0x000fe40001741670 */
[----:B------:R-:W-:Y:S02]  /*71b0*/  FMNMX.FTZ R19, R155, R20, !PT ;  /* 0x000000149b137209 */ /* 0x000fe40007810000 */
[----:B------:R-:W-:Y:S02]  /*71c0*/  FSEL R167, R167, -INF , !P2 ;  /* 0xff800000a7a77808 */ /* 0x000fe40005000000 */
[----:B------:R-:W-:Y:S02]  /*71d0*/  FMNMX.FTZ R20, R158, R19, !PT ;  /* 0x000000139e147209 */ /* 0x000fe40007810000 */
[----:B------:R-:W-:Y:S02]  /*71e0*/  FSETP.NEU.FTZ.AND P2, PT, R15, -INF , PT ;  /* 0xff8000000f00780b */ /* 0x000fe40003f5d000 */
[----:B------:R-:W-:-:S02]  /*71f0*/  FMNMX.FTZ R19, R159, R20, !PT ;  /* 0x000000149f137209 */ /* 0x000fc40007810000 */
[----:B------:R-:W-:Y:S02]  /*7200*/  FSEL R184, R21, RZ, P2 ;  /* 0x000000ff15b87208 */ /* 0x000fe40001000000 */
[----:B------:R-:W-:Y:S02]  /*7210*/  FMNMX.FTZ R20, R162, R19, !PT ;  /* 0x00000013a2147209 */ /* 0x000fe40007810000 */
[----:B------:R-:W-:Y:S01]  /*7220*/  ISETP.GT.AND P0, PT, R18, 0x39, P0 ;  /* 0x000000391200780c */ /* 0x000fe20000704270 */
[--C-:B------:R-:W-:Y:S01]  /*7230*/  FFMA.FTZ R154, R156, UR10, -R184.reuse ;  /* 0x0000000a9c9a7c23 */ /* 0x100fe200080108b8 */
[----:B------:R-:W-:Y:S01]  /*7240*/  FMNMX.FTZ R19, R163, R20, !PT ;  /* 0x00000014a3137209 */ /* 0x000fe20007810000 */
[--C-:B------:R-:W-:Y:S01]  /*7250*/  FFMA.FTZ R156, R160, UR10, -R184.reuse ;  /* 0x0000000aa09c7c23 */ /* 0x100fe200080108b8 */
[----:B------:R-:W-:Y:S01]  /*7260*/  ISETP.LT.OR P0, PT, R16, 0x3a, P0 ;  /* 0x0000003a1000780c */ /* 0x000fe20000701670 */
[--C-:B------:R-:W-:Y:S01]  /*7270*/  FFMA.FTZ R160, R168, UR10, -R184.reuse ;  /* 0x0000000aa8a07c23 */ /* 0x100fe200080108b8 */
[----:B------:R-:W-:Y:S01]  /*7280*/  FMNMX.FTZ R20, R166, R19, !PT ;  /* 0x00000013a6147209 */ /* 0x000fe20007810000 */
[--C-:B------:R-:W-:Y:S01]  /*7290*/  FFMA.FTZ R19, R152, UR10, -R184.reuse ;  /* 0x0000000a98137c23 */ /* 0x100fe200080108b8 */
[----:B------:R-:W-:Y:S01]  /*72a0*/  FSEL R183, R183, -INF , !P0 ;  /* 0xff800000b7b77808 */ /* 0x000fe20004000000 */
[--C-:B------:R-:W-:Y:S01]  /*72b0*/  FFMA.FTZ R152, R153, UR10, -R184.reuse ;  /* 0x0000000a99987c23 */ /* 0x100fe200080108b8 */
[----:B------:R-:W-:Y:S01]  /*72c0*/  FMNMX.FTZ R21, R167, R20, !PT ;  /* 0x00000014a7157209 */ /* 0x000fe20007810000 */
[--C-:B------:R-:W-:Y:S01]  /*72d0*/  FFMA.FTZ R153, R165, UR10, -R184.reuse ;  /* 0x0000000aa5997c23 */ /* 0x100fe200080108b8 */
[----:B------:R-:W-:Y:S01]  /*72e0*/  MUFU.EX2 R154, R154 ;  /* 0x0000009a009a7308 */ /* 0x000fe20000000800 */
[--C-:B------:R-:W-:Y:S01]  /*72f0*/  FFMA.FTZ R176, R176, UR10, -R184.reuse ;  /* 0x0000000ab0b07c23 */ /* 0x100fe200080108b8 */
[----:B------:R-:W-:Y:S01]  /*7300*/  FMNMX.FTZ R20, R170, R21, !PT ;  /* 0x00000015aa147209 */ /* 0x000fe20007810000 */
[--C-:B------:R-:W-:Y:S01]  /*7310*/  FFMA.FTZ R177, R177, UR10, -R184.reuse ;  /* 0x0000000ab1b17c23 */ /* 0x100fe200080108b8 */
[--C-:B------:R-:W-:Y:S01]  /*7320*/  FFMA.FTZ R180, R180, UR10, -R184.reuse ;  /* 0x0000000ab4b47c23 */ /* 0x100fe200080108b8 */
[----:B------:R-:W-:Y:S01]  /*7330*/  ISETP.NE.AND P0, PT, R4, RZ, PT ;  /* 0x000000ff0400720c */ /* 0x000fe20003f05270 */
[--C-:B------:R-:W-:Y:S01]  /*7340*/  FFMA.FTZ R181, R181, UR10, -R184.reuse ;  /* 0x0000000ab5b57c23 */ /* 0x100fe200080108b8 */
[----:B------:R-:W-:Y:S01]  /*7350*/  FMNMX.FTZ R21, R171, R20, !PT ;  /* 0x00000014ab157209 */ /* 0x000fe20007810000 */
[----:B------:R-:W-:Y:S01]  /*7360*/  MUFU.EX2 R19, R19 ;  /* 0x0000001300137308 */ /* 0x000fe20000000800 */
[--C-:B------:R-:W-:Y:S01]  /*7370*/  FFMA.FTZ R20, R164, UR10, -R184.reuse ;  /* 0x0000000aa4147c23 */ /* 0x100fe200080108b8 */
[----:B------:R-:W-:Y:S01]  /*7380*/  FFMA.FTZ R164, R173, UR10, -R184 ;  /* 0x0000000aada47c23 */ /* 0x000fe200080108b8 */
[----:B------:R-:W-:-:S04]  /*7390*/  FMNMX.FTZ R18, R174, R21, !PT ;  /* 0x00000015ae127209 */ /* 0x000fc80007810000 */
[----:B------:R-:W-:Y:S01]  /*73a0*/  FMNMX.FTZ R21, R175, R18, !PT ;  /* 0x00000012af157209 */ /* 0x000fe20007810000 */
[----:B------:R-:W-:Y:S03]  /*73b0*/  MUFU.EX2 R152, R152 ;  /* 0x0000009800987308 */ /* 0x000fe60000000800 */
[----:B------:R-:W-:Y:S01]  /*73c0*/  FMNMX.FTZ R18, R178, R21, !PT ;  /* 0x00000015b2127209 */ /* 0x000fe20007810000 */
[--C-:B------:R-:W-:Y:S01]  /*73d0*/  FFMA.FTZ R21, R157, UR10, -R184.reuse ;  /* 0x0000000a9d157c23 */ /* 0x100fe200080108b8 */
[--C-:B------:R-:W-:Y:S02]  /*73e0*/  FFMA.FTZ R157, R169, UR10, -R184.reuse ;  /* 0x0000000aa99d7c23 */ /* 0x100fe400080108b8 */
[----:B------:R-:W-:Y:S01]  /*73f0*/  FMNMX.FTZ R23, R179, R18, !PT ;  /* 0x00000012b3177209 */ /* 0x000fe20007810000 */
[----:B------:R-:W-:Y:S03]  /*7400*/  MUFU.EX2 R156, R156 ;  /* 0x0000009c009c7308 */ /* 0x000fe60000000800 */
[----:B------:R-:W-:Y:S01]  /*7410*/  FMNMX.FTZ R16, R182, R23, !PT ;  /* 0x00000017b6107209 */ /* 0x000fe20007810000 */
[----:B------:R-:W-:-:S03]  /*7420*/  FFMA.FTZ R23, R161, UR10, -R184 ;  /* 0x0000000aa1177c23 */ /* 0x000fc600080108b8 */
[----:B------:R-:W-:Y:S01]  /*7430*/  FMNMX.FTZ R16, R183, R16, !PT ;  /* 0x00000010b7107209 */ /* 0x000fe20007810000 */
[----:B------:R-:W-:Y:S04]  /*7440*/  MUFU.EX2 R21, R21 ;  /* 0x0000001500157308 */ /* 0x000fe80000000800 */
[----:B------:R-:W0:Y:S04]  /*7450*/  SHFL.BFLY PT, R161, R16, 0x2, 0x1f ;  /* 0x0c401f0010a17f89 */ /* 0x000e2800000e0000 */
[----:B------:R-:W-:Y:S08]  /*7460*/  MUFU.EX2 R23, R23 ;  /* 0x0000001700177308 */ /* 0x000ff00000000800 */
[----:B------:R-:W-:Y:S08]  /*7470*/  MUFU.EX2 R20, R20 ;  /* 0x0000001400147308 */ /* 0x000ff00000000800 */
[----:B------:R-:W-:Y:S01]  /*7480*/  MUFU.EX2 R153, R153 ;  /* 0x0000009900997308 */ /* 0x000fe20000000800 */
[----:B0-----:R-:W-:Y:S01]  /*7490*/  FMNMX.FTZ R22, R16, R161, !PT ;  /* 0x000000a110167209 */ /* 0x001fe20007810000 */
[----:B------:R-:W-:Y:S01]  /*74a0*/  FFMA.FTZ R161, R172, UR10, -R184 ;  /* 0x0000000aaca17c23 */ /* 0x000fe200080108b8 */
[----:B------:R-:W-:-:S05]  /*74b0*/  FSEL R16, R15, RZ, P2 ;  /* 0x000000ff0f107208 */ /* 0x000fca0001000000 */
[----:B------:R-:W-:Y:S01]  /*74c0*/  MUFU.EX2 R160, R160 ;  /* 0x000000a000a07308 */ /* 0x000fe20000000800 */
[----:B------:R-:W0:Y:S01]  /*74d0*/  SHFL.BFLY PT, R165, R22, 0x1, 0x1f ;  /* 0x0c201f0016a57f89 */ /* 0x000e2200000e0000 */
[----:B------:R-:W-:-:S04]  /*74e0*/  FADD.FTZ R16, -R16, R5 ;  /* 0x0000000510107221 */ /* 0x000fc80000010100 */
[----:B------:R-:W-:Y:S02]  /*74f0*/  FMUL.FTZ R18, R16, UR10 ;  /* 0x0000000a10127c20 */ /* 0x000fe40008410000 */
[----:B------:R-:W-:Y:S08]  /*7500*/  MUFU.EX2 R157, R157 ;  /* 0x0000009d009d7308 */ /* 0x000ff00000000800 */
[----:B------:R-:W1:Y:S08]  /*7510*/  MUFU.EX2 R18, R18 ;  /* 0x0000001200127308 */ /* 0x000e700000000800 */
[----:B------:R-:W3:Y:S01]  /*7520*/  MUFU.EX2 R161, R161 ;  /* 0x000000a100a17308 */ /* 0x000ee20000000800 */
[----:B0-----:R-:W-:-:S04]  /*7530*/  FMNMX.FTZ R16, R22, R165, !PT ;  /* 0x000000a516107209 */ /* 0x001fc80007810000 */
[C---:B------:R-:W-:Y:S01]  /*7540*/  FSETP.NEU.FTZ.AND P1, PT, R16.reuse, -INF , PT ;  /* 0xff8000001000780b */ /* 0x040fe20003f3d000 */
[----:B------:R-:W-:Y:S02]  /*7550*/  FMUL.FTZ R5, R16, UR10 ;  /* 0x0000000a10057c20 */ /* 0x000fe40008410000 */
[----:B------:R-:W0:Y:S01]  /*7560*/  MUFU.EX2 R164, R164 ;  /* 0x000000a400a47308 */ /* 0x000e220000000800 */
[----:B-1----:R-:W-:Y:S01]  /*7570*/  FFMA.FTZ R165, R18, R8, R19 ;  /* 0x0000000812a57223 */ /* 0x002fe20000010013 */
[-C--:B------:R-:W-:Y:S01]  /*7580*/  FMUL.FTZ R24, R24, R18.reuse ;  /* 0x0000001218187220 */ /* 0x080fe20000410000 */
[----:B------:R-:W-:Y:S01]  /*7590*/  FSEL R168, R5, RZ, P1 ;  /* 0x000000ff05a87208 */ /* 0x000fe20000800000 */
[-C--:B------:R-:W-:Y:S01]  /*75a0*/  FMUL.FTZ R25, R25, R18.reuse ;  /* 0x0000001219197220 */ /* 0x080fe20000410000 */
[----:B------:R-:W-:Y:S01]  /*75b0*/  FADD.FTZ R165, R152, R165 ;  /* 0x000000a598a57221 */ /* 0x000fe20000010000 */
[----:B------:R-:W-:Y:S01]  /*75c0*/  FSEL R5, R16, RZ, P1 ;  /* 0x000000ff10057208 */ /* 0x000fe20000800000 */
[----:B------:R-:W-:Y:S01]  /*75d0*/  FMUL.FTZ R28, R28, R18 ;  /* 0x000000121c1c7220 */ /* 0x000fe20000410000 */
[--C-:B------:R-:W-:Y:S01]  /*75e0*/  FFMA.FTZ R22, R17, UR10, -R168.reuse ;  /* 0x0000000a11167c23 */ /* 0x100fe200080108a8 */
[----:B------:R-:W-:Y:S01]  /*75f0*/  FADD.FTZ R8, R154, R165 ;  /* 0x000000a59a087221 */ /* 0x000fe20000010000 */
[----:B------:R-:W1:Y:S01]  /*7600*/  MUFU.EX2 R176, R176 ;  /* 0x000000b000b07308 */ /* 0x000e620000000800 */
[----:B------:R-:W-:Y:S01]  /*7610*/  FFMA.FTZ R165, R162, UR10, -R168 ;  /* 0x0000000aa2a57c23 */ /* 0x000fe200080108a8 */
[----:B------:R-:W-:Y:S01]  /*7620*/  FADD.FTZ R6, -R5, R6 ;  /* 0x0000000605067221 */ /* 0x000fe20000010100 */
[----:B------:R-:W-:Y:S01]  /*7630*/  FADD.FTZ R17, R21, R8 ;  /* 0x0000000815117221 */ /* 0x000fe20000010000 */
[----:B------:R-:W-:Y:S01]  /*7640*/  FFMA.FTZ R155, R155, UR10, -R168 ;  /* 0x0000000a9b9b7c23 */ /* 0x000fe200080108a8 */
[----:B------:R-:W-:-:S02]  /*7650*/  IMAD.U32 R8, RZ, RZ, UR24 ;  /* 0x00000018ff087e24 */ /* 0x000fc4000f8e00ff */
[----:B------:R-:W-:Y:S01]  /*7660*/  FMUL.FTZ R6, R6, UR10 ;  /* 0x0000000a06067c20 */ /* 0x000fe20008410000 */
[----:B------:R-:W-:Y:S01]  /*7670*/  FADD.FTZ R172, R156, R17 ;  /* 0x000000119cac7221 */ /* 0x000fe20000010000 */
[----:B------:R-:W4:Y:S01]  /*7680*/  MUFU.EX2 R177, R177 ;  /* 0x000000b100b17308 */ /* 0x000f220000000800 */
[----:B------:R-:W-:Y:S01]  /*7690*/  FFMA.FTZ R158, R158, UR10, -R168 ;  /* 0x0000000a9e9e7c23 */ /* 0x000fe200080108a8 */
[----:B------:R-:W-:Y:S02]  /*76a0*/  @!P0 IMAD R8, R8, 0x40, R3 ;  /* 0x0000004008088824 */ /* 0x000fe400078e0203 */
[----:B------:R-:W-:Y:S01]  /*76b0*/  FADD.FTZ R17, R23, R172 ;  /* 0x000000ac17117221 */ /* 0x000fe20000010000 */
[--C-:B------:R-:W-:Y:S01]  /*76c0*/  FFMA.FTZ R159, R159, UR10, -R168.reuse ;  /* 0x0000000a9f9f7c23 */ /* 0x100fe200080108a8 */
[----:B------:R-:W-:Y:S01]  /*76d0*/  F2FP.F16.F32.PACK_AB R152, R152, R19 ;  /* 0x000000139898723e */ /* 0x000fe200000000ff */
[--C-:B------:R-:W-:Y:S01]  /*76e0*/  FFMA.FTZ R170, R170, UR10, -R168.reuse ;  /* 0x0000000aaaaa7c23 */ /* 0x100fe200080108a8 */
[----:B------:R-:W-:Y:S01]  /*76f0*/  FADD.FTZ R172, R20, R17 ;  /* 0x0000001114ac7221 */ /* 0x000fe20000010000 */
[----:B------:R-:W-:Y:S01]  /*7700*/  MUFU.EX2 R180, R180 ;  /* 0x000000b400b47308 */ /* 0x000fe20000000800 */
[----:B------:R-:W-:Y:S01]  /*7710*/  @!P0 LEA R8, R8, UR37, 0x2 ;  /* 0x0000002508088c11 */ /* 0x000fe2000f8e10ff */
[----:B------:R-:W-:Y:S01]  /*7720*/  FFMA.FTZ R163, R163, UR10, -R168 ;  /* 0x0000000aa3a37c23 */ /* 0x000fe200080108a8 */
[----:B------:R-:W-:Y:S01]  /*7730*/  FADD.FTZ R173, R153, R172 ;  /* 0x000000ac99ad7221 */ /* 0x000fe20000010000 */
[--C-:B------:R-:W-:Y:S01]  /*7740*/  FFMA.FTZ R169, R166, UR10, -R168.reuse ;  /* 0x0000000aa6a97c23 */ /* 0x100fe200080108a8 */
[--C-:B------:R-:W-:Y:S01]  /*7750*/  FFMA.FTZ R167, R167, UR10, -R168.reuse ;  /* 0x0000000aa7a77c23 */ /* 0x100fe200080108a8 */
[----:B------:R-:W-:Y:S01]  /*7760*/  @!P0 STS [R8+0x28800], R18 ;  /* 0x0288001208008388 */ /* 0x000fe20000000800 */
[----:B------:R-:W-:Y:S01]  /*7770*/  FADD.FTZ R162, R160, R173 ;  /* 0x000000ada0a27221 */ /* 0x000fe20000010000 */
[----:B------:R-:W-:Y:S01]  /*7780*/  MUFU.EX2 R22, R22 ;  /* 0x0000001600167308 */ /* 0x000fe20000000800 */
[--C-:B------:R-:W-:Y:S01]  /*7790*/  FFMA.FTZ R171, R171, UR10, -R168.reuse ;  /* 0x0000000aabab7c23 */ /* 0x100fe200080108a8 */
[----:B------:R-:W-:Y:S01]  /*77a0*/  FFMA.FTZ R174, R174, UR10, -R168 ;  /* 0x0000000aaeae7c23 */ /* 0x000fe200080108a8 */
[----:B------:R-:W-:Y:S01]  /*77b0*/  FADD.FTZ R162, R157, R162 ;  /* 0x000000a29da27221 */ /* 0x000fe20000010000 */
[--C-:B------:R-:W-:Y:S01]  /*77c0*/  FFMA.FTZ R175, R175, UR10, -R168.reuse ;  /* 0x0000000aafaf7c23 */ /* 0x100fe200080108a8 */
[--C-:B------:R-:W-:Y:S01]  /*77d0*/  FFMA.FTZ R178, R178, UR10, -R168.reuse ;  /* 0x0000000ab2b27c23 */ /* 0x100fe200080108a8 */
[----:B------:R-:W-:Y:S01]  /*77e0*/  FFMA.FTZ R179, R179, UR10, -R168 ;  /* 0x0000000ab3b37c23 */ /* 0x000fe200080108a8 */
[----:B---3--:R-:W-:Y:S01]  /*77f0*/  FADD.FTZ R173, R161, R162 ;  /* 0x000000a2a1ad7221 */ /* 0x008fe20000010000 */
[----:B------:R-:W3:Y:S01]  /*7800*/  MUFU.EX2 R17, R6 ;  /* 0x0000000600117308 */ /* 0x000ee20000000800 */
[--C-:B------:R-:W-:Y:S01]  /*7810*/  FFMA.FTZ R182, R182, UR10, -R168.reuse ;  /* 0x0000000ab6b67c23 */ /* 0x100fe200080108a8 */
[----:B------:R-:W-:Y:S01]  /*7820*/  FFMA.FTZ R183, R183, UR10, -R168 ;  /* 0x0000000ab7b77c23 */ /* 0x000fe200080108a8 */
[----:B0-----:R-:W-:Y:S01]  /*7830*/  FADD.FTZ R173, R164, R173 ;  /* 0x000000ada4ad7221 */ /* 0x001fe20000010000 */
[----:B------:R-:W-:Y:S01]  /*7840*/  F2FP.F16.F32.PACK_AB R154, R21, R154 ;  /* 0x0000009a159a723e */ /* 0x000fe200000000ff */
[----:B------:R-:W-:Y:S01]  /*7850*/  FMUL.FTZ R29, R29, R18 ;  /* 0x000000121d1d7220 */ /* 0x000fe20000410000 */
[----:B------:R-:W-:Y:S01]  /*7860*/  F2FP.F16.F32.PACK_AB R160, R157, R160 ;  /* 0x000000a09da0723e */ /* 0x000fe200000000ff */
[----:B-1----:R-:W-:Y:S01]  /*7870*/  FADD.FTZ R162, R176, R173 ;  /* 0x000000adb0a27221 */ /* 0x002fe20000010000 */
[----:B------:R-:W0:Y:S01]  /*7880*/  MUFU.EX2 R181, R181 ;  /* 0x000000b500b57308 */ /* 0x000e220000000800 */
[----:B------:R-:W-:Y:S01]  /*7890*/  F2FP.F16.F32.PACK_AB R156, R23, R156 ;  /* 0x0000009c179c723e */ /* 0x000fe200000000ff */
[-C--:B------:R-:W-:Y:S01]  /*78a0*/  FMUL.FTZ R32, R32, R18.reuse ;  /* 0x0000001220207220 */ /* 0x080fe20000410000 */
[----:B----4-:R-:W-:Y:S01]  /*78b0*/  FADD.FTZ R19, R177, R162 ;  /* 0x000000a2b1137221 */ /* 0x010fe20000010000 */
[----:B------:R-:W-:Y:S01]  /*78c0*/  F2FP.F16.F32.PACK_AB R162, R164, R161 ;  /* 0x000000a1a4a2723e */ /* 0x000fe200000000ff */
[----:B------:R-:W-:Y:S01]  /*78d0*/  FMUL.FTZ R33, R33, R18 ;  /* 0x0000001221217220 */ /* 0x000fe20000410000 */
[----:B------:R-:W-:Y:S01]  /*78e0*/  F2FP.F16.F32.PACK_AB R164, R177, R176 ;  /* 0x000000b0b1a4723e */ /* 0x000fe200000000ff */
[-C--:B------:R-:W-:Y:S01]  /*78f0*/  FMUL.FTZ R36, R36, R18.reuse ;  /* 0x0000001224247220 */ /* 0x080fe20000410000 */
[----:B------:R-:W1:Y:S01]  /*7900*/  MUFU.EX2 R5, R155 ;  /* 0x0000009b00057308 */ /* 0x000e620000000800 */
[----:B---3--:R3:W-:Y:S01]  /*7910*/  @!P0 STS [R8+0x28820], R17 ;  /* 0x0288201108008388 */ /* 0x0087e20000000800 */
[-C--:B------:R-:W-:Y:S01]  /*7920*/  FMUL.FTZ R37, R37, R18.reuse ;  /* 0x0000001225257220 */ /* 0x080fe20000410000 */
[-C--:B------:R-:W-:Y:S01]  /*7930*/  FMUL.FTZ R40, R40, R18.reuse ;  /* 0x0000001228287220 */ /* 0x080fe20000410000 */
[-C--:B------:R-:W-:Y:S01]  /*7940*/  FMUL.FTZ R41, R41, R18.reuse ;  /* 0x0000001229297220 */ /* 0x080fe20000410000 */
[-C--:B------:R-:W-:Y:S01]  /*7950*/  FMUL.FTZ R44, R44, R18.reuse ;  /* 0x000000122c2c7220 */ /* 0x080fe20000410000 */
[-C--:B------:R-:W-:Y:S01]  /*7960*/  FMUL.FTZ R45, R45, R18.reuse ;  /* 0x000000122d2d7220 */ /* 0x080fe20000410000 */
[----:B------:R-:W-:Y:S01]  /*7970*/  FMUL.FTZ R48, R48, R18 ;  /* 0x0000001230307220 */ /* 0x000fe20000410000 */
[----:B------:R4:W5:Y:S01]  /*7980*/  MUFU.EX2 R155, R158 ;  /* 0x0000009e009b7308 */ /* 0x0009620000000800 */
        /* <DEDUP_REMOVED lines=8> */
[----:B----4-:R-:W-:Y:S01]  /*7a10*/  F2FP.F16.F32.PACK_AB R158, R153, R20 ;  /* 0x00000014999e723e */ /* 0x010fe200000000ff */
[----:B------:R-:W-:Y:S01]  /*7a20*/  FADD.FTZ R20, R180, R19 ;  /* 0x00000013b4147221 */ /* 0x000fe20000010000 */
[----:B-1----:R-:W-:Y:S01]  /*7a30*/  F2FP.F16.F32.PACK_AB R153, R5, R22 ;  /* 0x000000160599723e */ /* 0x002fe200000000ff */
[-C--:B------:R-:W-:Y:S01]  /*7a40*/  FMUL.FTZ R61, R61, R18.reuse ;  /* 0x000000123d3d7220 */ /* 0x080fe20000410000 */
[-C--:B------:R-:W-:Y:S01]  /*7a50*/  FMUL.FTZ R64, R64, R18.reuse ;  /* 0x0000001240407220 */ /* 0x080fe20000410000 */
[----:B---3--:R-:W-:Y:S01]  /*7a60*/  FADD.FTZ R8, R181, R20 ;  /* 0x00000014b5087221 */ /* 0x008fe20000010000 */
        /* <DEDUP_REMOVED lines=17> */
[----:B------:R-:W4:Y:S01]  /*7b80*/  MUFU.EX2 R20, R163 ;  /* 0x000000a300147308 */ /* 0x000f220000000800 */
[----:B---3--:R-:W-:Y:S01]  /*7b90*/  FFMA.FTZ R170, R17, R7, R22 ;  /* 0x0000000711aa7223 */ /* 0x008fe20000010016 */
[-C--:B------:R-:W-:Y:S01]  /*7ba0*/  FMUL.FTZ R96, R96, R18.reuse ;  /* 0x0000001260607220 */ /* 0x080fe20000410000 */
[-C--:B------:R-:W-:Y:S01]  /*7bb0*/  FMUL.FTZ R97, R97, R18.reuse ;  /* 0x0000001261617220 */ /* 0x080fe20000410000 */
[-C--:B------:R-:W-:Y:S01]  /*7bc0*/  FMUL.FTZ R100, R100, R18.reuse ;  /* 0x0000001264647220 */ /* 0x080fe20000410000 */
[----:B------:R-:W-:Y:S01]  /*7bd0*/  FADD.FTZ R170, R5, R170 ;  /* 0x000000aa05aa7221 */ /* 0x000fe20000010000 */
[-C--:B------:R-:W-:Y:S01]  /*7be0*/  FMUL.FTZ R101, R101, R18.reuse ;  /* 0x0000001265657220 */ /* 0x080fe20000410000 */
[-C--:B------:R-:W-:Y:S01]  /*7bf0*/  FMUL.FTZ R104, R104, R18.reuse ;  /* 0x0000001268687220 */ /* 0x080fe20000410000 */
[----:B------:R-:W3:Y:S01]  /*7c00*/  MUFU.EX2 R159, R169 ;  /* 0x000000a9009f7308 */ /* 0x000ee20000000800 */
[----:B-----5:R-:W-:Y:S01]  /*7c10*/  FADD.FTZ R7, R155, R170 ;  /* 0x000000aa9b077221 */ /* 0x020fe20000010000 */
[C---:B0-----:R-:W-:Y:S01]  /*7c20*/  F2FP.F16.F32.PACK_AB R155, R6.reuse, R155 ;  /* 0x0000009b069b723e */ /* 0x041fe200000000ff */
[----:B------:R-:W-:Y:S01]  /*7c30*/  BAR.SYNC.DEFER_BLOCKING 0xf, 0x100 ;  /* 0x03c4000000007b1d */ /* 0x000fe20000010000 */
[-C--:B------:R-:W-:Y:S01]  /*7c40*/  FMUL.FTZ R105, R105, R18.reuse ;  /* 0x0000001269697220 */ /* 0x080fe20000410000 */
[----:B------:R-:W-:Y:S01]  /*7c50*/  FADD.FTZ R176, R6, R7 ;  /* 0x0000000706b07221 */ /* 0x000fe20000010000 */
[-C--:B------:R-:W-:Y:S01]  /*7c60*/  FMUL.FTZ R108, R108, R18.reuse ;  /* 0x000000126c6c7220 */ /* 0x080fe20000410000 */
[-C--:B------:R-:W-:Y:S01]  /*7c70*/  FMUL.FTZ R109, R109, R18.reuse ;  /* 0x000000126d6d7220 */ /* 0x080fe20000410000 */
[-C--:B------:R-:W-:Y:S01]  /*7c80*/  FMUL.FTZ R112, R112, R18.reuse ;  /* 0x0000001270707220 */ /* 0x080fe20000410000 */
[----:B------:R-:W0:Y:S01]  /*7c90*/  MUFU.EX2 R168, R167 ;  /* 0x000000a700a87308 */ /* 0x000e220000000800 */
[----:B-1----:R-:W-:Y:S01]  /*7ca0*/  FADD.FTZ R7, R165, R176 ;  /* 0x000000b0a5077221 */ /* 0x002fe20000010000 */
[----:B----4-:R-:W-:Y:S01]  /*7cb0*/  F2FP.F16.F32.PACK_AB R157, R20, R165 ;  /* 0x000000a5149d723e */ /* 0x010fe200000000ff */
        /* <DEDUP_REMOVED lines=14> */
[-C--:B------:R-:W-:Y:S01]  /*7da0*/  FMUL.FTZ R137, R137, R18.reuse ;  /* 0x0000001289897220 */ /* 0x080fe20000410000 */
[----:B------:R1:W-:Y:S01]  /*7db0*/  STSM.16.M88.4 [R12+0x26800], R152 ;  /* 0x026800980c007844 */ /* 0x0003e20000000200 */
[-C--:B------:R-:W-:Y:S01]  /*7dc0*/  FMUL.FTZ R140, R140, R18.reuse ;  /* 0x000000128c8c7220 */ /* 0x080fe20000410000 */
[-C--:B------:R-:W-:Y:S01]  /*7dd0*/  FMUL.FTZ R141, R141, R18.reuse ;  /* 0x000000128d8d7220 */ /* 0x080fe20000410000 */
[-C--:B------:R-:W-:Y:S01]  /*7de0*/  FMUL.FTZ R144, R144, R18.reuse ;  /* 0x0000001290907220 */ /* 0x080fe20000410000 */
[-C--:B------:R-:W-:Y:S01]  /*7df0*/  FMUL.FTZ R145, R145, R18.reuse ;  /* 0x0000001291917220 */ /* 0x080fe20000410000 */
[-C--:B------:R-:W-:Y:S01]  /*7e00*/  FMUL.FTZ R148, R148, R18.reuse ;  /* 0x0000001294947220 */ /* 0x080fe20000410000 */
[----:B------:R-:W2:Y:S01]  /*7e10*/  MUFU.EX2 R170, R175 ;  /* 0x000000af00aa7308 */ /* 0x000ea20000000800 */
[----:B----4-:R-:W-:Y:S01]  /*7e20*/  FADD.FTZ R174, R20, R7 ;  /* 0x0000000714ae7221 */ /* 0x010fe20000010000 */
[----:B------:R-:W-:Y:S01]  /*7e30*/  FMUL.FTZ R149, R149, R18 ;  /* 0x0000001295957220 */ /* 0x000fe20000410000 */
[-C--:B------:R-:W-:Y:S01]  /*7e40*/  FMUL.FTZ R26, R26, R17.reuse ;  /* 0x000000111a1a7220 */ /* 0x080fe20000410000 */
[----:B------:R-:W-:Y:S01]  /*7e50*/  FMUL.FTZ R27, R27, R17 ;  /* 0x000000111b1b7220 */ /* 0x000fe20000410000 */
[----:B---3--:R-:W-:Y:S01]  /*7e60*/  FADD.FTZ R7, R159, R174 ;  /* 0x000000ae9f077221 */ /* 0x008fe20000010000 */
[----:B0-----:R-:W-:Y:S01]  /*7e70*/  F2FP.F16.F32.PACK_AB R159, R168, R159 ;  /* 0x0000009fa89f723e */ /* 0x001fe200000000ff */
[-C--:B------:R-:W-:Y:S01]  /*7e80*/  FMUL.FTZ R30, R30, R17.reuse ;  /* 0x000000111e1e7220 */ /* 0x080fe20000410000 */
[----:B------:R-:W0:Y:S01]  /*7e90*/  MUFU.EX2 R178, R178 ;  /* 0x000000b200b27308 */ /* 0x000e220000000800 */
[----:B------:R-:W-:Y:S01]  /*7ea0*/  FADD.FTZ R174, R168, R7 ;  /* 0x00000007a8ae7221 */ /* 0x000fe20000010000 */
[-C--:B------:R-:W-:Y:S01]  /*7eb0*/  FMUL.FTZ R31, R31, R17.reuse ;  /* 0x000000111f1f7220 */ /* 0x080fe20000410000 */
[----:B------:R3:W-:Y:S01]  /*7ec0*/  STSM.16.M88.4 [R10], R156 ;  /* 0x0000009c0a007844 */ /* 0x0007e20000000200 */
[----:B------:R-:W-:Y:S01]  /*7ed0*/  FMUL.FTZ R34, R34, R17 ;  /* 0x0000001122227220 */ /* 0x000fe20000410000 */
[----:B------:R-:W-:Y:S01]  /*7ee0*/  FADD.FTZ R7, R161, R174 ;  /* 0x000000aea1077221 */ /* 0x000fe20000010000 */
[C---:B-1----:R-:W-:Y:S01]  /*7ef0*/  F2FP.F16.F32.PACK_AB R161, R172.reuse, R161 ;  /* 0x000000a1aca1723e */ /* 0x042fe200000000ff */
[-C--:B------:R-:W-:Y:S01]  /*7f00*/  FMUL.FTZ R35, R35, R17.reuse ;  /* 0x0000001123237220 */ /* 0x080fe20000410000 */
[----:B------:R-:W1:Y:S01]  /*7f10*/  MUFU.EX2 R179, R179 ;  /* 0x000000b300b37308 */ /* 0x000e620000000800 */
[----:B------:R-:W-:Y:S01]  /*7f20*/  FADD.FTZ R174, R172, R7 ;  /* 0x00000007acae7221 */ /* 0x000fe20000010000 */
[-C--:B------:R-:W-:Y:S01]  /*7f30*/  FMUL.FTZ R38, R38, R17.reuse ;  /* 0x0000001126267220 */ /* 0x080fe20000410000 */
[-C--:B------:R-:W-:Y:S01]  /*7f40*/  FMUL.FTZ R39, R39, R17.reuse ;  /* 0x0000001127277220 */ /* 0x080fe20000410000 */
[----:B------:R-:W-:Y:S01]  /*7f50*/  FMUL.FTZ R42, R42, R17 ;  /* 0x000000112a2a7220 */ /* 0x000fe20000410000 */
[----:B-----5:R-:W-:Y:S01]  /*7f60*/  FADD.FTZ R7, R163, R174 ;  /* 0x000000aea3077221 */ /* 0x020fe20000010000 */
[C---:B--2---:R-:W-:Y:S01]  /*7f70*/  F2FP.F16.F32.PACK_AB R163, R170.reuse, R163 ;  /* 0x000000a3aaa3723e */ /* 0x044fe200000000ff */
[-C--:B------:R-:W-:Y:S01]  /*7f80*/  FMUL.FTZ R43, R43, R17.reuse ;  /* 0x000000112b2b7220 */ /* 0x080fe20000410000 */
[----:B------:R-:W2:Y:S01]  /*7f90*/  MUFU.EX2 R167, R182 ;  /* 0x000000b600a77308 */ /* 0x000ea20000000800 */
[----:B------:R-:W-:Y:S01]  /*7fa0*/  FADD.FTZ R7, R170, R7 ;  /* 0x00000007aa077221 */ /* 0x000fe20000010000 */
[-C--:B------:R-:W-:Y:S01]  /*7fb0*/  FMUL.FTZ R46, R46, R17.reuse ;  /* 0x000000112e2e7220 */ /* 0x080fe20000410000 */
[----:B------:R3:W-:Y:S01]  /*7fc0*/  STSM.16.M88.4 [R11], R160 ;  /* 0x000000a00b007844 */ /* 0x0007e20000000200 */
[-C--:B------:R-:W-:Y:S01]  /*7fd0*/  FMUL.FTZ R47, R47, R17.reuse ;  /* 0x000000112f2f7220 */ /* 0x080fe20000410000 */
[----:B0-----:R-:W-:Y:S01]  /*7fe0*/  FADD.FTZ R176, R178, R7 ;  /* 0x00000007b2b07221 */ /* 0x001fe20000010000 */
[-C--:B------:R-:W-:Y:S01]  /*7ff0*/  FMUL.FTZ R50, R50, R17.reuse ;  /* 0x0000001132327220 */ /* 0x080fe20000410000 */
[-C--:B------:R-:W-:Y:S01]  /*8000*/  FMUL.FTZ R51, R51, R17.reuse ;  /* 0x0000001133337220 */ /* 0x080fe20000410000 */
[----:B------:R-:W0:Y:S01]  /*8010*/  MUFU.EX2 R174, R183 ;  /* 0x000000b700ae7308 */ /* 0x000e220000000800 */
[C---:B-1----:R-:W-:Y:S01]  /*8020*/  FADD.FTZ R176, R179.reuse, R176 ;  /* 0x000000b0b3b07221 */ /* 0x042fe20000010000 */
[----:B------:R-:W-:Y:S01]  /*8030*/  F2FP.F16.F32.PACK_AB R165, R179, R178 ;  /* 0x000000b2b3a5723e */ /* 0x000fe200000000ff */
[-C--:B------:R-:W-:Y:S01]  /*8040*/  FMUL.FTZ R54, R54, R17.reuse ;  /* 0x0000001136367220 */ /* 0x080fe20000410000 */
[-C--:B------:R-:W-:Y:S01]  /*8050*/  FMUL.FTZ R55, R55, R17.reuse ;  /* 0x0000001137377220 */ /* 0x080fe20000410000 */
[-C--:B------:R-:W-:Y:S01]  /*8060*/  FMUL.FTZ R58, R58, R17.reuse ;  /* 0x000000113a3a7220 */ /* 0x080fe20000410000 */
[-C--:B------:R-:W-:Y:S01]  /*8070*/  FMUL.FTZ R59, R59, R17.reuse ;  /* 0x000000113b3b7220 */ /* 0x080fe20000410000 */
[-C--:B------:R-:W-:Y:S01]  /*8080*/  FMUL.FTZ R62, R62, R17.reuse ;  /* 0x000000113e3e7220 */ /* 0x080fe20000410000 */
[-C--:B------:R-:W-:Y:S01]  /*8090*/  FMUL.FTZ R63, R63, R17.reuse ;  /* 0x000000113f3f7220 */ /* 0x080fe20000410000 */
[----:B--2---:R-:W-:Y:S01]  /*80a0*/  FADD.FTZ R7, R167, R176 ;  /* 0x000000b0a7077221 */ /* 0x004fe20000010000 */
[-C--:B------:R-:W-:Y:S01]  /*80b0*/  FMUL.FTZ R66, R66, R17.reuse ;  /* 0x0000001142427220 */ /* 0x080fe20000410000 */
[-C--:B------:R-:W-:Y:S01]  /*80c0*/  FMUL.FTZ R67, R67, R17.reuse ;  /* 0x0000001143437220 */ /* 0x080fe20000410000 */
[-C--:B------:R-:W-:Y:S01]  /*80d0*/  FMUL.FTZ R70, R70, R17.reuse ;  /* 0x0000001146467220 */ /* 0x080fe20000410000 */
[-C--:B------:R-:W-:Y:S01]  /*80e0*/  FMUL.FTZ R71, R71, R17.reuse ;  /* 0x0000001147477220 */ /* 0x080fe20000410000 */
[-C--:B------:R-:W-:Y:S01]  /*80f0*/  FMUL.FTZ R74, R74, R17.reuse ;  /* 0x000000114a4a7220 */ /* 0x080fe20000410000 */
[-C--:B------:R-:W-:Y:S01]  /*8100*/  FMUL.FTZ R75, R75, R17.reuse ;  /* 0x000000114b4b7220 */ /* 0x080fe20000410000 */
[----:B------:R-:W-:Y:S01]  /*8110*/  FMUL.FTZ R78, R78, R17 ;  /* 0x000000114e4e7220 */ /* 0x000fe20000410000 */
[C---:B0-----:R-:W-:Y:S01]  /*8120*/  F2FP.F16.F32.PACK_AB R167, R174.reuse, R167 ;  /* 0x000000a7aea7723e */ /* 0x041fe200000000ff */
[----:B------:R-:W-:Y:S01]  /*8130*/  FADD.FTZ R7, R174, R7 ;  /* 0x00000007ae077221 */ /* 0x000fe20000010000 */
[-C--:B------:R-:W-:Y:S01]  /*8140*/  FMUL.FTZ R79, R79, R17.reuse ;  /* 0x000000114f4f7220 */ /* 0x080fe20000410000 */
[-C--:B------:R-:W-:Y:S01]  /*8150*/  FMUL.FTZ R82, R82, R17.reuse ;  /* 0x0000001152527220 */ /* 0x080fe20000410000 */
[-C--:B------:R-:W-:Y:S01]  /*8160*/  FMUL.FTZ R83, R83, R17.reuse ;  /* 0x0000001153537220 */ /* 0x080fe20000410000 */
[----:B------:R3:W-:Y:S01]  /*8170*/  STSM.16.M88.4 [R9], R164 ;  /* 0x000000a409007844 */ /* 0x0007e20000000200 */
        /* <DEDUP_REMOVED lines=34> */
[----:B---3--:R-:W-:Y:S06]  /*83a0*/  @!P5 BRA `(.L_x_4799) ;  /* 0x000000000004d947 */ /* 0x008fec0003800000 */
[----:B------:R-:W-:Y:S01]  /*83b0*/  BPT.TRAP 0x1 ;  /* 0x000000040000795c */ /* 0x000fe20000300000 */
.L_x_4799:
[----:B------:R0:W1:Y:S01]  /*83c0*/  SYNCS.PHASECHK.TRANS64.TRYWAIT P0, [UR31+0x28c50], R13 ;  /* 0x028c500dff0075a7 */ /* 0x000062000800015f */
[----:B------:R-:W-:Y:S05]  /*83d0*/  @!P5 BRA `(.L_x_4800) ;  /* 0x000000000004d947 */ /* 0x000fea0003800000 */
[----:B------:R-:W-:Y:S01]  /*83e0*/  BPT.TRAP 0x1 ;  /* 0x000000040000795c */ /* 0x000fe20000300000 */
.L_x_4800:
[----:B-1----:R-:W-:Y:S05]  /*83f0*/  @P0 BRA `(.L_x_4801) ;  /* 0x0000000000080947 */ /* 0x002fea0003800000 */
[----:B------:R-:W1:Y:S02]  /*8400*/  SYNCS.PHASECHK.TRANS64.TRYWAIT P0, [UR31+0x28c50], R13 ;  /* 0x028c500dff0075a7 */ /* 0x000e64000800015f */
[----:B-1----:R-:W-:Y:S05]  /*8410*/  @!P0 BRA `(.L_x_4802) ;  /* 0x000000c000388947 */ /* 0x002fea0003800000 */
.L_x_4801:
[----:B------:R-:W-:Y:S01]  /*8420*/  ULEA UR19, UR4, UR36, 0xc ;  /* 0x0000002404137291 */ /* 0x000fe2000f8e603f */
[----:B------:R-:W-:Y:S01]  /*8430*/  WARPGROUP.ARRIVE ;  /* 0x00000000000079c5 */ /* 0x000fe20000000000 */
[----:B------:R-:W-:Y:S01]  /*8440*/  UMOV UR15, 0x40000040 ;  /* 0x40000040000f7882 */ /* 0x000fe20000000000 */
[----:B------:R-:W-:Y:S01]  /*8450*/  UISETP.GT.AND UP2, UPT, UR42, UR25, UPT ;  /* 0x000000192a00728c */ /* 0x000fe2000bf44270 */
[----:B-1----:R-:W-:Y:S01]  /*8460*/  @!P6 IADD3 R14, R14, 0x28c60, RZ ;  /* 0x00028c600e0ee810 */ /* 0x002fe20007ffe0ff */
[----:B------:R-:W-:Y:S01]  /*8470*/  UIADD3 UR42, UR42, -0x1, URZ ;  /* 0xffffffff2a2a7890 */ /* 0x000fe2000fffe03f */
[----:B------:R-:W-:Y:S01]  /*8480*/  IMAD.MOV.U32 R6, RZ, RZ, R16 ;  /* 0x000000ffff067224 */ /* 0x000fe200078e0010 */
[----:B------:R-:W-:Y:S01]  /*8490*/  UMOV UR14, UR19 ;  /* 0x00000013000e7c82 */ /* 0x000fe20008000000 */
[----:B------:R-:W-:Y:S01]  /*84a0*/  @!P6 PRMT R14, RZ, 0x654, R14 ;  /* 0x00000654ff0ee816 */ /* 0x000fe2000000000e */
[----:B------:R-:W-:Y:S01]  /*84b0*/  HGMMA.64x256x16.F32 R24, R152, gdesc[UR12].tnspB, R24, gsb0 ;  /* 0x43e0000c98187df0 */ /* 0x000fe20008000818 */
[----:B------:R-:W-:Y:S01]  /*84c0*/  UIADD3 UR14, UR19, 0x80, URZ ;  /* 0x00000080130e7890 */ /* 0x000fe2000fffe03f */
[----:B------:R-:W-:Y:S01]  /*84d0*/  PLOP3.LUT P0, PT, PT, PT, UP2, 0x80, 0x0 ;  /* 0x000000000000781c */ /* 0x000fe20003f0f028 */
[----:B------:R-:W-:Y:S01]  /*84e0*/  UMOV UR15, 0x40000040 ;  /* 0x40000040000f7882 */ /* 0x000fe20000000000 */
[----:B------:R-:W-:Y:S01]  /*84f0*/  UMOV UR24, UR4 ;  /* 0x0000000400187c82 */ /* 0x000fe20008000000 */
[----:B------:R-:W-:Y:S01]  /*8500*/  IMAD.MOV.U32 R5, RZ, RZ, R15 ;  /* 0x000000ffff057224 */ /* 0x000fe200078e000f */
        /* <DEDUP_REMOVED lines=27> */
[----:B------:R-:W-:Y:S02]  /*86c0*/  IMAD.MOV.U32 R6, RZ, RZ, R16 ;  /* 0x000000ffff067224 */ /* 0x000fe400078e0010 */
[----:B------:R-:W-:-:S07]  /*86d0*/  IMAD.MOV.U32 R5, RZ, RZ, R15 ;  /* 0x000000ffff057224 */ /* 0x000fce00078e000f */
.L_x_4786:
[----:B------:R-:W5:Y:S01]  /*86e0*/  S2UR UR19, SR_CTAID.X ;  /* 0x00000000001379c3 */ /* 0x000f620000002500 */
[----:B------:R-:W-:Y:S01]  /*86f0*/  ULDC UR14, c[0x0][0x448] ;  /* 0x00011200000e7ab9 */ /* 0x000fe20000000800 */
[----:B------:R-:W-:Y:S01]  /*8700*/  ULDC UR22, c[0x0][0x9e4] ;  /* 0x0002790000167ab9 */ /* 0x000fe20000000800 */
[----:B------:R-:W-:Y:S02]  /*8710*/  UISETP.NE.AND UP0, UPT, UR14, 0x1, UPT ;  /* 0x000000010e00788c */ /* 0x000fe4000bf05270 */
[----:B------:R-:W-:Y:S02]  /*8720*/  UISETP.GE.AND UP1, UPT, UR22, 0x1, UPT ;  /* 0x000000011600788c */ /* 0x000fe4000bf26270 */
[----:B------:R-:W-:-:S04]  /*8730*/  UIADD3 UR18, -UR18, 0x1, URZ ;  /* 0x0000000112127890 */ /* 0x000fc8000fffe13f */
[----:B------:R-:W-:Y:S01]  /*8740*/  PLOP3.LUT P4, PT, PT, PT, UP1, 0x80, 0x0 ;  /* 0x000000000000781c */ /* 0x000fe20003f8f018 */
[----:B------:R-:W-:Y:S02]  /*8750*/  UIMAD UR18, UR39, UR11, UR18 ;  /* 0x0000000b271272a4 */ /* 0x000fe4000f8e0212 */
[----:B------:R-:W-:Y:S01]  /*8760*/  @UP0 ULDC UR14, c[0x0][0x44c] ;  /* 0x00011300000e0ab9 */ /* 0x000fe20000000800 */
[----:B------:R-:W-:Y:S01]  /*8770*/  @UP0 ULDC UR11, c[0x0][0x450] ;  /* 0x00011400000b0ab9 */ /* 0x000fe20000000800 */
[----:B-----5:R-:W-:-:S04]  /*8780*/  ULEA UR19, UR19, 0x3f, 0x6 ;  /* 0x0000003f13137891 */ /* 0x020fc8000f8e303f */
[----:B------:R-:W-:-:S04]  /*8790*/  UIMAD.WIDE.U32 UR14, UR19, UR14, URZ ;  /* 0x0000000e130e72a5 */ /* 0x000fc8000f8e003f */
[----:B------:R-:W-:-:S03]  /*87a0*/  @UP0 USHF.R.U32.HI UR19, URZ, UR11, UR15 ;  /* 0x0000000b3f130299 */ /* 0x000fc6000801160f */
[----:B------:R-:W-:Y:S01]  /*87b0*/  ULDC UR11, c[0x0][0x9dc] ;  /* 0x00027700000b7ab9 */ /* 0x000fe20000000800 */
[----:B------:R-:W-:-:S04]  /*87c0*/  UIADD3 UR19, UR18, UR19, URZ ;  /* 0x0000001312137290 */ /* 0x000fc8000fffe03f */
        /* <DEDUP_REMOVED lines=12> */
.L_x_4805:
[----:B------:R-:W-:-:S11]  /*8890*/  UISETP.NE.AND UP1, UPT, UR22, 0x1, UPT ;  /* 0x000000011600788c */ /* 0x000fd6000bf25270 */
[----:B------:R-:W-:Y:S02]  /*88a0*/  @UP1 ULDC.64 UR24, c[0x0][0x9e8] ;  /* 0x00027a0000181ab9 */ /* 0x000fe40000000a00 */
[----:B------:R-:W-:-:S04]  /*88b0*/  UIMAD.WIDE.U32 UR14, UR19, UR24, URZ ;  /* 0x00000018130e72a5 */ /* 0x000fc8000f8e003f */
[----:B------:R-:W-:-:S12]  /*88c0*/  @UP1 USHF.R.U32.HI UR19, URZ, UR25, UR15 ;  /* 0x000000193f131299 */ /* 0x000fd8000801160f */
.L_x_4806:
[----:B------:R-:W-:-:S04]  /*88d0*/  UIMAD UR19, UR19, UR22, URZ ;  /* 0x00000016131372a4 */ /* 0x000fc8000f8e023f */
[----:B------:R-:W-:-:S04]  /*88e0*/  UISETP.LT.AND UP1, UPT, UR11, UR19, UPT ;  /* 0x000000130b00728c */ /* 0x000fc8000bf21270 */
[----:B------:R-:W-:-:S12]  /*88f0*/  USEL UR11, UR11, UR19, !UP1 ;  /* 0x000000130b0b7287 */ /* 0x000fd8000c800000 */
.L_x_4804:
[----:B------:R-:W-:-:S04]  /*8900*/  UIADD3 UR11, UR11, 0x3f, URZ ;  /* 0x0000003f0b0b7890 */ /* 0x000fc8000fffe03f */
[----:B------:R-:W-:-:S04]  /*8910*/  USHF.R.S32.HI UR14, URZ, 0x1f, UR11 ;  /* 0x0000001f3f0e7899 */ /* 0x000fc8000801140b */
[----:B------:R-:W-:-:S04]  /*8920*/  ULEA.HI UR14, UR14, UR11, URZ, 0x6 ;  /* 0x0000000b0e0e7291 */ /* 0x000fc8000f8f303f */
[----:B------:R-:W-:-:S04]  /*8930*/  USHF.R.S32.HI UR14, URZ, 0x6, UR14 ;  /* 0x000000063f0e7899 */ /* 0x000fc8000801140e */
[----:B------:R-:W-:-:S04]  /*8940*/  UISETP.LT.AND UP1, UPT, UR38, UR14, UPT ;  /* 0x0000000e2600728c */ /* 0x000fc8000bf21270 */
[----:B------:R-:W-:-:S04]  /*8950*/  USEL UR24, UR38, UR14, !UP1 ;  /* 0x0000000e26187287 */ /* 0x000fc8000c800000 */
[----:B------:R-:W-:-:S06]  /*8960*/  UISETP.GE.AND UP1, UPT, UR42, UR24, UPT ;  /* 0x000000182a00728c */ /* 0x000fcc000bf26270 */
[----:B------:R-:W-:-:S13]  /*8970*/  PLOP3.LUT P0, PT, PT, PT, UP1, 0x80, 0x0 ;  /* 0x000000000000781c */ /* 0x000fda0003f0f018 */
[----:B------:R-:W-:Y:S05]  /*8980*/  @!P0 BRA `(.L_x_4807) ;  /* 0x0000001800308947 */ /* 0x000fea0003800000 */
[----:B------:R-:W-:Y:S01]  /*8990*/  IMAD.MOV.U32 R15, RZ, RZ, R6 ;  /* 0x000000ffff0f7224 */ /* 0x000fe200078e0006 */
[----:B------:R-:W-:Y:S01]  /*89a0*/  UMOV UR27, UR4 ;  /* 0x00000004001b7c82 */ /* 0x000fe20008000000 */
[----:B01--4-:R-:W-:Y:S01]  /*89b0*/  IMAD.MOV.U32 R14, RZ, RZ, R5 ;  /* 0x000000ffff0e7224 */ /* 0x013fe200078e0005 */
[----:B------:R-:W-:-:S06]  /*89c0*/  ULDC UR26, c[0x0][0x988] ;  /* 0x00026200001a7ab9 */ /* 0x000fcc0000000800 */
.L_x_4816:
[----:B------:R-:W-:Y:S01]  /*89d0*/  UIADD3 UR4, UR27, 0x1, URZ ;  /* 0x000000011b047890 */ /* 0x000fe2000fffe03f */
[----:B------:R-:W-:Y:S01]  /*89e0*/  IMAD.U32 R5, RZ, RZ, UR42 ;  /* 0x0000002aff057e24 */ /* 0x000fe2000f8e00ff */
[----:B------:R-:W-:Y:S02]  /*89f0*/  UIADD3 UR25, UR42, -0x1, URZ ;  /* 0xffffffff2a197890 */ /* 0x000fe4000fffe03f */
[----:B------:R-:W-:Y:S02]  /*8a00*/  UISETP.NE.AND UP1, UPT, UR4, 0x2, UPT ;  /* 0x000000020400788c */ /* 0x000fe4000bf25270 */
[----:B------:R-:W-:Y:S02]  /*8a10*/  ISETP.GT.AND P0, PT, R5, UR24, PT ;  /* 0x0000001805007c0c */ /* 0x000fe4000bf04270 */
[----:B------:R-:W-:Y:S02]  /*8a20*/  USEL UR10, URZ, 0x1, UP1 ;  /* 0x000000013f0a7887 */ /* 0x000fe40008800000 */
[----:B------:R-:W-:-:S02]  /*8a30*/  USEL UR4, UR4, URZ, UP1 ;  /* 0x0000003f04047287 */ /* 0x000fc40008800000 */
[----:B------:R-:W-:Y:S01]  /*8a40*/  ULOP3.LUT UR5, UR5, UR10, URZ, 0x3c, !UPT ;  /* 0x0000000a05057292 */ /* 0x000fe2000f8e3c3f */
[----:B------:R-:W-:Y:S01]  /*8a50*/  UMOV UR42, UR25 ;  /* 0x00000019002a7c82 */ /* 0x000fe20008000000 */
[----:B01----:R-:W-:Y:S10]  /*8a60*/  @!P5 BRA `(.L_x_4808) ;  /* 0x000000000004d947 */ /* 0x003ff40003800000 */
[----:B------:R-:W-:Y:S01]  /*8a70*/  BPT.TRAP 0x1 ;  /* 0x000000040000795c */ /* 0x000fe20000300000 */
.L_x_4808:
[----:B------:R-:W-:Y:S01]  /*8a80*/  ULEA UR28, UR4, UR37, 0x3 ;  /* 0x00000025041c7291 */ /* 0x000fe2000f8e183f */
[----:B--2---:R-:W-:-:S04]  /*8a90*/  MOV R13, UR5 ;  /* 0x00000005000d7c02 */ /* 0x004fc80008000f00 */
[----:B------:R-:W-:-:S04]  /*8aa0*/  SHF.L.U32 R13, R13, 0x1f, RZ ;  /* 0x0000001f0d0d7819 */ /* 0x000fc800000006ff */
[----:B------:R0:W1:Y:S01]  /*8ab0*/  SYNCS.PHASECHK.TRANS64.TRYWAIT P1, [UR28+0x28c30], R13 ;  /* 0x028c300dff0075a7 */ /* 0x000062000802015c */
[----:B------:R-:W-:Y:S05]  /*8ac0*/  @!P5 BRA `(.L_x_4809) ;  /* 0x000000000004d947 */ /* 0x000fea0003800000 */
[----:B------:R-:W-:Y:S01]  /*8ad0*/  BPT.TRAP 0x1 ;  /* 0x000000040000795c */ /* 0x000fe20000300000 */
.L_x_4809:
[----:B-1----:R-:W-:Y:S05]  /*8ae0*/  @P1 BRA `(.L_x_4810) ;  /* 0x0000000000081947 */ /* 0x002fea0003800000 */
[----:B------:R-:W1:Y:S02]  /*8af0*/  SYNCS.PHASECHK.TRANS64.TRYWAIT P1, [UR28+0x28c30], R13 ;  /* 0x028c300dff0075a7 */ /* 0x000e64000802015c */
[----:B-1----:R-:W-:Y:S05]  /*8b00*/  @!P1 BRA `(.L_x_4811) ;  /* 0x000000b800909947 */ /* 0x002fea0003800000 */
.L_x_4810:
[----:B------:R-:W-:Y:S01]  /*8b10*/  ULEA UR22, UR4, UR6, 0x9 ;  /* 0x0000000604167291 */ /* 0x000fe2000f8e483f */
[----:B---3--:R-:W-:Y:S01]  /*8b20*/  WARPGROUP.ARRIVE ;  /* 0x00000000000079c5 */ /* 0x008fe20000000000 */
        /* <DEDUP_REMOVED lines=11> */
[----:B------:R-:W-:Y:S01]  /*8be0*/  HGMMA.64x64x16.F32 R152, gdesc[UR8], R152, gsb0 ;  /* 0x00e00000089879f0 */ /* 0x000fe20008000898 */
[----:B------:R-:W-:Y:S02]  /*8bf0*/  UMOV UR10, UR26 ;  /* 0x0000001a000a7c82 */ /* 0x000fe40008000000 */
[----:B------:R-:W-:Y:S02]  /*8c00*/  WARPGROUP.DEPBAR.LE gsb0, 0x0 ;  /* 0x00008000000079c5 */ /* 0x000fe40000010000 */
[----:B------:R-:W-:-:S06]  /*8c10*/  WARPGROUP.ARRIVE ;  /* 0x00000000000079c5 */ /* 0x000fcc0000000000 */
[----:B------:R-:W-:Y:S03]  /*8c20*/  HGMMA.64x64x16.F32 R152, gdesc[UR12], R152, gsb0 ;  /* 0x00e000000c9879f0 */ /* 0x000fe60008000898 */
[----:B------:R-:W-:Y:S02]  /*8c30*/  WARPGROUP.DEPBAR.LE gsb0, 0x0 ;  /* 0x00008000000079c5 */ /* 0x000fe40000010000 */
[----:B------:R-:W-:-:S06]  /*8c40*/  WARPGROUP.ARRIVE ;  /* 0x00000000000079c5 */ /* 0x000fcc0000000000 */
[----:B------:R-:W-:Y:S03]  /*8c50*/  HGMMA.64x64x16.F32 R152, gdesc[UR16], R152, gsb0 ;  /* 0x00e00000109879f0 */ /* 0x000fe60008000898 */
[----:B------:R-:W-:Y:S02]  /*8c60*/  WARPGROUP.DEPBAR.LE gsb0, 0x0 ;  /* 0x00008000000079c5 */ /* 0x000fe40000010000 */
[----:B-1----:R-:W-:-:S04]  /*8c70*/  FMNMX.FTZ R6, R152, R14, !PT ;  /* 0x0000000e98067209 */ /* 0x002fc80007810000 */
        /* <DEDUP_REMOVED lines=16> */
[----:B------:R-:W1:Y:S02]  /*8d80*/  SHFL.BFLY PT, R5, R16, 0x2, 0x1f ;  /* 0x0c401f0010057f89 */ /* 0x000e6400000e0000 */
[----:B-1----:R-:W-:Y:S02]  /*8d90*/  FMNMX.FTZ R18, R16, R5, !PT ;  /* 0x0000000510127209 */ /* 0x002fe40007810000 */
[----:B------:R-:W-:-:S03]  /*8da0*/  FMNMX.FTZ R5, R155, R6, !PT ;  /* 0x000000069b057209 */ /* 0x000fc60007810000 */
[----:B------:R-:W1:Y:S01]  /*8db0*/  SHFL.BFLY PT, R17, R18, 0x1, 0x1f ;  /* 0x0c201f0012117f89 */ /* 0x000e6200000e0000 */
[----:B------:R-:W-:-:S04]  /*8dc0*/  FMNMX.FTZ R6, R158, R5, !PT ;  /* 0x000000059e067209 */ /* 0x000fc80007810000 */
[----:B------:R-:W-:-:S04]  /*8dd0*/  FMNMX.FTZ R5, R159, R6, !PT ;  /* 0x000000069f057209 */ /* 0x000fc80007810000 */
[----:B------:R-:W-:Y:S02]  /*8de0*/  FMNMX.FTZ R6, R162, R5, !PT ;  /* 0x00000005a2067209 */ /* 0x000fe40007810000 */
[----:B-1----:R-:W-:Y:S02]  /*8df0*/  FMNMX.FTZ R5, R18, R17, !PT ;  /* 0x0000001112057209 */ /* 0x002fe40007810000 */
[----:B------:R-:W-:-:S03]  /*8e00*/  FMNMX.FTZ R17, R163, R6, !PT ;  /* 0x00000006a3117209 */ /* 0x000fc60007810000 */
[C---:B------:R-:W-:Y:S01]  /*8e10*/  FMUL.FTZ R184, R5.reuse, UR10 ;  /* 0x0000000a05b87c20 */ /* 0x040fe20008410000 */
[----:B------:R-:W-:Y:S01]  /*8e20*/  FMNMX.FTZ R6, R166, R17, !PT ;  /* 0x00000011a6067209 */ /* 0x000fe20007810000 */
[----:B------:R-:W-:Y:S02]  /*8e30*/  FADD.FTZ R14, -R5, R14 ;  /* 0x0000000e050e7221 */ /* 0x000fe40000010100 */
[--C-:B------:R-:W-:Y:S01]  /*8e40*/  FFMA.FTZ R152, R152, UR10, -R184.reuse ;  /* 0x0000000a98987c23 */ /* 0x100fe200080108b8 */
[----:B------:R-:W-:Y:S01]  /*8e50*/  FMNMX.FTZ R19, R167, R6, !PT ;  /* 0x00000006a7137209 */ /* 0x000fe20007810000 */
[----:B------:R-:W-:Y:S01]  /*8e60*/  FMUL.FTZ R14, R14, UR10 ;  /* 0x0000000a0e0e7c20 */ /* 0x000fe20008410000 */
[--C-:B------:R-:W-:Y:S01]  /*8e70*/  FFMA.FTZ R23, R161, UR10, -R184.reuse ;  /* 0x0000000aa1177c23 */ /* 0x100fe200080108b8 */
[--C-:B------:R-:W-:Y:S01]  /*8e80*/  FFMA.FTZ R161, R173, UR10, -R184.reuse ;  /* 0x0000000aada17c23 */ /* 0x100fe200080108b8 */
[----:B------:R-:W-:Y:S01]  /*8e90*/  FMNMX.FTZ R6, R170, R19, !PT ;  /* 0x00000013aa067209 */ /* 0x000fe20007810000 */
[----:B------:R-:W1:Y:S01]  /*8ea0*/  MUFU.EX2 R17, R14 ;  /* 0x0000000e00117308 */ /* 0x000e620000000800 */
        /* <DEDUP_REMOVED lines=8> */
[----:B------:R-:W2:Y:S01]  /*8f30*/  MUFU.EX2 R152, R152 ;  /* 0x0000009800987308 */ /* 0x000ea20000000800 */
[--C-:B------:R-:W-:Y:S01]  /*8f40*/  FFMA.FTZ R22, R180, UR10, -R184.reuse ;  /* 0x0000000ab4167c23 */ /* 0x100fe200080108b8 */
[----:B------:R-:W-:Y:S01]  /*8f50*/  FMNMX.FTZ R21, R175, R6, !PT ;  /* 0x00000006af157209 */ /* 0x000fe20007810000 */
[--C-:B------:R-:W-:Y:S01]  /*8f60*/  FFMA.FTZ R153, R165, UR10, -R184.reuse ;  /* 0x0000000aa5997c23 */ /* 0x100fe200080108b8 */
[--C-:B------:R-:W-:Y:S01]  /*8f70*/  FFMA.FTZ R165, R177, UR10, -R184.reuse ;  /* 0x0000000ab1a57c23 */ /* 0x100fe200080108b8 */
[----:B------:R-:W-:Y:S01]  /*8f80*/  FFMA.FTZ R181, R181, UR10, -R184 ;  /* 0x0000000ab5b57c23 */ /* 0x000fe200080108b8 */
[----:B------:R-:W-:-:S02]  /*8f90*/  FMNMX.FTZ R6, R178, R21, !PT ;  /* 0x00000015b2067209 */ /* 0x000fc40007810000 */
[----:B------:R-:W-:Y:S01]  /*8fa0*/  MUFU.EX2 R19, R19 ;  /* 0x0000001300137308 */ /* 0x000fe20000000800 */
[-C--:B-1----:R-:W-:Y:S01]  /*8fb0*/  FMUL.FTZ R24, R24, R17.reuse ;  /* 0x0000001118187220 */ /* 0x082fe20000410000 */
[----:B------:R-:W-:Y:S01]  /*8fc0*/  FMNMX.FTZ R21, R179, R6, !PT ;  /* 0x00000006b3157209 */ /* 0x000fe20007810000 */
[-C--:B------:R-:W-:Y:S01]  /*8fd0*/  FMUL.FTZ R25, R25, R17.reuse ;  /* 0x0000001119197220 */ /* 0x080fe20000410000 */
[-C--:B------:R-:W-:Y:S01]  /*8fe0*/  FMUL.FTZ R28, R28, R17.reuse ;  /* 0x000000111c1c7220 */ /* 0x080fe20000410000 */
[----:B------:R-:W-:Y:S01]  /*8ff0*/  FMUL.FTZ R29, R29, R17 ;  /* 0x000000111d1d7220 */ /* 0x000fe20000410000 */
[----:B------:R-:W-:Y:S01]  /*9000*/  FMNMX.FTZ R6, R182, R21, !PT ;  /* 0x00000015b6067209 */ /* 0x000fe20007810000 */
[----:B------:R-:W-:Y:S01]  /*9010*/  FFMA.FTZ R21, R157, UR10, -R184 ;  /* 0x0000000a9d157c23 */ /* 0x000fe200080108b8 */
[----:B------:R-:W-:Y:S01]  /*9020*/  MUFU.EX2 R14, R16 ;  /* 0x00000010000e7308 */ /* 0x000fe20000000800 */
[----:B--2---:R-:W-:Y:S01]  /*9030*/  FFMA.FTZ R8, R17, R8, R152 ;  /* 0x0000000811087223 */ /* 0x004fe20000010098 */
[----:B------:R-:W-:Y:S01]  /*9040*/  FMNMX.FTZ R6, R183, R6, !PT ;  /* 0x00000006b7067209 */ /* 0x000fe20007810000 */
[-C--:B------:R-:W-:Y:S01]  /*9050*/  FMUL.FTZ R32, R32, R17.reuse ;  /* 0x0000001120207220 */ /* 0x080fe20000410000 */
[-C--:B------:R-:W-:Y:S01]  /*9060*/  FMUL.FTZ R33, R33, R17.reuse ;  /* 0x0000001121217220 */ /* 0x080fe20000410000 */
[-C--:B------:R-:W-:Y:S01]  /*9070*/  FMUL.FTZ R36, R36, R17.reuse ;  /* 0x0000001124247220 */ /* 0x080fe20000410000 */
[-C--:B------:R-:W-:Y:S01]  /*9080*/  FMUL.FTZ R37, R37, R17.reuse ;  /* 0x0000001125257220 */ /* 0x080fe20000410000 */
[----:B------:R-:W1:Y:S01]  /*9090*/  SHFL.BFLY PT, R157, R6, 0x2, 0x1f ;  /* 0x0c401f00069d7f89 */ /* 0x000e6200000e0000 */
        /* <DEDUP_REMOVED lines=22> */
[----:B------:R-:W-:Y:S01]  /*9200*/  FMUL.FTZ R77, R77, R17 ;  /* 0x000000114d4d7220 */ /* 0x000fe20000410000 */
[----:B-1----:R-:W-:Y:S01]  /*9210*/  FMNMX.FTZ R20, R6, R157, !PT ;  /* 0x0000009d06147209 */ /* 0x002fe20007810000 */
[--C-:B------:R-:W-:Y:S01]  /*9220*/  FFMA.FTZ R157, R169, UR10, -R184.reuse ;  /* 0x0000000aa99d7c23 */ /* 0x100fe200080108b8 */
[----:B--2---:R-:W-:Y:S01]  /*9230*/  FFMA.FTZ R164, R176, UR10, -R184 ;  /* 0x0000000ab0a47c23 */ /* 0x004fe200080108b8 */
[----:B------:R-:W-:Y:S01]  /*9240*/  IMAD.U32 R184, RZ, RZ, UR28 ;  /* 0x0000001cffb87e24 */ /* 0x000fe2000f8e00ff */
[----:B------:R-:W-:Y:S01]  /*9250*/  MUFU.EX2 R23, R23 ;  /* 0x0000001700177308 */ /* 0x000fe20000000800 */
[----:B------:R-:W1:Y:S01]  /*9260*/  SHFL.BFLY PT, R169, R20, 0x1, 0x1f ;  /* 0x0c201f0014a97f89 */ /* 0x000e6200000e0000 */
        /* <DEDUP_REMOVED lines=23> */
[----:B-1----:R-:W-:Y:S01]  /*93e0*/  FMNMX.FTZ R6, R20, R169, !PT ;  /* 0x000000a914067209 */ /* 0x002fe20007810000 */
[-C--:B------:R-:W-:Y:S01]  /*93f0*/  FMUL.FTZ R120, R120, R17.reuse ;  /* 0x0000001178787220 */ /* 0x080fe20000410000 */
[-C--:B------:R-:W-:Y:S01]  /*9400*/  FMUL.FTZ R121, R121, R17.reuse ;  /* 0x0000001179797220 */ /* 0x080fe20000410000 */
[-C--:B------:R-:W-:Y:S01]  /*9410*/  FMUL.FTZ R124, R124, R17.reuse ;  /* 0x000000117c7c7220 */ /* 0x080fe20000410000 */
[-C--:B------:R-:W-:Y:S01]  /*9420*/  FMUL.FTZ R125, R125, R17.reuse ;  /* 0x000000117d7d7220 */ /* 0x080fe20000410000 */
[C---:B------:R-:W-:Y:S01]  /*9430*/  FADD.FTZ R20, -R6.reuse, R15 ;  /* 0x0000000f06147221 */ /* 0x040fe20000010100 */
[----:B------:R-:W-:Y:S01]  /*9440*/  FMUL.FTZ R173, R6, UR10 ;  /* 0x0000000a06ad7c20 */ /* 0x000fe20008410000 */
[----:B------:R-:W-:Y:S01]  /*9450*/  MUFU.EX2 R18, R18 ;  /* 0x0000001200127308 */ /* 0x000fe20000000800 */
[----:B------:R-:W-:Y:S01]  /*9460*/  FMUL.FTZ R128, R128, R17 ;  /* 0x0000001180807220 */ /* 0x000fe20000410000 */
[----:B------:R-:W-:Y:S01]  /*9470*/  FMUL.FTZ R20, R20, UR10 ;  /* 0x0000000a14147c20 */ /* 0x000fe20008410000 */
[--C-:B------:R-:W-:Y:S01]  /*9480*/  FFMA.FTZ R169, R154, UR10, -R173.reuse ;  /* 0x0000000a9aa97c23 */ /* 0x100fe200080108ad */
[--C-:B------:R-:W-:Y:S01]  /*9490*/  FFMA.FTZ R168, R155, UR10, -R173.reuse ;  /* 0x0000000a9ba87c23 */ /* 0x100fe200080108ad */
        /* <DEDUP_REMOVED lines=8> */
[----:B------:R-:W-:Y:S01]  /*9520*/  FFMA.FTZ R163, R166, UR10, -R173 ;  /* 0x0000000aa6a37c23 */ /* 0x000fe200080108ad */
[----:B------:R-:W-:-:S02]  /*9530*/  @!P6 VIADD R154, R184, 0x28c40 ;  /* 0x00028c40b89ae836 */ /* 0x000fc40000000000 */
[--C-:B------:R-:W-:Y:S01]  /*9540*/  FFMA.FTZ R174, R174, UR10, -R173.reuse ;  /* 0x0000000aaeae7c23 */ /* 0x100fe200080108ad */
[----:B------:R-:W1:Y:S01]  /*9550*/  MUFU.EX2 R169, R169 ;  /* 0x000000a900a97308 */ /* 0x000e620000000800 */
[----:B------:R-:W-:Y:S02]  /*9560*/  IMAD.U32 R158, RZ, RZ, UR27 ;  /* 0x0000001bff9e7e24 */ /* 0x000fe4000f8e00ff */
[--C-:B------:R-:W-:Y:S01]  /*9570*/  FFMA.FTZ R175, R175, UR10, -R173.reuse ;  /* 0x0000000aafaf7c23 */ /* 0x100fe200080108ad */
[----:B------:R-:W-:Y:S01]  /*9580*/  @!P6 PRMT R154, RZ, 0x654, R154 ;  /* 0x00000654ff9ae816 */ /* 0x000fe2000000009a */
[----:B------:R-:W-:Y:S01]  /*9590*/  FFMA.FTZ R178, R178, UR10, -R173 ;  /* 0x0000000ab2b27c23 */ /* 0x000fe200080108ad */
[----:B------:R-:W-:Y:S02]  /*95a0*/  @!P1 IMAD R158, R158, 0x40, R3 ;  /* 0x000000409e9e9824 */ /* 0x000fe400078e0203 */
[--C-:B------:R-:W-:Y:S01]  /*95b0*/  FFMA.FTZ R179, R179, UR10, -R173.reuse ;  /* 0x0000000ab3b37c23 */ /* 0x100fe200080108ad */
[----:B------:R2:W-:Y:S01]  /*95c0*/  @!P6 SYNCS.ARRIVE.TRANS64.RED.A1T0 RZ, [R154+URZ], RZ ;  /* 0x000000ff9affe9a7 */ /* 0x0005e2000810043f */
[----:B------:R-:W3:Y:S01]  /*95d0*/  MUFU.EX2 R168, R168 ;  /* 0x000000a800a87308 */ /* 0x000ee20000000800 */
[--C-:B------:R-:W-:Y:S01]  /*95e0*/  FFMA.FTZ R182, R182, UR10, -R173.reuse ;  /* 0x0000000ab6b67c23 */ /* 0x100fe200080108ad */
[----:B------:R-:W-:Y:S01]  /*95f0*/  @!P1 LEA R158, R158, UR37, 0x2 ;  /* 0x000000259e9e9c11 */ /* 0x000fe2000f8e10ff */
[----:B------:R-:W-:Y:S01]  /*9600*/  FFMA.FTZ R173, R183, UR10, -R173 ;  /* 0x0000000ab7ad7c23 */ /* 0x000fe200080108ad */
[-C--:B------:R-:W-:Y:S01]  /*9610*/  FMUL.FTZ R129, R129, R17.reuse ;  /* 0x0000001181817220 */ /* 0x080fe20000410000 */
[-C--:B------:R-:W-:Y:S01]  /*9620*/  FMUL.FTZ R132, R132, R17.reuse ;  /* 0x0000001184847220 */ /* 0x080fe20000410000 */
[----:B------:R-:W-:Y:S01]  /*9630*/  FMUL.FTZ R133, R133, R17 ;  /* 0x0000001185857220 */ /* 0x000fe20000410000 */
[----:B------:R-:W-:Y:S01]  /*9640*/  @!P1 STS [R158+0x28800], R17 ;  /* 0x028800119e009388 */ /* 0x000fe20000000800 */
[----:B------:R-:W4:Y:S01]  /*9650*/  MUFU.EX2 R155, R155 ;  /* 0x0000009b009b7308 */ /* 0x000f220000000800 */
[----:B-1----:R-:W-:Y:S01]  /*9660*/  FFMA.FTZ R7, R20, R7, R169 ;  /* 0x0000000714077223 */ /* 0x002fe200000100a9 */
[-C--:B------:R-:W-:Y:S01]  /*9670*/  FMUL.FTZ R136, R136, R17.reuse ;  /* 0x0000001188887220 */ /* 0x080fe20000410000 */
[----:B------:R1:W-:Y:S01]  /*9680*/  @!P1 STS [R158+0x28820], R20 ;  /* 0x028820149e009388 */ /* 0x0003e20000000800 */
[-C--:B------:R-:W-:Y:S01]  /*9690*/  FMUL.FTZ R137, R137, R17.reuse ;  /* 0x0000001189897220 */ /* 0x080fe20000410000 */
[-C--:B------:R-:W-:Y:S01]  /*96a0*/  FMUL.FTZ R140, R140, R17.reuse ;  /* 0x000000118c8c7220 */ /* 0x080fe20000410000 */
[-C--:B------:R-:W-:Y:S01]  /*96b0*/  FMUL.FTZ R141, R141, R17.reuse ;  /* 0x000000118d8d7220 */ /* 0x080fe20000410000 */
[-C--:B------:R-:W-:Y:S01]  /*96c0*/  FMUL.FTZ R144, R144, R17.reuse ;  /* 0x0000001190907220 */ /* 0x080fe20000410000 */
[----:B------:R5:W-:Y:S01]  /*96d0*/  MUFU.EX2 R170, R171 ;  /* 0x000000ab00aa7308 */ /* 0x000be20000000800 */
[-C--:B------:R-:W-:Y:S01]  /*96e0*/  FMUL.FTZ R145, R145, R17.reuse ;  /* 0x0000001191917220 */ /* 0x080fe20000410000 */
[-C--:B------:R-:W-:Y:S01]  /*96f0*/  FMUL.FTZ R148, R148, R17.reuse ;  /* 0x0000001194947220 */ /* 0x080fe20000410000 */
[----:B------:R-:W-:Y:S01]  /*9700*/  FMUL.FTZ R149, R149, R17 ;  /* 0x0000001195957220 */ /* 0x000fe20000410000 */
[----:B------:R-:W-:Y:S01]  /*9710*/  F2FP.F16.F32.PACK_AB R152, R19, R152 ;  /* 0x000000981398723e */ /* 0x000fe200000000ff */
[----:B------:R-:W-:Y:S01]  /*9720*/  FMUL.FTZ R26, R26, R20 ;  /* 0x000000141a1a7220 */ /* 0x000fe20000410000 */
[----:B-1----:R-:W-:Y:S01]  /*9730*/  F2FP.F16.F32.PACK_AB R158, R153, R16 ;  /* 0x00000010999e723e */ /* 0x002fe200000000ff */
[-C--:B------:R-:W-:Y:S01]  /*9740*/  FMUL.FTZ R27, R27, R20.reuse ;  /* 0x000000141b1b7220 */ /* 0x080fe20000410000 */
[----:B------:R-:W1:Y:S01]  /*9750*/  MUFU.EX2 R172, R172 ;  /* 0x000000ac00ac7308 */ /* 0x000e620000000800 */
[----:B-----5:R-:W-:Y:S01]  /*9760*/  FADD.FTZ R171, R19, R8 ;  /* 0x0000000813ab7221 */ /* 0x020fe20000010000 */
[-C--:B------:R-:W-:Y:S01]  /*9770*/  FMUL.FTZ R30, R30, R20.reuse ;  /* 0x000000141e1e7220 */ /* 0x080fe20000410000 */
[-C--:B------:R-:W-:Y:S01]  /*9780*/  FMUL.FTZ R31, R31, R20.reuse ;  /* 0x000000141f1f7220 */ /* 0x080fe20000410000 */
[-C--:B------:R-:W-:Y:S01]  /*9790*/  FMUL.FTZ R34, R34, R20.reuse ;  /* 0x0000001422227220 */ /* 0x080fe20000410000 */
[----:B------:R-:W-:Y:S01]  /*97a0*/  FADD.FTZ R8, R14, R171 ;  /* 0x000000ab0e087221 */ /* 0x000fe20000010000 */
[-C--:B------:R-:W-:Y:S01]  /*97b0*/  FMUL.FTZ R35, R35, R20.reuse ;  /* 0x0000001423237220 */ /* 0x080fe20000410000 */
[-C--:B------:R-:W-:Y:S01]  /*97c0*/  FMUL.FTZ R38, R38, R20.reuse ;  /* 0x0000001426267220 */ /* 0x080fe20000410000 */
[----:B------:R-:W5:Y:S01]  /*97d0*/  MUFU.EX2 R159, R159 ;  /* 0x0000009f009f7308 */ /* 0x000f620000000800 */
[----:B------:R-:W-:Y:S01]  /*97e0*/  FADD.FTZ R171, R21, R8 ;  /* 0x0000000815ab7221 */ /* 0x000fe20000010000 */
[----:B---3--:R-:W-:Y:S01]  /*97f0*/  FADD.FTZ R8, R168, R7 ;  /* 0x00000007a8087221 */ /* 0x008fe20000010000 */
[-C--:B------:R-:W-:Y:S01]  /*9800*/  FMUL.FTZ R39, R39, R20.reuse ;  /* 0x0000001427277220 */ /* 0x080fe20000410000 */
[----:B------:R-:W-:Y:S01]  /*9810*/  FMUL.FTZ R42, R42, R20 ;  /* 0x000000142a2a7220 */ /* 0x000fe20000410000 */
[----:B--2---:R-:W-:Y:S01]  /*9820*/  FADD.FTZ R154, R156, R171 ;  /* 0x000000ab9c9a7221 */ /* 0x004fe20000010000 */
[----:B----4-:R-:W-:Y:S01]  /*9830*/  FADD.FTZ R7, R155, R8 ;  /* 0x000000089b077221 */ /* 0x010fe20000010000 */
[C---:B------:R-:W-:Y:S01]  /*9840*/  F2FP.F16.F32.PACK_AB R156, R23.reuse, R156 ;  /* 0x0000009c179c723e */ /* 0x040fe200000000ff */
[----:B------:R-:W2:Y:S01]  /*9850*/  MUFU.EX2 R176, R176 ;  /* 0x000000b000b07308 */ /* 0x000ea20000000800 */
[----:B------:R-:W-:Y:S01]  /*9860*/  FADD.FTZ R171, R23, R154 ;  /* 0x0000009a17ab7221 */ /* 0x000fe20000010000 */
[C---:B-1----:R-:W-:Y:S01]  /*9870*/  FADD.FTZ R8, R172.reuse, R7 ;  /* 0x00000007ac087221 */ /* 0x042fe20000010000 */
[----:B------:R-:W-:Y:S01]  /*9880*/  F2FP.F16.F32.PACK_AB R155, R172, R155 ;  /* 0x0000009bac9b723e */ /* 0x000fe200000000ff */
[-C--:B------:R-:W-:Y:S01]  /*9890*/  FMUL.FTZ R43, R43, R20.reuse ;  /* 0x000000142b2b7220 */ /* 0x080fe20000410000 */
[----:B------:R-:W-:Y:S01]  /*98a0*/  FADD.FTZ R154, R16, R171 ;  /* 0x000000ab109a7221 */ /* 0x000fe20000010000 */
[-C--:B------:R-:W-:Y:S01]  /*98b0*/  FMUL.FTZ R46, R46, R20.reuse ;  /* 0x000000142e2e7220 */ /* 0x080fe20000410000 */
[-C--:B------:R-:W-:Y:S01]  /*98c0*/  FMUL.FTZ R47, R47, R20.reuse ;  /* 0x000000142f2f7220 */ /* 0x080fe20000410000 */
[----:B------:R-:W1:Y:S01]  /*98d0*/  MUFU.EX2 R163, R163 ;  /* 0x000000a300a37308 */ /* 0x000e620000000800 */
[----:B-----5:R-:W-:Y:S01]  /*98e0*/  FADD.FTZ R7, R159, R8 ;  /* 0x000000089f077221 */ /* 0x020fe20000010000 */
[----:B------:R-:W-:Y:S01]  /*98f0*/  FADD.FTZ R171, R153, R154 ;  /* 0x0000009a99ab7221 */ /* 0x000fe20000010000 */
[----:B------:R-:W-:Y:S01]  /*9900*/  F2FP.F16.F32.PACK_AB R153, R168, R169 ;  /* 0x000000a9a899723e */ /* 0x000fe200000000ff */
[-C--:B------:R-:W-:Y:S01]  /*9910*/  FMUL.FTZ R50, R50, R20.reuse ;  /* 0x0000001432327220 */ /* 0x080fe20000410000 */
[----:B------:R-:W-:Y:S01]  /*9920*/  FMUL.FTZ R51, R51, R20 ;  /* 0x0000001433337220 */ /* 0x000fe20000410000 */
[----:B------:R-:W-:Y:S01]  /*9930*/  FADD.FTZ R154, R160, R171 ;  /* 0x000000aba09a7221 */ /* 0x000fe20000010000 */
[C---:B------:R-:W-:Y:S01]  /*9940*/  F2FP.F16.F32.PACK_AB R160, R157.reuse, R160 ;  /* 0x000000a09da0723e */ /* 0x040fe200000000ff */
[----:B------:R-:W3:Y:S01]  /*9950*/  MUFU.EX2 R180, R180 ;  /* 0x000000b400b47308 */ /* 0x000ee20000000800 */
[C---:B--2---:R-:W-:Y:S01]  /*9960*/  FADD.FTZ R8, R176.reuse, R7 ;  /* 0x00000007b0087221 */ /* 0x044fe20000010000 */
[----:B------:R-:W-:Y:S01]  /*9970*/  FADD.FTZ R171, R157, R154 ;  /* 0x0000009a9dab7221 */ /* 0x000fe20000010000 */
[----:B------:R-:W-:Y:S01]  /*9980*/  F2FP.F16.F32.PACK_AB R157, R176, R159 ;  /* 0x0000009fb09d723e */ /* 0x000fe200000000ff */
[-C--:B------:R-:W-:Y:S01]  /*9990*/  FMUL.FTZ R54, R54, R20.reuse ;  /* 0x0000001436367220 */ /* 0x080fe20000410000 */
[-C--:B------:R-:W-:Y:S01]  /*99a0*/  FMUL.FTZ R55, R55, R20.reuse ;  /* 0x0000001437377220 */ /* 0x080fe20000410000 */
[----:B------:R-:W-:Y:S01]  /*99b0*/  FADD.FTZ R154, R18, R171 ;  /* 0x000000ab129a7221 */ /* 0x000fe20000010000 */
        /* <DEDUP_REMOVED lines=22> */
[----:B------:R-:W-:Y:S01]  /*9b20*/  FADD.FTZ R7, R170, R7 ;  /* 0x00000007aa077221 */ /* 0x000fe20000010000 */
[-C--:B------:R-:W-:Y:S01]  /*9b30*/  FMUL.FTZ R87, R87, R20.reuse ;  /* 0x0000001457577220 */ /* 0x080fe20000410000 */
[----:B------:R-:W-:Y:S01]  /*9b40*/  FMUL.FTZ R90, R90, R20 ;  /* 0x000000145a5a7220 */ /* 0x000fe20000410000 */
[----:B------:R-:W2:Y:S01]  /*9b50*/  MUFU.EX2 R164, R164 ;  /* 0x000000a400a47308 */ /* 0x000ea20000000800 */
[----:B-1----:R-:W-:Y:S01]  /*9b60*/  FADD.FTZ R17, R161, R154 ;  /* 0x0000009aa1117221 */ /* 0x002fe20000010000 */
[----:B------:R-:W-:Y:S01]  /*9b70*/  F2FP.F16.F32.PACK_AB R154, R21, R14 ;  /* 0x0000000e159a723e */ /* 0x000fe200000000ff */
[----:B------:R-:W-:Y:S01]  /*9b80*/  BAR.SYNC.DEFER_BLOCKING 0xf, 0x100 ;  /* 0x03c4000000007b1d */ /* 0x000fe20000010000 */
[----:B------:R-:W-:Y:S01]  /*9b90*/  F2FP.F16.F32.PACK_AB R162, R161, R18 ;  /* 0x00000012a1a2723e */ /* 0x000fe200000000ff */
[-C--:B------:R-:W-:Y:S01]  /*9ba0*/  FMUL.FTZ R91, R91, R20.reuse ;  /* 0x000000145b5b7220 */ /* 0x080fe20000410000 */
[----:B------:R-:W-:Y:S01]  /*9bb0*/  F2FP.F16.F32.PACK_AB R161, R170, R167 ;  /* 0x000000a7aaa1723e */ /* 0x000fe200000000ff */
        /* <DEDUP_REMOVED lines=19> */
[C---:B-1----:R-:W-:Y:S01]  /*9cf0*/  FADD.FTZ R7, R175.reuse, R8 ;  /* 0x00000008af077221 */ /* 0x042fe20000010000 */
[----:B------:R-:W-:Y:S01]  /*9d00*/  F2FP.F16.F32.PACK_AB R163, R175, R174 ;  /* 0x000000aeafa3723e */ /* 0x000fe200000000ff */
[----:B------:R1:W-:Y:S01]  /*9d10*/  STSM.16.M88.4 [R12+0x26800], R152 ;  /* 0x026800980c007844 */ /* 0x0003e20000000200 */
[-C--:B------:R-:W-:Y:S01]  /*9d20*/  FMUL.FTZ R122, R122, R20.reuse ;  /* 0x000000147a7a7220 */ /* 0x080fe20000410000 */
[-C--:B------:R-:W-:Y:S01]  /*9d30*/  FMUL.FTZ R123, R123, R20.reuse ;  /* 0x000000147b7b7220 */ /* 0x080fe20000410000 */
[----:B------:R-:W-:Y:S01]  /*9d40*/  FMUL.FTZ R126, R126, R20 ;  /* 0x000000147e7e7220 */ /* 0x000fe20000410000 */
[----:B------:R1:W-:Y:S01]  /*9d50*/  STSM.16.M88.4 [R10], R156 ;  /* 0x0000009c0a007844 */ /* 0x0003e20000000200 */
[----:B------:R-:W4:Y:S01]  /*9d60*/  MUFU.EX2 R22, R22 ;  /* 0x0000001600167308 */ /* 0x000f220000000800 */
[C---:B---3--:R-:W-:Y:S01]  /*9d70*/  FADD.FTZ R17, R165.reuse, R14 ;  /* 0x0000000ea5117221 */ /* 0x048fe20000010000 */
[----:B------:R-:W-:Y:S01]  /*9d80*/  F2FP.F16.F32.PACK_AB R164, R165, R164 ;  /* 0x000000a4a5a4723e */ /* 0x000fe200000000ff */
[----:B------:R1:W-:Y:S01]  /*9d90*/  STSM.16.M88.4 [R11], R160 ;  /* 0x000000a00b007844 */ /* 0x0003e20000000200 */
        /* <DEDUP_REMOVED lines=16> */
[----:B------:R-:W-:-:S04]  /*9ea0*/  FMUL.FTZ R151, R151, R20 ;  /* 0x0000001497977220 */ /* 0x000fc80000410000 */
[----:B------:R-:W4:Y:S01]  /*9eb0*/  MUFU.EX2 R182, R182 ;  /* 0x000000b600b67308 */ /* 0x000f220000000800 */
[C---:B---3--:R-:W-:Y:S01]  /*9ec0*/  F2FP.F16.F32.PACK_AB R166, R15.reuse, R22 ;  /* 0x000000160fa6723e */ /* 0x048fe200000000ff */
[----:B------:R-:W-:-:S06]  /*9ed0*/  FADD.FTZ R8, R15, R8 ;  /* 0x000000080f087221 */ /* 0x000fcc0000010000 */
[----:B------:R-:W3:Y:S01]  /*9ee0*/  MUFU.EX2 R173, R173 ;  /* 0x000000ad00ad7308 */ /* 0x000ee20000000800 */
[C---:B--2---:R-:W-:Y:S01]  /*9ef0*/  FADD.FTZ R7, R179.reuse, R14 ;  /* 0x0000000eb3077221 */ /* 0x044fe20000010000 */
[----:B------:R-:W-:-:S03]  /*9f00*/  F2FP.F16.F32.PACK_AB R165, R179, R178 ;  /* 0x000000b2b3a5723e */ /* 0x000fc600000000ff */
[----:B----4-:R-:W-:Y:S01]  /*9f10*/  FADD.FTZ R14, R182, R7 ;  /* 0x00000007b60e7221 */ /* 0x010fe20000010000 */
[----:B---3--:R-:W-:-:S03]  /*9f20*/  F2FP.F16.F32.PACK_AB R167, R173, R182 ;  /* 0x000000b6ada7723e */ /* 0x008fc600000000ff */
[----:B------:R-:W-:Y:S02]  /*9f30*/  FADD.FTZ R7, R173, R14 ;  /* 0x0000000ead077221 */ /* 0x000fe40000010000 */
[----:B------:R1:W-:Y:S01]  /*9f40*/  STSM.16.M88.4 [R9], R164 ;  /* 0x000000a409007844 */ /* 0x0003e20000000200 */
[----:B------:R-:W-:Y:S05]  /*9f50*/  @!P5 BRA `(.L_x_4812) ;  /* 0x000000000004d947 */ /* 0x000fea0003800000 */
[----:B------:R-:W-:Y:S01]  /*9f60*/  BPT.TRAP 0x1 ;  /* 0x000000040000795c */ /* 0x000fe20000300000 */
.L_x_4812:
[----:B------:R2:W3:Y:S01]  /*9f70*/  SYNCS.PHASECHK.TRANS64.TRYWAIT P1, [UR28+0x28c50], R13 ;  /* 0x028c500dff0075a7 */ /* 0x0004e2000802015c */
[----:B------:R-:W-:Y:S05]  /*9f80*/  @!P5 BRA `(.L_x_4813) ;  /* 0x000000000004d947 */ /* 0x000fea0003800000 */
[----:B------:R-:W-:Y:S01]  /*9f90*/  BPT.TRAP 0x1 ;  /* 0x000000040000795c */ /* 0x000fe20000300000 */
.L_x_4813:
[----:B---3--:R-:W-:Y:S05]  /*9fa0*/  @P1 BRA `(.L_x_4814) ;  /* 0x0000000000081947 */ /* 0x008fea0003800000 */
[----:B------:R-:W3:Y:S02]  /*9fb0*/  SYNCS.PHASECHK.TRANS64.TRYWAIT P1, [UR28+0x28c50], R13 ;  /* 0x028c500dff0075a7 */ /* 0x000ee4000802015c */
[----:B---3--:R-:W-:Y:S05]  /*9fc0*/  @!P1 BRA `(.L_x_4815) ;  /* 0x000000a400789947 */ /* 0x008fea0003800000 */
.L_x_4814:
[----:B------:R-:W-:Y:S01]  /*9fd0*/  ULEA UR11, UR4, UR36, 0xc ;  /* 0x00000024040b7291 */ /* 0x000fe2000f8e603f */
[----:B------:R-:W-:Y:S01]  /*9fe0*/  WARPGROUP.ARRIVE ;  /* 0x00000000000079c5 */ /* 0x000fe20000000000 */
[----:B------:R-:W-:Y:S01]  /*9ff0*/  UMOV UR15, 0x40000040 ;  /* 0x40000040000f7882 */ /* 0x000fe20000000000 */
[----:B0-23--:R-:W-:Y:S01]  /*a000*/  @!P6 VIADD R13, R184, 0x28c60 ;  /* 0x00028c60b80de836 */ /* 0x00dfe20000000000 */
[----:B------:R-:W-:Y:S01]  /*a010*/  UMOV UR27, UR4 ;  /* 0x00000004001b7c82 */ /* 0x000fe20008000000 */
[----:B------:R-:W-:Y:S02]  /*a020*/  IMAD.MOV.U32 R15, RZ, RZ, R6 ;  /* 0x000000ffff0f7224 */ /* 0x000fe400078e0006 */
[----:B------:R-:W-:Y:S01]  /*a030*/  UMOV UR14, UR11 ;  /* 0x0000000b000e7c82 */ /* 0x000fe20008000000 */
[----:B------:R-:W-:Y:S01]  /*a040*/  @!P6 PRMT R13, RZ, 0x654, R13 ;  /* 0x00000654ff0de816 */ /* 0x000fe2000000000d */
[----:B------:R-:W-:Y:S01]  /*a050*/  HGMMA.64x256x16.F32 R24, R152, gdesc[UR12].tnspB, R24, gsb0 ;  /* 0x43e0000c98187df0 */ /* 0x000fe20008000818 */
[----:B------:R-:W-:Y:S01]  /*a060*/  UIADD3 UR14, UR11, 0x80, URZ ;  /* 0x000000800b0e7890 */ /* 0x000fe2000fffe03f */
[----:B------:R-:W-:Y:S01]  /*a070*/  IMAD.MOV.U32 R14, RZ, RZ, R5 ;  /* 0x000000ffff0e7224 */ /* 0x000fe200078e0005 */
        /* <DEDUP_REMOVED lines=28> */
[----:B------:R-:W-:-:S05]  /*a240*/  UMOV UR42, UR25 ;  /* 0x00000019002a7c82 */ /* 0x000fca0008000000 */
.L_x_4807:
[----:B------:R-:W-:-:S06]  /*a250*/  UISETP.GE.AND UP1, UPT, UR42, UR38, UPT ;  /* 0x000000262a00728c */ /* 0x000fcc000bf26270 */
[----:B------:R-:W-:-:S13]  /*a260*/  PLOP3.LUT P0, PT, PT, PT, UP1, 0x80, 0x0 ;  /* 0x000000000000781c */ /* 0x000fda0003f0f018 */
[----:B------:R-:W-:Y:S05]  /*a270*/  @!P0 BRA `(.L_x_4817) ;  /* 0x0000002000e88947 */ /* 0x000fea0003800000 */
[----:B------:R-:W-:Y:S01]  /*a280*/  MOV R15, R6 ;  /* 0x00000006000f7202 */ /* 0x000fe20000000f00 */
[----:B------:R-:W-:Y:S01]  /*a290*/  IMAD.MOV.U32 R16, RZ, RZ, R5 ;  /* 0x000000ffff107224 */ /* 0x000fe200078e0005 */
[----:B------:R-:W-:Y:S01]  /*a2a0*/  UMOV UR25, UR4 ;  /* 0x0000000400197c82 */ /* 0x000fe20008000000 */
[----:B------:R-:W-:Y:S01]  /*a2b0*/  ULDC UR27, c[0x0][0x9e4] ;  /* 0x00027900001b7ab9 */ /* 0x000fe20000000800 */
[----:B------:R-:W-:Y:S01]  /*a2c0*/  ULDC UR28, c[0x0][0x288] ;  /* 0x0000a200001c7ab9 */ /* 0x000fe20000000800 */
[----:B------:R-:W-:Y:S01]  /*a2d0*/  ULDC UR29, c[0x0][0x2f0] ;  /* 0x0000bc00001d7ab9 */ /* 0x000fe20000000800 */
[----:B------:R-:W-:Y:S01]  /*a2e0*/  ULDC UR24, c[0x0][0x988] ;  /* 0x0002620000187ab9 */ /* 0x000fe20000000800 */
[----:B------:R-:W-:-:S05]  /*a2f0*/  ULDC UR26, c[0x0][0x9e0] ;  /* 0x00027800001a7ab9 */ /* 0x000fca0000000800 */
.L_x_4834:
[----:B------:R-:W-:-:S04]  /*a300*/  UIADD3 UR4, UR25, 0x1, URZ ;  /* 0x0000000119047890 */ /* 0x000fc8000fffe03f */
[----:B------:R-:W-:-:S04]  /*a310*/  UISETP.NE.AND UP1, UPT, UR4, 0x2, UPT ;  /* 0x000000020400788c */ /* 0x000fc8000bf25270 */
[----:B------:R-:W-:Y:S02]  /*a320*/  USEL UR10, URZ, 0x1, UP1 ;  /* 0x000000013f0a7887 */ /* 0x000fe40008800000 */
[----:B------:R-:W-:Y:S02]  /*a330*/  USEL UR4, UR4, URZ, UP1 ;  /* 0x0000003f04047287 */ /* 0x000fe40008800000 */
[----:B------:R-:W-:Y:S01]  /*a340*/  ULOP3.LUT UR5, UR5, UR10, URZ, 0x3c, !UPT ;  /* 0x0000000a05057292 */ /* 0x000fe2000f8e3c3f */
[----:B--2---:R-:W-:Y:S11]  /*a350*/  @!P5 BRA `(.L_x_4818) ;  /* 0x000000000004d947 */ /* 0x004ff60003800000 */
[----:B------:R-:W-:Y:S01]  /*a360*/  BPT.TRAP 0x1 ;  /* 0x000000040000795c */ /* 0x000fe20000300000 */
.L_x_4818:
[----:B------:R-:W-:Y:S01]  /*a370*/  ULEA UR30, UR4, UR37, 0x3 ;  /* 0x00000025041e7291 */ /* 0x000fe2000f8e183f */
[----:B0-2---:R-:W-:-:S05]  /*a380*/  IMAD.U32 R13, RZ, RZ, UR5 ;  /* 0x00000005ff0d7e24 */ /* 0x005fca000f8e00ff */
[----:B------:R-:W-:-:S04]  /*a390*/  SHF.L.U32 R13, R13, 0x1f, RZ ;  /* 0x0000001f0d0d7819 */ /* 0x000fc800000006ff */
[----:B------:R0:W2:Y:S01]  /*a3a0*/  SYNCS.PHASECHK.TRANS64.TRYWAIT P0, [UR30+0x28c30], R13 ;  /* 0x028c300dff0075a7 */ /* 0x0000a2000800015e */
[----:B------:R-:W-:Y:S05]  /*a3b0*/  @!P5 BRA `(.L_x_4819) ;  /* 0x000000000004d947 */ /* 0x000fea0003800000 */
[----:B------:R-:W-:Y:S01]  /*a3c0*/  BPT.TRAP 0x1 ;  /* 0x000000040000795c */ /* 0x000fe20000300000 */
.L_x_4819:
[----:B--2---:R-:W-:Y:S05]  /*a3d0*/  @P0 BRA `(.L_x_4820) ;  /* 0x0000000000080947 */ /* 0x004fea0003800000 */
[----:B------:R-:W2:Y:S02]  /*a3e0*/  SYNCS.PHASECHK.TRANS64.TRYWAIT P0, [UR30+0x28c30], R13 ;  /* 0x028c300dff0075a7 */ /* 0x000ea4000800015e */
[----:B--2---:R-:W-:Y:S05]  /*a3f0*/  @!P0 BRA `(.L_x_4821) ;  /* 0x000000a000808947 */ /* 0x004fea0003800000 */
.L_x_4820:
[----:B------:R-:W-:Y:S01]  /*a400*/  ULEA UR22, UR4, UR6, 0x9 ;  /* 0x0000000604167291 */ /* 0x000fe2000f8e483f */
[----:B-1-3--:R-:W-:Y:S01]  /*a410*/  WARPGROUP.ARRIVE ;  /* 0x00000000000079c5 */ /* 0x00afe20000000000 */
[----:B------:R-:W-:Y:S01]  /*a420*/  UMOV UR23, 0x40000040 ;  /* 0x4000004000177882 */ /* 0x000fe20000000000 */
[----:B------:R-:W-:Y:S01]  /*a430*/  UMOV UR11, 0x40000040 ;  /* 0x40000040000b7882 */ /* 0x000fe20000000000 */
[----:B------:R-:W-:Y:S01]  /*a440*/  UIADD3 UR10, UR22, 0x2, URZ ;  /* 0x00000002160a7890 */ /* 0x000fe2000fffe03f */
[----:B------:R-:W-:Y:S01]  /*a450*/  PLOP3.LUT P0, PT, PT, PT, UP0, 0x80, 0x0 ;  /* 0x000000000000781c */ /* 0x000fe20003f0f008 */
[----:B------:R-:W-:Y:S01]  /*a460*/  UIADD3 UR14, UR22, 0x4, URZ ;  /* 0x00000004160e7890 */ /* 0x000fe2000fffe03f */
[----:B--2---:R-:W-:Y:S01]  /*a470*/  IMAD.MOV.U32 R6, RZ, RZ, R2 ;  /* 0x000000ffff067224 */ /* 0x004fe200078e0002 */
[----:B------:R-:W-:Y:S01]  /*a480*/  UMOV UR15, 0x40000040 ;  /* 0x40000040000f7882 */ /* 0x000fe20000000000 */
[----:B------:R-:W-:Y:S01]  /*a490*/  HGMMA.64x64x16.F32 R152, gdesc[UR20], RZ, !UPT, gsb0 ;  /* 0x00e00000149879f0 */ /* 0x000fe2000c0008ff */
[----:B------:R-:W-:Y:S01]  /*a4a0*/  UIADD3 UR18, UR22, 0x6, URZ ;  /* 0x0000000616127890 */ /* 0x000fe2000fffe03f */
[----:B------:R-:W-:Y:S01]  /*a4b0*/  IMAD.U32 R23, RZ, RZ, UR29 ;  /* 0x0000001dff177e24 */ /* 0x000fe2000f8e00ff */
[----:B------:R-:W-:Y:S01]  /*a4c0*/  UMOV UR19, 0x40000040 ;  /* 0x4000004000137882 */ /* 0x000fe20000000000 */
[----:B----4-:R-:W-:Y:S01]  /*a4d0*/  IMAD.U32 R14, RZ, RZ, UR30 ;  /* 0x0000001eff0e7e24 */ /* 0x010fe2000f8e00ff */
[----:B------:R-:W-:-:S02]  /*a4e0*/  WARPGROUP.DEPBAR.LE gsb0, 0x0 ;  /* 0x00008000000079c5 */ /* 0x000fc40000010000 */
[----:B------:R-:W-:-:S06]  /*a4f0*/  WARPGROUP.ARRIVE ;  /* 0x00000000000079c5 */ /* 0x000fcc0000000000 */
[----:B------:R-:W-:Y:S01]  /*a500*/  HGMMA.64x64x16.F32 R152, gdesc[UR8], R152, gsb0 ;  /* 0x00e00000089879f0 */ /* 0x000fe20008000898 */
[----:B------:R-:W-:Y:S02]  /*a510*/  @UP0 ULDC UR10, c[0x0][0x44c] ;  /* 0x00011300000a0ab9 */ /* 0x000fe40000000800 */
[----:B------:R-:W-:Y:S01]  /*a520*/  @P0 IMAD.HI.U32 R5, R2, UR10, RZ ;  /* 0x0000000a02050c27 */ /* 0x000fe2000f8e00ff */
[----:B------:R-:W-:-:S04]  /*a530*/  @UP0 ULDC UR10, c[0x0][0x450] ;  /* 0x00011400000a0ab9 */ /* 0x000fc80000000800 */
[----:B------:R-:W-:Y:S01]  /*a540*/  @P0 SHF.R.U32.HI R6, RZ, UR10, R5 ;  /* 0x0000000aff060c19 */ /* 0x000fe20008011605 */
[----:B------:R-:W-:Y:S01]  /*a550*/  USHF.L.U32 UR10, UR42, 0x6, URZ ;  /* 0x000000062a0a7899 */ /* 0x000fe2000800063f */
[----:B------:R-:W-:-:S03]  /*a560*/  @!P6 VIADD R5, R14, 0x28c40 ;  /* 0x00028c400e05e836 */ /* 0x000fc60000000000 */
[----:B------:R-:W1:Y:S02]  /*a570*/  SHFL.IDX PT, R20, R6, RZ, 0x1c1f ;  /* 0x001c1fff06147589 */ /* 0x000e6400000e0000 */
[----:B------:R-:W-:Y:S01]  /*a580*/  IMAD.U32 R17, RZ, RZ, UR10 ;  /* 0x0000000aff117e24 */ /* 0x000fe2000f8e00ff */
[----:B------:R-:W-:-:S04]  /*a590*/  @!P6 PRMT R5, RZ, 0x654, R5 ;  /* 0x00000654ff05e816 */ /* 0x000fc80000000005 */
[----:B------:R-:W-:-:S05]  /*a5a0*/  IADD3 R17, -R0, 0x1, -R17 ;  /* 0x0000000100117810 */ /* 0x000fca0007ffe911 */
[----:B------:R-:W-:-:S05]  /*a5b0*/  IMAD R17, R23, UR39, R17 ;  /* 0x0000002717117c24 */ /* 0x000fca000f8e0211 */
[----:B------:R-:W-:-:S05]  /*a5c0*/  IADD3 R17, R17, -UR28, RZ ;  /* 0x8000001c11117c10 */ /* 0x000fca000fffe0ff */
[C---:B------:R-:W-:Y:S02]  /*a5d0*/  VIADD R19, R17.reuse, UR26 ;  /* 0x0000001a11137c36 */ /* 0x040fe40008000000 */
[----:B------:R-:W-:-:S04]  /*a5e0*/  VIADD R21, R17, UR7 ;  /* 0x0000000711157c36 */ /* 0x000fc80008000000 */
[----:B-1----:R-:W-:Y:S01]  /*a5f0*/  IMAD.IADD R18, R21, 0x1, R20 ;  /* 0x0000000115127824 */ /* 0x002fe200078e0214 */
[----:B------:R-:W-:Y:S02]  /*a600*/  WARPGROUP.DEPBAR.LE gsb0, 0x0 ;  /* 0x00008000000079c5 */ /* 0x000fe40000010000 */
[----:B------:R-:W-:-:S06]  /*a610*/  WARPGROUP.ARRIVE ;  /* 0x00000000000079c5 */ /* 0x000fcc0000000000 */
[----:B------:R-:W-:Y:S03]  /*a620*/  HGMMA.64x64x16.F32 R152, gdesc[UR12], R152, gsb0 ;  /* 0x00e000000c9879f0 */ /* 0x000fe60008000898 */
[----:B------:R-:W-:Y:S02]  /*a630*/  WARPGROUP.DEPBAR.LE gsb0, 0x0 ;  /* 0x00008000000079c5 */ /* 0x000fe40000010000 */
[----:B------:R-:W-:-:S06]  /*a640*/  WARPGROUP.ARRIVE ;  /* 0x00000000000079c5 */ /* 0x000fcc0000000000 */
[----:B------:R-:W-:Y:S03]  /*a650*/  HGMMA.64x64x16.F32 R152, gdesc[UR16], R152, gsb0 ;  /* 0x00e00000109879f0 */ /* 0x000fe60008000898 */
[----:B------:R-:W-:Y:S02]  /*a660*/  WARPGROUP.DEPBAR.LE gsb0, 0x0 ;  /* 0x00008000000079c5 */ /* 0x000fe40000010000 */
[----:B------:R1:W-:Y:S02]  /*a670*/  @!P6 SYNCS.ARRIVE.TRANS64.RED.A1T0 RZ, [R5+URZ], RZ ;  /* 0x000000ff05ffe9a7 */ /* 0x0003e4000810043f */
[----:B-1----:R-:W-:Y:S01]  /*a680*/  IMAD.IADD R5, R19, 0x1, R20 ;  /* 0x0000000113057824 */ /* 0x002fe200078e0214 */
        /* <DEDUP_REMOVED lines=9> */
[----:B------:R-:W1:Y:S02]  /*a720*/  @P0 LDC.64 R184, c[0x0][0x9e8] ;  /* 0x00027a00ffb80b82 */ /* 0x000e640000000a00 */
[----:B-1----:R-:W-:-:S05]  /*a730*/  @P0 IMAD.HI.U32 R20, R17, R184, RZ ;  /* 0x000000b811140227 */ /* 0x002fca00078e00ff */
[----:B------:R-:W-:-:S04]  /*a740*/  @P0 SHF.R.U32.HI R17, RZ, R185, R20 ;  /* 0x000000b9ff110219 */ /* 0x000fc80000011614 */
[----:B------:R-:W-:Y:S01]  /*a750*/  LOP3.LUT R17, RZ, R17, RZ, 0x33, !PT ;  /* 0x00000011ff117212 */ /* 0x000fe200078e33ff */
[----:B------:R-:W-:Y:S06]  /*a760*/  BRA `(.L_x_4825) ;  /* 0x0000000000147947 */ /* 0x000fec0003800000 */
.L_x_4824:
[----:B------:R-:W-:-:S05]  /*a770*/  IMAD.U32 R22, RZ, RZ, UR27 ;  /* 0x0000001bff167e24 */ /* 0x000fca000f8e00ff */
[----:B------:R-:W-:-:S13]  /*a780*/  ISETP.NE.AND P0, PT, R22, 0x1, PT ;  /* 0x000000011600780c */ /* 0x000fda0003f05270 */
[----:B------:R-:W1:Y:S02]  /*a790*/  @P0 LDC.64 R184, c[0x0][0x9e8] ;  /* 0x00027a00ffb80b82 */ /* 0x000e640000000a00 */
[----:B-1----:R-:W-:-:S05]  /*a7a0*/  @P0 IMAD.HI.U32 R20, R17, R184, RZ ;  /* 0x000000b811140227 */ /* 0x002fca00078e00ff */
[----:B------:R-:W-:-:S07]  /*a7b0*/  @P0 SHF.R.U32.HI R17, RZ, R185, R20 ;  /* 0x000000b9ff110219 */ /* 0x000fce0000011614 */
.L_x_4825:
[----:B------:R-:W-:Y:S05]  /*a7c0*/  BSYNC B0 ;  /* 0x0000000000007941 */ /* 0x000fea0003800000 */
.L_x_4823:
[----:B------:R-:W-:-:S05]  /*a7d0*/  IMAD R17, R17, R22, -UR10 ;  /* 0x8000000a11117e24 */ /* 0x000fca000f8e0216 */
[----:B------:R-:W-:-:S04]  /*a7e0*/  IADD3 R17, -R0, R17, RZ ;  /* 0x0000001100117210 */ /* 0x000fc80007ffe1ff */
[----:B------:R-:W-:Y:S02]  /*a7f0*/  VIADDMNMX R5, R17, R22, R5, PT ;  /* 0x0000001611057246 */ /* 0x000fe40003800105 */
[----:B------:R-:W-:-:S07]  /*a800*/  VIMNMX R18, R18, R17, !PT ;  /* 0x0000001112127248 */ /* 0x000fce0007fe0100 */
.L_x_4822:
[----:B------:R-:W-:Y:S01]  /*a810*/  UISETP.GT.AND UP1, UPT, UR42, -0x1, UPT ;  /* 0xffffffff2a00788c */ /* 0x000fe2000bf24270 */
[----:B------:R-:W1:Y:S05]  /*a820*/  SHFL.IDX PT, R20, R6, 0x1, 0x1c1f ;  /* 0x003c1f0006147f89 */ /* 0x000e6a00000e0000 */
[----:B------:R-:W-:-:S04]  /*a830*/  PLOP3.LUT P0, PT, PT, PT, UP1, 0x80, 0x0 ;  /* 0x000000000000781c */ /* 0x000fc80003f0f018 */
[C---:B------:R-:W-:Y:S02]  /*a840*/  ISETP.GT.AND P1, PT, R18.reuse, RZ, P0 ;  /* 0x000000ff1200720c */ /* 0x040fe40000724270 */
[C---:B------:R-:W-:Y:S02]  /*a850*/  ISETP.GT.AND P3, PT, R18.reuse, 0x1, P0 ;  /* 0x000000011200780c */ /* 0x040fe40000764270 */
[----:B------:R-:W-:Y:S02]  /*a860*/  ISETP.LT.OR P2, PT, R5, 0x1, P1 ;  /* 0x000000010500780c */ /* 0x000fe40000f41670 */
[----:B------:R-:W-:Y:S02]  /*a870*/  ISETP.GT.AND P1, PT, R18, 0x8, P0 ;  /* 0x000000081200780c */ /* 0x000fe40000724270 */
[----:B------:R-:W-:Y:S02]  /*a880*/  FSEL R17, R152, -INF , !P2 ;  /* 0xff80000098117808 */ /* 0x000fe40005000000 */
[----:B------:R-:W-:-:S02]  /*a890*/  ISETP.GT.AND P2, PT, R18, 0x9, P0 ;  /* 0x000000091200780c */ /* 0x000fc40000744270 */
[C---:B------:R-:W-:Y:S02]  /*a8a0*/  ISETP.LT.OR P3, PT, R5.reuse, 0x2, P3 ;  /* 0x000000020500780c */ /* 0x040fe40001f61670 */
[----:B------:R-:W-:Y:S01]  /*a8b0*/  ISETP.LT.OR P1, PT, R5, 0x9, P1 ;  /* 0x000000090500780c */ /* 0x000fe20000f21670 */
[----:B-1----:R-:W-:Y:S01]  /*a8c0*/  IMAD.IADD R6, R19, 0x1, R20 ;  /* 0x0000000113067824 */ /* 0x002fe200078e0214 */
[----:B------:R-:W-:Y:S02]  /*a8d0*/  ISETP.LT.OR P2, PT, R5, 0xa, P2 ;  /* 0x0000000a0500780c */ /* 0x000fe40001741670 */
[----:B------:R-:W-:Y:S02]  /*a8e0*/  FSEL R153, R153, -INF , !P3 ;  /* 0xff80000099997808 */ /* 0x000fe40005800000 */
[----:B------:R-:W-:Y:S02]  /*a8f0*/  FSEL R156, R156, -INF , !P1 ;  /* 0xff8000009c9c7808 */ /* 0x000fe40004800000 */
[----:B------:R-:W-:-:S02]  /*a900*/  FSEL R157, R157, -INF , !P2 ;  /* 0xff8000009d9d7808 */ /* 0x000fc40005000000 */
[C---:B------:R-:W-:Y:S02]  /*a910*/  ISETP.GT.AND P3, PT, R18.reuse, 0x10, P0 ;  /* 0x000000101200780c */ /* 0x040fe40000764270 */
[C---:B------:R-:W-:Y:S02]  /*a920*/  ISETP.GT.AND P1, PT, R18.reuse, 0x11, P0 ;  /* 0x000000111200780c */ /* 0x040fe40000724270 */
[----:B------:R-:W-:Y:S02]  /*a930*/  ISETP.GT.AND P2, PT, R18, 0x18, P0 ;  /* 0x000000181200780c */ /* 0x000fe40000744270 */
[C---:B------:R-:W-:Y:S02]  /*a940*/  ISETP.LT.OR P3, PT, R5.reuse, 0x11, P3 ;  /* 0x000000110500780c */ /* 0x040fe40001f61670 */
[C---:B------:R-:W-:Y:S02]  /*a950*/  ISETP.LT.OR P1, PT, R5.reuse, 0x12, P1 ;  /* 0x000000120500780c */ /* 0x040fe40000f21670 */
[----:B------:R-:W-:-:S02]  /*a960*/  ISETP.LT.OR P2, PT, R5, 0x19, P2 ;  /* 0x000000190500780c */ /* 0x000fc40001741670 */
[----:B------:R-:W-:Y:S02]  /*a970*/  FSEL R160, R160, -INF , !P3 ;  /* 0xff800000a0a07808 */ /* 0x000fe40005800000 */
[----:B------:R-:W-:Y:S02]  /*a980*/  FSEL R161, R161, -INF , !P1 ;  /* 0xff800000a1a17808 */ /* 0x000fe40004800000 */
[----:B------:R-:W-:Y:S02]  /*a990*/  FSEL R164, R164, -INF , !P2 ;  /* 0xff800000a4a47808 */ /* 0x000fe40005000000 */
[C---:B------:R-:W-:Y:S02]  /*a9a0*/  ISETP.GT.AND P3, PT, R18.reuse, 0x19, P0 ;  /* 0x000000191200780c */ /* 0x040fe40000764270 */
[C---:B------:R-:W-:Y:S02]  /*a9b0*/  ISETP.GT.AND P1, PT, R18.reuse, 0x20, P0 ;  /* 0x000000201200780c */ /* 0x040fe40000724270 */
[----:B------:R-:W-:-:S02]  /*a9c0*/  ISETP.GT.AND P2, PT, R18, 0x21, P0 ;  /* 0x000000211200780c */ /* 0x000fc40000744270 */
[C---:B------:R-:W-:Y:S02]  /*a9d0*/  ISETP.LT.OR P3, PT, R5.reuse, 0x1a, P3 ;  /* 0x0000001a0500780c */ /* 0x040fe40001f61670 */
[C---:B------:R-:W-:Y:S02]  /*a9e0*/  ISETP.LT.OR P1, PT, R5.reuse, 0x21, P1 ;  /* 0x000000210500780c */ /* 0x040fe40000f21670 */
        /* <DEDUP_REMOVED lines=15> */
[----:B------:R-:W-:Y:S01]  /*aae0*/  ISETP.GT.AND P2, PT, R18, 0x39, P0 ;  /* 0x000000391200780c */ /* 0x000fe20000744270 */
[----:B------:R-:W-:Y:S01]  /*aaf0*/  IMAD.IADD R18, R21, 0x1, R20 ;  /* 0x0000000115127824 */ /* 0x000fe200078e0214 */
[----:B------:R-:W-:-:S02]  /*ab00*/  ISETP.LT.OR P3, PT, R5, 0x32, P3 ;  /* 0x000000320500780c */ /* 0x000fc40001f61670 */
[C---:B------:R-:W-:Y:S02]  /*ab10*/  ISETP.LT.OR P1, PT, R5.reuse, 0x39, P1 ;  /* 0x000000390500780c */ /* 0x040fe40000f21670 */
[----:B------:R-:W-:Y:S02]  /*ab20*/  ISETP.LT.OR P2, PT, R5, 0x3a, P2 ;  /* 0x0000003a0500780c */ /* 0x000fe40001741670 */
[----:B------:R-:W-:Y:S02]  /*ab30*/  FSEL R177, R177, -INF , !P3 ;  /* 0xff800000b1b17808 */ /* 0x000fe40005800000 */
[----:B------:R-:W-:Y:S02]  /*ab40*/  FSEL R180, R180, -INF , !P1 ;  /* 0xff800000b4b47808 */ /* 0x000fe40004800000 */
[----:B------:R-:W-:Y:S01]  /*ab50*/  FSEL R181, R181, -INF , !P2 ;  /* 0xff800000b5b57808 */ /* 0x000fe20005000000 */
        /* <DEDUP_REMOVED lines=14> */
.L_x_4828:
[----:B------:R-:W-:-:S05]  /*ac40*/  IMAD.U32 R22, RZ, RZ, UR27 ;  /* 0x0000001bff167e24 */ /* 0x000fca000f8e00ff */
[----:B------:R-:W-:-:S13]  /*ac50*/  ISETP.NE.AND P1, PT, R22, 0x1, PT ;  /* 0x000000011600780c */ /* 0x000fda0003f25270 */
[----:B------:R-:W1:Y:S02]  /*ac60*/  @P1 LDC.64 R20, c[0x0][0x9e8] ;  /* 0x00027a00ff141b82 */ /* 0x000e640000000a00 */
[----:B-1----:R-:W-:-:S05]  /*ac70*/  @P1 IMAD.HI.U32 R20, R5, R20, RZ ;  /* 0x0000001405141227 */ /* 0x002fca00078e00ff */
[----:B------:R-:W-:-:S07]  /*ac80*/  @P1 SHF.R.U32.HI R5, RZ, R21, R20 ;  /* 0x00000015ff051219 */ /* 0x000fce0000011614 */
.L_x_4829:
[----:B------:R-:W-:Y:S05]  /*ac90*/  BSYNC B0 ;  /* 0x0000000000007941 */ /* 0x000fea0003800000 */
.L_x_4827:
[----:B------:R-:W-:-:S04]  /*aca0*/  IMAD R5, R5, R22, -UR10 ;  /* 0x8000000a05057e24 */ /* 0x000fc8000f8e0216 */
[----:B------:R-:W-:-:S05]  /*acb0*/  IMAD.IADD R5, R5, 0x1, -R0 ;  /* 0x0000000105057824 */ /* 0x000fca00078e0a00 */
[----:B------:R-:W-:Y:S02]  /*acc0*/  VIADDMNMX R6, R5, R22, R6, PT ;  /* 0x0000001605067246 */ /* 0x000fe40003800106 */
[----:B------:R-:W-:-:S07]  /*acd0*/  VIMNMX R18, R18, R5, !PT ;  /* 0x0000000512127248 */ /* 0x000fce0007fe0100 */
.L_x_4826:
[----:B------:R-:W-:Y:S01]  /*ace0*/  FMNMX.FTZ R20, R17, R16, !PT ;  /* 0x0000001011147209 */ /* 0x000fe20007810000 */
[----:B------:R-:W-:Y:S01]  /*acf0*/  UMOV UR10, UR24 ;  /* 0x00000018000a7c82 */ /* 0x000fe20008000000 */
[----:B------:R-:W-:Y:S02]  /*ad00*/  ISETP.GT.AND P1, PT, R18, 0x1, P0 ;  /* 0x000000011200780c */ /* 0x000fe40000724270 */
[----:B------:R-:W-:Y:S02]  /*ad10*/  FMNMX.FTZ R5, R153, R20, !PT ;  /* 0x0000001499057209 */ /* 0x000fe40007810000 */
[----:B------:R-:W-:Y:S02]  /*ad20*/  ISETP.LT.OR P1, PT, R6, 0x2, P1 ;  /* 0x000000020600780c */ /* 0x000fe40000f21670 */
[----:B------:R-:W-:Y:S02]  /*ad30*/  FMNMX.FTZ R20, R156, R5, !PT ;  /* 0x000000059c147209 */ /* 0x000fe40007810000 */
[----:B------:R-:W-:-:S02]  /*ad40*/  FSEL R155, R155, -INF , !P1 ;  /* 0xff8000009b9b7808 */ /* 0x000fc40004800000 */
[----:B------:R-:W-:Y:S02]  /*ad50*/  FMNMX.FTZ R5, R157, R20, !PT ;  /* 0x000000149d057209 */ /* 0x000fe40007810000 */
[----:B------:R-:W-:Y:S02]  /*ad60*/  ISETP.GT.AND P1, PT, R18, RZ, P0 ;  /* 0x000000ff1200720c */ /* 0x000fe40000724270 */
[----:B------:R-:W-:Y:S02]  /*ad70*/  FMNMX.FTZ R20, R160, R5, !PT ;  /* 0x00000005a0147209 */ /* 0x000fe40007810000 */
[----:B------:R-:W-:Y:S02]  /*ad80*/  ISETP.LT.OR P1, PT, R6, 0x1, P1 ;  /* 0x000000010600780c */ /* 0x000fe40000f21670 */
        /* <DEDUP_REMOVED lines=22> */
[----:B------:R-:W-:Y:S01]  /*aef0*/  ISETP.GT.AND P1, PT, R18, 0x18, P0 ;  /* 0x000000181200780c */ /* 0x000fe20000724270 */
[----:B------:R-:W1:Y:S01]  /*af00*/  SHFL.BFLY PT, R5, R20, 0x2, 0x1f ;  /* 0x0c401f0014057f89 */ /* 0x000e6200000e0000 */
[----:B------:R-:W-:Y:S02]  /*af10*/  ISETP.LT.OR P3, PT, R6, 0x12, P3 ;  /* 0x000000120600780c */ /* 0x000fe40001f61670 */
[----:B------:R-:W-:Y:S02]  /*af20*/  ISETP.GT.AND P2, PT, R18, 0x19, P0 ;  /* 0x000000191200780c */ /* 0x000fe40000744270 */
[----:B------:R-:W-:-:S02]  /*af30*/  ISETP.LT.OR P1, PT, R6, 0x19, P1 ;  /* 0x000000190600780c */ /* 0x000fc40000f21670 */
[----:B------:R-:W-:Y:S02]  /*af40*/  FSEL R163, R163, -INF , !P3 ;  /* 0xff800000a3a37808 */ /* 0x000fe40005800000 */
[----:B------:R-:W-:Y:S02]  /*af50*/  ISETP.GT.AND P3, PT, R18, 0x20, P0 ;  /* 0x000000201200780c */ /* 0x000fe40000764270 */
[----:B------:R-:W-:Y:S02]  /*af60*/  ISETP.LT.OR P2, PT, R6, 0x1a, P2 ;  /* 0x0000001a0600780c */ /* 0x000fe40001741670 */
[----:B------:R-:W-:Y:S02]  /*af70*/  FSEL R166, R166, -INF , !P1 ;  /* 0xff800000a6a67808 */ /* 0x000fe40004800000 */
[----:B------:R-:W-:Y:S02]  /*af80*/  ISETP.GT.AND P1, PT, R18, 0x21, P0 ;  /* 0x000000211200780c */ /* 0x000fe40000724270 */
[----:B------:R-:W-:-:S02]  /*af90*/  ISETP.LT.OR P3, PT, R6, 0x21, P3 ;  /* 0x000000210600780c */ /* 0x000fc40001f61670 */
[----:B------:R-:W-:Y:S02]  /*afa0*/  FSEL R167, R167, -INF , !P2 ;  /* 0xff800000a7a77808 */ /* 0x000fe40005000000 */
[----:B------:R-:W-:Y:S02]  /*afb0*/  ISETP.GT.AND P2, PT, R18, 0x28, P0 ;  /* 0x000000281200780c */ /* 0x000fe40000744270 */
[----:B------:R-:W-:Y:S02]  /*afc0*/  ISETP.LT.OR P1, PT, R6, 0x22, P1 ;  /* 0x000000220600780c */ /* 0x000fe40000f21670 */
[----:B-1----:R-:W-:Y:S02]  /*afd0*/  FMNMX.FTZ R19, R20, R5, !PT ;  /* 0x0000000514137209 */ /* 0x002fe40007810000 */
[----:B------:R-:W-:Y:S02]  /*afe0*/  FMNMX.FTZ R20, R154, R15, !PT ;  /* 0x0000000f9a147209 */ /* 0x000fe40007810000 */
[----:B------:R-:W-:Y:S01]  /*aff0*/  FSEL R170, R170, -INF , !P3 ;  /* 0xff800000aaaa7808 */ /* 0x000fe20005800000 */
[----:B------:R-:W1:Y:S01]  /*b000*/  SHFL.BFLY PT, R22, R19, 0x1, 0x1f ;  /* 0x0c201f0013167f89 */ /* 0x000e6200000e0000 */
[----:B------:R-:W-:-:S02]  /*b010*/  ISETP.LT.OR P2, PT, R6, 0x29, P2 ;  /* 0x000000290600780c */ /* 0x000fc40001741670 */
[----:B------:R-:W-:Y:S02]  /*b020*/  FSEL R171, R171, -INF , !P1 ;  /* 0xff800000abab7808 */ /* 0x000fe40004800000 */
[----:B------:R-:W-:Y:S02]  /*b030*/  ISETP.GT.AND P1, PT, R18, 0x29, P0 ;  /* 0x000000291200780c */ /* 0x000fe40000724270 */
[----:B------:R-:W-:Y:S02]  /*b040*/  FSEL R174, R174, -INF , !P2 ;  /* 0xff800000aeae7808 */ /* 0x000fe40005000000 */
[----:B------:R-:W-:Y:S02]  /*b050*/  ISETP.GT.AND P2, PT, R18, 0x30, P0 ;  /* 0x000000301200780c */ /* 0x000fe40000744270 */
[C---:B------:R-:W-:Y:S02]  /*b060*/  ISETP.LT.OR P1, PT, R6.reuse, 0x2a, P1 ;  /* 0x0000002a0600780c */ /* 0x040fe40000f21670 */
[----:B------:R-:W-:-:S02]  /*b070*/  ISETP.LT.OR P2, PT, R6, 0x31, P2 ;  /* 0x000000310600780c */ /* 0x000fc40001741670 */
[----:B------:R-:W-:Y:S02]  /*b080*/  FSEL R175, R175, -INF , !P1 ;  /* 0xff800000afaf7808 */ /* 0x000fe40004800000 */
[----:B------:R-:W-:Y:S02]  /*b090*/  ISETP.GT.AND P1, PT, R18, 0x31, P0 ;  /* 0x000000311200780c */ /* 0x000fe40000724270 */
[----:B------:R-:W-:Y:S02]  /*b0a0*/  FSEL R178, R178, -INF , !P2 ;  /* 0xff800000b2b27808 */ /* 0x000fe40005000000 */
[----:B------:R-:W-:Y:S02]  /*b0b0*/  ISETP.GT.AND P2, PT, R18, 0x38, P0 ;  /* 0x000000381200780c */ /* 0x000fe40000744270 */
[----:B------:R-:W-:Y:S02]  /*b0c0*/  ISETP.LT.OR P1, PT, R6, 0x32, P1 ;  /* 0x000000320600780c */ /* 0x000fe40000f21670 */
[----:B-1----:R-:W-:-:S02]  /*b0d0*/  FMNMX.FTZ R5, R19, R22, !PT ;  /* 0x0000001613057209 */ /* 0x002fc40007810000 */
[----:B------:R-:W-:Y:S02]  /*b0e0*/  FMNMX.FTZ R19, R155, R20, !PT ;  /* 0x000000149b137209 */ /* 0x000fe40007810000 */
[----:B------:R-:W-:Y:S01]  /*b0f0*/  ISETP.GT.AND P0, PT, R18, 0x39, P0 ;  /* 0x000000391200780c */ /* 0x000fe20000704270 */
[----:B------:R-:W-:Y:S01]  /*b100*/  FMUL.FTZ R184, R5, UR10 ;  /* 0x0000000a05b87c20 */ /* 0x000fe20008410000 */
[----:B------:R-:W-:Y:S02]  /*b110*/  FMNMX.FTZ R20, R158, R19, !PT ;  /* 0x000000139e147209 */ /* 0x000fe40007810000 */
[----:B------:R-:W-:Y:S02]  /*b120*/  ISETP.LT.OR P2, PT, R6, 0x39, P2 ;  /* 0x000000390600780c */ /* 0x000fe40001741670 */
[----:B------:R-:W-:Y:S02]  /*b130*/  FMNMX.FTZ R19, R159, R20, !PT ;  /* 0x000000149f137209 */ /* 0x000fe40007810000 */
[----:B------:R-:W-:-:S02]  /*b140*/  FSEL R179, R179, -INF , !P1 ;  /* 0xff800000b3b37808 */ /* 0x000fc40004800000 */
[----:B------:R-:W-:Y:S02]  /*b150*/  FMNMX.FTZ R20, R162, R19, !PT ;  /* 0x00000013a2147209 */ /* 0x000fe40007810000 */
[----:B------:R-:W-:Y:S02]  /*b160*/  ISETP.LT.OR P0, PT, R6, 0x3a, P0 ;  /* 0x0000003a0600780c */ /* 0x000fe40000701670 */
[----:B------:R-:W-:Y:S02]  /*b170*/  FMNMX.FTZ R19, R163, R20, !PT ;  /* 0x00000014a3137209 */ /* 0x000fe40007810000 */
[----:B------:R-:W-:Y:S02]  /*b180*/  FSEL R182, R182, -INF , !P2 ;  /* 0xff800000b6b67808 */ /* 0x000fe40005000000 */
[----:B------:R-:W-:Y:S02]  /*b190*/  FMNMX.FTZ R20, R166, R19, !PT ;  /* 0x00000013a6147209 */ /* 0x000fe40007810000 */
[----:B------:R-:W-:-:S02]  /*b1a0*/  FSETP.NEU.FTZ.AND P3, PT, R5, -INF , PT ;  /* 0xff8000000500780b */ /* 0x000fc40003f7d000 */
[----:B------:R-:W-:Y:S02]  /*b1b0*/  FMNMX.FTZ R19, R167, R20, !PT ;  /* 0x00000014a7137209 */ /* 0x000fe40007810000 */
[----:B------:R-:W-:Y:S02]  /*b1c0*/  FSEL R183, R183, -INF , !P0 ;  /* 0xff800000b7b77808 */ /* 0x000fe40004000000 */
[----:B------:R-:W-:Y:S02]  /*b1d0*/  FMNMX.FTZ R20, R170, R19, !PT ;  /* 0x00000013aa147209 */ /* 0x000fe40007810000 */
[----:B------:R-:W-:Y:S02]  /*b1e0*/  FSEL R184, R184, RZ, P3 ;  /* 0x000000ffb8b87208 */ /* 0x000fe40001800000 */
[----:B------:R-:W-:Y:S02]  /*b1f0*/  FMNMX.FTZ R19, R171, R20, !PT ;  /* 0x00000014ab137209 */ /* 0x000fe40007810000 */
[----:B------:R-:W-:Y:S01]  /*b200*/  ISETP.NE.AND P1, PT, R4, RZ, PT ;  /* 0x000000ff0400720c */ /* 0x000fe20003f25270 */
[--C-:B------:R-:W-:Y:S01]  /*b210*/  FFMA.FTZ R23, R165, UR10, -R184.reuse ;  /* 0x0000000aa5177c23 */ /* 0x100fe200080108b8 */
[----:B------:R-:W-:Y:S01]  /*b220*/  FMNMX.FTZ R20, R174, R19, !PT ;  /* 0x00000013ae147209 */ /* 0x000fe20007810000 */
[--C-:B------:R-:W-:Y:S01]  /*b230*/  FFMA.FTZ R17, R17, UR10, -R184.reuse ;  /* 0x0000000a11117c23 */ /* 0x100fe200080108b8 */
[----:B------:R-:W-:Y:S01]  /*b240*/  FSEL R165, R5, RZ, P3 ;  /* 0x000000ff05a57208 */ /* 0x000fe20001800000 */
[--C-:B------:R-:W-:Y:S01]  /*b250*/  FFMA.FTZ R152, R153, UR10, -R184.reuse ;  /* 0x0000000a99987c23 */ /* 0x100fe200080108b8 */
[----:B------:R-:W-:Y:S01]  /*b260*/  FMNMX.FTZ R19, R175, R20, !PT ;  /* 0x00000014af137209 */ /* 0x000fe20007810000 */
[--C-:B------:R-:W-:Y:S01]  /*b270*/  FFMA.FTZ R18, R156, UR10, -R184.reuse ;  /* 0x0000000a9c127c23 */ /* 0x100fe200080108b8 */
[----:B------:R-:W-:Y:S01]  /*b280*/  FFMA.FTZ R156, R160, UR10, -R184 ;  /* 0x0000000aa09c7c23 */ /* 0x000fe200080108b8 */
[----:B------:R-:W-:Y:S01]  /*b290*/  FADD.FTZ R165, -R165, R16 ;  /* 0x00000010a5a57221 */ /* 0x000fe20000010100 */
[----:B------:R-:W-:Y:S01]  /*b2a0*/  FMNMX.FTZ R20, R178, R19, !PT ;  /* 0x00000013b2147209 */ /* 0x000fe20007810000 */
[--C-:B------:R-:W-:Y:S01]  /*b2b0*/  FFMA.FTZ R19, R157, UR10, -R184.reuse ;  /* 0x0000000a9d137c23 */ /* 0x100fe200080108b8 */
[----:B------:R-:W-:Y:S01]  /*b2c0*/  MUFU.EX2 R17, R17 ;  /* 0x0000001100117308 */ /* 0x000fe20000000800 */
[----:B------:R-:W-:Y:S01]  /*b2d0*/  FMUL.FTZ R16, R165, UR10 ;  /* 0x0000000aa5107c20 */ /* 0x000fe20008410000 */
[----:B------:R-:W-:Y:S01]  /*b2e0*/  FMNMX.FTZ R21, R179, R20, !PT ;  /* 0x00000014b3157209 */ /* 0x000fe20007810000 */
[--C-:B------:R-:W-:Y:S01]  /*b2f0*/  FFMA.FTZ R20, R164, UR10, -R184.reuse ;  /* 0x0000000aa4147c23 */ /* 0x100fe200080108b8 */
[--C-:B------:R-:W-:Y:S01]  /*b300*/  FFMA.FTZ R160, R168, UR10, -R184.reuse ;  /* 0x0000000aa8a07c23 */ /* 0x100fe200080108b8 */
[--C-:B------:R-:W-:Y:S01]  /*b310*/  FFMA.FTZ R153, R169, UR10, -R184.reuse ;  /* 0x0000000aa9997c23 */ /* 0x100fe200080108b8 */
[----:B------:R-:W-:Y:S01]  /*b320*/  FMNMX.FTZ R6, R182, R21, !PT ;  /* 0x00000015b6067209 */ /* 0x000fe20007810000 */
[--C-:B------:R-:W-:Y:S01]  /*b330*/  FFMA.FTZ R21, R161, UR10, -R184.reuse ;  /* 0x0000000aa1157c23 */ /* 0x100fe200080108b8 */
[----:B------:R-:W1:Y:S01]  /*b340*/  MUFU.EX2 R16, R16 ;  /* 0x0000001000107308 */ /* 0x000e620000000800 */
[--C-:B------:R-:W-:Y:S01]  /*b350*/  FFMA.FTZ R164, R173, UR10, -R184.reuse ;  /* 0x0000000aada47c23 */ /* 0x100fe200080108b8 */
[----:B------:R-:W-:Y:S01]  /*b360*/  FMNMX.FTZ R6, R183, R6, !PT ;  /* 0x00000006b7067209 */ /* 0x000fe20007810000 */
[--C-:B------:R-:W-:Y:S01]  /*b370*/  FFMA.FTZ R176, R176, UR10, -R184.reuse ;  /* 0x0000000ab0b07c23 */ /* 0x100fe200080108b8 */
[--C-:B------:R-:W-:Y:S01]  /*b380*/  FFMA.FTZ R177, R177, UR10, -R184.reuse ;  /* 0x0000000ab1b17c23 */ /* 0x100fe200080108b8 */
[--C-:B------:R-:W-:Y:S01]  /*b390*/  FFMA.FTZ R180, R180, UR10, -R184.reuse ;  /* 0x0000000ab4b47c23 */ /* 0x100fe200080108b8 */
[--C-:B------:R-:W-:Y:S01]  /*b3a0*/  FFMA.FTZ R181, R181, UR10, -R184.reuse ;  /* 0x0000000ab5b57c23 */ /* 0x100fe200080108b8 */
[----:B------:R-:W2:Y:S01]  /*b3b0*/  SHFL.BFLY PT, R157, R6, 0x2, 0x1f ;  /* 0x0c401f00069d7f89 */ /* 0x000ea200000e0000 */
[----:B------:R-:W3:Y:S08]  /*b3c0*/  MUFU.EX2 R152, R152 ;  /* 0x0000009800987308 */ /* 0x000ef00000000800 */
[----:B------:R-:W4:Y:S01]  /*b3d0*/  MUFU.EX2 R18, R18 ;  /* 0x0000001200127308 */ /* 0x000f220000000800 */
[-C--:B-1----:R-:W-:Y:S01]  /*b3e0*/  FMUL.FTZ R24, R24, R16.reuse ;  /* 0x0000001018187220 */ /* 0x082fe20000410000 */
        /* <DEDUP_REMOVED lines=13> */
[----:B--2---:R-:W-:Y:S01]  /*b4c0*/  FMNMX.FTZ R22, R6, R157, !PT ;  /* 0x0000009d06167209 */ /* 0x004fe20007810000 */
[----:B------:R-:W2:Y:S01]  /*b4d0*/  MUFU.EX2 R156, R156 ;  /* 0x0000009c009c7308 */ /* 0x000ea20000000800 */
[----:B------:R-:W-:Y:S01]  /*b4e0*/  FFMA.FTZ R157, R172, UR10, -R184 ;  /* 0x0000000aac9d7c23 */ /* 0x000fe200080108b8 */
[-C--:B------:R-:W-:Y:S01]  /*b4f0*/  FMUL.FTZ R49, R49, R16.reuse ;  /* 0x0000001031317220 */ /* 0x080fe20000410000 */
[-C--:B------:R-:W-:Y:S01]  /*b500*/  FMUL.FTZ R52, R52, R16.reuse ;  /* 0x0000001034347220 */ /* 0x080fe20000410000 */
[----:B------:R-:W5:Y:S01]  /*b510*/  SHFL.BFLY PT, R161, R22, 0x1, 0x1f ;  /* 0x0c201f0016a17f89 */ /* 0x000f6200000e0000 */
        /* <DEDUP_REMOVED lines=22> */
[----:B------:R-:W-:Y:S01]  /*b680*/  FMUL.FTZ R92, R92, R16 ;  /* 0x000000105c5c7220 */ /* 0x000fe20000410000 */
[----:B-----5:R-:W-:Y:S01]  /*b690*/  FMNMX.FTZ R6, R22, R161, !PT ;  /* 0x000000a116067209 */ /* 0x020fe20007810000 */
[----:B------:R-:W-:Y:S01]  /*b6a0*/  FFMA.FTZ R161, R16, R8, R17 ;  /* 0x0000000810a17223 */ /* 0x000fe20000010011 */
[-C--:B------:R-:W-:Y:S01]  /*b6b0*/  FMUL.FTZ R93, R93, R16.reuse ;  /* 0x000000105d5d7220 */ /* 0x080fe20000410000 */
[-C--:B------:R-:W-:Y:S01]  /*b6c0*/  FMUL.FTZ R96, R96, R16.reuse ;  /* 0x0000001060607220 */ /* 0x080fe20000410000 */
[C---:B------:R-:W-:Y:S01]  /*b6d0*/  FSETP.NEU.FTZ.AND P0, PT, R6.reuse, -INF , PT ;  /* 0xff8000000600780b */ /* 0x040fe20003f1d000 */
[----:B------:R-:W-:Y:S01]  /*b6e0*/  FMUL.FTZ R8, R6, UR10 ;  /* 0x0000000a06087c20 */ /* 0x000fe20008410000 */
[----:B---3--:R-:W-:Y:S01]  /*b6f0*/  FADD.FTZ R165, R152, R161 ;  /* 0x000000a198a57221 */ /* 0x008fe20000010000 */
[----:B------:R-:W3:Y:S01]  /*b700*/  MUFU.EX2 R160, R160 ;  /* 0x000000a000a07308 */ /* 0x000ee20000000800 */
[-C--:B------:R-:W-:Y:S01]  /*b710*/  FMUL.FTZ R97, R97, R16.reuse ;  /* 0x0000001061617220 */ /* 0x080fe20000410000 */
[-C--:B------:R-:W-:Y:S01]  /*b720*/  FMUL.FTZ R100, R100, R16.reuse ;  /* 0x0000001064647220 */ /* 0x080fe20000410000 */
[----:B------:R-:W-:Y:S01]  /*b730*/  FSEL R161, R8, RZ, P0 ;  /* 0x000000ff08a17208 */ /* 0x000fe20000000000 */
[----:B----4-:R-:W-:Y:S01]  /*b740*/  FADD.FTZ R8, R18, R165 ;  /* 0x000000a512087221 */ /* 0x010fe20000010000 */
[-C--:B------:R-:W-:Y:S01]  /*b750*/  FMUL.FTZ R101, R101, R16.reuse ;  /* 0x0000001065657220 */ /* 0x080fe20000410000 */
[-C--:B------:R-:W-:Y:S01]  /*b760*/  FMUL.FTZ R104, R104, R16.reuse ;  /* 0x0000001068687220 */ /* 0x080fe20000410000 */
[----:B------:R-:W-:Y:S01]  /*b770*/  FMUL.FTZ R105, R105, R16 ;  /* 0x0000001069697220 */ /* 0x000fe20000410000 */
[----:B-1----:R-:W-:Y:S01]  /*b780*/  FADD.FTZ R165, R19, R8 ;  /* 0x0000000813a57221 */ /* 0x002fe20000010000 */
[----:B------:R-:W-:Y:S01]  /*b790*/  FFMA.FTZ R22, R154, UR10, -R161 ;  /* 0x0000000a9a167c23 */ /* 0x000fe200080108a1 */
[----:B------:R-:W-:Y:S01]  /*b7a0*/  FSEL R8, R6, RZ, P0 ;  /* 0x000000ff06087208 */ /* 0x000fe20000000000 */
[----:B------:R-:W-:-:S02]  /*b7b0*/  IMAD.U32 R154, RZ, RZ, UR25 ;  /* 0x00000019ff9a7e24 */ /* 0x000fc4000f8e00ff */
[----:B--2---:R-:W-:Y:S01]  /*b7c0*/  FADD.FTZ R168, R156, R165 ;  /* 0x000000a59ca87221 */ /* 0x004fe20000010000 */
[----:B------:R-:W-:Y:S01]  /*b7d0*/  FFMA.FTZ R165, R155, UR10, -R161 ;  /* 0x0000000a9ba57c23 */ /* 0x000fe200080108a1 */
[----:B------:R-:W1:Y:S01]  /*b7e0*/  MUFU.EX2 R153, R153 ;  /* 0x0000009900997308 */ /* 0x000e620000000800 */
[----:B------:R-:W-:Y:S01]  /*b7f0*/  FADD.FTZ R8, -R8, R15 ;  /* 0x0000000f08087221 */ /* 0x000fe20000010100 */
[----:B------:R-:W-:Y:S01]  /*b800*/  @!P1 LEA R154, R154, R3, 0x6 ;  /* 0x000000039a9a9211 */ /* 0x000fe200078e30ff */
[----:B0-----:R-:W-:Y:S01]  /*b810*/  FADD.FTZ R169, R21, R168 ;  /* 0x000000a815a97221 */ /* 0x001fe20000010000 */
[----:B------:R-:W-:Y:S01]  /*b820*/  FFMA.FTZ R168, R159, UR10, -R161 ;  /* 0x0000000a9fa87c23 */ /* 0x000fe200080108a1 */
[----:B------:R-:W-:Y:S01]  /*b830*/  FMUL.FTZ R8, R8, UR10 ;  /* 0x0000000a08087c20 */ /* 0x000fe20008410000 */
[----:B------:R-:W-:Y:S01]  /*b840*/  @!P1 LEA R155, R154, UR37, 0x2 ;  /* 0x000000259a9b9c11 */ /* 0x000fe2000f8e10ff */
[----:B------:R-:W-:Y:S01]  /*b850*/  FADD.FTZ R154, R20, R169 ;  /* 0x000000a9149a7221 */ /* 0x000fe20000010000 */
[----:B------:R-:W-:Y:S01]  /*b860*/  MUFU.EX2 R22, R22 ;  /* 0x0000001600167308 */ /* 0x000fe20000000800 */
[--C-:B------:R-:W-:Y:S01]  /*b870*/  FFMA.FTZ R158, R158, UR10, -R161.reuse ;  /* 0x0000000a9e9e7c23 */ /* 0x100fe200080108a1 */
[--C-:B------:R-:W-:Y:S01]  /*b880*/  FFMA.FTZ R172, R162, UR10, -R161.reuse ;  /* 0x0000000aa2ac7c23 */ /* 0x100fe200080108a1 */
[----:B------:R-:W-:Y:S01]  /*b890*/  FADD.FTZ R159, R23, R154 ;  /* 0x0000009a179f7221 */ /* 0x000fe20000010000 */
[--C-:B------:R-:W-:Y:S01]  /*b8a0*/  FFMA.FTZ R170, R170, UR10, -R161.reuse ;  /* 0x0000000aaaaa7c23 */ /* 0x100fe200080108a1 */
[--C-:B------:R-:W-:Y:S01]  /*b8b0*/  FFMA.FTZ R163, R163, UR10, -R161.reuse ;  /* 0x0000000aa3a37c23 */ /* 0x100fe200080108a1 */
[----:B------:R-:W-:Y:S01]  /*b8c0*/  FFMA.FTZ R173, R166, UR10, -R161 ;  /* 0x0000000aa6ad7c23 */ /* 0x000fe200080108a1 */
[----:B---3--:R-:W-:Y:S01]  /*b8d0*/  FADD.FTZ R154, R160, R159 ;  /* 0x0000009fa09a7221 */ /* 0x008fe20000010000 */
[----:B------:R-:W0:Y:S01]  /*b8e0*/  MUFU.EX2 R169, R8 ;  /* 0x0000000800a97308 */ /* 0x000e220000000800 */
[--C-:B------:R-:W-:Y:S01]  /*b8f0*/  FFMA.FTZ R167, R167, UR10, -R161.reuse ;  /* 0x0000000aa7a77c23 */ /* 0x100fe200080108a1 */
[--C-:B------:R-:W-:Y:S01]  /*b900*/  FFMA.FTZ R171, R171, UR10, -R161.reuse ;  /* 0x0000000aabab7c23 */ /* 0x100fe200080108a1 */
[----:B-1----:R-:W-:Y:S01]  /*b910*/  FADD.FTZ R154, R153, R154 ;  /* 0x0000009a999a7221 */ /* 0x002fe20000010000 */
[--C-:B------:R-:W-:Y:S01]  /*b920*/  FFMA.FTZ R174, R174, UR10, -R161.reuse ;  /* 0x0000000aaeae7c23 */ /* 0x100fe200080108a1 */
[--C-:B------:R-:W-:Y:S01]  /*b930*/  FFMA.FTZ R175, R175, UR10, -R161.reuse ;  /* 0x0000000aafaf7c23 */ /* 0x100fe200080108a1 */
[--C-:B------:R-:W-:Y:S01]  /*b940*/  FFMA.FTZ R178, R178, UR10, -R161.reuse ;  /* 0x0000000ab2b27c23 */ /* 0x100fe200080108a1 */
[--C-:B------:R-:W-:Y:S01]  /*b950*/  FFMA.FTZ R179, R179, UR10, -R161.reuse ;  /* 0x0000000ab3b37c23 */ /* 0x100fe200080108a1 */
[----:B------:R-:W1:Y:S01]  /*b960*/  MUFU.EX2 R157, R157 ;  /* 0x0000009d009d7308 */ /* 0x000e620000000800 */
[--C-:B------:R-:W-:Y:S01]  /*b970*/  FFMA.FTZ R182, R182, UR10, -R161.reuse ;  /* 0x0000000ab6b67c23 */ /* 0x100fe200080108a1 */
[----:B------:R-:W-:Y:S01]  /*b980*/  FFMA.FTZ R183, R183, UR10, -R161 ;  /* 0x0000000ab7b77c23 */ /* 0x000fe200080108a1 */
[----:B------:R-:W-:Y:S01]  /*b990*/  @!P1 STS [R155+0x28800], R16 ;  /* 0x028800109b009388 */ /* 0x000fe20000000800 */
[-C--:B------:R-:W-:Y:S01]  /*b9a0*/  FMUL.FTZ R108, R108, R16.reuse ;  /* 0x000000106c6c7220 */ /* 0x080fe20000410000 */
[-C--:B------:R-:W-:Y:S01]  /*b9b0*/  FMUL.FTZ R109, R109, R16.reuse ;  /* 0x000000106d6d7220 */ /* 0x080fe20000410000 */
[-C--:B------:R-:W-:Y:S01]  /*b9c0*/  FMUL.FTZ R112, R112, R16.reuse ;  /* 0x0000001070707220 */ /* 0x080fe20000410000 */
[-C--:B------:R-:W-:Y:S01]  /*b9d0*/  FMUL.FTZ R113, R113, R16.reuse ;  /* 0x0000001071717220 */ /* 0x080fe20000410000 */
[----:B------:R-:W2:Y:S01]  /*b9e0*/  MUFU.EX2 R164, R164 ;  /* 0x000000a400a47308 */ /* 0x000ea20000000800 */
[----:B0-----:R0:W-:Y:S01]  /*b9f0*/  @!P1 STS [R155+0x28820], R169 ;  /* 0x028820a99b009388 */ /* 0x0011e20000000800 */
        /* <DEDUP_REMOVED lines=16> */
[C---:B--2---:R-:W-:Y:S01]  /*bb00*/  F2FP.F16.F32.PACK_AB R162, R164.reuse, R157 ;  /* 0x0000009da4a2723e */ /* 0x044fe200000000ff */
[----:B------:R-:W-:Y:S01]  /*bb10*/  FMUL.FTZ R141, R141, R16 ;  /* 0x000000108d8d7220 */ /* 0x000fe20000410000 */
[----:B------:R-:W-:Y:S01]  /*bb20*/  F2FP.F16.F32.PACK_AB R154, R19, R18 ;  /* 0x00000012139a723e */ /* 0x000fe200000000ff */
[----:B------:R-:W-:Y:S01]  /*bb30*/  FADD.FTZ R165, R164, R165 ;  /* 0x000000a5a4a57221 */ /* 0x000fe20000010000 */
[-C--:B------:R-:W-:Y:S01]  /*bb40*/  FMUL.FTZ R144, R144, R16.reuse ;  /* 0x0000001090907220 */ /* 0x080fe20000410000 */
[----:B------:R-:W-:Y:S01]  /*bb50*/  FMUL.FTZ R145, R145, R16 ;  /* 0x0000001091917220 */ /* 0x000fe20000410000 */
[----:B------:R-:W0:Y:S01]  /*bb60*/  MUFU.EX2 R168, R168 ;  /* 0x000000a800a87308 */ /* 0x000e220000000800 */
[----:B----4-:R-:W-:Y:S01]  /*bb70*/  F2FP.F16.F32.PACK_AB R158, R23, R20 ;  /* 0x00000014179e723e */ /* 0x010fe200000000ff */
[-C--:B------:R-:W-:Y:S01]  /*bb80*/  FMUL.FTZ R148, R148, R16.reuse ;  /* 0x0000001094947220 */ /* 0x080fe20000410000 */
[----:B------:R-:W-:Y:S01]  /*bb90*/  FMUL.FTZ R149, R149, R16 ;  /* 0x0000001095957220 */ /* 0x000fe20000410000 */
[----:B------:R-:W-:Y:S01]  /*bba0*/  F2FP.F16.F32.PACK_AB R160, R153, R160 ;  /* 0x000000a099a0723e */ /* 0x000fe200000000ff */
[----:B------:R-:W-:Y:S01]  /*bbb0*/  FMUL.FTZ R26, R26, R169 ;  /* 0x000000a91a1a7220 */ /* 0x000fe20000410000 */
[----:B------:R-:W-:Y:S01]  /*bbc0*/  F2FP.F16.F32.PACK_AB R152, R152, R17 ;  /* 0x000000119898723e */ /* 0x000fe200000000ff */
[-C--:B------:R-:W-:Y:S01]  /*bbd0*/  FMUL.FTZ R27, R27, R169.reuse ;  /* 0x000000a91b1b7220 */ /* 0x080fe20000410000 */
[----:B------:R-:W-:Y:S01]  /*bbe0*/  MUFU.EX2 R172, R172 ;  /* 0x000000ac00ac7308 */ /* 0x000fe20000000800 */
[----:B---3--:R-:W-:Y:S01]  /*bbf0*/  F2FP.F16.F32.PACK_AB R153, R15, R22 ;  /* 0x000000160f99723e */ /* 0x008fe200000000ff */
[-C--:B------:R-:W-:Y:S01]  /*bc00*/  FMUL.FTZ R30, R30, R169.reuse ;  /* 0x000000a91e1e7220 */ /* 0x080fe20000410000 */
[----:B------:R-:W-:Y:S01]  /*bc10*/  F2FP.F16.F32.PACK_AB R156, R21, R156 ;  /* 0x0000009c159c723e */ /* 0x000fe200000000ff */
[-C--:B------:R-:W-:Y:S01]  /*bc20*/  FMUL.FTZ R31, R31, R169.reuse ;  /* 0x000000a91f1f7220 */ /* 0x080fe20000410000 */
[-C--:B------:R-:W-:Y:S01]  /*bc30*/  FMUL.FTZ R34, R34, R169.reuse ;  /* 0x000000a922227220 */ /* 0x080fe20000410000 */
[-C--:B------:R-:W-:Y:S01]  /*bc40*/  FMUL.FTZ R35, R35, R169.reuse ;  /* 0x000000a923237220 */ /* 0x080fe20000410000 */
[----:B------:R-:W-:Y:S01]  /*bc50*/  FMUL.FTZ R38, R38, R169 ;  /* 0x000000a926267220 */ /* 0x000fe20000410000 */
[----:B------:R1:W-:Y:S01]  /*bc60*/  MUFU.EX2 R161, R170 ;  /* 0x000000aa00a17308 */ /* 0x0003e20000000800 */
[----:B0-----:R-:W-:Y:S01]  /*bc70*/  F2FP.F16.F32.PACK_AB R155, R168, R159 ;  /* 0x0000009fa89b723e */ /* 0x001fe200000000ff */
[----:B------:R-:W-:Y:S01]  /*bc80*/  BAR.SYNC.DEFER_BLOCKING 0xf, 0x100 ;  /* 0x03c4000000007b1d */ /* 0x000fe20000010000 */
[-C--:B------:R-:W-:Y:S01]  /*bc90*/  FMUL.FTZ R39, R39, R169.reuse ;  /* 0x000000a927277220 */ /* 0x080fe20000410000 */
[-C--:B------:R-:W-:Y:S01]  /*bca0*/  FMUL.FTZ R42, R42, R169.reuse ;  /* 0x000000a92a2a7220 */ /* 0x080fe20000410000 */
[-C--:B------:R-:W-:Y:S01]  /*bcb0*/  FMUL.FTZ R43, R43, R169.reuse ;  /* 0x000000a92b2b7220 */ /* 0x080fe20000410000 */
[-C--:B------:R-:W-:Y:S01]  /*bcc0*/  FMUL.FTZ R46, R46, R169.reuse ;  /* 0x000000a92e2e7220 */ /* 0x080fe20000410000 */
[----:B------:R-:W-:Y:S01]  /*bcd0*/  FMUL.FTZ R47, R47, R169 ;  /* 0x000000a92f2f7220 */ /* 0x000fe20000410000 */
[----:B------:R-:W-:Y:S01]  /*bce0*/  MUFU.EX2 R157, R163 ;  /* 0x000000a3009d7308 */ /* 0x000fe20000000800 */
[----:B-1----:R-:W-:Y:S01]  /*bcf0*/  FFMA.FTZ R170, R169, R7, R22 ;  /* 0x00000007a9aa7223 */ /* 0x002fe20000010016 */
[-C--:B------:R-:W-:Y:S01]  /*bd00*/  FMUL.FTZ R50, R50, R169.reuse ;  /* 0x000000a932327220 */ /* 0x080fe20000410000 */
[-C--:B------:R-:W-:Y:S01]  /*bd10*/  FMUL.FTZ R51, R51, R169.reuse ;  /* 0x000000a933337220 */ /* 0x080fe20000410000 */
[-C--:B------:R-:W-:Y:S01]  /*bd20*/  FMUL.FTZ R54, R54, R169.reuse ;  /* 0x000000a936367220 */ /* 0x080fe20000410000 */
[----:B------:R-:W-:Y:S01]  /*bd30*/  FADD.FTZ R170, R15, R170 ;  /* 0x000000aa0faa7221 */ /* 0x000fe20000010000 */
[-C--:B------:R-:W-:Y:S01]  /*bd40*/  FMUL.FTZ R55, R55, R169.reuse ;  /* 0x000000a937377220 */ /* 0x080fe20000410000 */
[-C--:B------:R-:W-:Y:S01]  /*bd50*/  FMUL.FTZ R58, R58, R169.reuse ;  /* 0x000000a93a3a7220 */ /* 0x080fe20000410000 */
[----:B------:R-:W-:Y:S01]  /*bd60*/  MUFU.EX2 R173, R173 ;  /* 0x000000ad00ad7308 */ /* 0x000fe20000000800 */
[----:B------:R-:W-:Y:S01]  /*bd70*/  FADD.FTZ R7, R159, R170 ;  /* 0x000000aa9f077221 */ /* 0x000fe20000010000 */
[-C--:B------:R-:W-:Y:S01]  /*bd80*/  FMUL.FTZ R59, R59, R169.reuse ;  /* 0x000000a93b3b7220 */ /* 0x080fe20000410000 */
[-C--:B------:R-:W-:Y:S01]  /*bd90*/  FMUL.FTZ R62, R62, R169.reuse ;  /* 0x000000a93e3e7220 */ /* 0x080fe20000410000 */
[-C--:B------:R-:W-:Y:S01]  /*bda0*/  FMUL.FTZ R63, R63, R169.reuse ;  /* 0x000000a93f3f7220 */ /* 0x080fe20000410000 */
[----:B------:R-:W-:Y:S01]  /*bdb0*/  FADD.FTZ R7, R168, R7 ;  /* 0x00000007a8077221 */ /* 0x000fe20000010000 */
[-C--:B------:R-:W-:Y:S01]  /*bdc0*/  FMUL.FTZ R66, R66, R169.reuse ;  /* 0x000000a942427220 */ /* 0x080fe20000410000 */
[-C--:B------:R-:W-:Y:S01]  /*bdd0*/  FMUL.FTZ R67, R67, R169.reuse ;  /* 0x000000a943437220 */ /* 0x080fe20000410000 */
[----:B------:R-:W0:Y:S01]  /*bde0*/  MUFU.EX2 R176, R176 ;  /* 0x000000b000b07308 */ /* 0x000e220000000800 */
        /* <DEDUP_REMOVED lines=23> */
[----:B------:R0:W-:Y:S01]  /*bf60*/  MUFU.EX2 R163, R174 ;  /* 0x000000ae00a37308 */ /* 0x0001e20000000800 */
[C---:B--2---:R-:W-:Y:S01]  /*bf70*/  F2FP.F16.F32.PACK_AB R164, R177.reuse, R176 ;  /* 0x000000b0b1a4723e */ /* 0x044fe200000000ff */
[----:B------:R-:W-:Y:S01]  /*bf80*/  FADD.FTZ R17, R177, R8 ;  /* 0x00000008b1117221 */ /* 0x000fe20000010000 */
[-C--:B------:R-:W-:Y:S01]  /*bf90*/  FMUL.FTZ R107, R107, R169.reuse ;  /* 0x000000a96b6b7220 */ /* 0x080fe20000410000 */
[-C--:B------:R-:W-:Y:S01]  /*bfa0*/  FMUL.FTZ R110, R110, R169.reuse ;  /* 0x000000a96e6e7220 */ /* 0x080fe20000410000 */
[-C--:B------:R-:W-:Y:S01]  /*bfb0*/  FMUL.FTZ R111, R111, R169.reuse ;  /* 0x000000a96f6f7220 */ /* 0x080fe20000410000 */
[-C--:B------:R-:W-:Y:S01]  /*bfc0*/  FMUL.FTZ R114, R114, R169.reuse ;  /* 0x000000a972727220 */ /* 0x080fe20000410000 */
[----:B------:R-:W-:Y:S01]  /*bfd0*/  FMUL.FTZ R115, R115, R169 ;  /* 0x000000a973737220 */ /* 0x000fe20000410000 */
[----:B------:R-:W2:Y:S01]  /*bfe0*/  MUFU.EX2 R20, R171 ;  /* 0x000000ab00147308 */ /* 0x000ea20000000800 */
[----:B0-----:R-:W-:Y:S01]  /*bff0*/  FADD.FTZ R174, R172, R7 ;  /* 0x00000007acae7221 */ /* 0x001fe20000010000 */
[----:B---3--:R-:W-:Y:S01]  /*c000*/  F2FP.F16.F32.PACK_AB R159, R18, R173 ;  /* 0x000000ad129f723e */ /* 0x008fe200000000ff */
[-C--:B------:R-:W-:Y:S01]  /*c010*/  FMUL.FTZ R118, R118, R169.reuse ;  /* 0x000000a976767220 */ /* 0x080fe20000410000 */
[-C--:B------:R-:W-:Y:S01]  /*c020*/  FMUL.FTZ R119, R119, R169.reuse ;  /* 0x000000a977777220 */ /* 0x080fe20000410000 */
[C---:B------:R-:W-:Y:S01]  /*c030*/  FADD.FTZ R174, R157.reuse, R174 ;  /* 0x000000ae9dae7221 */ /* 0x040fe20000010000 */
[----:B------:R-:W-:Y:S01]  /*c040*/  F2FP.F16.F32.PACK_AB R157, R157, R172 ;  /* 0x000000ac9d9d723e */ /* 0x000fe200000000ff */
[-C--:B------:R-:W-:Y:S01]  /*c050*/  FMUL.FTZ R122, R122, R169.reuse ;  /* 0x000000a97a7a7220 */ /* 0x080fe20000410000 */
[----:B------:R-:W0:Y:S01]  /*c060*/  MUFU.EX2 R170, R175 ;  /* 0x000000af00aa7308 */ /* 0x000e220000000800 */
[----:B------:R-:W-:Y:S01]  /*c070*/  FADD.FTZ R7, R173, R174 ;  /* 0x000000aead077221 */ /* 0x000fe20000010000 */
[-C--:B------:R-:W-:Y:S01]  /*c080*/  FMUL.FTZ R123, R123, R169.reuse ;  /* 0x000000a97b7b7220 */ /* 0x080fe20000410000 */
[----:B------:R1:W-:Y:S01]  /*c090*/  STSM.16.M88.4 [R10], R156 ;  /* 0x0000009c0a007844 */ /* 0x0003e20000000200 */
[-C--:B------:R-:W-:Y:S01]  /*c0a0*/  FMUL.FTZ R126, R126, R169.reuse ;  /* 0x000000a97e7e7220 */ /* 0x080fe20000410000 */
[----:B------:R-:W-:Y:S01]  /*c0b0*/  FADD.FTZ R176, R18, R7 ;  /* 0x0000000712b07221 */ /* 0x000fe20000010000 */
[-C--:B------:R-:W-:Y:S01]  /*c0c0*/  FMUL.FTZ R127, R127, R169.reuse ;  /* 0x000000a97f7f7220 */ /* 0x080fe20000410000 */
[----:B------:R-:W-:Y:S01]  /*c0d0*/  FMUL.FTZ R130, R130, R169 ;  /* 0x000000a982827220 */ /* 0x000fe20000410000 */
[----:B------:R3:W4:Y:S01]  /*c0e0*/  MUFU.EX2 R165, R178 ;  /* 0x000000b200a57308 */ /* 0x0007220000000800 */
[----:B------:R-:W-:Y:S01]  /*c0f0*/  FADD.FTZ R7, R161, R176 ;  /* 0x000000b0a1077221 */ /* 0x000fe20000010000 */
[----:B--2---:R-:W-:Y:S01]  /*c100*/  F2FP.F16.F32.PACK_AB R161, R20, R161 ;  /* 0x000000a114a1723e */ /* 0x004fe200000000ff */
[-C--:B------:R-:W-:Y:S01]  /*c110*/  FMUL.FTZ R131, R131, R169.reuse ;  /* 0x000000a983837220 */ /* 0x080fe20000410000 */
[-C--:B------:R-:W-:Y:S01]  /*c120*/  FMUL.FTZ R134, R134, R169.reuse ;  /* 0x000000a986867220 */ /* 0x080fe20000410000 */
[----:B------:R-:W-:Y:S01]  /*c130*/  FADD.FTZ R176, R20, R7 ;  /* 0x0000000714b07221 */ /* 0x000fe20000010000 */
[-C--:B------:R-:W-:Y:S01]  /*c140*/  FMUL.FTZ R135, R135, R169.reuse ;  /* 0x000000a987877220 */ /* 0x080fe20000410000 */
[----:B------:R-:W-:Y:S01]  /*c150*/  FMUL.FTZ R138, R138, R169 ;  /* 0x000000a98a8a7220 */ /* 0x000fe20000410000 */
[----:B------:R-:W2:Y:S01]  /*c160*/  MUFU.EX2 R174, R179 ;  /* 0x000000b300ae7308 */ /* 0x000ea20000000800 */
[----:B------:R-:W-:Y:S01]  /*c170*/  FADD.FTZ R7, R163, R176 ;  /* 0x000000b0a3077221 */ /* 0x000fe20000010000 */
[----:B0-----:R-:W-:Y:S01]  /*c180*/  F2FP.F16.F32.PACK_AB R163, R170, R163 ;  /* 0x000000a3aaa3723e */ /* 0x001fe200000000ff */
[-C--:B------:R-:W-:Y:S01]  /*c190*/  FMUL.FTZ R139, R139, R169.reuse ;  /* 0x000000a98b8b7220 */ /* 0x080fe20000410000 */
[-C--:B------:R-:W-:Y:S01]  /*c1a0*/  FMUL.FTZ R142, R142, R169.reuse ;  /* 0x000000a98e8e7220 */ /* 0x080fe20000410000 */
[----:B---3--:R-:W-:Y:S01]  /*c1b0*/  FADD.FTZ R178, R170, R7 ;  /* 0x00000007aab27221 */ /* 0x008fe20000010000 */
[-C--:B------:R-:W-:Y:S01]  /*c1c0*/  FMUL.FTZ R143, R143, R169.reuse ;  /* 0x000000a98f8f7220 */ /* 0x080fe20000410000 */
[----:B------:R1:W-:Y:S01]  /*c1d0*/  STSM.16.M88.4 [R11], R160 ;  /* 0x000000a00b007844 */ /* 0x0003e20000000200 */
[----:B------:R-:W0:Y:S01]  /*c1e0*/  MUFU.EX2 R167, R182 ;  /* 0x000000b600a77308 */ /* 0x000e220000000800 */
[----:B----4-:R-:W-:Y:S01]  /*c1f0*/  FADD.FTZ R7, R165, R178 ;  /* 0x000000b2a5077221 */ /* 0x010fe20000010000 */
[-C--:B------:R-:W-:Y:S01]  /*c200*/  FMUL.FTZ R146, R146, R169.reuse ;  /* 0x000000a992927220 */ /* 0x080fe20000410000 */
[-C--:B------:R-:W-:Y:S01]  /*c210*/  FMUL.FTZ R147, R147, R169.reuse ;  /* 0x000000a993937220 */ /* 0x080fe20000410000 */
[-C--:B------:R-:W-:Y:S01]  /*c220*/  FMUL.FTZ R150, R150, R169.reuse ;  /* 0x000000a996967220 */ /* 0x080fe20000410000 */
[----:B------:R-:W-:-:S03]  /*c230*/  FMUL.FTZ R151, R151, R169 ;  /* 0x000000a997977220 */ /* 0x000fc60000410000 */
[----:B------:R-:W3:Y:S01]  /*c240*/  MUFU.EX2 R180, R180 ;  /* 0x000000b400b47308 */ /* 0x000ee20000000800 */
[C---:B--2---:R-:W-:Y:S01]  /*c250*/  FADD.FTZ R16, R174.reuse, R7 ;  /* 0x00000007ae107221 */ /* 0x044fe20000010000 */
[----:B------:R-:W-:-:S06]  /*c260*/  F2FP.F16.F32.PACK_AB R165, R174, R165 ;  /* 0x000000a5aea5723e */ /* 0x000fcc00000000ff */
[----:B------:R-:W2:Y:S01]  /*c270*/  MUFU.EX2 R181, R181 ;  /* 0x000000b500b57308 */ /* 0x000ea20000000800 */
[----:B0-----:R-:W-:-:S07]  /*c280*/  FADD.FTZ R7, R167, R16 ;  /* 0x00000010a7077221 */ /* 0x001fce0000010000 */
[----:B------:R-:W0:Y:S01]  /*c290*/  MUFU.EX2 R176, R183 ;  /* 0x000000b700b07308 */ /* 0x000e220000000800 */
[----:B---3--:R-:W-:Y:S01]  /*c2a0*/  FADD.FTZ R8, R180, R17 ;  /* 0x00000011b4087221 */ /* 0x008fe20000010000 */
[----:B--2---:R-:W-:-:S03]  /*c2b0*/  F2FP.F16.F32.PACK_AB R166, R181, R180 ;  /* 0x000000b4b5a6723e */ /* 0x004fc600000000ff */
[----:B------:R-:W-:Y:S01]  /*c2c0*/  FADD.FTZ R8, R181, R8 ;  /* 0x00000008b5087221 */ /* 0x000fe20000010000 */
[C---:B0-----:R-:W-:Y:S01]  /*c2d0*/  F2FP.F16.F32.PACK_AB R167, R176.reuse, R167 ;  /* 0x000000a7b0a7723e */ /* 0x041fe200000000ff */
[----:B------:R-:W-:-:S04]  /*c2e0*/  FADD.FTZ R7, R176, R7 ;  /* 0x00000007b0077221 */ /* 0x000fc80000010000 */
[----:B------:R1:W-:Y:S01]  /*c2f0*/  STSM.16.M88.4 [R9], R164 ;  /* 0x000000a409007844 */ /* 0x0003e20000000200 */
[----:B------:R-:W-:Y:S05]  /*c300*/  @!P5 BRA `(.L_x_4830) ;  /* 0x000000000004d947 */ /* 0x000fea0003800000 */
[----:B------:R-:W-:Y:S01]  /*c310*/  BPT.TRAP 0x1 ;  /* 0x000000040000795c */ /* 0x000fe20000300000 */
.L_x_4830:
[----:B------:R0:W2:Y:S01]  /*c320*/  SYNCS.PHASECHK.TRANS64.TRYWAIT P0, [UR30+0x28c50], R13 ;  /* 0x028c500dff0075a7 */ /* 0x0000a2000800015e */
[----:B------:R-:W-:Y:S05]  /*c330*/  @!P5 BRA `(.L_x_4831) ;  /* 0x000000000004d947 */ /* 0x000fea0003800000 */
[----:B------:R-:W-:Y:S01]  /*c340*/  BPT.TRAP 0x1 ;  /* 0x000000040000795c */ /* 0x000fe20000300000 */
.L_x_4831:
[----:B--2---:R-:W-:Y:S05]  /*c350*/  @P0 BRA `(.L_x_4832) ;  /* 0x0000000000080947 */ /* 0x004fea0003800000 */
[----:B------:R-:W2:Y:S02]  /*c360*/  SYNCS.PHASECHK.TRANS64.TRYWAIT P0, [UR30+0x28c50], R13 ;  /* 0x028c500dff0075a7 */ /* 0x000ea4000800015e */
[----:B--2---:R-:W-:Y:S05]  /*c370*/  @!P0 BRA `(.L_x_4833) ;  /* 0x0000008000b88947 */ /* 0x004fea0003800000 */
.L_x_4832:
[----:B------:R-:W-:Y:S01]  /*c380*/  ULEA UR11, UR4, UR36, 0xc ;  /* 0x00000024040b7291 */ /* 0x000fe2000f8e603f */
[----:B------:R-:W-:Y:S01]  /*c390*/  WARPGROUP.ARRIVE ;  /* 0x00000000000079c5 */ /* 0x000fe20000000000 */
[----:B------:R-:W-:Y:S01]  /*c3a0*/  UMOV UR15, 0x40000040 ;  /* 0x40000040000f7882 */ /* 0x000fe20000000000 */
[----:B------:R-:W-:Y:S01]  /*c3b0*/  UISETP.GT.AND UP1, UPT, UR42, UR38, UPT ;  /* 0x000000262a00728c */ /* 0x000fe2000bf24270 */
[----:B--2---:R-:W-:Y:S01]  /*c3c0*/  @!P6 VIADD R14, R14, 0x28c60 ;  /* 0x00028c600e0ee836 */ /* 0x004fe20000000000 */
[----:B------:R-:W-:Y:S01]  /*c3d0*/  UIADD3 UR42, UR42, -0x1, URZ ;  /* 0xffffffff2a2a7890 */ /* 0x000fe2000fffe03f */
[----:B------:R-:W-:Y:S01]  /*c3e0*/  IMAD.MOV.U32 R15, RZ, RZ, R6 ;  /* 0x000000ffff0f7224 */ /* 0x000fe200078e0006 */
[----:B------:R-:W-:Y:S01]  /*c3f0*/  UMOV UR14, UR11 ;  /* 0x0000000b000e7c82 */ /* 0x000fe20008000000 */
[----:B------:R-:W-:Y:S01]  /*c400*/  UMOV UR25, UR4 ;  /* 0x0000000400197c82 */ /* 0x000fe20008000000 */
[----:B------:R-:W-:Y:S01]  /*c410*/  HGMMA.64x256x16.F32 R24, R152, gdesc[UR12].tnspB, R24, gsb0 ;  /* 0x43e0000c98187df0 */ /* 0x000fe20008000818 */
[----:B------:R-:W-:Y:S01]  /*c420*/  UIADD3 UR14, UR11, 0x80, URZ ;  /* 0x000000800b0e7890 */ /* 0x000fe2000fffe03f */
[----:B------:R-:W-:Y:S01]  /*c430*/  PLOP3.LUT P0, PT, PT, PT, UP1, 0x80, 0x0 ;  /* 0x000000000000781c */ /* 0x000fe20003f0f018 */
[----:B------:R-:W-:Y:S01]  /*c440*/  UMOV UR15, 0x40000040 ;  /* 0x40000040000f7882 */ /* 0x000fe20000000000 */
[----:B------:R-:W-:Y:S01]  /*c450*/  @!P6 PRMT R14, RZ, 0x654, R14 ;  /* 0x00000654ff0ee816 */ /* 0x000fe2000000000e */
        /* <DEDUP_REMOVED lines=28> */
.L_x_4817:
[----:B-1-3--:R-:W1:Y:S01]  /*c620*/  SHFL.BFLY PT, R9, R8, 0x2, 0x1f ;  /* 0x0c401f0008097f89 */ /* 0x00ae6200000e0000 */
[----:B------:R-:W-:Y:S01]  /*c630*/  IMAD.MOV.U32 R10, RZ, RZ, RZ ;  /* 0x000000ffff0a7224 */ /* 0x000fe200078e00ff */
[----:B------:R-:W-:Y:S08]  /*c640*/  BAR.ARV 0x8, 0x100 ;  /* 0x0204000000007b1d */ /* 0x000ff00000002000 */
[----:B------:R-:W-:Y:S01]  /*c650*/  BAR.SYNC.DEFER_BLOCKING 0xf, 0x100 ;  /* 0x03c4000000007b1d */ /* 0x000fe20000010000 */
[----:B------:R-:W-:Y:S01]  /*c660*/  ISETP.NE.AND P0, PT, R4, RZ, PT ;  /* 0x000000ff0400720c */ /* 0x000fe20003f05270 */
[----:B------:R-:W-:-:S04]  /*c670*/  IMAD.U32 R4, RZ, RZ, UR4 ;  /* 0x00000004ff047e24 */ /* 0x000fc8000f8e00ff */
[----:B------:R-:W3:Y:S01]  /*c680*/  SHFL.BFLY PT, R2, R7, 0x2, 0x1f ;  /* 0x0c401f0007027f89 */ /* 0x000ee200000e0000 */
[----:B-1----:R-:W-:Y:S01]  /*c690*/  FADD.FTZ R9, R9, R8 ;  /* 0x0000000809097221 */ /* 0x002fe20000010000 */
[----:B------:R-:W-:-:S04]  /*c6a0*/  MOV R8, UR10 ;  /* 0x0000000a00087c02 */ /* 0x000fc80008000f00 */
[----:B------:R-:W1:Y:S01]  /*c6b0*/  SHFL.BFLY PT, R0, R9, 0x1, 0x1f ;  /* 0x0c201f0009007f89 */ /* 0x000e6200000e0000 */
[----:B---3--:R-:W-:-:S05]  /*c6c0*/  FADD.FTZ R2, R2, R7 ;  /* 0x0000000702027221 */ /* 0x008fca0000010000 */
[----:B------:R-:W3:Y:S01]  /*c6d0*/  SHFL.BFLY PT, R11, R2, 0x1, 0x1f ;  /* 0x0c201f00020b7f89 */ /* 0x000ee200000e0000 */
[----:B-1----:R-:W-:Y:S01]  /*c6e0*/  FADD.FTZ R12, R9, R0 ;  /* 0x00000000090c7221 */ /* 0x002fe20000010000 */
[----:B------:R-:W-:Y:S02]  /*c6f0*/  IMAD.MOV.U32 R0, RZ, RZ, RZ ;  /* 0x000000ffff007224 */ /* 0x000fe400078e00ff */
[----:B------:R-:W-:Y:S02]  /*c700*/  IMAD R9, R4, 0x40, R3 ;  /* 0x0000004004097824 */ /* 0x000fe400078e0203 */
[----:B------:R-:W-:Y:S01]  /*c710*/  FSETP.NE.FTZ.AND P1, PT, R12, RZ, PT ;  /* 0x000000ff0c00720b */ /* 0x000fe20003f35000 */
[----:B------:R-:W-:Y:S02]  /*c720*/  IMAD.MOV.U32 R4, RZ, RZ, -0x800000 ;  /* 0xff800000ff047424 */ /* 0x000fe400078e00ff */
[----:B------:R-:W-:-:S10]  /*c730*/  @!P0 LEA R9, R9, UR37, 0x2 ;  /* 0x0000002509098c11 */ /* 0x000fd4000f8e10ff */
[----:B------:R-:W1:Y:S01]  /*c740*/  @P1 MUFU.RCP R10, R12 ;  /* 0x0000000c000a1308 */ /* 0x000e620000001000 */
[----:B------:R-:W-:Y:S01]  /*c750*/  @P1 FMUL.FTZ R8, R8, 0.69314718246459960938 ;  /* 0x3f31721808081820 */ /* 0x000fe20000410000 */
[----:B---3--:R-:W-:Y:S01]  /*c760*/  FADD.FTZ R11, R2, R11 ;  /* 0x0000000b020b7221 */ /* 0x008fe20000010000 */
[----:B------:R-:W-:-:S04]  /*c770*/  IMAD.MOV.U32 R2, RZ, RZ, -0x800000 ;  /* 0xff800000ff027424 */ /* 0x000fc800078e00ff */
[----:B------:R-:W-:Y:S01]  /*c780*/  FSETP.NE.FTZ.AND P2, PT, R11, RZ, PT ;  /* 0x000000ff0b00720b */ /* 0x000fe20003f55000 */
[----:B------:R-:W-:Y:S01]  /*c790*/  @P1 MUFU.LG2 R3, R12 ;  /* 0x0000000c00031308 */ /* 0x000fe20000000c00 */
[----:B-1----:R1:W-:Y:S01]  /*c7a0*/  @!P0 STS [R9+0x28800], R10 ;  /* 0x0288000a09008388 */ /* 0x0023e20000000800 */
[-C--:B------:R-:W-:Y:S01]  /*c7b0*/  FMUL.FTZ R24, R24, R10.reuse ;  /* 0x0000000a18187220 */ /* 0x080fe20000410000 */
[----:B------:R-:W-:-:S09]  /*c7c0*/  FMUL.FTZ R25, R25, R10 ;  /* 0x0000000a19197220 */ /* 0x000fd20000410000 */
[----:B------:R-:W3:Y:S01]  /*c7d0*/  @P2 MUFU.RCP R0, R11 ;  /* 0x0000000b00002308 */ /* 0x000ee20000001000 */
[-C--:B------:R-:W-:Y:S01]  /*c7e0*/  FMUL.FTZ R28, R28, R10.reuse ;  /* 0x0000000a1c1c7220 */ /* 0x080fe20000410000 */
[-C--:B------:R-:W-:Y:S01]  /*c7f0*/  FMUL.FTZ R29, R29, R10.reuse ;  /* 0x0000000a1d1d7220 */ /* 0x080fe20000410000 */
[-C--:B------:R-:W-:Y:S01]  /*c800*/  FMUL.FTZ R32, R32, R10.reuse ;  /* 0x0000000a20207220 */ /* 0x080fe20000410000 */
[-C--:B------:R-:W-:Y:S01]  /*c810*/  FMUL.FTZ R33, R33, R10.reuse ;  /* 0x0000000a21217220 */ /* 0x080fe20000410000 */
[-C--:B------:R-:W-:Y:S01]  /*c820*/  FMUL.FTZ R36, R36, R10.reuse ;  /* 0x0000000a24247220 */ /* 0x080fe20000410000 */
[-C--:B------:R-:W-:Y:S01]  /*c830*/  FMUL.FTZ R37, R37, R10.reuse ;  /* 0x0000000a25257220 */ /* 0x080fe20000410000 */
[-C--:B------:R-:W-:Y:S01]  /*c840*/  FMUL.FTZ R40, R40, R10.reuse ;  /* 0x0000000a28287220 */ /* 0x080fe20000410000 */
[----:B------:R-:W5:Y:S01]  /*c850*/  @P2 MUFU.LG2 R7, R11 ;  /* 0x0000000b00072308 */ /* 0x000f620000000c00 */
        /* <DEDUP_REMOVED lines=8> */
[----:B---3--:R3:W-:Y:S01]  /*c8e0*/  @!P0 STS [R9+0x28820], R0 ;  /* 0x0288200009008388 */ /* 0x0087e20000000800 */
        /* <DEDUP_REMOVED lines=47> */
[----:B-1----:R-:W-:-:S02]  /*cbe0*/  IMAD.U32 R10, RZ, RZ, UR10 ;  /* 0x0000000aff0a7e24 */ /* 0x002fc4000f8e00ff */
[----:B------:R-:W-:Y:S01]  /*cbf0*/  @P1 FMUL.FTZ R3, R3, 0.69314718246459960938 ;  /* 0x3f31721803031820 */ /* 0x000fe20000410000 */
[----:B-----5:R-:W-:Y:S01]  /*cc00*/  @P2 FMUL.FTZ R7, R7, 0.69314718246459960938 ;  /* 0x3f31721807072820 */ /* 0x020fe20000410000 */
[----:B------:R-:W-:Y:S01]  /*cc10*/  PLOP3.LUT P0, PT, PT, PT, PT, 0x8, 0x0 ;  /* 0x000000000000781c */ /* 0x000fe20003f0e170 */
        /* <DEDUP_REMOVED lines=67> */
[----:B---3--:R-:W-:Y:S06]  /*d050*/  BAR.ARV 0xe, 0x100 ;  /* 0x0384000000007b1d */ /* 0x008fec0000002000 */
.L_x_4749:
[----:B------:R-:W-:Y:S05]  /*d060*/  @P0 BRA `(.L_x_4835) ;  /* 0x0000002000f80947 */ /* 0x000fea0003800000 */
[----:B------:R-:W1:Y:S01]  /*d070*/  S2R R0, SR_TID.X ;  /* 0x0000000000007919 */ /* 0x000e620000002100 */
[----:B------:R-:W3:Y:S01]  /*d080*/  S2UR UR5, SR_CgaCtaId ;  /* 0x00000000000579c3 */ /* 0x000ee20000008800 */
[----:B------:R-:W-:Y:S01]  /*d090*/  UMOV UR4, 0x400 ;  /* 0x0000040000047882 */ /* 0x000fe20000000000 */
[----:B------:R-:W-:-:S06]  /*d0a0*/  IMAD R3, RZ, RZ, -UR40 ;  /* 0x80000028ff037e24 */ /* 0x000fcc000f8e02ff */
[----:B------:R-:W-:Y:S08]  /*d0b0*/  BAR.SYNC.DEFER_BLOCKING 0x1, 0x100 ;  /* 0x0044000000007b1d */ /* 0x000ff00000010000 */
[----:B------:R-:W5:Y:S08]  /*d0c0*/  S2UR UR6, SR_CTAID.Y ;  /* 0x00000000000679c3 */ /* 0x000f700000002600 */
[----:B------:R-:W5:Y:S01]  /*d0d0*/  LDC R10, c[0x0][0xc50] ;  /* 0x00031400ff0a7b82 */ /* 0x000f620000000800 */
[----:B---3--:R-:W-:-:S07]  /*d0e0*/  ULEA UR4, UR5, UR4, 0x18 ;  /* 0x0000000405047291 */ /* 0x008fce000f8ec03f */
[----:B------:R-:W3:Y:S01]  /*d0f0*/  LDC R6, c[0x0][0xbe8] ;  /* 0x0002fa00ff067b82 */ /* 0x000ee20000000800 */
[----:B------:R-:W-:Y:S01]  /*d100*/  UIADD3 UR4, UR4, 0x28c20, URZ ;  /* 0x00028c2004047890 */ /* 0x000fe2000fffe03f */
[----:B-1----:R-:W-:-:S03]  /*d110*/  VIADD R20, R0, 0xffffff80 ;  /* 0xffffff8000147836 */ /* 0x002fc60000000000 */
[----:B------:R-:W-:Y:S02]  /*d120*/  UPRMT UR4, URZ, 0x654, UR4 ;  /* 0x000006543f047896 */ /* 0x000fe40008000004 */
[----:B------:R-:W-:-:S04]  /*d130*/  SHF.R.S32.HI R21, RZ, 0x1f, R20 ;  /* 0x0000001fff157819 */ /* 0x000fc80000011414 */
[----:B------:R-:W-:Y:S01]  /*d140*/  LEA.HI R9, R21, R20, RZ, 0x7 ;  /* 0x0000001415097211 */ /* 0x000fe200078f38ff */
[----:B-----5:R-:W-:Y:S01]  /*d150*/  IMAD R3, R10, R3, UR6 ;  /* 0x000000060a037e24 */ /* 0x020fe2000f8e0203 */
[----:B------:R-:W-:Y:S01]  /*d160*/  USHF.R.S32.HI UR6, URZ, 0x1f, UR40 ;  /* 0x0000001f3f067899 */ /* 0x000fe20008011428 */
[----:B------:R-:W-:Y:S01]  /*d170*/  SYNCS.ARRIVE.TRANS64.RED.A1T0 RZ, [UR4], RZ ;  /* 0x000000ffffff79a7 */ /* 0x000fe20008100404 */
[----:B------:R-:W-:Y:S02]  /*d180*/  SHF.R.S32.HI R0, RZ, 0x7, R9 ;  /* 0x00000007ff007819 */ /* 0x000fe40000011409 */
[----:B------:R-:W-:-:S03]  /*d190*/  LOP3.LUT R5, R9, 0xffffff80, RZ, 0xc0, !PT ;  /* 0xffffff8009057812 */ /* 0x000fc600078ec0ff */
[----:B------:R-:W1:Y:S01]  /*d1a0*/  SHFL.IDX PT, R7, R0, RZ, 0x1f ;  /* 0x00001fff00077589 */ /* 0x000e6200000e0000 */
[----:B---3--:R-:W-:Y:S01]  /*d1b0*/  ISETP.NE.AND P1, PT, R6, 0x1, PT ;  /* 0x000000010600780c */ /* 0x008fe20003f25270 */
[----:B------:R-:W-:Y:S01]  /*d1c0*/  IMAD.IADD R8, R20, 0x1, -R5 ;  /* 0x0000000114087824 */ /* 0x000fe200078e0a05 */
[----:B------:R-:W-:-:S04]  /*d1d0*/  SHF.R.S32.HI R5, RZ, 0x1f, R3 ;  /* 0x0000001fff057819 */ /* 0x000fc80000011403 */
[----:B------:R-:W-:Y:S02]  /*d1e0*/  SHF.R.S32.HI R155, RZ, 0x1f, R8 ;  /* 0x0000001fff9b7819 */ /* 0x000fe40000011408 */
[----:B-1----:R-:W-:Y:S02]  /*d1f0*/  ISETP.NE.AND P0, PT, R7, RZ, PT ;  /* 0x000000ff0700720c */ /* 0x002fe40003f05270 */
[----:B------:R-:W-:-:S04]  /*d200*/  LEA.HI R7, R155, R8, RZ, 0x2 ;  /* 0x000000089b077211 */ /* 0x000fc800078f10ff */
[----:B------:R-:W-:-:S07]  /*d210*/  SHF.R.S32.HI R154, RZ, 0x2, R7 ;  /* 0x00000002ff9a7819 */ /* 0x000fce0000011407 */
[----:B------:R-:W-:Y:S05]  /*d220*/  @P0 BRA `(.L_x_4836) ;  /* 0x0000000400440947 */ /* 0x000fea0003800000 */
[----:B------:R-:W1:Y:S01]  /*d230*/  LDC R16, c[0x0][0xbe8] ;  /* 0x0002fa00ff107b82 */ /* 0x000e620000000800 */
[----:B------:R-:W-:Y:S01]  /*d240*/  LOP3.LUT R9, R9, 0xffffff80, RZ, 0xc0, !PT ;  /* 0xffffff8009097812 */ /* 0x000fe200078ec0ff */
[----:B------:R-:W3:Y:S01]  /*d250*/  S2R R22, SR_CTAID.X ;  /* 0x0000000000167919 */ /* 0x000ee20000002500 */
[----:B------:R-:W-:Y:S01]  /*d260*/  LEA.HI R11, R21, R20, RZ, 0x2 ;  /* 0x00000014150b7211 */ /* 0x000fe200078f10ff */
[----:B------:R-:W-:Y:S02]  /*d270*/  ULDC.64 UR4, c[0x0][0xbd0] ;  /* 0x0002f40000047ab9 */ /* 0x000fe40000000a00 */
[C---:B------:R-:W-:Y:S01]  /*d280*/  IMAD.IADD R23, R20.reuse, 0x1, -R9 ;  /* 0x0000000114177824 */ /* 0x040fe200078e0a09 */
[----:B------:R-:W-:Y:S01]  /*d290*/  LOP3.LUT R11, R11, 0xfffffffc, RZ, 0xc0, !PT ;  /* 0xfffffffc0b0b7812 */ /* 0x000fe200078ec0ff */
[----:B------:R-:W5:Y:S01]  /*d2a0*/  S2UR UR7, SR_CTAID.Z ;  /* 0x00000000000779c3 */ /* 0x000f620000002700 */
[----:B------:R-:W-:Y:S02]  /*d2b0*/  UIMAD.WIDE.U32 UR8, UR40, UR4, URZ ;  /* 0x00000004280872a5 */ /* 0x000fe4000f8e003f */
[----:B------:R-:W-:Y:S01]  /*d2c0*/  SHF.R.S32.HI R10, RZ, 0x1f, R23 ;  /* 0x0000001fff0a7819 */ /* 0x000fe20000011417 */
[----:B------:R-:W-:Y:S01]  /*d2d0*/  UIMAD UR4, UR6, UR4, URZ ;  /* 0x00000004060472a4 */ /* 0x000fe2000f8e023f */
[----:B------:R-:W-:-:S02]  /*d2e0*/  IADD3 R11, R20, -R11, RZ ;  /* 0x8000000b140b7210 */ /* 0x000fc40007ffe0ff */
[CC--:B------:R-:W-:Y:S01]  /*d2f0*/  LEA.HI R152, R10.reuse, R23.reuse, RZ, 0x2 ;  /* 0x000000170a987211 */ /* 0x0c0fe200078f10ff */
[----:B------:R-:W3:Y:S01]  /*d300*/  LDC.64 R18, c[0x0][0xbd8] ;  /* 0x0002f600ff127b82 */ /* 0x000ee20000000a00 */
[----:B------:R-:W-:Y:S01]  /*d310*/  LEA.HI R10, R10, R23, RZ, 0x5 ;  /* 0x000000170a0a7211 */ /* 0x000fe200078f28ff */
[----:B------:R-:W-:Y:S01]  /*d320*/  UIMAD UR4, UR40, UR5, UR4 ;  /* 0x00000005280472a4 */ /* 0x000fe2000f8e0204 */
[--C-:B------:R-:W-:Y:S02]  /*d330*/  SHF.R.S32.HI R9, RZ, 0x2, R152.reuse ;  /* 0x00000002ff097819 */ /* 0x100fe40000011498 */
[----:B------:R-:W-:Y:S01]  /*d340*/  SHF.R.S32.HI R12, RZ, 0x1f, R152 ;  /* 0x0000001fff0c7819 */ /* 0x000fe20000011498 */
[----:B------:R-:W-:Y:S01]  /*d350*/  UIADD3 UR4, UR9, UR4, URZ ;  /* 0x0000000409047290 */ /* 0x000fe2000fffe03f */
[----:B------:R-:W-:Y:S02]  /*d360*/  SHF.R.S32.HI R10, RZ, 0x5, R10 ;  /* 0x00000005ff0a7819 */ /* 0x000fe4000001140a */
[----:B-1----:R-:W-:-:S02]  /*d370*/  ISETP.NE.AND P0, PT, R16, 0x1, PT ;  /* 0x000000011000780c */ /* 0x002fc40003f05270 */
[----:B------:R-:W-:Y:S02]  /*d380*/  LEA.HI R12, R12, R9, RZ, 0x3 ;  /* 0x000000090c0c7211 */ /* 0x000fe400078f18ff */
[----:B------:R-:W-:Y:S02]  /*d390*/  LOP3.LUT R152, R152, 0x7ffffffc, RZ, 0xc0, !PT ;  /* 0x7ffffffc98987812 */ /* 0x000fe400078ec0ff */
[----:B------:R-:W-:Y:S01]  /*d3a0*/  LOP3.LUT R12, R12, 0xfffffff8, RZ, 0xc0, !PT ;  /* 0xfffffff80c0c7812 */ /* 0x000fe200078ec0ff */
[----:B-----5:R-:W-:Y:S02]  /*d3b0*/  USHF.R.S32.HI UR5, URZ, 0x1f, UR7 ;  /* 0x0000001f3f057899 */ /* 0x020fe40008011407 */
[----:B------:R-:W-:Y:S02]  /*d3c0*/  IMAD.IADD R152, R23, 0x1, -R152 ;  /* 0x0000000117987824 */ /* 0x000fe400078e0a98 */
[----:B------:R-:W-:Y:S01]  /*d3d0*/  IMAD.IADD R9, R9, 0x1, -R12 ;  /* 0x0000000109097824 */ /* 0x000fe200078e0a0c */
[----:B------:R-:W-:Y:S01]  /*d3e0*/  LEA.HI R12, R11, R11, RZ, 0x1 ;  /* 0x0000000b0b0c7211 */ /* 0x000fe200078f08ff */
[----:B0-2-4-:R-:W0:Y:S01]  /*d3f0*/  @P0 LDC R14, c[0x0][0xbec] ;  /* 0x0002fb00ff0e0b82 */ /* 0x015e220000000800 */
[----:B------:R-:W-:-:S02]  /*d400*/  IMAD.SHL.U32 R152, R152, 0x2, RZ ;  /* 0x0000000298987824 */ /* 0x000fc400078e00ff */
[----:B------:R-:W-:Y:S01]  /*d410*/  LOP3.LUT R12, R12, 0x1ffffffe, RZ, 0xc0, !PT ;  /* 0x1ffffffe0c0c7812 */ /* 0x000fe200078ec0ff */
[----:B------:R-:W-:Y:S02]  /*d420*/  IMAD R153, R10, 0x10, R9 ;  /* 0x000000100a997824 */ /* 0x000fe400078e0209 */
[----:B------:R-:W-:Y:S02]  /*d430*/  IMAD.U32 R10, RZ, RZ, UR8 ;  /* 0x00000008ff0a7e24 */ /* 0x000fe4000f8e00ff */
[----:B------:R-:W1:Y:S01]  /*d440*/  @P0 LDC R17, c[0x0][0xbf0] ;  /* 0x0002fc00ff110b82 */ /* 0x000e620000000800 */
[----:B------:R-:W-:Y:S02]  /*d450*/  IMAD.IADD R12, R11, 0x1, -R12 ;  /* 0x000000010b0c7824 */ /* 0x000fe400078e0a0c */
[----:B------:R-:W-:Y:S02]  /*d460*/  IMAD.U32 R11, RZ, RZ, UR9 ;  /* 0x00000009ff0b7e24 */ /* 0x000fe4000f8e00ff */
[----:B------:R-:W-:-:S02]  /*d470*/  IMAD R9, R12, 0x8, R153 ;  /* 0x000000080c097824 */ /* 0x000fc400078e0299 */
[----:B---3--:R-:W-:Y:S02]  /*d480*/  IMAD R12, R18, UR5, RZ ;  /* 0x00000005120c7c24 */ /* 0x008fe4000f8e02ff */
[----:B------:R-:W-:Y:S01]  /*d490*/  IMAD.U32 R11, RZ, RZ, UR4 ;  /* 0x00000004ff0b7e24 */ /* 0x000fe2000f8e00ff */
[----:B------:R-:W-:Y:S01]  /*d4a0*/  LEA R9, R22, R9, 0x6 ;  /* 0x0000000916097211 */ /* 0x000fe200078e30ff */
[----:B------:R-:W-:Y:S01]  /*d4b0*/  IMAD R15, R19, UR7, R12 ;  /* 0x00000007130f7c24 */ /* 0x000fe2000f8e020c */
[----:B------:R-:W-:Y:S01]  /*d4c0*/  ULDC.64 UR4, c[0x0][0xbe0] ;  /* 0x0002f80000047ab9 */ /* 0x000fe20000000a00 */
[----:B------:R-:W-:-:S04]  /*d4d0*/  IMAD.WIDE.U32 R10, R18, UR7, R10 ;  /* 0x00000007120a7c25 */ /* 0x000fc8000f8e000a */
[----:B0-----:R-:W-:-:S04]  /*d4e0*/  @P0 IMAD.HI.U32 R12, R9, R14, RZ ;  /* 0x0000000e090c0227 */ /* 0x001fc800078e00ff */
[----:B------:R-:W-:Y:S02]  /*d4f0*/  IMAD.MOV.U32 R13, RZ, RZ, R9 ;  /* 0x000000ffff0d7224 */ /* 0x000fe400078e0009 */
[----:B------:R-:W-:Y:S01]  /*d500*/  IMAD.IADD R11, R11, 0x1, R15 ;  /* 0x000000010b0b7824 */ /* 0x000fe200078e020f */
[----:B-1----:R-:W-:Y:S01]  /*d510*/  @P0 SHF.R.U32.HI R13, RZ, R17, R12 ;  /* 0x00000011ff0d0219 */ /* 0x002fe2000001160c */
[----:B------:R-:W-:Y:S02]  /*d520*/  IMAD R12, R5, UR4, RZ ;  /* 0x00000004050c7c24 */ /* 0x000fe4000f8e02ff */
[----:B------:R-:W-:Y:S01]  /*d530*/  IMAD.WIDE.U32 R10, R3, UR4, R10 ;  /* 0x00000004030a7c25 */ /* 0x000fe2000f8e000a */
[----:B------:R-:W-:-:S03]  /*d540*/  SHF.R.S32.HI R15, RZ, 0x1f, R13 ;  /* 0x0000001fff0f7819 */ /* 0x000fc6000001140d */
[----:B------:R-:W-:Y:S01]  /*d550*/  IMAD.MOV R14, RZ, RZ, -R13 ;  /* 0x000000ffff0e7224 */ /* 0x000fe200078e0a0d */
[----:B------:R-:W-:-:S03]  /*d560*/  IADD3 R10, P0, R13, R10, RZ ;  /* 0x0000000a0d0a7210 */ /* 0x000fc60007f1e0ff */
[----:B------:R-:W-:Y:S02]  /*d570*/  IMAD R9, R16, R14, R9 ;  /* 0x0000000e10097224 */ /* 0x000fe400078e0209 */
[----:B------:R-:W-:Y:S01]  /*d580*/  IMAD R14, R3, UR5, R12 ;  /* 0x00000005030e7c24 */ /* 0x000fe2000f8e020c */
[----:B------:R-:W-:Y:S02]  /*d590*/  ULDC.64 UR4, c[0x0][0xbc8] ;  /* 0x0002f20000047ab9 */ /* 0x000fe40000000a00 */
        /* <DEDUP_REMOVED lines=10> */
[----:B------:R-:W-:Y:S01]  /*d640*/  LOP3.LUT R11, R12, 0xfffffe, RZ, 0xc0, !PT ;  /* 0x00fffffe0c0b7812 */ /* 0x000fe200078ec0ff */
[----:B------:R-:W-:Y:S01]  /*d650*/  IMAD R14, R16, UR4, RZ ;  /* 0x00000004100e7c24 */ /* 0x000fe2000f8e02ff */
[----:B------:R-:W-:Y:S01]  /*d660*/  LEA.HI.X R18, R10, UR5, R9, 0x2, P0 ;  /* 0x000000050a127c11 */ /* 0x000fe200080f1409 */
[----:B------:R-:W-:Y:S01]  /*d670*/  SHFL.IDX PT, R12, R17, 0x1, 0x1c1f ;  /* 0x003c1f00110c7f89 */ /* 0x000fe200000e0000 */
[----:B------:R-:W-:-:S02]  /*d680*/  IMAD R9, R22, 0x40, R153 ;  /* 0x0000004016097824 */ /* 0x000fc400078e0299 */
[----:B------:R-:W-:Y:S01]  /*d690*/  IMAD.IADD R15, R0, 0x1, -R11 ;  /* 0x00000001000f7824 */ /* 0x000fe200078e0a0b */
[----:B------:R-:W-:Y:S04]  /*d6a0*/  SHFL.IDX PT, R10, R17, RZ, 0x1c1f ;  /* 0x001c1fff110a7589 */ /* 0x000fe800000e0000 */
[----:B------:R-:W0:Y:S01]  /*d6b0*/  SHFL.IDX PT, R11, R18, RZ, 0x1c1f ;  /* 0x001c1fff120b7589 */ /* 0x000e2200000e0000 */
[----:B------:R-:W-:-:S03]  /*d6c0*/  LEA R15, -R15, RZ, 0x8 ;  /* 0x000000ff0f0f7211 */ /* 0x000fc600078e41ff */
[----:B------:R-:W1:Y:S01]  /*d6d0*/  SHFL.IDX PT, R13, R18, 0x1, 0x1c1f ;  /* 0x003c1f00120d7f89 */ /* 0x000e6200000e0000 */
[----:B------:R-:W-:Y:S01]  /*d6e0*/  ISETP.NE.AND P0, PT, R152, R15, PT ;  /* 0x0000000f9800720c */ /* 0x000fe20003f05270 */
[----:B------:R-:W-:-:S03]  /*d6f0*/  VIADD R15, R9, 0x8 ;  /* 0x00000008090f7836 */ /* 0x000fc60000000000 */
[-C--:B------:R-:W-:Y:S02]  /*d700*/  ISETP.GE.OR P2, PT, R9, R14.reuse, P0 ;  /* 0x0000000e0900720c */ /* 0x080fe40000746670 */
[----:B------:R-:W-:-:S11]  /*d710*/  ISETP.GE.OR P0, PT, R15, R14, P0 ;  /* 0x0000000e0f00720c */ /* 0x000fd60000706670 */
[----:B0-----:R3:W-:Y:S04]  /*d720*/  @!P2 ST.E desc[UR48][R10.64], R2 ;  /* 0x000000020a00a985 */ /* 0x0017e8000c101930 */
[----:B-1----:R3:W-:Y:S02]  /*d730*/  @!P0 ST.E desc[UR48][R12.64], R4 ;  /* 0x000000040c008985 */ /* 0x0027e4000c101930 */
.L_x_4836:
[----:B0-2-4-:R-:W0:Y:S01]  /*d740*/  S2R R14, SR_CTAID.X ;  /* 0x00000000000e7919 */ /* 0x015e220000002500 */
[----:B------:R-:W-:Y:S01]  /*d750*/  LEA.HI R21, R21, R20, RZ, 0x2 ;  /* 0x0000001415157211 */ /* 0x000fe200078f10ff */
[----:B------:R-:W1:Y:S01]  /*d760*/  S2UR UR7, SR_CTAID.Z ;  /* 0x00000000000779c3 */ /* 0x000e620000002700 */
[----:B------:R-:W-:Y:S01]  /*d770*/  SHF.R.S32.HI R9, RZ, 0x1f, R7 ;  /* 0x0000001fff097819 */ /* 0x000fe20000011407 */
[----:B------:R-:W-:Y:S01]  /*d780*/  ULDC.64 UR8, c[0x0][0xb38] ;  /* 0x0002ce0000087ab9 */ /* 0x000fe20000000a00 */
[----:B------:R-:W-:Y:S01]  /*d790*/  LOP3.LUT R21, R21, 0xfffffffc, RZ, 0xc0, !PT ;  /* 0xfffffffc15157812 */ /* 0x000fe200078ec0ff */
[----:B------:R-:W-:Y:S01]  /*d7a0*/  UIMAD UR6, UR6, UR8, URZ ;  /* 0x00000008060672a4 */ /* 0x000fe2000f8e023f */
[----:B------:R-:W-:Y:S01]  /*d7b0*/  LEA.HI R9, R9, R154, RZ, 0x3 ;  /* 0x0000009a09097211 */ /* 0x000fe200078f18ff */
[----:B------:R-:W-:Y:S01]  /*d7c0*/  UIMAD.WIDE.U32 UR4, UR40, UR8, URZ ;  /* 0x00000008280472a5 */ /* 0x000fe2000f8e003f */
[----:B------:R-:W-:Y:S01]  /*d7d0*/  LEA.HI R155, R155, R8, RZ, 0x5 ;  /* 0x000000089b9b7211 */ /* 0x000fe200078f28ff */
[----:B---3--:R-:W2:Y:S01]  /*d7e0*/  LDC.64 R12, c[0x0][0xb40] ;  /* 0x0002d000ff0c7b82 */ /* 0x008ea20000000a00 */
[----:B------:R-:W-:Y:S01]  /*d7f0*/  IMAD.IADD R21, R20, 0x1, -R21 ;  /* 0x0000000114157824 */ /* 0x000fe200078e0a15 */
[----:B------:R-:W-:Y:S01]  /*d800*/  LOP3.LUT R9, R9, 0xfffffff8, RZ, 0xc0, !PT ;  /* 0xfffffff809097812 */ /* 0x000fe200078ec0ff */
[----:B------:R-:W-:Y:S01]  /*d810*/  UIMAD UR6, UR40, UR9, UR6 ;  /* 0x00000009280672a4 */ /* 0x000fe2000f8e0206 */
[----:B------:R-:W-:Y:S01]  /*d820*/  SHF.R.S32.HI R155, RZ, 0x5, R155 ;  /* 0x00000005ff9b7819 */ /* 0x000fe2000001149b */
[----:B------:R-:W-:Y:S01]  /*d830*/  IMAD.U32 R11, RZ, RZ, UR5 ;  /* 0x00000005ff0b7e24 */ /* 0x000fe2000f8e00ff */
[----:B------:R-:W-:Y:S01]  /*d840*/  LEA.HI R2, R21, R21, RZ, 0x1 ;  /* 0x0000001515027211 */ /* 0x000fe200078f08ff */
[----:B------:R-:W-:Y:S01]  /*d850*/  IMAD.IADD R154, R154, 0x1, -R9 ;  /* 0x000000019a9a7824 */ /* 0x000fe200078e0a09 */
[----:B------:R-:W3:Y:S01]  /*d860*/  @P1 LDC R4, c[0x0][0xbec] ;  /* 0x0002fb00ff041b82 */ /* 0x000ee20000000800 */
[----:B------:R-:W-:Y:S01]  /*d870*/  UIADD3 UR6, UR5, UR6, URZ ;  /* 0x0000000605067290 */ /* 0x000fe2000fffe03f */
[----:B------:R-:W-:Y:S01]  /*d880*/  LOP3.LUT R2, R2, 0x1ffffffe, RZ, 0xc0, !PT ;  /* 0x1ffffffe02027812 */ /* 0x000fe200078ec0ff */
[----:B------:R-:W-:Y:S01]  /*d890*/  IMAD R155, R155, 0x10, R154 ;  /* 0x000000109b9b7824 */ /* 0x000fe200078e029a */
[----:B------:R-:W-:Y:S01]  /*d8a0*/  MOV R10, UR4 ;  /* 0x00000004000a7c02 */ /* 0x000fe20008000f00 */
[----:B------:R-:W-:Y:S01]  /*d8b0*/  ULDC.64 UR4, c[0x0][0xb48] ;  /* 0x0002d20000047ab9 */ /* 0x000fe20000000a00 */
[----:B------:R-:W-:Y:S01]  /*d8c0*/  BSSY B0, `(.L_x_4837) ;  /* 0x00000f1000007945 */ /* 0x000fe20003800000 */
[----:B------:R-:W-:Y:S01]  /*d8d0*/  IMAD.IADD R2, R21, 0x1, -R2 ;  /* 0x0000000115027824 */ /* 0x000fe200078e0a02 */
[----:B------:R-:W4:Y:S01]  /*d8e0*/  @P1 LDC R17, c[0x0][0xbf0] ;  /* 0x0002fc00ff111b82 */ /* 0x000f220000000800 */
[----:B-1----:R-:W-:Y:S01]  /*d8f0*/  USHF.R.S32.HI UR8, URZ, 0x1f, UR7 ;  /* 0x0000001f3f087899 */ /* 0x002fe20008011407 */
[----:B------:R-:W-:-:S02]  /*d900*/  IMAD.U32 R11, RZ, RZ, UR6 ;  /* 0x00000006ff0b7e24 */ /* 0x000fc4000f8e00ff */
[----:B------:R-:W-:-:S04]  /*d910*/  IMAD R9, R2, 0x8, R155 ;  /* 0x0000000802097824 */ /* 0x000fc800078e029b */
[----:B0-----:R-:W-:Y:S02]  /*d920*/  IMAD R15, R14, 0x40, R9 ;  /* 0x000000400e0f7824 */ /* 0x001fe400078e0209 */
[C---:B--2---:R-:W-:Y:S02]  /*d930*/  IMAD R2, R12.reuse, UR8, RZ ;  /* 0x000000080c027c24 */ /* 0x044fe4000f8e02ff */
[----:B------:R-:W-:-:S04]  /*d940*/  IMAD.WIDE.U32 R10, R12, UR7, R10 ;  /* 0x000000070c0a7c25 */ /* 0x000fc8000f8e000a */
[----:B---3--:R-:W-:-:S04]  /*d950*/  @P1 IMAD.HI.U32 R4, R15, R4, RZ ;  /* 0x000000040f041227 */ /* 0x008fc800078e00ff */
[----:B------:R-:W-:Y:S02]  /*d960*/  IMAD R13, R13, UR7, R2 ;  /* 0x000000070d0d7c24 */ /* 0x000fe4000f8e0202 */
[----:B------:R-:W-:Y:S01]  /*d970*/  IMAD.MOV.U32 R9, RZ, RZ, R15 ;  /* 0x000000ffff097224 */ /* 0x000fe200078e000f */
[----:B----4-:R-:W-:Y:S01]  /*d980*/  @P1 SHF.R.U32.HI R9, RZ, R17, R4 ;  /* 0x00000011ff091219 */ /* 0x010fe20000011604 */
[----:B------:R-:W-:Y:S02]  /*d990*/  IMAD R2, R5, UR4, RZ ;  /* 0x0000000405027c24 */ /* 0x000fe4000f8e02ff */
[----:B------:R-:W-:Y:S01]  /*d9a0*/  IMAD.IADD R11, R11, 0x1, R13 ;  /* 0x000000010b0b7824 */ /* 0x000fe200078e020d */
[--C-:B------:R-:W-:Y:S01]  /*d9b0*/  SHF.R.S32.HI R4, RZ, 0x1f, R9.reuse ;  /* 0x0000001fff047819 */ /* 0x100fe20000011409 */
[----:B------:R-:W-:Y:S02]  /*d9c0*/  IMAD R13, R3, UR5, R2 ;  /* 0x00000005030d7c24 */ /* 0x000fe4000f8e0202 */
[----:B------:R-:W-:-:S02]  /*d9d0*/  IMAD.MOV R5, RZ, RZ, -R9 ;  /* 0x000000ffff057224 */ /* 0x000fc400078e0a09 */
[----:B------:R-:W-:Y:S01]  /*d9e0*/  IMAD.WIDE.U32 R2, R3, UR4, R10 ;  /* 0x0000000403027c25 */ /* 0x000fe2000f8e000a */
[----:B------:R-:W-:-:S03]  /*d9f0*/  ULDC.64 UR4, c[0x0][0xb30] ;  /* 0x0002cc0000047ab9 */ /* 0x000fc60000000a00 */
[----:B------:R-:W-:Y:S02]  /*da00*/  IMAD R5, R6, R5, R15 ;  /* 0x0000000506057224 */ /* 0x000fe400078e020f */
[----:B------:R-:W-:Y:S02]  /*da10*/  IMAD R4, R4, UR4, RZ ;  /* 0x0000000404047c24 */ /* 0x000fe4000f8e02ff */
[----:B------:R-:W-:Y:S02]  /*da20*/  IMAD.IADD R3, R3, 0x1, R13 ;  /* 0x0000000103037824 */ /* 0x000fe400078e020d */
[C---:B------:R-:W-:Y:S01]  /*da30*/  IMAD R11, R9.reuse, UR5, R4 ;  /* 0x00000005090b7c24 */ /* 0x040fe2000f8e0204 */
[----:B------:R-:W-:Y:S01]  /*da40*/  SHF.R.S32.HI R4, RZ, 0x1f, R5 ;  /* 0x0000001fff047819 */ /* 0x000fe20000011405 */
[----:B------:R-:W-:Y:S01]  /*da50*/  IMAD.WIDE.U32 R2, R9, UR4, R2 ;  /* 0x0000000409027c25 */ /* 0x000fe2000f8e0002 */
[----:B------:R-:W-:-:S03]  /*da60*/  ULDC.64 UR4, c[0x0][0xb28] ;  /* 0x0002ca0000047ab9 */ /* 0x000fc60000000a00 */
[----:B------:R-:W-:Y:S01]  /*da70*/  IMAD R4, R4, UR4, RZ ;  /* 0x0000000404047c24 */ /* 0x000fe2000f8e02ff */
[----:B------:R-:W-:-:S03]  /*da80*/  IADD3 R3, R3, R11, RZ ;  /* 0x0000000b03037210 */ /* 0x000fc60007ffe0ff */
        /* <DEDUP_REMOVED lines=37> */
[C---:B------:R-:W-:Y:S01]  /*dce0*/  VIADD R23, R0.reuse, 0x58 ;  /* 0x0000005800177836 */ /* 0x040fe20000000000 */
[----:B------:R-:W-:-:S02]  /*dcf0*/  @!P2 LEA.HI R8, R0, R0, RZ, 0x1 ;  /* 0x000000000008a211 */ /* 0x000fc400078f08ff */
[----:B------:R-:W-:Y:S02]  /*dd00*/  @!P3 LEA.HI R10, R9, R9, RZ, 0x1 ;  /* 0x00000009090ab211 */ /* 0x000fe400078f08ff */
[----:B------:R-:W-:Y:S02]  /*dd10*/  @!P4 LEA.HI R12, R11, R11, RZ, 0x1 ;  /* 0x0000000b0b0cc211 */ /* 0x000fe400078f08ff */
[----:B------:R-:W-:Y:S02]  /*dd20*/  @!P5 LEA.HI R14, R13, R13, RZ, 0x1 ;  /* 0x0000000d0d0ed211 */ /* 0x000fe400078f08ff */
[----:B------:R-:W-:Y:S02]  /*dd30*/  @!P2 LOP3.LUT R9, R8, 0xfffffffe, RZ, 0xc0, !PT ;  /* 0xfffffffe0809a812 */ /* 0x000fe400078ec0ff */
[----:B------:R-:W-:Y:S02]  /*dd40*/  @!P3 LOP3.LUT R11, R10, 0xfffffffe, RZ, 0xc0, !PT ;  /* 0xfffffffe0a0bb812 */ /* 0x000fe400078ec0ff */
[----:B------:R-:W-:Y:S01]  /*dd50*/  @!P4 LOP3.LUT R13, R12, 0xfffffffe, RZ, 0xc0, !PT ;  /* 0xfffffffe0c0dc812 */ /* 0x000fe200078ec0ff */
[----:B-12---:R-:W-:Y:S01]  /*dd60*/  @!P2 IMAD.WIDE R8, R9, 0x4, R2 ;  /* 0x000000040908a825 */ /* 0x006fe200078e0202 */
[----:B------:R-:W-:-:S02]  /*dd70*/  @!P5 LOP3.LUT R15, R14, 0xfffffffe, RZ, 0xc0, !PT ;  /* 0xfffffffe0e0fd812 */ /* 0x000fc400078ec0ff */
[----:B------:R-:W-:Y:S01]  /*dd80*/  ISETP.GE.AND P6, PT, R22, UR4, PT ;  /* 0x0000000416007c0c */ /* 0x000fe2000bfc6270 */
[--C-:B------:R-:W-:Y:S01]  /*dd90*/  @!P3 IMAD.WIDE R10, R11, 0x4, R2.reuse ;  /* 0x000000040b0ab825 */ /* 0x100fe200078e0202 */
[----:B------:R0:W-:Y:S01]  /*dda0*/  @!P2 ST.E.64 desc[UR48][R8.64], R24 ;  /* 0x000000180800a985 */ /* 0x0001e2000c101b30 */
[----:B------:R-:W-:Y:S02]  /*ddb0*/  ISETP.GE.AND P2, PT, R18, UR4, PT ;  /* 0x0000000412007c0c */ /* 0x000fe4000bf46270 */
[--C-:B------:R-:W-:Y:S01]  /*ddc0*/  @!P4 IMAD.WIDE R12, R13, 0x4, R2.reuse ;  /* 0x000000040d0cc825 */ /* 0x100fe200078e0202 */
[----:B------:R1:W-:Y:S01]  /*ddd0*/  @!P3 ST.E.64 desc[UR48][R10.64], R28 ;  /* 0x0000001c0a00b985 */ /* 0x0003e2000c101b30 */
[----:B------:R-:W-:Y:S02]  /*dde0*/  ISETP.GE.AND P3, PT, R19, UR4, PT ;  /* 0x0000000413007c0c */ /* 0x000fe4000bf66270 */
[----:B------:R-:W-:Y:S01]  /*ddf0*/  @!P5 IMAD.WIDE R14, R15, 0x4, R2 ;  /* 0x000000040f0ed825 */ /* 0x000fe200078e0202 */
[----:B------:R2:W-:Y:S01]  /*de00*/  @!P4 ST.E.64 desc[UR48][R12.64], R32 ;  /* 0x000000200c00c985 */ /* 0x0005e2000c101b30 */
[----:B------:R-:W-:-:S02]  /*de10*/  ISETP.GE.AND P4, PT, R20, UR4, PT ;  /* 0x0000000414007c0c */ /* 0x000fc4000bf86270 */
[----:B------:R-:W-:Y:S01]  /*de20*/  @!P0 LEA.HI R16, R16, R16, RZ, 0x1 ;  /* 0x0000001010108211 */ /* 0x000fe200078f08ff */
[----:B------:R3:W-:Y:S01]  /*de30*/  @!P5 ST.E.64 desc[UR48][R14.64], R36 ;  /* 0x000000240e00d985 */ /* 0x0007e2000c101b30 */
[----:B------:R-:W-:Y:S01]  /*de40*/  ISETP.GE.AND P5, PT, R21, UR4, PT ;  /* 0x0000000415007c0c */ /* 0x000fe2000bfa6270 */
[----:B0-----:R-:W-:Y:S01]  /*de50*/  VIADD R24, R0, 0x60 ;  /* 0x0000006000187836 */ /* 0x001fe20000000000 */
[----:B------:R-:W-:Y:S02]  /*de60*/  @!P1 LEA.HI R17, R17, R17, RZ, 0x1 ;  /* 0x0000001111119211 */ /* 0x000fe400078f08ff */
[----:B------:R-:W-:Y:S02]  /*de70*/  @!P0 LOP3.LUT R9, R16, 0xfffffffe, RZ, 0xc0, !PT ;  /* 0xfffffffe10098812 */ /* 0x000fe400078ec0ff */
[----:B-1----:R-:W-:Y:S02]  /*de80*/  @!P1 LOP3.LUT R11, R17, 0xfffffffe, RZ, 0xc0, !PT ;  /* 0xfffffffe110b9812 */ /* 0x002fe400078ec0ff */
[----:B------:R-:W-:Y:S01]  /*de90*/  @!P2 LEA.HI R18, R18, R18, RZ, 0x1 ;  /* 0x000000121212a211 */ /* 0x000fe200078f08ff */
[----:B------:R-:W-:Y:S01]  /*dea0*/  @!P0 IMAD.WIDE R8, R9, 0x4, R2 ;  /* 0x0000000409088825 */ /* 0x000fe200078e0202 */
[----:B------:R-:W-:-:S02]  /*deb0*/  @!P3 LEA.HI R19, R19, R19, RZ, 0x1 ;  /* 0x000000131313b211 */ /* 0x000fc400078f08ff */
[----:B------:R-:W-:Y:S01]  /*dec0*/  @!P4 LEA.HI R20, R20, R20, RZ, 0x1 ;  /* 0x000000141414c211 */ /* 0x000fe200078f08ff */
[----:B------:R-:W-:Y:S01]  /*ded0*/  @!P1 IMAD.WIDE R10, R11, 0x4, R2 ;  /* 0x000000040b0a9825 */ /* 0x000fe200078e0202 */
[----:B------:R-:W-:Y:S01]  /*dee0*/  @!P5 LEA.HI R21, R21, R21, RZ, 0x1 ;  /* 0x000000151515d211 */ /* 0x000fe200078f08ff */
[----:B------:R0:W-:Y:S01]  /*def0*/  @!P0 ST.E.64 desc[UR48][R8.64], R40 ;  /* 0x0000002808008985 */ /* 0x0001e2000c101b30 */
[----:B------:R-:W-:Y:S02]  /*df00*/  @!P6 LEA.HI R22, R22, R22, RZ, 0x1 ;  /* 0x000000161616e211 */ /* 0x000fe400078f08ff */
[----:B--2---:R-:W-:Y:S01]  /*df10*/  @!P2 LOP3.LUT R13, R18, 0xfffffffe, RZ, 0xc0, !PT ;  /* 0xfffffffe120da812 */ /* 0x004fe200078ec0ff */
[----:B------:R1:W-:Y:S01]  /*df20*/  @!P1 ST.E.64 desc[UR48][R10.64], R44 ;  /* 0x0000002c0a009985 */ /* 0x0003e2000c101b30 */
[----:B------:R-:W-:Y:S01]  /*df30*/  @!P3 LOP3.LUT R19, R19, 0xfffffffe, RZ, 0xc0, !PT ;  /* 0xfffffffe1313b812 */ /* 0x000fe200078ec0ff */
[----:B------:R-:W-:Y:S01]  /*df40*/  VIADD R18, R0, 0x68 ;  /* 0x0000006800127836 */ /* 0x000fe20000000000 */
[----:B---3--:R-:W-:Y:S01]  /*df50*/  @!P4 LOP3.LUT R15, R20, 0xfffffffe, RZ, 0xc0, !PT ;  /* 0xfffffffe140fc812 */ /* 0x008fe200078ec0ff */
[----:B------:R-:W-:Y:S01]  /*df60*/  VIADD R20, R0, 0x78 ;  /* 0x0000007800147836 */ /* 0x000fe20000000000 */
[----:B------:R-:W-:-:S02]  /*df70*/  @!P5 LOP3.LUT R21, R21, 0xfffffffe, RZ, 0xc0, !PT ;  /* 0xfffffffe1515d812 */ /* 0x000fc400078ec0ff */
        /* <DEDUP_REMOVED lines=42> */
[C---:B------:R-:W-:Y:S01]  /*e220*/  VIADD R22, R0.reuse, 0xc0 ;  /* 0x000000c000167836 */ /* 0x040fe20000000000 */
[----:B------:R-:W-:Y:S01]  /*e230*/  IADD3 R23, R0, 0x90, RZ ;  /* 0x0000009000177810 */ /* 0x000fe20007ffe0ff */
[----:B0-----:R-:W-:Y:S01]  /*e240*/  @!P2 IMAD.WIDE R8, R13, 0x4, R2 ;  /* 0x000000040d08a825 */ /* 0x001fe200078e0202 */
[----:B------:R-:W-:-:S02]  /*e250*/  ISETP.GE.AND P1, PT, R24, UR4, PT ;  /* 0x0000000418007c0c */ /* 0x000fc4000bf26270 */
[----:B------:R-:W-:Y:S01]  /*e260*/  ISETP.GE.AND P0, PT, R23, UR4, PT ;  /* 0x0000000417007c0c */ /* 0x000fe2000bf06270 */
        /* <DEDUP_REMOVED lines=34> */
[----:B------:R2:W-:Y:S01]  /*e490*/  @!P2 ST.E.64 desc[UR48][R12.64], R104 ;  /* 0x000000680c00a985 */ /* 0x0005e2000c101b30 */
[----:B------:R-:W-:Y:S01]  /*e4a0*/  @!P5 LOP3.LUT R21, R21, 0xfffffffe, RZ, 0xc0, !PT ;  /* 0xfffffffe1515d812 */ /* 0x000fe200078ec0ff */
[----:B------:R-:W-:Y:S01]  /*e4b0*/  VIADD R20, R0, 0xd8 ;  /* 0x000000d800147836 */ /* 0x000fe20000000000 */
[----:B----4-:R-:W-:-:S02]  /*e4c0*/  @!P6 LOP3.LUT R17, R22, 0xfffffffe, RZ, 0xc0, !PT ;  /* 0xfffffffe1611e812 */ /* 0x010fc400078ec0ff */
[----:B------:R-:W-:Y:S01]  /*e4d0*/  ISETP.GE.AND P0, PT, R18, UR4, PT ;  /* 0x0000000412007c0c */ /* 0x000fe2000bf06270 */
[--C-:B0-----:R-:W-:Y:S01]  /*e4e0*/  @!P3 IMAD.WIDE R8, R19, 0x4, R2.reuse ;  /* 0x000000041308b825 */ /* 0x101fe200078e0202 */
[----:B------:R-:W-:Y:S02]  /*e4f0*/  IADD3 R19, R0, 0xd0, RZ ;  /* 0x000000d000137810 */ /* 0x000fe40007ffe0ff */
[----:B------:R-:W-:Y:S01]  /*e500*/  ISETP.GE.AND P2, PT, R20, UR4, PT ;  /* 0x0000000414007c0c */ /* 0x000fe2000bf46270 */
[--C-:B-1----:R-:W-:Y:S01]  /*e510*/  @!P4 IMAD.WIDE R10, R15, 0x4, R2.reuse ;  /* 0x000000040f0ac825 */ /* 0x102fe200078e0202 */
[----:B------:R0:W-:Y:S01]  /*e520*/  @!P3 ST.E.64 desc[UR48][R8.64], R108 ;  /* 0x0000006c0800b985 */ /* 0x0001e2000c101b30 */
[----:B------:R-:W-:Y:S02]  /*e530*/  ISETP.GE.AND P1, PT, R19, UR4, PT ;  /* 0x0000000413007c0c */ /* 0x000fe4000bf26270 */
[--C-:B------:R-:W-:Y:S01]  /*e540*/  @!P5 IMAD.WIDE R14, R21, 0x4, R2.reuse ;  /* 0x00000004150ed825 */ /* 0x100fe200078e0202 */
[----:B------:R1:W-:Y:S03]  /*e550*/  @!P4 ST.E.64 desc[UR48][R10.64], R112 ;  /* 0x000000700a00c985 */ /* 0x0003e6000c101b30 */
[----:B------:R-:W-:Y:S01]  /*e560*/  @!P6 IMAD.WIDE R16, R17, 0x4, R2 ;  /* 0x000000041110e825 */ /* 0x000fe200078e0202 */
[----:B------:R3:W-:Y:S01]  /*e570*/  @!P5 ST.E.64 desc[UR48][R14.64], R116 ;  /* 0x000000740e00d985 */ /* 0x0007e2000c101b30 */
[----:B------:R-:W-:-:S02]  /*e580*/  @!P0 LEA.HI R18, R18, R18, RZ, 0x1 ;  /* 0x0000001212128211 */ /* 0x000fc400078f08ff */
[C---:B------:R-:W-:Y:S01]  /*e590*/  VIADD R21, R0.reuse, 0xe0 ;  /* 0x000000e000157836 */ /* 0x040fe20000000000 */
[----:B------:R4:W-:Y:S01]  /*e5a0*/  @!P6 ST.E.64 desc[UR48][R16.64], R120 ;  /* 0x000000781000e985 */ /* 0x0009e2000c101b30 */
[C---:B--2---:R-:W-:Y:S01]  /*e5b0*/  VIADD R12, R0.reuse, 0xe8 ;  /* 0x000000e8000c7836 */ /* 0x044fe20000000000 */
[----:B------:R-:W-:Y:S01]  /*e5c0*/  @!P1 LEA.HI R19, R19, R19, RZ, 0x1 ;  /* 0x0000001313139211 */ /* 0x000fe200078f08ff */
[C---:B0-----:R-:W-:Y:S01]  /*e5d0*/  VIADD R9, R0.reuse, 0xf8 ;  /* 0x000000f800097836 */ /* 0x041fe20000000000 */
[----:B------:R-:W-:Y:S01]  /*e5e0*/  ISETP.GE.AND P3, PT, R21, UR4, PT ;  /* 0x0000000415007c0c */ /* 0x000fe2000bf66270 */
[----:B------:R-:W-:Y:S01]  /*e5f0*/  VIADD R13, R0, 0xf0 ;  /* 0x000000f0000d7836 */ /* 0x000fe20000000000 */
[----:B------:R-:W-:Y:S02]  /*e600*/  ISETP.GE.AND P4, PT, R12, UR4, PT ;  /* 0x000000040c007c0c */ /* 0x000fe4000bf86270 */
[----:B------:R-:W-:Y:S02]  /*e610*/  ISETP.GE.AND P6, PT, R9, UR4, PT ;  /* 0x0000000409007c0c */ /* 0x000fe4000bfc6270 */
[----:B------:R-:W-:-:S02]  /*e620*/  ISETP.GE.AND P5, PT, R13, UR4, PT ;  /* 0x000000040d007c0c */ /* 0x000fc4000bfa6270 */
[----:B------:R-:W-:Y:S02]  /*e630*/  @!P2 LEA.HI R20, R20, R20, RZ, 0x1 ;  /* 0x000000141414a211 */ /* 0x000fe400078f08ff */
[----:B-1----:R-:W-:-:S03]  /*e640*/  @!P1 LOP3.LUT R11, R19, 0xfffffffe, RZ, 0xc0, !PT ;  /* 0xfffffffe130b9812 */ /* 0x002fc600078ec0ff */
[----:B------:R-:W-:Y:S02]  /*e650*/  @!P3 LEA.HI R21, R21, R21, RZ, 0x1 ;  /* 0x000000151515b211 */ /* 0x000fe400078f08ff */
[----:B------:R-:W-:Y:S02]  /*e660*/  @!P4 LEA.HI R12, R12, R12, RZ, 0x1 ;  /* 0x0000000c0c0cc211 */ /* 0x000fe400078f08ff */
[----:B------:R-:W-:Y:S02]  /*e670*/  @!P6 LEA.HI R10, R9, R9, RZ, 0x1 ;  /* 0x00000009090ae211 */ /* 0x000fe400078f08ff */
[----:B------:R-:W-:Y:S02]  /*e680*/  @!P5 LEA.HI R8, R13, R13, RZ, 0x1 ;  /* 0x0000000d0d08d211 */ /* 0x000fe400078f08ff */
[----:B------:R-:W-:Y:S02]  /*e690*/  @!P0 LOP3.LUT R9, R18, 0xfffffffe, RZ, 0xc0, !PT ;  /* 0xfffffffe12098812 */ /* 0x000fe400078ec0ff */
[----:B------:R-:W-:-:S02]  /*e6a0*/  @!P2 LOP3.LUT R13, R20, 0xfffffffe, RZ, 0xc0, !PT ;  /* 0xfffffffe140da812 */ /* 0x000fc400078ec0ff */
[----:B---3--:R-:W-:Y:S02]  /*e6b0*/  @!P3 LOP3.LUT R15, R21, 0xfffffffe, RZ, 0xc0, !PT ;  /* 0xfffffffe150fb812 */ /* 0x008fe400078ec0ff */
        /* <DEDUP_REMOVED lines=17> */
.L_x_4838:
[----:B------:R-:W-:Y:S05]  /*e7d0*/  BSYNC B0 ;  /* 0x0000000000007941 */ /* 0x000fea0003800000 */
.L_x_4837:
[----:B------:R-:W-:Y:S01]  /*e7e0*/  VIADD R7, R7, 0x8 ;  /* 0x0000000807077836 */ /* 0x000fe20000000000 */
[----:B0-2---:R3:W0:Y:S04]  /*e7f0*/  SHFL.IDX PT, R3, R5, 0x1, 0x1c1f ;  /* 0x003c1f0005037f89 */ /* 0x00562800000e0000 */
[----:B------:R-:W-:Y:S01]  /*e800*/  ISETP.GE.AND P0, PT, R7, R6, PT ;  /* 0x000000060700720c */ /* 0x000fe20003f06270 */
[----:B-1----:R3:W1:-:S12]  /*e810*/  SHFL.IDX PT, R2, R4, 0x1, 0x1c1f ;  /* 0x003c1f0004027f89 */ /* 0x00265800000e0000 */
[----:B---3--:R-:W-:Y:S05]  /*e820*/  @P0 BRA `(.L_x_4740) ;  /* 0x0000005800a00947 */ /* 0x008fea0003800000 */
        /* <DEDUP_REMOVED lines=24> */
[----:B01----:R-:W-:Y:S01]  /*e9b0*/  @!P0 IMAD.WIDE R4, R5, 0x4, R2 ;  /* 0x0000000405048825 */ /* 0x003fe200078e0202 */
        /* <DEDUP_REMOVED lines=52> */
[----:B------:R-:W-:Y:S01]  /*ed00*/  VIADD R18, R0, 0x88 ;  /* 0x0000008800127836 */ /* 0x000fe20000000000 */
        /* <DEDUP_REMOVED lines=55> */
[----:B---3--:R-:W-:Y:S01]  /*f080*/  @!P3 LOP3.LUT R11, R16, 0xfffffffe, RZ, 0xc0, !PT ;  /* 0xfffffffe100bb812 */ /* 0x008fe200078ec0ff */
[----:B------:R-:W-:Y:S01]  /*f090*/  VIADD R16, R0, 0xe0 ;  /* 0x000000e000107836 */ /* 0x000fe20000000000 */
[----:B------:R-:W-:Y:S02]  /*f0a0*/  @!P2 LOP3.LUT R17, R17, 0xfffffffe, RZ, 0xc0, !PT ;  /* 0xfffffffe1111a812 */ /* 0x000fe400078ec0ff */
[----:B----4-:R-:W-:Y:S01]  /*f0b0*/  @!P1 LOP3.LUT R13, R20, 0xfffffffe, RZ, 0xc0, !PT ;  /* 0xfffffffe140d9812 */ /* 0x010fe200078ec0ff */
        /* <DEDUP_REMOVED lines=19> */
[C---:B------:R-:W-:Y:S01]  /*f1f0*/  VIADD R17, R0.reuse, 0xe8 ;  /* 0x000000e800117836 */ /* 0x040fe20000000000 */
[----:B------:R-:W-:Y:S01]  /*f200*/  @!P6 LEA.HI R19, R19, R19, RZ, 0x1 ;  /* 0x000000131313e211 */ /* 0x000fe200078f08ff */
        /* <DEDUP_REMOVED lines=16> */
[----:B---3--:R-:W-:Y:S02]  /*f310*/  @!P2 LOP3.LUT R11, R16, 0xfffffffe, RZ, 0xc0, !PT ;  /* 0xfffffffe100ba812 */ /* 0x008fe400078ec0ff */
        /* <DEDUP_REMOVED lines=15> */
[----:B---3--:R-:W-:-:S05]  /*f410*/  LOP3.LUT R5, R0, 0xfffffffe, RZ, 0xc0, !PT ;  /* 0xfffffffe00057812 */ /* 0x008fca00078ec0ff */
[----:B------:R-:W-:-:S05]  /*f420*/  IMAD.WIDE R2, R5, 0x4, R2 ;  /* 0x0000000405027825 */ /* 0x000fca00078e0202 */
[----:B------:R0:W-:Y:S01]  /*f430*/  ST.E.64 desc[UR48][R2.64], R150 ;  /* 0x0000009602007985 */ /* 0x0001e2000c101b30 */
[----:B------:R-:W-:Y:S05]  /*f440*/  BRA `(.L_x_4740) ;  /* 0x0000004c00987947 */ /* 0x000fea0003800000 */
.L_x_4835:
[----:B------:R-:W1:Y:S02]  /*f450*/  S2R R0, SR_TID.X ;  /* 0x0000000000007919 */ /* 0x000e640000002100 */
[----:B-1----:R-:W-:-:S05]  /*f460*/  VIADD R2, R0, 0xffffff80 ;  /* 0xffffff8000027836 */ /* 0x002fca0000000000 */
[----:B------:R-:W-:-:S13]  /*f470*/  ISETP.GT.AND P0, PT, R2, 0x3f, PT ;  /* 0x0000003f0200780c */ /* 0x000fda0003f04270 */
[----:B------:R-:W-:Y:S05]  /*f480*/  @P0 BRA `(.L_x_4740) ;  /* 0x0000004c00880947 */ /* 0x000fea0003800000 */
[----:B------:R-:W1:Y:S01]  /*f490*/  S2R R3, SR_CTAID.X ;  /* 0x0000000000037919 */ /* 0x000e620000002500 */
[----:B------:R-:W3:Y:S01]  /*f4a0*/  LDC R6, c[0x0][0xbe8] ;  /* 0x0002fa00ff067b82 */ /* 0x000ee20000000800 */
[----:B------:R-:W-:Y:S01]  /*f4b0*/  ULDC UR4, c[0x0][0xa88] ;  /* 0x0002a20000047ab9 */ /* 0x000fe20000000800 */
[----:B-1----:R-:W-:Y:S02]  /*f4c0*/  IMAD R0, R3, 0x40, R0 ;  /* 0x0000004003007824 */ /* 0x002fe400078e0200 */
[----:B---3--:R-:W-:-:S03]  /*f4d0*/  IMAD R3, R6, UR4, RZ ;  /* 0x0000000406037c24 */ /* 0x008fc6000f8e02ff */
[----:B------:R-:W-:-:S04]  /*f4e0*/  IADD3 R0, R0, -0x80, RZ ;  /* 0xffffff8000007810 */ /* 0x000fc80007ffe0ff */
[----:B------:R-:W-:-:S13]  /*f4f0*/  ISETP.GE.AND P0, PT, R0, R3, PT ;  /* 0x000000030000720c */ /* 0x000fda0003f06270 */
[----:B------:R-:W-:Y:S05]  /*f500*/  @P0 BRA `(.L_x_4740) ;  /* 0x0000004c00680947 */ /* 0x000fea0003800000 */
[----:B------:R-:W-:Y:S01]  /*f510*/  ISETP.NE.AND P0, PT, R6, 0x1, PT ;  /* 0x000000010600780c */ /* 0x000fe20003f05270 */
[----:B------:R-:W1:Y:S01]  /*f520*/  S2UR UR7, SR_CTAID.Z ;  /* 0x00000000000779c3 */ /* 0x000e620000002700 */
[----:B------:R-:W-:Y:S01]  /*f530*/  USHF.R.S32.HI UR6, URZ, 0x1f, UR40 ;  /* 0x0000001f3f067899 */ /* 0x000fe20008011428 */
[----:B------:R-:W-:Y:S01]  /*f540*/  IMAD.MOV.U32 R5, RZ, RZ, R0 ;  /* 0x000000ffff057224 */ /* 0x000fe200078e0000 */
[----:B------:R-:W-:Y:S02]  /*f550*/  ULDC.64 UR8, c[0x0][0xbd0] ;  /* 0x0002f40000087ab9 */ /* 0x000fe40000000a00 */
[----:B------:R-:W-:Y:S02]  /*f560*/  UIMAD UR6, UR6, UR8, URZ ;  /* 0x00000008060672a4 */ /* 0x000fe4000f8e023f */
[----:B------:R-:W-:Y:S01]  /*f570*/  UIMAD.WIDE.U32 UR4, UR40, UR8, URZ ;  /* 0x00000008280472a5 */ /* 0x000fe2000f8e003f */
[----:B------:R-:W3:Y:S01]  /*f580*/  LDC.64 R10, c[0x0][0xbd8] ;  /* 0x0002f600ff0a7b82 */ /* 0x000ee20000000a00 */
[----:B------:R-:W-:-:S04]  /*f590*/  UIMAD UR6, UR40, UR9, UR6 ;  /* 0x00000009280672a4 */ /* 0x000fc8000f8e0206 */
[----:B------:R-:W-:Y:S02]  /*f5a0*/  UIADD3 UR6, UR5, UR6, URZ ;  /* 0x0000000605067290 */ /* 0x000fe4000fffe03f */
[----:B------:R-:W-:Y:S01]  /*f5b0*/  IMAD.U32 R3, RZ, RZ, UR5 ;  /* 0x00000005ff037e24 */ /* 0x000fe2000f8e00ff */
[----:B------:R-:W5:Y:S01]  /*f5c0*/  @P0 LDC R7, c[0x0][0xbec] ;  /* 0x0002fb00ff070b82 */ /* 0x000f620000000800 */
[----:B------:R-:W-:Y:S01]  /*f5d0*/  IMAD.U32 R2, RZ, RZ, UR4 ;  /* 0x00000004ff027e24 */ /* 0x000fe2000f8e00ff */
[----:B------:R-:W-:Y:S01]  /*f5e0*/  ULDC.64 UR4, c[0x0][0xbe0] ;  /* 0x0002f80000047ab9 */ /* 0x000fe20000000a00 */
[----:B------:R-:W-:-:S05]  /*f5f0*/  IMAD.U32 R3, RZ, RZ, UR6 ;  /* 0x00000006ff037e24 */ /* 0x000fca000f8e00ff */
[----:B------:R-:W0:Y:S01]  /*f600*/  @P0 LDC R9, c[0x0][0xbf0] ;  /* 0x0002fc00ff090b82 */ /* 0x000e220000000800 */
[----:B-1----:R-:W-:-:S07]  /*f610*/  USHF.R.S32.HI UR8, URZ, 0x1f, UR7 ;  /* 0x0000001f3f087899 */ /* 0x002fce0008011407 */
[----:B------:R-:W1:Y:S01]  /*f620*/  S2UR UR10, SR_CTAID.Y ;  /* 0x00000000000a79c3 */ /* 0x000e620000002600 */
[C---:B---3--:R-:W-:Y:S02]  /*f630*/  IMAD R12, R10.reuse, UR8, RZ ;  /* 0x000000080a0c7c24 */ /* 0x048fe4000f8e02ff */
[----:B------:R-:W-:-:S04]  /*f640*/  IMAD.WIDE.U32 R2, R10, UR7, R2 ;  /* 0x000000070a027c25 */ /* 0x000fc8000f8e0002 */
[----:B------:R-:W-:Y:S01]  /*f650*/  IMAD R11, R11, UR7, R12 ;  /* 0x000000070b0b7c24 */ /* 0x000fe2000f8e020c */
[----:B------:R-:W1:Y:S01]  /*f660*/  LDC R8, c[0x0][0xc50] ;  /* 0x00031400ff087b82 */ /* 0x000e620000000800 */
[----:B-----5:R-:W-:-:S04]  /*f670*/  @P0 IMAD.HI.U32 R4, R0, R7, RZ ;  /* 0x0000000700040227 */ /* 0x020fc800078e00ff */
[----:B------:R-:W-:Y:S02]  /*f680*/  IMAD R7, RZ, RZ, -UR40 ;  /* 0x80000028ff077e24 */ /* 0x000fe4000f8e02ff */
[----:B------:R-:W-:Y:S01]  /*f690*/  IMAD.IADD R3, R11, 0x1, R3 ;  /* 0x000000010b037824 */ /* 0x000fe200078e0203 */
[----:B0-----:R-:W-:Y:S01]  /*f6a0*/  @P0 SHF.R.U32.HI R5, RZ, R9, R4 ;  /* 0x00000009ff050219 */ /* 0x001fe20000011604 */
[----:B-1----:R-:W-:-:S04]  /*f6b0*/  IMAD R9, R8, R7, UR10 ;  /* 0x0000000a08097e24 */ /* 0x002fc8000f8e0207 */
[----:B------:R-:W-:Y:S02]  /*f6c0*/  IMAD.MOV R7, RZ, RZ, -R5 ;  /* 0x000000ffff077224 */ /* 0x000fe400078e0a05 */
[----:B------:R-:W-:Y:S01]  /*f6d0*/  IMAD.WIDE.U32 R2, R9, UR4, R2 ;  /* 0x0000000409027c25 */ /* 0x000fe2000f8e0002 */
[----:B------:R-:W-:-:S03]  /*f6e0*/  SHF.R.S32.HI R4, RZ, 0x1f, R9 ;  /* 0x0000001fff047819 */ /* 0x000fc60000011409 */
[----:B------:R-:W-:Y:S01]  /*f6f0*/  IMAD R7, R6, R7, R0 ;  /* 0x0000000706077224 */ /* 0x000fe200078e0200 */
[----:B------:R-:W-:Y:S01]  /*f700*/  IADD3 R2, P0, R5, R2, RZ ;  /* 0x0000000205027210 */ /* 0x000fe20007f1e0ff */
[----:B------:R-:W-:-:S03]  /*f710*/  IMAD R4, R4, UR4, RZ ;  /* 0x0000000404047c24 */ /* 0x000fc6000f8e02ff */
[----:B------:R-:W-:Y:S01]  /*f720*/  SHF.R.S32.HI R0, RZ, 0x1f, R7 ;  /* 0x0000001fff007819 */ /* 0x000fe20000011407 */
[----:B------:R-:W-:Y:S01]  /*f730*/  IMAD R4, R9, UR5, R4 ;  /* 0x0000000509047c24 */ /* 0x000fe2000f8e0204 */
[----:B------:R-:W-:Y:S01]  /*f740*/  SHF.R.S32.HI R9, RZ, 0x1f, R5 ;  /* 0x0000001fff097819 */ /* 0x000fe20000011405 */
[----:B------:R-:W-:Y:S02]  /*f750*/  ULDC.64 UR4, c[0x0][0xbc8] ;  /* 0x0002f20000047ab9 */ /* 0x000fe40000000a00 */
[----:B------:R-:W-:Y:S01]  /*f760*/  IMAD R0, R0, UR4, RZ ;  /* 0x0000000400007c24 */ /* 0x000fe2000f8e02ff */
[----:B------:R-:W-:-:S03]  /*f770*/  IADD3.X R3, R9, R3, R4, P0, !PT ;  /* 0x0000000309037210 */ /* 0x000fc600007fe404 */
[C---:B------:R-:W-:Y:S02]  /*f780*/  IMAD R5, R7.reuse, UR5, R0 ;  /* 0x0000000507057c24 */ /* 0x040fe4000f8e0200 */
[----:B------:R-:W-:Y:S01]  /*f790*/  IMAD.WIDE.U32 R2, R7, UR4, R2 ;  /* 0x0000000407027c25 */ /* 0x000fe2000f8e0002 */
[----:B------:R-:W-:-:S04]  /*f7a0*/  ULDC.64 UR4, c[0x0][0xba8] ;  /* 0x0002ea0000047ab9 */ /* 0x000fc80000000a00 */
[----:B------:R-:W-:Y:S02]  /*f7b0*/  IADD3 R3, R3, R5, RZ ;  /* 0x0000000503037210 */ /* 0x000fe40007ffe0ff */
[----:B------:R-:W-:-:S04]  /*f7c0*/  LEA R4, P0, R2, UR4, 0x2 ;  /* 0x0000000402047c11 */ /* 0x000fc8000f8010ff */
[----:B------:R-:W-:Y:S01]  /*f7d0*/  LEA.HI.X R5, R2, UR5, R3, 0x2, P0 ;  /* 0x0000000502057c11 */ /* 0x000fe200080f1403 */
[----:B------:R-:W-:-:S05]  /*f7e0*/  IMAD.MOV.U32 R3, RZ, RZ, -0x800000 ;  /* 0xff800000ff037424 */ /* 0x000fca00078e00ff */
[----:B------:R1:W-:Y:S01]  /*f7f0*/  STG.E desc[UR48][R4.64], R3 ;  /* 0x0000000304007986 */ /* 0x0003e2000c101930 */
[----:B------:R-:W-:Y:S05]  /*f800*/  BRA `(.L_x_4740) ;  /* 0x0000004800a87947 */ /* 0x000fea0003800000 */
.L_x_4738:
[----:B------:R-:W-:-:S08]  /*f810*/  NOP ;  /* 0x0000000000007918 */ /* 0x000fd00000000000 */
[----:B------:R-:W0:-:S00]  /*f820*/  USETMAXREG.DEALLOC.CTAPOOL 0x18 ;  /* 0x00000018000079c8 */ /* 0x000e0000080e0500 */
        /* <DEDUP_REMOVED lines=16> */
.L_x_4839:
[----:B------:R-:W-:Y:S01]  /*f930*/  ULDC UR7, c[0x0][0xc50] ;  /* 0x0003140000077ab9 */ /* 0x000fe20000000800 */
[----:B------:R-:W-:Y:S01]  /*f940*/  UMOV UR36, UR6 ;  /* 0x0000000600247c82 */ /* 0x000fe20008000000 */
[----:B------:R-:W-:-:S11]  /*f950*/  UISETP.NE.AND UP0, UPT, UR7, 0x1, UPT ;  /* 0x000000010700788c */ /* 0x000fd6000bf05270 */
[----:B------:R-:W-:Y:S01]  /*f960*/  @UP0 ULDC UR4, c[0x0][0xc54] ;  /* 0x0003150000040ab9 */ /* 0x000fe20000000800 */
[----:B------:R-:W-:Y:S01]  /*f970*/  @UP0 ULDC UR8, c[0x0][0xc58] ;  /* 0x0003160000080ab9 */ /* 0x000fe20000000800 */
[----:B------:R-:W-:-:S04]  /*f980*/  UIMAD.WIDE.U32 UR4, UR6, UR4, URZ ;  /* 0x00000004060472a5 */ /* 0x000fc8000f8e003f */
[----:B------:R-:W-:-:S12]  /*f990*/  @UP0 USHF.R.U32.HI UR36, URZ, UR8, UR5 ;  /* 0x000000083f240299 */ /* 0x000fd80008011605 */
.L_x_4840:
        /* <DEDUP_REMOVED lines=8> */
[----:B------:R-:W-:Y:S01]  /*fa20*/  ULDC.64 UR4, c[0x0][0x418] ;  /* 0x0001060000047ab9 */ /* 0x000fe20000000a00 */
[----:B------:R-:W-:Y:S01]  /*fa30*/  ULDC UR6, c[0x0][0x448] ;  /* 0x0001120000067ab9 */ /* 0x000fe20000000800 */
[----:B------:R-:W-:Y:S02]  /*fa40*/  UISETP.NE.U32.AND UP0, UPT, UR4, URZ, UPT ;  /* 0x0000003f0400728c */ /* 0x000fe4000bf05070 */
[----:B------:R-:W-:Y:S02]  /*fa50*/  UISETP.NE.AND UP1, UPT, UR6, 0x1, UPT ;  /* 0x000000010600788c */ /* 0x000fe4000bf25270 */
[----:B------:R-:W-:Y:S01]  /*fa60*/  UISETP.NE.AND.EX UP0, UPT, UR5, URZ, UPT, UP0 ;  /* 0x0000003f0500728c */ /* 0x000fe2000bf05300 */
[----:B------:R-:W-:Y:S02]  /*fa70*/  ULDC UR6, c[0x0][0x424] ;  /* 0x0001090000067ab9 */ /* 0x000fe40000000800 */
[----:B------:R-:W-:Y:S01]  /*fa80*/  ULDC.64 UR4, c[0x0][0x9e0] ;  /* 0x0002780000047ab9 */ /* 0x000fe20000000a00 */
[----:B------:R-:W-:-:S02]  /*fa90*/  USEL UR9, UR6, 0x1, UP0 ;  /* 0x0000000106097887 */ /* 0x000fc40008000000 */
[----:B------:R-:W-:Y:S01]  /*faa0*/  UISETP.GE.AND UP0, UPT, UR5, 0x1, UPT ;  /* 0x000000010500788c */ /* 0x000fe2000bf06270 */
[----:B------:R-:W-:Y:S02]  /*fab0*/  ULDC UR10, c[0x0][0x288] ;  /* 0x0000a200000a7ab9 */ /* 0x000fe40000000800 */
[----:B------:R-:W-:Y:S01]  /*fac0*/  @UP1 ULDC UR7, c[0x0][0x44c] ;  /* 0x0001130000071ab9 */ /* 0x000fe20000000800 */
[----:B------:R-:W-:Y:S01]  /*fad0*/  ULDC UR12, c[0x0][0x2f0] ;  /* 0x0000bc00000c7ab9 */ /* 0x000fe20000000800 */
[----:B------:R-:W-:Y:S01]  /*fae0*/  UIADD3 UR11, -UR10, 0x1, URZ ;  /* 0x000000010a0b7890 */ /* 0x000fe2000fffe13f */
[----:B------:R-:W-:Y:S01]  /*faf0*/  PLOP3.LUT P1, PT, PT, PT, UP0, 0x80, 0x0 ;  /* 0x000000000000781c */ /* 0x000fe20003f2f008 */
[----:B------:R-:W-:Y:S01]  /*fb00*/  UIMAD UR13, UR9, UR12, 0x3f ;  /* 0x0000003f090d74a4 */ /* 0x000fe2000f8e020c */
[----:B------:R-:W-:Y:S01]  /*fb10*/  @UP1 ULDC UR14, c[0x0][0x450] ;  /* 0x00011400000e1ab9 */ /* 0x000fe20000000800 */
[----:B------:R-:W-:Y:S02]  /*fb20*/  UIMAD UR11, UR9, UR12, UR11 ;  /* 0x0000000c090b72a4 */ /* 0x000fe4000f8e020b */
[----:B0-----:R-:W-:-:S04]  /*fb30*/  USHF.L.U32 UR40, UR40, 0x6, URZ ;  /* 0x0000000628287899 */ /* 0x001fc8000800063f */
[----:B------:R-:W-:-:S04]  /*fb40*/  UIADD3 UR8, UR40, 0x3f, URZ ;  /* 0x0000003f28087890 */ /* 0x000fc8000fffe03f */
[----:B------:R-:W-:-:S04]  /*fb50*/  UIMAD.WIDE.U32 UR6, UR8, UR7, URZ ;  /* 0x00000007080672a5 */ /* 0x000fc8000f8e003f */
[----:B------:R-:W-:Y:S02]  /*fb60*/  @UP1 USHF.R.U32.HI UR8, URZ, UR14, UR7 ;  /* 0x0000000e3f081299 */ /* 0x000fe40008011607 */
[----:B------:R-:W-:Y:S02]  /*fb70*/  USHF.R.S32.HI UR7, URZ, 0x1f, UR13 ;  /* 0x0000001f3f077899 */ /* 0x000fe4000801140d */
[----:B------:R-:W-:Y:S02]  /*fb80*/  UIADD3 UR6, UR11, UR8, URZ ;  /* 0x000000080b067290 */ /* 0x000fe4000fffe03f */
[----:B------:R-:W-:Y:S02]  /*fb90*/  ULEA.HI UR7, UR7, UR13, URZ, 0x6 ;  /* 0x0000000d07077291 */ /* 0x000fe4000f8f303f */
[----:B------:R-:W-:Y:S02]  /*fba0*/  UIADD3 UR4, UR6, UR4, URZ ;  /* 0x0000000406047290 */ /* 0x000fe4000fffe03f */
[----:B------:R-:W-:Y:S01]  /*fbb0*/  USHF.R.S32.HI UR39, URZ, 0x6, UR7 ;  /* 0x000000063f277899 */ /* 0x000fe20008011407 */
        /* <DEDUP_REMOVED lines=11> */
.L_x_4843:
[----:B------:R-:W-:-:S11]  /*fc70*/  UISETP.NE.AND UP0, UPT, UR5, 0x1, UPT ;  /* 0x000000010500788c */ /* 0x000fd6000bf05270 */
[----:B------:R-:W-:Y:S02]  /*fc80*/  @UP0 ULDC.64 UR14, c[0x0][0x9e8] ;  /* 0x00027a00000e0ab9 */ /* 0x000fe40000000a00 */
[----:B------:R-:W-:-:S04]  /*fc90*/  UIMAD.WIDE.U32 UR6, UR8, UR14, URZ ;  /* 0x0000000e080672a5 */ /* 0x000fc8000f8e003f */
[----:B------:R-:W-:-:S12]  /*fca0*/  @UP0 USHF.R.U32.HI UR8, URZ, UR15, UR7 ;  /* 0x0000000f3f080299 */ /* 0x000fd80008011607 */
.L_x_4844:
[----:B------:R-:W-:-:S04]  /*fcb0*/  UIMAD UR8, UR8, UR5, UR5 ;  /* 0x00000005080872a4 */ /* 0x000fc8000f8e0205 */
[----:B------:R-:W-:-:S04]  /*fcc0*/  UISETP.LT.AND UP0, UPT, UR4, UR8, UPT ;  /* 0x000000080400728c */ /* 0x000fc8000bf01270 */
[----:B------:R-:W-:-:S12]  /*fcd0*/  USEL UR4, UR4, UR8, UP0 ;  /* 0x0000000804047287 */ /* 0x000fd80008000000 */
.L_x_4842:
        /* <DEDUP_REMOVED lines=11> */
[----:B------:R-:W-:Y:S01]  /*fd90*/  UIADD3 UR4, UR9, UR4, URZ ;  /* 0x0000000409047290 */ /* 0x000fe2000fffe03f */
[----:B------:R-:W-:Y:S01]  /*fda0*/  ULDC UR8, c[0x0][0x9dc] ;  /* 0x0002770000087ab9 */ /* 0x000fe20000000800 */
[----:B------:R-:W-:Y:S02]  /*fdb0*/  USEL UR12, UR39, UR44, UP0 ;  /* 0x0000002c270c7287 */ /* 0x000fe40008000000 */
        /* <DEDUP_REMOVED lines=12> */
.L_x_4846:
[----:B------:R-:W-:-:S11]  /*fe80*/  UISETP.NE.AND UP0, UPT, UR5, 0x1, UPT ;  /* 0x000000010500788c */ /* 0x000fd6000bf05270 */
[----:B------:R-:W-:Y:S02]  /*fe90*/  @UP0 ULDC.64 UR10, c[0x0][0x9e8] ;  /* 0x00027a00000a0ab9 */ /* 0x000fe40000000a00 */
[----:B------:R-:W-:-:S04]  /*fea0*/  UIMAD.WIDE.U32 UR6, UR4, UR10, URZ ;  /* 0x0000000a040672a5 */ /* 0x000fc8000f8e003f */
[----:B------:R-:W-:-:S12]  /*feb0*/  @UP0 USHF.R.U32.HI UR4, URZ, UR11, UR7 ;  /* 0x0000000b3f040299 */ /* 0x000fd80008011607 */
.L_x_4847:
[----:B------:R-:W-:-:S04]  /*fec0*/  UIMAD UR4, UR4, UR5, URZ ;  /* 0x00000005040472a4 */ /* 0x000fc8000f8e023f */
[----:B------:R-:W-:-:S04]  /*fed0*/  UISETP.LT.AND UP0, UPT, UR8, UR4, UPT ;  /* 0x000000040800728c */ /* 0x000fc8000bf01270 */
[----:B------:R-:W-:-:S12]  /*fee0*/  USEL UR8, UR8, UR4, !UP0 ;  /* 0x0000000408087287 */ /* 0x000fd8000c000000 */
.L_x_4845:
[----:B------:R-:W-:Y:S02]  /*fef0*/  USHF.R.S32.HI UR4, URZ, 0x1f, UR8 ;  /* 0x0000001f3f047899 */ /* 0x000fe40008011408 */
[----:B------:R-:W-:Y:S02]  /*ff00*/  USHF.R.U32.HI UR10, URZ, 0x10, UR42 ;  /* 0x000000103f0a7899 */ /* 0x000fe4000801162a */
[----:B------:R-:W-:Y:S02]  /*ff10*/  ULEA.HI UR4, UR4, UR8, URZ, 0x6 ;  /* 0x0000000804047291 */ /* 0x000fe4000f8f303f */
[----:B------:R-:W-:Y:S02]  /*ff20*/  ULOP3.LUT UR42, UR42, 0xffff, URZ, 0xc0, !UPT ;  /* 0x0000ffff2a2a7892 */ /* 0x000fe4000f8ec03f */
[----:B------:R-:W-:Y:S01]  /*ff30*/  USHF.R.S32.HI UR4, URZ, 0x6, UR4 ;  /* 0x000000063f047899 */ /* 0x000fe20008011404 */
[----:B------:R-:W-:-:S03]  /*ff40*/  UMOV UR46, URZ ;  /* 0x0000003f002e7c82 */ /* 0x000fc60008000000 */
[----:B------:R-:W-:-:S04]  /*ff50*/  UISETP.LT.AND UP0, UPT, URZ, UR4, UPT ;  /* 0x000000043f00728c */ /* 0x000fc8000bf01270 */
[----:B------:R-:W-:Y:S02]  /*ff60*/  USEL UR43, URZ, UR4, !UP0 ;  /* 0x000000043f2b7287 */ /* 0x000fe4000c000000 */
[----:B------:R-:W-:Y:S02]  /*ff70*/  UISETP.NE.AND UP0, UPT, UR10, URZ, UPT ;  /* 0x0000003f0a00728c */ /* 0x000fe4000bf05270 */
[----:B------:R-:W-:-:S06]  /*ff80*/  UISETP.GT.AND UP1, UPT, UR12, UR43, UPT ;  /* 0x0000002b0c00728c */ /* 0x000fcc000bf24270 */
[----:B------:R-:W-:-:S03]  /*ff90*/  PLOP3.LUT P0, PT, PT, PT, UP1, 0x80, 0x0 ;  /* 0x000000000000781c */ /* 0x000fc60003f0f018 */
[----:B------:R-:W-:-:S10]  /*ffa0*/  @!UP0 ULDC UR10, c[0x0][0x9f0] ;  /* 0x00027c00000a8ab9 */ /* 0x000fd40000000800 */
        /* <DEDUP_REMOVED lines=8> */
[----:B------:R-:W-:-:S05]  /*10030*/  IMAD.MOV R3, RZ, RZ, -R3 ;  /* 0x000000ffff037224 */ /* 0x000fca00078e0a03 */
[----:B------:R-:W-:-:S05]  /*10040*/  R2UR UR9, R3 ;  /* 0x00000000030972ca */ /* 0x000fca00000e0000 */
[----:B------:R-:W0:Y:S08]  /*10050*/  I2F.RP R0, UR11 ;  /* 0x0000000b00007d06 */ /* 0x000e300008209400 */
[----:B0-----:R-:W0:Y:S02]  /*10060*/  MUFU.RCP R0, R0 ;  /* 0x0000000000007308 */ /* 0x001e240000001000 */
[----:B0-----:R-:W-:Y:S01]  /*10070*/  VIADD R2, R0, 0xffffffe ;  /* 0x0ffffffe00027836 */ /* 0x001fe20000000000 */
[----:B------:R-:W-:Y:S01]  /*10080*/  IABS R0, UR6 ;  /* 0x0000000600007c13 */ /* 0x000fe20008000000 */
[----:B------:R-:W-:-:S03]  /*10090*/  ULOP3.LUT UR6, UR6, UR10, URZ, 0x3c, !UPT ;  /* 0x0000000a06067292 */ /* 0x000fc6000f8e3c3f */
[----:B------:R-:W-:Y:S01]  /*100a0*/  R2UR UR8, R0 ;  /* 0x00000000000872ca */ /* 0x000fe200000e0000 */
[----:B------:R-:W0:Y:S02]  /*100b0*/  F2I.FTZ.U32.TRUNC.NTZ R2, R2 ;  /* 0x0000000200027305 */ /* 0x000e24000021f000 */
        /* <DEDUP_REMOVED lines=16> */
.L_x_4848:
[----:B------:R-:W-:Y:S01]  /*101c0*/  UIMAD UR41, UR42, UR46, UR43 ;  /* 0x0000002e2a2972a4 */ /* 0x000fe2000f8e022b */
[----:B------:R-:W-:Y:S01]  /*101d0*/  MOV R0, UR12 ;  /* 0x0000000c00007c02 */ /* 0x000fe20008000f00 */
[----:B------:R-:W-:Y:S02]  /*101e0*/  IMAD.MOV.U32 R6, RZ, RZ, RZ ;  /* 0x000000ffff067224 */ /* 0x000fe400078e00ff */
[----:B------:R-:W-:Y:S02]  /*101f0*/  IMAD.MOV.U32 R9, RZ, RZ, 0x1 ;  /* 0x00000001ff097424 */ /* 0x000fe400078e00ff */
[----:B------:R-:W-:-:S05]  /*10200*/  IMAD.U32 R3, RZ, RZ, UR41 ;  /* 0x00000029ff037e24 */ /* 0x000fca000f8e00ff */
[----:B------:R-:W-:Y:S01]  /*10210*/  VIADDMNMX R18, R3, UR46, R0, PT ;  /* 0x0000002e03127c46 */ /* 0x000fe2000b800100 */
[----:B------:R-:W-:-:S03]  /*10220*/  IMAD.MOV.U32 R0, RZ, RZ, 0x1 ;  /* 0x00000001ff007424 */ /* 0x000fc600078e00ff */
        /* <DEDUP_REMOVED lines=26> */
.L_x_4849:
        /* <DEDUP_REMOVED lines=20> */
.L_x_4851:
        /* <DEDUP_REMOVED lines=15> */
.L_x_4850:
[----:B------:R-:W0:Y:S02]  /*10600*/  LDC.64 R2, c[0x0][0x9f8] ;  /* 0x00027e00ff027b82 */ /* 0x000e240000000a00 */
[----:B0-----:R-:W-:-:S04]  /*10610*/  ISETP.NE.U32.AND P0, PT, R2, RZ, PT ;  /* 0x000000ff0200720c */ /* 0x001fc80003f05070 */
[----:B------:R-:W-:-:S13]  /*10620*/  ISETP.NE.AND.EX P0, PT, R3, RZ, PT, P0 ;  /* 0x000000ff0300720c */ /* 0x000fda0003f05300 */
[----:B------:R-:W0:Y:S02]  /*10630*/  @P0 LDC.64 R2, c[0x0][0x9f8] ;  /* 0x00027e00ff020b82 */ /* 0x000e240000000a00 */
[----:B0-----:R-:W-:-:S05]  /*10640*/  @P0 IMAD.WIDE R2, R17, 0x4, R2 ;  /* 0x0000000411020825 */ /* 0x001fca00078e0202 */
[----:B------:R0:W2:Y:S01]  /*10650*/  @P0 LDG.E R17, desc[UR48][R2.64] ;  /* 0x0000003002110981 */ /* 0x0000a2000c1e1900 */
[----:B------:R-:W-:Y:S01]  /*10660*/  UMOV UR4, 0xffffffff ;  /* 0xffffffff00047882 */ /* 0x000fe20000000000 */
[----:B------:R-:W-:Y:S01]  /*10670*/  IADD3 R0, R18, -0x1, RZ ;  /* 0xffffffff12007810 */ /* 0x000fe20007ffe0ff */
        /* <DEDUP_REMOVED lines=9> */
.L_x_4948:
        /* <DEDUP_REMOVED lines=8> */
.L_x_4951:
[----:B------:R-:W-:Y:S05]  /*10790*/  @!P6 BRA `(.L_x_4853) ;  /* 0x0000000000d4e947 */ /* 0x000fea0003800000 */
[----:B------:R-:W-:Y:S01]  /*107a0*/  IMAD.MOV.U32 R16, RZ, RZ, R17 ;  /* 0x000000ffff107224 */ /* 0x000fe200078e0011 */
[----:B------:R-:W-:Y:S06]  /*107b0*/  @!P1 BRA `(.L_x_4855) ;  /* 0x0000000000509947 */ /* 0x000fec0003800000 */
[----:B------:R-:W-:Y:S01]  /*107c0*/  IMAD.MOV.U32 R8, RZ, RZ, R0 ;  /* 0x000000ffff087224 */ /* 0x000fe200078e0000 */
[----:B------:R-:W-:Y:S01]  /*107d0*/  ULDC.64 UR4, c[0x0][0x428] ;  /* 0x00010a0000047ab9 */ /* 0x000fe20000000a00 */
[----:B------:R-:W0:Y:S01]  /*107e0*/  LDC R0, c[0x0][0x43c] ;  /* 0x00010f00ff007b82 */ /* 0x000e220000000800 */
[----:B------:R-:W-:Y:S02]  /*107f0*/  IMAD R6, R18, UR4, RZ ;  /* 0x0000000412067c24 */ /* 0x000fe4000f8e02ff */
[----:B------:R-:W-:Y:S02]  /*10800*/  IMAD.MOV.U32 R7, RZ, RZ, R8 ;  /* 0x000000ffff077224 */ /* 0x000fe400078e0008 */
[----:B------:R-:W-:Y:S01]  /*10810*/  IMAD R9, R17, UR5, R6 ;  /* 0x0000000511097c24 */ /* 0x000fe2000f8e0206 */
[----:B0-----:R-:W-:-:S13]  /*10820*/  ISETP.NE.AND P0, PT, R0, 0x1, PT ;  /* 0x000000010000780c */ /* 0x001fda0003f05270 */
        /* <DEDUP_REMOVED lines=13> */
.L_x_4855:
[----:B------:R-:W-:Y:S01]  /*10900*/  IMAD.MOV.U32 R0, RZ, RZ, 0x1 ;  /* 0x00000001ff007424 */ /* 0x000fe200078e00ff */
[----:B0-----:R-:W0:Y:S04]  /*10910*/  S2R R8, SR_TID.X ;  /* 0x0000000000087919 */ /* 0x001e280000002100 */
[----:B------:R-:W-:-:S04]  /*10920*/  SHF.L.U32 R0, R0, 0x1f, RZ ;  /* 0x0000001f00007819 */ /* 0x000fc800000006ff */
[----:B------:R-:W1:Y:S01]  /*10930*/  SYNCS.PHASECHK.TRANS64.TRYWAIT P0, [UR38+0x28c40], R0 ;  /* 0x028c4000ff0075a7 */ /* 0x000e620008000166 */
[----:B0-----:R-:W-:-:S04]  /*10940*/  LOP3.LUT R2, R8, 0x7f, RZ, 0xc0, !PT ;  /* 0x0000007f08027812 */ /* 0x001fc800078ec0ff */
[----:B------:R-:W-:Y:S01]  /*10950*/  ISETP.NE.AND P1, PT, R2, RZ, PT ;  /* 0x000000ff0200720c */ /* 0x000fe20003f25270 */
[----:B-1----:R-:W-:-:S12]  /*10960*/  @!P0 BRA `(.L_x_4856) ;  /* 0x0000003c00908947 */ /* 0x002fd80003800000 */
.L_x_4952:
[----:B------:R-:W-:Y:S05]  /*10970*/  @P1 BRA `(.L_x_4857) ;  /* 0x0000000000181947 */ /* 0x000fea0003800000 */
[----:B------:R-:W1:Y:S01]  /*10980*/  S2R R2, SR_TID.X ;  /* 0x0000000000027919 */ /* 0x000e620000002100 */
[----:B0-----:R-:W-:-:S04]  /*10990*/  MOV R0, 0x2000 ;  /* 0x0000200000007802 */ /* 0x001fc80000000f00 */
[----:B------:R2:W-:Y:S01]  /*109a0*/  SYNCS.ARRIVE.TRANS64 RZ, [UR38+0x28c30], R0 ;  /* 0x028c3000ffff79a7 */ /* 0x0005e20008000026 */
[----:B-1----:R-:W-:-:S13]  /*109b0*/  LOP3.LUT P0, RZ, R2, 0x1f, RZ, 0xc0, !PT ;  /* 0x0000001f02ff7812 */ /* 0x002fda000780c0ff */
[----:B--2---:R-:W-:Y:S05]  /*109c0*/  @!P0 BRA `(.L_x_4857) ;  /* 0x0000000000048947 */ /* 0x004fea0003800000 */
[----:B------:R-:W-:Y:S01]  /*109d0*/  BPT.TRAP 0x1 ;  /* 0x000000040000795c */ /* 0x000fe20000300000 */
.L_x_4857:
        /* <DEDUP_REMOVED lines=17> */
.L_x_4853:
        /* <DEDUP_REMOVED lines=22> */
.L_x_4858:
[----:B------:R-:W0:Y:S01]  /*10c50*/  LDC R6, c[0x0][0x448] ;  /* 0x00011200ff067b82 */ /* 0x000e220000000800 */
[----:B------:R-:W1:Y:S01]  /*10c60*/  S2R R11, SR_TID.X ;  /* 0x00000000000b7919 */ /* 0x000e620000002100 */
[----:B------:R-:W-:Y:S01]  /*10c70*/  USHF.R.S32.HI UR4, URZ, 0x1f, UR36 ;  /* 0x0000001f3f047899 */ /* 0x000fe20008011424 */
[----:B------:R-:W-:Y:S01]  /*10c80*/  ULDC.64 UR8, c[0x0][0x2d8] ;  /* 0x0000b60000087ab9 */ /* 0x000fe20000000a00 */
[----:B------:R-:W2:Y:S02]  /*10c90*/  S2R R12, SR_CTAID.Z ;  /* 0x00000000000c7919 */ /* 0x000ea40000002700 */
[----:B------:R-:W-:Y:S02]  /*10ca0*/  UIMAD UR6, UR4, UR8, URZ ;  /* 0x00000008040672a4 */ /* 0x000fe4000f8e023f */
[----:B------:R-:W-:Y:S02]  /*10cb0*/  UIMAD.WIDE.U32 UR4, UR36, UR8, URZ ;  /* 0x00000008240472a5 */ /* 0x000fe4000f8e003f */
[----:B------:R-:W-:-:S04]  /*10cc0*/  UIMAD UR6, UR36, UR9, UR6 ;  /* 0x00000009240672a4 */ /* 0x000fc8000f8e0206 */
[----:B------:R-:W-:Y:S01]  /*10cd0*/  UIADD3 UR5, UR5, UR6, URZ ;  /* 0x0000000605057290 */ /* 0x000fe2000fffe03f */
[----:B0-----:R-:W-:Y:S02]  /*10ce0*/  ISETP.NE.AND P0, PT, R6, 0x1, PT ;  /* 0x000000010600780c */ /* 0x001fe40003f05270 */
[C---:B-1----:R-:W-:Y:S01]  /*10cf0*/  LOP3.LUT R10, R11.reuse, 0x7f, RZ, 0xc0, !PT ;  /* 0x0000007f0b0a7812 */ /* 0x042fe200078ec0ff */
[----:B------:R-:W-:-:S10]  /*10d00*/  IMAD.SHL.U32 R3, R11, 0x10, RZ ;  /* 0x000000100b037824 */ /* 0x000fd400078e00ff */
[----:B------:R-:W0:Y:S01]  /*10d10*/  @P0 LDC R8, c[0x0][0x44c] ;  /* 0x00011300ff080b82 */ /* 0x000e220000000800 */
[----:B------:R-:W-:-:S04]  /*10d20*/  SHF.R.U32.HI R4, RZ, 0x3, R10 ;  /* 0x00000003ff047819 */ /* 0x000fc8000001160a */
[----:B------:R-:W-:-:S03]  /*10d30*/  LOP3.LUT R3, R4, 0x70, R3, 0xf8, !PT ;  /* 0x0000007004037812 */ /* 0x000fc600078ef803 */
[----:B------:R-:W1:Y:S02]  /*10d40*/  @P0 LDC R0, c[0x0][0x450] ;  /* 0x00011400ff000b82 */ /* 0x000e640000000800 */
[----:B------:R-:W-:-:S04]  /*10d50*/  VIADD R5, R3, UR40 ;  /* 0x0000002803057c36 */ /* 0x000fc80008000000 */
[----:B------:R-:W-:Y:S02]  /*10d60*/  IMAD.MOV.U32 R7, RZ, RZ, R5 ;  /* 0x000000ffff077224 */ /* 0x000fe400078e0005 */
[----:B------:R-:W3:Y:S01]  /*10d70*/  LDC.64 R2, c[0x0][0x2e0] ;  /* 0x0000b800ff027b82 */ /* 0x000ee20000000a00 */
[----:B0-----:R-:W-:-:S05]  /*10d80*/  @P0 IMAD.HI.U32 R9, R5, R8, RZ ;  /* 0x0000000805090227 */ /* 0x001fca00078e00ff */
[----:B-1----:R-:W-:Y:S02]  /*10d90*/  @P0 SHF.R.U32.HI R7, RZ, R0, R9 ;  /* 0x00000000ff070219 */ /* 0x002fe40000011609 */
[----:B--2---:R-:W-:-:S03]  /*10da0*/  SHF.R.S32.HI R9, RZ, 0x1f, R12 ;  /* 0x0000001fff097819 */ /* 0x004fc6000001140c */
[----:B------:R-:W-:Y:S02]  /*10db0*/  IMAD.MOV R8, RZ, RZ, -R7 ;  /* 0x000000ffff087224 */ /* 0x000fe400078e0a07 */
[----:B---3--:R-:W-:Y:S02]  /*10dc0*/  IMAD R0, R9, R2, RZ ;  /* 0x0000000209007224 */ /* 0x008fe400078e02ff */
[----:B------:R-:W-:Y:S02]  /*10dd0*/  IMAD R5, R6, R8, R5 ;  /* 0x0000000806057224 */ /* 0x000fe400078e0205 */
[C---:B------:R-:W-:Y:S01]  /*10de0*/  IMAD R9, R12.reuse, R3, R0 ;  /* 0x000000030c097224 */ /* 0x040fe200078e0200 */
[----:B------:R-:W-:Y:S01]  /*10df0*/  SHF.R.S32.HI R0, RZ, 0x1f, R7 ;  /* 0x0000001fff007819 */ /* 0x000fe20000011407 */
[----:B------:R-:W-:Y:S01]  /*10e00*/  IMAD.WIDE.U32 R2, R12, R2, UR4 ;  /* 0x000000040c027e25 */ /* 0x000fe2000f8e0002 */
[----:B------:R-:W-:-:S03]  /*10e10*/  ULDC.64 UR4, c[0x0][0x2d0] ;  /* 0x0000b40000047ab9 */ /* 0x000fc60000000a00 */
[----:B------:R-:W-:Y:S02]  /*10e20*/  IMAD R0, R0, UR4, RZ ;  /* 0x0000000400007c24 */ /* 0x000fe4000f8e02ff */
[----:B------:R-:W-:Y:S02]  /*10e30*/  IMAD.IADD R3, R3, 0x1, R9 ;  /* 0x0000000103037824 */ /* 0x000fe400078e0209 */
[C---:B------:R-:W-:Y:S01]  /*10e40*/  IMAD R9, R7.reuse, UR5, R0 ;  /* 0x0000000507097c24 */ /* 0x040fe2000f8e0200 */
[----:B------:R-:W-:Y:S01]  /*10e50*/  SHF.R.S32.HI R0, RZ, 0x1f, R5 ;  /* 0x0000001fff007819 */ /* 0x000fe20000011405 */
[----:B------:R-:W-:Y:S01]  /*10e60*/  IMAD.WIDE.U32 R2, R7, UR4, R2 ;  /* 0x0000000407027c25 */ /* 0x000fe2000f8e0002 */
[----:B------:R-:W-:-:S03]  /*10e70*/  ULDC.64 UR4, c[0x0][0x2c8] ;  /* 0x0000b20000047ab9 */ /* 0x000fc60000000a00 */
[----:B------:R-:W-:Y:S02]  /*10e80*/  IMAD.IADD R3, R3, 0x1, R9 ;  /* 0x0000000103037824 */ /* 0x000fe400078e0209 */
[----:B------:R-:W-:Y:S02]  /*10e90*/  IMAD R0, R0, UR4, RZ ;  /* 0x0000000400007c24 */ /* 0x000fe4000f8e02ff */
[----:B------:R-:W-:-:S04]  /*10ea0*/  IMAD.WIDE.U32 R2, R5, UR4, R2 ;  /* 0x0000000405027c25 */ /* 0x000fc8000f8e0002 */
[----:B------:R-:W-:Y:S01]  /*10eb0*/  IMAD R7, R5, UR5, R0 ;  /* 0x0000000505077c24 */ /* 0x000fe2000f8e0200 */
[----:B------:R-:W-:Y:S01]  /*10ec0*/  ULDC.64 UR4, c[0x0][0x280] ;  /* 0x0000a00000047ab9 */ /* 0x000fe20000000a00 */
[----:B------:R-:W-:Y:S01]  /*10ed0*/  IMAD.SHL.U32 R5, R10, 0x8, RZ ;  /* 0x000000080a057824 */ /* 0x000fe200078e00ff */
[----:B------:R-:W-:Y:S01]  /*10ee0*/  LEA R0, P0, R2, UR4, 0x1 ;  /* 0x0000000402007c11 */ /* 0x000fe2000f8008ff */
[----:B------:R-:W-:Y:S01]  /*10ef0*/  ULDC UR4, c[0x0][0x2b8] ;  /* 0x0000ae0000047ab9 */ /* 0x000fe20000000800 */
[----:B------:R-:W-:-:S04]  /*10f00*/  IADD3 R7, R3, R7, RZ ;  /* 0x0000000703077210 */ /* 0x000fc80007ffe0ff */
        /* <DEDUP_REMOVED lines=11> */
[----:B------:R-:W-:Y:S02]  /*10fc0*/  VIADD R4, R4, UR40 ;  /* 0x0000002804047c36 */ /* 0x000fe40008000000 */
[----:B------:R-:W1:Y:S01]  /*10fd0*/  SHFL.IDX PT, R2, R7, RZ, 0x181f ;  /* 0x00181fff07027589 */ /* 0x000e6200000e0000 */
[----:B------:R-:W-:Y:S02]  /*10fe0*/  IMAD R6, R6, UR4, RZ ;  /* 0x0000000406067c24 */ /* 0x000fe4000f8e02ff */
[----:B------:R-:W-:-:S03]  /*10ff0*/  VIADD R11, R4, 0x10 ;  /* 0x00000010040b7836 */ /* 0x000fc60000000000 */
[----:B------:R-:W-:-:S13]  /*11000*/  ISETP.GE.AND P1, PT, R4, R6, PT ;  /* 0x000000060400720c */ /* 0x000fda0003f26270 */
[----:B------:R-:W-:Y:S02]  /*11010*/  @!P1 LEA R9, R5, UR38, 0x1 ;  /* 0x0000002605099c11 */ /* 0x000fe4000f8e08ff */
[----:B0-----:R-:W-:-:S05]  /*11020*/  @!P1 LEA R14, P2, R8, R14, 0x1 ;  /* 0x0000000e080e9211 */ /* 0x001fca00078408ff */
[----:B-1----:R-:W-:Y:S02]  /*11030*/  @!P1 IMAD.X R3, RZ, RZ, R2, P2 ;  /* 0x000000ffff039224 */ /* 0x002fe400010e0602 */
[----:B------:R-:W-:Y:S02]  /*11040*/  @!P1 IMAD.MOV.U32 R2, RZ, RZ, R14 ;  /* 0x000000ffff029224 */ /* 0x000fe400078e000e */
[----:B------:R-:W0:Y:S04]  /*11050*/  SHFL.IDX PT, R14, R0, 0x1, 0x181f ;  /* 0x00381f00000e7f89 */ /* 0x000e2800000e0000 */
[----:B------:R1:W-:Y:S01]  /*11060*/  @!P1 LDGSTS.E.BYPASS.LTC128B.128 [R9+0x20400], desc[UR48][R2.64], !P0 ;  /* 0x2040000002099fae */ /* 0x0003e2000c101d70 */
[----:B------:R-:W-:-:S03]  /*11070*/  ISETP.GE.AND P1, PT, R11, R6, PT ;  /* 0x000000060b00720c */ /* 0x000fc60003f26270 */
[----:B-1----:R-:W1:Y:S01]  /*11080*/  SHFL.IDX PT, R2, R7, 0x1, 0x181f ;  /* 0x00381f0007027f89 */ /* 0x002e6200000e0000 */
[----:B------:R-:W-:-:S09]  /*11090*/  VIADD R9, R4, 0x20 ;  /* 0x0000002004097836 */ /* 0x000fd20000000000 */
[----:B------:R-:W-:Y:S02]  /*110a0*/  @!P1 LEA R21, R5, UR38, 0x1 ;  /* 0x0000002605159c11 */ /* 0x000fe4000f8e08ff */
[----:B0-----:R-:W-:-:S05]  /*110b0*/  @!P1 LEA R14, P2, R8, R14, 0x1 ;  /* 0x0000000e080e9211 */ /* 0x001fca00078408ff */
[----:B-1----:R-:W-:Y:S01]  /*110c0*/  @!P1 IMAD.X R3, RZ, RZ, R2, P2 ;  /* 0x000000ffff039224 */ /* 0x002fe200010e0602 */
[----:B------:R-:W-:Y:S02]  /*110d0*/  @!P1 MOV R2, R14 ;  /* 0x0000000e00029202 */ /* 0x000fe40000000f00 */
[----:B------:R-:W0:Y:S04]  /*110e0*/  SHFL.IDX PT, R14, R0, 0x2, 0x181f ;  /* 0x00581f00000e7f89 */ /* 0x000e2800000e0000 */
[----:B------:R1:W-:Y:S01]  /*110f0*/  @!P1 LDGSTS.E.BYPASS.LTC128B.128 [R21+0x20c00], desc[UR48][R2.64], !P0 ;  /* 0x20c0000002159fae */ /* 0x0003e2000c101d70 */
[----:B------:R-:W-:-:S03]  /*11100*/  ISETP.GE.AND P1, PT, R9, R6, PT ;  /* 0x000000060900720c */ /* 0x000fc60003f26270 */
[----:B-1----:R-:W1:Y:S10]  /*11110*/  SHFL.IDX PT, R2, R7, 0x2, 0x181f ;  /* 0x00581f0007027f89 */ /* 0x002e7400000e0000 */
[----:B------:R-:W-:Y:S01]  /*11120*/  @!P1 LEA R9, R5, UR38, 0x1 ;  /* 0x0000002605099c11 */ /* 0x000fe2000f8e08ff */
[----:B------:R-:W2:Y:S01]  /*11130*/  SHFL.IDX PT, R7, R7, 0x3, 0x181f ;  /* 0x00781f0007077f89 */ /* 0x000ea200000e0000 */
[----:B0-----:R-:W-:-:S05]  /*11140*/  @!P1 LEA R14, P2, R8, R14, 0x1 ;  /* 0x0000000e080e9211 */ /* 0x001fca00078408ff */
[----:B-1----:R-:W-:Y:S02]  /*11150*/  @!P1 IMAD.X R3, RZ, RZ, R2, P2 ;  /* 0x000000ffff039224 */ /* 0x002fe400010e0602 */
[----:B------:R-:W-:Y:S02]  /*11160*/  @!P1 IMAD.MOV.U32 R2, RZ, RZ, R14 ;  /* 0x000000ffff029224 */ /* 0x000fe400078e000e */
[----:B------:R0:W1:Y:S04]  /*11170*/  SHFL.IDX PT, R14, R0, 0x3, 0x181f ;  /* 0x00781f00000e7f89 */ /* 0x00006800000e0000 */
[----:B--2---:R0:W-:Y:S02]  /*11180*/  @!P1 LDGSTS.E.BYPASS.LTC128B.128 [R9+0x21400], desc[UR48][R2.64], !P0 ;  /* 0x2140000002099fae */ /* 0x0041e4000c101d70 */
.L_x_4961:
[----:B0-----:R-:W-:Y:S02]  /*11190*/  VIADD R3, R4, 0x30 ;  /* 0x0000003004037836 */ /* 0x001fe40000000000 */
[----:B------:R-:W-:-:S03]  /*111a0*/  IMAD.MOV.U32 R4, RZ, RZ, 0x1 ;  /* 0x00000001ff047424 */ /* 0x000fc600078e00ff */
[----:B------:R-:W-:Y:S02]  /*111b0*/  ISETP.GE.AND P1, PT, R3, R6, PT ;  /* 0x000000060300720c */ /* 0x000fe40003f26270 */
[----:B------:R-:W-:-:S11]  /*111c0*/  SHF.L.U32 R4, R4, 0x1f, RZ ;  /* 0x0000001f04047819 */ /* 0x000fd600000006ff */
[----:B-1----:R-:W-:Y:S02]  /*111d0*/  @!P1 LEA R2, P2, R8, R14, 0x1 ;  /* 0x0000000e08029211 */ /* 0x002fe400078408ff */
        /* <DEDUP_REMOVED lines=13> */
.L_x_4962:
[----:B------:R-:W-:Y:S01]  /*112b0*/  ISETP.NE.AND P0, PT, R19, RZ, PT ;  /* 0x000000ff1300720c */ /* 0x000fe20003f05270 */
[----:B------:R-:W-:Y:S01]  /*112c0*/  BSSY B0, `(.L_x_4861) ;  /* 0x000007f000007945 */ /* 0x000fe20003800000 */
[----:B------:R-:W-:-:S11]  /*112d0*/  IMAD.MOV.U32 R0, RZ, RZ, 0x1 ;  /* 0x00000001ff007424 */ /* 0x000fd600078e00ff */
[----:B------:R-:W-:Y:S05]  /*112e0*/  @!P0 BRA `(.L_x_4862) ;  /* 0x0000000400f08947 */ /* 0x000fea0003800000 */
[----:B------:R-:W1:Y:S01]  /*112f0*/  SYNCS.PHASECHK.TRANS64.TRYWAIT P0, [UR38+0x28c60], R4 ;  /* 0x028c6004ff0075a7 */ /* 0x000e620008000166 */
[----:B------:R-:W2:Y:S02]  /*11300*/  S2R R2, SR_TID.X ;  /* 0x0000000000027919 */ /* 0x000ea40000002100 */
[----:B--2---:R-:W-:-:S04]  /*11310*/  LOP3.LUT R2, R2, 0x7f, RZ, 0xc0, !PT ;  /* 0x0000007f02027812 */ /* 0x004fc800078ec0ff */
[----:B------:R-:W-:Y:S01]  /*11320*/  ISETP.NE.AND P1, PT, R2, RZ, PT ;  /* 0x000000ff0200720c */ /* 0x000fe20003f25270 */
[----:B-1----:R-:W-:-:S12]  /*11330*/  @!P0 BRA `(.L_x_4863) ;  /* 0x00000038007c8947 */ /* 0x002fd80003800000 */
.L_x_4963:
[----:B------:R-:W-:Y:S04]  /*11340*/  BSSY B1, `(.L_x_4864) ;  /* 0x0000008000017945 */ /* 0x000fe80003800000 */
[----:B------:R-:W-:Y:S05]  /*11350*/  @P1 BRA `(.L_x_4865) ;  /* 0x0000000000181947 */ /* 0x000fea0003800000 */
[----:B0-----:R-:W0:Y:S01]  /*11360*/  S2R R3, SR_TID.X ;  /* 0x0000000000037919 */ /* 0x001e220000002100 */
[----:B------:R-:W-:-:S04]  /*11370*/  MOV R2, 0x10000 ;  /* 0x0001000000027802 */ /* 0x000fc80000000f00 */
[----:B------:R1:W-:Y:S01]  /*11380*/  SYNCS.ARRIVE.TRANS64 RZ, [UR38+0x28c50], R2 ;  /* 0x028c5002ffff79a7 */ /* 0x0003e20008000026 */
[----:B0-----:R-:W-:-:S13]  /*11390*/  LOP3.LUT P0, RZ, R3, 0x1f, RZ, 0xc0, !PT ;  /* 0x0000001f03ff7812 */ /* 0x001fda000780c0ff */
[----:B-1----:R-:W-:Y:S05]  /*113a0*/  @!P0 BRA `(.L_x_4865) ;  /* 0x0000000000048947 */ /* 0x002fea0003800000 */
[----:B------:R-:W-:Y:S01]  /*113b0*/  BPT.TRAP 0x1 ;  /* 0x000000040000795c */ /* 0x000fe20000300000 */
.L_x_4865:
[----:B------:R-:W-:Y:S05]  /*113c0*/  BSYNC B1 ;  /* 0x0000000000017941 */ /* 0x000fea0003800000 */
.L_x_4864:
        /* <DEDUP_REMOVED lines=11> */
.L_x_4866:
        /* <DEDUP_REMOVED lines=13> */
.L_x_4867:
        /* <DEDUP_REMOVED lines=13> */
.L_x_4868:
        /* <DEDUP_REMOVED lines=13> */
.L_x_4869:
        /* <DEDUP_REMOVED lines=13> */
.L_x_4870:
        /* <DEDUP_REMOVED lines=13> */
.L_x_4871:
        /* <DEDUP_REMOVED lines=13> */
.L_x_4872:
        /* <DEDUP_REMOVED lines=13> */
.L_x_4873:
        /* <DEDUP_REMOVED lines=8> */
.L_x_4862:
[----:B------:R-:W-:Y:S05]  /*11ab0*/  BSYNC B0 ;  /* 0x0000000000007941 */ /* 0x000fea0003800000 */
.L_x_4861:
[----:B0-----:R-:W2:Y:S01]  /*11ac0*/  LDL.LU R3, [R1+0x8] ;  /* 0x0000080001037983 */ /* 0x001ea20000300800 */
[----:B------:R-:W-:Y:S02]  /*11ad0*/  IMAD.MOV.U32 R9, RZ, RZ, RZ ;  /* 0x000000ffff097224 */ /* 0x000fe400078e00ff */
[----:B------:R-:W-:Y:S02]  /*11ae0*/  IMAD.MOV.U32 R6, RZ, RZ, 0x1 ;  /* 0x00000001ff067424 */ /* 0x000fe400078e00ff */
[----:B--2---:R-:W-:-:S05]  /*11af0*/  VIADD R7, R3, 0xfffffffe ;  /* 0xfffffffe03077836 */ /* 0x004fca0000000000 */
[----:B------:R-:W-:-:S13]  /*11b00*/  ISETP.GE.AND P0, PT, R7, UR41, PT ;  /* 0x0000002907007c0c */ /* 0x000fda000bf06270 */
[----:B------:R-:W-:Y:S05]  /*11b10*/  @!P0 BRA `(.L_x_4841) ;  /* 0x0000002400248947 */ /* 0x000fea0003800000 */
[----:B------:R-:W-:Y:S01]  /*11b20*/  UIADD3 UR4, UR42, 0x1, URZ ;  /* 0x000000012a047890 */ /* 0x000fe2000fffe03f */
[----:B------:R-:W0:Y:S01]  /*11b30*/  S2R R4, SR_TID.X ;  /* 0x0000000000047919 */ /* 0x000e220000002100 */
[----:B------:R-:W-:Y:S01]  /*11b40*/  ULOP3.LUT UR5, URZ, UR44, URZ, 0x33, !UPT ;  /* 0x0000002c3f057292 */ /* 0x000fe2000f8e333f */
[----:B------:R-:W-:Y:S01]  /*11b50*/  IMAD.MOV.U32 R6, RZ, RZ, 0x1 ;  /* 0x00000001ff067424 */ /* 0x000fe200078e00ff */
[----:B------:R-:W-:-:S04]  /*11b60*/  UIMAD UR4, UR4, UR46, URZ ;  /* 0x0000002e040472a4 */ /* 0x000fc8000f8e023f */
[----:B------:R-:W-:Y:S01]  /*11b70*/  IMAD.U32 R3, RZ, RZ, UR5 ;  /* 0x00000005ff037e24 */ /* 0x000fe2000f8e00ff */
[----:B------:R-:W-:Y:S01]  /*11b80*/  ULOP3.LUT UR5, URZ, UR41, URZ, 0x33, !UPT ;  /* 0x000000293f057292 */ /* 0x000fe2000f8e333f */
[----:B------:R-:W-:Y:S01]  /*11b90*/  LOP3.LUT R0, RZ, UR4, RZ, 0x33, !PT ;  /* 0x00000004ff007c12 */ /* 0x000fe2000f8e33ff */
[----:B------:R-:W-:-:S03]  /*11ba0*/  ULOP3.LUT UR4, URZ, UR39, URZ, 0x33, !UPT ;  /* 0x000000273f047292 */ /* 0x000fc6000f8e333f */
[----:B------:R-:W-:Y:S01]  /*11bb0*/  VIADDMNMX R0, R0, -UR43, R3, !PT ;  /* 0x8000002b00007c46 */ /* 0x000fe2000f800103 */
[----:B------:R-:W-:-:S03]  /*11bc0*/  IMAD.MOV.U32 R3, RZ, RZ, 0x2 ;  /* 0x00000002ff037424 */ /* 0x000fc600078e00ff */
[----:B------:R-:W-:-:S04]  /*11bd0*/  VIMNMX R0, R0, UR4, !PT ;  /* 0x0000000400007c48 */ /* 0x000fc8000ffe0100 */
[----:B------:R-:W-:-:S05]  /*11be0*/  VIADDMNMX R2, R0, R3, UR5, !PT ;  /* 0x0000000500027e46 */ /* 0x000fca000f800103 */
[----:B------:R-:W-:-:S05]  /*11bf0*/  VIADD R3, R2, 0xfffffffe ;  /* 0xfffffffe02037836 */ /* 0x000fca0000000000 */
[-C--:B------:R-:W-:Y:S02]  /*11c00*/  ISETP.NE.AND P0, PT, R3, R0.reuse, PT ;  /* 0x000000000300720c */ /* 0x080fe40003f05270 */
[----:B------:R-:W-:Y:S01]  /*11c10*/  LOP3.LUT R3, RZ, R0, RZ, 0x33, !PT ;  /* 0x00000000ff037212 */ /* 0x000fe200078e33ff */
[----:B------:R-:W-:Y:S01]  /*11c20*/  IMAD.MOV.U32 R0, RZ, RZ, 0x1 ;  /* 0x00000001ff007424 */ /* 0x000fe200078e00ff */
[----:B0-----:R-:W-:Y:S02]  /*11c30*/  LOP3.LUT R10, R4, 0x1f, RZ, 0xc0, !PT ;  /* 0x0000001f040a7812 */ /* 0x001fe400078ec0ff */
[----:B------:R-:W-:-:S04]  /*11c40*/  IADD3 R2, R2, R3, RZ ;  /* 0x0000000302027210 */ /* 0x000fc80007ffe0ff */
[----:B------:R-:W-:-:S03]  /*11c50*/  LOP3.LUT R11, R2, 0x1, RZ, 0xc0, !PT ;  /* 0x00000001020b7812 */ /* 0x000fc600078ec0ff */
[----:B------:R-:W-:Y:S05]  /*11c60*/  @!P0 BRA `(.L_x_4874) ;  /* 0x0000001400e08947 */ /* 0x000fea0003800000 */
[----:B------:R-:W-:Y:S01]  /*11c70*/  BSSY B0, `(.L_x_4874) ;  /* 0x0000177000007945 */ /* 0x000fe20003800000 */
[----:B------:R-:W-:Y:S02]  /*11c80*/  IMAD.IADD R8, R2, 0x1, -R11 ;  /* 0x0000000102087824 */ /* 0x000fe400078e0a0b */
[----:B------:R-:W-:-:S07]  /*11c90*/  IMAD.MOV.U32 R0, RZ, RZ, 0x1 ;  /* 0x00000001ff007424 */ /* 0x000fce00078e00ff */
.L_x_4915:
        /* <DEDUP_REMOVED lines=10> */
[----:B------:R-:W-:Y:S01]  /*11d40*/  IMAD.MOV.U32 R12, RZ, RZ, R7 ;  /* 0x000000ffff0c7224 */ /* 0x000fe200078e0007 */
[----:B------:R-:W-:Y:S01]  /*11d50*/  ULDC.64 UR4, c[0x0][0x428] ;  /* 0x00010a0000047ab9 */ /* 0x000fe20000000a00 */
[----:B0-----:R-:W-:-:S13]  /*11d60*/  ISETP.NE.AND P0, PT, R13, 0x1, PT ;  /* 0x000000010d00780c */ /* 0x001fda0003f05270 */
[----:B------:R-:W0:Y:S02]  /*11d70*/  @P0 LDC.64 R2, c[0x0][0x440] ;  /* 0x00011000ff020b82 */ /* 0x000e240000000a00 */
[----:B0-----:R-:W-:-:S05]  /*11d80*/  @P0 IMAD.HI.U32 R2, R7, R2, RZ ;  /* 0x0000000207020227 */ /* 0x001fca00078e00ff */
[----:B------:R-:W-:Y:S01]  /*11d90*/  @P0 SHF.R.U32.HI R12, RZ, R3, R2 ;  /* 0x00000003ff0c0219 */ /* 0x000fe20000011602 */
[----:B------:R-:W-:-:S03]  /*11da0*/  IMAD R2, R18, UR4, RZ ;  /* 0x0000000412027c24 */ /* 0x000fc6000f8e02ff */
[----:B------:R-:W-:Y:S01]  /*11db0*/  SHF.R.S32.HI R3, RZ, 0x1f, R12 ;  /* 0x0000001fff037819 */ /* 0x000fe2000001140c */
        /* <DEDUP_REMOVED lines=10> */
.L_x_4877:
[----:B------:R-:W1:Y:S01]  /*11e60*/  S2R R2, SR_TID.X ;  /* 0x0000000000027919 */ /* 0x000e620000002100 */
[----:B------:R-:W-:Y:S01]  /*11e70*/  BSSY B2, `(.L_x_4878) ;  /* 0x0000006000027945 */ /* 0x000fe20003800000 */
[----:B-1----:R-:W-:Y:S02]  /*11e80*/  LOP3.LUT R3, R2, 0x7f, RZ, 0xc0, !PT ;  /* 0x0000007f02037812 */ /* 0x002fe400078ec0ff */
[----:B------:R-:W-:Y:S02]  /*11e90*/  SHF.L.U32 R2, R0, 0x1f, RZ ;  /* 0x0000001f00027819 */ /* 0x000fe400000006ff */
[----:B------:R-:W-:Y:S02]  /*11ea0*/  ISETP.NE.AND P2, PT, R3, RZ, PT ;  /* 0x000000ff0300720c */ /* 0x000fe40003f45270 */
[----:B------:R-:W1:Y:S02]  /*11eb0*/  SYNCS.PHASECHK.TRANS64.TRYWAIT P0, [UR38+0x28c48], R2 ;  /* 0x028c4802ff0075a7 */ /* 0x000e640008000166 */
[----:B-1----:R-:W-:Y:S09]  /*11ec0*/  @!P0 BRA `(.L_x_4879) ;  /* 0x0000002c00b08947 */ /* 0x002ff20003800000 */
.L_x_4964:
[----:B------:R-:W-:Y:S05]  /*11ed0*/  BSYNC B2 ;  /* 0x0000000000027941 */ /* 0x000fea0003800000 */
.L_x_4878:
[----:B------:R-:W-:Y:S04]  /*11ee0*/  BSSY B2, `(.L_x_4880) ;  /* 0x0000007000027945 */ /* 0x000fe80003800000 */
[----:B------:R-:W-:Y:S05]  /*11ef0*/  @P2 BRA `(.L_x_4881) ;  /* 0x0000000000142947 */ /* 0x000fea0003800000 */
[----:B------:R-:W-:Y:S01]  /*11f00*/  ISETP.NE.AND P0, PT, R10, RZ, PT ;  /* 0x000000ff0a00720c */ /* 0x000fe20003f05270 */
[----:B-1----:R-:W-:-:S04]  /*11f10*/  IMAD.MOV.U32 R3, RZ, RZ, 0x2000 ;  /* 0x00002000ff037424 */ /* 0x002fc800078e00ff */
[----:B------:R2:W-:Y:S08]  /*11f20*/  SYNCS.ARRIVE.TRANS64 RZ, [UR38+0x28c38], R3 ;  /* 0x028c3803ffff79a7 */ /* 0x0005f00008000026 */
[----:B--2---:R-:W-:Y:S05]  /*11f30*/  @!P0 BRA `(.L_x_4881) ;  /* 0x0000000000048947 */ /* 0x004fea0003800000 */
[----:B------:R-:W-:Y:S01]  /*11f40*/  BPT.TRAP 0x1 ;  /* 0x000000040000795c */ /* 0x000fe20000300000 */
.L_x_4881:
[----:B------:R-:W-:Y:S05]  /*11f50*/  BSYNC B2 ;  /* 0x0000000000027941 */ /* 0x000fea0003800000 */
.L_x_4880:
        /* <DEDUP_REMOVED lines=11> */
.L_x_4882:
        /* <DEDUP_REMOVED lines=10> */
.L_x_4965:
[----:B------:R-:W-:Y:S05]  /*120b0*/  BSYNC B2 ;  /* 0x0000000000027941 */ /* 0x000fea0003800000 */
.L_x_4883:
        /* <DEDUP_REMOVED lines=9> */
.L_x_4886:
[----:B------:R-:W-:Y:S05]  /*12150*/  BSYNC B2 ;  /* 0x0000000000027941 */ /* 0x000fea0003800000 */
.L_x_4885:
        /* <DEDUP_REMOVED lines=9> */
.L_x_4887:
        /* <DEDUP_REMOVED lines=13> */
.L_x_4888:
        /* <DEDUP_REMOVED lines=13> */
.L_x_4889:
        /* <DEDUP_REMOVED lines=13> */
.L_x_4890:
        /* <DEDUP_REMOVED lines=13> */
.L_x_4891:
        /* <DEDUP_REMOVED lines=13> */
.L_x_4892:
        /* <DEDUP_REMOVED lines=13> */
.L_x_4893:
        /* <DEDUP_REMOVED lines=13> */
.L_x_4894:
        /* <DEDUP_REMOVED lines=8> */
.L_x_4876:
[----:B------:R-:W-:Y:S05]  /*12820*/  BSYNC B1 ;  /* 0x0000000000017941 */ /* 0x000fea0003800000 */
.L_x_4875:
        /* <DEDUP_REMOVED lines=27> */
.L_x_4897:
[----:B------:R-:W1:Y:S01]  /*129e0*/  S2R R2, SR_TID.X ;  /* 0x0000000000027919 */ /* 0x000e620000002100 */
[----:B------:R-:W-:Y:S01]  /*129f0*/  BSSY B2, `(.L_x_4898) ;  /* 0x0000006000027945 */ /* 0x000fe20003800000 */
[----:B-1----:R-:W-:Y:S02]  /*12a00*/  LOP3.LUT R3, R2, 0x7f, RZ, 0xc0, !PT ;  /* 0x0000007f02037812 */ /* 0x002fe400078ec0ff */
[----:B------:R-:W-:Y:S02]  /*12a10*/  SHF.L.U32 R2, R0, 0x1f, RZ ;  /* 0x0000001f00027819 */ /* 0x000fe400000006ff */
[----:B------:R-:W-:Y:S02]  /*12a20*/  ISETP.NE.AND P2, PT, R3, RZ, PT ;  /* 0x000000ff0300720c */ /* 0x000fe40003f45270 */
[----:B------:R-:W1:Y:S02]  /*12a30*/  SYNCS.PHASECHK.TRANS64.TRYWAIT P0, [UR38+0x28c40], R2 ;  /* 0x028c4002ff0075a7 */ /* 0x000e640008000166 */
[----:B-1----:R-:W-:Y:S09]  /*12a40*/  @!P0 BRA `(.L_x_4899) ;  /* 0x0000002400008947 */ /* 0x002ff20003800000 */
.L_x_4966:
[----:B------:R-:W-:Y:S05]  /*12a50*/  BSYNC B2 ;  /* 0x0000000000027941 */ /* 0x000fea0003800000 */
.L_x_4898:
[----:B------:R-:W-:Y:S04]  /*12a60*/  BSSY B2, `(.L_x_4900) ;  /* 0x0000007000027945 */ /* 0x000fe80003800000 */
[----:B------:R-:W-:Y:S05]  /*12a70*/  @P2 BRA `(.L_x_4901) ;  /* 0x0000000000142947 */ /* 0x000fea0003800000 */
[----:B------:R-:W-:Y:S01]  /*12a80*/  ISETP.NE.AND P0, PT, R10, RZ, PT ;  /* 0x000000ff0a00720c */ /* 0x000fe20003f05270 */
[----:B-1----:R-:W-:-:S04]  /*12a90*/  IMAD.MOV.U32 R3, RZ, RZ, 0x2000 ;  /* 0x00002000ff037424 */ /* 0x002fc800078e00ff */
[----:B------:R2:W-:Y:S08]  /*12aa0*/  SYNCS.ARRIVE.TRANS64 RZ, [UR38+0x28c30], R3 ;  /* 0x028c3003ffff79a7 */ /* 0x0005f00008000026 */
[----:B--2---:R-:W-:Y:S05]  /*12ab0*/  @!P0 BRA `(.L_x_4901) ;  /* 0x0000000000048947 */ /* 0x004fea0003800000 */
[----:B------:R-:W-:Y:S01]  /*12ac0*/  BPT.TRAP 0x1 ;  /* 0x000000040000795c */ /* 0x000fe20000300000 */
.L_x_4901:
[----:B------:R-:W-:Y:S05]  /*12ad0*/  BSYNC B2 ;  /* 0x0000000000027941 */ /* 0x000fea0003800000 */
.L_x_4900:
[----:B0-----:R-:W-:Y:S01]  /*12ae0*/  IMAD.MOV.U32 R4, RZ, RZ, RZ ;  /* 0x000000ffff047224 */ /* 0x001fe200078e00ff */
        /* <DEDUP_REMOVED lines=10> */
.L_x_4902:
        /* <DEDUP_REMOVED lines=11> */
.L_x_4967:
[----:B------:R-:W-:Y:S05]  /*12c40*/  BSYNC B2 ;  /* 0x0000000000027941 */ /* 0x000fea0003800000 */
.L_x_4903:
        /* <DEDUP_REMOVED lines=9> */
.L_x_4906:
[----:B------:R-:W-:Y:S05]  /*12ce0*/  BSYNC B2 ;  /* 0x0000000000027941 */ /* 0x000fea0003800000 */
.L_x_4905:
        /* <DEDUP_REMOVED lines=9> */
.L_x_4907:
        /* <DEDUP_REMOVED lines=13> */
.L_x_4908:
        /* <DEDUP_REMOVED lines=13> */
.L_x_4909:
        /* <DEDUP_REMOVED lines=13> */
.L_x_4910:
        /* <DEDUP_REMOVED lines=13> */
.L_x_4911:
        /* <DEDUP_REMOVED lines=13> */
.L_x_4912:
        /* <DEDUP_REMOVED lines=13> */
.L_x_4913:
        /* <DEDUP_REMOVED lines=13> */
.L_x_4914:
        /* <DEDUP_REMOVED lines=8> */
.L_x_4896:
[----:B------:R-:W-:Y:S05]  /*133b0*/  BSYNC B1 ;  /* 0x0000000000017941 */ /* 0x000fea0003800000 */
.L_x_4895:
[----:B------:R-:W-:Y:S01]  /*133c0*/  VIADD R7, R7, 0xfffffffe ;  /* 0xfffffffe07077836 */ /* 0x000fe20000000000 */
[----:B------:R-:W-:Y:S06]  /*133d0*/  @P1 BRA `(.L_x_4915) ;  /* 0xffffffe800301947 */ /* 0x000fec000383ffff */
[----:B------:R-:W-:Y:S05]  /*133e0*/  BSYNC B0 ;  /* 0x0000000000007941 */ /* 0x000fea0003800000 */
.L_x_4874:
        /* <DEDUP_REMOVED lines=25> */
[----:B------:R-:W-:-:S05]  /*13580*/  IADD3 R2, -R5, RZ, RZ ;  /* 0x000000ff05027210 */ /* 0x000fca0007ffe1ff */
[----:B------:R-:W-:-:S07]  /*13590*/  IMAD R7, R4, R2, R7 ;  /* 0x0000000204077224 */ /* 0x000fce00078e0207 */
.L_x_4918:
[----:B------:R-:W2:Y:S01]  /*135a0*/  S2R R2, SR_TID.X ;  /* 0x0000000000027919 */ /* 0x000ea20000002100 */
[----:B------:R-:W-:Y:S01]  /*135b0*/  BSSY B1, `(.L_x_4919) ;  /* 0x0000006000017945 */ /* 0x000fe20003800000 */
[----:B--2---:R-:W-:Y:S02]  /*135c0*/  LOP3.LUT R3, R2, 0x7f, RZ, 0xc0, !PT ;  /* 0x0000007f02037812 */ /* 0x004fe400078ec0ff */
[----:B------:R-:W-:Y:S02]  /*135d0*/  SHF.L.U32 R2, R0, 0x1f, RZ ;  /* 0x0000001f00027819 */ /* 0x000fe400000006ff */
[----:B------:R-:W-:Y:S02]  /*135e0*/  ISETP.NE.AND P1, PT, R3, RZ, PT ;  /* 0x000000ff0300720c */ /* 0x000fe40003f25270 */
[----:B------:R-:W2:Y:S02]  /*135f0*/  SYNCS.PHASECHK.TRANS64.TRYWAIT P0, [UR38+0x28c48], R2 ;  /* 0x028c4802ff0075a7 */ /* 0x000ea40008000166 */
[----:B--2---:R-:W-:Y:S09]  /*13600*/  @!P0 BRA `(.L_x_4920) ;  /* 0x0000001800408947 */ /* 0x004ff20003800000 */
.L_x_4968:
[----:B------:R-:W-:Y:S05]  /*13610*/  BSYNC B1 ;  /* 0x0000000000017941 */ /* 0x000fea0003800000 */
.L_x_4919:
[----:B------:R-:W-:Y:S04]  /*13620*/  BSSY B1, `(.L_x_4921) ;  /* 0x0000007000017945 */ /* 0x000fe80003800000 */
[----:B------:R-:W-:Y:S05]  /*13630*/  @P1 BRA `(.L_x_4922) ;  /* 0x0000000000141947 */ /* 0x000fea0003800000 */
[----:B------:R-:W-:Y:S01]  /*13640*/  ISETP.NE.AND P0, PT, R10, RZ, PT ;  /* 0x000000ff0a00720c */ /* 0x000fe20003f05270 */
[----:B--2---:R-:W-:-:S04]  /*13650*/  IMAD.MOV.U32 R3, RZ, RZ, 0x2000 ;  /* 0x00002000ff037424 */ /* 0x004fc800078e00ff */
[----:B------:R3:W-:Y:S08]  /*13660*/  SYNCS.ARRIVE.TRANS64 RZ, [UR38+0x28c38], R3 ;  /* 0x028c3803ffff79a7 */ /* 0x0007f00008000026 */
[----:B---3--:R-:W-:Y:S05]  /*13670*/  @!P0 BRA `(.L_x_4922) ;  /* 0x0000000000048947 */ /* 0x008fea0003800000 */
[----:B------:R-:W-:Y:S01]  /*13680*/  BPT.TRAP 0x1 ;  /* 0x000000040000795c */ /* 0x000fe20000300000 */
.L_x_4922:
[----:B------:R-:W-:Y:S05]  /*13690*/  BSYNC B1 ;  /* 0x0000000000017941 */ /* 0x000fea0003800000 */
.L_x_4921:
        /* <DEDUP_REMOVED lines=11> */
.L_x_4923:
        /* <DEDUP_REMOVED lines=11> */
.L_x_4969:
[----:B------:R-:W-:Y:S05]  /*13800*/  BSYNC B1 ;  /* 0x0000000000017941 */ /* 0x000fea0003800000 */
.L_x_4924:
        /* <DEDUP_REMOVED lines=9> */
.L_x_4927:
[----:B------:R-:W-:Y:S05]  /*138a0*/  BSYNC B1 ;  /* 0x0000000000017941 */ /* 0x000fea0003800000 */
.L_x_4926:
        /* <DEDUP_REMOVED lines=9> */
.L_x_4928:
        /* <DEDUP_REMOVED lines=13> */
.L_x_4929:
        /* <DEDUP_REMOVED lines=13> */
.L_x_4930:
        /* <DEDUP_REMOVED lines=13> */
.L_x_4931:
        /* <DEDUP_REMOVED lines=13> */
.L_x_4932:
        /* <DEDUP_REMOVED lines=13> */
.L_x_4933:
        /* <DEDUP_REMOVED lines=13> */
.L_x_4934:
        /* <DEDUP_REMOVED lines=13> */
.L_x_4935:
        /* <DEDUP_REMOVED lines=8> */
.L_x_4917:
[----:B------:R-:W-:Y:S05]  /*13f70*/  BSYNC B0 ;  /* 0x0000000000007941 */ /* 0x000fea0003800000 */
.L_x_4916:
[----:B------:R-:W-:Y:S01]  /*13f80*/  LOP3.LUT R0, R0, 0x1, RZ, 0x3c, !PT ;  /* 0x0000000100007812 */ /* 0x000fe200078e3cff */
[----:B------:R-:W-:Y:S01]  /*13f90*/  IMAD.MOV.U32 R6, RZ, RZ, RZ ;  /* 0x000000ffff067224 */ /* 0x000fe200078e00ff */
[----:B------:R-:W-:-:S07]  /*13fa0*/  MOV R9, RZ ;  /* 0x000000ff00097202 */ /* 0x000fce0000000f00 */
.L_x_4841:
[----:B------:R-:W2:Y:S01]  /*13fb0*/  S2R R3, SR_CgaCtaId ;  /* 0x0000000000037919 */ /* 0x000ea20000008800 */
[----:B------:R-:W-:Y:S02]  /*13fc0*/  MOV R2, 0x400 ;  /* 0x0000040000027802 */ /* 0x000fe40000000f00 */
[----:B------:R-:W-:Y:S02]  /*13fd0*/  SHF.L.U32 R9, R9, 0x1f, RZ ;  /* 0x0000001f09097819 */ /* 0x000fe400000006ff */
[----:B--2---:R-:W-:-:S04]  /*13fe0*/  LEA R2, R3, R2, 0x18 ;  /* 0x0000000203027211 */ /* 0x004fc800078ec0ff */
[----:B------:R-:W2:Y:S02]  /*13ff0*/  SYNCS.PHASECHK.TRANS64.TRYWAIT P0, [R2+URZ+0x28c20], R9 ;  /* 0x028c2009020075a7 */ /* 0x000ea4000800017f */
[----:B--2---:R-:W-:Y:S05]  /*14000*/  @!P0 BRA `(.L_x_4936) ;  /* 0x0000000c00f08947 */ /* 0x004fea0003800000 */
.L_x_4970:
[----:B------:R-:W-:-:S03]  /*14010*/  UMOV UR4, 0xffffffff ;  /* 0xffffffff00047882 */ /* 0x000fc60000000000 */
[----:B------:R-:W-:Y:S05]  /*14020*/  BRA.DIV UR4, `(.L_x_4937) ;  /* 0x0000000e04fc7947 */ /* 0x000fea000b800000 */
[----:B------:R-:W3:Y:S02]  /*14030*/  S2R R3, SR_TID.X ;  /* 0x0000000000037919 */ /* 0x000ee40000002100 */
[----:B---3--:R-:W-:-:S04]  /*14040*/  SHF.R.U32.HI R3, RZ, 0x5, R3 ;  /* 0x00000005ff037819 */ /* 0x008fc80000011603 */
[----:B------:R-:W-:-:S05]  /*14050*/  LOP3.LUT R3, R3, 0x3, RZ, 0xc0, !PT ;  /* 0x0000000303037812 */ /* 0x000fca00078ec0ff */
[----:B------:R3:W4:Y:S02]  /*14060*/  SHFL.IDX PT, R14, R3, RZ, 0x1f ;  /* 0x00001fff030e7589 */ /* 0x00072400000e0000 */
.L_x_4973:
[----:B----4-:R-:W-:-:S13]  /*14070*/  ISETP.NE.AND P0, PT, R14, RZ, PT ;  /* 0x000000ff0e00720c */ /* 0x010fda0003f05270 */
[----:B------:R-:W-:Y:S05]  /*14080*/  @P0 BRA `(.L_x_4740) ;  /* 0x0000000000880947 */ /* 0x000fea0003800000 */
[----:B------:R-:W-:-:S03]  /*14090*/  UMOV UR4, 0xffffffff ;  /* 0xffffffff00047882 */ /* 0x000fc60000000000 */
[----:B------:R-:W-:Y:S05]  /*140a0*/  BRA.DIV UR4, `(.L_x_4938) ;  /* 0x0000001204107947 */ /* 0x000fea000b800000 */
[----:B------:R-:W-:-:S13]  /*140b0*/  ELECT P6, URZ, PT ;  /* 0x00000000003f782f */ /* 0x000fda00038c0000 */
.L_x_4976:
[----:B------:R-:W-:Y:S05]  /*140c0*/  @!P6 BRA `(.L_x_4740) ;  /* 0x000000000078e947 */ /* 0x000fea0003800000 */
[----:B------:R-:W-:-:S06]  /*140d0*/  ULOP3.LUT UR4, UR45, 0x2, URZ, 0xfc, !UPT ;  /* 0x000000022d047892 */ /* 0x000fcc000f8efc3f */
[----:B---3--:R-:W-:-:S05]  /*140e0*/  IMAD.U32 R3, RZ, RZ, UR4 ;  /* 0x00000004ff037e24 */ /* 0x008fca000f8e00ff */
[----:B------:R-:W-:-:S13]  /*140f0*/  ISETP.NE.AND P2, PT, R3, 0x3, PT ;  /* 0x000000030300780c */ /* 0x000fda0003f45270 */
[----:B------:R-:W-:Y:S05]  /*14100*/  @!P2 BRA `(.L_x_4939) ;  /* 0x000000000004a947 */ /* 0x000fea0003800000 */
[----:B------:R-:W-:Y:S01]  /*14110*/  BPT.TRAP 0x1 ;  /* 0x000000040000795c */ /* 0x000fe20000300000 */
.L_x_4939:
        /* <DEDUP_REMOVED lines=8> */
[----:B------:R-:W-:-:S03]  /*141a0*/  LOP3.LUT R0, R0, R5, RZ, 0x3c, !PT ;  /* 0x0000000500007212 */ /* 0x000fc600078e3cff */
[----:B------:R-:W-:Y:S01]  /*141b0*/  IMAD R5, R3, 0x8, R8 ;  /* 0x0000000803057824 */ /* 0x000fe200078e0208 */
[----:B------:R-:W-:Y:S01]  /*141c0*/  SHF.L.U32 R0, R0, 0x1f, RZ ;  /* 0x0000001f00007819 */ /* 0x000fe200000006ff */
[----:B---3--:R-:W-:Y:S06]  /*141d0*/  @!P0 BRA `(.L_x_4940) ;  /* 0x0000000c00e48947 */ /* 0x008fec0003800000 */
.L_x_4977:
[----:B------:R-:W4:Y:S02]  /*141e0*/  SYNCS.PHASECHK.TRANS64.TRYWAIT P0, [R5+URZ], R0 ;  /* 0x00000000050075a7 */ /* 0x000f24000800017f */
[----:B----4-:R-:W-:Y:S05]  /*141f0*/  @!P0 BRA `(.L_x_4941) ;  /* 0x0000000c00f08947 */ /* 0x010fea0003800000 */
.L_x_4978:
[----:B------:R-:W-:Y:S05]  /*14200*/  @!P2 BRA `(.L_x_4942) ;  /* 0x000000000004a947 */ /* 0x000fea0003800000 */
[----:B------:R-:W-:Y:S01]  /*14210*/  BPT.TRAP 0x1 ;  /* 0x000000040000795c */ /* 0x000fe20000300000 */
.L_x_4942:
[----:B--2---:R-:W-:-:S04]  /*14220*/  VIADD R2, R2, 0x28c60 ;  /* 0x00028c6002027836 */ /* 0x004fc80000000000 */
[----:B----4-:R-:W-:-:S04]  /*14230*/  IMAD R5, R6, 0x8, R2 ;  /* 0x0000000806057824 */ /* 0x010fc800078e0202 */
[----:B------:R-:W2:Y:S02]  /*14240*/  SYNCS.PHASECHK.TRANS64.TRYWAIT P0, [R5+URZ], R4 ;  /* 0x00000004050075a7 */ /* 0x000ea4000800017f */
[----:B--2---:R-:W-:Y:S05]  /*14250*/  @!P0 BRA `(.L_x_4943) ;  /* 0x0000000c00ec8947 */ /* 0x004fea0003800000 */
.L_x_4979:
[----:B------:R-:W-:-:S07]  /*14260*/  LEA R3, R3, R2, 0x3 ;  /* 0x0000000203037211 */ /* 0x000fce00078e18ff */
.L_x_4944:
[----:B----4-:R4:W0:Y:S02]  /*14270*/  SYNCS.PHASECHK.TRANS64.TRYWAIT P0, [R3+URZ], R0 ;  /* 0x00000000030075a7 */ /* 0x010824000800017f */
[----:B0-----:R-:W-:Y:S05]  /*14280*/  @!P0 NANOSLEEP.SYNCS 0x989680 ;  /* 0x009896800000895d */ /* 0x001fea0003900000 */
[----:B------:R-:W0:Y:S02]  /*14290*/  @!P0 SYNCS.PHASECHK.TRANS64 P0, [R3+URZ], R0 ;  /* 0x00000000030085a7 */ /* 0x000e24000800007f */
[----:B0-----:R-:W-:Y:S05]  /*142a0*/  @!P0 BRA `(.L_x_4944) ;  /* 0xfffffffc00f08947 */ /* 0x001fea000383ffff */
.L_x_4740:
[----:B------:R-:W-:Y:S05]  /*142b0*/  BSYNC B6 ;  /* 0x0000000000067941 */ /* 0x000fea0003800000 */
.L_x_4737:
[----:B------:R-:W-:Y:S05]  /*142c0*/  EXIT ;  /* 0x000000000000794d */ /* 0x000fea0003800000 */
.L_x_4751:
[----:B0-----:R-:W-:-:S04]  /*142d0*/  IMAD.U32 R5, RZ, RZ, UR5 ;  /* 0x00000005ff057e24 */ /* 0x001fc8000f8e00ff */
[----:B------:R0:W1:Y:S03]  /*142e0*/  SYNCS.PHASECHK.TRANS64.TRYWAIT P1, [R5+URZ+0x28c50], R2 ;  /* 0x028c5002050075a7 */ /* 0x000066000802017f */
[----:B-1----:R-:W-:Y:S05]  /*142f0*/  @!P1 NANOSLEEP.SYNCS 0x989680 ;  /* 0x009896800000995d */ /* 0x002fea0003900000 */
[----:B------:R-:W1:Y:S02]  /*14300*/  @!P1 SYNCS.PHASECHK.TRANS64 P1, [R5+URZ+0x28c50], R2 ;  /* 0x028c5002050095a7 */ /* 0x000e64000802007f */
[----:B-1----:R-:W-:Y:S05]  /*14310*/  @!P1 BRA `(.L_x_4751) ;  /* 0xfffffffc00ec9947 */ /* 0x002fea000383ffff */
[----:B------:R-:W-:Y:S05]  /*14320*/  BRA `(.L_x_4945) ;  /* 0xfffffed400747947 */ /* 0x000fea000383ffff */
.L_x_4756:
[----:B-1----:R-:W-:-:S04]  /*14330*/  IMAD.U32 R5, RZ, RZ, UR7 ;  /* 0x00000007ff057e24 */ /* 0x002fc8000f8e00ff */
[----:B------:R1:W2:Y:S03]  /*14340*/  SYNCS.PHASECHK.TRANS64.TRYWAIT P1, [R5+URZ+0x28c50], R2 ;  /* 0x028c5002050075a7 */ /* 0x0002a6000802017f */
[----:B--2---:R-:W-:Y:S05]  /*14350*/  @!P1 NANOSLEEP.SYNCS 0x989680 ;  /* 0x009896800000995d */ /* 0x004fea0003900000 */
[----:B------:R-:W2:Y:S02]  /*14360*/  @!P1 SYNCS.PHASECHK.TRANS64 P1, [R5+URZ+0x28c50], R2 ;  /* 0x028c5002050095a7 */ /* 0x000ea4000802007f */
[----:B--2---:R-:W-:Y:S05]  /*14370*/  @!P1 BRA `(.L_x_4756) ;  /* 0xfffffffc00ec9947 */ /* 0x004fea000383ffff */
[----:B------:R-:W-:Y:S05]  /*14380*/  BRA `(.L_x_4755) ;  /* 0xfffffee0007c7947 */ /* 0x000fea000383ffff */
.L_x_4766:
[----:B0-----:R-:W-:-:S04]  /*14390*/  IMAD.U32 R9, RZ, RZ, UR37 ;  /* 0x00000025ff097e24 */ /* 0x001fc8000f8e00ff */
[----:B------:R0:W1:Y:S03]  /*143a0*/  SYNCS.PHASECHK.TRANS64.TRYWAIT P0, [R9+URZ+0x28c00], R14 ;  /* 0x028c000e090075a7 */ /* 0x000066000800017f */
[----:B-1----:R-:W-:Y:S05]  /*143b0*/  @!P0 NANOSLEEP.SYNCS 0x989680 ;  /* 0x009896800000895d */ /* 0x002fea0003900000 */
[----:B------:R-:W1:Y:S02]  /*143c0*/  @!P0 SYNCS.PHASECHK.TRANS64 P0, [R9+URZ+0x28c00], R14 ;  /* 0x028c000e090085a7 */ /* 0x000e64000800007f */
[----:B-1----:R-:W-:Y:S05]  /*143d0*/  @!P0 BRA `(.L_x_4766) ;  /* 0xfffffffc00ec8947 */ /* 0x002fea000383ffff */
[----:B------:R-:W-:Y:S05]  /*143e0*/  BRA `(.L_x_4946) ;  /* 0xfffffef800b07947 */ /* 0x000fea000383ffff */
.L_x_4770:
[----:B--2---:R-:W-:-:S04]  /*143f0*/  IMAD.U32 R5, RZ, RZ, UR37 ;  /* 0x00000025ff057e24 */ /* 0x004fc8000f8e00ff */
[----:B------:R2:W3:Y:S03]  /*14400*/  SYNCS.PHASECHK.TRANS64.TRYWAIT P0, [R5+URZ+0x28c30], R14 ;  /* 0x028c300e050075a7 */ /* 0x0004e6000800017f */
[----:B---3--:R-:W-:Y:S05]  /*14410*/  @!P0 NANOSLEEP.SYNCS 0x989680 ;  /* 0x009896800000895d */ /* 0x008fea0003900000 */
[----:B------:R-:W3:Y:S02]  /*14420*/  @!P0 SYNCS.PHASECHK.TRANS64 P0, [R5+URZ+0x28c30], R14 ;  /* 0x028c300e050085a7 */ /* 0x000ee4000800007f */
[----:B---3--:R-:W-:Y:S05]  /*14430*/  @!P0 BRA `(.L_x_4770) ;  /* 0xfffffffc00ec8947 */ /* 0x008fea000383ffff */
[----:B------:R-:W-:Y:S05]  /*14440*/  BRA `(.L_x_4769) ;  /* 0xfffffef800fc7947 */ /* 0x000fea000383ffff */
.L_x_4782:
[----:B--2---:R2:W4:Y:S02]  /*14450*/  SYNCS.PHASECHK.TRANS64.TRYWAIT P0, [R13+URZ+0x28c50], R14 ;  /* 0x028c500e0d0075a7 */ /* 0x004524000800017f */
[----:B----4-:R-:W-:Y:S05]  /*14460*/  @!P0 NANOSLEEP.SYNCS 0x989680 ;  /* 0x009896800000895d */ /* 0x010fea0003900000 */
[----:B------:R-:W4:Y:S02]  /*14470*/  @!P0 SYNCS.PHASECHK.TRANS64 P0, [R13+URZ+0x28c50], R14 ;  /* 0x028c500e0d0085a7 */ /* 0x000f24000800007f */
[----:B----4-:R-:W-:Y:S05]  /*14480*/  @!P0 BRA `(.L_x_4782) ;  /* 0xfffffffc00f08947 */ /* 0x010fea000383ffff */
[----:B------:R-:W-:Y:S05]  /*14490*/  BRA `(.L_x_4781) ;  /* 0xffffff1800647947 */ /* 0x000fea000383ffff */
.L_x_4790:
[----:B01----:R-:W-:-:S04]  /*144a0*/  IMAD.U32 R14, RZ, RZ, UR31 ;  /* 0x0000001fff0e7e24 */ /* 0x003fc8000f8e00ff */
[----:B------:R0:W1:Y:S03]  /*144b0*/  SYNCS.PHASECHK.TRANS64.TRYWAIT P0, [R14+URZ+0x28c30], R13 ;  /* 0x028c300d0e0075a7 */ /* 0x000066000800017f */
[----:B-1----:R-:W-:Y:S05]  /*144c0*/  @!P0 NANOSLEEP.SYNCS 0x989680 ;  /* 0x009896800000895d */ /* 0x002fea0003900000 */
[----:B------:R-:W1:Y:S02]  /*144d0*/  @!P0 SYNCS.PHASECHK.TRANS64 P0, [R14+URZ+0x28c30], R13 ;  /* 0x028c300d0e0085a7 */ /* 0x000e64000800007f */
[----:B-1----:R-:W-:Y:S05]  /*144e0*/  @!P0 BRA `(.L_x_4790) ;  /* 0xfffffffc00ec8947 */ /* 0x002fea000383ffff */
[----:B------:R-:W-:Y:S05]  /*144f0*/  BRA `(.L_x_4789) ;  /* 0xffffff1c00cc7947 */ /* 0x000fea000383ffff */
.L_x_4802:
[----:B-1----:R1:W2:Y:S02]  /*14500*/  SYNCS.PHASECHK.TRANS64.TRYWAIT P0, [R14+URZ+0x28c50], R13 ;  /* 0x028c500d0e0075a7 */ /* 0x0022a4000800017f */
[----:B--2---:R-:W-:Y:S05]  /*14510*/  @!P0 NANOSLEEP.SYNCS 0x989680 ;  /* 0x009896800000895d */ /* 0x004fea0003900000 */
[----:B------:R-:W2:Y:S02]  /*14520*/  @!P0 SYNCS.PHASECHK.TRANS64 P0, [R14+URZ+0x28c50], R13 ;  /* 0x028c500d0e0085a7 */ /* 0x000ea4000800007f */
[----:B--2---:R-:W-:Y:S05]  /*14530*/  @!P0 BRA `(.L_x_4802) ;  /* 0xfffffffc00f08947 */ /* 0x004fea000383ffff */
[----:B------:R-:W-:Y:S05]  /*14540*/  BRA `(.L_x_4801) ;  /* 0xffffff3c00b47947 */ /* 0x000fea000383ffff */
.L_x_4811:
[----:B-1----:R-:W-:-:S04]  /*14550*/  IMAD.U32 R6, RZ, RZ, UR28 ;  /* 0x0000001cff067e24 */ /* 0x002fc8000f8e00ff */
[----:B------:R1:W2:Y:S03]  /*14560*/  SYNCS.PHASECHK.TRANS64.TRYWAIT P1, [R6+URZ+0x28c30], R13 ;  /* 0x028c300d060075a7 */ /* 0x0002a6000802017f */
[----:B--2---:R-:W-:Y:S05]  /*14570*/  @!P1 NANOSLEEP.SYNCS 0x989680 ;  /* 0x009896800000995d */ /* 0x004fea0003900000 */
[----:B------:R-:W2:Y:S02]  /*14580*/  @!P1 SYNCS.PHASECHK.TRANS64 P1, [R6+URZ+0x28c30], R13 ;  /* 0x028c300d060095a7 */ /* 0x000ea4000802007f */
[----:B--2---:R-:W-:Y:S05]  /*14590*/  @!P1 BRA `(.L_x_4811) ;  /* 0xfffffffc00ec9947 */ /* 0x004fea000383ffff */
[----:B------:R-:W-:Y:S05]  /*145a0*/  BRA `(.L_x_4810) ;  /* 0xffffff4400587947 */ /* 0x000fea000383ffff */
.L_x_4815:
[----:B---3--:R3:W4:Y:S02]  /*145b0*/  SYNCS.PHASECHK.TRANS64.TRYWAIT P1, [R184+URZ+0x28c50], R13 ;  /* 0x028c500db80075a7 */ /* 0x008724000802017f */
[----:B----4-:R-:W-:Y:S05]  /*145c0*/  @!P1 NANOSLEEP.SYNCS 0x989680 ;  /* 0x009896800000995d */ /* 0x010fea0003900000 */
[----:B------:R-:W4:Y:S02]  /*145d0*/  @!P1 SYNCS.PHASECHK.TRANS64 P1, [R184+URZ+0x28c50], R13 ;  /* 0x028c500db80095a7 */ /* 0x000f24000802007f */
[----:B----4-:R-:W-:Y:S05]  /*145e0*/  @!P1 BRA `(.L_x_4815) ;  /* 0xfffffffc00f09947 */ /* 0x010fea000383ffff */
[----:B------:R-:W-:Y:S05]  /*145f0*/  BRA `(.L_x_4814) ;  /* 0xffffff5800747947 */ /* 0x000fea000383ffff */
.L_x_4821:
[----:B--2---:R-:W-:-:S04]  /*14600*/  IMAD.U32 R6, RZ, RZ, UR30 ;  /* 0x0000001eff067e24 */ /* 0x004fc8000f8e00ff */
[----:B------:R2:W0:Y:S03]  /*14610*/  SYNCS.PHASECHK.TRANS64.TRYWAIT P0, [R6+URZ+0x28c30], R13 ;  /* 0x028c300d060075a7 */ /* 0x000426000800017f */
[----:B0-----:R-:W-:Y:S05]  /*14620*/  @!P0 NANOSLEEP.SYNCS 0x989680 ;  /* 0x009896800000895d */ /* 0x001fea0003900000 */
[----:B------:R-:W0:Y:S02]  /*14630*/  @!P0 SYNCS.PHASECHK.TRANS64 P0, [R6+URZ+0x28c30], R13 ;  /* 0x028c300d060085a7 */ /* 0x000e24000800007f */
[----:B0-----:R-:W-:Y:S05]  /*14640*/  @!P0 BRA `(.L_x_4821) ;  /* 0xfffffffc00ec8947 */ /* 0x001fea000383ffff */
[----:B------:R-:W-:Y:S05]  /*14650*/  BRA `(.L_x_4820) ;  /* 0xffffff5c00687947 */ /* 0x000fea000383ffff */
.L_x_4833:
[----:B--2---:R2:W3:Y:S02]  /*14660*/  SYNCS.PHASECHK.TRANS64.TRYWAIT P0, [R14+URZ+0x28c50], R13 ;  /* 0x028c500d0e0075a7 */ /* 0x0044e4000800017f */
[----:B---3--:R-:W-:Y:S05]  /*14670*/  @!P0 NANOSLEEP.SYNCS 0x989680 ;  /* 0x009896800000895d */ /* 0x008fea0003900000 */
[----:B------:R-:W3:Y:S02]  /*14680*/  @!P0 SYNCS.PHASECHK.TRANS64 P0, [R14+URZ+0x28c50], R13 ;  /* 0x028c500d0e0085a7 */ /* 0x000ee4000800007f */
[----:B---3--:R-:W-:Y:S05]  /*14690*/  @!P0 BRA `(.L_x_4833) ;  /* 0xfffffffc00f08947 */ /* 0x008fea000383ffff */
[----:B------:R-:W-:Y:S05]  /*146a0*/  BRA `(.L_x_4832) ;  /* 0xffffff7c00347947 */ /* 0x000fea000383ffff */
.L_x_4852:
[----:B------:R-:W-:Y:S01]  /*146b0*/  MOV R13, R19 ;  /* 0x00000013000d7202 */ /* 0x000fe20000000f00 */
[----:B------:R-:W-:Y:S02]  /*146c0*/  IMAD.MOV.U32 R12, RZ, RZ, RZ ;  /* 0x000000ffff0c7224 */ /* 0x000fe400078e00ff */
[----:B------:R-:W-:Y:S02]  /*146d0*/  IMAD.MOV.U32 R11, RZ, RZ, 0x1f ;  /* 0x0000001fff0b7424 */ /* 0x000fe400078e00ff */
[----:B------:R-:W-:-:S07]  /*146e0*/  IMAD.MOV.U32 R15, RZ, RZ, -0x1 ;  /* 0xffffffffff0f7424 */ /* 0x000fce00078e00ff */
[----:B------:R-:W-:Y:S05]  /*146f0*/  WARPSYNC.COLLECTIVE R15, `(.L_x_4947) ;  /* 0x000000000f087348 */ /* 0x000fea0003c00000 */
[----:B------:R0:W1:Y:S02]  /*14700*/  SHFL.IDX P6, R14, R13, R12, R11 ;  /* 0x0000000c0d0e7389 */ /* 0x00006400000c000b */
[----:B01----:R-:W-:Y:S01]  /*14710*/  ENDCOLLECTIVE ;  /* 0x000000000000791b */ /* 0x003fe20003800000 */
.L_x_4947:
[----:B------:R-:W-:Y:S05]  /*14720*/  BRA `(.L_x_4948) ;  /* 0xffffffbc00f87947 */ /* 0x000fea000383ffff */
.L_x_4854:
[----:B------:R-:W-:Y:S01]  /*14730*/  BSSY B0, `(.L_x_4949) ;  /* 0x0000006000007945 */ /* 0x000fe20003800000 */
[----:B------:R-:W-:-:S07]  /*14740*/  IMAD.MOV.U32 R15, RZ, RZ, -0x1 ;  /* 0xffffffffff0f7424 */ /* 0x000fce00078e00ff */
[----:B------:R-:W-:Y:S05]  /*14750*/  WARPSYNC.COLLECTIVE R15, `(.L_x_4950) ;  /* 0x000000000f0c7348 */ /* 0x000fea0003c00000 */
[----:B------:R-:W-:Y:S02]  /*14760*/  ELECT P6, UR62, PT ;  /* 0x00000000003e782f */ /* 0x000fe400038c0000 */
[----:B------:R-:W-:Y:S01]  /*14770*/  MOV R14, UR62 ;  /* 0x0000003e000e7c02 */ /* 0x000fe20008000f00 */
[----:B------:R-:W-:Y:S10]  /*14780*/  ENDCOLLECTIVE ;  /* 0x000000000000791b */ /* 0x000ff40003800000 */
.L_x_4950:
[----:B------:R-:W-:Y:S05]  /*14790*/  BSYNC B0 ;  /* 0x0000000000007941 */ /* 0x000fea0003800000 */
.L_x_4949:
[----:B------:R-:W-:Y:S05]  /*147a0*/  BRA `(.L_x_4951) ;  /* 0xffffffbc00f87947 */ /* 0x000fea000383ffff */
.L_x_4856:
[----:B0-----:R-:W-:-:S04]  /*147b0*/  IMAD.U32 R3, RZ, RZ, UR38 ;  /* 0x00000026ff037e24 */ /* 0x001fc8000f8e00ff */
[----:B------:R0:W1:Y:S03]  /*147c0*/  SYNCS.PHASECHK.TRANS64.TRYWAIT P0, [R3+URZ+0x28c40], R0 ;  /* 0x028c4000030075a7 */ /* 0x000066000800017f */
[----:B-1----:R-:W-:Y:S05]  /*147d0*/  @!P0 NANOSLEEP.SYNCS 0x989680 ;  /* 0x009896800000895d */ /* 0x002fea0003900000 */
[----:B------:R-:W1:Y:S02]  /*147e0*/  @!P0 SYNCS.PHASECHK.TRANS64 P0, [R3+URZ+0x28c40], R0 ;  /* 0x028c4000030085a7 */ /* 0x000e64000800007f */
[----:B-1----:R-:W-:Y:S05]  /*147f0*/  @!P0 BRA `(.L_x_4856) ;  /* 0xfffffffc00ec8947 */ /* 0x002fea000383ffff */
[----:B------:R-:W-:Y:S05]  /*14800*/  BRA `(.L_x_4952) ;  /* 0xffffffc000587947 */ /* 0x000fea000383ffff */
.L_x_4859:
[----:B------:R-:W-:Y:S01]  /*14810*/  IMAD.MOV.U32 R13, RZ, RZ, R7 ;  /* 0x000000ffff0d7224 */ /* 0x000fe200078e0007 */
[----:B------:R-:W-:Y:S01]  /*14820*/  MOV R11, 0x181f ;  /* 0x0000181f000b7802 */ /* 0x000fe20000000f00 */
[----:B------:R-:W-:Y:S02]  /*14830*/  IMAD.MOV.U32 R12, RZ, RZ, RZ ;  /* 0x000000ffff0c7224 */ /* 0x000fe400078e00ff */
[----:B------:R-:W-:Y:S02]  /*14840*/  IMAD.MOV.U32 R15, RZ, RZ, -0x1 ;  /* 0xffffffffff0f7424 */ /* 0x000fe400078e00ff */
[----:B------:R-:W-:-:S07]  /*14850*/  VIADD R4, R4, UR40 ;  /* 0x0000002804047c36 */ /* 0x000fce0008000000 */
[----:B------:R-:W-:Y:S05]  /*14860*/  WARPSYNC.COLLECTIVE R15, `(.L_x_4953) ;  /* 0x000000000f087348 */ /* 0x000fea0003c00000 */
[----:B------:R0:W1:Y:S02]  /*14870*/  SHFL.IDX P6, R14, R13, R12, R11 ;  /* 0x0000000c0d0e7389 */ /* 0x00006400000c000b */
[----:B01----:R-:W-:Y:S01]  /*14880*/  ENDCOLLECTIVE ;  /* 0x000000000000791b */ /* 0x003fe20003800000 */
.L_x_4953:
[----:B------:R-:W-:Y:S02]  /*14890*/  IMAD.MOV.U32 R13, RZ, RZ, R0 ;  /* 0x000000ffff0d7224 */ /* 0x000fe400078e0000 */
[----:B------:R-:W-:-:S07]  /*148a0*/  IMAD.MOV.U32 R2, RZ, RZ, R14 ;  /* 0x000000ffff027224 */ /* 0x000fce00078e000e */
[----:B------:R-:W-:Y:S05]  /*148b0*/  WARPSYNC.COLLECTIVE R15, `(.L_x_4954) ;  /* 0x000000000f087348 */ /* 0x000fea0003c00000 */
[----:B------:R0:W1:Y:S02]  /*148c0*/  SHFL.IDX P6, R14, R13, R12, R11 ;  /* 0x0000000c0d0e7389 */ /* 0x00006400000c000b */
[----:B01----:R-:W-:Y:S01]  /*148d0*/  ENDCOLLECTIVE ;  /* 0x000000000000791b */ /* 0x003fe20003800000 */
.L_x_4954:
[----:B------:R-:W-:Y:S02]  /*148e0*/  ULDC UR4, c[0x0][0x288] ;  /* 0x0000a20000047ab9 */ /* 0x000fe40000000800 */
[----:B------:R-:W-:-:S05]  /*148f0*/  IMAD R6, R6, UR4, RZ ;  /* 0x0000000406067c24 */ /* 0x000fca000f8e02ff */
[C---:B------:R-:W-:Y:S01]  /*14900*/  ISETP.GE.AND P1, PT, R4.reuse, R6, PT ;  /* 0x000000060400720c */ /* 0x040fe20003f26270 */
[----:B------:R-:W-:Y:S01]  /*14910*/  VIADD R11, R4, 0x10 ;  /* 0x00000010040b7836 */ /* 0x000fe20000000000 */
[----:B------:R-:W-:Y:S01]  /*14920*/  MOV R13, R7 ;  /* 0x00000007000d7202 */ /* 0x000fe20000000f00 */
        /* <DEDUP_REMOVED lines=8> */
[----:B------:R0:W-:Y:S01]  /*149b0*/  @!P1 LDGSTS.E.BYPASS.LTC128B.128 [R9+0x20400], desc[UR48][R2.64], !P0 ;  /* 0x2040000002099fae */ /* 0x0001e2000c101d70 */
[----:B------:R-:W-:Y:S01]  /*149c0*/  ISETP.GE.AND P1, PT, R11, R6, PT ;  /* 0x000000060b00720c */ /* 0x000fe20003f26270 */
[----:B------:R-:W-:-:S12]  /*149d0*/  IMAD.MOV.U32 R11, RZ, RZ, 0x181f ;  /* 0x0000181fff0b7424 */ /* 0x000fd800078e00ff */
[----:B0-----:R-:W-:Y:S05]  /*149e0*/  WARPSYNC.COLLECTIVE R15, `(.L_x_4955) ;  /* 0x000000000f087348 */ /* 0x001fea0003c00000 */
[----:B------:R1:W2:Y:S02]  /*149f0*/  SHFL.IDX P6, R14, R13, R12, R11 ;  /* 0x0000000c0d0e7389 */ /* 0x0002a400000c000b */
[----:B012---:R-:W-:Y:S01]  /*14a00*/  ENDCOLLECTIVE ;  /* 0x000000000000791b */ /* 0x007fe20003800000 */
.L_x_4955:
[----:B------:R-:W-:Y:S01]  /*14a10*/  VIADD R9, R4, 0x20 ;  /* 0x0000002004097836 */ /* 0x000fe20000000000 */
[----:B------:R-:W-:Y:S01]  /*14a20*/  @!P1 LEA R21, R5, UR38, 0x1 ;  /* 0x0000002605159c11 */ /* 0x000fe2000f8e08ff */
[----:B------:R-:W-:Y:S02]  /*14a30*/  IMAD.MOV.U32 R13, RZ, RZ, R0 ;  /* 0x000000ffff0d7224 */ /* 0x000fe400078e0000 */
[----:B------:R-:W-:-:S07]  /*14a40*/  IMAD.MOV.U32 R2, RZ, RZ, R14 ;  /* 0x000000ffff027224 */ /* 0x000fce00078e000e */
[----:B------:R-:W-:Y:S05]  /*14a50*/  WARPSYNC.COLLECTIVE R15, `(.L_x_4956) ;  /* 0x000000000f087348 */ /* 0x000fea0003c00000 */
[----:B------:R0:W1:Y:S02]  /*14a60*/  SHFL.IDX P6, R14, R13, R12, R11 ;  /* 0x0000000c0d0e7389 */ /* 0x00006400000c000b */
[----:B01----:R-:W-:Y:S01]  /*14a70*/  ENDCOLLECTIVE ;  /* 0x000000000000791b */ /* 0x003fe20003800000 */
.L_x_4956:
[----:B------:R-:W-:Y:S01]  /*14a80*/  MOV R13, R7 ;  /* 0x00000007000d7202 */ /* 0x000fe20000000f00 */
[----:B------:R-:W-:Y:S01]  /*14a90*/  IMAD.MOV.U32 R12, RZ, RZ, 0x2 ;  /* 0x00000002ff0c7424 */ /* 0x000fe200078e00ff */
[----:B------:R-:W-:-:S05]  /*14aa0*/  @!P1 LEA R14, P2, R8, R14, 0x1 ;  /* 0x0000000e080e9211 */ /* 0x000fca00078408ff */
[----:B------:R-:W-:Y:S02]  /*14ab0*/  @!P1 IMAD.X R3, RZ, RZ, R2, P2 ;  /* 0x000000ffff039224 */ /* 0x000fe400010e0602 */
[----:B------:R-:W-:-:S07]  /*14ac0*/  @!P1 IMAD.MOV.U32 R2, RZ, RZ, R14 ;  /* 0x000000ffff029224 */ /* 0x000fce00078e000e */
[----:B------:R-:W-:Y:S05]  /*14ad0*/  WARPSYNC.COLLECTIVE R15, `(.L_x_4957) ;  /* 0x000000000f087348 */ /* 0x000fea0003c00000 */
[----:B------:R0:W1:Y:S02]  /*14ae0*/  SHFL.IDX P6, R14, R13, R12, R11 ;  /* 0x0000000c0d0e7389 */ /* 0x00006400000c000b */
[----:B01----:R-:W-:Y:S01]  /*14af0*/  ENDCOLLECTIVE ;  /* 0x000000000000791b */ /* 0x003fe20003800000 */
.L_x_4957:
[----:B------:R-:W-:Y:S01]  /*14b00*/  @!PT LDS RZ, [RZ] ;  /* 0x00000000fffff984 */ /* 0x000fe20000000800 */
[----:B------:R-:W-:Y:S01]  /*14b10*/  @!PT LDS RZ, [RZ] ;  /* 0x00000000fffff984 */ /* 0x000fe20000000800 */
[----:B------:R-:W-:Y:S01]  /*14b20*/  @!PT LDS RZ, [RZ] ;  /* 0x00000000fffff984 */ /* 0x000fe20000000800 */
[----:B------:R0:W-:Y:S01]  /*14b30*/  @!P1 LDGSTS.E.BYPASS.LTC128B.128 [R21+0x20c00], desc[UR48][R2.64], !P0 ;  /* 0x20c0000002159fae */ /* 0x0001e2000c101d70 */
[----:B------:R-:W-:Y:S01]  /*14b40*/  ISETP.GE.AND P1, PT, R9, R6, PT ;  /* 0x000000060900720c */ /* 0x000fe20003f26270 */
[----:B------:R-:W-:-:S12]  /*14b50*/  IMAD.MOV.U32 R13, RZ, RZ, R0 ;  /* 0x000000ffff0d7224 */ /* 0x000fd800078e0000 */
[----:B------:R-:W-:Y:S01]  /*14b60*/  @!P1 LEA R9, R5, UR38, 0x1 ;  /* 0x0000002605099c11 */ /* 0x000fe2000f8e08ff */
[----:B0-----:R-:W-:-:S07]  /*14b70*/  IMAD.MOV.U32 R2, RZ, RZ, R14 ;  /* 0x000000ffff027224 */ /* 0x001fce00078e000e */
[----:B------:R-:W-:Y:S05]  /*14b80*/  WARPSYNC.COLLECTIVE R15, `(.L_x_4958) ;  /* 0x000000000f087348 */ /* 0x000fea0003c00000 */
[----:B------:R0:W1:Y:S02]  /*14b90*/  SHFL.IDX P6, R14, R13, R12, R11 ;  /* 0x0000000c0d0e7389 */ /* 0x00006400000c000b */
[----:B01----:R-:W-:Y:S01]  /*14ba0*/  ENDCOLLECTIVE ;  /* 0x000000000000791b */ /* 0x003fe20003800000 */
.L_x_4958:
[----:B------:R-:W-:Y:S02]  /*14bb0*/  IMAD.MOV.U32 R13, RZ, RZ, R7 ;  /* 0x000000ffff0d7224 */ /* 0x000fe400078e0007 */
[----:B------:R-:W-:Y:S01]  /*14bc0*/  IMAD.MOV.U32 R12, RZ, RZ, 0x3 ;  /* 0x00000003ff0c7424 */ /* 0x000fe200078e00ff */
[----:B------:R-:W-:-:S05]  /*14bd0*/  @!P1 LEA R14, P2, R8, R14, 0x1 ;  /* 0x0000000e080e9211 */ /* 0x000fca00078408ff */
[----:B------:R-:W-:Y:S02]  /*14be0*/  @!P1 IMAD.X R3, RZ, RZ, R2, P2 ;  /* 0x000000ffff039224 */ /* 0x000fe400010e0602 */
[----:B------:R-:W-:-:S07]  /*14bf0*/  @!P1 IMAD.MOV.U32 R2, RZ, RZ, R14 ;  /* 0x000000ffff029224 */ /* 0x000fce00078e000e */
[----:B------:R-:W-:Y:S05]  /*14c00*/  WARPSYNC.COLLECTIVE R15, `(.L_x_4959) ;  /* 0x000000000f087348 */ /* 0x000fea0003c00000 */
[----:B------:R0:W1:Y:S02]  /*14c10*/  SHFL.IDX P6, R14, R13, R12, R11 ;  /* 0x0000000c0d0e7389 */ /* 0x00006400000c000b */
[----:B01----:R-:W-:Y:S01]  /*14c20*/  ENDCOLLECTIVE ;  /* 0x000000000000791b */ /* 0x003fe20003800000 */
.L_x_4959:
[----:B------:R-:W-:Y:S01]  /*14c30*/  @!PT LDS RZ, [RZ] ;  /* 0x00000000fffff984 */ /* 0x000fe20000000800 */
[----:B------:R-:W-:Y:S01]  /*14c40*/  @!PT LDS RZ, [RZ] ;  /* 0x00000000fffff984 */ /* 0x000fe20000000800 */
[----:B------:R-:W-:Y:S01]  /*14c50*/  @!PT LDS RZ, [RZ] ;  /* 0x00000000fffff984 */ /* 0x000fe20000000800 */
[----:B------:R0:W-:Y:S01]  /*14c60*/  @!P1 LDGSTS.E.BYPASS.LTC128B.128 [R9+0x21400], desc[UR48][R2.64], !P0 ;  /* 0x2140000002099fae */ /* 0x0001e2000c101d70 */
[----:B------:R-:W-:Y:S01]  /*14c70*/  IMAD.MOV.U32 R13, RZ, RZ, R0 ;  /* 0x000000ffff0d7224 */ /* 0x000fe200078e0000 */
[----:B------:R-:W-:-:S07]  /*14c80*/  MOV R7, R14 ;  /* 0x0000000e00077202 */ /* 0x000fce0000000f00 */
[----:B0-----:R-:W-:Y:S05]  /*14c90*/  WARPSYNC.COLLECTIVE R15, `(.L_x_4960) ;  /* 0x000000000f087348 */ /* 0x001fea0003c00000 */
[----:B------:R1:W2:Y:S02]  /*14ca0*/  SHFL.IDX P6, R14, R13, R12, R11 ;  /* 0x0000000c0d0e7389 */ /* 0x0002a400000c000b */
[----:B012---:R-:W-:Y:S01]  /*14cb0*/  ENDCOLLECTIVE ;  /* 0x000000000000791b */ /* 0x007fe20003800000 */
.L_x_4960:
[----:B------:R-:W-:Y:S05]  /*14cc0*/  BRA `(.L_x_4961) ;  /* 0xffffffc400307947 */ /* 0x000fea000383ffff */
.L_x_4860:
[----:B0-----:R-:W-:-:S04]  /*14cd0*/  IMAD.U32 R3, RZ, RZ, UR38 ;  /* 0x00000026ff037e24 */ /* 0x001fc8000f8e00ff */
[----:B------:R0:W1:Y:S03]  /*14ce0*/  SYNCS.PHASECHK.TRANS64.TRYWAIT P0, [R3+URZ+0x28c20], R4 ;  /* 0x028c2004030075a7 */ /* 0x000066000800017f */
[----:B-1----:R-:W-:Y:S05]  /*14cf0*/  @!P0 NANOSLEEP.SYNCS 0x989680 ;  /* 0x009896800000895d */ /* 0x002fea0003900000 */
[----:B------:R-:W1:Y:S02]  /*14d00*/  @!P0 SYNCS.PHASECHK.TRANS64 P0, [R3+URZ+0x28c20], R4 ;  /* 0x028c2004030085a7 */ /* 0x000e64000800007f */
[----:B-1----:R-:W-:Y:S05]  /*14d10*/  @!P0 BRA `(.L_x_4860) ;  /* 0xfffffffc00ec8947 */ /* 0x002fea000383ffff */
[----:B------:R-:W-:Y:S05]  /*14d20*/  BRA `(.L_x_4962) ;  /* 0xffffffc400607947 */ /* 0x000fea000383ffff */
.L_x_4863:
[----:B0-----:R-:W-:-:S04]  /*14d30*/  IMAD.U32 R3, RZ, RZ, UR38 ;  /* 0x00000026ff037e24 */ /* 0x001fc8000f8e00ff */
[----:B------:R0:W1:Y:S03]  /*14d40*/  SYNCS.PHASECHK.TRANS64.TRYWAIT P0, [R3+URZ+0x28c60], R4 ;  /* 0x028c6004030075a7 */ /* 0x000066000800017f */
[----:B-1----:R-:W-:Y:S05]  /*14d50*/  @!P0 NANOSLEEP.SYNCS 0x989680 ;  /* 0x009896800000895d */ /* 0x002fea0003900000 */
[----:B------:R-:W1:Y:S02]  /*14d60*/  @!P0 SYNCS.PHASECHK.TRANS64 P0, [R3+URZ+0x28c60], R4 ;  /* 0x028c6004030085a7 */ /* 0x000e64000800007f */
[----:B-1----:R-:W-:Y:S05]  /*14d70*/  @!P0 BRA `(.L_x_4863) ;  /* 0xfffffffc00ec8947 */ /* 0x002fea000383ffff */
[----:B------:R-:W-:Y:S05]  /*14d80*/  BRA `(.L_x_4963) ;  /* 0xffffffc4006c7947 */ /* 0x000fea000383ffff */
.L_x_4879:
[----:B-1----:R-:W-:-:S04]  /*14d90*/  IMAD.U32 R3, RZ, RZ, UR38 ;  /* 0x00000026ff037e24 */ /* 0x002fc8000f8e00ff */
[----:B------:R1:W2:Y:S03]  /*14da0*/  SYNCS.PHASECHK.TRANS64.TRYWAIT P0, [R3+URZ+0x28c48], R2 ;  /* 0x028c4802030075a7 */ /* 0x0002a6000800017f */
[----:B--2---:R-:W-:Y:S05]  /*14db0*/  @!P0 NANOSLEEP.SYNCS 0x989680 ;  /* 0x009896800000895d */ /* 0x004fea0003900000 */
[----:B------:R-:W2:Y:S02]  /*14dc0*/  @!P0 SYNCS.PHASECHK.TRANS64 P0, [R3+URZ+0x28c48], R2 ;  /* 0x028c4802030085a7 */ /* 0x000ea4000800007f */
[----:B--2---:R-:W-:Y:S05]  /*14dd0*/  @!P0 BRA `(.L_x_4879) ;  /* 0xfffffffc00ec8947 */ /* 0x004fea000383ffff */
[----:B------:R-:W-:Y:S05]  /*14de0*/  BRA `(.L_x_4964) ;  /* 0xffffffd000387947 */ /* 0x000fea000383ffff */
.L_x_4884:
[----:B01----:R-:W-:-:S04]  /*14df0*/  IMAD.U32 R3, RZ, RZ, UR38 ;  /* 0x00000026ff037e24 */ /* 0x003fc8000f8e00ff */
[----:B------:R0:W1:Y:S03]  /*14e00*/  SYNCS.PHASECHK.TRANS64.TRYWAIT P0, [R3+URZ+0x28c68], R2 ;  /* 0x028c6802030075a7 */ /* 0x000066000800017f */
[----:B-1----:R-:W-:Y:S05]  /*14e10*/  @!P0 NANOSLEEP.SYNCS 0x989680 ;  /* 0x009896800000895d */ /* 0x002fea0003900000 */
[----:B------:R-:W1:Y:S02]  /*14e20*/  @!P0 SYNCS.PHASECHK.TRANS64 P0, [R3+URZ+0x28c68], R2 ;  /* 0x028c6802030085a7 */ /* 0x000e64000800007f */
[----:B-1----:R-:W-:Y:S05]  /*14e30*/  @!P0 BRA `(.L_x_4884) ;  /* 0xfffffffc00ec8947 */ /* 0x002fea000383ffff */
[----:B------:R-:W-:Y:S05]  /*14e40*/  BRA `(.L_x_4965) ;  /* 0xffffffd000987947 */ /* 0x000fea000383ffff */
.L_x_4899:
[----:B-1----:R-:W-:-:S04]  /*14e50*/  IMAD.U32 R3, RZ, RZ, UR38 ;  /* 0x00000026ff037e24 */ /* 0x002fc8000f8e00ff */
[----:B------:R1:W2:Y:S03]  /*14e60*/  SYNCS.PHASECHK.TRANS64.TRYWAIT P0, [R3+URZ+0x28c40], R2 ;  /* 0x028c4002030075a7 */ /* 0x0002a6000800017f */
[----:B--2---:R-:W-:Y:S05]  /*14e70*/  @!P0 NANOSLEEP.SYNCS 0x989680 ;  /* 0x009896800000895d */ /* 0x004fea0003900000 */
[----:B------:R-:W2:Y:S02]  /*14e80*/  @!P0 SYNCS.PHASECHK.TRANS64 P0, [R3+URZ+0x28c40], R2 ;  /* 0x028c4002030085a7 */ /* 0x000ea4000800007f */
[----:B--2---:R-:W-:Y:S05]  /*14e90*/  @!P0 BRA `(.L_x_4899) ;  /* 0xfffffffc00ec8947 */ /* 0x004fea000383ffff */
[----:B------:R-:W-:Y:S05]  /*14ea0*/  BRA `(.L_x_4966) ;  /* 0xffffffd800e87947 */ /* 0x000fea000383ffff */
.L_x_4904:
[----:B01----:R-:W-:-:S04]  /*14eb0*/  IMAD.U32 R3, RZ, RZ, UR38 ;  /* 0x00000026ff037e24 */ /* 0x003fc8000f8e00ff */
[----:B------:R0:W1:Y:S03]  /*14ec0*/  SYNCS.PHASECHK.TRANS64.TRYWAIT P0, [R3+URZ+0x28c60], R2 ;  /* 0x028c6002030075a7 */ /* 0x000066000800017f */
[----:B-1----:R-:W-:Y:S05]  /*14ed0*/  @!P0 NANOSLEEP.SYNCS 0x989680 ;  /* 0x009896800000895d */ /* 0x002fea0003900000 */
[----:B------:R-:W1:Y:S02]  /*14ee0*/  @!P0 SYNCS.PHASECHK.TRANS64 P0, [R3+URZ+0x28c60], R2 ;  /* 0x028c6002030085a7 */ /* 0x000e64000800007f */
[----:B-1----:R-:W-:Y:S05]  /*14ef0*/  @!P0 BRA `(.L_x_4904) ;  /* 0xfffffffc00ec8947 */ /* 0x002fea000383ffff */
[----:B------:R-:W-:Y:S05]  /*14f00*/  BRA `(.L_x_4967) ;  /* 0xffffffdc004c7947 */ /* 0x000fea000383ffff */
.L_x_4920:
[----:B--2---:R-:W-:-:S04]  /*14f10*/  MOV R3, UR38 ;  /* 0x0000002600037c02 */ /* 0x004fc80008000f00 */
[----:B------:R2:W3:Y:S03]  /*14f20*/  SYNCS.PHASECHK.TRANS64.TRYWAIT P0, [R3+URZ+0x28c48], R2 ;  /* 0x028c4802030075a7 */ /* 0x0004e6000800017f */
[----:B---3--:R-:W-:Y:S05]  /*14f30*/  @!P0 NANOSLEEP.SYNCS 0x989680 ;  /* 0x009896800000895d */ /* 0x008fea0003900000 */
[----:B------:R-:W3:Y:S02]  /*14f40*/  @!P0 SYNCS.PHASECHK.TRANS64 P0, [R3+URZ+0x28c48], R2 ;  /* 0x028c4802030085a7 */ /* 0x000ee4000800007f */
[----:B---3--:R-:W-:Y:S05]  /*14f50*/  @!P0 BRA `(.L_x_4920) ;  /* 0xfffffffc00ec8947 */ /* 0x008fea000383ffff */
[----:B------:R-:W-:Y:S05]  /*14f60*/  BRA `(.L_x_4968) ;  /* 0xffffffe400a87947 */ /* 0x000fea000383ffff */
.L_x_4925:
[----:B--2---:R-:W-:-:S04]  /*14f70*/  IMAD.U32 R3, RZ, RZ, UR38 ;  /* 0x00000026ff037e24 */ /* 0x004fc8000f8e00ff */
[----:B------:R2:W3:Y:S03]  /*14f80*/  SYNCS.PHASECHK.TRANS64.TRYWAIT P0, [R3+URZ+0x28c68], R2 ;  /* 0x028c6802030075a7 */ /* 0x0004e6000800017f */
[----:B---3--:R-:W-:Y:S05]  /*14f90*/  @!P0 NANOSLEEP.SYNCS 0x989680 ;  /* 0x009896800000895d */ /* 0x008fea0003900000 */
[----:B------:R-:W3:Y:S02]  /*14fa0*/  @!P0 SYNCS.PHASECHK.TRANS64 P0, [R3+URZ+0x28c68], R2 ;  /* 0x028c6802030085a7 */ /* 0x000ee4000800007f */
[----:B---3--:R-:W-:Y:S05]  /*14fb0*/  @!P0 BRA `(.L_x_4925) ;  /* 0xfffffffc00ec8947 */ /* 0x008fea000383ffff */
[----:B------:R-:W-:Y:S05]  /*14fc0*/  BRA `(.L_x_4969) ;  /* 0xffffffe8000c7947 */ /* 0x000fea000383ffff */
.L_x_4936:
[----:B--2---:R2:W3:Y:S02]  /*14fd0*/  SYNCS.PHASECHK.TRANS64.TRYWAIT P0, [R2+URZ+0x28c20], R9 ;  /* 0x028c2009020075a7 */ /* 0x0044e4000800017f */
[----:B---3--:R-:W-:Y:S05]  /*14fe0*/  @!P0 NANOSLEEP.SYNCS 0x989680 ;  /* 0x009896800000895d */ /* 0x008fea0003900000 */
[----:B------:R-:W3:Y:S02]  /*14ff0*/  @!P0 SYNCS.PHASECHK.TRANS64 P0, [R2+URZ+0x28c20], R9 ;  /* 0x028c2009020085a7 */ /* 0x000ee4000800007f */
[----:B---3--:R-:W-:Y:S05]  /*15000*/  @!P0 BRA `(.L_x_4936) ;  /* 0xfffffffc00f08947 */ /* 0x008fea000383ffff */
[----:B------:R-:W-:Y:S05]  /*15010*/  BRA `(.L_x_4970) ;  /* 0xffffffec00fc7947 */ /* 0x000fea000383ffff */
.L_x_4937:
[----:B------:R-:W3:Y:S01]  /*15020*/  S2R R3, SR_TID.X ;  /* 0x0000000000037919 */ /* 0x000ee20000002100 */
[----:B------:R-:W-:Y:S01]  /*15030*/  BSSY B0, `(.L_x_4971) ;  /* 0x000000a000007945 */ /* 0x000fe20003800000 */
[----:B0-----:R-:W-:Y:S02]  /*15040*/  IMAD.MOV.U32 R12, RZ, RZ, RZ ;  /* 0x000000ffff0c7224 */ /* 0x001fe400078e00ff */
[----:B------:R-:W-:Y:S02]  /*15050*/  IMAD.MOV.U32 R11, RZ, RZ, 0x1f ;  /* 0x0000001fff0b7424 */ /* 0x000fe400078e00ff */
[----:B------:R-:W-:Y:S01]  /*15060*/  IMAD.MOV.U32 R15, RZ, RZ, -0x1 ;  /* 0xffffffffff0f7424 */ /* 0x000fe200078e00ff */
[----:B---3--:R-:W-:-:S04]  /*15070*/  SHF.R.U32.HI R3, RZ, 0x5, R3 ;  /* 0x00000005ff037819 */ /* 0x008fc80000011603 */
[----:B------:R-:W-:-:S05]  /*15080*/  LOP3.LUT R3, R3, 0x3, RZ, 0xc0, !PT ;  /* 0x0000000303037812 */ /* 0x000fca00078ec0ff */
[----:B------:R-:W-:-:S07]  /*15090*/  IMAD.MOV.U32 R13, RZ, RZ, R3 ;  /* 0x000000ffff0d7224 */ /* 0x000fce00078e0003 */
[----:B-12---:R-:W-:Y:S05]  /*150a0*/  WARPSYNC.COLLECTIVE R15, `(.L_x_4972) ;  /* 0x000000000f087348 */ /* 0x006fea0003c00000 */
[----:B------:R0:W3:Y:S02]  /*150b0*/  SHFL.IDX P6, R14, R13, R12, R11 ;  /* 0x0000000c0d0e7389 */ /* 0x0000e400000c000b */
[----:B0123--:R-:W-:Y:S01]  /*150c0*/  ENDCOLLECTIVE ;  /* 0x000000000000791b */ /* 0x00ffe20003800000 */
.L_x_4972:
[----:B------:R-:W-:Y:S05]  /*150d0*/  BSYNC B0 ;  /* 0x0000000000007941 */ /* 0x000fea0003800000 */
.L_x_4971:
[----:B------:R-:W-:Y:S05]  /*150e0*/  BRA `(.L_x_4973) ;  /* 0xffffffec00e07947 */ /* 0x000fea000383ffff */
.L_x_4938:
[----:B------:R-:W-:Y:S01]  /*150f0*/  BSSY B0, `(.L_x_4974) ;  /* 0x0000006000007945 */ /* 0x000fe20003800000 */
[----:B------:R-:W-:-:S07]  /*15100*/  IMAD.MOV.U32 R15, RZ, RZ, -0x1 ;  /* 0xffffffffff0f7424 */ /* 0x000fce00078e00ff */
[----:B0123--:R-:W-:Y:S05]  /*15110*/  WARPSYNC.COLLECTIVE R15, `(.L_x_4975) ;  /* 0x000000000f0c7348 */ /* 0x00ffea0003c00000 */
[----:B------:R-:W-:Y:S02]  /*15120*/  ELECT P6, UR62, PT ;  /* 0x00000000003e782f */ /* 0x000fe400038c0000 */
[----:B------:R-:W-:Y:S01]  /*15130*/  MOV R14, UR62 ;  /* 0x0000003e000e7c02 */ /* 0x000fe20008000f00 */
[----:B0123--:R-:W-:Y:S10]  /*15140*/  ENDCOLLECTIVE ;  /* 0x000000000000791b */ /* 0x00fff40003800000 */
.L_x_4975:
[----:B------:R-:W-:Y:S05]  /*15150*/  BSYNC B0 ;  /* 0x0000000000007941 */ /* 0x000fea0003800000 */
.L_x_4974:
[----:B------:R-:W-:Y:S05]  /*15160*/  BRA `(.L_x_4976) ;  /* 0xffffffec00d47947 */ /* 0x000fea000383ffff */
.L_x_4940:
[----:B---3--:R3:W4:Y:S02]  /*15170*/  SYNCS.PHASECHK.TRANS64.TRYWAIT P0, [R7+URZ], R4 ;  /* 0x00000004070075a7 */ /* 0x008724000800017f */
[----:B----4-:R-:W-:Y:S05]  /*15180*/  @!P0 NANOSLEEP.SYNCS 0x989680 ;  /* 0x009896800000895d */ /* 0x010fea0003900000 */
[----:B------:R-:W4:Y:S02]  /*15190*/  @!P0 SYNCS.PHASECHK.TRANS64 P0, [R7+URZ], R4 ;  /* 0x00000004070085a7 */ /* 0x000f24000800007f */
[----:B----4-:R-:W-:Y:S05]  /*151a0*/  @!P0 BRA `(.L_x_4940) ;  /* 0xfffffffc00f08947 */ /* 0x010fea000383ffff */
[----:B------:R-:W-:Y:S05]  /*151b0*/  BRA `(.L_x_4977) ;  /* 0xfffffff000087947 */ /* 0x000fea000383ffff */
.L_x_4941:
[----:B----4-:R4:W0:Y:S02]  /*151c0*/  SYNCS.PHASECHK.TRANS64.TRYWAIT P0, [R5+URZ], R0 ;  /* 0x00000000050075a7 */ /* 0x010824000800017f */
[----:B0-----:R-:W-:Y:S05]  /*151d0*/  @!P0 NANOSLEEP.SYNCS 0x989680 ;  /* 0x009896800000895d */ /* 0x001fea0003900000 */
[----:B------:R-:W0:Y:S02]  /*151e0*/  @!P0 SYNCS.PHASECHK.TRANS64 P0, [R5+URZ], R0 ;  /* 0x00000000050085a7 */ /* 0x000e24000800007f */
[----:B0-----:R-:W-:Y:S05]  /*151f0*/  @!P0 BRA `(.L_x_4941) ;  /* 0xfffffffc00f08947 */ /* 0x001fea000383ffff */
[----:B------:R-:W-:Y:S05]  /*15200*/  BRA `(.L_x_4978) ;  /* 0xffffffec00fc7947 */ /* 0x000fea000383ffff */
.L_x_4943:
[----:B--2---:R2:W4:Y:S02]  /*15210*/  SYNCS.PHASECHK.TRANS64.TRYWAIT P0, [R5+URZ], R4 ;  /* 0x00000004050075a7 */ /* 0x004524000800017f */
[----:B----4-:R-:W-:Y:S05]  /*15220*/  @!P0 NANOSLEEP.SYNCS 0x989680 ;  /* 0x009896800000895d */ /* 0x010fea0003900000 */
[----:B------:R-:W4:Y:S02]  /*15230*/  @!P0 SYNCS.PHASECHK.TRANS64 P0, [R5+URZ], R4 ;  /* 0x00000004050085a7 */ /* 0x000f24000800007f */
[----:B----4-:R-:W-:Y:S05]  /*15240*/  @!P0 BRA `(.L_x_4943) ;  /* 0xfffffffc00f08947 */ /* 0x010fea000383ffff */
[----:B------:R-:W-:Y:S05]  /*15250*/  BRA `(.L_x_4979) ;  /* 0xfffffff000007947 */ /* 0x000fea000383ffff */
.L_x_4980:
        /* <DEDUP_REMOVED lines=10> */
.L_x_15002:


//--------------------- .text._ZN7cutlass13device_kernelIN5flash11enable_sm90INS1_16FlashAttnFwdSm90INS1_25CollectiveMainloopFwdSm90ILi2EN4cute5tupleIJNS5_1CILi1EEES8_S8_EEENS6_IJNS7_ILi64EEESA_SA_EEELi512ENS_6half_tEfNS_4arch4Sm90ELb0ELb1ELb0ELb0ELb0ELb0ELb1ELb0ELb0ELb1ELb1ELb0EEENS1_21CollectiveEpilogueFwdINS6_IJSA_NS7_ILi512EEESA_EEES9_SC_SE_Li256ELb0ELb1ELb1ELb0EEENS1_19SingleTileSchedulerILb0ELb1ELb1ELi64EEEEEEEEEvNT_6ParamsE --------------------------
	.section	.text._ZN7cutlass13device_kernelIN5flash11enable_sm90INS1_16FlashAttnFwdSm90INS1_25CollectiveMainloopFwdSm90ILi2EN4cute5tupleIJNS5_1CILi1EEES8_S8_EEENS6_IJNS7_ILi64EEESA_SA_EEELi512ENS_6half_tEfNS_4arch4Sm90ELb0ELb1ELb0ELb0ELb0ELb0ELb1ELb0ELb0ELb1ELb1ELb0EEENS1_21CollectiveEpilogueFwdINS6_IJSA_NS7_ILi512EEESA_EEES9_SC_SE_Li256ELb0ELb1ELb1ELb0EEENS1_19SingleTileSchedulerILb0ELb1ELb1ELi64EEEEEEEEEvNT_6ParamsE,"ax",@progbits
	.align	128
.text._ZN7cutlass13device_kernelIN5flash11enable_sm90INS1_16FlashAttnFwdSm90INS1_25CollectiveMainloopFwdSm90ILi2EN4cute5tupleIJNS5_1CILi1EEES8_S8_EEENS6_IJNS7_ILi64EEESA_SA_EEELi512ENS_6half_tEfNS_4arch4Sm90ELb0ELb1ELb0ELb0ELb0ELb0ELb1ELb0ELb0ELb1ELb1ELb0EEENS1_21CollectiveEpilogueFwdINS6_IJSA_NS7_ILi512EEESA_EEES9_SC_SE_Li256ELb0ELb1ELb1ELb0EEENS1_19SingleTileSchedulerILb0ELb1ELb1ELi64EEEEEEEEEvNT_6ParamsE:
        .type           _ZN7cutlass13device_kernelIN5flash11enable_sm90INS1_16FlashAttnFwdSm90INS1_25CollectiveMainloopFwdSm90ILi2EN4cute5tupleIJNS5_1CILi1EEES8_S8_EEENS6_IJNS7_ILi64EEESA_SA_EEELi512ENS_6half_tEfNS_4arch4Sm90ELb0ELb1ELb0ELb0ELb0ELb0ELb1ELb0ELb0ELb1ELb1ELb0EEENS1_21CollectiveEpilogueFwdINS6_IJSA_NS7_ILi512EEESA_EEES9_SC_SE_Li256ELb0ELb1ELb1ELb0EEENS1_19SingleTileSchedulerILb0ELb1ELb1ELi64EEEEEEEEEvNT_6ParamsE,@function
        .size           _ZN7cutlass13device_kernelIN5flash11enable_sm90INS1_16FlashAttnFwdSm90INS1_25CollectiveMainloopFwdSm90ILi2EN4cute5tupleIJNS5_1CILi1EEES8_S8_EEENS6_IJNS7_ILi64EEESA_SA_EEELi512ENS_6half_tEfNS_4arch4Sm90ELb0ELb1ELb0ELb0ELb0ELb0ELb1ELb0ELb0ELb1ELb1ELb0EEENS1_21CollectiveEpilogueFwdINS6_IJSA_NS7_ILi512EEESA_EEES9_SC_SE_Li256ELb0ELb1ELb1ELb0EEENS1_19SingleTileSchedulerILb0ELb1ELb1ELi64EEEEEEEEEvNT_6ParamsE,(.L_x_15003 - _ZN7cutlass13device_kernelIN5flash11enable_sm90INS1_16FlashAttnFwdSm90INS1_25CollectiveMainloopFwdSm90ILi2EN4cute5tupleIJNS5_1CILi1EEES8_S8_EEENS6_IJNS7_ILi64EEESA_SA_EEELi512ENS_6half_tEfNS_4arch4Sm90ELb0ELb1ELb0ELb0ELb0ELb0ELb1ELb0ELb0ELb1ELb1ELb0EEENS1_21CollectiveEpilogueFwdINS6_IJSA_NS7_ILi512EEESA_EEES9_SC_SE_Li256ELb0ELb1ELb1ELb0EEENS1_19SingleTileSchedulerILb0ELb1ELb1ELi64EEEEEEEEEvNT_6ParamsE)
        .other          _ZN7cutlass13device_kernelIN5flash11enable_sm90INS1_16FlashAttnFwdSm90INS1_25CollectiveMainloopFwdSm90ILi2EN4cute5tupleIJNS5_1CILi1EEES8_S8_EEENS6_IJNS7_ILi64EEESA_SA_EEELi512ENS_6half_tEfNS_4arch4Sm90ELb0ELb1ELb0ELb0ELb0ELb0ELb1ELb0ELb0ELb1ELb1ELb0EEENS1_21CollectiveEpilogueFwdINS6_IJSA_NS7_ILi512EEESA_EEES9_SC_SE_Li256ELb0ELb1ELb1ELb0EEENS1_19SingleTileSchedulerILb0ELb1ELb1ELi64EEEEEEEEEvNT_6ParamsE,@"STO_CUDA_ENTRY STV_DEFAULT"
_ZN7cutlass13device_kernelIN5flash11enable_sm90INS1_16FlashAttnFwdSm90INS1_25CollectiveMainloopFwdSm90ILi2EN4cute5tupleIJNS5_1CILi1EEES8_S8_EEENS6_IJNS7_ILi64EEESA_SA_EEELi512ENS_6half_tEfNS_4arch4Sm90ELb0ELb1ELb0ELb0ELb0ELb0ELb1ELb0ELb0ELb1ELb1ELb0EEENS1_21CollectiveEpilogueFwdINS6_IJSA_NS7_ILi512EEESA_EEES9_SC_SE_Li256ELb0ELb1ELb1ELb0EEENS1_19SingleTileSchedulerILb0ELb1ELb1ELi64EEEEEEEEEvNT_6ParamsE:
        /* <DEDUP_REMOVED lines=18> */
.L_x_4982:
[----:B------:R-:W-:Y:S05]  /*0120*/  BSYNC B0 ;  /* 0x0000000000007941 */ /* 0x000fea0003800000 */
.L_x_4981:
        /* <DEDUP_REMOVED lines=39> */
.L_x_4983:
        /* <DEDUP_REMOVED lines=22> */
.L_x_4984:
        /* <DEDUP_REMOVED lines=18> */
.L_x_4985:
        /* <DEDUP_REMOVED lines=22> */
.L_x_4986:
        /* <DEDUP_REMOVED lines=22> */
.L_x_4987:
        /* <DEDUP_REMOVED lines=9> */
.L_x_4990:
        /* <DEDUP_REMOVED lines=24> */
[----:B-1----:R-:W-:Y:S05]  /*0af0*/  @!P0 BRA `(.L_x_4991) ;  /* 0x0000019400988947 */ /* 0x002fea0003800000 */
[----:B0-----:R-:W0:Y:S01]  /*0b00*/  LDC.64 R2, c[0x0][0x418] ;  /* 0x00010600ff027b82 */ /* 0x001e220000000a00 */
[----:B------:R-:W-:Y:S01]  /*0b10*/  UISETP.NE.AND UP0, UPT, UR10, 0x1, UPT ;  /* 0x000000010a00788c */ /* 0x000fe2000bf05270 */
[----:B------:R-:W-:-:S06]  /*0b20*/  VIADD R152, R12, 0xffffff80 ;  /* 0xffffff800c987836 */ /* 0x000fcc0000000000 */
[----:B------:R-:W1:Y:S08]  /*0b30*/  LDC R16, c[0x0][0x424] ;  /* 0x00010900ff107b82 */ /* 0x000e700000000800 */
[----:B------:R-:W2:Y:S08]  /*0b40*/  LDC R7, c[0x0][0x2f0] ;  /* 0x0000bc00ff077b82 */ /* 0x000eb00000000800 */
[----:B------:R-:W3:Y:S01]  /*0b50*/  S2UR UR60, SR_CTAID.X ;  /* 0x00000000003c79c3 */ /* 0x000ee20000002500 */
[----:B0-----:R-:W-:-:S04]  /*0b60*/  ISETP.NE.U32.AND P0, PT, R2, RZ, PT ;  /* 0x000000ff0200720c */ /* 0x001fc80003f05070 */
[----:B------:R-:W-:-:S04]  /*0b70*/  ISETP.NE.AND.EX P0, PT, R3, RZ, PT, P0 ;  /* 0x000000ff0300720c */ /* 0x000fc80003f05300 */
[----:B-1----:R-:W-:Y:S02]  /*0b80*/  SEL R16, R16, 0x1, P0 ;  /* 0x0000000110107807 */ /* 0x002fe40000000000 */
[----:B------:R-:W-:-:S03]  /*0b90*/  PLOP3.LUT P0, PT, PT, PT, UP0, 0x80, 0x0 ;  /* 0x000000000000781c */ /* 0x000fc60003f0f008 */
[----:B--2---:R-:W-:-:S05]  /*0ba0*/  IMAD R0, R16, R7, 0x3f ;  /* 0x0000003f10007424 */ /* 0x004fca00078e0207 */
[----:B------:R-:W-:Y:S01]  /*0bb0*/  SHF.R.S32.HI R3, RZ, 0x1f, R0 ;  /* 0x0000001fff037819 */ /* 0x000fe20000011400 */
[----:B---3--:R-:W-:-:S03]  /*0bc0*/  USHF.L.U32 UR60, UR60, 0x6, URZ ;  /* 0x000000063c3c7899 */ /* 0x008fc6000800063f */
[----:B------:R-:W-:-:S04]  /*0bd0*/  LEA.HI R3, R3, R0, RZ, 0x6 ;  /* 0x0000000003037211 */ /* 0x000fc800078f30ff */
[----:B------:R-:W-:Y:S01]  /*0be0*/  SHF.R.S32.HI R3, RZ, 0x6, R3 ;  /* 0x00000006ff037819 */ /* 0x000fe20000011403 */
[----:B------:R-:W-:Y:S06]  /*0bf0*/  @!P0 BRA `(.L_x_4992) ;  /* 0x0000002000c88947 */ /* 0x000fec0003800000 */
[----:B------:R-:W0:Y:S01]  /*0c00*/  LDC R0, c[0x0][0x288] ;  /* 0x0000a200ff007b82 */ /* 0x000e220000000800 */
[----:B------:R-:W-:Y:S01]  /*0c10*/  ULDC UR5, c[0x0][0x448] ;  /* 0x0001120000057ab9 */ /* 0x000fe20000000800 */
[----:B------:R-:W-:Y:S01]  /*0c20*/  ULDC.64 UR6, c[0x0][0xad8] ;  /* 0x0002b60000067ab9 */ /* 0x000fe20000000a00 */
[----:B------:R-:W-:Y:S02]  /*0c30*/  UISETP.NE.AND UP0, UPT, UR5, 0x1, UPT ;  /* 0x000000010500788c */ /* 0x000fe4000bf05270 */
[----:B------:R-:W-:Y:S02]  /*0c40*/  UISETP.GE.AND UP1, UPT, UR7, 0x1, UPT ;  /* 0x000000010700788c */ /* 0x000fe4000bf26270 */
[----:B------:R-:W-:-:S04]  /*0c50*/  UIADD3 UR5, UR60, 0x3f, URZ ;  /* 0x0000003f3c057890 */ /* 0x000fc8000fffe03f */
[----:B------:R-:W-:-:S03]  /*0c60*/  PLOP3.LUT P1, PT, PT, PT, UP1, 0x80, 0x0 ;  /* 0x000000000000781c */ /* 0x000fc60003f2f018 */
[----:B------:R-:W-:Y:S01]  /*0c70*/  @UP0 ULDC UR8, c[0x0][0x44c] ;  /* 0x0001130000080ab9 */ /* 0x000fe20000000800 */
[----:B------:R-:W-:Y:S01]  /*0c80*/  @UP0 ULDC UR11, c[0x0][0x450] ;  /* 0x00011400000b0ab9 */ /* 0x000fe20000000800 */
[----:B------:R-:W-:-:S04]  /*0c90*/  UIMAD.WIDE.U32 UR8, UR5, UR8, URZ ;  /* 0x00000008050872a5 */ /* 0x000fc8000f8e003f */
[----:B------:R-:W-:Y:S01]  /*0ca0*/  @UP0 USHF.R.U32.HI UR5, URZ, UR11, UR9 ;  /* 0x0000000b3f050299 */ /* 0x000fe20008011609 */
[----:B0-----:R-:W-:-:S05]  /*0cb0*/  IADD3 R5, -R0, 0x1, RZ ;  /* 0x0000000100057810 */ /* 0x001fca0007ffe1ff */
[----:B------:R-:W-:-:S05]  /*0cc0*/  IMAD R5, R16, R7, R5 ;  /* 0x0000000710057224 */ /* 0x000fca00078e0205 */
[----:B------:R-:W-:-:S13]  /*0cd0*/  R2UR UR10, R5 ;  /* 0x00000000050a72ca */ /* 0x000fda00000e0000 */
        /* <DEDUP_REMOVED lines=13> */
.L_x_4994:
[----:B------:R-:W-:-:S11]  /*0db0*/  UISETP.NE.AND UP1, UPT, UR7, 0x1, UPT ;  /* 0x000000010700788c */ /* 0x000fd6000bf25270 */
[----:B------:R-:W-:Y:S02]  /*0dc0*/  @UP1 ULDC.64 UR10, c[0x0][0xae0] ;  /* 0x0002b800000a1ab9 */ /* 0x000fe40000000a00 */
[----:B------:R-:W-:-:S04]  /*0dd0*/  UIMAD.WIDE.U32 UR8, UR5, UR10, URZ ;  /* 0x0000000a050872a5 */ /* 0x000fc8000f8e003f */
[----:B------:R-:W-:-:S12]  /*0de0*/  @UP1 USHF.R.U32.HI UR5, URZ, UR11, UR9 ;  /* 0x0000000b3f051299 */ /* 0x000fd80008011609 */
.L_x_4995:
[----:B------:R-:W-:-:S04]  /*0df0*/  UIMAD UR5, UR5, UR7, UR7 ;  /* 0x00000007050572a4 */ /* 0x000fc8000f8e0207 */
[----:B------:R-:W-:-:S04]  /*0e00*/  UISETP.LT.AND UP1, UPT, UR6, UR5, UPT ;  /* 0x000000050600728c */ /* 0x000fc8000bf21270 */
[----:B------:R-:W-:-:S12]  /*0e10*/  USEL UR6, UR6, UR5, UP1 ;  /* 0x0000000506067287 */ /* 0x000fd80008800000 */
.L_x_4993:
[----:B------:R-:W-:Y:S01]  /*0e20*/  IMAD R16, R16, R7, -R0 ;  /* 0x0000000710107224 */ /* 0x000fe200078e0a00 */
[----:B------:R-:W-:Y:S01]  /*0e30*/  UIADD3 UR6, UR6, 0x3f, URZ ;  /* 0x0000003f06067890 */ /* 0x000fe2000fffe03f */
[----:B------:R-:W-:Y:S01]  /*0e40*/  R2UR UR10, R3 ;  /* 0x00000000030a72ca */ /* 0x000fe200000e0000 */
[----:B------:R-:W-:Y:S02]  /*0e50*/  @UP0 ULDC UR8, c[0x0][0x44c] ;  /* 0x0001130000080ab9 */ /* 0x000fe40000000800 */
[----:B------:R-:W-:Y:S01]  /*0e60*/  R2UR UR11, R16 ;  /* 0x00000000100b72ca */ /* 0x000fe200000e0000 */
[----:B------:R-:W-:Y:S02]  /*0e70*/  USHF.R.S32.HI UR5, URZ, 0x1f, UR6 ;  /* 0x0000001f3f057899 */ /* 0x000fe40008011406 */
[----:B------:R-:W-:Y:S02]  /*0e80*/  UIMAD.WIDE.U32 UR8, UR60, UR8, URZ ;  /* 0x000000083c0872a5 */ /* 0x000fe4000f8e003f */
[----:B------:R-:W-:-:S03]  /*0e90*/  ULEA.HI UR5, UR5, UR6, URZ, 0x6 ;  /* 0x0000000605057291 */ /* 0x000fc6000f8f303f */
[----:B------:R-:W-:Y:S01]  /*0ea0*/  @UP0 ULDC UR6, c[0x0][0x450] ;  /* 0x0001140000060ab9 */ /* 0x000fe20000000800 */
[----:B------:R-:W-:Y:S02]  /*0eb0*/  USHF.R.S32.HI UR5, URZ, 0x6, UR5 ;  /* 0x000000063f057899 */ /* 0x000fe40008011405 */
[----:B------:R-:W-:Y:S02]  /*0ec0*/  @UP0 USHF.R.U32.HI UR60, URZ, UR6, UR9 ;  /* 0x000000063f3c0299 */ /* 0x000fe40008011609 */
[----:B------:R-:W-:Y:S02]  /*0ed0*/  UISETP.LT.AND UP0, UPT, UR10, UR5, UPT ;  /* 0x000000050a00728c */ /* 0x000fe4000bf01270 */
[----:B------:R-:W-:Y:S01]  /*0ee0*/  UIADD3 UR60, UR11, UR60, URZ ;  /* 0x0000003c0b3c7290 */ /* 0x000fe2000fffe03f */
[----:B------:R-:W-:Y:S01]  /*0ef0*/  ULDC UR6, c[0x0][0xad4] ;  /* 0x0002b50000067ab9 */ /* 0x000fe20000000800 */
[----:B------:R-:W-:Y:S02]  /*0f00*/  USEL UR5, UR10, UR5, UP0 ;  /* 0x000000050a057287 */ /* 0x000fe40008000000 */
[----:B------:R-:W-:-:S06]  /*0f10*/  UIADD3 UR6, UR60, -UR6, URZ ;  /* 0x800000063c067290 */ /* 0x000fcc000fffe03f */
[----:B------:R-:W-:Y:S01]  /*0f20*/  IMAD.U32 R0, RZ, RZ, UR6 ;  /* 0x00000006ff007e24 */ /* 0x000fe2000f8e00ff */
[----:B------:R-:W-:Y:S06]  /*0f30*/  @!P1 BRA `(.L_x_4996) ;  /* 0x0000000000409947 */ /* 0x000fec0003800000 */
        /* <DEDUP_REMOVED lines=10> */
.L_x_4997:
[----:B------:R-:W-:-:S11]  /*0fe0*/  UISETP.NE.AND UP0, UPT, UR7, 0x1, UPT ;  /* 0x000000010700788c */ /* 0x000fd6000bf05270 */
[----:B------:R-:W-:Y:S02]  /*0ff0*/  @UP0 ULDC.64 UR10, c[0x0][0xae0] ;  /* 0x0002b800000a0ab9 */ /* 0x000fe40000000a00 */
[----:B------:R-:W-:-:S04]  /*1000*/  UIMAD.WIDE.U32 UR8, UR60, UR10, URZ ;  /* 0x0000000a3c0872a5 */ /* 0x000fc8000f8e003f */
[----:B------:R-:W-:-:S12]  /*1010*/  @UP0 USHF.R.U32.HI UR60, URZ, UR11, UR9 ;  /* 0x0000000b3f3c0299 */ /* 0x000fd80008011609 */
.L_x_4998:
[----:B------:R-:W-:-:S06]  /*1020*/  UIMAD UR7, UR60, UR7, URZ ;  /* 0x000000073c0772a4 */ /* 0x000fcc000f8e023f */
[----:B------:R-:W-:-:S07]  /*1030*/  VIMNMX R0, R0, UR7, !PT ;  /* 0x0000000700007c48 */ /* 0x000fce000ffe0100 */
.L_x_4996:
        /* <DEDUP_REMOVED lines=78> */
[----:B0-----:R-:W-:Y:S02]  /*1520*/  VIADD R6, R3, 0xffffffe ;  /* 0x0ffffffe03067836 */ /* 0x001fe40000000000 */
[----:B------:R-:W-:-:S04]  /*1530*/  IMAD.MOV R3, RZ, RZ, -R11 ;  /* 0x000000ffff037224 */ /* 0x000fc800078e0a0b */
        /* <DEDUP_REMOVED lines=20> */
.L_x_4999:
        /* <DEDUP_REMOVED lines=12> */
[----:B------:R-:W0:Y:S08]  /*1740*/  S2UR UR7, SR_CgaCtaId ;  /* 0x00000000000779c3 */ /* 0x000e300000008800 */
[----:B------:R-:W-:Y:S01]  /*1750*/  BAR.SYNC.DEFER_BLOCKING 0xe, 0x100 ;  /* 0x0384000000007b1d */ /* 0x000fe20000010000 */
[----:B------:R-:W-:Y:S01]  /*1760*/  LOP3.LUT R6, R12, 0x7f, RZ, 0xc0, !PT ;  /* 0x0000007f0c067812 */ /* 0x000fe200078ec0ff */
[----:B------:R-:W-:Y:S01]  /*1770*/  VIADD R3, R3, 0xfffffffe ;  /* 0xfffffffe03037836 */ /* 0x000fe20000000000 */
[----:B------:R-:W-:-:S02]  /*1780*/  LEA.HI R5, R5, R152, RZ, 0x7 ;  /* 0x0000009805057211 */ /* 0x000fc400078f38ff */
[----:B------:R-:W-:Y:S01]  /*1790*/  ISETP.NE.AND P1, PT, R6, RZ, PT ;  /* 0x000000ff0600720c */ /* 0x000fe20003f25270 */
[----:B------:R-:W-:Y:S01]  /*17a0*/  UMOV UR9, 0x40000040 ;  /* 0x4000004000097882 */ /* 0x000fe20000000000 */
[----:B------:R-:W-:Y:S01]  /*17b0*/  SHF.R.S32.HI R2, RZ, 0x7, R5 ;  /* 0x00000007ff027819 */ /* 0x000fe20000011405 */
[----:B------:R-:W-:Y:S01]  /*17c0*/  UMOV UR11, 0x40000040 ;  /* 0x40000040000b7882 */ /* 0x000fe20000000000 */
[----:B------:R-:W-:Y:S01]  /*17d0*/  UMOV UR13, 0x40000040 ;  /* 0x40000040000d7882 */ /* 0x000fe20000000000 */
[----:B------:R-:W-:Y:S01]  /*17e0*/  UMOV UR15, 0x40000040 ;  /* 0x40000040000f7882 */ /* 0x000fe20000000000 */
[----:B------:R-:W-:Y:S01]  /*17f0*/  UMOV UR17, 0x40000040 ;  /* 0x4000004000117882 */ /* 0x000fe20000000000 */
[----:B------:R-:W-:Y:S01]  /*1800*/  UMOV UR19, 0x40000040 ;  /* 0x4000004000137882 */ /* 0x000fe20000000000 */
[----:B------:R-:W1:Y:S01]  /*1810*/  SHFL.IDX PT, R2, R2, RZ, 0x1f ;  /* 0x00001fff02027589 */ /* 0x000e6200000e0000 */
[----:B------:R-:W-:Y:S01]  /*1820*/  UMOV UR21, 0x40000040 ;  /* 0x4000004000157882 */ /* 0x000fe20000000000 */
[----:B------:R-:W-:Y:S01]  /*1830*/  UMOV UR23, 0x40000040 ;  /* 0x4000004000177882 */ /* 0x000fe20000000000 */
[----:B------:R-:W-:-:S02]  /*1840*/  LOP3.LUT R5, R5, 0xffffff80, RZ, 0xc0, !PT ;  /* 0xffffff8005057812 */ /* 0x000fc400078ec0ff */
[----:B------:R-:W-:-:S03]  /*1850*/  ISETP.GE.AND P0, PT, R3, R0, PT ;  /* 0x000000000300720c */ /* 0x000fc60003f06270 */
[----:B------:R-:W-:Y:S01]  /*1860*/  IMAD.IADD R5, R152, 0x1, -R5 ;  /* 0x0000000198057824 */ /* 0x000fe200078e0a05 */
[----:B------:R-:W-:Y:S01]  /*1870*/  WARPGROUP.ARRIVE ;  /* 0x00000000000079c5 */ /* 0x000fe20000000000 */
[----:B-1----:R-:W-:-:S03]  /*1880*/  R2UR UR4, R2 ;  /* 0x00000000020472ca */ /* 0x002fc600000e0000 */
        /* <DEDUP_REMOVED lines=9> */
[----:B0-----:R-:W-:-:S04]  /*1920*/  ULEA UR5, UR7, UR5, 0x18 ;  /* 0x0000000507057291 */ /* 0x001fc8000f8ec03f */
        /* <DEDUP_REMOVED lines=43> */
.L_x_5002:
        /* <DEDUP_REMOVED lines=170> */
.L_x_5001:
[----:B------:R-:W-:Y:S01]  /*2680*/  BAR.SYNC.DEFER_BLOCKING 0xe, 0x100 ;  /* 0x0384000000007b1d */ /* 0x000fe20000010000 */
[----:B------:R-:W-:Y:S01]  /*2690*/  VIADD R2, R2, UR4 ;  /* 0x0000000402027c36 */ /* 0x000fe20008000000 */
[----:B------:R-:W-:Y:S01]  /*26a0*/  PLOP3.LUT P0, PT, PT, PT, PT, 0x8, 0x0 ;  /* 0x000000000000781c */ /* 0x000fe20003f0e170 */
[----:B-1----:R-:W-:-:S03]  /*26b0*/  IMAD.MOV.U32 R4, RZ, RZ, RZ ;  /* 0x000000ffff047224 */ /* 0x002fc600078e00ff */
[----:B------:R-:W-:-:S05]  /*26c0*/  LEA R2, R2, UR5, 0x2 ;  /* 0x0000000502027c11 */ /* 0x000fca000f8e10ff */
[----:B------:R-:W1:Y:S04]  /*26d0*/  LDS R3, [R2+0x38400] ;  /* 0x0384000002037984 */ /* 0x000e680000000800 */
[----:B------:R2:W3:Y:S02]  /*26e0*/  LDS R0, [R2+0x38420] ;  /* 0x0384200002007984 */ /* 0x0004e40000000800 */
[----:B--2---:R-:W-:Y:S02]  /*26f0*/  IMAD.MOV.U32 R2, RZ, RZ, RZ ;  /* 0x000000ffff027224 */ /* 0x004fe400078e00ff */
        /* <DEDUP_REMOVED lines=130> */
.L_x_4992:
[----:B------:R-:W0:Y:S01]  /*2f20*/  LDC R168, c[0x0][0x288] ;  /* 0x0000a200ffa87b82 */ /* 0x000e220000000800 */
[----:B------:R-:W-:Y:S01]  /*2f30*/  ULDC UR5, c[0x0][0x448] ;  /* 0x0001120000057ab9 */ /* 0x000fe20000000800 */
[----:B------:R-:W-:Y:S01]  /*2f40*/  ULDC.64 UR6, c[0x0][0xad8] ;  /* 0x0002b60000067ab9 */ /* 0x000fe20000000a00 */
[----:B------:R-:W-:Y:S02]  /*2f50*/  UISETP.NE.AND UP0, UPT, UR5, 0x1, UPT ;  /* 0x000000010500788c */ /* 0x000fe4000bf05270 */
[----:B------:R-:W-:Y:S02]  /*2f60*/  UIADD3 UR5, UR60, 0x3f, URZ ;  /* 0x0000003f3c057890 */ /* 0x000fe4000fffe03f */
[----:B------:R-:W-:-:S06]  /*2f70*/  UISETP.GE.AND UP1, UPT, UR7, 0x1, UPT ;  /* 0x000000010700788c */ /* 0x000fcc000bf26270 */
[----:B------:R-:W-:Y:S01]  /*2f80*/  PLOP3.LUT P1, PT, PT, PT, UP1, 0x80, 0x0 ;  /* 0x000000000000781c */ /* 0x000fe20003f2f018 */
        /* <DEDUP_REMOVED lines=21> */
.L_x_5004:
[----:B------:R-:W-:-:S11]  /*30e0*/  UISETP.NE.AND UP1, UPT, UR7, 0x1, UPT ;  /* 0x000000010700788c */ /* 0x000fd6000bf25270 */
[----:B------:R-:W-:Y:S02]  /*30f0*/  @UP1 ULDC.64 UR10, c[0x0][0xae0] ;  /* 0x0002b800000a1ab9 */ /* 0x000fe40000000a00 */
[----:B------:R-:W-:-:S04]  /*3100*/  UIMAD.WIDE.U32 UR8, UR5, UR10, URZ ;  /* 0x0000000a050872a5 */ /* 0x000fc8000f8e003f */
[----:B------:R-:W-:-:S12]  /*3110*/  @UP1 USHF.R.U32.HI UR5, URZ, UR11, UR9 ;  /* 0x0000000b3f051299 */ /* 0x000fd80008011609 */
.L_x_5005:
[----:B------:R-:W-:-:S06]  /*3120*/  UIMAD UR5, UR5, UR7, UR7 ;  /* 0x00000007050572a4 */ /* 0x000fcc000f8e0207 */
[----:B------:R-:W-:-:S07]  /*3130*/  VIMNMX R0, R0, UR5, PT ;  /* 0x0000000500007c48 */ /* 0x000fce000bfe0100 */
.L_x_5003:
[----:B------:R-:W-:Y:S01]  /*3140*/  IMAD R168, R16, R7, -R168 ;  /* 0x0000000710a87224 */ /* 0x000fe200078e0aa8 */
[----:B------:R-:W-:Y:S01]  /*3150*/  @UP0 ULDC UR8, c[0x0][0x44c] ;  /* 0x0001130000080ab9 */ /* 0x000fe20000000800 */
[----:B------:R-:W-:Y:S01]  /*3160*/  VIADD R0, R0, 0x3f ;  /* 0x0000003f00007836 */ /* 0x000fe20000000000 */
[----:B------:R-:W-:Y:S02]  /*3170*/  UIMAD.WIDE.U32 UR8, UR60, UR8, URZ ;  /* 0x000000083c0872a5 */ /* 0x000fe4000f8e003f */
[----:B------:R-:W-:Y:S01]  /*3180*/  R2UR UR6, R168 ;  /* 0x00000000a80672ca */ /* 0x000fe200000e0000 */
[----:B------:R-:W-:Y:S01]  /*3190*/  @UP0 ULDC UR10, c[0x0][0x450] ;  /* 0x00011400000a0ab9 */ /* 0x000fe20000000800 */
[----:B------:R-:W-:Y:S01]  /*31a0*/  UMOV UR5, UR60 ;  /* 0x0000003c00057c82 */ /* 0x000fe20008000000 */
[----:B------:R-:W-:Y:S01]  /*31b0*/  SHF.R.S32.HI R5, RZ, 0x1f, R0 ;  /* 0x0000001fff057819 */ /* 0x000fe20000011400 */
[----:B------:R-:W-:-:S03]  /*31c0*/  @UP0 USHF.R.U32.HI UR5, URZ, UR10, UR9 ;  /* 0x0000000a3f050299 */ /* 0x000fc60008011609 */
[----:B------:R-:W-:-:S04]  /*31d0*/  LEA.HI R5, R5, R0, RZ, 0x6 ;  /* 0x0000000005057211 */ /* 0x000fc800078f30ff */
[----:B------:R-:W-:Y:S02]  /*31e0*/  SHF.R.S32.HI R0, RZ, 0x6, R5 ;  /* 0x00000006ff007819 */ /* 0x000fe40000011405 */
[----:B------:R-:W-:Y:S02]  /*31f0*/  UIADD3 UR5, UR6, UR5, URZ ;  /* 0x0000000506057290 */ /* 0x000fe4000fffe03f */
[----:B------:R-:W-:Y:S01]  /*3200*/  VIMNMX R184, R3, R0, PT ;  /* 0x0000000003b87248 */ /* 0x000fe20003fe0100 */
        /* <DEDUP_REMOVED lines=13> */
.L_x_5007:
[----:B------:R-:W-:-:S11]  /*32e0*/  UISETP.NE.AND UP0, UPT, UR7, 0x1, UPT ;  /* 0x000000010700788c */ /* 0x000fd6000bf05270 */
[----:B------:R-:W-:Y:S02]  /*32f0*/  @UP0 ULDC.64 UR10, c[0x0][0xae0] ;  /* 0x0002b800000a0ab9 */ /* 0x000fe40000000a00 */
[----:B------:R-:W-:-:S04]  /*3300*/  UIMAD.WIDE.U32 UR8, UR5, UR10, URZ ;  /* 0x0000000a050872a5 */ /* 0x000fc8000f8e003f */
[----:B------:R-:W-:-:S12]  /*3310*/  @UP0 USHF.R.U32.HI UR5, URZ, UR11, UR9 ;  /* 0x0000000b3f050299 */ /* 0x000fd80008011609 */
.L_x_5008:
[----:B------:R-:W-:-:S04]  /*3320*/  UIMAD UR5, UR5, UR7, URZ ;  /* 0x00000007050572a4 */ /* 0x000fc8000f8e023f */
[----:B------:R-:W-:-:S04]  /*3330*/  UISETP.LT.AND UP0, UPT, UR6, UR5, UPT ;  /* 0x000000050600728c */ /* 0x000fc8000bf01270 */
[----:B------:R-:W-:-:S12]  /*3340*/  USEL UR6, UR6, UR5, !UP0 ;  /* 0x0000000506067287 */ /* 0x000fd8000c000000 */
.L_x_5006:
        /* <DEDUP_REMOVED lines=8> */
[----:B------:R-:W-:-:S04]  /*33d0*/  UISETP.NE.AND UP0, UPT, UR12, URZ, UPT ;  /* 0x0000003f0c00728c */ /* 0x000fc8000bf05270 */
[----:B------:R-:W-:-:S07]  /*33e0*/  ISETP.GT.AND P0, PT, R184, UR9, PT ;  /* 0x00000009b8007c0c */ /* 0x000fce000bf04270 */
[----:B------:R-:W-:-:S06]  /*33f0*/  @!UP0 ULDC UR12, c[0x0][0xae8] ;  /* 0x0002ba00000c8ab9 */ /* 0x000fcc0000000800 */
[----:B------:R-:W-:Y:S05]  /*3400*/  @!P0 BRA `(.L_x_5009) ;  /* 0x00000000008c8947 */ /* 0x000fea0003800000 */
[----:B------:R-:W-:Y:S01]  /*3410*/  IMAD.U32 R5, RZ, RZ, UR12 ;  /* 0x0000000cff057e24 */ /* 0x000fe2000f8e00ff */
[----:B------:R-:W-:-:S04]  /*3420*/  UMOV UR4, URZ ;  /* 0x0000003f00047c82 */ /* 0x000fc80008000000 */
        /* <DEDUP_REMOVED lines=33> */
.L_x_5009:
[----:B------:R-:W-:Y:S02]  /*3640*/  UIMAD UR5, UR10, UR4, UR9 ;  /* 0x000000040a0572a4 */ /* 0x000fe4000f8e0209 */
[----:B------:R-:W-:Y:S01]  /*3650*/  IMAD.U32 R3, RZ, RZ, UR4 ;  /* 0x00000004ff037e24 */ /* 0x000fe2000f8e00ff */
[----:B------:R-:W-:Y:S01]  /*3660*/  PLOP3.LUT P0, PT, PT, PT, PT, 0x80, 0x0 ;  /* 0x000000000000781c */ /* 0x000fe20003f0f070 */
[----:B------:R-:W-:Y:S01]  /*3670*/  IMAD.MOV.U32 R2, RZ, RZ, RZ ;  /* 0x000000ffff027224 */ /* 0x000fe200078e00ff */
[----:B------:R-:W-:Y:S01]  /*3680*/  CS2R R150, SRZ ;  /* 0x0000000000967805 */ /* 0x000fe2000001ff00 */
[----:B------:R-:W-:Y:S01]  /*3690*/  IMAD.MOV.U32 R4, RZ, RZ, RZ ;  /* 0x000000ffff047224 */ /* 0x000fe200078e00ff */
[----:B------:R-:W-:Y:S01]  /*36a0*/  VIADDMNMX R184, R3, UR5, R184, PT ;  /* 0x0000000503b87c46 */ /* 0x000fe2000b8001b8 */
[----:B------:R-:W-:Y:S01]  /*36b0*/  IMAD.U32 R198, RZ, RZ, UR5 ;  /* 0x00000005ffc67e24 */ /* 0x000fe2000f8e00ff */
[----:B------:R-:W-:Y:S02]  /*36c0*/  CS2R R148, SRZ ;  /* 0x0000000000947805 */ /* 0x000fe4000001ff00 */
[----:B------:R-:W-:-:S02]  /*36d0*/  CS2R R146, SRZ ;  /* 0x0000000000927805 */ /* 0x000fc4000001ff00 */
[----:B------:R-:W-:Y:S02]  /*36e0*/  ISETP.GT.AND P1, PT, R184, UR5, PT ;  /* 0x00000005b8007c0c */ /* 0x000fe4000bf24270 */
        /* <DEDUP_REMOVED lines=70> */
[----:B------:R-:W-:Y:S01]  /*3b50*/  LOP3.LUT R3, R2, 0x1fffe, RZ, 0xc0, !PT ;  /* 0x0001fffe02037812 */ /* 0x000fe200078ec0ff */
[----:B------:R-:W-:-:S04]  /*3b60*/  VIADD R2, R199, 0x36400 ;  /* 0x00036400c7027836 */ /* 0x000fc80000000000 */
[----:B------:R-:W-:Y:S01]  /*3b70*/  IMAD.IADD R0, R0, 0x1, -R3 ;  /* 0x0000000100007824 */ /* 0x000fe200078e0a03 */
[----:B------:R-:W-:-:S03]  /*3b80*/  LOP3.LUT P0, RZ, R2, 0x3ff, RZ, 0xc0, !PT ;  /* 0x000003ff02ff7812 */ /* 0x000fc6000780c0ff */
[----:B------:R-:W-:-:S04]  /*3b90*/  IMAD R0, R0, 0x8000, R199 ;  /* 0x0000800000007824 */ /* 0x000fc800078e02c7 */
[----:B------:R-:W-:-:S05]  /*3ba0*/  VIADD R0, R0, 0x400 ;  /* 0x0000040000007836 */ /* 0x000fca0000000000 */
[----:B------:R-:W-:-:S04]  /*3bb0*/  SHF.R.U32.HI R0, RZ, 0x4, R0 ;  /* 0x00000004ff007819 */ /* 0x000fc80000011600 */
[----:B------:R-:W-:-:S04]  /*3bc0*/  LOP3.LUT R0, R0, 0x3fff, RZ, 0xc0, !PT ;  /* 0x00003fff00007812 */ /* 0x000fc800078ec0ff */
        /* <DEDUP_REMOVED lines=18> */
.L_x_5010:
        /* <DEDUP_REMOVED lines=11> */
.L_x_5195:
[----:B------:R-:W2:Y:S01]  /*3da0*/  LDL R7, [R1+0x34] ;  /* 0x0000340001077983 */ /* 0x000ea20000100800 */
[----:B------:R-:W-:Y:S01]  /*3db0*/  IMAD.IADD R197, R197, 0x1, -R2 ;  /* 0x00000001c5c57824 */ /* 0x000fe200078e0a02 */
[----:B------:R-:W-:-:S04]  /*3dc0*/  LEA.HI R6, R6, R17, RZ, 0x5 ;  /* 0x0000001106067211 */ /* 0x000fc800078f28ff */
[----:B------:R-:W-:Y:S02]  /*3dd0*/  SHF.R.S32.HI R6, RZ, 0x5, R6 ;  /* 0x00000005ff067819 */ /* 0x000fe40000011406 */
[----:B--2---:R-:W-:Y:S02]  /*3de0*/  R2UR UR4, R7 ;  /* 0x00000000070472ca */ /* 0x004fe400000e0000 */
[----:B------:R-:W-:Y:S02]  /*3df0*/  LEA.HI R7, R0, R5, RZ, 0x3 ;  /* 0x0000000500077211 */ /* 0x000fe400078f18ff */
[----:B------:R-:W-:Y:S02]  /*3e00*/  LOP3.LUT R0, R3, 0x7ffffffc, RZ, 0xc0, !PT ;  /* 0x7ffffffc03007812 */ /* 0x000fe400078ec0ff */
[----:B------:R-:W-:-:S03]  /*3e10*/  LOP3.LUT R2, R7, 0xfffffff8, RZ, 0xc0, !PT ;  /* 0xfffffff807027812 */ /* 0x000fc600078ec0ff */
[----:B------:R-:W-:Y:S02]  /*3e20*/  IMAD.IADD R0, R17, 0x1, -R0 ;  /* 0x0000000111007824 */ /* 0x000fe400078e0a00 */
[----:B------:R-:W-:Y:S02]  /*3e30*/  IMAD.IADD R195, R5, 0x1, -R2 ;  /* 0x0000000105c37824 */ /* 0x000fe400078e0a02 */
[----:B------:R-:W-:Y:S01]  /*3e40*/  ULOP3.LUT UR4, UR4, 0x1, URZ, 0xfc, !UPT ;  /* 0x0000000104047892 */ /* 0x000fe2000f8efc3f */
[----:B------:R-:W-:Y:S02]  /*3e50*/  IMAD.SHL.U32 R2, R0, 0x2, RZ ;  /* 0x0000000200027824 */ /* 0x000fe400078e00ff */
[----:B------:R-:W-:Y:S02]  /*3e60*/  IMAD R195, R6, 0x10, R195 ;  /* 0x0000001006c37824 */ /* 0x000fe400078e02c3 */
[----:B------:R-:W-:Y:S02]  /*3e70*/  IMAD R197, R197, 0x100, R2 ;  /* 0x00000100c5c57824 */ /* 0x000fe400078e0202 */
[----:B------:R-:W-:-:S05]  /*3e80*/  IMAD.U32 R3, RZ, RZ, UR4 ;  /* 0x00000004ff037e24 */ /* 0x000fca000f8e00ff */
[----:B------:R-:W-:-:S13]  /*3e90*/  ISETP.NE.AND P0, PT, R3, 0x3, PT ;  /* 0x000000030300780c */ /* 0x000fda0003f05270 */
[----:B------:R-:W-:Y:S05]  /*3ea0*/  @!P0 BRA `(.L_x_5012) ;  /* 0x0000000000048947 */ /* 0x000fea0003800000 */
[----:B------:R-:W-:Y:S01]  /*3eb0*/  BPT.TRAP 0x1 ;  /* 0x000000040000795c */ /* 0x000fe20000300000 */
.L_x_5012:
[----:B------:R1:W2:Y:S01]  /*3ec0*/  SYNCS.PHASECHK.TRANS64.TRYWAIT P1, [R199+URZ+0x38830], R4 ;  /* 0x03883004c70075a7 */ /* 0x0002a2000802017f */
[----:B------:R-:W-:Y:S05]  /*3ed0*/  @!P0 BRA `(.L_x_5013) ;  /* 0x0000000000048947 */ /* 0x000fea0003800000 */
[----:B------:R-:W-:Y:S01]  /*3ee0*/  BPT.TRAP 0x1 ;  /* 0x000000040000795c */ /* 0x000fe20000300000 */
.L_x_5013:
[----:B--2---:R-:W-:Y:S05]  /*3ef0*/  @P1 BRA `(.L_x_5014) ;  /* 0x0000000000081947 */ /* 0x004fea0003800000 */
[----:B------:R-:W2:Y:S02]  /*3f00*/  SYNCS.PHASECHK.TRANS64.TRYWAIT P1, [R199+URZ+0x38830], R4 ;  /* 0x03883004c70075a7 */ /* 0x000ea4000802017f */
[----:B--2---:R-:W-:Y:S05]  /*3f10*/  @!P1 BRA `(.L_x_5015) ;  /* 0x0000016000ac9947 */ /* 0x004fea0003800000 */
.L_x_5014:
        /* <DEDUP_REMOVED lines=31> */
[----:B------:R-:W-:Y:S02]  /*4110*/  VIADD R0, R0, 0x6 ;  /* 0x0000000600007836 */ /* 0x000fe40000000000 */
[----:B------:R-:W-:-:S03]  /*4120*/  IMAD.U32 R19, RZ, RZ, UR9 ;  /* 0x00000009ff137e24 */ /* 0x000fc6000f8e00ff */
        /* <DEDUP_REMOVED lines=11> */
[----:B------:R-:W-:Y:S02]  /*41e0*/  UMOV UR9, 0x40000040 ;  /* 0x4000004000097882 */ /* 0x000fe40000000000 */
[----:B------:R-:W-:-:S06]  /*41f0*/  IMAD.U32 R15, RZ, RZ, UR9 ;  /* 0x00000009ff0f7e24 */ /* 0x000fcc000f8e00ff */
        /* <DEDUP_REMOVED lines=19> */
.L_x_5196:
[----:B------:R-:W-:Y:S05]  /*4330*/  @!P0 BRA `(.L_x_5017) ;  /* 0x0000000000048947 */ /* 0x000fea0003800000 */
[----:B------:R-:W-:Y:S01]  /*4340*/  BPT.TRAP 0x1 ;  /* 0x000000040000795c */ /* 0x000fe20000300000 */
.L_x_5017:
[----:B------:R4:W0:Y:S01]  /*4350*/  SYNCS.PHASECHK.TRANS64.TRYWAIT P1, [R199+URZ+0x38850], R4 ;  /* 0x03885004c70075a7 */ /* 0x000822000802017f */
[----:B------:R-:W-:Y:S05]  /*4360*/  @!P0 BRA `(.L_x_5018) ;  /* 0x0000000000048947 */ /* 0x000fea0003800000 */
[----:B------:R-:W-:Y:S01]  /*4370*/  BPT.TRAP 0x1 ;  /* 0x000000040000795c */ /* 0x000fe20000300000 */
.L_x_5018:
        /* <DEDUP_REMOVED lines=11> */
.L_x_5019:
[C---:B------:R-:W-:Y:S01]  /*4430*/  R2UR UR4, R0.reuse ;  /* 0x00000000000472ca */ /* 0x040fe200000e0000 */
[----:B------:R-:W-:Y:S01]  /*4440*/  WARPGROUP.ARRIVE ;  /* 0x00000000000079c5 */ /* 0x000fe20000000000 */
[C---:B------:R-:W-:Y:S01]  /*4450*/  R2UR UR6, R17.reuse ;  /* 0x00000000110672ca */ /* 0x040fe200000e0000 */
[----:B------:R-:W-:Y:S01]  /*4460*/  UMOV UR9, 0x40000040 ;  /* 0x4000004000097882 */ /* 0x000fe20000000000 */
[----:B------:R-:W-:Y:S01]  /*4470*/  UMOV UR7, 0x40000040 ;  /* 0x4000004000077882 */ /* 0x000fe20000000000 */
[----:B------:R-:W-:Y:S01]  /*4480*/  UMOV UR5, UR9 ;  /* 0x0000000900057c82 */ /* 0x000fe20008000000 */
[----:B------:R-:W-:Y:S01]  /*4490*/  VIADD R3, R0, 0x2 ;  /* 0x0000000200037836 */ /* 0x000fe20000000000 */
[----:B------:R-:W-:Y:S01]  /*44a0*/  UMOV UR11, 0x40000040 ;  /* 0x40000040000b7882 */ /* 0x000fe20000000000 */
[C---:B-1234-:R-:W-:Y:S01]  /*44b0*/  VIADD R4, R17.reuse, 0x2 ;  /* 0x0000000211047836 */ /* 0x05efe20000000000 */
[----:B------:R-:W-:Y:S01]  /*44c0*/  UMOV UR13, 0x40000040 ;  /* 0x40000040000d7882 */ /* 0x000fe20000000000 */
[----:B------:R-:W-:Y:S01]  /*44d0*/  IMAD.U32 R7, RZ, RZ, UR9 ;  /* 0x00000009ff077e24 */ /* 0x000fe2000f8e00ff */
[----:B------:R-:W-:Y:S01]  /*44e0*/  UMOV UR9, 0x40000040 ;  /* 0x4000004000097882 */ /* 0x000fe20000000000 */
[----:B------:R-:W-:Y:S01]  /*44f0*/  VIADD R10, R17, 0x4 ;  /* 0x00000004110a7836 */ /* 0x000fe20000000000 */
        /* <DEDUP_REMOVED lines=11> */
[----:B------:R-:W-:Y:S01]  /*45b0*/  UMOV UR15, 0x40000040 ;  /* 0x40000040000f7882 */ /* 0x000fe20000000000 */
[----:B------:R-:W-:Y:S01]  /*45c0*/  IMAD.U32 R13, RZ, RZ, UR9 ;  /* 0x00000009ff0d7e24 */ /* 0x000fe2000f8e00ff */
[----:B------:R-:W-:Y:S01]  /*45d0*/  UMOV UR17, 0x40000040 ;  /* 0x4000004000117882 */ /* 0x000fe20000000000 */
        /* <DEDUP_REMOVED lines=23> */
[C---:B------:R-:W-:Y:S01]  /*4750*/  VIADD R186, R0.reuse, 0x800 ;  /* 0x0000080000ba7836 */ /* 0x040fe20000000000 */
[----:B------:R-:W-:Y:S01]  /*4760*/  UMOV UR57, 0x40000040 ;  /* 0x4000004000397882 */ /* 0x000fe20000000000 */
[----:B------:R-:W-:Y:S01]  /*4770*/  UMOV UR59, 0x40000040 ;  /* 0x40000040003b7882 */ /* 0x000fe20000000000 */
[----:B------:R-:W-:Y:S01]  /*4780*/  IMAD.MOV.U32 R23, RZ, RZ, 0x4 ;  /* 0x00000004ff177424 */ /* 0x000fe200078e00ff */
[----:B------:R-:W1:Y:S01]  /*4790*/  S2R R60, SR_TID.X ;  /* 0x00000000003c7919 */ /* 0x000e620000002100 */
[----:B------:R-:W-:Y:S01]  /*47a0*/  VIADD R185, R0, 0xa00 ;  /* 0x00000a0000b97836 */ /* 0x000fe20000000000 */
[----:B------:R-:W-:Y:S01]  /*47b0*/  LEA R61, R184, 0xffffffc0, 0x6 ;  /* 0xffffffc0b83d7811 */ /* 0x000fe200078e30ff */
[----:B------:R-:W-:-:S02]  /*47c0*/  VIADD R200, R0, 0xe00 ;  /* 0x00000e0000c87836 */ /* 0x000fc40000000000 */
[----:B------:R-:W-:Y:S01]  /*47d0*/  VIADD R187, R195, UR60 ;  /* 0x0000003cc3bb7c36 */ /* 0x000fe20008000000 */
        /* <DEDUP_REMOVED lines=72> */
[----:B------:R-:W0:Y:S01]  /*4c60*/  SHFL.IDX PT, R3, R11, RZ, 0x1f ;  /* 0x00001fff0b037589 */ /* 0x000e2200000e0000 */
[----:B------:R-:W-:Y:S01]  /*4c70*/  VIADD R10, R17, 0x800 ;  /* 0x00000800110a7836 */ /* 0x000fe20000000000 */
[----:B------:R-:W-:Y:S01]  /*4c80*/  HGMMA.64x64x16.F32 R24, gdesc[UR4], R24, gsb0 ;  /* 0x00e00000041879f0 */ /* 0x000fe20008000818 */
[----:B------:R-:W-:Y:S01]  /*4c90*/  ULDC UR6, c[0x0][0x448] ;  /* 0x0001120000067ab9 */ /* 0x000fe20000000800 */
[----:B------:R-:W-:Y:S01]  /*4ca0*/  ULDC UR7, c[0x0][0x2f0] ;  /* 0x0000bc0000077ab9 */ /* 0x000fe20000000800 */
[----:B------:R-:W-:-:S06]  /*4cb0*/  UISETP.NE.AND UP0, UPT, UR6, 0x1, UPT ;  /* 0x000000010600788c */ /* 0x000fcc000bf05270 */
[----:B------:R-:W-:Y:S02]  /*4cc0*/  PLOP3.LUT P2, PT, PT, PT, UP0, 0x80, 0x0 ;  /* 0x000000000000781c */ /* 0x000fe40003f4f008 */
[----:B------:R-:W-:-:S03]  /*4cd0*/  PLOP3.LUT P3, PT, PT, PT, UP0, 0x80, 0x0 ;  /* 0x000000000000781c */ /* 0x000fc60003f6f008 */
[----:B------:R-:W-:Y:S01]  /*4ce0*/  @UP0 ULDC UR6, c[0x0][0x44c] ;  /* 0x0001130000060ab9 */ /* 0x000fe20000000800 */
[----:B0-----:R-:W-:-:S04]  /*4cf0*/  ISETP.GT.AND P1, PT, R3, 0x7f, PT ;  /* 0x0000007f0300780c */ /* 0x001fc80003f24270 */
[----:B------:R-:W-:-:S05]  /*4d00*/  SEL R3, RZ, 0x2, !P1 ;  /* 0x00000002ff037807 */ /* 0x000fca0004800000 */
[C---:B------:R-:W-:Y:S02]  /*4d10*/  IMAD.IADD R11, R3.reuse, 0x1, R186 ;  /* 0x00000001030b7824 */ /* 0x040fe400078e02ba */
[----:B------:R-:W-:-:S03]  /*4d20*/  IMAD.IADD R22, R3, 0x1, R10 ;  /* 0x0000000103167824 */ /* 0x000fc600078e020a */
[----:B------:R-:W-:Y:S02]  /*4d30*/  R2UR UR56, R11 ;  /* 0x000000000b3872ca */ /* 0x000fe400000e0000 */
[----:B------:R-:W-:Y:S02]  /*4d40*/  R2UR UR58, R22 ;  /* 0x00000000163a72ca */ /* 0x000fe400000e0000 */
[C---:B------:R-:W-:Y:S02]  /*4d50*/  SEL R11, R23.reuse, 0x2, P1 ;  /* 0x00000002170b7807 */ /* 0x040fe40000800000 */
[----:B------:R-:W-:-:S03]  /*4d60*/  SEL R23, R23, 0x6, !P1 ;  /* 0x0000000617177807 */ /* 0x000fc60004800000 */
[--C-:B------:R-:W-:Y:S02]  /*4d70*/  IMAD.IADD R22, R186, 0x1, R11.reuse ;  /* 0x00000001ba167824 */ /* 0x100fe400078e020b */
[C---:B------:R-:W-:Y:S02]  /*4d80*/  IMAD.IADD R56, R10.reuse, 0x1, R11 ;  /* 0x000000010a387824 */ /* 0x040fe400078e020b */
[----:B------:R-:W-:Y:S01]  /*4d90*/  IMAD.IADD R10, R10, 0x1, R23 ;  /* 0x000000010a0a7824 */ /* 0x000fe200078e0217 */
[----:B------:R-:W-:Y:S02]  /*4da0*/  WARPGROUP.DEPBAR.LE gsb0, 0x0 ;  /* 0x00008000000079c5 */ /* 0x000fe40000010000 */
[----:B------:R-:W-:-:S06]  /*4db0*/  WARPGROUP.ARRIVE ;  /* 0x00000000000079c5 */ /* 0x000fcc0000000000 */
[----:B------:R-:W-:Y:S03]  /*4dc0*/  HGMMA.64x64x16.F32 R24, gdesc[UR8], R24, gsb0 ;  /* 0x00e00000081879f0 */ /* 0x000fe60008000818 */
[----:B------:R-:W-:Y:S02]  /*4dd0*/  WARPGROUP.DEPBAR.LE gsb0, 0x0 ;  /* 0x00008000000079c5 */ /* 0x000fe40000010000 */
[----:B------:R-:W-:-:S06]  /*4de0*/  WARPGROUP.ARRIVE ;  /* 0x00000000000079c5 */ /* 0x000fcc0000000000 */
[----:B------:R-:W-:Y:S01]  /*4df0*/  HGMMA.64x64x16.F32 R24, gdesc[UR12], R24, gsb0 ;  /* 0x00e000000c1879f0 */ /* 0x000fe20008000818 */
[----:B------:R-:W-:Y:S02]  /*4e00*/  ULDC.64 UR14, c[0x0][0xad8] ;  /* 0x0002b600000e7ab9 */ /* 0x000fe40000000a00 */
[----:B------:R-:W-:Y:S01]  /*4e10*/  UISETP.GE.AND UP1, UPT, UR15, 0x1, UPT ;  /* 0x000000010f00788c */ /* 0x000fe2000bf26270 */
        /* <DEDUP_REMOVED lines=140> */
[----:B------:R-:W-:Y:S01]  /*56e0*/  IMAD.MOV.U32 R59, RZ, RZ, -0x40 ;  /* 0xffffffc0ff3b7424 */ /* 0x000fe200078e00ff */
        /* <DEDUP_REMOVED lines=51> */
[----:B------:R-:W-:-:S04]  /*5a20*/  LEA.HI R3, R57, R152, RZ, 0x2 ;  /* 0x0000009839037211 */ /* 0x000fc800078f10ff */
[----:B------:R-:W-:-:S05]  /*5a30*/  LOP3.LUT R3, R3, 0xfffffffc, RZ, 0xc0, !PT ;  /* 0xfffffffc03037812 */ /* 0x000fca00078ec0ff */
[----:B------:R-:W-:-:S05]  /*5a40*/  IMAD.IADD R3, R152, 0x1, -R3 ;  /* 0x0000000198037824 */ /* 0x000fca00078e0a03 */
[----:B------:R-:W-:-:S04]  /*5a50*/  LEA.HI R10, R3, R3, RZ, 0x1 ;  /* 0x00000003030a7211 */ /* 0x000fc800078f08ff */
[----:B------:R-:W-:-:S05]  /*5a60*/  LOP3.LUT R10, R10, 0x1ffffffe, RZ, 0xc0, !PT ;  /* 0x1ffffffe0a0a7812 */ /* 0x000fca00078ec0ff */
[----:B------:R-:W-:Y:S02]  /*5a70*/  IMAD.IADD R10, R3, 0x1, -R10 ;  /* 0x00000001030a7824 */ /* 0x000fe400078e0a0a */
[----:B------:R-:W-:Y:S02]  /*5a80*/  @!P1 VIADD R3, R199, 0x38840 ;  /* 0x00038840c7039836 */ /* 0x000fe40000000000 */
[----:B------:R-:W-:-:S03]  /*5a90*/  IMAD R187, R10, 0x8, R187 ;  /* 0x000000080abb7824 */ /* 0x000fc600078e02bb */
[----:B------:R-:W-:Y:S01]  /*5aa0*/  @!P1 PRMT R3, RZ, 0x654, R3 ;  /* 0x00000654ff039816 */ /* 0x000fe20000000003 */
[----:B------:R-:W-:Y:S01]  /*5ab0*/  @P2 IMAD.HI.U32 R11, R187, UR6, RZ ;  /* 0x00000006bb0b2c27 */ /* 0x000fe2000f8e00ff */
[----:B------:R-:W-:Y:S01]  /*5ac0*/  @UP0 ULDC UR6, c[0x0][0x450] ;  /* 0x0001140000060ab9 */ /* 0x000fe20000000800 */
[----:B------:R-:W-:Y:S02]  /*5ad0*/  PLOP3.LUT P2, PT, PT, PT, UP1, 0x40, 0x0 ;  /* 0x000000000000781c */ /* 0x000fe40003f4e818 */
[----:B------:R-:W-:Y:S01]  /*5ae0*/  IMAD.MOV.U32 R10, RZ, RZ, R187 ;  /* 0x000000ffff0a7224 */ /* 0x000fe200078e00bb */
[----:B------:R-:W-:Y:S01]  /*5af0*/  @P3 SHF.R.U32.HI R10, RZ, UR6, R11 ;  /* 0x00000006ff0a3c19 */ /* 0x000fe2000801160b */
[----:B------:R-:W-:Y:S02]  /*5b00*/  ULDC UR6, c[0x0][0x288] ;  /* 0x0000a20000067ab9 */ /* 0x000fe40000000800 */
[----:B------:R-:W-:Y:S01]  /*5b10*/  IMAD.U32 R189, RZ, RZ, UR6 ;  /* 0x00000006ffbd7e24 */ /* 0x000fe2000f8e00ff */
[----:B------:R-:W-:Y:S01]  /*5b20*/  ULDC UR6, c[0x0][0xad4] ;  /* 0x0002b50000067ab9 */ /* 0x000fe20000000800 */
[----:B------:R-:W0:Y:S01]  /*5b30*/  SHFL.IDX PT, R23, R10, RZ, 0x1c1f ;  /* 0x001c1fff0a177589 */ /* 0x000e2200000e0000 */
[----:B------:R-:W-:-:S06]  /*5b40*/  ULOP3.LUT UR61, URZ, UR6, URZ, 0x33, !UPT ;  /* 0x000000063f3d7292 */ /* 0x000fcc000f8e333f */
[----:B------:R-:W-:Y:S01]  /*5b50*/  IMAD.U32 R201, RZ, RZ, UR61 ;  /* 0x0000003dffc97e24 */ /* 0x000fe2000f8e00ff */
[----:B------:R-:W-:Y:S02]  /*5b60*/  WARPGROUP.DEPBAR.LE gsb0, 0x0 ;  /* 0x00008000000079c5 */ /* 0x000fe40000010000 */
[----:B------:R-:W-:-:S06]  /*5b70*/  WARPGROUP.ARRIVE ;  /* 0x00000000000079c5 */ /* 0x000fcc0000000000 */
[----:B------:R-:W-:Y:S03]  /*5b80*/  HGMMA.64x64x16.F32 R24, gdesc[UR56], R24, gsb0 ;  /* 0x00e00000381879f0 */ /* 0x000fe60008000818 */
[----:B------:R-:W-:Y:S02]  /*5b90*/  WARPGROUP.DEPBAR.LE gsb0, 0x0 ;  /* 0x00008000000079c5 */ /* 0x000fe40000010000 */
[----:B------:R1:W-:Y:S02]  /*5ba0*/  @!P1 SYNCS.ARRIVE.TRANS64.RED.A1T0 RZ, [R3+URZ], RZ ;  /* 0x000000ff03ff99a7 */ /* 0x0003e4000810043f */
[----:B-1----:R-:W-:-:S04]  /*5bb0*/  IMAD R3, R184, R59, 0x41 ;  /* 0x00000041b8037424 */ /* 0x002fc800078e023b */
[C---:B------:R-:W-:Y:S02]  /*5bc0*/  IMAD R11, R16.reuse, UR7, R3 ;  /* 0x00000007100b7c24 */ /* 0x040fe4000f8e0203 */
[----:B------:R-:W-:-:S03]  /*5bd0*/  IMAD R3, R16, UR7, -R61 ;  /* 0x0000000710037c24 */ /* 0x000fc6000f8e0a3d */
[--C-:B------:R-:W-:Y:S01]  /*5be0*/  IADD3 R11, R11, -R189, -R2.reuse ;  /* 0x800000bd0b0b7210 */ /* 0x100fe20007ffe802 */
[----:B------:R-:W-:-:S04]  /*5bf0*/  IMAD.IADD R58, R3, 0x1, -R2 ;  /* 0x00000001033a7824 */ /* 0x000fc800078e0a02 */
[C---:B------:R-:W-:Y:S02]  /*5c00*/  VIADD R63, R11.reuse, UR14 ;  /* 0x0000000e0b3f7c36 */ /* 0x040fe40008000000 */
[----:B------:R-:W-:-:S03]  /*5c10*/  VIADD R60, R11, UR61 ;  /* 0x0000003d0b3c7c36 */ /* 0x000fc60008000000 */
[----:B0-----:R-:W-:Y:S01]  /*5c20*/  VIADDMNMX R3, R23, R63, R58, PT ;  /* 0x0000003f17037246 */ /* 0x001fe2000380013a */
[----:B------:R-:W-:Y:S01]  /*5c30*/  IMAD.IADD R11, R60, 0x1, R23 ;  /* 0x000000013c0b7824 */ /* 0x000fe200078e0217 */
[----:B------:R-:W-:Y:S06]  /*5c40*/  @P2 BRA `(.L_x_5021) ;  /* 0x00000000005c2947 */ /* 0x000fec0003800000 */
[----:B------:R-:W-:Y:S01]  /*5c50*/  IMAD R56, R16, UR7, R23 ;  /* 0x0000000710387c24 */ /* 0x000fe2000f8e0217 */
[----:B------:R-:W-:Y:S03]  /*5c60*/  BSSY B0, `(.L_x_5022) ;  /* 0x0000011000007945 */ /* 0x000fe60003800000 */
[----:B------:R-:W-:-:S05]  /*5c70*/  IMAD.IADD R56, R56, 0x1, -R189 ;  /* 0x0000000138387824 */ /* 0x000fca00078e0abd */
        /* <DEDUP_REMOVED lines=10> */
.L_x_5023:
[----:B------:R-:W-:-:S06]  /*5d20*/  UISETP.NE.AND UP2, UPT, UR15, 0x1, UPT ;  /* 0x000000010f00788c */ /* 0x000fcc000bf45270 */
[----:B------:R-:W-:-:S05]  /*5d30*/  PLOP3.LUT P2, PT, PT, PT, UP2, 0x80, 0x0 ;  /* 0x000000000000781c */ /* 0x000fca0003f4f028 */
[----:B------:R-:W-:-:S08]  /*5d40*/  @UP2 ULDC.64 UR10, c[0x0][0xae0] ;  /* 0x0002b800000a2ab9 */ /* 0x000fd00000000a00 */
[----:B------:R-:W-:-:S05]  /*5d50*/  @P2 IMAD.HI.U32 R23, R56, UR10, RZ ;  /* 0x0000000a38172c27 */ /* 0x000fca000f8e00ff */
[----:B------:R-:W-:-:S07]  /*5d60*/  @P2 SHF.R.U32.HI R56, RZ, UR11, R23 ;  /* 0x0000000bff382c19 */ /* 0x000fce0008011617 */
.L_x_5024:
[----:B------:R-:W-:Y:S05]  /*5d70*/  BSYNC B0 ;  /* 0x0000000000007941 */ /* 0x000fea0003800000 */
.L_x_5022:
[----:B------:R-:W-:-:S04]  /*5d80*/  IMAD R23, R56, UR15, -R61 ;  /* 0x0000000f38177c24 */ /* 0x000fc8000f8e0a3d */
[----:B------:R-:W-:-:S05]  /*5d90*/  IMAD.IADD R56, R23, 0x1, -R2 ;  /* 0x0000000117387824 */ /* 0x000fca00078e0a02 */
[----:B------:R-:W-:Y:S02]  /*5da0*/  VIMNMX R11, R11, R56, !PT ;  /* 0x000000380b0b7248 */ /* 0x000fe40007fe0100 */
[----:B------:R-:W-:-:S07]  /*5db0*/  VIADDMNMX R3, R56, UR15, R3, PT ;  /* 0x0000000f38037c46 */ /* 0x000fce000b800103 */
.L_x_5021:
[----:B------:R-:W0:Y:S01]  /*5dc0*/  SHFL.IDX PT, R23, R10, 0x1, 0x1c1f ;  /* 0x003c1f000a177f89 */ /* 0x000e2200000e0000 */
[----:B------:R-:W-:Y:S02]  /*5dd0*/  PLOP3.LUT P2, PT, PT, PT, UP1, 0x40, 0x0 ;  /* 0x000000000000781c */ /* 0x000fe40003f4e818 */
[----:B0-----:R-:W-:Y:S01]  /*5de0*/  VIADDMNMX R56, R23, R63, R58, PT ;  /* 0x0000003f17387246 */ /* 0x001fe2000380013a */
[----:B------:R-:W-:-:S10]  /*5df0*/  IMAD.IADD R58, R60, 0x1, R23 ;  /* 0x000000013c3a7824 */ /* 0x000fd400078e0217 */
[----:B------:R-:W-:Y:S05]  /*5e00*/  @P2 BRA `(.L_x_5025) ;  /* 0x00000000005c2947 */ /* 0x000fea0003800000 */
        /* <DEDUP_REMOVED lines=13> */
.L_x_5027:
[----:B------:R-:W-:-:S06]  /*5ee0*/  UISETP.NE.AND UP2, UPT, UR15, 0x1, UPT ;  /* 0x000000010f00788c */ /* 0x000fcc000bf45270 */
[----:B------:R-:W-:-:S05]  /*5ef0*/  PLOP3.LUT P2, PT, PT, PT, UP2, 0x80, 0x0 ;  /* 0x000000000000781c */ /* 0x000fca0003f4f028 */
[----:B------:R-:W-:-:S08]  /*5f00*/  @UP2 ULDC.64 UR10, c[0x0][0xae0] ;  /* 0x0002b800000a2ab9 */ /* 0x000fd00000000a00 */
[----:B------:R-:W-:-:S05]  /*5f10*/  @P2 IMAD.HI.U32 R23, R10, UR10, RZ ;  /* 0x0000000a0a172c27 */ /* 0x000fca000f8e00ff */
[----:B------:R-:W-:-:S07]  /*5f20*/  @P2 SHF.R.U32.HI R10, RZ, UR11, R23 ;  /* 0x0000000bff0a2c19 */ /* 0x000fce0008011617 */
.L_x_5028:
[----:B------:R-:W-:Y:S05]  /*5f30*/  BSYNC B0 ;  /* 0x0000000000007941 */ /* 0x000fea0003800000 */
.L_x_5026:
[----:B------:R-:W-:-:S04]  /*5f40*/  IMAD R23, R10, UR15, -R61 ;  /* 0x0000000f0a177c24 */ /* 0x000fc8000f8e0a3d */
[----:B------:R-:W-:-:S05]  /*5f50*/  IMAD.IADD R23, R23, 0x1, -R2 ;  /* 0x0000000117177824 */ /* 0x000fca00078e0a02 */
[----:B------:R-:W-:Y:S02]  /*5f60*/  VIMNMX R58, R58, R23, !PT ;  /* 0x000000173a3a7248 */ /* 0x000fe40007fe0100 */
[----:B------:R-:W-:-:S07]  /*5f70*/  VIADDMNMX R56, R23, UR15, R56, PT ;  /* 0x0000000f17387c46 */ /* 0x000fce000b800138 */
.L_x_5025:
[----:B------:R-:W-:Y:S01]  /*5f80*/  IMAD R10, R184, R59, 0x40 ;  /* 0x00000040b80a7424 */ /* 0x000fe200078e023b */
[----:B------:R-:W-:Y:S01]  /*5f90*/  P2R R23, PR, RZ, 0x1 ;  /* 0x00000001ff177803 */ /* 0x000fe20000000000 */
[----:B------:R-:W-:Y:S01]  /*5fa0*/  ULDC UR6, c[0x0][0xa80] ;  /* 0x0002a00000067ab9 */ /* 0x000fe20000000800 */
[----:B------:R-:W-:Y:S01]  /*5fb0*/  IMAD.MOV.U32 R192, RZ, RZ, 0x20 ;  /* 0x00000020ffc07424 */ /* 0x000fe200078e00ff */
[----:B------:R-:W-:Y:S01]  /*5fc0*/  R2UR UR10, R196 ;  /* 0x00000000c40a72ca */ /* 0x000fe200000e0000 */
[----:B------:R-:W-:Y:S01]  /*5fd0*/  UMOV UR11, 0x40000040 ;  /* 0x40000040000b7882 */ /* 0x000fe20000000000 */
[----:B------:R-:W-:Y:S01]  /*5fe0*/  BAR.SYNC.DEFER_BLOCKING 0xf, 0x100 ;  /* 0x03c4000000007b1d */ /* 0x000fe20000010000 */
[----:B------:R-:W-:Y:S01]  /*5ff0*/  ISETP.GE.AND P2, PT, R10, 0x1, PT ;  /* 0x000000010a00780c */ /* 0x000fe20003f46270 */
[----:B------:R-:W-:Y:S01]  /*6000*/  VIADD R215, R196, 0x80 ;  /* 0x00000080c4d77836 */ /* 0x000fe20000000000 */
[----:B------:R-:W-:Y:S01]  /*6010*/  ISETP.GE.AND P6, PT, R10, 0x2, PT ;  /* 0x000000020a00780c */ /* 0x000fe20003fc6270 */
[----:B------:R-:W-:Y:S01]  /*6020*/  VIADD R184, R184, 0xfffffffe ;  /* 0xfffffffeb8b87836 */ /* 0x000fe20000000000 */
[----:B------:R-:W-:Y:S01]  /*6030*/  ISETP.GT.AND P4, PT, R11, RZ, !P2 ;  /* 0x000000ff0b00720c */ /* 0x000fe20005784270 */
[----:B------:R-:W-:Y:S01]  /*6040*/  @UP0 ULDC UR19, c[0x0][0x450] ;  /* 0x0001140000130ab9 */ /* 0x000fe20000000800 */
[----:B------:R-:W-:-:S02]  /*6050*/  ISETP.GT.AND P2, PT, R58, RZ, !P2 ;  /* 0x000000ff3a00720c */ /* 0x000fc40005744270 */
[----:B------:R-:W-:Y:S02]  /*6060*/  ISETP.GT.AND P5, PT, R11, 0x1, !P6 ;  /* 0x000000010b00780c */ /* 0x000fe400077a4270 */
[----:B------:R-:W-:Y:S02]  /*6070*/  ISETP.LT.OR P2, PT, R56, 0x1, P2 ;  /* 0x000000013800780c */ /* 0x000fe40001741670 */
[----:B------:R-:W-:Y:S02]  /*6080*/  ISETP.LT.OR P4, PT, R3, 0x1, P4 ;  /* 0x000000010300780c */ /* 0x000fe40002781670 */
[----:B------:R-:W-:Y:S02]  /*6090*/  ISETP.GE.AND P3, PT, R10, 0x9, PT ;  /* 0x000000090a00780c */ /* 0x000fe40003f66270 */
[----:B------:R-:W-:Y:S02]  /*60a0*/  ISETP.GT.AND P6, PT, R58, 0x1, !P6 ;  /* 0x000000013a00780c */ /* 0x000fe400077c4270 */
[----:B------:R-:W-:-:S02]  /*60b0*/  FSEL R26, R26, -INF , !P2 ;  /* 0xff8000001a1a7808 */ /* 0x000fc40005000000 */
[----:B------:R-:W-:Y:S02]  /*60c0*/  FSEL R24, R24, -INF , !P4 ;  /* 0xff80000018187808 */ /* 0x000fe40006000000 */
[----:B------:R-:W-:Y:S02]  /*60d0*/  ISETP.GT.AND P2, PT, R11, 0x8, !P3 ;  /* 0x000000080b00780c */ /* 0x000fe40005f44270 */
[----:B------:R-:W-:Y:S02]  /*60e0*/  ISETP.LT.OR P6, PT, R56, 0x2, P6 ;  /* 0x000000023800780c */ /* 0x000fe400037c1670 */
[----:B------:R-:W-:Y:S02]  /*60f0*/  ISETP.GE.AND P4, PT, R10, 0xa, PT ;  /* 0x0000000a0a00780c */ /* 0x000fe40003f86270 */
[----:B------:R-:W-:Y:S02]  /*6100*/  ISETP.LT.OR P5, PT, R3, 0x2, P5 ;  /* 0x000000020300780c */ /* 0x000fe40002fa1670 */
[----:B------:R-:W-:-:S02]  /*6110*/  ISETP.GT.AND P3, PT, R58, 0x8, !P3 ;  /* 0x000000083a00780c */ /* 0x000fc40005f64270 */
[----:B------:R-:W-:Y:S02]  /*6120*/  FSEL R27, R27, -INF , !P6 ;  /* 0xff8000001b1b7808 */ /* 0x000fe40007000000 */
[----:B------:R-:W-:Y:S02]  /*6130*/  FSEL R25, R25, -INF , !P5 ;  /* 0xff80000019197808 */ /* 0x000fe40006800000 */
[----:B------:R-:W-:Y:S02]  /*6140*/  ISETP.GT.AND P6, PT, R11, 0x9, !P4 ;  /* 0x000000090b00780c */ /* 0x000fe400067c4270 */
[----:B------:R-:W-:Y:S02]  /*6150*/  ISETP.LT.OR P3, PT, R56, 0x9, P3 ;  /* 0x000000093800780c */ /* 0x000fe40001f61670 */
[----:B------:R-:W-:Y:S02]  /*6160*/  ISETP.GE.AND P5, PT, R10, 0x11, PT ;  /* 0x000000110a00780c */ /* 0x000fe40003fa6270 */
[----:B------:R-:W-:-:S02]  /*6170*/  ISETP.LT.OR P2, PT, R3, 0x9, P2 ;  /* 0x000000090300780c */ /* 0x000fc40001741670 */
[----:B------:R-:W-:Y:S02]  /*6180*/  ISETP.GT.AND P4, PT, R58, 0x9, !P4 ;  /* 0x000000093a00780c */ /* 0x000fe40006784270 */
[----:B------:R-:W-:Y:S02]  /*6190*/  FSEL R30, R30, -INF , !P3 ;  /* 0xff8000001e1e7808 */ /* 0x000fe40005800000 */
[----:B------:R-:W-:Y:S02]  /*61a0*/  FSEL R28, R28, -INF , !P2 ;  /* 0xff8000001c1c7808 */ /* 0x000fe40005000000 */
[----:B------:R-:W-:Y:S02]  /*61b0*/  ISETP.GT.AND P3, PT, R11, 0x10, !P5 ;  /* 0x000000100b00780c */ /* 0x000fe40006f64270 */
[----:B------:R-:W-:Y:S02]  /*61c0*/  ISETP.LT.OR P4, PT, R56, 0xa, P4 ;  /* 0x0000000a3800780c */ /* 0x000fe40002781670 */
[----:B------:R-:W-:-:S02]  /*61d0*/  ISETP.GE.AND P2, PT, R10, 0x12, PT ;  /* 0x000000120a00780c */ /* 0x000fc40003f46270 */
[----:B------:R-:W-:Y:S02]  /*61e0*/  ISETP.LT.OR P6, PT, R3, 0xa, P6 ;  /* 0x0000000a0300780c */ /* 0x000fe400037c1670 */
[----:B------:R-:W-:Y:S02]  /*61f0*/  ISETP.GT.AND P5, PT, R58, 0x10, !P5 ;  /* 0x000000103a00780c */ /* 0x000fe40006fa4270 */
[----:B------:R-:W-:Y:S02]  /*6200*/  FSEL R31, R31, -INF , !P4 ;  /* 0xff8000001f1f7808 */ /* 0x000fe40006000000 */
[----:B------:R-:W-:Y:S02]  /*6210*/  FSEL R29, R29, -INF , !P6 ;  /* 0xff8000001d1d7808 */ /* 0x000fe40007000000 */
[----:B------:R-:W-:Y:S02]  /*6220*/  ISETP.GT.AND P4, PT, R11, 0x11, !P2 ;  /* 0x000000110b00780c */ /* 0x000fe40005784270 */
[----:B------:R-:W-:-:S02]  /*6230*/  ISETP.LT.OR P5, PT, R56, 0x11, P5 ;  /* 0x000000113800780c */ /* 0x000fc40002fa1670 */
[----:B------:R-:W-:Y:S02]  /*6240*/  ISETP.GE.AND P6, PT, R10, 0x19, PT ;  /* 0x000000190a00780c */ /* 0x000fe40003fc6270 */
[----:B------:R-:W-:Y:S02]  /*6250*/  ISETP.LT.OR P3, PT, R3, 0x11, P3 ;  /* 0x000000110300780c */ /* 0x000fe40001f61670 */
[----:B------:R-:W-:Y:S02]  /*6260*/  ISETP.GT.AND P2, PT, R58, 0x11, !P2 ;  /* 0x000000113a00780c */ /* 0x000fe40005744270 */
[----:B------:R-:W-:Y:S02]  /*6270*/  FSEL R34, R34, -INF , !P5 ;  /* 0xff80000022227808 */ /* 0x000fe40006800000 */
[----:B------:R-:W-:Y:S02]  /*6280*/  FSEL R32, R32, -INF , !P3 ;  /* 0xff80000020207808 */ /* 0x000fe40005800000 */
[----:B------:R-:W-:-:S02]  /*6290*/  ISETP.GT.AND P5, PT, R11, 0x18, !P6 ;  /* 0x000000180b00780c */ /* 0x000fc400077a4270 */
[----:B------:R-:W-:Y:S02]  /*62a0*/  ISETP.LT.OR P2, PT, R56, 0x12, P2 ;  /* 0x000000123800780c */ /* 0x000fe40001741670 */
[----:B------:R-:W-:Y:S02]  /*62b0*/  ISETP.GE.AND P3, PT, R10, 0x1a, PT ;  /* 0x0000001a0a00780c */ /* 0x000fe40003f66270 */
[----:B------:R-:W-:Y:S02]  /*62c0*/  ISETP.LT.OR P4, PT, R3, 0x12, P4 ;  /* 0x000000120300780c */ /* 0x000fe40002781670 */
[----:B------:R-:W-:Y:S02]  /*62d0*/  ISETP.GT.AND P6, PT, R58, 0x18, !P6 ;  /* 0x000000183a00780c */ /* 0x000fe400077c4270 */
[----:B------:R-:W-:Y:S02]  /*62e0*/  FSEL R35, R35, -INF , !P2 ;  /* 0xff80000023237808 */ /* 0x000fe40005000000 */
[----:B------:R-:W-:-:S02]  /*62f0*/  FSEL R33, R33, -INF , !P4 ;  /* 0xff80000021217808 */ /* 0x000fc40006000000 */
[----:B------:R-:W-:Y:S02]  /*6300*/  ISETP.GT.AND P2, PT, R11, 0x19, !P3 ;  /* 0x000000190b00780c */ /* 0x000fe40005f44270 */
[----:B------:R-:W-:Y:S02]  /*6310*/  ISETP.LT.OR P6, PT, R56, 0x19, P6 ;  /* 0x000000193800780c */ /* 0x000fe400037c1670 */
[----:B------:R-:W-:Y:S02]  /*6320*/  ISETP.GE.AND P4, PT, R10, 0x21, PT ;  /* 0x000000210a00780c */ /* 0x000fe40003f86270 */
[----:B------:R-:W-:Y:S02]  /*6330*/  ISETP.LT.OR P5, PT, R3, 0x19, P5 ;  /* 0x000000190300780c */ /* 0x000fe40002fa1670 */
        /* <DEDUP_REMOVED lines=24> */
[----:B------:R-:W-:Y:S02]  /*64c0*/  ISETP.LT.OR P4, PT, R3, 0x29, P4 ;  /* 0x000000290300780c */ /* 0x000fe40002781670 */
[----:B------:R-:W-:-:S02]  /*64d0*/  ISETP.GT.AND P5, PT, R11, 0x29, !P6 ;  /* 0x000000290b00780c */ /* 0x000fc400077a4270 */
[----:B------:R-:W-:Y:S02]  /*64e0*/  ISETP.LT.OR P2, PT, R56, 0x29, P2 ;  /* 0x000000293800780c */ /* 0x000fe40001741670 */
[----:B------:R-:W-:Y:S02]  /*64f0*/  ISETP.GE.AND P3, PT, R10, 0x31, PT ;  /* 0x000000310a00780c */ /* 0x000fe40003f66270 */
[----:B------:R-:W-:Y:S02]  /*6500*/  FSEL R44, R44, -INF , !P4 ;  /* 0xff8000002c2c7808 */ /* 0x000fe40006000000 */
[----:B------:R-:W-:Y:S02]  /*6510*/  ISETP.LT.OR P5, PT, R3, 0x2a, P5 ;  /* 0x0000002a0300780c */ /* 0x000fe40002fa1670 */
[----:B------:R-:W-:Y:S02]  /*6520*/  FSEL R46, R46, -INF , !P2 ;  /* 0xff8000002e2e7808 */ /* 0x000fe40005000000 */
[----:B------:R-:W-:-:S02]  /*6530*/  ISETP.GE.AND P4, PT, R10, 0x32, PT ;  /* 0x000000320a00780c */ /* 0x000fc40003f86270 */
[----:B------:R-:W-:Y:S02]  /*6540*/  ISETP.GT.AND P2, PT, R11, 0x30, !P3 ;  /* 0x000000300b00780c */ /* 0x000fe40005f44270 */
[----:B------:R-:W-:Y:S02]  /*6550*/  FSEL R45, R45, -INF , !P5 ;  /* 0xff8000002d2d7808 */ /* 0x000fe40006800000 */
[----:B------:R-:W-:Y:S02]  /*6560*/  ISETP.GT.AND P5, PT, R11, 0x31, !P4 ;  /* 0x000000310b00780c */ /* 0x000fe400067a4270 */
[C---:B------:R-:W-:Y:S02]  /*6570*/  ISETP.LT.OR P2, PT, R3.reuse, 0x31, P2 ;  /* 0x000000310300780c */ /* 0x040fe40001741670 */
[----:B------:R-:W-:Y:S02]  /*6580*/  ISETP.LT.OR P5, PT, R3, 0x32, P5 ;  /* 0x000000320300780c */ /* 0x000fe40002fa1670 */
[----:B------:R-:W-:-:S02]  /*6590*/  FSEL R48, R48, -INF , !P2 ;  /* 0xff80000030307808 */ /* 0x000fc40005000000 */
[----:B------:R-:W-:Y:S02]  /*65a0*/  ISETP.GE.AND P2, PT, R10, 0x39, PT ;  /* 0x000000390a00780c */ /* 0x000fe40003f46270 */
[----:B------:R-:W-:Y:S02]  /*65b0*/  FSEL R49, R49, -INF , !P5 ;  /* 0xff80000031317808 */ /* 0x000fe40006800000 */
[----:B------:R-:W-:Y:S02]  /*65c0*/  ISETP.GT.AND P5, PT, R11, 0x38, !P2 ;  /* 0x000000380b00780c */ /* 0x000fe400057a4270 */
[----:B------:R-:W-:Y:S02]  /*65d0*/  ISETP.GT.AND P6, PT, R58, 0x29, !P6 ;  /* 0x000000293a00780c */ /* 0x000fe400077c4270 */
[----:B------:R-:W-:Y:S02]  /*65e0*/  ISETP.LT.OR P5, PT, R3, 0x39, P5 ;  /* 0x000000390300780c */ /* 0x000fe40002fa1670 */
[----:B------:R-:W-:-:S02]  /*65f0*/  ISETP.LT.OR P6, PT, R56, 0x2a, P6 ;  /* 0x0000002a3800780c */ /* 0x000fc400037c1670 */
[----:B------:R-:W-:Y:S02]  /*6600*/  FSEL R52, R52, -INF , !P5 ;  /* 0xff80000034347808 */ /* 0x000fe40006800000 */
[----:B------:R-:W-:Y:S02]  /*6610*/  ISETP.GE.AND P5, PT, R10, 0x3a, PT ;  /* 0x0000003a0a00780c */ /* 0x000fe40003fa6270 */
[----:B------:R-:W-:Y:S02]  /*6620*/  ISETP.GT.AND P3, PT, R58, 0x30, !P3 ;  /* 0x000000303a00780c */ /* 0x000fe40005f64270 */
[----:B------:R-:W-:Y:S02]  /*6630*/  ISETP.GT.AND P0, PT, R11, 0x39, !P5 ;  /* 0x000000390b00780c */ /* 0x000fe40006f04270 */
[----:B------:R-:W-:Y:S02]  /*6640*/  FSEL R47, R47, -INF , !P6 ;  /* 0xff8000002f2f7808 */ /* 0x000fe40007000000 */
[----:B------:R-:W-:-:S02]  /*6650*/  ISETP.LT.OR P0, PT, R3, 0x3a, P0 ;  /* 0x0000003a0300780c */ /* 0x000fc40000701670 */
[----:B------:R-:W-:Y:S02]  /*6660*/  FMNMX.FTZ R3, R24, R25, !PT ;  /* 0x0000001918037209 */ /* 0x000fe40007810000 */
[----:B------:R-:W-:Y:S02]  /*6670*/  FSEL R53, R53, -INF , !P0 ;  /* 0xff80000035357808 */ /* 0x000fe40004000000 */
[----:B------:R-:W-:Y:S02]  /*6680*/  FMNMX.FTZ R10, R28, R3, !PT ;  /* 0x000000031c0a7209 */ /* 0x000fe40007810000 */
[----:B------:R-:W-:Y:S02]  /*6690*/  ISETP.NE.AND P0, PT, R23, RZ, PT ;  /* 0x000000ff1700720c */ /* 0x000fe40003f05270 */
[----:B------:R-:W-:Y:S02]  /*66a0*/  FMNMX.FTZ R3, R29, R10, !PT ;  /* 0x0000000a1d037209 */ /* 0x000fe40007810000 */
[----:B------:R-:W-:-:S02]  /*66b0*/  ISETP.GT.AND P4, PT, R58, 0x31, !P4 ;  /* 0x000000313a00780c */ /* 0x000fc40006784270 */
[----:B------:R-:W-:Y:S02]  /*66c0*/  FMNMX.FTZ R10, R32, R3, !PT ;  /* 0x00000003200a7209 */ /* 0x000fe40007810000 */
[----:B------:R-:W-:Y:S02]  /*66d0*/  ISETP.LT.OR P3, PT, R56, 0x31, P3 ;  /* 0x000000313800780c */ /* 0x000fe40001f61670 */
[----:B------:R-:W-:Y:S02]  /*66e0*/  FMNMX.FTZ R3, R33, R10, !PT ;  /* 0x0000000a21037209 */ /* 0x000fe40007810000 */
[----:B------:R-:W-:Y:S02]  /*66f0*/  ISETP.GT.AND P2, PT, R58, 0x38, !P2 ;  /* 0x000000383a00780c */ /* 0x000fe40005744270 */
[----:B------:R-:W-:Y:S02]  /*6700*/  FMNMX.FTZ R10, R36, R3, !PT ;  /* 0x00000003240a7209 */ /* 0x000fe40007810000 */
[----:B------:R-:W-:-:S02]  /*6710*/  ISETP.LT.OR P4, PT, R56, 0x32, P4 ;  /* 0x000000323800780c */ /* 0x000fc40002781670 */
[----:B------:R-:W-:Y:S02]  /*6720*/  FMNMX.FTZ R3, R37, R10, !PT ;  /* 0x0000000a25037209 */ /* 0x000fe40007810000 */
[----:B------:R-:W-:Y:S02]  /*6730*/  FSEL R50, R50, -INF , !P3 ;  /* 0xff80000032327808 */ /* 0x000fe40005800000 */
[----:B------:R-:W-:Y:S02]  /*6740*/  FMNMX.FTZ R10, R40, R3, !PT ;  /* 0x00000003280a7209 */ /* 0x000fe40007810000 */
[----:B------:R-:W-:Y:S02]  /*6750*/  ISETP.GT.AND P5, PT, R58, 0x39, !P5 ;  /* 0x000000393a00780c */ /* 0x000fe40006fa4270 */
[----:B------:R-:W-:Y:S02]  /*6760*/  FMNMX.FTZ R3, R41, R10, !PT ;  /* 0x0000000a29037209 */ /* 0x000fe40007810000 */
[----:B------:R-:W-:-:S02]  /*6770*/  ISETP.LT.OR P2, PT, R56, 0x39, P2 ;  /* 0x000000393800780c */ /* 0x000fc40001741670 */
[----:B------:R-:W-:Y:S02]  /*6780*/  FMNMX.FTZ R10, R44, R3, !PT ;  /* 0x000000032c0a7209 */ /* 0x000fe40007810000 */
[----:B------:R-:W-:Y:S02]  /*6790*/  FSEL R51, R51, -INF , !P4 ;  /* 0xff80000033337808 */ /* 0x000fe40006000000 */
[----:B------:R-:W-:Y:S02]  /*67a0*/  FMNMX.FTZ R3, R45, R10, !PT ;  /* 0x0000000a2d037209 */ /* 0x000fe40007810000 */
[----:B------:R-:W-:Y:S02]  /*67b0*/  ISETP.LT.OR P5, PT, R56, 0x3a, P5 ;  /* 0x0000003a3800780c */ /* 0x000fe40002fa1670 */
[----:B------:R-:W-:Y:S02]  /*67c0*/  FMNMX.FTZ R10, R48, R3, !PT ;  /* 0x00000003300a7209 */ /* 0x000fe40007810000 */
[----:B------:R-:W-:-:S02]  /*67d0*/  FSEL R54, R54, -INF , !P2 ;  /* 0xff80000036367808 */ /* 0x000fc40005000000 */
[----:B------:R-:W-:Y:S02]  /*67e0*/  FMNMX.FTZ R3, R49, R10, !PT ;  /* 0x0000000a31037209 */ /* 0x000fe40007810000 */
[----:B------:R-:W-:Y:S02]  /*67f0*/  FSEL R55, R55, -INF , !P5 ;  /* 0xff80000037377808 */ /* 0x000fe40006800000 */
[----:B------:R-:W-:Y:S02]  /*6800*/  FMNMX.FTZ R10, R52, R3, !PT ;  /* 0x00000003340a7209 */ /* 0x000fe40007810000 */
[----:B------:R-:W-:Y:S02]  /*6810*/  FMNMX.FTZ R3, R26, R27, !PT ;  /* 0x0000001b1a037209 */ /* 0x000fe40007810000 */
[----:B------:R-:W-:Y:S02]  /*6820*/  FMNMX.FTZ R11, R53, R10, !PT ;  /* 0x0000000a350b7209 */ /* 0x000fe40007810000 */
[----:B------:R-:W-:-:S03]  /*6830*/  R2UR UR18, R168 ;  /* 0x00000000a81272ca */ /* 0x000fc600000e0000 */
[----:B------:R-:W0:Y:S02]  /*6840*/  SHFL.BFLY PT, R10, R11, 0x2, 0x1f ;  /* 0x0c401f000b0a7f89 */ /* 0x000e2400000e0000 */
        /* <DEDUP_REMOVED lines=38> */
[----:B------:R-:W1:Y:S08]  /*6ab0*/  MUFU.EX2 R10, R56 ;  /* 0x00000038000a7308 */ /* 0x000e700000000800 */
[----:B------:R-:W-:Y:S01]  /*6ac0*/  MUFU.EX2 R11, R11 ;  /* 0x0000000b000b7308 */ /* 0x000fe20000000800 */
[----:B0-----:R-:W-:-:S07]  /*6ad0*/  FMNMX.FTZ R25, R24, R25, !PT ;  /* 0x0000001918197209 */ /* 0x001fce0007810000 */
[----:B------:R-:W0:Y:S01]  /*6ae0*/  MUFU.EX2 R170, R170 ;  /* 0x000000aa00aa7308 */ /* 0x000e220000000800 */
[----:B-1----:R-:W-:Y:S01]  /*6af0*/  F2FP.F16.F32.PACK_AB R164, R10, R3 ;  /* 0x000000030aa4723e */ /* 0x002fe200000000ff */
[----:B------:R-:W1:Y:S01]  /*6b00*/  SHFL.BFLY PT, R188, R25, 0x1, 0x1f ;  /* 0x0c201f0019bc7f89 */ /* 0x000e6200000e0000 */
[----:B------:R-:W-:Y:S01]  /*6b10*/  FADD.FTZ R10, R3, R10 ;  /* 0x0000000a030a7221 */ /* 0x000fe20000010000 */
[----:B------:R-:W-:-:S04]  /*6b20*/  @!P1 VIADD R3, R199, 0x38860 ;  /* 0x00038860c7039836 */ /* 0x000fc80000000000 */
[----:B------:R-:W-:Y:S01]  /*6b30*/  MUFU.EX2 R169, R169 ;  /* 0x000000a900a97308 */ /* 0x000fe20000000800 */
[----:B------:R-:W-:-:S07]  /*6b40*/  @!P1 PRMT R3, RZ, 0x654, R3 ;  /* 0x00000654ff039816 */ /* 0x000fce0000000003 */
[----:B------:R-:W2:Y:S01]  /*6b50*/  MUFU.EX2 R172, R172 ;  /* 0x000000ac00ac7308 */ /* 0x000ea20000000800 */
[----:B0-----:R-:W-:Y:S01]  /*6b60*/  F2FP.F16.F32.PACK_AB R166, R170, R11 ;  /* 0x0000000baaa6723e */ /* 0x001fe200000000ff */
[----:B------:R-:W-:-:S04]  /*6b70*/  FADD.FTZ R11, R11, R10 ;  /* 0x0000000a0b0b7221 */ /* 0x000fc80000010000 */
[----:B------:R-:W-:Y:S02]  /*6b80*/  FADD.FTZ R170, R170, R11 ;  /* 0x0000000baaaa7221 */ /* 0x000fe40000010000 */
[----:B------:R-:W-:Y:S01]  /*6b90*/  MUFU.EX2 R171, R171 ;  /* 0x000000ab00ab7308 */ /* 0x000fe20000000800 */
[----:B-1----:R-:W-:-:S04]  /*6ba0*/  FMNMX.FTZ R188, R25, R188, !PT ;  /* 0x000000bc19bc7209 */ /* 0x002fc80007810000 */
[C---:B------:R-:W-:Y:S01]  /*6bb0*/  FSETP.NEU.FTZ.AND P2, PT, R188.reuse, -INF , PT ;  /* 0xff800000bc00780b */ /* 0x040fe20003f5d000 */
[----:B------:R-:W-:Y:S02]  /*6bc0*/  FMUL.FTZ R24, R188, UR6 ;  /* 0x00000006bc187c20 */ /* 0x000fe40008410000 */
[----:B------:R-:W0:Y:S01]  /*6bd0*/  MUFU.EX2 R174, R174 ;  /* 0x000000ae00ae7308 */ /* 0x000e220000000800 */
[----:B--2---:R-:W-:Y:S01]  /*6be0*/  F2FP.F16.F32.PACK_AB R160, R172, R169 ;  /* 0x000000a9aca0723e */ /* 0x004fe200000000ff */
[----:B------:R-:W-:Y:S01]  /*6bf0*/  FADD.FTZ R169, R169, R170 ;  /* 0x000000aaa9a97221 */ /* 0x000fe20000010000 */
[----:B------:R-:W-:Y:S02]  /*6c00*/  FSEL R29, R24, RZ, P2 ;  /* 0x000000ff181d7208 */ /* 0x000fe40001000000 */
[CC--:B------:R-:W-:Y:S01]  /*6c10*/  LEA.HI R24, R57.reuse, R152.reuse, RZ, 0x4 ;  /* 0x0000009839187211 */ /* 0x0c0fe200078f20ff */
[----:B------:R-:W-:Y:S01]  /*6c20*/  FADD.FTZ R172, R172, R169 ;  /* 0x000000a9acac7221 */ /* 0x000fe20000010000 */
[----:B------:R-:W-:Y:S01]  /*6c30*/  LEA.HI R57, R57, R152, RZ, 0x5 ;  /* 0x0000009839397211 */ /* 0x000fe200078f28ff */
[--C-:B------:R-:W-:Y:S01]  /*6c40*/  FFMA.FTZ R181, R26, UR6, -R29.reuse ;  /* 0x000000061ab57c23 */ /* 0x100fe2000801081d */
[----:B------:R-:W-:Y:S01]  /*6c50*/  LOP3.LUT R25, R24, 0xfffffff0, RZ, 0xc0, !PT ;  /* 0xfffffff018197812 */ /* 0x000fe200078ec0ff */
[--C-:B------:R-:W-:Y:S01]  /*6c60*/  FFMA.FTZ R202, R27, UR6, -R29.reuse ;  /* 0x000000061bca7c23 */ /* 0x100fe2000801081d */
[----:B------:R-:W-:Y:S01]  /*6c70*/  SHF.R.U32.HI R24, RZ, 0x1, R24 ;  /* 0x00000001ff187819 */ /* 0x000fe20000011618 */
[--C-:B------:R-:W-:Y:S01]  /*6c80*/  FFMA.FTZ R183, R30, UR6, -R29.reuse ;  /* 0x000000061eb77c23 */ /* 0x100fe2000801081d */
[----:B------:R-:W-:Y:S01]  /*6c90*/  FFMA.FTZ R204, R31, UR6, -R29 ;  /* 0x000000061fcc7c23 */ /* 0x000fe2000801081d */
[----:B------:R-:W-:-:S02]  /*6ca0*/  IMAD.IADD R25, R152, 0x1, -R25 ;  /* 0x0000000198197824 */ /* 0x000fc400078e0a19 */
[--C-:B------:R-:W-:Y:S01]  /*6cb0*/  FFMA.FTZ R203, R34, UR6, -R29.reuse ;  /* 0x0000000622cb7c23 */ /* 0x100fe2000801081d */
[----:B------:R-:W-:Y:S02]  /*6cc0*/  IMAD.SHL.U32 R57, R57, 0x20, RZ ;  /* 0x0000002039397824 */ /* 0x000fe400078e00ff */
[--C-:B------:R-:W-:Y:S01]  /*6cd0*/  FFMA.FTZ R206, R35, UR6, -R29.reuse ;  /* 0x0000000623ce7c23 */ /* 0x100fe2000801081d */
        /* <DEDUP_REMOVED lines=13> */
[----:B------:R-:W-:Y:S01]  /*6db0*/  FFMA.FTZ R216, R55, UR6, -R29 ;  /* 0x0000000637d87c23 */ /* 0x000fe2000801081d */
[----:B------:R-:W-:Y:S01]  /*6dc0*/  IMAD.IADD R28, R25, 0x1, -R28 ;  /* 0x00000001191c7824 */ /* 0x000fe200078e0a1c */
[----:B------:R-:W-:Y:S01]  /*6dd0*/  LOP3.LUT R57, R57, 0x7ffffc00, RZ, 0xc0, !PT ;  /* 0x7ffffc0039397812 */ /* 0x000fe200078ec0ff */
[----:B------:R-:W-:Y:S01]  /*6de0*/  MUFU.EX2 R181, R181 ;  /* 0x000000b500b57308 */ /* 0x000fe20000000800 */
[----:B------:R-:W-:Y:S01]  /*6df0*/  LOP3.LUT R26, R26, 0x7ffffe00, RZ, 0xc0, !PT ;  /* 0x7ffffe001a1a7812 */ /* 0x000fe200078ec0ff */
[C---:B------:R-:W-:Y:S01]  /*6e00*/  IMAD.SHL.U32 R25, R28.reuse, 0x40, RZ ;  /* 0x000000401c197824 */ /* 0x040fe200078e00ff */
[C---:B------:R-:W-:Y:S02]  /*6e10*/  LOP3.LUT P3, RZ, R28.reuse, 0x4, RZ, 0xc0, !PT ;  /* 0x000000041cff7812 */ /* 0x040fe4000786c0ff */
[----:B------:R-:W-:-:S02]  /*6e20*/  LOP3.LUT P2, RZ, R28, 0x2, RZ, 0xc0, !PT ;  /* 0x000000021cff7812 */ /* 0x000fc4000784c0ff */
[----:B------:R-:W-:Y:S01]  /*6e30*/  LOP3.LUT R25, R25, 0x1c0, RZ, 0xc0, !PT ;  /* 0x000001c019197812 */ /* 0x000fe200078ec0ff */
[----:B------:R-:W1:Y:S01]  /*6e40*/  MUFU.EX2 R202, R202 ;  /* 0x000000ca00ca7308 */ /* 0x000e620000000800 */
[----:B------:R-:W-:Y:S02]  /*6e50*/  SEL R192, R192, 0xffffffe0, !P2 ;  /* 0xffffffe0c0c07807 */ /* 0x000fe40005000000 */
[----:B------:R-:W-:Y:S02]  /*6e60*/  LOP3.LUT R24, R25, 0x8, R24, 0xf8, !PT ;  /* 0x0000000819187812 */ /* 0x000fe400078ef818 */
[----:B------:R-:W-:Y:S02]  /*6e70*/  SHF.R.U32.HI R25, RZ, 0x3, R25 ;  /* 0x00000003ff197819 */ /* 0x000fe40000011619 */
[----:B0-----:R-:W-:Y:S01]  /*6e80*/  F2FP.F16.F32.PACK_AB R162, R174, R171 ;  /* 0x000000abaea2723e */ /* 0x001fe200000000ff */
[----:B------:R-:W-:Y:S01]  /*6e90*/  MUFU.EX2 R183, R183 ;  /* 0x000000b700b77308 */ /* 0x000fe20000000800 */
[----:B------:R-:W-:Y:S01]  /*6ea0*/  LOP3.LUT R24, R24, R25, RZ, 0x3c, !PT ;  /* 0x0000001918187212 */ /* 0x000fe200078e3cff */
[----:B------:R-:W-:Y:S01]  /*6eb0*/  FADD.FTZ R171, R171, R172 ;  /* 0x000000acabab7221 */ /* 0x000fe20000010000 */
[----:B------:R-:W-:-:S02]  /*6ec0*/  PLOP3.LUT P2, PT, PT, PT, UP1, 0x40, 0x0 ;  /* 0x000000000000781c */ /* 0x000fc40003f4e818 */
[----:B------:R-:W-:Y:S01]  /*6ed0*/  IADD3 R24, R24, R26, R57 ;  /* 0x0000001a18187210 */ /* 0x000fe20007ffe039 */
[----:B------:R-:W-:Y:S02]  /*6ee0*/  FADD.FTZ R174, R174, R171 ;  /* 0x000000abaeae7221 */ /* 0x000fe40000010000 */
[----:B------:R-:W0:Y:S01]  /*6ef0*/  MUFU.EX2 R204, R204 ;  /* 0x000000cc00cc7308 */ /* 0x000e220000000800 */
[----:B-1----:R-:W-:Y:S01]  /*6f00*/  F2FP.F16.F32.PACK_AB R165, R202, R181 ;  /* 0x000000b5caa5723e */ /* 0x002fe200000000ff */
[----:B------:R-:W-:Y:S02]  /*6f10*/  IMAD R191, R24, 0x2, R199 ;  /* 0x0000000218bf7824 */ /* 0x000fe400078e02c7 */
[----:B------:R-:W-:Y:S02]  /*6f20*/  FADD.FTZ R202, R181, R202 ;  /* 0x000000cab5ca7221 */ /* 0x000fe40000010000 */
[C---:B------:R-:W-:Y:S02]  /*6f30*/  VIADD R193, R191.reuse, 0x36400 ;  /* 0x00036400bfc17836 */ /* 0x040fe40000000000 */
[----:B------:R-:W-:Y:S01]  /*6f40*/  MUFU.EX2 R203, R203 ;  /* 0x000000cb00cb7308 */ /* 0x000fe20000000800 */
[----:B------:R-:W-:-:S02]  /*6f50*/  VIADD R190, R191, 0x36440 ;  /* 0x00036440bfbe7836 */ /* 0x000fc40000000000 */
[C---:B------:R-:W-:Y:S02]  /*6f60*/  @P3 VIADD R190, R193.reuse, 0xffffffc0 ;  /* 0xffffffc0c1be3836 */ /* 0x040fe40000000000 */
[----:B------:R-:W-:Y:S02]  /*6f70*/  IMAD.IADD R193, R193, 0x1, R192 ;  /* 0x00000001c1c17824 */ /* 0x000fe400078e02c0 */
[----:B------:R-:W-:Y:S01]  /*6f80*/  IMAD.IADD R192, R192, 0x1, R190 ;  /* 0x00000001c0c07824 */ /* 0x000fe200078e02be */
[----:B------:R-:W1:Y:S01]  /*6f90*/  MUFU.EX2 R206, R206 ;  /* 0x000000ce00ce7308 */ /* 0x000e620000000800 */
[----:B0-----:R-:W-:Y:S01]  /*6fa0*/  F2FP.F16.F32.PACK_AB R167, R204, R183 ;  /* 0x000000b7cca7723e */ /* 0x001fe200000000ff */
[----:B------:R-:W-:-:S04]  /*6fb0*/  FADD.FTZ R183, R183, R202 ;  /* 0x000000cab7b77221 */ /* 0x000fc80000010000 */
[----:B------:R-:W-:Y:S01]  /*6fc0*/  STSM.16.M88.4 [R191+0x36400], R164 ;  /* 0x036400a4bf007844 */ /* 0x000fe20000000200 */
[----:B------:R-:W-:Y:S01]  /*6fd0*/  FADD.FTZ R204, R204, R183 ;  /* 0x000000b7cccc7221 */ /* 0x000fe20000010000 */
[----:B------:R-:W-:Y:S08]  /*6fe0*/  MUFU.EX2 R205, R205 ;  /* 0x000000cd00cd7308 */ /* 0x000ff00000000800 */
[----:B------:R-:W0:Y:S01]  /*6ff0*/  MUFU.EX2 R208, R208 ;  /* 0x000000d000d07308 */ /* 0x000e220000000800 */
[----:B-1----:R-:W-:Y:S01]  /*7000*/  F2FP.F16.F32.PACK_AB R161, R206, R203 ;  /* 0x000000cbcea1723e */ /* 0x002fe200000000ff */
[----:B------:R-:W-:-:S04]  /*7010*/  FADD.FTZ R203, R203, R204 ;  /* 0x000000cccbcb7221 */ /* 0x000fc80000010000 */
[----:B------:R-:W-:Y:S02]  /*7020*/  FADD.FTZ R206, R206, R203 ;  /* 0x000000cbcece7221 */ /* 0x000fe40000010000 */
[----:B------:R-:W-:Y:S08]  /*7030*/  MUFU.EX2 R173, R173 ;  /* 0x000000ad00ad7308 */ /* 0x000ff00000000800 */
[----:B------:R-:W1:Y:S01]  /*7040*/  MUFU.EX2 R176, R176 ;  /* 0x000000b000b07308 */ /* 0x000e620000000800 */
[----:B0-----:R-:W-:Y:S01]  /*7050*/  F2FP.F16.F32.PACK_AB R163, R208, R205 ;  /* 0x000000cdd0a3723e */ /* 0x001fe200000000ff */
[----:B------:R-:W-:-:S04]  /*7060*/  FADD.FTZ R205, R205, R206 ;  /* 0x000000cecdcd7221 */ /* 0x000fc80000010000 */
[----:B------:R-:W-:Y:S01]  /*7070*/  STSM.16.M88.4 [R193], R160 ;  /* 0x000000a0c1007844 */ /* 0x000fe20000000200 */
        /* <DEDUP_REMOVED lines=10> */
[----:B------:R-:W-:Y:S02]  /*7120*/  FADD.FTZ R178, R178, R175 ;  /* 0x000000afb2b27221 */ /* 0x000fe40000010000 */
        /* <DEDUP_REMOVED lines=9> */
[----:B------:R0:W-:Y:S01]  /*71c0*/  STSM.16.M88.4 [R190], R156 ;  /* 0x0000009cbe007844 */ /* 0x0001e20000000200 */
[----:B------:R-:W-:Y:S01]  /*71d0*/  FADD.FTZ R212, R212, R209 ;  /* 0x000000d1d4d47221 */ /* 0x000fe20000010000 */
[----:B------:R-:W-:Y:S08]  /*71e0*/  MUFU.EX2 R179, R179 ;  /* 0x000000b300b37308 */ /* 0x000ff00000000800 */
[----:B------:R-:W2:Y:S01]  /*71f0*/  MUFU.EX2 R182, R182 ;  /* 0x000000b600b67308 */ /* 0x000ea20000000800 */
[----:B-1----:R-:W-:Y:S01]  /*7200*/  F2FP.F16.F32.PACK_AB R152, R180, R177 ;  /* 0x000000b1b498723e */ /* 0x002fe200000000ff */
[----:B------:R-:W-:-:S04]  /*7210*/  FADD.FTZ R177, R177, R178 ;  /* 0x000000b2b1b17221 */ /* 0x000fc80000010000 */
[----:B------:R-:W-:Y:S02]  /*7220*/  FADD.FTZ R180, R180, R177 ;  /* 0x000000b1b4b47221 */ /* 0x000fe40000010000 */
[----:B------:R-:W-:Y:S08]  /*7230*/  MUFU.EX2 R211, R211 ;  /* 0x000000d300d37308 */ /* 0x000ff00000000800 */
[----:B------:R-:W1:Y:S01]  /*7240*/  MUFU.EX2 R214, R214 ;  /* 0x000000d600d67308 */ /* 0x000e620000000800 */
[----:B--2---:R-:W-:-:S07]  /*7250*/  F2FP.F16.F32.PACK_AB R154, R182, R179 ;  /* 0x000000b3b69a723e */ /* 0x004fce00000000ff */
        /* <DEDUP_REMOVED lines=10> */
[----:B------:R-:W-:Y:S01]  /*7300*/  HGMMA.64x256x16.F32 R24, R164, gdesc[UR8].tnspB, RZ, !UPT, gsb0 ;  /* 0x43e00008a4187df0 */ /* 0x000fe2000c0008ff */
[----:B------:R-:W-:Y:S01]  /*7310*/  R2UR UR10, R215 ;  /* 0x00000000d70a72ca */ /* 0x000fe200000e0000 */
[----:B------:R-:W-:Y:S01]  /*7320*/  UMOV UR11, 0x40000040 ;  /* 0x40000040000b7882 */ /* 0x000fe20000000000 */
[----:B------:R-:W-:Y:S01]  /*7330*/  VIADD R215, R196, 0x100 ;  /* 0x00000100c4d77836 */ /* 0x000fe20000000000 */
        /* <DEDUP_REMOVED lines=9> */
[----:B------:R-:W-:Y:S01]  /*73d0*/  HGMMA.64x256x16.F32 R24, R156, gdesc[UR8].tnspB, R24, gsb0 ;  /* 0x43e000089c187df0 */ /* 0x000fe20008000818 */
[----:B------:R-:W-:Y:S02]  /*73e0*/  UMOV UR11, 0x40000040 ;  /* 0x40000040000b7882 */ /* 0x000fe40000000000 */
[----:B------:R-:W-:Y:S02]  /*73f0*/  WARPGROUP.DEPBAR.LE gsb0, 0x0 ;  /* 0x00008000000079c5 */ /* 0x000fe40000010000 */
[----:B0-----:R-:W-:Y:S01]  /*7400*/  VIADD R156, R196, 0x180 ;  /* 0x00000180c49c7836 */ /* 0x001fe20000000000 */
[----:B------:R-:W-:-:S04]  /*7410*/  WARPGROUP.ARRIVE ;  /* 0x00000000000079c5 */ /* 0x000fc80000000000 */
[----:B------:R-:W-:-:S15]  /*7420*/  R2UR UR10, R156 ;  /* 0x000000009c0a72ca */ /* 0x000fde00000e0000 */
[----:B------:R-:W-:-:S03]  /*7430*/  NOP ;  /* 0x0000000000007918 */ /* 0x000fc60000000000 */
[----:B------:R-:W-:Y:S01]  /*7440*/  HGMMA.64x256x16.F32 R24, R152, gdesc[UR8].tnspB, R24, gsb0 ;  /* 0x43e0000898187df0 */ /* 0x000fe20008000818 */
[----:B------:R-:W-:Y:S02]  /*7450*/  @UP0 ULDC UR10, c[0x0][0x44c] ;  /* 0x00011300000a0ab9 */ /* 0x000fe40000000800 */
[----:B------:R-:W-:-:S04]  /*7460*/  UIMAD.WIDE.U32 UR10, UR60, UR10, URZ ;  /* 0x0000000a3c0a72a5 */ /* 0x000fc8000f8e003f */
[----:B------:R-:W-:-:S04]  /*7470*/  @UP0 USHF.R.U32.HI UR60, URZ, UR19, UR11 ;  /* 0x000000133f3c0299 */ /* 0x000fc8000801160b */
[----:B------:R-:W-:-:S04]  /*7480*/  UIADD3 UR60, UR18, UR60, URZ ;  /* 0x0000003c123c7290 */ /* 0x000fc8000fffe03f */
[----:B------:R-:W-:Y:S01]  /*7490*/  UIADD3 UR14, UR60, UR14, URZ ;  /* 0x0000000e3c0e7290 */ /* 0x000fe2000fffe03f */
[----:B------:R-:W-:Y:S02]  /*74a0*/  WARPGROUP.DEPBAR.LE gsb0, 0x0 ;  /* 0x00008000000079c5 */ /* 0x000fe40000010000 */
[----:B------:R0:W-:Y:S06]  /*74b0*/  MEMBAR.ALL.CTA ;  /* 0x0000000000007992 */ /* 0x0001ec0000008000 */
[----:B0-----:R-:W0:Y:S02]  /*74c0*/  FENCE.VIEW.ASYNC.S ;  /* 0x00000000000073c6 */ /* 0x001e240000000000 */
[----:B0-----:R-:W-:Y:S01]  /*74d0*/  NOP ;  /* 0x0000000000007918 */ /* 0x001fe20000000000 */
[----:B------:R-:W-:Y:S06]  /*74e0*/  BAR.ARV 0xe, 0x100 ;  /* 0x0384000000007b1d */ /* 0x000fec0000002000 */
[----:B------:R0:W-:Y:S02]  /*74f0*/  @!P1 SYNCS.ARRIVE.TRANS64.RED.A1T0 RZ, [R3+URZ], RZ ;  /* 0x000000ff03ff99a7 */ /* 0x0001e4000810043f */
[----:B0-----:R-:W-:-:S04]  /*7500*/  FADD.FTZ R3, R179, R180 ;  /* 0x000000b4b3037221 */ /* 0x001fc80000010000 */
[----:B------:R-:W-:Y:S01]  /*7510*/  FADD.FTZ R3, R182, R3 ;  /* 0x00000003b6037221 */ /* 0x000fe20000010000 */
[----:B-1----:R-:W-:Y:S06]  /*7520*/  @P2 BRA `(.L_x_5029) ;  /* 0x0000000000442947 */ /* 0x002fec0003800000 */
        /* <DEDUP_REMOVED lines=10> */
.L_x_5030:
[----:B------:R-:W-:-:S11]  /*75d0*/  UISETP.NE.AND UP2, UPT, UR15, 0x1, UPT ;  /* 0x000000010f00788c */ /* 0x000fd6000bf45270 */
[----:B------:R-:W-:Y:S02]  /*75e0*/  @UP2 ULDC.64 UR10, c[0x0][0xae0] ;  /* 0x0002b800000a2ab9 */ /* 0x000fe40000000a00 */
[----:B------:R-:W-:-:S04]  /*75f0*/  UIMAD.WIDE.U32 UR18, UR22, UR10, URZ ;  /* 0x0000000a161272a5 */ /* 0x000fc8000f8e003f */
[----:B------:R-:W-:-:S12]  /*7600*/  @UP2 USHF.R.U32.HI UR22, URZ, UR11, UR19 ;  /* 0x0000000b3f162299 */ /* 0x000fd80008011613 */
.L_x_5031:
[----:B------:R-:W-:-:S04]  /*7610*/  UIMAD UR15, UR22, UR15, UR15 ;  /* 0x0000000f160f72a4 */ /* 0x000fc8000f8e020f */
[----:B------:R-:W-:-:S04]  /*7620*/  UISETP.LT.AND UP2, UPT, UR14, UR15, UPT ;  /* 0x0000000f0e00728c */ /* 0x000fc8000bf41270 */
[----:B------:R-:W-:-:S12]  /*7630*/  USEL UR14, UR14, UR15, UP2 ;  /* 0x0000000f0e0e7287 */ /* 0x000fd80009000000 */
.L_x_5029:
[----:B------:R-:W-:Y:S01]  /*7640*/  R2UR UR11, R198 ;  /* 0x00000000c60b72ca */ /* 0x000fe200000e0000 */
[----:B------:R-:W-:Y:S01]  /*7650*/  USHF.R.S32.HI UR10, URZ, 0x1f, UR14 ;  /* 0x0000001f3f0a7899 */ /* 0x000fe2000801140e */
[----:B------:R-:W-:Y:S01]  /*7660*/  IMAD.MOV.U32 R11, RZ, RZ, RZ ;  /* 0x000000ffff0b7224 */ /* 0x000fe200078e00ff */
[----:B------:R-:W-:Y:S02]  /*7670*/  UMOV UR60, URZ ;  /* 0x0000003f003c7c82 */ /* 0x000fe40008000000 */
[----:B------:R-:W-:-:S04]  /*7680*/  ULEA.HI UR10, UR10, UR14, URZ, 0x6 ;  /* 0x0000000e0a0a7291 */ /* 0x000fc8000f8f303f */
[----:B------:R-:W-:-:S04]  /*7690*/  USHF.R.S32.HI UR10, URZ, 0x6, UR10 ;  /* 0x000000063f0a7899 */ /* 0x000fc8000801140a */
[----:B------:R-:W-:-:S04]  /*76a0*/  UISETP.LT.AND UP2, UPT, UR11, UR10, UPT ;  /* 0x0000000a0b00728c */ /* 0x000fc8000bf41270 */
[----:B------:R-:W-:-:S06]  /*76b0*/  USEL UR61, UR11, UR10, !UP2 ;  /* 0x0000000a0b3d7287 */ /* 0x000fcc000d000000 */
[----:B------:R-:W-:-:S13]  /*76c0*/  ISETP.GE.AND P2, PT, R184, UR61, PT ;  /* 0x0000003db8007c0c */ /* 0x000fda000bf46270 */
[----:B------:R-:W-:Y:S05]  /*76d0*/  @!P2 BRA `(.L_x_5032) ;  /* 0x000000380004a947 */ /* 0x000fea0003800000 */
[----:B------:R-:W-:Y:S01]  /*76e0*/  IMAD.MOV.U32 R206, RZ, RZ, RZ ;  /* 0x000000ffffce7224 */ /* 0x000fe200078e00ff */
[----:B------:R-:W-:-:S06]  /*76f0*/  UMOV UR60, URZ ;  /* 0x0000003f003c7c82 */ /* 0x000fcc0008000000 */
.L_x_5049:
[----:B------:R-:W-:-:S05]  /*7700*/  VIADD R11, R206, 0x1 ;  /* 0x00000001ce0b7836 */ /* 0x000fca0000000000 */
[----:B------:R-:W-:-:S04]  /*7710*/  ISETP.NE.AND P2, PT, R11, 0x2, PT ;  /* 0x000000020b00780c */ /* 0x000fc80003f45270 */
[----:B------:R-:W-:Y:S02]  /*7720*/  SEL R152, RZ, 0x1, P2 ;  /* 0x00000001ff987807 */ /* 0x000fe40001000000 */
[----:B------:R-:W-:Y:S02]  /*7730*/  SEL R11, R11, RZ, P2 ;  /* 0x000000ff0b0b7207 */ /* 0x000fe40001000000 */
[----:B------:R-:W-:-:S13]  /*7740*/  R2UR UR6, R152 ;  /* 0x00000000980672ca */ /* 0x000fda00000e0000 */
[----:B------:R-:W-:Y:S01]  /*7750*/  ULOP3.LUT UR60, UR60, UR6, URZ, 0x3c, !UPT ;  /* 0x000000063c3c7292 */ /* 0x000fe2000f8e3c3f */
[----:B--2---:R-:W-:Y:S11]  /*7760*/  @!P0 BRA `(.L_x_5033) ;  /* 0x0000000000048947 */ /* 0x004ff60003800000 */
[----:B------:R-:W-:Y:S01]  /*7770*/  BPT.TRAP 0x1 ;  /* 0x000000040000795c */ /* 0x000fe20000300000 */
.L_x_5033:
[----:B------:R-:W-:Y:S02]  /*7780*/  IMAD.U32 R203, RZ, RZ, UR60 ;  /* 0x0000003cffcb7e24 */ /* 0x000fe4000f8e00ff */
[----:B------:R-:W-:-:S03]  /*7790*/  IMAD R204, R11, 0x8, R199 ;  /* 0x000000080bcc7824 */ /* 0x000fc600078e02c7 */
[----:B------:R-:W-:-:S04]  /*77a0*/  SHF.L.U32 R203, R203, 0x1f, RZ ;  /* 0x0000001fcbcb7819 */ /* 0x000fc800000006ff */
[----:B------:R0:W1:Y:S01]  /*77b0*/  SYNCS.PHASECHK.TRANS64.TRYWAIT P2, [R204+URZ+0x38830], R203 ;  /* 0x038830cbcc0075a7 */ /* 0x000062000804017f */
[----:B------:R-:W-:Y:S05]  /*77c0*/  @!P0 BRA `(.L_x_5034) ;  /* 0x0000000000048947 */ /* 0x000fea0003800000 */
[----:B------:R-:W-:Y:S01]  /*77d0*/  BPT.TRAP 0x1 ;  /* 0x000000040000795c */ /* 0x000fe20000300000 */
.L_x_5034:
[----:B------:R-:W-:Y:S01]  /*77e0*/  IMAD R189, R11, 0x200, R194 ;  /* 0x000002000bbd7824 */ /* 0x000fe200078e02c2 */
[----:B-1----:R-:W-:Y:S06]  /*77f0*/  @P2 BRA `(.L_x_5035) ;  /* 0x0000000000082947 */ /* 0x002fec0003800000 */
[----:B------:R-:W1:Y:S02]  /*7800*/  SYNCS.PHASECHK.TRANS64.TRYWAIT P2, [R204+URZ+0x38830], R203 ;  /* 0x038830cbcc0075a7 */ /* 0x000e64000804017f */
[----:B-1----:R-:W-:Y:S05]  /*7810*/  @!P2 BRA `(.L_x_5036) ;  /* 0x0000012800a8a947 */ /* 0x002fea0003800000 */
.L_x_5035:
        /* <DEDUP_REMOVED lines=49> */
.L_x_5037:
[----:B------:R2:W3:Y:S01]  /*7b30*/  SYNCS.PHASECHK.TRANS64.TRYWAIT P2, [R204+URZ+0x38850], R203 ;  /* 0x038850cbcc0075a7 */ /* 0x0004e2000804017f */
[----:B------:R-:W-:Y:S05]  /*7b40*/  @!P0 BRA `(.L_x_5038) ;  /* 0x0000000000048947 */ /* 0x000fea0003800000 */
[----:B------:R-:W-:Y:S01]  /*7b50*/  BPT.TRAP 0x1 ;  /* 0x000000040000795c */ /* 0x000fe20000300000 */
.L_x_5038:
[----:B------:R-:W-:Y:S01]  /*7b60*/  IMAD R189, R11, 0x1000, R17 ;  /* 0x000010000bbd7824 */ /* 0x000fe200078e0211 */
[----:B---3--:R-:W-:Y:S06]  /*7b70*/  @P2 BRA `(.L_x_5039) ;  /* 0x0000000000082947 */ /* 0x008fec0003800000 */
[----:B------:R-:W3:Y:S02]  /*7b80*/  SYNCS.PHASECHK.TRANS64.TRYWAIT P2, [R204+URZ+0x38850], R203 ;  /* 0x038850cbcc0075a7 */ /* 0x000ee4000804017f */
[----:B---3--:R-:W-:Y:S05]  /*7b90*/  @!P2 BRA `(.L_x_5040) ;  /* 0x0000012400dca947 */ /* 0x008fea0003800000 */
.L_x_5039:
[----:B------:R-:W-:Y:S01]  /*7ba0*/  R2UR UR6, R189 ;  /* 0x00000000bd0672ca */ /* 0x000fe200000e0000 */
[----:B------:R-:W-:Y:S01]  /*7bb0*/  WARPGROUP.ARRIVE ;  /* 0x00000000000079c5 */ /* 0x000fe20000000000 */
[----:B------:R-:W-:Y:S01]  /*7bc0*/  MOV R202, UR49 ;  /* 0x0000003100ca7c02 */ /* 0x000fe20008000f00 */
[----:B------:R-:W-:Y:S01]  /*7bd0*/  UMOV UR51, 0x40000040 ;  /* 0x4000004000337882 */ /* 0x000fe20000000000 */
[----:B0123--:R-:W-:Y:S01]  /*7be0*/  MOV R203, UR48 ;  /* 0x0000003000cb7c02 */ /* 0x00ffe20008000f00 */
        /* <DEDUP_REMOVED lines=8> */
[----:B------:R-:W-:Y:S01]  /*7c70*/  UMOV UR50, UR6 ;  /* 0x0000000600327c82 */ /* 0x000fe20008000000 */
[----:B------:R-:W-:Y:S01]  /*7c80*/  R2UR UR52, R4 ;  /* 0x00000000043472ca */ /* 0x000fe200000e0000 */
[----:B------:R-:W-:Y:S01]  /*7c90*/  UMOV UR15, 0x40000040 ;  /* 0x40000040000f7882 */ /* 0x000fe20000000000 */
[----:B------:R-:W-:Y:S01]  /*7ca0*/  R2UR UR53, R5 ;  /* 0x00000000053572ca */ /* 0x000fe200000e0000 */
[----:B------:R-:W-:Y:S01]  /*7cb0*/  UMOV UR19, 0x40000040 ;  /* 0x4000004000137882 */ /* 0x000fe20000000000 */
        /* <DEDUP_REMOVED lines=17> */
[----:B------:R-:W-:Y:S01]  /*7dd0*/  PLOP3.LUT P3, PT, PT, PT, UP0, 0x80, 0x0 ;  /* 0x000000000000781c */ /* 0x000fe20003f6f008 */
[----:B------:R-:W-:-:S05]  /*7de0*/  IMAD.MOV.U32 R212, RZ, RZ, R187 ;  /* 0x000000ffffd47224 */ /* 0x000fca00078e00bb */
        /* <DEDUP_REMOVED lines=36> */
[----:B------:R-:W0:Y:S02]  /*8030*/  SHFL.IDX PT, R202, R208, RZ, 0x1f ;  /* 0x00001fffd0ca7589 */ /* 0x000e2400000e0000 */
[----:B0-----:R-:W-:Y:S01]  /*8040*/  ISETP.GT.AND P2, PT, R202, 0x7f, PT ;  /* 0x0000007fca00780c */ /* 0x001fe20003f44270 */
[----:B------:R-:W-:-:S03]  /*8050*/  VIADD R202, R189, 0x800 ;  /* 0x00000800bdca7836 */ /* 0x000fc60000000000 */
        /* <DEDUP_REMOVED lines=10> */
[----:B------:R-:W-:-:S05]  /*8100*/  IMAD.MOV.U32 R205, RZ, RZ, 0x4 ;  /* 0x00000004ffcd7424 */ /* 0x000fca00078e00ff */
        /* <DEDUP_REMOVED lines=8> */
[----:B------:R-:W-:Y:S01]  /*8190*/  @UP0 ULDC UR6, c[0x0][0x44c] ;  /* 0x0001130000060ab9 */ /* 0x000fe20000000800 */
[----:B------:R-:W-:Y:S01]  /*81a0*/  ULDC UR7, c[0x0][0x2f0] ;  /* 0x0000bc0000077ab9 */ /* 0x000fe20000000800 */
[----:B------:R-:W-:Y:S02]  /*81b0*/  WARPGROUP.DEPBAR.LE gsb0, 0x0 ;  /* 0x00008000000079c5 */ /* 0x000fe40000010000 */
[----:B------:R-:W-:-:S06]  /*81c0*/  WARPGROUP.ARRIVE ;  /* 0x00000000000079c5 */ /* 0x000fcc0000000000 */
[----:B------:R-:W-:Y:S01]  /*81d0*/  HGMMA.64x64x16.F32 R152, gdesc[UR8], R152, gsb0 ;  /* 0x00e00000089879f0 */ /* 0x000fe20008000898 */
[----:B------:R-:W-:Y:S01]  /*81e0*/  R2UR UR11, R201 ;  /* 0x00000000c90b72ca */ /* 0x000fe200000e0000 */
[----:B------:R-:W-:Y:S01]  /*81f0*/  ULDC UR10, c[0x0][0xad8] ;  /* 0x0002b600000a7ab9 */ /* 0x000fe20000000800 */
        /* <DEDUP_REMOVED lines=183> */
[----:B------:R-:W-:Y:S02]  /*8d70*/  PLOP3.LUT P2, PT, PT, PT, UP0, 0x80, 0x0 ;  /* 0x000000000000781c */ /* 0x000fe40003f4f008 */
[----:B------:R-:W-:-:S02]  /*8d80*/  IADD3 R205, R202, R203, R0 ;  /* 0x000000cbcacd7210 */ /* 0x000fc40007ffe000 */
[----:B------:R-:W-:-:S09]  /*8d90*/  IADD3 R189, R202, R203, R189 ;  /* 0x000000cbcabd7210 */ /* 0x000fd20007ffe0bd */
[----:B------:R-:W-:Y:S01]  /*8da0*/  @P2 IMAD.HI.U32 R202, R187, UR6, RZ ;  /* 0x00000006bbca2c27 */ /* 0x000fe2000f8e00ff */
[----:B------:R-:W-:Y:S01]  /*8db0*/  @UP0 ULDC UR6, c[0x0][0x450] ;  /* 0x0001140000060ab9 */ /* 0x000fe20000000800 */
[----:B------:R-:W-:-:S03]  /*8dc0*/  PLOP3.LUT P2, PT, PT, PT, UP1, 0x40, 0x0 ;  /* 0x000000000000781c */ /* 0x000fc60003f4e818 */
[----:B------:R-:W-:Y:S01]  /*8dd0*/  @P3 SHF.R.U32.HI R212, RZ, UR6, R202 ;  /* 0x00000006ffd43c19 */ /* 0x000fe200080116ca */
[----:B------:R-:W-:-:S04]  /*8de0*/  @!P1 VIADD R202, R204, 0x38840 ;  /* 0x00038840ccca9836 */ /* 0x000fc80000000000 */
[----:B------:R-:W0:Y:S01]  /*8df0*/  SHFL.IDX PT, R208, R212, RZ, 0x1c1f ;  /* 0x001c1fffd4d07589 */ /* 0x000e2200000e0000 */
[----:B------:R-:W-:Y:S01]  /*8e00*/  @!P1 PRMT R202, RZ, 0x654, R202 ;  /* 0x00000654ffca9816 */ /* 0x000fe200000000ca */
[----:B------:R-:W-:Y:S02]  /*8e10*/  WARPGROUP.DEPBAR.LE gsb0, 0x0 ;  /* 0x00008000000079c5 */ /* 0x000fe40000010000 */
[----:B------:R-:W-:-:S06]  /*8e20*/  WARPGROUP.ARRIVE ;  /* 0x00000000000079c5 */ /* 0x000fcc0000000000 */
[----:B------:R-:W-:Y:S01]  /*8e30*/  HGMMA.64x64x16.F32 R152, gdesc[UR56], R152, gsb0 ;  /* 0x00e00000389879f0 */ /* 0x000fe20008000898 */
[----:B------:R-:W-:Y:S01]  /*8e40*/  R2UR UR56, R205 ;  /* 0x00000000cd3872ca */ /* 0x000fe200000e0000 */
[----:B------:R-:W-:Y:S01]  /*8e50*/  UMOV UR57, 0x40000040 ;  /* 0x4000004000397882 */ /* 0x000fe20000000000 */
[----:B------:R-:W-:Y:S01]  /*8e60*/  R2UR UR58, R189 ;  /* 0x00000000bd3a72ca */ /* 0x000fe200000e0000 */
[----:B------:R-:W-:Y:S01]  /*8e70*/  UMOV UR59, 0x40000040 ;  /* 0x40000040003b7882 */ /* 0x000fe20000000000 */
[----:B------:R-:W1:Y:S01]  /*8e80*/  LDC R189, c[0x0][0x288] ;  /* 0x0000a200ffbd7b82 */ /* 0x000e620000000800 */
[----:B------:R-:W-:-:S05]  /*8e90*/  IMAD.SHL.U32 R205, R184, 0x40, RZ ;  /* 0x00000040b8cd7824 */ /* 0x000fca00078e00ff */
[----:B------:R-:W-:Y:S01]  /*8ea0*/  IADD3 R203, -R2, 0x1, -R205 ;  /* 0x0000000102cb7810 */ /* 0x000fe20007ffe9cd */
[----:B------:R-:W-:Y:S02]  /*8eb0*/  WARPGROUP.DEPBAR.LE gsb0, 0x0 ;  /* 0x00008000000079c5 */ /* 0x000fe40000010000 */
[----:B------:R-:W-:-:S06]  /*8ec0*/  WARPGROUP.ARRIVE ;  /* 0x00000000000079c5 */ /* 0x000fcc0000000000 */
[----:B------:R-:W-:Y:S03]  /*8ed0*/  HGMMA.64x64x16.F32 R152, gdesc[UR56], R152, gsb0 ;  /* 0x00e00000389879f0 */ /* 0x000fe60008000898 */
[----:B------:R-:W-:Y:S02]  /*8ee0*/  WARPGROUP.DEPBAR.LE gsb0, 0x0 ;  /* 0x00008000000079c5 */ /* 0x000fe40000010000 */
[----:B------:R2:W-:Y:S02]  /*8ef0*/  @!P1 SYNCS.ARRIVE.TRANS64.RED.A1T0 RZ, [R202+URZ], RZ ;  /* 0x000000ffcaff99a7 */ /* 0x0005e4000810043f */
[----:B--2---:R-:W-:-:S04]  /*8f00*/  IMAD R202, R16, UR7, R203 ;  /* 0x0000000710ca7c24 */ /* 0x004fc8000f8e02cb */
[----:B-1----:R-:W-:-:S04]  /*8f10*/  IMAD.IADD R202, R202, 0x1, -R189 ;  /* 0x00000001caca7824 */ /* 0x002fc800078e0abd */
[C---:B------:R-:W-:Y:S02]  /*8f20*/  VIADD R207, R202.reuse, UR10 ;  /* 0x0000000acacf7c36 */ /* 0x040fe40008000000 */
[----:B------:R-:W-:Y:S02]  /*8f30*/  VIADD R209, R202, UR11 ;  /* 0x0000000bcad17c36 */ /* 0x000fe40008000000 */
[C---:B0-----:R-:W-:Y:S02]  /*8f40*/  IMAD.IADD R211, R208.reuse, 0x1, R207 ;  /* 0x00000001d0d37824 */ /* 0x041fe400078e02cf */
[----:B------:R-:W-:Y:S01]  /*8f50*/  IMAD.IADD R210, R208, 0x1, R209 ;  /* 0x00000001d0d27824 */ /* 0x000fe200078e02d1 */
[----:B------:R-:W-:Y:S06]  /*8f60*/  @P2 BRA `(.L_x_5041) ;  /* 0x0000000000642947 */ /* 0x000fec0003800000 */
[----:B------:R-:W-:Y:S01]  /*8f70*/  IMAD R202, R16, UR7, R208 ;  /* 0x0000000710ca7c24 */ /* 0x000fe2000f8e02d0 */
[----:B------:R-:W-:Y:S03]  /*8f80*/  BSSY B0, `(.L_x_5042) ;  /* 0x0000013000007945 */ /* 0x000fe60003800000 */
[----:B------:R-:W-:-:S05]  /*8f90*/  IMAD.IADD R208, R202, 0x1, -R189 ;  /* 0x00000001cad07824 */ /* 0x000fca00078e0abd */
[----:B------:R-:W-:-:S13]  /*8fa0*/  ISETP.GT.AND P2, PT, R208, -0x1, PT ;  /* 0xffffffffd000780c */ /* 0x000fda0003f44270 */
[----:B------:R-:W-:Y:S05]  /*8fb0*/  @P2 BRA `(.L_x_5043) ;  /* 0x0000000000242947 */ /* 0x000fea0003800000 */
[----:B------:R-:W-:Y:S01]  /*8fc0*/  ULDC UR6, c[0x0][0xadc] ;  /* 0x0002b70000067ab9 */ /* 0x000fe20000000800 */
[----:B------:R-:W-:Y:S01]  /*8fd0*/  LOP3.LUT R213, RZ, R208, RZ, 0x33, !PT ;  /* 0x000000d0ffd57212 */ /* 0x000fe200078e33ff */
[----:B------:R-:W-:-:S05]  /*8fe0*/  IMAD.U32 R214, RZ, RZ, UR6 ;  /* 0x00000006ffd67e24 */ /* 0x000fca000f8e00ff */
[----:B------:R-:W-:-:S13]  /*8ff0*/  ISETP.NE.AND P2, PT, R214, 0x1, PT ;  /* 0x00000001d600780c */ /* 0x000fda0003f45270 */
[----:B------:R-:W0:Y:S02]  /*9000*/  @P2 LDC.64 R202, c[0x0][0xae0] ;  /* 0x0002b800ffca2b82 */ /* 0x000e240000000a00 */
[----:B0-----:R-:W-:-:S05]  /*9010*/  @P2 IMAD.HI.U32 R202, R213, R202, RZ ;  /* 0x000000cad5ca2227 */ /* 0x001fca00078e00ff */
[----:B------:R-:W-:-:S04]  /*9020*/  @P2 SHF.R.U32.HI R213, RZ, R203, R202 ;  /* 0x000000cbffd52219 */ /* 0x000fc800000116ca */
[----:B------:R-:W-:Y:S01]  /*9030*/  LOP3.LUT R208, RZ, R213, RZ, 0x33, !PT ;  /* 0x000000d5ffd07212 */ /* 0x000fe200078e33ff */
[----:B------:R-:W-:Y:S06]  /*9040*/  BRA `(.L_x_5044) ;  /* 0x0000000000187947 */ /* 0x000fec0003800000 */
.L_x_5043:
[----:B------:R-:W-:Y:S02]  /*9050*/  ULDC UR6, c[0x0][0xadc] ;  /* 0x0002b70000067ab9 */ /* 0x000fe40000000800 */
[----:B------:R-:W-:-:S05]  /*9060*/  IMAD.U32 R214, RZ, RZ, UR6 ;  /* 0x00000006ffd67e24 */ /* 0x000fca000f8e00ff */
[----:B------:R-:W-:-:S13]  /*9070*/  ISETP.NE.AND P2, PT, R214, 0x1, PT ;  /* 0x00000001d600780c */ /* 0x000fda0003f45270 */
[----:B------:R-:W0:Y:S02]  /*9080*/  @P2 LDC.64 R202, c[0x0][0xae0] ;  /* 0x0002b800ffca2b82 */ /* 0x000e240000000a00 */
[----:B0-----:R-:W-:-:S05]  /*9090*/  @P2 IMAD.HI.U32 R202, R208, R202, RZ ;  /* 0x000000cad0ca2227 */ /* 0x001fca00078e00ff */
[----:B------:R-:W-:-:S07]  /*90a0*/  @P2 SHF.R.U32.HI R208, RZ, R203, R202 ;  /* 0x000000cbffd02219 */ /* 0x000fce00000116ca */
.L_x_5044:
[----:B------:R-:W-:Y:S05]  /*90b0*/  BSYNC B0 ;  /* 0x0000000000007941 */ /* 0x000fea0003800000 */
.L_x_5042:
[----:B------:R-:W-:-:S04]  /*90c0*/  IMAD R203, R208, R214, -R205 ;  /* 0x000000d6d0cb7224 */ /* 0x000fc800078e0acd */
[----:B------:R-:W-:-:S05]  /*90d0*/  IMAD.IADD R203, R203, 0x1, -R2 ;  /* 0x00000001cbcb7824 */ /* 0x000fca00078e0a02 */
[----:B------:R-:W-:Y:S02]  /*90e0*/  VIADDMNMX R211, R203, R214, R211, PT ;  /* 0x000000d6cbd37246 */ /* 0x000fe400038001d3 */
[----:B------:R-:W-:-:S07]  /*90f0*/  VIMNMX R210, R210, R203, !PT ;  /* 0x000000cbd2d27248 */ /* 0x000fce0007fe0100 */
.L_x_5041:
[----:B------:R-:W-:Y:S01]  /*9100*/  ISETP.GT.AND P2, PT, R184, -0x1, PT ;  /* 0xffffffffb800780c */ /* 0x000fe20003f44270 */
[----:B------:R-:W0:Y:S03]  /*9110*/  SHFL.IDX PT, R212, R212, 0x1, 0x1c1f ;  /* 0x003c1f00d4d47f89 */ /* 0x000e2600000e0000 */
[C---:B------:R-:W-:Y:S02]  /*9120*/  ISETP.GT.AND P5, PT, R210.reuse, RZ, P2 ;  /* 0x000000ffd200720c */ /* 0x040fe400017a4270 */
[C---:B------:R-:W-:Y:S02]  /*9130*/  ISETP.GT.AND P4, PT, R210.reuse, 0x1, P2 ;  /* 0x00000001d200780c */ /* 0x040fe40001784270 */
[----:B------:R-:W-:Y:S02]  /*9140*/  ISETP.LT.OR P5, PT, R211, 0x1, P5 ;  /* 0x00000001d300780c */ /* 0x000fe40002fa1670 */
[----:B------:R-:W-:-:S02]  /*9150*/  ISETP.GT.AND P6, PT, R210, 0x8, P2 ;  /* 0x00000008d200780c */ /* 0x000fc400017c4270 */
[----:B------:R-:W-:Y:S02]  /*9160*/  FSEL R208, R152, -INF , !P5 ;  /* 0xff80000098d07808 */ /* 0x000fe40006800000 */
[C---:B------:R-:W-:Y:S02]  /*9170*/  ISETP.GT.AND P5, PT, R210.reuse, 0x10, P2 ;  /* 0x00000010d200780c */ /* 0x040fe400017a4270 */
[----:B------:R-:W-:Y:S02]  /*9180*/  ISETP.GT.AND P3, PT, R210, 0x9, P2 ;  /* 0x00000009d200780c */ /* 0x000fe40001764270 */
[C---:B------:R-:W-:Y:S02]  /*9190*/  ISETP.LT.OR P5, PT, R211.reuse, 0x11, P5 ;  /* 0x00000011d300780c */ /* 0x040fe40002fa1670 */
[----:B------:R-:W-:Y:S02]  /*91a0*/  ISETP.LT.OR P4, PT, R211, 0x2, P4 ;  /* 0x00000002d300780c */ /* 0x000fe40002781670 */
[----:B------:R-:W-:-:S02]  /*91b0*/  FSEL R160, R160, -INF , !P5 ;  /* 0xff800000a0a07808 */ /* 0x000fc40006800000 */
[----:B------:R-:W-:Y:S01]  /*91c0*/  ISETP.GT.AND P5, PT, R210, 0x20, P2 ;  /* 0x00000020d200780c */ /* 0x000fe200017a4270 */
[----:B0-----:R-:W-:Y:S01]  /*91d0*/  IMAD.IADD R209, R209, 0x1, R212 ;  /* 0x00000001d1d17824 */ /* 0x001fe200078e02d4 */
[C---:B------:R-:W-:Y:S02]  /*91e0*/  ISETP.LT.OR P6, PT, R211.reuse, 0x9, P6 ;  /* 0x00000009d300780c */ /* 0x040fe400037c1670 */
[C---:B------:R-:W-:Y:S02]  /*91f0*/  ISETP.LT.OR P3, PT, R211.reuse, 0xa, P3 ;  /* 0x0000000ad300780c */ /* 0x040fe40001f61670 */
[----:B------:R-:W-:Y:S02]  /*9200*/  ISETP.LT.OR P5, PT, R211, 0x21, P5 ;  /* 0x00000021d300780c */ /* 0x000fe40002fa1670 */
[----:B------:R-:W-:Y:S02]  /*9210*/  FSEL R202, R153, -INF , !P4 ;  /* 0xff80000099ca7808 */ /* 0x000fe40006000000 */
[----:B------:R-:W-:-:S02]  /*9220*/  FSEL R156, R156, -INF , !P6 ;  /* 0xff8000009c9c7808 */ /* 0x000fc40007000000 */
[----:B------:R-:W-:Y:S02]  /*9230*/  FSEL R203, R157, -INF , !P3 ;  /* 0xff8000009dcb7808 */ /* 0x000fe40005800000 */
[C---:B------:R-:W-:Y:S02]  /*9240*/  ISETP.GT.AND P4, PT, R210.reuse, 0x11, P2 ;  /* 0x00000011d200780c */ /* 0x040fe40001784270 */
[C---:B------:R-:W-:Y:S02]  /*9250*/  ISETP.GT.AND P6, PT, R210.reuse, 0x18, P2 ;  /* 0x00000018d200780c */ /* 0x040fe400017c4270 */
[----:B------:R-:W-:Y:S02]  /*9260*/  ISETP.GT.AND P3, PT, R210, 0x19, P2 ;  /* 0x00000019d200780c */ /* 0x000fe40001764270 */
[----:B------:R-:W-:Y:S02]  /*9270*/  FSEL R157, R168, -INF , !P5 ;  /* 0xff800000a89d7808 */ /* 0x000fe40006800000 */
[----:B------:R-:W-:-:S02]  /*9280*/  ISETP.GT.AND P5, PT, R210, 0x30, P2 ;  /* 0x00000030d200780c */ /* 0x000fc400017a4270 */
[C---:B------:R-:W-:Y:S02]  /*9290*/  ISETP.LT.OR P4, PT, R211.reuse, 0x12, P4 ;  /* 0x00000012d300780c */ /* 0x040fe40002781670 */
        /* <DEDUP_REMOVED lines=10> */
[----:B------:R-:W-:-:S02]  /*9340*/  PLOP3.LUT P5, PT, PT, PT, UP1, 0x40, 0x0 ;  /* 0x000000000000781c */ /* 0x000fc40003fae818 */
        /* <DEDUP_REMOVED lines=8> */
[----:B------:R-:W-:Y:S01]  /*93d0*/  ISETP.GT.AND P3, PT, R210, 0x39, P2 ;  /* 0x00000039d200780c */ /* 0x000fe20001764270 */
[----:B------:R-:W-:Y:S01]  /*93e0*/  IMAD.IADD R210, R207, 0x1, R212 ;  /* 0x00000001cfd27824 */ /* 0x000fe200078e02d4 */
[C---:B------:R-:W-:Y:S02]  /*93f0*/  ISETP.LT.OR P4, PT, R211.reuse, 0x32, P4 ;  /* 0x00000032d300780c */ /* 0x040fe40002781670 */
[C---:B------:R-:W-:Y:S02]  /*9400*/  ISETP.LT.OR P6, PT, R211.reuse, 0x39, P6 ;  /* 0x00000039d300780c */ /* 0x040fe400037c1670 */
[----:B------:R-:W-:-:S02]  /*9410*/  ISETP.LT.OR P3, PT, R211, 0x3a, P3 ;  /* 0x0000003ad300780c */ /* 0x000fc40001f61670 */
[----:B------:R-:W-:Y:S02]  /*9420*/  FSEL R177, R177, -INF , !P4 ;  /* 0xff800000b1b17808 */ /* 0x000fe40006000000 */
[----:B------:R-:W-:Y:S02]  /*9430*/  FSEL R180, R180, -INF , !P6 ;  /* 0xff800000b4b47808 */ /* 0x000fe40007000000 */
[----:B------:R-:W-:Y:S01]  /*9440*/  FSEL R181, R181, -INF , !P3 ;  /* 0xff800000b5b57808 */ /* 0x000fe20005800000 */
        /* <DEDUP_REMOVED lines=15> */
.L_x_5047:
[----:B------:R-:W-:Y:S02]  /*9540*/  ULDC UR6, c[0x0][0xadc] ;  /* 0x0002b70000067ab9 */ /* 0x000fe40000000800 */
[----:B------:R-:W-:-:S05]  /*9550*/  IMAD.U32 R211, RZ, RZ, UR6 ;  /* 0x00000006ffd37e24 */ /* 0x000fca000f8e00ff */
[----:B------:R-:W-:-:S13]  /*9560*/  ISETP.NE.AND P3, PT, R211, 0x1, PT ;  /* 0x00000001d300780c */ /* 0x000fda0003f65270 */
[----:B------:R-:W0:Y:S02]  /*9570*/  @P3 LDC.64 R152, c[0x0][0xae0] ;  /* 0x0002b800ff983b82 */ /* 0x000e240000000a00 */
[----:B0-----:R-:W-:-:S05]  /*9580*/  @P3 IMAD.HI.U32 R152, R168, R152, RZ ;  /* 0x00000098a8983227 */ /* 0x001fca00078e00ff */
[----:B------:R-:W-:-:S07]  /*9590*/  @P3 SHF.R.U32.HI R168, RZ, R153, R152 ;  /* 0x00000099ffa83219 */ /* 0x000fce0000011698 */
.L_x_5048:
[----:B------:R-:W-:Y:S05]  /*95a0*/  BSYNC B0 ;  /* 0x0000000000007941 */ /* 0x000fea0003800000 */
.L_x_5046:
[----:B------:R-:W-:-:S04]  /*95b0*/  IMAD R205, R168, R211, -R205 ;  /* 0x000000d3a8cd7224 */ /* 0x000fc800078e0acd */
[----:B------:R-:W-:-:S05]  /*95c0*/  IMAD.IADD R205, R205, 0x1, -R2 ;  /* 0x00000001cdcd7824 */ /* 0x000fca00078e0a02 */
[----:B------:R-:W-:Y:S02]  /*95d0*/  VIADDMNMX R210, R205, R211, R210, PT ;  /* 0x000000d3cdd27246 */ /* 0x000fe400038001d2 */
[----:B------:R-:W-:-:S07]  /*95e0*/  VIMNMX R209, R209, R205, !PT ;  /* 0x000000cdd1d17248 */ /* 0x000fce0007fe0100 */
.L_x_5045:
[----:B------:R-:W-:Y:S01]  /*95f0*/  FMNMX.FTZ R153, R208, R23, !PT ;  /* 0x00000017d0997209 */ /* 0x000fe20007810000 */
[----:B------:R-:W-:Y:S01]  /*9600*/  ULDC UR6, c[0x0][0xa80] ;  /* 0x0002a00000067ab9 */ /* 0x000fe20000000800 */
[----:B------:R-:W-:Y:S01]  /*9610*/  ISETP.GT.AND P4, PT, R209, RZ, P2 ;  /* 0x000000ffd100720c */ /* 0x000fe20001784270 */
[----:B------:R-:W-:Y:S01]  /*9620*/  IMAD R213, R11, 0x1000, R196 ;  /* 0x000010000bd57824 */ /* 0x000fe200078e02c4 */
[----:B------:R-:W-:Y:S01]  /*9630*/  FMNMX.FTZ R153, R202, R153, !PT ;  /* 0x00000099ca997209 */ /* 0x000fe20007810000 */
[----:B------:R-:W-:Y:S01]  /*9640*/  UMOV UR11, 0x40000040 ;  /* 0x40000040000b7882 */ /* 0x000fe20000000000 */
[----:B------:R-:W-:Y:S01]  /*9650*/  ISETP.GT.AND P3, PT, R209, 0x1, P2 ;  /* 0x00000001d100780c */ /* 0x000fe20001764270 */
[----:B------:R-:W-:Y:S01]  /*9660*/  VIADD R222, R213, 0x80 ;  /* 0x00000080d5de7836 */ /* 0x000fe20000000000 */
[----:B------:R-:W-:Y:S01]  /*9670*/  FMNMX.FTZ R152, R156, R153, !PT ;  /* 0x000000999c987209 */ /* 0x000fe20007810000 */
[----:B------:R-:W-:Y:S01]  /*9680*/  @!P1 VIADD R204, R204, 0x38860 ;  /* 0x00038860cccc9836 */ /* 0x000fe20000000000 */
        /* <DEDUP_REMOVED lines=29> */
[----:B------:R-:W-:Y:S02]  /*9860*/  ISETP.GT.AND P3, PT, R209, 0x20, P2 ;  /* 0x00000020d100780c */ /* 0x000fe40001764270 */
[----:B------:R-:W-:Y:S02]  /*9870*/  ISETP.LT.OR P6, PT, R210, 0x19, P6 ;  /* 0x00000019d200780c */ /* 0x000fe400037c1670 */
[----:B------:R-:W-:-:S02]  /*9880*/  FSEL R163, R163, -INF , !P5 ;  /* 0xff800000a3a37808 */ /* 0x000fc40006800000 */
[C---:B------:R-:W-:Y:S02]  /*9890*/  ISETP.GT.AND P5, PT, R209.reuse, 0x21, P2 ;  /* 0x00000021d100780c */ /* 0x040fe400017a4270 */
[----:B------:R-:W-:Y:S02]  /*98a0*/  ISETP.LT.OR P3, PT, R210, 0x21, P3 ;  /* 0x00000021d200780c */ /* 0x000fe40001f61670 */
[----:B------:R-:W-:Y:S02]  /*98b0*/  FSEL R166, R166, -INF , !P6 ;  /* 0xff800000a6a67808 */ /* 0x000fe40007000000 */
[----:B------:R-:W-:Y:S02]  /*98c0*/  ISETP.LT.OR P5, PT, R210, 0x22, P5 ;  /* 0x00000022d200780c */ /* 0x000fe40002fa1670 */
[----:B------:R-:W-:Y:S02]  /*98d0*/  ISETP.GT.AND P6, PT, R209, 0x28, P2 ;  /* 0x00000028d100780c */ /* 0x000fe400017c4270 */
[----:B------:R-:W-:-:S02]  /*98e0*/  R2UR UR10, R213 ;  /* 0x00000000d50a72ca */ /* 0x000fc400000e0000 */
[----:B------:R-:W-:Y:S02]  /*98f0*/  ISETP.LT.OR P6, PT, R210, 0x29, P6 ;  /* 0x00000029d200780c */ /* 0x000fe400037c1670 */
[----:B------:R-:W-:Y:S02]  /*9900*/  @!P1 PRMT R204, RZ, 0x654, R204 ;  /* 0x00000654ffcc9816 */ /* 0x000fe400000000cc */
[----:B0-----:R-:W-:-:S05]  /*9910*/  FMNMX.FTZ R153, R152, R153, !PT ;  /* 0x0000009998997209 */ /* 0x001fca0007810000 */
[----:B------:R-:W0:Y:S02]  /*9920*/  SHFL.BFLY PT, R168, R153, 0x1, 0x1f ;  /* 0x0c201f0099a87f89 */ /* 0x000e2400000e0000 */
[----:B0-----:R-:W-:Y:S02]  /*9930*/  FMNMX.FTZ R168, R153, R168, !PT ;  /* 0x000000a899a87209 */ /* 0x001fe40007810000 */
[----:B------:R-:W-:Y:S02]  /*9940*/  FSEL R153, R154, -INF , !P4 ;  /* 0xff8000009a997808 */ /* 0x000fe40006000000 */
[----:B------:R-:W-:Y:S01]  /*9950*/  ISETP.GT.AND P4, PT, R209, 0x19, P2 ;  /* 0x00000019d100780c */ /* 0x000fe20001784270 */
[----:B------:R-:W-:Y:S01]  /*9960*/  FMUL.FTZ R211, R168, UR6 ;  /* 0x00000006a8d37c20 */ /* 0x000fe20008410000 */
[----:B------:R-:W-:Y:S02]  /*9970*/  FMNMX.FTZ R152, R153, R188, !PT ;  /* 0x000000bc99987209 */ /* 0x000fe40007810000 */
[----:B------:R-:W-:-:S02]  /*9980*/  ISETP.LT.OR P4, PT, R210, 0x1a, P4 ;  /* 0x0000001ad200780c */ /* 0x000fc40002781670 */
[----:B------:R-:W-:Y:S02]  /*9990*/  FMNMX.FTZ R205, R155, R152, !PT ;  /* 0x000000989bcd7209 */ /* 0x000fe40007810000 */
[----:B------:R-:W-:Y:S02]  /*99a0*/  FSEL R167, R167, -INF , !P4 ;  /* 0xff800000a7a77808 */ /* 0x000fe40006000000 */
[----:B------:R-:W-:Y:S02]  /*99b0*/  FMNMX.FTZ R152, R158, R205, !PT ;  /* 0x000000cd9e987209 */ /* 0x000fe40007810000 */
[----:B------:R-:W-:Y:S02]  /*99c0*/  FSETP.NEU.FTZ.AND P4, PT, R168, -INF , PT ;  /* 0xff800000a800780b */ /* 0x000fe40003f9d000 */
[----:B------:R-:W-:Y:S02]  /*99d0*/  FMNMX.FTZ R205, R159, R152, !PT ;  /* 0x000000989fcd7209 */ /* 0x000fe40007810000 */
[----:B------:R-:W-:-:S02]  /*99e0*/  FSEL R152, R170, -INF , !P3 ;  /* 0xff800000aa987808 */ /* 0x000fc40005800000 */
[----:B------:R-:W-:Y:S02]  /*99f0*/  FMNMX.FTZ R154, R162, R205, !PT ;  /* 0x000000cda29a7209 */ /* 0x000fe40007810000 */
[----:B------:R-:W-:Y:S02]  /*9a00*/  ISETP.GT.AND P3, PT, R209, 0x29, P2 ;  /* 0x00000029d100780c */ /* 0x000fe40001764270 */
[----:B------:R-:W-:Y:S02]  /*9a10*/  FMNMX.FTZ R205, R163, R154, !PT ;  /* 0x0000009aa3cd7209 */ /* 0x000fe40007810000 */
[----:B------:R-:W-:Y:S02]  /*9a20*/  FSEL R154, R171, -INF , !P5 ;  /* 0xff800000ab9a7808 */ /* 0x000fe40006800000 */
[----:B------:R-:W-:Y:S02]  /*9a30*/  FMNMX.FTZ R170, R166, R205, !PT ;  /* 0x000000cda6aa7209 */ /* 0x000fe40007810000 */
[----:B------:R-:W-:-:S02]  /*9a40*/  FSEL R211, R211, RZ, P4 ;  /* 0x000000ffd3d37208 */ /* 0x000fc40002000000 */
[----:B------:R-:W-:Y:S02]  /*9a50*/  FMNMX.FTZ R171, R167, R170, !PT ;  /* 0x000000aaa7ab7209 */ /* 0x000fe40007810000 */
[----:B------:R-:W-:Y:S01]  /*9a60*/  FSEL R205, R174, -INF , !P6 ;  /* 0xff800000aecd7808 */ /* 0x000fe20007000000 */
[--C-:B------:R-:W-:Y:S01]  /*9a70*/  FFMA.FTZ R208, R208, UR6, -R211.reuse ;  /* 0x00000006d0d07c23 */ /* 0x100fe200080108d3 */
[----:B------:R-:W-:Y:S01]  /*9a80*/  FMNMX.FTZ R171, R152, R171, !PT ;  /* 0x000000ab98ab7209 */ /* 0x000fe20007810000 */
[--C-:B------:R-:W-:Y:S01]  /*9a90*/  FFMA.FTZ R203, R203, UR6, -R211.reuse ;  /* 0x00000006cbcb7c23 */ /* 0x100fe200080108d3 */
[----:B------:R-:W-:Y:S01]  /*9aa0*/  ISETP.GT.AND P5, PT, R209, 0x30, P2 ;  /* 0x00000030d100780c */ /* 0x000fe200017a4270 */
[----:B------:R0:W-:Y:S01]  /*9ab0*/  MUFU.EX2 R170, R208 ;  /* 0x000000d000aa7308 */ /* 0x0001e20000000800 */
[----:B------:R-:W-:Y:S01]  /*9ac0*/  ISETP.LT.OR P3, PT, R210, 0x2a, P3 ;  /* 0x0000002ad200780c */ /* 0x000fe20001f61670 */
[--C-:B------:R-:W-:Y:S01]  /*9ad0*/  FFMA.FTZ R202, R202, UR6, -R211.reuse ;  /* 0x00000006caca7c23 */ /* 0x100fe200080108d3 */
[----:B------:R-:W-:Y:S01]  /*9ae0*/  FMNMX.FTZ R174, R154, R171, !PT ;  /* 0x000000ab9aae7209 */ /* 0x000fe20007810000 */
[--C-:B------:R-:W-:Y:S01]  /*9af0*/  FFMA.FTZ R169, R169, UR6, -R211.reuse ;  /* 0x00000006a9a97c23 */ /* 0x100fe200080108d3 */
[----:B------:R-:W-:Y:S01]  /*9b00*/  ISETP.GT.AND P6, PT, R209, 0x31, P2 ;  /* 0x00000031d100780c */ /* 0x000fe200017c4270 */
[--C-:B------:R-:W-:Y:S01]  /*9b10*/  FFMA.FTZ R172, R172, UR6, -R211.reuse ;  /* 0x00000006acac7c23 */ /* 0x100fe200080108d3 */
[----:B------:R-:W-:Y:S01]  /*9b20*/  FSEL R207, R175, -INF , !P3 ;  /* 0xff800000afcf7808 */ /* 0x000fe20005800000 */
[----:B------:R1:W-:Y:S01]  /*9b30*/  MUFU.EX2 R171, R202 ;  /* 0x000000ca00ab7308 */ /* 0x0003e20000000800 */
[----:B------:R-:W-:Y:S01]  /*9b40*/  ISETP.LT.OR P5, PT, R210, 0x31, P5 ;  /* 0x00000031d200780c */ /* 0x000fe20002fa1670 */
[--C-:B------:R-:W-:Y:S01]  /*9b50*/  FFMA.FTZ R173, R173, UR6, -R211.reuse ;  /* 0x00000006adad7c23 */ /* 0x100fe200080108d3 */
[----:B------:R-:W-:Y:S01]  /*9b60*/  FMNMX.FTZ R174, R205, R174, !PT ;  /* 0x000000aecdae7209 */ /* 0x000fe20007810000 */
[--C-:B------:R-:W-:Y:S01]  /*9b70*/  FFMA.FTZ R176, R176, UR6, -R211.reuse ;  /* 0x00000006b0b07c23 */ /* 0x100fe200080108d3 */
[----:B------:R-:W-:Y:S01]  /*9b80*/  ISETP.GT.AND P3, PT, R209, 0x38, P2 ;  /* 0x00000038d100780c */ /* 0x000fe20001764270 */
[--C-:B------:R-:W-:Y:S01]  /*9b90*/  FFMA.FTZ R177, R177, UR6, -R211.reuse ;  /* 0x00000006b1b17c23 */ /* 0x100fe200080108d3 */
[----:B------:R-:W-:Y:S01]  /*9ba0*/  ISETP.LT.OR P6, PT, R210, 0x32, P6 ;  /* 0x00000032d200780c */ /* 0x000fe200037c1670 */
[--C-:B------:R-:W-:Y:S01]  /*9bb0*/  FFMA.FTZ R180, R180, UR6, -R211.reuse ;  /* 0x00000006b4b47c23 */ /* 0x100fe200080108d3 */
[----:B0-----:R-:W-:Y:S01]  /*9bc0*/  FSEL R208, R178, -INF , !P5 ;  /* 0xff800000b2d07808 */ /* 0x001fe20006800000 */
[--C-:B-1----:R-:W-:Y:S01]  /*9bd0*/  FFMA.FTZ R202, R157, UR6, -R211.reuse ;  /* 0x000000069dca7c23 */ /* 0x102fe200080108d3 */
[----:B------:R-:W-:Y:S01]  /*9be0*/  FMNMX.FTZ R175, R207, R174, !PT ;  /* 0x000000aecfaf7209 */ /* 0x000fe20007810000 */
[----:B------:R-:W-:Y:S01]  /*9bf0*/  MUFU.EX2 R169, R169 ;  /* 0x000000a900a97308 */ /* 0x000fe20000000800 */
[----:B------:R-:W-:Y:S01]  /*9c00*/  ISETP.GT.AND P2, PT, R209, 0x39, P2 ;  /* 0x00000039d100780c */ /* 0x000fe20001744270 */
[----:B------:R-:W-:Y:S01]  /*9c10*/  FFMA.FTZ R209, R156, UR6, -R211 ;  /* 0x000000069cd17c23 */ /* 0x000fe200080108d3 */
[----:B------:R-:W-:-:S02]  /*9c20*/  ISETP.LT.OR P3, PT, R210, 0x39, P3 ;  /* 0x00000039d200780c */ /* 0x000fc40001f61670 */
[----:B------:R-:W-:Y:S02]  /*9c30*/  FSEL R156, R179, -INF , !P6 ;  /* 0xff800000b39c7808 */ /* 0x000fe40007000000 */
[----:B------:R-:W-:Y:S01]  /*9c40*/  FMNMX.FTZ R175, R208, R175, !PT ;  /* 0x000000afd0af7209 */ /* 0x000fe20007810000 */
[----:B------:R-:W-:Y:S01]  /*9c50*/  MUFU.EX2 R174, R209 ;  /* 0x000000d100ae7308 */ /* 0x000fe20000000800 */
[----:B------:R-:W-:Y:S01]  /*9c60*/  ISETP.LT.OR P2, PT, R210, 0x3a, P2 ;  /* 0x0000003ad200780c */ /* 0x000fe20001741670 */
[--C-:B------:R-:W-:Y:S01]  /*9c70*/  FFMA.FTZ R210, R160, UR6, -R211.reuse ;  /* 0x00000006a0d27c23 */ /* 0x100fe200080108d3 */
[----:B------:R-:W-:Y:S01]  /*9c80*/  FSEL R214, R182, -INF , !P3 ;  /* 0xff800000b6d67808 */ /* 0x000fe20005800000 */
[--C-:B------:R-:W-:Y:S01]  /*9c90*/  FFMA.FTZ R182, R164, UR6, -R211.reuse ;  /* 0x00000006a4b67c23 */ /* 0x100fe200080108d3 */
[----:B------:R-:W-:Y:S02]  /*9ca0*/  FMNMX.FTZ R179, R156, R175, !PT ;  /* 0x000000af9cb37209 */ /* 0x000fe40007810000 */
[----:B------:R-:W-:Y:S01]  /*9cb0*/  FSEL R215, R183, -INF , !P2 ;  /* 0xff800000b7d77808 */ /* 0x000fe20005000000 */
[----:B------:R0:W-:Y:S01]  /*9cc0*/  MUFU.EX2 R175, R203 ;  /* 0x000000cb00af7308 */ /* 0x0001e20000000800 */
[----:B------:R-:W-:Y:S01]  /*9cd0*/  FMNMX.FTZ R178, R214, R179, !PT ;  /* 0x000000b3d6b27209 */ /* 0x000fe20007810000 */
[--C-:B------:R-:W-:Y:S01]  /*9ce0*/  FFMA.FTZ R179, R161, UR6, -R211.reuse ;  /* 0x00000006a1b37c23 */ /* 0x100fe200080108d3 */
[----:B------:R-:W-:Y:S01]  /*9cf0*/  FSEL R164, R168, RZ, P4 ;  /* 0x000000ffa8a47208 */ /* 0x000fe20002000000 */
[----:B------:R-:W-:Y:S01]  /*9d00*/  FFMA.FTZ R183, R165, UR6, -R211 ;  /* 0x00000006a5b77c23 */ /* 0x000fe200080108d3 */
[----:B------:R-:W-:-:S03]  /*9d10*/  FMNMX.FTZ R160, R215, R178, !PT ;  /* 0x000000b2d7a07209 */ /* 0x000fc60007810000 */
[----:B------:R-:W-:Y:S01]  /*9d20*/  FADD.FTZ R164, -R164, R23 ;  /* 0x00000017a4a47221 */ /* 0x000fe20000010100 */
[----:B0-----:R-:W-:Y:S01]  /*9d30*/  FFMA.FTZ R203, R181, UR6, -R211 ;  /* 0x00000006b5cb7c23 */ /* 0x001fe200080108d3 */
[----:B------:R-:W0:Y:S01]  /*9d40*/  SHFL.BFLY PT, R161, R160, 0x2, 0x1f ;  /* 0x0c401f00a0a17f89 */ /* 0x000e2200000e0000 */
[----:B------:R-:W-:Y:S01]  /*9d50*/  MUFU.EX2 R178, R210 ;  /* 0x000000d200b27308 */ /* 0x000fe20000000800 */
[----:B------:R-:W-:-:S07]  /*9d60*/  FMUL.FTZ R23, R164, UR6 ;  /* 0x00000006a4177c20 */ /* 0x000fce0008410000 */
[----:B------:R-:W1:Y:S08]  /*9d70*/  MUFU.EX2 R23, R23 ;  /* 0x0000001700177308 */ /* 0x000e700000000800 */
[----:B------:R-:W-:Y:S01]  /*9d80*/  MUFU.EX2 R179, R179 ;  /* 0x000000b300b37308 */ /* 0x000fe20000000800 */
[----:B0-----:R-:W-:-:S07]  /*9d90*/  FMNMX.FTZ R161, R160, R161, !PT ;  /* 0x000000a1a0a17209 */ /* 0x001fce0007810000 */
[----:B------:R-:W-:Y:S01]  /*9da0*/  MUFU.EX2 R182, R182 ;  /* 0x000000b600b67308 */ /* 0x000fe20000000800 */
[-C--:B-1----:R-:W-:Y:S01]  /*9db0*/  FMUL.FTZ R24, R24, R23.reuse ;  /* 0x0000001718187220 */ /* 0x082fe20000410000 */
[-C--:B------:R-:W-:Y:S01]  /*9dc0*/  FMUL.FTZ R25, R25, R23.reuse ;  /* 0x0000001719197220 */ /* 0x080fe20000410000 */
[-C--:B------:R-:W-:Y:S01]  /*9dd0*/  FMUL.FTZ R28, R28, R23.reuse ;  /* 0x000000171c1c7220 */ /* 0x080fe20000410000 */
[----:B------:R-:W0:Y:S01]  /*9de0*/  SHFL.BFLY PT, R160, R161, 0x1, 0x1f ;  /* 0x0c201f00a1a07f89 */ /* 0x000e2200000e0000 */
        /* <DEDUP_REMOVED lines=23> */
[----:B0-----:R-:W-:Y:S01]  /*9f60*/  FMNMX.FTZ R181, R161, R160, !PT ;  /* 0x000000a0a1b57209 */ /* 0x001fe20007810000 */
[-C--:B------:R-:W-:Y:S01]  /*9f70*/  FMUL.FTZ R69, R69, R23.reuse ;  /* 0x0000001745457220 */ /* 0x080fe20000410000 */
[-C--:B------:R-:W-:Y:S01]  /*9f80*/  FMUL.FTZ R72, R72, R23.reuse ;  /* 0x0000001748487220 */ /* 0x080fe20000410000 */
[-C--:B------:R-:W-:Y:S01]  /*9f90*/  FMUL.FTZ R73, R73, R23.reuse ;  /* 0x0000001749497220 */ /* 0x080fe20000410000 */
[C---:B------:R-:W-:Y:S01]  /*9fa0*/  FSETP.NEU.FTZ.AND P2, PT, R181.reuse, -INF , PT ;  /* 0xff800000b500780b */ /* 0x040fe20003f5d000 */
[----:B------:R-:W-:Y:S01]  /*9fb0*/  FMUL.FTZ R157, R181, UR6 ;  /* 0x00000006b59d7c20 */ /* 0x000fe20008410000 */
[----:B------:R-:W-:Y:S01]  /*9fc0*/  MUFU.EX2 R173, R173 ;  /* 0x000000ad00ad7308 */ /* 0x000fe20000000800 */
[----:B-1----:R-:W-:Y:S01]  /*9fd0*/  F2FP.F16.F32.PACK_AB R160, R169, R202 ;  /* 0x000000caa9a0723e */ /* 0x002fe200000000ff */
[-C--:B------:R-:W-:Y:S01]  /*9fe0*/  FMUL.FTZ R76, R76, R23.reuse ;  /* 0x000000174c4c7220 */ /* 0x080fe20000410000 */
[-C--:B------:R-:W-:Y:S01]  /*9ff0*/  FMUL.FTZ R77, R77, R23.reuse ;  /* 0x000000174d4d7220 */ /* 0x080fe20000410000 */
[----:B------:R-:W-:Y:S01]  /*a000*/  FSEL R157, R157, RZ, P2 ;  /* 0x000000ff9d9d7208 */ /* 0x000fe20001000000 */
[-C--:B------:R-:W-:Y:S01]  /*a010*/  FMUL.FTZ R80, R80, R23.reuse ;  /* 0x0000001750507220 */ /* 0x080fe20000410000 */
[-C--:B------:R-:W-:Y:S01]  /*a020*/  FMUL.FTZ R81, R81, R23.reuse ;  /* 0x0000001751517220 */ /* 0x080fe20000410000 */
[----:B------:R-:W-:Y:S01]  /*a030*/  FMUL.FTZ R84, R84, R23 ;  /* 0x0000001754547220 */ /* 0x000fe20000410000 */
[----:B------:R-:W-:Y:S01]  /*a040*/  MUFU.EX2 R176, R176 ;  /* 0x000000b000b07308 */ /* 0x000fe20000000800 */
[--C-:B------:R-:W-:Y:S01]  /*a050*/  FFMA.FTZ R209, R153, UR6, -R157.reuse ;  /* 0x0000000699d17c23 */ /* 0x100fe2000801089d */
[----:B------:R-:W-:Y:S01]  /*a060*/  FSEL R153, R181, RZ, P2 ;  /* 0x000000ffb5997208 */ /* 0x000fe20001000000 */
[--C-:B------:R-:W-:Y:S01]  /*a070*/  FFMA.FTZ R211, R158, UR6, -R157.reuse ;  /* 0x000000069ed37c23 */ /* 0x100fe2000801089d */
[----:B------:R-:W-:Y:S01]  /*a080*/  ISETP.NE.AND P2, PT, R197, RZ, PT ;  /* 0x000000ffc500720c */ /* 0x000fe20003f45270 */
[--C-:B------:R-:W-:Y:S01]  /*a090*/  FFMA.FTZ R210, R155, UR6, -R157.reuse ;  /* 0x000000069bd27c23 */ /* 0x100fe2000801089d */
[--C-:B------:R-:W-:Y:S01]  /*a0a0*/  FFMA.FTZ R212, R159, UR6, -R157.reuse ;  /* 0x000000069fd47c23 */ /* 0x100fe2000801089d */
[----:B------:R-:W-:Y:S01]  /*a0b0*/  FADD.FTZ R153, -R153, R188 ;  /* 0x000000bc99997221 */ /* 0x000fe20000010100 */
[--C-:B------:R-:W-:Y:S01]  /*a0c0*/  FFMA.FTZ R216, R205, UR6, -R157.reuse ;  /* 0x00000006cdd87c23 */ /* 0x100fe2000801089d */
[--C-:B------:R-:W-:Y:S01]  /*a0d0*/  FFMA.FTZ R217, R207, UR6, -R157.reuse ;  /* 0x00000006cfd97c23 */ /* 0x100fe2000801089d */
[--C-:B------:R-:W-:Y:S01]  /*a0e0*/  FFMA.FTZ R163, R163, UR6, -R157.reuse ;  /* 0x00000006a3a37c23 */ /* 0x100fe2000801089d */
[----:B------:R-:W-:Y:S01]  /*a0f0*/  FMUL.FTZ R153, R153, UR6 ;  /* 0x0000000699997c20 */ /* 0x000fe20008410000 */
[--C-:B------:R-:W-:Y:S01]  /*a100*/  FFMA.FTZ R159, R166, UR6, -R157.reuse ;  /* 0x00000006a69f7c23 */ /* 0x100fe2000801089d */
[--C-:B------:R-:W-:Y:S01]  /*a110*/  FFMA.FTZ R167, R167, UR6, -R157.reuse ;  /* 0x00000006a7a77c23 */ /* 0x100fe2000801089d */
[--C-:B------:R-:W-:Y:S01]  /*a120*/  FFMA.FTZ R218, R208, UR6, -R157.reuse ;  /* 0x00000006d0da7c23 */ /* 0x100fe2000801089d */
[----:B------:R0:W1:Y:S01]  /*a130*/  MUFU.EX2 R188, R153 ;  /* 0x0000009900bc7308 */ /* 0x0000620000000800 */
[----:B------:R-:W-:Y:S01]  /*a140*/  FFMA.FTZ R219, R156, UR6, -R157 ;  /* 0x000000069cdb7c23 */ /* 0x000fe2000801089d */
[----:B------:R-:W-:-:S02]  /*a150*/  @!P2 IMAD R158, R206, 0x40, R195 ;  /* 0x00000040ce9ea824 */ /* 0x000fc400078e02c3 */
[--C-:B------:R-:W-:Y:S01]  /*a160*/  FFMA.FTZ R206, R162, UR6, -R157.reuse ;  /* 0x00000006a2ce7c23 */ /* 0x100fe2000801089d */
[--C-:B------:R-:W-:Y:S01]  /*a170*/  FFMA.FTZ R220, R214, UR6, -R157.reuse ;  /* 0x00000006d6dc7c23 */ /* 0x100fe2000801089d */
[----:B------:R-:W-:Y:S01]  /*a180*/  FFMA.FTZ R221, R215, UR6, -R157 ;  /* 0x00000006d7dd7c23 */ /* 0x000fe2000801089d */
[----:B------:R-:W-:Y:S02]  /*a190*/  @!P2 IMAD R155, R158, 0x4, R199 ;  /* 0x000000049e9ba824 */ /* 0x000fe400078e02c7 */
[--C-:B------:R-:W-:Y:S01]  /*a1a0*/  FFMA.FTZ R161, R152, UR6, -R157.reuse ;  /* 0x0000000698a17c23 */ /* 0x100fe2000801089d */
[----:B------:R-:W-:Y:S01]  /*a1b0*/  MUFU.EX2 R209, R209 ;  /* 0x000000d100d17308 */ /* 0x000fe20000000800 */
[----:B0-----:R-:W-:Y:S01]  /*a1c0*/  FFMA.FTZ R153, R154, UR6, -R157 ;  /* 0x000000069a997c23 */ /* 0x001fe2000801089d */
[----:B------:R-:W-:Y:S01]  /*a1d0*/  F2FP.F16.F32.PACK_AB R152, R171, R170 ;  /* 0x000000aaab98723e */ /* 0x000fe200000000ff */
[----:B------:R-:W-:Y:S01]  /*a1e0*/  @!P2 STS [R155+0x38400], R23 ;  /* 0x038400179b00a388 */ /* 0x000fe20000000800 */
[----:B------:R-:W-:Y:S01]  /*a1f0*/  F2FP.F16.F32.PACK_AB R154, R175, R174 ;  /* 0x000000aeaf9a723e */ /* 0x000fe200000000ff */
[-C--:B------:R-:W-:Y:S01]  /*a200*/  FMUL.FTZ R85, R85, R23.reuse ;  /* 0x0000001755557220 */ /* 0x080fe20000410000 */
[----:B------:R-:W-:Y:S01]  /*a210*/  F2FP.F16.F32.PACK_AB R156, R179, R178 ;  /* 0x000000b2b39c723e */ /* 0x000fe200000000ff */
[-C--:B------:R-:W-:Y:S01]  /*a220*/  FMUL.FTZ R88, R88, R23.reuse ;  /* 0x0000001758587220 */ /* 0x080fe20000410000 */
[----:B------:R-:W-:Y:S01]  /*a230*/  MUFU.EX2 R210, R210 ;  /* 0x000000d200d27308 */ /* 0x000fe20000000800 */
[----:B-1----:R0:W-:Y:S01]  /*a240*/  @!P2 STS [R155+0x38420], R188 ;  /* 0x038420bc9b00a388 */ /* 0x0021e20000000800 */
[----:B------:R-:W-:Y:S01]  /*a250*/  F2FP.F16.F32.PACK_AB R158, R183, R182 ;  /* 0x000000b6b79e723e */ /* 0x000fe200000000ff */
[-C--:B------:R-:W-:Y:S01]  /*a260*/  FMUL.FTZ R89, R89, R23.reuse ;  /* 0x0000001759597220 */ /* 0x080fe20000410000 */
[----:B------:R-:W-:Y:S01]  /*a270*/  F2FP.F16.F32.PACK_AB R162, R173, R172 ;  /* 0x000000acada2723e */ /* 0x000fe200000000ff */
        /* <DEDUP_REMOVED lines=34> */
[----:B------:R-:W-:Y:S01]  /*a4a0*/  FMUL.FTZ R149, R149, R23 ;  /* 0x0000001795957220 */ /* 0x000fe20000410000 */
        /* <DEDUP_REMOVED lines=24> */
[----:B------:R1:W2:Y:S01]  /*a630*/  MUFU.EX2 R215, R153 ;  /* 0x0000009900d77308 */ /* 0x0002a20000000800 */
        /* <DEDUP_REMOVED lines=8> */
[----:B-1----:R-:W-:Y:S01]  /*a6c0*/  F2FP.F16.F32.PACK_AB R153, R210, R209 ;  /* 0x000000d1d299723e */ /* 0x002fe200000000ff */
[----:B------:R-:W-:Y:S01]  /*a6d0*/  BAR.SYNC.DEFER_BLOCKING 0xf, 0x100 ;  /* 0x03c4000000007b1d */ /* 0x000fe20000010000 */
[-C--:B------:R-:W-:Y:S01]  /*a6e0*/  FMUL.FTZ R78, R78, R188.reuse ;  /* 0x000000bc4e4e7220 */ /* 0x080fe20000410000 */
[-C--:B------:R-:W-:Y:S01]  /*a6f0*/  FMUL.FTZ R79, R79, R188.reuse ;  /* 0x000000bc4f4f7220 */ /* 0x080fe20000410000 */
[-C--:B------:R-:W-:Y:S01]  /*a700*/  FMUL.FTZ R82, R82, R188.reuse ;  /* 0x000000bc52527220 */ /* 0x080fe20000410000 */
[-C--:B------:R-:W-:Y:S01]  /*a710*/  FMUL.FTZ R83, R83, R188.reuse ;  /* 0x000000bc53537220 */ /* 0x080fe20000410000 */
[----:B------:R-:W-:Y:S01]  /*a720*/  FMUL.FTZ R86, R86, R188 ;  /* 0x000000bc56567220 */ /* 0x000fe20000410000 */
        /* <DEDUP_REMOVED lines=42> */
[----:B------:R-:W-:Y:S01]  /*a9d0*/  FMUL.FTZ R151, R151, R188 ;  /* 0x000000bc97977220 */ /* 0x000fe20000410000 */
[----:B------:R0:W-:Y:S01]  /*a9e0*/  STSM.16.M88.4 [R191+0x36400], R152 ;  /* 0x03640098bf007844 */ /* 0x0001e20000000200 */
[----:B------:R-:W-:Y:S01]  /*a9f0*/  FFMA.FTZ R170, R23, R3, R170 ;  /* 0x0000000317aa7223 */ /* 0x000fe200000100aa */
[----:B------:R-:W-:Y:S01]  /*aa00*/  FFMA.FTZ R209, R188, R10, R209 ;  /* 0x0000000abcd17223 */ /* 0x000fe200000100d1 */
[----:B------:R-:W-:Y:S01]  /*aa10*/  ISETP.GT.AND P2, PT, R184, UR61, PT ;  /* 0x0000003db8007c0c */ /* 0x000fe2000bf44270 */
[----:B------:R2:W-:Y:S01]  /*aa20*/  STSM.16.M88.4 [R193], R156 ;  /* 0x0000009cc1007844 */ /* 0x0005e20000000200 */
[----:B------:R-:W-:Y:S01]  /*aa30*/  MUFU.EX2 R220, R220 ;  /* 0x000000dc00dc7308 */ /* 0x000fe20000000800 */
[----:B------:R-:W-:Y:S01]  /*aa40*/  FADD.FTZ R171, R171, R170 ;  /* 0x000000aaabab7221 */ /* 0x000fe20000010000 */
[----:B------:R-:W-:Y:S01]  /*aa50*/  FADD.FTZ R210, R210, R209 ;  /* 0x000000d1d2d27221 */ /* 0x000fe20000010000 */
[----:B------:R2:W-:Y:S01]  /*aa60*/  STSM.16.M88.4 [R190], R160 ;  /* 0x000000a0be007844 */ /* 0x0005e20000000200 */
[----:B------:R-:W-:-:S02]  /*aa70*/  IMAD.MOV.U32 R23, RZ, RZ, R168 ;  /* 0x000000ffff177224 */ /* 0x000fc400078e00a8 */
[----:B------:R-:W-:Y:S01]  /*aa80*/  FADD.FTZ R174, R174, R171 ;  /* 0x000000abaeae7221 */ /* 0x000fe20000010000 */
[----:B------:R-:W-:Y:S01]  /*aa90*/  FADD.FTZ R211, R211, R210 ;  /* 0x000000d2d3d37221 */ /* 0x000fe20000010000 */
[----:B------:R-:W-:Y:S01]  /*aaa0*/  IMAD.MOV.U32 R188, RZ, RZ, R181 ;  /* 0x000000ffffbc7224 */ /* 0x000fe200078e00b5 */
[----:B------:R-:W3:Y:S01]  /*aab0*/  MUFU.EX2 R221, R221 ;  /* 0x000000dd00dd7308 */ /* 0x000ee20000000800 */
[----:B-1----:R-:W-:Y:S01]  /*aac0*/  F2FP.F16.F32.PACK_AB R165, R219, R218 ;  /* 0x000000dadba5723e */ /* 0x002fe200000000ff */
        /* <DEDUP_REMOVED lines=8> */
[----:B------:R-:W-:Y:S01]  /*ab50*/  IMAD.MOV.U32 R206, RZ, RZ, R11 ;  /* 0x000000ffffce7224 */ /* 0x000fe200078e000b */
[----:B---3--:R-:W-:Y:S01]  /*ab60*/  F2FP.F16.F32.PACK_AB R167, R221, R220 ;  /* 0x000000dcdda7723e */ /* 0x008fe200000000ff */
[----:B------:R-:W-:Y:S01]  /*ab70*/  FADD.FTZ R183, R183, R182 ;  /* 0x000000b6b7b77221 */ /* 0x000fe20000010000 */
[----:B------:R-:W-:-:S03]  /*ab80*/  FADD.FTZ R207, R208, R207 ;  /* 0x000000cfd0cf7221 */ /* 0x000fc60000010000 */
[----:B------:R2:W-:Y:S01]  /*ab90*/  STSM.16.M88.4 [R192], R164 ;  /* 0x000000a4c0007844 */ /* 0x0005e20000000200 */
[----:B------:R-:W-:Y:S01]  /*aba0*/  WARPGROUP.ARRIVE ;  /* 0x00000000000079c5 */ /* 0x000fe20000000000 */
[----:B------:R-:W-:Y:S01]  /*abb0*/  FADD.FTZ R202, R202, R183 ;  /* 0x000000b7caca7221 */ /* 0x000fe20000010000 */
[----:B------:R-:W-:-:S03]  /*abc0*/  FADD.FTZ R214, R214, R207 ;  /* 0x000000cfd6d67221 */ /* 0x000fc60000010000 */
[----:B------:R-:W-:Y:S01]  /*abd0*/  FADD.FTZ R169, R169, R202 ;  /* 0x000000caa9a97221 */ /* 0x000fe20000010000 */
[----:B------:R-:W-:Y:S01]  /*abe0*/  HGMMA.64x256x16.F32 R24, R152, gdesc[UR8].tnspB, R24, gsb0 ;  /* 0x43e0000898187df0 */ /* 0x000fe20008000818 */
[----:B------:R-:W-:Y:S01]  /*abf0*/  R2UR UR10, R222 ;  /* 0x00000000de0a72ca */ /* 0x000fe200000e0000 */
[----:B------:R-:W-:Y:S01]  /*ac00*/  UMOV UR11, 0x40000040 ;  /* 0x40000040000b7882 */ /* 0x000fe20000000000 */
[----:B------:R-:W-:Y:S02]  /*ac10*/  VIADD R222, R213, 0x100 ;  /* 0x00000100d5de7836 */ /* 0x000fe40000000000 */
[----:B------:R-:W-:Y:S01]  /*ac20*/  FADD.FTZ R215, R215, R214 ;  /* 0x000000d6d7d77221 */ /* 0x000fe20000010000 */
[----:B------:R-:W-:Y:S02]  /*ac30*/  VIADD R213, R213, 0x180 ;  /* 0x00000180d5d57836 */ /* 0x000fe40000000000 */
        /* <DEDUP_REMOVED lines=12> */
[----:B------:R-:W-:Y:S02]  /*ad00*/  WARPGROUP.DEPBAR.LE gsb0, 0x0 ;  /* 0x00008000000079c5 */ /* 0x000fe40000010000 */
[----:B------:R-:W-:Y:S01]  /*ad10*/  WARPGROUP.ARRIVE ;  /* 0x00000000000079c5 */ /* 0x000fe20000000000 */
[----:B0-----:R-:W-:-:S04]  /*ad20*/  VIADD R152, R184, 0xffffffff ;  /* 0xffffffffb8987836 */ /* 0x001fc80000000000 */
[----:B------:R-:W-:Y:S01]  /*ad30*/  IMAD.MOV.U32 R184, RZ, RZ, R152 ;  /* 0x000000ffffb87224 */ /* 0x000fe200078e0098 */
        /* <DEDUP_REMOVED lines=24> */
[----:B------:R-:W-:Y:S02]  /*aec0*/  IMAD.MOV.U32 R188, RZ, RZ, R181 ;  /* 0x000000ffffbc7224 */ /* 0x000fe400078e00b5 */
[----:B------:R-:W-:Y:S02]  /*aed0*/  IMAD.MOV.U32 R23, RZ, RZ, R168 ;  /* 0x000000ffff177224 */ /* 0x000fe400078e00a8 */
[----:B------:R-:W-:-:S07]  /*aee0*/  IMAD.MOV.U32 R184, RZ, RZ, R152 ;  /* 0x000000ffffb87224 */ /* 0x000fce00078e0098 */
.L_x_5032:
[----:B------:R-:W0:Y:S01]  /*aef0*/  S2UR UR14, SR_CTAID.X ;  /* 0x00000000000e79c3 */ /* 0x000e220000002500 */
[----:B------:R-:W-:Y:S01]  /*af00*/  ULDC UR10, c[0x0][0x448] ;  /* 0x00011200000a7ab9 */ /* 0x000fe20000000800 */
[----:B------:R-:W-:Y:S01]  /*af10*/  IADD3 R189, -R189, 0x1, RZ ;  /* 0x00000001bdbd7810 */ /* 0x000fe20007ffe1ff */
[----:B------:R-:W-:-:S04]  /*af20*/  UISETP.NE.AND UP0, UPT, UR10, 0x1, UPT ;  /* 0x000000010a00788c */ /* 0x000fc8000bf05270 */
[----:B------:R-:W-:Y:S01]  /*af30*/  IMAD R189, R16, UR7, R189 ;  /* 0x0000000710bd7c24 */ /* 0x000fe2000f8e02bd */
[----:B------:R-:W-:Y:S02]  /*af40*/  ULDC UR7, c[0x0][0xadc] ;  /* 0x0002b70000077ab9 */ /* 0x000fe40000000800 */
[----:B------:R-:W-:Y:S02]  /*af50*/  UISETP.GE.AND UP1, UPT, UR7, 0x1, UPT ;  /* 0x000000010700788c */ /* 0x000fe4000bf26270 */
[----:B------:R-:W-:Y:S02]  /*af60*/  R2UR UR15, R189 ;  /* 0x00000000bd0f72ca */ /* 0x000fe400000e0000 */
[----:B------:R-:W-:Y:S01]  /*af70*/  @UP0 ULDC UR10, c[0x0][0x44c] ;  /* 0x00011300000a0ab9 */ /* 0x000fe20000000800 */
[----:B------:R-:W-:Y:S01]  /*af80*/  @UP0 ULDC UR18, c[0x0][0x450] ;  /* 0x0001140000120ab9 */ /* 0x000fe20000000800 */
[----:B------:R-:W-:Y:S01]  /*af90*/  PLOP3.LUT P6, PT, PT, PT, UP1, 0x80, 0x0 ;  /* 0x000000000000781c */ /* 0x000fe20003fcf018 */
[----:B0-----:R-:W-:-:S04]  /*afa0*/  ULEA UR14, UR14, 0x3f, 0x6 ;  /* 0x0000003f0e0e7891 */ /* 0x001fc8000f8e303f */
[----:B------:R-:W-:-:S04]  /*afb0*/  UIMAD.WIDE.U32 UR10, UR14, UR10, URZ ;  /* 0x0000000a0e0a72a5 */ /* 0x000fc8000f8e003f */
[----:B------:R-:W-:-:S03]  /*afc0*/  @UP0 USHF.R.U32.HI UR14, URZ, UR18, UR11 ;  /* 0x000000123f0e0299 */ /* 0x000fc6000801160b */
[----:B------:R-:W-:Y:S01]  /*afd0*/  ULDC UR18, c[0x0][0xad4] ;  /* 0x0002b50000127ab9 */ /* 0x000fe20000000800 */
[----:B------:R-:W-:-:S04]  /*afe0*/  UIADD3 UR14, UR15, UR14, URZ ;  /* 0x0000000e0f0e7290 */ /* 0x000fc8000fffe03f */
[----:B------:R-:W-:Y:S01]  /*aff0*/  UIADD3 UR18, UR14, -UR18, URZ ;  /* 0x800000120e127290 */ /* 0x000fe2000fffe03f */
[----:B------:R-:W-:Y:S11]  /*b000*/  @!P6 BRA `(.L_x_5050) ;  /* 0x000000000048e947 */ /* 0x000ff60003800000 */
        /* <DEDUP_REMOVED lines=11> */
.L_x_5051:
[----:B------:R-:W-:-:S11]  /*b0c0*/  UISETP.NE.AND UP1, UPT, UR7, 0x1, UPT ;  /* 0x000000010700788c */ /* 0x000fd6000bf25270 */
[----:B------:R-:W-:Y:S02]  /*b0d0*/  @UP1 ULDC.64 UR10, c[0x0][0xae0] ;  /* 0x0002b800000a1ab9 */ /* 0x000fe40000000a00 */
[----:B------:R-:W-:-:S04]  /*b0e0*/  UIMAD.WIDE.U32 UR14, UR19, UR10, URZ ;  /* 0x0000000a130e72a5 */ /* 0x000fc8000f8e003f */
[----:B------:R-:W-:-:S12]  /*b0f0*/  @UP1 USHF.R.U32.HI UR19, URZ, UR11, UR15 ;  /* 0x0000000b3f131299 */ /* 0x000fd8000801160f */
.L_x_5052:
[----:B------:R-:W-:-:S04]  /*b100*/  UIMAD UR7, UR19, UR7, URZ ;  /* 0x00000007130772a4 */ /* 0x000fc8000f8e023f */
[----:B------:R-:W-:-:S04]  /*b110*/  UISETP.LT.AND UP1, UPT, UR18, UR7, UPT ;  /* 0x000000071200728c */ /* 0x000fc8000bf21270 */
[----:B------:R-:W-:-:S12]  /*b120*/  USEL UR18, UR18, UR7, !UP1 ;  /* 0x0000000712127287 */ /* 0x000fd8000c800000 */
.L_x_5050:
[----:B------:R-:W-:Y:S01]  /*b130*/  UIADD3 UR18, UR18, 0x3f, URZ ;  /* 0x0000003f12127890 */ /* 0x000fe2000fffe03f */
[----:B------:R-:W-:-:S03]  /*b140*/  R2UR UR10, R198 ;  /* 0x00000000c60a72ca */ /* 0x000fc600000e0000 */
[----:B------:R-:W-:-:S04]  /*b150*/  USHF.R.S32.HI UR7, URZ, 0x1f, UR18 ;  /* 0x0000001f3f077899 */ /* 0x000fc80008011412 */
[----:B------:R-:W-:-:S04]  /*b160*/  ULEA.HI UR7, UR7, UR18, URZ, 0x6 ;  /* 0x0000001207077291 */ /* 0x000fc8000f8f303f */
[----:B------:R-:W-:-:S04]  /*b170*/  USHF.R.S32.HI UR7, URZ, 0x6, UR7 ;  /* 0x000000063f077899 */ /* 0x000fc80008011407 */
[----:B------:R-:W-:-:S04]  /*b180*/  UISETP.LT.AND UP1, UPT, UR10, UR7, UPT ;  /* 0x000000070a00728c */ /* 0x000fc8000bf21270 */
[----:B------:R-:W-:-:S06]  /*b190*/  USEL UR61, UR10, UR7, !UP1 ;  /* 0x000000070a3d7287 */ /* 0x000fcc000c800000 */
[----:B------:R-:W-:-:S13]  /*b1a0*/  ISETP.GE.AND P2, PT, R184, UR61, PT ;  /* 0x0000003db8007c0c */ /* 0x000fda000bf46270 */
[----:B------:R-:W-:Y:S05]  /*b1b0*/  @!P2 BRA `(.L_x_5053) ;  /* 0x0000002800d0a947 */ /* 0x000fea0003800000 */
[----:B------:R-:W-:Y:S02]  /*b1c0*/  IMAD.MOV.U32 R211, RZ, RZ, R188 ;  /* 0x000000ffffd37224 */ /* 0x000fe400078e00bc */
[----:B------:R-:W-:Y:S02]  /*b1d0*/  IMAD.MOV.U32 R189, RZ, RZ, R23 ;  /* 0x000000ffffbd7224 */ /* 0x000fe400078e0017 */
[----:B------:R-:W-:Y:S02]  /*b1e0*/  IMAD.MOV.U32 R203, RZ, RZ, R184 ;  /* 0x000000ffffcb7224 */ /* 0x000fe400078e00b8 */
[----:B------:R-:W-:-:S07]  /*b1f0*/  IMAD.MOV.U32 R212, RZ, RZ, R11 ;  /* 0x000000ffffd47224 */ /* 0x000fce00078e000b */
.L_x_5062:
[----:B------:R-:W-:-:S05]  /*b200*/  VIADD R11, R212, 0x1 ;  /* 0x00000001d40b7836 */ /* 0x000fca0000000000 */
[----:B------:R-:W-:-:S04]  /*b210*/  ISETP.NE.AND P3, PT, R11, 0x2, PT ;  /* 0x000000020b00780c */ /* 0x000fc80003f65270 */
[----:B------:R-:W-:Y:S02]  /*b220*/  SEL R23, RZ, 0x1, P3 ;  /* 0x00000001ff177807 */ /* 0x000fe40001800000 */
[----:B------:R-:W-:Y:S02]  /*b230*/  SEL R11, R11, RZ, P3 ;  /* 0x000000ff0b0b7207 */ /* 0x000fe40001800000 */
[----:B------:R-:W-:Y:S01]  /*b240*/  R2UR UR6, R23 ;  /* 0x00000000170672ca */ /* 0x000fe200000e0000 */
[----:B------:R-:W-:Y:S02]  /*b250*/  IMAD.MOV.U32 R23, RZ, RZ, R203 ;  /* 0x000000ffff177224 */ /* 0x000fe400078e00cb */
[----:B------:R-:W-:-:S03]  /*b260*/  VIADD R203, R203, 0xffffffff ;  /* 0xffffffffcbcb7836 */ /* 0x000fc60000000000 */
[----:B------:R-:W-:-:S07]  /*b270*/  ISETP.GT.AND P2, PT, R23, UR61, PT ;  /* 0x0000003d17007c0c */ /* 0x000fce000bf44270 */
[----:B------:R-:W-:Y:S01]  /*b280*/  ULOP3.LUT UR60, UR60, UR6, URZ, 0x3c, !UPT ;  /* 0x000000063c3c7292 */ /* 0x000fe2000f8e3c3f */
[----:B0-----:R-:W-:Y:S11]  /*b290*/  @!P0 BRA `(.L_x_5054) ;  /* 0x0000000000048947 */ /* 0x001ff60003800000 */
[----:B------:R-:W-:Y:S01]  /*b2a0*/  BPT.TRAP 0x1 ;  /* 0x000000040000795c */ /* 0x000fe20000300000 */
.L_x_5054:
[----:B------:R-:W-:Y:S02]  /*b2b0*/  IMAD.U32 R23, RZ, RZ, UR60 ;  /* 0x0000003cff177e24 */ /* 0x000fe4000f8e00ff */
[----:B------:R-:W-:-:S03]  /*b2c0*/  IMAD R184, R11, 0x8, R199 ;  /* 0x000000080bb87824 */ /* 0x000fc600078e02c7 */
[----:B------:R-:W-:-:S04]  /*b2d0*/  SHF.L.U32 R23, R23, 0x1f, RZ ;  /* 0x0000001f17177819 */ /* 0x000fc800000006ff */
[----:B------:R0:W1:Y:S01]  /*b2e0*/  SYNCS.PHASECHK.TRANS64.TRYWAIT P3, [R184+URZ+0x38830], R23 ;  /* 0x03883017b80075a7 */ /* 0x000062000806017f */
[----:B------:R-:W-:Y:S05]  /*b2f0*/  @!P0 BRA `(.L_x_5055) ;  /* 0x0000000000048947 */ /* 0x000fea0003800000 */
[----:B------:R-:W-:Y:S01]  /*b300*/  BPT.TRAP 0x1 ;  /* 0x000000040000795c */ /* 0x000fe20000300000 */
.L_x_5055:
[----:B------:R-:W-:Y:S01]  /*b310*/  IMAD R188, R11, 0x200, R194 ;  /* 0x000002000bbc7824 */ /* 0x000fe200078e02c2 */
[----:B-1----:R-:W-:Y:S06]  /*b320*/  @P3 BRA `(.L_x_5056) ;  /* 0x0000000000083947 */ /* 0x002fec0003800000 */
[----:B------:R-:W1:Y:S02]  /*b330*/  SYNCS.PHASECHK.TRANS64.TRYWAIT P3, [R184+URZ+0x38830], R23 ;  /* 0x03883017b80075a7 */ /* 0x000e64000806017f */
[----:B-1----:R-:W-:Y:S05]  /*b340*/  @!P3 BRA `(.L_x_5057) ;  /* 0x000000f00004b947 */ /* 0x002fea0003800000 */
.L_x_5056:
[----:B------:R-:W-:Y:S01]  /*b350*/  R2UR UR58, R188 ;  /* 0x00000000bc3a72ca */ /* 0x000fe200000e0000 */
[----:B--2---:R-:W-:Y:S01]  /*b360*/  WARPGROUP.ARRIVE ;  /* 0x00000000000079c5 */ /* 0x004fe20000000000 */
[----:B------:R-:W-:Y:S01]  /*b370*/  R2UR UR56, R8 ;  /* 0x00000000083872ca */ /* 0x000fe200000e0000 */
[----:B------:R-:W-:Y:S01]  /*b380*/  UMOV UR59, 0x40000040 ;  /* 0x40000040003b7882 */ /* 0x000fe20000000000 */
[----:B------:R-:W-:Y:S01]  /*b390*/  R2UR UR57, R9 ;  /* 0x00000000093972ca */ /* 0x000fe200000e0000 */
[----:B------:R-:W-:-:S12]  /*b3a0*/  VIADD R202, R188, 0x2 ;  /* 0x00000002bcca7836 */ /* 0x000fd80000000000 */
[----:B------:R-:W-:Y:S01]  /*b3b0*/  HGMMA.64x64x16.F32 R152, gdesc[UR56], RZ, !UPT, gsb0 ;  /* 0x00e00000389879f0 */ /* 0x000fe2000c0008ff */
[----:B------:R-:W-:Y:S01]  /*b3c0*/  R2UR UR58, R202 ;  /* 0x00000000ca3a72ca */ /* 0x000fe200000e0000 */
[----:B------:R-:W-:Y:S01]  /*b3d0*/  UMOV UR59, 0x40000040 ;  /* 0x40000040003b7882 */ /* 0x000fe20000000000 */
[----:B------:R-:W-:Y:S01]  /*b3e0*/  R2UR UR56, R20 ;  /* 0x00000000143872ca */ /* 0x000fe200000e0000 */
[C---:B------:R-:W-:Y:S01]  /*b3f0*/  VIADD R202, R188.reuse, 0x4 ;  /* 0x00000004bcca7836 */ /* 0x040fe20000000000 */
[----:B------:R-:W-:Y:S01]  /*b400*/  R2UR UR57, R21 ;  /* 0x00000000153972ca */ /* 0x000fe200000e0000 */
[----:B------:R-:W-:Y:S01]  /*b410*/  VIADD R188, R188, 0x6 ;  /* 0x00000006bcbc7836 */ /* 0x000fe20000000000 */
[----:B------:R-:W-:Y:S02]  /*b420*/  WARPGROUP.DEPBAR.LE gsb0, 0x0 ;  /* 0x00008000000079c5 */ /* 0x000fe40000010000 */
[----:B------:R-:W-:-:S09]  /*b430*/  WARPGROUP.ARRIVE ;  /* 0x00000000000079c5 */ /* 0x000fd20000000000 */
[----:B------:R-:W-:Y:S01]  /*b440*/  HGMMA.64x64x16.F32 R152, gdesc[UR56], R152, gsb0 ;  /* 0x00e00000389879f0 */ /* 0x000fe20008000898 */
[----:B------:R-:W-:Y:S01]  /*b450*/  R2UR UR58, R202 ;  /* 0x00000000ca3a72ca */ /* 0x000fe200000e0000 */
[----:B------:R-:W-:Y:S01]  /*b460*/  UMOV UR59, 0x40000040 ;  /* 0x40000040003b7882 */ /* 0x000fe20000000000 */
[----:B------:R-:W-:Y:S02]  /*b470*/  R2UR UR56, R18 ;  /* 0x00000000123872ca */ /* 0x000fe400000e0000 */
[----:B------:R-:W-:Y:S01]  /*b480*/  R2UR UR57, R19 ;  /* 0x00000000133972ca */ /* 0x000fe200000e0000 */
[----:B------:R-:W-:Y:S02]  /*b490*/  WARPGROUP.DEPBAR.LE gsb0, 0x0 ;  /* 0x00008000000079c5 */ /* 0x000fe40000010000 */
[----:B------:R-:W-:-:S10]  /*b4a0*/  WARPGROUP.ARRIVE ;  /* 0x00000000000079c5 */ /* 0x000fd40000000000 */
[----:B------:R-:W-:Y:S01]  /*b4b0*/  HGMMA.64x64x16.F32 R152, gdesc[UR56], R152, gsb0 ;  /* 0x00e00000389879f0 */ /* 0x000fe20008000898 */
[----:B------:R-:W-:Y:S01]  /*b4c0*/  R2UR UR58, R188 ;  /* 0x00000000bc3a72ca */ /* 0x000fe200000e0000 */
[----:B------:R-:W-:Y:S01]  /*b4d0*/  UMOV UR59, 0x40000040 ;  /* 0x40000040003b7882 */ /* 0x000fe20000000000 */
[----:B------:R-:W-:Y:S02]  /*b4e0*/  R2UR UR56, R14 ;  /* 0x000000000e3872ca */ /* 0x000fe400000e0000 */
[----:B------:R-:W-:Y:S01]  /*b4f0*/  R2UR UR57, R15 ;  /* 0x000000000f3972ca */ /* 0x000fe200000e0000 */
[----:B------:R-:W-:Y:S02]  /*b500*/  WARPGROUP.DEPBAR.LE gsb0, 0x0 ;  /* 0x00008000000079c5 */ /* 0x000fe40000010000 */
[----:B------:R-:W-:-:S10]  /*b510*/  WARPGROUP.ARRIVE ;  /* 0x00000000000079c5 */ /* 0x000fd40000000000 */
[----:B------:R-:W-:Y:S03]  /*b520*/  HGMMA.64x64x16.F32 R152, gdesc[UR56], R152, gsb0 ;  /* 0x00e00000389879f0 */ /* 0x000fe60008000898 */
[----:B------:R-:W-:Y:S02]  /*b530*/  WARPGROUP.DEPBAR.LE gsb0, 0x0 ;  /* 0x00008000000079c5 */ /* 0x000fe40000010000 */
[----:B------:R-:W-:Y:S05]  /*b540*/  @!P0 BRA `(.L_x_5058) ;  /* 0x0000000000048947 */ /* 0x000fea0003800000 */
[----:B------:R-:W-:Y:S01]  /*b550*/  BPT.TRAP 0x1 ;  /* 0x000000040000795c */ /* 0x000fe20000300000 */
.L_x_5058:
[----:B------:R2:W3:Y:S01]  /*b560*/  SYNCS.PHASECHK.TRANS64.TRYWAIT P3, [R184+URZ+0x38850], R23 ;  /* 0x03885017b80075a7 */ /* 0x0004e2000806017f */
[----:B------:R-:W-:Y:S05]  /*b570*/  @!P0 BRA `(.L_x_5059) ;  /* 0x0000000000048947 */ /* 0x000fea0003800000 */
[----:B------:R-:W-:Y:S01]  /*b580*/  BPT.TRAP 0x1 ;  /* 0x000000040000795c */ /* 0x000fe20000300000 */
.L_x_5059:
[----:B---3--:R-:W-:Y:S05]  /*b590*/  @P3 BRA `(.L_x_5060) ;  /* 0x0000000000083947 */ /* 0x008fea0003800000 */
[----:B------:R-:W3:Y:S02]  /*b5a0*/  SYNCS.PHASECHK.TRANS64.TRYWAIT P3, [R184+URZ+0x38850], R23 ;  /* 0x03885017b80075a7 */ /* 0x000ee4000806017f */
[----:B---3--:R-:W-:Y:S05]  /*b5b0*/  @!P3 BRA `(.L_x_5061) ;  /* 0x000000ec007cb947 */ /* 0x008fea0003800000 */
.L_x_5060:
[----:B0123--:R-:W-:Y:S01]  /*b5c0*/  IMAD R23, R11, 0x1000, R17 ;  /* 0x000010000b177824 */ /* 0x00ffe200078e0211 */
[----:B------:R-:W-:Y:S01]  /*b5d0*/  R2UR UR56, R6 ;  /* 0x00000000063872ca */ /* 0x000fe200000e0000 */
[----:B------:R-:W-:Y:S01]  /*b5e0*/  WARPGROUP.ARRIVE ;  /* 0x00000000000079c5 */ /* 0x000fe20000000000 */
[----:B------:R-:W-:Y:S01]  /*b5f0*/  R2UR UR57, R7 ;  /* 0x00000000073972ca */ /* 0x000fe200000e0000 */
[----:B------:R-:W-:Y:S01]  /*b600*/  UMOV UR59, 0x40000040 ;  /* 0x40000040003b7882 */ /* 0x000fe20000000000 */
[C---:B------:R-:W-:Y:S01]  /*b610*/  R2UR UR58, R23.reuse ;  /* 0x00000000173a72ca */ /* 0x040fe200000e0000 */
[C---:B------:R-:W-:Y:S01]  /*b620*/  VIADD R188, R23.reuse, 0x2 ;  /* 0x0000000217bc7836 */ /* 0x040fe20000000000 */
        /* <DEDUP_REMOVED lines=11> */
[----:B------:R-:W-:Y:S01]  /*b6e0*/  HGMMA.64x64x16.F32 R152, gdesc[UR56], R152, gsb0 ;  /* 0x00e00000389879f0 */ /* 0x000fe20008000898 */
[----:B------:R-:W-:Y:S01]  /*b6f0*/  R2UR UR58, R188 ;  /* 0x00000000bc3a72ca */ /* 0x000fe200000e0000 */
[----:B------:R-:W-:Y:S01]  /*b700*/  UMOV UR59, 0x40000040 ;  /* 0x40000040003b7882 */ /* 0x000fe20000000000 */
[----:B------:R-:W-:Y:S01]  /*b710*/  R2UR UR56, R4 ;  /* 0x00000000043872ca */ /* 0x000fe200000e0000 */
[----:B------:R-:W-:Y:S01]  /*b720*/  VIADD R188, R23, 0x4 ;  /* 0x0000000417bc7836 */ /* 0x000fe20000000000 */
[----:B------:R-:W-:Y:S01]  /*b730*/  R2UR UR57, R5 ;  /* 0x00000000053972ca */ /* 0x000fe200000e0000 */
[----:B------:R-:W-:Y:S01]  /*b740*/  UMOV UR51, 0x40000040 ;  /* 0x4000004000337882 */ /* 0x000fe20000000000 */
[----:B------:R-:W0:Y:S01]  /*b750*/  S2R R202, SR_TID.X ;  /* 0x0000000000ca7919 */ /* 0x000e220000002100 */
[----:B------:R-:W-:Y:S01]  /*b760*/  UMOV UR55, 0x40000040 ;  /* 0x4000004000377882 */ /* 0x000fe20000000000 */
[----:B------:R-:W-:-:S02]  /*b770*/  IMAD.MOV.U32 R207, RZ, RZ, 0x4 ;  /* 0x00000004ffcf7424 */ /* 0x000fc400078e00ff */
[----:B------:R-:W-:Y:S01]  /*b780*/  IMAD R221, R11, 0x1000, R196 ;  /* 0x000010000bdd7824 */ /* 0x000fe200078e02c4 */
[----:B0-----:R-:W-:Y:S01]  /*b790*/  SHF.R.U32.HI R202, RZ, 0x7, R202 ;  /* 0x00000007ffca7819 */ /* 0x001fe200000116ca */
[----:B------:R-:W-:Y:S02]  /*b7a0*/  WARPGROUP.DEPBAR.LE gsb0, 0x0 ;  /* 0x00008000000079c5 */ /* 0x000fe40000010000 */
[----:B------:R-:W-:-:S06]  /*b7b0*/  WARPGROUP.ARRIVE ;  /* 0x00000000000079c5 */ /* 0x000fcc0000000000 */
[----:B------:R-:W-:Y:S01]  /*b7c0*/  HGMMA.64x64x16.F32 R152, gdesc[UR56], R152, gsb0 ;  /* 0x00e00000389879f0 */ /* 0x000fe20008000898 */
[----:B------:R-:W-:Y:S01]  /*b7d0*/  R2UR UR58, R188 ;  /* 0x00000000bc3a72ca */ /* 0x000fe200000e0000 */
[----:B------:R-:W-:Y:S01]  /*b7e0*/  UMOV UR59, 0x40000040 ;  /* 0x40000040003b7882 */ /* 0x000fe20000000000 */
[----:B------:R-:W-:Y:S01]  /*b7f0*/  R2UR UR56, R12 ;  /* 0x000000000c3872ca */ /* 0x000fe200000e0000 */
[----:B------:R-:W-:Y:S01]  /*b800*/  VIADD R188, R23, 0x6 ;  /* 0x0000000617bc7836 */ /* 0x000fe20000000000 */
[----:B------:R-:W-:-:S04]  /*b810*/  R2UR UR57, R13 ;  /* 0x000000000d3972ca */ /* 0x000fc800000e0000 */
        /* <DEDUP_REMOVED lines=23> */
[----:B------:R-:W-:Y:S02]  /*b990*/  WARPGROUP.DEPBAR.LE gsb0, 0x0 ;  /* 0x00008000000079c5 */ /* 0x000fe40000010000 */
[----:B------:R-:W-:Y:S01]  /*b9a0*/  WARPGROUP.ARRIVE ;  /* 0x00000000000079c5 */ /* 0x000fe20000000000 */
[----:B------:R-:W-:-:S05]  /*b9b0*/  VIADD R188, R23, 0x606 ;  /* 0x0000060617bc7836 */ /* 0x000fca0000000000 */
[----:B------:R-:W-:Y:S01]  /*b9c0*/  HGMMA.64x64x16.F32 R152, gdesc[UR56], R152, gsb0 ;  /* 0x00e00000389879f0 */ /* 0x000fe20008000898 */
[----:B------:R-:W-:Y:S01]  /*b9d0*/  R2UR UR54, R188 ;  /* 0x00000000bc3672ca */ /* 0x000fe200000e0000 */
[----:B------:R-:W-:Y:S01]  /*b9e0*/  UMOV UR57, 0x40000040 ;  /* 0x4000004000397882 */ /* 0x000fe20000000000 */
[----:B------:R-:W0:Y:S01]  /*b9f0*/  SHFL.IDX PT, R188, R202, RZ, 0x1f ;  /* 0x00001fffcabc7589 */ /* 0x000e2200000e0000 */
[----:B------:R-:W-:Y:S01]  /*ba00*/  UMOV UR59, 0x40000040 ;  /* 0x40000040003b7882 */ /* 0x000fe20000000000 */
[----:B0-----:R-:W-:Y:S01]  /*ba10*/  ISETP.GT.AND P3, PT, R188, 0x7f, PT ;  /* 0x0000007fbc00780c */ /* 0x001fe20003f64270 */
[----:B------:R-:W-:-:S03]  /*ba20*/  VIADD R188, R23, 0x800 ;  /* 0x0000080017bc7836 */ /* 0x000fc60000000000 */
[----:B------:R-:W-:Y:S02]  /*ba30*/  SEL R205, RZ, 0x2, !P3 ;  /* 0x00000002ffcd7807 */ /* 0x000fe40005800000 */
[C---:B------:R-:W-:Y:S02]  /*ba40*/  SEL R209, R207.reuse, 0x2, P3 ;  /* 0x00000002cfd17807 */ /* 0x040fe40001800000 */
[----:B------:R-:W-:Y:S01]  /*ba50*/  SEL R207, R207, 0x6, !P3 ;  /* 0x00000006cfcf7807 */ /* 0x000fe20005800000 */
[----:B------:R-:W-:Y:S02]  /*ba60*/  IMAD.IADD R202, R186, 0x1, R205 ;  /* 0x00000001baca7824 */ /* 0x000fe400078e02cd */
        /* <DEDUP_REMOVED lines=236> */
[----:B------:R-:W-:Y:S02]  /*c930*/  FMNMX.FTZ R188, R162, R23, !PT ;  /* 0x00000017a2bc7209 */ /* 0x000fe40007810000 */
[----:B0-----:R-:W-:Y:S02]  /*c940*/  FMNMX.FTZ R23, R204, R205, !PT ;  /* 0x000000cdcc177209 */ /* 0x001fe40007810000 */
[----:B------:R-:W-:-:S03]  /*c950*/  FMNMX.FTZ R205, R163, R188, !PT ;  /* 0x000000bca3cd7209 */ /* 0x000fc60007810000 */
[C---:B------:R-:W-:Y:S01]  /*c960*/  FADD.FTZ R189, -R23.reuse, R189 ;  /* 0x000000bd17bd7221 */ /* 0x040fe20000010100 */
[----:B------:R-:W-:Y:S01]  /*c970*/  FMNMX.FTZ R188, R166, R205, !PT ;  /* 0x000000cda6bc7209 */ /* 0x000fe20007810000 */
[----:B------:R-:W-:Y:S02]  /*c980*/  FMUL.FTZ R213, R23, UR6 ;  /* 0x0000000617d57c20 */ /* 0x000fe40008410000 */
[----:B------:R-:W-:Y:S01]  /*c990*/  FMUL.FTZ R202, R189, UR6 ;  /* 0x00000006bdca7c20 */ /* 0x000fe20008410000 */
[----:B------:R-:W-:Y:S01]  /*c9a0*/  FMNMX.FTZ R189, R167, R188, !PT ;  /* 0x000000bca7bd7209 */ /* 0x000fe20007810000 */
[--C-:B------:R-:W-:Y:S01]  /*c9b0*/  FFMA.FTZ R204, R153, UR6, -R213.reuse ;  /* 0x0000000699cc7c23 */ /* 0x100fe200080108d5 */
[--C-:B------:R-:W-:Y:S01]  /*c9c0*/  FFMA.FTZ R206, R157, UR6, -R213.reuse ;  /* 0x000000069dce7c23 */ /* 0x100fe200080108d5 */
[--C-:B------:R-:W-:Y:S01]  /*c9d0*/  FFMA.FTZ R207, R160, UR6, -R213.reuse ;  /* 0x00000006a0cf7c23 */ /* 0x100fe200080108d5 */
[----:B------:R-:W-:Y:S01]  /*c9e0*/  FMNMX.FTZ R188, R170, R189, !PT ;  /* 0x000000bdaabc7209 */ /* 0x000fe20007810000 */
[--C-:B------:R-:W-:Y:S01]  /*c9f0*/  FFMA.FTZ R189, R152, UR6, -R213.reuse ;  /* 0x0000000698bd7c23 */ /* 0x100fe200080108d5 */
[----:B------:R-:W0:Y:S01]  /*ca00*/  MUFU.EX2 R202, R202 ;  /* 0x000000ca00ca7308 */ /* 0x000e220000000800 */
        /* <DEDUP_REMOVED lines=15> */
[----:B------:R-:W-:Y:S01]  /*cb00*/  MUFU.EX2 R189, R189 ;  /* 0x000000bd00bd7308 */ /* 0x000fe20000000800 */
[----:B0-----:R-:W-:Y:S01]  /*cb10*/  FMUL.FTZ R24, R24, R202 ;  /* 0x000000ca18187220 */ /* 0x001fe20000410000 */
[----:B------:R-:W-:Y:S01]  /*cb20*/  FMNMX.FTZ R153, R179, R152, !PT ;  /* 0x00000098b3997209 */ /* 0x000fe20007810000 */
[-C--:B------:R-:W-:Y:S01]  /*cb30*/  FMUL.FTZ R25, R25, R202.reuse ;  /* 0x000000ca19197220 */ /* 0x080fe20000410000 */
[-C--:B------:R-:W-:Y:S01]  /*cb40*/  FMUL.FTZ R28, R28, R202.reuse ;  /* 0x000000ca1c1c7220 */ /* 0x080fe20000410000 */
[-C--:B------:R-:W-:Y:S01]  /*cb50*/  FMUL.FTZ R29, R29, R202.reuse ;  /* 0x000000ca1d1d7220 */ /* 0x080fe20000410000 */
[----:B------:R-:W-:Y:S01]  /*cb60*/  FMNMX.FTZ R152, R182, R153, !PT ;  /* 0x00000099b6987209 */ /* 0x000fe20007810000 */
[-C--:B------:R-:W-:Y:S01]  /*cb70*/  FMUL.FTZ R32, R32, R202.reuse ;  /* 0x000000ca20207220 */ /* 0x080fe20000410000 */
[----:B------:R-:W-:Y:S01]  /*cb80*/  MUFU.EX2 R204, R204 ;  /* 0x000000cc00cc7308 */ /* 0x000fe20000000800 */
[----:B------:R-:W-:Y:S01]  /*cb90*/  FMUL.FTZ R33, R33, R202 ;  /* 0x000000ca21217220 */ /* 0x000fe20000410000 */
[----:B------:R-:W-:Y:S01]  /*cba0*/  FMNMX.FTZ R152, R183, R152, !PT ;  /* 0x00000098b7987209 */ /* 0x000fe20007810000 */
[-C--:B------:R-:W-:Y:S01]  /*cbb0*/  FMUL.FTZ R36, R36, R202.reuse ;  /* 0x000000ca24247220 */ /* 0x080fe20000410000 */
[-C--:B------:R-:W-:Y:S01]  /*cbc0*/  FMUL.FTZ R37, R37, R202.reuse ;  /* 0x000000ca25257220 */ /* 0x080fe20000410000 */
[-C--:B------:R-:W-:Y:S01]  /*cbd0*/  FMUL.FTZ R40, R40, R202.reuse ;  /* 0x000000ca28287220 */ /* 0x080fe20000410000 */
[-C--:B------:R-:W-:Y:S01]  /*cbe0*/  FMUL.FTZ R41, R41, R202.reuse ;  /* 0x000000ca29297220 */ /* 0x080fe20000410000 */
[----:B------:R-:W0:Y:S01]  /*cbf0*/  SHFL.BFLY PT, R153, R152, 0x2, 0x1f ;  /* 0x0c401f0098997f89 */ /* 0x000e2200000e0000 */
        /* <DEDUP_REMOVED lines=23> */
[----:B0-----:R-:W-:Y:S01]  /*cd70*/  FMNMX.FTZ R153, R152, R153, !PT ;  /* 0x0000009998997209 */ /* 0x001fe20007810000 */
[----:B------:R-:W0:Y:S01]  /*cd80*/  MUFU.EX2 R208, R208 ;  /* 0x000000d000d07308 */ /* 0x000e220000000800 */
[-C--:B------:R-:W-:Y:S01]  /*cd90*/  FMUL.FTZ R84, R84, R202.reuse ;  /* 0x000000ca54547220 */ /* 0x080fe20000410000 */
[-C--:B------:R-:W-:Y:S01]  /*cda0*/  FMUL.FTZ R85, R85, R202.reuse ;  /* 0x000000ca55557220 */ /* 0x080fe20000410000 */
[-C--:B------:R-:W-:Y:S01]  /*cdb0*/  FMUL.FTZ R88, R88, R202.reuse ;  /* 0x000000ca58587220 */ /* 0x080fe20000410000 */
[----:B------:R-:W1:Y:S01]  /*cdc0*/  SHFL.BFLY PT, R188, R153, 0x1, 0x1f ;  /* 0x0c201f0099bc7f89 */ /* 0x000e6200000e0000 */
        /* <DEDUP_REMOVED lines=22> */
[----:B------:R-:W-:Y:S01]  /*cf30*/  FMUL.FTZ R125, R125, R202 ;  /* 0x000000ca7d7d7220 */ /* 0x000fe20000410000 */
[----:B-1----:R-:W-:Y:S01]  /*cf40*/  FMNMX.FTZ R188, R153, R188, !PT ;  /* 0x000000bc99bc7209 */ /* 0x002fe20007810000 */
[----:B------:R-:W-:Y:S01]  /*cf50*/  FFMA.FTZ R153, R181, UR6, -R213 ;  /* 0x00000006b5997c23 */ /* 0x000fe200080108d5 */
[-C--:B------:R-:W-:Y:S01]  /*cf60*/  FMUL.FTZ R128, R128, R202.reuse ;  /* 0x000000ca80807220 */ /* 0x080fe20000410000 */
[-C--:B------:R-:W-:Y:S01]  /*cf70*/  FMUL.FTZ R129, R129, R202.reuse ;  /* 0x000000ca81817220 */ /* 0x080fe20000410000 */
[----:B------:R-:W-:Y:S01]  /*cf80*/  MUFU.EX2 R169, R169 ;  /* 0x000000a900a97308 */ /* 0x000fe20000000800 */
[----:B------:R-:W-:Y:S01]  /*cf90*/  FADD.FTZ R152, -R188, R211 ;  /* 0x000000d3bc987221 */ /* 0x000fe20000010100 */
[-C--:B------:R-:W-:Y:S01]  /*cfa0*/  FMUL.FTZ R132, R132, R202.reuse ;  /* 0x000000ca84847220 */ /* 0x080fe20000410000 */
[-C--:B------:R-:W-:Y:S01]  /*cfb0*/  FMUL.FTZ R133, R133, R202.reuse ;  /* 0x000000ca85857220 */ /* 0x080fe20000410000 */
[-C--:B------:R-:W-:Y:S01]  /*cfc0*/  FMUL.FTZ R136, R136, R202.reuse ;  /* 0x000000ca88887220 */ /* 0x080fe20000410000 */
[----:B------:R-:W-:Y:S01]  /*cfd0*/  FMUL.FTZ R181, R152, UR6 ;  /* 0x0000000698b57c20 */ /* 0x000fe20008410000 */
[----:B------:R-:W-:Y:S01]  /*cfe0*/  FMUL.FTZ R152, R188, UR6 ;  /* 0x00000006bc987c20 */ /* 0x000fe20008410000 */
[-C--:B------:R-:W-:Y:S01]  /*cff0*/  FMUL.FTZ R137, R137, R202.reuse ;  /* 0x000000ca89897220 */ /* 0x080fe20000410000 */
[----:B------:R0:W-:Y:S01]  /*d000*/  MUFU.EX2 R211, R153 ;  /* 0x0000009900d37308 */ /* 0x0001e20000000800 */
[----:B------:R-:W-:Y:S01]  /*d010*/  FMUL.FTZ R140, R140, R202 ;  /* 0x000000ca8c8c7220 */ /* 0x000fe20000410000 */
[----:B------:R-:W-:Y:S01]  /*d020*/  FFMA.FTZ R214, R154, UR6, -R152 ;  /* 0x000000069ad67c23 */ /* 0x000fe20008010898 */
[----:B------:R-:W-:-:S02]  /*d030*/  @!P3 IMAD R154, R212, 0x40, R195 ;  /* 0x00000040d49ab824 */ /* 0x000fc400078e02c3 */
[--C-:B------:R-:W-:Y:S01]  /*d040*/  FFMA.FTZ R213, R155, UR6, -R152.reuse ;  /* 0x000000069bd57c23 */ /* 0x100fe20008010898 */
[--C-:B------:R-:W-:Y:S01]  /*d050*/  FFMA.FTZ R215, R158, UR6, -R152.reuse ;  /* 0x000000069ed77c23 */ /* 0x100fe20008010898 */
[--C-:B------:R-:W-:Y:S01]  /*d060*/  FFMA.FTZ R216, R159, UR6, -R152.reuse ;  /* 0x000000069fd87c23 */ /* 0x100fe20008010898 */
[----:B------:R-:W-:Y:S01]  /*d070*/  @!P3 IMAD R154, R154, 0x4, R199 ;  /* 0x000000049a9ab824 */ /* 0x000fe200078e02c7 */
[----:B------:R-:W1:Y:S01]  /*d080*/  MUFU.EX2 R181, R181 ;  /* 0x000000b500b57308 */ /* 0x000e620000000800 */
[----:B0-----:R-:W-:Y:S02]  /*d090*/  @!P1 VIADD R153, R184, 0x38840 ;  /* 0x00038840b8999836 */ /* 0x001fe40000000000 */
[--C-:B------:R-:W-:Y:S01]  /*d0a0*/  FFMA.FTZ R217, R162, UR6, -R152.reuse ;  /* 0x00000006a2d97c23 */ /* 0x100fe20008010898 */
[--C-:B------:R-:W-:Y:S01]  /*d0b0*/  FFMA.FTZ R218, R163, UR6, -R152.reuse ;  /* 0x00000006a3da7c23 */ /* 0x100fe20008010898 */
[--C-:B------:R-:W-:Y:S01]  /*d0c0*/  FFMA.FTZ R219, R166, UR6, -R152.reuse ;  /* 0x00000006a6db7c23 */ /* 0x100fe20008010898 */
[--C-:B------:R-:W-:Y:S01]  /*d0d0*/  FFMA.FTZ R220, R167, UR6, -R152.reuse ;  /* 0x00000006a7dc7c23 */ /* 0x100fe20008010898 */
[----:B------:R-:W-:Y:S01]  /*d0e0*/  @!P1 PRMT R153, RZ, 0x654, R153 ;  /* 0x00000654ff999816 */ /* 0x000fe20000000099 */
[--C-:B------:R-:W-:Y:S01]  /*d0f0*/  FFMA.FTZ R170, R170, UR6, -R152.reuse ;  /* 0x00000006aaaa7c23 */ /* 0x100fe20008010898 */
[--C-:B------:R-:W-:Y:S01]  /*d100*/  FFMA.FTZ R171, R171, UR6, -R152.reuse ;  /* 0x00000006abab7c23 */ /* 0x100fe20008010898 */
[--C-:B------:R-:W-:Y:S01]  /*d110*/  FFMA.FTZ R174, R174, UR6, -R152.reuse ;  /* 0x00000006aeae7c23 */ /* 0x100fe20008010898 */
[--C-:B------:R-:W-:Y:S01]  /*d120*/  FFMA.FTZ R175, R175, UR6, -R152.reuse ;  /* 0x00000006afaf7c23 */ /* 0x100fe20008010898 */
[----:B------:R0:W-:Y:S01]  /*d130*/  @!P1 SYNCS.ARRIVE.TRANS64.RED.A1T0 RZ, [R153+URZ], RZ ;  /* 0x000000ff99ff99a7 */ /* 0x0001e2000810043f */
[--C-:B------:R-:W-:Y:S01]  /*d140*/  FFMA.FTZ R178, R178, UR6, -R152.reuse ;  /* 0x00000006b2b27c23 */ /* 0x100fe20008010898 */
[--C-:B------:R-:W-:Y:S01]  /*d150*/  FFMA.FTZ R179, R179, UR6, -R152.reuse ;  /* 0x00000006b3b37c23 */ /* 0x100fe20008010898 */
[--C-:B------:R-:W-:Y:S01]  /*d160*/  FFMA.FTZ R182, R182, UR6, -R152.reuse ;  /* 0x00000006b6b67c23 */ /* 0x100fe20008010898 */
[----:B------:R-:W-:Y:S01]  /*d170*/  FFMA.FTZ R183, R183, UR6, -R152 ;  /* 0x00000006b7b77c23 */ /* 0x000fe20008010898 */
[----:B------:R-:W-:Y:S01]  /*d180*/  @!P3 STS [R154+0x38400], R202 ;  /* 0x038400ca9a00b388 */ /* 0x000fe20000000800 */
[----:B------:R-:W-:Y:S01]  /*d190*/  MUFU.EX2 R214, R214 ;  /* 0x000000d600d67308 */ /* 0x000fe20000000800 */
[----:B------:R-:W-:Y:S01]  /*d1a0*/  F2FP.F16.F32.PACK_AB R152, R204, R189 ;  /* 0x000000bdcc98723e */ /* 0x000fe200000000ff */
[----:B-1----:R-:W-:Y:S01]  /*d1b0*/  FMUL.FTZ R26, R26, R181 ;  /* 0x000000b51a1a7220 */ /* 0x002fe20000410000 */
[----:B------:R1:W-:Y:S01]  /*d1c0*/  @!P3 STS [R154+0x38420], R181 ;  /* 0x038420b59a00b388 */ /* 0x0003e20000000800 */
[----:B------:R-:W-:Y:S01]  /*d1d0*/  F2FP.F16.F32.PACK_AB R158, R210, R209 ;  /* 0x000000d1d29e723e */ /* 0x000fe200000000ff */
[-C--:B------:R-:W-:Y:S01]  /*d1e0*/  FMUL.FTZ R27, R27, R181.reuse ;  /* 0x000000b51b1b7220 */ /* 0x080fe20000410000 */
[----:B------:R-:W-:Y:S01]  /*d1f0*/  F2FP.F16.F32.PACK_AB R160, R169, R168 ;  /* 0x000000a8a9a0723e */ /* 0x000fe200000000ff */
[-C--:B------:R-:W-:Y:S01]  /*d200*/  FMUL.FTZ R30, R30, R181.reuse ;  /* 0x000000b51e1e7220 */ /* 0x080fe20000410000 */
[----:B------:R-:W0:Y:S01]  /*d210*/  MUFU.EX2 R213, R213 ;  /* 0x000000d500d57308 */ /* 0x000e220000000800 */
[-C--:B------:R-:W-:Y:S01]  /*d220*/  FMUL.FTZ R31, R31, R181.reuse ;  /* 0x000000b51f1f7220 */ /* 0x080fe20000410000 */
[-C--:B------:R-:W-:Y:S01]  /*d230*/  FMUL.FTZ R34, R34, R181.reuse ;  /* 0x000000b522227220 */ /* 0x080fe20000410000 */
[-C--:B------:R-:W-:Y:S01]  /*d240*/  FMUL.FTZ R35, R35, R181.reuse ;  /* 0x000000b523237220 */ /* 0x080fe20000410000 */
[----:B------:R-:W-:Y:S01]  /*d250*/  FMUL.FTZ R38, R38, R181 ;  /* 0x000000b526267220 */ /* 0x000fe20000410000 */
[----:B-1----:R-:W-:Y:S01]  /*d260*/  F2FP.F16.F32.PACK_AB R154, R206, R205 ;  /* 0x000000cdce9a723e */ /* 0x002fe200000000ff */
        /* <DEDUP_REMOVED lines=77> */
[----:B------:R-:W-:Y:S01]  /*d740*/  FMUL.FTZ R151, R151, R181 ;  /* 0x000000b597977220 */ /* 0x000fe20000410000 */
[----:B------:R0:W-:Y:S01]  /*d750*/  STSM.16.M88.4 [R191+0x36400], R152 ;  /* 0x03640098bf007844 */ /* 0x0001e20000000200 */
[----:B------:R-:W-:-:S02]  /*d760*/  VIADD R212, R221, 0x80 ;  /* 0x00000080ddd47836 */ /* 0x000fc40000000000 */
[----:B------:R-:W-:Y:S01]  /*d770*/  FFMA.FTZ R3, R202, R3, R189 ;  /* 0x00000003ca037223 */ /* 0x000fe200000100bd */
[----:B------:R-:W-:Y:S01]  /*d780*/  FFMA.FTZ R10, R181, R10, R214 ;  /* 0x0000000ab50a7223 */ /* 0x000fe200000100d6 */
[----:B------:R-:W-:Y:S01]  /*d790*/  MUFU.EX2 R174, R174 ;  /* 0x000000ae00ae7308 */ /* 0x000fe20000000800 */
[----:B------:R0:W-:Y:S01]  /*d7a0*/  STSM.16.M88.4 [R193], R156 ;  /* 0x0000009cc1007844 */ /* 0x0001e20000000200 */
[----:B------:R-:W-:Y:S01]  /*d7b0*/  FADD.FTZ R204, R204, R3 ;  /* 0x00000003cccc7221 */ /* 0x000fe20000010000 */
[----:B------:R-:W-:Y:S01]  /*d7c0*/  FADD.FTZ R10, R213, R10 ;  /* 0x0000000ad50a7221 */ /* 0x000fe20000010000 */
[----:B------:R-:W-:Y:S02]  /*d7d0*/  @!P1 VIADD R184, R184, 0x38860 ;  /* 0x00038860b8b89836 */ /* 0x000fe40000000000 */
[----:B------:R-:W-:Y:S01]  /*d7e0*/  FADD.FTZ R205, R205, R204 ;  /* 0x000000cccdcd7221 */ /* 0x000fe20000010000 */
[----:B------:R-:W-:Y:S01]  /*d7f0*/  FADD.FTZ R215, R215, R10 ;  /* 0x0000000ad7d77221 */ /* 0x000fe20000010000 */
[----:B------:R-:W2:Y:S01]  /*d800*/  MUFU.EX2 R175, R175 ;  /* 0x000000af00af7308 */ /* 0x000ea20000000800 */
[----:B-1----:R-:W-:Y:S01]  /*d810*/  F2FP.F16.F32.PACK_AB R161, R171, R170 ;  /* 0x000000aaaba1723e */ /* 0x002fe200000000ff */
[----:B------:R-:W-:Y:S01]  /*d820*/  FADD.FTZ R206, R206, R205 ;  /* 0x000000cdcece7221 */ /* 0x000fe20000010000 */
[----:B------:R-:W-:Y:S01]  /*d830*/  FADD.FTZ R216, R216, R215 ;  /* 0x000000d7d8d87221 */ /* 0x000fe20000010000 */
[----:B------:R-:W-:Y:S01]  /*d840*/  @!P1 PRMT R184, RZ, 0x654, R184 ;  /* 0x00000654ffb89816 */ /* 0x000fe200000000b8 */
[----:B------:R-:W-:-:S02]  /*d850*/  IMAD.MOV.U32 R189, RZ, RZ, R23 ;  /* 0x000000ffffbd7224 */ /* 0x000fc400078e0017 */
        /* <DEDUP_REMOVED lines=13> */
[----:B------:R-:W2:Y:S01]  /*d930*/  MUFU.EX2 R180, R180 ;  /* 0x000000b400b47308 */ /* 0x000ea20000000800 */
[----:B------:R-:W-:Y:S02]  /*d940*/  FADD.FTZ R170, R170, R219 ;  /* 0x000000dbaaaa7221 */ /* 0x000fe40000010000 */
[----:B------:R-:W-:Y:S02]  /*d950*/  FADD.FTZ R169, R169, R168 ;  /* 0x000000a8a9a97221 */ /* 0x000fe40000010000 */
[----:B------:R-:W-:Y:S02]  /*d960*/  FADD.FTZ R171, R171, R170 ;  /* 0x000000aaabab7221 */ /* 0x000fe40000010000 */
[----:B------:R-:W-:Y:S01]  /*d970*/  FADD.FTZ R172, R172, R169 ;  /* 0x000000a9acac7221 */ /* 0x000fe20000010000 */
[----:B------:R-:W-:Y:S01]  /*d980*/  MUFU.EX2 R178, R178 ;  /* 0x000000b200b27308 */ /* 0x000fe20000000800 */
[----:B-1----:R-:W-:Y:S01]  /*d990*/  F2FP.F16.F32.PACK_AB R164, R177, R176 ;  /* 0x000000b0b1a4723e */ /* 0x002fe200000000ff */
[----:B------:R-:W-:Y:S01]  /*d9a0*/  FADD.FTZ R174, R174, R171 ;  /* 0x000000abaeae7221 */ /* 0x000fe20000010000 */
[----:B------:R-:W-:-:S03]  /*d9b0*/  FADD.FTZ R173, R173, R172 ;  /* 0x000000acadad7221 */ /* 0x000fc60000010000 */
[----:B------:R-:W-:Y:S01]  /*d9c0*/  FADD.FTZ R175, R175, R174 ;  /* 0x000000aeafaf7221 */ /* 0x000fe20000010000 */
[----:B------:R-:W-:Y:S01]  /*d9d0*/  FADD.FTZ R176, R176, R173 ;  /* 0x000000adb0b07221 */ /* 0x000fe20000010000 */
[----:B------:R-:W1:Y:S01]  /*d9e0*/  MUFU.EX2 R179, R179 ;  /* 0x000000b300b37308 */ /* 0x000e620000000800 */
[----:B--2---:R-:W-:Y:S02]  /*d9f0*/  F2FP.F16.F32.PACK_AB R166, R211, R180 ;  /* 0x000000b4d3a6723e */ /* 0x004fe400000000ff */
[----:B------:R-:W-:-:S04]  /*da00*/  FADD.FTZ R177, R177, R176 ;  /* 0x000000b0b1b17221 */ /* 0x000fc80000010000 */
[----:B------:R-:W-:Y:S01]  /*da10*/  FADD.FTZ R180, R180, R177 ;  /* 0x000000b1b4b47221 */ /* 0x000fe20000010000 */
[----:B------:R-:W2:Y:S03]  /*da20*/  MUFU.EX2 R182, R182 ;  /* 0x000000b600b67308 */ /* 0x000ea60000000800 */
[----:B------:R-:W-:Y:S01]  /*da30*/  FADD.FTZ R3, R211, R180 ;  /* 0x000000b4d3037221 */ /* 0x000fe20000010000 */
[----:B------:R-:W-:-:S04]  /*da40*/  IMAD.MOV.U32 R211, RZ, RZ, R188 ;  /* 0x000000ffffd37224 */ /* 0x000fc800078e00bc */
[----:B------:R-:W3:Y:S01]  /*da50*/  MUFU.EX2 R183, R183 ;  /* 0x000000b700b77308 */ /* 0x000ee20000000800 */
[----:B-1----:R-:W-:Y:S01]  /*da60*/  F2FP.F16.F32.PACK_AB R165, R179, R178 ;  /* 0x000000b2b3a5723e */ /* 0x002fe200000000ff */
[----:B------:R-:W-:-:S04]  /*da70*/  FADD.FTZ R178, R178, R175 ;  /* 0x000000afb2b27221 */ /* 0x000fc80000010000 */
[----:B------:R-:W-:-:S04]  /*da80*/  FADD.FTZ R179, R179, R178 ;  /* 0x000000b2b3b37221 */ /* 0x000fc80000010000 */
[----:B--2---:R-:W-:Y:S01]  /*da90*/  FADD.FTZ R10, R182, R179 ;  /* 0x000000b3b60a7221 */ /* 0x004fe20000010000 */
[----:B---3--:R-:W-:-:S03]  /*daa0*/  F2FP.F16.F32.PACK_AB R167, R183, R182 ;  /* 0x000000b6b7a7723e */ /* 0x008fc600000000ff */
[----:B------:R-:W-:Y:S02]  /*dab0*/  FADD.FTZ R10, R183, R10 ;  /* 0x0000000ab70a7221 */ /* 0x000fe40000010000 */
[----:B------:R0:W-:Y:S01]  /*dac0*/  STSM.16.M88.4 [R192], R164 ;  /* 0x000000a4c0007844 */ /* 0x0001e20000000200 */
[----:B------:R-:W-:-:S06]  /*dad0*/  WARPGROUP.ARRIVE ;  /* 0x00000000000079c5 */ /* 0x000fcc0000000000 */
        /* <DEDUP_REMOVED lines=33> */
[----:B0-----:R-:W-:-:S07]  /*dcf0*/  IMAD.MOV.U32 R184, RZ, RZ, R203 ;  /* 0x000000ffffb87224 */ /* 0x001fce00078e00cb */
.L_x_5053:
[----:B------:R-:W-:-:S13]  /*dd00*/  R2UR UR7, R198 ;  /* 0x00000000c60772ca */ /* 0x000fda00000e0000 */
[----:B------:R-:W-:-:S13]  /*dd10*/  ISETP.GE.AND P2, PT, R184, UR7, PT ;  /* 0x00000007b8007c0c */ /* 0x000fda000bf46270 */
[----:B------:R-:W-:Y:S05]  /*dd20*/  @!P2 BRA `(.L_x_5063) ;  /* 0x00000034008ca947 */ /* 0x000fea0003800000 */
[----:B--2---:R-:W-:Y:S01]  /*dd30*/  IMAD.MOV.U32 R204, RZ, RZ, R188 ;  /* 0x000000ffffcc7224 */ /* 0x004fe200078e00bc */
[----:B------:R-:W-:Y:S01]  /*dd40*/  ULDC UR61, c[0x0][0xadc] ;  /* 0x0002b700003d7ab9 */ /* 0x000fe20000000800 */
[----:B------:R-:W-:Y:S02]  /*dd50*/  IMAD.MOV.U32 R203, RZ, RZ, R23 ;  /* 0x000000ffffcb7224 */ /* 0x000fe400078e0017 */
[----:B------:R-:W-:-:S07]  /*dd60*/  IMAD.MOV.U32 R206, RZ, RZ, R11 ;  /* 0x000000ffffce7224 */ /* 0x000fce00078e000b */
.L_x_5080:
[----:B------:R-:W-:-:S05]  /*dd70*/  VIADD R11, R206, 0x1 ;  /* 0x00000001ce0b7836 */ /* 0x000fca0000000000 */
[----:B------:R-:W-:-:S04]  /*dd80*/  ISETP.NE.AND P2, PT, R11, 0x2, PT ;  /* 0x000000020b00780c */ /* 0x000fc80003f45270 */
[----:B------:R-:W-:Y:S02]  /*dd90*/  SEL R23, RZ, 0x1, P2 ;  /* 0x00000001ff177807 */ /* 0x000fe40001000000 */
[----:B------:R-:W-:Y:S02]  /*dda0*/  SEL R11, R11, RZ, P2 ;  /* 0x000000ff0b0b7207 */ /* 0x000fe40001000000 */
[----:B------:R-:W-:-:S13]  /*ddb0*/  R2UR UR6, R23 ;  /* 0x00000000170672ca */ /* 0x000fda00000e0000 */
[----:B------:R-:W-:Y:S01]  /*ddc0*/  ULOP3.LUT UR60, UR60, UR6, URZ, 0x3c, !UPT ;  /* 0x000000063c3c7292 */ /* 0x000fe2000f8e3c3f */
[----:B---3--:R-:W-:Y:S11]  /*ddd0*/  @!P0 BRA `(.L_x_5064) ;  /* 0x0000000000048947 */ /* 0x008ff60003800000 */
[----:B------:R-:W-:Y:S01]  /*dde0*/  BPT.TRAP 0x1 ;  /* 0x000000040000795c */ /* 0x000fe20000300000 */
.L_x_5064:
[----:B------:R-:W-:Y:S02]  /*ddf0*/  IMAD.U32 R189, RZ, RZ, UR60 ;  /* 0x0000003cffbd7e24 */ /* 0x000fe4000f8e00ff */
[----:B------:R-:W-:-:S03]  /*de00*/  IMAD R202, R11, 0x8, R199 ;  /* 0x000000080bca7824 */ /* 0x000fc600078e02c7 */
[----:B------:R-:W-:-:S04]  /*de10*/  SHF.L.U32 R189, R189, 0x1f, RZ ;  /* 0x0000001fbdbd7819 */ /* 0x000fc800000006ff */
[----:B------:R0:W1:Y:S01]  /*de20*/  SYNCS.PHASECHK.TRANS64.TRYWAIT P2, [R202+URZ+0x38830], R189 ;  /* 0x038830bdca0075a7 */ /* 0x000062000804017f */
[----:B------:R-:W-:Y:S05]  /*de30*/  @!P0 BRA `(.L_x_5065) ;  /* 0x0000000000048947 */ /* 0x000fea0003800000 */
[----:B------:R-:W-:Y:S01]  /*de40*/  BPT.TRAP 0x1 ;  /* 0x000000040000795c */ /* 0x000fe20000300000 */
.L_x_5065:
[----:B------:R-:W-:Y:S01]  /*de50*/  IMAD R23, R11, 0x200, R194 ;  /* 0x000002000b177824 */ /* 0x000fe200078e02c2 */
[----:B-1----:R-:W-:Y:S06]  /*de60*/  @P2 BRA `(.L_x_5066) ;  /* 0x0000000000082947 */ /* 0x002fec0003800000 */
[----:B------:R-:W1:Y:S02]  /*de70*/  SYNCS.PHASECHK.TRANS64.TRYWAIT P2, [R202+URZ+0x38830], R189 ;  /* 0x038830bdca0075a7 */ /* 0x000e64000804017f */
[----:B-1----:R-:W-:Y:S05]  /*de80*/  @!P2 BRA `(.L_x_5067) ;  /* 0x000000c4005ca947 */ /* 0x002fea0003800000 */
.L_x_5066:
[----:B------:R-:W-:Y:S01]  /*de90*/  R2UR UR58, R23 ;  /* 0x00000000173a72ca */ /* 0x000fe200000e0000 */
[----:B------:R-:W-:Y:S01]  /*dea0*/  WARPGROUP.ARRIVE ;  /* 0x00000000000079c5 */ /* 0x000fe20000000000 */
        /* <DEDUP_REMOVED lines=8> */
[----:B------:R-:W-:Y:S01]  /*df30*/  VIADD R188, R23, 0x4 ;  /* 0x0000000417bc7836 */ /* 0x000fe20000000000 */
        /* <DEDUP_REMOVED lines=22> */
.L_x_5068:
[----:B------:R2:W3:Y:S01]  /*e0a0*/  SYNCS.PHASECHK.TRANS64.TRYWAIT P2, [R202+URZ+0x38850], R189 ;  /* 0x038850bdca0075a7 */ /* 0x0004e2000804017f */
[----:B------:R-:W-:Y:S05]  /*e0b0*/  @!P0 BRA `(.L_x_5069) ;  /* 0x0000000000048947 */ /* 0x000fea0003800000 */
[----:B------:R-:W-:Y:S01]  /*e0c0*/  BPT.TRAP 0x1 ;  /* 0x000000040000795c */ /* 0x000fe20000300000 */
.L_x_5069:
[----:B------:R-:W-:Y:S01]  /*e0d0*/  IMAD R23, R11, 0x1000, R17 ;  /* 0x000010000b177824 */ /* 0x000fe200078e0211 */
[----:B---3--:R-:W-:Y:S06]  /*e0e0*/  @P2 BRA `(.L_x_5070) ;  /* 0x0000000000082947 */ /* 0x008fec0003800000 */
[----:B------:R-:W3:Y:S02]  /*e0f0*/  SYNCS.PHASECHK.TRANS64.TRYWAIT P2, [R202+URZ+0x38850], R189 ;  /* 0x038850bdca0075a7 */ /* 0x000ee4000804017f */
[----:B---3--:R-:W-:Y:S05]  /*e100*/  @!P2 BRA `(.L_x_5071) ;  /* 0x000000c000d0a947 */ /* 0x008fea0003800000 */
.L_x_5070:
[----:B------:R-:W-:Y:S01]  /*e110*/  R2UR UR58, R23 ;  /* 0x00000000173a72ca */ /* 0x000fe200000e0000 */
[----:B------:R-:W-:Y:S01]  /*e120*/  WARPGROUP.ARRIVE ;  /* 0x00000000000079c5 */ /* 0x000fe20000000000 */
[----:B------:R-:W-:Y:S01]  /*e130*/  R2UR UR56, R6 ;  /* 0x00000000063872ca */ /* 0x000fe200000e0000 */
[----:B------:R-:W-:Y:S01]  /*e140*/  UMOV UR59, 0x40000040 ;  /* 0x40000040003b7882 */ /* 0x000fe20000000000 */
[----:B------:R-:W-:Y:S01]  /*e150*/  R2UR UR57, R7 ;  /* 0x00000000073972ca */ /* 0x000fe200000e0000 */
        /* <DEDUP_REMOVED lines=19> */
[----:B------:R-:W4:Y:S01]  /*e290*/  S2R R205, SR_TID.X ;  /* 0x0000000000cd7919 */ /* 0x000f220000002100 */
[----:B------:R-:W-:Y:S01]  /*e2a0*/  UMOV UR55, 0x40000040 ;  /* 0x4000004000377882 */ /* 0x000fe20000000000 */
[----:B------:R-:W-:Y:S01]  /*e2b0*/  IMAD.MOV.U32 R212, RZ, RZ, R187 ;  /* 0x000000ffffd47224 */ /* 0x000fe200078e00bb */
[----:B----4-:R-:W-:Y:S01]  /*e2c0*/  SHF.R.U32.HI R205, RZ, 0x7, R205 ;  /* 0x00000007ffcd7819 */ /* 0x010fe200000116cd */
[----:B------:R-:W-:-:S02]  /*e2d0*/  WARPGROUP.DEPBAR.LE gsb0, 0x0 ;  /* 0x00008000000079c5 */ /* 0x000fc40000010000 */
        /* <DEDUP_REMOVED lines=36> */
[----:B------:R-:W4:Y:S01]  /*e520*/  SHFL.IDX PT, R188, R205, RZ, 0x1f ;  /* 0x00001fffcdbc7589 */ /* 0x000f2200000e0000 */
[----:B------:R-:W-:Y:S01]  /*e530*/  UMOV UR59, 0x40000040 ;  /* 0x40000040003b7882 */ /* 0x000fe20000000000 */
[----:B----4-:R-:W-:Y:S01]  /*e540*/  ISETP.GT.AND P2, PT, R188, 0x7f, PT ;  /* 0x0000007fbc00780c */ /* 0x010fe20003f44270 */
[----:B------:R-:W-:-:S03]  /*e550*/  VIADD R188, R23, 0x800 ;  /* 0x0000080017bc7836 */ /* 0x000fc60000000000 */
[----:B0123--:R-:W-:-:S05]  /*e560*/  SEL R189, RZ, 0x2, !P2 ;  /* 0x00000002ffbd7807 */ /* 0x00ffca0005000000 */
[----:B------:R-:W-:Y:S02]  /*e570*/  IMAD.IADD R205, R186, 0x1, R189 ;  /* 0x00000001bacd7824 */ /* 0x000fe400078e02bd */
[----:B------:R-:W-:-:S03]  /*e580*/  IMAD.IADD R207, R189, 0x1, R188 ;  /* 0x00000001bdcf7824 */ /* 0x000fc600078e02bc */
[----:B------:R-:W-:Y:S01]  /*e590*/  R2UR UR56, R205 ;  /* 0x00000000cd3872ca */ /* 0x000fe200000e0000 */
[----:B------:R-:W-:Y:S01]  /*e5a0*/  IMAD.MOV.U32 R205, RZ, RZ, 0x4 ;  /* 0x00000004ffcd7424 */ /* 0x000fe200078e00ff */
[----:B------:R-:W-:-:S04]  /*e5b0*/  R2UR UR58, R207 ;  /* 0x00000000cf3a72ca */ /* 0x000fc800000e0000 */
        /* <DEDUP_REMOVED lines=9> */
[----:B------:R-:W-:Y:S01]  /*e650*/  R2UR UR7, R201 ;  /* 0x00000000c90772ca */ /* 0x000fe200000e0000 */
[----:B------:R-:W-:Y:S02]  /*e660*/  WARPGROUP.DEPBAR.LE gsb0, 0x0 ;  /* 0x00008000000079c5 */ /* 0x000fe40000010000 */
[----:B------:R-:W-:-:S06]  /*e670*/  WARPGROUP.ARRIVE ;  /* 0x00000000000079c5 */ /* 0x000fcc0000000000 */
[----:B------:R-:W-:Y:S01]  /*e680*/  HGMMA.64x64x16.F32 R152, gdesc[UR8], R152, gsb0 ;  /* 0x00e00000089879f0 */ /* 0x000fe20008000898 */
[----:B------:R-:W-:Y:S01]  /*e690*/  ULDC UR10, c[0x0][0x288] ;  /* 0x0000a200000a7ab9 */ /* 0x000fe20000000800 */
[----:B------:R-:W-:Y:S01]  /*e6a0*/  ULDC UR11, c[0x0][0xad8] ;  /* 0x0002b600000b7ab9 */ /* 0x000fe20000000800 */
[----:B------:R-:W-:Y:S02]  /*e6b0*/  WARPGROUP.DEPBAR.LE gsb0, 0x0 ;  /* 0x00008000000079c5 */ /* 0x000fe40000010000 */
[----:B------:R-:W-:-:S06]  /*e6c0*/  WARPGROUP.ARRIVE ;  /* 0x00000000000079c5 */ /* 0x000fcc0000000000 */
[----:B------:R-:W-:Y:S01]  /*e6d0*/  HGMMA.64x64x16.F32 R152, gdesc[UR12], R152, gsb0 ;  /* 0x00e000000c9879f0 */ /* 0x000fe20008000898 */
[----:B------:R-:W-:Y:S02]  /*e6e0*/  ULDC UR15, c[0x0][0x2f0] ;  /* 0x0000bc00000f7ab9 */ /* 0x000fe40000000800 */
        /* <DEDUP_REMOVED lines=182> */
[----:B------:R-:W-:Y:S01]  /*f250*/  IADD3 R23, R188, R189, R23 ;  /* 0x000000bdbc177210 */ /* 0x000fe20007ffe017 */
[----:B------:R-:W-:-:S05]  /*f260*/  @!P1 VIADD R188, R202, 0x38840 ;  /* 0x00038840cabc9836 */ /* 0x000fca0000000000 */
        /* <DEDUP_REMOVED lines=8> */
[----:B------:R-:W-:Y:S01]  /*f2f0*/  @P2 IMAD.HI.U32 R23, R187, UR6, RZ ;  /* 0x00000006bb172c27 */ /* 0x000fe2000f8e00ff */
[----:B------:R-:W-:-:S04]  /*f300*/  @UP0 ULDC UR6, c[0x0][0x450] ;  /* 0x0001140000060ab9 */ /* 0x000fc80000000800 */
[----:B------:R-:W-:Y:S01]  /*f310*/  @P2 SHF.R.U32.HI R212, RZ, UR6, R23 ;  /* 0x00000006ffd42c19 */ /* 0x000fe20008011617 */
[----:B------:R-:W-:-:S04]  /*f320*/  IMAD.SHL.U32 R23, R184, 0x40, RZ ;  /* 0x00000040b8177824 */ /* 0x000fc800078e00ff */
[----:B------:R-:W0:Y:S01]  /*f330*/  SHFL.IDX PT, R205, R212, RZ, 0x1c1f ;  /* 0x001c1fffd4cd7589 */ /* 0x000e2200000e0000 */
[----:B------:R-:W-:-:S05]  /*f340*/  IADD3 R189, -R2, 0x1, -R23 ;  /* 0x0000000102bd7810 */ /* 0x000fca0007ffe917 */
[----:B------:R-:W-:-:S04]  /*f350*/  IMAD R189, R16, UR15, R189 ;  /* 0x0000000f10bd7c24 */ /* 0x000fc8000f8e02bd */
[----:B------:R-:W-:-:S04]  /*f360*/  VIADD R189, R189, -UR10 ;  /* 0x8000000abdbd7c36 */ /* 0x000fc80008000000 */
[C---:B------:R-:W-:Y:S02]  /*f370*/  VIADD R209, R189.reuse, UR11 ;  /* 0x0000000bbdd17c36 */ /* 0x040fe40008000000 */
[----:B------:R-:W-:Y:S02]  /*f380*/  VIADD R210, R189, UR7 ;  /* 0x00000007bdd27c36 */ /* 0x000fe40008000000 */
[--C-:B0-----:R-:W-:Y:S02]  /*f390*/  IMAD.IADD R211, R209, 0x1, R205.reuse ;  /* 0x00000001d1d37824 */ /* 0x101fe400078e02cd */
[----:B------:R-:W-:Y:S01]  /*f3a0*/  IMAD.IADD R207, R210, 0x1, R205 ;  /* 0x00000001d2cf7824 */ /* 0x000fe200078e02cd */
[----:B------:R-:W-:Y:S02]  /*f3b0*/  WARPGROUP.DEPBAR.LE gsb0, 0x0 ;  /* 0x00008000000079c5 */ /* 0x000fe40000010000 */
[----:B------:R-:W-:-:S06]  /*f3c0*/  WARPGROUP.ARRIVE ;  /* 0x00000000000079c5 */ /* 0x000fcc0000000000 */
[----:B------:R-:W-:Y:S03]  /*f3d0*/  HGMMA.64x64x16.F32 R152, gdesc[UR56], R152, gsb0 ;  /* 0x00e00000389879f0 */ /* 0x000fe60008000898 */
[----:B------:R-:W-:Y:S02]  /*f3e0*/  WARPGROUP.DEPBAR.LE gsb0, 0x0 ;  /* 0x00008000000079c5 */ /* 0x000fe40000010000 */
[----:B------:R0:W-:Y:S01]  /*f3f0*/  @!P1 SYNCS.ARRIVE.TRANS64.RED.A1T0 RZ, [R188+URZ], RZ ;  /* 0x000000ffbcff99a7 */ /* 0x0001e2000810043f */
[----:B------:R-:W-:Y:S05]  /*f400*/  @!P6 BRA `(.L_x_5072) ;  /* 0x000000000064e947 */ /* 0x000fea0003800000 */
[----:B------:R-:W-:Y:S01]  /*f410*/  ULDC UR7, c[0x0][0x2f0] ;  /* 0x0000bc0000077ab9 */ /* 0x000fe20000000800 */
[----:B------:R-:W-:Y:S01]  /*f420*/  ULDC UR6, c[0x0][0x288] ;  /* 0x0000a20000067ab9 */ /* 0x000fe20000000800 */
[----:B0-----:R-:W-:Y:S01]  /*f430*/  IMAD R188, R16, UR7, R205 ;  /* 0x0000000710bc7c24 */ /* 0x001fe2000f8e02cd */
        /* <DEDUP_REMOVED lines=12> */
.L_x_5074:
[----:B------:R-:W-:-:S05]  /*f500*/  IMAD.U32 R208, RZ, RZ, UR61 ;  /* 0x0000003dffd07e24 */ /* 0x000fca000f8e00ff */
[----:B------:R-:W-:-:S13]  /*f510*/  ISETP.NE.AND P2, PT, R208, 0x1, PT ;  /* 0x00000001d000780c */ /* 0x000fda0003f45270 */
[----:B------:R-:W0:Y:S02]  /*f520*/  @P2 LDC.64 R188, c[0x0][0xae0] ;  /* 0x0002b800ffbc2b82 */ /* 0x000e240000000a00 */
[----:B0-----:R-:W-:-:S05]  /*f530*/  @P2 IMAD.HI.U32 R188, R205, R188, RZ ;  /* 0x000000bccdbc2227 */ /* 0x001fca00078e00ff */
[----:B------:R-:W-:-:S07]  /*f540*/  @P2 SHF.R.U32.HI R205, RZ, R189, R188 ;  /* 0x000000bdffcd2219 */ /* 0x000fce00000116bc */
.L_x_5075:
[----:B------:R-:W-:Y:S05]  /*f550*/  BSYNC B0 ;  /* 0x0000000000007941 */ /* 0x000fea0003800000 */
.L_x_5073:
[----:B------:R-:W-:-:S04]  /*f560*/  IMAD R205, R205, R208, -R23 ;  /* 0x000000d0cdcd7224 */ /* 0x000fc800078e0a17 */
[----:B------:R-:W-:-:S05]  /*f570*/  IMAD.IADD R188, R205, 0x1, -R2 ;  /* 0x00000001cdbc7824 */ /* 0x000fca00078e0a02 */
[----:B------:R-:W-:Y:S02]  /*f580*/  VIADDMNMX R211, R188, R208, R211, PT ;  /* 0x000000d0bcd37246 */ /* 0x000fe400038001d3 */
[----:B------:R-:W-:-:S07]  /*f590*/  VIMNMX R207, R207, R188, !PT ;  /* 0x000000bccfcf7248 */ /* 0x000fce0007fe0100 */
.L_x_5072:
[----:B------:R-:W-:-:S04]  /*f5a0*/  ISETP.GT.AND P2, PT, R184, -0x1, PT ;  /* 0xffffffffb800780c */ /* 0x000fc80003f44270 */
[C---:B------:R-:W-:Y:S02]  /*f5b0*/  ISETP.GT.AND P3, PT, R207.reuse, RZ, P2 ;  /* 0x000000ffcf00720c */ /* 0x040fe40001764270 */
[----:B------:R-:W-:Y:S02]  /*f5c0*/  ISETP.GT.AND P5, PT, R207, 0x1, P2 ;  /* 0x00000001cf00780c */ /* 0x000fe400017a4270 */
[----:B------:R-:W-:Y:S02]  /*f5d0*/  ISETP.LT.OR P4, PT, R211, 0x1, P3 ;  /* 0x00000001d300780c */ /* 0x000fe40001f81670 */
[C---:B------:R-:W-:Y:S02]  /*f5e0*/  ISETP.GT.AND P3, PT, R207.reuse, 0x8, P2 ;  /* 0x00000008cf00780c */ /* 0x040fe40001764270 */
[----:B------:R-:W-:Y:S02]  /*f5f0*/  FSEL R208, R152, -INF , !P4 ;  /* 0xff80000098d07808 */ /* 0x000fe40006000000 */
[----:B------:R-:W-:-:S02]  /*f600*/  ISETP.GT.AND P4, PT, R207, 0x9, P2 ;  /* 0x00000009cf00780c */ /* 0x000fc40001784270 */
[C---:B------:R-:W-:Y:S02]  /*f610*/  ISETP.LT.OR P5, PT, R211.reuse, 0x2, P5 ;  /* 0x00000002d300780c */ /* 0x040fe40002fa1670 */
[C---:B------:R-:W-:Y:S02]  /*f620*/  ISETP.LT.OR P3, PT, R211.reuse, 0x9, P3 ;  /* 0x00000009d300780c */ /* 0x040fe40001f61670 */
[----:B------:R-:W-:Y:S02]  /*f630*/  ISETP.LT.OR P4, PT, R211, 0xa, P4 ;  /* 0x0000000ad300780c */ /* 0x000fe40002781670 */
[----:B------:R-:W-:Y:S02]  /*f640*/  FSEL R205, R153, -INF , !P5 ;  /* 0xff80000099cd7808 */ /* 0x000fe40006800000 */
[----:B------:R-:W-:Y:S01]  /*f650*/  FSEL R189, R156, -INF , !P3 ;  /* 0xff8000009cbd7808 */ /* 0x000fe20005800000 */
[----:B------:R-:W1:Y:S01]  /*f660*/  SHFL.IDX PT, R153, R212, 0x1, 0x1c1f ;  /* 0x003c1f00d4997f89 */ /* 0x000e6200000e0000 */
[----:B0-----:R-:W-:-:S02]  /*f670*/  FSEL R188, R157, -INF , !P4 ;  /* 0xff8000009dbc7808 */ /* 0x001fc40006000000 */
        /* <DEDUP_REMOVED lines=10> */
[----:B------:R-:W-:Y:S01]  /*f720*/  ISETP.GT.AND P3, PT, R207, 0x20, P2 ;  /* 0x00000020cf00780c */ /* 0x000fe20001764270 */
[--C-:B-1----:R-:W-:Y:S01]  /*f730*/  IMAD.IADD R209, R209, 0x1, R153.reuse ;  /* 0x00000001d1d17824 */ /* 0x102fe200078e0299 */
[----:B------:R-:W-:Y:S01]  /*f740*/  ISETP.GT.AND P4, PT, R207, 0x21, P2 ;  /* 0x00000021cf00780c */ /* 0x000fe20001784270 */
[----:B------:R-:W-:Y:S01]  /*f750*/  IMAD.IADD R210, R210, 0x1, R153 ;  /* 0x00000001d2d27824 */ /* 0x000fe200078e0299 */
        /* <DEDUP_REMOVED lines=9> */
[C---:B------:R-:W-:Y:S02]  /*f7f0*/  ISETP.LT.OR P5, PT, R211.reuse, 0x29, P5 ;  /* 0x00000029d300780c */ /* 0x040fe40002fa1670 */
[C---:B------:R-:W-:Y:S02]  /*f800*/  ISETP.LT.OR P3, PT, R211.reuse, 0x2a, P3 ;  /* 0x0000002ad300780c */ /* 0x040fe40001f61670 */
[----:B------:R-:W-:Y:S02]  /*f810*/  ISETP.LT.OR P4, PT, R211, 0x31, P4 ;  /* 0x00000031d300780c */ /* 0x000fe40002781670 */
[----:B------:R-:W-:-:S02]  /*f820*/  FSEL R172, R172, -INF , !P5 ;  /* 0xff800000acac7808 */ /* 0x000fc40006800000 */
[----:B------:R-:W-:Y:S02]  /*f830*/  FSEL R173, R173, -INF , !P3 ;  /* 0xff800000adad7808 */ /* 0x000fe40005800000 */
[----:B------:R-:W-:Y:S02]  /*f840*/  FSEL R176, R176, -INF , !P4 ;  /* 0xff800000b0b07808 */ /* 0x000fe40006000000 */
[C---:B------:R-:W-:Y:S02]  /*f850*/  ISETP.GT.AND P5, PT, R207.reuse, 0x31, P2 ;  /* 0x00000031cf00780c */ /* 0x040fe400017a4270 */
[C---:B------:R-:W-:Y:S02]  /*f860*/  ISETP.GT.AND P3, PT, R207.reuse, 0x38, P2 ;  /* 0x00000038cf00780c */ /* 0x040fe40001764270 */
[----:B------:R-:W-:Y:S02]  /*f870*/  ISETP.GT.AND P4, PT, R207, 0x39, P2 ;  /* 0x00000039cf00780c */ /* 0x000fe40001784270 */
[----:B------:R-:W-:-:S02]  /*f880*/  ISETP.LT.OR P5, PT, R211, 0x32, P5 ;  /* 0x00000032d300780c */ /* 0x000fc40002fa1670 */
[C---:B------:R-:W-:Y:S02]  /*f890*/  ISETP.LT.OR P3, PT, R211.reuse, 0x39, P3 ;  /* 0x00000039d300780c */ /* 0x040fe40001f61670 */
[----:B------:R-:W-:Y:S02]  /*f8a0*/  ISETP.LT.OR P4, PT, R211, 0x3a, P4 ;  /* 0x0000003ad300780c */ /* 0x000fe40002781670 */
[----:B------:R-:W-:Y:S02]  /*f8b0*/  FSEL R177, R177, -INF , !P5 ;  /* 0xff800000b1b17808 */ /* 0x000fe40006800000 */
[----:B------:R-:W-:Y:S02]  /*f8c0*/  FSEL R180, R180, -INF , !P3 ;  /* 0xff800000b4b47808 */ /* 0x000fe40005800000 */
[----:B------:R-:W-:Y:S01]  /*f8d0*/  FSEL R181, R181, -INF , !P4 ;  /* 0xff800000b5b57808 */ /* 0x000fe20006000000 */
[----:B------:R-:W-:Y:S06]  /*f8e0*/  @!P6 BRA `(.L_x_5076) ;  /* 0x000000000064e947 */ /* 0x000fec0003800000 */
[----:B------:R-:W-:Y:S01]  /*f8f0*/  ULDC UR7, c[0x0][0x2f0] ;  /* 0x0000bc0000077ab9 */ /* 0x000fe20000000800 */
[----:B------:R-:W-:Y:S01]  /*f900*/  ULDC UR6, c[0x0][0x288] ;  /* 0x0000a20000067ab9 */ /* 0x000fe20000000800 */
        /* <DEDUP_REMOVED lines=13> */
.L_x_5078:
[----:B------:R-:W-:-:S05]  /*f9e0*/  IMAD.U32 R212, RZ, RZ, UR61 ;  /* 0x0000003dffd47e24 */ /* 0x000fca000f8e00ff */
[----:B------:R-:W-:-:S13]  /*f9f0*/  ISETP.NE.AND P3, PT, R212, 0x1, PT ;  /* 0x00000001d400780c */ /* 0x000fda0003f65270 */
[----:B------:R-:W0:Y:S02]  /*fa00*/  @P3 LDC.64 R152, c[0x0][0xae0] ;  /* 0x0002b800ff983b82 */ /* 0x000e240000000a00 */
[----:B0-----:R-:W-:-:S05]  /*fa10*/  @P3 IMAD.HI.U32 R152, R168, R152, RZ ;  /* 0x00000098a8983227 */ /* 0x001fca00078e00ff */
[----:B------:R-:W-:-:S07]  /*fa20*/  @P3 SHF.R.U32.HI R168, RZ, R153, R152 ;  /* 0x00000099ffa83219 */ /* 0x000fce0000011698 */
.L_x_5079:
[----:B------:R-:W-:Y:S05]  /*fa30*/  BSYNC B0 ;  /* 0x0000000000007941 */ /* 0x000fea0003800000 */
.L_x_5077:
[----:B------:R-:W-:-:S04]  /*fa40*/  IMAD R23, R168, R212, -R23 ;  /* 0x000000d4a8177224 */ /* 0x000fc800078e0a17 */
[----:B------:R-:W-:-:S05]  /*fa50*/  IMAD.IADD R23, R23, 0x1, -R2 ;  /* 0x0000000117177824 */ /* 0x000fca00078e0a02 */
[----:B------:R-:W-:Y:S02]  /*fa60*/  VIADDMNMX R209, R23, R212, R209, PT ;  /* 0x000000d417d17246 */ /* 0x000fe400038001d1 */
[----:B------:R-:W-:-:S07]  /*fa70*/  VIMNMX R210, R210, R23, !PT ;  /* 0x00000017d2d27248 */ /* 0x000fce0007fe0100 */
.L_x_5076:
[----:B------:R-:W-:Y:S01]  /*fa80*/  FMNMX.FTZ R152, R208, R203, !PT ;  /* 0x000000cbd0987209 */ /* 0x000fe20007810000 */
[----:B------:R-:W-:Y:S01]  /*fa90*/  ULDC UR6, c[0x0][0xa80] ;  /* 0x0002a00000067ab9 */ /* 0x000fe20000000800 */
[----:B------:R-:W-:Y:S01]  /*faa0*/  ISETP.GT.AND P3, PT, R210, 0x1, P2 ;  /* 0x00000001d200780c */ /* 0x000fe20001764270 */
[----:B------:R-:W-:Y:S01]  /*fab0*/  UMOV UR11, 0x40000040 ;  /* 0x40000040000b7882 */ /* 0x000fe20000000000 */
[----:B------:R-:W-:Y:S01]  /*fac0*/  FMNMX.FTZ R152, R205, R152, !PT ;  /* 0x00000098cd987209 */ /* 0x000fe20007810000 */
[----:B------:R-:W-:Y:S01]  /*fad0*/  @!P1 VIADD R202, R202, 0x38860 ;  /* 0x00038860caca9836 */ /* 0x000fe20000000000 */
        /* <DEDUP_REMOVED lines=10> */
[----:B------:R-:W-:Y:S02]  /*fb80*/  ISETP.LT.OR P4, PT, R209, 0x9, P4 ;  /* 0x00000009d100780c */ /* 0x000fe40002781670 */
[----:B------:R-:W-:Y:S02]  /*fb90*/  FMNMX.FTZ R152, R165, R152, !PT ;  /* 0x00000098a5987209 */ /* 0x000fe40007810000 */
[----:B------:R-:W-:Y:S02]  /*fba0*/  ISETP.GT.AND P5, PT, R210, 0x9, P2 ;  /* 0x00000009d200780c */ /* 0x000fe400017a4270 */
[----:B------:R-:W-:Y:S02]  /*fbb0*/  FMNMX.FTZ R23, R157, R152, !PT ;  /* 0x000000989d177209 */ /* 0x000fe40007810000 */
[----:B------:R-:W-:-:S02]  /*fbc0*/  FSEL R158, R158, -INF , !P4 ;  /* 0xff8000009e9e7808 */ /* 0x000fc40006000000 */
        /* <DEDUP_REMOVED lines=14> */
[C---:B------:R-:W-:Y:S01]  /*fcb0*/  ISETP.GT.AND P4, PT, R210.reuse, 0x19, P2 ;  /* 0x00000019d200780c */ /* 0x040fe20001784270 */
[----:B------:R-:W0:Y:S01]  /*fcc0*/  SHFL.BFLY PT, R23, R152, 0x2, 0x1f ;  /* 0x0c401f0098177f89 */ /* 0x000e2200000e0000 */
[----:B------:R-:W-:Y:S02]  /*fcd0*/  FSEL R163, R163, -INF , !P5 ;  /* 0xff800000a3a37808 */ /* 0x000fe40006800000 */
[----:B------:R-:W-:Y:S02]  /*fce0*/  ISETP.GT.AND P5, PT, R210, 0x20, P2 ;  /* 0x00000020d200780c */ /* 0x000fe400017a4270 */
[----:B------:R-:W-:-:S02]  /*fcf0*/  ISETP.LT.OR P4, PT, R209, 0x1a, P4 ;  /* 0x0000001ad100780c */ /* 0x000fc40002781670 */
[----:B------:R-:W-:Y:S02]  /*fd00*/  ISETP.LT.OR P5, PT, R209, 0x21, P5 ;  /* 0x00000021d100780c */ /* 0x000fe40002fa1670 */
[----:B------:R-:W-:Y:S02]  /*fd10*/  FSEL R167, R167, -INF , !P4 ;  /* 0xff800000a7a77808 */ /* 0x000fe40006000000 */
[----:B------:R-:W-:Y:S02]  /*fd20*/  ISETP.GT.AND P4, PT, R210, 0x28, P2 ;  /* 0x00000028d200780c */ /* 0x000fe40001784270 */
[----:B------:R-:W-:Y:S02]  /*fd30*/  R2UR UR7, R198 ;  /* 0x00000000c60772ca */ /* 0x000fe400000e0000 */
[----:B------:R-:W-:Y:S02]  /*fd40*/  ISETP.LT.OR P4, PT, R209, 0x29, P4 ;  /* 0x00000029d100780c */ /* 0x000fe40002781670 */
[----:B------:R-:W-:-:S02]  /*fd50*/  @!P1 PRMT R202, RZ, 0x654, R202 ;  /* 0x00000654ffca9816 */ /* 0x000fc400000000ca */
[----:B------:R-:W-:Y:S02]  /*fd60*/  FSEL R207, R174, -INF , !P4 ;  /* 0xff800000aecf7808 */ /* 0x000fe40006000000 */
[----:B------:R-:W-:Y:S02]  /*fd70*/  ISETP.GT.AND P4, PT, R210, 0x30, P2 ;  /* 0x00000030d200780c */ /* 0x000fe40001784270 */
[----:B0-----:R-:W-:Y:S02]  /*fd80*/  FMNMX.FTZ R153, R152, R23, !PT ;  /* 0x0000001798997209 */ /* 0x001fe40007810000 */
[----:B------:R-:W-:-:S03]  /*fd90*/  ISETP.LT.OR P4, PT, R209, 0x31, P4 ;  /* 0x00000031d100780c */ /* 0x000fc60002781670 */
[----:B------:R-:W0:Y:S01]  /*fda0*/  SHFL.BFLY PT, R168, R153, 0x1, 0x1f ;  /* 0x0c201f0099a87f89 */ /* 0x000e2200000e0000 */
[----:B------:R-:W-:Y:S02]  /*fdb0*/  FSEL R212, R178, -INF , !P4 ;  /* 0xff800000b2d47808 */ /* 0x000fe40006000000 */
[----:B------:R-:W-:-:S04]  /*fdc0*/  ISETP.GT.AND P4, PT, R210, 0x38, P2 ;  /* 0x00000038d200780c */ /* 0x000fc80001784270 */
[----:B------:R-:W-:Y:S02]  /*fdd0*/  ISETP.LT.OR P4, PT, R209, 0x39, P4 ;  /* 0x00000039d100780c */ /* 0x000fe40002781670 */
        /* <DEDUP_REMOVED lines=9> */
[----:B------:R-:W-:Y:S02]  /*fe70*/  ISETP.GT.AND P3, PT, R210, 0x21, P2 ;  /* 0x00000021d200780c */ /* 0x000fe40001764270 */
[----:B------:R-:W-:Y:S02]  /*fe80*/  FMNMX.FTZ R169, R159, R152, !PT ;  /* 0x000000989fa97209 */ /* 0x000fe40007810000 */
[----:B------:R-:W-:-:S02]  /*fe90*/  ISETP.LT.OR P3, PT, R209, 0x22, P3 ;  /* 0x00000022d100780c */ /* 0x000fc40001f61670 */
[----:B------:R-:W-:Y:S02]  /*fea0*/  FMNMX.FTZ R154, R162, R169, !PT ;  /* 0x000000a9a29a7209 */ /* 0x000fe40007810000 */
[----:B------:R-:W-:Y:S02]  /*feb0*/  FSEL R152, R170, -INF , !P5 ;  /* 0xff800000aa987808 */ /* 0x000fe40006800000 */
        /* <DEDUP_REMOVED lines=13> */
[----:B------:R-:W-:Y:S02]  /*ff90*/  ISETP.GT.AND P2, PT, R210, 0x39, P2 ;  /* 0x00000039d200780c */ /* 0x000fe40001744270 */
[----:B------:R-:W-:Y:S02]  /*ffa0*/  FSEL R210, R179, -INF , !P3 ;  /* 0xff800000b3d27808 */ /* 0x000fe40005800000 */
[----:B------:R-:W-:-:S02]  /*ffb0*/  FMNMX.FTZ R171, R212, R171, !PT ;  /* 0x000000abd4ab7209 */ /* 0x000fc40007810000 */
[----:B------:R-:W-:Y:S02]  /*ffc0*/  FSETP.NEU.FTZ.AND P5, PT, R23, -INF , PT ;  /* 0xff8000001700780b */ /* 0x000fe40003fbd000 */
[----:B------:R-:W-:Y:S02]  /*ffd0*/  ISETP.LT.OR P2, PT, R209, 0x3a, P2 ;  /* 0x0000003ad100780c */ /* 0x000fe40001741670 */
[----:B------:R-:W-:Y:S02]  /*ffe0*/  FSEL R209, R182, -INF , !P4 ;  /* 0xff800000b6d17808 */ /* 0x000fe40006000000 */
[----:B------:R-:W-:Y:S02]  /*fff0*/  FMNMX.FTZ R174, R210, R171, !PT ;  /* 0x000000abd2ae7209 */ /* 0x000fe40007810000 */
[----:B------:R-:W-:Y:S02]  /*10000*/  FSEL R213, R213, RZ, P5 ;  /* 0x000000ffd5d57208 */ /* 0x000fe40002800000 */
[----:B------:R-:W-:-:S02]  /*10010*/  FSEL R214, R183, -INF , !P2 ;  /* 0xff800000b7d67808 */ /* 0x000fc40005000000 */
[----:B------:R-:W-:Y:S01]  /*10020*/  FMNMX.FTZ R175, R209, R174, !PT ;  /* 0x000000aed1af7209 */ /* 0x000fe20007810000 */
[--C-:B------:R-:W-:Y:S01]  /*10030*/  FFMA.FTZ R174, R160, UR6, -R213.reuse ;  /* 0x00000006a0ae7c23 */ /* 0x100fe200080108d5 */
[--C-:B------:R-:W-:Y:S01]  /*10040*/  FFMA.FTZ R188, R188, UR6, -R213.reuse ;  /* 0x00000006bcbc7c23 */ /* 0x100fe200080108d5 */
[--C-:B------:R-:W-:Y:S01]  /*10050*/  FFMA.FTZ R182, R157, UR6, -R213.reuse ;  /* 0x000000069db67c23 */ /* 0x100fe200080108d5 */
[----:B------:R-:W-:Y:S01]  /*10060*/  FMNMX.FTZ R160, R214, R175, !PT ;  /* 0x000000afd6a07209 */ /* 0x000fe20007810000 */
[--C-:B------:R-:W-:Y:S01]  /*10070*/  FFMA.FTZ R175, R161, UR6, -R213.reuse ;  /* 0x00000006a1af7c23 */ /* 0x100fe200080108d5 */
[----:B------:R-:W-:Y:S01]  /*10080*/  MUFU.EX2 R171, R188 ;  /* 0x000000bc00ab7308 */ /* 0x000fe20000000800 */
[--C-:B------:R-:W-:Y:S01]  /*10090*/  FFMA.FTZ R183, R156, UR6, -R213.reuse ;  /* 0x000000069cb77c23 */ /* 0x100fe200080108d5 */
[----:B------:R-:W-:Y:S01]  /*100a0*/  FSEL R156, R23, RZ, P5 ;  /* 0x000000ff179c7208 */ /* 0x000fe20002800000 */
[----:B------:R-:W0:Y:S01]  /*100b0*/  SHFL.BFLY PT, R161, R160, 0x2, 0x1f ;  /* 0x0c401f00a0a17f89 */ /* 0x000e2200000e0000 */
[--C-:B------:R-:W-:Y:S01]  /*100c0*/  FFMA.FTZ R189, R189, UR6, -R213.reuse ;  /* 0x00000006bdbd7c23 */ /* 0x100fe200080108d5 */
[--C-:B------:R-:W-:Y:S01]  /*100d0*/  FFMA.FTZ R208, R208, UR6, -R213.reuse ;  /* 0x00000006d0d07c23 */ /* 0x100fe200080108d5 */
[----:B------:R-:W-:Y:S01]  /*100e0*/  FFMA.FTZ R205, R205, UR6, -R213 ;  /* 0x00000006cdcd7c23 */ /* 0x000fe200080108d5 */
[----:B------:R-:W-:Y:S01]  /*100f0*/  FADD.FTZ R156, -R156, R203 ;  /* 0x000000cb9c9c7221 */ /* 0x000fe20000010100 */
[----:B------:R1:W-:Y:S01]  /*10100*/  MUFU.EX2 R170, R189 ;  /* 0x000000bd00aa7308 */ /* 0x0003e20000000800 */
[--C-:B------:R-:W-:Y:S01]  /*10110*/  FFMA.FTZ R178, R164, UR6, -R213.reuse ;  /* 0x00000006a4b27c23 */ /* 0x100fe200080108d5 */
[--C-:B------:R-:W-:Y:S01]  /*10120*/  FFMA.FTZ R179, R165, UR6, -R213.reuse ;  /* 0x00000006a5b37c23 */ /* 0x100fe200080108d5 */
[----:B------:R-:W-:Y:S01]  /*10130*/  FMUL.FTZ R156, R156, UR6 ;  /* 0x000000069c9c7c20 */ /* 0x000fe20008410000 */
[--C-:B------:R-:W-:Y:S01]  /*10140*/  FFMA.FTZ R172, R172, UR6, -R213.reuse ;  /* 0x00000006acac7c23 */ /* 0x100fe200080108d5 */
[--C-:B------:R-:W-:Y:S01]  /*10150*/  FFMA.FTZ R173, R173, UR6, -R213.reuse ;  /* 0x00000006adad7c23 */ /* 0x100fe200080108d5 */
[--C-:B------:R-:W-:Y:S01]  /*10160*/  FFMA.FTZ R176, R176, UR6, -R213.reuse ;  /* 0x00000006b0b07c23 */ /* 0x100fe200080108d5 */
[--C-:B------:R-:W-:Y:S01]  /*10170*/  FFMA.FTZ R177, R177, UR6, -R213.reuse ;  /* 0x00000006b1b17c23 */ /* 0x100fe200080108d5 */
[----:B------:R-:W-:Y:S01]  /*10180*/  MUFU.EX2 R168, R208 ;  /* 0x000000d000a87308 */ /* 0x000fe20000000800 */
[--C-:B-1----:R-:W-:Y:S01]  /*10190*/  FFMA.FTZ R189, R181, UR6, -R213.reuse ;  /* 0x00000006b5bd7c23 */ /* 0x102fe200080108d5 */
[----:B------:R-:W-:Y:S01]  /*101a0*/  FFMA.FTZ R180, R180, UR6, -R213 ;  /* 0x00000006b4b47c23 */ /* 0x000fe200080108d5 */
[----:B------:R-:W-:-:S04]  /*101b0*/  IMAD R213, R11, 0x1000, R196 ;  /* 0x000010000bd57824 */ /* 0x000fc800078e02c4 */
[C---:B------:R-:W-:Y:S01]  /*101c0*/  VIADD R221, R213.reuse, 0x80 ;  /* 0x00000080d5dd7836 */ /* 0x040fe20000000000 */
[----:B------:R-:W1:Y:S01]  /*101d0*/  MUFU.EX2 R181, R156 ;  /* 0x0000009c00b57308 */ /* 0x000e620000000800 */
[----:B------:R-:W-:Y:S02]  /*101e0*/  R2UR UR10, R213 ;  /* 0x00000000d50a72ca */ /* 0x000fe400000e0000 */
[----:B0-----:R-:W-:-:S05]  /*101f0*/  FMNMX.FTZ R161, R160, R161, !PT ;  /* 0x000000a1a0a17209 */ /* 0x001fca0007810000 */
[----:B------:R-:W0:Y:S01]  /*10200*/  SHFL.BFLY PT, R188, R161, 0x1, 0x1f ;  /* 0x0c201f00a1bc7f89 */ /* 0x000e2200000e0000 */
[----:B------:R2:W3:Y:S08]  /*10210*/  MUFU.EX2 R169, R205 ;  /* 0x000000cd00a97308 */ /* 0x0004f00000000800 */
[----:B------:R-:W-:Y:S01]  /*10220*/  MUFU.EX2 R174, R174 ;  /* 0x000000ae00ae7308 */ /* 0x000fe20000000800 */
        /* <DEDUP_REMOVED lines=14> */
[----:B0-----:R-:W-:Y:S01]  /*10310*/  FMNMX.FTZ R188, R161, R188, !PT ;  /* 0x000000bca1bc7209 */ /* 0x001fe20007810000 */
[----:B------:R-:W-:Y:S01]  /*10320*/  MUFU.EX2 R178, R178 ;  /* 0x000000b200b27308 */ /* 0x000fe20000000800 */
[-C--:B------:R-:W-:Y:S01]  /*10330*/  FMUL.FTZ R49, R49, R181.reuse ;  /* 0x000000b531317220 */ /* 0x080fe20000410000 */
[-C--:B------:R-:W-:Y:S01]  /*10340*/  FMUL.FTZ R52, R52, R181.reuse ;  /* 0x000000b534347220 */ /* 0x080fe20000410000 */
[C---:B------:R-:W-:Y:S01]  /*10350*/  FSETP.NEU.FTZ.AND P2, PT, R188.reuse, -INF , PT ;  /* 0xff800000bc00780b */ /* 0x040fe20003f5d000 */
[----:B------:R-:W-:Y:S01]  /*10360*/  FMUL.FTZ R157, R188, UR6 ;  /* 0x00000006bc9d7c20 */ /* 0x000fe20008410000 */
[-C--:B------:R-:W-:Y:S01]  /*10370*/  FMUL.FTZ R53, R53, R181.reuse ;  /* 0x000000b535357220 */ /* 0x080fe20000410000 */
[-C--:B------:R-:W-:Y:S01]  /*10380*/  FMUL.FTZ R56, R56, R181.reuse ;  /* 0x000000b538387220 */ /* 0x080fe20000410000 */
[-C--:B------:R-:W-:Y:S01]  /*10390*/  FMUL.FTZ R57, R57, R181.reuse ;  /* 0x000000b539397220 */ /* 0x080fe20000410000 */
[----:B------:R-:W0:Y:S01]  /*103a0*/  MUFU.EX2 R179, R179 ;  /* 0x000000b300b37308 */ /* 0x000e220000000800 */
[----:B------:R-:W-:Y:S01]  /*103b0*/  FSEL R157, R157, RZ, P2 ;  /* 0x000000ff9d9d7208 */ /* 0x000fe20001000000 */
[-C--:B------:R-:W-:Y:S01]  /*103c0*/  FMUL.FTZ R60, R60, R181.reuse ;  /* 0x000000b53c3c7220 */ /* 0x080fe20000410000 */
[-C--:B------:R-:W-:Y:S01]  /*103d0*/  FMUL.FTZ R61, R61, R181.reuse ;  /* 0x000000b53d3d7220 */ /* 0x080fe20000410000 */
[-C--:B------:R-:W-:Y:S01]  /*103e0*/  FMUL.FTZ R64, R64, R181.reuse ;  /* 0x000000b540407220 */ /* 0x080fe20000410000 */
[----:B------:R-:W-:Y:S01]  /*103f0*/  FMUL.FTZ R65, R65, R181 ;  /* 0x000000b541417220 */ /* 0x000fe20000410000 */
[--C-:B------:R-:W-:Y:S01]  /*10400*/  FFMA.FTZ R203, R153, UR6, -R157.reuse ;  /* 0x0000000699cb7c23 */ /* 0x100fe2000801089d */
[----:B------:R-:W-:Y:S01]  /*10410*/  FSEL R153, R188, RZ, P2 ;  /* 0x000000ffbc997208 */ /* 0x000fe20001000000 */
[--C-:B------:R-:W-:Y:S01]  /*10420*/  FFMA.FTZ R208, R155, UR6, -R157.reuse ;  /* 0x000000069bd07c23 */ /* 0x100fe2000801089d */
[----:B------:R-:W-:Y:S01]  /*10430*/  ISETP.NE.AND P2, PT, R197, RZ, PT ;  /* 0x000000ffc500720c */ /* 0x000fe20003f45270 */
[--C-:B------:R-:W-:Y:S01]  /*10440*/  FFMA.FTZ R159, R159, UR6, -R157.reuse ;  /* 0x000000069f9f7c23 */ /* 0x100fe2000801089d */
[--C-:B--2---:R-:W-:Y:S01]  /*10450*/  FFMA.FTZ R205, R158, UR6, -R157.reuse ;  /* 0x000000069ecd7c23 */ /* 0x104fe2000801089d */
[----:B------:R-:W-:Y:S01]  /*10460*/  FADD.FTZ R153, -R153, R204 ;  /* 0x000000cc99997221 */ /* 0x000fe20000010100 */
[--C-:B------:R-:W-:Y:S01]  /*10470*/  FFMA.FTZ R215, R211, UR6, -R157.reuse ;  /* 0x00000006d3d77c23 */ /* 0x100fe2000801089d */
[----:B------:R2:W-:Y:S01]  /*10480*/  MUFU.EX2 R204, R159 ;  /* 0x0000009f00cc7308 */ /* 0x0005e20000000800 */
[--C-:B------:R-:W-:Y:S01]  /*10490*/  FFMA.FTZ R163, R163, UR6, -R157.reuse ;  /* 0x00000006a3a37c23 */ /* 0x100fe2000801089d */
[----:B------:R-:W-:Y:S01]  /*104a0*/  FMUL.FTZ R153, R153, UR6 ;  /* 0x0000000699997c20 */ /* 0x000fe20008410000 */
[--C-:B------:R-:W-:Y:S01]  /*104b0*/  FFMA.FTZ R161, R166, UR6, -R157.reuse ;  /* 0x00000006a6a17c23 */ /* 0x100fe2000801089d */
[--C-:B------:R-:W-:Y:S01]  /*104c0*/  FFMA.FTZ R167, R167, UR6, -R157.reuse ;  /* 0x00000006a7a77c23 */ /* 0x100fe2000801089d */
[--C-:B------:R-:W-:Y:S01]  /*104d0*/  FFMA.FTZ R217, R212, UR6, -R157.reuse ;  /* 0x00000006d4d97c23 */ /* 0x100fe2000801089d */
[--C-:B------:R-:W-:Y:S01]  /*104e0*/  FFMA.FTZ R218, R210, UR6, -R157.reuse ;  /* 0x00000006d2da7c23 */ /* 0x100fe2000801089d */
[----:B------:R-:W-:Y:S01]  /*104f0*/  FFMA.FTZ R219, R209, UR6, -R157 ;  /* 0x00000006d1db7c23 */ /* 0x000fe2000801089d */
[----:B------:R4:W5:Y:S01]  /*10500*/  MUFU.EX2 R216, R153 ;  /* 0x0000009900d87308 */ /* 0x0009620000000800 */
[----:B------:R-:W-:-:S02]  /*10510*/  @!P2 IMAD R156, R206, 0x40, R195 ;  /* 0x00000040ce9ca824 */ /* 0x000fc400078e02c3 */
[--C-:B------:R-:W-:Y:S01]  /*10520*/  FFMA.FTZ R206, R162, UR6, -R157.reuse ;  /* 0x00000006a2ce7c23 */ /* 0x100fe2000801089d */
[--C-:B------:R-:W-:Y:S01]  /*10530*/  FFMA.FTZ R220, R214, UR6, -R157.reuse ;  /* 0x00000006d6dc7c23 */ /* 0x100fe2000801089d */
[----:B--2---:R-:W-:Y:S01]  /*10540*/  FFMA.FTZ R159, R152, UR6, -R157 ;  /* 0x00000006989f7c23 */ /* 0x004fe2000801089d */
[----:B------:R-:W-:Y:S02]  /*10550*/  @!P2 IMAD R155, R156, 0x4, R199 ;  /* 0x000000049c9ba824 */ /* 0x000fe400078e02c7 */
[--C-:B------:R-:W-:Y:S01]  /*10560*/  FFMA.FTZ R165, R207, UR6, -R157.reuse ;  /* 0x00000006cfa57c23 */ /* 0x100fe2000801089d */
[----:B---3--:R-:W-:Y:S01]  /*10570*/  F2FP.F16.F32.PACK_AB R152, R169, R168 ;  /* 0x000000a8a998723e */ /* 0x008fe200000000ff */
[----:B------:R-:W-:Y:S01]  /*10580*/  MUFU.EX2 R203, R203 ;  /* 0x000000cb00cb7308 */ /* 0x000fe20000000800 */
[----:B----4-:R-:W-:Y:S01]  /*10590*/  FFMA.FTZ R153, R154, UR6, -R157 ;  /* 0x000000069a997c23 */ /* 0x010fe2000801089d */
[----:B------:R-:W-:Y:S01]  /*105a0*/  @!P2 STS [R155+0x38400], R181 ;  /* 0x038400b59b00a388 */ /* 0x000fe20000000800 */
[----:B------:R-:W-:Y:S01]  /*105b0*/  F2FP.F16.F32.PACK_AB R154, R171, R170 ;  /* 0x000000aaab9a723e */ /* 0x000fe200000000ff */
[-C--:B------:R-:W-:Y:S01]  /*105c0*/  FMUL.FTZ R68, R68, R181.reuse ;  /* 0x000000b544447220 */ /* 0x080fe20000410000 */
[----:B-1----:R-:W-:Y:S01]  /*105d0*/  F2FP.F16.F32.PACK_AB R156, R175, R174 ;  /* 0x000000aeaf9c723e */ /* 0x002fe200000000ff */
[-C--:B------:R-:W-:Y:S01]  /*105e0*/  FMUL.FTZ R69, R69, R181.reuse ;  /* 0x000000b545457220 */ /* 0x080fe20000410000 */
[----:B0-----:R-:W-:Y:S01]  /*105f0*/  F2FP.F16.F32.PACK_AB R158, R179, R178 ;  /* 0x000000b2b39e723e */ /* 0x001fe200000000ff */
[----:B------:R-:W-:Y:S01]  /*10600*/  MUFU.EX2 R208, R208 ;  /* 0x000000d000d07308 */ /* 0x000fe20000000800 */
[----:B-----5:R0:W-:Y:S01]  /*10610*/  @!P2 STS [R155+0x38420], R216 ;  /* 0x038420d89b00a388 */ /* 0x0201e20000000800 */
        /* <DEDUP_REMOVED lines=87> */
[----:B0-----:R-:W-:Y:S01]  /*10b90*/  F2FP.F16.F32.PACK_AB R159, R210, R209 ;  /* 0x000000d1d29f723e */ /* 0x001fe200000000ff */
[----:B------:R-:W-:Y:S01]  /*10ba0*/  FMUL.FTZ R91, R91, R216 ;  /* 0x000000d85b5b7220 */ /* 0x000fe20000410000 */
[----:B-1----:R-:W-:Y:S01]  /*10bb0*/  F2FP.F16.F32.PACK_AB R162, R173, R172 ;  /* 0x000000acada2723e */ /* 0x002fe200000000ff */
[-C--:B------:R-:W-:Y:S01]  /*10bc0*/  FMUL.FTZ R94, R94, R216.reuse ;  /* 0x000000d85e5e7220 */ /* 0x080fe20000410000 */
[-C--:B------:R-:W-:Y:S01]  /*10bd0*/  FMUL.FTZ R95, R95, R216.reuse ;  /* 0x000000d85f5f7220 */ /* 0x080fe20000410000 */
[-C--:B------:R-:W-:Y:S01]  /*10be0*/  FMUL.FTZ R98, R98, R216.reuse ;  /* 0x000000d862627220 */ /* 0x080fe20000410000 */
[-C--:B------:R-:W-:Y:S01]  /*10bf0*/  FMUL.FTZ R99, R99, R216.reuse ;  /* 0x000000d863637220 */ /* 0x080fe20000410000 */
        /* <DEDUP_REMOVED lines=9> */
[----:B---3--:R-:W-:Y:S01]  /*10c90*/  F2FP.F16.F32.PACK_AB R161, R212, R211 ;  /* 0x000000d3d4a1723e */ /* 0x008fe200000000ff */
        /* <DEDUP_REMOVED lines=25> */
[----:B------:R0:W-:Y:S01]  /*10e30*/  STSM.16.M88.4 [R191+0x36400], R152 ;  /* 0x03640098bf007844 */ /* 0x0001e20000000200 */
[----:B------:R-:W-:Y:S01]  /*10e40*/  FFMA.FTZ R168, R181, R3, R168 ;  /* 0x00000003b5a87223 */ /* 0x000fe200000100a8 */
[----:B------:R-:W-:Y:S01]  /*10e50*/  FFMA.FTZ R203, R216, R10, R203 ;  /* 0x0000000ad8cb7223 */ /* 0x000fe200000100cb */
[----:B------:R-:W-:Y:S01]  /*10e60*/  ISETP.GT.AND P2, PT, R184, UR7, PT ;  /* 0x00000007b8007c0c */ /* 0x000fe2000bf44270 */
[----:B------:R3:W-:Y:S01]  /*10e70*/  STSM.16.M88.4 [R193], R156 ;  /* 0x0000009cc1007844 */ /* 0x0007e20000000200 */
[----:B------:R-:W2:Y:S01]  /*10e80*/  MUFU.EX2 R189, R189 ;  /* 0x000000bd00bd7308 */ /* 0x000ea20000000800 */
[----:B-1----:R-:W-:Y:S01]  /*10e90*/  F2FP.F16.F32.PACK_AB R164, R177, R176 ;  /* 0x000000b0b1a4723e */ /* 0x002fe200000000ff */
[----:B------:R-:W-:Y:S01]  /*10ea0*/  FADD.FTZ R169, R169, R168 ;  /* 0x000000a8a9a97221 */ /* 0x000fe20000010000 */
[----:B------:R3:W-:Y:S01]  /*10eb0*/  STSM.16.M88.4 [R190], R160 ;  /* 0x000000a0be007844 */ /* 0x0007e20000000200 */
[----:B------:R-:W-:Y:S01]  /*10ec0*/  FADD.FTZ R208, R208, R203 ;  /* 0x000000cbd0d07221 */ /* 0x000fe20000010000 */
[----:B------:R-:W-:-:S02]  /*10ed0*/  IMAD.MOV.U32 R203, RZ, RZ, R23 ;  /* 0x000000ffffcb7224 */ /* 0x000fc400078e0017 */
[----:B------:R-:W-:Y:S01]  /*10ee0*/  FADD.FTZ R170, R170, R169 ;  /* 0x000000a9aaaa7221 */ /* 0x000fe20000010000 */
[----:B------:R-:W-:Y:S01]  /*10ef0*/  MUFU.EX2 R217, R217 ;  /* 0x000000d900d97308 */ /* 0x000fe20000000800 */
[----:B------:R-:W-:Y:S02]  /*10f00*/  FADD.FTZ R205, R205, R208 ;  /* 0x000000d0cdcd7221 */ /* 0x000fe40000010000 */
[----:B------:R-:W-:Y:S02]  /*10f10*/  FADD.FTZ R171, R171, R170 ;  /* 0x000000aaabab7221 */ /* 0x000fe40000010000 */
[----:B------:R-:W-:Y:S02]  /*10f20*/  FADD.FTZ R205, R204, R205 ;  /* 0x000000cdcccd7221 */ /* 0x000fe40000010000 */
[----:B------:R-:W-:Y:S01]  /*10f30*/  FADD.FTZ R174, R174, R171 ;  /* 0x000000abaeae7221 */ /* 0x000fe20000010000 */
[----:B------:R-:W-:Y:S01]  /*10f40*/  IMAD.MOV.U32 R204, RZ, RZ, R188 ;  /* 0x000000ffffcc7224 */ /* 0x000fe200078e00bc */
[----:B------:R-:W1:Y:S01]  /*10f50*/  MUFU.EX2 R218, R218 ;  /* 0x000000da00da7308 */ /* 0x000e620000000800 */
[----:B--2---:R-:W-:Y:S01]  /*10f60*/  F2FP.F16.F32.PACK_AB R166, R189, R180 ;  /* 0x000000b4bda6723e */ /* 0x004fe200000000ff */
[----:B------:R-:W-:Y:S01]  /*10f70*/  FADD.FTZ R206, R206, R205 ;  /* 0x000000cdcece7221 */ /* 0x000fe20000010000 */
[----:B------:R-:W-:-:S03]  /*10f80*/  FADD.FTZ R175, R175, R174 ;  /* 0x000000aeafaf7221 */ /* 0x000fc60000010000 */
[----:B------:R-:W-:Y:S01]  /*10f90*/  FADD.FTZ R206, R207, R206 ;  /* 0x000000cecfce7221 */ /* 0x000fe20000010000 */
[----:B------:R-:W-:Y:S01]  /*10fa0*/  FADD.FTZ R178, R178, R175 ;  /* 0x000000afb2b27221 */ /* 0x000fe20000010000 */
[----:B------:R-:W-:Y:S02]  /*10fb0*/  MUFU.EX2 R219, R219 ;  /* 0x000000db00db7308 */ /* 0x000fe40000000800 */
[----:B------:R-:W-:Y:S01]  /*10fc0*/  FADD.FTZ R209, R209, R206 ;  /* 0x000000ced1d17221 */ /* 0x000fe20000010000 */
[----:B------:R-:W-:Y:S01]  /*10fd0*/  FADD.FTZ R179, R179, R178 ;  /* 0x000000b2b3b37221 */ /* 0x000fe20000010000 */
[----:B------:R-:W-:Y:S02]  /*10fe0*/  IMAD.MOV.U32 R206, RZ, RZ, R11 ;  /* 0x000000ffffce7224 */ /* 0x000fe400078e000b */
[----:B------:R-:W-:Y:S01]  /*10ff0*/  FADD.FTZ R210, R210, R209 ;  /* 0x000000d1d2d27221 */ /* 0x000fe20000010000 */
[----:B------:R-:W-:Y:S01]  /*11000*/  FADD.FTZ R182, R182, R179 ;  /* 0x000000b3b6b67221 */ /* 0x000fe20000010000 */
[----:B------:R-:W2:Y:S01]  /*11010*/  MUFU.EX2 R220, R220 ;  /* 0x000000dc00dc7308 */ /* 0x000ea20000000800 */
        /* <DEDUP_REMOVED lines=9> */
[----:B--2---:R-:W-:Y:S02]  /*110b0*/  F2FP.F16.F32.PACK_AB R167, R220, R219 ;  /* 0x000000dbdca7723e */ /* 0x004fe400000000ff */
[----:B------:R-:W-:Y:S01]  /*110c0*/  FADD.FTZ R217, R217, R214 ;  /* 0x000000d6d9d97221 */ /* 0x000fe20000010000 */
[----:B------:R-:W-:Y:S02]  /*110d0*/  FADD.FTZ R177, R177, R176 ;  /* 0x000000b0b1b17221 */ /* 0x000fe40000010000 */
        /* <DEDUP_REMOVED lines=12> */
[----:B------:R-:W-:-:S02]  /*111a0*/  WARPGROUP.DEPBAR.LE gsb0, 0x0 ;  /* 0x00008000000079c5 */ /* 0x000fc40000010000 */
[----:B------:R-:W-:Y:S01]  /*111b0*/  WARPGROUP.ARRIVE ;  /* 0x00000000000079c5 */ /* 0x000fe20000000000 */
[----:B0-----:R-:W-:-:S04]  /*111c0*/  VIADD R152, R184, 0xffffffff ;  /* 0xffffffffb8987836 */ /* 0x001fc80000000000 */
[----:B------:R-:W-:-:S12]  /*111d0*/  IMAD.MOV.U32 R184, RZ, RZ, R152 ;  /* 0x000000ffffb87224 */ /* 0x000fd800078e0098 */
        /* <DEDUP_REMOVED lines=24> */
.L_x_5063:
[----:B------:R-:W0:Y:S01]  /*11360*/  SHFL.BFLY PT, R0, R3, 0x2, 0x1f ;  /* 0x0c401f0003007f89 */ /* 0x000e2200000e0000 */
[----:B------:R-:W-:Y:S01]  /*11370*/  IMAD.MOV.U32 R4, RZ, RZ, RZ ;  /* 0x000000ffff047224 */ /* 0x000fe200078e00ff */
[----:B------:R-:W-:Y:S08]  /*11380*/  BAR.ARV 0x8, 0x100 ;  /* 0x0204000000007b1d */ /* 0x000ff00000002000 */
[----:B------:R-:W-:Y:S01]  /*11390*/  BAR.SYNC.DEFER_BLOCKING 0xf, 0x100 ;  /* 0x03c4000000007b1d */ /* 0x000fe20000010000 */
[----:B------:R-:W-:-:S05]  /*113a0*/  ISETP.NE.AND P0, PT, R197, RZ, PT ;  /* 0x000000ffc500720c */ /* 0x000fca0003f05270 */
[----:B------:R-:W1:Y:S01]  /*113b0*/  SHFL.BFLY PT, R7, R10, 0x2, 0x1f ;  /* 0x0c401f000a077f89 */ /* 0x000e6200000e0000 */
[----:B0-----:R-:W-:-:S05]  /*113c0*/  FADD.FTZ R2, R0, R3 ;  /* 0x0000000300027221 */ /* 0x001fca0000010000 */
[----:B------:R-:W0:Y:S01]  /*113d0*/  SHFL.BFLY PT, R5, R2, 0x1, 0x1f ;  /* 0x0c201f0002057f89 */ /* 0x000e2200000e0000 */
[----:B-1----:R-:W-:-:S05]  /*113e0*/  FADD.FTZ R7, R7, R10 ;  /* 0x0000000a07077221 */ /* 0x002fca0000010000 */
[----:B------:R-:W1:Y:S01]  /*113f0*/  SHFL.BFLY PT, R0, R7, 0x1, 0x1f ;  /* 0x0c201f0007007f89 */ /* 0x000e6200000e0000 */
[----:B0-----:R-:W-:Y:S01]  /*11400*/  FADD.FTZ R6, R2, R5 ;  /* 0x0000000502067221 */ /* 0x001fe20000010000 */
[----:B------:R-:W-:-:S04]  /*11410*/  IMAD R2, R11, 0x40, R195 ;  /* 0x000000400b027824 */ /* 0x000fc800078e02c3 */
[----:B------:R-:W-:Y:S01]  /*11420*/  FSETP.NE.FTZ.AND P1, PT, R6, RZ, PT ;  /* 0x000000ff0600720b */ /* 0x000fe20003f35000 */
[----:B------:R-:W-:Y:S02]  /*11430*/  @!P0 IMAD R199, R2, 0x4, R199 ;  /* 0x0000000402c78824 */ /* 0x000fe400078e02c7 */
[----:B------:R-:W-:-:S10]  /*11440*/  IMAD.MOV.U32 R2, RZ, RZ, -0x800000 ;  /* 0xff800000ff027424 */ /* 0x000fd400078e00ff */
[----:B------:R-:W0:Y:S01]  /*11450*/  @P1 MUFU.RCP R4, R6 ;  /* 0x0000000600041308 */ /* 0x000e220000001000 */
[----:B-1----:R-:W-:Y:S01]  /*11460*/  FADD.FTZ R8, R7, R0 ;  /* 0x0000000007087221 */ /* 0x002fe20000010000 */
[----:B------:R-:W-:-:S04]  /*11470*/  IMAD.MOV.U32 R0, RZ, RZ, RZ ;  /* 0x000000ffff007224 */ /* 0x000fc800078e00ff */
[----:B------:R-:W-:Y:S02]  /*11480*/  FSETP.NE.FTZ.AND P2, PT, R8, RZ, PT ;  /* 0x000000ff0800720b */ /* 0x000fe40003f55000 */
[----:B------:R1:W4:Y:S01]  /*11490*/  @P1 MUFU.LG2 R3, R6 ;  /* 0x0000000600031308 */ /* 0x0003220000000c00 */
[----:B0-----:R0:W-:Y:S01]  /*114a0*/  @!P0 STS [R199+0x38400], R4 ;  /* 0x03840004c7008388 */ /* 0x0011e20000000800 */
[----:B-1----:R-:W-:Y:S02]  /*114b0*/  IMAD.U32 R6, RZ, RZ, UR6 ;  /* 0x00000006ff067e24 */ /* 0x002fe4000f8e00ff */
[----:B------:R-:W-:-:S07]  /*114c0*/  FMUL.FTZ R24, R24, R4 ;  /* 0x0000000418187220 */ /* 0x000fce0000410000 */
[----:B------:R-:W1:Y:S01]  /*114d0*/  @P2 MUFU.RCP R0, R8 ;  /* 0x0000000800002308 */ /* 0x000e620000001000 */
[-C--:B------:R-:W-:Y:S01]  /*114e0*/  FMUL.FTZ R25, R25, R4.reuse ;  /* 0x0000000419197220 */ /* 0x080fe20000410000 */
[----:B------:R-:W-:Y:S01]  /*114f0*/  @P1 FMUL.FTZ R6, R6, 0.69314718246459960938 ;  /* 0x3f31721806061820 */ /* 0x000fe20000410000 */
[-C--:B------:R-:W-:Y:S01]  /*11500*/  FMUL.FTZ R28, R28, R4.reuse ;  /* 0x000000041c1c7220 */ /* 0x080fe20000410000 */
[-C--:B------:R-:W-:Y:S01]  /*11510*/  FMUL.FTZ R29, R29, R4.reuse ;  /* 0x000000041d1d7220 */ /* 0x080fe20000410000 */
[----:B----4-:R-:W-:Y:S01]  /*11520*/  @P1 FMUL.FTZ R3, R3, 0.69314718246459960938 ;  /* 0x3f31721803031820 */ /* 0x010fe20000410000 */
[-C--:B------:R-:W-:Y:S01]  /*11530*/  FMUL.FTZ R32, R32, R4.reuse ;  /* 0x0000000420207220 */ /* 0x080fe20000410000 */
[-C--:B------:R-:W-:Y:S01]  /*11540*/  FMUL.FTZ R33, R33, R4.reuse ;  /* 0x0000000421217220 */ /* 0x080fe20000410000 */
[----:B------:R4:W5:Y:S01]  /*11550*/  @P2 MUFU.LG2 R5, R8 ;  /* 0x0000000800052308 */ /* 0x0009620000000c00 */
        /* <DEDUP_REMOVED lines=8> */
[----:B-1----:R1:W-:Y:S01]  /*115e0*/  @!P0 STS [R199+0x38420], R0 ;  /* 0x03842000c7008388 */ /* 0x0023e20000000800 */
[----:B----4-:R-:W-:-:S02]  /*115f0*/  IMAD.U32 R8, RZ, RZ, UR6 ;  /* 0x00000006ff087e24 */ /* 0x010fc4000f8e00ff */
[-C--:B------:R-:W-:Y:S01]  /*11600*/  FMUL.FTZ R52, R52, R4.reuse ;  /* 0x0000000434347220 */ /* 0x080fe20000410000 */
[-C--:B------:R-:W-:Y:S01]  /*11610*/  FMUL.FTZ R53, R53, R4.reuse ;  /* 0x0000000435357220 */ /* 0x080fe20000410000 */
[-C--:B------:R-:W-:Y:S01]  /*11620*/  FMUL.FTZ R56, R56, R4.reuse ;  /* 0x0000000438387220 */ /* 0x080fe20000410000 */
[----:B------:R-:W-:Y:S01]  /*11630*/  @P2 FMUL.FTZ R8, R8, 0.69314718246459960938 ;  /* 0x3f31721808082820 */ /* 0x000fe20000410000 */
[-C--:B------:R-:W-:Y:S01]  /*11640*/  FMUL.FTZ R57, R57, R4.reuse ;  /* 0x0000000439397220 */ /* 0x080fe20000410000 */
[-C--:B------:R-:W-:Y:S01]  /*11650*/  FMUL.FTZ R60, R60, R4.reuse ;  /* 0x000000043c3c7220 */ /* 0x080fe20000410000 */
[----:B-----5:R-:W-:Y:S01]  /*11660*/  @P2 FMUL.FTZ R5, R5, 0.69314718246459960938 ;  /* 0x3f31721805052820 */ /* 0x020fe20000410000 */
        /* <DEDUP_REMOVED lines=45> */
[----:B0-----:R-:W-:Y:S01]  /*11940*/  IMAD.MOV.U32 R4, RZ, RZ, -0x800000 ;  /* 0xff800000ff047424 */ /* 0x001fe200078e00ff */
        /* <DEDUP_REMOVED lines=67> */
[----:B-1----:R-:W-:Y:S06]  /*11d80*/  BAR.ARV 0xe, 0x100 ;  /* 0x0384000000007b1d */ /* 0x002fec0000002000 */
.L_x_5000:
[----:B------:R-:W-:Y:S05]  /*11d90*/  @P0 BRA `(.L_x_5081) ;  /* 0x0000002400180947 */ /* 0x000fea0003800000 */
[----:B--23--:R-:W2:Y:S01]  /*11da0*/  LDL R156, [R1] ;  /* 0x00000000019c7983 */ /* 0x00cea20000100800 */
        /* <DEDUP_REMOVED lines=19> */
[----:B------:R-:W-:-:S02]  /*11ee0*/  SHF.R.S32.HI R155, RZ, 0x1f, R8 ;  /* 0x0000001fff9b7819 */ /* 0x000fc40000011408 */
[----:B-1----:R-:W-:Y:S02]  /*11ef0*/  ISETP.NE.AND P0, PT, R7, RZ, PT ;  /* 0x000000ff0700720c */ /* 0x002fe40003f05270 */
[----:B------:R-:W-:-:S04]  /*11f00*/  LEA.HI R7, R155, R8, RZ, 0x2 ;  /* 0x000000089b077211 */ /* 0x000fc800078f10ff */
[----:B------:R-:W-:Y:S02]  /*11f10*/  SHF.R.S32.HI R154, RZ, 0x2, R7 ;  /* 0x00000002ff9a7819 */ /* 0x000fe40000011407 */
        /* <DEDUP_REMOVED lines=9> */
[----:B------:R-:W-:Y:S01]  /*11fb0*/  LEA.HI R11, R21, R20, RZ, 0x2 ;  /* 0x00000014150b7211 */ /* 0x000fe200078f10ff */
[----:B------:R-:W-:Y:S01]  /*11fc0*/  ULDC.64 UR4, c[0x0][0xcd0] ;  /* 0x0003340000047ab9 */ /* 0x000fe20000000a00 */
[----:B------:R-:W-:Y:S01]  /*11fd0*/  R2UR UR10, R156 ;  /* 0x000000009c0a72ca */ /* 0x000fe200000e0000 */
[C---:B------:R-:W-:Y:S01]  /*11fe0*/  IMAD.IADD R23, R20.reuse, 0x1, -R9 ;  /* 0x0000000114177824 */ /* 0x040fe200078e0a09 */
[----:B------:R-:W-:Y:S01]  /*11ff0*/  LOP3.LUT R11, R11, 0xfffffffc, RZ, 0xc0, !PT ;  /* 0xfffffffc0b0b7812 */ /* 0x000fe200078ec0ff */
[----:B------:R-:W2:Y:S03]  /*12000*/  S2UR UR7, SR_CTAID.Z ;  /* 0x00000000000779c3 */ /* 0x000ea60000002700 */
[----:B------:R-:W-:Y:S01]  /*12010*/  SHF.R.S32.HI R10, RZ, 0x1f, R23 ;  /* 0x0000001fff0a7819 */ /* 0x000fe20000011417 */
[----:B------:R-:W-:-:S03]  /*12020*/  IMAD.IADD R11, R20, 0x1, -R11 ;  /* 0x00000001140b7824 */ /* 0x000fc600078e0a0b */
[CC--:B------:R-:W-:Y:S01]  /*12030*/  LEA.HI R152, R10.reuse, R23.reuse, RZ, 0x2 ;  /* 0x000000170a987211 */ /* 0x0c0fe200078f10ff */
[----:B------:R-:W3:Y:S01]  /*12040*/  LDC.64 R18, c[0x0][0xcd8] ;  /* 0x00033600ff127b82 */ /* 0x000ee20000000a00 */
[----:B------:R-:W-:Y:S01]  /*12050*/  LEA.HI R10, R10, R23, RZ, 0x5 ;  /* 0x000000170a0a7211 */ /* 0x000fe200078f28ff */
[----:B------:R-:W-:Y:S01]  /*12060*/  UIMAD.WIDE.U32 UR8, UR10, UR4, URZ ;  /* 0x000000040a0872a5 */ /* 0x000fe2000f8e003f */
[--C-:B------:R-:W-:Y:S01]  /*12070*/  SHF.R.S32.HI R9, RZ, 0x2, R152.reuse ;  /* 0x00000002ff097819 */ /* 0x100fe20000011498 */
[----:B------:R-:W-:Y:S01]  /*12080*/  UIMAD UR4, UR6, UR4, URZ ;  /* 0x00000004060472a4 */ /* 0x000fe2000f8e023f */
[----:B------:R-:W-:Y:S02]  /*12090*/  SHF.R.S32.HI R12, RZ, 0x1f, R152 ;  /* 0x0000001fff0c7819 */ /* 0x000fe40000011498 */
[----:B------:R-:W-:Y:S01]  /*120a0*/  SHF.R.S32.HI R10, RZ, 0x5, R10 ;  /* 0x00000005ff0a7819 */ /* 0x000fe2000001140a */
[----:B------:R-:W-:Y:S01]  /*120b0*/  UIMAD UR4, UR10, UR5, UR4 ;  /* 0x000000050a0472a4 */ /* 0x000fe2000f8e0204 */
[----:B0-----:R-:W-:-:S02]  /*120c0*/  ISETP.NE.AND P0, PT, R16, 0x1, PT ;  /* 0x000000011000780c */ /* 0x001fc40003f05270 */
[----:B------:R-:W-:Y:S01]  /*120d0*/  LEA.HI R12, R12, R9, RZ, 0x3 ;  /* 0x000000090c0c7211 */ /* 0x000fe200078f18ff */
[----:B------:R-:W-:Y:S01]  /*120e0*/  UIADD3 UR4, UR9, UR4, URZ ;  /* 0x0000000409047290 */ /* 0x000fe2000fffe03f */
[----:B------:R-:W-:Y:S01]  /*120f0*/  LOP3.LUT R152, R152, 0x7ffffffc, RZ, 0xc0, !PT ;  /* 0x7ffffffc98987812 */ /* 0x000fe200078ec0ff */
[----:B------:R-:W-:Y:S01]  /*12100*/  ULDC.64 UR10, c[0x0][0x208] ;  /* 0x00008200000a7ab9 */ /* 0x000fe20000000a00 */
[----:B------:R-:W-:Y:S01]  /*12110*/  LOP3.LUT R12, R12, 0xfffffff8, RZ, 0xc0, !PT ;  /* 0xfffffff80c0c7812 */ /* 0x000fe200078ec0ff */
[----:B--2---:R-:W-:Y:S02]  /*12120*/  USHF.R.S32.HI UR5, URZ, 0x1f, UR7 ;  /* 0x0000001f3f057899 */ /* 0x004fe40008011407 */
[----:B------:R-:W-:Y:S02]  /*12130*/  IMAD.IADD R152, R23, 0x1, -R152 ;  /* 0x0000000117987824 */ /* 0x000fe400078e0a98 */
[----:B------:R-:W-:Y:S01]  /*12140*/  IMAD.IADD R9, R9, 0x1, -R12 ;  /* 0x0000000109097824 */ /* 0x000fe200078e0a0c */
[----:B------:R-:W-:Y:S01]  /*12150*/  LEA.HI R12, R11, R11, RZ, 0x1 ;  /* 0x0000000b0b0c7211 */ /* 0x000fe200078f08ff */
[----:B------:R-:W0:Y:S01]  /*12160*/  @P0 LDC R14, c[0x0][0xcec] ;  /* 0x00033b00ff0e0b82 */ /* 0x000e220000000800 */
[----:B------:R-:W-:-:S02]  /*12170*/  IMAD.SHL.U32 R152, R152, 0x2, RZ ;  /* 0x0000000298987824 */ /* 0x000fc400078e00ff */
[----:B------:R-:W-:Y:S01]  /*12180*/  LOP3.LUT R12, R12, 0x1ffffffe, RZ, 0xc0, !PT ;  /* 0x1ffffffe0c0c7812 */ /* 0x000fe200078ec0ff */
[----:B------:R-:W-:Y:S02]  /*12190*/  IMAD R153, R10, 0x10, R9 ;  /* 0x000000100a997824 */ /* 0x000fe400078e0209 */
[----:B------:R-:W-:Y:S02]  /*121a0*/  IMAD.U32 R10, RZ, RZ, UR8 ;  /* 0x00000008ff0a7e24 */ /* 0x000fe4000f8e00ff */
[----:B------:R-:W2:Y:S01]  /*121b0*/  @P0 LDC R17, c[0x0][0xcf0] ;  /* 0x00033c00ff110b82 */ /* 0x000ea20000000800 */
[----:B------:R-:W-:Y:S02]  /*121c0*/  IMAD.IADD R12, R11, 0x1, -R12 ;  /* 0x000000010b0c7824 */ /* 0x000fe400078e0a0c */
[----:B------:R-:W-:Y:S02]  /*121d0*/  IMAD.U32 R11, RZ, RZ, UR9 ;  /* 0x00000009ff0b7e24 */ /* 0x000fe4000f8e00ff */
[----:B------:R-:W-:-:S02]  /*121e0*/  IMAD R9, R12, 0x8, R153 ;  /* 0x000000080c097824 */ /* 0x000fc400078e0299 */
[----:B---3--:R-:W-:Y:S02]  /*121f0*/  IMAD R12, R18, UR5, RZ ;  /* 0x00000005120c7c24 */ /* 0x008fe4000f8e02ff */
[----:B-1----:R-:W-:Y:S02]  /*12200*/  IMAD R9, R22, 0x40, R9 ;  /* 0x0000004016097824 */ /* 0x002fe400078e0209 */
[----:B------:R-:W-:Y:S02]  /*12210*/  IMAD R15, R19, UR7, R12 ;  /* 0x00000007130f7c24 */ /* 0x000fe4000f8e020c */
[----:B------:R-:W-:Y:S01]  /*12220*/  IMAD.U32 R11, RZ, RZ, UR4 ;  /* 0x00000004ff0b7e24 */ /* 0x000fe2000f8e00ff */
[----:B------:R-:W-:Y:S01]  /*12230*/  ULDC.64 UR4, c[0x0][0xce0] ;  /* 0x0003380000047ab9 */ /* 0x000fe20000000a00 */
[----:B------:R-:W-:Y:S02]  /*12240*/  IMAD.MOV.U32 R13, RZ, RZ, R9 ;  /* 0x000000ffff0d7224 */ /* 0x000fe400078e0009 */
[----:B0-----:R-:W-:-:S04]  /*12250*/  @P0 IMAD.HI.U32 R12, R9, R14, RZ ;  /* 0x0000000e090c0227 */ /* 0x001fc800078e00ff */
[----:B------:R-:W-:Y:S01]  /*12260*/  IMAD.WIDE.U32 R10, R18, UR7, R10 ;  /* 0x00000007120a7c25 */ /* 0x000fe2000f8e000a */
[----:B--2---:R-:W-:-:S03]  /*12270*/  @P0 SHF.R.U32.HI R13, RZ, R17, R12 ;  /* 0x00000011ff0d0219 */ /* 0x004fc6000001160c */
[----:B------:R-:W-:Y:S02]  /*12280*/  IMAD.IADD R11, R11, 0x1, R15 ;  /* 0x000000010b0b7824 */ /* 0x000fe400078e020f */
[----:B------:R-:W-:Y:S01]  /*12290*/  IMAD R12, R5, UR4, RZ ;  /* 0x00000004050c7c24 */ /* 0x000fe2000f8e02ff */
[--C-:B------:R-:W-:Y:S01]  /*122a0*/  SHF.R.S32.HI R15, RZ, 0x1f, R13.reuse ;  /* 0x0000001fff0f7819 */ /* 0x100fe2000001140d */
[----:B------:R-:W-:Y:S02]  /*122b0*/  IMAD.MOV R14, RZ, RZ, -R13 ;  /* 0x000000ffff0e7224 */ /* 0x000fe400078e0a0d */
[----:B------:R-:W-:-:S04]  /*122c0*/  IMAD.WIDE.U32 R10, R3, UR4, R10 ;  /* 0x00000004030a7c25 */ /* 0x000fc8000f8e000a */
[----:B------:R-:W-:Y:S01]  /*122d0*/  IMAD R9, R16, R14, R9 ;  /* 0x0000000e10097224 */ /* 0x000fe200078e0209 */
[----:B------:R-:W-:Y:S01]  /*122e0*/  IADD3 R10, P0, R13, R10, RZ ;  /* 0x0000000a0d0a7210 */ /* 0x000fe20007f1e0ff */
        /* <DEDUP_REMOVED lines=18> */
[----:B------:R-:W-:Y:S03]  /*12410*/  SHFL.IDX PT, R10, R17, RZ, 0x1c1f ;  /* 0x001c1fff110a7589 */ /* 0x000fe600000e0000 */
        /* <DEDUP_REMOVED lines=9> */
.L_x_5082:
[----:B------:R-:W1:Y:S01]  /*124b0*/  S2R R14, SR_CTAID.X ;  /* 0x00000000000e7919 */ /* 0x000e620000002500 */
[----:B------:R-:W-:Y:S01]  /*124c0*/  LEA.HI R21, R21, R20, RZ, 0x2 ;  /* 0x0000001415157211 */ /* 0x000fe200078f10ff */
[----:B------:R-:W2:Y:S01]  /*124d0*/  S2UR UR7, SR_CTAID.Z ;  /* 0x00000000000779c3 */ /* 0x000ea20000002700 */
[----:B------:R-:W-:Y:S01]  /*124e0*/  SHF.R.S32.HI R9, RZ, 0x1f, R7 ;  /* 0x0000001fff097819 */ /* 0x000fe20000011407 */
[----:B------:R-:W-:Y:S01]  /*124f0*/  ULDC.64 UR8, c[0x0][0xc38] ;  /* 0x00030e0000087ab9 */ /* 0x000fe20000000a00 */
[----:B------:R-:W-:Y:S01]  /*12500*/  LOP3.LUT R21, R21, 0xfffffffc, RZ, 0xc0, !PT ;  /* 0xfffffffc15157812 */ /* 0x000fe200078ec0ff */
[----:B------:R-:W-:Y:S01]  /*12510*/  UIMAD UR6, UR6, UR8, URZ ;  /* 0x00000008060672a4 */ /* 0x000fe2000f8e023f */
[----:B------:R-:W-:Y:S01]  /*12520*/  LEA.HI R9, R9, R154, RZ, 0x3 ;  /* 0x0000009a09097211 */ /* 0x000fe200078f18ff */
[----:B------:R-:W-:Y:S01]  /*12530*/  BSSY B0, `(.L_x_5083) ;  /* 0x0000103000007945 */ /* 0x000fe20003800000 */
[----:B------:R-:W-:Y:S01]  /*12540*/  R2UR UR10, R156 ;  /* 0x000000009c0a72ca */ /* 0x000fe200000e0000 */
[----:B------:R-:W-:Y:S01]  /*12550*/  IMAD.IADD R21, R20, 0x1, -R21 ;  /* 0x0000000114157824 */ /* 0x000fe200078e0a15 */
[----:B0-----:R-:W0:Y:S01]  /*12560*/  LDC.64 R12, c[0x0][0xc40] ;  /* 0x00031000ff0c7b82 */ /* 0x001e220000000a00 */
        /* <DEDUP_REMOVED lines=20> */
[C---:B0-----:R-:W-:Y:S02]  /*126b0*/  IMAD R2, R12.reuse, UR8, RZ ;  /* 0x000000080c027c24 */ /* 0x041fe4000f8e02ff */
[----:B------:R-:W-:-:S04]  /*126c0*/  IMAD.WIDE.U32 R10, R12, UR7, R10 ;  /* 0x000000070c0a7c25 */ /* 0x000fc8000f8e000a */
[----:B---3--:R-:W-:-:S04]  /*126d0*/  @P1 IMAD.HI.U32 R4, R15, R4, RZ ;  /* 0x000000040f041227 */ /* 0x008fc800078e00ff */
[----:B------:R-:W-:Y:S02]  /*126e0*/  IMAD R13, R13, UR7, R2 ;  /* 0x000000070d0d7c24 */ /* 0x000fe4000f8e0202 */
[----:B------:R-:W-:Y:S01]  /*126f0*/  IMAD.MOV.U32 R9, RZ, RZ, R15 ;  /* 0x000000ffff097224 */ /* 0x000fe200078e000f */
[----:B--2---:R-:W-:Y:S01]  /*12700*/  @P1 SHF.R.U32.HI R9, RZ, R17, R4 ;  /* 0x00000011ff091219 */ /* 0x004fe20000011604 */
        /* <DEDUP_REMOVED lines=229> */
.L_x_5084:
[----:B------:R-:W-:Y:S05]  /*13560*/  BSYNC B0 ;  /* 0x0000000000007941 */ /* 0x000fea0003800000 */
.L_x_5083:
[----:B------:R-:W-:Y:S01]  /*13570*/  VIADD R7, R7, 0x8 ;  /* 0x0000000807077836 */ /* 0x000fe20000000000 */
[----:B0-2---:R4:W0:Y:S04]  /*13580*/  SHFL.IDX PT, R3, R5, 0x1, 0x1c1f ;  /* 0x003c1f0005037f89 */ /* 0x00582800000e0000 */
[----:B------:R-:W-:Y:S01]  /*13590*/  ISETP.GE.AND P0, PT, R7, R6, PT ;  /* 0x000000060700720c */ /* 0x000fe20003f06270 */
[----:B-1----:R4:W1:-:S12]  /*135a0*/  SHFL.IDX PT, R2, R4, 0x1, 0x1c1f ;  /* 0x003c1f0004027f89 */ /* 0x00285800000e0000 */
[----:B----4-:R-:W-:Y:S05]  /*135b0*/  @P0 BRA `(.L_x_4991) ;  /* 0x0000006800e80947 */ /* 0x010fea0003800000 */
        /* <DEDUP_REMOVED lines=192> */
[----:B----4-:R-:W-:-:S05]  /*141c0*/  LOP3.LUT R5, R0, 0xfffffffe, RZ, 0xc0, !PT ;  /* 0xfffffffe00057812 */ /* 0x010fca00078ec0ff */
[----:B------:R-:W-:-:S05]  /*141d0*/  IMAD.WIDE R2, R5, 0x4, R2 ;  /* 0x0000000405027825 */ /* 0x000fca00078e0202 */
[----:B------:R0:W-:Y:S01]  /*141e0*/  ST.E.64 desc[UR4][R2.64], R150 ;  /* 0x0000009602007985 */ /* 0x0001e2000c101b04 */
[----:B------:R-:W-:Y:S05]  /*141f0*/  BRA `(.L_x_4991) ;  /* 0x0000005c00d87947 */ /* 0x000fea0003800000 */
.L_x_5081:
[----:B------:R-:W1:Y:S02]  /*14200*/  S2R R0, SR_TID.X ;  /* 0x0000000000007919 */ /* 0x000e640000002100 */
[----:B-1----:R-:W-:-:S05]  /*14210*/  VIADD R2, R0, 0xffffff80 ;  /* 0xffffff8000027836 */ /* 0x002fca0000000000 */
[----:B------:R-:W-:-:S13]  /*14220*/  ISETP.GT.AND P0, PT, R2, 0x3f, PT ;  /* 0x0000003f0200780c */ /* 0x000fda0003f04270 */
[----:B------:R-:W-:Y:S05]  /*14230*/  @P0 BRA `(.L_x_4991) ;  /* 0x0000005c00c80947 */ /* 0x000fea0003800000 */
[----:B------:R-:W1:Y:S01]  /*14240*/  S2R R3, SR_CTAID.X ;  /* 0x0000000000037919 */ /* 0x000e620000002500 */
[----:B------:R-:W4:Y:S01]  /*14250*/  LDC R6, c[0x0][0xce8] ;  /* 0x00033a00ff067b82 */ /* 0x000f220000000800 */
[----:B------:R-:W-:Y:S01]  /*14260*/  ULDC UR4, c[0x0][0xb88] ;  /* 0x0002e20000047ab9 */ /* 0x000fe20000000800 */
[----:B-1----:R-:W-:Y:S02]  /*14270*/  IMAD R0, R3, 0x40, R0 ;  /* 0x0000004003007824 */ /* 0x002fe400078e0200 */
[----:B----4-:R-:W-:Y:S02]  /*14280*/  IMAD R3, R6, UR4, RZ ;  /* 0x0000000406037c24 */ /* 0x010fe4000f8e02ff */
[----:B------:R-:W-:-:S05]  /*14290*/  VIADD R0, R0, 0xffffff80 ;  /* 0xffffff8000007836 */ /* 0x000fca0000000000 */
[----:B------:R-:W-:-:S13]  /*142a0*/  ISETP.GE.AND P0, PT, R0, R3, PT ;  /* 0x000000030000720c */ /* 0x000fda0003f06270 */
[----:B------:R-:W-:Y:S05]  /*142b0*/  @P0 BRA `(.L_x_4991) ;  /* 0x0000005c00a80947 */ /* 0x000fea0003800000 */
[----:B------:R-:W4:Y:S01]  /*142c0*/  LDL R4, [R1] ;  /* 0x0000000001047983 */ /* 0x000f220000100800 */
[----:B------:R-:W-:Y:S01]  /*142d0*/  ISETP.NE.AND P0, PT, R6, 0x1, PT ;  /* 0x000000010600780c */ /* 0x000fe20003f05270 */
[----:B------:R-:W-:Y:S01]  /*142e0*/  S2UR UR7, SR_CTAID.Z ;  /* 0x00000000000779c3 */ /* 0x000fe20000002700 */
[----:B------:R-:W-:Y:S01]  /*142f0*/  ULDC.64 UR8, c[0x0][0xcd0] ;  /* 0x0003340000087ab9 */ /* 0x000fe20000000a00 */
[----:B------:R-:W-:Y:S01]  /*14300*/  IMAD.MOV.U32 R5, RZ, RZ, R0 ;  /* 0x000000ffff057224 */ /* 0x000fe200078e0000 */
[----:B------:R-:W-:-:S05]  /*14310*/  ULDC.64 UR12, c[0x0][0x208] ;  /* 0x00008200000c7ab9 */ /* 0x000fca0000000a00 */
[----:B------:R-:W1:Y:S08]  /*14320*/  LDC.64 R10, c[0x0][0xcd8] ;  /* 0x00033600ff0a7b82 */ /* 0x000e700000000a00 */
[----:B------:R-:W5:Y:S08]  /*14330*/  @P0 LDC R7, c[0x0][0xcec] ;  /* 0x00033b00ff070b82 */ /* 0x000f700000000800 */
[----:B------:R-:W2:Y:S08]  /*14340*/  @P0 LDC R9, c[0x0][0xcf0] ;  /* 0x00033c00ff090b82 */ /* 0x000eb00000000800 */
[----:B------:R-:W3:Y:S08]  /*14350*/  S2UR UR10, SR_CTAID.Y ;  /* 0x00000000000a79c3 */ /* 0x000ef00000002600 */
[----:B0-----:R-:W3:Y:S01]  /*14360*/  LDC R8, c[0x0][0xd50] ;  /* 0x00035400ff087b82 */ /* 0x001ee20000000800 */
[----:B----4-:R-:W-:Y:S01]  /*14370*/  R2UR UR11, R4 ;  /* 0x00000000040b72ca */ /* 0x010fe200000e0000 */
[----:B-----5:R-:W-:-:S05]  /*14380*/  @P0 IMAD.HI.U32 R4, R0, R7, RZ ;  /* 0x0000000700040227 */ /* 0x020fca00078e00ff */
[----:B--2---:R-:W-:-:S07]  /*14390*/  @P0 SHF.R.U32.HI R5, RZ, R9, R4 ;  /* 0x00000009ff050219 */ /* 0x004fce0000011604 */
[----:B------:R-:W-:Y:S02]  /*143a0*/  USHF.R.S32.HI UR6, URZ, 0x1f, UR11 ;  /* 0x0000001f3f067899 */ /* 0x000fe4000801140b */
[----:B------:R-:W-:Y:S01]  /*143b0*/  IMAD R7, RZ, RZ, -UR11 ;  /* 0x8000000bff077e24 */ /* 0x000fe2000f8e02ff */
[----:B------:R-:W-:Y:S02]  /*143c0*/  UIMAD.WIDE.U32 UR4, UR11, UR8, URZ ;  /* 0x000000080b0472a5 */ /* 0x000fe4000f8e003f */
[----:B------:R-:W-:Y:S01]  /*143d0*/  UIMAD UR6, UR6, UR8, URZ ;  /* 0x00000008060672a4 */ /* 0x000fe2000f8e023f */
[----:B---3--:R-:W-:Y:S01]  /*143e0*/  IMAD R9, R8, R7, UR10 ;  /* 0x0000000a08097e24 */ /* 0x008fe2000f8e0207 */
[----:B------:R-:W-:Y:S01]  /*143f0*/  USHF.R.S32.HI UR8, URZ, 0x1f, UR7 ;  /* 0x0000001f3f087899 */ /* 0x000fe20008011407 */
[----:B------:R-:W-:Y:S01]  /*14400*/  IMAD.MOV R7, RZ, RZ, -R5 ;  /* 0x000000ffff077224 */ /* 0x000fe200078e0a05 */
[----:B------:R-:W-:Y:S01]  /*14410*/  UIMAD UR6, UR11, UR9, UR6 ;  /* 0x000000090b0672a4 */ /* 0x000fe2000f8e0206 */
[----:B------:R-:W-:Y:S01]  /*14420*/  IMAD.U32 R3, RZ, RZ, UR5 ;  /* 0x00000005ff037e24 */ /* 0x000fe2000f8e00ff */
[----:B------:R-:W-:Y:S01]  /*14430*/  SHF.R.S32.HI R4, RZ, 0x1f, R9 ;  /* 0x0000001fff047819 */ /* 0x000fe20000011409 */
[----:B------:R-:W-:Y:S01]  /*14440*/  IMAD.U32 R2, RZ, RZ, UR4 ;  /* 0x00000004ff027e24 */ /* 0x000fe2000f8e00ff */
[----:B------:R-:W-:Y:S01]  /*14450*/  UIADD3 UR6, UR5, UR6, URZ ;  /* 0x0000000605067290 */ /* 0x000fe2000fffe03f */
[----:B-1----:R-:W-:-:S02]  /*14460*/  IMAD R12, R10, UR8, RZ ;  /* 0x000000080a0c7c24 */ /* 0x002fc4000f8e02ff */
        /* <DEDUP_REMOVED lines=24> */
.L_x_4989:
        /* <DEDUP_REMOVED lines=18> */
.L_x_5085:
[----:B------:R-:W-:Y:S01]  /*14710*/  ULDC UR7, c[0x0][0xd50] ;  /* 0x0003540000077ab9 */ /* 0x000fe20000000800 */
[----:B------:R-:W-:Y:S01]  /*14720*/  UMOV UR36, UR6 ;  /* 0x0000000600247c82 */ /* 0x000fe20008000000 */
[----:B------:R-:W-:-:S11]  /*14730*/  UISETP.NE.AND UP0, UPT, UR7, 0x1, UPT ;  /* 0x000000010700788c */ /* 0x000fd6000bf05270 */
[----:B------:R-:W-:Y:S01]  /*14740*/  @UP0 ULDC UR4, c[0x0][0xd54] ;  /* 0x0003550000040ab9 */ /* 0x000fe20000000800 */
[----:B------:R-:W-:Y:S01]  /*14750*/  @UP0 ULDC UR8, c[0x0][0xd58] ;  /* 0x0003560000080ab9 */ /* 0x000fe20000000800 */
[----:B------:R-:W-:-:S04]  /*14760*/  UIMAD.WIDE.U32 UR4, UR6, UR4, URZ ;  /* 0x00000004060472a5 */ /* 0x000fc8000f8e003f */
[----:B------:R-:W-:-:S12]  /*14770*/  @UP0 USHF.R.U32.HI UR36, URZ, UR8, UR5 ;  /* 0x000000083f240299 */ /* 0x000fd80008011605 */
.L_x_5086:
        /* <DEDUP_REMOVED lines=45> */
.L_x_5089:
[----:B------:R-:W-:-:S11]  /*14a50*/  UISETP.NE.AND UP0, UPT, UR5, 0x1, UPT ;  /* 0x000000010500788c */ /* 0x000fd6000bf05270 */
[----:B------:R-:W-:Y:S02]  /*14a60*/  @UP0 ULDC.64 UR14, c[0x0][0xae0] ;  /* 0x0002b800000e0ab9 */ /* 0x000fe40000000a00 */
[----:B------:R-:W-:-:S04]  /*14a70*/  UIMAD.WIDE.U32 UR6, UR8, UR14, URZ ;  /* 0x0000000e080672a5 */ /* 0x000fc8000f8e003f */
[----:B------:R-:W-:-:S12]  /*14a80*/  @UP0 USHF.R.U32.HI UR8, URZ, UR15, UR7 ;  /* 0x0000000f3f080299 */ /* 0x000fd80008011607 */
.L_x_5090:
[----:B------:R-:W-:-:S04]  /*14a90*/  UIMAD UR8, UR8, UR5, UR5 ;  /* 0x00000005080872a4 */ /* 0x000fc8000f8e0205 */
[----:B------:R-:W-:-:S04]  /*14aa0*/  UISETP.LT.AND UP0, UPT, UR4, UR8, UPT ;  /* 0x000000080400728c */ /* 0x000fc8000bf01270 */
[----:B------:R-:W-:-:S12]  /*14ab0*/  USEL UR4, UR4, UR8, UP0 ;  /* 0x0000000804047287 */ /* 0x000fd80008000000 */
.L_x_5088:
        /* <DEDUP_REMOVED lines=26> */
.L_x_5092:
[----:B------:R-:W-:-:S11]  /*14c60*/  UISETP.NE.AND UP0, UPT, UR5, 0x1, UPT ;  /* 0x000000010500788c */ /* 0x000fd6000bf05270 */
[----:B------:R-:W-:Y:S02]  /*14c70*/  @UP0 ULDC.64 UR10, c[0x0][0xae0] ;  /* 0x0002b800000a0ab9 */ /* 0x000fe40000000a00 */
[----:B------:R-:W-:-:S04]  /*14c80*/  UIMAD.WIDE.U32 UR6, UR4, UR10, URZ ;  /* 0x0000000a040672a5 */ /* 0x000fc8000f8e003f */
[----:B------:R-:W-:-:S12]  /*14c90*/  @UP0 USHF.R.U32.HI UR4, URZ, UR11, UR7 ;  /* 0x0000000b3f040299 */ /* 0x000fd80008011607 */
.L_x_5093:
[----:B------:R-:W-:-:S04]  /*14ca0*/  UIMAD UR4, UR4, UR5, URZ ;  /* 0x00000005040472a4 */ /* 0x000fc8000f8e023f */
[----:B------:R-:W-:-:S04]  /*14cb0*/  UISETP.LT.AND UP0, UPT, UR8, UR4, UPT ;  /* 0x000000040800728c */ /* 0x000fc8000bf01270 */
[----:B------:R-:W-:-:S12]  /*14cc0*/  USEL UR8, UR8, UR4, !UP0 ;  /* 0x0000000408087287 */ /* 0x000fd8000c000000 */
.L_x_5091:
        /* <DEDUP_REMOVED lines=45> */
.L_x_5094:
[----:B------:R-:W-:Y:S01]  /*14fa0*/  UIMAD UR39, UR45, UR41, UR40 ;  /* 0x000000292d2772a4 */ /* 0x000fe2000f8e0228 */
[----:B------:R-:W-:Y:S02]  /*14fb0*/  IMAD.U32 R0, RZ, RZ, UR12 ;  /* 0x0000000cff007e24 */ /* 0x000fe4000f8e00ff */
        /* <DEDUP_REMOVED lines=31> */
.L_x_5095:
        /* <DEDUP_REMOVED lines=20> */
.L_x_5097:
        /* <DEDUP_REMOVED lines=15> */
.L_x_5096:
[----:B------:R-:W0:Y:S01]  /*153e0*/  LDC.64 R2, c[0x0][0xaf0] ;  /* 0x0002bc00ff027b82 */ /* 0x000e220000000a00 */
[----:B------:R-:W-:-:S07]  /*153f0*/  ULDC.64 UR4, c[0x0][0x208] ;  /* 0x0000820000047ab9 */ /* 0x000fce0000000a00 */
[----:B------:R-:W1:Y:S01]  /*15400*/  LDC.64 R4, c[0x0][0x418] ;  /* 0x00010600ff047b82 */ /* 0x000e620000000a00 */
[----:B0-----:R-:W-:-:S04]  /*15410*/  ISETP.NE.U32.AND P0, PT, R2, RZ, PT ;  /* 0x000000ff0200720c */ /* 0x001fc80003f05070 */
[----:B------:R-:W-:-:S13]  /*15420*/  ISETP.NE.AND.EX P0, PT, R3, RZ, PT, P0 ;  /* 0x000000ff0300720c */ /* 0x000fda0003f05300 */
[----:B------:R-:W0:Y:S02]  /*15430*/  @P0 LDC.64 R2, c[0x0][0xaf0] ;  /* 0x0002bc00ff020b82 */ /* 0x000e240000000a00 */
[----:B0-----:R-:W-:-:S05]  /*15440*/  @P0 IMAD.WIDE R2, R18, 0x4, R2 ;  /* 0x0000000412020825 */ /* 0x001fca00078e0202 */
[----:B------:R-:W2:Y:S01]  /*15450*/  @P0 LDG.E R18, desc[UR4][R2.64] ;  /* 0x0000000402120981 */ /* 0x000ea2000c1e1900 */
[----:B-1----:R-:W-:Y:S01]  /*15460*/  ISETP.NE.U32.AND P0, PT, R4, RZ, PT ;  /* 0x000000ff0400720c */ /* 0x002fe20003f05070 */
        /* <DEDUP_REMOVED lines=12> */
.L_x_5198:
        /* <DEDUP_REMOVED lines=9> */
.L_x_5201:
[----:B------:R-:W-:Y:S05]  /*155c0*/  @!P6 BRA `(.L_x_5099) ;  /* 0x0000000000dce947 */ /* 0x000fea0003800000 */
[----:B------:R-:W-:Y:S01]  /*155d0*/  IMAD.MOV.U32 R16, RZ, RZ, R18 ;  /* 0x000000ffff107224 */ /* 0x000fe200078e0012 */
[----:B------:R-:W-:Y:S06]  /*155e0*/  @!P1 BRA `(.L_x_5101) ;  /* 0x0000000000549947 */ /* 0x000fec0003800000 */
[----:B0-----:R-:W0:Y:S01]  /*155f0*/  LDC R6, c[0x0][0x43c] ;  /* 0x00010f00ff067b82 */ /* 0x001e220000000800 */
[----:B------:R-:W-:Y:S01]  /*15600*/  IMAD.MOV.U32 R8, RZ, RZ, R0 ;  /* 0x000000ffff087224 */ /* 0x000fe200078e0000 */
[----:B------:R-:W-:Y:S01]  /*15610*/  ULDC.64 UR4, c[0x0][0x428] ;  /* 0x00010a0000047ab9 */ /* 0x000fe20000000a00 */
[----:B------:R-:W-:Y:S01]  /*15620*/  ULDC.64 UR6, c[0x0][0x208] ;  /* 0x0000820000067ab9 */ /* 0x000fe20000000a00 */
        /* <DEDUP_REMOVED lines=17> */
.L_x_5101:
[----:B------:R-:W-:Y:S01]  /*15740*/  IMAD.MOV.U32 R0, RZ, RZ, 0x1 ;  /* 0x00000001ff007424 */ /* 0x000fe200078e00ff */
[----:B-1----:R-:W1:Y:S04]  /*15750*/  S2R R8, SR_TID.X ;  /* 0x0000000000087919 */ /* 0x002e680000002100 */
[----:B------:R-:W-:-:S04]  /*15760*/  SHF.L.U32 R0, R0, 0x1f, RZ ;  /* 0x0000001f00007819 */ /* 0x000fc800000006ff */
[----:B------:R-:W2:Y:S01]  /*15770*/  SYNCS.PHASECHK.TRANS64.TRYWAIT P0, [UR38+0x38840], R0 ;  /* 0x03884000ff0075a7 */ /* 0x000ea20008000166 */
[----:B-1----:R-:W-:-:S04]  /*15780*/  LOP3.LUT R2, R8, 0x7f, RZ, 0xc0, !PT ;  /* 0x0000007f08027812 */ /* 0x002fc800078ec0ff */
[----:B------:R-:W-:Y:S01]  /*15790*/  ISETP.NE.AND P1, PT, R2, RZ, PT ;  /* 0x000000ff0200720c */ /* 0x000fe20003f25270 */
[----:B--2---:R-:W-:-:S12]  /*157a0*/  @!P0 BRA `(.L_x_5102) ;  /* 0x0000004c007c8947 */ /* 0x004fd80003800000 */
.L_x_5202:
[----:B------:R-:W-:Y:S05]  /*157b0*/  @P1 BRA `(.L_x_5103) ;  /* 0x0000000000181947 */ /* 0x000fea0003800000 */
[----:B------:R-:W2:Y:S01]  /*157c0*/  S2R R2, SR_TID.X ;  /* 0x0000000000027919 */ /* 0x000ea20000002100 */
[----:B-1----:R-:W-:-:S04]  /*157d0*/  IMAD.MOV.U32 R0, RZ, RZ, 0x2000 ;  /* 0x00002000ff007424 */ /* 0x002fc800078e00ff */
[----:B------:R3:W-:Y:S01]  /*157e0*/  SYNCS.ARRIVE.TRANS64 RZ, [UR38+0x38830], R0 ;  /* 0x03883000ffff79a7 */ /* 0x0007e20008000026 */
[----:B--2---:R-:W-:-:S13]  /*157f0*/  LOP3.LUT P0, RZ, R2, 0x1f, RZ, 0xc0, !PT ;  /* 0x0000001f02ff7812 */ /* 0x004fda000780c0ff */
[----:B---3--:R-:W-:Y:S05]  /*15800*/  @!P0 BRA `(.L_x_5103) ;  /* 0x0000000000048947 */ /* 0x008fea0003800000 */
[----:B------:R-:W-:Y:S01]  /*15810*/  BPT.TRAP 0x1 ;  /* 0x000000040000795c */ /* 0x000fe20000300000 */
.L_x_5103:
        /* <DEDUP_REMOVED lines=18> */
.L_x_5099:
[----:B------:R-:W-:Y:S05]  /*15940*/  WARPSYNC.ALL ;  /* 0x0000000000007948 */ /* 0x000fea0003800000 */
[----:B------:R-:W-:Y:S01]  /*15950*/  UIADD3 UR4, UR38, 0x20400, URZ ;  /* 0x0002040026047890 */ /* 0x000fe2000fffe03f */
[----:B------:R-:W-:Y:S01]  /*15960*/  BAR.SYNC.DEFER_BLOCKING 0x8, 0x100 ;  /* 0x0204000000007b1d */ /* 0x000fe20000010000 */
[----:B------:R-:W-:Y:S02]  /*15970*/  USHF.R.S32.HI UR43, URZ, 0x1f, UR36 ;  /* 0x0000001f3f2b7899 */ /* 0x000fe40008011424 */
        /* <DEDUP_REMOVED lines=19> */
.L_x_5104:
[----:B------:R-:W1:Y:S01]  /*15ab0*/  LDC R7, c[0x0][0x448] ;  /* 0x00011200ff077b82 */ /* 0x000e620000000800 */
[----:B0-----:R-:W0:Y:S01]  /*15ac0*/  S2R R6, SR_CTAID.Z ;  /* 0x0000000000067919 */ /* 0x001e220000002700 */
[----:B------:R-:W-:Y:S02]  /*15ad0*/  ULDC.64 UR8, c[0x0][0x2d8] ;  /* 0x0000b60000087ab9 */ /* 0x000fe40000000a00 */
[----:B------:R-:W-:Y:S01]  /*15ae0*/  UIMAD UR6, UR43, UR8, URZ ;  /* 0x000000082b0672a4 */ /* 0x000fe2000f8e023f */
[----:B------:R-:W2:Y:S01]  /*15af0*/  S2R R11, SR_TID.X ;  /* 0x00000000000b7919 */ /* 0x000ea20000002100 */
[----:B------:R-:W-:Y:S02]  /*15b00*/  UIMAD.WIDE.U32 UR4, UR36, UR8, URZ ;  /* 0x00000008240472a5 */ /* 0x000fe4000f8e003f */
[----:B------:R-:W3:Y:S01]  /*15b10*/  LDC.64 R2, c[0x0][0x2e0] ;  /* 0x0000b800ff027b82 */ /* 0x000ee20000000a00 */
[----:B------:R-:W-:-:S04]  /*15b20*/  UIMAD UR6, UR36, UR9, UR6 ;  /* 0x00000009240672a4 */ /* 0x000fc8000f8e0206 */
[----:B------:R-:W-:Y:S01]  /*15b30*/  UIADD3 UR5, UR5, UR6, URZ ;  /* 0x0000000605057290 */ /* 0x000fe2000fffe03f */
[----:B-1----:R-:W-:Y:S02]  /*15b40*/  ISETP.NE.AND P0, PT, R7, 0x1, PT ;  /* 0x000000010700780c */ /* 0x002fe40003f05270 */
[----:B0-----:R-:W-:Y:S02]  /*15b50*/  SHF.R.S32.HI R12, RZ, 0x1f, R6 ;  /* 0x0000001fff0c7819 */ /* 0x001fe40000011406 */
[----:B------:R-:W0:Y:S09]  /*15b60*/  S2R R6, SR_CTAID.Z ;  /* 0x0000000000067919 */ /* 0x000e320000002700 */
[----:B------:R-:W1:Y:S01]  /*15b70*/  @P0 LDC R9, c[0x0][0x44c] ;  /* 0x00011300ff090b82 */ /* 0x000e620000000800 */
[C---:B--2---:R-:W-:Y:S01]  /*15b80*/  LOP3.LUT R8, R11.reuse, 0x7f, RZ, 0xc0, !PT ;  /* 0x0000007f0b087812 */ /* 0x044fe200078ec0ff */
[----:B------:R-:W-:-:S03]  /*15b90*/  IMAD.SHL.U32 R0, R11, 0x10, RZ ;  /* 0x000000100b007824 */ /* 0x000fc600078e00ff */
[----:B------:R-:W-:-:S03]  /*15ba0*/  SHF.R.U32.HI R5, RZ, 0x3, R8 ;  /* 0x00000003ff057819 */ /* 0x000fc60000011608 */
[----:B------:R-:W2:Y:S01]  /*15bb0*/  @P0 LDC R4, c[0x0][0x450] ;  /* 0x00011400ff040b82 */ /* 0x000ea20000000800 */
[----:B------:R-:W-:-:S05]  /*15bc0*/  LOP3.LUT R0, R5, 0x70, R0, 0xf8, !PT ;  /* 0x0000007005007812 */ /* 0x000fca00078ef800 */
[----:B------:R-:W-:-:S04]  /*15bd0*/  VIADD R10, R0, UR46 ;  /* 0x0000002e000a7c36 */ /* 0x000fc80008000000 */
[----:B------:R-:W-:Y:S01]  /*15be0*/  IMAD.MOV.U32 R0, RZ, RZ, R10 ;  /* 0x000000ffff007224 */ /* 0x000fe200078e000a */
[----:B------:R4:W-:Y:S01]  /*15bf0*/  STL [R1+0x8], R10 ;  /* 0x0000080a01007387 */ /* 0x0009e20000100800 */
[----:B-1----:R-:W-:-:S05]  /*15c00*/  @P0 IMAD.HI.U32 R9, R10, R9, RZ ;  /* 0x000000090a090227 */ /* 0x002fca00078e00ff */
[----:B--2---:R-:W-:Y:S01]  /*15c10*/  @P0 SHF.R.U32.HI R0, RZ, R4, R9 ;  /* 0x00000004ff000219 */ /* 0x004fe20000011609 */
[----:B---3--:R-:W-:-:S04]  /*15c20*/  IMAD R4, R12, R2, RZ ;  /* 0x000000020c047224 */ /* 0x008fc800078e02ff */
[C---:B0-----:R-:W-:Y:S01]  /*15c30*/  IMAD R9, R6.reuse, R3, R4 ;  /* 0x0000000306097224 */ /* 0x041fe200078e0204 */
[----:B------:R-:W-:Y:S01]  /*15c40*/  SHF.R.S32.HI R4, RZ, 0x1f, R0 ;  /* 0x0000001fff047819 */ /* 0x000fe20000011400 */
[----:B------:R-:W-:Y:S01]  /*15c50*/  IMAD.WIDE.U32 R2, R6, R2, UR4 ;  /* 0x0000000406027e25 */ /* 0x000fe2000f8e0002 */
[----:B------:R-:W-:-:S03]  /*15c60*/  ULDC.64 UR4, c[0x0][0x2d0] ;  /* 0x0000b40000047ab9 */ /* 0x000fc60000000a00 */
[----:B------:R-:W-:Y:S02]  /*15c70*/  IMAD.MOV R6, RZ, RZ, -R0 ;  /* 0x000000ffff067224 */ /* 0x000fe400078e0a00 */
[----:B------:R-:W-:Y:S02]  /*15c80*/  IMAD.IADD R3, R3, 0x1, R9 ;  /* 0x0000000103037824 */ /* 0x000fe400078e0209 */
[----:B------:R-:W-:Y:S02]  /*15c90*/  IMAD R9, R4, UR4, RZ ;  /* 0x0000000404097c24 */ /* 0x000fe4000f8e02ff */
[----:B------:R-:W-:Y:S02]  /*15ca0*/  IMAD R4, R7, R6, R10 ;  /* 0x0000000607047224 */ /* 0x000fe400078e020a */
[C---:B------:R-:W-:Y:S02]  /*15cb0*/  IMAD R6, R0.reuse, UR5, R9 ;  /* 0x0000000500067c24 */ /* 0x040fe4000f8e0209 */
[----:B------:R-:W-:Y:S01]  /*15cc0*/  IMAD.WIDE.U32 R2, R0, UR4, R2 ;  /* 0x0000000400027c25 */ /* 0x000fe2000f8e0002 */
[----:B------:R-:W-:Y:S01]  /*15cd0*/  SHF.R.S32.HI R0, RZ, 0x1f, R4 ;  /* 0x0000001fff007819 */ /* 0x000fe20000011404 */
[----:B------:R-:W-:-:S02]  /*15ce0*/  ULDC.64 UR4, c[0x0][0x2c8] ;  /* 0x0000b20000047ab9 */ /* 0x000fc40000000a00 */
        /* <DEDUP_REMOVED lines=10> */
[C---:B----4-:R-:W-:Y:S02]  /*15d90*/  LOP3.LUT R10, R2.reuse, 0x38, RZ, 0xc0, !PT ;  /* 0x00000038020a7812 */ /* 0x050fe400078ec0ff */
[----:B------:R-:W-:Y:S02]  /*15da0*/  LOP3.LUT R2, R2, 0x1f8, RZ, 0xc0, !PT ;  /* 0x000001f802027812 */ /* 0x000fe400078ec0ff */
[----:B------:R-:W-:Y:S01]  /*15db0*/  ISETP.GE.AND P0, PT, R10, UR4, PT ;  /* 0x000000040a007c0c */ /* 0x000fe2000bf06270 */
[----:B------:R-:W-:Y:S01]  /*15dc0*/  UMOV UR4, 0xffffffff ;  /* 0xffffffff00047882 */ /* 0x000fe20000000000 */
[----:B------:R-:W-:Y:S01]  /*15dd0*/  LOP3.LUT R9, R2, 0x38, R11, 0x78, !PT ;  /* 0x0000003802097812 */ /* 0x000fe200078e780b */
[----:B------:R-:W-:-:S05]  /*15de0*/  IMAD.SHL.U32 R2, R8, 0x8, RZ ;  /* 0x0000000808027824 */ /* 0x000fca00078e00ff */
[----:B------:R-:W-:Y:S01]  /*15df0*/  LOP3.LUT R8, R9, 0x200, R2, 0xf8, !PT ;  /* 0x0000020009087812 */ /* 0x000fe200078ef802 */
[----:B------:R-:W-:Y:S06]  /*15e00*/  BRA.DIV UR4, `(.L_x_5105) ;  /* 0x0000004604fc7947 */ /* 0x000fec000b800000 */
[----:B------:R-:W0:Y:S01]  /*15e10*/  SHFL.IDX PT, R6, R0, RZ, 0x181f ;  /* 0x00181fff00067589 */ /* 0x000e2200000e0000 */
[----:B------:R-:W-:Y:S01]  /*15e20*/  ULDC UR4, c[0x0][0x288] ;  /* 0x0000a20000047ab9 */ /* 0x000fe20000000800 */
[----:B------:R-:W-:Y:S01]  /*15e30*/  VIADD R9, R5, UR46 ;  /* 0x0000002e05097c36 */ /* 0x000fe20008000000 */
[----:B------:R-:W-:Y:S01]  /*15e40*/  ULDC.64 UR6, c[0x0][0x208] ;  /* 0x0000820000067ab9 */ /* 0x000fe20000000a00 */
[----:B------:R-:W1:Y:S01]  /*15e50*/  SHFL.IDX PT, R4, R3, RZ, 0x181f ;  /* 0x00181fff03047589 */ /* 0x000e6200000e0000 */
[----:B------:R-:W-:Y:S02]  /*15e60*/  IMAD R2, R7, UR4, RZ ;  /* 0x0000000407027c24 */ /* 0x000fe4000f8e02ff */
[C---:B------:R-:W-:Y:S01]  /*15e70*/  VIADD R11, R9.reuse, 0x10 ;  /* 0x00000010090b7836 */ /* 0x040fe20000000000 */
[----:B------:R-:W-:Y:S01]  /*15e80*/  STL [R1+0x4], R9 ;  /* 0x0000040901007387 */ /* 0x000fe20000100800 */
[C---:B------:R-:W-:Y:S01]  /*15e90*/  VIADD R7, R9.reuse, 0x20 ;  /* 0x0000002009077836 */ /* 0x040fe20000000000 */
[----:B------:R-:W-:-:S02]  /*15ea0*/  ISETP.GE.AND P1, PT, R9, R2, PT ;  /* 0x000000020900720c */ /* 0x000fc40003f26270 */
[----:B------:R-:W-:Y:S04]  /*15eb0*/  STL [R1+0x18], R11 ;  /* 0x0000180b01007387 */ /* 0x000fe80000100800 */
[----:B------:R-:W-:Y:S07]  /*15ec0*/  STL [R1+0x1c], R7 ;  /* 0x00001c0701007387 */ /* 0x000fee0000100800 */
[----:B0-----:R-:W-:-:S02]  /*15ed0*/  @!P1 LEA R5, P2, R10, R6, 0x1 ;  /* 0x000000060a059211 */ /* 0x001fc400078408ff */
[----:B------:R-:W-:-:S03]  /*15ee0*/  @!P1 LEA R6, R8, UR38, 0x1 ;  /* 0x0000002608069c11 */ /* 0x000fc6000f8e08ff */
[----:B-1----:R-:W-:-:S05]  /*15ef0*/  @!P1 IMAD.X R4, RZ, RZ, R4, P2 ;  /* 0x000000ffff049224 */ /* 0x002fca00010e0604 */
[----:B------:R-:W-:-:S04]  /*15f00*/  @!P1 LOP3.LUT R5, R5, R4, RZ, 0x3c, !PT ;  /* 0x0000000405059212 */ /* 0x000fc800078e3cff */
[----:B------:R-:W-:-:S04]  /*15f10*/  @!P1 LOP3.LUT R4, R5, R4, RZ, 0x3c, !PT ;  /* 0x0000000405049212 */ /* 0x000fc800078e3cff */
[----:B------:R-:W-:-:S05]  /*15f20*/  @!P1 LOP3.LUT R5, R5, R4, RZ, 0x3c, !PT ;  /* 0x0000000405059212 */ /* 0x000fca00078e3cff */
[----:B------:R-:W-:Y:S01]  /*15f30*/  @!PT LDS RZ, [RZ] ;  /* 0x00000000fffff984 */ /* 0x000fe20000000800 */
[----:B------:R0:W-:Y:S01]  /*15f40*/  @!P1 LDGSTS.E.BYPASS.LTC128B.128 [R6+0x20400], desc[UR6][R4.64], !P0 ;  /* 0x2040000004069fae */ /* 0x0001e2000c101d46 */
[----:B------:R-:W-:-:S03]  /*15f50*/  ISETP.GE.AND P1, PT, R11, R2, PT ;  /* 0x000000020b00720c */ /* 0x000fc60003f26270 */
[----:B0-----:R-:W0:Y:S10]  /*15f60*/  SHFL.IDX PT, R5, R0, 0x1, 0x181f ;  /* 0x00381f0000057f89 */ /* 0x001e3400000e0000 */
[----:B------:R-:W-:Y:S01]  /*15f70*/  @!P1 LEA R6, R8, UR38, 0x1 ;  /* 0x0000002608069c11 */ /* 0x000fe2000f8e08ff */
[----:B------:R-:W1:Y:S01]  /*15f80*/  SHFL.IDX PT, R4, R3, 0x1, 0x181f ;  /* 0x00381f0003047f89 */ /* 0x000e6200000e0000 */
[----:B0-----:R-:W-:-:S05]  /*15f90*/  @!P1 LEA R5, P2, R10, R5, 0x1 ;  /* 0x000000050a059211 */ /* 0x001fca00078408ff */
[----:B-1----:R-:W-:-:S05]  /*15fa0*/  @!P1 IMAD.X R4, RZ, RZ, R4, P2 ;  /* 0x000000ffff049224 */ /* 0x002fca00010e0604 */
[----:B------:R-:W-:-:S04]  /*15fb0*/  @!P1 LOP3.LUT R5, R5, R4, RZ, 0x3c, !PT ;  /* 0x0000000405059212 */ /* 0x000fc800078e3cff */
[----:B------:R-:W-:-:S04]  /*15fc0*/  @!P1 LOP3.LUT R4, R5, R4, RZ, 0x3c, !PT ;  /* 0x0000000405049212 */ /* 0x000fc800078e3cff */
[----:B------:R-:W-:-:S05]  /*15fd0*/  @!P1 LOP3.LUT R5, R5, R4, RZ, 0x3c, !PT ;  /* 0x0000000405059212 */ /* 0x000fca00078e3cff */
[----:B------:R0:W-:Y:S01]  /*15fe0*/  @!P1 LDGSTS.E.BYPASS.LTC128B.128 [R6+0x20c00], desc[UR6][R4.64], !P0 ;  /* 0x20c0000004069fae */ /* 0x0001e2000c101d46 */
[----:B------:R-:W-:-:S03]  /*15ff0*/  ISETP.GE.AND P1, PT, R7, R2, PT ;  /* 0x000000020700720c */ /* 0x000fc60003f26270 */
[----:B0-----:R-:W0:Y:S10]  /*16000*/  SHFL.IDX PT, R5, R0, 0x2, 0x181f ;  /* 0x00581f0000057f89 */ /* 0x001e3400000e0000 */
[----:B------:R-:W-:Y:S01]  /*16010*/  @!P1 LEA R6, R8, UR38, 0x1 ;  /* 0x0000002608069c11 */ /* 0x000fe2000f8e08ff */
[----:B------:R-:W1:Y:S04]  /*16020*/  SHFL.IDX PT, R4, R3, 0x2, 0x181f ;  /* 0x00581f0003047f89 */ /* 0x000e6800000e0000 */
[----:B------:R-:W2:Y:S04]  /*16030*/  SHFL.IDX PT, R0, R0, 0x3, 0x181f ;  /* 0x00781f0000007f89 */ /* 0x000ea800000e0000 */
[----:B------:R-:W3:Y:S01]  /*16040*/  SHFL.IDX PT, R3, R3, 0x3, 0x181f ;  /* 0x00781f0003037f89 */ /* 0x000ee200000e0000 */
[----:B0-----:R-:W-:-:S05]  /*16050*/  @!P1 LEA R5, P2, R10, R5, 0x1 ;  /* 0x000000050a059211 */ /* 0x001fca00078408ff */
[----:B-1----:R-:W-:-:S05]  /*16060*/  @!P1 IMAD.X R4, RZ, RZ, R4, P2 ;  /* 0x000000ffff049224 */ /* 0x002fca00010e0604 */
[----:B------:R-:W-:-:S04]  /*16070*/  @!P1 LOP3.LUT R5, R5, R4, RZ, 0x3c, !PT ;  /* 0x0000000405059212 */ /* 0x000fc800078e3cff */
[----:B------:R-:W-:-:S04]  /*16080*/  @!P1 LOP3.LUT R4, R5, R4, RZ, 0x3c, !PT ;  /* 0x0000000405049212 */ /* 0x000fc800078e3cff */
[----:B------:R-:W-:-:S05]  /*16090*/  @!P1 LOP3.LUT R5, R5, R4, RZ, 0x3c, !PT ;  /* 0x0000000405059212 */ /* 0x000fca00078e3cff */
[----:B--23--:R0:W-:Y:S02]  /*160a0*/  @!P1 LDGSTS.E.BYPASS.LTC128B.128 [R6+0x21400], desc[UR6][R4.64], !P0 ;  /* 0x2140000004069fae */ /* 0x00c1e4000c101d46 */
.L_x_5211:
[----:B0-----:R-:W2:Y:S01]  /*160b0*/  LDL R4, [R1+0x4] ;  /* 0x0000040001047983 */ /* 0x001ea20000100800 */
        /* <DEDUP_REMOVED lines=14> */
[----:B-1----:R-:W1:Y:S01]  /*161a0*/  LDC.64 R2, c[0x0][0x3d8] ;  /* 0x0000f600ff027b82 */ /* 0x002e620000000a00 */
[----:B------:R-:W-:Y:S01]  /*161b0*/  NOP ;  /* 0x0000000000007918 */ /* 0x000fe20000000000 */
[C---:B-1----:R-:W-:Y:S01]  /*161c0*/  IMAD R0, R2.reuse, UR43, RZ ;  /* 0x0000002b02007c24 */ /* 0x042fe2000f8e02ff */
[----:B------:R-:W-:Y:S01]  /*161d0*/  UIADD3 UR4, UR38, 0x26400, URZ ;  /* 0x0002640026047890 */ /* 0x000fe2000fffe03f */
[----:B0-----:R-:W-:Y:S01]  /*161e0*/  IMAD.WIDE.U32 R4, R2, UR36, RZ ;  /* 0x0000002402047c25 */ /* 0x001fe2000f8e00ff */
        /* <DEDUP_REMOVED lines=24> */
.L_x_5106:
[----:B------:R-:W2:Y:S01]  /*16370*/  LDL.LU.64 R8, [R1+0x28] ;  /* 0x0000280001087983 */ /* 0x000ea20000300a00 */
[----:B------:R-:W1:Y:S01]  /*16380*/  LDC R7, c[0x0][0x448] ;  /* 0x00011200ff077b82 */ /* 0x000e620000000800 */
[----:B------:R-:W-:Y:S02]  /*16390*/  ULDC.64 UR4, c[0x0][0x3e0] ;  /* 0x0000f80000047ab9 */ /* 0x000fe40000000a00 */
[----:B0-----:R-:W2:Y:S04]  /*163a0*/  LDL.LU.64 R2, [R1+0x10] ;  /* 0x0000100001027983 */ /* 0x001ea80000300a00 */
[----:B------:R-:W3:Y:S01]  /*163b0*/  LDL.LU R6, [R1+0x8] ;  /* 0x0000080001067983 */ /* 0x000ee20000300800 */
[----:B------:R-:W0:Y:S01]  /*163c0*/  S2R R0, SR_CTAID.Z ;  /* 0x0000000000007919 */ /* 0x000e220000002700 */
[----:B------:R-:W4:Y:S01]  /*163d0*/  S2R R4, SR_CTAID.Z ;  /* 0x0000000000047919 */ /* 0x000f220000002700 */
[----:B-1----:R-:W-:-:S02]  /*163e0*/  ISETP.NE.AND P0, PT, R7, 0x1, PT ;  /* 0x000000010700780c */ /* 0x002fc40003f05270 */
[----:B0-----:R-:W-:-:S05]  /*163f0*/  SHF.R.S32.HI R0, RZ, 0x1f, R0 ;  /* 0x0000001fff007819 */ /* 0x001fca0000011400 */
[----:B------:R-:W-:-:S04]  /*16400*/  IMAD R0, R0, UR4, RZ ;  /* 0x0000000400007c24 */ /* 0x000fc8000f8e02ff */
[----:B----4-:R-:W-:Y:S02]  /*16410*/  IMAD R5, R4, UR5, R0 ;  /* 0x0000000504057c24 */ /* 0x010fe4000f8e0200 */
[----:B------:R-:W0:Y:S01]  /*16420*/  @P0 LDC R0, c[0x0][0x450] ;  /* 0x00011400ff000b82 */ /* 0x000e220000000800 */
[----:B------:R-:W-:Y:S01]  /*16430*/  LOP3.LUT R17, R17, 0xfffffff7, RZ, 0xc0, !PT ;  /* 0xfffffff711117812 */ /* 0x000fe200078ec0ff */
[----:B--2---:R-:W-:-:S04]  /*16440*/  IMAD.MOV.U32 R2, RZ, RZ, R8 ;  /* 0x000000ffff027224 */ /* 0x004fc800078e0008 */
[----:B------:R-:W-:Y:S01]  /*16450*/  IMAD.WIDE.U32 R2, R4, UR4, R2 ;  /* 0x0000000404027c25 */ /* 0x000fe2000f8e0002 */
[----:B------:R-:W1:Y:S01]  /*16460*/  S2R R8, SR_TID.X ;  /* 0x0000000000087919 */ /* 0x000e620000002100 */
[----:B------:R-:W-:Y:S02]  /*16470*/  ULDC.64 UR4, c[0x0][0x3d0] ;  /* 0x0000f40000047ab9 */ /* 0x000fe40000000a00 */
[----:B------:R-:W-:Y:S02]  /*16480*/  IMAD.IADD R3, R3, 0x1, R5 ;  /* 0x0000000103037824 */ /* 0x000fe400078e0205 */
[----:B------:R-:W2:Y:S01]  /*16490*/  @P0 LDC R5, c[0x0][0x44c] ;  /* 0x00011300ff050b82 */ /* 0x000ea20000000800 */
[----:B---3--:R-:W-:Y:S02]  /*164a0*/  IMAD.MOV.U32 R4, RZ, RZ, R6 ;  /* 0x000000ffff047224 */ /* 0x008fe400078e0006 */
[----:B--2---:R-:W-:-:S05]  /*164b0*/  @P0 IMAD.HI.U32 R5, R6, R5, RZ ;  /* 0x0000000506050227 */ /* 0x004fca00078e00ff */
[----:B0-----:R-:W-:-:S04]  /*164c0*/  @P0 SHF.R.U32.HI R4, RZ, R0, R5 ;  /* 0x00000000ff040219 */ /* 0x001fc80000011605 */
[--C-:B------:R-:W-:Y:S01]  /*164d0*/  SHF.R.S32.HI R5, RZ, 0x1f, R4.reuse ;  /* 0x0000001fff057819 */ /* 0x100fe20000011404 */
[----:B------:R-:W-:-:S04]  /*164e0*/  IMAD.MOV R0, RZ, RZ, -R4 ;  /* 0x000000ffff007224 */ /* 0x000fc800078e0a04 */
[----:B------:R-:W-:Y:S02]  /*164f0*/  IMAD R0, R7, R0, R6 ;  /* 0x0000000007007224 */ /* 0x000fe400078e0206 */
[----:B------:R-:W-:Y:S02]  /*16500*/  IMAD R5, R5, UR4, RZ ;  /* 0x0000000405057c24 */ /* 0x000fe4000f8e02ff */
[----:B------:R-:W-:-:S04]  /*16510*/  IMAD.WIDE.U32 R2, R4, UR4, R2 ;  /* 0x0000000404027c25 */ /* 0x000fc8000f8e0002 */
[----:B------:R-:W-:Y:S01]  /*16520*/  IMAD R5, R4, UR5, R5 ;  /* 0x0000000504057c24 */ /* 0x000fe2000f8e0205 */
[----:B------:R-:W-:Y:S01]  /*16530*/  SHF.R.S32.HI R4, RZ, 0x1f, R0 ;  /* 0x0000001fff047819 */ /* 0x000fe20000011400 */
[----:B------:R-:W-:Y:S02]  /*16540*/  ULDC.64 UR4, c[0x0][0x3c8] ;  /* 0x0000f20000047ab9 */ /* 0x000fe40000000a00 */
[----:B------:R-:W-:Y:S02]  /*16550*/  IMAD.IADD R3, R3, 0x1, R5 ;  /* 0x0000000103037824 */ /* 0x000fe400078e0205 */
[----:B------:R-:W-:Y:S02]  /*16560*/  IMAD R4, R4, UR4, RZ ;  /* 0x0000000404047c24 */ /* 0x000fe4000f8e02ff */
[----:B------:R-:W-:-:S04]  /*16570*/  IMAD.WIDE.U32 R2, R0, UR4, R2 ;  /* 0x0000000400027c25 */ /* 0x000fc8000f8e0002 */
[----:B------:R-:W-:Y:S01]  /*16580*/  IMAD R5, R0, UR5, R4 ;  /* 0x0000000500057c24 */ /* 0x000fe2000f8e0204 */
[----:B------:R-:W-:Y:S01]  /*16590*/  ULDC.64 UR4, c[0x0][0x390] ;  /* 0x0000e40000047ab9 */ /* 0x000fe20000000a00 */
[----:B-1----:R-:W-:Y:S01]  /*165a0*/  IMAD.SHL.U32 R10, R8, 0x8, RZ ;  /* 0x00000008080a7824 */ /* 0x002fe200078e00ff */
[----:B------:R-:W-:Y:S01]  /*165b0*/  LEA R0, P0, R2, UR4, 0x1 ;  /* 0x0000000402007c11 */ /* 0x000fe2000f8008ff */
[----:B------:R-:W-:Y:S01]  /*165c0*/  IMAD.IADD R3, R3, 0x1, R5 ;  /* 0x0000000103037824 */ /* 0x000fe200078e0205 */
[----:B------:R-:W-:Y:S02]  /*165d0*/  ULDC UR4, c[0x0][0x3b8] ;  /* 0x0000ee0000047ab9 */ /* 0x000fe40000000800 */
[----:B------:R-:W-:Y:S02]  /*165e0*/  LOP3.LUT R10, R10, 0x38, RZ, 0xc0, !PT ;  /* 0x000000380a0a7812 */ /* 0x000fe400078ec0ff */
        /* <DEDUP_REMOVED lines=134> */
.L_x_5221:
        /* <DEDUP_REMOVED lines=38> */
.L_x_5109:
[----:B------:R-:W-:Y:S05]  /*170b0*/  BSYNC B0 ;  /* 0x0000000000007941 */ /* 0x000fea0003800000 */
.L_x_5108:
        /* <DEDUP_REMOVED lines=9> */
.L_x_5222:
        /* <DEDUP_REMOVED lines=9> */
.L_x_5223:
        /* <DEDUP_REMOVED lines=8> */
.L_x_5115:
[----:B------:R-:W-:Y:S05]  /*17260*/  BSYNC B1 ;  /* 0x0000000000017941 */ /* 0x000fea0003800000 */
.L_x_5114:
        /* <DEDUP_REMOVED lines=11> */
.L_x_5116:
        /* <DEDUP_REMOVED lines=13> */
.L_x_5117:
        /* <DEDUP_REMOVED lines=13> */
.L_x_5118:
        /* <DEDUP_REMOVED lines=13> */
.L_x_5119:
        /* <DEDUP_REMOVED lines=13> */
.L_x_5120:
        /* <DEDUP_REMOVED lines=13> */
.L_x_5121:
        /* <DEDUP_REMOVED lines=13> */
.L_x_5122:
        /* <DEDUP_REMOVED lines=13> */
.L_x_5123:
        /* <DEDUP_REMOVED lines=8> */
.L_x_5112:
[----:B------:R-:W-:Y:S05]  /*17950*/  BSYNC B0 ;  /* 0x0000000000007941 */ /* 0x000fea0003800000 */
.L_x_5111:
[----:B0-----:R-:W3:Y:S01]  /*17960*/  LDL.LU R3, [R1+0x20] ;  /* 0x0000200001037983 */ /* 0x001ee20000300800 */
[----:B------:R-:W-:Y:S02]  /*17970*/  IMAD.MOV.U32 R9, RZ, RZ, RZ ;  /* 0x000000ffff097224 */ /* 0x000fe400078e00ff */
[----:B-1----:R-:W-:Y:S02]  /*17980*/  IMAD.MOV.U32 R6, RZ, RZ, 0x1 ;  /* 0x00000001ff067424 */ /* 0x002fe400078e00ff */
[----:B---3--:R-:W-:-:S05]  /*17990*/  VIADD R8, R3, 0xfffffffe ;  /* 0xfffffffe03087836 */ /* 0x008fca0000000000 */
        /* <DEDUP_REMOVED lines=19> */
[----:B0-----:R-:W-:-:S03]  /*17ad0*/  LOP3.LUT R10, R4, 0x1f, RZ, 0xc0, !PT ;  /* 0x0000001f040a7812 */ /* 0x001fc600078ec0ff */
[----:B------:R-:W-:-:S05]  /*17ae0*/  IMAD.IADD R2, R2, 0x1, R3 ;  /* 0x0000000102027824 */ /* 0x000fca00078e0203 */
[----:B------:R-:W-:Y:S01]  /*17af0*/  LOP3.LUT R11, R2, 0x1, RZ, 0xc0, !PT ;  /* 0x00000001020b7812 */ /* 0x000fe200078ec0ff */
[----:B------:R-:W-:Y:S06]  /*17b00*/  @!P0 BRA `(.L_x_5124) ;  /* 0x0000001400e08947 */ /* 0x000fec0003800000 */
[----:B------:R-:W-:Y:S01]  /*17b10*/  BSSY B0, `(.L_x_5124) ;  /* 0x0000177000007945 */ /* 0x000fe20003800000 */
[----:B------:R-:W-:Y:S02]  /*17b20*/  IMAD.IADD R7, R2, 0x1, -R11 ;  /* 0x0000000102077824 */ /* 0x000fe400078e0a0b */
[----:B------:R-:W-:-:S07]  /*17b30*/  IMAD.MOV.U32 R0, RZ, RZ, 0x1 ;  /* 0x00000001ff007424 */ /* 0x000fce00078e00ff */
.L_x_5165:
        /* <DEDUP_REMOVED lines=28> */
.L_x_5127:
[----:B------:R-:W1:Y:S01]  /*17d00*/  S2R R2, SR_TID.X ;  /* 0x0000000000027919 */ /* 0x000e620000002100 */
[----:B------:R-:W-:Y:S01]  /*17d10*/  BSSY B2, `(.L_x_5128) ;  /* 0x0000006000027945 */ /* 0x000fe20003800000 */
[----:B-1----:R-:W-:Y:S02]  /*17d20*/  LOP3.LUT R3, R2, 0x7f, RZ, 0xc0, !PT ;  /* 0x0000007f02037812 */ /* 0x002fe400078ec0ff */
[----:B------:R-:W-:Y:S02]  /*17d30*/  SHF.L.U32 R2, R0, 0x1f, RZ ;  /* 0x0000001f00027819 */ /* 0x000fe400000006ff */
[----:B------:R-:W-:Y:S02]  /*17d40*/  ISETP.NE.AND P2, PT, R3, RZ, PT ;  /* 0x000000ff0300720c */ /* 0x000fe40003f45270 */
[----:B------:R-:W1:Y:S02]  /*17d50*/  SYNCS.PHASECHK.TRANS64.TRYWAIT P0, [UR38+0x38848], R2 ;  /* 0x03884802ff0075a7 */ /* 0x000e640008000166 */
[----:B-1----:R-:W-:Y:S09]  /*17d60*/  @!P0 BRA `(.L_x_5129) ;  /* 0x0000003800348947 */ /* 0x002ff20003800000 */
.L_x_5224:
[----:B------:R-:W-:Y:S05]  /*17d70*/  BSYNC B2 ;  /* 0x0000000000027941 */ /* 0x000fea0003800000 */
.L_x_5128:
[----:B------:R-:W-:Y:S04]  /*17d80*/  BSSY B2, `(.L_x_5130) ;  /* 0x0000007000027945 */ /* 0x000fe80003800000 */
[----:B------:R-:W-:Y:S05]  /*17d90*/  @P2 BRA `(.L_x_5131) ;  /* 0x0000000000142947 */ /* 0x000fea0003800000 */
[----:B------:R-:W-:Y:S01]  /*17da0*/  ISETP.NE.AND P0, PT, R10, RZ, PT ;  /* 0x000000ff0a00720c */ /* 0x000fe20003f05270 */
[----:B-1----:R-:W-:-:S04]  /*17db0*/  IMAD.MOV.U32 R3, RZ, RZ, 0x2000 ;  /* 0x00002000ff037424 */ /* 0x002fc800078e00ff */
[----:B------:R3:W-:Y:S08]  /*17dc0*/  SYNCS.ARRIVE.TRANS64 RZ, [UR38+0x38838], R3 ;  /* 0x03883803ffff79a7 */ /* 0x0007f00008000026 */
[----:B---3--:R-:W-:Y:S05]  /*17dd0*/  @!P0 BRA `(.L_x_5131) ;  /* 0x0000000000048947 */ /* 0x008fea0003800000 */
[----:B------:R-:W-:Y:S01]  /*17de0*/  BPT.TRAP 0x1 ;  /* 0x000000040000795c */ /* 0x000fe20000300000 */
.L_x_5131:
[----:B------:R-:W-:Y:S05]  /*17df0*/  BSYNC B2 ;  /* 0x0000000000027941 */ /* 0x000fea0003800000 */
.L_x_5130:
        /* <DEDUP_REMOVED lines=11> */
.L_x_5132:
        /* <DEDUP_REMOVED lines=10> */
.L_x_5225:
[----:B------:R-:W-:Y:S05]  /*17f50*/  BSYNC B2 ;  /* 0x0000000000027941 */ /* 0x000fea0003800000 */
.L_x_5133:
        /* <DEDUP_REMOVED lines=9> */
.L_x_5136:
[----:B------:R-:W-:Y:S05]  /*17ff0*/  BSYNC B2 ;  /* 0x0000000000027941 */ /* 0x000fea0003800000 */
.L_x_5135:
        /* <DEDUP_REMOVED lines=9> */
.L_x_5137:
        /* <DEDUP_REMOVED lines=13> */
.L_x_5138:
        /* <DEDUP_REMOVED lines=13> */
.L_x_5139:
        /* <DEDUP_REMOVED lines=13> */
.L_x_5140:
        /* <DEDUP_REMOVED lines=13> */
.L_x_5141:
        /* <DEDUP_REMOVED lines=13> */
.L_x_5142:
        /* <DEDUP_REMOVED lines=13> */
.L_x_5143:
        /* <DEDUP_REMOVED lines=13> */
.L_x_5144:
        /* <DEDUP_REMOVED lines=8> */
.L_x_5126:
[----:B------:R-:W-:Y:S05]  /*186c0*/  BSYNC B1 ;  /* 0x0000000000017941 */ /* 0x000fea0003800000 */
.L_x_5125:
        /* <DEDUP_REMOVED lines=27> */
.L_x_5147:
[----:B------:R-:W1:Y:S01]  /*18880*/  S2R R2, SR_TID.X ;  /* 0x0000000000027919 */ /* 0x000e620000002100 */
[----:B------:R-:W-:Y:S01]  /*18890*/  BSSY B2, `(.L_x_5148) ;  /* 0x0000006000027945 */ /* 0x000fe20003800000 */
[----:B-1----:R-:W-:Y:S02]  /*188a0*/  LOP3.LUT R3, R2, 0x7f, RZ, 0xc0, !PT ;  /* 0x0000007f02037812 */ /* 0x002fe400078ec0ff */
[----:B------:R-:W-:Y:S02]  /*188b0*/  SHF.L.U32 R2, R0, 0x1f, RZ ;  /* 0x0000001f00027819 */ /* 0x000fe400000006ff */
[----:B------:R-:W-:Y:S02]  /*188c0*/  ISETP.NE.AND P2, PT, R3, RZ, PT ;  /* 0x000000ff0300720c */ /* 0x000fe40003f45270 */
[----:B------:R-:W1:Y:S02]  /*188d0*/  SYNCS.PHASECHK.TRANS64.TRYWAIT P0, [UR38+0x38840], R2 ;  /* 0x03884002ff0075a7 */ /* 0x000e640008000166 */
[----:B-1----:R-:W-:Y:S09]  /*188e0*/  @!P0 BRA `(.L_x_5149) ;  /* 0x0000002c00848947 */ /* 0x002ff20003800000 */
.L_x_5226:
[----:B------:R-:W-:Y:S05]  /*188f0*/  BSYNC B2 ;  /* 0x0000000000027941 */ /* 0x000fea0003800000 */
.L_x_5148:
[----:B------:R-:W-:Y:S04]  /*18900*/  BSSY B2, `(.L_x_5150) ;  /* 0x0000007000027945 */ /* 0x000fe80003800000 */
[----:B------:R-:W-:Y:S05]  /*18910*/  @P2 BRA `(.L_x_5151) ;  /* 0x0000000000142947 */ /* 0x000fea0003800000 */
[----:B------:R-:W-:Y:S01]  /*18920*/  ISETP.NE.AND P0, PT, R10, RZ, PT ;  /* 0x000000ff0a00720c */ /* 0x000fe20003f05270 */
[----:B-1----:R-:W-:-:S04]  /*18930*/  IMAD.MOV.U32 R3, RZ, RZ, 0x2000 ;  /* 0x00002000ff037424 */ /* 0x002fc800078e00ff */
[----:B------:R3:W-:Y:S08]  /*18940*/  SYNCS.ARRIVE.TRANS64 RZ, [UR38+0x38830], R3 ;  /* 0x03883003ffff79a7 */ /* 0x0007f00008000026 */
[----:B---3--:R-:W-:Y:S05]  /*18950*/  @!P0 BRA `(.L_x_5151) ;  /* 0x0000000000048947 */ /* 0x008fea0003800000 */
[----:B------:R-:W-:Y:S01]  /*18960*/  BPT.TRAP 0x1 ;  /* 0x000000040000795c */ /* 0x000fe20000300000 */
.L_x_5151:
[----:B------:R-:W-:Y:S05]  /*18970*/  BSYNC B2 ;  /* 0x0000000000027941 */ /* 0x000fea0003800000 */
.L_x_5150:
        /* <DEDUP_REMOVED lines=11> */
.L_x_5152:
        /* <DEDUP_REMOVED lines=11> */
.L_x_5227:
[----:B------:R-:W-:Y:S05]  /*18ae0*/  BSYNC B2 ;  /* 0x0000000000027941 */ /* 0x000fea0003800000 */
.L_x_5153:
        /* <DEDUP_REMOVED lines=9> */
.L_x_5156:
[----:B------:R-:W-:Y:S05]  /*18b80*/  BSYNC B2 ;  /* 0x0000000000027941 */ /* 0x000fea0003800000 */
.L_x_5155:
        /* <DEDUP_REMOVED lines=9> */
.L_x_5157:
        /* <DEDUP_REMOVED lines=13> */
.L_x_5158:
        /* <DEDUP_REMOVED lines=13> */
.L_x_5159:
        /* <DEDUP_REMOVED lines=13> */
.L_x_5160:
        /* <DEDUP_REMOVED lines=13> */
.L_x_5161:
        /* <DEDUP_REMOVED lines=13> */
.L_x_5162:
        /* <DEDUP_REMOVED lines=13> */
.L_x_5163:
        /* <DEDUP_REMOVED lines=13> */
.L_x_5164:
        /* <DEDUP_REMOVED lines=8> */
.L_x_5146:
[----:B------:R-:W-:Y:S05]  /*19250*/  BSYNC B1 ;  /* 0x0000000000017941 */ /* 0x000fea0003800000 */
.L_x_5145:
[----:B------:R-:W-:Y:S01]  /*19260*/  VIADD R8, R8, 0xfffffffe ;  /* 0xfffffffe08087836 */ /* 0x000fe20000000000 */
[----:B------:R-:W-:Y:S06]  /*19270*/  @P1 BRA `(.L_x_5165) ;  /* 0xffffffe800301947 */ /* 0x000fec000383ffff */
[----:B------:R-:W-:Y:S05]  /*19280*/  BSYNC B0 ;  /* 0x0000000000007941 */ /* 0x000fea0003800000 */
.L_x_5124:
        /* <DEDUP_REMOVED lines=26> */
.L_x_5168:
[----:B------:R-:W1:Y:S01]  /*19430*/  S2R R2, SR_TID.X ;  /* 0x0000000000027919 */ /* 0x000e620000002100 */
[----:B------:R-:W-:Y:S01]  /*19440*/  BSSY B1, `(.L_x_5169) ;  /* 0x0000006000017945 */ /* 0x000fe20003800000 */
[----:B-1----:R-:W-:Y:S02]  /*19450*/  LOP3.LUT R3, R2, 0x7f, RZ, 0xc0, !PT ;  /* 0x0000007f02037812 */ /* 0x002fe400078ec0ff */
[----:B------:R-:W-:Y:S02]  /*19460*/  SHF.L.U32 R2, R0, 0x1f, RZ ;  /* 0x0000001f00027819 */ /* 0x000fe400000006ff */
[----:B------:R-:W-:Y:S02]  /*19470*/  ISETP.NE.AND P1, PT, R3, RZ, PT ;  /* 0x000000ff0300720c */ /* 0x000fe40003f25270 */
[----:B------:R-:W1:Y:S02]  /*19480*/  SYNCS.PHASECHK.TRANS64.TRYWAIT P0, [UR38+0x38848], R2 ;  /* 0x03884802ff0075a7 */ /* 0x000e640008000166 */
[----:B-1----:R-:W-:Y:S09]  /*19490*/  @!P0 BRA `(.L_x_5170) ;  /* 0x0000002000c88947 */ /* 0x002ff20003800000 */
.L_x_5228:
[----:B------:R-:W-:Y:S05]  /*194a0*/  BSYNC B1 ;  /* 0x0000000000017941 */ /* 0x000fea0003800000 */
.L_x_5169:
[----:B------:R-:W-:Y:S04]  /*194b0*/  BSSY B1, `(.L_x_5171) ;  /* 0x0000007000017945 */ /* 0x000fe80003800000 */
[----:B------:R-:W-:Y:S05]  /*194c0*/  @P1 BRA `(.L_x_5172) ;  /* 0x0000000000141947 */ /* 0x000fea0003800000 */
[----:B------:R-:W-:Y:S01]  /*194d0*/  ISETP.NE.AND P0, PT, R10, RZ, PT ;  /* 0x000000ff0a00720c */ /* 0x000fe20003f05270 */
[----:B-1----:R-:W-:-:S04]  /*194e0*/  IMAD.MOV.U32 R3, RZ, RZ, 0x2000 ;  /* 0x00002000ff037424 */ /* 0x002fc800078e00ff */
[----:B------:R3:W-:Y:S08]  /*194f0*/  SYNCS.ARRIVE.TRANS64 RZ, [UR38+0x38838], R3 ;  /* 0x03883803ffff79a7 */ /* 0x0007f00008000026 */
[----:B---3--:R-:W-:Y:S05]  /*19500*/  @!P0 BRA `(.L_x_5172) ;  /* 0x0000000000048947 */ /* 0x008fea0003800000 */
[----:B------:R-:W-:Y:S01]  /*19510*/  BPT.TRAP 0x1 ;  /* 0x000000040000795c */ /* 0x000fe20000300000 */
.L_x_5172:
[----:B------:R-:W-:Y:S05]  /*19520*/  BSYNC B1 ;  /* 0x0000000000017941 */ /* 0x000fea0003800000 */
.L_x_5171:
        /* <DEDUP_REMOVED lines=11> */
.L_x_5173:
        /* <DEDUP_REMOVED lines=11> */
.L_x_5229:
[----:B------:R-:W-:Y:S05]  /*19690*/  BSYNC B1 ;  /* 0x0000000000017941 */ /* 0x000fea0003800000 */
.L_x_5174:
        /* <DEDUP_REMOVED lines=9> */
.L_x_5177:
[----:B------:R-:W-:Y:S05]  /*19730*/  BSYNC B1 ;  /* 0x0000000000017941 */ /* 0x000fea0003800000 */
.L_x_5176:
        /* <DEDUP_REMOVED lines=9> */
.L_x_5178:
        /* <DEDUP_REMOVED lines=13> */
.L_x_5179:
        /* <DEDUP_REMOVED lines=13> */
.L_x_5180:
        /* <DEDUP_REMOVED lines=13> */
.L_x_5181:
        /* <DEDUP_REMOVED lines=13> */
.L_x_5182:
        /* <DEDUP_REMOVED lines=13> */
.L_x_5183:
        /* <DEDUP_REMOVED lines=13> */
.L_x_5184:
        /* <DEDUP_REMOVED lines=13> */
.L_x_5185:
        /* <DEDUP_REMOVED lines=8> */
.L_x_5167:
[----:B------:R-:W-:Y:S05]  /*19e00*/  BSYNC B0 ;  /* 0x0000000000007941 */ /* 0x000fea0003800000 */
.L_x_5166:
[----:B------:R-:W-:Y:S01]  /*19e10*/  LOP3.LUT R0, R0, 0x1, RZ, 0x3c, !PT ;  /* 0x0000000100007812 */ /* 0x000fe200078e3cff */
[----:B------:R-:W-:Y:S02]  /*19e20*/  IMAD.MOV.U32 R6, RZ, RZ, RZ ;  /* 0x000000ffff067224 */ /* 0x000fe400078e00ff */
[----:B------:R-:W-:-:S07]  /*19e30*/  IMAD.MOV.U32 R9, RZ, RZ, RZ ;  /* 0x000000ffff097224 */ /* 0x000fce00078e00ff */
.L_x_5087:
[----:B------:R-:W1:Y:S01]  /*19e40*/  S2R R3, SR_CgaCtaId ;  /* 0x0000000000037919 */ /* 0x000e620000008800 */
[----:B------:R-:W-:Y:S02]  /*19e50*/  MOV R2, 0x400 ;  /* 0x0000040000027802 */ /* 0x000fe40000000f00 */
[----:B------:R-:W-:Y:S02]  /*19e60*/  SHF.L.U32 R9, R9, 0x1f, RZ ;  /* 0x0000001f09097819 */ /* 0x000fe400000006ff */
[----:B-1----:R-:W-:-:S04]  /*19e70*/  LEA R2, R3, R2, 0x18 ;  /* 0x0000000203027211 */ /* 0x002fc800078ec0ff */
[----:B------:R-:W1:Y:S02]  /*19e80*/  SYNCS.PHASECHK.TRANS64.TRYWAIT P0, [R2+URZ+0x38820], R9 ;  /* 0x03882009020075a7 */ /* 0x000e64000800017f */
[----:B-1----:R-:W-:Y:S05]  /*19e90*/  @!P0 BRA `(.L_x_5186) ;  /* 0x0000001800788947 */ /* 0x002fea0003800000 */
.L_x_5230:
[----:B------:R-:W-:-:S03]  /*19ea0*/  UMOV UR4, 0xffffffff ;  /* 0xffffffff00047882 */ /* 0x000fc60000000000 */
[----:B------:R-:W-:Y:S05]  /*19eb0*/  BRA.DIV UR4, `(.L_x_5187) ;  /* 0x0000001a04847947 */ /* 0x000fea000b800000 */
[----:B------:R-:W3:Y:S02]  /*19ec0*/  S2R R3, SR_TID.X ;  /* 0x0000000000037919 */ /* 0x000ee40000002100 */
[----:B---3--:R-:W-:-:S04]  /*19ed0*/  SHF.R.U32.HI R3, RZ, 0x5, R3 ;  /* 0x00000005ff037819 */ /* 0x008fc80000011603 */
[----:B------:R-:W-:-:S05]  /*19ee0*/  LOP3.LUT R3, R3, 0x3, RZ, 0xc0, !PT ;  /* 0x0000000303037812 */ /* 0x000fca00078ec0ff */
[----:B--2---:R2:W3:Y:S02]  /*19ef0*/  SHFL.IDX PT, R14, R3, RZ, 0x1f ;  /* 0x00001fff030e7589 */ /* 0x0044e400000e0000 */
.L_x_5233:
[----:B---3--:R-:W-:-:S13]  /*19f00*/  ISETP.NE.AND P0, PT, R14, RZ, PT ;  /* 0x000000ff0e00720c */ /* 0x008fda0003f05270 */
[----:B------:R-:W-:Y:S05]  /*19f10*/  @P0 BRA `(.L_x_4991) ;  /* 0x0000000000900947 */ /* 0x000fea0003800000 */
[----:B------:R-:W-:-:S03]  /*19f20*/  UMOV UR4, 0xffffffff ;  /* 0xffffffff00047882 */ /* 0x000fc60000000000 */
[----:B------:R-:W-:Y:S05]  /*19f30*/  BRA.DIV UR4, `(.L_x_5188) ;  /* 0x0000001a04987947 */ /* 0x000fea000b800000 */
[----:B------:R-:W-:-:S13]  /*19f40*/  ELECT P6, URZ, PT ;  /* 0x00000000003f782f */ /* 0x000fda00038c0000 */
.L_x_5236:
        /* <DEDUP_REMOVED lines=8> */
.L_x_5189:
        /* <DEDUP_REMOVED lines=12> */
.L_x_5237:
[----:B------:R-:W3:Y:S02]  /*1a090*/  SYNCS.PHASECHK.TRANS64.TRYWAIT P0, [R5+URZ], R0 ;  /* 0x00000000050075a7 */ /* 0x000ee4000800017f */
[----:B---3--:R-:W-:Y:S05]  /*1a0a0*/  @!P0 BRA `(.L_x_5191) ;  /* 0x0000001800708947 */ /* 0x008fea0003800000 */
.L_x_5238:
[----:B------:R-:W-:Y:S05]  /*1a0b0*/  @!P2 BRA `(.L_x_5192) ;  /* 0x000000000004a947 */ /* 0x000fea0003800000 */
[----:B------:R-:W-:Y:S01]  /*1a0c0*/  BPT.TRAP 0x1 ;  /* 0x000000040000795c */ /* 0x000fe20000300000 */
.L_x_5192:
[----:B-1----:R-:W-:-:S04]  /*1a0d0*/  VIADD R2, R2, 0x38860 ;  /* 0x0003886002027836 */ /* 0x002fc80000000000 */
[----:B---3--:R-:W-:-:S04]  /*1a0e0*/  IMAD R5, R6, 0x8, R2 ;  /* 0x0000000806057824 */ /* 0x008fc800078e0202 */
[----:B------:R-:W1:Y:S02]  /*1a0f0*/  SYNCS.PHASECHK.TRANS64.TRYWAIT P0, [R5+URZ], R4 ;  /* 0x00000004050075a7 */ /* 0x000e64000800017f */
[----:B-1----:R-:W-:Y:S05]  /*1a100*/  @!P0 BRA `(.L_x_5193) ;  /* 0x00000018006c8947 */ /* 0x002fea0003800000 */
.L_x_5239:
[----:B------:R-:W-:-:S07]  /*1a110*/  IMAD R3, R3, 0x8, R2 ;  /* 0x0000000803037824 */ /* 0x000fce00078e0202 */
.L_x_5194:
[----:B---3--:R3:W4:Y:S02]  /*1a120*/  SYNCS.PHASECHK.TRANS64.TRYWAIT P0, [R3+URZ], R0 ;  /* 0x00000000030075a7 */ /* 0x008724000800017f */
[----:B----4-:R-:W-:Y:S05]  /*1a130*/  @!P0 NANOSLEEP.SYNCS 0x989680 ;  /* 0x009896800000895d */ /* 0x010fea0003900000 */
[----:B------:R-:W4:Y:S02]  /*1a140*/  @!P0 SYNCS.PHASECHK.TRANS64 P0, [R3+URZ], R0 ;  /* 0x00000000030085a7 */ /* 0x000f24000800007f */
[----:B----4-:R-:W-:Y:S05]  /*1a150*/  @!P0 BRA `(.L_x_5194) ;  /* 0xfffffffc00f08947 */ /* 0x010fea000383ffff */
.L_x_4991:
[----:B------:R-:W-:Y:S05]  /*1a160*/  BSYNC B6 ;  /* 0x0000000000067941 */ /* 0x000fea0003800000 */
.L_x_4988:
[----:B------:R-:W-:Y:S05]  /*1a170*/  EXIT ;  /* 0x000000000000794d */ /* 0x000fea0003800000 */
.L_x_5011:
[----:B0-----:R0:W1:Y:S02]  /*1a180*/  SYNCS.PHASECHK.TRANS64.TRYWAIT P0, [R199+URZ+0x38800], R4 ;  /* 0x03880004c70075a7 */ /* 0x001064000800017f */
[----:B-1----:R-:W-:Y:S05]  /*1a190*/  @!P0 NANOSLEEP.SYNCS 0x989680 ;  /* 0x009896800000895d */ /* 0x002fea0003900000 */
[----:B------:R-:W1:Y:S02]  /*1a1a0*/  @!P0 SYNCS.PHASECHK.TRANS64 P0, [R199+URZ+0x38800], R4 ;  /* 0x03880004c70085a7 */ /* 0x000e64000800007f */
[----:B-1----:R-:W-:Y:S05]  /*1a1b0*/  @!P0 BRA `(.L_x_5011) ;  /* 0xfffffffc00f08947 */ /* 0x002fea000383ffff */
[----:B------:R-:W-:Y:S05]  /*1a1c0*/  BRA `(.L_x_5195) ;  /* 0xfffffe9800f47947 */ /* 0x000fea000383ffff */
.L_x_5015:
[----:B--2---:R2:W3:Y:S02]  /*1a1d0*/  SYNCS.PHASECHK.TRANS64.TRYWAIT P1, [R199+URZ+0x38830], R4 ;  /* 0x03883004c70075a7 */ /* 0x0044e4000802017f */
[----:B---3--:R-:W-:Y:S05]  /*1a1e0*/  @!P1 NANOSLEEP.SYNCS 0x989680 ;  /* 0x009896800000995d */ /* 0x008fea0003900000 */
[----:B------:R-:W3:Y:S02]  /*1a1f0*/  @!P1 SYNCS.PHASECHK.TRANS64 P1, [R199+URZ+0x38830], R4 ;  /* 0x03883004c70095a7 */ /* 0x000ee4000802007f */
[----:B---3--:R-:W-:Y:S05]  /*1a200*/  @!P1 BRA `(.L_x_5015) ;  /* 0xfffffffc00f09947 */ /* 0x008fea000383ffff */
[----:B------:R-:W-:Y:S05]  /*1a210*/  BRA `(.L_x_5014) ;  /* 0xfffffe9c00407947 */ /* 0x000fea000383ffff */
.L_x_5016:
[----:B---3--:R3:W4:Y:S02]  /*1a220*/  SYNCS.PHASECHK.TRANS64.TRYWAIT P1, [R199+URZ+0x38810], R4 ;  /* 0x03881004c70075a7 */ /* 0x008724000802017f */
[----:B----4-:R-:W-:Y:S05]  /*1a230*/  @!P1 NANOSLEEP.SYNCS 0x989680 ;  /* 0x009896800000995d */ /* 0x010fea0003900000 */
[----:B------:R-:W4:Y:S02]  /*1a240*/  @!P1 SYNCS.PHASECHK.TRANS64 P1, [R199+URZ+0x38810], R4 ;  /* 0x03881004c70095a7 */ /* 0x000f24000802007f */
[----:B----4-:R-:W-:Y:S05]  /*1a250*/  @!P1 BRA `(.L_x_5016) ;  /* 0xfffffffc00f09947 */ /* 0x010fea000383ffff */
[----:B------:R-:W-:Y:S05]  /*1a260*/  BRA `(.L_x_5196) ;  /* 0xfffffea000307947 */ /* 0x000fea000383ffff */
.L_x_5020:
[----:B------:R0:W0:Y:S02]  /*1a270*/  SYNCS.PHASECHK.TRANS64.TRYWAIT P1, [R199+URZ+0x38850], R4 ;  /* 0x03885004c70075a7 */ /* 0x000024000802017f */
[----:B0-----:R-:W-:Y:S05]  /*1a280*/  @!P1 NANOSLEEP.SYNCS 0x989680 ;  /* 0x009896800000995d */ /* 0x001fea0003900000 */
[----:B------:R-:W0:Y:S02]  /*1a290*/  @!P1 SYNCS.PHASECHK.TRANS64 P1, [R199+URZ+0x38850], R4 ;  /* 0x03885004c70095a7 */ /* 0x000e24000802007f */
[----:B0-----:R-:W-:Y:S05]  /*1a2a0*/  @!P1 BRA `(.L_x_5020) ;  /* 0xfffffffc00f09947 */ /* 0x001fea000383ffff */
[----:B------:R-:W-:Y:S05]  /*1a2b0*/  BRA `(.L_x_5019) ;  /* 0xfffffea0005c7947 */ /* 0x000fea000383ffff */
.L_x_5036:
[----:B-1----:R1:W2:Y:S02]  /*1a2c0*/  SYNCS.PHASECHK.TRANS64.TRYWAIT P2, [R204+URZ+0x38830], R203 ;  /* 0x038830cbcc0075a7 */ /* 0x0022a4000804017f */
[----:B--2---:R-:W-:Y:S05]  /*1a2d0*/  @!P2 NANOSLEEP.SYNCS 0x989680 ;  /* 0x009896800000a95d */ /* 0x004fea0003900000 */
[----:B------:R-:W2:Y:S02]  /*1a2e0*/  @!P2 SYNCS.PHASECHK.TRANS64 P2, [R204+URZ+0x38830], R203 ;  /* 0x038830cbcc00a5a7 */ /* 0x000ea4000804007f */
[----:B--2---:R-:W-:Y:S05]  /*1a2f0*/  @!P2 BRA `(.L_x_5036) ;  /* 0xfffffffc00f0a947 */ /* 0x004fea000383ffff */
[----:B------:R-:W-:Y:S05]  /*1a300*/  BRA `(.L_x_5035) ;  /* 0xfffffed400447947 */ /* 0x000fea000383ffff */
.L_x_5040:
[----:B---3--:R3:W4:Y:S02]  /*1a310*/  SYNCS.PHASECHK.TRANS64.TRYWAIT P2, [R204+URZ+0x38850], R203 ;  /* 0x038850cbcc0075a7 */ /* 0x008724000804017f */
[----:B----4-:R-:W-:Y:S05]  /*1a320*/  @!P2 NANOSLEEP.SYNCS 0x989680 ;  /* 0x009896800000a95d */ /* 0x010fea0003900000 */
[----:B------:R-:W4:Y:S02]  /*1a330*/  @!P2 SYNCS.PHASECHK.TRANS64 P2, [R204+URZ+0x38850], R203 ;  /* 0x038850cbcc00a5a7 */ /* 0x000f24000804007f */
[----:B----4-:R-:W-:Y:S05]  /*1a340*/  @!P2 BRA `(.L_x_5040) ;  /* 0xfffffffc00f0a947 */ /* 0x010fea000383ffff */
[----:B------:R-:W-:Y:S05]  /*1a350*/  BRA `(.L_x_5039) ;  /* 0xfffffed800107947 */ /* 0x000fea000383ffff */
.L_x_5057:
[----:B-1----:R1:W3:Y:S02]  /*1a360*/  SYNCS.PHASECHK.TRANS64.TRYWAIT P3, [R184+URZ+0x38830], R23 ;  /* 0x03883017b80075a7 */ /* 0x0022e4000806017f */
[----:B---3--:R-:W-:Y:S05]  /*1a370*/  @!P3 NANOSLEEP.SYNCS 0x989680 ;  /* 0x009896800000b95d */ /* 0x008fea0003900000 */
[----:B------:R-:W3:Y:S02]  /*1a380*/  @!P3 SYNCS.PHASECHK.TRANS64 P3, [R184+URZ+0x38830], R23 ;  /* 0x03883017b800b5a7 */ /* 0x000ee4000806007f */
[----:B---3--:R-:W-:Y:S05]  /*1a390*/  @!P3 BRA `(.L_x_5057) ;  /* 0xfffffffc00f0b947 */ /* 0x008fea000383ffff */
[----:B------:R-:W-:Y:S05]  /*1a3a0*/  BRA `(.L_x_5056) ;  /* 0xffffff0c00e87947 */ /* 0x000fea000383ffff */
.L_x_5061:
[----:B---3--:R3:W4:Y:S02]  /*1a3b0*/  SYNCS.PHASECHK.TRANS64.TRYWAIT P3, [R184+URZ+0x38850], R23 ;  /* 0x03885017b80075a7 */ /* 0x008724000806017f */
[----:B----4-:R-:W-:Y:S05]  /*1a3c0*/  @!P3 NANOSLEEP.SYNCS 0x989680 ;  /* 0x009896800000b95d */ /* 0x010fea0003900000 */
[----:B------:R-:W4:Y:S02]  /*1a3d0*/  @!P3 SYNCS.PHASECHK.TRANS64 P3, [R184+URZ+0x38850], R23 ;  /* 0x03885017b800b5a7 */ /* 0x000f24000806007f */
[----:B----4-:R-:W-:Y:S05]  /*1a3e0*/  @!P3 BRA `(.L_x_5061) ;  /* 0xfffffffc00f0b947 */ /* 0x010fea000383ffff */
[----:B------:R-:W-:Y:S05]  /*1a3f0*/  BRA `(.L_x_5060) ;  /* 0xffffff1000707947 */ /* 0x000fea000383ffff */
.L_x_5067:
[----:B-1----:R1:W2:Y:S02]  /*1a400*/  SYNCS.PHASECHK.TRANS64.TRYWAIT P2, [R202+URZ+0x38830], R189 ;  /* 0x038830bdca0075a7 */ /* 0x0022a4000804017f */
[----:B--2---:R-:W-:Y:S05]  /*1a410*/  @!P2 NANOSLEEP.SYNCS 0x989680 ;  /* 0x009896800000a95d */ /* 0x004fea0003900000 */
[----:B------:R-:W2:Y:S02]  /*1a420*/  @!P2 SYNCS.PHASECHK.TRANS64 P2, [R202+URZ+0x38830], R189 ;  /* 0x038830bdca00a5a7 */ /* 0x000ea4000804007f */
[----:B--2---:R-:W-:Y:S05]  /*1a430*/  @!P2 BRA `(.L_x_5067) ;  /* 0xfffffffc00f0a947 */ /* 0x004fea000383ffff */
[----:B------:R-:W-:Y:S05]  /*1a440*/  BRA `(.L_x_5066) ;  /* 0xffffff3800907947 */ /* 0x000fea000383ffff */
.L_x_5071:
[----:B---3--:R3:W4:Y:S02]  /*1a450*/  SYNCS.PHASECHK.TRANS64.TRYWAIT P2, [R202+URZ+0x38850], R189 ;  /* 0x038850bdca0075a7 */ /* 0x008724000804017f */
[----:B----4-:R-:W-:Y:S05]  /*1a460*/  @!P2 NANOSLEEP.SYNCS 0x989680 ;  /* 0x009896800000a95d */ /* 0x010fea0003900000 */
[----:B------:R-:W4:Y:S02]  /*1a470*/  @!P2 SYNCS.PHASECHK.TRANS64 P2, [R202+URZ+0x38850], R189 ;  /* 0x038850bdca00a5a7 */ /* 0x000f24000804007f */
[----:B----4-:R-:W-:Y:S05]  /*1a480*/  @!P2 BRA `(.L_x_5071) ;  /* 0xfffffffc00f0a947 */ /* 0x010fea000383ffff */
[----:B------:R-:W-:Y:S05]  /*1a490*/  BRA `(.L_x_5070) ;  /* 0xffffff3c001c7947 */ /* 0x000fea000383ffff */
.L_x_5098:
[----:B------:R-:W-:Y:S02]  /*1a4a0*/  IMAD.MOV.U32 R13, RZ, RZ, R6 ;  /* 0x000000ffff0d7224 */ /* 0x000fe400078e0006 */
[----:B------:R-:W-:Y:S02]  /*1a4b0*/  IMAD.MOV.U32 R12, RZ, RZ, RZ ;  /* 0x000000ffff0c7224 */ /* 0x000fe400078e00ff */
[----:B------:R-:W-:Y:S02]  /*1a4c0*/  IMAD.MOV.U32 R11, RZ, RZ, 0x1f ;  /* 0x0000001fff0b7424 */ /* 0x000fe400078e00ff */
[----:B------:R-:W-:-:S07]  /*1a4d0*/  IMAD.MOV.U32 R15, RZ, RZ, -0x1 ;  /* 0xffffffffff0f7424 */ /* 0x000fce00078e00ff */
[----:B------:R-:W-:Y:S05]  /*1a4e0*/  WARPSYNC.COLLECTIVE R15, `(.L_x_5197) ;  /* 0x000000000f087348 */ /* 0x000fea0003c00000 */
[----:B------:R0:W1:Y:S02]  /*1a4f0*/  SHFL.IDX P6, R14, R13, R12, R11 ;  /* 0x0000000c0d0e7389 */ /* 0x00006400000c000b */
[----:B01----:R-:W-:Y:S01]  /*1a500*/  ENDCOLLECTIVE ;  /* 0x000000000000791b */ /* 0x003fe20003800000 */
.L_x_5197:
[----:B------:R-:W-:Y:S05]  /*1a510*/  BRA `(.L_x_5198) ;  /* 0xffffffb000047947 */ /* 0x000fea000383ffff */
.L_x_5100:
[----:B------:R-:W-:Y:S01]  /*1a520*/  BSSY B0, `(.L_x_5199) ;  /* 0x0000006000007945 */ /* 0x000fe20003800000 */
[----:B------:R-:W-:-:S07]  /*1a530*/  IMAD.MOV.U32 R15, RZ, RZ, -0x1 ;  /* 0xffffffffff0f7424 */ /* 0x000fce00078e00ff */
[----:B0-----:R-:W-:Y:S05]  /*1a540*/  WARPSYNC.COLLECTIVE R15, `(.L_x_5200) ;  /* 0x000000000f0c7348 */ /* 0x001fea0003c00000 */
[----:B------:R-:W-:Y:S02]  /*1a550*/  ELECT P6, UR62, PT ;  /* 0x00000000003e782f */ /* 0x000fe400038c0000 */
[----:B------:R-:W-:Y:S01]  /*1a560*/  MOV R14, UR62 ;  /* 0x0000003e000e7c02 */ /* 0x000fe20008000f00 */
[----:B0-----:R-:W-:Y:S10]  /*1a570*/  ENDCOLLECTIVE ;  /* 0x000000000000791b */ /* 0x001ff40003800000 */
.L_x_5200:
[----:B------:R-:W-:Y:S05]  /*1a580*/  BSYNC B0 ;  /* 0x0000000000007941 */ /* 0x000fea0003800000 */
.L_x_5199:
[----:B------:R-:W-:Y:S05]  /*1a590*/  BRA `(.L_x_5201) ;  /* 0xffffffb000087947 */ /* 0x000fea000383ffff */
.L_x_5102:
[----:B-1----:R-:W-:-:S04]  /*1a5a0*/  IMAD.U32 R3, RZ, RZ, UR38 ;  /* 0x00000026ff037e24 */ /* 0x002fc8000f8e00ff */
[----:B------:R1:W2:Y:S03]  /*1a5b0*/  SYNCS.PHASECHK.TRANS64.TRYWAIT P0, [R3+URZ+0x38840], R0 ;  /* 0x03884000030075a7 */ /* 0x0002a6000800017f */
[----:B--2---:R-:W-:Y:S05]  /*1a5c0*/  @!P0 NANOSLEEP.SYNCS 0x989680 ;  /* 0x009896800000895d */ /* 0x004fea0003900000 */
[----:B------:R-:W2:Y:S02]  /*1a5d0*/  @!P0 SYNCS.PHASECHK.TRANS64 P0, [R3+URZ+0x38840], R0 ;  /* 0x03884000030085a7 */ /* 0x000ea4000800007f */
[----:B--2---:R-:W-:Y:S05]  /*1a5e0*/  @!P0 BRA `(.L_x_5102) ;  /* 0xfffffffc00ec8947 */ /* 0x004fea000383ffff */
[----:B------:R-:W-:Y:S05]  /*1a5f0*/  BRA `(.L_x_5202) ;  /* 0xffffffb0006c7947 */ /* 0x000fea000383ffff */
.L_x_5105:
        /* <DEDUP_REMOVED lines=8> */
.L_x_5203:
[----:B------:R0:W-:Y:S01]  /*1a680*/  STL [R1+0x4], R9 ;  /* 0x0000040901007387 */ /* 0x0001e20000100800 */
[----:B------:R-:W-:Y:S02]  /*1a690*/  IMAD.MOV.U32 R13, RZ, RZ, R0 ;  /* 0x000000ffff0d7224 */ /* 0x000fe400078e0000 */
[----:B------:R-:W-:-:S07]  /*1a6a0*/  IMAD.MOV.U32 R4, RZ, RZ, R14 ;  /* 0x000000ffff047224 */ /* 0x000fce00078e000e */
[----:B0-----:R-:W-:Y:S05]  /*1a6b0*/  WARPSYNC.COLLECTIVE R15, `(.L_x_5204) ;  /* 0x000000000f087348 */ /* 0x001fea0003c00000 */
[----:B------:R1:W2:Y:S02]  /*1a6c0*/  SHFL.IDX P6, R14, R13, R12, R11 ;  /* 0x0000000c0d0e7389 */ /* 0x0002a400000c000b */
[----:B012---:R-:W-:Y:S01]  /*1a6d0*/  ENDCOLLECTIVE ;  /* 0x000000000000791b */ /* 0x007fe20003800000 */
.L_x_5204:
[----:B------:R-:W-:Y:S01]  /*1a6e0*/  ULDC UR4, c[0x0][0x288] ;  /* 0x0000a20000047ab9 */ /* 0x000fe20000000800 */
[----:B------:R-:W-:Y:S01]  /*1a6f0*/  ULDC.64 UR6, c[0x0][0x208] ;  /* 0x0000820000067ab9 */ /* 0x000fe20000000a00 */
[----:B------:R-:W-:Y:S02]  /*1a700*/  IMAD R2, R7, UR4, RZ ;  /* 0x0000000407027c24 */ /* 0x000fe4000f8e02ff */
[----:B------:R-:W-:-:S03]  /*1a710*/  VIADD R7, R9, 0x10 ;  /* 0x0000001009077836 */ /* 0x000fc60000000000 */
[----:B------:R-:W-:Y:S02]  /*1a720*/  ISETP.GE.AND P1, PT, R9, R2, PT ;  /* 0x000000020900720c */ /* 0x000fe40003f26270 */
[----:B------:R0:W-:Y:S01]  /*1a730*/  STL [R1+0x18], R7 ;  /* 0x0000180701007387 */ /* 0x0001e20000100800 */
[----:B------:R-:W-:Y:S02]  /*1a740*/  IMAD.MOV.U32 R13, RZ, RZ, R3 ;  /* 0x000000ffff0d7224 */ /* 0x000fe400078e0003 */
[----:B------:R-:W-:Y:S02]  /*1a750*/  IMAD.MOV.U32 R12, RZ, RZ, 0x1 ;  /* 0x00000001ff0c7424 */ /* 0x000fe400078e00ff */
[----:B------:R-:W-:-:S06]  /*1a760*/  IMAD.MOV.U32 R6, RZ, RZ, R14 ;  /* 0x000000ffff067224 */ /* 0x000fcc00078e000e */
[----:B------:R-:W-:Y:S02]  /*1a770*/  @!P1 LEA R5, P2, R10, R6, 0x1 ;  /* 0x000000060a059211 */ /* 0x000fe400078408ff */
[----:B------:R-:W-:-:S03]  /*1a780*/  @!P1 LEA R6, R8, UR38, 0x1 ;  /* 0x0000002608069c11 */ /* 0x000fc6000f8e08ff */
        /* <DEDUP_REMOVED lines=9> */
[----:B0-----:R-:W-:-:S12]  /*1a820*/  VIADD R7, R9, 0x20 ;  /* 0x0000002009077836 */ /* 0x001fd80000000000 */
[----:B-1----:R-:W-:Y:S05]  /*1a830*/  WARPSYNC.COLLECTIVE R15, `(.L_x_5205) ;  /* 0x000000000f087348 */ /* 0x002fea0003c00000 */
[----:B------:R0:W2:Y:S02]  /*1a840*/  SHFL.IDX P6, R14, R13, R12, R11 ;  /* 0x0000000c0d0e7389 */ /* 0x0000a400000c000b */
[----:B012---:R-:W-:Y:S01]  /*1a850*/  ENDCOLLECTIVE ;  /* 0x000000000000791b */ /* 0x007fe20003800000 */
.L_x_5205:
[----:B------:R0:W-:Y:S01]  /*1a860*/  STL [R1+0x1c], R7 ;  /* 0x00001c0701007387 */ /* 0x0001e20000100800 */
[----:B------:R-:W-:Y:S01]  /*1a870*/  @!P1 LEA R6, R8, UR38, 0x1 ;  /* 0x0000002608069c11 */ /* 0x000fe2000f8e08ff */
[----:B------:R-:W-:Y:S02]  /*1a880*/  IMAD.MOV.U32 R13, RZ, RZ, R0 ;  /* 0x000000ffff0d7224 */ /* 0x000fe400078e0000 */
[----:B------:R-:W-:-:S07]  /*1a890*/  IMAD.MOV.U32 R4, RZ, RZ, R14 ;  /* 0x000000ffff047224 */ /* 0x000fce00078e000e */
[----:B0-----:R-:W-:Y:S05]  /*1a8a0*/  WARPSYNC.COLLECTIVE R15, `(.L_x_5206) ;  /* 0x000000000f087348 */ /* 0x001fea0003c00000 */
[----:B------:R1:W2:Y:S02]  /*1a8b0*/  SHFL.IDX P6, R14, R13, R12, R11 ;  /* 0x0000000c0d0e7389 */ /* 0x0002a400000c000b */
[----:B012---:R-:W-:Y:S01]  /*1a8c0*/  ENDCOLLECTIVE ;  /* 0x000000000000791b */ /* 0x007fe20003800000 */
.L_x_5206:
        /* <DEDUP_REMOVED lines=17> */
.L_x_5207:
[----:B------:R-:W-:Y:S01]  /*1a9e0*/  @!P1 LEA R6, R8, UR38, 0x1 ;  /* 0x0000002608069c11 */ /* 0x000fe2000f8e08ff */
[----:B------:R-:W-:Y:S02]  /*1a9f0*/  IMAD.MOV.U32 R13, RZ, RZ, R0 ;  /* 0x000000ffff0d7224 */ /* 0x000fe400078e0000 */
[----:B------:R-:W-:-:S07]  /*1aa00*/  IMAD.MOV.U32 R4, RZ, RZ, R14 ;  /* 0x000000ffff047224 */ /* 0x000fce00078e000e */
[----:B------:R-:W-:Y:S05]  /*1aa10*/  WARPSYNC.COLLECTIVE R15, `(.L_x_5208) ;  /* 0x000000000f087348 */ /* 0x000fea0003c00000 */
[----:B------:R0:W1:Y:S02]  /*1aa20*/  SHFL.IDX P6, R14, R13, R12, R11 ;  /* 0x0000000c0d0e7389 */ /* 0x00006400000c000b */
[----:B01----:R-:W-:Y:S01]  /*1aa30*/  ENDCOLLECTIVE ;  /* 0x000000000000791b */ /* 0x003fe20003800000 */
.L_x_5208:
        /* <DEDUP_REMOVED lines=16> */
.L_x_5209:
[----:B------:R-:W-:Y:S02]  /*1ab40*/  IMAD.MOV.U32 R13, RZ, RZ, R0 ;  /* 0x000000ffff0d7224 */ /* 0x000fe400078e0000 */
[----:B------:R-:W-:-:S07]  /*1ab50*/  IMAD.MOV.U32 R3, RZ, RZ, R14 ;  /* 0x000000ffff037224 */ /* 0x000fce00078e000e */
[----:B------:R-:W-:Y:S05]  /*1ab60*/  WARPSYNC.COLLECTIVE R15, `(.L_x_5210) ;  /* 0x000000000f087348 */ /* 0x000fea0003c00000 */
[----:B------:R0:W1:Y:S02]  /*1ab70*/  SHFL.IDX P6, R14, R13, R12, R11 ;  /* 0x0000000c0d0e7389 */ /* 0x00006400000c000b */
[----:B01----:R-:W-:Y:S01]  /*1ab80*/  ENDCOLLECTIVE ;  /* 0x000000000000791b */ /* 0x003fe20003800000 */
.L_x_5210:
[----:B------:R-:W-:Y:S01]  /*1ab90*/  IMAD.MOV.U32 R0, RZ, RZ, R14 ;  /* 0x000000ffff007224 */ /* 0x000fe200078e000e */
[----:B------:R-:W-:Y:S06]  /*1aba0*/  BRA `(.L_x_5211) ;  /* 0xffffffb400407947 */ /* 0x000fec000383ffff */
.L_x_5107:
        /* <DEDUP_REMOVED lines=8> */
.L_x_5213:
[----:B------:R-:W-:Y:S05]  /*1ac30*/  BSYNC B0 ;  /* 0x0000000000007941 */ /* 0x000fea0003800000 */
.L_x_5212:
        /* <DEDUP_REMOVED lines=17> */
.L_x_5214:
        /* <DEDUP_REMOVED lines=49> */
.L_x_5215:
[----:B------:R-:W-:Y:S02]  /*1b060*/  IMAD.MOV.U32 R13, RZ, RZ, R0 ;  /* 0x000000ffff0d7224 */ /* 0x000fe400078e0000 */
[----:B------:R-:W-:-:S07]  /*1b070*/  IMAD.MOV.U32 R8, RZ, RZ, R14 ;  /* 0x000000ffff087224 */ /* 0x000fce00078e000e */
[----:B------:R-:W-:Y:S05]  /*1b080*/  WARPSYNC.COLLECTIVE R15, `(.L_x_5216) ;  /* 0x000000000f087348 */ /* 0x000fea0003c00000 */
[----:B------:R0:W1:Y:S02]  /*1b090*/  SHFL.IDX P6, R14, R13, R12, R11 ;  /* 0x0000000c0d0e7389 */ /* 0x00006400000c000b */
[----:B01----:R-:W-:Y:S01]  /*1b0a0*/  ENDCOLLECTIVE ;  /* 0x000000000000791b */ /* 0x003fe20003800000 */
.L_x_5216:
        /* <DEDUP_REMOVED lines=31> */
.L_x_5217:
[----:B------:R-:W-:Y:S02]  /*1b2a0*/  IMAD.MOV.U32 R13, RZ, RZ, R0 ;  /* 0x000000ffff0d7224 */ /* 0x000fe400078e0000 */
[----:B------:R-:W-:-:S07]  /*1b2b0*/  IMAD.MOV.U32 R2, RZ, RZ, R14 ;  /* 0x000000ffff027224 */ /* 0x000fce00078e000e */
[----:B------:R-:W-:Y:S05]  /*1b2c0*/  WARPSYNC.COLLECTIVE R15, `(.L_x_5218) ;  /* 0x000000000f087348 */ /* 0x000fea0003c00000 */
[----:B------:R0:W1:Y:S02]  /*1b2d0*/  SHFL.IDX P6, R14, R13, R12, R11 ;  /* 0x0000000c0d0e7389 */ /* 0x00006400000c000b */
[----:B01----:R-:W-:Y:S01]  /*1b2e0*/  ENDCOLLECTIVE ;  /* 0x000000000000791b */ /* 0x003fe20003800000 */
.L_x_5218:
        /* <DEDUP_REMOVED lines=35> */
.L_x_5219:
[----:B------:R-:W-:Y:S02]  /*1b520*/  IMAD.MOV.U32 R13, RZ, RZ, R0 ;  /* 0x000000ffff0d7224 */ /* 0x000fe400078e0000 */
[----:B------:R-:W-:-:S07]  /*1b530*/  IMAD.MOV.U32 R6, RZ, RZ, R14 ;  /* 0x000000ffff067224 */ /* 0x000fce00078e000e */
[----:B------:R-:W-:Y:S05]  /*1b540*/  WARPSYNC.COLLECTIVE R15, `(.L_x_5220) ;  /* 0x000000000f087348 */ /* 0x000fea0003c00000 */
[----:B------:R0:W1:Y:S02]  /*1b550*/  SHFL.IDX P6, R14, R13, R12, R11 ;  /* 0x0000000c0d0e7389 */ /* 0x00006400000c000b */
[----:B01----:R-:W-:Y:S01]  /*1b560*/  ENDCOLLECTIVE ;  /* 0x000000000000791b */ /* 0x003fe20003800000 */
.L_x_5220:
[----:B------:R-:W-:Y:S05]  /*1b570*/  BRA `(.L_x_5221) ;  /* 0xffffffb800347947 */ /* 0x000fea000383ffff */
.L_x_5110:
[----:B0-----:R-:W-:-:S04]  /*1b580*/  IMAD.U32 R3, RZ, RZ, UR38 ;  /* 0x00000026ff037e24 */ /* 0x001fc8000f8e00ff */
[----:B------:R0:W3:Y:S03]  /*1b590*/  SYNCS.PHASECHK.TRANS64.TRYWAIT P0, [R3+URZ+0x38820], R2 ;  /* 0x03882002030075a7 */ /* 0x0000e6000800017f */
[----:B---3--:R-:W-:Y:S05]  /*1b5a0*/  @!P0 NANOSLEEP.SYNCS 0x989680 ;  /* 0x009896800000895d */ /* 0x008fea0003900000 */
[----:B------:R-:W3:Y:S02]  /*1b5b0*/  @!P0 SYNCS.PHASECHK.TRANS64 P0, [R3+URZ+0x38820], R2 ;  /* 0x03882002030085a7 */ /* 0x000ee4000800007f */
[----:B---3--:R-:W-:Y:S05]  /*1b5c0*/  @!P0 BRA `(.L_x_5110) ;  /* 0xfffffffc00ec8947 */ /* 0x008fea000383ffff */
[----:B------:R-:W-:Y:S05]  /*1b5d0*/  BRA `(.L_x_5222) ;  /* 0xffffffb800dc7947 */ /* 0x000fea000383ffff */
.L_x_5113:
[----:B0-----:R-:W-:-:S04]  /*1b5e0*/  IMAD.U32 R3, RZ, RZ, UR38 ;  /* 0x00000026ff037e24 */ /* 0x001fc8000f8e00ff */
[----:B------:R0:W3:Y:S03]  /*1b5f0*/  SYNCS.PHASECHK.TRANS64.TRYWAIT P0, [R3+URZ+0x38860], R2 ;  /* 0x03886002030075a7 */ /* 0x0000e6000800017f */
[----:B---3--:R-:W-:Y:S05]  /*1b600*/  @!P0 NANOSLEEP.SYNCS 0x989680 ;  /* 0x009896800000895d */ /* 0x008fea0003900000 */
[----:B------:R-:W3:Y:S02]  /*1b610*/  @!P0 SYNCS.PHASECHK.TRANS64 P0, [R3+URZ+0x38860], R2 ;  /* 0x03886002030085a7 */ /* 0x000ee4000800007f */
[----:B---3--:R-:W-:Y:S05]  /*1b620*/  @!P0 BRA `(.L_x_5113) ;  /* 0xfffffffc00ec8947 */ /* 0x008fea000383ffff */
[----:B------:R-:W-:Y:S05]  /*1b630*/  BRA `(.L_x_5223) ;  /* 0xffffffb800e87947 */ /* 0x000fea000383ffff */
.L_x_5129:
[----:B-1----:R-:W-:-:S04]  /*1b640*/  IMAD.U32 R3, RZ, RZ, UR38 ;  /* 0x00000026ff037e24 */ /* 0x002fc8000f8e00ff */
[----:B------:R1:W3:Y:S03]  /*1b650*/  SYNCS.PHASECHK.TRANS64.TRYWAIT P0, [R3+URZ+0x38848], R2 ;  /* 0x03884802030075a7 */ /* 0x0002e6000800017f */
[----:B---3--:R-:W-:Y:S05]  /*1b660*/  @!P0 NANOSLEEP.SYNCS 0x989680 ;  /* 0x009896800000895d */ /* 0x008fea0003900000 */
[----:B------:R-:W3:Y:S02]  /*1b670*/  @!P0 SYNCS.PHASECHK.TRANS64 P0, [R3+URZ+0x38848], R2 ;  /* 0x03884802030085a7 */ /* 0x000ee4000800007f */
[----:B---3--:R-:W-:Y:S05]  /*1b680*/  @!P0 BRA `(.L_x_5129) ;  /* 0xfffffffc00ec8947 */ /* 0x008fea000383ffff */
[----:B------:R-:W-:Y:S05]  /*1b690*/  BRA `(.L_x_5224) ;  /* 0xffffffc400b47947 */ /* 0x000fea000383ffff */
.L_x_5134:
[----:B01----:R-:W-:-:S04]  /*1b6a0*/  IMAD.U32 R3, RZ, RZ, UR38 ;  /* 0x00000026ff037e24 */ /* 0x003fc8000f8e00ff */
[----:B------:R0:W1:Y:S03]  /*1b6b0*/  SYNCS.PHASECHK.TRANS64.TRYWAIT P0, [R3+URZ+0x38868], R2 ;  /* 0x03886802030075a7 */ /* 0x000066000800017f */
[----:B-1----:R-:W-:Y:S05]  /*1b6c0*/  @!P0 NANOSLEEP.SYNCS 0x989680 ;  /* 0x009896800000895d */ /* 0x002fea0003900000 */
[----:B------:R-:W1:Y:S02]  /*1b6d0*/  @!P0 SYNCS.PHASECHK.TRANS64 P0, [R3+URZ+0x38868], R2 ;  /* 0x03886802030085a7 */ /* 0x000e64000800007f */
[----:B-1----:R-:W-:Y:S05]  /*1b6e0*/  @!P0 BRA `(.L_x_5134) ;  /* 0xfffffffc00ec8947 */ /* 0x002fea000383ffff */
[----:B------:R-:W-:Y:S05]  /*1b6f0*/  BRA `(.L_x_5225) ;  /* 0xffffffc800147947 */ /* 0x000fea000383ffff */
.L_x_5149:
[----:B-1----:R-:W-:-:S04]  /*1b700*/  IMAD.U32 R3, RZ, RZ, UR38 ;  /* 0x00000026ff037e24 */ /* 0x002fc8000f8e00ff */
[----:B------:R1:W3:Y:S03]  /*1b710*/  SYNCS.PHASECHK.TRANS64.TRYWAIT P0, [R3+URZ+0x38840], R2 ;  /* 0x03884002030075a7 */ /* 0x0002e6000800017f */
[----:B---3--:R-:W-:Y:S05]  /*1b720*/  @!P0 NANOSLEEP.SYNCS 0x989680 ;  /* 0x009896800000895d */ /* 0x008fea0003900000 */
[----:B------:R-:W3:Y:S02]  /*1b730*/  @!P0 SYNCS.PHASECHK.TRANS64 P0, [R3+URZ+0x38840], R2 ;  /* 0x03884002030085a7 */ /* 0x000ee4000800007f */
[----:B---3--:R-:W-:Y:S05]  /*1b740*/  @!P0 BRA `(.L_x_5149) ;  /* 0xfffffffc00ec8947 */ /* 0x008fea000383ffff */
[----:B------:R-:W-:Y:S05]  /*1b750*/  BRA `(.L_x_5226) ;  /* 0xffffffd000647947 */ /* 0x000fea000383ffff */
.L_x_5154:
[----:B01----:R-:W-:-:S04]  /*1b760*/  IMAD.U32 R3, RZ, RZ, UR38 ;  /* 0x00000026ff037e24 */ /* 0x003fc8000f8e00ff */
[----:B------:R0:W1:Y:S03]  /*1b770*/  SYNCS.PHASECHK.TRANS64.TRYWAIT P0, [R3+URZ+0x38860], R2 ;  /* 0x03886002030075a7 */ /* 0x000066000800017f */
[----:B-1----:R-:W-:Y:S05]  /*1b780*/  @!P0 NANOSLEEP.SYNCS 0x989680 ;  /* 0x009896800000895d */ /* 0x002fea0003900000 */
[----:B------:R-:W1:Y:S02]  /*1b790*/  @!P0 SYNCS.PHASECHK.TRANS64 P0, [R3+URZ+0x38860], R2 ;  /* 0x03886002030085a7 */ /* 0x000e64000800007f */
[----:B-1----:R-:W-:Y:S05]  /*1b7a0*/  @!P0 BRA `(.L_x_5154) ;  /* 0xfffffffc00ec8947 */ /* 0x002fea000383ffff */
[----:B------:R-:W-:Y:S05]  /*1b7b0*/  BRA `(.L_x_5227) ;  /* 0xffffffd000c87947 */ /* 0x000fea000383ffff */
.L_x_5170:
[----:B-1----:R-:W-:-:S04]  /*1b7c0*/  IMAD.U32 R3, RZ, RZ, UR38 ;  /* 0x00000026ff037e24 */ /* 0x002fc8000f8e00ff */
[----:B------:R1:W3:Y:S03]  /*1b7d0*/  SYNCS.PHASECHK.TRANS64.TRYWAIT P0, [R3+URZ+0x38848], R2 ;  /* 0x03884802030075a7 */ /* 0x0002e6000800017f */
[----:B---3--:R-:W-:Y:S05]  /*1b7e0*/  @!P0 NANOSLEEP.SYNCS 0x989680 ;  /* 0x009896800000895d */ /* 0x008fea0003900000 */
[----:B------:R-:W3:Y:S02]  /*1b7f0*/  @!P0 SYNCS.PHASECHK.TRANS64 P0, [R3+URZ+0x38848], R2 ;  /* 0x03884802030085a7 */ /* 0x000ee4000800007f */
[----:B---3--:R-:W-:Y:S05]  /*1b800*/  @!P0 BRA `(.L_x_5170) ;  /* 0xfffffffc00ec8947 */ /* 0x008fea000383ffff */
[----:B------:R-:W-:Y:S05]  /*1b810*/  BRA `(.L_x_5228) ;  /* 0xffffffdc00207947 */ /* 0x000fea000383ffff */
.L_x_5175:
[----:B-1----:R-:W-:-:S04]  /*1b820*/  IMAD.U32 R3, RZ, RZ, UR38 ;  /* 0x00000026ff037e24 */ /* 0x002fc8000f8e00ff */
[----:B------:R1:W3:Y:S03]  /*1b830*/  SYNCS.PHASECHK.TRANS64.TRYWAIT P0, [R3+URZ+0x38868], R2 ;  /* 0x03886802030075a7 */ /* 0x0002e6000800017f */
[----:B---3--:R-:W-:Y:S05]  /*1b840*/  @!P0 NANOSLEEP.SYNCS 0x989680 ;  /* 0x009896800000895d */ /* 0x008fea0003900000 */
[----:B------:R-:W3:Y:S02]  /*1b850*/  @!P0 SYNCS.PHASECHK.TRANS64 P0, [R3+URZ+0x38868], R2 ;  /* 0x03886802030085a7 */ /* 0x000ee4000800007f */
[----:B---3--:R-:W-:Y:S05]  /*1b860*/  @!P0 BRA `(.L_x_5175) ;  /* 0xfffffffc00ec8947 */ /* 0x008fea000383ffff */
[----:B------:R-:W-:Y:S05]  /*1b870*/  BRA `(.L_x_5229) ;  /* 0xffffffdc00847947 */ /* 0x000fea000383ffff */
.L_x_5186:
[----:B-1----:R1:W3:Y:S02]  /*1b880*/  SYNCS.PHASECHK.TRANS64.TRYWAIT P0, [R2+URZ+0x38820], R9 ;  /* 0x03882009020075a7 */ /* 0x0022e4000800017f */
[----:B---3--:R-:W-:Y:S05]  /*1b890*/  @!P0 NANOSLEEP.SYNCS 0x989680 ;  /* 0x009896800000895d */ /* 0x008fea0003900000 */
[----:B------:R-:W3:Y:S02]  /*1b8a0*/  @!P0 SYNCS.PHASECHK.TRANS64 P0, [R2+URZ+0x38820], R9 ;  /* 0x03882009020085a7 */ /* 0x000ee4000800007f */
[----:B---3--:R-:W-:Y:S05]  /*1b8b0*/  @!P0 BRA `(.L_x_5186) ;  /* 0xfffffffc00f08947 */ /* 0x008fea000383ffff */
[----:B------:R-:W-:Y:S05]  /*1b8c0*/  BRA `(.L_x_5230) ;  /* 0xffffffe400747947 */ /* 0x000fea000383ffff */
.L_x_5187:
        /* <DEDUP_REMOVED lines=11> */
.L_x_5232:
[----:B------:R-:W-:Y:S05]  /*1b980*/  BSYNC B0 ;  /* 0x0000000000007941 */ /* 0x000fea0003800000 */
.L_x_5231:
[----:B------:R-:W-:Y:S05]  /*1b990*/  BRA `(.L_x_5233) ;  /* 0xffffffe400587947 */ /* 0x000fea000383ffff */
.L_x_5188:
[----:B------:R-:W-:Y:S01]  /*1b9a0*/  BSSY B0, `(.L_x_5234) ;  /* 0x0000006000007945 */ /* 0x000fe20003800000 */
[----:B------:R-:W-:-:S07]  /*1b9b0*/  IMAD.MOV.U32 R15, RZ, RZ, -0x1 ;  /* 0xffffffffff0f7424 */ /* 0x000fce00078e00ff */
[----:B012---:R-:W-:Y:S05]  /*1b9c0*/  WARPSYNC.COLLECTIVE R15, `(.L_x_5235) ;  /* 0x000000000f0c7348 */ /* 0x007fea0003c00000 */
[----:B------:R-:W-:Y:S02]  /*1b9d0*/  ELECT P6, UR62, PT ;  /* 0x00000000003e782f */ /* 0x000fe400038c0000 */
[----:B------:R-:W-:Y:S01]  /*1b9e0*/  MOV R14, UR62 ;  /* 0x0000003e000e7c02 */ /* 0x000fe20008000f00 */
[----:B012---:R-:W-:Y:S10]  /*1b9f0*/  ENDCOLLECTIVE ;  /* 0x000000000000791b */ /* 0x007ff40003800000 */
.L_x_5235:
[----:B------:R-:W-:Y:S05]  /*1ba00*/  BSYNC B0 ;  /* 0x0000000000007941 */ /* 0x000fea0003800000 */
.L_x_5234:
[----:B------:R-:W-:Y:S05]  /*1ba10*/  BRA `(.L_x_5236) ;  /* 0xffffffe4004c7947 */ /* 0x000fea000383ffff */
.L_x_5190:
[----:B--2---:R2:W3:Y:S02]  /*1ba20*/  SYNCS.PHASECHK.TRANS64.TRYWAIT P0, [R7+URZ], R4 ;  /* 0x00000004070075a7 */ /* 0x0044e4000800017f */
[----:B---3--:R-:W-:Y:S05]  /*1ba30*/  @!P0 NANOSLEEP.SYNCS 0x989680 ;  /* 0x009896800000895d */ /* 0x008fea0003900000 */
[----:B------:R-:W3:Y:S02]  /*1ba40*/  @!P0 SYNCS.PHASECHK.TRANS64 P0, [R7+URZ], R4 ;  /* 0x00000004070085a7 */ /* 0x000ee4000800007f */
[----:B---3--:R-:W-:Y:S05]  /*1ba50*/  @!P0 BRA `(.L_x_5190) ;  /* 0xfffffffc00f08947 */ /* 0x008fea000383ffff */
[----:B------:R-:W-:Y:S05]  /*1ba60*/  BRA `(.L_x_5237) ;  /* 0xffffffe400887947 */ /* 0x000fea000383ffff */
.L_x_5191:
[----:B---3--:R3:W4:Y:S02]  /*1ba70*/  SYNCS.PHASECHK.TRANS64.TRYWAIT P0, [R5+URZ], R0 ;  /* 0x00000000050075a7 */ /* 0x008724000800017f */
[----:B----4-:R-:W-:Y:S05]  /*1ba80*/  @!P0 NANOSLEEP.SYNCS 0x989680 ;  /* 0x009896800000895d */ /* 0x010fea0003900000 */
[----:B------:R-:W4:Y:S02]  /*1ba90*/  @!P0 SYNCS.PHASECHK.TRANS64 P0, [R5+URZ], R0 ;  /* 0x00000000050085a7 */ /* 0x000f24000800007f */
[----:B----4-:R-:W-:Y:S05]  /*1baa0*/  @!P0 BRA `(.L_x_5191) ;  /* 0xfffffffc00f08947 */ /* 0x010fea000383ffff */
[----:B------:R-:W-:Y:S05]  /*1bab0*/  BRA `(.L_x_5238) ;  /* 0xffffffe4007c7947 */ /* 0x000fea000383ffff */
.L_x_5193:
[----:B-1----:R1:W3:Y:S02]  /*1bac0*/  SYNCS.PHASECHK.TRANS64.TRYWAIT P0, [R5+URZ], R4 ;  /* 0x00000004050075a7 */ /* 0x0022e4000800017f */
[----:B---3--:R-:W-:Y:S05]  /*1bad0*/  @!P0 NANOSLEEP.SYNCS 0x989680 ;  /* 0x009896800000895d */ /* 0x008fea0003900000 */
[----:B------:R-:W3:Y:S02]  /*1bae0*/  @!P0 SYNCS.PHASECHK.TRANS64 P0, [R5+URZ], R4 ;  /* 0x00000004050085a7 */ /* 0x000ee4000800007f */
[----:B---3--:R-:W-:Y:S05]  /*1baf0*/  @!P0 BRA `(.L_x_5193) ;  /* 0xfffffffc00f08947 */ /* 0x008fea000383ffff */
[----:B------:R-:W-:Y:S05]  /*1bb00*/  BRA `(.L_x_5239) ;  /* 0xffffffe400807947 */ /* 0x000fea000383ffff */
.L_x_5240:
        /* <DEDUP_REMOVED lines=15> */
.L_x_15003:


//--------------------- .text._ZN7cutlass13device_kernelIN5flash11enable_sm90INS1_16FlashAttnFwdSm90INS1_25CollectiveMainloopFwdSm90ILi2EN4cute5tupleIJNS5_1CILi1EEES8_S8_EEENS6_IJNS7_ILi64EEESA_SA_EEELi512ENS_6half_tEfNS_4arch4Sm90ELb0ELb1ELb0ELb1ELb0ELb0ELb0ELb0ELb0ELb1ELb1ELb0EEENS1_21CollectiveEpilogueFwdINS6_IJSA_NS7_ILi512EEESA_EEES9_SC_SE_Li256ELb1ELb1ELb1ELb0EEENS1_36VarlenDynamicPersistentTileSchedulerILi64ELi64ELi256ELi128ELb1ELb1ELb1ELb1ELb0ELb1EEEEEEEEEvNT_6ParamsE --------------------------
	.section	.text._ZN7cutlass13device_kernelIN5flash11enable_sm90INS1_16FlashAttnFwdSm90INS1_25CollectiveMainloopFwdSm90ILi2EN4cute5tupleIJNS5_1CILi1EEES8_S8_EEENS6_IJNS7_ILi64EEESA_SA_EEELi512ENS_6half_tEfNS_4arch4Sm90ELb0ELb1ELb0ELb1ELb0ELb0ELb0ELb0ELb0ELb1ELb1ELb0EEENS1_21CollectiveEpilogueFwdINS6_IJSA_NS7_ILi512EEESA_EEES9_SC_SE_Li256ELb1ELb1ELb1ELb0EEENS1_36VarlenDynamicPersistentTileSchedulerILi64ELi64ELi256ELi128ELb1ELb1ELb1ELb1ELb0ELb1EEEEEEEEEvNT_6ParamsE,"ax",@progbits
	.align	128
.text._ZN7cutlass13device_kernelIN5flash11enable_sm90INS1_16FlashAttnFwdSm90INS1_25CollectiveMainloopFwdSm90ILi2EN4cute5tupleIJNS5_1CILi1EEES8_S8_EEENS6_IJNS7_ILi64EEESA_SA_EEELi512ENS_6half_tEfNS_4arch4Sm90ELb0ELb1ELb0ELb1ELb0ELb0ELb0ELb0ELb0ELb1ELb1ELb0EEENS1_21CollectiveEpilogueFwdINS6_IJSA_NS7_ILi512EEESA_EEES9_SC_SE_Li256ELb1ELb1ELb1ELb0EEENS1_36VarlenDynamicPersistentTileSchedulerILi64ELi64ELi256ELi128ELb1ELb1ELb1ELb1ELb0ELb1EEEEEEEEEvNT_6ParamsE:
        .type           _ZN7cutlass13device_kernelIN5flash11enable_sm90INS1_16FlashAttnFwdSm90INS1_25CollectiveMainloopFwdSm90ILi2EN4cute5tupleIJNS5_1CILi1EEES8_S8_EEENS6_IJNS7_ILi64EEESA_SA_EEELi512ENS_6half_tEfNS_4arch4Sm90ELb0ELb1ELb0ELb1ELb0ELb0ELb0ELb0ELb0ELb1ELb1ELb0EEENS1_21CollectiveEpilogueFwdINS6_IJSA_NS7_ILi512EEESA_EEES9_SC_SE_Li256ELb1ELb1ELb1ELb0EEENS1_36VarlenDynamicPersistentTileSchedulerILi64ELi64ELi256ELi128ELb1ELb1ELb1ELb1ELb0ELb1EEEEEEEEEvNT_6ParamsE,@function
        .size           _ZN7cutlass13device_kernelIN5flash11enable_sm90INS1_16FlashAttnFwdSm90INS1_25CollectiveMainloopFwdSm90ILi2EN4cute5tupleIJNS5_1CILi1EEES8_S8_EEENS6_IJNS7_ILi64EEESA_SA_EEELi512ENS_6half_tEfNS_4arch4Sm90ELb0ELb1ELb0ELb1ELb0ELb0ELb0ELb0ELb0ELb1ELb1ELb0EEENS1_21CollectiveEpilogueFwdINS6_IJSA_NS7_ILi512EEESA_EEES9_SC_SE_Li256ELb1ELb1ELb1ELb0EEENS1_36VarlenDynamicPersistentTileSchedulerILi64ELi64ELi256ELi128ELb1ELb1ELb1ELb1ELb0ELb1EEEEEEEEEvNT_6ParamsE,(.L_x_15004 - _ZN7cutlass13device_kernelIN5flash11enable_sm90INS1_16FlashAttnFwdSm90INS1_25CollectiveMainloopFwdSm90ILi2EN4cute5tupleIJNS5_1CILi1EEES8_S8_EEENS6_IJNS7_ILi64EEESA_SA_EEELi512ENS_6half_tEfNS_4arch4Sm90ELb0ELb1ELb0ELb1ELb0ELb0ELb0ELb0ELb0ELb1ELb1ELb0EEENS1_21CollectiveEpilogueFwdINS6_IJSA_NS7_ILi512EEESA_EEES9_SC_SE_Li256ELb1ELb1ELb1ELb0EEENS1_36VarlenDynamicPersistentTileSchedulerILi64ELi64ELi256ELi128ELb1ELb1ELb1ELb1ELb0ELb1EEEEEEEEEvNT_6ParamsE)
        .other          _ZN7cutlass13device_kernelIN5flash11enable_sm90INS1_16FlashAttnFwdSm90INS1_25CollectiveMainloopFwdSm90ILi2EN4cute5tupleIJNS5_1CILi1EEES8_S8_EEENS6_IJNS7_ILi64EEESA_SA_EEELi512ENS_6half_tEfNS_4arch4Sm90ELb0ELb1ELb0ELb1ELb0ELb0ELb0ELb0ELb0ELb1ELb1ELb0EEENS1_21CollectiveEpilogueFwdINS6_IJSA_NS7_ILi512EEESA_EEES9_SC_SE_Li256ELb1ELb1ELb1ELb0EEENS1_36VarlenDynamicPersistentTileSchedulerILi64ELi64ELi256ELi128ELb1ELb1ELb1ELb1ELb0ELb1EEEEEEEEEvNT_6ParamsE,@"STO_CUDA_ENTRY STV_DEFAULT"
_ZN7cutlass13device_kernelIN5flash11enable_sm90INS1_16FlashAttnFwdSm90INS1_25CollectiveMainloopFwdSm90ILi2EN4cute5tupleIJNS5_1CILi1EEES8_S8_EEENS6_IJNS7_ILi64EEESA_SA_EEELi512ENS_6half_tEfNS_4arch4Sm90ELb0ELb1ELb0ELb1ELb0ELb0ELb0ELb0ELb0ELb1ELb1ELb0EEENS1_21CollectiveEpilogueFwdINS6_IJSA_NS7_ILi512EEESA_EEES9_SC_SE_Li256ELb1ELb1ELb1ELb0EEENS1_36VarlenDynamicPersistentTileSchedulerILi64ELi64ELi256ELi128ELb1ELb1ELb1ELb1ELb0ELb1EEEEEEEEEvNT_6ParamsE:
        /* <DEDUP_REMOVED lines=18> */
.L_x_5242:
[----:B------:R-:W-:Y:S05]  /*0120*/  BSYNC B0 ;  /* 0x0000000000007941 */ /* 0x000fea0003800000 */
.L_x_5241:
        /* <DEDUP_REMOVED lines=37> */
.L_x_5243:
        /* <DEDUP_REMOVED lines=22> */
.L_x_5244:
        /* <DEDUP_REMOVED lines=18> */
.L_x_5245:
        /* <DEDUP_REMOVED lines=22> */
.L_x_5246:
        /* <DEDUP_REMOVED lines=22> */
.L_x_5247:
[----:B------:R-:W-:Y:S01]  /*08c0*/  PLOP3.LUT P0, PT, PT, PT, UP0, 0x80, 0x0 ;  /* 0x000000000000781c */ /* 0x000fe20003f0f008 */
[----:B------:R-:W-:Y:S01]  /*08d0*/  UMOV UR36, 0x1 ;  /* 0x0000000100247882 */ /* 0x000fe20000000000 */
[----:B------:R-:W-:Y:S01]  /*08e0*/  NOP ;  /* 0x0000000000007918 */ /* 0x000fe20000000000 */
[----:B------:R-:W-:Y:S01]  /*08f0*/  USEL UR36, UR36, 0x2, !UP0 ;  /* 0x0000000224247887 */ /* 0x000fe2000c000000 */
[----:B------:R-:W-:Y:S01]  /*0900*/  ULDC.64 UR40, c[0x0][0x208] ;  /* 0x0000820000287ab9 */ /* 0x000fe20000000a00 */
[----:B012-4-:R-:W-:Y:S08]  /*0910*/  BAR.SYNC.DEFER_BLOCKING 0x0 ;  /* 0x0000000000007b1d */ /* 0x017ff00000010000 */
[----:B------:R-:W-:Y:S05]  /*0920*/  @!P0 BRA `(.L_x_5248) ;  /* 0x0000011800d08947 */ /* 0x000fea0003800000 */
.L_x_5249:
        /* <DEDUP_REMOVED lines=25> */
[----:B------:R-:W-:Y:S01]  /*0ac0*/  R2UR UR5, R9 ;  /* 0x00000000090572ca */ /* 0x000fe200000e0000 */
[----:B------:R-:W-:Y:S01]  /*0ad0*/  UMOV UR37, URZ ;  /* 0x0000003f00257c82 */ /* 0x000fe20008000000 */
        /* <DEDUP_REMOVED lines=9> */
[----:B------:R-:W-:Y:S01]  /*0b70*/  IMAD.IADD R10, R6, 0x1, -R11 ;  /* 0x00000001060a7824 */ /* 0x000fe200078e0a0b */
[----:B------:R-:W-:Y:S02]  /*0b80*/  SHF.R.S32.HI R7, RZ, 0x1f, R2 ;  /* 0x0000001fff077819 */ /* 0x000fe40000011402 */
[----:B------:R-:W-:Y:S01]  /*0b90*/  LEA.HI R2, R0, R5, RZ, 0x1 ;  /* 0x0000000500027211 */ /* 0x000fe200078f08ff */
[----:B------:R-:W-:Y:S01]  /*0ba0*/  IMAD.IADD R0, R6, 0x1, -R3 ;  /* 0x0000000106007824 */ /* 0x000fe200078e0a03 */
[----:B------:R-:W-:Y:S02]  /*0bb0*/  LEA.HI R7, R7, R4, RZ, 0x2 ;  /* 0x0000000407077211 */ /* 0x000fe400078f10ff */
[----:B------:R-:W-:Y:S02]  /*0bc0*/  LOP3.LUT R2, R2, 0x1ffffffe, RZ, 0xc0, !PT ;  /* 0x1ffffffe02027812 */ /* 0x000fe400078ec0ff */
[----:B------:R-:W-:-:S02]  /*0bd0*/  SHF.R.S32.HI R3, RZ, 0x1f, R0 ;  /* 0x0000001fff037819 */ /* 0x000fc40000011400 */
[----:B------:R-:W-:Y:S01]  /*0be0*/  SHF.R.S32.HI R225, RZ, 0x7, R8 ;  /* 0x00000007ffe17819 */ /* 0x000fe20000011408 */
[----:B------:R-:W-:Y:S01]  /*0bf0*/  IMAD.IADD R2, R5, 0x1, -R2 ;  /* 0x0000000105027824 */ /* 0x000fe200078e0a02 */
[----:B------:R-:W-:Y:S02]  /*0c00*/  LEA.HI R5, R3, R0, RZ, 0x3 ;  /* 0x0000000003057211 */ /* 0x000fe400078f18ff */
[----:B------:R-:W-:Y:S01]  /*0c10*/  LOP3.LUT R7, R7, 0x3ffffc, RZ, 0xc0, !PT ;  /* 0x003ffffc07077812 */ /* 0x000fe200078ec0ff */
[----:B------:R-:W-:Y:S01]  /*0c20*/  IMAD R12, R225, 0x100, R0 ;  /* 0x00000100e10c7824 */ /* 0x000fe200078e0200 */
[----:B------:R-:W-:Y:S01]  /*0c30*/  LOP3.LUT R9, R8, 0xffffff80, RZ, 0xc0, !PT ;  /* 0xffffff8008097812 */ /* 0x000fe200078ec0ff */
[----:B------:R-:W-:Y:S01]  /*0c40*/  IMAD.SHL.U32 R2, R2, 0x8, RZ ;  /* 0x0000000802027824 */ /* 0x000fe200078e00ff */
[----:B------:R-:W-:Y:S01]  /*0c50*/  LOP3.LUT R187, R224, 0xfffffff8, RZ, 0xc0, !PT ;  /* 0xfffffff8e0bb7812 */ /* 0x000fe200078ec0ff */
[----:B------:R-:W-:Y:S01]  /*0c60*/  IMAD.IADD R7, R4, 0x1, -R7 ;  /* 0x0000000104077824 */ /* 0x000fe200078e0a07 */
[C---:B------:R-:W-:Y:S01]  /*0c70*/  LOP3.LUT R11, R5.reuse, 0xfffffff8, RZ, 0xc0, !PT ;  /* 0xfffffff8050b7812 */ /* 0x040fe200078ec0ff */
[----:B------:R-:W-:Y:S01]  /*0c80*/  IMAD.SHL.U32 R5, R5, 0x40, RZ ;  /* 0x0000004005057824 */ /* 0x000fe200078e00ff */
[----:B------:R-:W-:Y:S01]  /*0c90*/  LEA.HI R8, R8, R225, RZ, 0x1 ;  /* 0x000000e108087211 */ /* 0x000fe200078f08ff */
[C---:B------:R-:W-:Y:S01]  /*0ca0*/  IMAD.IADD R9, R6.reuse, 0x1, -R9 ;  /* 0x0000000106097824 */ /* 0x040fe200078e0a09 */
[----:B------:R-:W-:Y:S01]  /*0cb0*/  SHF.R.S32.HI R224, RZ, 0x3, R224 ;  /* 0x00000003ffe07819 */ /* 0x000fe200000114e0 */
[----:B------:R-:W-:Y:S01]  /*0cc0*/  IMAD.IADD R187, R6, 0x1, -R187 ;  /* 0x0000000106bb7824 */ /* 0x000fe200078e0abb */
[----:B------:R-:W-:Y:S01]  /*0cd0*/  LEA.HI R6, R10, R10, RZ, 0x1 ;  /* 0x0000000a0a067211 */ /* 0x000fe200078f08ff */
[----:B------:R-:W-:Y:S01]  /*0ce0*/  IMAD.IADD R11, R0, 0x1, -R11 ;  /* 0x00000001000b7824 */ /* 0x000fe200078e0a0b */
[----:B------:R-:W-:Y:S01]  /*0cf0*/  LOP3.LUT R8, R8, 0xfffffe, RZ, 0xc0, !PT ;  /* 0x00fffffe08087812 */ /* 0x000fe200078ec0ff */
[----:B------:R-:W-:Y:S01]  /*0d00*/  IMAD R15, R7, 0x10, R12 ;  /* 0x00000010070f7824 */ /* 0x000fe200078e020c */
[----:B------:R-:W-:Y:S01]  /*0d10*/  LOP3.LUT R7, R5, 0x7ffffe00, RZ, 0xc0, !PT ;  /* 0x7ffffe0005077812 */ /* 0x000fe200078ec0ff */
[----:B------:R-:W-:Y:S01]  /*0d20*/  IMAD.SHL.U32 R5, R11, 0x40, RZ ;  /* 0x000000400b057824 */ /* 0x000fe200078e00ff */
[----:B------:R-:W-:Y:S01]  /*0d30*/  LOP3.LUT R3, R6, 0x1ffffffe, RZ, 0xc0, !PT ;  /* 0x1ffffffe06037812 */ /* 0x000fe200078ec0ff */
[----:B------:R-:W-:Y:S01]  /*0d40*/  IMAD.IADD R8, R225, 0x1, -R8 ;  /* 0x00000001e1087824 */ /* 0x000fe200078e0a08 */
[----:B------:R-:W-:Y:S01]  /*0d50*/  SHF.R.S32.HI R6, RZ, 0x1f, R9 ;  /* 0x0000001fff067819 */ /* 0x000fe20000011409 */
[----:B------:R-:W-:Y:S01]  /*0d60*/  IMAD R7, R4, 0x400, R7 ;  /* 0x0000040004077824 */ /* 0x000fe200078e0207 */
[----:B------:R-:W-:Y:S01]  /*0d70*/  LOP3.LUT R5, R5, 0x1c0, RZ, 0xc0, !PT ;  /* 0x000001c005057812 */ /* 0x000fe200078ec0ff */
[----:B------:R-:W-:Y:S01]  /*0d80*/  IMAD.IADD R13, R10, 0x1, -R3 ;  /* 0x000000010a0d7824 */ /* 0x000fe200078e0a03 */
[----:B------:R-:W-:Y:S01]  /*0d90*/  LEA.HI R3, R6, R9, RZ, 0x2 ;  /* 0x0000000906037211 */ /* 0x000fe200078f10ff */
[--C-:B------:R-:W-:Y:S01]  /*0da0*/  IMAD.U32 R4, R15, 0x40, R2.reuse ;  /* 0x000000400f047824 */ /* 0x100fe200078e0002 */
[----:B------:R-:W-:Y:S01]  /*0db0*/  LOP3.LUT R2, R5, 0x8, R2, 0xf8, !PT ;  /* 0x0000000805027812 */ /* 0x000fe200078ef802 */
[----:B------:R-:W-:Y:S01]  /*0dc0*/  IMAD.SHL.U32 R185, R187, 0x8, RZ ;  /* 0x00000008bbb97824 */ /* 0x000fe200078e00ff */
[----:B------:R-:W-:-:S02]  /*0dd0*/  SHF.R.U32.HI R5, RZ, 0x3, R5 ;  /* 0x00000003ff057819 */ /* 0x000fc40000011605 */
[----:B------:R-:W-:Y:S01]  /*0de0*/  LOP3.LUT R10, R3, 0x7ffffffc, RZ, 0xc0, !PT ;  /* 0x7ffffffc030a7812 */ /* 0x000fe200078ec0ff */
[----:B------:R0:W-:Y:S01]  /*0df0*/  STL [R1+0x54], R4 ;  /* 0x0000540401007387 */ /* 0x0001e20000100800 */
[--C-:B------:R-:W-:Y:S01]  /*0e00*/  SHF.R.S32.HI R0, RZ, 0x2, R3.reuse ;  /* 0x00000002ff007819 */ /* 0x100fe20000011403 */
[----:B------:R-:W-:Y:S01]  /*0e10*/  VIADD R192, R185, 0x40 ;  /* 0x00000040b9c07836 */ /* 0x000fe20000000000 */
[----:B------:R-:W-:Y:S01]  /*0e20*/  LOP3.LUT R2, R2, R5, RZ, 0x3c, !PT ;  /* 0x0000000502027212 */ /* 0x000fe200078e3cff */
[----:B------:R-:W-:Y:S01]  /*0e30*/  IMAD.IADD R10, R9, 0x1, -R10 ;  /* 0x00000001090a7824 */ /* 0x000fe200078e0a0a */
[----:B------:R-:W-:Y:S02]  /*0e40*/  SHF.R.S32.HI R3, RZ, 0x1f, R3 ;  /* 0x0000001fff037819 */ /* 0x000fe40000011403 */
[----:B------:R-:W-:Y:S01]  /*0e50*/  R2P PR, R11, 0x6 ;  /* 0x000000060b007804 */ /* 0x000fe20000000000 */
[----:B------:R-:W-:Y:S01]  /*0e60*/  IMAD.IADD R7, R7, 0x1, R2 ;  /* 0x0000000107077824 */ /* 0x000fe200078e0202 */
[----:B------:R-:W-:Y:S01]  /*0e70*/  LEA.HI R3, R3, R0, RZ, 0x3 ;  /* 0x0000000003037211 */ /* 0x000fe200078f18ff */
[----:B0-----:R-:W-:Y:S01]  /*0e80*/  IMAD.SHL.U32 R4, R8, 0x100, RZ ;  /* 0x0000010008047824 */ /* 0x001fe200078e00ff */
[----:B------:R-:W-:Y:S01]  /*0e90*/  LEA.HI R6, R6, R9, RZ, 0x5 ;  /* 0x0000000906067211 */ /* 0x000fe200078f28ff */
[----:B------:R-:W-:Y:S01]  /*0ea0*/  IMAD.SHL.U32 R2, R10, 0x2, RZ ;  /* 0x000000020a027824 */ /* 0x000fe200078e00ff */
[----:B------:R-:W-:-:S02]  /*0eb0*/  LOP3.LUT R3, R3, 0xfffffff8, RZ, 0xc0, !PT ;  /* 0xfffffff803037812 */ /* 0x000fc400078ec0ff */
[----:B------:R-:W-:Y:S01]  /*0ec0*/  LEA R19, R7, UR46, 0x1 ;  /* 0x0000002e07137c11 */ /* 0x000fe2000f8e08ff */
[----:B------:R-:W-:Y:S01]  /*0ed0*/  IMAD.IADD R17, R2, 0x1, R4 ;  /* 0x0000000102117824 */ /* 0x000fe200078e0204 */
[----:B------:R-:W-:Y:S01]  /*0ee0*/  SHF.R.S32.HI R6, RZ, 0x5, R6 ;  /* 0x00000005ff067819 */ /* 0x000fe20000011406 */
[----:B------:R-:W-:Y:S01]  /*0ef0*/  IMAD.IADD R3, R0, 0x1, -R3 ;  /* 0x0000000100037824 */ /* 0x000fe200078e0a03 */
[----:B------:R0:W-:Y:S01]  /*0f00*/  STL [R1+0x50], R4 ;  /* 0x0000500401007387 */ /* 0x0001e20000100800 */
[C---:B------:R-:W-:Y:S01]  /*0f10*/  VIADD R223, R17.reuse, 0x8 ;  /* 0x0000000811df7836 */ /* 0x040fe20000000000 */
[----:B------:R-:W-:Y:S01]  /*0f20*/  SHF.R.S32.HI R0, RZ, 0x1f, R17 ;  /* 0x0000001fff007819 */ /* 0x000fe20000011411 */
[----:B------:R-:W-:Y:S01]  /*0f30*/  VIADD R222, R17, 0x10 ;  /* 0x0000001011de7836 */ /* 0x000fe20000000000 */
[----:B------:R-:W-:Y:S01]  /*0f40*/  SEL R23, R23, 0xffffffe0, !P1 ;  /* 0xffffffe017177807 */ /* 0x000fe20004800000 */
[C---:B------:R-:W-:Y:S01]  /*0f50*/  VIADD R221, R17.reuse, 0x18 ;  /* 0x0000001811dd7836 */ /* 0x040fe20000000000 */
[----:B------:R-:W-:Y:S01]  /*0f60*/  SHF.R.S32.HI R0, RZ, 0x1f, R223 ;  /* 0x0000001fff007819 */ /* 0x000fe200000114df */
[----:B------:R-:W-:-:S02]  /*0f70*/  VIADD R220, R17, 0x20 ;  /* 0x0000002011dc7836 */ /* 0x000fc40000000000 */
[C---:B------:R-:W-:Y:S01]  /*0f80*/  VIADD R219, R17.reuse, 0x28 ;  /* 0x0000002811db7836 */ /* 0x040fe20000000000 */
[----:B0-----:R-:W-:Y:S01]  /*0f90*/  SHF.R.S32.HI R4, RZ, 0x1f, R222 ;  /* 0x0000001fff047819 */ /* 0x001fe200000114de */
[C---:B------:R-:W-:Y:S01]  /*0fa0*/  VIADD R218, R17.reuse, 0x30 ;  /* 0x0000003011da7836 */ /* 0x040fe20000000000 */
[----:B------:R-:W-:Y:S01]  /*0fb0*/  SHF.R.S32.HI R0, RZ, 0x1f, R220 ;  /* 0x0000001fff007819 */ /* 0x000fe200000114dc */
[C---:B------:R-:W-:Y:S01]  /*0fc0*/  VIADD R217, R17.reuse, 0x38 ;  /* 0x0000003811d97836 */ /* 0x040fe20000000000 */
[----:B------:R-:W-:Y:S01]  /*0fd0*/  SHF.R.S32.HI R4, RZ, 0x1f, R219 ;  /* 0x0000001fff047819 */ /* 0x000fe200000114db */
[C---:B------:R-:W-:Y:S02]  /*0fe0*/  VIADD R216, R17.reuse, 0x40 ;  /* 0x0000004011d87836 */ /* 0x040fe40000000000 */
[C---:B------:R-:W-:Y:S01]  /*0ff0*/  VIADD R215, R17.reuse, 0x48 ;  /* 0x0000004811d77836 */ /* 0x040fe20000000000 */
[----:B------:R-:W-:Y:S01]  /*1000*/  SHF.R.S32.HI R0, RZ, 0x1f, R217 ;  /* 0x0000001fff007819 */ /* 0x000fe200000114d9 */
[----:B------:R-:W-:Y:S01]  /*1010*/  VIADD R214, R17, 0x50 ;  /* 0x0000005011d67836 */ /* 0x000fe20000000000 */
[----:B------:R-:W-:Y:S01]  /*1020*/  SHF.R.S32.HI R4, RZ, 0x1f, R216 ;  /* 0x0000001fff047819 */ /* 0x000fe200000114d8 */
[----:B------:R-:W-:-:S02]  /*1030*/  VIADD R184, R19, 0x26800 ;  /* 0x0002680013b87836 */ /* 0x000fc40000000000 */
[----:B------:R-:W-:Y:S01]  /*1040*/  IMAD R16, R6, 0x10, R3 ;  /* 0x0000001006107824 */ /* 0x000fe200078e0203 */
        /* <DEDUP_REMOVED lines=49> */
[----:B------:R-:W-:Y:S01]  /*1360*/  IMAD R186, R13, 0x8, R16 ;  /* 0x000000080dba7824 */ /* 0x000fe200078e0210 */
[----:B------:R-:W-:Y:S01]  /*1370*/  SHF.R.S32.HI R226, RZ, 0x1f, R193 ;  /* 0x0000001fffe27819 */ /* 0x000fe200000114c1 */
[----:B------:R-:W-:-:S07]  /*1380*/  IMAD.IADD R23, R23, 0x1, R22 ;  /* 0x0000000117177824 */ /* 0x000fce00078e0216 */
.L_x_5362:
[----:B------:R-:W-:Y:S02]  /*1390*/  ULDC.64 UR8, c[0x0][0xa28] ;  /* 0x00028a0000087ab9 */ /* 0x000fe40000000a00 */
[----:B------:R-:W-:-:S04]  /*13a0*/  UISETP.NE.U32.AND UP0, UPT, UR8, URZ, UPT ;  /* 0x0000003f0800728c */ /* 0x000fc8000bf05070 */
[----:B------:R-:W-:-:S03]  /*13b0*/  UISETP.NE.AND.EX UP0, UPT, UR9, URZ, UPT, UP0 ;  /* 0x0000003f0900728c */ /* 0x000fc6000bf05300 */
[----:B------:R-:W-:Y:S02]  /*13c0*/  ULDC.64 UR8, c[0x0][0xa18] ;  /* 0x0002860000087ab9 */ /* 0x000fe40000000a00 */
[----:B------:R-:W-:Y:S01]  /*13d0*/  UISETP.NE.U32.AND UP1, UPT, UR8, URZ, UPT ;  /* 0x0000003f0800728c */ /* 0x000fe2000bf25070 */
[----:B------:R-:W-:-:S03]  /*13e0*/  PLOP3.LUT P0, PT, PT, PT, UP0, 0x80, 0x0 ;  /* 0x000000000000781c */ /* 0x000fc60003f0f008 */
[----:B------:R-:W-:-:S03]  /*13f0*/  UISETP.NE.AND.EX UP1, UPT, UR9, URZ, UPT, UP1 ;  /* 0x0000003f0900728c */ /* 0x000fc6000bf25310 */
[----:B------:R-:W-:Y:S02]  /*1400*/  @UP0 ULDC.64 UR8, c[0x0][0xa28] ;  /* 0x00028a0000080ab9 */ /* 0x000fe40000000a00 */
[----:B------:R-:W-:Y:S01]  /*1410*/  @UP0 UIMAD.WIDE UR8, UR6, 0x4, UR8 ;  /* 0x00000004060808a5 */ /* 0x000fe2000f8e0208 */
[----:B------:R-:W-:-:S05]  /*1420*/  PLOP3.LUT P2, PT, PT, PT, UP1, 0x80, 0x0 ;  /* 0x000000000000781c */ /* 0x000fca0003f4f018 */
[----:B------:R-:W-:Y:S01]  /*1430*/  @UP1 ULDC.64 UR10, c[0x0][0xa18] ;  /* 0x00028600000a1ab9 */ /* 0x000fe20000000a00 */
[----:B0-23--:R-:W-:Y:S02]  /*1440*/  IMAD.U32 R4, RZ, RZ, UR8 ;  /* 0x00000008ff047e24 */ /* 0x00dfe4000f8e00ff */
[----:B----4-:R-:W-:Y:S01]  /*1450*/  IMAD.U32 R5, RZ, RZ, UR9 ;  /* 0x00000009ff057e24 */ /* 0x010fe2000f8e00ff */
[----:B------:R-:W-:Y:S02]  /*1460*/  @UP1 UIMAD.WIDE UR8, UR6, 0x4, UR10 ;  /* 0x00000004060818a5 */ /* 0x000fe4000f8e020a */
[----:B------:R-:W-:Y:S02]  /*1470*/  ULOP3.LUT UR4, UR7, 0xff000000, URZ, 0xc0, !UPT ;  /* 0xff00000007047892 */ /* 0x000fe4000f8ec03f */
[----:B------:R-:W2:Y:S01]  /*1480*/  @P0 LDG.E R4, desc[UR40][R4.64] ;  /* 0x0000002804040981 */ /* 0x000ea2000c1e1900 */
[----:B------:R-:W-:Y:S01]  /*1490*/  ULDC.64 UR10, c[0x0][0xa20] ;  /* 0x00028800000a7ab9 */ /* 0x000fe20000000a00 */
[----:B-1----:R-:W-:-:S02]  /*14a0*/  IMAD.U32 R6, RZ, RZ, UR8 ;  /* 0x00000008ff067e24 */ /* 0x002fc4000f8e00ff */
[----:B------:R-:W-:Y:S01]  /*14b0*/  IMAD.U32 R7, RZ, RZ, UR9 ;  /* 0x00000009ff077e24 */ /* 0x000fe2000f8e00ff */
[----:B------:R-:W-:-:S04]  /*14c0*/  ULDC.64 UR8, c[0x0][0x418] ;  /* 0x0001060000087ab9 */ /* 0x000fc80000000a00 */
[----:B------:R-:W3:Y:S01]  /*14d0*/  @P2 LDG.E R6, desc[UR40][R6.64] ;  /* 0x0000002806062981 */ /* 0x000ee2000c1e1900 */
[----:B------:R-:W-:Y:S01]  /*14e0*/  UISETP.NE.U32.AND UP0, UPT, UR8, URZ, UPT ;  /* 0x0000003f0800728c */ /* 0x000fe2000bf05070 */
[----:B------:R-:W-:Y:S01]  /*14f0*/  ISETP.NE.U32.AND P1, PT, RZ, UR10, PT ;  /* 0x0000000aff007c0c */ /* 0x000fe2000bf25070 */
[----:B------:R-:W-:Y:S02]  /*1500*/  ULOP3.LUT UR45, UR7, 0xff0000, URZ, 0xc0, !UPT ;  /* 0x00ff0000072d7892 */ /* 0x000fe4000f8ec03f */
[----:B------:R-:W-:Y:S01]  /*1510*/  UISETP.NE.AND.EX UP0, UPT, UR9, URZ, UPT, UP0 ;  /* 0x0000003f0900728c */ /* 0x000fe2000bf05300 */
[----:B------:R-:W-:Y:S01]  /*1520*/  ISETP.NE.AND.EX P1, PT, RZ, UR11, PT, P1 ;  /* 0x0000000bff007c0c */ /* 0x000fe2000bf25310 */
[----:B------:R-:W-:Y:S01]  /*1530*/  ULDC UR8, c[0x0][0x424] ;  /* 0x0001090000087ab9 */ /* 0x000fe20000000800 */
[----:B------:R-:W-:Y:S02]  /*1540*/  USHF.R.U32.HI UR4, URZ, 0x8, UR4 ;  /* 0x000000083f047899 */ /* 0x000fe40008011604 */
[----:B------:R-:W-:Y:S01]  /*1550*/  USEL UR8, UR8, 0x1, UP0 ;  /* 0x0000000108087887 */ /* 0x000fe20008000000 */
[----:B------:R-:W-:Y:S01]  /*1560*/  ULDC UR9, c[0x0][0x2f0] ;  /* 0x0000bc0000097ab9 */ /* 0x000fe20000000800 */
[----:B------:R-:W-:Y:S01]  /*1570*/  UMOV UR49, URZ ;  /* 0x0000003f00317c82 */ /* 0x000fe20008000000 */
[----:B------:R-:W-:Y:S01]  /*1580*/  ULEA.HI UR45, UR45, UR4, URZ, 0x10 ;  /* 0x000000042d2d7291 */ /* 0x000fe2000f8f803f */
[----:B------:R-:W-:Y:S01]  /*1590*/  ULDC UR51, c[0x0][0x288] ;  /* 0x0000a20000337ab9 */ /* 0x000fe20000000800 */
[----:B------:R-:W-:-:S02]  /*15a0*/  UIMAD UR4, UR8, UR9, URZ ;  /* 0x00000009080472a4 */ /* 0x000fc4000f8e023f */
[----:B------:R-:W-:Y:S01]  /*15b0*/  ULOP3.LUT UR44, UR7, 0xffff, URZ, 0xc0, !UPT ;  /* 0x0000ffff072c7892 */ /* 0x000fe2000f8ec03f */
[----:B--2---:R-:W-:Y:S02]  /*15c0*/  @P0 R2UR UR49, R4 ;  /* 0x00000000043102ca */ /* 0x004fe400000e0000 */
        /* <DEDUP_REMOVED lines=15> */
.L_x_5250:
[----:B------:R-:W-:Y:S01]  /*16c0*/  UMOV UR43, UR6 ;  /* 0x00000006002b7c82 */ /* 0x000fe20008000000 */
[----:B------:R-:W-:Y:S05]  /*16d0*/  @!P1 BRA `(.L_x_5251) ;  /* 0x00000000001c9947 */ /* 0x000fea0003800000 */
[----:B------:R-:W-:Y:S02]  /*16e0*/  ULDC.64 UR8, c[0x0][0xa20] ;  /* 0x0002880000087ab9 */ /* 0x000fe40000000a00 */
[----:B------:R-:W-:-:S06]  /*16f0*/  UIMAD.WIDE UR6, UR6, 0x4, UR8 ;  /* 0x00000004060678a5 */ /* 0x000fcc000f8e0208 */
[----:B------:R-:W-:Y:S02]  /*1700*/  IMAD.U32 R4, RZ, RZ, UR6 ;  /* 0x00000006ff047e24 */ /* 0x000fe4000f8e00ff */
[----:B------:R-:W-:-:S05]  /*1710*/  IMAD.U32 R5, RZ, RZ, UR7 ;  /* 0x00000007ff057e24 */ /* 0x000fca000f8e00ff */
[----:B------:R-:W2:Y:S02]  /*1720*/  LDG.E R4, desc[UR40][R4.64] ;  /* 0x0000002804047981 */ /* 0x000ea4000c1e1900 */
[----:B--2---:R-:W-:Y:S01]  /*1730*/  R2UR UR4, R4 ;  /* 0x00000000040472ca */ /* 0x004fe200000e0000 */
[----:B------:R-:W-:-:S14]  /*1740*/  BRA `(.L_x_5252) ;  /* 0x0000000000347947 */ /* 0x000fdc0003800000 */
.L_x_5251:
        /* <DEDUP_REMOVED lines=13> */
.L_x_5252:
[----:B------:R-:W-:Y:S02]  /*1820*/  UISETP.NE.AND UP0, UPT, UR47, 0x1, UPT ;  /* 0x000000012f00788c */ /* 0x000fe4000bf05270 */
[----:B------:R-:W-:Y:S02]  /*1830*/  UIADD3 UR49, UR4, -UR49, URZ ;  /* 0x8000003104317290 */ /* 0x000fe4000fffe03f */
[----:B------:R-:W-:Y:S02]  /*1840*/  USHF.L.U32 UR42, UR5, 0x6, URZ ;  /* 0x00000006052a7899 */ /* 0x000fe4000800063f */
[----:B------:R-:W-:Y:S01]  /*1850*/  UIADD3 UR4, UR49, 0x3f, URZ ;  /* 0x0000003f31047890 */ /* 0x000fe2000fffe03f */
[----:B------:R-:W-:-:S03]  /*1860*/  PLOP3.LUT P0, PT, PT, PT, UP0, 0x80, 0x0 ;  /* 0x000000000000781c */ /* 0x000fc60003f0f008 */
[----:B------:R-:W-:-:S04]  /*1870*/  USHF.R.S32.HI UR6, URZ, 0x1f, UR4 ;  /* 0x0000001f3f067899 */ /* 0x000fc80008011404 */
[----:B------:R-:W-:-:S04]  /*1880*/  ULEA.HI UR6, UR6, UR4, URZ, 0x6 ;  /* 0x0000000406067291 */ /* 0x000fc8000f8f303f */
[----:B------:R-:W-:Y:S02]  /*1890*/  USHF.R.S32.HI UR6, URZ, 0x6, UR6 ;  /* 0x000000063f067899 */ /* 0x000fe40008011406 */
[----:B------:R-:W-:Y:S10]  /*18a0*/  @!P0 BRA `(.L_x_5253) ;  /* 0x0000002400108947 */ /* 0x000ff40003800000 */
[----:B------:R-:W-:Y:S01]  /*18b0*/  ULDC UR4, c[0x0][0x448] ;  /* 0x0001120000047ab9 */ /* 0x000fe20000000800 */
[----:B------:R-:W-:Y:S02]  /*18c0*/  UIADD3 UR7, UR42, 0x3f, URZ ;  /* 0x0000003f2a077890 */ /* 0x000fe4000fffe03f */
[----:B------:R-:W-:Y:S02]  /*18d0*/  UISETP.NE.AND UP0, UPT, UR4, 0x1, UPT ;  /* 0x000000010400788c */ /* 0x000fe4000bf05270 */
[----:B------:R-:W-:Y:S01]  /*18e0*/  UIADD3 UR10, UR49, 0x1, -UR51 ;  /* 0x00000001310a7890 */ /* 0x000fe2000fffe833 */
[----:B------:R-:W-:Y:S02]  /*18f0*/  ULDC.64 UR4, c[0x0][0x9e0] ;  /* 0x0002780000047ab9 */ /* 0x000fe40000000a00 */
[----:B------:R-:W-:-:S06]  /*1900*/  UISETP.GE.AND UP1, UPT, UR5, 0x1, UPT ;  /* 0x000000010500788c */ /* 0x000fcc000bf26270 */
        /* <DEDUP_REMOVED lines=18> */
.L_x_5255:
[----:B------:R-:W-:-:S11]  /*1a30*/  UISETP.NE.AND UP1, UPT, UR5, 0x1, UPT ;  /* 0x000000010500788c */ /* 0x000fd6000bf25270 */
[----:B------:R-:W-:Y:S02]  /*1a40*/  @UP1 ULDC.64 UR10, c[0x0][0x9e8] ;  /* 0x00027a00000a1ab9 */ /* 0x000fe40000000a00 */
[----:B------:R-:W-:-:S04]  /*1a50*/  UIMAD.WIDE.U32 UR8, UR7, UR10, URZ ;  /* 0x0000000a070872a5 */ /* 0x000fc8000f8e003f */
[----:B------:R-:W-:-:S12]  /*1a60*/  @UP1 USHF.R.U32.HI UR7, URZ, UR11, UR9 ;  /* 0x0000000b3f071299 */ /* 0x000fd80008011609 */
.L_x_5256:
[----:B------:R-:W-:-:S04]  /*1a70*/  UIMAD UR7, UR7, UR5, UR5 ;  /* 0x00000005070772a4 */ /* 0x000fc8000f8e0205 */
[----:B------:R-:W-:-:S04]  /*1a80*/  UISETP.LT.AND UP1, UPT, UR4, UR7, UPT ;  /* 0x000000070400728c */ /* 0x000fc8000bf21270 */
[----:B------:R-:W-:-:S12]  /*1a90*/  USEL UR4, UR4, UR7, UP1 ;  /* 0x0000000704047287 */ /* 0x000fd80008800000 */
.L_x_5254:
[----:B------:R-:W-:Y:S01]  /*1aa0*/  UIADD3 UR4, UR4, 0x3f, URZ ;  /* 0x0000003f04047890 */ /* 0x000fe2000fffe03f */
[----:B------:R-:W-:Y:S01]  /*1ab0*/  @UP0 ULDC UR8, c[0x0][0x44c] ;  /* 0x0001130000080ab9 */ /* 0x000fe20000000800 */
[----:B------:R-:W-:Y:S02]  /*1ac0*/  @UP0 ULDC UR10, c[0x0][0x450] ;  /* 0x00011400000a0ab9 */ /* 0x000fe40000000800 */
[----:B------:R-:W-:Y:S02]  /*1ad0*/  USHF.R.S32.HI UR7, URZ, 0x1f, UR4 ;  /* 0x0000001f3f077899 */ /* 0x000fe40008011404 */
[----:B------:R-:W-:Y:S02]  /*1ae0*/  UIMAD.WIDE.U32 UR8, UR42, UR8, URZ ;  /* 0x000000082a0872a5 */ /* 0x000fe4000f8e003f */
[----:B------:R-:W-:-:S03]  /*1af0*/  ULEA.HI UR7, UR7, UR4, URZ, 0x6 ;  /* 0x0000000407077291 */ /* 0x000fc6000f8f303f */
[----:B------:R-:W-:Y:S01]  /*1b00*/  UMOV UR4, UR42 ;  /* 0x0000002a00047c82 */ /* 0x000fe20008000000 */
[----:B------:R-:W-:Y:S02]  /*1b10*/  @UP0 USHF.R.U32.HI UR4, URZ, UR10, UR9 ;  /* 0x0000000a3f040299 */ /* 0x000fe40008011609 */
[----:B------:R-:W-:Y:S02]  /*1b20*/  USHF.R.S32.HI UR7, URZ, 0x6, UR7 ;  /* 0x000000063f077899 */ /* 0x000fe40008011407 */
[----:B------:R-:W-:Y:S02]  /*1b30*/  UIADD3 UR49, UR4, UR49, -UR51 ;  /* 0x0000003104317290 */ /* 0x000fe4000fffe833 */
[----:B------:R-:W-:Y:S01]  /*1b40*/  UISETP.LT.AND UP0, UPT, UR6, UR7, UPT ;  /* 0x000000070600728c */ /* 0x000fe2000bf01270 */
[----:B------:R-:W-:-:S03]  /*1b50*/  ULDC UR4, c[0x0][0x9dc] ;  /* 0x0002770000047ab9 */ /* 0x000fc60000000800 */
        /* <DEDUP_REMOVED lines=13> */
.L_x_5258:
[----:B------:R-:W-:-:S11]  /*1c30*/  UISETP.NE.AND UP0, UPT, UR5, 0x1, UPT ;  /* 0x000000010500788c */ /* 0x000fd6000bf05270 */
[----:B------:R-:W-:Y:S02]  /*1c40*/  @UP0 ULDC.64 UR10, c[0x0][0x9e8] ;  /* 0x00027a00000a0ab9 */ /* 0x000fe40000000a00 */
[----:B------:R-:W-:-:S04]  /*1c50*/  UIMAD.WIDE.U32 UR6, UR49, UR10, URZ ;  /* 0x0000000a310672a5 */ /* 0x000fc8000f8e003f */
[----:B------:R-:W-:-:S12]  /*1c60*/  @UP0 USHF.R.U32.HI UR49, URZ, UR11, UR7 ;  /* 0x0000000b3f310299 */ /* 0x000fd80008011607 */
.L_x_5259:
[----:B------:R-:W-:-:S04]  /*1c70*/  UIMAD UR5, UR49, UR5, URZ ;  /* 0x00000005310572a4 */ /* 0x000fc8000f8e023f */
[----:B------:R-:W-:-:S04]  /*1c80*/  UISETP.LT.AND UP0, UPT, UR4, UR5, UPT ;  /* 0x000000050400728c */ /* 0x000fc8000bf01270 */
[----:B------:R-:W-:-:S12]  /*1c90*/  USEL UR4, UR4, UR5, !UP0 ;  /* 0x0000000504047287 */ /* 0x000fd8000c000000 */
.L_x_5257:
[----:B------:R-:W-:Y:S02]  /*1ca0*/  USHF.R.S32.HI UR5, URZ, 0x1f, UR4 ;  /* 0x0000001f3f057899 */ /* 0x000fe40008011404 */
[----:B------:R-:W-:Y:S02]  /*1cb0*/  ULOP3.LUT UR20, UR45, 0xff, URZ, 0xc0, !UPT ;  /* 0x000000ff2d147892 */ /* 0x000fe4000f8ec03f */
[----:B------:R-:W-:-:S03]  /*1cc0*/  ULEA.HI UR5, UR5, UR4, URZ, 0x6 ;  /* 0x0000000405057291 */ /* 0x000fc6000f8f303f */
[----:B------:R-:W-:Y:S01]  /*1cd0*/  UMOV UR4, URZ ;  /* 0x0000003f00047c82 */ /* 0x000fe20008000000 */
[----:B------:R-:W-:-:S04]  /*1ce0*/  USHF.R.S32.HI UR5, URZ, 0x6, UR5 ;  /* 0x000000063f057899 */ /* 0x000fc80008011405 */
[----:B------:R-:W-:-:S04]  /*1cf0*/  UISETP.LT.AND UP0, UPT, URZ, UR5, UPT ;  /* 0x000000053f00728c */ /* 0x000fc8000bf01270 */
[----:B------:R-:W-:-:S04]  /*1d00*/  USEL UR10, URZ, UR5, !UP0 ;  /* 0x000000053f0a7287 */ /* 0x000fc8000c000000 */
[----:B------:R-:W-:-:S06]  /*1d10*/  UISETP.GT.AND UP0, UPT, UR9, UR10, UPT ;  /* 0x0000000a0900728c */ /* 0x000fcc000bf04270 */
[----:B------:R-:W-:-:S13]  /*1d20*/  PLOP3.LUT P0, PT, PT, PT, UP0, 0x80, 0x0 ;  /* 0x000000000000781c */ /* 0x000fda0003f0f008 */
[----:B------:R-:W-:Y:S05]  /*1d30*/  @!P0 BRA `(.L_x_5260) ;  /* 0x0000000000948947 */ /* 0x000fea0003800000 */
[----:B------:R-:W-:-:S04]  /*1d40*/  USHF.R.U32.HI UR11, URZ, 0x10, UR45 ;  /* 0x000000103f0b7899 */ /* 0x000fc8000801162d */
[----:B------:R-:W-:-:S11]  /*1d50*/  UISETP.NE.AND UP0, UPT, UR11, URZ, UPT ;  /* 0x0000003f0b00728c */ /* 0x000fd6000bf05270 */
[----:B------:R-:W-:Y:S02]  /*1d60*/  @!UP0 ULDC UR11, c[0x0][0x9f0] ;  /* 0x00027c00000b8ab9 */ /* 0x000fe40000000800 */
        /* <DEDUP_REMOVED lines=9> */
[----:B------:R-:W-:-:S05]  /*1e00*/  IABS R5, R5 ;  /* 0x0000000500057213 */ /* 0x000fca0000000000 */
[----:B------:R-:W0:Y:S01]  /*1e10*/  I2F.RP R0, UR12 ;  /* 0x0000000c00007d06 */ /* 0x000e220008209400 */
[----:B------:R-:W-:-:S05]  /*1e20*/  IMAD.MOV.U32 R4, RZ, RZ, R5 ;  /* 0x000000ffff047224 */ /* 0x000fca00078e0005 */
[----:B------:R-:W-:Y:S02]  /*1e30*/  R2UR UR8, R4 ;  /* 0x00000000040872ca */ /* 0x000fe400000e0000 */
        /* <DEDUP_REMOVED lines=21> */
.L_x_5260:
[----:B------:R-:W-:Y:S01]  /*1f90*/  UIMAD UR20, UR20, UR4, UR10 ;  /* 0x00000004141472a4 */ /* 0x000fe2000f8e020a */
[----:B------:R-:W-:Y:S01]  /*1fa0*/  IMAD.U32 R0, RZ, RZ, UR9 ;  /* 0x00000009ff007e24 */ /* 0x000fe2000f8e00ff */
[----:B------:R-:W-:Y:S01]  /*1fb0*/  PLOP3.LUT P0, PT, PT, PT, PT, 0x80, 0x0 ;  /* 0x000000000000781c */ /* 0x000fe20003f0f070 */
[----:B------:R-:W-:Y:S01]  /*1fc0*/  IMAD.U32 R3, RZ, RZ, UR4 ;  /* 0x00000004ff037e24 */ /* 0x000fe2000f8e00ff */
[----:B------:R-:W-:Y:S01]  /*1fd0*/  CS2R R150, SRZ ;  /* 0x0000000000967805 */ /* 0x000fe2000001ff00 */
[----:B------:R-:W-:Y:S01]  /*1fe0*/  IMAD.MOV.U32 R12, RZ, RZ, RZ ;  /* 0x000000ffff0c7224 */ /* 0x000fe200078e00ff */
[----:B------:R-:W-:Y:S02]  /*1ff0*/  CS2R R148, SRZ ;  /* 0x0000000000947805 */ /* 0x000fe4000001ff00 */
[----:B------:R-:W-:Y:S02]  /*2000*/  CS2R R146, SRZ ;  /* 0x0000000000927805 */ /* 0x000fe4000001ff00 */
[----:B------:R-:W-:Y:S01]  /*2010*/  VIADDMNMX R0, R3, UR20, R0, PT ;  /* 0x0000001403007c46 */ /* 0x000fe2000b800100 */
[----:B------:R-:W-:Y:S01]  /*2020*/  IMAD.MOV.U32 R3, RZ, RZ, RZ ;  /* 0x000000ffff037224 */ /* 0x000fe200078e00ff */
[----:B------:R-:W-:-:S02]  /*2030*/  CS2R R144, SRZ ;  /* 0x0000000000907805 */ /* 0x000fc4000001ff00 */
[----:B------:R-:W-:Y:S02]  /*2040*/  CS2R R142, SRZ ;  /* 0x00000000008e7805 */ /* 0x000fe4000001ff00 */
[----:B------:R-:W-:Y:S02]  /*2050*/  R2UR UR22, R0 ;  /* 0x00000000001672ca */ /* 0x000fe400000e0000 */
        /* <DEDUP_REMOVED lines=12> */
[----:B------:R-:W-:Y:S01]  /*2120*/  UISETP.GT.AND UP0, UPT, UR22, UR20, UPT ;  /* 0x000000141600728c */ /* 0x000fe2000bf04270 */
[----:B------:R-:W-:Y:S02]  /*2130*/  CS2R R116, SRZ ;  /* 0x0000000000747805 */ /* 0x000fe4000001ff00 */
[----:B------:R-:W-:Y:S02]  /*2140*/  CS2R R114, SRZ ;  /* 0x0000000000727805 */ /* 0x000fe4000001ff00 */
[----:B------:R-:W-:Y:S02]  /*2150*/  CS2R R112, SRZ ;  /* 0x0000000000707805 */ /* 0x000fe4000001ff00 */
[----:B------:R-:W-:-:S02]  /*2160*/  CS2R R110, SRZ ;  /* 0x00000000006e7805 */ /* 0x000fc4000001ff00 */
[----:B------:R-:W-:Y:S02]  /*2170*/  CS2R R108, SRZ ;  /* 0x00000000006c7805 */ /* 0x000fe4000001ff00 */
[----:B------:R-:W-:Y:S02]  /*2180*/  PLOP3.LUT P1, PT, PT, PT, UP0, 0x80, 0x0 ;  /* 0x000000000000781c */ /* 0x000fe40003f2f008 */
        /* <DEDUP_REMOVED lines=44> */
[----:B------:R-:W-:Y:S02]  /*2450*/  ISETP.NE.AND P0, PT, RZ, UR47, PT ;  /* 0x0000002fff007c0c */ /* 0x000fe4000bf05270 */
[----:B0-----:R-:W-:Y:S01]  /*2460*/  R2UR UR4, R0 ;  /* 0x00000000000472ca */ /* 0x001fe200000e0000 */
[----:B------:R-:W-:-:S05]  /*2470*/  IMAD.MOV.U32 R0, RZ, RZ, 0x1 ;  /* 0x00000001ff007424 */ /* 0x000fca00078e00ff */
[----:B------:R-:W-:-:S04]  /*2480*/  SEL R0, R0, 0x2, !P0 ;  /* 0x0000000200007807 */ /* 0x000fc80004000000 */
[----:B------:R-:W-:-:S03]  /*2490*/  LOP3.LUT R0, R0, 0x1, RZ, 0xfc, !PT ;  /* 0x0000000100007812 */ /* 0x000fc600078efcff */
[----:B------:R-:W-:Y:S01]  /*24a0*/  ULEA.HI UR5, UR4, UR4, URZ, 0x1 ;  /* 0x0000000404057291 */ /* 0x000fe2000f8f083f */
[----:B------:R-:W-:-:S03]  /*24b0*/  ISETP.NE.AND P0, PT, R0, 0x3, PT ;  /* 0x000000030000780c */ /* 0x000fc60003f05270 */
        /* <DEDUP_REMOVED lines=9> */
.L_x_5262:
[----:B------:R-:W-:Y:S01]  /*2550*/  ULEA UR23, UR37, UR46, 0x3 ;  /* 0x0000002e25177291 */ /* 0x000fe2000f8e183f */
[----:B------:R-:W-:-:S05]  /*2560*/  IMAD.U32 R0, RZ, RZ, UR38 ;  /* 0x00000026ff007e24 */ /* 0x000fca000f8e00ff */
[----:B------:R-:W-:-:S04]  /*2570*/  SHF.L.U32 R0, R0, 0x1f, RZ ;  /* 0x0000001f00007819 */ /* 0x000fc800000006ff */
[----:B------:R-:W0:Y:S02]  /*2580*/  SYNCS.PHASECHK.TRANS64.TRYWAIT P1, [UR23+0x28c50], R0 ;  /* 0x028c5000ff0075a7 */ /* 0x000e240008020157 */
[----:B0-----:R-:W-:Y:S05]  /*2590*/  @!P1 BRA `(.L_x_5263) ;  /* 0x0000017c005c9947 */ /* 0x001fea0003800000 */
.L_x_5513:
        /* <DEDUP_REMOVED lines=9> */
[----:B------:R-:W-:-:S02]  /*2630*/  UIADD3 UR6, UR18, 0x80, URZ ;  /* 0x0000008012067890 */ /* 0x000fc4000fffe03f */
[----:B------:R-:W-:Y:S01]  /*2640*/  ULOP3.LUT UR16, UR4, 0x10000, URZ, 0xfc, !UPT ;  /* 0x0001000004107892 */ /* 0x000fe2000f8efc3f */
[----:B------:R-:W-:Y:S01]  /*2650*/  UMOV UR7, 0x40000040 ;  /* 0x4000004000077882 */ /* 0x000fe20000000000 */
[----:B------:R-:W-:Y:S02]  /*2660*/  UMOV UR5, 0x40000040 ;  /* 0x4000004000057882 */ /* 0x000fe40000000000 */
[----:B------:R-:W-:Y:S02]  /*2670*/  UIADD3 UR4, UR16, 0x2, URZ ;  /* 0x0000000210047890 */ /* 0x000fe4000fffe03f */
[----:B------:R-:W-:Y:S02]  /*2680*/  UIADD3 UR10, UR18, 0x100, URZ ;  /* 0x00000100120a7890 */ /* 0x000fe4000fffe03f */
[----:B------:R-:W-:Y:S01]  /*2690*/  UIADD3 UR8, UR16, 0x4, URZ ;  /* 0x0000000410087890 */ /* 0x000fe2000fffe03f */
[----:B------:R-:W-:Y:S01]  /*26a0*/  UMOV UR11, 0x40000040 ;  /* 0x40000040000b7882 */ /* 0x000fe20000000000 */
[----:B------:R-:W-:Y:S01]  /*26b0*/  WARPGROUP.ARRIVE ;  /* 0x00000000000079c5 */ /* 0x000fe20000000000 */
[----:B------:R-:W-:Y:S01]  /*26c0*/  UMOV UR9, 0x40000040 ;  /* 0x4000004000097882 */ /* 0x000fe20000000000 */
[----:B------:R-:W-:-:S02]  /*26d0*/  UIADD3 UR14, UR18, 0x180, URZ ;  /* 0x00000180120e7890 */ /* 0x000fc4000fffe03f */
[----:B------:R-:W-:Y:S02]  /*26e0*/  UIADD3 UR12, UR16, 0x6, URZ ;  /* 0x00000006100c7890 */ /* 0x000fe4000fffe03f */
[----:B------:R-:W-:Y:S01]  /*26f0*/  HGMMA.64x256x16.F32 R24, gdesc[UR16].tnspB, RZ, !UPT, gsb0 ;  /* 0x43e00000101879f0 */ /* 0x000fe2000c0008ff */
[----:B------:R-:W-:Y:S01]  /*2700*/  UMOV UR15, 0x40000040 ;  /* 0x40000040000f7882 */ /* 0x000fe20000000000 */
        /* <DEDUP_REMOVED lines=9> */
[----:B------:R-:W-:-:S06]  /*27a0*/  UISETP.GE.AND UP0, UPT, UR6, UR20, UPT ;  /* 0x000000140600728c */ /* 0x000fcc000bf06270 */
[----:B------:R-:W-:Y:S01]  /*27b0*/  PLOP3.LUT P1, PT, PT, PT, UP0, 0x80, 0x0 ;  /* 0x000000000000781c */ /* 0x000fe20003f2f008 */
        /* <DEDUP_REMOVED lines=12> */
.L_x_5269:
[----:B------:R-:W-:Y:S01]  /*2880*/  BAR.SYNC.DEFER_BLOCKING 0xe, 0x100 ;  /* 0x0384000000007b1d */ /* 0x000fe20000010000 */
[----:B------:R-:W-:Y:S01]  /*2890*/  IMAD.U32 R3, RZ, RZ, UR37 ;  /* 0x00000025ff037e24 */ /* 0x000fe2000f8e00ff */
[----:B------:R-:W-:-:S03]  /*28a0*/  UIADD3 UR37, UR37, 0x1, URZ ;  /* 0x0000000125257890 */ /* 0x000fc6000fffe03f */
[----:B01----:R-:W-:Y:S01]  /*28b0*/  IMAD R0, R3, 0x40, R16 ;  /* 0x0000004003007824 */ /* 0x003fe200078e0210 */
[----:B------:R-:W-:Y:S01]  /*28c0*/  UISETP.NE.AND UP0, UPT, UR37, 0x2, UPT ;  /* 0x000000022500788c */ /* 0x000fe2000bf05270 */
[----:B------:R-:W-:Y:S01]  /*28d0*/  UMOV UR6, UR22 ;  /* 0x0000001600067c82 */ /* 0x000fe20008000000 */
[----:B------:R-:W-:Y:S02]  /*28e0*/  UIADD3 UR22, UR22, -0x1, URZ ;  /* 0xffffffff16167890 */ /* 0x000fe4000fffe03f */
[----:B------:R-:W-:Y:S01]  /*28f0*/  LEA R0, R0, UR46, 0x2 ;  /* 0x0000002e00007c11 */ /* 0x000fe2000f8e10ff */
[----:B------:R-:W-:Y:S02]  /*2900*/  UISETP.GT.AND UP1, UPT, UR6, UR20, UPT ;  /* 0x000000140600728c */ /* 0x000fe4000bf24270 */
[----:B------:R-:W-:Y:S02]  /*2910*/  USEL UR6, URZ, 0x1, UP0 ;  /* 0x000000013f067887 */ /* 0x000fe40008000000 */
[----:B------:R-:W-:-:S02]  /*2920*/  USEL UR37, UR37, URZ, UP0 ;  /* 0x0000003f25257287 */ /* 0x000fc40008000000 */
        /* <DEDUP_REMOVED lines=133> */
.L_x_5265:
[----:B------:R-:W-:Y:S01]  /*3180*/  ULEA UR23, UR37, UR46, 0x3 ;  /* 0x0000002e25177291 */ /* 0x000fe2000f8e183f */
[----:B------:R-:W-:-:S05]  /*3190*/  IMAD.U32 R0, RZ, RZ, UR38 ;  /* 0x00000026ff007e24 */ /* 0x000fca000f8e00ff */
[----:B------:R-:W-:-:S04]  /*31a0*/  SHF.L.U32 R0, R0, 0x1f, RZ ;  /* 0x0000001f00007819 */ /* 0x000fc800000006ff */
[----:B------:R0:W1:Y:S01]  /*31b0*/  SYNCS.PHASECHK.TRANS64.TRYWAIT P1, [UR23+0x28c50], R0 ;  /* 0x028c5000ff0075a7 */ /* 0x0000620008020157 */
[----:B------:R-:W-:Y:S05]  /*31c0*/  @!P0 BRA `(.L_x_5266) ;  /* 0x0000000000048947 */ /* 0x000fea0003800000 */
[----:B------:R-:W-:Y:S01]  /*31d0*/  BPT.TRAP 0x1 ;  /* 0x000000040000795c */ /* 0x000fe20000300000 */
.L_x_5266:
[----:B-1----:R-:W-:Y:S05]  /*31e0*/  @P1 BRA `(.L_x_5267) ;  /* 0x0000000000081947 */ /* 0x002fea0003800000 */
[----:B------:R-:W1:Y:S02]  /*31f0*/  SYNCS.PHASECHK.TRANS64.TRYWAIT P1, [UR23+0x28c50], R0 ;  /* 0x028c5000ff0075a7 */ /* 0x000e640008020157 */
[----:B-1----:R-:W-:Y:S05]  /*3200*/  @!P1 BRA `(.L_x_5268) ;  /* 0x0000017000589947 */ /* 0x002fea0003800000 */
.L_x_5267:
[----:B------:R-:W-:Y:S01]  /*3210*/  ULEA UR18, UR37, UR21, 0xc ;  /* 0x0000001525127291 */ /* 0x000fe2000f8e603f */
[----:B------:R-:W-:Y:S01]  /*3220*/  WARPGROUP.ARRIVE ;  /* 0x00000000000079c5 */ /* 0x000fe20000000000 */
[----:B------:R-:W-:Y:S01]  /*3230*/  UMOV UR19, 0x40000040 ;  /* 0x4000004000137882 */ /* 0x000fe20000000000 */
[----:B------:R-:W-:Y:S01]  /*3240*/  UMOV UR7, 0x40000040 ;  /* 0x4000004000077882 */ /* 0x000fe20000000000 */
[----:B------:R-:W-:Y:S01]  /*3250*/  UIADD3 UR6, UR18, 0x80, URZ ;  /* 0x0000008012067890 */ /* 0x000fe2000fffe03f */
[----:B01----:R-:W-:Y:S01]  /*3260*/  IMAD.U32 R0, RZ, RZ, UR23 ;  /* 0x00000017ff007e24 */ /* 0x003fe2000f8e00ff */
[----:B------:R-:W-:Y:S01]  /*3270*/  UIADD3 UR10, UR18, 0x100, URZ ;  /* 0x00000100120a7890 */ /* 0x000fe2000fffe03f */
[----:B------:R-:W-:Y:S01]  /*3280*/  PLOP3.LUT P1, PT, PT, PT, UP1, 0x80, 0x0 ;  /* 0x000000000000781c */ /* 0x000fe20003f2f018 */
[----:B------:R-:W-:Y:S01]  /*3290*/  UMOV UR11, 0x40000040 ;  /* 0x40000040000b7882 */ /* 0x000fe20000000000 */
        /* <DEDUP_REMOVED lines=21> */
.L_x_5264:
[----:B------:R-:W-:Y:S01]  /*33f0*/  BAR.SYNC.DEFER_BLOCKING 0xe, 0x100 ;  /* 0x0384000000007b1d */ /* 0x000fe20000010000 */
[----:B------:R-:W-:Y:S01]  /*3400*/  IMAD.U32 R3, RZ, RZ, UR37 ;  /* 0x00000025ff037e24 */ /* 0x000fe2000f8e00ff */
[----:B------:R-:W-:Y:S01]  /*3410*/  UIADD3 UR37, UR37, 0x1, URZ ;  /* 0x0000000125257890 */ /* 0x000fe2000fffe03f */
[----:B------:R-:W-:Y:S01]  /*3420*/  PLOP3.LUT P0, PT, PT, PT, PT, 0x8, 0x0 ;  /* 0x000000000000781c */ /* 0x000fe20003f0e170 */
[----:B------:R-:W-:Y:S02]  /*3430*/  IMAD.MOV.U32 R12, RZ, RZ, RZ ;  /* 0x000000ffff0c7224 */ /* 0x000fe400078e00ff */
[----:B01----:R-:W-:Y:S01]  /*3440*/  IMAD R0, R3, 0x40, R16 ;  /* 0x0000004003007824 */ /* 0x003fe200078e0210 */
        /* <DEDUP_REMOVED lines=138> */
.L_x_5253:
        /* <DEDUP_REMOVED lines=24> */
.L_x_5271:
[----:B------:R-:W-:-:S11]  /*3e70*/  UISETP.NE.AND UP1, UPT, UR5, 0x1, UPT ;  /* 0x000000010500788c */ /* 0x000fd6000bf25270 */
[----:B------:R-:W-:Y:S02]  /*3e80*/  @UP1 ULDC.64 UR10, c[0x0][0x9e8] ;  /* 0x00027a00000a1ab9 */ /* 0x000fe40000000a00 */
[----:B------:R-:W-:-:S04]  /*3e90*/  UIMAD.WIDE.U32 UR8, UR7, UR10, URZ ;  /* 0x0000000a070872a5 */ /* 0x000fc8000f8e003f */
[----:B------:R-:W-:-:S12]  /*3ea0*/  @UP1 USHF.R.U32.HI UR7, URZ, UR11, UR9 ;  /* 0x0000000b3f071299 */ /* 0x000fd80008011609 */
.L_x_5272:
[----:B------:R-:W-:-:S04]  /*3eb0*/  UIMAD UR7, UR7, UR5, UR5 ;  /* 0x00000005070772a4 */ /* 0x000fc8000f8e0205 */
[----:B------:R-:W-:-:S04]  /*3ec0*/  UISETP.LT.AND UP1, UPT, UR4, UR7, UPT ;  /* 0x000000070400728c */ /* 0x000fc8000bf21270 */
[----:B------:R-:W-:-:S12]  /*3ed0*/  USEL UR4, UR4, UR7, UP1 ;  /* 0x0000000704047287 */ /* 0x000fd80008800000 */
.L_x_5270:
[----:B------:R-:W-:Y:S01]  /*3ee0*/  UIADD3 UR4, UR4, 0x3f, URZ ;  /* 0x0000003f04047890 */ /* 0x000fe2000fffe03f */
[----:B------:R-:W-:Y:S01]  /*3ef0*/  @UP0 ULDC UR8, c[0x0][0x44c] ;  /* 0x0001130000080ab9 */ /* 0x000fe20000000800 */
[----:B------:R-:W-:Y:S02]  /*3f00*/  @UP0 ULDC UR10, c[0x0][0x450] ;  /* 0x00011400000a0ab9 */ /* 0x000fe40000000800 */
[----:B------:R-:W-:Y:S02]  /*3f10*/  USHF.R.S32.HI UR7, URZ, 0x1f, UR4 ;  /* 0x0000001f3f077899 */ /* 0x000fe40008011404 */
[----:B------:R-:W-:Y:S02]  /*3f20*/  UIMAD.WIDE.U32 UR8, UR42, UR8, URZ ;  /* 0x000000082a0872a5 */ /* 0x000fe4000f8e003f */
[----:B------:R-:W-:-:S03]  /*3f30*/  ULEA.HI UR7, UR7, UR4, URZ, 0x6 ;  /* 0x0000000407077291 */ /* 0x000fc6000f8f303f */
[----:B------:R-:W-:Y:S01]  /*3f40*/  UMOV UR4, UR42 ;  /* 0x0000002a00047c82 */ /* 0x000fe20008000000 */
[----:B------:R-:W-:Y:S02]  /*3f50*/  USHF.R.S32.HI UR7, URZ, 0x6, UR7 ;  /* 0x000000063f077899 */ /* 0x000fe40008011407 */
[----:B------:R-:W-:Y:S02]  /*3f60*/  @UP0 USHF.R.U32.HI UR4, URZ, UR10, UR9 ;  /* 0x0000000a3f040299 */ /* 0x000fe40008011609 */
[----:B------:R-:W-:Y:S02]  /*3f70*/  UISETP.LT.AND UP0, UPT, UR6, UR7, UPT ;  /* 0x000000070600728c */ /* 0x000fe4000bf01270 */
[----:B------:R-:W-:Y:S01]  /*3f80*/  UIADD3 UR4, UR4, UR49, -UR51 ;  /* 0x0000003104047290 */ /* 0x000fe2000fffe833 */
        /* <DEDUP_REMOVED lines=14> */
.L_x_5274:
[----:B------:R-:W-:-:S11]  /*4070*/  UISETP.NE.AND UP0, UPT, UR5, 0x1, UPT ;  /* 0x000000010500788c */ /* 0x000fd6000bf05270 */
[----:B------:R-:W-:Y:S02]  /*4080*/  @UP0 ULDC.64 UR10, c[0x0][0x9e8] ;  /* 0x00027a00000a0ab9 */ /* 0x000fe40000000a00 */
[----:B------:R-:W-:-:S04]  /*4090*/  UIMAD.WIDE.U32 UR8, UR4, UR10, URZ ;  /* 0x0000000a040872a5 */ /* 0x000fc8000f8e003f */
[----:B------:R-:W-:-:S12]  /*40a0*/  @UP0 USHF.R.U32.HI UR4, URZ, UR11, UR9 ;  /* 0x0000000b3f040299 */ /* 0x000fd80008011609 */
.L_x_5275:
[----:B------:R-:W-:-:S04]  /*40b0*/  UIMAD UR4, UR4, UR5, URZ ;  /* 0x00000005040472a4 */ /* 0x000fc8000f8e023f */
[----:B------:R-:W-:-:S04]  /*40c0*/  UISETP.LT.AND UP0, UPT, UR7, UR4, UPT ;  /* 0x000000040700728c */ /* 0x000fc8000bf01270 */
[----:B------:R-:W-:-:S12]  /*40d0*/  USEL UR7, UR7, UR4, !UP0 ;  /* 0x0000000407077287 */ /* 0x000fd8000c000000 */
.L_x_5273:
[----:B------:R-:W-:Y:S02]  /*40e0*/  USHF.R.S32.HI UR4, URZ, 0x1f, UR7 ;  /* 0x0000001f3f047899 */ /* 0x000fe40008011407 */
[----:B------:R-:W-:Y:S02]  /*40f0*/  ULOP3.LUT UR10, UR45, 0xff, URZ, 0xc0, !UPT ;  /* 0x000000ff2d0a7892 */ /* 0x000fe4000f8ec03f */
[----:B------:R-:W-:-:S04]  /*4100*/  ULEA.HI UR4, UR4, UR7, URZ, 0x6 ;  /* 0x0000000704047291 */ /* 0x000fc8000f8f303f */
[----:B------:R-:W-:-:S04]  /*4110*/  USHF.R.S32.HI UR4, URZ, 0x6, UR4 ;  /* 0x000000063f047899 */ /* 0x000fc80008011404 */
[----:B------:R-:W-:-:S04]  /*4120*/  UISETP.LT.AND UP0, UPT, URZ, UR4, UPT ;  /* 0x000000043f00728c */ /* 0x000fc8000bf01270 */
[----:B------:R-:W-:-:S03]  /*4130*/  USEL UR48, URZ, UR4, !UP0 ;  /* 0x000000043f307287 */ /* 0x000fc6000c000000 */
[----:B------:R-:W-:Y:S01]  /*4140*/  UMOV UR4, URZ ;  /* 0x0000003f00047c82 */ /* 0x000fe20008000000 */
        /* <DEDUP_REMOVED lines=40> */
.L_x_5276:
        /* <DEDUP_REMOVED lines=103> */
.L_x_5277:
[----:B------:R-:W-:Y:S01]  /*4a40*/  ULEA.HI UR4, UR39, UR39, URZ, 0x1 ;  /* 0x0000002727047291 */ /* 0x000fe2000f8f083f */
[----:B------:R-:W-:Y:S01]  /*4a50*/  IMAD.MOV.U32 R3, RZ, RZ, 0x1 ;  /* 0x00000001ff037424 */ /* 0x000fe200078e00ff */
[----:B------:R-:W-:Y:S02]  /*4a60*/  ISETP.NE.AND P0, PT, RZ, UR47, PT ;  /* 0x0000002fff007c0c */ /* 0x000fe4000bf05270 */
[----:B------:R-:W-:Y:S02]  /*4a70*/  ULOP3.LUT UR4, UR4, 0xfffffffe, URZ, 0xc0, !UPT ;  /* 0xfffffffe04047892 */ /* 0x000fe4000f8ec03f */
[----:B------:R-:W-:Y:S02]  /*4a80*/  SEL R3, R3, 0x2, !P0 ;  /* 0x0000000203037807 */ /* 0x000fe40004000000 */
[----:B------:R-:W-:Y:S02]  /*4a90*/  UIADD3 UR4, UR39, -UR4, URZ ;  /* 0x8000000427047290 */ /* 0x000fe4000fffe03f */
[----:B------:R-:W-:-:S04]  /*4aa0*/  LOP3.LUT R3, R3, 0x1, RZ, 0xfc, !PT ;  /* 0x0000000103037812 */ /* 0x000fc800078efcff */
[----:B------:R-:W-:Y:S01]  /*4ab0*/  IMAD.U32 R0, RZ, RZ, UR4 ;  /* 0x00000004ff007e24 */ /* 0x000fe2000f8e00ff */
[----:B------:R-:W-:-:S04]  /*4ac0*/  ISETP.NE.AND P0, PT, R3, 0x3, PT ;  /* 0x000000030300780c */ /* 0x000fc80003f05270 */
[----:B------:R-:W-:-:S04]  /*4ad0*/  SHF.L.U32 R0, R0, 0x1f, RZ ;  /* 0x0000001f00007819 */ /* 0x000fc800000006ff */
[----:B------:R-:W0:Y:S02]  /*4ae0*/  SYNCS.PHASECHK.TRANS64.TRYWAIT P1, [UR46+0x28c00], R0 ;  /* 0x028c0000ff0075a7 */ /* 0x000e24000802016e */
[----:B0-----:R-:W-:Y:S05]  /*4af0*/  @!P1 BRA `(.L_x_5278) ;  /* 0x0000015800349947 */ /* 0x001fea0003800000 */
.L_x_5514:
[----:B------:R-:W-:Y:S05]  /*4b00*/  @!P0 BRA `(.L_x_5279) ;  /* 0x0000000000048947 */ /* 0x000fea0003800000 */
[----:B------:R-:W-:Y:S01]  /*4b10*/  BPT.TRAP 0x1 ;  /* 0x000000040000795c */ /* 0x000fe20000300000 */
.L_x_5279:
[----:B------:R-:W-:Y:S02]  /*4b20*/  IMAD.U32 R7, RZ, RZ, UR37 ;  /* 0x00000025ff077e24 */ /* 0x000fe4000f8e00ff */
[----:B------:R-:W-:-:S03]  /*4b30*/  IMAD.U32 R8, RZ, RZ, UR38 ;  /* 0x00000026ff087e24 */ /* 0x000fc6000f8e00ff */
[----:B------:R-:W-:Y:S02]  /*4b40*/  LEA R7, R7, UR46, 0x3 ;  /* 0x0000002e07077c11 */ /* 0x000fe4000f8e18ff */
[----:B------:R-:W-:-:S04]  /*4b50*/  SHF.L.U32 R8, R8, 0x1f, RZ ;  /* 0x0000001f08087819 */ /* 0x000fc800000006ff */
[----:B------:R1:W2:Y:S01]  /*4b60*/  SYNCS.PHASECHK.TRANS64.TRYWAIT P1, [R7+URZ+0x28c30], R8 ;  /* 0x028c3008070075a7 */ /* 0x0002a2000802017f */
[----:B------:R-:W-:Y:S05]  /*4b70*/  @!P0 BRA `(.L_x_5280) ;  /* 0x0000000000048947 */ /* 0x000fea0003800000 */
[----:B------:R-:W-:Y:S01]  /*4b80*/  BPT.TRAP 0x1 ;  /* 0x000000040000795c */ /* 0x000fe20000300000 */
.L_x_5280:
[----:B--2---:R-:W-:Y:S05]  /*4b90*/  @P1 BRA `(.L_x_5281) ;  /* 0x0000000000081947 */ /* 0x004fea0003800000 */
[----:B------:R-:W2:Y:S02]  /*4ba0*/  SYNCS.PHASECHK.TRANS64.TRYWAIT P1, [R7+URZ+0x28c30], R8 ;  /* 0x028c3008070075a7 */ /* 0x000ea4000802017f */
[----:B--2---:R-:W-:Y:S05]  /*4bb0*/  @!P1 BRA `(.L_x_5282) ;  /* 0x00000158001c9947 */ /* 0x004fea0003800000 */
.L_x_5281:
        /* <DEDUP_REMOVED lines=15> */
[----:B------:R-:W-:Y:S01]  /*4cb0*/  VIADD R3, R186, UR42 ;  /* 0x0000002aba037c36 */ /* 0x000fe20008000000 */
[----:B------:R-:W-:Y:S01]  /*4cc0*/  UMOV UR7, 0x40000040 ;  /* 0x4000004000077882 */ /* 0x000fe20000000000 */
[----:B------:R-:W-:Y:S01]  /*4cd0*/  UMOV UR5, 0x40000040 ;  /* 0x4000004000057882 */ /* 0x000fe20000000000 */
[----:B------:R-:W-:Y:S01]  /*4ce0*/  ULOP3.LUT UR4, UR4, 0x3fff, URZ, 0xc0, !UPT ;  /* 0x00003fff04047892 */ /* 0x000fe2000f8ec03f */
[----:B------:R-:W-:Y:S01]  /*4cf0*/  IMAD.MOV.U32 R4, RZ, RZ, R3 ;  /* 0x000000ffff047224 */ /* 0x000fe200078e0003 */
[----:B------:R-:W-:Y:S01]  /*4d00*/  UMOV UR11, 0x40000040 ;  /* 0x40000040000b7882 */ /* 0x000fe20000000000 */
[----:B------:R-:W-:Y:S01]  /*4d10*/  UMOV UR9, 0x40000040 ;  /* 0x4000004000097882 */ /* 0x000fe20000000000 */
[----:B------:R-:W-:Y:S01]  /*4d20*/  ULEA UR18, UR37, UR18, 0x9 ;  /* 0x0000001225127291 */ /* 0x000fe2000f8e483f */
[----:B------:R-:W-:Y:S01]  /*4d30*/  LEA R11, R168, 0xffffffc0, 0x6 ;  /* 0xffffffc0a80b7811 */ /* 0x000fe200078e30ff */
[----:B------:R-:W-:-:S02]  /*4d40*/  ULOP3.LUT UR16, UR4, 0x10000, URZ, 0xfc, !UPT ;  /* 0x0001000004107892 */ /* 0x000fc4000f8efc3f */
[----:B------:R-:W-:Y:S01]  /*4d50*/  UIADD3 UR6, UR18, 0x2, URZ ;  /* 0x0000000212067890 */ /* 0x000fe2000fffe03f */
[----:B------:R-:W-:Y:S01]  /*4d60*/  IADD3 R10, -R2, UR49, -R11 ;  /* 0x00000031020a7c10 */ /* 0x000fe2000fffe90b */
[----:B------:R-:W-:Y:S02]  /*4d70*/  UIADD3 UR4, UR16, 0x2, URZ ;  /* 0x0000000210047890 */ /* 0x000fe4000fffe03f */
[----:B------:R-:W-:Y:S02]  /*4d80*/  UIADD3 UR10, UR18, 0x4, URZ ;  /* 0x00000004120a7890 */ /* 0x000fe4000fffe03f */
[----:B------:R-:W-:Y:S02]  /*4d90*/  UIADD3 UR8, UR16, 0x4, URZ ;  /* 0x0000000410087890 */ /* 0x000fe4000fffe03f */
[----:B------:R-:W-:Y:S01]  /*4da0*/  HGMMA.64x64x16.F32 R24, gdesc[UR16], RZ, !UPT, gsb0 ;  /* 0x00e00000101879f0 */ /* 0x000fe2000c0008ff */
[----:B------:R-:W-:Y:S02]  /*4db0*/  UIADD3 UR14, UR18, 0x6, URZ ;  /* 0x00000006120e7890 */ /* 0x000fe4000fffe03f */
[----:B------:R-:W-:Y:S01]  /*4dc0*/  UIADD3 UR12, UR16, 0x6, URZ ;  /* 0x00000006100c7890 */ /* 0x000fe2000fffe03f */
[----:B------:R-:W-:Y:S01]  /*4dd0*/  UMOV UR15, 0x40000040 ;  /* 0x40000040000f7882 */ /* 0x000fe20000000000 */
[----:B------:R-:W-:Y:S01]  /*4de0*/  UMOV UR13, 0x40000040 ;  /* 0x40000040000d7882 */ /* 0x000fe20000000000 */
[----:B------:R-:W-:-:S02]  /*4df0*/  WARPGROUP.DEPBAR.LE gsb0, 0x0 ;  /* 0x00008000000079c5 */ /* 0x000fc40000010000 */
[----:B------:R-:W-:-:S06]  /*4e00*/  WARPGROUP.ARRIVE ;  /* 0x00000000000079c5 */ /* 0x000fcc0000000000 */
[----:B------:R-:W-:Y:S01]  /*4e10*/  HGMMA.64x64x16.F32 R24, gdesc[UR4], R24, gsb0 ;  /* 0x00e00000041879f0 */ /* 0x000fe20008000818 */
        /* <DEDUP_REMOVED lines=9> */
[----:B------:R-:W-:-:S03]  /*4eb0*/  IMAD.MOV.U32 R5, RZ, RZ, -0x40 ;  /* 0xffffffc0ff057424 */ /* 0x000fc600078e00ff */
[----:B------:R-:W-:Y:S01]  /*4ec0*/  @!P1 PRMT R3, RZ, 0x654, R3 ;  /* 0x00000654ff039816 */ /* 0x000fe20000000003 */
[----:B------:R-:W0:Y:S01]  /*4ed0*/  SHFL.IDX PT, R9, R4, RZ, 0x1c1f ;  /* 0x001c1fff04097589 */ /* 0x000e2200000e0000 */
[----:B------:R-:W-:-:S04]  /*4ee0*/  IMAD R5, R168, R5, 0x41 ;  /* 0x00000041a8057424 */ /* 0x000fc800078e0205 */
[----:B------:R-:W-:Y:S01]  /*4ef0*/  VIADD R14, R5, 0xffffffff ;  /* 0xffffffff050e7836 */ /* 0x000fe20000000000 */
[----:B------:R-:W-:Y:S02]  /*4f00*/  WARPGROUP.DEPBAR.LE gsb0, 0x0 ;  /* 0x00008000000079c5 */ /* 0x000fe40000010000 */
[----:B------:R-:W-:-:S06]  /*4f10*/  WARPGROUP.ARRIVE ;  /* 0x00000000000079c5 */ /* 0x000fcc0000000000 */
[----:B------:R-:W-:Y:S01]  /*4f20*/  HGMMA.64x64x16.F32 R24, gdesc[UR8], R24, gsb0 ;  /* 0x00e00000081879f0 */ /* 0x000fe20008000818 */
[----:B------:R-:W-:Y:S02]  /*4f30*/  ULDC UR11, c[0x0][0x9dc] ;  /* 0x00027700000b7ab9 */ /* 0x000fe40000000800 */
[----:B------:R-:W-:Y:S01]  /*4f40*/  ULOP3.LUT UR6, URZ, UR11, URZ, 0x33, !UPT ;  /* 0x0000000b3f067292 */ /* 0x000fe2000f8e333f */
[----:B------:R-:W-:Y:S02]  /*4f50*/  WARPGROUP.DEPBAR.LE gsb0, 0x0 ;  /* 0x00008000000079c5 */ /* 0x000fe40000010000 */
[----:B------:R-:W-:-:S06]  /*4f60*/  WARPGROUP.ARRIVE ;  /* 0x00000000000079c5 */ /* 0x000fcc0000000000 */
[----:B------:R-:W-:Y:S01]  /*4f70*/  HGMMA.64x64x16.F32 R24, gdesc[UR12], R24, gsb0 ;  /* 0x00e000000c1879f0 */ /* 0x000fe20008000818 */
[----:B------:R-:W-:Y:S02]  /*4f80*/  ULDC.64 UR14, c[0x0][0x9e0] ;  /* 0x00027800000e7ab9 */ /* 0x000fe40000000a00 */
[----:B------:R-:W-:-:S06]  /*4f90*/  UISETP.GE.AND UP1, UPT, UR15, 0x1, UPT ;  /* 0x000000010f00788c */ /* 0x000fcc000bf26270 */
[----:B------:R-:W-:Y:S01]  /*4fa0*/  PLOP3.LUT P2, PT, PT, PT, UP1, 0x40, 0x0 ;  /* 0x000000000000781c */ /* 0x000fe20003f4e818 */
[----:B------:R-:W-:Y:S02]  /*4fb0*/  WARPGROUP.DEPBAR.LE gsb0, 0x0 ;  /* 0x00008000000079c5 */ /* 0x000fe40000010000 */
[----:B------:R3:W-:Y:S02]  /*4fc0*/  @!P1 SYNCS.ARRIVE.TRANS64.RED.A1T0 RZ, [R3+URZ], RZ ;  /* 0x000000ff03ff99a7 */ /* 0x0007e4000810043f */
[----:B---3--:R-:W-:-:S05]  /*4fd0*/  IADD3 R3, -R2, UR49, R5 ;  /* 0x0000003102037c10 */ /* 0x008fca000fffe105 */
[----:B------:R-:W-:-:S04]  /*4fe0*/  VIADD R3, R3, -UR51 ;  /* 0x8000003303037c36 */ /* 0x000fc80008000000 */
[C---:B------:R-:W-:Y:S02]  /*4ff0*/  VIADD R13, R3.reuse, UR14 ;  /* 0x0000000e030d7c36 */ /* 0x040fe40008000000 */
[----:B------:R-:W-:-:S03]  /*5000*/  VIADD R12, R3, UR6 ;  /* 0x00000006030c7c36 */ /* 0x000fc60008000000 */
[----:B0-----:R-:W-:Y:S01]  /*5010*/  VIADDMNMX R3, R9, R13, R10, PT ;  /* 0x0000000d09037246 */ /* 0x001fe2000380010a */
[----:B------:R-:W-:Y:S01]  /*5020*/  IMAD.IADD R5, R12, 0x1, R9 ;  /* 0x000000010c057824 */ /* 0x000fe200078e0209 */
[----:B------:R-:W-:Y:S06]  /*5030*/  @P2 BRA `(.L_x_5283) ;  /* 0x00000000005c2947 */ /* 0x000fec0003800000 */
[----:B------:R-:W-:Y:S01]  /*5040*/  IMAD.U32 R6, RZ, RZ, UR51 ;  /* 0x00000033ff067e24 */ /* 0x000fe2000f8e00ff */
[----:B------:R-:W-:Y:S04]  /*5050*/  BSSY B0, `(.L_x_5284) ;  /* 0x0000011000007945 */ /* 0x000fe80003800000 */
[----:B------:R-:W-:-:S04]  /*5060*/  IADD3 R6, -R6, UR49, R9 ;  /* 0x0000003106067c10 */ /* 0x000fc8000fffe109 */
        /* <DEDUP_REMOVED lines=10> */
.L_x_5285:
[----:B------:R-:W-:-:S06]  /*5110*/  UISETP.NE.AND UP2, UPT, UR15, 0x1, UPT ;  /* 0x000000010f00788c */ /* 0x000fcc000bf45270 */
[----:B------:R-:W-:-:S05]  /*5120*/  PLOP3.LUT P2, PT, PT, PT, UP2, 0x80, 0x0 ;  /* 0x000000000000781c */ /* 0x000fca0003f4f028 */
[----:B------:R-:W-:-:S08]  /*5130*/  @UP2 ULDC.64 UR6, c[0x0][0x9e8] ;  /* 0x00027a0000062ab9 */ /* 0x000fd00000000a00 */
[----:B------:R-:W-:-:S05]  /*5140*/  @P2 IMAD.HI.U32 R9, R6, UR6, RZ ;  /* 0x0000000606092c27 */ /* 0x000fca000f8e00ff */
[----:B------:R-:W-:-:S07]  /*5150*/  @P2 SHF.R.U32.HI R6, RZ, UR7, R9 ;  /* 0x00000007ff062c19 */ /* 0x000fce0008011609 */
.L_x_5286:
[----:B------:R-:W-:Y:S05]  /*5160*/  BSYNC B0 ;  /* 0x0000000000007941 */ /* 0x000fea0003800000 */
.L_x_5284:
[----:B------:R-:W-:-:S04]  /*5170*/  IMAD R9, R6, UR15, -R11 ;  /* 0x0000000f06097c24 */ /* 0x000fc8000f8e0a0b */
[----:B------:R-:W-:-:S05]  /*5180*/  IMAD.IADD R6, R9, 0x1, -R2 ;  /* 0x0000000109067824 */ /* 0x000fca00078e0a02 */
[----:B------:R-:W-:Y:S02]  /*5190*/  VIMNMX R5, R5, R6, !PT ;  /* 0x0000000605057248 */ /* 0x000fe40007fe0100 */
[----:B------:R-:W-:-:S07]  /*51a0*/  VIADDMNMX R3, R6, UR15, R3, PT ;  /* 0x0000000f06037c46 */ /* 0x000fce000b800103 */
.L_x_5283:
[C---:B------:R-:W-:Y:S02]  /*51b0*/  ISETP.GE.AND P2, PT, R14.reuse, 0x2, PT ;  /* 0x000000020e00780c */ /* 0x040fe40003f46270 */
[C---:B------:R-:W-:Y:S02]  /*51c0*/  ISETP.GE.AND P6, PT, R14.reuse, 0xa, PT ;  /* 0x0000000a0e00780c */ /* 0x040fe40003fc6270 */
        /* <DEDUP_REMOVED lines=71> */
[----:B------:R-:W-:Y:S02]  /*5640*/  ISETP.GT.AND P6, PT, R5, 0x39, !P6 ;  /* 0x000000390500780c */ /* 0x000fe400077c4270 */
[----:B------:R-:W0:Y:S02]  /*5650*/  SHFL.IDX PT, R5, R4, 0x1, 0x1c1f ;  /* 0x003c1f0004057f89 */ /* 0x000e2400000e0000 */
[----:B------:R-:W-:-:S04]  /*5660*/  ISETP.LT.OR P6, PT, R3, 0x3a, P6 ;  /* 0x0000003a0300780c */ /* 0x000fc800037c1670 */
[----:B------:R-:W-:Y:S02]  /*5670*/  FSEL R53, R53, -INF , !P6 ;  /* 0xff80000035357808 */ /* 0x000fe40007000000 */
[----:B------:R-:W-:Y:S02]  /*5680*/  PLOP3.LUT P6, PT, PT, PT, UP1, 0x40, 0x0 ;  /* 0x000000000000781c */ /* 0x000fe40003fce818 */
[----:B0-----:R-:W-:Y:S01]  /*5690*/  VIADDMNMX R3, R5, R13, R10, PT ;  /* 0x0000000d05037246 */ /* 0x001fe2000380010a */
[----:B------:R-:W-:-:S10]  /*56a0*/  IMAD.IADD R6, R12, 0x1, R5 ;  /* 0x000000010c067824 */ /* 0x000fd400078e0205 */
[----:B------:R-:W-:Y:S05]  /*56b0*/  @P6 BRA `(.L_x_5287) ;  /* 0x0000000000646947 */ /* 0x000fea0003800000 */
        /* <DEDUP_REMOVED lines=14> */
.L_x_5289:
[----:B------:R-:W-:-:S06]  /*57a0*/  UISETP.NE.AND UP2, UPT, UR15, 0x1, UPT ;  /* 0x000000010f00788c */ /* 0x000fcc000bf45270 */
[----:B------:R-:W-:-:S05]  /*57b0*/  PLOP3.LUT P6, PT, PT, PT, UP2, 0x80, 0x0 ;  /* 0x000000000000781c */ /* 0x000fca0003fcf028 */
[----:B------:R-:W-:-:S08]  /*57c0*/  @UP2 ULDC.64 UR6, c[0x0][0x9e8] ;  /* 0x00027a0000062ab9 */ /* 0x000fd00000000a00 */
[----:B------:R-:W-:Y:S01]  /*57d0*/  @P6 IMAD.HI.U32 R5, R4, UR6, RZ ;  /* 0x0000000604056c27 */ /* 0x000fe2000f8e00ff */
[----:B------:R-:W-:-:S13]  /*57e0*/  PLOP3.LUT P6, PT, PT, PT, UP2, 0x80, 0x0 ;  /* 0x000000000000781c */ /* 0x000fda0003fcf028 */
[----:B------:R-:W-:-:S07]  /*57f0*/  @P6 SHF.R.U32.HI R4, RZ, UR7, R5 ;  /* 0x00000007ff046c19 */ /* 0x000fce0008011605 */
.L_x_5290:
[----:B------:R-:W-:Y:S05]  /*5800*/  BSYNC B0 ;  /* 0x0000000000007941 */ /* 0x000fea0003800000 */
.L_x_5288:
[----:B------:R-:W-:-:S04]  /*5810*/  IMAD R5, R4, UR15, -R11 ;  /* 0x0000000f04057c24 */ /* 0x000fc8000f8e0a0b */
[----:B------:R-:W-:-:S05]  /*5820*/  IMAD.IADD R5, R5, 0x1, -R2 ;  /* 0x0000000105057824 */ /* 0x000fca00078e0a02 */
[----:B------:R-:W-:Y:S02]  /*5830*/  VIMNMX R6, R6, R5, !PT ;  /* 0x0000000506067248 */ /* 0x000fe40007fe0100 */
[----:B------:R-:W-:-:S07]  /*5840*/  VIADDMNMX R3, R5, UR15, R3, PT ;  /* 0x0000000f05037c46 */ /* 0x000fce000b800103 */
.L_x_5287:
[----:B------:R-:W-:Y:S01]  /*5850*/  BAR.SYNC.DEFER_BLOCKING 0xf, 0x100 ;  /* 0x03c4000000007b1d */ /* 0x000fe20000010000 */
[----:B------:R-:W-:Y:S02]  /*5860*/  ISETP.GT.AND P2, PT, R6, 0x1, !P2 ;  /* 0x000000010600780c */ /* 0x000fe40005744270 */
[----:B------:R-:W-:Y:S02]  /*5870*/  FMNMX.FTZ R4, R15, R25, !PT ;  /* 0x000000190f047209 */ /* 0x000fe40007810000 */
[----:B------:R-:W-:Y:S01]  /*5880*/  ISETP.LT.OR P2, PT, R3, 0x2, P2 ;  /* 0x000000020300780c */ /* 0x000fe20001741670 */
[----:B------:R-:W-:Y:S01]  /*5890*/  ULDC UR10, c[0x0][0x988] ;  /* 0x00026200000a7ab9 */ /* 0x000fe20000000800 */
        /* <DEDUP_REMOVED lines=28> */
[----:B------:R-:W-:Y:S02]  /*5a60*/  ISETP.GT.AND P3, PT, R6, 0x8, !P3 ;  /* 0x000000080600780c */ /* 0x000fe40005f64270 */
[----:B------:R-:W-:Y:S02]  /*5a70*/  FSEL R38, R38, -INF , !P2 ;  /* 0xff80000026267808 */ /* 0x000fe40005000000 */
[----:B------:R-:W-:Y:S02]  /*5a80*/  ISETP.NE.AND P2, PT, R36, RZ, PT ;  /* 0x000000ff2400720c */ /* 0x000fe40003f45270 */
[----:B------:R-:W-:Y:S02]  /*5a90*/  FMNMX.FTZ R4, R67, R4, !PT ;  /* 0x0000000443047209 */ /* 0x000fe40007810000 */
[----:B------:R-:W-:-:S02]  /*5aa0*/  ISETP.GT.AND P2, PT, R6, 0x19, !P2 ;  /* 0x000000190600780c */ /* 0x000fc40005744270 */
[C---:B------:R-:W-:Y:S02]  /*5ab0*/  ISETP.LT.OR P3, PT, R3.reuse, 0x9, P3 ;  /* 0x000000090300780c */ /* 0x040fe40001f61670 */
[----:B------:R-:W-:Y:S02]  /*5ac0*/  ISETP.LT.OR P2, PT, R3, 0x1a, P2 ;  /* 0x0000001a0300780c */ /* 0x000fe40001741670 */
[----:B------:R-:W-:Y:S02]  /*5ad0*/  FMNMX.FTZ R10, R53, R4, !PT ;  /* 0x00000004350a7209 */ /* 0x000fe40007810000 */
[----:B------:R-:W-:Y:S02]  /*5ae0*/  FSEL R39, R39, -INF , !P2 ;  /* 0xff80000027277808 */ /* 0x000fe40005000000 */
[----:B------:R-:W-:Y:S01]  /*5af0*/  ISETP.NE.AND P2, PT, R58, RZ, PT ;  /* 0x000000ff3a00720c */ /* 0x000fe20003f45270 */
[----:B------:R-:W0:Y:S01]  /*5b00*/  SHFL.BFLY PT, R5, R10, 0x2, 0x1f ;  /* 0x0c401f000a057f89 */ /* 0x000e2200000e0000 */
[----:B------:R-:W-:-:S02]  /*5b10*/  FSEL R30, R30, -INF , !P3 ;  /* 0xff8000001e1e7808 */ /* 0x000fc40005800000 */
[----:B------:R-:W-:Y:S02]  /*5b20*/  ISETP.GT.AND P2, PT, R6, 0x20, !P2 ;  /* 0x000000200600780c */ /* 0x000fe40005744270 */
[----:B------:R-:W-:Y:S02]  /*5b30*/  ISETP.NE.AND P3, PT, R60, RZ, PT ;  /* 0x000000ff3c00720c */ /* 0x000fe40003f65270 */
[----:B------:R-:W-:Y:S02]  /*5b40*/  ISETP.LT.OR P2, PT, R3, 0x21, P2 ;  /* 0x000000210300780c */ /* 0x000fe40001741670 */
[----:B------:R-:W-:Y:S02]  /*5b50*/  ISETP.NE.AND P6, PT, R9, RZ, PT ;  /* 0x000000ff0900720c */ /* 0x000fe40003fc5270 */
[----:B------:R-:W-:Y:S02]  /*5b60*/  FSEL R42, R42, -INF , !P2 ;  /* 0xff8000002a2a7808 */ /* 0x000fe40005000000 */
[----:B------:R-:W-:-:S02]  /*5b70*/  ISETP.NE.AND P2, PT, R40, RZ, PT ;  /* 0x000000ff2800720c */ /* 0x000fc40003f45270 */
[C---:B------:R-:W-:Y:S02]  /*5b80*/  ISETP.GT.AND P4, PT, R6.reuse, 0x31, !P4 ;  /* 0x000000310600780c */ /* 0x040fe40006784270 */
[C---:B------:R-:W-:Y:S02]  /*5b90*/  ISETP.GT.AND P2, PT, R6.reuse, 0x21, !P2 ;  /* 0x000000210600780c */ /* 0x040fe40005744270 */
[----:B------:R-:W-:Y:S02]  /*5ba0*/  ISETP.GT.AND P5, PT, R6, 0x38, !P5 ;  /* 0x000000380600780c */ /* 0x000fe40006fa4270 */
[C---:B------:R-:W-:Y:S02]  /*5bb0*/  ISETP.LT.OR P2, PT, R3.reuse, 0x22, P2 ;  /* 0x000000220300780c */ /* 0x040fe40001741670 */
[----:B------:R-:W-:Y:S02]  /*5bc0*/  ISETP.LT.OR P4, PT, R3, 0x32, P4 ;  /* 0x000000320300780c */ /* 0x000fe40002781670 */
[----:B------:R-:W-:-:S02]  /*5bd0*/  FSEL R43, R43, -INF , !P2 ;  /* 0xff8000002b2b7808 */ /* 0x000fc40005000000 */
[----:B------:R-:W-:Y:S02]  /*5be0*/  ISETP.GT.AND P2, PT, R6, 0x28, !P3 ;  /* 0x000000280600780c */ /* 0x000fe40005f44270 */
[----:B0-----:R-:W-:Y:S02]  /*5bf0*/  FMNMX.FTZ R11, R10, R5, !PT ;  /* 0x000000050a0b7209 */ /* 0x001fe40007810000 */
[----:B------:R-:W-:Y:S02]  /*5c00*/  ISETP.LT.OR P2, PT, R3, 0x29, P2 ;  /* 0x000000290300780c */ /* 0x000fe40001741670 */
[----:B------:R-:W-:Y:S01]  /*5c10*/  ISETP.NE.AND P3, PT, R62, RZ, PT ;  /* 0x000000ff3e00720c */ /* 0x000fe20003f65270 */
[----:B------:R-:W0:Y:S01]  /*5c20*/  SHFL.BFLY PT, R12, R11, 0x1, 0x1f ;  /* 0x0c201f000b0c7f89 */ /* 0x000e2200000e0000 */
[----:B------:R-:W-:Y:S02]  /*5c30*/  FSEL R46, R46, -INF , !P2 ;  /* 0xff8000002e2e7808 */ /* 0x000fe40005000000 */
[----:B------:R-:W-:-:S02]  /*5c40*/  ISETP.GT.AND P2, PT, R6, RZ, !P6 ;  /* 0x000000ff0600720c */ /* 0x000fc40007744270 */
[----:B------:R-:W-:Y:S02]  /*5c50*/  ISETP.GT.AND P3, PT, R6, 0x30, !P3 ;  /* 0x000000300600780c */ /* 0x000fe40005f64270 */
[C---:B------:R-:W-:Y:S02]  /*5c60*/  ISETP.LT.OR P2, PT, R3.reuse, 0x1, P2 ;  /* 0x000000010300780c */ /* 0x040fe40001741670 */
[----:B------:R-:W-:Y:S02]  /*5c70*/  ISETP.LT.OR P3, PT, R3, 0x31, P3 ;  /* 0x000000310300780c */ /* 0x000fe40001f61670 */
        /* <DEDUP_REMOVED lines=8> */
[----:B------:R-:W-:-:S02]  /*5d00*/  FMNMX.FTZ R4, R34, R5, !PT ;  /* 0x0000000522047209 */ /* 0x000fc40007810000 */
[----:B0-----:R-:W-:Y:S02]  /*5d10*/  FMNMX.FTZ R5, R11, R12, !PT ;  /* 0x0000000c0b057209 */ /* 0x001fe40007810000 */
[----:B------:R-:W-:Y:S02]  /*5d20*/  FMNMX.FTZ R9, R35, R4, !PT ;  /* 0x0000000423097209 */ /* 0x000fe40007810000 */
[C---:B------:R-:W-:Y:S01]  /*5d30*/  FSETP.NEU.FTZ.AND P2, PT, R5.reuse, -INF , PT ;  /* 0xff8000000500780b */ /* 0x040fe20003f5d000 */
[----:B------:R-:W-:Y:S01]  /*5d40*/  FMUL.FTZ R10, R5, UR10 ;  /* 0x0000000a050a7c20 */ /* 0x000fe20008410000 */
[----:B------:R-:W-:Y:S02]  /*5d50*/  FMNMX.FTZ R4, R38, R9, !PT ;  /* 0x0000000926047209 */ /* 0x000fe40007810000 */
[----:B------:R-:W-:Y:S02]  /*5d60*/  ISETP.NE.AND P6, PT, R14, RZ, PT ;  /* 0x000000ff0e00720c */ /* 0x000fe40003fc5270 */
[----:B------:R-:W-:-:S02]  /*5d70*/  FMNMX.FTZ R9, R39, R4, !PT ;  /* 0x0000000427097209 */ /* 0x000fc40007810000 */
[----:B------:R-:W-:Y:S02]  /*5d80*/  FSEL R50, R50, -INF , !P3 ;  /* 0xff80000032327808 */ /* 0x000fe40005800000 */
[----:B------:R-:W-:Y:S02]  /*5d90*/  FMNMX.FTZ R4, R42, R9, !PT ;  /* 0x000000092a047209 */ /* 0x000fe40007810000 */
[----:B------:R-:W-:Y:S02]  /*5da0*/  FSEL R10, R10, RZ, P2 ;  /* 0x000000ff0a0a7208 */ /* 0x000fe40001000000 */
[----:B------:R-:W-:Y:S02]  /*5db0*/  FMNMX.FTZ R9, R43, R4, !PT ;  /* 0x000000042b097209 */ /* 0x000fe40007810000 */
[----:B------:R-:W-:Y:S01]  /*5dc0*/  ISETP.GT.AND P2, PT, R6, 0x39, !P6 ;  /* 0x000000390600780c */ /* 0x000fe20007744270 */
[--C-:B------:R-:W-:Y:S01]  /*5dd0*/  FFMA.FTZ R6, R15, UR10, -R10.reuse ;  /* 0x0000000a0f067c23 */ /* 0x100fe2000801080a */
[----:B------:R-:W-:Y:S01]  /*5de0*/  FMNMX.FTZ R4, R46, R9, !PT ;  /* 0x000000092e047209 */ /* 0x000fe20007810000 */
[--C-:B------:R-:W-:Y:S01]  /*5df0*/  FFMA.FTZ R11, R25, UR10, -R10.reuse ;  /* 0x0000000a190b7c23 */ /* 0x100fe2000801080a */
[----:B------:R-:W-:Y:S01]  /*5e00*/  ISETP.LT.OR P5, PT, R3, 0x39, P5 ;  /* 0x000000390300780c */ /* 0x000fe20002fa1670 */
[----:B------:R0:W-:Y:S01]  /*5e10*/  MUFU.EX2 R152, R6 ;  /* 0x0000000600987308 */ /* 0x0001e20000000800 */
[----:B------:R-:W-:Y:S01]  /*5e20*/  FMNMX.FTZ R9, R47, R4, !PT ;  /* 0x000000042f097209 */ /* 0x000fe20007810000 */
[--C-:B------:R-:W-:Y:S01]  /*5e30*/  FFMA.FTZ R12, R57, UR10, -R10.reuse ;  /* 0x0000000a390c7c23 */ /* 0x100fe2000801080a */
[----:B------:R-:W-:Y:S01]  /*5e40*/  FSEL R51, R51, -INF , !P4 ;  /* 0xff80000033337808 */ /* 0x000fe20006000000 */
[--C-:B------:R-:W-:Y:S01]  /*5e50*/  FFMA.FTZ R13, R33, UR10, -R10.reuse ;  /* 0x0000000a210d7c23 */ /* 0x100fe2000801080a */
[----:B------:R-:W-:Y:S01]  /*5e60*/  FMNMX.FTZ R4, R50, R9, !PT ;  /* 0x0000000932047209 */ /* 0x000fe20007810000 */
[--C-:B------:R-:W-:Y:S01]  /*5e70*/  FFMA.FTZ R9, R29, UR10, -R10.reuse ;  /* 0x0000000a1d097c23 */ /* 0x100fe2000801080a */
[----:B------:R-:W-:Y:S01]  /*5e80*/  ISETP.LT.OR P2, PT, R3, 0x3a, P2 ;  /* 0x0000003a0300780c */ /* 0x000fe20001741670 */
[----:B------:R-:W3:Y:S01]  /*5e90*/  MUFU.EX2 R11, R11 ;  /* 0x0000000b000b7308 */ /* 0x000ee20000000800 */
[----:B------:R-:W-:Y:S01]  /*5ea0*/  FSEL R54, R54, -INF , !P5 ;  /* 0xff80000036367808 */ /* 0x000fe20006800000 */
[--C-:B0-----:R-:W-:Y:S01]  /*5eb0*/  FFMA.FTZ R6, R21, UR10, -R10.reuse ;  /* 0x0000000a15067c23 */ /* 0x101fe2000801080a */
[----:B------:R-:W-:Y:S01]  /*5ec0*/  FMNMX.FTZ R3, R51, R4, !PT ;  /* 0x0000000433037209 */ /* 0x000fe20007810000 */
[--C-:B------:R-:W-:Y:S01]  /*5ed0*/  FFMA.FTZ R14, R59, UR10, -R10.reuse ;  /* 0x0000000a3b0e7c23 */ /* 0x100fe2000801080a */
[----:B------:R-:W-:Y:S01]  /*5ee0*/  FSEL R55, R55, -INF , !P2 ;  /* 0xff80000037377808 */ /* 0x000fe20005000000 */
[--C-:B------:R-:W-:Y:S01]  /*5ef0*/  FFMA.FTZ R15, R37, UR10, -R10.reuse ;  /* 0x0000000a250f7c23 */ /* 0x100fe2000801080a */
[----:B------:R-:W-:Y:S01]  /*5f00*/  FMNMX.FTZ R4, R54, R3, !PT ;  /* 0x0000000336047209 */ /* 0x000fe20007810000 */
[----:B------:R-:W0:Y:S01]  /*5f10*/  MUFU.EX2 R154, R6 ;  /* 0x00000006009a7308 */ /* 0x000e220000000800 */
[--C-:B------:R-:W-:Y:S01]  /*5f20*/  FFMA.FTZ R20, R61, UR10, -R10.reuse ;  /* 0x0000000a3d147c23 */ /* 0x100fe2000801080a */
[--C-:B------:R-:W-:Y:S01]  /*5f30*/  FFMA.FTZ R24, R63, UR10, -R10.reuse ;  /* 0x0000000a3f187c23 */ /* 0x100fe2000801080a */
[----:B------:R-:W-:Y:S01]  /*5f40*/  FMNMX.FTZ R4, R55, R4, !PT ;  /* 0x0000000437047209 */ /* 0x000fe20007810000 */
[--C-:B------:R-:W-:Y:S01]  /*5f50*/  FFMA.FTZ R25, R45, UR10, -R10.reuse ;  /* 0x0000000a2d197c23 */ /* 0x100fe2000801080a */
[--C-:B------:R-:W-:Y:S01]  /*5f60*/  FFMA.FTZ R28, R65, UR10, -R10.reuse ;  /* 0x0000000a411c7c23 */ /* 0x100fe2000801080a */
[----:B------:R-:W-:-:S02]  /*5f70*/  FFMA.FTZ R29, R49, UR10, -R10 ;  /* 0x0000000a311d7c23 */ /* 0x000fc4000801080a */
[----:B------:R-:W4:Y:S01]  /*5f80*/  SHFL.BFLY PT, R3, R4, 0x2, 0x1f ;  /* 0x0c401f0004037f89 */ /* 0x000f2200000e0000 */
[----:B------:R-:W5:Y:S01]  /*5f90*/  MUFU.EX2 R9, R9 ;  /* 0x0000000900097308 */ /* 0x000f620000000800 */
[----:B---3--:R-:W-:Y:S01]  /*5fa0*/  FADD.FTZ R33, R152, R11 ;  /* 0x0000000b98217221 */ /* 0x008fe20000010000 */
[----:B------:R-:W-:-:S06]  /*5fb0*/  F2FP.F16.F32.PACK_AB R152, R11, R152 ;  /* 0x000000980b98723e */ /* 0x000fcc00000000ff */
[----:B------:R-:W3:Y:S01]  /*5fc0*/  MUFU.EX2 R12, R12 ;  /* 0x0000000c000c7308 */ /* 0x000ee20000000800 */
[----:B0-----:R-:W-:-:S07]  /*5fd0*/  FADD.FTZ R32, R154, R33 ;  /* 0x000000219a207221 */ /* 0x001fce0000010000 */
[----:B------:R-:W0:Y:S01]  /*5fe0*/  MUFU.EX2 R13, R13 ;  /* 0x0000000d000d7308 */ /* 0x000e220000000800 */
[C---:B-----5:R-:W-:Y:S01]  /*5ff0*/  FADD.FTZ R37, R9.reuse, R32 ;  /* 0x0000002009257221 */ /* 0x060fe20000010000 */
[----:B------:R-:W-:Y:S02]  /*6000*/  F2FP.F16.F32.PACK_AB R154, R9, R154 ;  /* 0x0000009a099a723e */ /* 0x000fe400000000ff */
[----:B----4-:R-:W-:Y:S01]  /*6010*/  FMNMX.FTZ R3, R4, R3, !PT ;  /* 0x0000000304037209 */ /* 0x010fe20007810000 */
[----:B------:R-:W-:-:S03]  /*6020*/  FFMA.FTZ R4, R41, UR10, -R10 ;  /* 0x0000000a29047c23 */ /* 0x000fc6000801080a */
[----:B------:R-:W4:Y:S01]  /*6030*/  MUFU.EX2 R14, R14 ;  /* 0x0000000e000e7308 */ /* 0x000f220000000800 */
[----:B---3--:R-:W-:Y:S01]  /*6040*/  FADD.FTZ R36, R12, R37 ;  /* 0x000000250c247221 */ /* 0x008fe20000010000 */
[----:B------:R-:W3:Y:S06]  /*6050*/  SHFL.BFLY PT, R6, R3, 0x1, 0x1f ;  /* 0x0c201f0003067f89 */ /* 0x000eec00000e0000 */
[----:B------:R5:W-:Y:S01]  /*6060*/  MUFU.EX2 R21, R4 ;  /* 0x0000000400157308 */ /* 0x000be20000000800 */
[C---:B0-----:R-:W-:Y:S01]  /*6070*/  FADD.FTZ R37, R13.reuse, R36 ;  /* 0x000000240d257221 */ /* 0x041fe20000010000 */
[----:B------:R-:W-:-:S06]  /*6080*/  F2FP.F16.F32.PACK_AB R156, R13, R12 ;  /* 0x0000000c0d9c723e */ /* 0x000fcc00000000ff */
[----:B------:R-:W0:Y:S01]  /*6090*/  MUFU.EX2 R15, R15 ;  /* 0x0000000f000f7308 */ /* 0x000e220000000800 */
[----:B----4-:R-:W-:-:S07]  /*60a0*/  FADD.FTZ R36, R14, R37 ;  /* 0x000000250e247221 */ /* 0x010fce0000010000 */
[----:B------:R-:W-:Y:S01]  /*60b0*/  MUFU.EX2 R20, R20 ;  /* 0x0000001400147308 */ /* 0x000fe20000000800 */
[----:B---3--:R-:W-:Y:S01]  /*60c0*/  FMNMX.FTZ R6, R3, R6, !PT ;  /* 0x0000000603067209 */ /* 0x008fe20007810000 */
[--C-:B------:R-:W-:Y:S01]  /*60d0*/  FFMA.FTZ R3, R67, UR10, -R10.reuse ;  /* 0x0000000a43037c23 */ /* 0x100fe2000801080a */
[----:B------:R-:W-:Y:S02]  /*60e0*/  FFMA.FTZ R10, R53, UR10, -R10 ;  /* 0x0000000a350a7c23 */ /* 0x000fe4000801080a */
[C---:B------:R-:W-:Y:S01]  /*60f0*/  FSETP.NEU.FTZ.AND P2, PT, R6.reuse, -INF , PT ;  /* 0xff8000000600780b */ /* 0x040fe20003f5d000 */
[----:B-----5:R-:W-:Y:S02]  /*6100*/  FMUL.FTZ R4, R6, UR10 ;  /* 0x0000000a06047c20 */ /* 0x020fe40008410000 */
[----:B------:R-:W-:Y:S01]  /*6110*/  MUFU.EX2 R24, R24 ;  /* 0x0000001800187308 */ /* 0x000fe20000000800 */
[----:B0-----:R-:W-:Y:S02]  /*6120*/  F2FP.F16.F32.PACK_AB R158, R15, R14 ;  /* 0x0000000e0f9e723e */ /* 0x001fe400000000ff */
[----:B------:R-:W-:-:S05]  /*6130*/  FSEL R4, R4, RZ, P2 ;  /* 0x000000ff04047208 */ /* 0x000fca0001000000 */
        /* <DEDUP_REMOVED lines=16> */
[----:B------:R-:W3:Y:S01]  /*6240*/  MUFU.EX2 R27, R27 ;  /* 0x0000001b001b7308 */ /* 0x000ee20000000800 */
[--C-:B------:R-:W-:Y:S01]  /*6250*/  FFMA.FTZ R54, R54, UR10, -R4.reuse ;  /* 0x0000000a36367c23 */ /* 0x100fe20008010804 */
[----:B------:R-:W-:Y:S01]  /*6260*/  FFMA.FTZ R4, R55, UR10, -R4 ;  /* 0x0000000a37047c23 */ /* 0x000fe20008010804 */
[----:B0-----:R-:W-:-:S02]  /*6270*/  F2FP.F16.F32.PACK_AB R162, R25, R24 ;  /* 0x0000001819a2723e */ /* 0x001fc400000000ff */
[----:B------:R-:W-:-:S03]  /*6280*/  F2FP.F16.F32.PACK_AB R160, R21, R20 ;  /* 0x0000001415a0723e */ /* 0x000fc600000000ff */
[----:B------:R-:W0:Y:S08]  /*6290*/  MUFU.EX2 R30, R30 ;  /* 0x0000001e001e7308 */ /* 0x000e300000000800 */
[----:B------:R-:W4:Y:S01]  /*62a0*/  MUFU.EX2 R31, R31 ;  /* 0x0000001f001f7308 */ /* 0x000f220000000800 */
[----:B---3--:R-:W-:Y:S01]  /*62b0*/  FADD.FTZ R33, R26, R27 ;  /* 0x0000001b1a217221 */ /* 0x008fe20000010000 */
[----:B------:R-:W-:-:S06]  /*62c0*/  F2FP.F16.F32.PACK_AB R153, R27, R26 ;  /* 0x0000001a1b99723e */ /* 0x000fcc00000000ff */
[----:B------:R-:W3:Y:S01]  /*62d0*/  MUFU.EX2 R34, R34 ;  /* 0x0000002200227308 */ /* 0x000ee20000000800 */
[----:B0-----:R-:W-:-:S07]  /*62e0*/  FADD.FTZ R32, R30, R33 ;  /* 0x000000211e207221 */ /* 0x001fce0000010000 */
[----:B------:R-:W0:Y:S01]  /*62f0*/  MUFU.EX2 R35, R35 ;  /* 0x0000002300237308 */ /* 0x000e220000000800 */
[C---:B----4-:R-:W-:Y:S01]  /*6300*/  FADD.FTZ R33, R31.reuse, R32 ;  /* 0x000000201f217221 */ /* 0x050fe20000010000 */
[----:B------:R-:W-:-:S05]  /*6310*/  F2FP.F16.F32.PACK_AB R155, R31, R30 ;  /* 0x0000001e1f9b723e */ /* 0x000fca00000000ff */
[----:B------:R4:W-:Y:S01]  /*6320*/  STSM.16.M88.4 [R19+0x26800], R152 ;  /* 0x0268009813007844 */ /* 0x0009e20000000200 */
[----:B------:R-:W5:Y:S01]  /*6330*/  MUFU.EX2 R38, R38 ;  /* 0x0000002600267308 */ /* 0x000f620000000800 */
[----:B---3--:R-:W-:Y:S01]  /*6340*/  FADD.FTZ R32, R34, R33 ;  /* 0x0000002122207221 */ /* 0x008fe20000010000 */
[----:B------:R-:W-:-:S06]  /*6350*/  FADD.FTZ R33, R15, R36 ;  /* 0x000000240f217221 */ /* 0x000fcc0000010000 */
[----:B------:R-:W3:Y:S01]  /*6360*/  MUFU.EX2 R39, R39 ;  /* 0x0000002700277308 */ /* 0x000ee20000000800 */
[C---:B0-----:R-:W-:Y:S01]  /*6370*/  FADD.FTZ R11, R35.reuse, R32 ;  /* 0x00000020230b7221 */ /* 0x041fe20000010000 */
[----:B------:R-:W-:Y:S01]  /*6380*/  FADD.FTZ R32, R20, R33 ;  /* 0x0000002114207221 */ /* 0x000fe20000010000 */
[----:B------:R-:W-:-:S03]  /*6390*/  F2FP.F16.F32.PACK_AB R157, R35, R34 ;  /* 0x00000022239d723e */ /* 0x000fc600000000ff */
[----:B------:R-:W-:Y:S02]  /*63a0*/  FADD.FTZ R13, R21, R32 ;  /* 0x00000020150d7221 */ /* 0x000fe40000010000 */
[----:B------:R-:W0:Y:S01]  /*63b0*/  MUFU.EX2 R42, R42 ;  /* 0x0000002a002a7308 */ /* 0x000e220000000800 */
[----:B-----5:R-:W-:-:S07]  /*63c0*/  FADD.FTZ R12, R38, R11 ;  /* 0x0000000b260c7221 */ /* 0x020fce0000010000 */
[----:B------:R-:W5:Y:S01]  /*63d0*/  MUFU.EX2 R43, R43 ;  /* 0x0000002b002b7308 */ /* 0x000f620000000800 */
[C---:B---3--:R-:W-:Y:S01]  /*63e0*/  FADD.FTZ R11, R39.reuse, R12 ;  /* 0x0000000c270b7221 */ /* 0x048fe20000010000 */
[----:B------:R-:W-:-:S05]  /*63f0*/  F2FP.F16.F32.PACK_AB R159, R39, R38 ;  /* 0x00000026279f723e */ /* 0x000fca00000000ff */
[----:B------:R4:W-:Y:S01]  /*6400*/  STSM.16.M88.4 [R184], R156 ;  /* 0x0000009cb8007844 */ /* 0x0009e20000000200 */
[----:B------:R-:W3:Y:S01]  /*6410*/  MUFU.EX2 R46, R46 ;  /* 0x0000002e002e7308 */ /* 0x000ee20000000800 */
[----:B0-----:R-:W-:-:S07]  /*6420*/  FADD.FTZ R12, R42, R11 ;  /* 0x0000000b2a0c7221 */ /* 0x001fce0000010000 */
[----:B------:R-:W0:Y:S01]  /*6430*/  MUFU.EX2 R47, R47 ;  /* 0x0000002f002f7308 */ /* 0x000e220000000800 */
[C---:B-----5:R-:W-:Y:S01]  /*6440*/  FADD.FTZ R11, R43.reuse, R12 ;  /* 0x0000000c2b0b7221 */ /* 0x060fe20000010000 */
[----:B------:R-:W-:-:S06]  /*6450*/  F2FP.F16.F32.PACK_AB R161, R43, R42 ;  /* 0x0000002a2ba1723e */ /* 0x000fcc00000000ff */
[----:B------:R-:W-:Y:S01]  /*6460*/  MUFU.EX2 R28, R28 ;  /* 0x0000001c001c7308 */ /* 0x000fe20000000800 */
[----:B---3--:R-:W-:-:S07]  /*6470*/  FADD.FTZ R12, R46, R11 ;  /* 0x0000000b2e0c7221 */ /* 0x008fce0000010000 */
[----:B------:R-:W3:Y:S01]  /*6480*/  MUFU.EX2 R29, R29 ;  /* 0x0000001d001d7308 */ /* 0x000ee20000000800 */
[C---:B0-----:R-:W-:Y:S01]  /*6490*/  F2FP.F16.F32.PACK_AB R163, R47.reuse, R46 ;  /* 0x0000002e2fa3723e */ /* 0x041fe200000000ff */
[----:B------:R-:W-:-:S04]  /*64a0*/  FADD.FTZ R47, R47, R12 ;  /* 0x0000000c2f2f7221 */ /* 0x000fc80000010000 */
[----:B------:R4:W-:Y:S02]  /*64b0*/  STSM.16.M88.4 [R22], R160 ;  /* 0x000000a016007844 */ /* 0x0009e40000000200 */
[----:B------:R-:W-:Y:S08]  /*64c0*/  MUFU.EX2 R50, R50 ;  /* 0x0000003200327308 */ /* 0x000ff00000000800 */
[----:B------:R-:W0:Y:S01]  /*64d0*/  MUFU.EX2 R51, R51 ;  /* 0x0000003300337308 */ /* 0x000e220000000800 */
[----:B---3--:R-:W-:-:S07]  /*64e0*/  F2FP.F16.F32.PACK_AB R164, R29, R28 ;  /* 0x0000001c1da4723e */ /* 0x008fce00000000ff */
[----:B------:R-:W-:Y:S08]  /*64f0*/  MUFU.EX2 R3, R3 ;  /* 0x0000000300037308 */ /* 0x000ff00000000800 */
[----:B------:R-:W3:Y:S01]  /*6500*/  MUFU.EX2 R10, R10 ;  /* 0x0000000a000a7308 */ /* 0x000ee20000000800 */
[----:B0-----:R-:W-:Y:S01]  /*6510*/  F2FP.F16.F32.PACK_AB R165, R51, R50 ;  /* 0x0000003233a5723e */ /* 0x001fe200000000ff */
[----:B------:R-:W-:-:S04]  /*6520*/  FADD.FTZ R50, R50, R47 ;  /* 0x0000002f32327221 */ /* 0x000fc80000010000 */
[----:B------:R-:W-:Y:S02]  /*6530*/  FADD.FTZ R51, R51, R50 ;  /* 0x0000003233337221 */ /* 0x000fe40000010000 */
[----:B------:R-:W-:Y:S08]  /*6540*/  MUFU.EX2 R54, R54 ;  /* 0x0000003600367308 */ /* 0x000ff00000000800 */
[----:B------:R0:W5:Y:S01]  /*6550*/  MUFU.EX2 R9, R4 ;  /* 0x0000000400097308 */ /* 0x0001620000000800 */
[----:B---3--:R-:W-:Y:S01]  /*6560*/  F2FP.F16.F32.PACK_AB R166, R10, R3 ;  /* 0x000000030aa6723e */ /* 0x008fe200000000ff */
[----:B0-----:R-:W-:-:S04]  /*6570*/  FADD.FTZ R4, R24, R13 ;  /* 0x0000000d18047221 */ /* 0x001fc80000010000 */
[----:B------:R-:W-:-:S04]  /*6580*/  FADD.FTZ R25, R25, R4 ;  /* 0x0000000419197221 */ /* 0x000fc80000010000 */
[----:B------:R-:W-:Y:S01]  /*6590*/  FADD.FTZ R28, R28, R25 ;  /* 0x000000191c1c7221 */ /* 0x000fe20000010000 */
[----:B-----5:R-:W-:Y:S01]  /*65a0*/  F2FP.F16.F32.PACK_AB R167, R9, R54 ;  /* 0x0000003609a7723e */ /* 0x020fe200000000ff */
[----:B------:R-:W-:Y:S02]  /*65b0*/  FADD.FTZ R54, R54, R51 ;  /* 0x0000003336367221 */ /* 0x000fe40000010000 */
[----:B------:R-:W-:Y:S02]  /*65c0*/  FADD.FTZ R28, R29, R28 ;  /* 0x0000001c1d1c7221 */ /* 0x000fe40000010000 */
[----:B------:R4:W-:Y:S02]  /*65d0*/  STSM.16.M88.4 [R23], R164 ;  /* 0x000000a417007844 */ /* 0x0009e40000000200 */
[----:B------:R-:W-:-:S04]  /*65e0*/  FADD.FTZ R3, R3, R28 ;  /* 0x0000001c03037221 */ /* 0x000fc80000010000 */
[----:B------:R-:W-:Y:S01]  /*65f0*/  FADD.FTZ R4, R10, R3 ;  /* 0x000000030a047221 */ /* 0x000fe20000010000 */
[----:B------:R-:W-:Y:S01]  /*6600*/  FADD.FTZ R3, R9, R54 ;  /* 0x0000003609037221 */ /* 0x000fe20000010000 */
[----:B------:R-:W-:Y:S06]  /*6610*/  @!P0 BRA `(.L_x_5291) ;  /* 0x0000000000048947 */ /* 0x000fec0003800000 */
[----:B------:R-:W-:Y:S01]  /*6620*/  BPT.TRAP 0x1 ;  /* 0x000000040000795c */ /* 0x000fe20000300000 */
.L_x_5291:
[----:B------:R0:W3:Y:S01]  /*6630*/  SYNCS.PHASECHK.TRANS64.TRYWAIT P2, [R7+URZ+0x28c50], R8 ;  /* 0x028c5008070075a7 */ /* 0x0000e2000804017f */
[----:B------:R-:W-:Y:S05]  /*6640*/  @!P0 BRA `(.L_x_5292) ;  /* 0x0000000000048947 */ /* 0x000fea0003800000 */
[----:B------:R-:W-:Y:S01]  /*6650*/  BPT.TRAP 0x1 ;  /* 0x000000040000795c */ /* 0x000fe20000300000 */
.L_x_5292:
[----:B---3--:R-:W-:Y:S05]  /*6660*/  @P2 BRA `(.L_x_5293) ;  /* 0x0000000000082947 */ /* 0x008fea0003800000 */
[----:B------:R-:W3:Y:S02]  /*6670*/  SYNCS.PHASECHK.TRANS64.TRYWAIT P2, [R7+URZ+0x28c50], R8 ;  /* 0x028c5008070075a7 */ /* 0x000ee4000804017f */
[----:B---3--:R-:W-:Y:S05]  /*6680*/  @!P2 BRA `(.L_x_5294) ;  /* 0x0000013c007ca947 */ /* 0x008fea0003800000 */
.L_x_5293:
[----:B------:R-:W-:Y:S01]  /*6690*/  ULEA UR18, UR37, UR50, 0xc ;  /* 0x0000003225127291 */ /* 0x000fe2000f8e603f */
[----:B------:R-:W-:Y:S01]  /*66a0*/  WARPGROUP.ARRIVE ;  /* 0x00000000000079c5 */ /* 0x000fe20000000000 */
[----:B------:R-:W-:Y:S01]  /*66b0*/  UMOV UR7, 0x40000040 ;  /* 0x4000004000077882 */ /* 0x000fe20000000000 */
[----:B------:R-:W-:Y:S01]  /*66c0*/  R2UR UR20, R168 ;  /* 0x00000000a81472ca */ /* 0x000fe200000e0000 */
[----:B------:R-:W-:Y:S01]  /*66d0*/  @UP0 ULDC UR19, c[0x0][0x450] ;  /* 0x0001140000130ab9 */ /* 0x000fe20000000800 */
[----:B------:R-:W-:Y:S01]  /*66e0*/  PLOP3.LUT P2, PT, PT, PT, UP1, 0x40, 0x0 ;  /* 0x000000000000781c */ /* 0x000fe20003f4e818 */
[----:B0123--:R-:W-:Y:S01]  /*66f0*/  @!P1 VIADD R7, R7, 0x28c60 ;  /* 0x00028c6007079836 */ /* 0x00ffe20000000000 */
[----:B------:R-:W-:Y:S02]  /*6700*/  UMOV UR6, UR18 ;  /* 0x0000001200067c82 */ /* 0x000fe40008000000 */
[----:B------:R-:W-:Y:S01]  /*6710*/  HGMMA.64x256x16.F32 R24, R152, gdesc[UR4].tnspB, RZ, !UPT, gsb0 ;  /* 0x43e0000498187df0 */ /* 0x000fe2000c0008ff */
[----:B------:R-:W-:Y:S01]  /*6720*/  UIADD3 UR6, UR18, 0x80, URZ ;  /* 0x0000008012067890 */ /* 0x000fe2000fffe03f */
[----:B------:R-:W-:Y:S01]  /*6730*/  @!P1 PRMT R7, RZ, 0x654, R7 ;  /* 0x00000654ff079816 */ /* 0x000fe20000000007 */
[----:B------:R-:W-:-:S04]  /*6740*/  UMOV UR7, 0x40000040 ;  /* 0x4000004000077882 */ /* 0x000fc80000000000 */
[----:B------:R-:W-:Y:S01]  /*6750*/  UIADD3 UR20, UR20, -0x2, URZ ;  /* 0xfffffffe14147890 */ /* 0x000fe2000fffe03f */
[----:B------:R-:W-:Y:S02]  /*6760*/  WARPGROUP.DEPBAR.LE gsb0, 0x0 ;  /* 0x00008000000079c5 */ /* 0x000fe40000010000 */
[----:B------:R-:W-:-:S15]  /*6770*/  WARPGROUP.ARRIVE ;  /* 0x00000000000079c5 */ /* 0x000fde0000000000 */
[----:B------:R-:W-:-:S03]  /*6780*/  NOP ;  /* 0x0000000000007918 */ /* 0x000fc60000000000 */
        /* <DEDUP_REMOVED lines=8> */
[----:B------:R-:W-:Y:S02]  /*6810*/  UMOV UR7, 0x40000040 ;  /* 0x4000004000077882 */ /* 0x000fe40000000000 */
[----:B------:R-:W-:Y:S01]  /*6820*/  UMOV UR18, UR42 ;  /* 0x0000002a00127c82 */ /* 0x000fe20008000000 */
[----:B------:R-:W-:Y:S02]  /*6830*/  WARPGROUP.DEPBAR.LE gsb0, 0x0 ;  /* 0x00008000000079c5 */ /* 0x000fe40000010000 */
[----:B------:R-:W-:-:S15]  /*6840*/  WARPGROUP.ARRIVE ;  /* 0x00000000000079c5 */ /* 0x000fde0000000000 */
[----:B------:R-:W-:-:S06]  /*6850*/  NOP ;  /* 0x0000000000007918 */ /* 0x000fcc0000000000 */
[----:B------:R-:W-:Y:S01]  /*6860*/  HGMMA.64x256x16.F32 R24, R164, gdesc[UR4].tnspB, R24, gsb0 ;  /* 0x43e00004a4187df0 */ /* 0x000fe20008000818 */
[----:B------:R-:W-:Y:S02]  /*6870*/  @UP0 ULDC UR6, c[0x0][0x44c] ;  /* 0x0001130000060ab9 */ /* 0x000fe40000000800 */
[----:B------:R-:W-:-:S04]  /*6880*/  UIMAD.WIDE.U32 UR6, UR42, UR6, URZ ;  /* 0x000000062a0672a5 */ /* 0x000fc8000f8e003f */
[----:B------:R-:W-:-:S04]  /*6890*/  @UP0 USHF.R.U32.HI UR18, URZ, UR19, UR7 ;  /* 0x000000133f120299 */ /* 0x000fc80008011607 */
[----:B------:R-:W-:-:S04]  /*68a0*/  UIADD3 UR6, UR18, UR49, -UR51 ;  /* 0x0000003112067290 */ /* 0x000fc8000fffe833 */
[----:B------:R-:W-:Y:S01]  /*68b0*/  UIADD3 UR14, UR6, UR14, URZ ;  /* 0x0000000e060e7290 */ /* 0x000fe2000fffe03f */
        /* <DEDUP_REMOVED lines=21> */
.L_x_5296:
[----:B------:R-:W-:-:S11]  /*6a10*/  UISETP.NE.AND UP2, UPT, UR15, 0x1, UPT ;  /* 0x000000010f00788c */ /* 0x000fd6000bf45270 */
[----:B------:R-:W-:Y:S02]  /*6a20*/  @UP2 ULDC.64 UR22, c[0x0][0x9e8] ;  /* 0x00027a0000162ab9 */ /* 0x000fe40000000a00 */
[----:B------:R-:W-:-:S04]  /*6a30*/  UIMAD.WIDE.U32 UR6, UR18, UR22, URZ ;  /* 0x00000016120672a5 */ /* 0x000fc8000f8e003f */
[----:B------:R-:W-:-:S12]  /*6a40*/  @UP2 USHF.R.U32.HI UR18, URZ, UR23, UR7 ;  /* 0x000000173f122299 */ /* 0x000fd80008011607 */
.L_x_5297:
[----:B------:R-:W-:-:S04]  /*6a50*/  UIMAD UR15, UR18, UR15, UR15 ;  /* 0x0000000f120f72a4 */ /* 0x000fc8000f8e020f */
[----:B------:R-:W-:-:S04]  /*6a60*/  UISETP.LT.AND UP2, UPT, UR14, UR15, UPT ;  /* 0x0000000f0e00728c */ /* 0x000fc8000bf41270 */
[----:B------:R-:W-:-:S12]  /*6a70*/  USEL UR14, UR14, UR15, UP2 ;  /* 0x0000000f0e0e7287 */ /* 0x000fd80009000000 */
.L_x_5295:
[----:B------:R-:W-:Y:S01]  /*6a80*/  USHF.R.S32.HI UR6, URZ, 0x1f, UR14 ;  /* 0x0000001f3f067899 */ /* 0x000fe2000801140e */
[----:B------:R-:W-:Y:S01]  /*6a90*/  ULDC UR25, c[0x0][0x9e4] ;  /* 0x0002790000197ab9 */ /* 0x000fe20000000800 */
[----:B------:R-:W-:Y:S02]  /*6aa0*/  ULDC UR22, c[0x0][0x9dc] ;  /* 0x0002770000167ab9 */ /* 0x000fe40000000800 */
[----:B------:R-:W-:Y:S01]  /*6ab0*/  ULEA.HI UR6, UR6, UR14, URZ, 0x6 ;  /* 0x0000000e06067291 */ /* 0x000fe2000f8f303f */
[----:B------:R-:W-:Y:S01]  /*6ac0*/  ULDC UR23, c[0x0][0x988] ;  /* 0x0002620000177ab9 */ /* 0x000fe20000000800 */
[----:B------:R-:W-:Y:S02]  /*6ad0*/  ULDC UR26, c[0x0][0x9e0] ;  /* 0x00027800001a7ab9 */ /* 0x000fe40000000800 */
[----:B------:R-:W-:-:S04]  /*6ae0*/  USHF.R.S32.HI UR6, URZ, 0x6, UR6 ;  /* 0x000000063f067899 */ /* 0x000fc80008011406 */
[----:B------:R-:W-:-:S04]  /*6af0*/  UISETP.LT.AND UP2, UPT, UR48, UR6, UPT ;  /* 0x000000063000728c */ /* 0x000fc8000bf41270 */
[----:B------:R-:W-:-:S04]  /*6b00*/  USEL UR21, UR48, UR6, !UP2 ;  /* 0x0000000630157287 */ /* 0x000fc8000d000000 */
[----:B------:R-:W-:-:S06]  /*6b10*/  UISETP.GE.AND UP2, UPT, UR20, UR21, UPT ;  /* 0x000000151400728c */ /* 0x000fcc000bf46270 */
[----:B------:R-:W-:-:S13]  /*6b20*/  PLOP3.LUT P2, PT, PT, PT, UP2, 0x80, 0x0 ;  /* 0x000000000000781c */ /* 0x000fda0003f4f028 */
[----:B------:R-:W-:Y:S05]  /*6b30*/  @!P2 BRA `(.L_x_5298) ;  /* 0x000000240060a947 */ /* 0x000fea0003800000 */
.L_x_5315:
[----:B------:R-:W-:-:S04]  /*6b40*/  UIADD3 UR24, UR37, 0x1, URZ ;  /* 0x0000000125187890 */ /* 0x000fc8000fffe03f */
[----:B------:R-:W-:-:S04]  /*6b50*/  UISETP.NE.AND UP2, UPT, UR24, 0x2, UPT ;  /* 0x000000021800788c */ /* 0x000fc8000bf45270 */
[----:B------:R-:W-:Y:S02]  /*6b60*/  USEL UR6, URZ, 0x1, UP2 ;  /* 0x000000013f067887 */ /* 0x000fe40009000000 */
[----:B------:R-:W-:Y:S02]  /*6b70*/  USEL UR24, UR24, URZ, UP2 ;  /* 0x0000003f18187287 */ /* 0x000fe40009000000 */
[----:B------:R-:W-:Y:S01]  /*6b80*/  ULOP3.LUT UR38, UR38, UR6, URZ, 0x3c, !UPT ;  /* 0x0000000626267292 */ /* 0x000fe2000f8e3c3f */
[----:B-12---:R-:W-:Y:S11]  /*6b90*/  @!P0 BRA `(.L_x_5299) ;  /* 0x0000000000048947 */ /* 0x006ff60003800000 */
[----:B------:R-:W-:Y:S01]  /*6ba0*/  BPT.TRAP 0x1 ;  /* 0x000000040000795c */ /* 0x000fe20000300000 */
.L_x_5299:
[----:B------:R-:W-:Y:S01]  /*6bb0*/  ULEA UR27, UR24, UR46, 0x3 ;  /* 0x0000002e181b7291 */ /* 0x000fe2000f8e183f */
[----:B0-----:R-:W-:-:S05]  /*6bc0*/  IMAD.U32 R7, RZ, RZ, UR38 ;  /* 0x00000026ff077e24 */ /* 0x001fca000f8e00ff */
[----:B------:R-:W-:-:S04]  /*6bd0*/  SHF.L.U32 R7, R7, 0x1f, RZ ;  /* 0x0000001f07077819 */ /* 0x000fc800000006ff */
[----:B------:R0:W1:Y:S01]  /*6be0*/  SYNCS.PHASECHK.TRANS64.TRYWAIT P2, [UR27+0x28c30], R7 ;  /* 0x028c3007ff0075a7 */ /* 0x000062000804015b */
[----:B------:R-:W-:Y:S05]  /*6bf0*/  @!P0 BRA `(.L_x_5300) ;  /* 0x0000000000048947 */ /* 0x000fea0003800000 */
[----:B------:R-:W-:Y:S01]  /*6c00*/  BPT.TRAP 0x1 ;  /* 0x000000040000795c */ /* 0x000fe20000300000 */
.L_x_5300:
[----:B-1----:R-:W-:Y:S05]  /*6c10*/  @P2 BRA `(.L_x_5301) ;  /* 0x0000000000082947 */ /* 0x002fea0003800000 */
[----:B------:R-:W1:Y:S02]  /*6c20*/  SYNCS.PHASECHK.TRANS64.TRYWAIT P2, [UR27+0x28c30], R7 ;  /* 0x028c3007ff0075a7 */ /* 0x000e64000804015b */
[----:B-1----:R-:W-:Y:S05]  /*6c30*/  @!P2 BRA `(.L_x_5302) ;  /* 0x000001380024a947 */ /* 0x002fea0003800000 */
.L_x_5301:
[----:B------:R-:W-:Y:S01]  /*6c40*/  R2UR UR18, R0 ;  /* 0x00000000001272ca */ /* 0x000fe200000e0000 */
[----:B----4-:R-:W-:Y:S01]  /*6c50*/  WARPGROUP.ARRIVE ;  /* 0x00000000000079c5 */ /* 0x010fe20000000000 */
[----:B------:R-:W-:Y:S01]  /*6c60*/  UMOV UR19, 0x40000040 ;  /* 0x4000004000137882 */ /* 0x000fe20000000000 */
[----:B------:R-:W-:Y:S01]  /*6c70*/  UMOV UR7, 0x40000040 ;  /* 0x4000004000077882 */ /* 0x000fe20000000000 */
[----:B------:R-:W-:Y:S01]  /*6c80*/  UMOV UR11, 0x40000040 ;  /* 0x40000040000b7882 */ /* 0x000fe20000000000 */
[----:B------:R-:W-:Y:S01]  /*6c90*/  UMOV UR15, 0x40000040 ;  /* 0x40000040000f7882 */ /* 0x000fe20000000000 */
[----:B------:R-:W-:Y:S01]  /*6ca0*/  PLOP3.LUT P2, PT, PT, PT, UP0, 0x80, 0x0 ;  /* 0x000000000000781c */ /* 0x000fe20003f4f008 */
[----:B------:R-:W-:Y:S01]  /*6cb0*/  VIADD R15, R186, UR42 ;  /* 0x0000002aba0f7c36 */ /* 0x000fe20008000000 */
[----:B------:R-:W-:Y:S01]  /*6cc0*/  PLOP3.LUT P3, PT, PT, PT, UP0, 0x80, 0x0 ;  /* 0x000000000000781c */ /* 0x000fe20003f6f008 */
[----:B------:R-:W-:-:S04]  /*6cd0*/  IMAD.U32 R10, RZ, RZ, UR27 ;  /* 0x0000001bff0a7e24 */ /* 0x000fc8000f8e00ff */
[----:B------:R-:W-:Y:S01]  /*6ce0*/  ULEA UR18, UR24, UR18, 0x9 ;  /* 0x0000001218127291 */ /* 0x000fe2000f8e483f */
[----:B-1----:R-:W-:-:S03]  /*6cf0*/  @!P1 VIADD R8, R10, 0x28c40 ;  /* 0x00028c400a089836 */ /* 0x002fc60000000000 */
[----:B------:R-:W-:Y:S02]  /*6d00*/  UIADD3 UR6, UR18, 0x2, URZ ;  /* 0x0000000212067890 */ /* 0x000fe4000fffe03f */
[----:B------:R-:W-:Y:S01]  /*6d10*/  UIADD3 UR10, UR18, 0x4, URZ ;  /* 0x00000004120a7890 */ /* 0x000fe2000fffe03f */
[----:B------:R-:W-:Y:S01]  /*6d20*/  @!P1 PRMT R8, RZ, 0x654, R8 ;  /* 0x00000654ff089816 */ /* 0x000fe20000000008 */
[----:B------:R-:W-:Y:S02]  /*6d30*/  UIADD3 UR14, UR18, 0x6, URZ ;  /* 0x00000006120e7890 */ /* 0x000fe4000fffe03f */
[----:B------:R-:W-:Y:S03]  /*6d40*/  HGMMA.64x64x16.F32 R152, gdesc[UR16], RZ, !UPT, gsb0 ;  /* 0x00e00000109879f0 */ /* 0x000fe6000c0008ff */
[----:B------:R-:W-:Y:S02]  /*6d50*/  WARPGROUP.DEPBAR.LE gsb0, 0x0 ;  /* 0x00008000000079c5 */ /* 0x000fe40000010000 */
[----:B------:R-:W-:-:S06]  /*6d60*/  WARPGROUP.ARRIVE ;  /* 0x00000000000079c5 */ /* 0x000fcc0000000000 */
[----:B------:R-:W-:Y:S01]  /*6d70*/  HGMMA.64x64x16.F32 R152, gdesc[UR4], R152, gsb0 ;  /* 0x00e00000049879f0 */ /* 0x000fe20008000898 */
[----:B------:R-:W-:Y:S01]  /*6d80*/  @UP0 ULDC UR7, c[0x0][0x44c] ;  /* 0x0001130000070ab9 */ /* 0x000fe20000000800 */
[----:B------:R-:W-:Y:S01]  /*6d90*/  USHF.L.U32 UR6, UR20, 0x6, URZ ;  /* 0x0000000614067899 */ /* 0x000fe2000800063f */
[----:B------:R-:W-:Y:S01]  /*6da0*/  @P2 IMAD.HI.U32 R9, R15, UR7, RZ ;  /* 0x000000070f092c27 */ /* 0x000fe2000f8e00ff */
[----:B------:R-:W-:Y:S01]  /*6db0*/  @UP0 ULDC UR7, c[0x0][0x450] ;  /* 0x0001140000070ab9 */ /* 0x000fe20000000800 */
[----:B------:R-:W-:-:S03]  /*6dc0*/  PLOP3.LUT P2, PT, PT, PT, UP1, 0x40, 0x0 ;  /* 0x000000000000781c */ /* 0x000fc60003f4e818 */
[----:B------:R-:W-:Y:S01]  /*6dd0*/  @P3 SHF.R.U32.HI R15, RZ, UR7, R9 ;  /* 0x00000007ff0f3c19 */ /* 0x000fe20008011609 */
[----:B------:R-:W-:-:S04]  /*6de0*/  IMAD.U32 R13, RZ, RZ, UR6 ;  /* 0x00000006ff0d7e24 */ /* 0x000fc8000f8e00ff */
[----:B------:R-:W1:Y:S01]  /*6df0*/  SHFL.IDX PT, R20, R15, RZ, 0x1c1f ;  /* 0x001c1fff0f147589 */ /* 0x000e6200000e0000 */
[----:B------:R-:W-:Y:S01]  /*6e00*/  IADD3 R13, -R2, 0x1, -R13 ;  /* 0x00000001020d7810 */ /* 0x000fe20007ffe90d */
[----:B------:R-:W-:Y:S02]  /*6e10*/  WARPGROUP.DEPBAR.LE gsb0, 0x0 ;  /* 0x00008000000079c5 */ /* 0x000fe40000010000 */
[----:B------:R-:W-:-:S06]  /*6e20*/  WARPGROUP.ARRIVE ;  /* 0x00000000000079c5 */ /* 0x000fcc0000000000 */
[----:B------:R-:W-:Y:S01]  /*6e30*/  HGMMA.64x64x16.F32 R152, gdesc[UR8], R152, gsb0 ;  /* 0x00e00000089879f0 */ /* 0x000fe20008000898 */
[----:B------:R-:W-:Y:S02]  /*6e40*/  UMOV UR11, UR22 ;  /* 0x00000016000b7c82 */ /* 0x000fe40008000000 */
[----:B------:R-:W-:Y:S01]  /*6e50*/  ULOP3.LUT UR7, URZ, UR11, URZ, 0x33, !UPT ;  /* 0x0000000b3f077292 */ /* 0x000fe2000f8e333f */
[----:B------:R-:W-:Y:S02]  /*6e60*/  WARPGROUP.DEPBAR.LE gsb0, 0x0 ;  /* 0x00008000000079c5 */ /* 0x000fe40000010000 */
[----:B------:R-:W-:-:S06]  /*6e70*/  WARPGROUP.ARRIVE ;  /* 0x00000000000079c5 */ /* 0x000fcc0000000000 */
[----:B------:R-:W-:Y:S03]  /*6e80*/  HGMMA.64x64x16.F32 R152, gdesc[UR12], R152, gsb0 ;  /* 0x00e000000c9879f0 */ /* 0x000fe60008000898 */
[----:B------:R-:W-:Y:S02]  /*6e90*/  WARPGROUP.DEPBAR.LE gsb0, 0x0 ;  /* 0x00008000000079c5 */ /* 0x000fe40000010000 */
[----:B------:R2:W-:Y:S02]  /*6ea0*/  @!P1 SYNCS.ARRIVE.TRANS64.RED.A1T0 RZ, [R8+URZ], RZ ;  /* 0x000000ff08ff99a7 */ /* 0x0005e4000810043f */
[----:B--2---:R-:W-:-:S05]  /*6eb0*/  IMAD.U32 R8, RZ, RZ, UR51 ;  /* 0x00000033ff087e24 */ /* 0x004fca000f8e00ff */
[----:B------:R-:W-:-:S05]  /*6ec0*/  IADD3 R13, -R8, UR49, R13 ;  /* 0x00000031080d7c10 */ /* 0x000fca000fffe10d */
[C---:B------:R-:W-:Y:S02]  /*6ed0*/  VIADD R14, R13.reuse, UR26 ;  /* 0x0000001a0d0e7c36 */ /* 0x040fe40008000000 */
[----:B------:R-:W-:Y:S02]  /*6ee0*/  VIADD R13, R13, UR7 ;  /* 0x000000070d0d7c36 */ /* 0x000fe40008000000 */
[C---:B-1----:R-:W-:Y:S02]  /*6ef0*/  IMAD.IADD R12, R20.reuse, 0x1, R14 ;  /* 0x00000001140c7824 */ /* 0x042fe400078e020e */
[----:B------:R-:W-:Y:S01]  /*6f00*/  IMAD.IADD R11, R20, 0x1, R13 ;  /* 0x00000001140b7824 */ /* 0x000fe200078e020d */
[----:B------:R-:W-:Y:S06]  /*6f10*/  @P2 BRA `(.L_x_5303) ;  /* 0x00000000005c2947 */ /* 0x000fec0003800000 */
[----:B------:R-:W-:Y:S01]  /*6f20*/  IMAD.U32 R8, RZ, RZ, UR51 ;  /* 0x00000033ff087e24 */ /* 0x000fe2000f8e00ff */
[----:B------:R-:W-:Y:S04]  /*6f30*/  BSSY B0, `(.L_x_5304) ;  /* 0x0000011000007945 */ /* 0x000fe80003800000 */
[----:B------:R-:W-:-:S04]  /*6f40*/  IADD3 R20, -R8, UR49, R20 ;  /* 0x0000003108147c10 */ /* 0x000fc8000fffe114 */
        /* <DEDUP_REMOVED lines=10> */
.L_x_5305:
[----:B------:R-:W-:-:S05]  /*6ff0*/  IMAD.U32 R21, RZ, RZ, UR25 ;  /* 0x00000019ff157e24 */ /* 0x000fca000f8e00ff */
[----:B------:R-:W-:-:S13]  /*7000*/  ISETP.NE.AND P2, PT, R21, 0x1, PT ;  /* 0x000000011500780c */ /* 0x000fda0003f45270 */
[----:B------:R-:W1:Y:S02]  /*7010*/  @P2 LDC.64 R8, c[0x0][0x9e8] ;  /* 0x00027a00ff082b82 */ /* 0x000e640000000a00 */
[----:B-1----:R-:W-:-:S05]  /*7020*/  @P2 IMAD.HI.U32 R8, R20, R8, RZ ;  /* 0x0000000814082227 */ /* 0x002fca00078e00ff */
[----:B------:R-:W-:-:S07]  /*7030*/  @P2 SHF.R.U32.HI R20, RZ, R9, R8 ;  /* 0x00000009ff142219 */ /* 0x000fce0000011608 */
.L_x_5306:
[----:B------:R-:W-:Y:S05]  /*7040*/  BSYNC B0 ;  /* 0x0000000000007941 */ /* 0x000fea0003800000 */
.L_x_5304:
[----:B------:R-:W-:-:S04]  /*7050*/  IMAD R20, R20, R21, -UR6 ;  /* 0x8000000614147e24 */ /* 0x000fc8000f8e0215 */
[----:B------:R-:W-:-:S05]  /*7060*/  IMAD.IADD R20, R20, 0x1, -R2 ;  /* 0x0000000114147824 */ /* 0x000fca00078e0a02 */
[----:B------:R-:W-:Y:S02]  /*7070*/  VIMNMX R11, R11, R20, !PT ;  /* 0x000000140b0b7248 */ /* 0x000fe40007fe0100 */
[----:B------:R-:W-:-:S07]  /*7080*/  VIADDMNMX R12, R20, R21, R12, PT ;  /* 0x00000015140c7246 */ /* 0x000fce000380010c */
.L_x_5303:
[----:B------:R-:W-:Y:S01]  /*7090*/  UISETP.GT.AND UP2, UPT, UR20, -0x1, UPT ;  /* 0xffffffff1400788c */ /* 0x000fe2000bf44270 */
[----:B------:R-:W1:Y:S05]  /*70a0*/  SHFL.IDX PT, R8, R15, 0x1, 0x1c1f ;  /* 0x003c1f000f087f89 */ /* 0x000e6a00000e0000 */
[----:B------:R-:W-:-:S04]  /*70b0*/  PLOP3.LUT P2, PT, PT, PT, UP2, 0x80, 0x0 ;  /* 0x000000000000781c */ /* 0x000fc80003f4f028 */
[C---:B------:R-:W-:Y:S02]  /*70c0*/  ISETP.GT.AND P5, PT, R11.reuse, RZ, P2 ;  /* 0x000000ff0b00720c */ /* 0x040fe400017a4270 */
[C---:B------:R-:W-:Y:S02]  /*70d0*/  ISETP.GT.AND P4, PT, R11.reuse, 0x1, P2 ;  /* 0x000000010b00780c */ /* 0x040fe40001784270 */
[----:B------:R-:W-:Y:S02]  /*70e0*/  ISETP.LT.OR P5, PT, R12, 0x1, P5 ;  /* 0x000000010c00780c */ /* 0x000fe40002fa1670 */
[C---:B------:R-:W-:Y:S02]  /*70f0*/  ISETP.GT.AND P6, PT, R11.reuse, 0x8, P2 ;  /* 0x000000080b00780c */ /* 0x040fe400017c4270 */
[----:B------:R-:W-:Y:S02]  /*7100*/  FSEL R152, R152, -INF , !P5 ;  /* 0xff80000098987808 */ /* 0x000fe40006800000 */
[----:B------:R-:W-:-:S02]  /*7110*/  ISETP.GT.AND P5, PT, R11, 0x10, P2 ;  /* 0x000000100b00780c */ /* 0x000fc400017a4270 */
[----:B------:R-:W-:Y:S02]  /*7120*/  ISETP.GT.AND P3, PT, R11, 0x9, P2 ;  /* 0x000000090b00780c */ /* 0x000fe40001764270 */
[----:B------:R-:W-:Y:S01]  /*7130*/  ISETP.LT.OR P5, PT, R12, 0x11, P5 ;  /* 0x000000110c00780c */ /* 0x000fe20002fa1670 */
[--C-:B-1----:R-:W-:Y:S01]  /*7140*/  IMAD.IADD R14, R14, 0x1, R8.reuse ;  /* 0x000000010e0e7824 */ /* 0x102fe200078e0208 */
[----:B------:R-:W-:Y:S01]  /*7150*/  ISETP.LT.OR P4, PT, R12, 0x2, P4 ;  /* 0x000000020c00780c */ /* 0x000fe20002781670 */
[----:B------:R-:W-:Y:S01]  /*7160*/  IMAD.IADD R13, R13, 0x1, R8 ;  /* 0x000000010d0d7824 */ /* 0x000fe200078e0208 */
        /* <DEDUP_REMOVED lines=37> */
[----:B------:R-:W-:Y:S02]  /*73c0*/  FSEL R177, R177, -INF , !P4 ;  /* 0xff800000b1b17808 */ /* 0x000fe40006000000 */
[----:B------:R-:W-:-:S02]  /*73d0*/  FSEL R180, R180, -INF , !P6 ;  /* 0xff800000b4b47808 */ /* 0x000fc40007000000 */
[----:B------:R-:W-:Y:S01]  /*73e0*/  FSEL R181, R181, -INF , !P3 ;  /* 0xff800000b5b57808 */ /* 0x000fe20005800000 */
        /* <DEDUP_REMOVED lines=14> */
.L_x_5309:
[----:B------:R-:W-:-:S05]  /*74d0*/  IMAD.U32 R12, RZ, RZ, UR25 ;  /* 0x00000019ff0c7e24 */ /* 0x000fca000f8e00ff */
[----:B------:R-:W-:-:S13]  /*74e0*/  ISETP.NE.AND P3, PT, R12, 0x1, PT ;  /* 0x000000010c00780c */ /* 0x000fda0003f65270 */
[----:B------:R-:W1:Y:S02]  /*74f0*/  @P3 LDC.64 R8, c[0x0][0x9e8] ;  /* 0x00027a00ff083b82 */ /* 0x000e640000000a00 */
[----:B-1----:R-:W-:-:S05]  /*7500*/  @P3 IMAD.HI.U32 R8, R11, R8, RZ ;  /* 0x000000080b083227 */ /* 0x002fca00078e00ff */
[----:B------:R-:W-:-:S07]  /*7510*/  @P3 SHF.R.U32.HI R11, RZ, R9, R8 ;  /* 0x00000009ff0b3219 */ /* 0x000fce0000011608 */
.L_x_5310:
[----:B------:R-:W-:Y:S05]  /*7520*/  BSYNC B0 ;  /* 0x0000000000007941 */ /* 0x000fea0003800000 */
.L_x_5308:
[----:B------:R-:W-:-:S04]  /*7530*/  IMAD R11, R11, R12, -UR6 ;  /* 0x800000060b0b7e24 */ /* 0x000fc8000f8e020c */
[----:B------:R-:W-:-:S05]  /*7540*/  IMAD.IADD R11, R11, 0x1, -R2 ;  /* 0x000000010b0b7824 */ /* 0x000fca00078e0a02 */
[----:B------:R-:W-:Y:S02]  /*7550*/  VIMNMX R13, R13, R11, !PT ;  /* 0x0000000b0d0d7248 */ /* 0x000fe40007fe0100 */
[----:B------:R-:W-:-:S07]  /*7560*/  VIADDMNMX R14, R11, R12, R14, PT ;  /* 0x0000000c0b0e7246 */ /* 0x000fce000380010e */
.L_x_5307:
[----:B------:R-:W-:Y:S01]  /*7570*/  FMNMX.FTZ R8, R152, R5, !PT ;  /* 0x0000000598087209 */ /* 0x000fe20007810000 */
[----:B------:R-:W-:Y:S01]  /*7580*/  UMOV UR10, UR23 ;  /* 0x00000017000a7c82 */ /* 0x000fe20008000000 */
[----:B------:R-:W-:Y:S02]  /*7590*/  LOP3.LUT R18, R18, 0xffffdfff, RZ, 0xc0, !PT ;  /* 0xffffdfff12127812 */ /* 0x000fe400078ec0ff */
[----:B------:R-:W-:Y:S02]  /*75a0*/  FMNMX.FTZ R8, R153, R8, !PT ;  /* 0x0000000899087209 */ /* 0x000fe40007810000 */
[----:B------:R-:W-:Y:S02]  /*75b0*/  @P0 LOP3.LUT R18, R18, 0x2000, RZ, 0xfc, !PT ;  /* 0x0000200012120812 */ /* 0x000fe400078efcff */
[----:B------:R-:W-:Y:S02]  /*75c0*/  FMNMX.FTZ R8, R156, R8, !PT ;  /* 0x000000089c087209 */ /* 0x000fe40007810000 */
[----:B------:R-:W-:-:S02]  /*75d0*/  ISETP.GT.AND P0, PT, R13, 0x31, P2 ;  /* 0x000000310d00780c */ /* 0x000fc40001704270 */
[----:B------:R-:W-:Y:S02]  /*75e0*/  FMNMX.FTZ R8, R157, R8, !PT ;  /* 0x000000089d087209 */ /* 0x000fe40007810000 */
[----:B------:R-:W-:Y:S02]  /*75f0*/  LOP3.LUT R18, R18, 0xffffefff, RZ, 0xc0, !PT ;  /* 0xffffefff12127812 */ /* 0x000fe400078ec0ff */
[----:B------:R-:W-:Y:S02]  /*7600*/  FMNMX.FTZ R8, R160, R8, !PT ;  /* 0x00000008a0087209 */ /* 0x000fe40007810000 */
[----:B------:R-:W-:Y:S02]  /*7610*/  @P1 LOP3.LUT R18, R18, 0x1000, RZ, 0xfc, !PT ;  /* 0x0000100012121812 */ /* 0x000fe400078efcff */
[----:B------:R-:W-:Y:S02]  /*7620*/  FMNMX.FTZ R8, R161, R8, !PT ;  /* 0x00000008a1087209 */ /* 0x000fe40007810000 */
[----:B------:R-:W-:-:S02]  /*7630*/  LOP3.LUT R18, R18, 0xfffffffd, RZ, 0xc0, !PT ;  /* 0xfffffffd12127812 */ /* 0x000fc400078ec0ff */
[----:B------:R-:W-:Y:S02]  /*7640*/  FMNMX.FTZ R8, R164, R8, !PT ;  /* 0x00000008a4087209 */ /* 0x000fe40007810000 */
[----:B------:R-:W-:Y:S02]  /*7650*/  ISETP.GT.AND P3, PT, R13, 0x1, P2 ;  /* 0x000000010d00780c */ /* 0x000fe40001764270 */
[----:B------:R-:W-:Y:S02]  /*7660*/  FMNMX.FTZ R8, R165, R8, !PT ;  /* 0x00000008a5087209 */ /* 0x000fe40007810000 */
[C---:B------:R-:W-:Y:S02]  /*7670*/  ISETP.GT.AND P4, PT, R13.reuse, 0x8, P2 ;  /* 0x000000080d00780c */ /* 0x040fe40001784270 */
[----:B------:R-:W-:Y:S02]  /*7680*/  FMNMX.FTZ R8, R168, R8, !PT ;  /* 0x00000008a8087209 */ /* 0x000fe40007810000 */
[----:B------:R-:W-:-:S02]  /*7690*/  ISETP.GT.AND P5, PT, R13, 0x9, P2 ;  /* 0x000000090d00780c */ /* 0x000fc400017a4270 */
[----:B------:R-:W-:Y:S02]  /*76a0*/  FMNMX.FTZ R8, R169, R8, !PT ;  /* 0x00000008a9087209 */ /* 0x000fe40007810000 */
[----:B------:R-:W-:Y:S02]  /*76b0*/  @P0 LOP3.LUT R18, R18, 0x2, RZ, 0xfc, !PT ;  /* 0x0000000212120812 */ /* 0x000fe400078efcff */
[----:B------:R-:W-:Y:S02]  /*76c0*/  FMNMX.FTZ R8, R172, R8, !PT ;  /* 0x00000008ac087209 */ /* 0x000fe40007810000 */
[C---:B------:R-:W-:Y:S02]  /*76d0*/  ISETP.LT.OR P3, PT, R14.reuse, 0x2, P3 ;  /* 0x000000020e00780c */ /* 0x040fe40001f61670 */
[----:B------:R-:W-:Y:S02]  /*76e0*/  FMNMX.FTZ R8, R173, R8, !PT ;  /* 0x00000008ad087209 */ /* 0x000fe40007810000 */
[----:B------:R-:W-:-:S02]  /*76f0*/  ISETP.LT.OR P4, PT, R14, 0x9, P4 ;  /* 0x000000090e00780c */ /* 0x000fc40002781670 */
[----:B------:R-:W-:Y:S02]  /*7700*/  FMNMX.FTZ R8, R176, R8, !PT ;  /* 0x00000008b0087209 */ /* 0x000fe40007810000 */
[----:B------:R-:W-:Y:S02]  /*7710*/  ISETP.LT.OR P5, PT, R14, 0xa, P5 ;  /* 0x0000000a0e00780c */ /* 0x000fe40002fa1670 */
[----:B------:R-:W-:Y:S02]  /*7720*/  FMNMX.FTZ R8, R177, R8, !PT ;  /* 0x00000008b1087209 */ /* 0x000fe40007810000 */
[----:B------:R-:W-:Y:S02]  /*7730*/  ISETP.GT.AND P0, PT, R13, 0x38, P2 ;  /* 0x000000380d00780c */ /* 0x000fe40001704270 */
[----:B------:R-:W-:Y:S02]  /*7740*/  FMNMX.FTZ R8, R180, R8, !PT ;  /* 0x00000008b4087209 */ /* 0x000fe40007810000 */
[----:B------:R-:W-:-:S02]  /*7750*/  FSEL R155, R155, -INF , !P3 ;  /* 0xff8000009b9b7808 */ /* 0x000fc40005800000 */
[----:B------:R-:W-:Y:S02]  /*7760*/  FSEL R158, R158, -INF , !P4 ;  /* 0xff8000009e9e7808 */ /* 0x000fe40006000000 */
[----:B------:R-:W-:Y:S02]  /*7770*/  FSEL R159, R159, -INF , !P5 ;  /* 0xff8000009f9f7808 */ /* 0x000fe40006800000 */
[C---:B------:R-:W-:Y:S02]  /*7780*/  ISETP.GT.AND P6, PT, R13.reuse, 0x10, P2 ;  /* 0x000000100d00780c */ /* 0x040fe400017c4270 */
[C---:B------:R-:W-:Y:S02]  /*7790*/  ISETP.GT.AND P3, PT, R13.reuse, 0x11, P2 ;  /* 0x000000110d00780c */ /* 0x040fe40001764270 */
[C---:B------:R-:W-:Y:S02]  /*77a0*/  ISETP.GT.AND P4, PT, R13.reuse, 0x18, P2 ;  /* 0x000000180d00780c */ /* 0x040fe40001784270 */
[----:B------:R-:W-:-:S02]  /*77b0*/  ISETP.GT.AND P5, PT, R13, 0x19, P2 ;  /* 0x000000190d00780c */ /* 0x000fc400017a4270 */
[----:B------:R-:W-:Y:S02]  /*77c0*/  FMNMX.FTZ R8, R181, R8, !PT ;  /* 0x00000008b5087209 */ /* 0x000fe40007810000 */
[C---:B------:R-:W-:Y:S02]  /*77d0*/  ISETP.LT.OR P6, PT, R14.reuse, 0x11, P6 ;  /* 0x000000110e00780c */ /* 0x040fe400037c1670 */
[C---:B------:R-:W-:Y:S01]  /*77e0*/  ISETP.LT.OR P3, PT, R14.reuse, 0x12, P3 ;  /* 0x000000120e00780c */ /* 0x040fe20001f61670 */
[----:B------:R-:W1:Y:S01]  /*77f0*/  SHFL.BFLY PT, R9, R8, 0x2, 0x1f ;  /* 0x0c401f0008097f89 */ /* 0x000e6200000e0000 */
[C---:B------:R-:W-:Y:S02]  /*7800*/  ISETP.LT.OR P4, PT, R14.reuse, 0x19, P4 ;  /* 0x000000190e00780c */ /* 0x040fe40002781670 */
[----:B------:R-:W-:Y:S02]  /*7810*/  ISETP.LT.OR P5, PT, R14, 0x1a, P5 ;  /* 0x0000001a0e00780c */ /* 0x000fe40002fa1670 */
[----:B------:R-:W-:-:S02]  /*7820*/  LOP3.LUT R18, R18, 0xfffffff7, RZ, 0xc0, !PT ;  /* 0xfffffff712127812 */ /* 0x000fc400078ec0ff */
[----:B------:R-:W-:Y:S02]  /*7830*/  FSEL R162, R162, -INF , !P6 ;  /* 0xff800000a2a27808 */ /* 0x000fe40007000000 */
[----:B------:R-:W-:Y:S02]  /*7840*/  FSEL R163, R163, -INF , !P3 ;  /* 0xff800000a3a37808 */ /* 0x000fe40005800000 */
[----:B------:R-:W-:Y:S02]  /*7850*/  FSEL R166, R166, -INF , !P4 ;  /* 0xff800000a6a67808 */ /* 0x000fe40006000000 */
[----:B------:R-:W-:Y:S02]  /*7860*/  FSEL R167, R167, -INF , !P5 ;  /* 0xff800000a7a77808 */ /* 0x000fe40006800000 */
[----:B------:R-:W-:Y:S02]  /*7870*/  @P0 LOP3.LUT R18, R18, 0x8, RZ, 0xfc, !PT ;  /* 0x0000000812120812 */ /* 0x000fe400078efcff */
[----:B------:R-:W-:-:S02]  /*7880*/  ISETP.GT.AND P1, PT, R13, 0x20, P2 ;  /* 0x000000200d00780c */ /* 0x000fc40001724270 */
[C---:B------:R-:W-:Y:S02]  /*7890*/  ISETP.GT.AND P3, PT, R13.reuse, 0x21, P2 ;  /* 0x000000210d00780c */ /* 0x040fe40001764270 */
[C---:B------:R-:W-:Y:S02]  /*78a0*/  ISETP.GT.AND P4, PT, R13.reuse, 0x28, P2 ;  /* 0x000000280d00780c */ /* 0x040fe40001784270 */
[C---:B------:R-:W-:Y:S02]  /*78b0*/  ISETP.GT.AND P5, PT, R13.reuse, 0x29, P2 ;  /* 0x000000290d00780c */ /* 0x040fe400017a4270 */
[C---:B------:R-:W-:Y:S02]  /*78c0*/  ISETP.GT.AND P6, PT, R13.reuse, 0x30, P2 ;  /* 0x000000300d00780c */ /* 0x040fe400017c4270 */
[C---:B------:R-:W-:Y:S02]  /*78d0*/  ISETP.GT.AND P0, PT, R13.reuse, RZ, P2 ;  /* 0x000000ff0d00720c */ /* 0x040fe40001704270 */
[----:B------:R-:W-:-:S02]  /*78e0*/  ISETP.GT.AND P2, PT, R13, 0x39, P2 ;  /* 0x000000390d00780c */ /* 0x000fc40001744270 */
[----:B------:R-:W-:Y:S02]  /*78f0*/  LOP3.LUT R18, R18, 0xffffffdf, RZ, 0xc0, !PT ;  /* 0xffffffdf12127812 */ /* 0x000fe400078ec0ff */
[----:B------:R-:W-:Y:S02]  /*7900*/  ISETP.LT.OR P1, PT, R14, 0x21, P1 ;  /* 0x000000210e00780c */ /* 0x000fe40000f21670 */
[----:B-1----:R-:W-:Y:S02]  /*7910*/  FMNMX.FTZ R8, R8, R9, !PT ;  /* 0x0000000908087209 */ /* 0x002fe40007810000 */
[C---:B------:R-:W-:Y:S02]  /*7920*/  ISETP.LT.OR P0, PT, R14.reuse, 0x1, P0 ;  /* 0x000000010e00780c */ /* 0x040fe40000701670 */
[----:B------:R-:W-:Y:S01]  /*7930*/  ISETP.LT.OR P6, PT, R14, 0x31, P6 ;  /* 0x000000310e00780c */ /* 0x000fe200037c1670 */
[----:B------:R-:W1:Y:S01]  /*7940*/  SHFL.BFLY PT, R9, R8, 0x1, 0x1f ;  /* 0x0c201f0008097f89 */ /* 0x000e6200000e0000 */
[----:B------:R-:W-:-:S02]  /*7950*/  FSEL R154, R154, -INF , !P0 ;  /* 0xff8000009a9a7808 */ /* 0x000fc40004000000 */
[----:B------:R-:W-:-:S04]  /*7960*/  @P2 LOP3.LUT R18, R18, 0x20, RZ, 0xfc, !PT ;  /* 0x0000002012122812 */ /* 0x000fc800078efcff */
[C---:B------:R-:W-:Y:S02]  /*7970*/  LOP3.LUT P2, RZ, R18.reuse, 0x8, RZ, 0xc0, !PT ;  /* 0x0000000812ff7812 */ /* 0x040fe4000784c0ff */
[----:B------:R-:W-:Y:S02]  /*7980*/  LOP3.LUT R18, R18, 0xfffffeff, RZ, 0xc0, !PT ;  /* 0xfffffeff12127812 */ /* 0x000fe400078ec0ff */
[----:B------:R-:W-:Y:S02]  /*7990*/  ISETP.LT.OR P2, PT, R14, 0x39, P2 ;  /* 0x000000390e00780c */ /* 0x000fe40001741670 */
[----:B------:R-:W-:Y:S02]  /*79a0*/  @P1 LOP3.LUT R18, R18, 0x100, RZ, 0xfc, !PT ;  /* 0x0000010012121812 */ /* 0x000fe400078efcff */
[----:B------:R-:W-:Y:S02]  /*79b0*/  ISETP.LT.OR P1, PT, R14, 0x22, P3 ;  /* 0x000000220e00780c */ /* 0x000fe40001f21670 */
[----:B------:R-:W-:-:S02]  /*79c0*/  LOP3.LUT P3, RZ, R18, 0x2, RZ, 0xc0, !PT ;  /* 0x0000000212ff7812 */ /* 0x000fc4000786c0ff */
[----:B------:R-:W-:Y:S02]  /*79d0*/  LOP3.LUT R18, R18, 0xffffffbf, RZ, 0xc0, !PT ;  /* 0xffffffbf12127812 */ /* 0x000fe400078ec0ff */
[----:B------:R-:W-:Y:S02]  /*79e0*/  ISETP.LT.OR P3, PT, R14, 0x32, P3 ;  /* 0x000000320e00780c */ /* 0x000fe40001f61670 */
[----:B------:R-:W-:Y:S02]  /*79f0*/  FSEL R182, R182, -INF , !P2 ;  /* 0xff800000b6b67808 */ /* 0x000fe40005000000 */
[----:B-1----:R-:W-:Y:S02]  /*7a00*/  FMNMX.FTZ R8, R8, R9, !PT ;  /* 0x0000000908087209 */ /* 0x002fe40007810000 */
[----:B------:R-:W-:Y:S02]  /*7a10*/  FSEL R179, R179, -INF , !P3 ;  /* 0xff800000b3b37808 */ /* 0x000fe40005800000 */
[----:B------:R-:W-:-:S02]  /*7a20*/  @P1 LOP3.LUT R18, R18, 0x40, RZ, 0xfc, !PT ;  /* 0x0000004012121812 */ /* 0x000fc400078efcff */
[----:B------:R-:W-:Y:S02]  /*7a30*/  ISETP.LT.OR P1, PT, R14, 0x29, P4 ;  /* 0x000000290e00780c */ /* 0x000fe40002721670 */
[C---:B------:R-:W-:Y:S02]  /*7a40*/  LOP3.LUT P4, RZ, R18.reuse, 0x20, RZ, 0xc0, !PT ;  /* 0x0000002012ff7812 */ /* 0x040fe4000788c0ff */
[----:B------:R-:W-:Y:S02]  /*7a50*/  LOP3.LUT R18, R18, 0xffffffef, RZ, 0xc0, !PT ;  /* 0xffffffef12127812 */ /* 0x000fe400078ec0ff */
[----:B------:R-:W-:Y:S02]  /*7a60*/  ISETP.LT.OR P4, PT, R14, 0x3a, P4 ;  /* 0x0000003a0e00780c */ /* 0x000fe40002781670 */
[----:B------:R-:W-:Y:S02]  /*7a70*/  ISETP.NE.AND P2, PT, R17, RZ, PT ;  /* 0x000000ff1100720c */ /* 0x000fe40003f45270 */
[----:B------:R-:W-:-:S03]  /*7a80*/  FSEL R183, R183, -INF , !P4 ;  /* 0xff800000b7b77808 */ /* 0x000fc60006000000 */
[----:B------:R-:W-:Y:S02]  /*7a90*/  @P1 LOP3.LUT R18, R18, 0x10, RZ, 0xfc, !PT ;  /* 0x0000001012121812 */ /* 0x000fe400078efcff */
[----:B------:R-:W-:Y:S02]  /*7aa0*/  ISETP.LT.OR P1, PT, R14, 0x2a, P5 ;  /* 0x0000002a0e00780c */ /* 0x000fe40002f21670 */
[----:B------:R-:W-:Y:S02]  /*7ab0*/  FSETP.NEU.FTZ.AND P5, PT, R8, -INF , PT ;  /* 0xff8000000800780b */ /* 0x000fe40003fbd000 */
[----:B------:R-:W-:Y:S02]  /*7ac0*/  LOP3.LUT R18, R18, 0xffffbfff, RZ, 0xc0, !PT ;  /* 0xffffbfff12127812 */ /* 0x000fe400078ec0ff */
[----:B------:R-:W-:-:S05]  /*7ad0*/  FSEL R9, R8, RZ, P5 ;  /* 0x000000ff08097208 */ /* 0x000fca0002800000 */
[----:B------:R-:W-:Y:S01]  /*7ae0*/  FADD.FTZ R5, -R9, R5 ;  /* 0x0000000509057221 */ /* 0x000fe20000010100 */
[----:B------:R-:W-:Y:S01]  /*7af0*/  FMUL.FTZ R9, R8, UR10 ;  /* 0x0000000a08097c20 */ /* 0x000fe20008410000 */
[----:B------:R-:W-:Y:S02]  /*7b00*/  @P1 LOP3.LUT R18, R18, 0x4000, RZ, 0xfc, !PT ;  /* 0x0000400012121812 */ /* 0x000fe400078efcff */
[----:B------:R-:W-:Y:S02]  /*7b10*/  FMUL.FTZ R5, R5, UR10 ;  /* 0x0000000a05057c20 */ /* 0x000fe40008410000 */
[----:B------:R-:W-:Y:S02]  /*7b20*/  FSEL R9, R9, RZ, P5 ;  /* 0x000000ff09097208 */ /* 0x000fe40002800000 */
[----:B------:R-:W-:-:S03]  /*7b30*/  LOP3.LUT R18, R18, 0xffff7fff, RZ, 0xc0, !PT ;  /* 0xffff7fff12127812 */ /* 0x000fc600078ec0ff */
        /* <DEDUP_REMOVED lines=16> */
[----:B------:R-:W-:Y:S01]  /*7c40*/  FMNMX.FTZ R9, R154, R6, !PT ;  /* 0x000000069a097209 */ /* 0x000fe20007810000 */
[----:B------:R-:W-:Y:S01]  /*7c50*/  MUFU.EX2 R152, R152 ;  /* 0x0000009800987308 */ /* 0x000fe20000000800 */
[----:B------:R-:W-:-:S02]  /*7c60*/  @P6 LOP3.LUT R18, R18, 0x8000, RZ, 0xfc, !PT ;  /* 0x0000800012126812 */ /* 0x000fc400078efcff */
[----:B------:R-:W-:Y:S02]  /*7c70*/  FMNMX.FTZ R9, R155, R9, !PT ;  /* 0x000000099b097209 */ /* 0x000fe40007810000 */
[----:B------:R-:W-:Y:S02]  /*7c80*/  LOP3.LUT P6, RZ, R18, 0x100, RZ, 0xc0, !PT ;  /* 0x0000010012ff7812 */ /* 0x000fe400078cc0ff */
[----:B------:R-:W-:Y:S01]  /*7c90*/  FMNMX.FTZ R9, R158, R9, !PT ;  /* 0x000000099e097209 */ /* 0x000fe20007810000 */
[----:B------:R-:W-:Y:S01]  /*7ca0*/  MUFU.EX2 R153, R153 ;  /* 0x0000009900997308 */ /* 0x000fe20000000800 */
[----:B------:R-:W-:Y:S02]  /*7cb0*/  LOP3.LUT P1, RZ, R18, 0x40, RZ, 0xc0, !PT ;  /* 0x0000004012ff7812 */ /* 0x000fe4000782c0ff */
[----:B------:R-:W-:Y:S02]  /*7cc0*/  FMNMX.FTZ R9, R159, R9, !PT ;  /* 0x000000099f097209 */ /* 0x000fe40007810000 */
[----:B------:R-:W-:-:S02]  /*7cd0*/  FSEL R170, R170, -INF , !P6 ;  /* 0xff800000aaaa7808 */ /* 0x000fc40007000000 */
[----:B------:R-:W-:Y:S01]  /*7ce0*/  FMNMX.FTZ R9, R162, R9, !PT ;  /* 0x00000009a2097209 */ /* 0x000fe20007810000 */
[----:B------:R-:W-:Y:S01]  /*7cf0*/  MUFU.EX2 R156, R156 ;  /* 0x0000009c009c7308 */ /* 0x000fe20000000800 */
[----:B------:R-:W-:Y:S02]  /*7d00*/  LOP3.LUT P5, RZ, R18, 0x10, RZ, 0xc0, !PT ;  /* 0x0000001012ff7812 */ /* 0x000fe400078ac0ff */
[----:B------:R-:W-:Y:S02]  /*7d10*/  FMNMX.FTZ R9, R163, R9, !PT ;  /* 0x00000009a3097209 */ /* 0x000fe40007810000 */
[----:B------:R-:W-:Y:S02]  /*7d20*/  FSEL R171, R171, -INF , !P1 ;  /* 0xff800000abab7808 */ /* 0x000fe40004800000 */
[----:B------:R-:W-:Y:S01]  /*7d30*/  FMNMX.FTZ R9, R166, R9, !PT ;  /* 0x00000009a6097209 */ /* 0x000fe20007810000 */
[----:B------:R-:W1:Y:S01]  /*7d40*/  MUFU.EX2 R157, R157 ;  /* 0x0000009d009d7308 */ /* 0x000e620000000800 */
[----:B------:R-:W-:-:S02]  /*7d50*/  LOP3.LUT P1, RZ, R18, 0x4000, RZ, 0xc0, !PT ;  /* 0x0000400012ff7812 */ /* 0x000fc4000782c0ff */
[----:B------:R-:W-:Y:S02]  /*7d60*/  FMNMX.FTZ R9, R167, R9, !PT ;  /* 0x00000009a7097209 */ /* 0x000fe40007810000 */
[----:B------:R-:W-:Y:S02]  /*7d70*/  FSEL R174, R174, -INF , !P5 ;  /* 0xff800000aeae7808 */ /* 0x000fe40006800000 */
[----:B------:R-:W-:Y:S01]  /*7d80*/  FMNMX.FTZ R9, R170, R9, !PT ;  /* 0x00000009aa097209 */ /* 0x000fe20007810000 */
[----:B------:R-:W-:Y:S01]  /*7d90*/  MUFU.EX2 R160, R160 ;  /* 0x000000a000a07308 */ /* 0x000fe20000000800 */
[----:B------:R-:W-:Y:S02]  /*7da0*/  LOP3.LUT P6, RZ, R18, 0x8000, RZ, 0xc0, !PT ;  /* 0x0000800012ff7812 */ /* 0x000fe400078cc0ff */
[----:B------:R-:W-:Y:S02]  /*7db0*/  FMNMX.FTZ R9, R171, R9, !PT ;  /* 0x00000009ab097209 */ /* 0x000fe40007810000 */
[----:B------:R-:W-:-:S02]  /*7dc0*/  FSEL R175, R175, -INF , !P1 ;  /* 0xff800000afaf7808 */ /* 0x000fc40004800000 */
[----:B------:R-:W-:Y:S01]  /*7dd0*/  FMNMX.FTZ R9, R174, R9, !PT ;  /* 0x00000009ae097209 */ /* 0x000fe20007810000 */
[----:B------:R-:W-:Y:S01]  /*7de0*/  MUFU.EX2 R161, R161 ;  /* 0x000000a100a17308 */ /* 0x000fe20000000800 */
[----:B------:R-:W-:Y:S02]  /*7df0*/  FSEL R178, R178, -INF , !P6 ;  /* 0xff800000b2b27808 */ /* 0x000fe40007000000 */
[----:B------:R-:W-:Y:S02]  /*7e00*/  FMNMX.FTZ R9, R175, R9, !PT ;  /* 0x00000009af097209 */ /* 0x000fe40007810000 */
[----:B------:R-:W-:Y:S02]  /*7e10*/  LOP3.LUT P0, RZ, R18, 0x2000, RZ, 0xc0, !PT ;  /* 0x0000200012ff7812 */ /* 0x000fe4000780c0ff */
[----:B------:R-:W-:Y:S01]  /*7e20*/  FMNMX.FTZ R9, R178, R9, !PT ;  /* 0x00000009b2097209 */ /* 0x000fe20007810000 */
[----:B------:R-:W-:Y:S01]  /*7e30*/  MUFU.EX2 R164, R164 ;  /* 0x000000a400a47308 */ /* 0x000fe20000000800 */
[----:B------:R-:W-:-:S02]  /*7e40*/  LOP3.LUT P1, RZ, R18, 0x1000, RZ, 0xc0, !PT ;  /* 0x0000100012ff7812 */ /* 0x000fc4000782c0ff */
[----:B------:R-:W-:-:S04]  /*7e50*/  FMNMX.FTZ R9, R179, R9, !PT ;  /* 0x00000009b3097209 */ /* 0x000fc80007810000 */
[----:B------:R-:W-:Y:S01]  /*7e60*/  FMNMX.FTZ R9, R182, R9, !PT ;  /* 0x00000009b6097209 */ /* 0x000fe20007810000 */
[----:B------:R-:W-:Y:S03]  /*7e70*/  MUFU.EX2 R165, R165 ;  /* 0x000000a500a57308 */ /* 0x000fe60000000800 */
[----:B------:R-:W-:-:S05]  /*7e80*/  FMNMX.FTZ R9, R183, R9, !PT ;  /* 0x00000009b7097209 */ /* 0x000fca0007810000 */
[----:B------:R-:W2:Y:S01]  /*7e90*/  SHFL.BFLY PT, R11, R9, 0x2, 0x1f ;  /* 0x0c401f00090b7f89 */ /* 0x000ea200000e0000 */
[----:B------:R-:W-:Y:S08]  /*7ea0*/  MUFU.EX2 R168, R168 ;  /* 0x000000a800a87308 */ /* 0x000ff00000000800 */
[----:B------:R-:W-:Y:S08]  /*7eb0*/  MUFU.EX2 R169, R169 ;  /* 0x000000a900a97308 */ /* 0x000ff00000000800 */
[----:B------:R-:W-:Y:S01]  /*7ec0*/  MUFU.EX2 R173, R173 ;  /* 0x000000ad00ad7308 */ /* 0x000fe20000000800 */
[----:B--2---:R-:W-:-:S07]  /*7ed0*/  FMNMX.FTZ R9, R9, R11, !PT ;  /* 0x0000000b09097209 */ /* 0x004fce0007810000 */
[----:B------:R-:W-:Y:S01]  /*7ee0*/  MUFU.EX2 R176, R176 ;  /* 0x000000b000b07308 */ /* 0x000fe20000000800 */
[----:B------:R-:W2:Y:S07]  /*7ef0*/  SHFL.BFLY PT, R11, R9, 0x1, 0x1f ;  /* 0x0c201f00090b7f89 */ /* 0x000eae00000e0000 */
[----:B------:R-:W-:Y:S08]  /*7f00*/  MUFU.EX2 R177, R177 ;  /* 0x000000b100b17308 */ /* 0x000ff00000000800 */
[----:B------:R-:W-:Y:S01]  /*7f10*/  MUFU.EX2 R181, R181 ;  /* 0x000000b500b57308 */ /* 0x000fe20000000800 */
[----:B--2---:R-:W-:-:S04]  /*7f20*/  FMNMX.FTZ R9, R9, R11, !PT ;  /* 0x0000000b09097209 */ /* 0x004fc80007810000 */
[C---:B------:R-:W-:Y:S01]  /*7f30*/  FSETP.NEU.FTZ.AND P3, PT, R9.reuse, -INF , PT ;  /* 0xff8000000900780b */ /* 0x040fe20003f7d000 */
[----:B------:R-:W-:-:S03]  /*7f40*/  FMUL.FTZ R15, R9, UR10 ;  /* 0x0000000a090f7c20 */ /* 0x000fc60008410000 */
[----:B------:R-:W-:Y:S02]  /*7f50*/  FSEL R11, R9, RZ, P3 ;  /* 0x000000ff090b7208 */ /* 0x000fe40001800000 */
[----:B------:R-:W-:-:S03]  /*7f60*/  FSEL R15, R15, RZ, P3 ;  /* 0x000000ff0f0f7208 */ /* 0x000fc60001800000 */
[----:B------:R-:W-:Y:S02]  /*7f70*/  FADD.FTZ R11, -R11, R6 ;  /* 0x000000060b0b7221 */ /* 0x000fe40000010100 */
[----:B------:R2:W3:Y:S01]  /*7f80*/  MUFU.EX2 R6, R5 ;  /* 0x0000000500067308 */ /* 0x0004e20000000800 */
[--C-:B------:R-:W-:Y:S01]  /*7f90*/  FFMA.FTZ R12, R154, UR10, -R15.reuse ;  /* 0x0000000a9a0c7c23 */ /* 0x100fe2000801080f */
[--C-:B------:R-:W-:Y:S01]  /*7fa0*/  FFMA.FTZ R155, R155, UR10, -R15.reuse ;  /* 0x0000000a9b9b7c23 */ /* 0x100fe2000801080f */
[--C-:B------:R-:W-:Y:S01]  /*7fb0*/  FFMA.FTZ R159, R159, UR10, -R15.reuse ;  /* 0x0000000a9f9f7c23 */ /* 0x100fe2000801080f */
[--C-:B------:R-:W-:Y:S01]  /*7fc0*/  FFMA.FTZ R13, R162, UR10, -R15.reuse ;  /* 0x0000000aa20d7c23 */ /* 0x100fe2000801080f */
[--C-:B------:R-:W-:Y:S01]  /*7fd0*/  FFMA.FTZ R163, R163, UR10, -R15.reuse ;  /* 0x0000000aa3a37c23 */ /* 0x100fe2000801080f */
[----:B------:R-:W-:Y:S01]  /*7fe0*/  FFMA.FTZ R14, R166, UR10, -R15 ;  /* 0x0000000aa60e7c23 */ /* 0x000fe2000801080f */
[----:B-1----:R-:W-:Y:S01]  /*7ff0*/  F2FP.F16.F32.PACK_AB R154, R157, R156 ;  /* 0x0000009c9d9a723e */ /* 0x002fe200000000ff */
[----:B------:R-:W-:Y:S01]  /*8000*/  MUFU.EX2 R12, R12 ;  /* 0x0000000c000c7308 */ /* 0x000fe20000000800 */
[----:B--2---:R-:W-:Y:S01]  /*8010*/  FMUL.FTZ R5, R11, UR10 ;  /* 0x0000000a0b057c20 */ /* 0x004fe20008410000 */
[----:B------:R-:W-:-:S02]  /*8020*/  IMAD.U32 R11, RZ, RZ, UR37 ;  /* 0x00000025ff0b7e24 */ /* 0x000fc4000f8e00ff */
[--C-:B------:R-:W-:Y:S01]  /*8030*/  FFMA.FTZ R167, R167, UR10, -R15.reuse ;  /* 0x0000000aa7a77c23 */ /* 0x100fe2000801080f */
[--C-:B------:R-:W-:Y:S01]  /*8040*/  FFMA.FTZ R170, R170, UR10, -R15.reuse ;  /* 0x0000000aaaaa7c23 */ /* 0x100fe2000801080f */
[--C-:B------:R-:W-:Y:S01]  /*8050*/  FFMA.FTZ R171, R171, UR10, -R15.reuse ;  /* 0x0000000aabab7c23 */ /* 0x100fe2000801080f */
[----:B------:R-:W-:Y:S02]  /*8060*/  @!P2 IMAD R11, R11, 0x40, R16 ;  /* 0x000000400b0ba824 */ /* 0x000fe400078e0210 */
[--C-:B------:R-:W-:Y:S01]  /*8070*/  FFMA.FTZ R174, R174, UR10, -R15.reuse ;  /* 0x0000000aaeae7c23 */ /* 0x100fe2000801080f */
[----:B------:R-:W1:Y:S01]  /*8080*/  MUFU.EX2 R5, R5 ;  /* 0x0000000500057308 */ /* 0x000e620000000800 */
[----:B---3--:R-:W-:Y:S01]  /*8090*/  FFMA.FTZ R4, R6, R4, R152 ;  /* 0x0000000406047223 */ /* 0x008fe20000010098 */
[----:B------:R-:W-:Y:S01]  /*80a0*/  F2FP.F16.F32.PACK_AB R152, R153, R152 ;  /* 0x000000989998723e */ /* 0x000fe200000000ff */
[--C-:B------:R-:W-:Y:S01]  /*80b0*/  FFMA.FTZ R175, R175, UR10, -R15.reuse ;  /* 0x0000000aafaf7c23 */ /* 0x100fe2000801080f */
[----:B------:R-:W-:Y:S01]  /*80c0*/  @!P2 LEA R11, R11, UR46, 0x2 ;  /* 0x0000002e0b0bac11 */ /* 0x000fe2000f8e10ff */
[----:B------:R-:W-:Y:S01]  /*80d0*/  FADD.FTZ R4, R153, R4 ;  /* 0x0000000499047221 */ /* 0x000fe20000010000 */
[--C-:B------:R-:W-:Y:S01]  /*80e0*/  FFMA.FTZ R178, R178, UR10, -R15.reuse ;  /* 0x0000000ab2b27c23 */ /* 0x100fe2000801080f */
[--C-:B------:R-:W-:Y:S01]  /*80f0*/  FFMA.FTZ R179, R179, UR10, -R15.reuse ;  /* 0x0000000ab3b37c23 */ /* 0x100fe2000801080f */
[----:B------:R-:W2:Y:S01]  /*8100*/  MUFU.EX2 R153, R155 ;  /* 0x0000009b00997308 */ /* 0x000ea20000000800 */
[----:B------:R-:W-:Y:S01]  /*8110*/  @!P2 STS [R11+0x28800], R6 ;  /* 0x028800060b00a388 */ /* 0x000fe20000000800 */
[----:B------:R-:W-:Y:S01]  /*8120*/  FADD.FTZ R4, R156, R4 ;  /* 0x000000049c047221 */ /* 0x000fe20000010000 */
[----:B------:R-:W-:Y:S01]  /*8130*/  F2FP.F16.F32.PACK_AB R156, R161, R160 ;  /* 0x000000a0a19c723e */ /* 0x000fe200000000ff */
[----:B------:R-:W-:Y:S01]  /*8140*/  FFMA.FTZ R182, R182, UR10, -R15 ;  /* 0x0000000ab6b67c23 */ /* 0x000fe2000801080f */
[-C--:B------:R-:W-:Y:S01]  /*8150*/  FMUL.FTZ R24, R24, R6.reuse ;  /* 0x0000000618187220 */ /* 0x080fe20000410000 */
[----:B------:R-:W-:Y:S01]  /*8160*/  FADD.FTZ R4, R157, R4 ;  /* 0x000000049d047221 */ /* 0x000fe20000010000 */
[-C--:B------:R-:W-:Y:S01]  /*8170*/  FMUL.FTZ R25, R25, R6.reuse ;  /* 0x0000000619197220 */ /* 0x080fe20000410000 */
[----:B------:R-:W-:Y:S01]  /*8180*/  MUFU.EX2 R155, R159 ;  /* 0x0000009f009b7308 */ /* 0x000fe20000000800 */
[----:B-1----:R1:W-:Y:S01]  /*8190*/  @!P2 STS [R11+0x28820], R5 ;  /* 0x028820050b00a388 */ /* 0x0023e20000000800 */
[----:B------:R-:W-:Y:S01]  /*81a0*/  FFMA.FTZ R3, R5, R3, R12 ;  /* 0x0000000305037223 */ /* 0x000fe2000001000c */
[----:B------:R-:W-:Y:S01]  /*81b0*/  FADD.FTZ R4, R160, R4 ;  /* 0x00000004a0047221 */ /* 0x000fe20000010000 */
[-C--:B------:R-:W-:Y:S01]  /*81c0*/  FMUL.FTZ R28, R28, R6.reuse ;  /* 0x000000061c1c7220 */ /* 0x080fe20000410000 */
[-C--:B------:R-:W-:Y:S01]  /*81d0*/  FMUL.FTZ R29, R29, R6.reuse ;  /* 0x000000061d1d7220 */ /* 0x080fe20000410000 */
[-C--:B------:R-:W-:Y:S01]  /*81e0*/  FMUL.FTZ R32, R32, R6.reuse ;  /* 0x0000000620207220 */ /* 0x080fe20000410000 */
[----:B------:R-:W-:Y:S01]  /*81f0*/  FADD.FTZ R4, R161, R4 ;  /* 0x00000004a1047221 */ /* 0x000fe20000010000 */
[----:B------:R-:W-:Y:S01]  /*8200*/  MUFU.EX2 R13, R13 ;  /* 0x0000000d000d7308 */ /* 0x000fe20000000800 */
[----:B--2---:R-:W-:Y:S01]  /*8210*/  FADD.FTZ R3, R153, R3 ;  /* 0x0000000399037221 */ /* 0x004fe20000010000 */
[----:B------:R-:W-:Y:S01]  /*8220*/  FMUL.FTZ R33, R33, R6 ;  /* 0x0000000621217220 */ /* 0x000fe20000410000 */
[--C-:B-1----:R-:W-:Y:S01]  /*8230*/  FFMA.FTZ R11, R158, UR10, -R15.reuse ;  /* 0x0000000a9e0b7c23 */ /* 0x102fe2000801080f */
[----:B------:R-:W-:Y:S01]  /*8240*/  FADD.FTZ R4, R164, R4 ;  /* 0x00000004a4047221 */ /* 0x000fe20000010000 */
[----:B------:R-:W-:Y:S01]  /*8250*/  F2FP.F16.F32.PACK_AB R158, R165, R164 ;  /* 0x000000a4a59e723e */ /* 0x000fe200000000ff */
[----:B------:R-:W-:Y:S01]  /*8260*/  FFMA.FTZ R15, R183, UR10, -R15 ;  /* 0x0000000ab70f7c23 */ /* 0x000fe2000801080f */
        /* <DEDUP_REMOVED lines=9> */
[----:B------:R-:W1:Y:S01]  /*8300*/  MUFU.EX2 R11, R11 ;  /* 0x0000000b000b7308 */ /* 0x000e620000000800 */
[----:B------:R-:W-:Y:S01]  /*8310*/  FADD.FTZ R4, R169, R4 ;  /* 0x00000004a9047221 */ /* 0x000fe20000010000 */
[-C--:B------:R-:W-:Y:S01]  /*8320*/  FMUL.FTZ R48, R48, R6.reuse ;  /* 0x0000000630307220 */ /* 0x080fe20000410000 */
        /* <DEDUP_REMOVED lines=26> */
[----:B------:R-:W-:Y:S01]  /*84d0*/  FADD.FTZ R3, R157, R3 ;  /* 0x000000039d037221 */ /* 0x000fe20000010000 */
[-C--:B------:R-:W-:Y:S01]  /*84e0*/  FMUL.FTZ R89, R89, R6.reuse ;  /* 0x0000000659597220 */ /* 0x080fe20000410000 */
[-C--:B------:R-:W-:Y:S01]  /*84f0*/  FMUL.FTZ R92, R92, R6.reuse ;  /* 0x000000065c5c7220 */ /* 0x080fe20000410000 */
[----:B------:R-:W4:Y:S01]  /*8500*/  MUFU.EX2 R171, R171 ;  /* 0x000000ab00ab7308 */ /* 0x000f220000000800 */
[----:B--2---:R-:W-:Y:S01]  /*8510*/  FADD.FTZ R3, R14, R3 ;  /* 0x000000030e037221 */ /* 0x004fe20000010000 */
[-C--:B------:R-:W-:Y:S01]  /*8520*/  FMUL.FTZ R93, R93, R6.reuse ;  /* 0x000000065d5d7220 */ /* 0x080fe20000410000 */
[-C--:B------:R-:W-:Y:S01]  /*8530*/  FMUL.FTZ R96, R96, R6.reuse ;  /* 0x0000000660607220 */ /* 0x080fe20000410000 */
[-C--:B------:R-:W-:Y:S01]  /*8540*/  FMUL.FTZ R97, R97, R6.reuse ;  /* 0x0000000661617220 */ /* 0x080fe20000410000 */
[----:B---3--:R-:W-:Y:S01]  /*8550*/  FADD.FTZ R3, R159, R3 ;  /* 0x000000039f037221 */ /* 0x008fe20000010000 */
        /* <DEDUP_REMOVED lines=11> */
[----:B----4-:R-:W-:Y:S01]  /*8610*/  FADD.FTZ R3, R171, R3 ;  /* 0x00000003ab037221 */ /* 0x010fe20000010000 */
        /* <DEDUP_REMOVED lines=13> */
[-C--:B------:R-:W-:Y:S01]  /*86f0*/  FMUL.FTZ R136, R136, R6.reuse ;  /* 0x0000000688887220 */ /* 0x080fe20000410000 */
[----:B------:R-:W2:Y:S01]  /*8700*/  MUFU.EX2 R165, R178 ;  /* 0x000000b200a57308 */ /* 0x000ea20000000800 */
[----:B-1----:R-:W-:Y:S01]  /*8710*/  FADD.FTZ R3, R163, R3 ;  /* 0x00000003a3037221 */ /* 0x002fe20000010000 */
[----:B------:R-:W-:Y:S01]  /*8720*/  FADD.FTZ R4, R176, R4 ;  /* 0x00000004b0047221 */ /* 0x000fe20000010000 */
        /* <DEDUP_REMOVED lines=8> */
[----:B------:R-:W-:Y:S01]  /*87b0*/  FMUL.FTZ R149, R149, R6 ;  /* 0x0000000695957220 */ /* 0x000fe20000410000 */
[----:B------:R-:W-:Y:S01]  /*87c0*/  FADD.FTZ R4, R177, R4 ;  /* 0x00000004b1047221 */ /* 0x000fe20000010000 */
[----:B------:R-:W-:Y:S01]  /*87d0*/  F2FP.F16.F32.PACK_AB R153, R153, R12 ;  /* 0x0000000c9999723e */ /* 0x000fe200000000ff */
[----:B------:R-:W-:Y:S01]  /*87e0*/  FMUL.FTZ R26, R26, R5 ;  /* 0x000000051a1a7220 */ /* 0x000fe20000410000 */
[----:B------:R-:W-:Y:S01]  /*87f0*/  F2FP.F16.F32.PACK_AB R155, R155, R11 ;  /* 0x0000000b9b9b723e */ /* 0x000fe200000000ff */
[----:B------:R-:W-:Y:S01]  /*8800*/  BAR.SYNC.DEFER_BLOCKING 0xf, 0x100 ;  /* 0x03c4000000007b1d */ /* 0x000fe20000010000 */
[----:B--2---:R-:W-:Y:S01]  /*8810*/  FADD.FTZ R3, R165, R3 ;  /* 0x00000003a5037221 */ /* 0x004fe20000010000 */
[----:B------:R-:W-:Y:S01]  /*8820*/  F2FP.F16.F32.PACK_AB R157, R157, R13 ;  /* 0x0000000d9d9d723e */ /* 0x000fe200000000ff */
[-C--:B------:R-:W-:Y:S01]  /*8830*/  FMUL.FTZ R27, R27, R5.reuse ;  /* 0x000000051b1b7220 */ /* 0x080fe20000410000 */
[----:B------:R-:W-:Y:S01]  /*8840*/  F2FP.F16.F32.PACK_AB R159, R159, R14 ;  /* 0x0000000e9f9f723e */ /* 0x000fe200000000ff */
[-C--:B------:R-:W-:Y:S01]  /*8850*/  FMUL.FTZ R30, R30, R5.reuse ;  /* 0x000000051e1e7220 */ /* 0x080fe20000410000 */
[----:B------:R-:W2:Y:S01]  /*8860*/  MUFU.EX2 R166, R180 ;  /* 0x000000b400a67308 */ /* 0x000ea20000000800 */
[----:B------:R-:W-:Y:S01]  /*8870*/  F2FP.F16.F32.PACK_AB R160, R169, R168 ;  /* 0x000000a8a9a0723e */ /* 0x000fe200000000ff */
[-C--:B------:R-:W-:Y:S01]  /*8880*/  FMUL.FTZ R31, R31, R5.reuse ;  /* 0x000000051f1f7220 */ /* 0x080fe20000410000 */
[----:B-1----:R-:W-:Y:S01]  /*8890*/  FADD.FTZ R6, R179, R3 ;  /* 0x00000003b3067221 */ /* 0x002fe20000010000 */
[----:B------:R-:W-:Y:S01]  /*88a0*/  F2FP.F16.F32.PACK_AB R162, R173, R162 ;  /* 0x000000a2ada2723e */ /* 0x000fe200000000ff */
[----:B------:R-:W-:Y:S01]  /*88b0*/  FMUL.FTZ R34, R34, R5 ;  /* 0x0000000522227220 */ /* 0x000fe20000410000 */
[----:B------:R-:W-:Y:S01]  /*88c0*/  F2FP.F16.F32.PACK_AB R161, R171, R161 ;  /* 0x000000a1aba1723e */ /* 0x000fe200000000ff */
[----:B------:R-:W-:Y:S01]  /*88d0*/  FMUL.FTZ R35, R35, R5 ;  /* 0x0000000523237220 */ /* 0x000fe20000410000 */
[----:B------:R-:W1:Y:S01]  /*88e0*/  MUFU.EX2 R167, R182 ;  /* 0x000000b600a77308 */ /* 0x000e620000000800 */
[----:B------:R-:W-:Y:S01]  /*88f0*/  F2FP.F16.F32.PACK_AB R163, R175, R163 ;  /* 0x000000a3afa3723e */ /* 0x000fe200000000ff */
[-C--:B------:R-:W-:Y:S01]  /*8900*/  FMUL.FTZ R38, R38, R5.reuse ;  /* 0x0000000526267220 */ /* 0x080fe20000410000 */
[----:B------:R-:W-:Y:S01]  /*8910*/  F2FP.F16.F32.PACK_AB R164, R177, R176 ;  /* 0x000000b0b1a4723e */ /* 0x000fe200000000ff */
[----:B------:R-:W-:Y:S01]  /*8920*/  FMUL.FTZ R39, R39, R5 ;  /* 0x0000000527277220 */ /* 0x000fe20000410000 */
[----:B------:R-:W-:Y:S01]  /*8930*/  F2FP.F16.F32.PACK_AB R165, R179, R165 ;  /* 0x000000a5b3a5723e */ /* 0x000fe200000000ff */
[-C--:B------:R-:W-:Y:S01]  /*8940*/  FMUL.FTZ R42, R42, R5.reuse ;  /* 0x000000052a2a7220 */ /* 0x080fe20000410000 */
[-C--:B------:R-:W-:Y:S01]  /*8950*/  FMUL.FTZ R43, R43, R5.reuse ;  /* 0x000000052b2b7220 */ /* 0x080fe20000410000 */
[----:B------:R-:W3:Y:S01]  /*8960*/  MUFU.EX2 R15, R15 ;  /* 0x0000000f000f7308 */ /* 0x000ee20000000800 */
[----:B--2---:R-:W-:Y:S01]  /*8970*/  FADD.FTZ R4, R166, R4 ;  /* 0x00000004a6047221 */ /* 0x004fe20000010000 */
[C---:B------:R-:W-:Y:S01]  /*8980*/  F2FP.F16.F32.PACK_AB R166, R181.reuse, R166 ;  /* 0x000000a6b5a6723e */ /* 0x040fe200000000ff */
[----:B------:R2:W-:Y:S01]  /*8990*/  STSM.16.M88.4 [R19+0x26800], R152 ;  /* 0x0268009813007844 */ /* 0x0005e20000000200 */
[-C--:B------:R-:W-:Y:S01]  /*89a0*/  FMUL.FTZ R46, R46, R5.reuse ;  /* 0x000000052e2e7220 */ /* 0x080fe20000410000 */
[----:B------:R-:W-:Y:S01]  /*89b0*/  FADD.FTZ R4, R181, R4 ;  /* 0x00000004b5047221 */ /* 0x000fe20000010000 */
[-C--:B------:R-:W-:Y:S01]  /*89c0*/  FMUL.FTZ R47, R47, R5.reuse ;  /* 0x000000052f2f7220 */ /* 0x080fe20000410000 */
[----:B------:R2:W-:Y:S01]  /*89d0*/  STSM.16.M88.4 [R184], R156 ;  /* 0x0000009cb8007844 */ /* 0x0005e20000000200 */
[-C--:B------:R-:W-:Y:S01]  /*89e0*/  FMUL.FTZ R50, R50, R5.reuse ;  /* 0x0000000532327220 */ /* 0x080fe20000410000 */
[----:B-1----:R-:W-:Y:S01]  /*89f0*/  FADD.FTZ R6, R167, R6 ;  /* 0x00000006a7067221 */ /* 0x002fe20000010000 */
[-C--:B------:R-:W-:Y:S01]  /*8a00*/  FMUL.FTZ R51, R51, R5.reuse ;  /* 0x0000000533337220 */ /* 0x080fe20000410000 */
[----:B------:R2:W-:Y:S01]  /*8a10*/  STSM.16.M88.4 [R22], R160 ;  /* 0x000000a016007844 */ /* 0x0005e20000000200 */
[-C--:B------:R-:W-:Y:S01]  /*8a20*/  FMUL.FTZ R54, R54, R5.reuse ;  /* 0x0000000536367220 */ /* 0x080fe20000410000 */
[-C--:B------:R-:W-:Y:S01]  /*8a30*/  FMUL.FTZ R55, R55, R5.reuse ;  /* 0x0000000537377220 */ /* 0x080fe20000410000 */
[-C--:B------:R-:W-:Y:S01]  /*8a40*/  FMUL.FTZ R58, R58, R5.reuse ;  /* 0x000000053a3a7220 */ /* 0x080fe20000410000 */
[-C--:B------:R-:W-:Y:S01]  /*8a50*/  FMUL.FTZ R59, R59, R5.reuse ;  /* 0x000000053b3b7220 */ /* 0x080fe20000410000 */
[----:B------:R-:W-:Y:S01]  /*8a60*/  FMUL.FTZ R62, R62, R5 ;  /* 0x000000053e3e7220 */ /* 0x000fe20000410000 */
[C---:B---3--:R-:W-:Y:S01]  /*8a70*/  F2FP.F16.F32.PACK_AB R167, R15.reuse, R167 ;  /* 0x000000a70fa7723e */ /* 0x048fe200000000ff */
        /* <DEDUP_REMOVED lines=47> */
[----:B--2---:R-:W-:Y:S06]  /*8d70*/  @!P0 BRA `(.L_x_5311) ;  /* 0x0000000000048947 */ /* 0x004fec0003800000 */
[----:B------:R-:W-:Y:S01]  /*8d80*/  BPT.TRAP 0x1 ;  /* 0x000000040000795c */ /* 0x000fe20000300000 */
.L_x_5311:
[----:B------:R1:W2:Y:S01]  /*8d90*/  SYNCS.PHASECHK.TRANS64.TRYWAIT P2, [UR27+0x28c50], R7 ;  /* 0x028c5007ff0075a7 */ /* 0x0002a2000804015b */
[----:B------:R-:W-:Y:S05]  /*8da0*/  @!P0 BRA `(.L_x_5312) ;  /* 0x0000000000048947 */ /* 0x000fea0003800000 */
[----:B------:R-:W-:Y:S01]  /*8db0*/  BPT.TRAP 0x1 ;  /* 0x000000040000795c */ /* 0x000fe20000300000 */
.L_x_5312:
[----:B--2---:R-:W-:Y:S05]  /*8dc0*/  @P2 BRA `(.L_x_5313) ;  /* 0x0000000000082947 */ /* 0x004fea0003800000 */
[----:B------:R-:W2:Y:S02]  /*8dd0*/  SYNCS.PHASECHK.TRANS64.TRYWAIT P2, [UR27+0x28c50], R7 ;  /* 0x028c5007ff0075a7 */ /* 0x000ea4000804015b */
[----:B--2---:R-:W-:Y:S05]  /*8de0*/  @!P2 BRA `(.L_x_5314) ;  /* 0x0000011400d0a947 */ /* 0x004fea0003800000 */
.L_x_5313:
        /* <DEDUP_REMOVED lines=42> */
[----:B------:R-:W-:Y:S01]  /*9090*/  IMAD.MOV.U32 R6, RZ, RZ, R9 ;  /* 0x000000ffff067224 */ /* 0x000fe200078e0009 */
[----:B------:R-:W-:Y:S01]  /*90a0*/  UMOV UR37, UR24 ;  /* 0x0000001800257c82 */ /* 0x000fe20008000000 */
[----:B------:R-:W-:-:S07]  /*90b0*/  IMAD.MOV.U32 R5, RZ, RZ, R8 ;  /* 0x000000ffff057224 */ /* 0x000fce00078e0008 */
.L_x_5298:
[----:B------:R-:W-:Y:S01]  /*90c0*/  ULDC UR6, c[0x0][0x448] ;  /* 0x0001120000067ab9 */ /* 0x000fe20000000800 */
[----:B------:R-:W-:Y:S01]  /*90d0*/  ULDC UR18, c[0x0][0x9e4] ;  /* 0x0002790000127ab9 */ /* 0x000fe20000000800 */
[----:B------:R-:W-:Y:S02]  /*90e0*/  UISETP.NE.AND UP0, UPT, UR6, 0x1, UPT ;  /* 0x000000010600788c */ /* 0x000fe4000bf05270 */
[----:B------:R-:W-:Y:S02]  /*90f0*/  UISETP.GE.AND UP1, UPT, UR18, 0x1, UPT ;  /* 0x000000011200788c */ /* 0x000fe4000bf26270 */
[----:B------:R-:W-:Y:S02]  /*9100*/  UIADD3 UR14, UR42, 0x3f, URZ ;  /* 0x0000003f2a0e7890 */ /* 0x000fe4000fffe03f */
[----:B------:R-:W-:Y:S02]  /*9110*/  UIADD3 UR15, UR49, 0x1, -UR51 ;  /* 0x00000001310f7890 */ /* 0x000fe4000fffe833 */
[----:B------:R-:W-:-:S03]  /*9120*/  PLOP3.LUT P5, PT, PT, PT, UP1, 0x80, 0x0 ;  /* 0x000000000000781c */ /* 0x000fc60003faf018 */
[----:B------:R-:W-:Y:S01]  /*9130*/  @UP0 ULDC UR6, c[0x0][0x44c] ;  /* 0x0001130000060ab9 */ /* 0x000fe20000000800 */
[----:B------:R-:W-:Y:S01]  /*9140*/  @UP0 ULDC UR19, c[0x0][0x450] ;  /* 0x0001140000130ab9 */ /* 0x000fe20000000800 */
[----:B------:R-:W-:-:S04]  /*9150*/  UIMAD.WIDE.U32 UR6, UR14, UR6, URZ ;  /* 0x000000060e0672a5 */ /* 0x000fc8000f8e003f */
[----:B------:R-:W-:-:S04]  /*9160*/  @UP0 USHF.R.U32.HI UR14, URZ, UR19, UR7 ;  /* 0x000000133f0e0299 */ /* 0x000fc80008011607 */
        /* <DEDUP_REMOVED lines=13> */
.L_x_5317:
[----:B------:R-:W-:-:S11]  /*9240*/  UISETP.NE.AND UP1, UPT, UR18, 0x1, UPT ;  /* 0x000000011200788c */ /* 0x000fd6000bf25270 */
[----:B------:R-:W-:Y:S02]  /*9250*/  @UP1 ULDC.64 UR22, c[0x0][0x9e8] ;  /* 0x00027a0000161ab9 */ /* 0x000fe40000000a00 */
[----:B------:R-:W-:-:S04]  /*9260*/  UIMAD.WIDE.U32 UR6, UR14, UR22, URZ ;  /* 0x000000160e0672a5 */ /* 0x000fc8000f8e003f */
[----:B------:R-:W-:-:S12]  /*9270*/  @UP1 USHF.R.U32.HI UR14, URZ, UR23, UR7 ;  /* 0x000000173f0e1299 */ /* 0x000fd80008011607 */
.L_x_5318:
[----:B------:R-:W-:-:S04]  /*9280*/  UIMAD UR14, UR14, UR18, URZ ;  /* 0x000000120e0e72a4 */ /* 0x000fc8000f8e023f */
[----:B------:R-:W-:-:S04]  /*9290*/  UISETP.LT.AND UP1, UPT, UR11, UR14, UPT ;  /* 0x0000000e0b00728c */ /* 0x000fc8000bf21270 */
[----:B------:R-:W-:-:S12]  /*92a0*/  USEL UR11, UR11, UR14, !UP1 ;  /* 0x0000000e0b0b7287 */ /* 0x000fd8000c800000 */
.L_x_5316:
        /* <DEDUP_REMOVED lines=11> */
[----:B------:R-:W-:Y:S01]  /*9360*/  IMAD.MOV.U32 R9, RZ, RZ, R5 ;  /* 0x000000ffff097224 */ /* 0x000fe200078e0005 */
[----:B------:R-:W-:Y:S01]  /*9370*/  UMOV UR23, UR37 ;  /* 0x0000002500177c82 */ /* 0x000fe20008000000 */
[----:B------:R-:W-:-:S05]  /*9380*/  ULDC UR20, c[0x0][0x988] ;  /* 0x0002620000147ab9 */ /* 0x000fca0000000800 */
.L_x_5328:
        /* <DEDUP_REMOVED lines=8> */
[----:B---3--:R-:W-:Y:S10]  /*9410*/  @!P0 BRA `(.L_x_5320) ;  /* 0x0000000000048947 */ /* 0x008ff40003800000 */
[----:B------:R-:W-:Y:S01]  /*9420*/  BPT.TRAP 0x1 ;  /* 0x000000040000795c */ /* 0x000fe20000300000 */
.L_x_5320:
[----:B------:R-:W-:Y:S01]  /*9430*/  ULEA UR24, UR37, UR46, 0x3 ;  /* 0x0000002e25187291 */ /* 0x000fe2000f8e183f */
[----:B01----:R-:W-:-:S05]  /*9440*/  IMAD.U32 R7, RZ, RZ, UR38 ;  /* 0x00000026ff077e24 */ /* 0x003fca000f8e00ff */
[----:B------:R-:W-:-:S04]  /*9450*/  SHF.L.U32 R7, R7, 0x1f, RZ ;  /* 0x0000001f07077819 */ /* 0x000fc800000006ff */
[----:B------:R0:W1:Y:S01]  /*9460*/  SYNCS.PHASECHK.TRANS64.TRYWAIT P2, [UR24+0x28c30], R7 ;  /* 0x028c3007ff0075a7 */ /* 0x0000620008040158 */
[----:B------:R-:W-:Y:S05]  /*9470*/  @!P0 BRA `(.L_x_5321) ;  /* 0x0000000000048947 */ /* 0x000fea0003800000 */
[----:B------:R-:W-:Y:S01]  /*9480*/  BPT.TRAP 0x1 ;  /* 0x000000040000795c */ /* 0x000fe20000300000 */
.L_x_5321:
[----:B-1----:R-:W-:Y:S05]  /*9490*/  @P2 BRA `(.L_x_5322) ;  /* 0x0000000000082947 */ /* 0x002fea0003800000 */
[----:B------:R-:W1:Y:S02]  /*94a0*/  SYNCS.PHASECHK.TRANS64.TRYWAIT P2, [UR24+0x28c30], R7 ;  /* 0x028c3007ff0075a7 */ /* 0x000e640008040158 */
[----:B-1----:R-:W-:Y:S05]  /*94b0*/  @!P2 BRA `(.L_x_5323) ;  /* 0x000001100030a947 */ /* 0x002fea0003800000 */
.L_x_5322:
[----:B------:R-:W-:Y:S01]  /*94c0*/  R2UR UR18, R0 ;  /* 0x00000000001272ca */ /* 0x000fe200000e0000 */
[----:B----4-:R-:W-:Y:S01]  /*94d0*/  WARPGROUP.ARRIVE ;  /* 0x00000000000079c5 */ /* 0x010fe20000000000 */
[----:B------:R-:W-:Y:S01]  /*94e0*/  UMOV UR19, 0x40000040 ;  /* 0x4000004000137882 */ /* 0x000fe20000000000 */
[----:B------:R-:W-:Y:S01]  /*94f0*/  UMOV UR7, 0x40000040 ;  /* 0x4000004000077882 */ /* 0x000fe20000000000 */
[----:B------:R-:W-:Y:S01]  /*9500*/  UMOV UR11, 0x40000040 ;  /* 0x40000040000b7882 */ /* 0x000fe20000000000 */
[----:B------:R-:W-:Y:S01]  /*9510*/  UMOV UR15, 0x40000040 ;  /* 0x40000040000f7882 */ /* 0x000fe20000000000 */
[----:B------:R-:W-:-:S07]  /*9520*/  ISETP.NE.AND P2, PT, R17, RZ, PT ;  /* 0x000000ff1100720c */ /* 0x000fce0003f45270 */
[----:B------:R-:W-:-:S04]  /*9530*/  ULEA UR18, UR37, UR18, 0x9 ;  /* 0x0000001225127291 */ /* 0x000fc8000f8e483f */
[----:B------:R-:W-:Y:S02]  /*9540*/  UIADD3 UR6, UR18, 0x2, URZ ;  /* 0x0000000212067890 */ /* 0x000fe4000fffe03f */
[----:B------:R-:W-:Y:S02]  /*9550*/  UIADD3 UR10, UR18, 0x4, URZ ;  /* 0x00000004120a7890 */ /* 0x000fe4000fffe03f */
[----:B------:R-:W-:Y:S02]  /*9560*/  UIADD3 UR14, UR18, 0x6, URZ ;  /* 0x00000006120e7890 */ /* 0x000fe4000fffe03f */
[----:B------:R-:W-:Y:S03]  /*9570*/  HGMMA.64x64x16.F32 R152, gdesc[UR16], RZ, !UPT, gsb0 ;  /* 0x00e00000109879f0 */ /* 0x000fe6000c0008ff */
[----:B------:R-:W-:Y:S02]  /*9580*/  WARPGROUP.DEPBAR.LE gsb0, 0x0 ;  /* 0x00008000000079c5 */ /* 0x000fe40000010000 */
[----:B------:R-:W-:-:S06]  /*9590*/  WARPGROUP.ARRIVE ;  /* 0x00000000000079c5 */ /* 0x000fcc0000000000 */
[----:B------:R-:W-:Y:S03]  /*95a0*/  HGMMA.64x64x16.F32 R152, gdesc[UR4], R152, gsb0 ;  /* 0x00e00000049879f0 */ /* 0x000fe60008000898 */
[----:B------:R-:W-:Y:S02]  /*95b0*/  WARPGROUP.DEPBAR.LE gsb0, 0x0 ;  /* 0x00008000000079c5 */ /* 0x000fe40000010000 */
[----:B------:R-:W-:-:S06]  /*95c0*/  WARPGROUP.ARRIVE ;  /* 0x00000000000079c5 */ /* 0x000fcc0000000000 */
[----:B------:R-:W-:Y:S01]  /*95d0*/  HGMMA.64x64x16.F32 R152, gdesc[UR8], R152, gsb0 ;  /* 0x00e00000089879f0 */ /* 0x000fe20008000898 */
[----:B------:R-:W-:Y:S02]  /*95e0*/  UMOV UR10, UR20 ;  /* 0x00000014000a7c82 */ /* 0x000fe40008000000 */
        /* <DEDUP_REMOVED lines=20> */
[----:B-1----:R-:W1:Y:S02]  /*9730*/  SHFL.BFLY PT, R6, R5, 0x2, 0x1f ;  /* 0x0c401f0005067f89 */ /* 0x002e6400000e0000 */
[----:B-1----:R-:W-:-:S05]  /*9740*/  FMNMX.FTZ R5, R5, R6, !PT ;  /* 0x0000000605057209 */ /* 0x002fca0007810000 */
[----:B------:R-:W1:Y:S02]  /*9750*/  SHFL.BFLY PT, R6, R5, 0x1, 0x1f ;  /* 0x0c201f0005067f89 */ /* 0x000e6400000e0000 */
[----:B-1----:R-:W-:-:S05]  /*9760*/  FMNMX.FTZ R5, R5, R6, !PT ;  /* 0x0000000605057209 */ /* 0x002fca0007810000 */
        /* <DEDUP_REMOVED lines=19> */
[----:B------:R-:W-:Y:S01]  /*98a0*/  FMUL.FTZ R9, R9, UR10 ;  /* 0x0000000a09097c20 */ /* 0x000fe20008410000 */
[----:B------:R-:W-:Y:S02]  /*98b0*/  MUFU.EX2 R152, R152 ;  /* 0x0000009800987308 */ /* 0x000fe40000000800 */
[----:B------:R-:W-:-:S04]  /*98c0*/  FMNMX.FTZ R6, R155, R6, !PT ;  /* 0x000000069b067209 */ /* 0x000fc80007810000 */
[----:B------:R-:W-:Y:S02]  /*98d0*/  FMNMX.FTZ R6, R158, R6, !PT ;  /* 0x000000069e067209 */ /* 0x000fe40007810000 */
[----:B------:R-:W1:Y:S02]  /*98e0*/  MUFU.EX2 R9, R9 ;  /* 0x0000000900097308 */ /* 0x000e640000000800 */
[----:B------:R-:W-:-:S04]  /*98f0*/  FMNMX.FTZ R6, R159, R6, !PT ;  /* 0x000000069f067209 */ /* 0x000fc80007810000 */
[----:B------:R-:W-:Y:S02]  /*9900*/  FMNMX.FTZ R6, R162, R6, !PT ;  /* 0x00000006a2067209 */ /* 0x000fe40007810000 */
[----:B------:R-:W3:Y:S02]  /*9910*/  MUFU.EX2 R153, R153 ;  /* 0x0000009900997308 */ /* 0x000ee40000000800 */
[----:B------:R-:W-:-:S04]  /*9920*/  FMNMX.FTZ R6, R163, R6, !PT ;  /* 0x00000006a3067209 */ /* 0x000fc80007810000 */
[----:B------:R-:W-:Y:S02]  /*9930*/  FMNMX.FTZ R6, R166, R6, !PT ;  /* 0x00000006a6067209 */ /* 0x000fe40007810000 */
[----:B------:R-:W4:Y:S01]  /*9940*/  MUFU.EX2 R156, R156 ;  /* 0x0000009c009c7308 */ /* 0x000f220000000800 */
[----:B-1----:R-:W-:Y:S01]  /*9950*/  FFMA.FTZ R4, R9, R4, R152 ;  /* 0x0000000409047223 */ /* 0x002fe20000010098 */
[----:B------:R-:W-:Y:S01]  /*9960*/  FMNMX.FTZ R6, R167, R6, !PT ;  /* 0x00000006a7067209 */ /* 0x000fe20007810000 */
[-C--:B------:R-:W-:Y:S01]  /*9970*/  FMUL.FTZ R24, R24, R9.reuse ;  /* 0x0000000918187220 */ /* 0x080fe20000410000 */
[-C--:B------:R-:W-:Y:S01]  /*9980*/  FMUL.FTZ R25, R25, R9.reuse ;  /* 0x0000000919197220 */ /* 0x080fe20000410000 */
[-C--:B------:R-:W-:Y:S01]  /*9990*/  FMUL.FTZ R28, R28, R9.reuse ;  /* 0x000000091c1c7220 */ /* 0x080fe20000410000 */
[----:B------:R-:W-:Y:S01]  /*99a0*/  FMNMX.FTZ R6, R170, R6, !PT ;  /* 0x00000006aa067209 */ /* 0x000fe20007810000 */
[-C--:B------:R-:W-:Y:S01]  /*99b0*/  FMUL.FTZ R29, R29, R9.reuse ;  /* 0x000000091d1d7220 */ /* 0x080fe20000410000 */
[----:B------:R-:W1:Y:S01]  /*99c0*/  MUFU.EX2 R157, R157 ;  /* 0x0000009d009d7308 */ /* 0x000e620000000800 */
[----:B---3--:R-:W-:Y:S01]  /*99d0*/  FADD.FTZ R4, R153, R4 ;  /* 0x0000000499047221 */ /* 0x008fe20000010000 */
[----:B------:R-:W-:Y:S01]  /*99e0*/  FMNMX.FTZ R6, R171, R6, !PT ;  /* 0x00000006ab067209 */ /* 0x000fe20007810000 */
[-C--:B------:R-:W-:Y:S01]  /*99f0*/  FMUL.FTZ R32, R32, R9.reuse ;  /* 0x0000000920207220 */ /* 0x080fe20000410000 */
[----:B------:R-:W-:Y:S01]  /*9a00*/  F2FP.F16.F32.PACK_AB R188, R153, R152 ;  /* 0x0000009899bc723e */ /* 0x000fe200000000ff */
[-C--:B------:R-:W-:Y:S01]  /*9a10*/  FMUL.FTZ R33, R33, R9.reuse ;  /* 0x0000000921217220 */ /* 0x080fe20000410000 */
[----:B------:R-:W-:Y:S01]  /*9a20*/  FMNMX.FTZ R6, R174, R6, !PT ;  /* 0x00000006ae067209 */ /* 0x000fe20007810000 */
[-C--:B------:R-:W-:Y:S01]  /*9a30*/  FMUL.FTZ R36, R36, R9.reuse ;  /* 0x0000000924247220 */ /* 0x080fe20000410000 */
[----:B------:R-:W3:Y:S01]  /*9a40*/  MUFU.EX2 R152, R160 ;  /* 0x000000a000987308 */ /* 0x000ee20000000800 */
[----:B----4-:R-:W-:Y:S01]  /*9a50*/  FADD.FTZ R4, R156, R4 ;  /* 0x000000049c047221 */ /* 0x010fe20000010000 */
[----:B------:R-:W-:Y:S01]  /*9a60*/  FMNMX.FTZ R6, R175, R6, !PT ;  /* 0x00000006af067209 */ /* 0x000fe20007810000 */
[-C--:B------:R-:W-:Y:S01]  /*9a70*/  FMUL.FTZ R37, R37, R9.reuse ;  /* 0x0000000925257220 */ /* 0x080fe20000410000 */
[-C--:B------:R-:W-:Y:S01]  /*9a80*/  FMUL.FTZ R40, R40, R9.reuse ;  /* 0x0000000928287220 */ /* 0x080fe20000410000 */
[-C--:B------:R-:W-:Y:S01]  /*9a90*/  FMUL.FTZ R41, R41, R9.reuse ;  /* 0x0000000929297220 */ /* 0x080fe20000410000 */
[----:B------:R-:W-:Y:S01]  /*9aa0*/  FMNMX.FTZ R6, R178, R6, !PT ;  /* 0x00000006b2067209 */ /* 0x000fe20007810000 */
[-C--:B------:R-:W-:Y:S01]  /*9ab0*/  FMUL.FTZ R44, R44, R9.reuse ;  /* 0x000000092c2c7220 */ /* 0x080fe20000410000 */
[----:B------:R-:W4:Y:S01]  /*9ac0*/  MUFU.EX2 R161, R161 ;  /* 0x000000a100a17308 */ /* 0x000f220000000800 */
[----:B-1----:R-:W-:Y:S01]  /*9ad0*/  FADD.FTZ R4, R157, R4 ;  /* 0x000000049d047221 */ /* 0x002fe20000010000 */
[----:B------:R-:W-:Y:S01]  /*9ae0*/  FMNMX.FTZ R6, R179, R6, !PT ;  /* 0x00000006b3067209 */ /* 0x000fe20007810000 */
[-C--:B------:R-:W-:Y:S01]  /*9af0*/  FMUL.FTZ R45, R45, R9.reuse ;  /* 0x000000092d2d7220 */ /* 0x080fe20000410000 */
[----:B------:R-:W-:Y:S01]  /*9b00*/  F2FP.F16.F32.PACK_AB R190, R157, R156 ;  /* 0x0000009c9dbe723e */ /* 0x000fe200000000ff */
[-C--:B------:R-:W-:Y:S01]  /*9b10*/  FMUL.FTZ R48, R48, R9.reuse ;  /* 0x0000000930307220 */ /* 0x080fe20000410000 */
[----:B------:R-:W-:Y:S01]  /*9b20*/  FMNMX.FTZ R6, R182, R6, !PT ;  /* 0x00000006b6067209 */ /* 0x000fe20007810000 */
[-C--:B------:R-:W-:Y:S01]  /*9b30*/  FMUL.FTZ R49, R49, R9.reuse ;  /* 0x0000000931317220 */ /* 0x080fe20000410000 */
[----:B------:R-:W1:Y:S01]  /*9b40*/  MUFU.EX2 R164, R164 ;  /* 0x000000a400a47308 */ /* 0x000e620000000800 */
[----:B---3--:R-:W-:Y:S01]  /*9b50*/  FADD.FTZ R4, R152, R4 ;  /* 0x0000000498047221 */ /* 0x008fe20000010000 */
[----:B------:R-:W-:Y:S01]  /*9b60*/  FMNMX.FTZ R6, R183, R6, !PT ;  /* 0x00000006b7067209 */ /* 0x000fe20007810000 */
[-C--:B------:R-:W-:Y:S01]  /*9b70*/  FMUL.FTZ R52, R52, R9.reuse ;  /* 0x0000000934347220 */ /* 0x080fe20000410000 */
[-C--:B------:R-:W-:Y:S01]  /*9b80*/  FMUL.FTZ R53, R53, R9.reuse ;  /* 0x0000000935357220 */ /* 0x080fe20000410000 */
[-C--:B------:R-:W-:Y:S01]  /*9b90*/  FMUL.FTZ R56, R56, R9.reuse ;  /* 0x0000000938387220 */ /* 0x080fe20000410000 */
[-C--:B------:R-:W-:Y:S01]  /*9ba0*/  FMUL.FTZ R57, R57, R9.reuse ;  /* 0x0000000939397220 */ /* 0x080fe20000410000 */
[----:B--2---:R-:W2:Y:S01]  /*9bb0*/  SHFL.BFLY PT, R10, R6, 0x2, 0x1f ;  /* 0x0c401f00060a7f89 */ /* 0x004ea200000e0000 */
[----:B------:R-:W3:Y:S01]  /*9bc0*/  MUFU.EX2 R165, R165 ;  /* 0x000000a500a57308 */ /* 0x000ee20000000800 */
[C---:B----4-:R-:W-:Y:S01]  /*9bd0*/  FADD.FTZ R4, R161.reuse, R4 ;  /* 0x00000004a1047221 */ /* 0x050fe20000010000 */
[----:B------:R-:W-:Y:S01]  /*9be0*/  F2FP.F16.F32.PACK_AB R152, R161, R152 ;  /* 0x00000098a198723e */ /* 0x000fe200000000ff */
[-C--:B------:R-:W-:Y:S01]  /*9bf0*/  FMUL.FTZ R60, R60, R9.reuse ;  /* 0x000000093c3c7220 */ /* 0x080fe20000410000 */
[-C--:B------:R-:W-:Y:S01]  /*9c00*/  FMUL.FTZ R61, R61, R9.reuse ;  /* 0x000000093d3d7220 */ /* 0x080fe20000410000 */
[-C--:B------:R-:W-:Y:S01]  /*9c10*/  FMUL.FTZ R64, R64, R9.reuse ;  /* 0x0000000940407220 */ /* 0x080fe20000410000 */
[-C--:B------:R-:W-:Y:S01]  /*9c20*/  FMUL.FTZ R65, R65, R9.reuse ;  /* 0x0000000941417220 */ /* 0x080fe20000410000 */
[-C--:B------:R-:W-:Y:S01]  /*9c30*/  FMUL.FTZ R68, R68, R9.reuse ;  /* 0x0000000944447220 */ /* 0x080fe20000410000 */
[----:B------:R-:W4:Y:S01]  /*9c40*/  MUFU.EX2 R156, R168 ;  /* 0x000000a8009c7308 */ /* 0x000f220000000800 */
        /* <DEDUP_REMOVED lines=14> */
[----:B--2---:R-:W-:Y:S01]  /*9d30*/  FMNMX.FTZ R6, R6, R10, !PT ;  /* 0x0000000a06067209 */ /* 0x004fe20007810000 */
[----:B------:R-:W2:Y:S01]  /*9d40*/  MUFU.EX2 R172, R172 ;  /* 0x000000ac00ac7308 */ /* 0x000ea20000000800 */
[----:B----4-:R-:W-:Y:S01]  /*9d50*/  FADD.FTZ R4, R156, R4 ;  /* 0x000000049c047221 */ /* 0x010fe20000010000 */
[-C--:B------:R-:W-:Y:S01]  /*9d60*/  FMUL.FTZ R92, R92, R9.reuse ;  /* 0x000000095c5c7220 */ /* 0x080fe20000410000 */
[-C--:B------:R-:W-:Y:S01]  /*9d70*/  FMUL.FTZ R93, R93, R9.reuse ;  /* 0x000000095d5d7220 */ /* 0x080fe20000410000 */
[----:B------:R-:W3:Y:S01]  /*9d80*/  SHFL.BFLY PT, R10, R6, 0x1, 0x1f ;  /* 0x0c201f00060a7f89 */ /* 0x000ee200000e0000 */
[-C--:B------:R-:W-:Y:S01]  /*9d90*/  FMUL.FTZ R96, R96, R9.reuse ;  /* 0x0000000960607220 */ /* 0x080fe20000410000 */
[-C--:B------:R-:W-:Y:S01]  /*9da0*/  FMUL.FTZ R97, R97, R9.reuse ;  /* 0x0000000961617220 */ /* 0x080fe20000410000 */
[-C--:B------:R-:W-:Y:S01]  /*9db0*/  FMUL.FTZ R100, R100, R9.reuse ;  /* 0x0000000964647220 */ /* 0x080fe20000410000 */
[----:B------:R-:W4:Y:S01]  /*9dc0*/  MUFU.EX2 R173, R173 ;  /* 0x000000ad00ad7308 */ /* 0x000f220000000800 */
[C---:B-1----:R-:W-:Y:S01]  /*9dd0*/  FADD.FTZ R4, R169.reuse, R4 ;  /* 0x00000004a9047221 */ /* 0x042fe20000010000 */
[----:B------:R-:W-:Y:S01]  /*9de0*/  F2FP.F16.F32.PACK_AB R156, R169, R156 ;  /* 0x0000009ca99c723e */ /* 0x000fe200000000ff */
[-C--:B------:R-:W-:Y:S01]  /*9df0*/  FMUL.FTZ R101, R101, R9.reuse ;  /* 0x0000000965657220 */ /* 0x080fe20000410000 */
        /* <DEDUP_REMOVED lines=16> */
[----:B---3--:R-:W-:Y:S01]  /*9f00*/  FMNMX.FTZ R6, R6, R10, !PT ;  /* 0x0000000a06067209 */ /* 0x008fe20007810000 */
[-C--:B------:R-:W-:Y:S01]  /*9f10*/  FMUL.FTZ R128, R128, R9.reuse ;  /* 0x0000000980807220 */ /* 0x080fe20000410000 */
[-C--:B------:R-:W-:Y:S01]  /*9f20*/  FMUL.FTZ R129, R129, R9.reuse ;  /* 0x0000000981817220 */ /* 0x080fe20000410000 */
[-C--:B------:R-:W-:Y:S01]  /*9f30*/  FMUL.FTZ R132, R132, R9.reuse ;  /* 0x0000000984847220 */ /* 0x080fe20000410000 */
[----:B------:R-:W3:Y:S01]  /*9f40*/  MUFU.EX2 R180, R180 ;  /* 0x000000b400b47308 */ /* 0x000ee20000000800 */
[C---:B------:R-:W-:Y:S01]  /*9f50*/  FADD.FTZ R8, -R6.reuse, R8 ;  /* 0x0000000806087221 */ /* 0x040fe20000010100 */
[----:B------:R-:W-:Y:S01]  /*9f60*/  FMUL.FTZ R10, R6, UR10 ;  /* 0x0000000a060a7c20 */ /* 0x000fe20008410000 */
[----:B-1----:R-:W-:Y:S01]  /*9f70*/  FADD.FTZ R4, R160, R4 ;  /* 0x00000004a0047221 */ /* 0x002fe20000010000 */
[-C--:B------:R-:W-:Y:S01]  /*9f80*/  FMUL.FTZ R133, R133, R9.reuse ;  /* 0x0000000985857220 */ /* 0x080fe20000410000 */
        /* <DEDUP_REMOVED lines=13> */
[----:B------:R-:W4:Y:S01]  /*a060*/  MUFU.EX2 R8, R8 ;  /* 0x0000000800087308 */ /* 0x000f220000000800 */
[--C-:B------:R-:W-:Y:S01]  /*a070*/  FFMA.FTZ R175, R175, UR10, -R10.reuse ;  /* 0x0000000aafaf7c23 */ /* 0x100fe2000801080a */
[--C-:B------:R-:W-:Y:S01]  /*a080*/  FFMA.FTZ R178, R178, UR10, -R10.reuse ;  /* 0x0000000ab2b27c23 */ /* 0x100fe2000801080a */
[--C-:B------:R-:W-:Y:S01]  /*a090*/  FFMA.FTZ R179, R179, UR10, -R10.reuse ;  /* 0x0000000ab3b37c23 */ /* 0x100fe2000801080a */
[--C-:B------:R-:W-:Y:S01]  /*a0a0*/  FFMA.FTZ R182, R182, UR10, -R10.reuse ;  /* 0x0000000ab6b67c23 */ /* 0x100fe2000801080a */
[----:B------:R-:W-:Y:S01]  /*a0b0*/  FFMA.FTZ R183, R183, UR10, -R10 ;  /* 0x0000000ab7b77c23 */ /* 0x000fe2000801080a */
[----:B------:R-:W-:Y:S01]  /*a0c0*/  IMAD.U32 R10, RZ, RZ, UR24 ;  /* 0x00000018ff0a7e24 */ /* 0x000fe2000f8e00ff */
[----:B-1----:R-:W-:Y:S01]  /*a0d0*/  F2FP.F16.F32.PACK_AB R154, R165, R164 ;  /* 0x000000a4a59a723e */ /* 0x002fe200000000ff */
[----:B------:R-:W1:Y:S01]  /*a0e0*/  MUFU.EX2 R155, R155 ;  /* 0x0000009b009b7308 */ /* 0x000e620000000800 */
[C---:B--2---:R-:W-:Y:S01]  /*a0f0*/  FADD.FTZ R4, R177.reuse, R4 ;  /* 0x00000004b1047221 */ /* 0x044fe20000010000 */
[----:B------:R-:W-:Y:S01]  /*a100*/  @!P1 VIADD R11, R10, 0x28c40 ;  /* 0x00028c400a0b9836 */ /* 0x000fe20000000000 */
[----:B------:R-:W-:Y:S01]  /*a110*/  F2FP.F16.F32.PACK_AB R160, R177, R160 ;  /* 0x000000a0b1a0723e */ /* 0x000fe200000000ff */
[-C--:B------:R-:W-:Y:S01]  /*a120*/  FMUL.FTZ R136, R136, R9.reuse ;  /* 0x0000000988887220 */ /* 0x080fe20000410000 */
[----:B---3--:R-:W-:Y:S01]  /*a130*/  FADD.FTZ R4, R180, R4 ;  /* 0x00000004b4047221 */ /* 0x008fe20000010000 */
[----:B------:R-:W-:Y:S01]  /*a140*/  FMUL.FTZ R137, R137, R9 ;  /* 0x0000000989897220 */ /* 0x000fe20000410000 */
[----:B------:R-:W-:Y:S01]  /*a150*/  @!P1 PRMT R11, RZ, 0x654, R11 ;  /* 0x00000654ff0b9816 */ /* 0x000fe2000000000b */
[----:B------:R2:W3:Y:S01]  /*a160*/  MUFU.EX2 R191, R158 ;  /* 0x0000009e00bf7308 */ /* 0x0004e20000000800 */
[----:B----4-:R-:W-:Y:S01]  /*a170*/  FFMA.FTZ R3, R8, R3, R189 ;  /* 0x0000000308037223 */ /* 0x010fe200000100bd */
[-C--:B------:R-:W-:Y:S01]  /*a180*/  FMUL.FTZ R140, R140, R9.reuse ;  /* 0x000000098c8c7220 */ /* 0x080fe20000410000 */
[----:B------:R4:W-:Y:S01]  /*a190*/  @!P1 SYNCS.ARRIVE.TRANS64.RED.A1T0 RZ, [R11+URZ], RZ ;  /* 0x000000ff0bff99a7 */ /* 0x0009e2000810043f */
[-C--:B------:R-:W-:Y:S01]  /*a1a0*/  FMUL.FTZ R141, R141, R9.reuse ;  /* 0x000000098d8d7220 */ /* 0x080fe20000410000 */
[-C--:B------:R-:W-:Y:S01]  /*a1b0*/  FMUL.FTZ R144, R144, R9.reuse ;  /* 0x0000000990907220 */ /* 0x080fe20000410000 */
[-C--:B------:R-:W-:Y:S01]  /*a1c0*/  FMUL.FTZ R145, R145, R9.reuse ;  /* 0x0000000991917220 */ /* 0x080fe20000410000 */
[----:B------:R-:W-:Y:S01]  /*a1d0*/  FMUL.FTZ R148, R148, R9 ;  /* 0x0000000994947220 */ /* 0x000fe20000410000 */
[----:B------:R-:W5:Y:S01]  /*a1e0*/  MUFU.EX2 R159, R159 ;  /* 0x0000009f009f7308 */ /* 0x000f620000000800 */
[C---:B-1----:R-:W-:Y:S01]  /*a1f0*/  FADD.FTZ R3, R155.reuse, R3 ;  /* 0x000000039b037221 */ /* 0x042fe20000010000 */
[----:B------:R-:W-:Y:S01]  /*a200*/  F2FP.F16.F32.PACK_AB R189, R155, R189 ;  /* 0x000000bd9bbd723e */ /* 0x000fe200000000ff */
[----:B----4-:R-:W-:Y:S01]  /*a210*/  IMAD.U32 R11, RZ, RZ, UR23 ;  /* 0x00000017ff0b7e24 */ /* 0x010fe2000f8e00ff */
[----:B--2---:R-:W-:Y:S01]  /*a220*/  F2FP.F16.F32.PACK_AB R158, R173, R172 ;  /* 0x000000acad9e723e */ /* 0x004fe200000000ff */
[----:B------:R-:W-:Y:S01]  /*a230*/  FMUL.FTZ R149, R149, R9 ;  /* 0x0000000995957220 */ /* 0x000fe20000410000 */
[-C--:B------:R-:W-:Y:S01]  /*a240*/  FMUL.FTZ R26, R26, R8.reuse ;  /* 0x000000081a1a7220 */ /* 0x080fe20000410000 */
[----:B------:R-:W-:Y:S01]  /*a250*/  @!P2 IMAD R11, R11, 0x40, R16 ;  /* 0x000000400b0ba824 */ /* 0x000fe200078e0210 */
[----:B------:R-:W1:Y:S01]  /*a260*/  MUFU.EX2 R153, R162 ;  /* 0x000000a200997308 */ /* 0x000e620000000800 */
[----:B---3--:R-:W-:Y:S01]  /*a270*/  FADD.FTZ R3, R191, R3 ;  /* 0x00000003bf037221 */ /* 0x008fe20000010000 */
[-C--:B------:R-:W-:Y:S01]  /*a280*/  FMUL.FTZ R27, R27, R8.reuse ;  /* 0x000000081b1b7220 */ /* 0x080fe20000410000 */
[-C--:B------:R-:W-:Y:S01]  /*a290*/  FMUL.FTZ R30, R30, R8.reuse ;  /* 0x000000081e1e7220 */ /* 0x080fe20000410000 */
[----:B------:R-:W-:Y:S01]  /*a2a0*/  @!P2 LEA R11, R11, UR46, 0x2 ;  /* 0x0000002e0b0bac11 */ /* 0x000fe2000f8e10ff */
[-C--:B------:R-:W-:Y:S01]  /*a2b0*/  FMUL.FTZ R31, R31, R8.reuse ;  /* 0x000000081f1f7220 */ /* 0x080fe20000410000 */
[-C--:B------:R-:W-:Y:S01]  /*a2c0*/  FMUL.FTZ R34, R34, R8.reuse ;  /* 0x0000000822227220 */ /* 0x080fe20000410000 */
[-C--:B------:R-:W-:Y:S01]  /*a2d0*/  FMUL.FTZ R35, R35, R8.reuse ;  /* 0x0000000823237220 */ /* 0x080fe20000410000 */
[----:B------:R-:W2:Y:S01]  /*a2e0*/  MUFU.EX2 R163, R163 ;  /* 0x000000a300a37308 */ /* 0x000ea20000000800 */
[C---:B-----5:R-:W-:Y:S01]  /*a2f0*/  FADD.FTZ R3, R159.reuse, R3 ;  /* 0x000000039f037221 */ /* 0x060fe20000010000 */
[----:B------:R3:W-:Y:S01]  /*a300*/  @!P2 STS [R11+0x28800], R9 ;  /* 0x028800090b00a388 */ /* 0x0007e20000000800 */
[----:B------:R-:W-:Y:S01]  /*a310*/  F2FP.F16.F32.PACK_AB R191, R159, R191 ;  /* 0x000000bf9fbf723e */ /* 0x000fe200000000ff */
[-C--:B------:R-:W-:Y:S01]  /*a320*/  FMUL.FTZ R38, R38, R8.reuse ;  /* 0x0000000826267220 */ /* 0x080fe20000410000 */
[-C--:B------:R-:W-:Y:S01]  /*a330*/  FMUL.FTZ R39, R39, R8.reuse ;  /* 0x0000000827277220 */ /* 0x080fe20000410000 */
[----:B------:R3:W-:Y:S01]  /*a340*/  @!P2 STS [R11+0x28820], R8 ;  /* 0x028820080b00a388 */ /* 0x0007e20000000800 */
[-C--:B------:R-:W-:Y:S01]  /*a350*/  FMUL.FTZ R42, R42, R8.reuse ;  /* 0x000000082a2a7220 */ /* 0x080fe20000410000 */
[----:B------:R-:W4:Y:S01]  /*a360*/  MUFU.EX2 R166, R166 ;  /* 0x000000a600a67308 */ /* 0x000f220000000800 */
[----:B-1----:R-:W-:Y:S01]  /*a370*/  FADD.FTZ R3, R153, R3 ;  /* 0x0000000399037221 */ /* 0x002fe20000010000 */
[----:B------:R-:W-:Y:S01]  /*a380*/  BAR.SYNC.DEFER_BLOCKING 0xf, 0x100 ;  /* 0x03c4000000007b1d */ /* 0x000fe20000010000 */
        /* <DEDUP_REMOVED lines=20> */
[----:B------:R-:W-:Y:S01]  /*a4d0*/  FMUL.FTZ R74, R74, R8 ;  /* 0x000000084a4a7220 */ /* 0x000fe20000410000 */
[----:B------:R-:W4:Y:S01]  /*a4e0*/  MUFU.EX2 R171, R171 ;  /* 0x000000ab00ab7308 */ /* 0x000f220000000800 */
[C---:B-1----:R-:W-:Y:S01]  /*a4f0*/  FADD.FTZ R3, R167.reuse, R3 ;  /* 0x00000003a7037221 */ /* 0x042fe20000010000 */
[----:B------:R-:W-:Y:S01]  /*a500*/  F2FP.F16.F32.PACK_AB R155, R167, R166 ;  /* 0x000000a6a79b723e */ /* 0x000fe200000000ff */
[----:B------:R3:W-:Y:S01]  /*a510*/  STSM.16.M88.4 [R19+0x26800], R188 ;  /* 0x026800bc13007844 */ /* 0x0007e20000000200 */
[-C--:B------:R-:W-:Y:S01]  /*a520*/  FMUL.FTZ R75, R75, R8.reuse ;  /* 0x000000084b4b7220 */ /* 0x080fe20000410000 */
[-C--:B------:R-:W-:Y:S01]  /*a530*/  FMUL.FTZ R78, R78, R8.reuse ;  /* 0x000000084e4e7220 */ /* 0x080fe20000410000 */
[-C--:B------:R-:W-:Y:S01]  /*a540*/  FMUL.FTZ R79, R79, R8.reuse ;  /* 0x000000084f4f7220 */ /* 0x080fe20000410000 */
[----:B------:R3:W-:Y:S01]  /*a550*/  STSM.16.M88.4 [R184], R152 ;  /* 0x00000098b8007844 */ /* 0x0007e20000000200 */
        /* <DEDUP_REMOVED lines=23> */
[----:B------:R-:W-:Y:S01]  /*a6d0*/  FMUL.FTZ R114, R114, R8 ;  /* 0x0000000872727220 */ /* 0x000fe20000410000 */
[----:B------:R-:W1:Y:S01]  /*a6e0*/  MUFU.EX2 R179, R179 ;  /* 0x000000b300b37308 */ /* 0x000e620000000800 */
[C---:B--2---:R-:W-:Y:S01]  /*a6f0*/  FADD.FTZ R3, R175.reuse, R3 ;  /* 0x00000003af037221 */ /* 0x044fe20000010000 */
[----:B------:R-:W-:Y:S01]  /*a700*/  F2FP.F16.F32.PACK_AB R159, R175, R174 ;  /* 0x000000aeaf9f723e */ /* 0x000fe200000000ff */
[-C--:B------:R-:W-:Y:S01]  /*a710*/  FMUL.FTZ R115, R115, R8.reuse ;  /* 0x0000000873737220 */ /* 0x080fe20000410000 */
[-C--:B------:R-:W-:Y:S01]  /*a720*/  FMUL.FTZ R118, R118, R8.reuse ;  /* 0x0000000876767220 */ /* 0x080fe20000410000 */
[-C--:B------:R-:W-:Y:S01]  /*a730*/  FMUL.FTZ R119, R119, R8.reuse ;  /* 0x0000000877777220 */ /* 0x080fe20000410000 */
[-C--:B------:R-:W-:Y:S01]  /*a740*/  FMUL.FTZ R122, R122, R8.reuse ;  /* 0x000000087a7a7220 */ /* 0x080fe20000410000 */
[----:B------:R3:W-:Y:S01]  /*a750*/  STSM.16.M88.4 [R22], R156 ;  /* 0x0000009c16007844 */ /* 0x0007e20000000200 */
        /* <DEDUP_REMOVED lines=21> */
[----:B------:R-:W-:Y:S01]  /*a8b0*/  FMUL.FTZ R151, R151, R8 ;  /* 0x0000000897977220 */ /* 0x000fe20000410000 */
[C---:B----4-:R-:W-:Y:S01]  /*a8c0*/  FADD.FTZ R3, R163.reuse, R12 ;  /* 0x0000000ca3037221 */ /* 0x050fe20000010000 */
[----:B------:R-:W-:-:S02]  /*a8d0*/  F2FP.F16.F32.PACK_AB R163, R163, R182 ;  /* 0x000000b6a3a3723e */ /* 0x000fc400000000ff */
[C---:B-1----:R-:W-:Y:S01]  /*a8e0*/  F2FP.F16.F32.PACK_AB R162, R181.reuse, R180 ;  /* 0x000000b4b5a2723e */ /* 0x042fe200000000ff */
[----:B------:R-:W-:-:S04]  /*a8f0*/  FADD.FTZ R4, R181, R4 ;  /* 0x00000004b5047221 */ /* 0x000fc80000010000 */
[----:B------:R3:W-:Y:S01]  /*a900*/  STSM.16.M88.4 [R23], R160 ;  /* 0x000000a017007844 */ /* 0x0007e20000000200 */
[----:B------:R-:W-:Y:S05]  /*a910*/  @!P0 BRA `(.L_x_5324) ;  /* 0x0000000000048947 */ /* 0x000fea0003800000 */
[----:B------:R-:W-:Y:S01]  /*a920*/  BPT.TRAP 0x1 ;  /* 0x000000040000795c */ /* 0x000fe20000300000 */
.L_x_5324:
[----:B------:R1:W2:Y:S01]  /*a930*/  SYNCS.PHASECHK.TRANS64.TRYWAIT P2, [UR24+0x28c50], R7 ;  /* 0x028c5007ff0075a7 */ /* 0x0002a20008040158 */
[----:B------:R-:W-:Y:S05]  /*a940*/  @!P0 BRA `(.L_x_5325) ;  /* 0x0000000000048947 */ /* 0x000fea0003800000 */
[----:B------:R-:W-:Y:S01]  /*a950*/  BPT.TRAP 0x1 ;  /* 0x000000040000795c */ /* 0x000fe20000300000 */
.L_x_5325:
[----:B--2---:R-:W-:Y:S05]  /*a960*/  @P2 BRA `(.L_x_5326) ;  /* 0x0000000000082947 */ /* 0x004fea0003800000 */
[----:B------:R-:W2:Y:S02]  /*a970*/  SYNCS.PHASECHK.TRANS64.TRYWAIT P2, [UR24+0x28c50], R7 ;  /* 0x028c5007ff0075a7 */ /* 0x000ea40008040158 */
[----:B--2---:R-:W-:Y:S05]  /*a980*/  @!P2 BRA `(.L_x_5327) ;  /* 0x000000fc0014a947 */ /* 0x004fea0003800000 */
.L_x_5326:
[----:B------:R-:W-:Y:S01]  /*a990*/  ULEA UR11, UR37, UR50, 0xc ;  /* 0x00000032250b7291 */ /* 0x000fe2000f8e603f */
[----:B------:R-:W-:Y:S01]  /*a9a0*/  WARPGROUP.ARRIVE ;  /* 0x00000000000079c5 */ /* 0x000fe20000000000 */
[----:B------:R-:W-:Y:S01]  /*a9b0*/  UMOV UR7, 0x40000040 ;  /* 0x4000004000077882 */ /* 0x000fe20000000000 */
[----:B------:R-:W-:Y:S01]  /*a9c0*/  PLOP3.LUT P2, PT, PT, PT, UP1, 0x80, 0x0 ;  /* 0x000000000000781c */ /* 0x000fe20003f4f018 */
[----:B--2---:R-:W-:Y:S01]  /*a9d0*/  @!P1 VIADD R10, R10, 0x28c60 ;  /* 0x00028c600a0a9836 */ /* 0x004fe20000000000 */
[----:B------:R-:W-:Y:S01]  /*a9e0*/  UMOV UR23, UR37 ;  /* 0x0000002500177c82 */ /* 0x000fe20008000000 */
[----:B---3--:R-:W-:Y:S01]  /*a9f0*/  IMAD.MOV.U32 R8, RZ, RZ, R6 ;  /* 0x000000ffff087224 */ /* 0x008fe200078e0006 */
        /* <DEDUP_REMOVED lines=33> */
[----:B------:R-:W-:-:S05]  /*ac10*/  UMOV UR20, UR22 ;  /* 0x0000001600147c82 */ /* 0x000fca0008000000 */
.L_x_5319:
[----:B------:R-:W-:-:S06]  /*ac20*/  UISETP.GE.AND UP1, UPT, UR20, UR48, UPT ;  /* 0x000000301400728c */ /* 0x000fcc000bf26270 */
[----:B------:R-:W-:-:S13]  /*ac30*/  PLOP3.LUT P2, PT, PT, PT, UP1, 0x80, 0x0 ;  /* 0x000000000000781c */ /* 0x000fda0003f4f018 */
[----:B------:R-:W-:Y:S05]  /*ac40*/  @!P2 BRA `(.L_x_5329) ;  /* 0x0000002000e8a947 */ /* 0x000fea0003800000 */
[----:B--23--:R-:W-:Y:S01]  /*ac50*/  IMAD.MOV.U32 R10, RZ, RZ, R6 ;  /* 0x000000ffff0a7224 */ /* 0x00cfe200078e0006 */
[----:B------:R-:W-:Y:S01]  /*ac60*/  UMOV UR22, UR37 ;  /* 0x0000002500167c82 */ /* 0x000fe20008000000 */
[----:B------:R-:W-:Y:S01]  /*ac70*/  IMAD.MOV.U32 R11, RZ, RZ, R5 ;  /* 0x000000ffff0b7224 */ /* 0x000fe200078e0005 */
[----:B------:R-:W-:Y:S01]  /*ac80*/  ULDC UR23, c[0x0][0x9e4] ;  /* 0x0002790000177ab9 */ /* 0x000fe20000000800 */
[----:B------:R-:W-:Y:S01]  /*ac90*/  ULDC UR24, c[0x0][0x9dc] ;  /* 0x0002770000187ab9 */ /* 0x000fe20000000800 */
[----:B------:R-:W-:Y:S01]  /*aca0*/  ULDC UR21, c[0x0][0x988] ;  /* 0x0002620000157ab9 */ /* 0x000fe20000000800 */
[----:B------:R-:W-:-:S05]  /*acb0*/  ULDC UR25, c[0x0][0x9e0] ;  /* 0x0002780000197ab9 */ /* 0x000fca0000000800 */
.L_x_5346:
[----:B------:R-:W-:-:S04]  /*acc0*/  UIADD3 UR37, UR22, 0x1, URZ ;  /* 0x0000000116257890 */ /* 0x000fc8000fffe03f */
[----:B------:R-:W-:-:S04]  /*acd0*/  UISETP.NE.AND UP1, UPT, UR37, 0x2, UPT ;  /* 0x000000022500788c */ /* 0x000fc8000bf25270 */
[----:B------:R-:W-:Y:S02]  /*ace0*/  USEL UR6, URZ, 0x1, UP1 ;  /* 0x000000013f067887 */ /* 0x000fe40008800000 */
[----:B------:R-:W-:Y:S02]  /*acf0*/  USEL UR37, UR37, URZ, UP1 ;  /* 0x0000003f25257287 */ /* 0x000fe40008800000 */
[----:B------:R-:W-:Y:S01]  /*ad00*/  ULOP3.LUT UR38, UR38, UR6, URZ, 0x3c, !UPT ;  /* 0x0000000626267292 */ /* 0x000fe2000f8e3c3f */
[----:B0123--:R-:W-:Y:S11]  /*ad10*/  @!P0 BRA `(.L_x_5330) ;  /* 0x0000000000048947 */ /* 0x00fff60003800000 */
[----:B------:R-:W-:Y:S01]  /*ad20*/  BPT.TRAP 0x1 ;  /* 0x000000040000795c */ /* 0x000fe20000300000 */
.L_x_5330:
[----:B------:R-:W-:Y:S01]  /*ad30*/  ULEA UR26, UR37, UR46, 0x3 ;  /* 0x0000002e251a7291 */ /* 0x000fe2000f8e183f */
[----:B------:R-:W-:-:S05]  /*ad40*/  IMAD.U32 R8, RZ, RZ, UR38 ;  /* 0x00000026ff087e24 */ /* 0x000fca000f8e00ff */
[----:B------:R-:W-:-:S04]  /*ad50*/  SHF.L.U32 R8, R8, 0x1f, RZ ;  /* 0x0000001f08087819 */ /* 0x000fc800000006ff */
[----:B------:R2:W3:Y:S01]  /*ad60*/  SYNCS.PHASECHK.TRANS64.TRYWAIT P2, [UR26+0x28c30], R8 ;  /* 0x028c3008ff0075a7 */ /* 0x0004e2000804015a */
[----:B------:R-:W-:Y:S05]  /*ad70*/  @!P0 BRA `(.L_x_5331) ;  /* 0x0000000000048947 */ /* 0x000fea0003800000 */
[----:B------:R-:W-:Y:S01]  /*ad80*/  BPT.TRAP 0x1 ;  /* 0x000000040000795c */ /* 0x000fe20000300000 */
.L_x_5331:
[----:B---3--:R-:W-:Y:S05]  /*ad90*/  @P2 BRA `(.L_x_5332) ;  /* 0x0000000000082947 */ /* 0x008fea0003800000 */
[----:B------:R-:W3:Y:S02]  /*ada0*/  SYNCS.PHASECHK.TRANS64.TRYWAIT P2, [UR26+0x28c30], R8 ;  /* 0x028c3008ff0075a7 */ /* 0x000ee4000804015a */
[----:B---3--:R-:W-:Y:S05]  /*adb0*/  @!P2 BRA `(.L_x_5333) ;  /* 0x000000f8001ca947 */ /* 0x008fea0003800000 */
.L_x_5332:
[----:B------:R-:W-:Y:S01]  /*adc0*/  R2UR UR18, R0 ;  /* 0x00000000001272ca */ /* 0x000fe200000e0000 */
[----:B----4-:R-:W-:Y:S01]  /*add0*/  WARPGROUP.ARRIVE ;  /* 0x00000000000079c5 */ /* 0x010fe20000000000 */
[----:B------:R-:W-:Y:S01]  /*ade0*/  UMOV UR19, 0x40000040 ;  /* 0x4000004000137882 */ /* 0x000fe20000000000 */
[----:B------:R-:W-:Y:S01]  /*adf0*/  UMOV UR7, 0x40000040 ;  /* 0x4000004000077882 */ /* 0x000fe20000000000 */
[----:B------:R-:W-:Y:S01]  /*ae00*/  UMOV UR11, 0x40000040 ;  /* 0x40000040000b7882 */ /* 0x000fe20000000000 */
[----:B------:R-:W-:Y:S01]  /*ae10*/  UMOV UR15, 0x40000040 ;  /* 0x40000040000f7882 */ /* 0x000fe20000000000 */
[----:B------:R-:W-:Y:S01]  /*ae20*/  PLOP3.LUT P2, PT, PT, PT, UP0, 0x80, 0x0 ;  /* 0x000000000000781c */ /* 0x000fe20003f4f008 */
[----:B------:R-:W-:Y:S02]  /*ae30*/  VIADD R15, R186, UR42 ;  /* 0x0000002aba0f7c36 */ /* 0x000fe40008000000 */
[----:B------:R-:W-:-:S04]  /*ae40*/  IMAD.U32 R9, RZ, RZ, UR26 ;  /* 0x0000001aff097e24 */ /* 0x000fc8000f8e00ff */
[----:B------:R-:W-:Y:S01]  /*ae50*/  ULEA UR18, UR37, UR18, 0x9 ;  /* 0x0000001225127291 */ /* 0x000fe2000f8e483f */
[----:B---3--:R-:W-:-:S03]  /*ae60*/  @!P1 VIADD R5, R9, 0x28c40 ;  /* 0x00028c4009059836 */ /* 0x008fc60000000000 */
        /* <DEDUP_REMOVED lines=11> */
[----:B------:R-:W-:-:S04]  /*af20*/  @UP0 ULDC UR7, c[0x0][0x450] ;  /* 0x0001140000070ab9 */ /* 0x000fc80000000800 */
[----:B------:R-:W-:Y:S01]  /*af30*/  @P2 SHF.R.U32.HI R15, RZ, UR7, R6 ;  /* 0x00000007ff0f2c19 */ /* 0x000fe20008011606 */
[----:B------:R-:W-:Y:S01]  /*af40*/  IMAD.U32 R13, RZ, RZ, UR6 ;  /* 0x00000006ff0d7e24 */ /* 0x000fe2000f8e00ff */
[----:B------:R-:W-:-:S03]  /*af50*/  ULOP3.LUT UR7, URZ, UR24, URZ, 0x33, !UPT ;  /* 0x000000183f077292 */ /* 0x000fc6000f8e333f */
[----:B------:R-:W3:Y:S01]  /*af60*/  SHFL.IDX PT, R20, R15, RZ, 0x1c1f ;  /* 0x001c1fff0f147589 */ /* 0x000ee200000e0000 */
[----:B------:R-:W-:Y:S01]  /*af70*/  IADD3 R13, -R2, 0x1, -R13 ;  /* 0x00000001020d7810 */ /* 0x000fe20007ffe90d */
        /* <DEDUP_REMOVED lines=8> */
[----:B----4-:R-:W-:-:S05]  /*b000*/  IMAD.U32 R5, RZ, RZ, UR51 ;  /* 0x00000033ff057e24 */ /* 0x010fca000f8e00ff */
[----:B------:R-:W-:-:S05]  /*b010*/  IADD3 R13, -R5, UR49, R13 ;  /* 0x00000031050d7c10 */ /* 0x000fca000fffe10d */
[C---:B------:R-:W-:Y:S02]  /*b020*/  VIADD R14, R13.reuse, UR25 ;  /* 0x000000190d0e7c36 */ /* 0x040fe40008000000 */
[----:B------:R-:W-:Y:S02]  /*b030*/  VIADD R13, R13, UR7 ;  /* 0x000000070d0d7c36 */ /* 0x000fe40008000000 */
[--C-:B---3--:R-:W-:Y:S02]  /*b040*/  IMAD.IADD R12, R14, 0x1, R20.reuse ;  /* 0x000000010e0c7824 */ /* 0x108fe400078e0214 */
[----:B------:R-:W-:Y:S01]  /*b050*/  IMAD.IADD R5, R13, 0x1, R20 ;  /* 0x000000010d057824 */ /* 0x000fe200078e0214 */
[----:B------:R-:W-:Y:S06]  /*b060*/  @!P5 BRA `(.L_x_5334) ;  /* 0x00000000005cd947 */ /* 0x000fec0003800000 */
        /* <DEDUP_REMOVED lines=8> */
[----:B01----:R-:W0:Y:S02]  /*b0f0*/  @P2 LDC.64 R6, c[0x0][0x9e8] ;  /* 0x00027a00ff062b82 */ /* 0x003e240000000a00 */
[----:B0-----:R-:W-:-:S05]  /*b100*/  @P2 IMAD.HI.U32 R6, R20, R6, RZ ;  /* 0x0000000614062227 */ /* 0x001fca00078e00ff */
[----:B------:R-:W-:-:S04]  /*b110*/  @P2 SHF.R.U32.HI R20, RZ, R7, R6 ;  /* 0x00000007ff142219 */ /* 0x000fc80000011606 */
[----:B------:R-:W-:Y:S01]  /*b120*/  LOP3.LUT R20, RZ, R20, RZ, 0x33, !PT ;  /* 0x00000014ff147212 */ /* 0x000fe200078e33ff */
[----:B------:R-:W-:Y:S06]  /*b130*/  BRA `(.L_x_5337) ;  /* 0x0000000000147947 */ /* 0x000fec0003800000 */
.L_x_5336:
[----:B------:R-:W-:-:S05]  /*b140*/  IMAD.U32 R21, RZ, RZ, UR23 ;  /* 0x00000017ff157e24 */ /* 0x000fca000f8e00ff */
[----:B------:R-:W-:-:S13]  /*b150*/  ISETP.NE.AND P2, PT, R21, 0x1, PT ;  /* 0x000000011500780c */ /* 0x000fda0003f45270 */
[----:B01----:R-:W0:Y:S02]  /*b160*/  @P2 LDC.64 R6, c[0x0][0x9e8] ;  /* 0x00027a00ff062b82 */ /* 0x003e240000000a00 */
[----:B0-----:R-:W-:-:S05]  /*b170*/  @P2 IMAD.HI.U32 R6, R20, R6, RZ ;  /* 0x0000000614062227 */ /* 0x001fca00078e00ff */
[----:B------:R-:W-:-:S07]  /*b180*/  @P2 SHF.R.U32.HI R20, RZ, R7, R6 ;  /* 0x00000007ff142219 */ /* 0x000fce0000011606 */
.L_x_5337:
[----:B------:R-:W-:Y:S05]  /*b190*/  BSYNC B0 ;  /* 0x0000000000007941 */ /* 0x000fea0003800000 */
.L_x_5335:
[----:B------:R-:W-:-:S04]  /*b1a0*/  IMAD R20, R20, R21, -UR6 ;  /* 0x8000000614147e24 */ /* 0x000fc8000f8e0215 */
[----:B------:R-:W-:-:S05]  /*b1b0*/  IMAD.IADD R20, R20, 0x1, -R2 ;  /* 0x0000000114147824 */ /* 0x000fca00078e0a02 */
[----:B------:R-:W-:Y:S02]  /*b1c0*/  VIMNMX R5, R5, R20, !PT ;  /* 0x0000001405057248 */ /* 0x000fe40007fe0100 */
[----:B------:R-:W-:-:S07]  /*b1d0*/  VIADDMNMX R12, R20, R21, R12, PT ;  /* 0x00000015140c7246 */ /* 0x000fce000380010c */
.L_x_5334:
[----:B------:R-:W-:Y:S01]  /*b1e0*/  UISETP.GT.AND UP1, UPT, UR20, -0x1, UPT ;  /* 0xffffffff1400788c */ /* 0x000fe2000bf24270 */
[----:B------:R-:W3:Y:S05]  /*b1f0*/  SHFL.IDX PT, R15, R15, 0x1, 0x1c1f ;  /* 0x003c1f000f0f7f89 */ /* 0x000eea00000e0000 */
[----:B------:R-:W-:-:S04]  /*b200*/  PLOP3.LUT P2, PT, PT, PT, UP1, 0x80, 0x0 ;  /* 0x000000000000781c */ /* 0x000fc80003f4f018 */
[C---:B------:R-:W-:Y:S02]  /*b210*/  ISETP.GT.AND P3, PT, R5.reuse, RZ, P2 ;  /* 0x000000ff0500720c */ /* 0x040fe40001764270 */
[C---:B------:R-:W-:Y:S02]  /*b220*/  ISETP.GT.AND P6, PT, R5.reuse, 0x1, P2 ;  /* 0x000000010500780c */ /* 0x040fe400017c4270 */
[----:B------:R-:W-:Y:S02]  /*b230*/  ISETP.LT.OR P4, PT, R12, 0x1, P3 ;  /* 0x000000010c00780c */ /* 0x000fe40001f81670 */
[C---:B------:R-:W-:Y:S02]  /*b240*/  ISETP.GT.AND P3, PT, R5.reuse, 0x8, P2 ;  /* 0x000000080500780c */ /* 0x040fe40001764270 */
[----:B------:R-:W-:Y:S02]  /*b250*/  FSEL R152, R152, -INF , !P4 ;  /* 0xff80000098987808 */ /* 0x000fe40006000000 */
[----:B------:R-:W-:-:S02]  /*b260*/  ISETP.GT.AND P4, PT, R5, 0x9, P2 ;  /* 0x000000090500780c */ /* 0x000fc40001784270 */
[C---:B------:R-:W-:Y:S02]  /*b270*/  ISETP.LT.OR P6, PT, R12.reuse, 0x2, P6 ;  /* 0x000000020c00780c */ /* 0x040fe400037c1670 */
[----:B------:R-:W-:Y:S01]  /*b280*/  ISETP.LT.OR P3, PT, R12, 0x9, P3 ;  /* 0x000000090c00780c */ /* 0x000fe20001f61670 */
[--C-:B---3--:R-:W-:Y:S01]  /*b290*/  IMAD.IADD R14, R14, 0x1, R15.reuse ;  /* 0x000000010e0e7824 */ /* 0x108fe200078e020f */
[----:B------:R-:W-:Y:S01]  /*b2a0*/  ISETP.LT.OR P4, PT, R12, 0xa, P4 ;  /* 0x0000000a0c00780c */ /* 0x000fe20002781670 */
[----:B------:R-:W-:Y:S01]  /*b2b0*/  IMAD.IADD R13, R13, 0x1, R15 ;  /* 0x000000010d0d7824 */ /* 0x000fe200078e020f */
        /* <DEDUP_REMOVED lines=38> */
[----:B------:R-:W-:Y:S01]  /*b520*/  FSEL R181, R181, -INF , !P4 ;  /* 0xff800000b5b57808 */ /* 0x000fe20006000000 */
        /* <DEDUP_REMOVED lines=14> */
.L_x_5340:
[----:B------:R-:W-:-:S05]  /*b610*/  IMAD.U32 R5, RZ, RZ, UR23 ;  /* 0x00000017ff057e24 */ /* 0x000fca000f8e00ff */
[----:B------:R-:W-:-:S13]  /*b620*/  ISETP.NE.AND P3, PT, R5, 0x1, PT ;  /* 0x000000010500780c */ /* 0x000fda0003f65270 */
[----:B01----:R-:W0:Y:S02]  /*b630*/  @P3 LDC.64 R6, c[0x0][0x9e8] ;  /* 0x00027a00ff063b82 */ /* 0x003e240000000a00 */
[----:B0-----:R-:W-:-:S05]  /*b640*/  @P3 IMAD.HI.U32 R6, R15, R6, RZ ;  /* 0x000000060f063227 */ /* 0x001fca00078e00ff */
[----:B------:R-:W-:-:S07]  /*b650*/  @P3 SHF.R.U32.HI R15, RZ, R7, R6 ;  /* 0x00000007ff0f3219 */ /* 0x000fce0000011606 */
.L_x_5341:
[----:B------:R-:W-:Y:S05]  /*b660*/  BSYNC B0 ;  /* 0x0000000000007941 */ /* 0x000fea0003800000 */
.L_x_5339:
[----:B------:R-:W-:-:S04]  /*b670*/  IMAD R15, R15, R5, -UR6 ;  /* 0x800000060f0f7e24 */ /* 0x000fc8000f8e0205 */
[----:B------:R-:W-:-:S05]  /*b680*/  IMAD.IADD R15, R15, 0x1, -R2 ;  /* 0x000000010f0f7824 */ /* 0x000fca00078e0a02 */
[----:B------:R-:W-:Y:S02]  /*b690*/  VIMNMX R13, R13, R15, !PT ;  /* 0x0000000f0d0d7248 */ /* 0x000fe40007fe0100 */
[----:B------:R-:W-:-:S07]  /*b6a0*/  VIADDMNMX R14, R15, R5, R14, PT ;  /* 0x000000050f0e7246 */ /* 0x000fce000380010e */
.L_x_5338:
        /* <DEDUP_REMOVED lines=20> */
[C---:B------:R-:W-:Y:S02]  /*b7f0*/  ISETP.GT.AND P6, PT, R13.reuse, RZ, P2 ;  /* 0x000000ff0d00720c */ /* 0x040fe400017c4270 */
[----:B------:R-:W-:Y:S02]  /*b800*/  FMNMX.FTZ R5, R172, R5, !PT ;  /* 0x00000005ac057209 */ /* 0x000fe40007810000 */
[----:B------:R-:W-:Y:S02]  /*b810*/  ISETP.GT.AND P4, PT, R13, 0x1, P2 ;  /* 0x000000010d00780c */ /* 0x000fe40001784270 */
[----:B------:R-:W-:Y:S02]  /*b820*/  FMNMX.FTZ R5, R173, R5, !PT ;  /* 0x00000005ad057209 */ /* 0x000fe40007810000 */
[----:B------:R-:W-:-:S02]  /*b830*/  ISETP.LT.OR P6, PT, R14, 0x1, P6 ;  /* 0x000000010e00780c */ /* 0x000fc400037c1670 */
[----:B------:R-:W-:Y:S02]  /*b840*/  FMNMX.FTZ R5, R176, R5, !PT ;  /* 0x00000005b0057209 */ /* 0x000fe40007810000 */
[----:B------:R-:W-:Y:S02]  /*b850*/  ISETP.LT.OR P4, PT, R14, 0x2, P4 ;  /* 0x000000020e00780c */ /* 0x000fe40002781670 */
[----:B------:R-:W-:Y:S02]  /*b860*/  FMNMX.FTZ R5, R177, R5, !PT ;  /* 0x00000005b1057209 */ /* 0x000fe40007810000 */
[----:B------:R-:W-:Y:S02]  /*b870*/  FSEL R154, R154, -INF , !P6 ;  /* 0xff8000009a9a7808 */ /* 0x000fe40007000000 */
[----:B------:R-:W-:Y:S02]  /*b880*/  FMNMX.FTZ R5, R180, R5, !PT ;  /* 0x00000005b4057209 */ /* 0x000fe40007810000 */
[----:B------:R-:W-:-:S02]  /*b890*/  FSEL R155, R155, -INF , !P4 ;  /* 0xff8000009b9b7808 */ /* 0x000fc40006000000 */
[----:B------:R-:W-:Y:S02]  /*b8a0*/  FMNMX.FTZ R5, R181, R5, !PT ;  /* 0x00000005b5057209 */ /* 0x000fe40007810000 */
[C---:B------:R-:W-:Y:S02]  /*b8b0*/  ISETP.GT.AND P4, PT, R13.reuse, 0x10, P2 ;  /* 0x000000100d00780c */ /* 0x040fe40001784270 */
[----:B------:R-:W-:Y:S01]  /*b8c0*/  ISETP.GT.AND P6, PT, R13, 0x38, P2 ;  /* 0x000000380d00780c */ /* 0x000fe200017c4270 */
[----:B------:R-:W3:Y:S01]  /*b8d0*/  SHFL.BFLY PT, R6, R5, 0x2, 0x1f ;  /* 0x0c401f0005067f89 */ /* 0x000ee200000e0000 */
[C---:B------:R-:W-:Y:S02]  /*b8e0*/  ISETP.LT.OR P4, PT, R14.reuse, 0x11, P4 ;  /* 0x000000110e00780c */ /* 0x040fe40002781670 */
[----:B------:R-:W-:Y:S02]  /*b8f0*/  ISETP.LT.OR P6, PT, R14, 0x39, P6 ;  /* 0x000000390e00780c */ /* 0x000fe400037c1670 */
[----:B------:R-:W-:-:S02]  /*b900*/  FSEL R162, R162, -INF , !P4 ;  /* 0xff800000a2a27808 */ /* 0x000fc40006000000 */
[----:B------:R-:W-:Y:S02]  /*b910*/  ISETP.GT.AND P4, PT, R13, 0x19, P2 ;  /* 0x000000190d00780c */ /* 0x000fe40001784270 */
[----:B------:R-:W-:Y:S02]  /*b920*/  FSEL R182, R182, -INF , !P6 ;  /* 0xff800000b6b67808 */ /* 0x000fe40007000000 */
[----:B------:R-:W-:-:S04]  /*b930*/  ISETP.LT.OR P4, PT, R14, 0x1a, P4 ;  /* 0x0000001a0e00780c */ /* 0x000fc80002781670 */
[----:B------:R-:W-:Y:S02]  /*b940*/  FSEL R167, R167, -INF , !P4 ;  /* 0xff800000a7a77808 */ /* 0x000fe40006000000 */
[----:B------:R-:W-:-:S04]  /*b950*/  ISETP.GT.AND P4, PT, R13, 0x28, P2 ;  /* 0x000000280d00780c */ /* 0x000fc80001784270 */
[----:B------:R-:W-:Y:S02]  /*b960*/  ISETP.LT.OR P4, PT, R14, 0x29, P4 ;  /* 0x000000290e00780c */ /* 0x000fe40002781670 */
[----:B---3--:R-:W-:Y:S02]  /*b970*/  FMNMX.FTZ R5, R5, R6, !PT ;  /* 0x0000000605057209 */ /* 0x008fe40007810000 */
[----:B------:R-:W-:Y:S02]  /*b980*/  FSEL R174, R174, -INF , !P4 ;  /* 0xff800000aeae7808 */ /* 0x000fe40006000000 */
[----:B------:R-:W-:Y:S01]  /*b990*/  ISETP.GT.AND P4, PT, R13, 0x30, P2 ;  /* 0x000000300d00780c */ /* 0x000fe20001784270 */
[----:B------:R-:W3:Y:S03]  /*b9a0*/  SHFL.BFLY PT, R6, R5, 0x1, 0x1f ;  /* 0x0c201f0005067f89 */ /* 0x000ee600000e0000 */
[----:B------:R-:W-:-:S04]  /*b9b0*/  ISETP.LT.OR P4, PT, R14, 0x31, P4 ;  /* 0x000000310e00780c */ /* 0x000fc80002781670 */
[----:B------:R-:W-:Y:S02]  /*b9c0*/  FSEL R178, R178, -INF , !P4 ;  /* 0xff800000b2b27808 */ /* 0x000fe40006000000 */
[----:B---3--:R-:W-:-:S04]  /*b9d0*/  FMNMX.FTZ R5, R5, R6, !PT ;  /* 0x0000000605057209 */ /* 0x008fc80007810000 */
[C---:B------:R-:W-:Y:S01]  /*b9e0*/  FSETP.NEU.FTZ.AND P3, PT, R5.reuse, -INF , PT ;  /* 0xff8000000500780b */ /* 0x040fe20003f7d000 */
[----:B------:R-:W-:-:S03]  /*b9f0*/  FMUL.FTZ R6, R5, UR10 ;  /* 0x0000000a05067c20 */ /* 0x000fc60008410000 */
[----:B01----:R-:W-:Y:S02]  /*ba00*/  FSEL R7, R5, RZ, P3 ;  /* 0x000000ff05077208 */ /* 0x003fe40001800000 */
[----:B------:R-:W-:Y:S02]  /*ba10*/  FSEL R6, R6, RZ, P3 ;  /* 0x000000ff06067208 */ /* 0x000fe40001800000 */
[----:B------:R-:W-:Y:S01]  /*ba20*/  ISETP.GT.AND P3, PT, R13, 0x8, P2 ;  /* 0x000000080d00780c */ /* 0x000fe20001764270 */
[----:B------:R-:W-:Y:S02]  /*ba30*/  FADD.FTZ R7, -R7, R11 ;  /* 0x0000000b07077221 */ /* 0x000fe40000010100 */
        /* <DEDUP_REMOVED lines=16> */
[----:B------:R-:W-:Y:S01]  /*bb40*/  ISETP.LT.OR P3, PT, R14, 0x9, P3 ;  /* 0x000000090e00780c */ /* 0x000fe20001f61670 */
[----:B------:R-:W-:Y:S01]  /*bb50*/  FMUL.FTZ R7, R7, UR10 ;  /* 0x0000000a07077c20 */ /* 0x000fe20008410000 */
[----:B------:R-:W-:Y:S01]  /*bb60*/  FMNMX.FTZ R6, R154, R10, !PT ;  /* 0x0000000a9a067209 */ /* 0x000fe20007810000 */
[----:B------:R-:W-:Y:S01]  /*bb70*/  MUFU.EX2 R152, R152 ;  /* 0x0000009800987308 */ /* 0x000fe20000000800 */
[----:B------:R-:W-:-:S02]  /*bb80*/  FSEL R158, R158, -INF , !P3 ;  /* 0xff8000009e9e7808 */ /* 0x000fc40005800000 */
[----:B------:R-:W-:Y:S02]  /*bb90*/  FMNMX.FTZ R6, R155, R6, !PT ;  /* 0x000000069b067209 */ /* 0x000fe40007810000 */
[----:B------:R-:W-:Y:S02]  /*bba0*/  ISETP.GT.AND P3, PT, R13, 0x11, P2 ;  /* 0x000000110d00780c */ /* 0x000fe40001764270 */
[----:B------:R-:W-:Y:S01]  /*bbb0*/  FMNMX.FTZ R6, R158, R6, !PT ;  /* 0x000000069e067209 */ /* 0x000fe20007810000 */
[----:B------:R-:W0:Y:S01]  /*bbc0*/  MUFU.EX2 R7, R7 ;  /* 0x0000000700077308 */ /* 0x000e220000000800 */
[----:B------:R-:W-:Y:S02]  /*bbd0*/  ISETP.LT.OR P3, PT, R14, 0x12, P3 ;  /* 0x000000120e00780c */ /* 0x000fe40001f61670 */
[----:B------:R-:W-:Y:S02]  /*bbe0*/  FMNMX.FTZ R6, R159, R6, !PT ;  /* 0x000000069f067209 */ /* 0x000fe40007810000 */
[----:B------:R-:W-:-:S02]  /*bbf0*/  FSEL R163, R163, -INF , !P3 ;  /* 0xff800000a3a37808 */ /* 0x000fc40005800000 */
[----:B------:R-:W-:Y:S01]  /*bc00*/  FMNMX.FTZ R6, R162, R6, !PT ;  /* 0x00000006a2067209 */ /* 0x000fe20007810000 */
[----:B------:R-:W1:Y:S01]  /*bc10*/  MUFU.EX2 R153, R153 ;  /* 0x0000009900997308 */ /* 0x000e620000000800 */
[----:B------:R-:W-:Y:S02]  /*bc20*/  ISETP.GT.AND P3, PT, R13, 0x20, P2 ;  /* 0x000000200d00780c */ /* 0x000fe40001764270 */
[----:B------:R-:W-:Y:S02]  /*bc30*/  FMNMX.FTZ R6, R163, R6, !PT ;  /* 0x00000006a3067209 */ /* 0x000fe40007810000 */
[----:B------:R-:W-:Y:S02]  /*bc40*/  ISETP.LT.OR P3, PT, R14, 0x21, P3 ;  /* 0x000000210e00780c */ /* 0x000fe40001f61670 */
[----:B------:R-:W-:Y:S01]  /*bc50*/  FMNMX.FTZ R6, R166, R6, !PT ;  /* 0x00000006a6067209 */ /* 0x000fe20007810000 */
[----:B------:R-:W3:Y:S01]  /*bc60*/  MUFU.EX2 R156, R156 ;  /* 0x0000009c009c7308 */ /* 0x000ee20000000800 */
[----:B------:R-:W-:Y:S01]  /*bc70*/  FSEL R170, R170, -INF , !P3 ;  /* 0xff800000aaaa7808 */ /* 0x000fe20005800000 */
[----:B0-----:R-:W-:Y:S01]  /*bc80*/  FFMA.FTZ R4, R7, R4, R152 ;  /* 0x0000000407047223 */ /* 0x001fe20000010098 */
[----:B------:R-:W-:Y:S01]  /*bc90*/  FMNMX.FTZ R6, R167, R6, !PT ;  /* 0x00000006a7067209 */ /* 0x000fe20007810000 */
[-C--:B------:R-:W-:Y:S01]  /*bca0*/  FMUL.FTZ R24, R24, R7.reuse ;  /* 0x0000000718187220 */ /* 0x080fe20000410000 */
[----:B------:R-:W-:Y:S01]  /*bcb0*/  ISETP.GT.AND P3, PT, R13, 0x29, P2 ;  /* 0x000000290d00780c */ /* 0x000fe20001764270 */
[-C--:B------:R-:W-:Y:S01]  /*bcc0*/  FMUL.FTZ R25, R25, R7.reuse ;  /* 0x0000000719197220 */ /* 0x080fe20000410000 */
[----:B------:R-:W-:Y:S01]  /*bcd0*/  FMNMX.FTZ R6, R170, R6, !PT ;  /* 0x00000006aa067209 */ /* 0x000fe20007810000 */
[----:B------:R-:W0:Y:S01]  /*bce0*/  MUFU.EX2 R157, R157 ;  /* 0x0000009d009d7308 */ /* 0x000e220000000800 */
[----:B------:R-:W-:Y:S01]  /*bcf0*/  ISETP.LT.OR P3, PT, R14, 0x2a, P3 ;  /* 0x0000002a0e00780c */ /* 0x000fe20001f61670 */
[----:B-1----:R-:W-:Y:S01]  /*bd00*/  FADD.FTZ R4, R153, R4 ;  /* 0x0000000499047221 */ /* 0x002fe20000010000 */
[----:B------:R-:W-:Y:S01]  /*bd10*/  FMNMX.FTZ R6, R171, R6, !PT ;  /* 0x00000006ab067209 */ /* 0x000fe20007810000 */
[-C--:B------:R-:W-:Y:S01]  /*bd20*/  FMUL.FTZ R28, R28, R7.reuse ;  /* 0x000000071c1c7220 */ /* 0x080fe20000410000 */
[----:B------:R-:W-:Y:S01]  /*bd30*/  FSEL R175, R175, -INF , !P3 ;  /* 0xff800000afaf7808 */ /* 0x000fe20005800000 */
[-C--:B------:R-:W-:Y:S01]  /*bd40*/  FMUL.FTZ R29, R29, R7.reuse ;  /* 0x000000071d1d7220 */ /* 0x080fe20000410000 */
[----:B------:R-:W-:Y:S01]  /*bd50*/  ISETP.GT.AND P3, PT, R13, 0x31, P2 ;  /* 0x000000310d00780c */ /* 0x000fe20001764270 */
[----:B------:R-:W1:Y:S01]  /*bd60*/  MUFU.EX2 R160, R160 ;  /* 0x000000a000a07308 */ /* 0x000e620000000800 */
[----:B------:R-:W-:Y:S01]  /*bd70*/  FMNMX.FTZ R6, R174, R6, !PT ;  /* 0x00000006ae067209 */ /* 0x000fe20007810000 */
[----:B---3--:R-:W-:Y:S01]  /*bd80*/  FADD.FTZ R4, R156, R4 ;  /* 0x000000049c047221 */ /* 0x008fe20000010000 */
[----:B------:R-:W-:Y:S01]  /*bd90*/  ISETP.LT.OR P3, PT, R14, 0x32, P3 ;  /* 0x000000320e00780c */ /* 0x000fe20001f61670 */
[-C--:B------:R-:W-:Y:S01]  /*bda0*/  FMUL.FTZ R32, R32, R7.reuse ;  /* 0x0000000720207220 */ /* 0x080fe20000410000 */
[----:B------:R-:W-:Y:S01]  /*bdb0*/  FMNMX.FTZ R6, R175, R6, !PT ;  /* 0x00000006af067209 */ /* 0x000fe20007810000 */
[-C--:B------:R-:W-:Y:S01]  /*bdc0*/  FMUL.FTZ R33, R33, R7.reuse ;  /* 0x0000000721217220 */ /* 0x080fe20000410000 */
[----:B------:R-:W-:Y:S01]  /*bdd0*/  ISETP.GT.AND P2, PT, R13, 0x39, P2 ;  /* 0x000000390d00780c */ /* 0x000fe20001744270 */
[----:B------:R-:W3:Y:S01]  /*bde0*/  MUFU.EX2 R161, R161 ;  /* 0x000000a100a17308 */ /* 0x000ee20000000800 */
[----:B------:R-:W-:Y:S01]  /*bdf0*/  FSEL R179, R179, -INF , !P3 ;  /* 0xff800000b3b37808 */ /* 0x000fe20005800000 */
[----:B0-----:R-:W-:Y:S01]  /*be00*/  FADD.FTZ R4, R157, R4 ;  /* 0x000000049d047221 */ /* 0x001fe20000010000 */
[----:B------:R-:W-:Y:S01]  /*be10*/  FMNMX.FTZ R6, R178, R6, !PT ;  /* 0x00000006b2067209 */ /* 0x000fe20007810000 */
[-C--:B------:R-:W-:Y:S01]  /*be20*/  FMUL.FTZ R36, R36, R7.reuse ;  /* 0x0000000724247220 */ /* 0x080fe20000410000 */
[----:B------:R-:W-:Y:S01]  /*be30*/  ISETP.LT.OR P2, PT, R14, 0x3a, P2 ;  /* 0x0000003a0e00780c */ /* 0x000fe20001741670 */
[-C--:B------:R-:W-:Y:S01]  /*be40*/  FMUL.FTZ R37, R37, R7.reuse ;  /* 0x0000000725257220 */ /* 0x080fe20000410000 */
[----:B------:R-:W-:Y:S01]  /*be50*/  FMNMX.FTZ R6, R179, R6, !PT ;  /* 0x00000006b3067209 */ /* 0x000fe20007810000 */
[----:B------:R-:W0:Y:S01]  /*be60*/  MUFU.EX2 R164, R164 ;  /* 0x000000a400a47308 */ /* 0x000e220000000800 */
[----:B------:R-:W-:Y:S01]  /*be70*/  FSEL R183, R183, -INF , !P2 ;  /* 0xff800000b7b77808 */ /* 0x000fe20005000000 */
[----:B-1----:R-:W-:Y:S01]  /*be80*/  FADD.FTZ R4, R160, R4 ;  /* 0x00000004a0047221 */ /* 0x002fe20000010000 */
[----:B------:R-:W-:Y:S01]  /*be90*/  FMNMX.FTZ R6, R182, R6, !PT ;  /* 0x00000006b6067209 */ /* 0x000fe20007810000 */
[-C--:B------:R-:W-:Y:S01]  /*bea0*/  FMUL.FTZ R40, R40, R7.reuse ;  /* 0x0000000728287220 */ /* 0x080fe20000410000 */
[----:B------:R-:W-:Y:S01]  /*beb0*/  ISETP.NE.AND P3, PT, R17, RZ, PT ;  /* 0x000000ff1100720c */ /* 0x000fe20003f65270 */
[-C--:B------:R-:W-:Y:S01]  /*bec0*/  FMUL.FTZ R41, R41, R7.reuse ;  /* 0x0000000729297220 */ /* 0x080fe20000410000 */
[----:B------:R-:W-:Y:S01]  /*bed0*/  FMNMX.FTZ R6, R183, R6, !PT ;  /* 0x00000006b7067209 */ /* 0x000fe20007810000 */
[----:B------:R-:W1:Y:S01]  /*bee0*/  MUFU.EX2 R165, R165 ;  /* 0x000000a500a57308 */ /* 0x000e620000000800 */
[----:B------:R-:W-:Y:S01]  /*bef0*/  F2FP.F16.F32.PACK_AB R152, R153, R152 ;  /* 0x000000989998723e */ /* 0x000fe200000000ff */
[----:B---3--:R-:W-:Y:S01]  /*bf00*/  FADD.FTZ R4, R161, R4 ;  /* 0x00000004a1047221 */ /* 0x008fe20000010000 */
[-C--:B------:R-:W-:Y:S01]  /*bf10*/  FMUL.FTZ R44, R44, R7.reuse ;  /* 0x000000072c2c7220 */ /* 0x080fe20000410000 */
[----:B------:R-:W3:Y:S01]  /*bf20*/  SHFL.BFLY PT, R11, R6, 0x2, 0x1f ;  /* 0x0c401f00060b7f89 */ /* 0x000ee200000e0000 */
[-C--:B------:R-:W-:Y:S01]  /*bf30*/  FMUL.FTZ R45, R45, R7.reuse ;  /* 0x000000072d2d7220 */ /* 0x080fe20000410000 */
[-C--:B------:R-:W-:Y:S01]  /*bf40*/  FMUL.FTZ R48, R48, R7.reuse ;  /* 0x0000000730307220 */ /* 0x080fe20000410000 */
[-C--:B------:R-:W-:Y:S01]  /*bf50*/  FMUL.FTZ R49, R49, R7.reuse ;  /* 0x0000000731317220 */ /* 0x080fe20000410000 */
[----:B------:R-:W4:Y:S01]  /*bf60*/  MUFU.EX2 R168, R168 ;  /* 0x000000a800a87308 */ /* 0x000f220000000800 */
        /* <DEDUP_REMOVED lines=18> */
[----:B------:R-:W-:Y:S01]  /*c090*/  FMUL.FTZ R77, R77, R7 ;  /* 0x000000074d4d7220 */ /* 0x000fe20000410000 */
[----:B---3--:R-:W-:Y:S01]  /*c0a0*/  FMNMX.FTZ R6, R6, R11, !PT ;  /* 0x0000000b06067209 */ /* 0x008fe20007810000 */
[-C--:B------:R-:W-:Y:S01]  /*c0b0*/  FMUL.FTZ R80, R80, R7.reuse ;  /* 0x0000000750507220 */ /* 0x080fe20000410000 */
[-C--:B------:R-:W-:Y:S01]  /*c0c0*/  FMUL.FTZ R81, R81, R7.reuse ;  /* 0x0000000751517220 */ /* 0x080fe20000410000 */
[-C--:B------:R-:W-:Y:S01]  /*c0d0*/  FMUL.FTZ R84, R84, R7.reuse ;  /* 0x0000000754547220 */ /* 0x080fe20000410000 */
[----:B------:R-:W3:Y:S01]  /*c0e0*/  MUFU.EX2 R173, R173 ;  /* 0x000000ad00ad7308 */ /* 0x000ee20000000800 */
[----:B------:R-:W4:Y:S01]  /*c0f0*/  SHFL.BFLY PT, R11, R6, 0x1, 0x1f ;  /* 0x0c201f00060b7f89 */ /* 0x000f2200000e0000 */
[----:B0-----:R-:W-:Y:S01]  /*c100*/  FADD.FTZ R4, R169, R4 ;  /* 0x00000004a9047221 */ /* 0x001fe20000010000 */
        /* <DEDUP_REMOVED lines=20> */
[----:B------:R-:W-:Y:S01]  /*c250*/  FMUL.FTZ R117, R117, R7 ;  /* 0x0000000775757220 */ /* 0x000fe20000410000 */
[----:B------:R-:W-:Y:S01]  /*c260*/  MUFU.EX2 R181, R181 ;  /* 0x000000b500b57308 */ /* 0x000fe20000000800 */
[----:B----4-:R-:W-:Y:S01]  /*c270*/  FMNMX.FTZ R6, R6, R11, !PT ;  /* 0x0000000b06067209 */ /* 0x010fe20007810000 */
[----:B0-----:R-:W-:Y:S01]  /*c280*/  FADD.FTZ R4, R176, R4 ;  /* 0x00000004b0047221 */ /* 0x001fe20000010000 */
[-C--:B------:R-:W-:Y:S01]  /*c290*/  FMUL.FTZ R120, R120, R7.reuse ;  /* 0x0000000778787220 */ /* 0x080fe20000410000 */
[-C--:B------:R-:W-:Y:S01]  /*c2a0*/  FMUL.FTZ R121, R121, R7.reuse ;  /* 0x0000000779797220 */ /* 0x080fe20000410000 */
[C---:B------:R-:W-:Y:S01]  /*c2b0*/  FSETP.NEU.FTZ.AND P2, PT, R6.reuse, -INF , PT ;  /* 0xff8000000600780b */ /* 0x040fe20003f5d000 */
[----:B------:R-:W-:Y:S01]  /*c2c0*/  FMUL.FTZ R15, R6, UR10 ;  /* 0x0000000a060f7c20 */ /* 0x000fe20008410000 */
[-C--:B------:R-:W-:Y:S01]  /*c2d0*/  FMUL.FTZ R124, R124, R7.reuse ;  /* 0x000000077c7c7220 */ /* 0x080fe20000410000 */
[-C--:B------:R-:W-:Y:S01]  /*c2e0*/  FMUL.FTZ R125, R125, R7.reuse ;  /* 0x000000077d7d7220 */ /* 0x080fe20000410000 */
[----:B------:R-:W-:Y:S01]  /*c2f0*/  FSEL R11, R6, RZ, P2 ;  /* 0x000000ff060b7208 */ /* 0x000fe20001000000 */
[----:B-1----:R-:W-:Y:S01]  /*c300*/  FADD.FTZ R4, R177, R4 ;  /* 0x00000004b1047221 */ /* 0x002fe20000010000 */
[----:B------:R-:W-:Y:S01]  /*c310*/  FSEL R15, R15, RZ, P2 ;  /* 0x000000ff0f0f7208 */ /* 0x000fe20001000000 */
[-C--:B------:R-:W-:Y:S01]  /*c320*/  FMUL.FTZ R128, R128, R7.reuse ;  /* 0x0000000780807220 */ /* 0x080fe20000410000 */
[-C--:B------:R-:W-:Y:S01]  /*c330*/  FMUL.FTZ R129, R129, R7.reuse ;  /* 0x0000000781817220 */ /* 0x080fe20000410000 */
[----:B------:R-:W-:Y:S01]  /*c340*/  FADD.FTZ R11, -R11, R10 ;  /* 0x0000000a0b0b7221 */ /* 0x000fe20000010100 */
[----:B------:R-:W-:Y:S01]  /*c350*/  FMUL.FTZ R132, R132, R7 ;  /* 0x0000000784847220 */ /* 0x000fe20000410000 */
[--C-:B------:R-:W-:Y:S01]  /*c360*/  FFMA.FTZ R12, R154, UR10, -R15.reuse ;  /* 0x0000000a9a0c7c23 */ /* 0x100fe2000801080f */
[----:B------:R-:W-:Y:S01]  /*c370*/  FFMA.FTZ R155, R155, UR10, -R15 ;  /* 0x0000000a9b9b7c23 */ /* 0x000fe2000801080f */
[----:B------:R-:W-:Y:S01]  /*c380*/  FMUL.FTZ R10, R11, UR10 ;  /* 0x0000000a0b0a7c20 */ /* 0x000fe20008410000 */
[----:B------:R-:W-:-:S02]  /*c390*/  IMAD.U32 R11, RZ, RZ, UR22 ;  /* 0x00000016ff0b7e24 */ /* 0x000fc4000f8e00ff */
[--C-:B------:R-:W-:Y:S01]  /*c3a0*/  FFMA.FTZ R159, R159, UR10, -R15.reuse ;  /* 0x0000000a9f9f7c23 */ /* 0x100fe2000801080f */
[----:B------:R-:W-:Y:S01]  /*c3b0*/  MUFU.EX2 R153, R155 ;  /* 0x0000009b00997308 */ /* 0x000fe20000000800 */
[--C-:B------:R-:W-:Y:S01]  /*c3c0*/  FFMA.FTZ R13, R162, UR10, -R15.reuse ;  /* 0x0000000aa20d7c23 */ /* 0x100fe2000801080f */
[----:B------:R-:W-:Y:S02]  /*c3d0*/  @!P3 IMAD R11, R11, 0x40, R16 ;  /* 0x000000400b0bb824 */ /* 0x000fe400078e0210 */
[--C-:B------:R-:W-:Y:S01]  /*c3e0*/  FFMA.FTZ R163, R163, UR10, -R15.reuse ;  /* 0x0000000aa3a37c23 */ /* 0x100fe2000801080f */
[--C-:B------:R-:W-:Y:S01]  /*c3f0*/  FFMA.FTZ R14, R166, UR10, -R15.reuse ;  /* 0x0000000aa60e7c23 */ /* 0x100fe2000801080f */
[----:B------:R-:W-:Y:S01]  /*c400*/  F2FP.F16.F32.PACK_AB R154, R157, R156 ;  /* 0x0000009c9d9a723e */ /* 0x000fe200000000ff */
[--C-:B------:R-:W-:Y:S01]  /*c410*/  FFMA.FTZ R167, R167, UR10, -R15.reuse ;  /* 0x0000000aa7a77c23 */ /* 0x100fe2000801080f */
[----:B------:R-:W-:Y:S01]  /*c420*/  @!P3 LEA R11, R11, UR46, 0x2 ;  /* 0x0000002e0b0bbc11 */ /* 0x000fe2000f8e10ff */
[----:B------:R-:W0:Y:S01]  /*c430*/  MUFU.EX2 R10, R10 ;  /* 0x0000000a000a7308 */ /* 0x000e220000000800 */
[--C-:B------:R-:W-:Y:S01]  /*c440*/  FFMA.FTZ R170, R170, UR10, -R15.reuse ;  /* 0x0000000aaaaa7c23 */ /* 0x100fe2000801080f */
[--C-:B------:R-:W-:Y:S01]  /*c450*/  FFMA.FTZ R171, R171, UR10, -R15.reuse ;  /* 0x0000000aabab7c23 */ /* 0x100fe2000801080f */
[----:B------:R-:W-:Y:S01]  /*c460*/  F2FP.F16.F32.PACK_AB R156, R161, R160 ;  /* 0x000000a0a19c723e */ /* 0x000fe200000000ff */
[----:B------:R-:W-:Y:S01]  /*c470*/  @!P3 STS [R11+0x28800], R7 ;  /* 0x028800070b00b388 */ /* 0x000fe20000000800 */
[--C-:B------:R-:W-:Y:S01]  /*c480*/  FFMA.FTZ R174, R174, UR10, -R15.reuse ;  /* 0x0000000aaeae7c23 */ /* 0x100fe2000801080f */
[--C-:B------:R-:W-:Y:S01]  /*c490*/  FFMA.FTZ R175, R175, UR10, -R15.reuse ;  /* 0x0000000aafaf7c23 */ /* 0x100fe2000801080f */
[--C-:B------:R-:W-:Y:S01]  /*c4a0*/  FFMA.FTZ R178, R178, UR10, -R15.reuse ;  /* 0x0000000ab2b27c23 */ /* 0x100fe2000801080f */
[----:B------:R-:W1:Y:S01]  /*c4b0*/  MUFU.EX2 R12, R12 ;  /* 0x0000000c000c7308 */ /* 0x000e620000000800 */
[--C-:B------:R-:W-:Y:S01]  /*c4c0*/  FFMA.FTZ R179, R179, UR10, -R15.reuse ;  /* 0x0000000ab3b37c23 */ /* 0x100fe2000801080f */
[--C-:B------:R-:W-:Y:S01]  /*c4d0*/  FFMA.FTZ R182, R182, UR10, -R15.reuse ;  /* 0x0000000ab6b67c23 */ /* 0x100fe2000801080f */
[----:B------:R-:W-:Y:S01]  /*c4e0*/  F2FP.F16.F32.PACK_AB R160, R169, R168 ;  /* 0x000000a8a9a0723e */ /* 0x000fe200000000ff */
[-C--:B------:R-:W-:Y:S01]  /*c4f0*/  FMUL.FTZ R133, R133, R7.reuse ;  /* 0x0000000785857220 */ /* 0x080fe20000410000 */
[----:B------:R-:W-:Y:S01]  /*c500*/  F2FP.F16.F32.PACK_AB R162, R173, R172 ;  /* 0x000000acada2723e */ /* 0x000fe200000000ff */
[-C--:B------:R-:W-:Y:S01]  /*c510*/  FMUL.FTZ R136, R136, R7.reuse ;  /* 0x0000000788887220 */ /* 0x080fe20000410000 */
[-C--:B------:R-:W-:Y:S01]  /*c520*/  FMUL.FTZ R137, R137, R7.reuse ;  /* 0x0000000789897220 */ /* 0x080fe20000410000 */
[----:B------:R-:W-:Y:S01]  /*c530*/  MUFU.EX2 R155, R159 ;  /* 0x0000009f009b7308 */ /* 0x000fe20000000800 */
[----:B0-----:R0:W-:Y:S01]  /*c540*/  @!P3 STS [R11+0x28820], R10 ;  /* 0x0288200a0b00b388 */ /* 0x0011e20000000800 */
[-C--:B------:R-:W-:Y:S01]  /*c550*/  FMUL.FTZ R140, R140, R7.reuse ;  /* 0x000000078c8c7220 */ /* 0x080fe20000410000 */
[-C--:B------:R-:W-:Y:S01]  /*c560*/  FMUL.FTZ R141, R141, R7.reuse ;  /* 0x000000078d8d7220 */ /* 0x080fe20000410000 */
[-C--:B------:R-:W-:Y:S01]  /*c570*/  FMUL.FTZ R144, R144, R7.reuse ;  /* 0x0000000790907220 */ /* 0x080fe20000410000 */
[-C--:B------:R-:W-:Y:S01]  /*c580*/  FMUL.FTZ R145, R145, R7.reuse ;  /* 0x0000000791917220 */ /* 0x080fe20000410000 */
[-C--:B------:R-:W-:Y:S01]  /*c590*/  FMUL.FTZ R148, R148, R7.reuse ;  /* 0x0000000794947220 */ /* 0x080fe20000410000 */
[----:B------:R-:W-:Y:S01]  /*c5a0*/  FMUL.FTZ R149, R149, R7 ;  /* 0x0000000795957220 */ /* 0x000fe20000410000 */
[----:B------:R-:W-:Y:S01]  /*c5b0*/  MUFU.EX2 R13, R13 ;  /* 0x0000000d000d7308 */ /* 0x000fe20000000800 */
[----:B-1----:R-:W-:Y:S01]  /*c5c0*/  FFMA.FTZ R3, R10, R3, R12 ;  /* 0x000000030a037223 */ /* 0x002fe2000001000c */
[----:B------:R-:W-:Y:S01]  /*c5d0*/  FMUL.FTZ R26, R26, R10 ;  /* 0x0000000a1a1a7220 */ /* 0x000fe20000410000 */
[----:B0-----:R-:W-:Y:S01]  /*c5e0*/  FFMA.FTZ R11, R158, UR10, -R15 ;  /* 0x0000000a9e0b7c23 */ /* 0x001fe2000801080f */
[----:B------:R-:W-:Y:S01]  /*c5f0*/  F2FP.F16.F32.PACK_AB R158, R165, R164 ;  /* 0x000000a4a59e723e */ /* 0x000fe200000000ff */
[----:B------:R-:W-:Y:S01]  /*c600*/  FADD.FTZ R3, R153, R3 ;  /* 0x0000000399037221 */ /* 0x000fe20000010000 */
[----:B------:R-:W-:Y:S01]  /*c610*/  FFMA.FTZ R15, R183, UR10, -R15 ;  /* 0x0000000ab70f7c23 */ /* 0x000fe2000801080f */
[----:B------:R-:W-:Y:S01]  /*c620*/  F2FP.F16.F32.PACK_AB R153, R153, R12 ;  /* 0x0000000c9999723e */ /* 0x000fe200000000ff */
[----:B------:R-:W-:Y:S01]  /*c630*/  MUFU.EX2 R157, R163 ;  /* 0x000000a3009d7308 */ /* 0x000fe20000000800 */
[----:B------:R-:W-:Y:S01]  /*c640*/  F2FP.F16.F32.PACK_AB R164, R177, R176 ;  /* 0x000000b0b1a4723e */ /* 0x000fe200000000ff */
        /* <DEDUP_REMOVED lines=27> */
[C---:B------:R-:W-:Y:S01]  /*c800*/  FADD.FTZ R3, R155.reuse, R3 ;  /* 0x000000039b037221 */ /* 0x040fe20000010000 */
[----:B------:R-:W-:Y:S01]  /*c810*/  F2FP.F16.F32.PACK_AB R155, R155, R11 ;  /* 0x0000000b9b9b723e */ /* 0x000fe200000000ff */
[----:B------:R-:W-:Y:S01]  /*c820*/  BAR.SYNC.DEFER_BLOCKING 0xf, 0x100 ;  /* 0x03c4000000007b1d */ /* 0x000fe20000010000 */
[-C--:B------:R-:W-:Y:S01]  /*c830*/  FMUL.FTZ R74, R74, R10.reuse ;  /* 0x0000000a4a4a7220 */ /* 0x080fe20000410000 */
[----:B------:R-:W-:Y:S01]  /*c840*/  FADD.FTZ R3, R13, R3 ;  /* 0x000000030d037221 */ /* 0x000fe20000010000 */
[-C--:B------:R-:W-:Y:S01]  /*c850*/  FMUL.FTZ R75, R75, R10.reuse ;  /* 0x0000000a4b4b7220 */ /* 0x080fe20000410000 */
[-C--:B------:R-:W-:Y:S01]  /*c860*/  FMUL.FTZ R78, R78, R10.reuse ;  /* 0x0000000a4e4e7220 */ /* 0x080fe20000410000 */
[-C--:B------:R-:W-:Y:S01]  /*c870*/  FMUL.FTZ R79, R79, R10.reuse ;  /* 0x0000000a4f4f7220 */ /* 0x080fe20000410000 */
[----:B------:R-:W0:Y:S01]  /*c880*/  MUFU.EX2 R161, R170 ;  /* 0x000000aa00a17308 */ /* 0x000e220000000800 */
[C---:B------:R-:W-:Y:S01]  /*c890*/  FADD.FTZ R3, R157.reuse, R3 ;  /* 0x000000039d037221 */ /* 0x040fe20000010000 */
[----:B------:R-:W-:Y:S01]  /*c8a0*/  F2FP.F16.F32.PACK_AB R157, R157, R13 ;  /* 0x0000000d9d9d723e */ /* 0x000fe200000000ff */
[-C--:B------:R-:W-:Y:S01]  /*c8b0*/  FMUL.FTZ R82, R82, R10.reuse ;  /* 0x0000000a52527220 */ /* 0x080fe20000410000 */
[-C--:B------:R-:W-:Y:S01]  /*c8c0*/  FMUL.FTZ R83, R83, R10.reuse ;  /* 0x0000000a53537220 */ /* 0x080fe20000410000 */
[----:B-1----:R-:W-:Y:S01]  /*c8d0*/  FADD.FTZ R3, R14, R3 ;  /* 0x000000030e037221 */ /* 0x002fe20000010000 */
[-C--:B------:R-:W-:Y:S01]  /*c8e0*/  FMUL.FTZ R86, R86, R10.reuse ;  /* 0x0000000a56567220 */ /* 0x080fe20000410000 */
[----:B------:R-:W-:Y:S01]  /*c8f0*/  FMUL.FTZ R87, R87, R10 ;  /* 0x0000000a57577220 */ /* 0x000fe20000410000 */
        /* <DEDUP_REMOVED lines=10> */
[----:B------:R0:W-:Y:S01]  /*c9a0*/  STSM.16.M88.4 [R19+0x26800], R152 ;  /* 0x0268009813007844 */ /* 0x0001e20000000200 */
[-C--:B------:R-:W-:Y:S01]  /*c9b0*/  FMUL.FTZ R99, R99, R10.reuse ;  /* 0x0000000a63637220 */ /* 0x080fe20000410000 */
[-C--:B------:R-:W-:Y:S01]  /*c9c0*/  FMUL.FTZ R102, R102, R10.reuse ;  /* 0x0000000a66667220 */ /* 0x080fe20000410000 */
[-C--:B------:R-:W-:Y:S01]  /*c9d0*/  FMUL.FTZ R103, R103, R10.reuse ;  /* 0x0000000a67677220 */ /* 0x080fe20000410000 */
[----:B------:R0:W-:Y:S01]  /*c9e0*/  STSM.16.M88.4 [R184], R156 ;  /* 0x0000009cb8007844 */ /* 0x0001e20000000200 */
        /* <DEDUP_REMOVED lines=37> */
[----:B------:R-:W-:-:S04]  /*cc40*/  FMUL.FTZ R151, R151, R10 ;  /* 0x0000000a97977220 */ /* 0x000fc80000410000 */
[----:B------:R-:W3:Y:S01]  /*cc50*/  MUFU.EX2 R15, R15 ;  /* 0x0000000f000f7308 */ /* 0x000ee20000000800 */
[----:B----4-:R-:W-:Y:S01]  /*cc60*/  FADD.FTZ R4, R166, R4 ;  /* 0x00000004a6047221 */ /* 0x010fe20000010000 */
[----:B------:R-:W-:-:S03]  /*cc70*/  F2FP.F16.F32.PACK_AB R166, R181, R166 ;  /* 0x000000a6b5a6723e */ /* 0x000fc600000000ff */
[----:B------:R-:W-:Y:S01]  /*cc80*/  FADD.FTZ R4, R181, R4 ;  /* 0x00000004b5047221 */ /* 0x000fe20000010000 */
[----:B-1----:R-:W-:Y:S01]  /*cc90*/  FADD.FTZ R12, R167, R12 ;  /* 0x0000000ca70c7221 */ /* 0x002fe20000010000 */
[----:B---3--:R-:W-:-:S03]  /*cca0*/  F2FP.F16.F32.PACK_AB R167, R15, R167 ;  /* 0x000000a70fa7723e */ /* 0x008fc600000000ff */
[----:B------:R-:W-:Y:S02]  /*ccb0*/  FADD.FTZ R3, R15, R12 ;  /* 0x0000000c0f037221 */ /* 0x000fe40000010000 */
[----:B------:R0:W-:Y:S01]  /*ccc0*/  STSM.16.M88.4 [R23], R164 ;  /* 0x000000a417007844 */ /* 0x0001e20000000200 */
[----:B------:R-:W-:Y:S05]  /*ccd0*/  @!P0 BRA `(.L_x_5342) ;  /* 0x0000000000048947 */ /* 0x000fea0003800000 */
[----:B------:R-:W-:Y:S01]  /*cce0*/  BPT.TRAP 0x1 ;  /* 0x000000040000795c */ /* 0x000fe20000300000 */
.L_x_5342:
[----:B------:R1:W3:Y:S01]  /*ccf0*/  SYNCS.PHASECHK.TRANS64.TRYWAIT P2, [UR26+0x28c50], R8 ;  /* 0x028c5008ff0075a7 */ /* 0x0002e2000804015a */
[----:B------:R-:W-:Y:S05]  /*cd00*/  @!P0 BRA `(.L_x_5343) ;  /* 0x0000000000048947 */ /* 0x000fea0003800000 */
[----:B------:R-:W-:Y:S01]  /*cd10*/  BPT.TRAP 0x1 ;  /* 0x000000040000795c */ /* 0x000fe20000300000 */
.L_x_5343:
[----:B---3--:R-:W-:Y:S05]  /*cd20*/  @P2 BRA `(.L_x_5344) ;  /* 0x0000000000082947 */ /* 0x008fea0003800000 */
[----:B------:R-:W3:Y:S02]  /*cd30*/  SYNCS.PHASECHK.TRANS64.TRYWAIT P2, [UR26+0x28c50], R8 ;  /* 0x028c5008ff0075a7 */ /* 0x000ee4000804015a */
[----:B---3--:R-:W-:Y:S05]  /*cd40*/  @!P2 BRA `(.L_x_5345) ;  /* 0x000000d80050a947 */ /* 0x008fea0003800000 */
.L_x_5344:
[----:B------:R-:W-:Y:S01]  /*cd50*/  ULEA UR11, UR37, UR50, 0xc ;  /* 0x00000032250b7291 */ /* 0x000fe2000f8e603f */
[----:B------:R-:W-:Y:S01]  /*cd60*/  WARPGROUP.ARRIVE ;  /* 0x00000000000079c5 */ /* 0x000fe20000000000 */
[----:B------:R-:W-:Y:S01]  /*cd70*/  UMOV UR7, 0x40000040 ;  /* 0x4000004000077882 */ /* 0x000fe20000000000 */
[----:B------:R-:W-:Y:S01]  /*cd80*/  UISETP.GT.AND UP1, UPT, UR20, UR48, UPT ;  /* 0x000000301400728c */ /* 0x000fe2000bf24270 */
[----:B---3--:R-:W-:Y:S01]  /*cd90*/  @!P1 VIADD R9, R9, 0x28c60 ;  /* 0x00028c6009099836 */ /* 0x008fe20000000000 */
        /* <DEDUP_REMOVED lines=37> */
.L_x_5329:
[----:B01----:R-:W0:Y:S01]  /*cff0*/  SHFL.BFLY PT, R7, R4, 0x2, 0x1f ;  /* 0x0c401f0004077f89 */ /* 0x003e2200000e0000 */
[----:B------:R-:W-:Y:S08]  /*d000*/  BAR.ARV 0x8, 0x100 ;  /* 0x0204000000007b1d */ /* 0x000ff00000002000 */
[----:B------:R-:W-:Y:S01]  /*d010*/  BAR.SYNC.DEFER_BLOCKING 0xf, 0x100 ;  /* 0x03c4000000007b1d */ /* 0x000fe20000010000 */
[----:B------:R-:W-:Y:S01]  /*d020*/  ISETP.NE.AND P0, PT, R17, RZ, PT ;  /* 0x000000ff1100720c */ /* 0x000fe20003f05270 */
[----:B------:R-:W-:Y:S01]  /*d030*/  IMAD.U32 R11, RZ, RZ, UR37 ;  /* 0x00000025ff0b7e24 */ /* 0x000fe2000f8e00ff */
[----:B------:R-:W-:Y:S01]  /*d040*/  UIADD3 UR37, UR37, 0x1, URZ ;  /* 0x0000000125257890 */ /* 0x000fe2000fffe03f */
[----:B------:R-:W-:Y:S01]  /*d050*/  IMAD.MOV.U32 R12, RZ, RZ, -0x800000 ;  /* 0xff800000ff0c7424 */ /* 0x000fe200078e00ff */
[----:B------:R-:W-:-:S02]  /*d060*/  UIADD3 UR39, UR39, 0x1, URZ ;  /* 0x0000000127277890 */ /* 0x000fc4000fffe03f */
[----:B------:R-:W-:Y:S01]  /*d070*/  UISETP.NE.AND UP0, UPT, UR37, 0x2, UPT ;  /* 0x000000022500788c */ /* 0x000fe2000bf05270 */
[----:B------:R-:W2:Y:S03]  /*d080*/  SHFL.BFLY PT, R0, R3, 0x2, 0x1f ;  /* 0x0c401f0003007f89 */ /* 0x000ea600000e0000 */
[----:B------:R-:W-:Y:S01]  /*d090*/  USEL UR4, URZ, 0x1, UP0 ;  /* 0x000000013f047887 */ /* 0x000fe20008000000 */
[----:B0-----:R-:W-:Y:S01]  /*d0a0*/  FADD.FTZ R7, R7, R4 ;  /* 0x0000000407077221 */ /* 0x001fe20000010000 */
[----:B------:R-:W-:Y:S01]  /*d0b0*/  USEL UR37, UR37, URZ, UP0 ;  /* 0x0000003f25257287 */ /* 0x000fe20008000000 */
[----:B------:R-:W-:Y:S01]  /*d0c0*/  @!P0 IMAD R4, R11, 0x40, R16 ;  /* 0x000000400b048824 */ /* 0x000fe200078e0210 */
[----:B------:R-:W-:Y:S01]  /*d0d0*/  ULOP3.LUT UR38, UR38, UR4, URZ, 0x3c, !UPT ;  /* 0x0000000426267292 */ /* 0x000fe2000f8e3c3f */
[----:B--2---:R-:W-:Y:S01]  /*d0e0*/  FADD.FTZ R8, R0, R3 ;  /* 0x0000000300087221 */ /* 0x004fe20000010000 */
[----:B------:R-:W-:Y:S01]  /*d0f0*/  IMAD.MOV.U32 R3, RZ, RZ, RZ ;  /* 0x000000ffff037224 */ /* 0x000fe200078e00ff */
[----:B------:R-:W0:Y:S04]  /*d100*/  SHFL.BFLY PT, R0, R7, 0x1, 0x1f ;  /* 0x0c201f0007007f89 */ /* 0x000e2800000e0000 */
[----:B---3--:R-:W1:Y:S01]  /*d110*/  SHFL.BFLY PT, R9, R8, 0x1, 0x1f ;  /* 0x0c201f0008097f89 */ /* 0x008e6200000e0000 */
[----:B0-----:R-:W-:Y:S01]  /*d120*/  FADD.FTZ R10, R7, R0 ;  /* 0x00000000070a7221 */ /* 0x001fe20000010000 */
[----:B------:R-:W-:-:S02]  /*d130*/  IMAD.MOV.U32 R0, RZ, RZ, RZ ;  /* 0x000000ffff007224 */ /* 0x000fc400078e00ff */
[----:B-1----:R-:W-:Y:S02]  /*d140*/  FADD.FTZ R9, R8, R9 ;  /* 0x0000000908097221 */ /* 0x002fe40000010000 */
[----:B------:R-:W-:Y:S02]  /*d150*/  FSETP.NE.FTZ.AND P1, PT, R10, RZ, PT ;  /* 0x000000ff0a00720b */ /* 0x000fe40003f35000 */
[----:B------:R-:W-:Y:S02]  /*d160*/  @!P0 LEA R8, R4, UR46, 0x2 ;  /* 0x0000002e04088c11 */ /* 0x000fe4000f8e10ff */
[----:B------:R-:W-:-:S09]  /*d170*/  FSETP.NE.FTZ.AND P2, PT, R9, RZ, PT ;  /* 0x000000ff0900720b */ /* 0x000fd20003f55000 */
[----:B------:R-:W0:Y:S08]  /*d180*/  @P1 MUFU.RCP R3, R10 ;  /* 0x0000000a00031308 */ /* 0x000e300000001000 */
[----:B------:R-:W1:Y:S08]  /*d190*/  @P2 MUFU.RCP R0, R9 ;  /* 0x0000000900002308 */ /* 0x000e700000001000 */
[----:B------:R-:W2:Y:S01]  /*d1a0*/  @P1 MUFU.LG2 R7, R10 ;  /* 0x0000000a00071308 */ /* 0x000ea20000000c00 */
[----:B0-----:R-:W-:Y:S01]  /*d1b0*/  @!P0 STS [R8+0x28800], R3 ;  /* 0x0288000308008388 */ /* 0x001fe20000000800 */
[-C--:B------:R-:W-:Y:S01]  /*d1c0*/  FMUL.FTZ R24, R24, R3.reuse ;  /* 0x0000000318187220 */ /* 0x080fe20000410000 */
[-C--:B------:R-:W-:Y:S01]  /*d1d0*/  FMUL.FTZ R25, R25, R3.reuse ;  /* 0x0000000319197220 */ /* 0x080fe20000410000 */
[-C--:B------:R-:W-:Y:S01]  /*d1e0*/  FMUL.FTZ R28, R28, R3.reuse ;  /* 0x000000031c1c7220 */ /* 0x080fe20000410000 */
[-C--:B------:R-:W-:Y:S01]  /*d1f0*/  FMUL.FTZ R29, R29, R3.reuse ;  /* 0x000000031d1d7220 */ /* 0x080fe20000410000 */
[-C--:B------:R-:W-:Y:S01]  /*d200*/  FMUL.FTZ R32, R32, R3.reuse ;  /* 0x0000000320207220 */ /* 0x080fe20000410000 */
[-C--:B------:R-:W-:Y:S01]  /*d210*/  FMUL.FTZ R33, R33, R3.reuse ;  /* 0x0000000321217220 */ /* 0x080fe20000410000 */
[----:B------:R0:W3:Y:S01]  /*d220*/  @P2 MUFU.LG2 R4, R9 ;  /* 0x0000000900042308 */ /* 0x0000e20000000c00 */
[----:B-1----:R1:W-:Y:S01]  /*d230*/  @!P0 STS [R8+0x28820], R0 ;  /* 0x0288200008008388 */ /* 0x0023e20000000800 */
        /* <DEDUP_REMOVED lines=8> */
[----:B--2---:R-:W-:Y:S01]  /*d2c0*/  @P1 FMUL.FTZ R7, R7, 0.69314718246459960938 ;  /* 0x3f31721807071820 */ /* 0x004fe20000410000 */
[----:B-1----:R-:W-:Y:S02]  /*d2d0*/  IMAD.U32 R8, RZ, RZ, UR10 ;  /* 0x0000000aff087e24 */ /* 0x002fe4000f8e00ff */
[-C--:B------:R-:W-:Y:S01]  /*d2e0*/  FMUL.FTZ R49, R49, R3.reuse ;  /* 0x0000000331317220 */ /* 0x080fe20000410000 */
[----:B------:R-:W-:Y:S01]  /*d2f0*/  @P1 FMUL.FTZ R9, R9, 0.69314718246459960938 ;  /* 0x3f31721809091820 */ /* 0x000fe20000410000 */
[-C--:B------:R-:W-:Y:S01]  /*d300*/  FMUL.FTZ R52, R52, R3.reuse ;  /* 0x0000000334347220 */ /* 0x080fe20000410000 */
[----:B------:R-:W-:Y:S01]  /*d310*/  @P2 FMUL.FTZ R8, R8, 0.69314718246459960938 ;  /* 0x3f31721808082820 */ /* 0x000fe20000410000 */
[-C--:B------:R-:W-:Y:S01]  /*d320*/  FMUL.FTZ R53, R53, R3.reuse ;  /* 0x0000000335357220 */ /* 0x080fe20000410000 */
[----:B---3--:R-:W-:Y:S01]  /*d330*/  @P2 FMUL.FTZ R4, R4, 0.69314718246459960938 ;  /* 0x3f31721804042820 */ /* 0x008fe20000410000 */
        /* <DEDUP_REMOVED lines=117> */
.L_x_5261:
[----:B------:R-:W0:Y:S08]  /*da90*/  S2UR UR4, SR_CgaCtaId ;  /* 0x00000000000479c3 */ /* 0x000e300000008800 */
[----:B------:R-:W-:Y:S01]  /*daa0*/  BAR.SYNC.DEFER_BLOCKING 0x5, 0x180 ;  /* 0x0146000000007b1d */ /* 0x000fe20000010000 */
[----:B------:R-:W-:-:S05]  /*dab0*/  USHF.R.U32.HI UR9, URZ, 0x10, UR45 ;  /* 0x000000103f097899 */ /* 0x000fca000801162d */
        /* <DEDUP_REMOVED lines=12> */
[----:B------:R-:W-:Y:S01]  /*db80*/  ULDC.64 UR14, c[0x0][0xc00] ;  /* 0x00030000000e7ab9 */ /* 0x000fe20000000a00 */
[----:B------:R-:W-:Y:S01]  /*db90*/  F2FP.F16.F32.PACK_AB R5, R27, R26 ;  /* 0x0000001a1b05723e */ /* 0x000fe200000000ff */
[----:B------:R-:W-:Y:S01]  /*dba0*/  ULDC.64 UR12, c[0x0][0xc00] ;  /* 0x00030000000c7ab9 */ /* 0x000fe20000000a00 */
[----:B------:R-:W-:Y:S01]  /*dbb0*/  F2FP.F16.F32.PACK_AB R8, R33, R32 ;  /* 0x000000202108723e */ /* 0x000fe200000000ff */
[----:B------:R-:W-:Y:S01]  /*dbc0*/  UIMAD.WIDE UR12, UR43, 0x4, UR12 ;  /* 0x000000042b0c78a5 */ /* 0x000fe2000f8e020c */
[----:B------:R-:W-:Y:S02]  /*dbd0*/  F2FP.F16.F32.PACK_AB R10, R37, R36 ;  /* 0x00000024250a723e */ /* 0x000fe400000000ff */
[----:B------:R-:W-:Y:S01]  /*dbe0*/  F2FP.F16.F32.PACK_AB R11, R39, R38 ;  /* 0x00000026270b723e */ /* 0x000fe200000000ff */
[----:B------:R-:W-:Y:S01]  /*dbf0*/  UMOV UR10, UR46 ;  /* 0x0000002e000a7c82 */ /* 0x000fe20008000000 */
[----:B0-----:R-:W-:Y:S01]  /*dc00*/  UMOV UR11, UR4 ;  /* 0x00000004000b7c82 */ /* 0x001fe20008000000 */
[----:B------:R-:W-:Y:S01]  /*dc10*/  ULDC UR4, c[0x0][0xad4] ;  /* 0x0002b50000047ab9 */ /* 0x000fe20000000800 */
[----:B------:R-:W-:-:S02]  /*dc20*/  IMAD.U32 R14, RZ, RZ, UR10 ;  /* 0x0000000aff0e7e24 */ /* 0x000fc4000f8e00ff */
[----:B------:R-:W-:Y:S01]  /*dc30*/  IMAD.U32 R15, RZ, RZ, UR11 ;  /* 0x0000000bff0f7e24 */ /* 0x000fe2000f8e00ff */
[----:B------:R-:W-:Y:S02]  /*dc40*/  ULDC.64 UR10, c[0x0][0xc08] ;  /* 0x00030200000a7ab9 */ /* 0x000fe40000000a00 */
[----:B------:R-:W-:-:S04]  /*dc50*/  UISETP.NE.U32.AND UP0, UPT, UR10, URZ, UPT ;  /* 0x0000003f0a00728c */ /* 0x000fc8000bf05070 */
[----:B------:R-:W-:-:S11]  /*dc60*/  UISETP.NE.AND.EX UP0, UPT, UR11, URZ, UPT, UP0 ;  /* 0x0000003f0b00728c */ /* 0x000fd6000bf05300 */
[----:B------:R-:W-:Y:S02]  /*dc70*/  @UP0 ULDC.64 UR10, c[0x0][0xc08] ;  /* 0x00030200000a0ab9 */ /* 0x000fe40000000a00 */
[----:B------:R-:W-:Y:S01]  /*dc80*/  @UP0 UIMAD.WIDE UR10, UR43, 0x4, UR10 ;  /* 0x000000042b0a08a5 */ /* 0x000fe2000f8e020a */
[----:B------:R-:W-:Y:S01]  /*dc90*/  BAR.SYNC.DEFER_BLOCKING 0x1, 0x100 ;  /* 0x0044000000007b1d */ /* 0x000fe20000010000 */
        /* <DEDUP_REMOVED lines=12> */
[--C-:B0-----:R-:W-:Y:S01]  /*dd60*/  IMAD.X R5, RZ, RZ, R21.reuse, P0 ;  /* 0x000000ffff057224 */ /* 0x101fe200000e0615 */
[----:B------:R-:W-:Y:S02]  /*dd70*/  LOP3.LUT R4, R0, R9, RZ, 0x3c, !PT ;  /* 0x0000000900047212 */ /* 0x000fe400078e3cff */
[----:B----4-:R-:W-:Y:S02]  /*dd80*/  IADD3 R153, P0, R20, 0x40, RZ ;  /* 0x0000004014997810 */ /* 0x010fe40007f1e0ff */
[----:B------:R-:W-:Y:S02]  /*dd90*/  MOV R0, R4 ;  /* 0x0000000400007202 */ /* 0x000fe40000000f00 */
[----:B------:R-:W-:Y:S01]  /*dda0*/  LOP3.LUT R4, R153, 0x380, RZ, 0xc0, !PT ;  /* 0x0000038099047812 */ /* 0x000fe200078ec0ff */
[----:B------:R-:W-:Y:S01]  /*ddb0*/  IMAD.X R7, RZ, RZ, R21, P0 ;  /* 0x000000ffff077224 */ /* 0x000fe200000e0615 */
[----:B------:R-:W-:-:S02]  /*ddc0*/  F2FP.F16.F32.PACK_AB R9, R35, R34 ;  /* 0x000000222309723e */ /* 0x000fc400000000ff */
[----:B------:R-:W-:Y:S02]  /*ddd0*/  SHF.R.U64 R4, R4, 0x3, RZ ;  /* 0x0000000304047819 */ /* 0x000fe400000012ff */
[----:B------:R-:W-:Y:S01]  /*dde0*/  F2FP.F16.F32.PACK_AB R5, R43, R42 ;  /* 0x0000002a2b05723e */ /* 0x000fe200000000ff */
[----:B------:R0:W-:Y:S01]  /*ddf0*/  STSM.16.M88.4 [R0], R8 ;  /* 0x0000000800007844 */ /* 0x0001e20000000200 */
[----:B------:R-:W-:Y:S02]  /*de00*/  LOP3.LUT R6, R4, R153, RZ, 0x3c, !PT ;  /* 0x0000009904067212 */ /* 0x000fe400078e3cff */
[----:B------:R-:W-:Y:S02]  /*de10*/  IADD3 R153, P0, R20, 0x60, RZ ;  /* 0x0000006014997810 */ /* 0x000fe40007f1e0ff */
[----:B------:R-:W-:Y:S02]  /*de20*/  MOV R13, R6 ;  /* 0x00000006000d7202 */ /* 0x000fe40000000f00 */
[----:B------:R-:W-:-:S02]  /*de30*/  F2FP.F16.F32.PACK_AB R4, R41, R40 ;  /* 0x000000282904723e */ /* 0x000fc400000000ff */
[----:B------:R-:W-:Y:S02]  /*de40*/  F2FP.F16.F32.PACK_AB R6, R45, R44 ;  /* 0x0000002c2d06723e */ /* 0x000fe400000000ff */
[----:B------:R-:W-:Y:S02]  /*de50*/  F2FP.F16.F32.PACK_AB R7, R47, R46 ;  /* 0x0000002e2f07723e */ /* 0x000fe400000000ff */
[----:B0-----:R-:W-:-:S03]  /*de60*/  LOP3.LUT R0, R153, 0x380, RZ, 0xc0, !PT ;  /* 0x0000038099007812 */ /* 0x001fc600078ec0ff */
[----:B------:R0:W-:Y:S01]  /*de70*/  STSM.16.M88.4 [R13], R4 ;  /* 0x000000040d007844 */ /* 0x0001e20000000200 */
[----:B------:R-:W-:Y:S02]  /*de80*/  F2FP.F16.F32.PACK_AB R8, R49, R48 ;  /* 0x000000303108723e */ /* 0x000fe400000000ff */
[----:B------:R-:W-:Y:S02]  /*de90*/  SHF.R.U64 R0, R0, 0x3, RZ ;  /* 0x0000000300007819 */ /* 0x000fe400000012ff */
[----:B------:R-:W-:Y:S02]  /*dea0*/  F2FP.F16.F32.PACK_AB R9, R51, R50 ;  /* 0x000000323309723e */ /* 0x000fe400000000ff */
[----:B------:R-:W-:Y:S02]  /*deb0*/  F2FP.F16.F32.PACK_AB R10, R53, R52 ;  /* 0x00000034350a723e */ /* 0x000fe400000000ff */
[----:B------:R-:W-:Y:S01]  /*dec0*/  F2FP.F16.F32.PACK_AB R11, R55, R54 ;  /* 0x00000036370b723e */ /* 0x000fe200000000ff */
[----:B0-----:R-:W-:Y:S01]  /*ded0*/  IMAD.X R5, RZ, RZ, R21, P0 ;  /* 0x000000ffff057224 */ /* 0x001fe200000e0615 */
[----:B------:R-:W-:-:S02]  /*dee0*/  LOP3.LUT R4, R0, R153, RZ, 0x3c, !PT ;  /* 0x0000009900047212 */ /* 0x000fc400078e3cff */
[----:B------:R-:W-:Y:S02]  /*def0*/  IADD3 R153, P0, R20, 0x2000, RZ ;  /* 0x0000200014997810 */ /* 0x000fe40007f1e0ff */
[----:B------:R-:W-:Y:S02]  /*df00*/  MOV R0, R4 ;  /* 0x0000000400007202 */ /* 0x000fe40000000f00 */
[----:B------:R-:W-:Y:S01]  /*df10*/  LOP3.LUT R4, R153, 0x380, RZ, 0xc0, !PT ;  /* 0x0000038099047812 */ /* 0x000fe200078ec0ff */
[----:B------:R-:W-:Y:S01]  /*df20*/  IMAD.X R7, RZ, RZ, R21, P0 ;  /* 0x000000ffff077224 */ /* 0x000fe200000e0615 */
[----:B------:R-:W-:Y:S01]  /*df30*/  F2FP.F16.F32.PACK_AB R5, R59, R58 ;  /* 0x0000003a3b05723e */ /* 0x000fe200000000ff */
[----:B------:R0:W-:Y:S01]  /*df40*/  STSM.16.M88.4 [R0], R8 ;  /* 0x0000000800007844 */ /* 0x0001e20000000200 */
[----:B------:R-:W-:-:S04]  /*df50*/  SHF.R.U64 R4, R4, 0x3, RZ ;  /* 0x0000000304047819 */ /* 0x000fc800000012ff */
[----:B------:R-:W-:Y:S02]  /*df60*/  LOP3.LUT R6, R4, R153, RZ, 0x3c, !PT ;  /* 0x0000009904067212 */ /* 0x000fe400078e3cff */
[----:B------:R-:W-:Y:S02]  /*df70*/  IADD3 R153, P0, R20, 0x2020, RZ ;  /* 0x0000202014997810 */ /* 0x000fe40007f1e0ff */
[----:B------:R-:W-:Y:S02]  /*df80*/  MOV R13, R6 ;  /* 0x00000006000d7202 */ /* 0x000fe40000000f00 */
[----:B------:R-:W-:Y:S02]  /*df90*/  F2FP.F16.F32.PACK_AB R4, R57, R56 ;  /* 0x000000383904723e */ /* 0x000fe400000000ff */
[----:B------:R-:W-:Y:S02]  /*dfa0*/  F2FP.F16.F32.PACK_AB R6, R61, R60 ;  /* 0x0000003c3d06723e */ /* 0x000fe400000000ff */
[----:B------:R-:W-:-:S02]  /*dfb0*/  F2FP.F16.F32.PACK_AB R7, R63, R62 ;  /* 0x0000003e3f07723e */ /* 0x000fc400000000ff */
[----:B0-----:R-:W-:Y:S02]  /*dfc0*/  LOP3.LUT R0, R153, 0x380, RZ, 0xc0, !PT ;  /* 0x0000038099007812 */ /* 0x001fe400078ec0ff */
[----:B------:R-:W-:Y:S01]  /*dfd0*/  F2FP.F16.F32.PACK_AB R8, R65, R64 ;  /* 0x000000404108723e */ /* 0x000fe200000000ff */
[----:B------:R0:W-:Y:S01]  /*dfe0*/  STSM.16.M88.4 [R13], R4 ;  /* 0x000000040d007844 */ /* 0x0001e20000000200 */
        /* <DEDUP_REMOVED lines=94> */
[C---:B------:R-:W-:Y:S02]  /*e5d0*/  IADD3 R153, P1, R20.reuse, 0x6040, RZ ;  /* 0x0000604014997810 */ /* 0x040fe40007f3e0ff */
[----:B------:R-:W-:Y:S02]  /*e5e0*/  IADD3 R7, P0, R20, 0x6060, RZ ;  /* 0x0000606014077810 */ /* 0x000fe40007f1e0ff */
[----:B------:R-:W-:Y:S01]  /*e5f0*/  MOV R0, R4 ;  /* 0x0000000400007202 */ /* 0x000fe20000000f00 */
[--C-:B------:R-:W-:Y:S01]  /*e600*/  IMAD.X R5, RZ, RZ, R21.reuse, P1 ;  /* 0x000000ffff057224 */ /* 0x100fe200008e0615 */
[----:B------:R-:W-:Y:S01]  /*e610*/  LOP3.LUT R4, R153, 0x380, RZ, 0xc0, !PT ;  /* 0x0000038099047812 */ /* 0x000fe200078ec0ff */
[----:B------:R-:W-:Y:S01]  /*e620*/  IMAD.X R21, RZ, RZ, R21, P0 ;  /* 0x000000ffff157224 */ /* 0x000fe200000e0615 */
[----:B------:R-:W-:Y:S01]  /*e630*/  LOP3.LUT R6, R7, 0x380, RZ, 0xc0, !PT ;  /* 0x0000038007067812 */ /* 0x000fe200078ec0ff */
[----:B------:R0:W-:Y:S01]  /*e640*/  STSM.16.M88.4 [R0], R8 ;  /* 0x0000000800007844 */ /* 0x0001e20000000200 */
[----:B------:R-:W-:-:S02]  /*e650*/  SHF.R.U64 R4, R4, 0x3, RZ ;  /* 0x0000000304047819 */ /* 0x000fc400000012ff */
[----:B------:R-:W-:Y:S02]  /*e660*/  SHF.R.U64 R6, R6, 0x3, RZ ;  /* 0x0000000306067819 */ /* 0x000fe400000012ff */
[----:B------:R-:W-:Y:S02]  /*e670*/  LOP3.LUT R4, R4, R153, RZ, 0x3c, !PT ;  /* 0x0000009904047212 */ /* 0x000fe400078e3cff */
[----:B------:R-:W-:Y:S02]  /*e680*/  LOP3.LUT R20, R6, R7, RZ, 0x3c, !PT ;  /* 0x0000000706147212 */ /* 0x000fe400078e3cff */
[----:B------:R-:W-:Y:S02]  /*e690*/  F2FP.F16.F32.PACK_AB R6, R141, R140 ;  /* 0x0000008c8d06723e */ /* 0x000fe400000000ff */
[----:B------:R-:W-:Y:S02]  /*e6a0*/  F2FP.F16.F32.PACK_AB R7, R143, R142 ;  /* 0x0000008e8f07723e */ /* 0x000fe400000000ff */
[----:B------:R-:W-:-:S02]  /*e6b0*/  MOV R20, R20 ;  /* 0x0000001400147202 */ /* 0x000fc40000000f00 */
[----:B------:R-:W-:Y:S02]  /*e6c0*/  PLOP3.LUT P1, PT, PT, PT, UP0, 0x80, 0x0 ;  /* 0x000000000000781c */ /* 0x000fe40003f2f008 */
[----:B0-----:R-:W-:Y:S02]  /*e6d0*/  MOV R0, R4 ;  /* 0x0000000400007202 */ /* 0x001fe40000000f00 */
[----:B------:R-:W-:Y:S02]  /*e6e0*/  F2FP.F16.F32.PACK_AB R4, R137, R136 ;  /* 0x000000888904723e */ /* 0x000fe400000000ff */
[----:B------:R-:W-:Y:S02]  /*e6f0*/  F2FP.F16.F32.PACK_AB R5, R139, R138 ;  /* 0x0000008a8b05723e */ /* 0x000fe400000000ff */
[----:B------:R-:W-:Y:S02]  /*e700*/  F2FP.F16.F32.PACK_AB R8, R145, R144 ;  /* 0x000000909108723e */ /* 0x000fe400000000ff */
[----:B------:R-:W-:Y:S01]  /*e710*/  F2FP.F16.F32.PACK_AB R9, R147, R146 ;  /* 0x000000929309723e */ /* 0x000fe200000000ff */
[----:B------:R0:W-:Y:S01]  /*e720*/  STSM.16.M88.4 [R0], R4 ;  /* 0x0000000400007844 */ /* 0x0001e20000000200 */
[----:B------:R-:W-:-:S02]  /*e730*/  F2FP.F16.F32.PACK_AB R10, R149, R148 ;  /* 0x00000094950a723e */ /* 0x000fc400000000ff */
[----:B------:R-:W-:Y:S02]  /*e740*/  F2FP.F16.F32.PACK_AB R11, R151, R150 ;  /* 0x00000096970b723e */ /* 0x000fe400000000ff */
[----:B------:R-:W-:-:S03]  /*e750*/  ISETP.NE.U32.AND P0, PT, RZ, UR14, PT ;  /* 0x0000000eff007c0c */ /* 0x000fc6000bf05070 */
[----:B------:R1:W-:Y:S01]  /*e760*/  STSM.16.M88.4 [R20], R8 ;  /* 0x0000000814007844 */ /* 0x0003e20000000200 */
[----:B------:R-:W-:Y:S01]  /*e770*/  BAR.SYNC.DEFER_BLOCKING 0x1, 0x100 ;  /* 0x0044000000007b1d */ /* 0x000fe20000010000 */
[----:B------:R-:W-:Y:S01]  /*e780*/  ISETP.NE.AND.EX P0, PT, RZ, UR15, PT, P0 ;  /* 0x0000000fff007c0c */ /* 0x000fe2000bf05300 */
[----:B0-----:R-:W-:Y:S02]  /*e790*/  IMAD.U32 R4, RZ, RZ, UR10 ;  /* 0x0000000aff047e24 */ /* 0x001fe4000f8e00ff */
[----:B------:R-:W-:-:S05]  /*e7a0*/  IMAD.U32 R5, RZ, RZ, UR11 ;  /* 0x0000000bff057e24 */ /* 0x000fca000f8e00ff */
[----:B------:R0:W2:Y:S02]  /*e7b0*/  @P1 LDG.E R6, desc[UR40][R4.64] ;  /* 0x0000002804061981 */ /* 0x0000a4000c1e1900 */
[----:B0-----:R-:W-:Y:S02]  /*e7c0*/  IMAD.U32 R4, RZ, RZ, UR12 ;  /* 0x0000000cff047e24 */ /* 0x001fe4000f8e00ff */
[----:B------:R-:W-:-:S05]  /*e7d0*/  IMAD.U32 R5, RZ, RZ, UR13 ;  /* 0x0000000dff057e24 */ /* 0x000fca000f8e00ff */
[----:B------:R1:W5:Y:S01]  /*e7e0*/  @P0 LDG.E R0, desc[UR40][R4.64] ;  /* 0x0000002804000981 */ /* 0x000362000c1e1900 */
[----:B------:R-:W-:Y:S01]  /*e7f0*/  UISETP.NE.AND UP0, UPT, UR9, URZ, UPT ;  /* 0x0000003f0900728c */ /* 0x000fe2000bf05270 */
[----:B------:R-:W-:Y:S01]  /*e800*/  ULDC UR8, c[0x0][0xa88] ;  /* 0x0002a20000087ab9 */ /* 0x000fe20000000800 */
[----:B------:R-:W-:Y:S02]  /*e810*/  ULOP3.LUT UR45, UR45, 0xff, URZ, 0xc0, !UPT ;  /* 0x000000ff2d2d7892 */ /* 0x000fe4000f8ec03f */
[----:B------:R-:W-:Y:S01]  /*e820*/  USEL UR10, UR9, UR4, UP0 ;  /* 0x00000004090a7287 */ /* 0x000fe20008000000 */
[----:B--2---:R-:W-:Y:S01]  /*e830*/  @P1 R2UR UR8, R6 ;  /* 0x00000000060812ca */ /* 0x004fe200000e0000 */
[----:B-1----:R-:W-:-:S14]  /*e840*/  @P1 BRA `(.L_x_5349) ;  /* 0x0000000000281947 */ /* 0x002fdc0003800000 */
[----:B------:R-:W-:Y:S05]  /*e850*/  @!P0 BRA `(.L_x_5349) ;  /* 0x0000000000248947 */ /* 0x000fea0003800000 */
[----:B------:R-:W-:Y:S02]  /*e860*/  IMAD.U32 R4, RZ, RZ, UR12 ;  /* 0x0000000cff047e24 */ /* 0x000fe4000f8e00ff */
[----:B------:R-:W-:Y:S02]  /*e870*/  IMAD.U32 R6, RZ, RZ, UR12 ;  /* 0x0000000cff067e24 */ /* 0x000fe4000f8e00ff */
[----:B------:R-:W-:Y:S02]  /*e880*/  IMAD.U32 R5, RZ, RZ, UR13 ;  /* 0x0000000dff057e24 */ /* 0x000fe4000f8e00ff */
[----:B------:R-:W-:-:S03]  /*e890*/  IMAD.U32 R7, RZ, RZ, UR13 ;  /* 0x0000000dff077e24 */ /* 0x000fc6000f8e00ff */
[----:B------:R-:W2:Y:S04]  /*e8a0*/  LDG.E R4, desc[UR40][R4.64] ;  /* 0x0000002804047981 */ /* 0x000ea8000c1e1900 */
[----:B------:R-:W3:Y:S01]  /*e8b0*/  LDG.E R6, desc[UR40][R6.64+0x4] ;  /* 0x0000042806067981 */ /* 0x000ee2000c1e1900 */
[----:B--2---:R-:W-:Y:S02]  /*e8c0*/  R2UR UR4, R4 ;  /* 0x00000000040472ca */ /* 0x004fe400000e0000 */
[----:B---3--:R-:W-:-:S13]  /*e8d0*/  R2UR UR8, R6 ;  /* 0x00000000060872ca */ /* 0x008fda00000e0000 */
[----:B------:R-:W-:-:S12]  /*e8e0*/  UIADD3 UR8, -UR4, UR8, URZ ;  /* 0x0000000804087290 */ /* 0x000fd8000fffe13f */
.L_x_5349:
        /* <DEDUP_REMOVED lines=14> */
[----:B------:R-:W-:Y:S01]  /*e9d0*/  VIADD R9, R186, UR42 ;  /* 0x0000002aba097c36 */ /* 0x000fe20008000000 */
[----:B------:R-:W-:Y:S01]  /*e9e0*/  UMOV UR20, 0x9b8 ;  /* 0x000009b800147882 */ /* 0x000fe20000000000 */
[----:B------:R-:W-:Y:S01]  /*e9f0*/  UISETP.NE.U32.AND UP0, UPT, UR14, URZ, UPT ;  /* 0x0000003f0e00728c */ /* 0x000fe2000bf05070 */
[----:B------:R-:W-:Y:S01]  /*ea00*/  VIADD R20, R16, UR42 ;  /* 0x0000002a10147c36 */ /* 0x000fe20008000000 */
[----:B------:R-:W-:Y:S01]  /*ea10*/  USEL UR20, UR20, 0x978, UP1 ;  /* 0x0000097814147887 */ /* 0x000fe20008800000 */
[----:B------:R-:W-:Y:S01]  /*ea20*/  IMAD.MOV.U32 R5, RZ, RZ, R9 ;  /* 0x000000ffff057224 */ /* 0x000fe200078e0009 */
[----:B------:R-:W-:Y:S02]  /*ea30*/  UISETP.NE.AND.EX UP0, UPT, UR15, URZ, UPT, UP0 ;  /* 0x0000003f0f00728c */ /* 0x000fe4000bf05300 */
[----:B------:R-:W-:-:S02]  /*ea40*/  USEL UR16, UR45, URZ, UP1 ;  /* 0x0000003f2d107287 */ /* 0x000fc40008800000 */
[----:B------:R-:W-:Y:S02]  /*ea50*/  USEL UR18, UR43, URZ, !UP0 ;  /* 0x0000003f2b127287 */ /* 0x000fe4000c000000 */
[----:B------:R-:W-:-:S04]  /*ea60*/  USHF.R.S32.HI UR17, URZ, 0x1f, UR43 ;  /* 0x0000001f3f117899 */ /* 0x000fc8000801142b */
[----:B------:R-:W-:Y:S01]  /*ea70*/  ULDC.64 UR14, c[0x0][UR20+0x228] ;  /* 0x00008a00140e7abb */ /* 0x000fe20008000a00 */
[----:B------:R-:W-:Y:S01]  /*ea80*/  ULDC.64 UR10, c[0x0][UR20+0x220] ;  /* 0x00008800140a7abb */ /* 0x000fe20008000a00 */
[----:B------:R-:W-:Y:S02]  /*ea90*/  UIMAD.WIDE.U32 UR22, UR14, UR16, URZ ;  /* 0x000000100e1672a5 */ /* 0x000fe4000f8e003f */
[----:B------:R-:W-:Y:S01]  /*eaa0*/  UIMAD UR21, UR15, UR16, URZ ;  /* 0x000000100f1572a4 */ /* 0x000fe2000f8e023f */
[----:B0-----:R-:W-:Y:S01]  /*eab0*/  ISETP.NE.AND P0, PT, R0, 0x1, PT ;  /* 0x000000010000780c */ /* 0x001fe20003f05270 */
[----:B------:R-:W-:Y:S01]  /*eac0*/  UIMAD.WIDE.U32 UR14, UR10, UR18, URZ ;  /* 0x000000120a0e72a5 */ /* 0x000fe2000f8e003f */
[----:B------:R-:W-:Y:S01]  /*ead0*/  ULDC.64 UR12, c[0x0][UR20+0x218] ;  /* 0x00008600140c7abb */ /* 0x000fe20008000a00 */
[----:B------:R-:W-:Y:S02]  /*eae0*/  USEL UR19, UR17, URZ, !UP0 ;  /* 0x0000003f11137287 */ /* 0x000fe4000c000000 */
[----:B------:R-:W-:-:S02]  /*eaf0*/  UIMAD UR18, UR11, UR18, URZ ;  /* 0x000000120b1272a4 */ /* 0x000fc4000f8e023f */
[----:B------:R-:W-:Y:S02]  /*eb00*/  UIMAD.WIDE.U32 UR16, UR12, UR44, URZ ;  /* 0x0000002c0c1072a5 */ /* 0x000fe4000f8e003f */
[----:B------:R-:W-:Y:S02]  /*eb10*/  UIMAD UR12, UR13, UR44, URZ ;  /* 0x0000002c0d0c72a4 */ /* 0x000fe4000f8e023f */
[----:B------:R-:W-:Y:S02]  /*eb20*/  UIMAD UR18, UR10, UR19, UR18 ;  /* 0x000000130a1272a4 */ /* 0x000fe4000f8e0212 */
[----:B------:R-:W0:Y:S01]  /*eb30*/  @P0 LDC R4, c[0x0][0xbec] ;  /* 0x0002fb00ff040b82 */ /* 0x000e220000000800 */
[----:B------:R-:W-:Y:S02]  /*eb40*/  UIADD3 UR21, UR23, UR21, URZ ;  /* 0x0000001517157290 */ /* 0x000fe4000fffe03f */
[----:B------:R-:W-:Y:S02]  /*eb50*/  UIADD3 UR10, UR17, UR12, URZ ;  /* 0x0000000c110a7290 */ /* 0x000fe4000fffe03f */
[----:B------:R-:W-:-:S02]  /*eb60*/  UIADD3 UR16, UP0, UP2, UR14, UR16, UR4 ;  /* 0x000000100e107290 */ /* 0x000fc4000fa1e004 */
[----:B------:R-:W-:Y:S01]  /*eb70*/  UIADD3 UR12, UR15, UR18, URZ ;  /* 0x000000120f0c7290 */ /* 0x000fe2000fffe03f */
[----:B------:R-:W1:Y:S01]  /*eb80*/  @P0 LDC R7, c[0x0][0xbf0] ;  /* 0x0002fc00ff070b82 */ /* 0x000e620000000800 */
[----:B------:R-:W-:Y:S02]  /*eb90*/  IMAD.U32 R6, RZ, RZ, UR21 ;  /* 0x00000015ff067e24 */ /* 0x000fe4000f8e00ff */
[----:B------:R-:W-:-:S03]  /*eba0*/  UIADD3.X UR12, UR12, UR10, UR24, UP0, UP2 ;  /* 0x0000000a0c0c7290 */ /* 0x000fc600087e4418 */
[----:B------:R-:W-:Y:S01]  /*ebb0*/  ULDC.64 UR10, c[0x0][UR20+0x210] ;  /* 0x00008400140a7abb */ /* 0x000fe20008000a00 */
[----:B0-----:R-:W-:-:S05]  /*ebc0*/  @P0 IMAD.HI.U32 R4, R9, R4, RZ ;  /* 0x0000000409040227 */ /* 0x001fca00078e00ff */
[----:B-1----:R-:W-:Y:S01]  /*ebd0*/  @P0 SHF.R.U32.HI R5, RZ, R7, R4 ;  /* 0x00000007ff050219 */ /* 0x002fe20000011604 */
[----:B------:R-:W-:-:S04]  /*ebe0*/  IMAD.U32 R4, RZ, RZ, UR22 ;  /* 0x00000016ff047e24 */ /* 0x000fc8000f8e00ff */
[--C-:B------:R-:W-:Y:S01]  /*ebf0*/  IMAD.MOV R7, RZ, RZ, -R5.reuse ;  /* 0x000000ffff077224 */ /* 0x100fe200078e0a05 */
[----:B------:R-:W-:Y:S02]  /*ec00*/  IADD3 R4, P0, P2, R5, UR16, R4 ;  /* 0x0000001005047c10 */ /* 0x000fe4000fa1e004 */
[----:B------:R-:W-:Y:S01]  /*ec10*/  SHF.R.S32.HI R5, RZ, 0x1f, R5 ;  /* 0x0000001fff057819 */ /* 0x000fe20000011405 */
[----:B------:R-:W-:-:S03]  /*ec20*/  IMAD R7, R0, R7, R9 ;  /* 0x0000000700077224 */ /* 0x000fc600078e0209 */
        /* <DEDUP_REMOVED lines=9> */
[----:B------:R-:W-:Y:S02]  /*ecc0*/  IMAD.IADD R5, R5, 0x1, R9 ;  /* 0x0000000105057824 */ /* 0x000fe400078e0209 */
[----:B------:R-:W-:Y:S03]  /*ecd0*/  SHFL.IDX PT, R6, R8, 0x1, 0x1c1f ;  /* 0x003c1f0008067f89 */ /* 0x000fe600000e0000 */
[----:B------:R-:W-:Y:S02]  /*ece0*/  LEA.HI.X R10, R4, UR13, R5, 0x2, P0 ;  /* 0x0000000d040a7c11 */ /* 0x000fe400080f1405 */
[----:B------:R-:W-:Y:S04]  /*ecf0*/  SHFL.IDX PT, R4, R8, RZ, 0x1c1f ;  /* 0x001c1fff08047589 */ /* 0x000fe800000e0000 */
[----:B------:R-:W0:Y:S04]  /*ed00*/  SHFL.IDX PT, R5, R10, RZ, 0x1c1f ;  /* 0x001c1fff0a057589 */ /* 0x000e2800000e0000 */
[----:B------:R-:W1:Y:S01]  /*ed10*/  SHFL.IDX PT, R7, R10, 0x1, 0x1c1f ;  /* 0x003c1f000a077f89 */ /* 0x000e6200000e0000 */
[----:B--2---:R-:W-:-:S02]  /*ed20*/  IMAD.MOV R9, RZ, RZ, -R11 ;  /* 0x000000ffff097224 */ /* 0x004fc400078e0a0b */
[----:B------:R-:W-:Y:S02]  /*ed30*/  IMAD R11, R0, UR8, RZ ;  /* 0x00000008000b7c24 */ /* 0x000fe4000f8e02ff */
[----:B------:R-:W-:Y:S01]  /*ed40*/  VIADD R0, R20, 0x8 ;  /* 0x0000000814007836 */ /* 0x000fe20000000000 */
[----:B------:R-:W-:-:S04]  /*ed50*/  ISETP.NE.AND P0, PT, R2, R9, PT ;  /* 0x000000090200720c */ /* 0x000fc80003f05270 */
[-C--:B------:R-:W-:Y:S02]  /*ed60*/  ISETP.GE.OR P2, PT, R20, R11.reuse, P0 ;  /* 0x0000000b1400720c */ /* 0x080fe40000746670 */
[----:B------:R-:W-:-:S11]  /*ed70*/  ISETP.GE.OR P0, PT, R0, R11, P0 ;  /* 0x0000000b0000720c */ /* 0x000fd60000706670 */
[----:B0-----:R0:W-:Y:S04]  /*ed80*/  @!P2 ST.E desc[UR40][R4.64], R3 ;  /* 0x000000030400a985 */ /* 0x0011e8000c101928 */
[----:B-1----:R0:W-:Y:S02]  /*ed90*/  @!P0 ST.E desc[UR40][R6.64], R12 ;  /* 0x0000000c06008985 */ /* 0x0021e4000c101928 */
.L_x_5350:
[----:B------:R-:W-:Y:S05]  /*eda0*/  @P1 BRA `(.L_x_5351) ;  /* 0x0000001000481947 */ /* 0x000fea0003800000 */
[----:B0-----:R-:W-:Y:S01]  /*edb0*/  IMAD R3, R224, 0x40, R185 ;  /* 0x00000040e0037824 */ /* 0x001fe200078e02b9 */
[----:B------:R-:W0:Y:S01]  /*edc0*/  LDC R81, c[0x0][0xbe8] ;  /* 0x0002fa00ff517b82 */ /* 0x000e220000000800 */
[----:B------:R-:W-:Y:S01]  /*edd0*/  ULDC UR16, c[0x0][0xac8] ;  /* 0x0002b20000107ab9 */ /* 0x000fe20000000800 */
[----:B------:R-:W-:Y:S01]  /*ede0*/  ULDC.64 UR14, c[0x0][0xaa0] ;  /* 0x0002a800000e7ab9 */ /* 0x000fe20000000a00 */
[----:B------:R-:W-:-:S03]  /*edf0*/  IMAD.WIDE R14, R3, 0x2, R14 ;  /* 0x00000002030e7825 */ /* 0x000fc600078e020e */
[C---:B------:R-:W-:Y:S02]  /*ee00*/  IADD3 R41, P2, R14.reuse, 0x7000, RZ ;  /* 0x000070000e297810 */ /* 0x040fe40007f5e0ff */
[----:B------:R-:W-:Y:S02]  /*ee10*/  IADD3 R9, P3, R14, 0x1000, RZ ;  /* 0x000010000e097810 */ /* 0x000fe40007f7e0ff */
[----:B------:R-:W-:Y:S02]  /*ee20*/  LOP3.LUT R40, R41, 0x380, RZ, 0xc0, !PT ;  /* 0x0000038029287812 */ /* 0x000fe400078ec0ff */
[----:B------:R-:W-:Y:S02]  /*ee30*/  LOP3.LUT R8, R9, 0x380, RZ, 0xc0, !PT ;  /* 0x0000038009087812 */ /* 0x000fe400078ec0ff */
[----:B------:R-:W-:Y:S02]  /*ee40*/  SHF.R.U64 R40, R40, 0x3, RZ ;  /* 0x0000000328287819 */ /* 0x000fe400000012ff */
[----:B------:R-:W-:-:S02]  /*ee50*/  SHF.R.U64 R8, R8, 0x3, RZ ;  /* 0x0000000308087819 */ /* 0x000fc400000012ff */
[----:B------:R-:W-:Y:S02]  /*ee60*/  IADD3 R33, P0, R14, 0x5000, RZ ;  /* 0x000050000e217810 */ /* 0x000fe40007f1e0ff */
[----:B------:R-:W-:Y:S01]  /*ee70*/  LOP3.LUT R40, R40, R41, RZ, 0x3c, !PT ;  /* 0x0000002928287212 */ /* 0x000fe200078e3cff */
[--C-:B------:R-:W-:Y:S01]  /*ee80*/  IMAD.X R41, RZ, RZ, R15.reuse, P2 ;  /* 0x000000ffff297224 */ /* 0x100fe200010e060f */
[----:B------:R-:W-:Y:S01]  /*ee90*/  LOP3.LUT R8, R8, R9, RZ, 0x3c, !PT ;  /* 0x0000000908087212 */ /* 0x000fe200078e3cff */
[----:B------:R-:W-:Y:S01]  /*eea0*/  IMAD.X R9, RZ, RZ, R15, P3 ;  /* 0x000000ffff097224 */ /* 0x000fe200018e060f */
[C---:B------:R-:W-:Y:S02]  /*eeb0*/  IADD3 R69, P2, R14.reuse, 0xe000, RZ ;  /* 0x0000e0000e457810 */ /* 0x040fe40007f5e0ff */
[----:B------:R-:W-:Y:S01]  /*eec0*/  LOP3.LUT R32, R33, 0x380, RZ, 0xc0, !PT ;  /* 0x0000038021207812 */ /* 0x000fe200078ec0ff */
[----:B------:R-:W-:Y:S01]  /*eed0*/  UIMAD UR12, UR24, UR14, URZ ;  /* 0x0000000e180c72a4 */ /* 0x000fe2000f8e023f */
[C---:B------:R-:W-:Y:S01]  /*eee0*/  IADD3 R45, P3, R14.reuse, 0x8000, RZ ;  /* 0x000080000e2d7810 */ /* 0x040fe20007f7e0ff */
[C---:B------:R-:W-:Y:S01]  /*eef0*/  VIADD R99, R185.reuse, 0x80 ;  /* 0x00000080b9637836 */ /* 0x040fe20000000000 */
[----:B------:R-:W-:Y:S01]  /*ef00*/  IADD3 R37, P1, R14, 0x6000, RZ ;  /* 0x000060000e257810 */ /* 0x000fe20007f3e0ff */
[----:B------:R-:W-:Y:S01]  /*ef10*/  VIADD R97, R185, 0xc0 ;  /* 0x000000c0b9617836 */ /* 0x000fe20000000000 */
[----:B------:R-:W-:Y:S01]  /*ef20*/  LOP3.LUT R68, R69, 0x380, RZ, 0xc0, !PT ;  /* 0x0000038045447812 */ /* 0x000fe200078ec0ff */
[----:B------:R-:W-:Y:S01]  /*ef30*/  UIMAD.WIDE.U32 UR10, UR4, UR14, URZ ;  /* 0x0000000e040a72a5 */ /* 0x000fe2000f8e003f */
[----:B------:R-:W-:Y:S01]  /*ef40*/  SHF.R.U64 R32, R32, 0x3, RZ ;  /* 0x0000000320207819 */ /* 0x000fe200000012ff */
[----:B------:R-:W-:Y:S01]  /*ef50*/  VIADD R101, R185, 0x100 ;  /* 0x00000100b9657836 */ /* 0x000fe20000000000 */
[----:B------:R-:W-:Y:S01]  /*ef60*/  LOP3.LUT R44, R45, 0x380, RZ, 0xc0, !PT ;  /* 0x000003802d2c7812 */ /* 0x000fe200078ec0ff */
[----:B------:R-:W-:Y:S01]  /*ef70*/  VIADD R91, R185, 0x140 ;  /* 0x00000140b95b7836 */ /* 0x000fe20000000000 */
[----:B------:R-:W-:Y:S01]  /*ef80*/  LOP3.LUT R36, R37, 0x380, RZ, 0xc0, !PT ;  /* 0x0000038025247812 */ /* 0x000fe200078ec0ff */
[----:B------:R-:W5:Y:S01]  /*ef90*/  LD.E.128 R8, desc[UR40][R8.64] ;  /* 0x0000002808087980 */ /* 0x000f62000c101d00 */
[----:B------:R-:W-:-:S02]  /*efa0*/  SHF.R.U64 R68, R68, 0x3, RZ ;  /* 0x0000000344447819 */ /* 0x000fc400000012ff */
[----:B------:R-:W-:Y:S01]  /*efb0*/  LOP3.LUT R32, R32, R33, RZ, 0x3c, !PT ;  /* 0x0000002120207212 */ /* 0x000fe200078e3cff */
[--C-:B------:R-:W-:Y:S01]  /*efc0*/  IMAD.X R33, RZ, RZ, R15.reuse, P0 ;  /* 0x000000ffff217224 */ /* 0x100fe200000e060f */
[----:B------:R-:W-:Y:S01]  /*efd0*/  SHF.R.U64 R44, R44, 0x3, RZ ;  /* 0x000000032c2c7819 */ /* 0x000fe200000012ff */
[----:B------:R-:W5:Y:S01]  /*efe0*/  LD.E.128 R40, desc[UR40][R40.64] ;  /* 0x0000002828287980 */ /* 0x000f62000c101d00 */
[----:B------:R-:W-:Y:S02]  /*eff0*/  SHF.R.U64 R36, R36, 0x3, RZ ;  /* 0x0000000324247819 */ /* 0x000fe400000012ff */
[----:B------:R-:W-:Y:S01]  /*f000*/  IADD3 R61, P0, R14, 0xc000, RZ ;  /* 0x0000c0000e3d7810 */ /* 0x000fe20007f1e0ff */
[----:B------:R-:W-:Y:S01]  /*f010*/  UIMAD UR12, UR4, UR15, UR12 ;  /* 0x0000000f040c72a4 */ /* 0x000fe2000f8e020c */
[----:B------:R-:W-:Y:S01]  /*f020*/  LOP3.LUT R68, R68, R69, RZ, 0x3c, !PT ;  /* 0x0000004544447212 */ /* 0x000fe200078e3cff */
[--C-:B------:R-:W-:Y:S01]  /*f030*/  IMAD.X R69, RZ, RZ, R15.reuse, P2 ;  /* 0x000000ffff457224 */ /* 0x100fe200010e060f */
[----:B------:R-:W-:Y:S01]  /*f040*/  LOP3.LUT R44, R44, R45, RZ, 0x3c, !PT ;  /* 0x0000002d2c2c7212 */ /* 0x000fe200078e3cff */
[--C-:B------:R-:W-:Y:S01]  /*f050*/  IMAD.X R45, RZ, RZ, R15.reuse, P3 ;  /* 0x000000ffff2d7224 */ /* 0x100fe200018e060f */
[----:B0-----:R-:W-:Y:S01]  /*f060*/  ISETP.NE.AND P2, PT, R81, 0x1, PT ;  /* 0x000000015100780c */ /* 0x001fe20003f45270 */
[----:B------:R-:W5:Y:S01]  /*f070*/  LD.E.128 R32, desc[UR40][R32.64] ;  /* 0x0000002820207980 */ /* 0x000f62000c101d00 */
[----:B------:R-:W-:Y:S01]  /*f080*/  LOP3.LUT R36, R36, R37, RZ, 0x3c, !PT ;  /* 0x0000002524247212 */ /* 0x000fe200078e3cff */
[----:B------:R-:W-:Y:S01]  /*f090*/  IMAD.X R37, RZ, RZ, R15, P1 ;  /* 0x000000ffff257224 */ /* 0x000fe200008e060f */
[----:B------:R-:W-:-:S02]  /*f0a0*/  LOP3.LUT R60, R61, 0x380, RZ, 0xc0, !PT ;  /* 0x000003803d3c7812 */ /* 0x000fc400078ec0ff */
[C---:B------:R-:W-:Y:S02]  /*f0b0*/  IADD3 R13, P4, R14.reuse, 0x2000, RZ ;  /* 0x000020000e0d7810 */ /* 0x040fe40007f9e0ff */
[C---:B------:R-:W-:Y:S02]  /*f0c0*/  IADD3 R25, P5, R14.reuse, 0x3000, RZ ;  /* 0x000030000e197810 */ /* 0x040fe40007fbe0ff */
[C---:B------:R-:W-:Y:S01]  /*f0d0*/  IADD3 R29, P6, R14.reuse, 0x4000, RZ ;  /* 0x000040000e1d7810 */ /* 0x040fe20007fde0ff */
[----:B------:R-:W-:Y:S01]  /*f0e0*/  UIADD3 UR11, UR11, UR12, URZ ;  /* 0x0000000c0b0b7290 */ /* 0x000fe2000fffe03f */
[C---:B------:R-:W-:Y:S01]  /*f0f0*/  IADD3 R3, P3, R14.reuse, 0xf000, RZ ;  /* 0x0000f0000e037810 */ /* 0x040fe20007f7e0ff */
[----:B------:R-:W0:Y:S01]  /*f100*/  @P2 LDC R21, c[0x0][0xbec] ;  /* 0x0002fb00ff152b82 */ /* 0x000e220000000800 */
[----:B------:R-:W-:Y:S01]  /*f110*/  IADD3 R65, P1, R14, 0xd000, RZ ;  /* 0x0000d0000e417810 */ /* 0x000fe20007f3e0ff */
[----:B------:R-:W-:Y:S01]  /*f120*/  ULDC.64 UR12, c[0x0][0xae8] ;  /* 0x0002ba00000c7ab9 */ /* 0x000fe20000000a00 */
[----:B------:R-:W-:Y:S01]  /*f130*/  SHF.R.U64 R60, R60, 0x3, RZ ;  /* 0x000000033c3c7819 */ /* 0x000fe200000012ff */
[----:B------:R-:W-:Y:S01]  /*f140*/  USHF.R.S32.HI UR4, URZ, 0x1f, UR9 ;  /* 0x0000001f3f047899 */ /* 0x000fe20008011409 */
[----:B------:R-:W-:Y:S01]  /*f150*/  LOP3.LUT R0, R3, 0x380, RZ, 0xc0, !PT ;  /* 0x0000038003007812 */ /* 0x000fe200078ec0ff */
[--C-:B------:R-:W-:Y:S01]  /*f160*/  IMAD.X R73, RZ, RZ, R15.reuse, P3 ;  /* 0x000000ffff497224 */ /* 0x100fe200018e060f */
[----:B------:R-:W-:Y:S01]  /*f170*/  LOP3.LUT R64, R65, 0x380, RZ, 0xc0, !PT ;  /* 0x0000038041407812 */ /* 0x000fe200078ec0ff */
[----:B------:R-:W1:Y:S01]  /*f180*/  @P2 LDC R77, c[0x0][0xbf0] ;  /* 0x0002fc00ff4d2b82 */ /* 0x000e620000000800 */
[----:B------:R-:W-:Y:S01]  /*f190*/  LOP3.LUT R60, R60, R61, RZ, 0x3c, !PT ;  /* 0x0000003d3c3c7212 */ /* 0x000fe200078e3cff */
[----:B------:R-:W-:Y:S01]  /*f1a0*/  IMAD.X R61, RZ, RZ, R15, P0 ;  /* 0x000000ffff3d7224 */ /* 0x000fe200000e060f */
[----:B------:R-:W-:Y:S01]  /*f1b0*/  SHF.R.U64 R0, R0, 0x3, RZ ;  /* 0x0000000300007819 */ /* 0x000fe200000012ff */
[----:B------:R-:W5:Y:S01]  /*f1c0*/  LD.E.128 R36, desc[UR40][R36.64] ;  /* 0x0000002824247980 */ /* 0x000f62000c101d00 */
[----:B------:R-:W-:-:S02]  /*f1d0*/  SHF.R.U64 R64, R64, 0x3, RZ ;  /* 0x0000000340407819 */ /* 0x000fc400000012ff */
[----:B------:R-:W-:Y:S01]  /*f1e0*/  ISETP.GE.AND P0, PT, R192, UR16, PT ;  /* 0x00000010c0007c0c */ /* 0x000fe2000bf06270 */
[----:B------:R-:W5:Y:S01]  /*f1f0*/  LD.E.128 R44, desc[UR40][R44.64] ;  /* 0x000000282c2c7980 */ /* 0x000f62000c101d00 */
[----:B------:R-:W-:Y:S02]  /*f200*/  LOP3.LUT R72, R0, R3, RZ, 0x3c, !PT ;  /* 0x0000000300487212 */ /* 0x000fe400078e3cff */
[----:B------:R-:W-:Y:S01]  /*f210*/  LOP3.LUT R64, R64, R65, RZ, 0x3c, !PT ;  /* 0x0000004140407212 */ /* 0x000fe200078e3cff */
[----:B------:R-:W-:Y:S01]  /*f220*/  IMAD.X R65, RZ, RZ, R15, P1 ;  /* 0x000000ffff417224 */ /* 0x000fe200008e060f */
[----:B------:R-:W-:Y:S01]  /*f230*/  SEL R3, RZ, 0xffffffff, P0 ;  /* 0xffffffffff037807 */ /* 0x000fe20000000000 */
[----:B------:R-:W5:Y:S01]  /*f240*/  LD.E.128 R68, desc[UR40][R68.64] ;  /* 0x0000002844447980 */ /* 0x000f62000c101d00 */
[----:B------:R-:W-:Y:S02]  /*f250*/  ISETP.GE.AND P1, PT, R185, UR16, PT ;  /* 0x00000010b9007c0c */ /* 0x000fe4000bf26270 */
[----:B------:R-:W-:Y:S01]  /*f260*/  LOP3.LUT R12, R13, 0x380, RZ, 0xc0, !PT ;  /* 0x000003800d0c7812 */ /* 0x000fe200078ec0ff */
[----:B------:R-:W-:Y:S01]  /*f270*/  IMAD.SHL.U32 R3, R3, 0x2, RZ ;  /* 0x0000000203037824 */ /* 0x000fe200078e00ff */
[----:B------:R-:W-:-:S02]  /*f280*/  SEL R0, RZ, 0x1, P1 ;  /* 0x00000001ff007807 */ /* 0x000fc40000800000 */
[----:B------:R-:W-:Y:S02]  /*f290*/  LOP3.LUT R24, R25, 0x380, RZ, 0xc0, !PT ;  /* 0x0000038019187812 */ /* 0x000fe400078ec0ff */
[----:B------:R-:W-:Y:S01]  /*f2a0*/  LOP3.LUT R28, R29, 0x380, RZ, 0xc0, !PT ;  /* 0x000003801d1c7812 */ /* 0x000fe200078ec0ff */
[----:B------:R-:W-:Y:S01]  /*f2b0*/  UIMAD.WIDE.U32 UR10, UR44, UR12, UR10 ;  /* 0x0000000c2c0a72a5 */ /* 0x000fe2000f8e000a */
[----:B------:R-:W-:Y:S01]  /*f2c0*/  LOP3.LUT R3, R3, 0x2, R0, 0xe2, !PT ;  /* 0x0000000203037812 */ /* 0x000fe200078ee200 */
[----:B------:R-:W-:Y:S01]  /*f2d0*/  IMAD R0, R187, 0x20, R224 ;  /* 0x00000020bb007824 */ /* 0x000fe200078e02e0 */
[----:B------:R-:W-:Y:S01]  /*f2e0*/  ISETP.GE.AND P1, PT, R99, UR16, PT ;  /* 0x0000001063007c0c */ /* 0x000fe2000bf26270 */
[----:B------:R-:W5:Y:S01]  /*f2f0*/  LD.E.128 R60, desc[UR40][R60.64] ;  /* 0x000000283c3c7980 */ /* 0x000f62000c101d00 */
[----:B------:R-:W-:Y:S01]  /*f300*/  ISETP.GE.AND P0, PT, R97, UR16, PT ;  /* 0x0000001061007c0c */ /* 0x000fe2000bf06270 */
[----:B------:R-:W-:Y:S01]  /*f310*/  VIADD R80, R0, UR42 ;  /* 0x0000002a00507c36 */ /* 0x000fe20008000000 */
[----:B------:R-:W-:Y:S01]  /*f320*/  SHF.R.U64 R12, R12, 0x3, RZ ;  /* 0x000000030c0c7819 */ /* 0x000fe200000012ff */
[----:B------:R-:W5:Y:S01]  /*f330*/  LD.E.128 R64, desc[UR40][R64.64] ;  /* 0x0000002840407980 */ /* 0x000f62000c101d00 */
[----:B------:R-:W-:-:S02]  /*f340*/  SHF.R.U64 R24, R24, 0x3, RZ ;  /* 0x0000000318187819 */ /* 0x000fc400000012ff */
[----:B------:R-:W-:Y:S01]  /*f350*/  SHF.R.U64 R28, R28, 0x3, RZ ;  /* 0x000000031c1c7819 */ /* 0x000fe200000012ff */
[----:B------:R-:W5:Y:S01]  /*f360*/  LD.E.128 R72, desc[UR40][R72.64] ;  /* 0x0000002848487980 */ /* 0x000f62000c101d00 */
[----:B------:R-:W-:Y:S02]  /*f370*/  SEL R20, RZ, 0xffffffff, P1 ;  /* 0xffffffffff147807 */ /* 0x000fe40000800000 */
[----:B------:R-:W-:Y:S01]  /*f380*/  SEL R0, RZ, 0xffffffff, P0 ;  /* 0xffffffffff007807 */ /* 0x000fe20000000000 */
[----:B------:R-:W-:Y:S01]  /*f390*/  UIMAD UR11, UR44, UR13, UR11 ;  /* 0x0000000d2c0b72a4 */ /* 0x000fe2000f8e020b */
[----:B------:R-:W-:Y:S01]  /*f3a0*/  LOP3.LUT R12, R12, R13, RZ, 0x3c, !PT ;  /* 0x0000000d0c0c7212 */ /* 0x000fe200078e3cff */
[--C-:B------:R-:W-:Y:S01]  /*f3b0*/  IMAD.X R13, RZ, RZ, R15.reuse, P4 ;  /* 0x000000ffff0d7224 */ /* 0x100fe200020e060f */
[----:B------:R-:W-:Y:S01]  /*f3c0*/  LOP3.LUT R24, R24, R25, RZ, 0x3c, !PT ;  /* 0x0000001918187212 */ /* 0x000fe200078e3cff */
[--C-:B------:R-:W-:Y:S01]  /*f3d0*/  IMAD.X R25, RZ, RZ, R15.reuse, P5 ;  /* 0x000000ffff197224 */ /* 0x100fe200028e060f */
[----:B------:R-:W-:Y:S01]  /*f3e0*/  LOP3.LUT R28, R28, R29, RZ, 0x3c, !PT ;  /* 0x0000001d1c1c7212 */ /* 0x000fe200078e3cff */
[----:B------:R-:W-:Y:S01]  /*f3f0*/  IMAD.X R29, RZ, RZ, R15, P6 ;  /* 0x000000ffff1d7224 */ /* 0x000fe200030e060f */
[----:B------:R-:W-:Y:S01]  /*f400*/  IADD3 R49, P4, R14, 0x9000, RZ ;  /* 0x000090000e317810 */ /* 0x000fe20007f9e0ff */
[----:B------:R-:W-:Y:S01]  /*f410*/  IMAD.SHL.U32 R20, R20, 0x4, RZ ;  /* 0x0000000414147824 */ /* 0x000fe200078e00ff */
[C---:B------:R-:W-:Y:S01]  /*f420*/  IADD3 R53, P5, R14.reuse, 0xa000, RZ ;  /* 0x0000a0000e357810 */ /* 0x040fe20007fbe0ff */
[----:B------:R-:W-:Y:S01]  /*f430*/  ULDC.64 UR12, c[0x0][0xaf0] ;  /* 0x0002bc00000c7ab9 */ /* 0x000fe20000000a00 */
[----:B------:R-:W-:Y:S01]  /*f440*/  IADD3 R57, P6, R14, 0xb000, RZ ;  /* 0x0000b0000e397810 */ /* 0x000fe20007fde0ff */
[----:B------:R-:W-:Y:S01]  /*f450*/  IMAD.SHL.U32 R79, R0, 0x8, RZ ;  /* 0x00000008004f7824 */ /* 0x000fe200078e00ff */
[----:B------:R-:W-:Y:S01]  /*f460*/  UIMAD UR4, UR4, UR12, URZ ;  /* 0x0000000c040472a4 */ /* 0x000fe2000f8e023f */
[----:B0-----:R-:W-:Y:S01]  /*f470*/  @P2 IMAD.HI.U32 R0, R80, R21, RZ ;  /* 0x0000001550002227 */ /* 0x001fe200078e00ff */
[----:B------:R-:W-:Y:S01]  /*f480*/  LOP3.LUT R48, R49, 0x380, RZ, 0xc0, !PT ;  /* 0x0000038031307812 */ /* 0x000fe200078ec0ff */
[----:B------:R-:W5:Y:S01]  /*f490*/  LD.E.128 R24, desc[UR40][R24.64] ;  /* 0x0000002818187980 */ /* 0x000f62000c101d00 */
[----:B------:R-:W-:-:S02]  /*f4a0*/  LOP3.LUT R52, R53, 0x380, RZ, 0xc0, !PT ;  /* 0x0000038035347812 */ /* 0x000fc400078ec0ff */
[----:B------:R-:W-:Y:S01]  /*f4b0*/  LOP3.LUT R56, R57, 0x380, RZ, 0xc0, !PT ;  /* 0x0000038039387812 */ /* 0x000fe200078ec0ff */
[----:B------:R-:W5:Y:S01]  /*f4c0*/  LD.E.128 R28, desc[UR40][R28.64] ;  /* 0x000000281c1c7980 */ /* 0x000f62000c101d00 */
[----:B------:R-:W-:Y:S02]  /*f4d0*/  LOP3.LUT R5, R14, 0x380, RZ, 0xc0, !PT ;  /* 0x000003800e057812 */ /* 0x000fe400078ec0ff */
[----:B------:R-:W-:Y:S01]  /*f4e0*/  LOP3.LUT R76, R20, 0x4, R3, 0xe2, !PT ;  /* 0x00000004144c7812 */ /* 0x000fe200078ee203 */
[----:B------:R-:W-:Y:S01]  /*f4f0*/  IMAD.MOV.U32 R3, RZ, RZ, R80 ;  /* 0x000000ffff037224 */ /* 0x000fe200078e0050 */
[----:B------:R-:W-:Y:S01]  /*f500*/  UIMAD UR4, UR9, UR13, UR4 ;  /* 0x0000000d090472a4 */ /* 0x000fe2000f8e0204 */
[----:B-1----:R-:W-:Y:S01]  /*f510*/  @P2 SHF.R.U32.HI R3, RZ, R77, R0 ;  /* 0x0000004dff032219 */ /* 0x002fe20000011600 */
[----:B------:R-:W-:Y:S01]  /*f520*/  UIMAD.WIDE.U32 UR10, UR9, UR12, UR10 ;  /* 0x0000000c090a72a5 */ /* 0x000fe2000f8e000a */
[----:B------:R-:W-:Y:S02]  /*f530*/  SHF.R.U64 R48, R48, 0x3, RZ ;  /* 0x0000000330307819 */ /* 0x000fe400000012ff */
[----:B------:R-:W-:-:S02]  /*f540*/  SHF.R.U64 R52, R52, 0x3, RZ ;  /* 0x0000000334347819 */ /* 0x000fc400000012ff */
[----:B------:R-:W-:Y:S02]  /*f550*/  SHF.R.U64 R56, R56, 0x3, RZ ;  /* 0x0000000338387819 */ /* 0x000fe400000012ff */
[----:B------:R-:W-:Y:S01]  /*f560*/  SHF.R.U64 R5, R5, 0x3, RZ ;  /* 0x0000000305057819 */ /* 0x000fe200000012ff */
[----:B------:R-:W-:Y:S01]  /*f570*/  UIADD3 UR4, UR11, UR4, URZ ;  /* 0x000000040b047290 */ /* 0x000fe2000fffe03f */
[----:B------:R-:W-:Y:S02]  /*f580*/  ISETP.GE.AND P0, PT, R101, UR16, PT ;  /* 0x0000001065007c0c */ /* 0x000fe4000bf06270 */
[--C-:B------:R-:W-:Y:S01]  /*f590*/  SHF.R.S32.HI R77, RZ, 0x1f, R3.reuse ;  /* 0x0000001fff4d7819 */ /* 0x100fe20000011403 */
[----:B------:R-:W-:Y:S01]  /*f5a0*/  IMAD.U32 R20, RZ, RZ, UR10 ;  /* 0x0000000aff147e24 */ /* 0x000fe2000f8e00ff */
[----:B------:R-:W-:Y:S01]  /*f5b0*/  LOP3.LUT R76, R79, 0x8, R76, 0xe2, !PT ;  /* 0x000000084f4c7812 */ /* 0x000fe200078ee24c */
[----:B------:R-:W-:Y:S01]  /*f5c0*/  IMAD.U32 R21, RZ, RZ, UR11 ;  /* 0x0000000bff157e24 */ /* 0x000fe2000f8e00ff */
        /* <DEDUP_REMOVED lines=8> */
[----:B------:R-:W-:Y:S01]  /*f650*/  ULDC.64 UR10, c[0x0][0xae0] ;  /* 0x0002b800000a7ab9 */ /* 0x000fe20000000a00 */
[----:B------:R-:W-:Y:S01]  /*f660*/  IMAD.MOV.U32 R5, RZ, RZ, R15 ;  /* 0x000000ffff057224 */ /* 0x000fe200078e000f */
[----:B------:R-:W-:Y:S01]  /*f670*/  SEL R0, RZ, 0xffffffff, P0 ;  /* 0xffffffffff007807 */ /* 0x000fe20000000000 */
[----:B------:R-:W-:Y:S01]  /*f680*/  IMAD R78, R77, UR10, RZ ;  /* 0x0000000a4d4e7c24 */ /* 0x000fe2000f8e02ff */
[----:B------:R-:W-:Y:S01]  /*f690*/  ISETP.GE.AND P0, PT, R91, UR16, PT ;  /* 0x000000105b007c0c */ /* 0x000fe2000bf06270 */
[----:B------:R-:W-:Y:S01]  /*f6a0*/  IMAD.U32 R21, RZ, RZ, UR4 ;  /* 0x00000004ff157e24 */ /* 0x000fe2000f8e00ff */
[----:B------:R-:W5:Y:S01]  /*f6b0*/  LD.E.128 R12, desc[UR40][R12.64] ;  /* 0x000000280c0c7980 */ /* 0x000f62000c101d00 */
[----:B------:R-:W-:-:S02]  /*f6c0*/  IMAD R77, R81, R79, R80 ;  /* 0x0000004f514d7224 */ /* 0x000fc400078e0250 */
[----:B------:R-:W-:Y:S01]  /*f6d0*/  IMAD.SHL.U32 R83, R0, 0x10, RZ ;  /* 0x0000001000537824 */ /* 0x000fe200078e00ff */
[----:B------:R-:W5:Y:S01]  /*f6e0*/  LD.E.128 R4, desc[UR40][R4.64] ;  /* 0x0000002804047980 */ /* 0x000f62000c101d00 */
[C---:B------:R-:W-:Y:S01]  /*f6f0*/  IMAD R79, R3.reuse, UR11, R78 ;  /* 0x0000000b034f7c24 */ /* 0x040fe2000f8e024e */
[----:B------:R-:W-:Y:S01]  /*f700*/  SEL R0, RZ, 0xffffffff, P0 ;  /* 0xffffffffff007807 */ /* 0x000fe20000000000 */
[----:B------:R-:W-:Y:S01]  /*f710*/  IMAD.WIDE.U32 R20, R3, UR10, R20 ;  /* 0x0000000a03147c25 */ /* 0x000fe2000f8e0014 */
[----:B------:R-:W5:Y:S01]  /*f720*/  LD.E.128 R48, desc[UR40][R48.64] ;  /* 0x0000002830307980 */ /* 0x000f62000c101d00 */
[----:B------:R-:W-:Y:S01]  /*f730*/  SHF.R.S32.HI R3, RZ, 0x1f, R77 ;  /* 0x0000001fff037819 */ /* 0x000fe2000001144d */
[----:B------:R-:W-:Y:S02]  /*f740*/  ULDC.64 UR10, c[0x0][0xad8] ;  /* 0x0002b600000a7ab9 */ /* 0x000fe40000000a00 */
[----:B------:R-:W5:Y:S01]  /*f750*/  LD.E.128 R52, desc[UR40][R52.64] ;  /* 0x0000002834347980 */ /* 0x000f62000c101d00 */
[----:B------:R-:W-:-:S03]  /*f760*/  VIADD R93, R185, 0x180 ;  /* 0x00000180b95d7836 */ /* 0x000fc60000000000 */
[----:B------:R-:W5:Y:S01]  /*f770*/  LD.E.128 R56, desc[UR40][R56.64] ;  /* 0x0000002838387980 */ /* 0x000f62000c101d00 */
[----:B------:R-:W-:Y:S01]  /*f780*/  @!PT LDS RZ, [RZ] ;  /* 0x00000000fffff984 */ /* 0x000fe20000000800 */
[----:B------:R-:W-:Y:S01]  /*f790*/  @!PT LDS RZ, [RZ] ;  /* 0x00000000fffff984 */ /* 0x000fe20000000800 */
[----:B------:R-:W-:Y:S01]  /*f7a0*/  @!PT LDS RZ, [RZ] ;  /* 0x00000000fffff984 */ /* 0x000fe20000000800 */
[----:B------:R-:W-:Y:S01]  /*f7b0*/  @!PT LDS RZ, [RZ] ;  /* 0x00000000fffff984 */ /* 0x000fe20000000800 */
[----:B------:R0:W-:Y:S06]  /*f7c0*/  MEMBAR.ALL.CTA ;  /* 0x0000000000007992 */ /* 0x0001ec0000008000 */
[----:B0-----:R-:W0:Y:S01]  /*f7d0*/  FENCE.VIEW.ASYNC.S ;  /* 0x00000000000073c6 */ /* 0x001e220000000000 */
[----:B------:R-:W-:Y:S01]  /*f7e0*/  LOP3.LUT R76, R83, 0x10, R76, 0xe2, !PT ;  /* 0x00000010534c7812 */ /* 0x000fe200078ee24c */
[----:B------:R-:W-:Y:S01]  /*f7f0*/  IMAD.SHL.U32 R83, R0, 0x20, RZ ;  /* 0x0000002000537824 */ /* 0x000fe200078e00ff */
[----:B------:R-:W-:Y:S01]  /*f800*/  ISETP.GE.AND P0, PT, R93, UR16, PT ;  /* 0x000000105d007c0c */ /* 0x000fe2000bf06270 */
[----:B------:R-:W-:-:S02]  /*f810*/  IMAD.IADD R21, R21, 0x1, R79 ;  /* 0x0000000115157824 */ /* 0x000fc400078e024f */
[----:B------:R-:W-:Y:S02]  /*f820*/  IMAD R0, R3, UR10, RZ ;  /* 0x0000000a03007c24 */ /* 0x000fe4000f8e02ff */
[----:B------:R-:W-:Y:S02]  /*f830*/  VIADD R88, R224, UR42 ;  /* 0x0000002ae0587c36 */ /* 0x000fe40008000000 */
[----:B------:R-:W-:Y:S01]  /*f840*/  IMAD R89, R81, UR8, RZ ;  /* 0x0000000851597c24 */ /* 0x000fe2000f8e02ff */
[----:B------:R-:W-:Y:S01]  /*f850*/  UIADD3 UR4, UR46, 0x28c20, URZ ;  /* 0x00028c202e047890 */ /* 0x000fe2000fffe03f */
[C---:B------:R-:W-:Y:S01]  /*f860*/  IMAD R79, R77.reuse, UR11, R0 ;  /* 0x0000000b4d4f7c24 */ /* 0x040fe2000f8e0200 */
[----:B------:R-:W-:Y:S01]  /*f870*/  SEL R3, RZ, 0x40, P0 ;  /* 0x00000040ff037807 */ /* 0x000fe20000000000 */
[----:B------:R-:W-:Y:S01]  /*f880*/  IMAD.WIDE.U32 R20, R77, UR10, R20 ;  /* 0x0000000a4d147c25 */ /* 0x000fe2000f8e0014 */
[----:B------:R-:W-:Y:S01]  /*f890*/  ISETP.GE.AND P0, PT, R88, R89, PT ;  /* 0x000000595800720c */ /* 0x000fe20003f06270 */
[----:B------:R-:W-:Y:S01]  /*f8a0*/  ULDC.64 UR10, c[0x0][0xa80] ;  /* 0x0002a000000a7ab9 */ /* 0x000fe20000000a00 */
[----:B------:R-:W-:Y:S01]  /*f8b0*/  UPRMT UR4, URZ, 0x654, UR4 ;  /* 0x000006543f047896 */ /* 0x000fe20008000004 */
[----:B------:R-:W-:Y:S01]  /*f8c0*/  VIADD R95, R185, 0x1c0 ;  /* 0x000001c0b95f7836 */ /* 0x000fe20000000000 */
[----:B------:R-:W-:Y:S01]  /*f8d0*/  LEA R86, P2, R20, UR10, 0x1 ;  /* 0x0000000a14567c11 */ /* 0x000fe2000f8408ff */
[----:B------:R-:W-:Y:S01]  /*f8e0*/  IMAD.IADD R21, R21, 0x1, R79 ;  /* 0x0000000115157824 */ /* 0x000fe200078e024f */
[----:B------:R-:W-:-:S02]  /*f8f0*/  LOP3.LUT R76, R83, 0x20, R76, 0xe2, !PT ;  /* 0x00000020534c7812 */ /* 0x000fc400078ee24c */
[----:B------:R-:W-:Y:S02]  /*f900*/  ISETP.GE.AND P1, PT, R95, UR16, PT ;  /* 0x000000105f007c0c */ /* 0x000fe4000bf26270 */
[----:B------:R-:W-:Y:S01]  /*f910*/  LEA.HI.X R87, R20, UR11, R21, 0x1, P2 ;  /* 0x0000000b14577c11 */ /* 0x000fe200090f0c15 */
[----:B0-----:R-:W-:Y:S01]  /*f920*/  SYNCS.ARRIVE.TRANS64.RED.A1T0 RZ, [UR4], RZ ;  /* 0x000000ffffff79a7 */ /* 0x001fe20008100404 */
[----:B------:R-:W-:Y:S01]  /*f930*/  LOP3.LUT R3, R76, R3, RZ, 0xfc, !PT ;  /* 0x000000034c037212 */ /* 0x000fe200078efcff */
[----:B------:R0:W1:Y:S01]  /*f940*/  SHFL.IDX PT, R20, R86, RZ, 0x181f ;  /* 0x00181fff56147589 */ /* 0x00006200000e0000 */
[----:B------:R-:W-:Y:S01]  /*f950*/  SEL R0, RZ, 0x80, P1 ;  /* 0x00000080ff007807 */ /* 0x000fe20000800000 */
[----:B------:R-:W-:Y:S02]  /*f960*/  BSSY B1, `(.L_x_5352) ;  /* 0x000002a000017945 */ /* 0x000fe40003800000 */
[----:B------:R0:W2:Y:S01]  /*f970*/  SHFL.IDX PT, R21, R87, RZ, 0x181f ;  /* 0x00181fff57157589 */ /* 0x0000a200000e0000 */
[----:B------:R-:W-:-:S02]  /*f980*/  LOP3.LUT R0, R3, R0, RZ, 0xfc, !PT ;  /* 0x0000000003007212 */ /* 0x000fc400078efcff */
        /* <DEDUP_REMOVED lines=9> */
[CC--:B-1----:R-:W-:Y:S01]  /*fa20*/  @!P1 LEA R76, P2, R192.reuse, R20.reuse, 0x1 ;  /* 0x00000014c04c9211 */ /* 0x0c2fe200078408ff */
        /* <DEDUP_REMOVED lines=8> */
[-C--:B------:R-:W-:Y:S02]  /*fab0*/  @!P3 LEA R82, P6, R97, R20.reuse, 0x1 ;  /* 0x000000146152b211 */ /* 0x080fe400078c08ff */
        /* <DEDUP_REMOVED lines=9> */
[----:B------:R-:W-:Y:S01]  /*fb50*/  SHF.R.S32.HI R7, RZ, 0x1f, R93 ;  /* 0x0000001fff077819 */ /* 0x000fe2000001145d */
[----:B------:R3:W-:Y:S01]  /*fb60*/  @!P2 ST.E.128 desc[UR40][R84.64], R44 ;  /* 0x0000002c5400a985 */ /* 0x0007e2000c101d28 */
[-C--:B------:R-:W-:Y:S02]  /*fb70*/  @!P1 LEA.HI.X R5, R91, R21.reuse, R5, 0x1, P5 ;  /* 0x000000155b059211 */ /* 0x080fe400028f0c05 */
[C---:B------:R-:W-:Y:S02]  /*fb80*/  @P0 LEA R6, P5, R93.reuse, R20, 0x1 ;  /* 0x000000145d060211 */ /* 0x040fe400078a08ff */
[----:B--2---:R-:W-:Y:S01]  /*fb90*/  SHF.R.S32.HI R13, RZ, 0x1f, R95 ;  /* 0x0000001fff0d7819 */ /* 0x004fe2000001145f */
[----:B------:R3:W-:Y:S01]  /*fba0*/  @!P1 ST.E.128 desc[UR40][R4.64], R52 ;  /* 0x0000003404009985 */ /* 0x0007e2000c101d28 */
[----:B------:R-:W-:-:S02]  /*fbb0*/  @P0 LEA.HI.X R7, R93, R21, R7, 0x1, P5 ;  /* 0x000000155d070211 */ /* 0x000fc400028f0c07 */
[----:B------:R-:W-:-:S03]  /*fbc0*/  @P6 LEA R12, P5, R95, R20, 0x1 ;  /* 0x000000145f0c6211 */ /* 0x000fc600078a08ff */
[----:B------:R3:W-:Y:S01]  /*fbd0*/  @P0 ST.E.128 desc[UR40][R6.64], R60 ;  /* 0x0000003c06000985 */ /* 0x0007e2000c101d28 */
[----:B------:R-:W-:-:S05]  /*fbe0*/  @P6 LEA.HI.X R13, R95, R21, R13, 0x1, P5 ;  /* 0x000000155f0d6211 */ /* 0x000fca00028f0c0d */
[----:B------:R3:W-:Y:S04]  /*fbf0*/  @P6 ST.E.128 desc[UR40][R12.64], R68 ;  /* 0x000000440c006985 */ /* 0x0007e8000c101d28 */
.L_x_5353:
[----:B------:R-:W-:Y:S05]  /*fc00*/  BSYNC B1 ;  /* 0x0000000000017941 */ /* 0x000fea0003800000 */
.L_x_5352:
        /* <DEDUP_REMOVED lines=11> */
[----:B--2---:R-:W-:Y:S01]  /*fcc0*/  SHF.R.S32.HI R21, RZ, 0x1f, R97 ;  /* 0x0000001fff157819 */ /* 0x004fe20000011461 */
[----:B0---4-:R-:W-:Y:S02]  /*fcd0*/  @!P0 IMAD.WIDE R6, R185, 0x2, R4 ;  /* 0x00000002b9068825 */ /* 0x011fe400078e0204 */
[CC--:B------:R-:W-:Y:S02]  /*fce0*/  @!P4 LEA R12, P5, R192.reuse, R4.reuse, 0x1 ;  /* 0x00000004c00cc211 */ /* 0x0c0fe400078a08ff */
[-C--:B------:R-:W-:Y:S01]  /*fcf0*/  @!P3 LEA R14, P6, R99, R4.reuse, 0x1 ;  /* 0x00000004630eb211 */ /* 0x080fe200078c08ff */
[----:B------:R0:W-:Y:S01]  /*fd00*/  @!P0 ST.E.128 desc[UR40][R6.64], R8 ;  /* 0x0000000806008985 */ /* 0x0001e2000c101d28 */
[----:B------:R-:W-:Y:S02]  /*fd10*/  ISETP.GE.AND P0, PT, R91, UR16, PT ;  /* 0x000000105b007c0c */ /* 0x000fe4000bf06270 */
[----:B------:R-:W-:Y:S02]  /*fd20*/  @!P4 LEA.HI.X R13, R192, R5, R152, 0x1, P5 ;  /* 0x00000005c00dc211 */ /* 0x000fe400028f0c98 */
[----:B-1----:R-:W-:-:S02]  /*fd30*/  @!P2 LEA R20, P5, R97, R4, 0x1 ;  /* 0x000000046114a211 */ /* 0x002fc400078a08ff */
[-C--:B------:R-:W-:Y:S01]  /*fd40*/  @!P3 LEA.HI.X R15, R99, R5.reuse, R15, 0x1, P6 ;  /* 0x00000005630fb211 */ /* 0x080fe200030f0c0f */
[----:B------:R1:W-:Y:S01]  /*fd50*/  @!P4 ST.E.128 desc[UR40][R12.64], R24 ;  /* 0x000000180c00c985 */ /* 0x0003e2000c101d28 */
[----:B------:R-:W-:Y:S02]  /*fd60*/  LOP3.LUT P6, RZ, R3, 0x40, RZ, 0xc0, !PT ;  /* 0x0000004003ff7812 */ /* 0x000fe400078cc0ff */
[----:B------:R-:W-:Y:S01]  /*fd70*/  @!P2 LEA.HI.X R21, R97, R5, R21, 0x1, P5 ;  /* 0x000000056115a211 */ /* 0x000fe200028f0c15 */
[----:B------:R1:W-:Y:S01]  /*fd80*/  @!P3 ST.E.128 desc[UR40][R14.64], R32 ;  /* 0x000000200e00b985 */ /* 0x0003e2000c101d28 */
[----:B------:R-:W-:-:S03]  /*fd90*/  SHF.R.S32.HI R3, RZ, 0x1f, R101 ;  /* 0x0000001fff037819 */ /* 0x000fc60000011465 */
[----:B------:R1:W-:Y:S01]  /*fda0*/  @!P2 ST.E.128 desc[UR40][R20.64], R40 ;  /* 0x000000281400a985 */ /* 0x0003e2000c101d28 */
[----:B0-----:R-:W-:-:S04]  /*fdb0*/  @!P1 LEA R6, P5, R101, R4, 0x1 ;  /* 0x0000000465069211 */ /* 0x001fc800078a08ff */
[-C--:B------:R-:W-:Y:S02]  /*fdc0*/  @!P1 LEA.HI.X R7, R101, R5.reuse, R3, 0x1, P5 ;  /* 0x0000000565079211 */ /* 0x080fe400028f0c03 */
[----:B------:R-:W-:Y:S02]  /*fdd0*/  SHF.R.S32.HI R3, RZ, 0x1f, R91 ;  /* 0x0000001fff037819 */ /* 0x000fe4000001145b */
[C---:B------:R-:W-:Y:S01]  /*fde0*/  @!P0 LEA R8, P5, R91.reuse, R4, 0x1 ;  /* 0x000000045b088211 */ /* 0x040fe200078a08ff */
[----:B------:R1:W-:Y:S03]  /*fdf0*/  @!P1 ST.E.128 desc[UR40][R6.64], R48 ;  /* 0x0000003006009985 */ /* 0x0003e6000c101d28 */
[----:B------:R-:W-:Y:S02]  /*fe00*/  @!P0 LEA.HI.X R9, R91, R5, R3, 0x1, P5 ;  /* 0x000000055b098211 */ /* 0x000fe400028f0c03 */
[----:B------:R-:W-:-:S02]  /*fe10*/  SHF.R.S32.HI R3, RZ, 0x1f, R93 ;  /* 0x0000001fff037819 */ /* 0x000fc4000001145d */
[C---:B------:R-:W-:Y:S01]  /*fe20*/  @P6 LEA R10, P5, R93.reuse, R4, 0x1 ;  /* 0x000000045d0a6211 */ /* 0x040fe200078a08ff */
[----:B------:R1:W-:Y:S01]  /*fe30*/  @!P0 ST.E.128 desc[UR40][R8.64], R56 ;  /* 0x0000003808008985 */ /* 0x0003e2000c101d28 */
[----:B------:R-:W-:Y:S02]  /*fe40*/  LOP3.LUT P0, RZ, R0, 0x80, RZ, 0xc0, !PT ;  /* 0x0000008000ff7812 */ /* 0x000fe4000780c0ff */
[----:B------:R-:W-:-:S05]  /*fe50*/  @P6 LEA.HI.X R11, R93, R5, R3, 0x1, P5 ;  /* 0x000000055d0b6211 */ /* 0x000fca00028f0c03 */
[----:B------:R1:W-:Y:S06]  /*fe60*/  @P6 ST.E.128 desc[UR40][R10.64], R64 ;  /* 0x000000400a006985 */ /* 0x0003ec000c101d28 */
[----:B------:R-:W-:Y:S05]  /*fe70*/  @!P0 BRA `(.L_x_5354) ;  /* 0x0000002400648947 */ /* 0x000fea0003800000 */
[----:B------:R-:W-:Y:S02]  /*fe80*/  LEA R4, P0, R95, R4, 0x1 ;  /* 0x000000045f047211 */ /* 0x000fe400078008ff */
[----:B------:R-:W-:-:S04]  /*fe90*/  SHF.R.S32.HI R0, RZ, 0x1f, R95 ;  /* 0x0000001fff007819 */ /* 0x000fc8000001145f */
[----:B------:R-:W-:-:S05]  /*fea0*/  LEA.HI.X R5, R95, R5, R0, 0x1, P0 ;  /* 0x000000055f057211 */ /* 0x000fca00000f0c00 */
[----:B------:R0:W-:Y:S01]  /*feb0*/  ST.E.128 desc[UR40][R4.64], R72 ;  /* 0x0000004804007985 */ /* 0x0001e2000c101d28 */
[----:B------:R-:W-:Y:S05]  /*fec0*/  BRA `(.L_x_5354) ;  /* 0x0000002400507947 */ /* 0x000fea0003800000 */
.L_x_5351:
[----:B------:R-:W-:Y:S01]  /*fed0*/  ULDC.64 UR14, c[0x0][0xb08] ;  /* 0x0002c200000e7ab9 */ /* 0x000fe20000000a00 */
[----:B0-----:R-:W-:Y:S01]  /*fee0*/  VIADD R4, R186, UR42 ;  /* 0x0000002aba047c36 */ /* 0x001fe20008000000 */
[----:B------:R-:W-:Y:S01]  /*fef0*/  UIMAD UR12, UR24, UR14, URZ ;  /* 0x0000000e180c72a4 */ /* 0x000fe2000f8e023f */
[----:B------:R-:W-:Y:S01]  /*ff00*/  BSSY B1, `(.L_x_5355) ;  /* 0x00000ca000017945 */ /* 0x000fe20003800000 */
[----:B------:R-:W-:Y:S01]  /*ff10*/  UIMAD.WIDE.U32 UR10, UR4, UR14, URZ ;  /* 0x0000000e040a72a5 */ /* 0x000fe2000f8e003f */
[----:B------:R-:W-:Y:S01]  /*ff20*/  IMAD.MOV.U32 R3, RZ, RZ, R4 ;  /* 0x000000ffff037224 */ /* 0x000fe200078e0004 */
[----:B------:R-:W-:Y:S01]  /*ff30*/  UIMAD UR12, UR4, UR15, UR12 ;  /* 0x0000000f040c72a4 */ /* 0x000fe2000f8e020c */
[----:B------:R-:W-:Y:S01]  /*ff40*/  SHF.R.S32.HI R21, RZ, 0x1f, R205 ;  /* 0x0000001fff157819 */ /* 0x000fe200000114cd */
[----:B------:R-:W-:Y:S01]  /*ff50*/  ULDC UR14, c[0x0][0xbe8] ;  /* 0x0002fa00000e7ab9 */ /* 0x000fe20000000800 */
[----:B------:R-:W-:Y:S01]  /*ff60*/  USHF.R.S32.HI UR4, URZ, 0x1f, UR9 ;  /* 0x0000001f3f047899 */ /* 0x000fe20008011409 */
[----:B------:R-:W-:Y:S01]  /*ff70*/  SHF.R.S32.HI R152, RZ, 0x1f, R206 ;  /* 0x0000001fff987819 */ /* 0x000fe200000114ce */
[----:B------:R-:W-:Y:S01]  /*ff80*/  UIADD3 UR11, UR11, UR12, URZ ;  /* 0x0000000c0b0b7290 */ /* 0x000fe2000fffe03f */
[----:B------:R-:W-:Y:S01]  /*ff90*/  SHF.R.S32.HI R153, RZ, 0x1f, R207 ;  /* 0x0000001fff997819 */ /* 0x000fe200000114cf */
[----:B------:R-:W-:Y:S01]  /*ffa0*/  UISETP.NE.AND UP0, UPT, UR14, 0x1, UPT ;  /* 0x000000010e00788c */ /* 0x000fe2000bf05270 */
[----:B------:R-:W-:Y:S01]  /*ffb0*/  SHF.R.S32.HI R154, RZ, 0x1f, R208 ;  /* 0x0000001fff9a7819 */ /* 0x000fe200000114d0 */
[----:B------:R-:W-:Y:S01]  /*ffc0*/  ULDC.64 UR12, c[0x0][0xb38] ;  /* 0x0002ce00000c7ab9 */ /* 0x000fe20000000a00 */
[----:B------:R-:W-:Y:S01]  /*ffd0*/  UIMAD UR8, UR8, UR14, URZ ;  /* 0x0000000e080872a4 */ /* 0x000fe2000f8e023f */
[----:B------:R-:W-:Y:S01]  /*ffe0*/  SHF.R.S32.HI R155, RZ, 0x1f, R209 ;  /* 0x0000001fff9b7819 */ /* 0x000fe200000114d1 */
[----:B------:R-:W-:Y:S01]  /*fff0*/  UIMAD.WIDE.U32 UR10, UR44, UR12, UR10 ;  /* 0x0000000c2c0a72a5 */ /* 0x000fe2000f8e000a */
[----:B------:R-:W-:-:S02]  /*10000*/  PLOP3.LUT P0, PT, PT, PT, UP0, 0x80, 0x0 ;  /* 0x000000000000781c */ /* 0x000fc40003f0f008 */
[----:B------:R-:W-:Y:S01]  /*10010*/  SHF.R.S32.HI R156, RZ, 0x1f, R210 ;  /* 0x0000001fff9c7819 */ /* 0x000fe200000114d2 */
[----:B------:R-:W-:Y:S01]  /*10020*/  UIMAD UR11, UR44, UR13, UR11 ;  /* 0x0000000d2c0b72a4 */ /* 0x000fe2000f8e020b */
[----:B------:R-:W-:Y:S02]  /*10030*/  SHF.R.S32.HI R157, RZ, 0x1f, R211 ;  /* 0x0000001fff9d7819 */ /* 0x000fe400000114d3 */
[----:B------:R-:W-:Y:S01]  /*10040*/  ULDC.64 UR12, c[0x0][0xb40] ;  /* 0x0002d000000c7ab9 */ /* 0x000fe20000000a00 */
[----:B------:R-:W-:Y:S01]  /*10050*/  SHF.R.S32.HI R158, RZ, 0x1f, R212 ;  /* 0x0000001fff9e7819 */ /* 0x000fe200000114d4 */
[----:B------:R-:W-:Y:S01]  /*10060*/  UIMAD UR4, UR4, UR12, URZ ;  /* 0x0000000c040472a4 */ /* 0x000fe2000f8e023f */
[----:B------:R-:W-:Y:S01]  /*10070*/  SHF.R.S32.HI R159, RZ, 0x1f, R213 ;  /* 0x0000001fff9f7819 */ /* 0x000fe200000114d5 */
[----:B------:R-:W-:Y:S01]  /*10080*/  UIMAD.WIDE.U32 UR10, UR9, UR12, UR10 ;  /* 0x0000000c090a72a5 */ /* 0x000fe2000f8e000a */
[----:B------:R-:W-:Y:S01]  /*10090*/  SHF.R.S32.HI R160, RZ, 0x1f, R214 ;  /* 0x0000001fffa07819 */ /* 0x000fe200000114d6 */
[----:B------:R-:W-:Y:S01]  /*100a0*/  UIMAD UR4, UR9, UR13, UR4 ;  /* 0x0000000d090472a4 */ /* 0x000fe2000f8e0204 */
[----:B------:R-:W-:-:S02]  /*100b0*/  SHF.R.S32.HI R161, RZ, 0x1f, R215 ;  /* 0x0000001fffa17819 */ /* 0x000fc400000114d7 */
[----:B------:R-:W-:Y:S01]  /*100c0*/  @UP0 ULDC UR9, c[0x0][0xbec] ;  /* 0x0002fb0000090ab9 */ /* 0x000fe20000000800 */
[----:B------:R-:W-:Y:S01]  /*100d0*/  UIADD3 UR11, UR11, UR4, URZ ;  /* 0x000000040b0b7290 */ /* 0x000fe2000fffe03f */
[----:B------:R-:W-:Y:S01]  /*100e0*/  @P0 IMAD.HI.U32 R0, R4, UR9, RZ ;  /* 0x0000000904000c27 */ /* 0x000fe2000f8e00ff */
[----:B------:R-:W-:Y:S01]  /*100f0*/  ULDC.64 UR12, c[0x0][0xb48] ;  /* 0x0002d200000c7ab9 */ /* 0x000fe20000000a00 */
[----:B------:R-:W-:Y:S01]  /*10100*/  @UP0 ULDC UR4, c[0x0][0xbf0] ;  /* 0x0002fc0000040ab9 */ /* 0x000fe20000000800 */
[----:B------:R-:W-:Y:S01]  /*10110*/  UIMAD.WIDE.U32 UR10, UR45, UR12, UR10 ;  /* 0x0000000c2d0a72a5 */ /* 0x000fe2000f8e000a */
[----:B------:R-:W-:Y:S02]  /*10120*/  SHF.R.S32.HI R162, RZ, 0x1f, R216 ;  /* 0x0000001fffa27819 */ /* 0x000fe400000114d8 */
[----:B------:R-:W-:Y:S01]  /*10130*/  @P0 SHF.R.U32.HI R3, RZ, UR4, R0 ;  /* 0x00000004ff030c19 */ /* 0x000fe20008011600 */
[----:B------:R-:W-:Y:S01]  /*10140*/  UIMAD UR45, UR45, UR13, UR11 ;  /* 0x0000000d2d2d72a4 */ /* 0x000fe2000f8e020b */
[----:B------:R-:W-:Y:S01]  /*10150*/  SHF.R.S32.HI R163, RZ, 0x1f, R217 ;  /* 0x0000001fffa37819 */ /* 0x000fe200000114d9 */
[----:B------:R-:W-:Y:S01]  /*10160*/  IMAD.U32 R5, RZ, RZ, UR11 ;  /* 0x0000000bff057e24 */ /* 0x000fe2000f8e00ff */
[--C-:B------:R-:W-:Y:S01]  /*10170*/  SHF.R.S32.HI R0, RZ, 0x1f, R3.reuse ;  /* 0x0000001fff007819 */ /* 0x100fe20000011403 */
[----:B------:R-:W-:Y:S01]  /*10180*/  IMAD.MOV R7, RZ, RZ, -R3 ;  /* 0x000000ffff077224 */ /* 0x000fe200078e0a03 */
[----:B------:R-:W-:Y:S01]  /*10190*/  ULDC.64 UR12, c[0x0][0xb30] ;  /* 0x0002cc00000c7ab9 */ /* 0x000fe20000000a00 */
[----:B------:R-:W-:Y:S01]  /*101a0*/  IMAD.U32 R5, RZ, RZ, UR45 ;  /* 0x0000002dff057e24 */ /* 0x000fe2000f8e00ff */
[----:B------:R-:W-:Y:S01]  /*101b0*/  UIADD3 UR4, UR46, 0x28c20, URZ ;  /* 0x00028c202e047890 */ /* 0x000fe2000fffe03f */
[----:B------:R-:W-:Y:S01]  /*101c0*/  IMAD R7, R7, UR14, R4 ;  /* 0x0000000e07077c24 */ /* 0x000fe2000f8e0204 */
[----:B------:R-:W-:Y:S01]  /*101d0*/  SHF.R.S32.HI R164, RZ, 0x1f, R218 ;  /* 0x0000001fffa47819 */ /* 0x000fe200000114da */
[----:B------:R-:W-:Y:S01]  /*101e0*/  IMAD R0, R0, UR12, RZ ;  /* 0x0000000c00007c24 */ /* 0x000fe2000f8e02ff */
[----:B------:R-:W-:Y:S01]  /*101f0*/  UPRMT UR4, URZ, 0x654, UR4 ;  /* 0x000006543f047896 */ /* 0x000fe20008000004 */
[----:B------:R-:W-:Y:S01]  /*10200*/  IMAD.U32 R4, RZ, RZ, UR10 ;  /* 0x0000000aff047e24 */ /* 0x000fe2000f8e00ff */
[----:B------:R-:W-:Y:S01]  /*10210*/  ULDC.64 UR10, c[0x0][0xb28] ;  /* 0x0002ca00000a7ab9 */ /* 0x000fe20000000a00 */
[C---:B------:R-:W-:Y:S01]  /*10220*/  IMAD R9, R3.reuse, UR13, R0 ;  /* 0x0000000d03097c24 */ /* 0x040fe2000f8e0200 */
[----:B------:R-:W-:Y:S01]  /*10230*/  SHF.R.S32.HI R0, RZ, 0x1f, R7 ;  /* 0x0000001fff007819 */ /* 0x000fe20000011407 */
[----:B------:R-:W-:Y:S01]  /*10240*/  IMAD.WIDE.U32 R4, R3, UR12, R4 ;  /* 0x0000000c03047c25 */ /* 0x000fe2000f8e0004 */
[----:B------:R-:W-:-:S02]  /*10250*/  SHF.R.S32.HI R165, RZ, 0x1f, R219 ;  /* 0x0000001fffa57819 */ /* 0x000fc400000114db */
[----:B------:R-:W-:Y:S01]  /*10260*/  SHF.R.S32.HI R166, RZ, 0x1f, R220 ;  /* 0x0000001fffa67819 */ /* 0x000fe200000114dc */
[----:B------:R-:W-:Y:S01]  /*10270*/  IMAD R0, R0, UR10, RZ ;  /* 0x0000000a00007c24 */ /* 0x000fe2000f8e02ff */
[----:B------:R-:W-:Y:S01]  /*10280*/  SYNCS.ARRIVE.TRANS64.RED.A1T0 RZ, [UR4], RZ ;  /* 0x000000ffffff79a7 */ /* 0x000fe20008100404 */
[----:B------:R-:W-:Y:S01]  /*10290*/  IMAD.IADD R5, R5, 0x1, R9 ;  /* 0x0000000105057824 */ /* 0x000fe200078e0209 */
[----:B------:R-:W-:Y:S01]  /*102a0*/  SHF.R.S32.HI R13, RZ, 0x1f, R221 ;  /* 0x0000001fff0d7819 */ /* 0x000fe200000114dd */
[C---:B------:R-:W-:Y:S01]  /*102b0*/  IMAD R3, R7.reuse, UR11, R0 ;  /* 0x0000000b07037c24 */ /* 0x040fe2000f8e0200 */
[----:B------:R-:W-:Y:S01]  /*102c0*/  SHF.R.S32.HI R167, RZ, 0x1f, R222 ;  /* 0x0000001fffa77819 */ /* 0x000fe200000114de */
[----:B------:R-:W-:Y:S01]  /*102d0*/  VIADD R0, R16, UR42 ;  /* 0x0000002a10007c36 */ /* 0x000fe20008000000 */
[----:B------:R-:W-:Y:S01]  /*102e0*/  SHF.R.S32.HI R168, RZ, 0x1f, R223 ;  /* 0x0000001fffa87819 */ /* 0x000fe200000114df */
[----:B------:R-:W-:Y:S01]  /*102f0*/  IMAD.WIDE.U32 R4, R7, UR10, R4 ;  /* 0x0000000a07047c25 */ /* 0x000fe2000f8e0004 */
[----:B------:R-:W-:Y:S01]  /*10300*/  ULDC.64 UR10, c[0x0][0xb00] ;  /* 0x0002c000000a7ab9 */ /* 0x000fe20000000a00 */
[----:B------:R-:W-:-:S02]  /*10310*/  SHF.R.S32.HI R169, RZ, 0x1f, R17 ;  /* 0x0000001fffa97819 */ /* 0x000fc40000011411 */
[----:B------:R-:W-:Y:S01]  /*10320*/  ISETP.GE.AND P0, PT, R0, UR8, PT ;  /* 0x0000000800007c0c */ /* 0x000fe2000bf06270 */
[----:B------:R-:W-:Y:S01]  /*10330*/  IMAD.IADD R5, R5, 0x1, R3 ;  /* 0x0000000105057824 */ /* 0x000fe200078e0203 */
[----:B------:R-:W-:-:S04]  /*10340*/  LEA R3, P1, R4, UR10, 0x2 ;  /* 0x0000000a04037c11 */ /* 0x000fc8000f8210ff */
[----:B------:R-:W-:Y:S01]  /*10350*/  LEA.HI.X R10, R4, UR11, R5, 0x2, P1 ;  /* 0x0000000b040a7c11 */ /* 0x000fe200088f1405 */
[----:B------:R0:W1:Y:S04]  /*10360*/  SHFL.IDX PT, R11, R3, RZ, 0x1c1f ;  /* 0x001c1fff030b7589 */ /* 0x00006800000e0000 */
[----:B------:R0:W2:Y:S02]  /*10370*/  SHFL.IDX PT, R12, R10, RZ, 0x1c1f ;  /* 0x001c1fff0a0c7589 */ /* 0x0000a400000e0000 */
        /* <DEDUP_REMOVED lines=130> */
.L_x_5356:
[----:B------:R-:W-:Y:S05]  /*10ba0*/  BSYNC B1 ;  /* 0x0000000000017941 */ /* 0x000fea0003800000 */
.L_x_5355:
        /* <DEDUP_REMOVED lines=10> */
[-C--:B0--3--:R-:W-:Y:S02]  /*10c50*/  @!P4 LEA R4, P3, R17, R24.reuse, 0x2 ;  /* 0x000000181104c211 */ /* 0x089fe400078610ff */
[----:B------:R-:W-:Y:S02]  /*10c60*/  @!P2 LEA R6, P6, R223, R24, 0x2 ;  /* 0x00000018df06a211 */ /* 0x000fe400078c10ff */
[----:B------:R-:W-:Y:S02]  /*10c70*/  @!P4 LEA.HI.X R5, R17, R20, R169, 0x2, P3 ;  /* 0x000000141105c211 */ /* 0x000fe400018f14a9 */
        /* <DEDUP_REMOVED lines=9> */
[----:B-1----:R-:W-:Y:S01]  /*10d10*/  @!P0 LEA.HI.X R11, R221, R20, R13, 0x2, P6 ;  /* 0x00000014dd0b8211 */ /* 0x002fe200030f140d */
        /* <DEDUP_REMOVED lines=14> */
[-C--:B---3--:R-:W-:Y:S02]  /*10e00*/  @!P0 LEA R6, P6, R217, R24.reuse, 0x2 ;  /* 0x00000018d9068211 */ /* 0x088fe400078c10ff */
[----:B------:R-:W-:Y:S01]  /*10e10*/  ISETP.GE.AND P4, PT, R213, UR4, PT ;  /* 0x00000004d5007c0c */ /* 0x000fe2000bf86270 */
[----:B------:R3:W-:Y:S01]  /*10e20*/  @!P5 ST.E.64 desc[UR40][R14.64], R50 ;  /* 0x000000320e00d985 */ /* 0x0007e2000c101b28 */
[----:B-1----:R-:W-:-:S02]  /*10e30*/  @!P1 LEA R8, P5, R216, R24, 0x2 ;  /* 0x00000018d8089211 */ /* 0x002fc400078a10ff */
        /* <DEDUP_REMOVED lines=16> */
[----:B---3--:R-:W-:-:S03]  /*10f40*/  @!P5 LEA R14, P6, R212, R24, 0x2 ;  /* 0x00000018d40ed211 */ /* 0x008fc600078c10ff */
[----:B------:R3:W-:Y:S01]  /*10f50*/  @!P4 ST.E.64 desc[UR40][R12.64], R70 ;  /* 0x000000460c00c985 */ /* 0x0007e2000c101b28 */
[----:B------:R-:W-:Y:S02]  /*10f60*/  @!P5 LEA.HI.X R15, R212, R20, R158, 0x2, P6 ;  /* 0x00000014d40fd211 */ /* 0x000fe400030f149e */
[CC--:B0-----:R-:W-:Y:S02]  /*10f70*/  @!P0 LEA R6, P4, R211.reuse, R24.reuse, 0x2 ;  /* 0x00000018d3068211 */ /* 0x0c1fe400078810ff */
[----:B-1----:R-:W-:Y:S01]  /*10f80*/  @!P1 LEA R8, P3, R210, R24, 0x2 ;  /* 0x00000018d2089211 */ /* 0x002fe200078610ff */
        /* <DEDUP_REMOVED lines=23> */
[-C--:B-1----:R-:W-:Y:S02]  /*11100*/  @!P2 LEA R6, P6, R205, R24.reuse, 0x2 ;  /* 0x00000018cd06a211 */ /* 0x082fe400078c10ff */
[----:B------:R-:W-:Y:S01]  /*11110*/  ISETP.GE.AND P4, PT, R201, UR4, PT ;  /* 0x00000004c9007c0c */ /* 0x000fe2000bf86270 */
[----:B------:R1:W-:Y:S01]  /*11120*/  @!P3 ST.E.64 desc[UR40][R14.64], R98 ;  /* 0x000000620e00b985 */ /* 0x0003e2000c101b28 */
[----:B--2---:R-:W-:Y:S02]  /*11130*/  @!P1 LEA R8, P3, R204, R24, 0x2 ;  /* 0x00000018cc089211 */ /* 0x004fe400078610ff */
[----:B------:R-:W-:Y:S02]  /*11140*/  @!P2 LEA.HI.X R7, R205, R20, R21, 0x2, P6 ;  /* 0x00000014cd07a211 */ /* 0x000fe400030f1415 */
[----:B---3--:R-:W-:-:S02]  /*11150*/  @!P0 LEA R10, P6, R203, R24, 0x2 ;  /* 0x00000018cb0a8211 */ /* 0x008fc400078c10ff */
[-C--:B------:R-:W-:Y:S01]  /*11160*/  @!P1 LEA.HI.X R9, R204, R20.reuse, R237, 0x2, P3 ;  /* 0x00000014cc099211 */ /* 0x080fe200018f14ed */
[----:B------:R2:W-:Y:S01]  /*11170*/  @!P2 ST.E.64 desc[UR40][R6.64], R102 ;  /* 0x000000660600a985 */ /* 0x0005e2000c101b28 */
[----:B------:R-:W-:Y:S02]  /*11180*/  ISETP.GE.AND P3, PT, R200, UR4, PT ;  /* 0x00000004c8007c0c */ /* 0x000fe4000bf66270 */
[----:B------:R-:W-:Y:S01]  /*11190*/  @!P0 LEA.HI.X R11, R203, R20, R236, 0x2, P6 ;  /* 0x00000014cb0b8211 */ /* 0x000fe200030f14ec */
[----:B------:R3:W-:Y:S01]  /*111a0*/  @!P1 ST.E.64 desc[UR40][R8.64], R106 ;  /* 0x0000006a08009985 */ /* 0x0007e2000c101b28 */
[-C--:B0-----:R-:W-:Y:S02]  /*111b0*/  @!P5 LEA R4, P1, R202, R24.reuse, 0x2 ;  /* 0x00000018ca04d211 */ /* 0x081fe400078210ff */
[----:B----4-:R-:W-:Y:S01]  /*111c0*/  @!P4 LEA R12, P2, R201, R24, 0x2 ;  /* 0x00000018c90cc211 */ /* 0x010fe200078410ff */
[----:B------:R-:W-:Y:S01]  /*111d0*/  @!P0 ST.E.64 desc[UR40][R10.64], R110 ;  /* 0x0000006e0a008985 */ /* 0x000fe2000c101b28 */
[----:B------:R-:W-:-:S02]  /*111e0*/  ISETP.GE.AND P0, PT, R199, UR4, PT ;  /* 0x00000004c7007c0c */ /* 0x000fc4000bf06270 */
[----:B------:R-:W-:Y:S02]  /*111f0*/  @!P5 LEA.HI.X R5, R202, R20, R235, 0x2, P1 ;  /* 0x00000014ca05d211 */ /* 0x000fe400008f14eb */
[----:B------:R-:W-:Y:S02]  /*11200*/  ISETP.GE.AND P1, PT, R198, UR4, PT ;  /* 0x00000004c6007c0c */ /* 0x000fe4000bf26270 */
[C---:B-1----:R-:W-:Y:S01]  /*11210*/  @!P3 LEA R14, P6, R200.reuse, R24, 0x2 ;  /* 0x00000018c80eb211 */ /* 0x042fe200078c10ff */
[----:B------:R0:W-:Y:S01]  /*11220*/  @!P5 ST.E.64 desc[UR40][R4.64], R114 ;  /* 0x000000720400d985 */ /* 0x0001e2000c101b28 */
[-C--:B------:R-:W-:Y:S02]  /*11230*/  @!P4 LEA.HI.X R13, R201, R20.reuse, R234, 0x2, P2 ;  /* 0x00000014c90dc211 */ /* 0x080fe400010f14ea */
[----:B------:R-:W-:Y:S02]  /*11240*/  @!P3 LEA.HI.X R15, R200, R20, R233, 0x2, P6 ;  /* 0x00000014c80fb211 */ /* 0x000fe400030f14e9 */
[----:B------:R-:W-:Y:S01]  /*11250*/  ISETP.GE.AND P2, PT, R195, UR4, PT ;  /* 0x00000004c3007c0c */ /* 0x000fe2000bf46270 */
[----:B------:R1:W-:Y:S01]  /*11260*/  @!P4 ST.E.64 desc[UR40][R12.64], R118 ;  /* 0x000000760c00c985 */ /* 0x0003e2000c101b28 */
[----:B------:R-:W-:-:S02]  /*11270*/  ISETP.GE.AND P4, PT, R197, UR4, PT ;  /* 0x00000004c5007c0c */ /* 0x000fc4000bf86270 */
[C---:B--2---:R-:W-:Y:S01]  /*11280*/  @!P0 LEA R6, P5, R199.reuse, R24, 0x2 ;  /* 0x00000018c7068211 */ /* 0x044fe200078a10ff */
[----:B------:R2:W-:Y:S01]  /*11290*/  @!P3 ST.E.64 desc[UR40][R14.64], R122 ;  /* 0x0000007a0e00b985 */ /* 0x0005e2000c101b28 */
[----:B------:R-:W-:Y:S02]  /*112a0*/  ISETP.GE.AND P3, PT, R196, UR4, PT ;  /* 0x00000004c4007c0c */ /* 0x000fe4000bf66270 */
[----:B------:R-:W-:Y:S02]  /*112b0*/  @!P0 LEA.HI.X R7, R199, R20, R232, 0x2, P5 ;  /* 0x00000014c7078211 */ /* 0x000fe400028f14e8 */
[----:B------:R-:W-:Y:S02]  /*112c0*/  ISETP.GE.AND P5, PT, R194, UR4, PT ;  /* 0x00000004c2007c0c */ /* 0x000fe4000bfa6270 */
[-C--:B---3--:R-:W-:Y:S01]  /*112d0*/  @!P1 LEA R8, P6, R198, R24.reuse, 0x2 ;  /* 0x00000018c6089211 */ /* 0x088fe200078c10ff */
[----:B------:R3:W-:Y:S02]  /*112e0*/  @!P0 ST.E.64 desc[UR40][R6.64], R126 ;  /* 0x0000007e06008985 */ /* 0x0007e4000c101b28 */
[----:B0-----:R-:W-:-:S02]  /*112f0*/  @!P4 LEA R4, P0, R197, R24, 0x2 ;  /* 0x00000018c504c211 */ /* 0x001fc400078010ff */
[----:B------:R-:W-:Y:S02]  /*11300*/  @!P1 LEA.HI.X R9, R198, R20, R231, 0x2, P6 ;  /* 0x00000014c6099211 */ /* 0x000fe400030f14e7 */
[----:B------:R-:W-:Y:S02]  /*11310*/  @!P3 LEA R10, P6, R196, R24, 0x2 ;  /* 0x00000018c40ab211 */ /* 0x000fe400078c10ff */
[----:B------:R-:W-:Y:S01]  /*11320*/  @!P4 LEA.HI.X R5, R197, R20, R230, 0x2, P0 ;  /* 0x00000014c505c211 */ /* 0x000fe200000f14e6 */
[----:B------:R3:W-:Y:S01]  /*11330*/  @!P1 ST.E.64 desc[UR40][R8.64], R130 ;  /* 0x0000008208009985 */ /* 0x0007e2000c101b28 */
[-C--:B-1----:R-:W-:Y:S02]  /*11340*/  @!P2 LEA R12, P1, R195, R24.reuse, 0x2 ;  /* 0x00000018c30ca211 */ /* 0x082fe400078210ff */
[----:B--2---:R-:W-:Y:S01]  /*11350*/  @!P5 LEA R14, P0, R194, R24, 0x2 ;  /* 0x00000018c20ed211 */ /* 0x004fe200078010ff */
        /* <DEDUP_REMOVED lines=9> */
[----:B---3--:R-:W-:-:S04]  /*113f0*/  LEA R4, P0, R193, R24, 0x2 ;  /* 0x00000018c1047211 */ /* 0x008fc800078010ff */
[----:B------:R-:W-:-:S05]  /*11400*/  LEA.HI.X R5, R193, R20, R226, 0x2, P0 ;  /* 0x00000014c1057211 */ /* 0x000fca00000f14e2 */
[----:B------:R0:W-:Y:S01]  /*11410*/  ST.E.64 desc[UR40][R4.64], R150 ;  /* 0x0000009604007985 */ /* 0x0001e2000c101b28 */
[----:B------:R-:W-:Y:S05]  /*11420*/  BRA `(.L_x_5354) ;  /* 0x0000000c00f87947 */ /* 0x000fea0003800000 */
.L_x_5348:
        /* <DEDUP_REMOVED lines=9> */
[----:B------:R-:W-:Y:S01]  /*114c0*/  UISETP.NE.U32.AND UP1, UPT, UR10, URZ, UPT ;  /* 0x0000003f0a00728c */ /* 0x000fe2000bf25070 */
[----:B------:R-:W-:Y:S02]  /*114d0*/  ULDC UR4, c[0x0][0xa88] ;  /* 0x0002a20000047ab9 */ /* 0x000fe40000000800 */
[----:B------:R-:W2:Y:S01]  /*114e0*/  @P1 LDG.E R9, desc[UR40][R4.64] ;  /* 0x0000002804091981 */ /* 0x000ea2000c1e1900 */
[----:B------:R-:W-:Y:S01]  /*114f0*/  UISETP.NE.AND.EX UP1, UPT, UR11, URZ, UPT, UP1 ;  /* 0x0000003f0b00728c */ /* 0x000fe2000bf25310 */
[----:B------:R-:W-:-:S05]  /*11500*/  IMAD.U32 R0, RZ, RZ, UR4 ;  /* 0x00000004ff007e24 */ /* 0x000fca000f8e00ff */
[----:B------:R-:W-:-:S05]  /*11510*/  PLOP3.LUT P2, PT, PT, PT, UP1, 0x80, 0x0 ;  /* 0x000000000000781c */ /* 0x000fca0003f4f018 */
[----:B------:R-:W-:Y:S02]  /*11520*/  @UP1 ULDC.64 UR10, c[0x0][0xc08] ;  /* 0x00030200000a1ab9 */ /* 0x000fe40000000a00 */
[----:B------:R-:W-:-:S06]  /*11530*/  @UP1 UIMAD.WIDE UR10, UR43, 0x4, UR10 ;  /* 0x000000042b0a18a5 */ /* 0x000fcc000f8e020a */
[----:B------:R-:W-:Y:S02]  /*11540*/  IMAD.U32 R6, RZ, RZ, UR10 ;  /* 0x0000000aff067e24 */ /* 0x000fe4000f8e00ff */
[----:B------:R-:W-:-:S05]  /*11550*/  IMAD.U32 R7, RZ, RZ, UR11 ;  /* 0x0000000bff077e24 */ /* 0x000fca000f8e00ff */
[----:B------:R0:W5:Y:S01]  /*11560*/  @P2 LDG.E R0, desc[UR40][R6.64] ;  /* 0x0000002806002981 */ /* 0x000162000c1e1900 */
[----:B------:R-:W-:Y:S01]  /*11570*/  UISETP.NE.AND UP1, UPT, UR9, URZ, UPT ;  /* 0x0000003f0900728c */ /* 0x000fe2000bf25270 */
[----:B------:R-:W-:Y:S01]  /*11580*/  UMOV UR4, URZ ;  /* 0x0000003f00047c82 */ /* 0x000fe20008000000 */
[----:B------:R-:W1:Y:S09]  /*11590*/  S2R R8, SR_TID.X ;  /* 0x0000000000087919 */ /* 0x000e720000002100 */
[----:B------:R-:W-:Y:S01]  /*115a0*/  @!UP1 ULDC UR9, c[0x0][0xad4] ;  /* 0x0002b50000099ab9 */ /* 0x000fe20000000800 */
[----:B-1----:R-:W-:-:S05]  /*115b0*/  VIADD R3, R8, 0xffffff80 ;  /* 0xffffff8008037836 */ /* 0x002fca0000000000 */
[----:B------:R-:W-:Y:S02]  /*115c0*/  ISETP.GT.AND P0, PT, R3, 0x3f, PT ;  /* 0x0000003f0300780c */ /* 0x000fe40003f04270 */
[----:B--2---:R-:W-:Y:S01]  /*115d0*/  @P1 R2UR UR4, R9 ;  /* 0x00000000090412ca */ /* 0x004fe200000e0000 */
[----:B0-----:R-:W-:-:S14]  /*115e0*/  @P2 BRA `(.L_x_5357) ;  /* 0x0000000000102947 */ /* 0x001fdc0003800000 */
[----:B------:R-:W-:Y:S05]  /*115f0*/  @!P1 BRA `(.L_x_5357) ;  /* 0x00000000000c9947 */ /* 0x000fea0003800000 */
[----:B------:R-:W2:Y:S04]  /*11600*/  LDG.E R3, desc[UR40][R4.64] ;  /* 0x0000002804037981 */ /* 0x000ea8000c1e1900 */
[----:B-----5:R-:W2:Y:S02]  /*11610*/  LDG.E R0, desc[UR40][R4.64+0x4] ;  /* 0x0000042804007981 */ /* 0x020ea4000c1e1900 */
[----:B--2---:R-:W-:-:S07]  /*11620*/  IMAD.IADD R0, R0, 0x1, -R3 ;  /* 0x0000000100007824 */ /* 0x004fce00078e0a03 */
.L_x_5357:
[----:B------:R-:W-:Y:S01]  /*11630*/  USHF.R.S32.HI UR16, URZ, 0x1f, UR43 ;  /* 0x0000001f3f107899 */ /* 0x000fe2000801142b */
[----:B------:R-:W-:Y:S01]  /*11640*/  BSSY B1, `(.L_x_5358) ;  /* 0x000003a000017945 */ /* 0x000fe20003800000 */
[----:B------:R-:W-:Y:S02]  /*11650*/  USHF.R.S32.HI UR24, URZ, 0x1f, UR4 ;  /* 0x0000001f3f187899 */ /* 0x000fe40008011404 */
[----:B------:R-:W-:Y:S02]  /*11660*/  USEL UR8, UR43, URZ, !UP0 ;  /* 0x0000003f2b087287 */ /* 0x000fe4000c000000 */
[----:B------:R-:W-:Y:S01]  /*11670*/  USEL UR16, UR16, URZ, !UP0 ;  /* 0x0000003f10107287 */ /* 0x000fe2000c000000 */
[----:B------:R-:W-:Y:S11]  /*11680*/  @P0 BRA `(.L_x_5359) ;  /* 0x0000000000d40947 */ /* 0x000ff60003800000 */
[----:B------:R-:W0:Y:S01]  /*11690*/  LDC R9, c[0x0][0xbe8] ;  /* 0x0002fa00ff097b82 */ /* 0x000e220000000800 */
[----:B------:R-:W-:-:S05]  /*116a0*/  IMAD.U32 R5, RZ, RZ, UR42 ;  /* 0x0000002aff057e24 */ /* 0x000fca000f8e00ff */
[----:B------:R-:W-:Y:S01]  /*116b0*/  IADD3 R6, R5, -0x80, R8 ;  /* 0xffffff8005067810 */ /* 0x000fe20007ffe008 */
[----:B0----5:R-:W-:-:S05]  /*116c0*/  IMAD R3, R0, R9, RZ ;  /* 0x0000000900037224 */ /* 0x021fca00078e02ff */
[----:B------:R-:W-:-:S13]  /*116d0*/  ISETP.GE.AND P0, PT, R6, R3, PT ;  /* 0x000000030600720c */ /* 0x000fda0003f06270 */
[----:B------:R-:W-:Y:S05]  /*116e0*/  @P0 BRA `(.L_x_5359) ;  /* 0x0000000000bc0947 */ /* 0x000fea0003800000 */
[----:B------:R-:W-:Y:S01]  /*116f0*/  ISETP.NE.AND P0, PT, R9, 0x1, PT ;  /* 0x000000010900780c */ /* 0x000fe20003f05270 */
[----:B------:R-:W-:Y:S01]  /*11700*/  UISETP.GT.AND UP0, UPT, UR9, 0x1, UPT ;  /* 0x000000010900788c */ /* 0x000fe2000bf04270 */
[----:B------:R-:W-:Y:S01]  /*11710*/  UMOV UR20, 0x9b8 ;  /* 0x000009b800147882 */ /* 0x000fe20000000000 */
[----:B------:R-:W-:Y:S02]  /*11720*/  ULOP3.LUT UR17, UR45, 0xff, URZ, 0xc0, !UPT ;  /* 0x000000ff2d117892 */ /* 0x000fe4000f8ec03f */
[----:B------:R-:W-:Y:S02]  /*11730*/  USEL UR20, UR20, 0x978, UP0 ;  /* 0x0000097814147887 */ /* 0x000fe40008000000 */
[----:B------:R-:W-:-:S06]  /*11740*/  USEL UR17, UR17, URZ, UP0 ;  /* 0x0000003f11117287 */ /* 0x000fcc0008000000 */
[----:B------:R-:W0:Y:S04]  /*11750*/  @P0 LDC R3, c[0x0][0xbec] ;  /* 0x0002fb00ff030b82 */ /* 0x000e280000000800 */
[----:B------:R-:W-:Y:S01]  /*11760*/  ULDC.64 UR14, c[0x0][UR20+0x220] ;  /* 0x00008800140e7abb */ /* 0x000fe20008000a00 */
[----:B------:R-:W-:Y:S01]  /*11770*/  ULDC.64 UR12, c[0x0][UR20+0x218] ;  /* 0x00008600140c7abb */ /* 0x000fe20008000a00 */
[----:B------:R-:W-:Y:S02]  /*11780*/  ULDC.64 UR18, c[0x0][UR20+0x228] ;  /* 0x00008a0014127abb */ /* 0x000fe40008000a00 */
[----:B------:R-:W1:Y:S01]  /*11790*/  @P0 LDC R5, c[0x0][0xbf0] ;  /* 0x0002fc00ff050b82 */ /* 0x000e620000000800 */
[----:B------:R-:W-:Y:S02]  /*117a0*/  UIMAD UR15, UR15, UR8, URZ ;  /* 0x000000080f0f72a4 */ /* 0x000fe4000f8e023f */
[----:B------:R-:W-:-:S02]  /*117b0*/  UIMAD.WIDE.U32 UR10, UR12, UR44, URZ ;  /* 0x0000002c0c0a72a5 */ /* 0x000fc4000f8e003f */
[----:B------:R-:W-:Y:S02]  /*117c0*/  UIMAD UR21, UR13, UR44, URZ ;  /* 0x0000002c0d1572a4 */ /* 0x000fe4000f8e023f */
[----:B------:R-:W-:Y:S02]  /*117d0*/  UIMAD.WIDE.U32 UR22, UR18, UR17, URZ ;  /* 0x00000011121672a5 */ /* 0x000fe4000f8e003f */
[----:B------:R-:W-:Y:S02]  /*117e0*/  UIMAD.WIDE.U32 UR12, UR14, UR8, URZ ;  /* 0x000000080e0c72a5 */ /* 0x000fe4000f8e003f */
[----:B------:R-:W-:Y:S02]  /*117f0*/  UIMAD UR17, UR19, UR17, URZ ;  /* 0x00000011131172a4 */ /* 0x000fe4000f8e023f */
[----:B------:R-:W-:Y:S02]  /*11800*/  UIMAD UR15, UR14, UR16, UR15 ;  /* 0x000000100e0f72a4 */ /* 0x000fe4000f8e020f */
[----:B------:R-:W-:Y:S01]  /*11810*/  UIADD3 UR10, UP1, UP2, UR12, UR10, UR4 ;  /* 0x0000000a0c0a7290 */ /* 0x000fe2000fa3e004 */
[----:B0-----:R-:W-:Y:S01]  /*11820*/  @P0 IMAD.HI.U32 R4, R6, R3, RZ ;  /* 0x0000000306040227 */ /* 0x001fe200078e00ff */
[----:B------:R-:W-:-:S02]  /*11830*/  UIADD3 UR17, UR23, UR17, URZ ;  /* 0x0000001117117290 */ /* 0x000fc4000fffe03f */
[----:B------:R-:W-:Y:S01]  /*11840*/  UIADD3 UR21, UR11, UR21, URZ ;  /* 0x000000150b157290 */ /* 0x000fe2000fffe03f */
[----:B------:R-:W-:Y:S01]  /*11850*/  IMAD.MOV.U32 R3, RZ, RZ, R6 ;  /* 0x000000ffff037224 */ /* 0x000fe200078e0006 */
[----:B------:R-:W-:Y:S02]  /*11860*/  UIADD3 UR12, UR13, UR15, URZ ;  /* 0x0000000f0d0c7290 */ /* 0x000fe4000fffe03f */
[----:B------:R-:W-:Y:S01]  /*11870*/  IMAD.U32 R8, RZ, RZ, UR17 ;  /* 0x00000011ff087e24 */ /* 0x000fe2000f8e00ff */
[----:B-1----:R-:W-:Y:S01]  /*11880*/  @P0 SHF.R.U32.HI R3, RZ, R5, R4 ;  /* 0x00000005ff030219 */ /* 0x002fe20000011604 */
[----:B------:R-:W-:Y:S01]  /*11890*/  IMAD.U32 R4, RZ, RZ, UR22 ;  /* 0x00000016ff047e24 */ /* 0x000fe2000f8e00ff */
[----:B------:R-:W-:Y:S01]  /*118a0*/  UIADD3.X UR12, UR12, UR21, UR24, UP1, UP2 ;  /* 0x000000150c0c7290 */ /* 0x000fe20008fe4418 */
[----:B------:R-:W-:Y:S01]  /*118b0*/  IMAD.U32 R5, RZ, RZ, UR23 ;  /* 0x00000017ff057e24 */ /* 0x000fe2000f8e00ff */
[--C-:B------:R-:W-:Y:S01]  /*118c0*/  SHF.R.S32.HI R5, RZ, 0x1f, R3.reuse ;  /* 0x0000001fff057819 */ /* 0x100fe20000011403 */
[----:B------:R-:W-:Y:S01]  /*118d0*/  IMAD.MOV R7, RZ, RZ, -R3 ;  /* 0x000000ffff077224 */ /* 0x000fe200078e0a03 */
[----:B------:R-:W-:Y:S01]  /*118e0*/  IADD3 R4, P0, P1, R3, UR10, R4 ;  /* 0x0000000a03047c10 */ /* 0x000fe2000f91e004 */
[----:B------:R-:W-:-:S02]  /*118f0*/  ULDC.64 UR10, c[0x0][UR20+0x210] ;  /* 0x00008400140a7abb */ /* 0x000fc40008000a00 */
[----:B------:R-:W-:Y:S01]  /*11900*/  IMAD R7, R9, R7, R6 ;  /* 0x0000000709077224 */ /* 0x000fe200078e0206 */
[----:B------:R-:W-:Y:S01]  /*11910*/  IADD3.X R5, R5, UR12, R8, P0, P1 ;  /* 0x0000000c05057c10 */ /* 0x000fe200087e2408 */
[----:B------:R-:W-:Y:S01]  /*11920*/  ULDC.64 UR12, c[0x0][0xba8] ;  /* 0x0002ea00000c7ab9 */ /* 0x000fe20000000a00 */
[----:B------:R-:W-:Y:S01]  /*11930*/  @!UP0 ULDC UR12, c[0x0][0xb50] ;  /* 0x0002d400000c8ab9 */ /* 0x000fe20000000800 */
[C---:B------:R-:W-:Y:S01]  /*11940*/  IMAD R6, R7.reuse, UR11, RZ ;  /* 0x0000000b07067c24 */ /* 0x040fe2000f8e02ff */
[----:B------:R-:W-:Y:S01]  /*11950*/  SHF.R.S32.HI R3, RZ, 0x1f, R7 ;  /* 0x0000001fff037819 */ /* 0x000fe20000011407 */
        /* <DEDUP_REMOVED lines=8> */
.L_x_5359:
[----:B------:R-:W-:Y:S05]  /*119e0*/  BSYNC B1 ;  /* 0x0000000000017941 */ /* 0x000fea0003800000 */
.L_x_5358:
[----:B------:R-:W-:-:S06]  /*119f0*/  UISETP.GT.AND UP0, UPT, UR9, 0x1, UPT ;  /* 0x000000010900788c */ /* 0x000fcc000bf04270 */
[----:B------:R-:W-:-:S13]  /*11a00*/  PLOP3.LUT P0, PT, PT, PT, UP0, 0x80, 0x0 ;  /* 0x000000000000781c */ /* 0x000fda0003f0f008 */
[----:B------:R-:W-:Y:S05]  /*11a10*/  @P0 BRA `(.L_x_5354) ;  /* 0x00000008007c0947 */ /* 0x000fea0003800000 */
[----:B------:R-:W1:Y:S01]  /*11a20*/  LDC R11, c[0x0][0xbe8] ;  /* 0x0002fa00ff0b7b82 */ /* 0x000e620000000800 */
[----:B------:R-:W-:Y:S01]  /*11a30*/  ULDC UR14, c[0x0][0xac8] ;  /* 0x0002b200000e7ab9 */ /* 0x000fe20000000800 */
[----:B------:R-:W-:Y:S01]  /*11a40*/  ULDC.64 UR12, c[0x0][0xaa0] ;  /* 0x0002a800000c7ab9 */ /* 0x000fe20000000a00 */
[----:B------:R-:W-:Y:S01]  /*11a50*/  ISETP.GE.AND P1, PT, R192, UR14, PT ;  /* 0x0000000ec0007c0c */ /* 0x000fe2000bf26270 */
[----:B------:R-:W-:Y:S01]  /*11a60*/  UIMAD UR9, UR24, UR12, URZ ;  /* 0x0000000c180972a4 */ /* 0x000fe2000f8e023f */
[C---:B------:R-:W-:Y:S01]  /*11a70*/  ISETP.GE.AND P2, PT, R185.reuse, UR14, PT ;  /* 0x0000000eb9007c0c */ /* 0x040fe2000bf46270 */
[----:B------:R-:W-:Y:S01]  /*11a80*/  UIMAD.WIDE.U32 UR10, UR4, UR12, URZ ;  /* 0x0000000c040a72a5 */ /* 0x000fe2000f8e003f */
[----:B------:R-:W-:Y:S01]  /*11a90*/  SEL R4, RZ, 0xffffffff, P1 ;  /* 0xffffffffff047807 */ /* 0x000fe20000800000 */
[----:B------:R-:W-:Y:S01]  /*11aa0*/  UIMAD UR9, UR4, UR13, UR9 ;  /* 0x0000000d040972a4 */ /* 0x000fe2000f8e0209 */
[----:B0-----:R-:W-:Y:S01]  /*11ab0*/  SEL R3, RZ, 0x1, P2 ;  /* 0x00000001ff037807 */ /* 0x001fe20001000000 */
[C---:B------:R-:W-:Y:S01]  /*11ac0*/  VIADD R35, R185.reuse, 0x80 ;  /* 0x00000080b9237836 */ /* 0x040fe20000000000 */
[----:B------:R-:W-:Y:S01]  /*11ad0*/  ULDC.64 UR12, c[0x0][0xae8] ;  /* 0x0002ba00000c7ab9 */ /* 0x000fe20000000a00 */
[----:B------:R-:W-:Y:S01]  /*11ae0*/  IMAD.SHL.U32 R4, R4, 0x2, RZ ;  /* 0x0000000204047824 */ /* 0x000fe200078e00ff */
[----:B------:R-:W-:Y:S01]  /*11af0*/  UIADD3 UR11, UR11, UR9, URZ ;  /* 0x000000090b0b7290 */ /* 0x000fe2000fffe03f */
[----:B------:R-:W-:Y:S01]  /*11b00*/  VIADD R31, R185, 0xc0 ;  /* 0x000000c0b91f7836 */ /* 0x000fe20000000000 */
[----:B------:R-:W-:Y:S01]  /*11b10*/  ISETP.GE.AND P1, PT, R35, UR14, PT ;  /* 0x0000000e23007c0c */ /* 0x000fe2000bf26270 */
[----:B------:R-:W-:Y:S01]  /*11b20*/  VIADD R29, R185, 0x100 ;  /* 0x00000100b91d7836 */ /* 0x000fe20000000000 */
[----:B------:R-:W-:Y:S01]  /*11b30*/  LOP3.LUT R6, R4, 0x2, R3, 0xe2, !PT ;  /* 0x0000000204067812 */ /* 0x000fe200078ee203 */
[----:B------:R-:W-:Y:S01]  /*11b40*/  IMAD R3, R187, 0x20, R224 ;  /* 0x00000020bb037824 */ /* 0x000fe200078e02e0 */
[----:B------:R-:W-:Y:S01]  /*11b50*/  UIMAD.WIDE.U32 UR10, UR44, UR12, UR10 ;  /* 0x0000000c2c0a72a5 */ /* 0x000fe2000f8e000a */
[----:B------:R-:W-:Y:S01]  /*11b60*/  VIADD R33, R185, 0x140 ;  /* 0x00000140b9217836 */ /* 0x000fe20000000000 */
[----:B------:R-:W-:Y:S01]  /*11b70*/  BSSY B1, `(.L_x_5360) ;  /* 0x0000065000017945 */ /* 0x000fe20003800000 */
[----:B------:R-:W-:Y:S01]  /*11b80*/  VIADD R8, R3, UR42 ;  /* 0x0000002a03087c36 */ /* 0x000fe20008000000 */
[----:B------:R-:W-:Y:S01]  /*11b90*/  SEL R3, RZ, 0xffffffff, P1 ;  /* 0xffffffffff037807 */ /* 0x000fe20000800000 */
[----:B------:R-:W-:Y:S01]  /*11ba0*/  UIMAD UR11, UR44, UR13, UR11 ;  /* 0x0000000d2c0b72a4 */ /* 0x000fe2000f8e020b */
[----:B-1----:R-:W-:Y:S01]  /*11bb0*/  ISETP.NE.AND P0, PT, R11, 0x1, PT ;  /* 0x000000010b00780c */ /* 0x002fe20003f05270 */
[----:B------:R-:W-:Y:S01]  /*11bc0*/  VIADD R37, R185, 0x180 ;  /* 0x00000180b9257836 */ /* 0x000fe20000000000 */
[----:B------:R-:W-:Y:S01]  /*11bd0*/  ISETP.GE.AND P1, PT, R31, UR14, PT ;  /* 0x0000000e1f007c0c */ /* 0x000fe2000bf26270 */
[----:B------:R-:W-:Y:S01]  /*11be0*/  ULDC.64 UR12, c[0x0][0xaf0] ;  /* 0x0002bc00000c7ab9 */ /* 0x000fe20000000a00 */
[----:B------:R-:W-:Y:S01]  /*11bf0*/  IMAD.SHL.U32 R9, R3, 0x4, RZ ;  /* 0x0000000403097824 */ /* 0x000fe200078e00ff */
[----:B------:R-:W-:Y:S01]  /*11c00*/  UIMAD UR16, UR16, UR12, URZ ;  /* 0x0000000c101072a4 */ /* 0x000fe2000f8e023f */
[----:B------:R-:W-:Y:S01]  /*11c10*/  IMAD.MOV.U32 R3, RZ, RZ, R8 ;  /* 0x000000ffff037224 */ /* 0x000fe200078e0008 */
[----:B------:R-:W-:Y:S01]  /*11c20*/  SHF.R.S32.HI R30, RZ, 0x1f, R29 ;  /* 0x0000001fff1e7819 */ /* 0x000fe2000001141d */
[----:B-----5:R-:W-:Y:S01]  /*11c30*/  IMAD R25, R0, R11, RZ ;  /* 0x0000000b00197224 */ /* 0x020fe200078e02ff */
[----:B------:R-:W-:Y:S01]  /*11c40*/  UIMAD UR4, UR8, UR13, UR16 ;  /* 0x0000000d080472a4 */ /* 0x000fe2000f8e0210 */
[----:B------:R-:W-:Y:S01]  /*11c50*/  LOP3.LUT R6, R9, 0x4, R6, 0xe2, !PT ;  /* 0x0000000409067812 */ /* 0x000fe200078ee206 */
[----:B------:R-:W-:Y:S01]  /*11c60*/  UIMAD.WIDE.U32 UR8, UR8, UR12, UR10 ;  /* 0x0000000c080872a5 */ /* 0x000fe2000f8e000a */
[----:B------:R-:W-:Y:S01]  /*11c70*/  VIADD R26, R224, UR42 ;  /* 0x0000002ae01a7c36 */ /* 0x000fe20008000000 */
[----:B------:R-:W0:Y:S01]  /*11c80*/  @P0 LDC R5, c[0x0][0xbec] ;  /* 0x0002fb00ff050b82 */ /* 0x000e220000000800 */
[----:B------:R-:W-:Y:S01]  /*11c90*/  VIADD R27, R185, 0x1c0 ;  /* 0x000001c0b91b7836 */ /* 0x000fe20000000000 */
[----:B------:R-:W-:Y:S01]  /*11ca0*/  UIADD3 UR4, UR9, UR4, URZ ;  /* 0x0000000409047290 */ /* 0x000fe2000fffe03f */
[----:B------:R-:W-:-:S02]  /*11cb0*/  SHF.R.S32.HI R32, RZ, 0x1f, R31 ;  /* 0x0000001fff207819 */ /* 0x000fc4000001141f */
[----:B------:R-:W-:Y:S02]  /*11cc0*/  SHF.R.S32.HI R34, RZ, 0x1f, R37 ;  /* 0x0000001fff227819 */ /* 0x000fe40000011425 */
[----:B------:R-:W-:Y:S01]  /*11cd0*/  SHF.R.S32.HI R28, RZ, 0x1f, R27 ;  /* 0x0000001fff1c7819 */ /* 0x000fe2000001141b */
[----:B------:R-:W1:Y:S01]  /*11ce0*/  @P0 LDC R7, c[0x0][0xbf0] ;  /* 0x0002fc00ff070b82 */ /* 0x000e620000000800 */
[----:B------:R-:W-:Y:S02]  /*11cf0*/  SHF.R.S32.HI R36, RZ, 0x1f, R33 ;  /* 0x0000001fff247819 */ /* 0x000fe40000011421 */
[----:B------:R-:W-:Y:S02]  /*11d00*/  SHF.R.S32.HI R38, RZ, 0x1f, R35 ;  /* 0x0000001fff267819 */ /* 0x000fe40000011423 */
[----:B------:R-:W-:Y:S01]  /*11d10*/  SHF.R.S32.HI R39, RZ, 0x1f, R192 ;  /* 0x0000001fff277819 */ /* 0x000fe200000114c0 */
[----:B0-----:R-:W-:Y:S01]  /*11d20*/  @P0 IMAD.HI.U32 R4, R8, R5, RZ ;  /* 0x0000000508040227 */ /* 0x001fe200078e00ff */
[----:B------:R-:W-:-:S02]  /*11d30*/  SEL R5, RZ, 0xffffffff, P1 ;  /* 0xffffffffff057807 */ /* 0x000fc40000800000 */
[----:B------:R-:W-:-:S04]  /*11d40*/  ISETP.GE.AND P1, PT, R27, UR14, PT ;  /* 0x0000000e1b007c0c */ /* 0x000fc8000bf26270 */
[----:B------:R-:W-:Y:S02]  /*11d50*/  SEL R0, RZ, 0x80, P1 ;  /* 0x00000080ff007807 */ /* 0x000fe40000800000 */
[----:B-1----:R-:W-:Y:S01]  /*11d60*/  @P0 SHF.R.U32.HI R3, RZ, R7, R4 ;  /* 0x00000007ff030219 */ /* 0x002fe20000011604 */
[----:B------:R-:W-:Y:S01]  /*11d70*/  IMAD.SHL.U32 R7, R5, 0x8, RZ ;  /* 0x0000000805077824 */ /* 0x000fe200078e00ff */
[----:B------:R-:W-:Y:S01]  /*11d80*/  ISETP.GE.AND P0, PT, R29, UR14, PT ;  /* 0x0000000e1d007c0c */ /* 0x000fe2000bf06270 */
[----:B------:R-:W-:Y:S02]  /*11d90*/  IMAD.U32 R4, RZ, RZ, UR8 ;  /* 0x00000008ff047e24 */ /* 0x000fe4000f8e00ff */
[----:B------:R-:W-:Y:S01]  /*11da0*/  IMAD.U32 R5, RZ, RZ, UR9 ;  /* 0x00000009ff057e24 */ /* 0x000fe2000f8e00ff */
[----:B------:R-:W-:Y:S01]  /*11db0*/  LOP3.LUT R10, R7, 0x8, R6, 0xe2, !PT ;  /* 0x00000008070a7812 */ /* 0x000fe200078ee206 */
[--C-:B------:R-:W-:Y:S01]  /*11dc0*/  IMAD.MOV R7, RZ, RZ, -R3.reuse ;  /* 0x000000ffff077224 */ /* 0x100fe200078e0a03 */
[----:B------:R-:W-:Y:S01]  /*11dd0*/  SHF.R.S32.HI R6, RZ, 0x1f, R3 ;  /* 0x0000001fff067819 */ /* 0x000fe20000011403 */
[----:B------:R-:W-:Y:S01]  /*11de0*/  ULDC.64 UR8, c[0x0][0xae0] ;  /* 0x0002b80000087ab9 */ /* 0x000fe20000000a00 */
[----:B------:R-:W-:Y:S01]  /*11df0*/  SEL R9, RZ, 0xffffffff, P0 ;  /* 0xffffffffff097807 */ /* 0x000fe20000000000 */
[----:B------:R-:W-:Y:S01]  /*11e00*/  IMAD.U32 R5, RZ, RZ, UR4 ;  /* 0x00000004ff057e24 */ /* 0x000fe2000f8e00ff */
[----:B------:R-:W-:Y:S01]  /*11e10*/  ISETP.GE.AND P0, PT, R33, UR14, PT ;  /* 0x0000000e21007c0c */ /* 0x000fe2000bf06270 */
[----:B------:R-:W-:-:S02]  /*11e20*/  IMAD R6, R6, UR8, RZ ;  /* 0x0000000806067c24 */ /* 0x000fc4000f8e02ff */
[----:B------:R-:W-:Y:S01]  /*11e30*/  IMAD R7, R11, R7, R8 ;  /* 0x000000070b077224 */ /* 0x000fe200078e0208 */
[----:B------:R-:W-:Y:S01]  /*11e40*/  SEL R8, RZ, 0xffffffff, P0 ;  /* 0xffffffffff087807 */ /* 0x000fe20000000000 */
[----:B------:R-:W-:Y:S01]  /*11e50*/  IMAD.SHL.U32 R13, R9, 0x10, RZ ;  /* 0x00000010090d7824 */ /* 0x000fe200078e00ff */
[----:B------:R-:W-:Y:S01]  /*11e60*/  ISETP.GE.AND P0, PT, R37, UR14, PT ;  /* 0x0000000e25007c0c */ /* 0x000fe2000bf06270 */
[C---:B------:R-:W-:Y:S02]  /*11e70*/  IMAD R9, R3.reuse, UR9, R6 ;  /* 0x0000000903097c24 */ /* 0x040fe4000f8e0206 */
[----:B------:R-:W-:Y:S01]  /*11e80*/  IMAD.WIDE.U32 R4, R3, UR8, R4 ;  /* 0x0000000803047c25 */ /* 0x000fe2000f8e0004 */
[----:B------:R-:W-:Y:S01]  /*11e90*/  SHF.R.S32.HI R3, RZ, 0x1f, R7 ;  /* 0x0000001fff037819 */ /* 0x000fe20000011407 */
[----:B------:R-:W-:Y:S01]  /*11ea0*/  ULDC.64 UR8, c[0x0][0xad8] ;  /* 0x0002b60000087ab9 */ /* 0x000fe20000000a00 */
[----:B------:R-:W-:Y:S01]  /*11eb0*/  LOP3.LUT R10, R13, 0x10, R10, 0xe2, !PT ;  /* 0x000000100d0a7812 */ /* 0x000fe200078ee20a */
[----:B------:R-:W-:-:S02]  /*11ec0*/  IMAD.IADD R5, R5, 0x1, R9 ;  /* 0x0000000105057824 */ /* 0x000fc400078e0209 */
[----:B------:R-:W-:Y:S02]  /*11ed0*/  IMAD R6, R3, UR8, RZ ;  /* 0x0000000803067c24 */ /* 0x000fe4000f8e02ff */
[----:B------:R-:W-:-:S04]  /*11ee0*/  IMAD.WIDE.U32 R4, R7, UR8, R4 ;  /* 0x0000000807047c25 */ /* 0x000fc8000f8e0004 */
[----:B------:R-:W-:Y:S01]  /*11ef0*/  IMAD R3, R7, UR9, R6 ;  /* 0x0000000907037c24 */ /* 0x000fe2000f8e0206 */
[----:B------:R-:W-:Y:S01]  /*11f00*/  ULDC.64 UR8, c[0x0][0xa80] ;  /* 0x0002a00000087ab9 */ /* 0x000fe20000000a00 */
[----:B------:R-:W-:Y:S01]  /*11f10*/  SEL R7, RZ, 0x40, P0 ;  /* 0x00000040ff077807 */ /* 0x000fe20000000000 */
[----:B------:R-:W-:Y:S01]  /*11f20*/  IMAD.SHL.U32 R9, R8, 0x20, RZ ;  /* 0x0000002008097824 */ /* 0x000fe200078e00ff */
[----:B------:R-:W-:Y:S01]  /*11f30*/  LEA R20, P0, R4, UR8, 0x1 ;  /* 0x0000000804147c11 */ /* 0x000fe2000f8008ff */
[----:B------:R-:W-:-:S03]  /*11f40*/  IMAD.IADD R3, R5, 0x1, R3 ;  /* 0x0000000105037824 */ /* 0x000fc600078e0203 */
[----:B------:R-:W-:Y:S01]  /*11f50*/  LOP3.LUT R10, R9, 0x20, R10, 0xe2, !PT ;  /* 0x00000020090a7812 */ /* 0x000fe200078ee20a */
[----:B------:R0:W1:Y:S01]  /*11f60*/  SHFL.IDX PT, R6, R20, RZ, 0x181f ;  /* 0x00181fff14067589 */ /* 0x00006200000e0000 */
[----:B------:R-:W-:Y:S02]  /*11f70*/  LEA.HI.X R3, R4, UR9, R3, 0x1, P0 ;  /* 0x0000000904037c11 */ /* 0x000fe400080f0c03 */
[----:B------:R-:W-:Y:S02]  /*11f80*/  ISETP.GE.AND P0, PT, R26, R25, PT ;  /* 0x000000191a00720c */ /* 0x000fe40003f06270 */
[----:B------:R-:W-:Y:S02]  /*11f90*/  LOP3.LUT R21, R10, R7, RZ, 0xfc, !PT ;  /* 0x000000070a157212 */ /* 0x000fe400078efcff */
[----:B------:R0:W2:Y:S02]  /*11fa0*/  SHFL.IDX PT, R7, R3, RZ, 0x181f ;  /* 0x00181fff03077589 */ /* 0x0000a400000e0000 */
        /* <DEDUP_REMOVED lines=33> */
.L_x_5361:
[----:B------:R-:W-:Y:S05]  /*121c0*/  BSYNC B1 ;  /* 0x0000000000017941 */ /* 0x000fea0003800000 */
.L_x_5360:
        /* <DEDUP_REMOVED lines=9> */
[----:B------:R-:W-:-:S05]  /*12260*/  ISETP.GE.AND P2, PT, R29, UR14, PT ;  /* 0x0000000e1d007c0c */ /* 0x000fca000bf46270 */
[----:B-1-3--:R-:W-:Y:S02]  /*12270*/  @!P1 IMAD.WIDE R4, R185, 0x2, R6 ;  /* 0x00000002b9049825 */ /* 0x00afe400078e0206 */
        /* <DEDUP_REMOVED lines=25> */
.L_x_5354:
[----:B------:R-:W-:Y:S05]  /*12410*/  BSYNC B0 ;  /* 0x0000000000007941 */ /* 0x000fea0003800000 */
.L_x_5347:
[----:B------:R-:W-:Y:S02]  /*12420*/  ULDC UR4, c[0x0][0xc3c] ;  /* 0x00030f0000047ab9 */ /* 0x000fe40000000800 */
[----:B------:R-:W-:-:S06]  /*12430*/  UISETP.GE.AND UP0, UPT, UR6, UR4, UPT ;  /* 0x000000040600728c */ /* 0x000fcc000bf06270 */
[----:B------:R-:W-:-:S13]  /*12440*/  PLOP3.LUT P0, PT, PT, PT, UP0, 0x80, 0x0 ;  /* 0x000000000000781c */ /* 0x000fda0003f0f008 */
[----:B------:R-:W-:Y:S05]  /*12450*/  @!P0 BRA `(.L_x_5362) ;  /* 0xfffffeec00cc8947 */ /* 0x000fea000383ffff */
[----:B------:R-:W-:Y:S05]  /*12460*/  EXIT ;  /* 0x000000000000794d */ /* 0x000fea0003800000 */
.L_x_5248:
        /* <DEDUP_REMOVED lines=18> */
.L_x_5363:
        /* <DEDUP_REMOVED lines=43> */
.L_x_5367:
        /* <DEDUP_REMOVED lines=39> */
.L_x_5365:
        /* <DEDUP_REMOVED lines=12> */
.L_x_5368:
[----:B---34-:R-:W-:Y:S01]  /*12b70*/  IMAD R2, R3, UR5, R10 ;  /* 0x0000000503027c24 */ /* 0x018fe2000f8e020a */
[----:B-1----:R-:W-:Y:S01]  /*12b80*/  ISETP.NE.AND P0, PT, R8, 0x1, PT ;  /* 0x000000010800780c */ /* 0x002fe20003f05270 */
[----:B------:R-:W-:-:S03]  /*12b90*/  VIADD R14, R9, UR4 ;  /* 0x00000004090e7c36 */ /* 0x000fc60008000000 */
[----:B------:R1:W-:Y:S01]  /*12ba0*/  STL [R1], R2 ;  /* 0x0000000201007387 */ /* 0x0003e20000100800 */
[----:B------:R-:W-:-:S03]  /*12bb0*/  IADD3 R5, -R2, UR6, RZ ;  /* 0x0000000602057c10 */ /* 0x000fc6000fffe1ff */
[----:B------:R1:W-:Y:S05]  /*12bc0*/  STL [R1+0xc], R14 ;  /* 0x00000c0e01007387 */ /* 0x0003ea0000100800 */
[----:B------:R-:W-:Y:S05]  /*12bd0*/  @!P0 BRA `(.L_x_5369) ;  /* 0x0000000000e08947 */ /* 0x000fea0003800000 */
[----:B0-2---:R-:W-:Y:S02]  /*12be0*/  IABS R7, R4 ;  /* 0x0000000400077213 */ /* 0x005fe40000000000 */
[----:B------:R-:W-:Y:S02]  /*12bf0*/  IABS R9, R8 ;  /* 0x0000000800097213 */ /* 0x000fe40000000000 */
[----:B------:R-:W0:Y:S08]  /*12c00*/  I2F.RP R10, R7 ;  /* 0x00000007000a7306 */ /* 0x000e300000209400 */
[----:B------:R-:W2:Y:S08]  /*12c10*/  I2F.RP R11, R9 ;  /* 0x00000009000b7306 */ /* 0x000eb00000209400 */
[----:B0-----:R-:W1:Y:S08]  /*12c20*/  MUFU.RCP R10, R10 ;  /* 0x0000000a000a7308 */ /* 0x001e700000001000 */
[----:B--2---:R-:W-:Y:S01]  /*12c30*/  MUFU.RCP R11, R11 ;  /* 0x0000000b000b7308 */ /* 0x004fe20000001000 */
[----:B-1----:R-:W-:Y:S01]  /*12c40*/  VIADD R2, R10, 0xffffffe ;  /* 0x0ffffffe0a027836 */ /* 0x002fe20000000000 */
[----:B------:R-:W-:-:S06]  /*12c50*/  IABS R10, R4 ;  /* 0x00000004000a7213 */ /* 0x000fcc0000000000 */
[----:B------:R0:W1:Y:S02]  /*12c60*/  F2I.FTZ.U32.TRUNC.NTZ R3, R2 ;  /* 0x0000000200037305 */ /* 0x000064000021f000 */
[----:B0-----:R-:W-:Y:S02]  /*12c70*/  IMAD.MOV.U32 R2, RZ, RZ, RZ ;  /* 0x000000ffff027224 */ /* 0x001fe400078e00ff */
[----:B-1----:R-:W-:-:S04]  /*12c80*/  IMAD.MOV R12, RZ, RZ, -R3 ;  /* 0x000000ffff0c7224 */ /* 0x002fc800078e0a03 */
[----:B------:R-:W-:-:S04]  /*12c90*/  IMAD R13, R12, R7, RZ ;  /* 0x000000070c0d7224 */ /* 0x000fc800078e02ff */
[----:B------:R-:W-:Y:S01]  /*12ca0*/  IMAD.HI.U32 R3, R3, R13, R2 ;  /* 0x0000000d03037227 */ /* 0x000fe200078e0002 */
[----:B------:R-:W-:-:S03]  /*12cb0*/  IABS R2, R5 ;  /* 0x0000000500027213 */ /* 0x000fc60000000000 */
[----:B------:R-:W-:Y:S02]  /*12cc0*/  IMAD.MOV R13, RZ, RZ, -R10 ;  /* 0x000000ffff0d7224 */ /* 0x000fe400078e0a0a */
[----:B------:R-:W-:-:S04]  /*12cd0*/  IMAD.HI.U32 R10, R3, R2, RZ ;  /* 0x00000002030a7227 */ /* 0x000fc800078e00ff */
[----:B------:R-:W-:Y:S02]  /*12ce0*/  IMAD R2, R10, R13, R2 ;  /* 0x0000000d0a027224 */ /* 0x000fe400078e0202 */
[----:B------:R-:W-:-:S03]  /*12cf0*/  VIADD R3, R11, 0xffffffe ;  /* 0x0ffffffe0b037836 */ /* 0x000fc60000000000 */
[----:B------:R-:W-:-:S03]  /*12d00*/  ISETP.GT.U32.AND P1, PT, R7, R2, PT ;  /* 0x000000020700720c */ /* 0x000fc60003f24070 */
[----:B------:R-:W0:Y:S10]  /*12d10*/  F2I.FTZ.U32.TRUNC.NTZ R3, R3 ;  /* 0x0000000300037305 */ /* 0x000e34000021f000 */
[----:B------:R-:W-:-:S02]  /*12d20*/  @!P1 IMAD.IADD R2, R2, 0x1, -R7 ;  /* 0x0000000102029824 */ /* 0x000fc400078e0a07 */
[----:B------:R-:W-:Y:S01]  /*12d30*/  @!P1 VIADD R10, R10, 0x1 ;  /* 0x000000010a0a9836 */ /* 0x000fe20000000000 */
[----:B------:R-:W-:Y:S02]  /*12d40*/  ISETP.NE.AND P1, PT, R4, RZ, PT ;  /* 0x000000ff0400720c */ /* 0x000fe40003f25270 */
[----:B------:R-:W-:Y:S01]  /*12d50*/  ISETP.GE.U32.AND P0, PT, R2, R7, PT ;  /* 0x000000070200720c */ /* 0x000fe20003f06070 */
[----:B0-----:R-:W-:-:S04]  /*12d60*/  IMAD.MOV R2, RZ, RZ, -R3 ;  /* 0x000000ffff027224 */ /* 0x001fc800078e0a03 */
[----:B------:R-:W-:Y:S02]  /*12d70*/  IMAD R7, R2, R9, RZ ;  /* 0x0000000902077224 */ /* 0x000fe400078e02ff */
[----:B------:R-:W-:-:S04]  /*12d80*/  IMAD.MOV.U32 R2, RZ, RZ, RZ ;  /* 0x000000ffff027224 */ /* 0x000fc800078e00ff */
        /* <DEDUP_REMOVED lines=29> */
.L_x_5369:
        /* <DEDUP_REMOVED lines=61> */
.L_x_5370:
[----:B01----:R-:W-:-:S05]  /*13330*/  LOP3.LUT R3, RZ, R2, RZ, 0x33, !PT ;  /* 0x00000002ff037212 */ /* 0x003fca00078e33ff */
[----:B------:R-:W-:-:S05]  /*13340*/  IMAD.IADD R2, R4, 0x1, R3 ;  /* 0x0000000104027824 */ /* 0x000fca00078e0203 */
[----:B------:R1:W-:Y:S01]  /*13350*/  STL [R1+0x4], R2 ;  /* 0x0000040201007387 */ /* 0x0003e20000100800 */
[----:B------:R-:W-:Y:S05]  /*13360*/  BRA `(.L_x_5371) ;  /* 0x0000000000107947 */ /* 0x000fea0003800000 */
.L_x_5366:
[----:B------:R-:W-:Y:S01]  /*13370*/  IMAD.U32 R2, RZ, RZ, UR6 ;  /* 0x00000006ff027e24 */ /* 0x000fe2000f8e00ff */
[----:B------:R0:W-:Y:S04]  /*13380*/  STL [R1+0x4], RZ ;  /* 0x000004ff01007387 */ /* 0x0001e80000100800 */
[----:B------:R0:W-:Y:S04]  /*13390*/  STL [R1+0x8], RZ ;  /* 0x000008ff01007387 */ /* 0x0001e80000100800 */
[----:B------:R0:W-:Y:S02]  /*133a0*/  STL [R1], R2 ;  /* 0x0000000201007387 */ /* 0x0001e40000100800 */
.L_x_5371:
        /* <DEDUP_REMOVED lines=10> */
.L_x_5364:
        /* <DEDUP_REMOVED lines=8> */
[----:B------:R-:W2:Y:S01]  /*134d0*/  S2UR UR5, SR_CgaCtaId ;  /* 0x00000000000579c3 */ /* 0x000ea20000008800 */
[C---:B---3--:R-:W-:Y:S01]  /*134e0*/  IMAD.SHL.U32 R0, R6.reuse, 0x8, RZ ;  /* 0x0000000806007824 */ /* 0x048fe200078e00ff */
[----:B------:R-:W-:Y:S01]  /*134f0*/  LOP3.LUT R4, R6, 0x7f, RZ, 0xc0, !PT ;  /* 0x0000007f06047812 */ /* 0x000fe200078ec0ff */
[----:B------:R-:W-:Y:S01]  /*13500*/  UMOV UR4, 0x400 ;  /* 0x0000040000047882 */ /* 0x000fe20000000000 */
[----:B------:R-:W-:Y:S01]  /*13510*/  BSSY B8, `(.L_x_5372) ;  /* 0x00006a2000087945 */ /* 0x000fe20003800000 */
[----:B------:R-:W-:Y:S01]  /*13520*/  ULDC UR37, c[0x0][0xc] ;  /* 0x0000030000257ab9 */ /* 0x000fe20000000800 */
[----:B------:R-:W-:Y:S01]  /*13530*/  LOP3.LUT R3, R0, 0x1f8, RZ, 0xc0, !PT ;  /* 0x000001f800037812 */ /* 0x000fe200078ec0ff */
[----:B01----:R-:W-:Y:S01]  /*13540*/  IMAD.SHL.U32 R2, R4, 0x8, RZ ;  /* 0x0000000804027824 */ /* 0x003fe200078e00ff */
[----:B------:R-:W-:Y:S01]  /*13550*/  ULDC.64 UR38, c[0x0][0x198] ;  /* 0x0000660000267ab9 */ /* 0x000fe20000000a00 */
[----:B------:R-:W-:Y:S01]  /*13560*/  IMAD.MOV.U32 R0, RZ, RZ, 0x1 ;  /* 0x00000001ff007424 */ /* 0x000fe200078e00ff */
[----:B------:R-:W-:Y:S01]  /*13570*/  LOP3.LUT R3, R3, 0x38, R6, 0x78, !PT ;  /* 0x0000003803037812 */ /* 0x000fe200078e7806 */
[----:B------:R-:W-:-:S03]  /*13580*/  IMAD.SHL.U32 R6, R6, 0x10, RZ ;  /* 0x0000001006067824 */ /* 0x000fc600078e00ff */
[----:B------:R-:W-:Y:S02]  /*13590*/  LOP3.LUT R2, R3, 0x200, R2, 0xf8, !PT ;  /* 0x0000020003027812 */ /* 0x000fe400078ef802 */
[----:B------:R-:W-:-:S04]  /*135a0*/  SHF.R.U32.HI R3, RZ, 0x3, R4 ;  /* 0x00000003ff037819 */ /* 0x000fc80000011604 */
[----:B------:R-:W-:Y:S01]  /*135b0*/  LOP3.LUT R3, R3, 0x70, R6, 0xf8, !PT ;  /* 0x0000007003037812 */ /* 0x000fe200078ef806 */
[----:B--2---:R-:W-:-:S06]  /*135c0*/  ULEA UR4, UR5, UR4, 0x18 ;  /* 0x0000000405047291 */ /* 0x004fcc000f8ec03f */
[----:B------:R-:W-:-:S04]  /*135d0*/  IMAD.U32 R19, RZ, RZ, UR4 ;  /* 0x00000004ff137e24 */ /* 0x000fc8000f8e00ff */
[----:B------:R-:W-:-:S05]  /*135e0*/  IMAD R2, R2, 0x2, R19 ;  /* 0x0000000202027824 */ /* 0x000fca00078e0213 */
[----:B------:R0:W-:Y:S04]  /*135f0*/  STL [R1+0x54], R2 ;  /* 0x0000540201007387 */ /* 0x0001e80000100800 */
[----:B------:R0:W-:Y:S04]  /*13600*/  STL [R1+0x48], RZ ;  /* 0x000048ff01007387 */ /* 0x0001e80000100800 */
[----:B------:R0:W-:Y:S04]  /*13610*/  STL [R1+0x14], R0 ;  /* 0x0000140001007387 */ /* 0x0001e80000100800 */
[----:B------:R0:W-:Y:S02]  /*13620*/  STL [R1+0x10], RZ ;  /* 0x000010ff01007387 */ /* 0x0001e40000100800 */
.L_x_5500:
[----:B--2---:R-:W2:Y:S01]  /*13630*/  LDL R9, [R1+0xc] ;  /* 0x00000c0001097983 */ /* 0x004ea20000100800 */
[----:B------:R-:W-:Y:S05]  /*13640*/  YIELD ;  /* 0x0000000000007946 */ /* 0x000fea0003800000 */
[----:B------:R-:W-:Y:S01]  /*13650*/  ULDC.64 UR4, c[0x0][0xa28] ;  /* 0x00028a0000047ab9 */ /* 0x000fe20000000a00 */
[----:B0-----:R-:W-:Y:S01]  /*13660*/  IMAD.MOV.U32 R0, RZ, RZ, RZ ;  /* 0x000000ffff007224 */ /* 0x001fe200078e00ff */
[----:B------:R-:W-:Y:S01]  /*13670*/  ISETP.NE.U32.AND P0, PT, RZ, UR4, PT ;  /* 0x00000004ff007c0c */ /* 0x000fe2000bf05070 */
[----:B-1----:R-:W0:Y:S01]  /*13680*/  LDC.64 R4, c[0x0][0xa00] ;  /* 0x00028000ff047b82 */ /* 0x002e220000000a00 */
[----:B------:R-:W-:Y:S01]  /*13690*/  IMAD.MOV.U32 R10, RZ, RZ, RZ ;  /* 0x000000ffff0a7224 */ /* 0x000fe200078e00ff */
[----:B------:R-:W-:Y:S01]  /*136a0*/  ULDC.64 UR6, c[0x0][0xa08] ;  /* 0x0002820000067ab9 */ /* 0x000fe20000000a00 */
[----:B------:R-:W-:Y:S01]  /*136b0*/  ISETP.NE.AND.EX P0, PT, RZ, UR5, PT, P0 ;  /* 0x00000005ff007c0c */ /* 0x000fe2000bf05300 */
[----:B------:R-:W-:-:S12]  /*136c0*/  ULDC.64 UR4, c[0x0][0xa18] ;  /* 0x0002860000047ab9 */ /* 0x000fd80000000a00 */
        /* <DEDUP_REMOVED lines=37> */
.L_x_5373:
        /* <DEDUP_REMOVED lines=12> */
[----:B------:R-:W3:Y:S02]  /*139e0*/  LDC.64 R2, c[0x0][0xa20] ;  /* 0x00028800ff027b82 */ /* 0x000ee40000000a00 */
[----:B---3--:R-:W-:-:S05]  /*139f0*/  IMAD.WIDE R2, R9, 0x4, R2 ;  /* 0x0000000409027825 */ /* 0x008fca00078e0202 */
[----:B------:R3:W5:Y:S01]  /*13a00*/  LDG.E R7, desc[UR40][R2.64] ;  /* 0x0000002802077981 */ /* 0x000762000c1e1900 */
[----:B------:R-:W-:Y:S05]  /*13a10*/  BRA `(.L_x_5375) ;  /* 0x0000000000107947 */ /* 0x000fea0003800000 */
.L_x_5374:
[----:B------:R-:W-:Y:S05]  /*13a20*/  @!P1 BRA `(.L_x_5375) ;  /* 0x00000000000c9947 */ /* 0x000fea0003800000 */
[----:B------:R-:W3:Y:S04]  /*13a30*/  LDG.E R7, desc[UR40][R2.64] ;  /* 0x0000002802077981 */ /* 0x000ee8000c1e1900 */
[----:B------:R-:W3:Y:S02]  /*13a40*/  LDG.E R2, desc[UR40][R2.64+0x4] ;  /* 0x0000042802027981 */ /* 0x000ee4000c1e1900 */
[----:B---3--:R-:W-:-:S07]  /*13a50*/  IMAD.IADD R7, R2, 0x1, -R7 ;  /* 0x0000000102077824 */ /* 0x008fce00078e0a07 */
.L_x_5375:
        /* <DEDUP_REMOVED lines=12> */
[----:B------:R-:W-:-:S05]  /*13b20*/  VIADD R4, R0, 0x3f ;  /* 0x0000003f00047836 */ /* 0x000fca0000000000 */
[----:B------:R-:W-:-:S04]  /*13b30*/  SHF.R.S32.HI R2, RZ, 0x1f, R4 ;  /* 0x0000001fff027819 */ /* 0x000fc80000011404 */
[----:B------:R-:W-:Y:S02]  /*13b40*/  LEA.HI R4, R2, R4, RZ, 0x6 ;  /* 0x0000000402047211 */ /* 0x000fe400078f30ff */
[----:B------:R-:W-:Y:S02]  /*13b50*/  IADD3 R2, R0, 0x1, -R10 ;  /* 0x0000000100027810 */ /* 0x000fe40007ffe80a */
[----:B------:R-:W-:-:S03]  /*13b60*/  SHF.R.S32.HI R9, RZ, 0x6, R4 ;  /* 0x00000006ff097819 */ /* 0x000fc60000011404 */
[----:B------:R-:W-:Y:S02]  /*13b70*/  IMAD.IADD R7, R2, 0x1, R7 ;  /* 0x0000000102077824 */ /* 0x000fe400078e0207 */
[----:B------:R-:W3:Y:S01]  /*13b80*/  LDC.64 R2, c[0x0][0x9e0] ;  /* 0x00027800ff027b82 */ /* 0x000ee20000000a00 */
[----:B------:R2:W-:Y:S01]  /*13b90*/  STL [R1+0x58], R9 ;  /* 0x0000580901007387 */ /* 0x0005e20000100800 */
        /* <DEDUP_REMOVED lines=14> */
.L_x_5378:
[----:B------:R-:W-:-:S13]  /*13c80*/  ISETP.NE.AND P0, PT, R3, 0x1, PT ;  /* 0x000000010300780c */ /* 0x000fda0003f05270 */
[----:B------:R-:W2:Y:S02]  /*13c90*/  @P0 LDC.64 R4, c[0x0][0x9e8] ;  /* 0x00027a00ff040b82 */ /* 0x000ea40000000a00 */
[----:B--2---:R-:W-:-:S05]  /*13ca0*/  @P0 IMAD.HI.U32 R4, R8, R4, RZ ;  /* 0x0000000408040227 */ /* 0x004fca00078e00ff */
[----:B------:R-:W-:-:S07]  /*13cb0*/  @P0 SHF.R.U32.HI R8, RZ, R5, R4 ;  /* 0x00000005ff080219 */ /* 0x000fce0000011604 */
.L_x_5379:
[----:B------:R-:W-:Y:S05]  /*13cc0*/  BSYNC B0 ;  /* 0x0000000000007941 */ /* 0x000fea0003800000 */
.L_x_5377:
[----:B------:R-:W-:-:S05]  /*13cd0*/  IMAD R8, R8, R3, R3 ;  /* 0x0000000308087224 */ /* 0x000fca00078e0203 */
[----:B------:R-:W-:-:S07]  /*13ce0*/  VIMNMX R2, R2, R8, PT ;  /* 0x0000000802027248 */ /* 0x000fce0003fe0100 */
.L_x_5376:
[----:B------:R-:W2:Y:S01]  /*13cf0*/  @P1 LDC R4, c[0x0][0x44c] ;  /* 0x00011300ff041b82 */ /* 0x000ea20000000800 */
[----:B------:R-:W-:Y:S01]  /*13d00*/  IMAD.MOV.U32 R5, RZ, RZ, R11 ;  /* 0x000000ffff057224 */ /* 0x000fe200078e000b */
[----:B------:R-:W-:Y:S01]  /*13d10*/  ULDC UR4, c[0x0][0x9dc] ;  /* 0x0002770000047ab9 */ /* 0x000fe20000000800 */
[----:B------:R-:W-:-:S05]  /*13d20*/  VIADD R2, R2, 0x3f ;  /* 0x0000003f02027836 */ /* 0x000fca0000000000 */
[----:B------:R-:W3:Y:S01]  /*13d30*/  @P1 LDC R7, c[0x0][0x450] ;  /* 0x00011400ff071b82 */ /* 0x000ee20000000800 */
[----:B--2---:R-:W-:-:S05]  /*13d40*/  @P1 IMAD.HI.U32 R4, R11, R4, RZ ;  /* 0x000000040b041227 */ /* 0x004fca00078e00ff */
[----:B---3--:R-:W-:-:S04]  /*13d50*/  @P1 SHF.R.U32.HI R5, RZ, R7, R4 ;  /* 0x00000007ff051219 */ /* 0x008fc80000011604 */
[----:B------:R-:W-:Y:S02]  /*13d60*/  IADD3 R7, R5, R0, -R10 ;  /* 0x0000000005077210 */ /* 0x000fe40007ffe80a */
[----:B------:R-:W-:-:S04]  /*13d70*/  SHF.R.S32.HI R0, RZ, 0x1f, R2 ;  /* 0x0000001fff007819 */ /* 0x000fc80000011402 */
[----:B------:R-:W-:Y:S01]  /*13d80*/  LEA.HI R0, R0, R2, RZ, 0x6 ;  /* 0x0000000200007211 */ /* 0x000fe200078f30ff */
[----:B------:R-:W-:-:S03]  /*13d90*/  VIADD R2, R7, -UR4 ;  /* 0x8000000407027c36 */ /* 0x000fc60008000000 */
[----:B------:R-:W-:-:S04]  /*13da0*/  SHF.R.S32.HI R4, RZ, 0x6, R0 ;  /* 0x00000006ff047819 */ /* 0x000fc80000011400 */
        /* <DEDUP_REMOVED lines=13> */
.L_x_5382:
[----:B------:R-:W-:-:S13]  /*13e80*/  ISETP.NE.AND P0, PT, R3, 0x1, PT ;  /* 0x000000010300780c */ /* 0x000fda0003f05270 */
[----:B--2---:R-:W2:Y:S02]  /*13e90*/  @P0 LDC.64 R4, c[0x0][0x9e8] ;  /* 0x00027a00ff040b82 */ /* 0x004ea40000000a00 */
[----:B--2---:R-:W-:-:S05]  /*13ea0*/  @P0 IMAD.HI.U32 R4, R7, R4, RZ ;  /* 0x0000000407040227 */ /* 0x004fca00078e00ff */
[----:B------:R-:W-:-:S07]  /*13eb0*/  @P0 SHF.R.U32.HI R7, RZ, R5, R4 ;  /* 0x00000005ff070219 */ /* 0x000fce0000011604 */
.L_x_5383:
[----:B------:R-:W-:Y:S05]  /*13ec0*/  BSYNC B0 ;  /* 0x0000000000007941 */ /* 0x000fea0003800000 */
.L_x_5381:
[----:B------:R-:W-:-:S05]  /*13ed0*/  IMAD R3, R7, R3, RZ ;  /* 0x0000000307037224 */ /* 0x000fca00078e02ff */
[----:B------:R-:W-:-:S07]  /*13ee0*/  VIMNMX R2, R2, R3, !PT ;  /* 0x0000000302027248 */ /* 0x000fce0007fe0100 */
.L_x_5380:
[----:B------:R-:W-:Y:S01]  /*13ef0*/  SHF.R.S32.HI R3, RZ, 0x1f, R2 ;  /* 0x0000001fff037819 */ /* 0x000fe20000011402 */
[----:B------:R-:W-:Y:S01]  /*13f00*/  IMAD.MOV.U32 R5, RZ, RZ, RZ ;  /* 0x000000ffff057224 */ /* 0x000fe200078e00ff */
[----:B--2---:R-:W-:Y:S01]  /*13f10*/  SHF.R.U32.HI R4, RZ, 0x10, R6 ;  /* 0x00000010ff047819 */ /* 0x004fe20000011606 */
[----:B------:R-:W-:Y:S01]  /*13f20*/  BSSY B0, `(.L_x_5384) ;  /* 0x0000029000007945 */ /* 0x000fe20003800000 */
[----:B------:R-:W-:Y:S01]  /*13f30*/  LEA.HI R3, R3, R2, RZ, 0x6 ;  /* 0x0000000203037211 */ /* 0x000fe200078f30ff */
[----:B01----:R-:W-:Y:S01]  /*13f40*/  IMAD.MOV.U32 R10, RZ, RZ, R5 ;  /* 0x000000ffff0a7224 */ /* 0x003fe200078e0005 */
[----:B------:R-:W-:Y:S02]  /*13f50*/  ISETP.NE.AND P0, PT, R4, RZ, PT ;  /* 0x000000ff0400720c */ /* 0x000fe40003f05270 */
[----:B------:R-:W-:Y:S02]  /*13f60*/  SHF.R.S32.HI R3, RZ, 0x6, R3 ;  /* 0x00000006ff037819 */ /* 0x000fe40000011403 */
[----:B------:R-:W-:-:S02]  /*13f70*/  LOP3.LUT R8, R6, 0xff, RZ, 0xc0, !PT ;  /* 0x000000ff06087812 */ /* 0x000fc400078ec0ff */
        /* <DEDUP_REMOVED lines=35> */
.L_x_5385:
[----:B------:R-:W-:Y:S05]  /*141b0*/  BSYNC B0 ;  /* 0x0000000000007941 */ /* 0x000fea0003800000 */
.L_x_5384:
        /* <DEDUP_REMOVED lines=15> */
[----:B------:R-:W0:Y:S02]  /*142b0*/  FLO.U32 R0, UR4 ;  /* 0x0000000400007d00 */ /* 0x000e2400080e0000 */
        /* <DEDUP_REMOVED lines=10> */
.L_x_5387:
        /* <DEDUP_REMOVED lines=20> */
.L_x_5390:
[----:B------:R-:W-:Y:S05]  /*144a0*/  BSYNC B6 ;  /* 0x0000000000067941 */ /* 0x000fea0003800000 */
.L_x_5389:
        /* <DEDUP_REMOVED lines=20> */
.L_x_5393:
        /* <DEDUP_REMOVED lines=15> */
.L_x_5392:
[----:B------:R-:W-:Y:S05]  /*146e0*/  BSYNC B6 ;  /* 0x0000000000067941 */ /* 0x000fea0003800000 */
.L_x_5391:
[----:B------:R-:W3:Y:S01]  /*146f0*/  LDL R0, [R1+0xc] ;  /* 0x00000c0001007983 */ /* 0x000ee20000100800 */
[----:B------:R-:W-:Y:S02]  /*14700*/  ULDC.64 UR4, c[0x0][0x9f8] ;  /* 0x00027e0000047ab9 */ /* 0x000fe40000000a00 */
[----:B------:R-:W-:Y:S01]  /*14710*/  ISETP.NE.U32.AND P0, PT, RZ, UR4, PT ;  /* 0x00000004ff007c0c */ /* 0x000fe2000bf05070 */
[----:B------:R-:W4:Y:S03]  /*14720*/  LDL R16, [R1+0x30] ;  /* 0x0000300001107983 */ /* 0x000f260000100800 */
        /* <DEDUP_REMOVED lines=20> */
.L_x_5517:
        /* <DEDUP_REMOVED lines=9> */
.L_x_5520:
        /* <DEDUP_REMOVED lines=9> */
[----:B-1----:R-:W1:Y:S02]  /*14990*/  @P0 LDC.64 R4, c[0x0][0x440] ;  /* 0x00011000ff040b82 */ /* 0x002e640000000a00 */
        /* <DEDUP_REMOVED lines=14> */
.L_x_5397:
[----:B------:R-:W4:Y:S04]  /*14a80*/  LDL R0, [R1+0x10] ;  /* 0x0000100001007983 */ /* 0x000f280000100800 */
[----:B---3--:R-:W3:Y:S01]  /*14a90*/  LDL R2, [R1+0x14] ;  /* 0x0000140001027983 */ /* 0x008ee20000100800 */
[----:B----4-:R-:W-:Y:S01]  /*14aa0*/  IMAD R0, R0, 0x8, R19 ;  /* 0x0000000800007824 */ /* 0x010fe200078e0213 */
[----:B---3--:R-:W-:-:S04]  /*14ab0*/  SHF.L.U32 R2, R2, 0x1f, RZ ;  /* 0x0000001f02027819 */ /* 0x008fc800000006ff */
[----:B------:R-:W3:Y:S02]  /*14ac0*/  SYNCS.PHASECHK.TRANS64.TRYWAIT P0, [R0+URZ+0x28c40], R2 ;  /* 0x028c4002000075a7 */ /* 0x000ee4000800017f */
[----:B---3--:R-:W-:Y:S05]  /*14ad0*/  @!P0 BRA `(.L_x_5398) ;  /* 0x0000005c00548947 */ /* 0x008fea0003800000 */
.L_x_5521:
        /* <DEDUP_REMOVED lines=11> */
.L_x_5399:
[----:B------:R-:W4:Y:S04]  /*14b90*/  LDL R3, [R1+0x10] ;  /* 0x0000100001037983 */ /* 0x000f280000100800 */
[----:B-1----:R-:W2:Y:S04]  /*14ba0*/  LDL R4, [R1+0x20] ;  /* 0x0000200001047983 */ /* 0x002ea80000100800 */
        /* <DEDUP_REMOVED lines=21> */
.L_x_5395:
[----:B------:R-:W3:Y:S01]  /*14d00*/  LDL.LU R3, [R1+0x3c] ;  /* 0x00003c0001037983 */ /* 0x000ee20000300800 */
[----:B------:R-:W-:Y:S05]  /*14d10*/  WARPSYNC.ALL ;  /* 0x0000000000007948 */ /* 0x000fea0003800000 */
[----:B------:R-:W-:Y:S01]  /*14d20*/  ULDC.64 UR4, c[0x0][0x298] ;  /* 0x0000a60000047ab9 */ /* 0x000fe20000000a00 */
[----:B------:R-:W-:Y:S01]  /*14d30*/  BSSY B6, `(.L_x_5400) ;  /* 0x000001c000067945 */ /* 0x000fe20003800000 */
[----:B------:R-:W-:Y:S01]  /*14d40*/  BAR.SYNC.DEFER_BLOCKING 0x8, 0x100 ;  /* 0x0204000000007b1d */ /* 0x000fe20000010000 */
[----:B---3--:R-:W-:Y:S01]  /*14d50*/  SHF.R.S32.HI R0, RZ, 0x1f, R3 ;  /* 0x0000001fff007819 */ /* 0x008fe20000011403 */
[----:B-1----:R-:W-:-:S04]  /*14d60*/  IMAD.WIDE.U32 R4, R3, UR4, RZ ;  /* 0x0000000403047c25 */ /* 0x002fc8000f8e00ff */
        /* <DEDUP_REMOVED lines=24> */
.L_x_5401:
[----:B------:R-:W-:Y:S05]  /*14ef0*/  BSYNC B6 ;  /* 0x0000000000067941 */ /* 0x000fea0003800000 */
.L_x_5400:
[----:B-1----:R-:W3:Y:S01]  /*14f00*/  LDL.LU R0, [R1+0x3c] ;  /* 0x00003c0001007983 */ /* 0x002ee20000300800 */
[----:B------:R-:W-:Y:S01]  /*14f10*/  ULDC.64 UR6, c[0x0][0xa00] ;  /* 0x0002800000067ab9 */ /* 0x000fe20000000a00 */
[----:B------:R-:W-:Y:S01]  /*14f20*/  ULDC.64 UR4, c[0x0][0x2d8] ;  /* 0x0000b60000047ab9 */ /* 0x000fe20000000a00 */
[----:B0-----:R-:W0:Y:S01]  /*14f30*/  LDC R7, c[0x0][0x448] ;  /* 0x00011200ff077b82 */ /* 0x001e220000000800 */
[----:B------:R-:W3:Y:S04]  /*14f40*/  LDL.LU.64 R2, [R1+0x40] ;  /* 0x0000400001027983 */ /* 0x000ee80000300a00 */
[----:B------:R-:W4:Y:S04]  /*14f50*/  LDL R5, [R1+0xc] ;  /* 0x00000c0001057983 */ /* 0x000f280000100800 */
[----:B------:R-:W2:Y:S01]  /*14f60*/  LDL R12, [R1+0x24] ;  /* 0x00002400010c7983 */ /* 0x000ea20000100800 */
[----:B------:R-:W-:Y:S01]  /*14f70*/  ISETP.NE.U32.AND P0, PT, RZ, UR6, PT ;  /* 0x00000006ff007c0c */ /* 0x000fe2000bf05070 */
[----:B------:R-:W-:-:S03]  /*14f80*/  ULDC UR6, c[0x0][0x2b8] ;  /* 0x0000ae0000067ab9 */ /* 0x000fc60000000800 */
[----:B------:R-:W-:Y:S01]  /*14f90*/  ISETP.NE.AND.EX P0, PT, RZ, UR7, PT, P0 ;  /* 0x00000007ff007c0c */ /* 0x000fe2000bf05300 */
[----:B------:R-:W1:Y:S02]  /*14fa0*/  S2R R8, SR_TID.X ;  /* 0x0000000000087919 */ /* 0x000e640000002100 */
[----:B-1----:R-:W-:Y:S02]  /*14fb0*/  IMAD.SHL.U32 R8, R8, 0x10, RZ ;  /* 0x0000001008087824 */ /* 0x002fe400078e00ff */
[----:B---3--:R-:W-:Y:S01]  /*14fc0*/  IMAD.MOV.U32 R3, RZ, RZ, R0 ;  /* 0x000000ffff037224 */ /* 0x008fe200078e0000 */
[----:B----4-:R-:W-:-:S04]  /*14fd0*/  SHF.R.S32.HI R0, RZ, 0x1f, R5 ;  /* 0x0000001fff007819 */ /* 0x010fc80000011405 */
[----:B------:R-:W-:Y:S02]  /*14fe0*/  SEL R4, R0, RZ, !P0 ;  /* 0x000000ff00047207 */ /* 0x000fe40004000000 */
[----:B------:R-:W-:Y:S02]  /*14ff0*/  SEL R0, R5, RZ, !P0 ;  /* 0x000000ff05007207 */ /* 0x000fe40004000000 */
[----:B------:R-:W1:Y:S01]  /*15000*/  S2R R5, SR_TID.X ;  /* 0x0000000000057919 */ /* 0x000e620000002100 */
[----:B------:R-:W-:-:S04]  /*15010*/  IMAD.WIDE.U32 R2, R17, UR4, R2 ;  /* 0x0000000411027c25 */ /* 0x000fc8000f8e0002 */
[----:B------:R-:W-:Y:S01]  /*15020*/  IMAD R3, R17, UR5, R3 ;  /* 0x0000000511037c24 */ /* 0x000fe2000f8e0203 */
[----:B------:R-:W-:Y:S02]  /*15030*/  ULDC.64 UR4, c[0x0][0x2e0] ;  /* 0x0000b80000047ab9 */ /* 0x000fe40000000a00 */
[----:B------:R-:W-:Y:S02]  /*15040*/  IMAD R4, R4, UR4, RZ ;  /* 0x0000000404047c24 */ /* 0x000fe4000f8e02ff */
[----:B------:R-:W-:-:S04]  /*15050*/  IMAD.WIDE.U32 R2, R0, UR4, R2 ;  /* 0x0000000400027c25 */ /* 0x000fc8000f8e0002 */
[----:B------:R-:W-:Y:S01]  /*15060*/  IMAD R0, R0, UR5, R4 ;  /* 0x0000000500007c24 */ /* 0x000fe2000f8e0204 */
[----:B0-----:R-:W-:Y:S01]  /*15070*/  ISETP.NE.AND P0, PT, R7, 0x1, PT ;  /* 0x000000010700780c */ /* 0x001fe20003f05270 */
[----:B------:R-:W0:Y:S01]  /*15080*/  S2R R9, SR_TID.X ;  /* 0x0000000000097919 */ /* 0x000e220000002100 */
[----:B------:R-:W-:-:S11]  /*15090*/  ULDC.64 UR4, c[0x0][0x2d0] ;  /* 0x0000b40000047ab9 */ /* 0x000fd60000000a00 */
[----:B------:R-:W3:Y:S01]  /*150a0*/  @P0 LDC R6, c[0x0][0x450] ;  /* 0x00011400ff060b82 */ /* 0x000ee20000000800 */
[----:B-1----:R-:W-:-:S04]  /*150b0*/  LOP3.LUT R5, R5, 0x7f, RZ, 0xc0, !PT ;  /* 0x0000007f05057812 */ /* 0x002fc800078ec0ff */
[----:B------:R-:W-:-:S04]  /*150c0*/  SHF.R.U32.HI R5, RZ, 0x3, R5 ;  /* 0x00000003ff057819 */ /* 0x000fc80000011605 */
[----:B------:R-:W-:Y:S02]  /*150d0*/  LOP3.LUT R8, R5, 0x70, R8, 0xf8, !PT ;  /* 0x0000007005087812 */ /* 0x000fe400078ef808 */
[----:B------:R-:W1:Y:S03]  /*150e0*/  @P0 LDC R5, c[0x0][0x44c] ;  /* 0x00011300ff050b82 */ /* 0x000e660000000800 */
[----:B--2---:R-:W-:Y:S02]  /*150f0*/  IMAD.IADD R4, R8, 0x1, R12 ;  /* 0x0000000108047824 */ /* 0x004fe400078e020c */
[----:B------:R2:W5:Y:S01]  /*15100*/  LDL R8, [R1+0x54] ;  /* 0x0000540001087983 */ /* 0x0005620000100800 */
[----:B------:R-:W-:Y:S02]  /*15110*/  IMAD.IADD R3, R3, 0x1, R0 ;  /* 0x0000000103037824 */ /* 0x000fe400078e0200 */
[----:B------:R-:W-:Y:S01]  /*15120*/  IMAD.MOV.U32 R0, RZ, RZ, R4 ;  /* 0x000000ffff007224 */ /* 0x000fe200078e0004 */
[----:B------:R-:W4:Y:S01]  /*15130*/  S2R R10, SR_TID.X ;  /* 0x00000000000a7919 */ /* 0x000f220000002100 */
[----:B-1----:R-:W-:-:S05]  /*15140*/  @P0 IMAD.HI.U32 R5, R4, R5, RZ ;  /* 0x0000000504050227 */ /* 0x002fca00078e00ff */
        /* <DEDUP_REMOVED lines=10> */
[----:B0-----:R-:W-:-:S04]  /*151f0*/  IMAD.SHL.U32 R9, R9, 0x8, RZ ;  /* 0x0000000809097824 */ /* 0x001fc800078e00ff */
[----:B------:R-:W-:Y:S02]  /*15200*/  IMAD R0, R0, UR4, RZ ;  /* 0x0000000400007c24 */ /* 0x000fe4000f8e02ff */
[----:B------:R-:W-:-:S04]  /*15210*/  IMAD.WIDE.U32 R2, R4, UR4, R2 ;  /* 0x0000000404027c25 */ /* 0x000fc8000f8e0002 */
[----:B------:R-:W-:Y:S01]  /*15220*/  IMAD R0, R4, UR5, R0 ;  /* 0x0000000504007c24 */ /* 0x000fe2000f8e0200 */
[----:B------:R-:W-:Y:S01]  /*15230*/  ULDC.64 UR4, c[0x0][0x280] ;  /* 0x0000a00000047ab9 */ /* 0x000fe20000000a00 */
[----:B------:R-:W-:Y:S02]  /*15240*/  LOP3.LUT R9, R9, 0x38, RZ, 0xc0, !PT ;  /* 0x0000003809097812 */ /* 0x000fe400078ec0ff */
[----:B------:R-:W-:Y:S01]  /*15250*/  IMAD.IADD R0, R3, 0x1, R0 ;  /* 0x0000000103007824 */ /* 0x000fe200078e0200 */
[----:B------:R-:W-:Y:S01]  /*15260*/  LEA R4, P1, R2, UR4, 0x1 ;  /* 0x0000000402047c11 */ /* 0x000fe2000f8208ff */
[----:B------:R-:W-:Y:S01]  /*15270*/  UMOV UR4, 0xffffffff ;  /* 0xffffffff00047882 */ /* 0x000fe20000000000 */
[----:B----4-:R-:W-:Y:S02]  /*15280*/  LOP3.LUT R10, R10, 0x7f, RZ, 0xc0, !PT ;  /* 0x0000007f0a0a7812 */ /* 0x010fe400078ec0ff */
[----:B------:R-:W-:Y:S02]  /*15290*/  ISETP.GE.AND P0, PT, R9, UR6, PT ;  /* 0x0000000609007c0c */ /* 0x000fe4000bf06270 */
[----:B------:R-:W-:-:S02]  /*152a0*/  LEA.HI.X R0, R2, UR5, R0, 0x1, P1 ;  /* 0x0000000502007c11 */ /* 0x000fc400088f0c00 */
[----:B------:R-:W-:Y:S01]  /*152b0*/  SHF.R.U32.HI R10, RZ, 0x3, R10 ;  /* 0x00000003ff0a7819 */ /* 0x000fe2000001160a */
[----:B--2---:R-:W-:Y:S08]  /*152c0*/  BRA.DIV UR4, `(.L_x_5402) ;  /* 0x00000056046c7947 */ /* 0x004ff0000b800000 */
[----:B------:R-:W2:Y:S04]  /*152d0*/  LDL.LU R6, [R1+0x28] ;  /* 0x0000280001067983 */ /* 0x000ea80000300800 */
[----:B------:R-:W3:Y:S01]  /*152e0*/  LDL.LU R5, [R1+0x24] ;  /* 0x0000240001057983 */ /* 0x000ee20000300800 */
        /* <DEDUP_REMOVED lines=24> */
[----:B------:R-:W-:Y:S04]  /*15470*/  SHFL.IDX PT, R4, R4, 0x3, 0x181f ;  /* 0x00781f0004047f89 */ /* 0x000fe800000e0000 */
[----:B0-----:R-:W0:Y:S04]  /*15480*/  SHFL.IDX PT, R6, R0, 0x2, 0x181f ;  /* 0x00581f0000067f89 */ /* 0x001e2800000e0000 */
[----:B------:R-:W2:Y:S01]  /*15490*/  SHFL.IDX PT, R0, R0, 0x3, 0x181f ;  /* 0x00781f0000007f89 */ /* 0x000ea200000e0000 */
[----:B-1----:R-:W-:-:S05]  /*154a0*/  @!P1 LEA R5, P2, R9, R5, 0x1 ;  /* 0x0000000509059211 */ /* 0x002fca00078408ff */
[----:B0-----:R-:W-:-:S04]  /*154b0*/  @!P1 IMAD.X R6, RZ, RZ, R6, P2 ;  /* 0x000000ffff069224 */ /* 0x001fc800010e0606 */
[----:B------:R-:W-:Y:S02]  /*154c0*/  @!P1 IMAD.MOV.U32 R7, RZ, RZ, R6 ;  /* 0x000000ffff079224 */ /* 0x000fe400078e0006 */
[----:B------:R-:W-:-:S05]  /*154d0*/  @!P1 IMAD.MOV.U32 R6, RZ, RZ, R5 ;  /* 0x000000ffff069224 */ /* 0x000fca00078e0005 */
[----:B--2---:R0:W-:Y:S02]  /*154e0*/  @!P1 LDGSTS.E.BYPASS.LTC128B.128 [R8+0x21400], desc[UR40][R6.64], !P0 ;  /* 0x2140000006089fae */ /* 0x0041e4000c101d68 */
.L_x_5530:
[----:B------:R-:W-:-:S05]  /*154f0*/  VIADD R3, R3, 0x30 ;  /* 0x0000003003037836 */ /* 0x000fca0000000000 */
[----:B------:R-:W-:-:S13]  /*15500*/  ISETP.GE.AND P1, PT, R3, R2, PT ;  /* 0x000000020300720c */ /* 0x000fda0003f26270 */
[----:B------:R-:W-:-:S05]  /*15510*/  @!P1 LEA R2, P2, R9, R4, 0x1 ;  /* 0x0000000409029211 */ /* 0x000fca00078408ff */
[----:B------:R-:W-:-:S05]  /*15520*/  @!P1 IMAD.X R3, RZ, RZ, R0, P2 ;  /* 0x000000ffff039224 */ /* 0x000fca00010e0600 */
[----:B------:R-:W-:Y:S01]  /*15530*/  @!PT LDS RZ, [RZ] ;  /* 0x00000000fffff984 */ /* 0x000fe20000000800 */
[----:B------:R-:W-:Y:S01]  /*15540*/  @!PT LDS RZ, [RZ] ;  /* 0x00000000fffff984 */ /* 0x000fe20000000800 */
[----:B------:R-:W-:Y:S01]  /*15550*/  @!PT LDS RZ, [RZ] ;  /* 0x00000000fffff984 */ /* 0x000fe20000000800 */
[----:B------:R1:W-:Y:S01]  /*15560*/  @!P1 LDGSTS.E.BYPASS.LTC128B.128 [R8+0x21c00], desc[UR40][R2.64], !P0 ;  /* 0x21c0000002089fae */ /* 0x0003e2000c101d68 */
[----:B------:R-:W-:Y:S01]  /*15570*/  PLOP3.LUT P0, PT, PT, PT, PT, 0x80, 0x0 ;  /* 0x000000000000781c */ /* 0x000fe20003f0f070 */
[----:B------:R-:W-:-:S12]  /*15580*/  NOP ;  /* 0x0000000000007918 */ /* 0x000fd80000000000 */
.L_x_5403:
[----:B------:R-:W-:Y:S02]  /*15590*/  PLOP3.LUT P1, PT, P1, P0, PT, 0xa2, 0x0 ;  /* 0x000000000000781c */ /* 0x000fe40000f21472 */
[----:B------:R-:W-:-:S08]  /*155a0*/  @P0 R2UR P1, UR4, R19 ;  /* 0x00000000130402ca */ /* 0x000fd00000020000 */
[----:B------:R-:W-:-:S05]  /*155b0*/  @P0 PLOP3.LUT P0, PT, P1, PT, PT, 0x80, 0x0 ;  /* 0x000000000000081c */ /* 0x000fca0000f0f070 */
[----:B------:R-:W-:Y:S01]  /*155c0*/  @!P1 SYNCS.ARRIVE.TRANS64.RED.A0T1 RZ, [UR4+0x28c00], RZ ;  /* 0x028c00ffffff99a7 */ /* 0x000fe20008200404 */
[----:B------:R-:W-:Y:S07]  /*155d0*/  @!P1 ARRIVES.LDGSTSBAR.64.TRANSCNT [UR4+0x28c00] ;  /* 0x028c0000ff0099b0 */ /* 0x000fee0008000a84 */
[----:B------:R-:W-:Y:S05]  /*155e0*/  @P0 BRA.U.ANY `(.L_x_5403) ;  /* 0xfffffffd00e80947 */ /* 0x000fea000393ffff */
[----:B-1----:R-:W2:Y:S02]  /*155f0*/  LDL.LU R2, [R1+0x48] ;  /* 0x0000480001027983 */ /* 0x002ea40000300800 */
        /* <DEDUP_REMOVED lines=9> */
[----:B------:R-:W2:Y:S03]  /*15690*/  SYNCS.PHASECHK.TRANS64.TRYWAIT P0, [R19+URZ+0x28c20], R0 ;  /* 0x028c2000130075a7 */ /* 0x000ea6000800017f */
[----:B-12---:R-:W-:Y:S05]  /*156a0*/  @!P0 BRA `(.L_x_5405) ;  /* 0x0000005400b88947 */ /* 0x006fea0003800000 */
.L_x_5531:
[----:B------:R-:W-:Y:S05]  /*156b0*/  BSYNC B0 ;  /* 0x0000000000007941 */ /* 0x000fea0003800000 */
.L_x_5404:
[----:B------:R-:W-:Y:S01]  /*156c0*/  LOP3.LUT P0, RZ, R18, 0x1, RZ, 0xc0, !PT ;  /* 0x0000000112ff7812 */ /* 0x000fe2000780c0ff */
[----:B------:R-:W-:-:S12]  /*156d0*/  BSSY B0, `(.L_x_5406) ;  /* 0x0000097000007945 */ /* 0x000fd80003800000 */
[----:B------:R-:W-:Y:S05]  /*156e0*/  @!P0 BRA `(.L_x_5407) ;  /* 0x0000000800548947 */ /* 0x000fea0003800000 */
[----:B------:R-:W1:Y:S04]  /*156f0*/  LDL R4, [R1+0x10] ;  /* 0x0000100001047983 */ /* 0x000e680000100800 */
[----:B------:R-:W2:Y:S01]  /*15700*/  LDL R2, [R1+0x14] ;  /* 0x0000140001027983 */ /* 0x000ea20000100800 */
[----:B------:R-:W-:Y:S01]  /*15710*/  BSSY B1, `(.L_x_5408) ;  /* 0x0000008000017945 */ /* 0x000fe20003800000 */
[----:B------:R-:W3:Y:S02]  /*15720*/  S2R R3, SR_TID.X ;  /* 0x0000000000037919 */ /* 0x000ee40000002100 */
[----:B---3--:R-:W-:-:S04]  /*15730*/  LOP3.LUT R3, R3, 0x7f, RZ, 0xc0, !PT ;  /* 0x0000007f03037812 */ /* 0x008fc800078ec0ff */
[----:B------:R-:W-:Y:S01]  /*15740*/  ISETP.NE.AND P1, PT, R3, RZ, PT ;  /* 0x000000ff0300720c */ /* 0x000fe20003f25270 */
[----:B-1----:R-:W-:Y:S01]  /*15750*/  IMAD R0, R4, 0x8, R19 ;  /* 0x0000000804007824 */ /* 0x002fe200078e0213 */
[----:B--2---:R-:W-:-:S04]  /*15760*/  SHF.L.U32 R2, R2, 0x1f, RZ ;  /* 0x0000001f02027819 */ /* 0x004fc800000006ff */
[----:B------:R-:W1:Y:S02]  /*15770*/  SYNCS.PHASECHK.TRANS64.TRYWAIT P0, [R0+URZ+0x28c60], R2 ;  /* 0x028c6002000075a7 */ /* 0x000e64000800017f */
[----:B-1----:R-:W-:Y:S05]  /*15780*/  @!P0 BRA `(.L_x_5409) ;  /* 0x0000005400948947 */ /* 0x002fea0003800000 */
.L_x_5532:
[----:B------:R-:W-:Y:S05]  /*15790*/  BSYNC B1 ;  /* 0x0000000000017941 */ /* 0x000fea0003800000 */
.L_x_5408:
[----:B------:R-:W-:Y:S04]  /*157a0*/  BSSY B1, `(.L_x_5410) ;  /* 0x0000009000017945 */ /* 0x000fe80003800000 */
        /* <DEDUP_REMOVED lines=8> */
.L_x_5411:
[----:B------:R-:W-:Y:S05]  /*15830*/  BSYNC B1 ;  /* 0x0000000000017941 */ /* 0x000fea0003800000 */
.L_x_5410:
[----:B------:R-:W2:Y:S04]  /*15840*/  LDL R4, [R1+0x18] ;  /* 0x0000180001047983 */ /* 0x000ea80000100800 */
[----:B------:R-:W2:Y:S04]  /*15850*/  LDL.LU R3, [R1+0x20] ;  /* 0x0000200001037983 */ /* 0x000ea80000300800 */
[----:B-1----:R-:W3:Y:S01]  /*15860*/  LDL R2, [R1+0x10] ;  /* 0x0000100001027983 */ /* 0x002ee20000100800 */
        /* <DEDUP_REMOVED lines=10> */
.L_x_5412:
        /* <DEDUP_REMOVED lines=15> */
.L_x_5413:
        /* <DEDUP_REMOVED lines=15> */
.L_x_5414:
        /* <DEDUP_REMOVED lines=15> */
.L_x_5415:
        /* <DEDUP_REMOVED lines=15> */
.L_x_5416:
        /* <DEDUP_REMOVED lines=15> */
.L_x_5417:
        /* <DEDUP_REMOVED lines=15> */
.L_x_5418:
        /* <DEDUP_REMOVED lines=15> */
.L_x_5419:
        /* <DEDUP_REMOVED lines=10> */
.L_x_5407:
[----:B------:R-:W-:Y:S05]  /*16040*/  BSYNC B0 ;  /* 0x0000000000007941 */ /* 0x000fea0003800000 */
.L_x_5406:
[----:B------:R-:W1:Y:S04]  /*16050*/  LDL R4, [R1+0x30] ;  /* 0x0000300001047983 */ /* 0x000e680000100800 */
[----:B------:R-:W2:Y:S01]  /*16060*/  LDL R5, [R1+0x1c] ;  /* 0x00001c0001057983 */ /* 0x000ea20000100800 */
[----:B------:R-:W-:Y:S01]  /*16070*/  BSSY B0, `(.L_x_5420) ;  /* 0x00002b1000007945 */ /* 0x000fe20003800000 */
[----:B-1----:R-:W-:-:S05]  /*16080*/  VIADD R0, R4, 0xfffffffe ;  /* 0xfffffffe04007836 */ /* 0x002fca0000000000 */
[----:B--2---:R-:W-:-:S13]  /*16090*/  ISETP.GE.AND P0, PT, R0, R5, PT ;  /* 0x000000050000720c */ /* 0x004fda0003f06270 */
[----:B------:R-:W-:Y:S05]  /*160a0*/  @!P0 BRA `(.L_x_5421) ;  /* 0x0000002800b48947 */ /* 0x000fea0003800000 */
[----:B------:R-:W2:Y:S04]  /*160b0*/  LDL.LU R9, [R1+0x4c] ;  /* 0x00004c0001097983 */ /* 0x000ea80000300800 */
[----:B0-----:R-:W3:Y:S04]  /*160c0*/  LDL.LU R8, [R1+0x38] ;  /* 0x0000380001087983 */ /* 0x001ee80000300800 */
[----:B------:R-:W4:Y:S04]  /*160d0*/  LDL.LU R7, [R1+0x50] ;  /* 0x0000500001077983 */ /* 0x000f280000300800 */
[----:B------:R-:W5:Y:S04]  /*160e0*/  LDL.LU R6, [R1+0x34] ;  /* 0x0000340001067983 */ /* 0x000f680000300800 */
[----:B------:R-:W5:Y:S01]  /*160f0*/  LDL.LU R4, [R1+0x58] ;  /* 0x0000580001047983 */ /* 0x000f620000300800 */
[----:B------:R-:W-:Y:S01]  /*16100*/  LOP3.LUT R5, RZ, R5, RZ, 0x33, !PT ;  /* 0x00000005ff057212 */ /* 0x000fe200078e33ff */
[----:B------:R-:W-:Y:S01]  /*16110*/  BSSY B2, `(.L_x_5422) ;  /* 0x00000eb000027945 */ /* 0x000fe20003800000 */
[----:B--2---:R-:W-:-:S04]  /*16120*/  VIADD R2, R9, 0x1 ;  /* 0x0000000109027836 */ /* 0x004fc80000000000 */
[----:B---3--:R-:W-:Y:S01]  /*16130*/  IMAD R2, R2, R8, RZ ;  /* 0x0000000802027224 */ /* 0x008fe200078e02ff */
[----:B----4-:R-:W-:-:S04]  /*16140*/  LOP3.LUT R3, RZ, R7, RZ, 0x33, !PT ;  /* 0x00000007ff037212 */ /* 0x010fc800078e33ff */
        /* <DEDUP_REMOVED lines=45> */
.L_x_5426:
        /* <DEDUP_REMOVED lines=8> */
.L_x_5533:
[----:B------:R-:W-:Y:S05]  /*164a0*/  BSYNC B3 ;  /* 0x0000000000037941 */ /* 0x000fea0003800000 */
.L_x_5427:
        /* <DEDUP_REMOVED lines=9> */
.L_x_5430:
[----:B------:R-:W-:Y:S05]  /*16540*/  BSYNC B3 ;  /* 0x0000000000037941 */ /* 0x000fea0003800000 */
.L_x_5429:
[----:B------:R-:W2:Y:S04]  /*16550*/  LDL R6, [R1+0x10] ;  /* 0x0000100001067983 */ /* 0x000ea80000100800 */
[----:B------:R-:W3:Y:S01]  /*16560*/  LDL R7, [R1+0x18] ;  /* 0x0000180001077983 */ /* 0x000ee20000100800 */
[----:B------:R-:W-:Y:S01]  /*16570*/  IMAD.MOV.U32 R10, RZ, RZ, RZ ;  /* 0x000000ffff0a7224 */ /* 0x000fe200078e00ff */
        /* <DEDUP_REMOVED lines=10> */
.L_x_5431:
        /* <DEDUP_REMOVED lines=13> */
.L_x_5534:
[----:B------:R-:W-:Y:S05]  /*166f0*/  BSYNC B3 ;  /* 0x0000000000037941 */ /* 0x000fea0003800000 */
.L_x_5432:
        /* <DEDUP_REMOVED lines=11> */
.L_x_5435:
[----:B------:R-:W-:Y:S05]  /*167b0*/  BSYNC B3 ;  /* 0x0000000000037941 */ /* 0x000fea0003800000 */
.L_x_5434:
[----:B-12---:R-:W2:Y:S01]  /*167c0*/  LDL R2, [R1+0x10] ;  /* 0x0000100001027983 */ /* 0x006ea20000100800 */
        /* <DEDUP_REMOVED lines=9> */
.L_x_5436:
        /* <DEDUP_REMOVED lines=15> */
.L_x_5437:
        /* <DEDUP_REMOVED lines=15> */
.L_x_5438:
        /* <DEDUP_REMOVED lines=15> */
.L_x_5439:
        /* <DEDUP_REMOVED lines=15> */
.L_x_5440:
        /* <DEDUP_REMOVED lines=15> */
.L_x_5441:
        /* <DEDUP_REMOVED lines=15> */
.L_x_5442:
        /* <DEDUP_REMOVED lines=15> */
.L_x_5443:
        /* <DEDUP_REMOVED lines=10> */
.L_x_5425:
[----:B------:R-:W-:Y:S05]  /*16f90*/  BSYNC B1 ;  /* 0x0000000000017941 */ /* 0x000fea0003800000 */
.L_x_5424:
[----:B------:R-:W2:Y:S02]  /*16fa0*/  LDL.LU R6, [R1+0x30] ;  /* 0x0000300001067983 */ /* 0x000ea40000300800 */
[----:B--2---:R-:W-:-:S07]  /*16fb0*/  VIADD R0, R6, 0xfffffffd ;  /* 0xfffffffd06007836 */ /* 0x004fce0000000000 */
.L_x_5423:
[----:B------:R-:W-:Y:S05]  /*16fc0*/  BSYNC B2 ;  /* 0x0000000000027941 */ /* 0x000fea0003800000 */
.L_x_5422:
[----:B------:R-:W-:-:S05]  /*16fd0*/  VIADD R5, R5, 0xfffffffe ;  /* 0xfffffffe05057836 */ /* 0x000fca0000000000 */
[----:B------:R-:W-:-:S13]  /*16fe0*/  ISETP.NE.AND P0, PT, R5, R4, PT ;  /* 0x000000040500720c */ /* 0x000fda0003f05270 */
[----:B------:R-:W-:Y:S05]  /*16ff0*/  @!P0 BRA `(.L_x_5421) ;  /* 0x0000001800e08947 */ /* 0x000fea0003800000 */
.L_x_5484:
        /* <DEDUP_REMOVED lines=35> */
.L_x_5446:
        /* <DEDUP_REMOVED lines=8> */
.L_x_5535:
[----:B------:R-:W-:Y:S05]  /*172b0*/  BSYNC B2 ;  /* 0x0000000000027941 */ /* 0x000fea0003800000 */
.L_x_5447:
        /* <DEDUP_REMOVED lines=9> */
.L_x_5450:
[----:B------:R-:W-:Y:S05]  /*17350*/  BSYNC B2 ;  /* 0x0000000000027941 */ /* 0x000fea0003800000 */
.L_x_5449:
        /* <DEDUP_REMOVED lines=12> */
.L_x_5451:
        /* <DEDUP_REMOVED lines=13> */
.L_x_5536:
[----:B------:R-:W-:Y:S05]  /*174f0*/  BSYNC B2 ;  /* 0x0000000000027941 */ /* 0x000fea0003800000 */
.L_x_5452:
        /* <DEDUP_REMOVED lines=11> */
.L_x_5455:
[----:B------:R-:W-:Y:S05]  /*175b0*/  BSYNC B2 ;  /* 0x0000000000027941 */ /* 0x000fea0003800000 */
.L_x_5454:
        /* <DEDUP_REMOVED lines=9> */
.L_x_5456:
        /* <DEDUP_REMOVED lines=15> */
.L_x_5457:
        /* <DEDUP_REMOVED lines=15> */
.L_x_5458:
        /* <DEDUP_REMOVED lines=15> */
.L_x_5459:
        /* <DEDUP_REMOVED lines=15> */
.L_x_5460:
        /* <DEDUP_REMOVED lines=15> */
.L_x_5461:
        /* <DEDUP_REMOVED lines=15> */
.L_x_5462:
        /* <DEDUP_REMOVED lines=15> */
.L_x_5463:
        /* <DEDUP_REMOVED lines=10> */
.L_x_5445:
[----:B------:R-:W-:Y:S05]  /*17d80*/  BSYNC B1 ;  /* 0x0000000000017941 */ /* 0x000fea0003800000 */
.L_x_5444:
        /* <DEDUP_REMOVED lines=35> */
.L_x_5466:
        /* <DEDUP_REMOVED lines=8> */
.L_x_5537:
[----:B------:R-:W-:Y:S05]  /*18040*/  BSYNC B2 ;  /* 0x0000000000027941 */ /* 0x000fea0003800000 */
.L_x_5467:
        /* <DEDUP_REMOVED lines=9> */
.L_x_5470:
[----:B------:R-:W-:Y:S05]  /*180e0*/  BSYNC B2 ;  /* 0x0000000000027941 */ /* 0x000fea0003800000 */
.L_x_5469:
        /* <DEDUP_REMOVED lines=13> */
.L_x_5471:
        /* <DEDUP_REMOVED lines=13> */
.L_x_5538:
[----:B------:R-:W-:Y:S05]  /*18290*/  BSYNC B2 ;  /* 0x0000000000027941 */ /* 0x000fea0003800000 */
.L_x_5472:
        /* <DEDUP_REMOVED lines=11> */
.L_x_5475:
[----:B------:R-:W-:Y:S05]  /*18350*/  BSYNC B2 ;  /* 0x0000000000027941 */ /* 0x000fea0003800000 */
.L_x_5474:
        /* <DEDUP_REMOVED lines=10> */
.L_x_5476:
        /* <DEDUP_REMOVED lines=15> */
.L_x_5477:
        /* <DEDUP_REMOVED lines=15> */
.L_x_5478:
        /* <DEDUP_REMOVED lines=15> */
.L_x_5479:
        /* <DEDUP_REMOVED lines=15> */
.L_x_5480:
        /* <DEDUP_REMOVED lines=15> */
.L_x_5481:
        /* <DEDUP_REMOVED lines=15> */
.L_x_5482:
        /* <DEDUP_REMOVED lines=15> */
.L_x_5483:
        /* <DEDUP_REMOVED lines=10> */
.L_x_5465:
[----:B------:R-:W-:Y:S05]  /*18b30*/  BSYNC B1 ;  /* 0x0000000000017941 */ /* 0x000fea0003800000 */
.L_x_5464:
[----:B------:R-:W2:Y:S01]  /*18b40*/  LDL R2, [R1+0x1c] ;  /* 0x00001c0001027983 */ /* 0x000ea20000100800 */
[----:B------:R-:W-:Y:S01]  /*18b50*/  VIADD R0, R0, 0xfffffffe ;  /* 0xfffffffe00007836 */ /* 0x000fe20000000000 */
[----:B--2---:R-:W-:-:S13]  /*18b60*/  ISETP.GT.AND P0, PT, R6, R2, PT ;  /* 0x000000020600720c */ /* 0x004fda0003f04270 */
[----:B------:R-:W-:Y:S05]  /*18b70*/  @P0 BRA `(.L_x_5484) ;  /* 0xffffffe400200947 */ /* 0x000fea000383ffff */
.L_x_5421:
[----:B------:R-:W-:Y:S05]  /*18b80*/  BSYNC B0 ;  /* 0x0000000000007941 */ /* 0x000fea0003800000 */
.L_x_5420:
        /* <DEDUP_REMOVED lines=19> */
[----:B0-----:R-:W0:Y:S02]  /*18cc0*/  S2R R6, SR_LTMASK ;  /* 0x0000000000067919 */ /* 0x001e240000003900 */
[----:B0-----:R-:W-:-:S04]  /*18cd0*/  LOP3.LUT R6, R6, UR4, RZ, 0xc0, !PT ;  /* 0x0000000406067c12 */ /* 0x001fc8000f8ec0ff */
[----:B------:R-:W0:Y:S01]  /*18ce0*/  POPC R7, R6 ;  /* 0x0000000600077309 */ /* 0x000e220000000000 */
[----:B--2---:R-:W0:Y:S02]  /*18cf0*/  SHFL.IDX PT, R4, R3, R4, 0x1f ;  /* 0x00001f0403047589 */ /* 0x004e2400000e0000 */
[----:B0-----:R-:W-:-:S05]  /*18d00*/  IADD3 R2, R4, UR37, R7 ;  /* 0x0000002504027c10 */ /* 0x001fca000fffe007 */
[----:B------:R2:W-:Y:S02]  /*18d10*/  STL [R1], R2 ;  /* 0x0000000201007387 */ /* 0x0005e40000100800 */
.L_x_5486:
[----:B------:R-:W-:Y:S05]  /*18d20*/  BSYNC B0 ;  /* 0x0000000000007941 */ /* 0x000fea0003800000 */
.L_x_5485:
[----:B------:R-:W-:-:S05]  /*18d30*/  SEL R0, R0, RZ, P0 ;  /* 0x000000ff00007207 */ /* 0x000fca0000000000 */
[----:B------:R3:W-:Y:S02]  /*18d40*/  STL [R1+0x10], R0 ;  /* 0x0000100001007387 */ /* 0x0007e40000100800 */
.L_x_5388:
[----:B------:R-:W-:Y:S05]  /*18d50*/  BSYNC B7 ;  /* 0x0000000000077941 */ /* 0x000fea0003800000 */
.L_x_5386:
        /* <DEDUP_REMOVED lines=8> */
[----:B01----:R-:W0:Y:S04]  /*18de0*/  LDS.128 R4, [R19+0x28cd0] ;  /* 0x028cd00013047984 */ /* 0x003e280000000c00 */
[----:B0-----:R1:W-:Y:S04]  /*18df0*/  STL.64 [R1], R4 ;  /* 0x0000000401007387 */ /* 0x0013e80000100a00 */
[----:B------:R1:W-:Y:S01]  /*18e00*/  STL.64 [R1+0x8], R6 ;  /* 0x0000080601007387 */ /* 0x0003e20000100a00 */
[----:B------:R-:W-:Y:S06]  /*18e10*/  BAR.ARV 0x4, 0x180 ;  /* 0x0106000000007b1d */ /* 0x000fec0000002000 */
[----:B------:R-:W-:Y:S05]  /*18e20*/  BRA `(.L_x_5488) ;  /* 0x0000001000307947 */ /* 0x000fea0003800000 */
.L_x_5487:
[----:B------:R-:W5:Y:S01]  /*18e30*/  S2R R16, SR_TID.X ;  /* 0x0000000000107919 */ /* 0x000f620000002100 */
[----:B------:R-:W-:Y:S01]  /*18e40*/  UMOV UR4, 0xffffffff ;  /* 0xffffffff00047882 */ /* 0x000fe20000000000 */
[----:B-----5:R-:W-:-:S04]  /*18e50*/  LOP3.LUT R16, R16, 0x1f, RZ, 0xc0, !PT ;  /* 0x0000001f10107812 */ /* 0x020fc800078ec0ff */
[----:B------:R-:W-:Y:S01]  /*18e60*/  ISETP.NE.AND P0, PT, R16, 0x1f, PT ;  /* 0x0000001f1000780c */ /* 0x000fe20003f05270 */
[----:B------:R-:W-:-:S12]  /*18e70*/  BRA.DIV UR4, `(.L_x_5489) ;  /* 0x0000002204647947 */ /* 0x000fd8000b800000 */
[----:B-1----:R-:W2:Y:S01]  /*18e80*/  LDL.LU R3, [R1] ;  /* 0x0000000001037983 */ /* 0x002ea20000300800 */
[----:B------:R-:W-:-:S03]  /*18e90*/  ULDC UR4, c[0x0][0xc3c] ;  /* 0x00030f0000047ab9 */ /* 0x000fc60000000800 */
[----:B0-----:R-:W3:Y:S01]  /*18ea0*/  LDL R8, [R1+0xc] ;  /* 0x00000c0001087983 */ /* 0x001ee20000100800 */
[----:B--2---:R-:W-:Y:S02]  /*18eb0*/  IMAD.MOV.U32 R10, RZ, RZ, R3 ;  /* 0x000000ffff0a7224 */ /* 0x004fe400078e0003 */
[----:B---34-:R-:W-:-:S05]  /*18ec0*/  IMAD.IADD R0, R8, 0x1, R16 ;  /* 0x0000000108007824 */ /* 0x018fca00078e0210 */
        /* <DEDUP_REMOVED lines=16> */
[----:B---3--:R-:W-:Y:S01]  /*18fd0*/  @!P1 IMAD.MOV.U32 R7, RZ, RZ, R6 ;  /* 0x000000ffff079224 */ /* 0x008fe200078e0006 */
        /* <DEDUP_REMOVED lines=19> */
.L_x_5548:
[----:B------:R-:W-:Y:S02]  /*19110*/  ULDC UR4, c[0x0][0xc38] ;  /* 0x00030e0000047ab9 */ /* 0x000fe40000000800 */
[----:B------:R-:W-:-:S04]  /*19120*/  IMAD.U32 R8, RZ, RZ, UR4 ;  /* 0x00000004ff087e24 */ /* 0x000fc8000f8e00ff */
[----:B-1----:R-:W-:-:S04]  /*19130*/  IMAD R9, R14, R8, RZ ;  /* 0x000000080e097224 */ /* 0x002fc800078e02ff */
[----:B------:R-:W-:-:S05]  /*19140*/  IMAD.IADD R0, R0, 0x1, R9 ;  /* 0x0000000100007824 */ /* 0x000fca00078e0209 */
[----:B------:R-:W-:-:S13]  /*19150*/  ISETP.GT.AND P6, PT, R0, R4, PT ;  /* 0x000000040000720c */ /* 0x000fda0003fc4270 */
[----:B------:R-:W-:Y:S05]  /*19160*/  @P6 BRA `(.L_x_5490) ;  /* 0x0000000000ac6947 */ /* 0x000fea0003800000 */
.L_x_5493:
        /* <DEDUP_REMOVED lines=37> */
.L_x_5556:
[----:B------:R-:W-:Y:S02]  /*193c0*/  ULDC UR4, c[0x0][0xc38] ;  /* 0x00030e0000047ab9 */ /* 0x000fe40000000800 */
[----:B------:R-:W-:-:S04]  /*193d0*/  IMAD.U32 R8, RZ, RZ, UR4 ;  /* 0x00000004ff087e24 */ /* 0x000fc8000f8e00ff */
[----:B-1----:R-:W-:-:S04]  /*193e0*/  IMAD R9, R14, R8, RZ ;  /* 0x000000080e097224 */ /* 0x002fc800078e02ff */
[----:B------:R-:W-:-:S05]  /*193f0*/  IMAD.IADD R0, R9, 0x1, R0 ;  /* 0x0000000109007824 */ /* 0x000fca00078e0200 */
[----:B------:R-:W-:-:S13]  /*19400*/  ISETP.GT.AND P6, PT, R0, R4, PT ;  /* 0x000000040000720c */ /* 0x000fda0003fc4270 */
[----:B------:R-:W-:Y:S05]  /*19410*/  @!P6 BRA `(.L_x_5493) ;  /* 0xfffffffc0054e947 */ /* 0x000fea000383ffff */
.L_x_5490:
        /* <DEDUP_REMOVED lines=12> */
.L_x_5561:
[----:B------:R-:W-:-:S13]  /*194e0*/  ISETP.NE.AND P0, PT, R3, RZ, PT ;  /* 0x000000ff0300720c */ /* 0x000fda0003f05270 */
[----:B------:R-:W-:Y:S05]  /*194f0*/  @!P0 BRA `(.L_x_5495) ;  /* 0x0000000000108947 */ /* 0x000fea0003800000 */
[----:B------:R-:W-:Y:S01]  /*19500*/  UMOV UR4, 0xffffffff ;  /* 0xffffffff00047882 */ /* 0x000fe20000000000 */
[----:B------:R-:W-:Y:S02]  /*19510*/  VIADD R12, R10, 0xffffffff ;  /* 0xffffffff0a0c7836 */ /* 0x000fe40000000000 */
[----:B------:R-:W-:Y:S05]  /*19520*/  BRA.DIV UR4, `(.L_x_5496) ;  /* 0x0000002604287947 */ /* 0x000fea000b800000 */
[----:B------:R2:W4:Y:S02]  /*19530*/  SHFL.IDX PT, R6, R2, R12, 0x1f ;  /* 0x00001f0c02067589 */ /* 0x00052400000e0000 */
.L_x_5495:
[----:B----4-:R-:W-:Y:S01]  /*19540*/  IMAD R3, R6, R8, R9 ;  /* 0x0000000806037224 */ /* 0x010fe200078e0209 */
[----:B------:R-:W-:-:S03]  /*19550*/  ISETP.NE.AND P0, PT, R7, 0x1, PT ;  /* 0x000000010700780c */ /* 0x000fc60003f05270 */
[----:B------:R-:W-:Y:S01]  /*19560*/  IMAD.IADD R4, R4, 0x1, -R3 ;  /* 0x0000000104047824 */ /* 0x000fe200078e0a03 */
[----:B------:R4:W-:Y:S09]  /*19570*/  STL [R1], R3 ;  /* 0x0000000301007387 */ /* 0x0009f20000100800 */
[----:B------:R-:W-:Y:S05]  /*19580*/  @!P0 BRA `(.L_x_5497) ;  /* 0x0000000000e48947 */ /* 0x000fea0003800000 */
[----:B-1-3--:R-:W-:-:S04]  /*19590*/  IABS R5, R0 ;  /* 0x0000000000057213 */ /* 0x00afc80000000000 */
[----:B------:R-:W1:Y:S08]  /*195a0*/  I2F.RP R6, R5 ;  /* 0x0000000500067306 */ /* 0x000e700000209400 */
[----:B-1----:R-:W1:Y:S02]  /*195b0*/  MUFU.RCP R6, R6 ;  /* 0x0000000600067308 */ /* 0x002e640000001000 */
[----:B-1----:R-:W-:-:S06]  /*195c0*/  VIADD R9, R6, 0xffffffe ;  /* 0x0ffffffe06097836 */ /* 0x002fcc0000000000 */
[----:B----4-:R-:W0:Y:S02]  /*195d0*/  F2I.FTZ.U32.TRUNC.NTZ R3, R9 ;  /* 0x0000000900037305 */ /* 0x010e24000021f000 */
[----:B0-2---:R-:W-:-:S04]  /*195e0*/  IMAD.MOV R2, RZ, RZ, -R3 ;  /* 0x000000ffff027224 */ /* 0x005fc800078e0a03 */
        /* <DEDUP_REMOVED lines=38> */
[----:B------:R-:W-:Y:S01]  /*19850*/  IMAD.MOV R5, RZ, RZ, -R3 ;  /* 0x000000ffff057224 */ /* 0x000fe200078e0a03 */
[----:B------:R-:W-:-:S03]  /*19860*/  LOP3.LUT R2, R3, R7, RZ, 0x3c, !PT ;  /* 0x0000000703027212 */ /* 0x000fc600078e3cff */
[----:B------:R-:W-:Y:S01]  /*19870*/  IMAD R4, R0, R5, R4 ;  /* 0x0000000500047224 */ /* 0x000fe200078e0204 */
        /* <DEDUP_REMOVED lines=10> */
.L_x_5497:
[----:B-1-3--:R-:W3:Y:S01]  /*19920*/  LDL R5, [R1+0xc] ;  /* 0x00000c0001057983 */ /* 0x00aee20000100800 */
[----:B0-2-4-:R-:W3:Y:S02]  /*19930*/  LDC.64 R2, c[0x0][0xc90] ;  /* 0x00032400ff027b82 */ /* 0x015ee40000000a00 */
[----:B---3--:R-:W-:-:S05]  /*19940*/  IMAD.WIDE R2, R5, 0x4, R2 ;  /* 0x0000000405027825 */ /* 0x008fca00078e0202 */
        /* <DEDUP_REMOVED lines=60> */
.L_x_5498:
[----:B-1----:R-:W-:-:S05]  /*19d10*/  LOP3.LUT R3, RZ, R4, RZ, 0x33, !PT ;  /* 0x00000004ff037212 */ /* 0x002fca00078e33ff */
[----:B------:R-:W-:-:S05]  /*19d20*/  IMAD.IADD R0, R0, 0x1, R3 ;  /* 0x0000000100007824 */ /* 0x000fca00078e0203 */
[----:B------:R1:W-:Y:S01]  /*19d30*/  STL [R1+0x4], R0 ;  /* 0x0000040001007387 */ /* 0x0003e20000100800 */
[----:B------:R-:W-:Y:S05]  /*19d40*/  BRA `(.L_x_5499) ;  /* 0x0000000000287947 */ /* 0x000fea0003800000 */
.L_x_5491:
        /* <DEDUP_REMOVED lines=10> */
.L_x_5499:
[----:B0-----:R-:W2:Y:S04]  /*19df0*/  LDL R3, [R1+0x8] ;  /* 0x0000080001037983 */ /* 0x001ea80000100800 */
[----:B------:R-:W3:Y:S04]  /*19e00*/  LDL R2, [R1+0xc] ;  /* 0x00000c0001027983 */ /* 0x000ee80000100800 */
[----:B------:R-:W4:Y:S04]  /*19e10*/  LDL R5, [R1+0x4] ;  /* 0x0000040001057983 */ /* 0x000f280000100800 */
[----:B------:R-:W4:Y:S01]  /*19e20*/  LDL R4, [R1] ;  /* 0x0000000001047983 */ /* 0x000f220000100800 */
[----:B-1----:R-:W0:Y:S01]  /*19e30*/  S2R R0, SR_TID.X ;  /* 0x0000000000007919 */ /* 0x002e220000002100 */
        /* <DEDUP_REMOVED lines=11> */
.L_x_5488:
[----:B---34-:R-:W3:Y:S01]  /*19ef0*/  LDL R0, [R1+0xc] ;  /* 0x00000c0001007983 */ /* 0x018ee20000100800 */
[----:B------:R-:W-:Y:S02]  /*19f00*/  ULDC UR4, c[0x0][0xc3c] ;  /* 0x00030f0000047ab9 */ /* 0x000fe40000000800 */
[----:B---3--:R-:W-:-:S13]  /*19f10*/  ISETP.GE.AND P0, PT, R0, UR4, PT ;  /* 0x0000000400007c0c */ /* 0x008fda000bf06270 */
[----:B------:R-:W-:Y:S05]  /*19f20*/  @!P0 BRA `(.L_x_5500) ;  /* 0xffffff9400c08947 */ /* 0x000fea000383ffff */
[----:B------:R-:W-:Y:S05]  /*19f30*/  BSYNC B8 ;  /* 0x0000000000087941 */ /* 0x000fea0003800000 */
.L_x_5372:
[----:B---3--:R-:W3:Y:S01]  /*19f40*/  LDL.LU R0, [R1+0x48] ;  /* 0x0000480001007983 */ /* 0x008ee20000300800 */
[----:B------:R-:W-:Y:S01]  /*19f50*/  BSSY B0, `(.L_x_5501) ;  /* 0x000000b000007945 */ /* 0x000fe20003800000 */
[----:B01----:R-:W0:Y:S01]  /*19f60*/  S2R R5, SR_CgaCtaId ;  /* 0x0000000000057919 */ /* 0x003e220000008800 */
[----:B---3--:R-:W-:-:S05]  /*19f70*/  VIADD R0, R0, 0x1 ;  /* 0x0000000100007836 */ /* 0x008fca0000000000 */
[----:B--2---:R-:W-:-:S04]  /*19f80*/  LEA.HI R2, R0, R0, RZ, 0x1 ;  /* 0x0000000000027211 */ /* 0x004fc800078f08ff */
[----:B------:R-:W-:-:S05]  /*19f90*/  LOP3.LUT R3, R2, 0xfffffffe, RZ, 0xc0, !PT ;  /* 0xfffffffe02037812 */ /* 0x000fca00078ec0ff */
[----:B------:R-:W-:Y:S01]  /*19fa0*/  IMAD.IADD R3, R0, 0x1, -R3 ;  /* 0x0000000100037824 */ /* 0x000fe200078e0a03 */
[----:B------:R-:W-:-:S04]  /*19fb0*/  MOV R0, 0x400 ;  /* 0x0000040000007802 */ /* 0x000fc80000000f00 */
[----:B0-----:R-:W-:Y:S02]  /*19fc0*/  LEA R0, R5, R0, 0x18 ;  /* 0x0000000005007211 */ /* 0x001fe400078ec0ff */
[----:B------:R-:W-:-:S04]  /*19fd0*/  SHF.L.U32 R3, R3, 0x1f, RZ ;  /* 0x0000001f03037819 */ /* 0x000fc800000006ff */
[----:B------:R-:W0:Y:S02]  /*19fe0*/  SYNCS.PHASECHK.TRANS64.TRYWAIT P0, [R0+URZ+0x28c20], R3 ;  /* 0x028c2003000075a7 */ /* 0x000e24000800017f */
[----:B0-----:R-:W-:Y:S05]  /*19ff0*/  @!P0 BRA `(.L_x_5502) ;  /* 0x00000018009c8947 */ /* 0x001fea0003800000 */
.L_x_5564:
[----:B------:R-:W-:Y:S05]  /*1a000*/  BSYNC B0 ;  /* 0x0000000000007941 */ /* 0x000fea0003800000 */
.L_x_5501:
[----:B------:R-:W-:-:S03]  /*1a010*/  UMOV UR4, 0xffffffff ;  /* 0xffffffff00047882 */ /* 0x000fc60000000000 */
[----:B------:R-:W-:Y:S05]  /*1a020*/  BRA.DIV UR4, `(.L_x_5503) ;  /* 0x0000001a04a47947 */ /* 0x000fea000b800000 */
[----:B------:R-:W1:Y:S02]  /*1a030*/  S2R R2, SR_TID.X ;  /* 0x0000000000027919 */ /* 0x000e640000002100 */
[----:B-1----:R-:W-:-:S04]  /*1a040*/  SHF.R.U32.HI R2, RZ, 0x5, R2 ;  /* 0x00000005ff027819 */ /* 0x002fc80000011602 */
[----:B------:R-:W-:-:S05]  /*1a050*/  LOP3.LUT R2, R2, 0x3, RZ, 0xc0, !PT ;  /* 0x0000000302027812 */ /* 0x000fca00078ec0ff */
[----:B------:R1:W2:Y:S02]  /*1a060*/  SHFL.IDX PT, R14, R2, RZ, 0x1f ;  /* 0x00001fff020e7589 */ /* 0x0002a400000e0000 */
.L_x_5567:
[----:B--2---:R-:W-:Y:S01]  /*1a070*/  ISETP.NE.AND P0, PT, R14, RZ, PT ;  /* 0x000000ff0e00720c */ /* 0x004fe20003f05270 */
[----:B------:R-:W-:-:S12]  /*1a080*/  BSSY B0, `(.L_x_5504) ;  /* 0x0000027000007945 */ /* 0x000fd80003800000 */
[----:B------:R-:W-:Y:S05]  /*1a090*/  @P0 BRA `(.L_x_5505) ;  /* 0x0000000000940947 */ /* 0x000fea0003800000 */
[----:B------:R-:W-:-:S03]  /*1a0a0*/  UMOV UR4, 0xffffffff ;  /* 0xffffffff00047882 */ /* 0x000fc60000000000 */
[----:B------:R-:W-:Y:S05]  /*1a0b0*/  BRA.DIV UR4, `(.L_x_5506) ;  /* 0x0000001a04b47947 */ /* 0x000fea000b800000 */
[----:B------:R-:W-:-:S13]  /*1a0c0*/  ELECT P6, URZ, PT ;  /* 0x00000000003f782f */ /* 0x000fda00038c0000 */
.L_x_5570:
[----:B------:R-:W-:Y:S05]  /*1a0d0*/  @!P6 BRA `(.L_x_5505) ;  /* 0x000000000084e947 */ /* 0x000fea0003800000 */
[----:B------:R-:W-:-:S06]  /*1a0e0*/  ULOP3.LUT UR4, UR36, 0x2, URZ, 0xfc, !UPT ;  /* 0x0000000224047892 */ /* 0x000fcc000f8efc3f */
[----:B-1----:R-:W-:-:S05]  /*1a0f0*/  IMAD.U32 R2, RZ, RZ, UR4 ;  /* 0x00000004ff027e24 */ /* 0x002fca000f8e00ff */
[----:B------:R-:W-:-:S13]  /*1a100*/  ISETP.NE.AND P2, PT, R2, 0x3, PT ;  /* 0x000000030200780c */ /* 0x000fda0003f45270 */
[----:B------:R-:W-:Y:S05]  /*1a110*/  @!P2 BRA `(.L_x_5507) ;  /* 0x000000000004a947 */ /* 0x000fea0003800000 */
[----:B------:R-:W-:Y:S01]  /*1a120*/  BPT.TRAP 0x1 ;  /* 0x000000040000795c */ /* 0x000fe20000300000 */
.L_x_5507:
        /* <DEDUP_REMOVED lines=14> */
.L_x_5571:
[----:B------:R-:W1:Y:S02]  /*1a210*/  SYNCS.PHASECHK.TRANS64.TRYWAIT P0, [R7+URZ], R2 ;  /* 0x00000002070075a7 */ /* 0x000e64000800017f */
[----:B-1----:R-:W-:Y:S05]  /*1a220*/  @!P0 BRA `(.L_x_5509) ;  /* 0x00000018008c8947 */ /* 0x002fea0003800000 */
.L_x_5572:
[----:B------:R-:W-:Y:S05]  /*1a230*/  @!P2 BRA `(.L_x_5510) ;  /* 0x000000000004a947 */ /* 0x000fea0003800000 */
[----:B------:R-:W-:Y:S01]  /*1a240*/  BPT.TRAP 0x1 ;  /* 0x000000040000795c */ /* 0x000fe20000300000 */
.L_x_5510:
[----:B------:R-:W2:Y:S01]  /*1a250*/  LDL.LU R4, [R1+0x10] ;  /* 0x0000100001047983 */ /* 0x000ea20000300800 */
[----:B------:R-:W-:-:S04]  /*1a260*/  VIADD R0, R0, 0x28c60 ;  /* 0x00028c6000007836 */ /* 0x000fc80000000000 */
[----:B--2---:R-:W-:-:S04]  /*1a270*/  IMAD R4, R4, 0x8, R0 ;  /* 0x0000000804047824 */ /* 0x004fc800078e0200 */
[----:B------:R-:W2:Y:S02]  /*1a280*/  SYNCS.PHASECHK.TRANS64.TRYWAIT P0, [R4+URZ], R5 ;  /* 0x00000005040075a7 */ /* 0x000ea4000800017f */
[----:B--2---:R-:W-:Y:S05]  /*1a290*/  @!P0 BRA `(.L_x_5511) ;  /* 0x0000001800848947 */ /* 0x004fea0003800000 */
.L_x_5573:
[----:B------:R-:W-:-:S07]  /*1a2a0*/  IMAD R3, R3, 0x8, R0 ;  /* 0x0000000803037824 */ /* 0x000fce00078e0200 */
.L_x_5512:
[----:B---3--:R3:W4:Y:S02]  /*1a2b0*/  SYNCS.PHASECHK.TRANS64.TRYWAIT P0, [R3+URZ], R2 ;  /* 0x00000002030075a7 */ /* 0x008724000800017f */
[----:B----4-:R-:W-:Y:S05]  /*1a2c0*/  @!P0 NANOSLEEP.SYNCS 0x989680 ;  /* 0x009896800000895d */ /* 0x010fea0003900000 */
[----:B------:R-:W4:Y:S02]  /*1a2d0*/  @!P0 SYNCS.PHASECHK.TRANS64 P0, [R3+URZ], R2 ;  /* 0x00000002030085a7 */ /* 0x000f24000800007f */
[----:B----4-:R-:W-:Y:S05]  /*1a2e0*/  @!P0 BRA `(.L_x_5512) ;  /* 0xfffffffc00f08947 */ /* 0x010fea000383ffff */
.L_x_5505:
[----:B------:R-:W-:Y:S05]  /*1a2f0*/  BSYNC B0 ;  /* 0x0000000000007941 */ /* 0x000fea0003800000 */
.L_x_5504:
[----:B------:R-:W-:Y:S05]  /*1a300*/  EXIT ;  /* 0x000000000000794d */ /* 0x000fea0003800000 */
.L_x_5263:
[----:B0-----:R-:W-:-:S04]  /*1a310*/  IMAD.U32 R3, RZ, RZ, UR23 ;  /* 0x00000017ff037e24 */ /* 0x001fc8000f8e00ff */
[----:B------:R0:W1:Y:S03]  /*1a320*/  SYNCS.PHASECHK.TRANS64.TRYWAIT P1, [R3+URZ+0x28c50], R0 ;  /* 0x028c5000030075a7 */ /* 0x000066000802017f */
[----:B-1----:R-:W-:Y:S05]  /*1a330*/  @!P1 NANOSLEEP.SYNCS 0x989680 ;  /* 0x009896800000995d */ /* 0x002fea0003900000 */
[----:B------:R-:W1:Y:S02]  /*1a340*/  @!P1 SYNCS.PHASECHK.TRANS64 P1, [R3+URZ+0x28c50], R0 ;  /* 0x028c5000030095a7 */ /* 0x000e64000802007f */
[----:B-1----:R-:W-:Y:S05]  /*1a350*/  @!P1 BRA `(.L_x_5263) ;  /* 0xfffffffc00ec9947 */ /* 0x002fea000383ffff */
[----:B------:R-:W-:Y:S05]  /*1a360*/  BRA `(.L_x_5513) ;  /* 0xfffffe80008c7947 */ /* 0x000fea000383ffff */
.L_x_5268:
[----:B-1----:R-:W-:-:S04]  /*1a370*/  IMAD.U32 R3, RZ, RZ, UR23 ;  /* 0x00000017ff037e24 */ /* 0x002fc8000f8e00ff */
[----:B------:R1:W2:Y:S03]  /*1a380*/  SYNCS.PHASECHK.TRANS64.TRYWAIT P1, [R3+URZ+0x28c50], R0 ;  /* 0x028c5000030075a7 */ /* 0x0002a6000802017f */
[----:B--2---:R-:W-:Y:S05]  /*1a390*/  @!P1 NANOSLEEP.SYNCS 0x989680 ;  /* 0x009896800000995d */ /* 0x004fea0003900000 */
[----:B------:R-:W2:Y:S02]  /*1a3a0*/  @!P1 SYNCS.PHASECHK.TRANS64 P1, [R3+URZ+0x28c50], R0 ;  /* 0x028c5000030095a7 */ /* 0x000ea4000802007f */
[----:B--2---:R-:W-:Y:S05]  /*1a3b0*/  @!P1 BRA `(.L_x_5268) ;  /* 0xfffffffc00ec9947 */ /* 0x004fea000383ffff */
[----:B------:R-:W-:Y:S05]  /*1a3c0*/  BRA `(.L_x_5267) ;  /* 0xfffffe8c00907947 */ /* 0x000fea000383ffff */
.L_x_5278:
[----:B0-----:R-:W-:-:S04]  /*1a3d0*/  IMAD.U32 R3, RZ, RZ, UR46 ;  /* 0x0000002eff037e24 */ /* 0x001fc8000f8e00ff */
[----:B------:R0:W1:Y:S03]  /*1a3e0*/  SYNCS.PHASECHK.TRANS64.TRYWAIT P1, [R3+URZ+0x28c00], R0 ;  /* 0x028c0000030075a7 */ /* 0x000066000802017f */
[----:B-1----:R-:W-:Y:S05]  /*1a3f0*/  @!P1 NANOSLEEP.SYNCS 0x989680 ;  /* 0x009896800000995d */ /* 0x002fea0003900000 */
[----:B------:R-:W1:Y:S02]  /*1a400*/  @!P1 SYNCS.PHASECHK.TRANS64 P1, [R3+URZ+0x28c00], R0 ;  /* 0x028c0000030095a7 */ /* 0x000e64000802007f */
[----:B-1----:R-:W-:Y:S05]  /*1a410*/  @!P1 BRA `(.L_x_5278) ;  /* 0xfffffffc00ec9947 */ /* 0x002fea000383ffff */
[----:B------:R-:W-:Y:S05]  /*1a420*/  BRA `(.L_x_5514) ;  /* 0xfffffea400b47947 */ /* 0x000fea000383ffff */
.L_x_5282:
[----:B--2---:R2:W3:Y:S02]  /*1a430*/  SYNCS.PHASECHK.TRANS64.TRYWAIT P1, [R7+URZ+0x28c30], R8 ;  /* 0x028c3008070075a7 */ /* 0x0044e4000802017f */
[----:B---3--:R-:W-:Y:S05]  /*1a440*/  @!P1 NANOSLEEP.SYNCS 0x989680 ;  /* 0x009896800000995d */ /* 0x008fea0003900000 */
[----:B------:R-:W3:Y:S02]  /*1a450*/  @!P1 SYNCS.PHASECHK.TRANS64 P1, [R7+URZ+0x28c30], R8 ;  /* 0x028c3008070095a7 */ /* 0x000ee4000802007f */
[----:B---3--:R-:W-:Y:S05]  /*1a460*/  @!P1 BRA `(.L_x_5282) ;  /* 0xfffffffc00f09947 */ /* 0x008fea000383ffff */
[----:B------:R-:W-:Y:S05]  /*1a470*/  BRA `(.L_x_5281) ;  /* 0xfffffea400d07947 */ /* 0x000fea000383ffff */
.L_x_5294:
[----:B---3--:R3:W0:Y:S02]  /*1a480*/  SYNCS.PHASECHK.TRANS64.TRYWAIT P2, [R7+URZ+0x28c50], R8 ;  /* 0x028c5008070075a7 */ /* 0x008624000804017f */
[----:B0-----:R-:W-:Y:S05]  /*1a490*/  @!P2 NANOSLEEP.SYNCS 0x989680 ;  /* 0x009896800000a95d */ /* 0x001fea0003900000 */
[----:B------:R-:W0:Y:S02]  /*1a4a0*/  @!P2 SYNCS.PHASECHK.TRANS64 P2, [R7+URZ+0x28c50], R8 ;  /* 0x028c50080700a5a7 */ /* 0x000e24000804007f */
[----:B0-----:R-:W-:Y:S05]  /*1a4b0*/  @!P2 BRA `(.L_x_5294) ;  /* 0xfffffffc00f0a947 */ /* 0x001fea000383ffff */
[----:B------:R-:W-:Y:S05]  /*1a4c0*/  BRA `(.L_x_5293) ;  /* 0xfffffec000707947 */ /* 0x000fea000383ffff */
.L_x_5302:
[----:B-1----:R-:W-:-:S04]  /*1a4d0*/  IMAD.U32 R8, RZ, RZ, UR27 ;  /* 0x0000001bff087e24 */ /* 0x002fc8000f8e00ff */
[----:B------:R1:W2:Y:S03]  /*1a4e0*/  SYNCS.PHASECHK.TRANS64.TRYWAIT P2, [R8+URZ+0x28c30], R7 ;  /* 0x028c3007080075a7 */ /* 0x0002a6000804017f */
[----:B--2---:R-:W-:Y:S05]  /*1a4f0*/  @!P2 NANOSLEEP.SYNCS 0x989680 ;  /* 0x009896800000a95d */ /* 0x004fea0003900000 */
[----:B------:R-:W2:Y:S02]  /*1a500*/  @!P2 SYNCS.PHASECHK.TRANS64 P2, [R8+URZ+0x28c30], R7 ;  /* 0x028c30070800a5a7 */ /* 0x000ea4000804007f */
[----:B--2---:R-:W-:Y:S05]  /*1a510*/  @!P2 BRA `(.L_x_5302) ;  /* 0xfffffffc00eca947 */ /* 0x004fea000383ffff */
[----:B------:R-:W-:Y:S05]  /*1a520*/  BRA `(.L_x_5301) ;  /* 0xfffffec400c47947 */ /* 0x000fea000383ffff */
.L_x_5314:
[----:B--2---:R2:W3:Y:S02]  /*1a530*/  SYNCS.PHASECHK.TRANS64.TRYWAIT P2, [R10+URZ+0x28c50], R7 ;  /* 0x028c50070a0075a7 */ /* 0x0044e4000804017f */
[----:B---3--:R-:W-:Y:S05]  /*1a540*/  @!P2 NANOSLEEP.SYNCS 0x989680 ;  /* 0x009896800000a95d */ /* 0x008fea0003900000 */
[----:B------:R-:W3:Y:S02]  /*1a550*/  @!P2 SYNCS.PHASECHK.TRANS64 P2, [R10+URZ+0x28c50], R7 ;  /* 0x028c50070a00a5a7 */ /* 0x000ee4000804007f */
[----:B---3--:R-:W-:Y:S05]  /*1a560*/  @!P2 BRA `(.L_x_5314) ;  /* 0xfffffffc00f0a947 */ /* 0x008fea000383ffff */
[----:B------:R-:W-:Y:S05]  /*1a570*/  BRA `(.L_x_5313) ;  /* 0xfffffee8001c7947 */ /* 0x000fea000383ffff */
.L_x_5323:
[----:B-1----:R-:W-:-:S04]  /*1a580*/  IMAD.U32 R6, RZ, RZ, UR24 ;  /* 0x00000018ff067e24 */ /* 0x002fc8000f8e00ff */
[----:B------:R1:W3:Y:S03]  /*1a590*/  SYNCS.PHASECHK.TRANS64.TRYWAIT P2, [R6+URZ+0x28c30], R7 ;  /* 0x028c3007060075a7 */ /* 0x0002e6000804017f */
[----:B---3--:R-:W-:Y:S05]  /*1a5a0*/  @!P2 NANOSLEEP.SYNCS 0x989680 ;  /* 0x009896800000a95d */ /* 0x008fea0003900000 */
[----:B------:R-:W3:Y:S02]  /*1a5b0*/  @!P2 SYNCS.PHASECHK.TRANS64 P2, [R6+URZ+0x28c30], R7 ;  /* 0x028c30070600a5a7 */ /* 0x000ee4000804007f */
[----:B---3--:R-:W-:Y:S05]  /*1a5c0*/  @!P2 BRA `(.L_x_5323) ;  /* 0xfffffffc00eca947 */ /* 0x008fea000383ffff */
[----:B------:R-:W-:Y:S05]  /*1a5d0*/  BRA `(.L_x_5322) ;  /* 0xfffffeec00b87947 */ /* 0x000fea000383ffff */
.L_x_5327:
[----:B--2---:R2:W4:Y:S02]  /*1a5e0*/  SYNCS.PHASECHK.TRANS64.TRYWAIT P2, [R10+URZ+0x28c50], R7 ;  /* 0x028c50070a0075a7 */ /* 0x004524000804017f */
[----:B----4-:R-:W-:Y:S05]  /*1a5f0*/  @!P2 NANOSLEEP.SYNCS 0x989680 ;  /* 0x009896800000a95d */ /* 0x010fea0003900000 */
[----:B------:R-:W4:Y:S02]  /*1a600*/  @!P2 SYNCS.PHASECHK.TRANS64 P2, [R10+URZ+0x28c50], R7 ;  /* 0x028c50070a00a5a7 */ /* 0x000f24000804007f */
[----:B----4-:R-:W-:Y:S05]  /*1a610*/  @!P2 BRA `(.L_x_5327) ;  /* 0xfffffffc00f0a947 */ /* 0x010fea000383ffff */
[----:B------:R-:W-:Y:S05]  /*1a620*/  BRA `(.L_x_5326) ;  /* 0xffffff0000d87947 */ /* 0x000fea000383ffff */
.L_x_5333:
[----:B---3--:R-:W-:-:S04]  /*1a630*/  IMAD.U32 R5, RZ, RZ, UR26 ;  /* 0x0000001aff057e24 */ /* 0x008fc8000f8e00ff */
[----:B------:R3:W0:Y:S03]  /*1a640*/  SYNCS.PHASECHK.TRANS64.TRYWAIT P2, [R5+URZ+0x28c30], R8 ;  /* 0x028c3008050075a7 */ /* 0x000626000804017f */
[----:B0-----:R-:W-:Y:S05]  /*1a650*/  @!P2 NANOSLEEP.SYNCS 0x989680 ;  /* 0x009896800000a95d */ /* 0x001fea0003900000 */
[----:B------:R-:W0:Y:S02]  /*1a660*/  @!P2 SYNCS.PHASECHK.TRANS64 P2, [R5+URZ+0x28c30], R8 ;  /* 0x028c30080500a5a7 */ /* 0x000e24000804007f */
[----:B0-----:R-:W-:Y:S05]  /*1a670*/  @!P2 BRA `(.L_x_5333) ;  /* 0xfffffffc00eca947 */ /* 0x001fea000383ffff */
[----:B------:R-:W-:Y:S05]  /*1a680*/  BRA `(.L_x_5332) ;  /* 0xffffff0400cc7947 */ /* 0x000fea000383ffff */
.L_x_5345:
[----:B---3--:R3:W4:Y:S02]  /*1a690*/  SYNCS.PHASECHK.TRANS64.TRYWAIT P2, [R9+URZ+0x28c50], R8 ;  /* 0x028c5008090075a7 */ /* 0x008724000804017f */
[----:B----4-:R-:W-:Y:S05]  /*1a6a0*/  @!P2 NANOSLEEP.SYNCS 0x989680 ;  /* 0x009896800000a95d */ /* 0x010fea0003900000 */
[----:B------:R-:W4:Y:S02]  /*1a6b0*/  @!P2 SYNCS.PHASECHK.TRANS64 P2, [R9+URZ+0x28c50], R8 ;  /* 0x028c50080900a5a7 */ /* 0x000f24000804007f */
[----:B----4-:R-:W-:Y:S05]  /*1a6c0*/  @!P2 BRA `(.L_x_5345) ;  /* 0xfffffffc00f0a947 */ /* 0x010fea000383ffff */
[----:B------:R-:W-:Y:S05]  /*1a6d0*/  BRA `(.L_x_5344) ;  /* 0xffffff24009c7947 */ /* 0x000fea000383ffff */
.L_x_5394:
        /* <DEDUP_REMOVED lines=11> */
.L_x_5516:
[----:B------:R-:W-:Y:S05]  /*1a790*/  BSYNC B0 ;  /* 0x0000000000007941 */ /* 0x000fea0003800000 */
.L_x_5515:
[----:B------:R-:W-:Y:S05]  /*1a7a0*/  BRA `(.L_x_5517) ;  /* 0xffffffa000307947 */ /* 0x000fea000383ffff */
.L_x_5396:
[----:B------:R-:W-:Y:S01]  /*1a7b0*/  BSSY B0, `(.L_x_5518) ;  /* 0x0000006000007945 */ /* 0x000fe20003800000 */
[----:B------:R-:W-:-:S07]  /*1a7c0*/  IMAD.MOV.U32 R15, RZ, RZ, -0x1 ;  /* 0xffffffffff0f7424 */ /* 0x000fce00078e00ff */
[----:B012---:R-:W-:Y:S05]  /*1a7d0*/  WARPSYNC.COLLECTIVE R15, `(.L_x_5519) ;  /* 0x000000000f0c7348 */ /* 0x007fea0003c00000 */
[----:B------:R-:W-:Y:S02]  /*1a7e0*/  ELECT P6, UR62, PT ;  /* 0x00000000003e782f */ /* 0x000fe400038c0000 */
[----:B------:R-:W-:Y:S01]  /*1a7f0*/  MOV R14, UR62 ;  /* 0x0000003e000e7c02 */ /* 0x000fe20008000f00 */
[----:B012---:R-:W-:Y:S10]  /*1a800*/  ENDCOLLECTIVE ;  /* 0x000000000000791b */ /* 0x007ff40003800000 */
.L_x_5519:
[----:B------:R-:W-:Y:S05]  /*1a810*/  BSYNC B0 ;  /* 0x0000000000007941 */ /* 0x000fea0003800000 */
.L_x_5518:
[----:B------:R-:W-:Y:S05]  /*1a820*/  BRA `(.L_x_5520) ;  /* 0xffffffa000347947 */ /* 0x000fea000383ffff */
.L_x_5398:
[----:B---3--:R3:W4:Y:S02]  /*1a830*/  SYNCS.PHASECHK.TRANS64.TRYWAIT P0, [R0+URZ+0x28c40], R2 ;  /* 0x028c4002000075a7 */ /* 0x008724000800017f */
[----:B----4-:R-:W-:Y:S05]  /*1a840*/  @!P0 NANOSLEEP.SYNCS 0x989680 ;  /* 0x009896800000895d */ /* 0x010fea0003900000 */
[----:B------:R-:W4:Y:S02]  /*1a850*/  @!P0 SYNCS.PHASECHK.TRANS64 P0, [R0+URZ+0x28c40], R2 ;  /* 0x028c4002000085a7 */ /* 0x000f24000800007f */
[----:B----4-:R-:W-:Y:S05]  /*1a860*/  @!P0 BRA `(.L_x_5398) ;  /* 0xfffffffc00f08947 */ /* 0x010fea000383ffff */
[----:B------:R-:W-:Y:S05]  /*1a870*/  BRA `(.L_x_5521) ;  /* 0xffffffa000987947 */ /* 0x000fea000383ffff */
.L_x_5402:
[----:B------:R-:W2:Y:S01]  /*1a880*/  LDL.LU R11, [R1+0x28] ;  /* 0x00002800010b7983 */ /* 0x000ea20000300800 */
[----:B------:R-:W-:Y:S02]  /*1a890*/  IMAD.MOV.U32 R5, RZ, RZ, R12 ;  /* 0x000000ffff057224 */ /* 0x000fe400078e000c */
[----:B------:R-:W-:Y:S02]  /*1a8a0*/  IMAD.MOV.U32 R13, RZ, RZ, R0 ;  /* 0x000000ffff0d7224 */ /* 0x000fe400078e0000 */
[----:B------:R-:W-:Y:S02]  /*1a8b0*/  IMAD.MOV.U32 R12, RZ, RZ, RZ ;  /* 0x000000ffff0c7224 */ /* 0x000fe400078e00ff */
[----:B------:R-:W-:Y:S02]  /*1a8c0*/  IMAD.MOV.U32 R15, RZ, RZ, -0x1 ;  /* 0xffffffffff0f7424 */ /* 0x000fe400078e00ff */
        /* <DEDUP_REMOVED lines=8> */
.L_x_5522:
[----:B------:R-:W-:Y:S02]  /*1a950*/  IMAD.MOV.U32 R13, RZ, RZ, R4 ;  /* 0x000000ffff0d7224 */ /* 0x000fe400078e0004 */
[----:B------:R-:W-:-:S07]  /*1a960*/  IMAD.MOV.U32 R6, RZ, RZ, R14 ;  /* 0x000000ffff067224 */ /* 0x000fce00078e000e */
[----:B------:R-:W-:Y:S05]  /*1a970*/  WARPSYNC.COLLECTIVE R15, `(.L_x_5523) ;  /* 0x000000000f087348 */ /* 0x000fea0003c00000 */
[----:B------:R0:W1:Y:S02]  /*1a980*/  SHFL.IDX P6, R14, R13, R12, R11 ;  /* 0x0000000c0d0e7389 */ /* 0x00006400000c000b */
[----:B01----:R-:W-:Y:S01]  /*1a990*/  ENDCOLLECTIVE ;  /* 0x000000000000791b */ /* 0x003fe20003800000 */
.L_x_5523:
[----:B------:R-:W-:Y:S02]  /*1a9a0*/  IMAD.MOV.U32 R13, RZ, RZ, R0 ;  /* 0x000000ffff0d7224 */ /* 0x000fe400078e0000 */
[----:B------:R-:W-:Y:S02]  /*1a9b0*/  IMAD.MOV.U32 R12, RZ, RZ, 0x1 ;  /* 0x00000001ff0c7424 */ /* 0x000fe400078e00ff */
[----:B------:R-:W-:-:S07]  /*1a9c0*/  IMAD.MOV.U32 R7, RZ, RZ, R14 ;  /* 0x000000ffff077224 */ /* 0x000fce00078e000e */
[----:B------:R-:W-:Y:S05]  /*1a9d0*/  WARPSYNC.COLLECTIVE R15, `(.L_x_5524) ;  /* 0x000000000f087348 */ /* 0x000fea0003c00000 */
[----:B------:R0:W1:Y:S02]  /*1a9e0*/  SHFL.IDX P6, R14, R13, R12, R11 ;  /* 0x0000000c0d0e7389 */ /* 0x00006400000c000b */
[----:B01----:R-:W-:Y:S01]  /*1a9f0*/  ENDCOLLECTIVE ;  /* 0x000000000000791b */ /* 0x003fe20003800000 */
.L_x_5524:
        /* <DEDUP_REMOVED lines=15> */
.L_x_5525:
[----:B------:R-:W-:Y:S02]  /*1aaf0*/  IMAD.MOV.U32 R13, RZ, RZ, R0 ;  /* 0x000000ffff0d7224 */ /* 0x000fe400078e0000 */
[----:B------:R-:W-:Y:S02]  /*1ab00*/  IMAD.MOV.U32 R12, RZ, RZ, 0x2 ;  /* 0x00000002ff0c7424 */ /* 0x000fe400078e00ff */
[----:B------:R-:W-:-:S07]  /*1ab10*/  IMAD.MOV.U32 R5, RZ, RZ, R14 ;  /* 0x000000ffff057224 */ /* 0x000fce00078e000e */
[----:B------:R-:W-:Y:S05]  /*1ab20*/  WARPSYNC.COLLECTIVE R15, `(.L_x_5526) ;  /* 0x000000000f087348 */ /* 0x000fea0003c00000 */
[----:B------:R0:W1:Y:S02]  /*1ab30*/  SHFL.IDX P6, R14, R13, R12, R11 ;  /* 0x0000000c0d0e7389 */ /* 0x00006400000c000b */
[----:B01----:R-:W-:Y:S01]  /*1ab40*/  ENDCOLLECTIVE ;  /* 0x000000000000791b */ /* 0x003fe20003800000 */
.L_x_5526:
        /* <DEDUP_REMOVED lines=15> */
.L_x_5527:
[----:B------:R-:W-:Y:S02]  /*1ac40*/  IMAD.MOV.U32 R13, RZ, RZ, R0 ;  /* 0x000000ffff0d7224 */ /* 0x000fe400078e0000 */
[----:B------:R-:W-:Y:S02]  /*1ac50*/  IMAD.MOV.U32 R12, RZ, RZ, 0x3 ;  /* 0x00000003ff0c7424 */ /* 0x000fe400078e00ff */
[----:B------:R-:W-:-:S07]  /*1ac60*/  IMAD.MOV.U32 R5, RZ, RZ, R14 ;  /* 0x000000ffff057224 */ /* 0x000fce00078e000e */
[----:B------:R-:W-:Y:S05]  /*1ac70*/  WARPSYNC.COLLECTIVE R15, `(.L_x_5528) ;  /* 0x000000000f087348 */ /* 0x000fea0003c00000 */
[----:B------:R0:W1:Y:S02]  /*1ac80*/  SHFL.IDX P6, R14, R13, R12, R11 ;  /* 0x0000000c0d0e7389 */ /* 0x00006400000c000b */
[----:B01----:R-:W-:Y:S01]  /*1ac90*/  ENDCOLLECTIVE ;  /* 0x000000000000791b */ /* 0x003fe20003800000 */
.L_x_5528:
        /* <DEDUP_REMOVED lines=13> */
.L_x_5529:
[----:B------:R-:W-:Y:S01]  /*1ad70*/  IMAD.MOV.U32 R4, RZ, RZ, R14 ;  /* 0x000000ffff047224 */ /* 0x000fe200078e000e */
[----:B------:R-:W-:Y:S06]  /*1ad80*/  BRA `(.L_x_5530) ;  /* 0xffffffa400d87947 */ /* 0x000fec000383ffff */
.L_x_5405:
[----:B-1----:R1:W2:Y:S02]  /*1ad90*/  SYNCS.PHASECHK.TRANS64.TRYWAIT P0, [R19+URZ+0x28c20], R0 ;  /* 0x028c2000130075a7 */ /* 0x0022a4000800017f */
[----:B--2---:R-:W-:Y:S05]  /*1ada0*/  @!P0 NANOSLEEP.SYNCS 0x989680 ;  /* 0x009896800000895d */ /* 0x004fea0003900000 */
[----:B------:R-:W2:Y:S02]  /*1adb0*/  @!P0 SYNCS.PHASECHK.TRANS64 P0, [R19+URZ+0x28c20], R0 ;  /* 0x028c2000130085a7 */ /* 0x000ea4000800007f */
[----:B--2---:R-:W-:Y:S05]  /*1adc0*/  @!P0 BRA `(.L_x_5405) ;  /* 0xfffffffc00f08947 */ /* 0x004fea000383ffff */
[----:B------:R-:W-:Y:S05]  /*1add0*/  BRA `(.L_x_5531) ;  /* 0xffffffa800347947 */ /* 0x000fea000383ffff */
.L_x_5409:
[----:B-1----:R1:W2:Y:S02]  /*1ade0*/  SYNCS.PHASECHK.TRANS64.TRYWAIT P0, [R0+URZ+0x28c60], R2 ;  /* 0x028c6002000075a7 */ /* 0x0022a4000800017f */
[----:B--2---:R-:W-:Y:S05]  /*1adf0*/  @!P0 NANOSLEEP.SYNCS 0x989680 ;  /* 0x009896800000895d */ /* 0x004fea0003900000 */
[----:B------:R-:W2:Y:S02]  /*1ae00*/  @!P0 SYNCS.PHASECHK.TRANS64 P0, [R0+URZ+0x28c60], R2 ;  /* 0x028c6002000085a7 */ /* 0x000ea4000800007f */
[----:B--2---:R-:W-:Y:S05]  /*1ae10*/  @!P0 BRA `(.L_x_5409) ;  /* 0xfffffffc00f08947 */ /* 0x004fea000383ffff */
[----:B------:R-:W-:Y:S05]  /*1ae20*/  BRA `(.L_x_5532) ;  /* 0xffffffa800587947 */ /* 0x000fea000383ffff */
.L_x_5428:
[----:B-1----:R1:W2:Y:S02]  /*1ae30*/  SYNCS.PHASECHK.TRANS64.TRYWAIT P0, [R3+URZ+0x28c40], R2 ;  /* 0x028c4002030075a7 */ /* 0x0022a4000800017f */
[----:B--2---:R-:W-:Y:S05]  /*1ae40*/  @!P0 NANOSLEEP.SYNCS 0x989680 ;  /* 0x009896800000895d */ /* 0x004fea0003900000 */
[----:B------:R-:W2:Y:S02]  /*1ae50*/  @!P0 SYNCS.PHASECHK.TRANS64 P0, [R3+URZ+0x28c40], R2 ;  /* 0x028c4002030085a7 */ /* 0x000ea4000800007f */
[----:B--2---:R-:W-:Y:S05]  /*1ae60*/  @!P0 BRA `(.L_x_5428) ;  /* 0xfffffffc00f08947 */ /* 0x004fea000383ffff */
[----:B------:R-:W-:Y:S05]  /*1ae70*/  BRA `(.L_x_5533) ;  /* 0xffffffb400887947 */ /* 0x000fea000383ffff */
.L_x_5433:
[----:B--2---:R2:W3:Y:S02]  /*1ae80*/  SYNCS.PHASECHK.TRANS64.TRYWAIT P0, [R3+URZ+0x28c60], R2 ;  /* 0x028c6002030075a7 */ /* 0x0044e4000800017f */
[----:B---3--:R-:W-:Y:S05]  /*1ae90*/  @!P0 NANOSLEEP.SYNCS 0x989680 ;  /* 0x009896800000895d */ /* 0x008fea0003900000 */
[----:B------:R-:W3:Y:S02]  /*1aea0*/  @!P0 SYNCS.PHASECHK.TRANS64 P0, [R3+URZ+0x28c60], R2 ;  /* 0x028c6002030085a7 */ /* 0x000ee4000800007f */
[----:B---3--:R-:W-:Y:S05]  /*1aeb0*/  @!P0 BRA `(.L_x_5433) ;  /* 0xfffffffc00f08947 */ /* 0x008fea000383ffff */
[----:B------:R-:W-:Y:S05]  /*1aec0*/  BRA `(.L_x_5534) ;  /* 0xffffffb800087947 */ /* 0x000fea000383ffff */
.L_x_5448:
[----:B0-----:R0:W1:Y:S02]  /*1aed0*/  SYNCS.PHASECHK.TRANS64.TRYWAIT P0, [R4+URZ+0x28c40], R2 ;  /* 0x028c4002040075a7 */ /* 0x001064000800017f */
[----:B-1----:R-:W-:Y:S05]  /*1aee0*/  @!P0 NANOSLEEP.SYNCS 0x989680 ;  /* 0x009896800000895d */ /* 0x002fea0003900000 */
[----:B------:R-:W1:Y:S02]  /*1aef0*/  @!P0 SYNCS.PHASECHK.TRANS64 P0, [R4+URZ+0x28c40], R2 ;  /* 0x028c4002040085a7 */ /* 0x000e64000800007f */
[----:B-1----:R-:W-:Y:S05]  /*1af00*/  @!P0 BRA `(.L_x_5448) ;  /* 0xfffffffc00f08947 */ /* 0x002fea000383ffff */
[----:B------:R-:W-:Y:S05]  /*1af10*/  BRA `(.L_x_5535) ;  /* 0xffffffc000e47947 */ /* 0x000fea000383ffff */
.L_x_5453:
[----:B-1----:R1:W2:Y:S02]  /*1af20*/  SYNCS.PHASECHK.TRANS64.TRYWAIT P0, [R4+URZ+0x28c60], R2 ;  /* 0x028c6002040075a7 */ /* 0x0022a4000800017f */
[----:B--2---:R-:W-:Y:S05]  /*1af30*/  @!P0 NANOSLEEP.SYNCS 0x989680 ;  /* 0x009896800000895d */ /* 0x004fea0003900000 */
[----:B------:R-:W2:Y:S02]  /*1af40*/  @!P0 SYNCS.PHASECHK.TRANS64 P0, [R4+URZ+0x28c60], R2 ;  /* 0x028c6002040085a7 */ /* 0x000ea4000800007f */
[----:B--2---:R-:W-:Y:S05]  /*1af50*/  @!P0 BRA `(.L_x_5453) ;  /* 0xfffffffc00f08947 */ /* 0x004fea000383ffff */
[----:B------:R-:W-:Y:S05]  /*1af60*/  BRA `(.L_x_5536) ;  /* 0xffffffc400607947 */ /* 0x000fea000383ffff */
.L_x_5468:
[----:B-1----:R1:W2:Y:S02]  /*1af70*/  SYNCS.PHASECHK.TRANS64.TRYWAIT P0, [R4+URZ+0x28c40], R2 ;  /* 0x028c4002040075a7 */ /* 0x0022a4000800017f */
[----:B--2---:R-:W-:Y:S05]  /*1af80*/  @!P0 NANOSLEEP.SYNCS 0x989680 ;  /* 0x009896800000895d */ /* 0x004fea0003900000 */
[----:B------:R-:W2:Y:S02]  /*1af90*/  @!P0 SYNCS.PHASECHK.TRANS64 P0, [R4+URZ+0x28c40], R2 ;  /* 0x028c4002040085a7 */ /* 0x000ea4000800007f */
[----:B--2---:R-:W-:Y:S05]  /*1afa0*/  @!P0 BRA `(.L_x_5468) ;  /* 0xfffffffc00f08947 */ /* 0x004fea000383ffff */
[----:B------:R-:W-:Y:S05]  /*1afb0*/  BRA `(.L_x_5537) ;  /* 0xffffffd000207947 */ /* 0x000fea000383ffff */
.L_x_5473:
[----:B0-----:R0:W2:Y:S02]  /*1afc0*/  SYNCS.PHASECHK.TRANS64.TRYWAIT P0, [R4+URZ+0x28c60], R2 ;  /* 0x028c6002040075a7 */ /* 0x0010a4000800017f */
[----:B--2---:R-:W-:Y:S05]  /*1afd0*/  @!P0 NANOSLEEP.SYNCS 0x989680 ;  /* 0x009896800000895d */ /* 0x004fea0003900000 */
[----:B------:R-:W2:Y:S02]  /*1afe0*/  @!P0 SYNCS.PHASECHK.TRANS64 P0, [R4+URZ+0x28c60], R2 ;  /* 0x028c6002040085a7 */ /* 0x000ea4000800007f */
[----:B--2---:R-:W-:Y:S05]  /*1aff0*/  @!P0 BRA `(.L_x_5473) ;  /* 0xfffffffc00f08947 */ /* 0x004fea000383ffff */
[----:B------:R-:W-:Y:S05]  /*1b000*/  BRA `(.L_x_5538) ;  /* 0xffffffd000a07947 */ /* 0x000fea000383ffff */
.L_x_5489:
[----:B---34-:R-:W3:Y:S01]  /*1b010*/  LDL R0, [R1] ;  /* 0x0000000001007983 */ /* 0x018ee20000100800 */
[----:B------:R-:W-:Y:S01]  /*1b020*/  BSSY B0, `(.L_x_5539) ;  /* 0x0000008000007945 */ /* 0x000fe20003800000 */
[----:B------:R-:W-:Y:S02]  /*1b030*/  IMAD.MOV.U32 R12, RZ, RZ, RZ ;  /* 0x000000ffff0c7224 */ /* 0x000fe400078e00ff */
[----:B------:R-:W-:Y:S02]  /*1b040*/  IMAD.MOV.U32 R11, RZ, RZ, 0x1f ;  /* 0x0000001fff0b7424 */ /* 0x000fe400078e00ff */
[----:B------:R-:W-:Y:S02]  /*1b050*/  IMAD.MOV.U32 R15, RZ, RZ, -0x1 ;  /* 0xffffffffff0f7424 */ /* 0x000fe400078e00ff */
[----:B---3--:R-:W-:-:S07]  /*1b060*/  IMAD.MOV.U32 R13, RZ, RZ, R0 ;  /* 0x000000ffff0d7224 */ /* 0x008fce00078e0000 */
[----:B012---:R-:W-:Y:S05]  /*1b070*/  WARPSYNC.COLLECTIVE R15, `(.L_x_5540) ;  /* 0x000000000f087348 */ /* 0x007fea0003c00000 */
[----:B------:R3:W4:Y:S02]  /*1b080*/  SHFL.IDX P6, R14, R13, R12, R11 ;  /* 0x0000000c0d0e7389 */ /* 0x00072400000c000b */
[----:B01234-:R-:W-:Y:S01]  /*1b090*/  ENDCOLLECTIVE ;  /* 0x000000000000791b */ /* 0x01ffe20003800000 */
.L_x_5540:
[----:B------:R-:W-:Y:S05]  /*1b0a0*/  BSYNC B0 ;  /* 0x0000000000007941 */ /* 0x000fea0003800000 */
.L_x_5539:
        /* <DEDUP_REMOVED lines=9> */
.L_x_5541:
        /* <DEDUP_REMOVED lines=14> */
[C---:B------:R-:W-:Y:S02]  /*1b220*/  ISETP.GE.U32.AND P3, PT, R16.reuse, 0x4, PT ;  /* 0x000000041000780c */ /* 0x040fe40003f66070 */
[C---:B------:R-:W-:Y:S02]  /*1b230*/  ISETP.GE.U32.AND P4, PT, R16.reuse, 0x8, PT ;  /* 0x000000081000780c */ /* 0x040fe40003f86070 */
[C---:B------:R-:W-:Y:S01]  /*1b240*/  ISETP.GE.U32.AND P5, PT, R16.reuse, 0x10, PT ;  /* 0x000000101000780c */ /* 0x040fe20003fa6070 */
[----:B--2---:R-:W-:Y:S02]  /*1b250*/  @!P1 IMAD.MOV.U32 R5, RZ, RZ, R8 ;  /* 0x000000ffff059224 */ /* 0x004fe400078e0008 */
[----:B---3--:R-:W-:Y:S01]  /*1b260*/  @!P1 IMAD.MOV.U32 R7, RZ, RZ, R6 ;  /* 0x000000ffff079224 */ /* 0x008fe200078e0006 */
[----:B------:R-:W-:Y:S01]  /*1b270*/  ISETP.NE.AND P1, PT, R16, RZ, PT ;  /* 0x000000ff1000720c */ /* 0x000fe20003f25270 */
[----:B------:R-:W-:-:S02]  /*1b280*/  IMAD.MOV.U32 R6, RZ, RZ, RZ ;  /* 0x000000ffff067224 */ /* 0x000fc400078e00ff */
[----:B------:R-:W-:-:S04]  /*1b290*/  IMAD R2, R7, R5, RZ ;  /* 0x0000000507027224 */ /* 0x000fc800078e02ff */
[----:B------:R-:W-:-:S07]  /*1b2a0*/  IMAD.MOV.U32 R13, RZ, RZ, R2 ;  /* 0x000000ffff0d7224 */ /* 0x000fce00078e0002 */
[----:B------:R-:W-:Y:S05]  /*1b2b0*/  WARPSYNC.COLLECTIVE R15, `(.L_x_5542) ;  /* 0x000000000f087348 */ /* 0x000fea0003c00000 */
[----:B------:R0:W1:Y:S02]  /*1b2c0*/  SHFL.UP P6, R14, R13, R12, R11 ;  /* 0x0400000c0d0e7389 */ /* 0x00006400000c000b */
[----:B01----:R-:W-:Y:S01]  /*1b2d0*/  ENDCOLLECTIVE ;  /* 0x000000000000791b */ /* 0x003fe20003800000 */
.L_x_5542:
[----:B------:R-:W-:Y:S01]  /*1b2e0*/  IMAD.MOV.U32 R12, RZ, RZ, 0x2 ;  /* 0x00000002ff0c7424 */ /* 0x000fe200078e00ff */
[----:B------:R-:W-:-:S05]  /*1b2f0*/  SEL R3, R14, RZ, P1 ;  /* 0x000000ff0e037207 */ /* 0x000fca0000800000 */
[----:B------:R-:W-:-:S04]  /*1b300*/  IMAD.IADD R2, R2, 0x1, R3 ;  /* 0x0000000102027824 */ /* 0x000fc800078e0203 */
[----:B------:R-:W-:-:S07]  /*1b310*/  IMAD.MOV.U32 R13, RZ, RZ, R2 ;  /* 0x000000ffff0d7224 */ /* 0x000fce00078e0002 */
[----:B------:R-:W-:Y:S05]  /*1b320*/  WARPSYNC.COLLECTIVE R15, `(.L_x_5543) ;  /* 0x000000000f087348 */ /* 0x000fea0003c00000 */
[----:B------:R0:W1:Y:S02]  /*1b330*/  SHFL.UP P6, R14, R13, R12, R11 ;  /* 0x0400000c0d0e7389 */ /* 0x00006400000c000b */
[----:B01----:R-:W-:Y:S01]  /*1b340*/  ENDCOLLECTIVE ;  /* 0x000000000000791b */ /* 0x003fe20003800000 */
.L_x_5543:
[----:B------:R-:W-:Y:S01]  /*1b350*/  IMAD.MOV.U32 R12, RZ, RZ, 0x4 ;  /* 0x00000004ff0c7424 */ /* 0x000fe200078e00ff */
[----:B------:R-:W-:-:S05]  /*1b360*/  SEL R3, R14, RZ, P2 ;  /* 0x000000ff0e037207 */ /* 0x000fca0001000000 */
[----:B------:R-:W-:-:S04]  /*1b370*/  IMAD.IADD R2, R2, 0x1, R3 ;  /* 0x0000000102027824 */ /* 0x000fc800078e0203 */
[----:B------:R-:W-:-:S07]  /*1b380*/  IMAD.MOV.U32 R13, RZ, RZ, R2 ;  /* 0x000000ffff0d7224 */ /* 0x000fce00078e0002 */
[----:B------:R-:W-:Y:S05]  /*1b390*/  WARPSYNC.COLLECTIVE R15, `(.L_x_5544) ;  /* 0x000000000f087348 */ /* 0x000fea0003c00000 */
[----:B------:R0:W1:Y:S02]  /*1b3a0*/  SHFL.UP P6, R14, R13, R12, R11 ;  /* 0x0400000c0d0e7389 */ /* 0x00006400000c000b */
[----:B01----:R-:W-:Y:S01]  /*1b3b0*/  ENDCOLLECTIVE ;  /* 0x000000000000791b */ /* 0x003fe20003800000 */
.L_x_5544:
[----:B------:R-:W-:Y:S01]  /*1b3c0*/  IMAD.MOV.U32 R12, RZ, RZ, 0x8 ;  /* 0x00000008ff0c7424 */ /* 0x000fe200078e00ff */
[----:B------:R-:W-:-:S05]  /*1b3d0*/  SEL R3, R14, RZ, P3 ;  /* 0x000000ff0e037207 */ /* 0x000fca0001800000 */
[----:B------:R-:W-:-:S04]  /*1b3e0*/  IMAD.IADD R2, R2, 0x1, R3 ;  /* 0x0000000102027824 */ /* 0x000fc800078e0203 */
[----:B------:R-:W-:-:S07]  /*1b3f0*/  IMAD.MOV.U32 R13, RZ, RZ, R2 ;  /* 0x000000ffff0d7224 */ /* 0x000fce00078e0002 */
[----:B------:R-:W-:Y:S05]  /*1b400*/  WARPSYNC.COLLECTIVE R15, `(.L_x_5545) ;  /* 0x000000000f087348 */ /* 0x000fea0003c00000 */
[----:B------:R0:W1:Y:S02]  /*1b410*/  SHFL.UP P6, R14, R13, R12, R11 ;  /* 0x0400000c0d0e7389 */ /* 0x00006400000c000b */
[----:B01----:R-:W-:Y:S01]  /*1b420*/  ENDCOLLECTIVE ;  /* 0x000000000000791b */ /* 0x003fe20003800000 */
.L_x_5545:
[----:B------:R-:W-:Y:S01]  /*1b430*/  IMAD.MOV.U32 R12, RZ, RZ, 0x10 ;  /* 0x00000010ff0c7424 */ /* 0x000fe200078e00ff */
[----:B------:R-:W-:-:S05]  /*1b440*/  SEL R3, R14, RZ, P4 ;  /* 0x000000ff0e037207 */ /* 0x000fca0002000000 */
[----:B------:R-:W-:-:S04]  /*1b450*/  IMAD.IADD R2, R2, 0x1, R3 ;  /* 0x0000000102027824 */ /* 0x000fc800078e0203 */
[----:B------:R-:W-:-:S07]  /*1b460*/  IMAD.MOV.U32 R13, RZ, RZ, R2 ;  /* 0x000000ffff0d7224 */ /* 0x000fce00078e0002 */
[----:B------:R-:W-:Y:S05]  /*1b470*/  WARPSYNC.COLLECTIVE R15, `(.L_x_5546) ;  /* 0x000000000f087348 */ /* 0x000fea0003c00000 */
[----:B------:R0:W1:Y:S02]  /*1b480*/  SHFL.UP P6, R14, R13, R12, R11 ;  /* 0x0400000c0d0e7389 */ /* 0x00006400000c000b */
[----:B01----:R-:W-:Y:S01]  /*1b490*/  ENDCOLLECTIVE ;  /* 0x000000000000791b */ /* 0x003fe20003800000 */
.L_x_5546:
        /* <DEDUP_REMOVED lines=8> */
.L_x_5547:
[----:B------:R-:W-:Y:S05]  /*1b520*/  BRA `(.L_x_5548) ;  /* 0xffffffd800f87947 */ /* 0x000fea000383ffff */
.L_x_5492:
        /* <DEDUP_REMOVED lines=8> */
.L_x_5550:
[----:B------:R-:W-:Y:S05]  /*1b5b0*/  BSYNC B0 ;  /* 0x0000000000007941 */ /* 0x000fea0003800000 */
.L_x_5549:
        /* <DEDUP_REMOVED lines=9> */
.L_x_5551:
[----:B------:R-:W-:Y:S01]  /*1b650*/  IMAD.MOV.U32 R12, RZ, RZ, 0x4 ;  /* 0x00000004ff0c7424 */ /* 0x000fe200078e00ff */
[----:B------:R-:W-:-:S05]  /*1b660*/  SEL R3, R14, RZ, P2 ;  /* 0x000000ff0e037207 */ /* 0x000fca0001000000 */
[----:B------:R-:W-:-:S04]  /*1b670*/  IMAD.IADD R2, R2, 0x1, R3 ;  /* 0x0000000102027824 */ /* 0x000fc800078e0203 */
[----:B------:R-:W-:-:S07]  /*1b680*/  IMAD.MOV.U32 R13, RZ, RZ, R2 ;  /* 0x000000ffff0d7224 */ /* 0x000fce00078e0002 */
[----:B------:R-:W-:Y:S05]  /*1b690*/  WARPSYNC.COLLECTIVE R15, `(.L_x_5552) ;  /* 0x000000000f087348 */ /* 0x000fea0003c00000 */
[----:B------:R0:W1:Y:S02]  /*1b6a0*/  SHFL.UP P6, R14, R13, R12, R11 ;  /* 0x0400000c0d0e7389 */ /* 0x00006400000c000b */
[----:B01----:R-:W-:Y:S01]  /*1b6b0*/  ENDCOLLECTIVE ;  /* 0x000000000000791b */ /* 0x003fe20003800000 */
.L_x_5552:
[----:B------:R-:W-:Y:S01]  /*1b6c0*/  IMAD.MOV.U32 R12, RZ, RZ, 0x8 ;  /* 0x00000008ff0c7424 */ /* 0x000fe200078e00ff */
[----:B------:R-:W-:-:S05]  /*1b6d0*/  SEL R3, R14, RZ, P3 ;  /* 0x000000ff0e037207 */ /* 0x000fca0001800000 */
[----:B------:R-:W-:-:S04]  /*1b6e0*/  IMAD.IADD R2, R2, 0x1, R3 ;  /* 0x0000000102027824 */ /* 0x000fc800078e0203 */
[----:B------:R-:W-:-:S07]  /*1b6f0*/  IMAD.MOV.U32 R13, RZ, RZ, R2 ;  /* 0x000000ffff0d7224 */ /* 0x000fce00078e0002 */
[----:B------:R-:W-:Y:S05]  /*1b700*/  WARPSYNC.COLLECTIVE R15, `(.L_x_5553) ;  /* 0x000000000f087348 */ /* 0x000fea0003c00000 */
[----:B------:R0:W1:Y:S02]  /*1b710*/  SHFL.UP P6, R14, R13, R12, R11 ;  /* 0x0400000c0d0e7389 */ /* 0x00006400000c000b */
[----:B01----:R-:W-:Y:S01]  /*1b720*/  ENDCOLLECTIVE ;  /* 0x000000000000791b */ /* 0x003fe20003800000 */
.L_x_5553:
[----:B------:R-:W-:Y:S01]  /*1b730*/  IMAD.MOV.U32 R12, RZ, RZ, 0x10 ;  /* 0x00000010ff0c7424 */ /* 0x000fe200078e00ff */
[----:B------:R-:W-:-:S05]  /*1b740*/  SEL R3, R14, RZ, P4 ;  /* 0x000000ff0e037207 */ /* 0x000fca0002000000 */
[----:B------:R-:W-:-:S04]  /*1b750*/  IMAD.IADD R2, R2, 0x1, R3 ;  /* 0x0000000102027824 */ /* 0x000fc800078e0203 */
[----:B------:R-:W-:-:S07]  /*1b760*/  IMAD.MOV.U32 R13, RZ, RZ, R2 ;  /* 0x000000ffff0d7224 */ /* 0x000fce00078e0002 */
[----:B------:R-:W-:Y:S05]  /*1b770*/  WARPSYNC.COLLECTIVE R15, `(.L_x_5554) ;  /* 0x000000000f087348 */ /* 0x000fea0003c00000 */
[----:B------:R0:W1:Y:S02]  /*1b780*/  SHFL.UP P6, R14, R13, R12, R11 ;  /* 0x0400000c0d0e7389 */ /* 0x00006400000c000b */
[----:B01----:R-:W-:Y:S01]  /*1b790*/  ENDCOLLECTIVE ;  /* 0x000000000000791b */ /* 0x003fe20003800000 */
.L_x_5554:
        /* <DEDUP_REMOVED lines=8> */
.L_x_5555:
[----:B------:R-:W-:Y:S05]  /*1b820*/  BRA `(.L_x_5556) ;  /* 0xffffffd800e47947 */ /* 0x000fea000383ffff */
.L_x_5494:
[----:B------:R-:W-:Y:S01]  /*1b830*/  BSSY B0, `(.L_x_5557) ;  /* 0x0000006000007945 */ /* 0x000fe20003800000 */
[----:B------:R-:W-:Y:S01]  /*1b840*/  PLOP3.LUT P6, PT, P6, PT, PT, 0x8, 0x0 ;  /* 0x000000000000781c */ /* 0x000fe200037ce170 */
[----:B------:R-:W-:-:S12]  /*1b850*/  IMAD.MOV.U32 R15, RZ, RZ, -0x1 ;  /* 0xffffffffff0f7424 */ /* 0x000fd800078e00ff */
[----:B0-----:R-:W-:Y:S05]  /*1b860*/  WARPSYNC.COLLECTIVE R15, `(.L_x_5558) ;  /* 0x000000000f087348 */ /* 0x001fea0003c00000 */
[----:B------:R-:W-:Y:S01]  /*1b870*/  VOTE.ANY R14, PT, P6 ;  /* 0x00000000000e7806 */ /* 0x000fe200030e0100 */
[----:B0-----:R-:W-:Y:S06]  /*1b880*/  ENDCOLLECTIVE ;  /* 0x000000000000791b */ /* 0x001fec0003800000 */
.L_x_5558:
[----:B------:R-:W-:Y:S05]  /*1b890*/  BSYNC B0 ;  /* 0x0000000000007941 */ /* 0x000fea0003800000 */
.L_x_5557:
        /* <DEDUP_REMOVED lines=10> */
.L_x_5559:
[----:B------:R-:W-:Y:S02]  /*1b940*/  IMAD.MOV.U32 R13, RZ, RZ, R7 ;  /* 0x000000ffff0d7224 */ /* 0x000fe400078e0007 */
[----:B------:R-:W-:-:S07]  /*1b950*/  IMAD.MOV.U32 R0, RZ, RZ, R14 ;  /* 0x000000ffff007224 */ /* 0x000fce00078e000e */
[----:B------:R-:W-:Y:S05]  /*1b960*/  WARPSYNC.COLLECTIVE R15, `(.L_x_5560) ;  /* 0x000000000f087348 */ /* 0x000fea0003c00000 */
[----:B------:R0:W1:Y:S02]  /*1b970*/  SHFL.IDX P6, R14, R13, R12, R11 ;  /* 0x0000000c0d0e7389 */ /* 0x00006400000c000b */
[----:B01----:R-:W-:Y:S01]  /*1b980*/  ENDCOLLECTIVE ;  /* 0x000000000000791b */ /* 0x003fe20003800000 */
.L_x_5560:
[----:B------:R-:W-:Y:S02]  /*1b990*/  IMAD.MOV.U32 R7, RZ, RZ, R14 ;  /* 0x000000ffff077224 */ /* 0x000fe400078e000e */
[----:B------:R-:W-:-:S05]  /*1b9a0*/  IMAD.IADD R5, R10, 0x1, R16 ;  /* 0x000000010a057824 */ /* 0x000fca00078e0210 */
[----:B------:R1:W-:Y:S01]  /*1b9b0*/  STL [R1+0xc], R5 ;  /* 0x00000c0501007387 */ /* 0x0003e20000100800 */
[----:B------:R-:W-:Y:S05]  /*1b9c0*/  BRA `(.L_x_5561) ;  /* 0xffffffd800c47947 */ /* 0x000fea000383ffff */
.L_x_5496:
[----:B------:R-:W-:Y:S01]  /*1b9d0*/  BSSY B0, `(.L_x_5562) ;  /* 0x0000007000007945 */ /* 0x000fe20003800000 */
[----:B------:R-:W-:Y:S02]  /*1b9e0*/  IMAD.MOV.U32 R13, RZ, RZ, R2 ;  /* 0x000000ffff0d7224 */ /* 0x000fe400078e0002 */
[----:B------:R-:W-:Y:S02]  /*1b9f0*/  IMAD.MOV.U32 R11, RZ, RZ, 0x1f ;  /* 0x0000001fff0b7424 */ /* 0x000fe400078e00ff */
[----:B------:R-:W-:-:S07]  /*1ba00*/  IMAD.MOV.U32 R15, RZ, RZ, -0x1 ;  /* 0xffffffffff0f7424 */ /* 0x000fce00078e00ff */
[----:B01-3--:R-:W-:Y:S05]  /*1ba10*/  WARPSYNC.COLLECTIVE R15, `(.L_x_5563) ;  /* 0x000000000f087348 */ /* 0x00bfea0003c00000 */
[----:B------:R2:W4:Y:S02]  /*1ba20*/  SHFL.IDX P6, R14, R13, R12, R11 ;  /* 0x0000000c0d0e7389 */ /* 0x00052400000c000b */
[----:B01234-:R-:W-:Y:S01]  /*1ba30*/  ENDCOLLECTIVE ;  /* 0x000000000000791b */ /* 0x01ffe20003800000 */
.L_x_5563:
[----:B------:R-:W-:Y:S05]  /*1ba40*/  BSYNC B0 ;  /* 0x0000000000007941 */ /* 0x000fea0003800000 */
.L_x_5562:
[----:B------:R-:W-:Y:S01]  /*1ba50*/  IMAD.MOV.U32 R6, RZ, RZ, R14 ;  /* 0x000000ffff067224 */ /* 0x000fe200078e000e */
[----:B------:R-:W-:Y:S06]  /*1ba60*/  BRA `(.L_x_5495) ;  /* 0xffffffd800b47947 */ /* 0x000fec000383ffff */
.L_x_5502:
[----:B0-----:R0:W1:Y:S02]  /*1ba70*/  SYNCS.PHASECHK.TRANS64.TRYWAIT P0, [R0+URZ+0x28c20], R3 ;  /* 0x028c2003000075a7 */ /* 0x001064000800017f */
[----:B-1----:R-:W-:Y:S05]  /*1ba80*/  @!P0 NANOSLEEP.SYNCS 0x989680 ;  /* 0x009896800000895d */ /* 0x002fea0003900000 */
[----:B------:R-:W1:Y:S02]  /*1ba90*/  @!P0 SYNCS.PHASECHK.TRANS64 P0, [R0+URZ+0x28c20], R3 ;  /* 0x028c2003000085a7 */ /* 0x000e64000800007f */
[----:B-1----:R-:W-:Y:S05]  /*1baa0*/  @!P0 BRA `(.L_x_5502) ;  /* 0xfffffffc00f08947 */ /* 0x002fea000383ffff */
[----:B------:R-:W-:Y:S05]  /*1bab0*/  BRA `(.L_x_5564) ;  /* 0xffffffe400507947 */ /* 0x000fea000383ffff */
.L_x_5503:
        /* <DEDUP_REMOVED lines=11> */
.L_x_5566:
[----:B------:R-:W-:Y:S05]  /*1bb70*/  BSYNC B0 ;  /* 0x0000000000007941 */ /* 0x000fea0003800000 */
.L_x_5565:
[----:B------:R-:W-:Y:S05]  /*1bb80*/  BRA `(.L_x_5567) ;  /* 0xffffffe400387947 */ /* 0x000fea000383ffff */
.L_x_5506:
[----:B------:R-:W-:Y:S01]  /*1bb90*/  BSSY B1, `(.L_x_5568) ;  /* 0x0000006000017945 */ /* 0x000fe20003800000 */
[----:B------:R-:W-:-:S07]  /*1bba0*/  IMAD.MOV.U32 R15, RZ, RZ, -0x1 ;  /* 0xffffffffff0f7424 */ /* 0x000fce00078e00ff */
[----:B01----:R-:W-:Y:S05]  /*1bbb0*/  WARPSYNC.COLLECTIVE R15, `(.L_x_5569) ;  /* 0x000000000f0c7348 */ /* 0x003fea0003c00000 */
[----:B------:R-:W-:Y:S02]  /*1bbc0*/  ELECT P6, UR62, PT ;  /* 0x00000000003e782f */ /* 0x000fe400038c0000 */
[----:B------:R-:W-:Y:S01]  /*1bbd0*/  MOV R14, UR62 ;  /* 0x0000003e000e7c02 */ /* 0x000fe20008000f00 */
[----:B01----:R-:W-:Y:S10]  /*1bbe0*/  ENDCOLLECTIVE ;  /* 0x000000000000791b */ /* 0x003ff40003800000 */
.L_x_5569:
[----:B------:R-:W-:Y:S05]  /*1bbf0*/  BSYNC B1 ;  /* 0x0000000000017941 */ /* 0x000fea0003800000 */
.L_x_5568:
[----:B------:R-:W-:Y:S05]  /*1bc00*/  BRA `(.L_x_5570) ;  /* 0xffffffe400307947 */ /* 0x000fea000383ffff */
.L_x_5508:
[----:B0-----:R0:W1:Y:S02]  /*1bc10*/  SYNCS.PHASECHK.TRANS64.TRYWAIT P0, [R6+URZ], R5 ;  /* 0x00000005060075a7 */ /* 0x001064000800017f */
[----:B-1----:R-:W-:Y:S05]  /*1bc20*/  @!P0 NANOSLEEP.SYNCS 0x989680 ;  /* 0x009896800000895d */ /* 0x002fea0003900000 */
[----:B------:R-:W1:Y:S02]  /*1bc30*/  @!P0 SYNCS.PHASECHK.TRANS64 P0, [R6+URZ], R5 ;  /* 0x00000005060085a7 */ /* 0x000e64000800007f */
[----:B-1----:R-:W-:Y:S05]  /*1bc40*/  @!P0 BRA `(.L_x_5508) ;  /* 0xfffffffc00f08947 */ /* 0x002fea000383ffff */
[----:B------:R-:W-:Y:S05]  /*1bc50*/  BRA `(.L_x_5571) ;  /* 0xffffffe4006c7947 */ /* 0x000fea000383ffff */
.L_x_5509:
[----:B-1----:R1:W2:Y:S02]  /*1bc60*/  SYNCS.PHASECHK.TRANS64.TRYWAIT P0, [R7+URZ], R2 ;  /* 0x00000002070075a7 */ /* 0x0022a4000800017f */
[----:B--2---:R-:W-:Y:S05]  /*1bc70*/  @!P0 NANOSLEEP.SYNCS 0x989680 ;  /* 0x009896800000895d */ /* 0x004fea0003900000 */
[----:B------:R-:W2:Y:S02]  /*1bc80*/  @!P0 SYNCS.PHASECHK.TRANS64 P0, [R7+URZ], R2 ;  /* 0x00000002070085a7 */ /* 0x000ea4000800007f */
[----:B--2---:R-:W-:Y:S05]  /*1bc90*/  @!P0 BRA `(.L_x_5509) ;  /* 0xfffffffc00f08947 */ /* 0x004fea000383ffff */
[----:B------:R-:W-:Y:S05]  /*1bca0*/  BRA `(.L_x_5572) ;  /* 0xffffffe400607947 */ /* 0x000fea000383ffff */
.L_x_5511:
[----:B--2---:R2:W3:Y:S02]  /*1bcb0*/  SYNCS.PHASECHK.TRANS64.TRYWAIT P0, [R4+URZ], R5 ;  /* 0x00000005040075a7 */ /* 0x0044e4000800017f */
[----:B---3--:R-:W-:Y:S05]  /*1bcc0*/  @!P0 NANOSLEEP.SYNCS 0x989680 ;  /* 0x009896800000895d */ /* 0x008fea0003900000 */
[----:B------:R-:W3:Y:S02]  /*1bcd0*/  @!P0 SYNCS.PHASECHK.TRANS64 P0, [R4+URZ], R5 ;  /* 0x00000005040085a7 */ /* 0x000ee4000800007f */
[----:B---3--:R-:W-:Y:S05]  /*1bce0*/  @!P0 BRA `(.L_x_5511) ;  /* 0xfffffffc00f08947 */ /* 0x008fea000383ffff */
[----:B------:R-:W-:Y:S05]  /*1bcf0*/  BRA `(.L_x_5573) ;  /* 0xffffffe400687947 */ /* 0x000fea000383ffff */
.L_x_5574:
        /* <DEDUP_REMOVED lines=16> */
.L_x_15004:


//--------------------- .text._ZN7cutlass13device_kernelIN5flash11enable_sm90INS1_16FlashAttnFwdSm90INS1_25CollectiveMainloopFwdSm90ILi2EN4cute5tupleIJNS5_1CILi1EEES8_S8_EEENS6_IJNS7_ILi64EEESA_SA_EEELi512ENS_6half_tEfNS_4arch4Sm90ELb0ELb1ELb0ELb1ELb0ELb1ELb0ELb0ELb0ELb1ELb1ELb0EEENS1_21CollectiveEpilogueFwdINS6_IJSA_NS7_ILi512EEESA_EEES9_SC_SE_Li256ELb1ELb1ELb1ELb0EEENS1_36VarlenDynamicPersistentTileSchedulerILi64ELi64ELi256ELi128ELb1ELb1ELb1ELb1ELb0ELb1EEEEEEEEEvNT_6ParamsE --------------------------
	.section	.text._ZN7cutlass13device_kernelIN5flash11enable_sm90INS1_16FlashAttnFwdSm90INS1_25CollectiveMainloopFwdSm90ILi2EN4cute5tupleIJNS5_1CILi1EEES8_S8_EEENS6_IJNS7_ILi64EEESA_SA_EEELi512ENS_6half_tEfNS_4arch4Sm90ELb0ELb1ELb0ELb1ELb0ELb1ELb0ELb0ELb0ELb1ELb1ELb0EEENS1_21CollectiveEpilogueFwdINS6_IJSA_NS7_ILi512EEESA_EEES9_SC_SE_Li256ELb1ELb1ELb1ELb0EEENS1_36VarlenDynamicPersistentTileSchedulerILi64ELi64ELi256ELi128ELb1ELb1ELb1ELb1ELb0ELb1EEEEEEEEEvNT_6ParamsE,"ax",@progbits
	.align	128
.text._ZN7cutlass13device_kernelIN5flash11enable_sm90INS1_16FlashAttnFwdSm90INS1_25CollectiveMainloopFwdSm90ILi2EN4cute5tupleIJNS5_1CILi1EEES8_S8_EEENS6_IJNS7_ILi64EEESA_SA_EEELi512ENS_6half_tEfNS_4arch4Sm90ELb0ELb1ELb0ELb1ELb0ELb1ELb0ELb0ELb0ELb1ELb1ELb0EEENS1_21CollectiveEpilogueFwdINS6_IJSA_NS7_ILi512EEESA_EEES9_SC_SE_Li256ELb1ELb1ELb1ELb0EEENS1_36VarlenDynamicPersistentTileSchedulerILi64ELi64ELi256ELi128ELb1ELb1ELb1ELb1ELb0ELb1EEEEEEEEEvNT_6ParamsE:
        .type           _ZN7cutlass13device_kernelIN5flash11enable_sm90INS1_16FlashAttnFwdSm90INS1_25CollectiveMainloopFwdSm90ILi2EN4cute5tupleIJNS5_1CILi1EEES8_S8_EEENS6_IJNS7_ILi64EEESA_SA_EEELi512ENS_6half_tEfNS_4arch4Sm90ELb0ELb1ELb0ELb1ELb0ELb1ELb0ELb0ELb0ELb1ELb1ELb0EEENS1_21CollectiveEpilogueFwdINS6_IJSA_NS7_ILi512EEESA_EEES9_SC_SE_Li256ELb1ELb1ELb1ELb0EEENS1_36VarlenDynamicPersistentTileSchedulerILi64ELi64ELi256ELi128ELb1ELb1ELb1ELb1ELb0ELb1EEEEEEEEEvNT_6ParamsE,@function
        .size           _ZN7cutlass13device_kernelIN5flash11enable_sm90INS1_16FlashAttnFwdSm90INS1_25CollectiveMainloopFwdSm90ILi2EN4cute5tupleIJNS5_1CILi1EEES8_S8_EEENS6_IJNS7_ILi64EEESA_SA_EEELi512ENS_6half_tEfNS_4arch4Sm90ELb0ELb1ELb0ELb1ELb0ELb1ELb0ELb0ELb0ELb1ELb1ELb0EEENS1_21CollectiveEpilogueFwdINS6_IJSA_NS7_ILi512EEESA_EEES9_SC_SE_Li256ELb1ELb1ELb1ELb0EEENS1_36VarlenDynamicPersistentTileSchedulerILi64ELi64ELi256ELi128ELb1ELb1ELb1ELb1ELb0ELb1EEEEEEEEEvNT_6ParamsE,(.L_x_15005 - _ZN7cutlass13device_kernelIN5flash11enable_sm90INS1_16FlashAttnFwdSm90INS1_25CollectiveMainloopFwdSm90ILi2EN4cute5tupleIJNS5_1CILi1EEES8_S8_EEENS6_IJNS7_ILi64EEESA_SA_EEELi512ENS_6half_tEfNS_4arch4Sm90ELb0ELb1ELb0ELb1ELb0ELb1ELb0ELb0ELb0ELb1ELb1ELb0EEENS1_21CollectiveEpilogueFwdINS6_IJSA_NS7_ILi512EEESA_EEES9_SC_SE_Li256ELb1ELb1ELb1ELb0EEENS1_36VarlenDynamicPersistentTileSchedulerILi64ELi64ELi256ELi128ELb1ELb1ELb1ELb1ELb0ELb1EEEEEEEEEvNT_6ParamsE)
        .other          _ZN7cutlass13device_kernelIN5flash11enable_sm90INS1_16FlashAttnFwdSm90INS1_25CollectiveMainloopFwdSm90ILi2EN4cute5tupleIJNS5_1CILi1EEES8_S8_EEENS6_IJNS7_ILi64EEESA_SA_EEELi512ENS_6half_tEfNS_4arch4Sm90ELb0ELb1ELb0ELb1ELb0ELb1ELb0ELb0ELb0ELb1ELb1ELb0EEENS1_21CollectiveEpilogueFwdINS6_IJSA_NS7_ILi512EEESA_EEES9_SC_SE_Li256ELb1ELb1ELb1ELb0EEENS1_36VarlenDynamicPersistentTileSchedulerILi64ELi64ELi256ELi128ELb1ELb1ELb1ELb1ELb0ELb1EEEEEEEEEvNT_6ParamsE,@"STO_CUDA_ENTRY STV_DEFAULT"
_ZN7cutlass13device_kernelIN5flash11enable_sm90INS1_16FlashAttnFwdSm90INS1_25CollectiveMainloopFwdSm90ILi2EN4cute5tupleIJNS5_1CILi1EEES8_S8_EEENS6_IJNS7_ILi64EEESA_SA_EEELi512ENS_6half_tEfNS_4arch4Sm90ELb0ELb1ELb0ELb1ELb0ELb1ELb0ELb0ELb0ELb1ELb1ELb0EEENS1_21CollectiveEpilogueFwdINS6_IJSA_NS7_ILi512EEESA_EEES9_SC_SE_Li256ELb1ELb1ELb1ELb0EEENS1_36VarlenDynamicPersistentTileSchedulerILi64ELi64ELi256ELi128ELb1ELb1ELb1ELb1ELb0ELb1EEEEEEEEEvNT_6ParamsE:
        /* <DEDUP_REMOVED lines=24> */
.L_x_5576:
[----:B------:R-:W-:Y:S05]  /*0180*/  BSYNC B0 ;  /* 0x0000000000007941 */ /* 0x000fea0003800000 */
.L_x_5575:
        /* <DEDUP_REMOVED lines=37> */
.L_x_5577:
        /* <DEDUP_REMOVED lines=22> */
.L_x_5578:
        /* <DEDUP_REMOVED lines=18> */
.L_x_5579:
        /* <DEDUP_REMOVED lines=22> */
.L_x_5580:
        /* <DEDUP_REMOVED lines=22> */
.L_x_5581:
        /* <DEDUP_REMOVED lines=8> */
.L_x_5584:
        /* <DEDUP_REMOVED lines=34> */
[----:B------:R-:W-:Y:S01]  /*0bc0*/  LOP3.LUT R9, R7, 0xffffff80, RZ, 0xc0, !PT ;  /* 0xffffff8007097812 */ /* 0x000fe200078ec0ff */
[C---:B------:R-:W-:Y:S01]  /*0bd0*/  IMAD.IADD R13, R6.reuse, 0x1, -R13 ;  /* 0x00000001060d7824 */ /* 0x040fe200078e0a0d */
[--C-:B------:R-:W-:Y:S01]  /*0be0*/  SHF.R.S32.HI R203, RZ, 0x5, R4.reuse ;  /* 0x00000005ffcb7819 */ /* 0x100fe20000011404 */
[----:B------:R-:W-:Y:S01]  /*0bf0*/  IMAD.IADD R3, R6, 0x1, -R3 ;  /* 0x0000000106037824 */ /* 0x000fe200078e0a03 */
[----:B------:R-:W-:Y:S01]  /*0c00*/  LEA.HI R0, R0, R5, RZ, 0x1 ;  /* 0x0000000500007211 */ /* 0x000fe200078f08ff */
[----:B------:R-:W-:Y:S01]  /*0c10*/  IMAD.IADD R9, R6, 0x1, -R9 ;  /* 0x0000000106097824 */ /* 0x000fe200078e0a09 */
[----:B------:R-:W-:Y:S01]  /*0c20*/  LOP3.LUT R11, R10, 0xfffffffc, RZ, 0xc0, !PT ;  /* 0xfffffffc0a0b7812 */ /* 0x000fe200078ec0ff */
[----:B------:R-:W-:Y:S01]  /*0c30*/  IMAD.SHL.U32 R193, R13, 0x8, RZ ;  /* 0x000000080dc17824 */ /* 0x000fe200078e00ff */
[----:B------:R-:W-:Y:S02]  /*0c40*/  SHF.R.S32.HI R4, RZ, 0x1f, R4 ;  /* 0x0000001fff047819 */ /* 0x000fe40000011404 */
[----:B------:R-:W-:Y:S01]  /*0c50*/  SHF.R.S32.HI R8, RZ, 0x1f, R3 ;  /* 0x0000001fff087819 */ /* 0x000fe20000011403 */
[----:B------:R-:W-:Y:S01]  /*0c60*/  IMAD.IADD R188, R6, 0x1, -R11 ;  /* 0x0000000106bc7824 */ /* 0x000fe200078e0a0b */
[----:B------:R-:W-:Y:S01]  /*0c70*/  LOP3.LUT R0, R0, 0x1ffffffe, RZ, 0xc0, !PT ;  /* 0x1ffffffe00007812 */ /* 0x000fe200078ec0ff */
[C---:B------:R-:W-:Y:S01]  /*0c80*/  VIADD R218, R193.reuse, 0x40 ;  /* 0x00000040c1da7836 */ /* 0x040fe20000000000 */
[----:B------:R-:W-:Y:S01]  /*0c90*/  LEA.HI R4, R4, R203, RZ, 0x2 ;  /* 0x000000cb04047211 */ /* 0x000fe200078f10ff */
[----:B------:R-:W-:Y:S01]  /*0ca0*/  VIADD R216, R193, 0xc0 ;  /* 0x000000c0c1d87836 */ /* 0x000fe20000000000 */
[----:B------:R-:W-:Y:S01]  /*0cb0*/  SHF.R.S32.HI R6, RZ, 0x1f, R9 ;  /* 0x0000001fff067819 */ /* 0x000fe20000011409 */
[----:B------:R-:W-:Y:S01]  /*0cc0*/  IMAD.IADD R0, R5, 0x1, -R0 ;  /* 0x0000000105007824 */ /* 0x000fe200078e0a00 */
[----:B------:R-:W-:Y:S01]  /*0cd0*/  LEA.HI R12, R8, R3, RZ, 0x3 ;  /* 0x00000003080c7211 */ /* 0x000fe200078f18ff */
[C---:B------:R-:W-:Y:S01]  /*0ce0*/  VIADD R217, R193.reuse, 0x80 ;  /* 0x00000080c1d97836 */ /* 0x040fe20000000000 */
[----:B------:R-:W-:Y:S01]  /*0cf0*/  SHF.R.S32.HI R20, RZ, 0x7, R7 ;  /* 0x00000007ff147819 */ /* 0x000fe20000011407 */
[----:B------:R-:W-:Y:S01]  /*0d00*/  IMAD.SHL.U32 R0, R0, 0x8, RZ ;  /* 0x0000000800007824 */ /* 0x000fe200078e00ff */
[----:B------:R-:W-:Y:S01]  /*0d10*/  LOP3.LUT R4, R4, 0x3ffffc, RZ, 0xc0, !PT ;  /* 0x003ffffc04047812 */ /* 0x000fe200078ec0ff */
[----:B------:R-:W-:Y:S01]  /*0d20*/  VIADD R215, R193, 0x100 ;  /* 0x00000100c1d77836 */ /* 0x000fe20000000000 */
[----:B------:R-:W-:Y:S01]  /*0d30*/  LEA.HI R5, R6, R9, RZ, 0x2 ;  /* 0x0000000906057211 */ /* 0x000fe200078f10ff */
[----:B------:R-:W-:Y:S01]  /*0d40*/  IMAD R15, R20, 0x100, R3 ;  /* 0x00000100140f7824 */ /* 0x000fe200078e0203 */
[C---:B------:R-:W-:Y:S01]  /*0d50*/  LOP3.LUT R14, R12.reuse, 0xfffffff8, RZ, 0xc0, !PT ;  /* 0xfffffff80c0e7812 */ /* 0x040fe200078ec0ff */
[----:B------:R-:W-:Y:S01]  /*0d60*/  IMAD.IADD R4, R203, 0x1, -R4 ;  /* 0x00000001cb047824 */ /* 0x000fe200078e0a04 */
[----:B------:R-:W-:Y:S01]  /*0d70*/  SHF.R.S32.HI R186, RZ, 0x2, R10 ;  /* 0x00000002ffba7819 */ /* 0x000fe2000001140a */
[----:B------:R-:W-:Y:S01]  /*0d80*/  IMAD.SHL.U32 R12, R12, 0x40, RZ ;  /* 0x000000400c0c7824 */ /* 0x000fe200078e00ff */
[--C-:B------:R-:W-:Y:S01]  /*0d90*/  SHF.R.S32.HI R8, RZ, 0x2, R5.reuse ;  /* 0x00000002ff087819 */ /* 0x100fe20000011405 */
[----:B------:R-:W-:Y:S01]  /*0da0*/  IMAD.IADD R14, R3, 0x1, -R14 ;  /* 0x00000001030e7824 */ /* 0x000fe200078e0a0e */
[----:B------:R-:W-:Y:S01]  /*0db0*/  SHF.R.S32.HI R11, RZ, 0x1f, R5 ;  /* 0x0000001fff0b7819 */ /* 0x000fe20000011405 */
[----:B------:R-:W-:Y:S01]  /*0dc0*/  IMAD R17, R4, 0x10, R15 ;  /* 0x0000001004117824 */ /* 0x000fe200078e020f */
[----:B------:R-:W-:Y:S01]  /*0dd0*/  LOP3.LUT R4, R5, 0x7ffffffc, RZ, 0xc0, !PT ;  /* 0x7ffffffc05047812 */ /* 0x000fe200078ec0ff */
[----:B------:R-:W-:Y:S01]  /*0de0*/  VIADD R15, R186, 0x20 ;  /* 0x00000020ba0f7836 */ /* 0x000fe20000000000 */
[----:B------:R-:W-:Y:S01]  /*0df0*/  LEA.HI R11, R11, R8, RZ, 0x3 ;  /* 0x000000080b0b7211 */ /* 0x000fe200078f18ff */
[----:B------:R-:W-:Y:S01]  /*0e00*/  IMAD.SHL.U32 R3, R14, 0x40, RZ ;  /* 0x000000400e037824 */ /* 0x000fe200078e00ff */
[----:B------:R-:W-:Y:S01]  /*0e10*/  LOP3.LUT R12, R12, 0x7ffffe00, RZ, 0xc0, !PT ;  /* 0x7ffffe000c0c7812 */ /* 0x000fe200078ec0ff */
[----:B------:R-:W-:Y:S01]  /*0e20*/  STL [R1+0x4c], R20 ;  /* 0x00004c1401007387 */ /* 0x000fe20000100800 */
        /* <DEDUP_REMOVED lines=10> */
[----:B------:R-:W-:Y:S01]  /*0ed0*/  SHF.R.U32.HI R3, RZ, 0x3, R3 ;  /* 0x00000003ff037819 */ /* 0x000fe20000011603 */
[----:B------:R-:W-:Y:S01]  /*0ee0*/  IMAD.SHL.U32 R5, R5, 0x40, RZ ;  /* 0x0000004005057824 */ /* 0x000fe200078e00ff */
[----:B------:R-:W-:Y:S01]  /*0ef0*/  LEA.HI R7, R7, R20, RZ, 0x1 ;  /* 0x0000001407077211 */ /* 0x000fe200078f08ff */
[----:B------:R-:W-:Y:S01]  /*0f00*/  IMAD.SHL.U32 R16, R188, 0x8, RZ ;  /* 0x00000008bc107824 */ /* 0x000fe200078e00ff */
[----:B------:R-:W-:Y:S01]  /*0f10*/  LEA.HI R6, R6, R9, RZ, 0x5 ;  /* 0x0000000906067211 */ /* 0x000fe200078f28ff */
[----:B------:R0:W-:Y:S01]  /*0f20*/  STL [R1+0x6c], R8 ;  /* 0x00006c0801007387 */ /* 0x0001e20000100800 */
[----:B------:R-:W-:Y:S01]  /*0f30*/  LOP3.LUT R3, R0, R3, RZ, 0x3c, !PT ;  /* 0x0000000300037212 */ /* 0x000fe200078e3cff */
[----:B------:R-:W-:Y:S01]  /*0f40*/  IMAD.SHL.U32 R185, R4, 0x2, RZ ;  /* 0x0000000204b97824 */ /* 0x000fe200078e00ff */
[----:B------:R-:W-:-:S02]  /*0f50*/  LOP3.LUT R7, R7, 0xfffffe, RZ, 0xc0, !PT ;  /* 0x00fffffe07077812 */ /* 0x000fc400078ec0ff */
[----:B------:R-:W-:Y:S02]  /*0f60*/  LOP3.LUT R15, R15, 0x1c0, RZ, 0xc0, !PT ;  /* 0x000001c00f0f7812 */ /* 0x000fe400078ec0ff */
[----:B------:R-:W-:Y:S01]  /*0f70*/  SHF.R.S32.HI R6, RZ, 0x5, R6 ;  /* 0x00000005ff067819 */ /* 0x000fe20000011406 */
[----:B------:R-:W-:Y:S01]  /*0f80*/  IMAD.IADD R7, R20, 0x1, -R7 ;  /* 0x0000000114077824 */ /* 0x000fe200078e0a07 */
[----:B------:R-:W-:Y:S02]  /*0f90*/  SHF.R.U32.HI R9, RZ, 0x3, R15 ;  /* 0x00000003ff097819 */ /* 0x000fe4000001160f */
[----:B0-----:R-:W-:Y:S01]  /*0fa0*/  LOP3.LUT R8, R5, 0xfffffe00, RZ, 0xc0, !PT ;  /* 0xfffffe0005087812 */ /* 0x001fe200078ec0ff */
[----:B------:R-:W-:Y:S01]  /*0fb0*/  IMAD.IADD R5, R12, 0x1, R3 ;  /* 0x000000010c057824 */ /* 0x000fe200078e0203 */
[----:B------:R-:W-:Y:S01]  /*0fc0*/  SHF.R.S32.HI R3, RZ, 0x1f, R10 ;  /* 0x0000001fff037819 */ /* 0x000fe2000001140a */
[----:B------:R-:W-:Y:S01]  /*0fd0*/  IMAD R191, R6, 0x10, R11 ;  /* 0x0000001006bf7824 */ /* 0x000fe200078e020b */
[----:B------:R-:W-:Y:S01]  /*0fe0*/  LOP3.LUT R15, R15, 0x38, R16, 0xf8, !PT ;  /* 0x000000380f0f7812 */ /* 0x000fe200078ef810 */
[----:B------:R-:W-:Y:S01]  /*0ff0*/  IMAD.SHL.U32 R6, R7, 0x100, RZ ;  /* 0x0000010007067824 */ /* 0x000fe200078e00ff */
[----:B------:R-:W-:Y:S01]  /*1000*/  LEA.HI R0, R188, R188, RZ, 0x1 ;  /* 0x000000bcbc007211 */ /* 0x000fe200078f08ff */
[----:B------:R-:W-:Y:S01]  /*1010*/  IMAD R196, R5, 0x2, R2 ;  /* 0x0000000205c47824 */ /* 0x000fe200078e0202 */
[----:B------:R-:W-:Y:S01]  /*1020*/  LEA.HI R3, R3, R186, RZ, 0x3 ;  /* 0x000000ba03037211 */ /* 0x000fe200078f18ff */
[----:B------:R-:W-:Y:S01]  /*1030*/  IMAD.IADD R194, R185, 0x1, R6 ;  /* 0x00000001b9c27824 */ /* 0x000fe200078e0206 */
[----:B------:R-:W-:Y:S01]  /*1040*/  LOP3.LUT R15, R8, R15, R9, 0xf6, !PT ;  /* 0x0000000f080f7212 */ /* 0x000fe200078ef609 */
[----:B------:R0:W-:Y:S01]  /*1050*/  STL [R1+0x68], R6 ;  /* 0x0000680601007387 */ /* 0x0001e20000100800 */
[----:B------:R-:W-:Y:S01]  /*1060*/  LOP3.LUT R9, R0, 0x1ffffffe, RZ, 0xc0, !PT ;  /* 0x1ffffffe00097812 */ /* 0x000fe200078ec0ff */
[C---:B------:R-:W-:Y:S01]  /*1070*/  VIADD R25, R194.reuse, 0x10 ;  /* 0x00000010c2197836 */ /* 0x040fe20000000000 */
[----:B------:R-:W-:Y:S01]  /*1080*/  LOP3.LUT R3, R3, 0xfffffff8, RZ, 0xc0, !PT ;  /* 0xfffffff803037812 */ /* 0x000fe200078ec0ff */
[----:B------:R-:W-:Y:S01]  /*1090*/  VIADD R22, R194, 0x28 ;  /* 0x00000028c2167836 */ /* 0x000fe20000000000 */
[----:B------:R-:W-:Y:S01]  /*10a0*/  R2P PR, R14, 0x6 ;  /* 0x000000060e007804 */ /* 0x000fe20000000000 */
[----:B------:R-:W-:Y:S01]  /*10b0*/  IMAD.IADD R0, R188, 0x1, -R9 ;  /* 0x00000001bc007824 */ /* 0x000fe200078e0a09 */
[----:B------:R-:W-:Y:S01]  /*10c0*/  SHF.R.S32.HI R4, RZ, 0x1f, R218 ;  /* 0x0000001fff047819 */ /* 0x000fe200000114da */
[----:B------:R-:W-:Y:S01]  /*10d0*/  IMAD.IADD R195, R186, 0x1, -R3 ;  /* 0x00000001bac37824 */ /* 0x000fe200078e0a03 */
[----:B------:R-:W-:Y:S01]  /*10e0*/  SHF.R.S32.HI R4, RZ, 0x1f, R216 ;  /* 0x0000001fff047819 */ /* 0x000fe200000114d8 */
[----:B------:R-:W-:Y:S01]  /*10f0*/  IMAD R4, R15, 0x2, R2 ;  /* 0x000000020f047824 */ /* 0x000fe200078e0202 */
[----:B------:R-:W-:Y:S01]  /*1100*/  SHF.R.S32.HI R3, RZ, 0x1f, R217 ;  /* 0x0000001fff037819 */ /* 0x000fe200000114d9 */
[C---:B------:R-:W-:Y:S01]  /*1110*/  VIADD R15, R194.reuse, 0x40 ;  /* 0x00000040c20f7836 */ /* 0x040fe20000000000 */
[----:B------:R-:W-:Y:S01]  /*1120*/  SHF.R.S32.HI R3, RZ, 0x1f, R215 ;  /* 0x0000001fff037819 */ /* 0x000fe200000114d7 */
[C---:B------:R-:W-:Y:S01]  /*1130*/  VIADD R12, R194.reuse, 0x58 ;  /* 0x00000058c20c7836 */ /* 0x040fe20000000000 */
[----:B------:R-:W-:Y:S01]  /*1140*/  SHF.R.S32.HI R3, RZ, 0x1f, R194 ;  /* 0x0000001fff037819 */ /* 0x000fe200000114c2 */
[----:B------:R-:W-:Y:S01]  /*1150*/  VIADD R9, R194, 0x70 ;  /* 0x00000070c2097836 */ /* 0x000fe20000000000 */
[----:B------:R1:W-:Y:S01]  /*1160*/  STL [R1+0x64], R4 ;  /* 0x0000640401007387 */ /* 0x0003e20000100800 */
[----:B------:R-:W-:Y:S01]  /*1170*/  IMAD R201, R0, 0x8, R191 ;  /* 0x0000000800c97824 */ /* 0x000fe200078e02bf */
[----:B------:R-:W-:Y:S01]  /*1180*/  SHF.R.S32.HI R0, RZ, 0x1f, R25 ;  /* 0x0000001fff007819 */ /* 0x000fe20000011419 */
[C---:B0-----:R-:W-:Y:S01]  /*1190*/  VIADD R6, R194.reuse, 0x88 ;  /* 0x00000088c2067836 */ /* 0x041fe20000000000 */
[----:B------:R-:W-:Y:S01]  /*11a0*/  SHF.R.S32.HI R0, RZ, 0x1f, R22 ;  /* 0x0000001fff007819 */ /* 0x000fe20000011416 */
[C---:B------:R-:W-:Y:S01]  /*11b0*/  VIADD R3, R194.reuse, 0x98 ;  /* 0x00000098c2037836 */ /* 0x040fe20000000000 */
[----:B------:R-:W-:Y:S01]  /*11c0*/  SHF.R.S32.HI R0, RZ, 0x1f, R15 ;  /* 0x0000001fff007819 */ /* 0x000fe2000001140f */
[C---:B------:R-:W-:Y:S01]  /*11d0*/  VIADD R237, R194.reuse, 0xa0 ;  /* 0x000000a0c2ed7836 */ /* 0x040fe20000000000 */
[----:B------:R-:W-:Y:S01]  /*11e0*/  SHF.R.S32.HI R0, RZ, 0x1f, R12 ;  /* 0x0000001fff007819 */ /* 0x000fe2000001140c */
[----:B------:R-:W-:Y:S01]  /*11f0*/  VIADD R230, R194, 0xb0 ;  /* 0x000000b0c2e67836 */ /* 0x000fe20000000000 */
[----:B------:R-:W-:Y:S01]  /*1200*/  SEL R198, R198, 0xffffffe0, !P1 ;  /* 0xffffffe0c6c67807 */ /* 0x000fe20004800000 */
[C---:B-1----:R-:W-:Y:S01]  /*1210*/  VIADD R4, R194.reuse, 0x90 ;  /* 0x00000090c2047836 */ /* 0x042fe20000000000 */
        /* <DEDUP_REMOVED lines=53> */
[----:B------:R-:W-:-:S02]  /*1570*/  VIADD R200, R188, 0x10 ;  /* 0x00000010bcc87836 */ /* 0x000fc40000000000 */
[----:B------:R-:W-:-:S07]  /*1580*/  IMAD.IADD R198, R198, 0x1, R197 ;  /* 0x00000001c6c67824 */ /* 0x000fce00078e02c5 */
.L_x_5803:
[----:B------:R-:W-:Y:S01]  /*1590*/  ULDC.64 UR4, c[0x0][0xa28] ;  /* 0x00028a0000047ab9 */ /* 0x000fe20000000a00 */
[----:B01--4-:R-:W0:Y:S01]  /*15a0*/  LDC.64 R4, c[0x0][0xa08] ;  /* 0x00028200ff047b82 */ /* 0x013e220000000a00 */
        /* <DEDUP_REMOVED lines=10> */
[----:B------:R-:W1:Y:S01]  /*1650*/  @P0 LDC.64 R6, c[0x0][0xa28] ;  /* 0x00028a00ff060b82 */ /* 0x000e620000000a00 */
[----:B------:R-:W-:Y:S01]  /*1660*/  ISETP.NE.AND.EX P3, PT, RZ, UR5, PT, P3 ;  /* 0x00000005ff007c0c */ /* 0x000fe2000bf65330 */
[----:B0-----:R-:W-:-:S06]  /*1670*/  IMAD.WIDE R4, R79, 0x4, R4 ;  /* 0x000000044f047825 */ /* 0x001fcc00078e0204 */
[----:B------:R-:W0:Y:S01]  /*1680*/  @P1 LDC.64 R8, c[0x0][0xa18] ;  /* 0x00028600ff081b82 */ /* 0x000e220000000a00 */
[----:B------:R-:W-:Y:S02]  /*1690*/  ULDC UR4, c[0x0][0x288] ;  /* 0x0000a20000047ab9 */ /* 0x000fe40000000800 */
[----:B------:R-:W-:Y:S01]  /*16a0*/  IMAD.U32 R22, RZ, RZ, UR4 ;  /* 0x00000004ff167e24 */ /* 0x000fe2000f8e00ff */
[----:B------:R-:W-:Y:S02]  /*16b0*/  ULDC.64 UR4, c[0x0][0x418] ;  /* 0x0001060000047ab9 */ /* 0x000fe40000000a00 */
[----:B--2---:R2:W5:Y:S01]  /*16c0*/  @P3 LDG.E R24, desc[UR42][R4.64] ;  /* 0x0000002a04183981 */ /* 0x004562000c1e1900 */
[----:B-1----:R-:W-:-:S05]  /*16d0*/  @P0 IMAD.WIDE R6, R79, 0x4, R6 ;  /* 0x000000044f060825 */ /* 0x002fca00078e0206 */
[----:B------:R2:W5:Y:S01]  /*16e0*/  @P0 LDG.E R10, desc[UR42][R6.64] ;  /* 0x0000002a060a0981 */ /* 0x000562000c1e1900 */
[----:B0-----:R-:W-:-:S05]  /*16f0*/  @P1 IMAD.WIDE R8, R79, 0x4, R8 ;  /* 0x000000044f081825 */ /* 0x001fca00078e0208 */
[----:B------:R2:W5:Y:S01]  /*1700*/  @P1 LDG.E R22, desc[UR42][R8.64] ;  /* 0x0000002a08161981 */ /* 0x000562000c1e1900 */
[----:B------:R-:W-:Y:S01]  /*1710*/  UISETP.NE.U32.AND UP0, UPT, UR4, URZ, UPT ;  /* 0x0000003f0400728c */ /* 0x000fe2000bf05070 */
[C---:B------:R-:W-:Y:S02]  /*1720*/  LOP3.LUT R3, R78.reuse, 0xff000000, RZ, 0xc0, !PT ;  /* 0xff0000004e037812 */ /* 0x040fe400078ec0ff */
[----:B------:R-:W-:Y:S01]  /*1730*/  ULDC UR4, c[0x0][0x424] ;  /* 0x0001090000047ab9 */ /* 0x000fe20000000800 */
[----:B------:R-:W-:Y:S01]  /*1740*/  UISETP.NE.AND.EX UP0, UPT, UR5, URZ, UPT, UP0 ;  /* 0x0000003f0500728c */ /* 0x000fe2000bf05300 */
[----:B------:R-:W-:Y:S02]  /*1750*/  ISETP.NE.U32.AND P2, PT, RZ, UR6, PT ;  /* 0x00000006ff007c0c */ /* 0x000fe4000bf45070 */
[----:B------:R-:W-:Y:S01]  /*1760*/  ULDC UR5, c[0x0][0x2f0] ;  /* 0x0000bc0000057ab9 */ /* 0x000fe20000000800 */
[----:B------:R-:W-:Y:S01]  /*1770*/  USEL UR4, UR4, 0x1, UP0 ;  /* 0x0000000104047887 */ /* 0x000fe20008000000 */
[----:B------:R-:W-:-:S02]  /*1780*/  LOP3.LUT R0, R78, 0xff0000, RZ, 0xc0, !PT ;  /* 0x00ff00004e007812 */ /* 0x000fc400078ec0ff */
[----:B------:R-:W-:Y:S01]  /*1790*/  SHF.R.U32.HI R3, RZ, 0x8, R3 ;  /* 0x00000008ff037819 */ /* 0x000fe20000011603 */
[----:B------:R-:W-:Y:S01]  /*17a0*/  UIMAD UR4, UR4, UR5, URZ ;  /* 0x00000005040472a4 */ /* 0x000fe2000f8e023f */
[----:B------:R-:W-:Y:S02]  /*17b0*/  ISETP.NE.AND.EX P2, PT, RZ, UR7, PT, P2 ;  /* 0x00000007ff007c0c */ /* 0x000fe4000bf45320 */
[----:B------:R-:W-:Y:S01]  /*17c0*/  ULDC UR5, c[0x0][0x348] ;  /* 0x0000d20000057ab9 */ /* 0x000fe20000000800 */
[----:B------:R-:W-:Y:S01]  /*17d0*/  LEA.HI R205, R0, R3, RZ, 0x10 ;  /* 0x0000000300cd7211 */ /* 0x000fe200078f80ff */
[----:B------:R-:W-:Y:S01]  /*17e0*/  IMAD.MOV.U32 R214, RZ, RZ, R79 ;  /* 0x000000ffffd67224 */ /* 0x000fe200078e004f */
[----:B------:R-:W-:Y:S01]  /*17f0*/  LOP3.LUT R204, R78, 0xffff, RZ, 0xc0, !PT ;  /* 0x0000ffff4ecc7812 */ /* 0x000fe200078ec0ff */
[----:B--2---:R-:W-:Y:S07]  /*1800*/  @P1 BRA `(.L_x_5586) ;  /* 0x0000000000241947 */ /* 0x004fee0003800000 */
        /* <DEDUP_REMOVED lines=9> */
.L_x_5586:
[----:B------:R-:W-:Y:S02]  /*18a0*/  IMAD.U32 R40, RZ, RZ, UR5 ;  /* 0x00000005ff287e24 */ /* 0x000fe4000f8e00ff */
[----:B------:R-:W-:Y:S01]  /*18b0*/  IMAD.U32 R25, RZ, RZ, UR4 ;  /* 0x00000004ff197e24 */ /* 0x000fe2000f8e00ff */
[----:B------:R-:W-:Y:S06]  /*18c0*/  @!P2 BRA `(.L_x_5587) ;  /* 0x000000000010a947 */ /* 0x000fec0003800000 */
[----:B------:R-:W0:Y:S02]  /*18d0*/  LDC.64 R4, c[0x0][0xa20] ;  /* 0x00028800ff047b82 */ /* 0x000e240000000a00 */
[----:B0-----:R-:W-:-:S05]  /*18e0*/  IMAD.WIDE R4, R79, 0x4, R4 ;  /* 0x000000044f047825 */ /* 0x001fca00078e0204 */
[----:B------:R0:W5:Y:S01]  /*18f0*/  LDG.E R25, desc[UR42][R4.64] ;  /* 0x0000002a04197981 */ /* 0x000162000c1e1900 */
[----:B------:R-:W-:Y:S05]  /*1900*/  BRA `(.L_x_5588) ;  /* 0x0000000000107947 */ /* 0x000fea0003800000 */
.L_x_5587:
[----:B------:R-:W-:Y:S05]  /*1910*/  @!P3 BRA `(.L_x_5588) ;  /* 0x00000000000cb947 */ /* 0x000fea0003800000 */
[----:B------:R-:W2:Y:S04]  /*1920*/  LDG.E R0, desc[UR42][R4.64] ;  /* 0x0000002a04007981 */ /* 0x000ea8000c1e1900 */
[----:B------:R-:W2:Y:S02]  /*1930*/  LDG.E R25, desc[UR42][R4.64+0x4] ;  /* 0x0000042a04197981 */ /* 0x000ea4000c1e1900 */
[----:B--2---:R-:W-:-:S07]  /*1940*/  IMAD.IADD R25, R25, 0x1, -R0 ;  /* 0x0000000119197824 */ /* 0x004fce00078e0a00 */
.L_x_5588:
        /* <DEDUP_REMOVED lines=25> */
[----:B--2---:R-:W-:-:S03]  /*1ae0*/  @P1 IMAD.HI.U32 R3, R0, R11, RZ ;  /* 0x0000000b00031227 */ /* 0x004fc600078e00ff */
[C---:B------:R-:W-:Y:S01]  /*1af0*/  IADD3 R7, R23.reuse, 0x1, -R22 ;  /* 0x0000000117077810 */ /* 0x040fe20007ffe816 */
[----:B------:R-:W-:Y:S01]  /*1b00*/  IMAD.MOV.U32 R6, RZ, RZ, R0 ;  /* 0x000000ffff067224 */ /* 0x000fe200078e0000 */
[----:B----4-:R-:W-:Y:S01]  /*1b10*/  @P1 SHF.R.U32.HI R6, RZ, R12, R3 ;  /* 0x0000000cff061219 */ /* 0x010fe20000011603 */
[----:B------:R-:W-:-:S04]  /*1b20*/  VIADD R0, R23, 0x3f ;  /* 0x0000003f17007836 */ /* 0x000fc80000000000 */
[----:B-1----:R-:W-:Y:S01]  /*1b30*/  IMAD.IADD R9, R7, 0x1, R6 ;  /* 0x0000000107097824 */ /* 0x002fe200078e0206 */
[----:B------:R-:W-:-:S03]  /*1b40*/  SHF.R.S32.HI R3, RZ, 0x1f, R0 ;  /* 0x0000001fff037819 */ /* 0x000fc60000011400 */
[----:B------:R-:W-:Y:S01]  /*1b50*/  IMAD.IADD R4, R9, 0x1, R4 ;  /* 0x0000000109047824 */ /* 0x000fe200078e0204 */
[----:B------:R-:W-:-:S04]  /*1b60*/  LEA.HI R3, R3, R0, RZ, 0x6 ;  /* 0x0000000003037211 */ /* 0x000fc800078f30ff */
[----:B------:R-:W-:Y:S01]  /*1b70*/  SHF.R.S32.HI R43, RZ, 0x6, R3 ;  /* 0x00000006ff2b7819 */ /* 0x000fe20000011403 */
        /* <DEDUP_REMOVED lines=12> */
.L_x_5591:
[----:B------:R-:W-:-:S13]  /*1c40*/  ISETP.NE.AND P0, PT, R5, 0x1, PT ;  /* 0x000000010500780c */ /* 0x000fda0003f05270 */
[----:B------:R-:W0:Y:S02]  /*1c50*/  @P0 LDC.64 R6, c[0x0][0x9e8] ;  /* 0x00027a00ff060b82 */ /* 0x000e240000000a00 */
[----:B0-----:R-:W-:-:S05]  /*1c60*/  @P0 IMAD.HI.U32 R6, R0, R6, RZ ;  /* 0x0000000600060227 */ /* 0x001fca00078e00ff */
[----:B------:R-:W-:-:S07]  /*1c70*/  @P0 SHF.R.U32.HI R0, RZ, R7, R6 ;  /* 0x00000007ff000219 */ /* 0x000fce0000011606 */
.L_x_5592:
[----:B------:R-:W-:Y:S05]  /*1c80*/  BSYNC B0 ;  /* 0x0000000000007941 */ /* 0x000fea0003800000 */
.L_x_5590:
[----:B------:R-:W-:-:S05]  /*1c90*/  IMAD R3, R0, R5, R5 ;  /* 0x0000000500037224 */ /* 0x000fca00078e0205 */
[----:B------:R-:W-:-:S07]  /*1ca0*/  VIMNMX R4, R4, R3, PT ;  /* 0x0000000304047248 */ /* 0x000fce0003fe0100 */
.L_x_5589:
[----:B------:R-:W0:Y:S01]  /*1cb0*/  @P1 LDC R7, c[0x0][0x44c] ;  /* 0x00011300ff071b82 */ /* 0x000e220000000800 */
[----:B------:R-:W-:Y:S01]  /*1cc0*/  VIADD R4, R4, 0x3f ;  /* 0x0000003f04047836 */ /* 0x000fe20000000000 */
[----:B------:R-:W-:Y:S01]  /*1cd0*/  ULDC UR4, c[0x0][0x9dc] ;  /* 0x0002770000047ab9 */ /* 0x000fe20000000800 */
[----:B------:R-:W-:-:S03]  /*1ce0*/  IMAD.MOV.U32 R6, RZ, RZ, R192 ;  /* 0x000000ffff067224 */ /* 0x000fc600078e00c0 */
[----:B------:R-:W-:Y:S02]  /*1cf0*/  SHF.R.S32.HI R3, RZ, 0x1f, R4 ;  /* 0x0000001fff037819 */ /* 0x000fe40000011404 */
[----:B------:R-:W1:Y:S02]  /*1d00*/  @P1 LDC R9, c[0x0][0x450] ;  /* 0x00011400ff091b82 */ /* 0x000e640000000800 */
[----:B------:R-:W-:Y:S01]  /*1d10*/  LEA.HI R3, R3, R4, RZ, 0x6 ;  /* 0x0000000403037211 */ /* 0x000fe200078f30ff */
[----:B0-----:R-:W-:-:S05]  /*1d20*/  @P1 IMAD.HI.U32 R0, R192, R7, RZ ;  /* 0x00000007c0001227 */ /* 0x001fca00078e00ff */
[----:B-1----:R-:W-:Y:S02]  /*1d30*/  @P1 SHF.R.U32.HI R6, RZ, R9, R0 ;  /* 0x00000009ff061219 */ /* 0x002fe40000011600 */
[----:B------:R-:W-:Y:S02]  /*1d40*/  SHF.R.S32.HI R0, RZ, 0x6, R3 ;  /* 0x00000006ff007819 */ /* 0x000fe40000011403 */
[----:B------:R-:W-:Y:S02]  /*1d50*/  IADD3 R3, R6, R23, -R22 ;  /* 0x0000001706037210 */ /* 0x000fe40007ffe816 */
[----:B------:R-:W-:-:S03]  /*1d60*/  VIMNMX R8, R43, R0, PT ;  /* 0x000000002b087248 */ /* 0x000fc60003fe0100 */
        /* <DEDUP_REMOVED lines=12> */
.L_x_5595:
[----:B------:R-:W-:-:S13]  /*1e30*/  ISETP.NE.AND P0, PT, R5, 0x1, PT ;  /* 0x000000010500780c */ /* 0x000fda0003f05270 */
[----:B------:R-:W0:Y:S02]  /*1e40*/  @P0 LDC.64 R6, c[0x0][0x9e8] ;  /* 0x00027a00ff060b82 */ /* 0x000e240000000a00 */
[----:B0-----:R-:W-:-:S05]  /*1e50*/  @P0 IMAD.HI.U32 R4, R3, R6, RZ ;  /* 0x0000000603040227 */ /* 0x001fca00078e00ff */
[----:B------:R-:W-:-:S07]  /*1e60*/  @P0 SHF.R.U32.HI R3, RZ, R7, R4 ;  /* 0x00000007ff030219 */ /* 0x000fce0000011604 */
.L_x_5596:
[----:B------:R-:W-:Y:S05]  /*1e70*/  BSYNC B0 ;  /* 0x0000000000007941 */ /* 0x000fea0003800000 */
.L_x_5594:
[----:B------:R-:W-:-:S05]  /*1e80*/  IMAD R3, R3, R5, RZ ;  /* 0x0000000503037224 */ /* 0x000fca00078e02ff */
[----:B------:R-:W-:-:S07]  /*1e90*/  VIMNMX R0, R0, R3, !PT ;  /* 0x0000000300007248 */ /* 0x000fce0007fe0100 */
.L_x_5593:
[----:B------:R-:W-:Y:S01]  /*1ea0*/  SHF.R.S32.HI R3, RZ, 0x1f, R0 ;  /* 0x0000001fff037819 */ /* 0x000fe20000011400 */
[----:B------:R-:W-:Y:S01]  /*1eb0*/  BSSY B0, `(.L_x_5597) ;  /* 0x0000028000007945 */ /* 0x000fe20003800000 */
[----:B------:R-:W-:Y:S02]  /*1ec0*/  LOP3.LUT R220, R205, 0xff, RZ, 0xc0, !PT ;  /* 0x000000ffcddc7812 */ /* 0x000fe400078ec0ff */
[----:B------:R-:W-:Y:S02]  /*1ed0*/  LEA.HI R3, R3, R0, RZ, 0x6 ;  /* 0x0000000003037211 */ /* 0x000fe400078f30ff */
[----:B------:R-:W-:Y:S02]  /*1ee0*/  SHF.R.U32.HI R205, RZ, 0x10, R205 ;  /* 0x00000010ffcd7819 */ /* 0x000fe400000116cd */
[----:B------:R-:W-:-:S04]  /*1ef0*/  SHF.R.S32.HI R3, RZ, 0x6, R3 ;  /* 0x00000006ff037819 */ /* 0x000fc80000011403 */
[----:B------:R-:W-:Y:S01]  /*1f00*/  VIMNMX R9, RZ, R3, !PT ;  /* 0x00000003ff097248 */ /* 0x000fe20007fe0100 */
[----:B------:R-:W-:-:S03]  /*1f10*/  IMAD.MOV.U32 R3, RZ, RZ, RZ ;  /* 0x000000ffff037224 */ /* 0x000fc600078e00ff */
        /* <DEDUP_REMOVED lines=33> */
.L_x_5598:
[----:B------:R-:W-:Y:S05]  /*2130*/  BSYNC B0 ;  /* 0x0000000000007941 */ /* 0x000fea0003800000 */
.L_x_5597:
[----:B------:R-:W-:-:S05]  /*2140*/  IMAD R0, R220, R3, R9 ;  /* 0x00000003dc007224 */ /* 0x000fca00078e0209 */
        /* <DEDUP_REMOVED lines=35> */
.L_x_5601:
[----:B------:R-:W-:Y:S05]  /*2380*/  BSYNC B6 ;  /* 0x0000000000067941 */ /* 0x000fea0003800000 */
.L_x_5600:
        /* <DEDUP_REMOVED lines=20> */
.L_x_5603:
[----:B------:R-:W-:Y:S05]  /*24d0*/  BSYNC B6 ;  /* 0x0000000000067941 */ /* 0x000fea0003800000 */
.L_x_5602:
[----:B------:R-:W-:Y:S01]  /*24e0*/  ULDC.64 UR4, c[0x0][0x9f8] ;  /* 0x00027e0000047ab9 */ /* 0x000fe20000000a00 */
[----:B------:R-:W0:Y:S01]  /*24f0*/  LDC.64 R60, c[0x0][0x300] ;  /* 0x0000c000ff3c7b82 */ /* 0x000e220000000a00 */
[----:B------:R-:W-:Y:S01]  /*2500*/  ISETP.NE.U32.AND P0, PT, RZ, UR4, PT ;  /* 0x00000004ff007c0c */ /* 0x000fe2000bf05070 */
[----:B------:R-:W-:Y:S01]  /*2510*/  IMAD.IADD R39, R24, 0x1, R25 ;  /* 0x0000000118277824 */ /* 0x000fe200078e0219 */
[----:B------:R-:W-:Y:S02]  /*2520*/  ULDC.64 UR6, c[0x0][0xa08] ;  /* 0x0002820000067ab9 */ /* 0x000fe40000000a00 */
[----:B------:R-:W-:Y:S01]  /*2530*/  ISETP.NE.AND.EX P0, PT, RZ, UR5, PT, P0 ;  /* 0x00000005ff007c0c */ /* 0x000fe2000bf05300 */
[----:B------:R-:W-:Y:S02]  /*2540*/  ULDC.64 UR4, c[0x0][0x308] ;  /* 0x0000c20000047ab9 */ /* 0x000fe40000000a00 */
[----:B------:R-:W1:Y:S01]  /*2550*/  LDC.64 R58, c[0x0][0x3f8] ;  /* 0x0000fe00ff3a7b82 */ /* 0x000e620000000a00 */
[----:B------:R-:W-:-:S07]  /*2560*/  SHF.R.S32.HI R17, RZ, 0x1f, R16 ;  /* 0x0000001fff117819 */ /* 0x000fce0000011410 */
[----:B------:R-:W2:Y:S08]  /*2570*/  LDC R51, c[0x0][0x3f4] ;  /* 0x0000fd00ff337b82 */ /* 0x000eb00000000800 */
[----:B------:R-:W3:Y:S02]  /*2580*/  @P0 LDC.64 R4, c[0x0][0x9f8] ;  /* 0x00027e00ff040b82 */ /* 0x000ee40000000a00 */
[----:B---3--:R-:W-:-:S05]  /*2590*/  @P0 IMAD.WIDE R4, R79, 0x4, R4 ;  /* 0x000000044f040825 */ /* 0x008fca00078e0204 */
        /* <DEDUP_REMOVED lines=9> */
[----:B------:R-:W-:Y:S01]  /*2630*/  SHF.R.S32.HI R189, RZ, 0x1f, R188 ;  /* 0x0000001fffbd7819 */ /* 0x000fe200000114bc */
[----:B------:R-:W-:Y:S01]  /*2640*/  IMAD R3, R39, R61, R0 ;  /* 0x0000003d27037224 */ /* 0x000fe200078e0200 */
[----:B---3--:R-:W3:Y:S01]  /*2650*/  LDC.64 R4, c[0x0][0x408] ;  /* 0x00010200ff047b82 */ /* 0x008ee20000000a00 */
[----:B------:R-:W-:Y:S01]  /*2660*/  IMAD R8, R72, R60, RZ ;  /* 0x0000003c48087224 */ /* 0x000fe200078e02ff */
[----:B--2---:R-:W-:Y:S01]  /*2670*/  ISETP.GE.AND P1, PT, R16, R51, PT ;  /* 0x000000331000720c */ /* 0x004fe20003f26270 */
[----:B------:R-:W-:Y:S01]  /*2680*/  IMAD.IADD R7, R7, 0x1, R3 ;  /* 0x0000000107077824 */ /* 0x000fe200078e0203 */
[----:B------:R-:W-:Y:S01]  /*2690*/  LOP3.LUT R57, R57, 0x1c0, RZ, 0xc0, !PT ;  /* 0x000001c039397812 */ /* 0x000fe200078ec0ff */
[----:B-1----:R-:W-:Y:S01]  /*26a0*/  IMAD R3, R72, R58, RZ ;  /* 0x0000003a48037224 */ /* 0x002fe200078e02ff */
[----:B------:R-:W-:Y:S01]  /*26b0*/  P2R R73, PR, RZ, 0x2 ;  /* 0x00000002ff497803 */ /* 0x000fe20000000000 */
[----:B------:R-:W-:Y:S01]  /*26c0*/  IMAD.WIDE.U32 R20, R204, UR4, R6 ;  /* 0x00000004cc147c25 */ /* 0x000fe2000f8e0006 */
[----:B------:R-:W-:-:S03]  /*26d0*/  SHF.R.U32.HI R53, RZ, 0x3, R57 ;  /* 0x00000003ff357819 */ /* 0x000fc60000011639 */
[----:B------:R-:W-:Y:S01]  /*26e0*/  IMAD R21, R204, UR5, R21 ;  /* 0x00000005cc157c24 */ /* 0x000fe2000f8e0215 */
[----:B------:R-:W-:Y:S01]  /*26f0*/  ULDC.64 UR4, c[0x0][0x330] ;  /* 0x0000cc0000047ab9 */ /* 0x000fe20000000a00 */
[----:B------:R-:W-:Y:S01]  /*2700*/  IMAD R8, R186, R61, R8 ;  /* 0x0000003dba087224 */ /* 0x000fe200078e0208 */
[----:B------:R-:W-:Y:S01]  /*2710*/  SHF.L.U64.HI R61, R60, 0x6, R61 ;  /* 0x000000063c3d7819 */ /* 0x000fe2000001023d */
[----:B------:R-:W-:-:S04]  /*2720*/  IMAD.WIDE.U32 R28, R204, UR4, R16 ;  /* 0x00000004cc1c7c25 */ /* 0x000fc8000f8e0010 */
[----:B------:R-:W-:Y:S01]  /*2730*/  IMAD R29, R204, UR5, R29 ;  /* 0x00000005cc1d7c24 */ /* 0x000fe2000f8e021d */
[----:B------:R-:W-:Y:S01]  /*2740*/  ULDC.64 UR4, c[0x0][0x310] ;  /* 0x0000c40000047ab9 */ /* 0x000fe20000000a00 */
[C---:B------:R-:W-:Y:S01]  /*2750*/  IMAD R11, R186.reuse, R59, R3 ;  /* 0x0000003bba0b7224 */ /* 0x040fe200078e0203 */
[----:B------:R-:W-:Y:S01]  /*2760*/  SEL R3, R51, RZ, P1 ;  /* 0x000000ff33037207 */ /* 0x000fe20000800000 */
[----:B------:R-:W-:Y:S01]  /*2770*/  IMAD.WIDE.U32 R30, R186, R58, R188 ;  /* 0x0000003aba1e7225 */ /* 0x000fe200078e00bc */
[----:B---3--:R-:W-:Y:S02]  /*2780*/  SHF.L.U64.HI R56, R4, 0x6, R5 ;  /* 0x0000000604387819 */ /* 0x008fe40000010205 */
[----:B0-----:R-:W-:Y:S01]  /*2790*/  LEA.HI R52, R52, 0x8, RZ, 0x19 ;  /* 0x0000000834347811 */ /* 0x001fe200078fc8ff */
[----:B------:R-:W-:-:S04]  /*27a0*/  IMAD.WIDE.U32 R34, R186, R4, R188 ;  /* 0x00000004ba227225 */ /* 0x000fc800078e00bc */
[----:B------:R-:W-:-:S04]  /*27b0*/  IMAD.WIDE.U32 R36, R186, R4, R16 ;  /* 0x00000004ba247225 */ /* 0x000fc800078e0010 */
[----:B------:R-:W-:Y:S02]  /*27c0*/  IMAD.IADD R3, R16, 0x1, R3 ;  /* 0x0000000110037824 */ /* 0x000fe400078e0203 */
[----:B------:R-:W-:-:S03]  /*27d0*/  IMAD.WIDE.U32 R32, R186, R58, R16 ;  /* 0x0000003aba207225 */ /* 0x000fc600078e0010 */
[----:B------:R-:W-:Y:S01]  /*27e0*/  SHF.R.S32.HI R62, RZ, 0x1f, R3 ;  /* 0x0000001fff3e7819 */ /* 0x000fe20000011403 */
[----:B------:R-:W-:Y:S02]  /*27f0*/  IMAD.IADD R31, R31, 0x1, R11 ;  /* 0x000000011f1f7824 */ /* 0x000fe400078e020b */
[----:B------:R-:W-:Y:S01]  /*2800*/  IMAD.IADD R33, R11, 0x1, R33 ;  /* 0x000000010b217824 */ /* 0x000fe200078e0221 */
[----:B------:R-:W-:Y:S01]  /*2810*/  LEA.HI R62, R62, R3, RZ, 0x3 ;  /* 0x000000033e3e7211 */ /* 0x000fe200078f18ff */
[----:B-----5:R-:W-:-:S03]  /*2820*/  IMAD.WIDE.U32 R30, R76, R58, R30 ;  /* 0x0000003a4c1e7225 */ /* 0x020fc600078e001e */
[----:B------:R-:W-:Y:S01]  /*2830*/  LOP3.LUT R47, R62, 0xfffffff8, RZ, 0xc0, !PT ;  /* 0xfffffff83e2f7812 */ /* 0x000fe200078ec0ff */
[----:B------:R-:W-:-:S03]  /*2840*/  IMAD.WIDE.U32 R32, R76, R58, R32 ;  /* 0x0000003a4c207225 */ /* 0x000fc600078e0020 */
[----:B------:R-:W-:Y:S01]  /*2850*/  SHF.R.S32.HI R44, RZ, 0x1f, R47 ;  /* 0x0000001fff2c7819 */ /* 0x000fe2000001142f */
[----:B------:R-:W-:Y:S02]  /*2860*/  VIADD R54, R16, 0x20 ;  /* 0x0000002010367836 */ /* 0x000fe40000000000 */
[----:B------:R-:W-:Y:S02]  /*2870*/  IMAD.SHL.U32 R55, R4, 0x40, RZ ;  /* 0x0000004004377824 */ /* 0x000fe400078e00ff */
[----:B------:R-:W-:Y:S01]  /*2880*/  IMAD.SHL.U32 R51, R51, 0x2, RZ ;  /* 0x0000000233337824 */ /* 0x000fe200078e00ff */
[----:B----4-:R-:W-:Y:S02]  /*2890*/  SHF.R.S32.HI R0, RZ, 0x1f, R79 ;  /* 0x0000001fff007819 */ /* 0x010fe4000001144f */
[----:B------:R-:W-:Y:S02]  /*28a0*/  SEL R79, R79, RZ, !P0 ;  /* 0x000000ff4f4f7207 */ /* 0x000fe40004000000 */
[----:B------:R-:W-:-:S03]  /*28b0*/  SEL R0, R0, RZ, !P0 ;  /* 0x000000ff00007207 */ /* 0x000fc60004000000 */
[----:B------:R-:W-:-:S04]  /*28c0*/  IMAD.WIDE.U32 R20, R79, UR4, R20 ;  /* 0x000000044f147c25 */ /* 0x000fc8000f8e0014 */
[----:B------:R-:W-:-:S04]  /*28d0*/  IMAD R6, R0, UR4, RZ ;  /* 0x0000000400067c24 */ /* 0x000fc8000f8e02ff */
[----:B------:R-:W-:Y:S01]  /*28e0*/  IMAD R65, R79, UR5, R6 ;  /* 0x000000054f417c24 */ /* 0x000fe2000f8e0206 */
[----:B------:R-:W-:Y:S01]  /*28f0*/  ULDC.64 UR4, c[0x0][0x338] ;  /* 0x0000ce0000047ab9 */ /* 0x000fe20000000a00 */
[----:B------:R-:W-:-:S04]  /*2900*/  IMAD.WIDE.U32 R6, R186, R60, R16 ;  /* 0x0000003cba067225 */ /* 0x000fc800078e0010 */
[----:B------:R-:W-:Y:S01]  /*2910*/  IMAD R0, R0, UR4, RZ ;  /* 0x0000000400007c24 */ /* 0x000fe2000f8e02ff */
[----:B------:R-:W-:Y:S01]  /*2920*/  IADD3 R64, P0, R20, R6, RZ ;  /* 0x0000000614407210 */ /* 0x000fe20007f1e0ff */
[----:B------:R-:W-:Y:S02]  /*2930*/  IMAD.IADD R65, R21, 0x1, R65 ;  /* 0x0000000115417824 */ /* 0x000fe400078e0241 */
[----:B------:R-:W-:Y:S01]  /*2940*/  IMAD.WIDE.U32 R28, R79, UR4, R28 ;  /* 0x000000044f1c7c25 */ /* 0x000fe2000f8e001c */
[----:B------:R-:W-:Y:S02]  /*2950*/  ULDC UR4, c[0x0][0x2f4] ;  /* 0x0000bd0000047ab9 */ /* 0x000fe40000000800 */
[----:B------:R-:W-:Y:S01]  /*2960*/  IADD3.X R63, R65, R7, R8, P0, !PT ;  /* 0x00000007413f7210 */ /* 0x000fe200007fe408 */
[----:B------:R-:W-:Y:S01]  /*2970*/  IMAD R79, R79, UR5, R0 ;  /* 0x000000054f4f7c24 */ /* 0x000fe2000f8e0200 */
[----:B------:R-:W-:Y:S01]  /*2980*/  IADD3 R38, P0, R186, R39, RZ ;  /* 0x00000027ba267210 */ /* 0x000fe20007f1e0ff */
[----:B------:R-:W-:Y:S01]  /*2990*/  IMAD R0, R72, R4, RZ ;  /* 0x0000000448007224 */ /* 0x000fe200078e02ff */
[----:B------:R-:W-:Y:S01]  /*29a0*/  ISETP.GE.AND P4, PT, R16, UR4, PT ;  /* 0x0000000410007c0c */ /* 0x000fe2000bf86270 */
[----:B------:R-:W-:Y:S01]  /*29b0*/  IMAD.SHL.U32 R60, R60, 0x40, RZ ;  /* 0x000000403c3c7824 */ /* 0x000fe200078e00ff */
[----:B------:R-:W-:Y:S01]  /*29c0*/  ISETP.GE.AND P3, PT, R54, UR4, PT ;  /* 0x0000000436007c0c */ /* 0x000fe2000bf66270 */
[----:B------:R-:W-:-:S02]  /*29d0*/  IMAD R7, R186, R5, R0 ;  /* 0x00000005ba077224 */ /* 0x000fc400078e0200 */
[----:B------:R-:W-:Y:S02]  /*29e0*/  IMAD.X R39, R9, 0x1, R72, P0 ;  /* 0x0000000109277824 */ /* 0x000fe400000e0648 */
[----:B------:R-:W-:Y:S02]  /*29f0*/  IMAD.IADD R35, R35, 0x1, R7 ;  /* 0x0000000123237824 */ /* 0x000fe400078e0207 */
[----:B------:R-:W-:Y:S01]  /*2a00*/  IMAD.IADD R37, R7, 0x1, R37 ;  /* 0x0000000107257824 */ /* 0x000fe200078e0225 */
[----:B------:R-:W-:Y:S01]  /*2a10*/  SHF.R.S32.HI R7, RZ, 0x1f, R76 ;  /* 0x0000001fff077819 */ /* 0x000fe2000001144c */
[----:B------:R-:W-:-:S04]  /*2a20*/  IMAD.WIDE.U32 R34, R76, R4, R34 ;  /* 0x000000044c227225 */ /* 0x000fc800078e0022 */
[C---:B------:R-:W-:Y:S02]  /*2a30*/  IMAD R0, R7.reuse, R58, RZ ;  /* 0x0000003a07007224 */ /* 0x040fe400078e02ff */
[-C--:B------:R-:W-:Y:S02]  /*2a40*/  IMAD R7, R7, R4.reuse, RZ ;  /* 0x0000000407077224 */ /* 0x080fe400078e02ff */
[C---:B------:R-:W-:Y:S01]  /*2a50*/  IMAD R3, R76.reuse, R59, R0 ;  /* 0x0000003b4c037224 */ /* 0x040fe200078e0200 */
[----:B------:R-:W-:Y:S01]  /*2a60*/  LOP3.LUT R0, R57, 0x18, R16, 0xf8, !PT ;  /* 0x0000001839007812 */ /* 0x000fe200078ef810 */
[----:B------:R-:W-:Y:S01]  /*2a70*/  IMAD R7, R76, R5, R7 ;  /* 0x000000054c077224 */ /* 0x000fe200078e0207 */
[----:B------:R-:W-:Y:S01]  /*2a80*/  SHF.L.U64.HI R59, R58, 0x6, R59 ;  /* 0x000000063a3b7819 */ /* 0x000fe2000001023b */
[----:B------:R-:W-:Y:S01]  /*2a90*/  IMAD.WIDE.U32 R36, R76, R4, R36 ;  /* 0x000000044c247225 */ /* 0x000fe200078e0024 */
[----:B------:R-:W-:-:S03]  /*2aa0*/  LOP3.LUT R0, R0, R53, RZ, 0x3c, !PT ;  /* 0x0000003500007212 */ /* 0x000fc600078e3cff */
[----:B------:R-:W-:Y:S02]  /*2ab0*/  IMAD.IADD R49, R31, 0x1, R3 ;  /* 0x000000011f317824 */ /* 0x000fe400078e0203 */
[----:B------:R-:W-:Y:S01]  /*2ac0*/  IMAD R50, R203, 0x200, R0 ;  /* 0x00000200cb327824 */ /* 0x000fe200078e0200 */
[----:B------:R-:W-:Y:S01]  /*2ad0*/  LOP3.LUT R0, R57, 0x38, R62, 0xf8, !PT ;  /* 0x0000003839007812 */ /* 0x000fe200078ef83e */
[----:B------:R-:W-:Y:S02]  /*2ae0*/  IMAD.IADD R48, R3, 0x1, R33 ;  /* 0x0000000103307824 */ /* 0x000fe400078e0221 */
[----:B------:R-:W-:Y:S01]  /*2af0*/  IMAD.SHL.U32 R58, R58, 0x40, RZ ;  /* 0x000000403a3a7824 */ /* 0x000fe200078e00ff */
[----:B------:R-:W-:Y:S01]  /*2b00*/  LOP3.LUT R0, R0, R53, RZ, 0x3c, !PT ;  /* 0x0000003500007212 */ /* 0x000fe200078e3cff */
[----:B------:R-:W-:Y:S02]  /*2b10*/  IMAD.IADD R46, R35, 0x1, R7 ;  /* 0x00000001232e7824 */ /* 0x000fe400078e0207 */
[----:B------:R-:W-:-:S02]  /*2b20*/  IMAD.IADD R45, R7, 0x1, R37 ;  /* 0x00000001072d7824 */ /* 0x000fc400078e0225 */
[----:B------:R-:W-:Y:S02]  /*2b30*/  IMAD R3, R203, 0x200, R0 ;  /* 0x00000200cb037824 */ /* 0x000fe400078e0200 */
[----:B------:R-:W-:-:S07]  /*2b40*/  IMAD.IADD R0, R29, 0x1, R79 ;  /* 0x000000011d007824 */ /* 0x000fce00078e024f */
.L_x_5633:
[----:B0-----:R-:W0:Y:S01]  /*2b50*/  LDC R69, c[0x0][0x3f4] ;  /* 0x0000fd00ff457b82 */ /* 0x001e220000000800 */
[----:B------:R-:W-:Y:S01]  /*2b60*/  VIADD R41, R41, 0xffffffff ;  /* 0xffffffff29297836 */ /* 0x000fe20000000000 */
[----:B------:R-:W-:Y:S05]  /*2b70*/  YIELD ;  /* 0x0000000000007946 */ /* 0x000fea0003800000 */
[----:B------:R-:W-:Y:S01]  /*2b80*/  SHF.R.S32.HI R68, RZ, 0x1f, R41 ;  /* 0x0000001fff447819 */ /* 0x000fe20000011429 */
[----:B----4-:R-:W1:Y:S01]  /*2b90*/  LDC.64 R66, c[0x0][0x2e8] ;  /* 0x0000ba00ff427b82 */ /* 0x010e620000000a00 */
[-C--:B------:R-:W-:Y:S01]  /*2ba0*/  IMAD R5, R61, R41.reuse, RZ ;  /* 0x000000293d057224 */ /* 0x080fe200078e02ff */
[----:B------:R-:W-:Y:S01]  /*2bb0*/  BSSY B0, `(.L_x_5604) ;  /* 0x000017f000007945 */ /* 0x000fe20003800000 */
[----:B---3--:R-:W-:Y:S01]  /*2bc0*/  IMAD.WIDE.U32 R14, R60, R41, RZ ;  /* 0x000000293c0e7225 */ /* 0x008fe200078e00ff */
[----:B------:R-:W-:-:S03]  /*2bd0*/  ISETP.GT.AND P2, PT, R41, R42, PT ;  /* 0x0000002a2900720c */ /* 0x000fc60003f44270 */
[----:B------:R-:W-:Y:S01]  /*2be0*/  IMAD R5, R68, R60, R5 ;  /* 0x0000003c44057224 */ /* 0x000fe200078e0205 */
[----:B------:R-:W-:Y:S01]  /*2bf0*/  IADD3 R4, P0, R64, R14, RZ ;  /* 0x0000000e40047210 */ /* 0x000fe20007f1e0ff */
[----:B--2---:R-:W-:Y:S02]  /*2c00*/  IMAD.SHL.U32 R27, R184, 0x1000, RZ ;  /* 0x00001000b81b7824 */ /* 0x004fe400078e00ff */
        /* <DEDUP_REMOVED lines=25> */
[----:B------:R-:W-:Y:S01]  /*2da0*/  ULDC.64 UR4, c[0x0][0x3e8] ;  /* 0x0000fa0000047ab9 */ /* 0x000fe20000000a00 */
[----:B------:R-:W-:Y:S01]  /*2db0*/  IMAD.MOV.U32 R6, RZ, RZ, R34 ;  /* 0x000000ffff067224 */ /* 0x000fe200078e0022 */
[----:B------:R-:W-:Y:S01]  /*2dc0*/  ULDC.64 UR6, c[0x0][0x400] ;  /* 0x0001000000067ab9 */ /* 0x000fe20000000a00 */
[----:B------:R-:W-:Y:S02]  /*2dd0*/  IMAD.MOV.U32 R7, RZ, RZ, R46 ;  /* 0x000000ffff077224 */ /* 0x000fe400078e002e */
[-C--:B------:R-:W-:Y:S02]  /*2de0*/  IMAD R5, R68, R55.reuse, R8 ;  /* 0x0000003744057224 */ /* 0x080fe400078e0208 */
[----:B------:R-:W-:Y:S01]  /*2df0*/  IMAD.WIDE.U32 R8, R41, R55, R6 ;  /* 0x0000003729087225 */ /* 0x000fe200078e0006 */
[----:B------:R-:W-:-:S03]  /*2e00*/  IADD3 R7, P0, R30, R4, RZ ;  /* 0x000000041e077210 */ /* 0x000fc60007f1e0ff */
[----:B------:R-:W-:Y:S01]  /*2e10*/  IMAD.IADD R5, R9, 0x1, R5 ;  /* 0x0000000109057824 */ /* 0x000fe200078e0205 */
[----:B------:R-:W-:Y:S01]  /*2e20*/  LEA R4, P5, R8, UR6, 0x1 ;  /* 0x0000000608047c11 */ /* 0x000fe2000f8a08ff */
[----:B------:R-:W-:Y:S01]  /*2e30*/  IMAD.X R10, R70, 0x1, R49, P0 ;  /* 0x00000001460a7824 */ /* 0x000fe200000e0631 */
[C---:B------:R-:W-:Y:S02]  /*2e40*/  LEA R6, P0, R7.reuse, UR4, 0x1 ;  /* 0x0000000407067c11 */ /* 0x040fe4000f8008ff */
[----:B------:R-:W-:Y:S02]  /*2e50*/  LEA.HI.X R5, R8, UR7, R5, 0x1, P5 ;  /* 0x0000000708057c11 */ /* 0x000fe4000a8f0c05 */
[----:B------:R-:W-:Y:S02]  /*2e60*/  CS2R R8, SRZ ;  /* 0x0000000000087805 */ /* 0x000fe4000001ff00 */
[----:B------:R-:W-:Y:S02]  /*2e70*/  LEA.HI.X R7, R7, UR5, R10, 0x1, P0 ;  /* 0x0000000507077c11 */ /* 0x000fe400080f0c0a */
[----:B------:R-:W-:-:S02]  /*2e80*/  CS2R R10, SRZ ;  /* 0x00000000000a7805 */ /* 0x000fc4000001ff00 */
[-C--:B------:R-:W-:Y:S02]  /*2e90*/  ISETP.GE.AND P5, PT, R188, R69.reuse, PT ;  /* 0x00000045bc00720c */ /* 0x080fe40003fa6270 */
[----:B------:R-:W-:-:S11]  /*2ea0*/  ISETP.GE.AND P0, PT, R200, R69, PT ;  /* 0x00000045c800720c */ /* 0x000fd60003f06270 */
[----:B------:R0:W5:Y:S04]  /*2eb0*/  @!P5 LDG.E.64 R14, desc[UR42][R6.64] ;  /* 0x0000002a060ed981 */ /* 0x000168000c1e1b00 */
[----:B------:R0:W5:Y:S04]  /*2ec0*/  @!P0 LDG.E.64 R8, desc[UR42][R6.64+0x20] ;  /* 0x0000202a06088981 */ /* 0x000168000c1e1b00 */
[----:B------:R0:W5:Y:S04]  /*2ed0*/  @!P5 LDG.E.64 R24, desc[UR42][R4.64] ;  /* 0x0000002a0418d981 */ /* 0x000168000c1e1b00 */
[----:B------:R0:W5:Y:S02]  /*2ee0*/  @!P0 LDG.E.64 R10, desc[UR42][R4.64+0x20] ;  /* 0x0000202a040a8981 */ /* 0x000164000c1e1b00 */
.L_x_5608:
[----:B------:R-:W-:Y:S05]  /*2ef0*/  BSYNC B1 ;  /* 0x0000000000017941 */ /* 0x000fea0003800000 */
.L_x_5607:
        /* <DEDUP_REMOVED lines=16> */
.L_x_5609:
[----:B------:R-:W-:Y:S01]  /*3000*/  IMAD R74, R184, 0x8, R2 ;  /* 0x00000008b84a7824 */ /* 0x000fe200078e0202 */
[----:B------:R-:W-:Y:S01]  /*3010*/  SHF.L.U32 R75, R187, 0x1f, RZ ;  /* 0x0000001fbb4b7819 */ /* 0x000fe200000006ff */
[----:B------:R-:W-:Y:S03]  /*3020*/  BSSY B1, `(.L_x_5610) ;  /* 0x0000003000017945 */ /* 0x000fe60003800000 */
[----:B------:R-:W0:Y:S02]  /*3030*/  SYNCS.PHASECHK.TRANS64.TRYWAIT P5, [R74+URZ+0x28c90], R75 ;  /* 0x028c904b4a0075a7 */ /* 0x000e2400080a017f */
[----:B0-----:R-:W-:Y:S05]  /*3040*/  @!P5 BRA `(.L_x_5611) ;  /* 0x000001f80070d947 */ /* 0x001fea0003800000 */
.L_x_6008:
[----:B------:R-:W-:Y:S05]  /*3050*/  BSYNC B1 ;  /* 0x0000000000017941 */ /* 0x000fea0003800000 */
.L_x_5610:
        /* <DEDUP_REMOVED lines=48> */
.L_x_5616:
[----:B------:R-:W-:Y:S05]  /*3360*/  BSYNC B2 ;  /* 0x0000000000027941 */ /* 0x000fea0003800000 */
.L_x_5615:
[----:B--2---:R1:W-:Y:S02]  /*3370*/  STG.E.128 desc[UR42][R12.64], R4 ;  /* 0x000000040c007986 */ /* 0x0043e4000c101d2a */
.L_x_5614:
[----:B------:R-:W-:Y:S05]  /*3380*/  BSYNC B1 ;  /* 0x0000000000017941 */ /* 0x000fea0003800000 */
.L_x_5613:
        /* <DEDUP_REMOVED lines=51> */
.L_x_5618:
[----:B------:R-:W-:Y:S05]  /*36c0*/  BSYNC B1 ;  /* 0x0000000000017941 */ /* 0x000fea0003800000 */
.L_x_5617:
[----:B-1----:R1:W-:Y:S01]  /*36d0*/  STG.E.128 desc[UR42][R12.64+0x40], R4 ;  /* 0x000040040c007986 */ /* 0x0023e2000c101d2a */
[----:B------:R-:W-:Y:S05]  /*36e0*/  BRA `(.L_x_5612) ;  /* 0x0000000c002c7947 */ /* 0x000fea0003800000 */
.L_x_5606:
[----:B------:R-:W-:-:S05]  /*36f0*/  IMAD R5, R41, -0x40, R40 ;  /* 0xffffffc029057824 */ /* 0x000fca00078e0228 */
[----:B------:R-:W-:-:S04]  /*3700*/  VIMNMX R5, R5, 0x40, PT ;  /* 0x0000004005057848 */ /* 0x000fc80003fe0100 */
[----:B------:R-:W-:-:S04]  /*3710*/  ISETP.GE.AND P1, PT, R186, R5, PT ;  /* 0x00000005ba00720c */ /* 0x000fc80003f26270 */
[----:B------:R-:W-:-:S13]  /*3720*/  ISETP.GE.OR P0, PT, R16, R69, P1 ;  /* 0x000000451000720c */ /* 0x000fda0000f06670 */
[----:B------:R-:W0:Y:S01]  /*3730*/  @!P0 LDC.64 R8, c[0x0][0x3e8] ;  /* 0x0000fa00ff088b82 */ /* 0x000e220000000a00 */
[----:B------:R-:W-:Y:S01]  /*3740*/  @!P0 IADD3 R6, P5, R32, R4, RZ ;  /* 0x0000000420068210 */ /* 0x000fe20007fbe0ff */
[----:B------:R-:W-:Y:S02]  /*3750*/  @!P0 IMAD R4, R56, R41, RZ ;  /* 0x0000002938048224 */ /* 0x000fe400078e02ff */
[----:B------:R-:W-:Y:S02]  /*3760*/  @!P0 IMAD.MOV.U32 R5, RZ, RZ, R45 ;  /* 0x000000ffff058224 */ /* 0x000fe400078e002d */
[----:B------:R-:W-:Y:S02]  /*3770*/  @!P0 IMAD R25, R68, R55, R4 ;  /* 0x0000003744198224 */ /* 0x000fe400078e0204 */
[----:B------:R-:W1:Y:S01]  /*3780*/  @!P0 LDC.64 R12, c[0x0][0x400] ;  /* 0x00010000ff0c8b82 */ /* 0x000e620000000a00 */
[----:B------:R-:W-:Y:S02]  /*3790*/  @!P0 IMAD.MOV.U32 R4, RZ, RZ, R36 ;  /* 0x000000ffff048224 */ /* 0x000fe400078e0024 */
[----:B------:R-:W-:-:S02]  /*37a0*/  @!P0 IMAD.X R7, R70, 0x1, R48, P5 ;  /* 0x0000000146078824 */ /* 0x000fc400028e0630 */
[----:B------:R-:W-:Y:S01]  /*37b0*/  @!P0 IMAD.WIDE.U32 R10, R41, R55, R4 ;  /* 0x00000037290a8225 */ /* 0x000fe200078e0004 */
[----:B------:R-:W-:-:S03]  /*37c0*/  CS2R R4, SRZ ;  /* 0x0000000000047805 */ /* 0x000fc6000001ff00 */
[----:B------:R-:W-:Y:S01]  /*37d0*/  @!P0 IMAD.IADD R11, R25, 0x1, R11 ;  /* 0x00000001190b8824 */ /* 0x000fe200078e020b */
[----:B0-----:R-:W-:-:S04]  /*37e0*/  @!P0 LEA R8, P5, R6, R8, 0x1 ;  /* 0x0000000806088211 */ /* 0x001fc800078a08ff */
[----:B------:R-:W-:Y:S02]  /*37f0*/  @!P0 LEA.HI.X R9, R6, R9, R7, 0x1, P5 ;  /* 0x0000000906098211 */ /* 0x000fe400028f0c07 */
[----:B------:R-:W-:Y:S02]  /*3800*/  CS2R R6, SRZ ;  /* 0x0000000000067805 */ /* 0x000fe4000001ff00 */
[----:B-1----:R-:W-:-:S04]  /*3810*/  @!P0 LEA R12, P5, R10, R12, 0x1 ;  /* 0x0000000c0a0c8211 */ /* 0x002fc800078a08ff */
[----:B------:R0:W2:Y:S01]  /*3820*/  @!P0 LDG.E.128 R4, desc[UR42][R8.64] ;  /* 0x0000002a08048981 */ /* 0x0000a2000c1e1d00 */
[----:B------:R-:W-:Y:S02]  /*3830*/  @!P0 LEA.HI.X R13, R10, R13, R11, 0x1, P5 ;  /* 0x0000000d0a0d8211 */ /* 0x000fe400028f0c0b */
[----:B------:R-:W-:Y:S02]  /*3840*/  CS2R R10, SRZ ;  /* 0x00000000000a7805 */ /* 0x000fe4000001ff00 */
        /* <DEDUP_REMOVED lines=22> */
.L_x_5619:
[----:B------:R-:W-:Y:S01]  /*39b0*/  IMAD R74, R184, 0x8, R2 ;  /* 0x00000008b84a7824 */ /* 0x000fe200078e0202 */
[----:B------:R-:W-:Y:S01]  /*39c0*/  SHF.L.U32 R75, R187, 0x1f, RZ ;  /* 0x0000001fbb4b7819 */ /* 0x000fe200000006ff */
[----:B------:R-:W0:Y:S01]  /*39d0*/  LDC R77, c[0x0][0x2f4] ;  /* 0x0000bd00ff4d7b82 */ /* 0x000e220000000800 */
[----:B------:R-:W-:Y:S02]  /*39e0*/  BSSY B1, `(.L_x_5620) ;  /* 0x0000003000017945 */ /* 0x000fe40003800000 */
[----:B------:R-:W1:Y:S02]  /*39f0*/  SYNCS.PHASECHK.TRANS64.TRYWAIT P5, [R74+URZ+0x28c90], R75 ;  /* 0x028c904b4a0075a7 */ /* 0x000e6400080a017f */
[----:B-1----:R-:W-:Y:S05]  /*3a00*/  @!P5 BRA `(.L_x_5621) ;  /* 0x000001f00014d947 */ /* 0x002fea0003800000 */
.L_x_6009:
[----:B------:R-:W-:Y:S05]  /*3a10*/  BSYNC B1 ;  /* 0x0000000000017941 */ /* 0x000fea0003800000 */
.L_x_5620:
        /* <DEDUP_REMOVED lines=22> */
[----:B------:R-:W-:Y:S02]  /*3b80*/  IMAD.SHL.U32 R79, R13, 0x8, RZ ;  /* 0x000000080d4f7824 */ /* 0x000fe400078e00ff */
[----:B------:R-:W-:-:S03]  /*3b90*/  IMAD.IADD R13, R3, 0x1, R27 ;  /* 0x00000001030d7824 */ /* 0x000fc600078e021b */
[----:B------:R-:W-:Y:S01]  /*3ba0*/  LOP3.LUT R12, R57, 0x38, R79, 0xf8, !PT ;  /* 0x00000038390c7812 */ /* 0x000fe200078ef84f */
[----:B------:R-:W-:-:S03]  /*3bb0*/  IMAD R13, R13, 0x2, R2 ;  /* 0x000000020d0d7824 */ /* 0x000fc600078e0202 */
[----:B------:R-:W-:-:S05]  /*3bc0*/  LOP3.LUT R12, R12, R53, RZ, 0x3c, !PT ;  /* 0x000000350c0c7212 */ /* 0x000fca00078e3cff */
[----:B------:R-:W-:-:S04]  /*3bd0*/  IMAD R12, R203, 0x200, R12 ;  /* 0x00000200cb0c7824 */ /* 0x000fc800078e020c */
[----:B------:R-:W-:Y:S02]  /*3be0*/  IMAD.IADD R27, R27, 0x1, R12 ;  /* 0x000000011b1b7824 */ /* 0x000fe400078e020c */
[----:B------:R-:W0:Y:S02]  /*3bf0*/  LDS.128 R12, [R13+0x22400] ;  /* 0x022400000d0c7984 */ /* 0x000e240000000c00 */
[----:B------:R-:W-:-:S06]  /*3c00*/  IMAD R27, R27, 0x2, R2 ;  /* 0x000000021b1b7824 */ /* 0x000fcc00078e0202 */
[----:B------:R-:W2:Y:S01]  /*3c10*/  LDS.128 R24, [R27+0x22400] ;  /* 0x022400001b187984 */ /* 0x000ea20000000c00 */
[----:B------:R-:W-:Y:S05]  /*3c20*/  @P6 BRA `(.L_x_5623) ;  /* 0x00000004004c6947 */ /* 0x000fea0003800000 */
[----:B------:R-:W-:Y:S02]  /*3c30*/  SHF.R.U64 R80, R4, 0x10, R5 ;  /* 0x0000001004507819 */ /* 0x000fe40000001205 */
[--C-:B------:R-:W-:Y:S02]  /*3c40*/  SHF.R.U32.HI R82, RZ, 0x10, R9.reuse ;  /* 0x00000010ff527819 */ /* 0x100fe40000011609 */
[----:B------:R-:W-:Y:S01]  /*3c50*/  SHF.R.U64 R89, R8, 0x10, R9 ;  /* 0x0000001008597819 */ /* 0x000fe20000001209 */
[----:B------:R-:W-:Y:S01]  /*3c60*/  HADD2.F32 R9, -RZ, R84.H0_H0 ;  /* 0x20000054ff097230 */ /* 0x000fe20000004100 */
[--C-:B------:R-:W-:Y:S01]  /*3c70*/  SHF.R.U64 R4, R6, 0x10, R7.reuse ;  /* 0x0000001006047819 */ /* 0x100fe20000001207 */
[----:B0-----:R-:W-:Y:S01]  /*3c80*/  HADD2.F32 R6, -RZ, R13.H0_H0 ;  /* 0x2000000dff067230 */ /* 0x001fe20000004100 */
[----:B------:R-:W-:Y:S01]  /*3c90*/  SHF.R.U32.HI R85, RZ, 0x10, R7 ;  /* 0x00000010ff557819 */ /* 0x000fe20000011607 */
[--C-:B--2---:R-:W-:Y:S01]  /*3ca0*/  HADD2.F32 R7, -RZ, R25.reuse.H0_H0 ;  /* 0x20000019ff077230 */ /* 0x104fe20000004100 */
[----:B------:R-:W-:Y:S01]  /*3cb0*/  SHF.R.U32.HI R81, RZ, 0x10, R5 ;  /* 0x00000010ff517819 */ /* 0x000fe20000011605 */
[----:B------:R-:W-:Y:S01]  /*3cc0*/  HADD2.F32 R25, -RZ, R25.H1_H1 ;  /* 0x30000019ff197230 */ /* 0x000fe20000004100 */
[--C-:B------:R-:W-:Y:S01]  /*3cd0*/  SHF.R.U64 R5, R10, 0x10, R11.reuse ;  /* 0x000000100a057819 */ /* 0x100fe2000000120b */
[----:B------:R-:W-:Y:S01]  /*3ce0*/  HADD2.F32 R82, -RZ, R82.H0_H0 ;  /* 0x20000052ff527230 */ /* 0x000fe20000004100 */
[----:B------:R-:W-:Y:S01]  /*3cf0*/  SHF.R.U32.HI R83, RZ, 0x10, R11 ;  /* 0x00000010ff537819 */ /* 0x000fe2000001160b */
[----:B------:R-:W-:-:S02]  /*3d00*/  HADD2.F32 R8, -RZ, R84.H1_H1 ;  /* 0x30000054ff087230 */ /* 0x000fc40000004100 */
[-C--:B------:R-:W-:Y:S01]  /*3d10*/  FMUL.FTZ R11, R7, R9.reuse ;  /* 0x00000009070b7220 */ /* 0x080fe20000410000 */
[----:B------:R-:W-:Y:S02]  /*3d20*/  HADD2.F32 R13, -RZ, R13.H1_H1 ;  /* 0x3000000dff0d7230 */ /* 0x000fe40000004100 */
[C---:B------:R-:W-:Y:S01]  /*3d30*/  FMUL.FTZ R84, R6.reuse, R9 ;  /* 0x0000000906547220 */ /* 0x040fe20000410000 */
[----:B------:R-:W-:Y:S02]  /*3d40*/  HADD2.F32 R10, -RZ, R81.H0_H0 ;  /* 0x20000051ff0a7230 */ /* 0x000fe40000004100 */
[----:B------:R-:W-:Y:S01]  /*3d50*/  FMUL.FTZ R86, R25, R82 ;  /* 0x0000005219567220 */ /* 0x000fe20000410000 */
[----:B------:R-:W-:Y:S01]  /*3d60*/  FFMA.FTZ R6, R6, R8, -R11 ;  /* 0x0000000806067223 */ /* 0x000fe2000001080b */
[----:B------:R-:W-:Y:S01]  /*3d70*/  FMUL.FTZ R82, R13, R82 ;  /* 0x000000520d527220 */ /* 0x000fe20000410000 */
[----:B------:R-:W-:Y:S01]  /*3d80*/  FFMA.FTZ R7, R7, R8, R84 ;  /* 0x0000000807077223 */ /* 0x000fe20000010054 */
[----:B------:R-:W-:-:S02]  /*3d90*/  HADD2.F32 R11, -RZ, R87.H0_H0 ;  /* 0x20000057ff0b7230 */ /* 0x000fc40000004100 */
[-C--:B------:R-:W-:Y:S01]  /*3da0*/  FFMA.FTZ R81, R13, R10.reuse, -R86 ;  /* 0x0000000a0d517223 */ /* 0x080fe20000010856 */
[----:B------:R-:W-:Y:S02]  /*3db0*/  HADD2.F32 R9, -RZ, R27.H0_H0 ;  /* 0x2000001bff097230 */ /* 0x000fe40000004100 */
[----:B------:R-:W-:Y:S01]  /*3dc0*/  FFMA.FTZ R86, R25, R10, R82 ;  /* 0x0000000a19567223 */ /* 0x000fe20000010052 */
[----:B------:R-:W-:Y:S02]  /*3dd0*/  HADD2.F32 R8, -RZ, R15.H0_H0 ;  /* 0x2000000fff087230 */ /* 0x000fe40000004100 */
[----:B------:R-:W-:Y:S02]  /*3de0*/  HADD2.F32 R27, -RZ, R27.H1_H1 ;  /* 0x3000001bff1b7230 */ /* 0x000fe40000004100 */
[-C--:B------:R-:W-:Y:S01]  /*3df0*/  FMUL.FTZ R13, R9, R11.reuse ;  /* 0x0000000b090d7220 */ /* 0x080fe20000410000 */
[----:B------:R-:W-:Y:S02]  /*3e00*/  HADD2.F32 R84, -RZ, R83.H0_H0 ;  /* 0x20000053ff547230 */ /* 0x000fe40000004100 */
[----:B------:R-:W-:Y:S01]  /*3e10*/  FMUL.FTZ R88, R8, R11 ;  /* 0x0000000b08587220 */ /* 0x000fe20000410000 */
[----:B------:R-:W-:Y:S01]  /*3e20*/  HADD2.F32 R15, -RZ, R15.H1_H1 ;  /* 0x3000000fff0f7230 */ /* 0x000fe20000004100 */
[----:B------:R-:W-:Y:S01]  /*3e30*/  F2FP.F16.F32.PACK_AB R7, R86, R7 ;  /* 0x000000075607723e */ /* 0x000fe200000000ff */
[----:B------:R-:W-:-:S02]  /*3e40*/  HADD2.F32 R10, -RZ, R87.H1_H1 ;  /* 0x30000057ff0a7230 */ /* 0x000fc40000004100 */
[-C--:B------:R-:W-:Y:S01]  /*3e50*/  FMUL.FTZ R90, R27, R84.reuse ;  /* 0x000000541b5a7220 */ /* 0x080fe20000410000 */
[----:B------:R-:W-:Y:S02]  /*3e60*/  HADD2.F32 R82, -RZ, R85.H0_H0 ;  /* 0x20000055ff527230 */ /* 0x000fe40000004100 */
[----:B------:R-:W-:Y:S01]  /*3e70*/  FMUL.FTZ R92, R15, R84 ;  /* 0x000000540f5c7220 */ /* 0x000fe20000410000 */
[----:B------:R-:W-:Y:S02]  /*3e80*/  HADD2.F32 R11, -RZ, R80.H0_H0 ;  /* 0x20000050ff0b7230 */ /* 0x000fe40000004100 */
[-C--:B------:R-:W-:Y:S01]  /*3e90*/  FFMA.FTZ R84, R8, R10.reuse, -R13 ;  /* 0x0000000a08547223 */ /* 0x080fe2000001080d */
[----:B------:R-:W-:Y:S01]  /*3ea0*/  FFMA.FTZ R88, R9, R10, R88 ;  /* 0x0000000a09587223 */ /* 0x000fe20000010058 */
[-C--:B------:R-:W-:Y:S01]  /*3eb0*/  FFMA.FTZ R85, R15, R82.reuse, -R90 ;  /* 0x000000520f557223 */ /* 0x080fe2000001085a */
[----:B------:R-:W-:Y:S02]  /*3ec0*/  HADD2.F32 R13, -RZ, R91.H0_H0 ;  /* 0x2000005bff0d7230 */ /* 0x000fe40000004100 */
[----:B------:R-:W-:Y:S01]  /*3ed0*/  FFMA.FTZ R87, R27, R82, R92 ;  /* 0x000000521b577223 */ /* 0x000fe2000001005c */
[----:B------:R-:W-:-:S02]  /*3ee0*/  HADD2.F32 R9, -RZ, R24.H0_H0 ;  /* 0x20000018ff097230 */ /* 0x000fc40000004100 */
[----:B------:R-:W-:Y:S01]  /*3ef0*/  HADD2.F32 R8, -RZ, R12.H0_H0 ;  /* 0x2000000cff087230 */ /* 0x000fe20000004100 */
[----:B------:R-:W-:Y:S01]  /*3f00*/  F2FP.F16.F32.PACK_AB R84, R85, R84 ;  /* 0x000000545554723e */ /* 0x000fe200000000ff */
[----:B------:R-:W-:Y:S02]  /*3f10*/  HADD2.F32 R15, -RZ, R89.H0_H0 ;  /* 0x20000059ff0f7230 */ /* 0x000fe40000004100 */
[-C--:B------:R-:W-:Y:S01]  /*3f20*/  FMUL.FTZ R25, R9, R13.reuse ;  /* 0x0000000d09197220 */ /* 0x080fe20000410000 */
[----:B------:R-:W-:Y:S02]  /*3f30*/  HADD2.F32 R24, -RZ, R24.H1_H1 ;  /* 0x30000018ff187230 */ /* 0x000fe40000004100 */
[----:B------:R-:W-:Y:S01]  /*3f40*/  FMUL.FTZ R80, R8, R13 ;  /* 0x0000000d08507220 */ /* 0x000fe20000410000 */
[----:B------:R-:W-:Y:S01]  /*3f50*/  HADD2.F32 R12, -RZ, R12.H1_H1 ;  /* 0x3000000cff0c7230 */ /* 0x000fe20000004100 */
[----:B------:R-:W-:Y:S01]  /*3f60*/  F2FP.F16.F32.PACK_AB R87, R87, R88 ;  /* 0x000000585757723e */ /* 0x000fe200000000ff */
[----:B------:R-:W-:-:S02]  /*3f70*/  HADD2.F32 R10, -RZ, R93.H0_H0 ;  /* 0x2000005dff0a7230 */ /* 0x000fc40000004100 */
[-C--:B------:R-:W-:Y:S01]  /*3f80*/  FMUL.FTZ R13, R24, R15.reuse ;  /* 0x0000000f180d7220 */ /* 0x080fe20000410000 */
[----:B------:R-:W-:Y:S02]  /*3f90*/  FMUL.FTZ R15, R12, R15 ;  /* 0x0000000f0c0f7220 */ /* 0x000fe40000410000 */
[-C--:B------:R-:W-:Y:S01]  /*3fa0*/  FFMA.FTZ R25, R8, R10.reuse, -R25 ;  /* 0x0000000a08197223 */ /* 0x080fe20000010819 */
[-C--:B------:R-:W-:Y:S01]  /*3fb0*/  FFMA.FTZ R12, R12, R11.reuse, -R13 ;  /* 0x0000000b0c0c7223 */ /* 0x080fe2000001080d */
[----:B------:R-:W-:Y:S02]  /*3fc0*/  HADD2.F32 R13, -RZ, R5.H0_H0 ;  /* 0x20000005ff0d7230 */ /* 0x000fe40000004100 */
[----:B------:R-:W-:Y:S01]  /*3fd0*/  FFMA.FTZ R80, R9, R10, R80 ;  /* 0x0000000a09507223 */ /* 0x000fe20000010050 */
[----:B------:R-:W-:Y:S02]  /*3fe0*/  HADD2.F32 R8, -RZ, R26.H0_H0 ;  /* 0x2000001aff087230 */ /* 0x000fe40000004100 */
[----:B------:R-:W-:Y:S01]  /*3ff0*/  FFMA.FTZ R15, R24, R11, R15 ;  /* 0x0000000b180f7223 */ /* 0x000fe2000001000f */
[----:B------:R-:W-:Y:S01]  /*4000*/  HADD2.F32 R5, -RZ, R14.H0_H0 ;  /* 0x2000000eff057230 */ /* 0x000fe20000004100 */
[----:B------:R-:W-:Y:S01]  /*4010*/  F2FP.F16.F32.PACK_AB R12, R12, R25 ;  /* 0x000000190c0c723e */ /* 0x000fe200000000ff */
[----:B------:R-:W-:-:S02]  /*4020*/  HADD2.F32 R26, -RZ, R26.H1_H1 ;  /* 0x3000001aff1a7230 */ /* 0x000fc40000004100 */
[----:B------:R-:W-:Y:S01]  /*4030*/  HADD2.F32 R10, -RZ, R91.H1_H1 ;  /* 0x3000005bff0a7230 */ /* 0x000fe20000004100 */
[----:B------:R-:W-:Y:S01]  /*4040*/  F2FP.F16.F32.PACK_AB R24, R15, R80 ;  /* 0x000000500f18723e */ /* 0x000fe200000000ff */
[----:B------:R-:W-:Y:S02]  /*4050*/  HADD2.F32 R14, -RZ, R14.H1_H1 ;  /* 0x3000000eff0e7230 */ /* 0x000fe40000004100 */
[-C--:B------:R-:W-:Y:S01]  /*4060*/  FMUL.FTZ R83, R26, R13.reuse ;  /* 0x0000000d1a537220 */ /* 0x080fe20000410000 */
[----:B------:R-:W-:Y:S02]  /*4070*/  HADD2.F32 R9, -RZ, R93.H1_H1 ;  /* 0x3000005dff097230 */ /* 0x000fe40000004100 */
[-C--:B------:R-:W-:Y:S01]  /*4080*/  FMUL.FTZ R27, R5, R10.reuse ;  /* 0x0000000a051b7220 */ /* 0x080fe20000410000 */
[----:B------:R-:W-:Y:S02]  /*4090*/  HADD2.F32 R11, -RZ, R4.H0_H0 ;  /* 0x20000004ff0b7230 */ /* 0x000fe40000004100 */
[----:B------:R-:W-:Y:S01]  /*40a0*/  FMUL.FTZ R13, R14, R13 ;  /* 0x0000000d0e0d7220 */ /* 0x000fe20000410000 */
[C---:B------:R-:W-:Y:S01]  /*40b0*/  FMUL.FTZ R4, R8.reuse, R10 ;  /* 0x0000000a08047220 */ /* 0x040fe20000410000 */
[----:B------:R-:W-:Y:S01]  /*40c0*/  FFMA.FTZ R27, R8, R9, R27 ;  /* 0x00000009081b7223 */ /* 0x000fe2000001001b */
[----:B------:R-:W-:-:S02]  /*40d0*/  IMAD.MOV.U32 R25, RZ, RZ, R7 ;  /* 0x000000ffff197224 */ /* 0x000fc400078e0007 */
[----:B------:R-:W-:Y:S01]  /*40e0*/  FFMA.FTZ R26, R26, R11, R13 ;  /* 0x0000000b1a1a7223 */ /* 0x000fe2000001000d */
[----:B------:R-:W-:Y:S01]  /*40f0*/  FFMA.FTZ R4, R5, R9, -R4 ;  /* 0x0000000905047223 */ /* 0x000fe20000010804 */
[----:B------:R-:W-:Y:S01]  /*4100*/  FFMA.FTZ R83, R14, R11, -R83 ;  /* 0x0000000b0e537223 */ /* 0x000fe20000010853 */
[----:B------:R-:W-:Y:S01]  /*4110*/  F2FP.F16.F32.PACK_AB R13, R81, R6 ;  /* 0x00000006510d723e */ /* 0x000fe200000000ff */
[----:B------:R-:W-:Y:S01]  /*4120*/  IMAD.MOV.U32 R15, RZ, RZ, R84 ;  /* 0x000000ffff0f7224 */ /* 0x000fe200078e0054 */
[----:B------:R-:W-:Y:S01]  /*4130*/  F2FP.F16.F32.PACK_AB R26, R26, R27 ;  /* 0x0000001b1a1a723e */ /* 0x000fe200000000ff */
[----:B------:R-:W-:Y:S01]  /*4140*/  IMAD.MOV.U32 R27, RZ, RZ, R87 ;  /* 0x000000ffff1b7224 */ /* 0x000fe200078e0057 */
[----:B------:R-:W-:-:S07]  /*4150*/  F2FP.F16.F32.PACK_AB R14, R83, R4 ;  /* 0x00000004530e723e */ /* 0x000fce00000000ff */
.L_x_5623:
[----:B------:R-:W-:Y:S05]  /*4160*/  BSYNC B1 ;  /* 0x0000000000017941 */ /* 0x000fea0003800000 */
.L_x_5622:
        /* <DEDUP_REMOVED lines=10> */
.L_x_5605:
[----:B------:R-:W-:-:S06]  /*4210*/  UISETP.NE.AND UP0, UPT, UR37, 0x3, UPT ;  /* 0x000000032500788c */ /* 0x000fcc000bf05270 */
[----:B------:R-:W-:-:S13]  /*4220*/  PLOP3.LUT P0, PT, PT, PT, UP0, 0x80, 0x0 ;  /* 0x000000000000781c */ /* 0x000fda0003f0f008 */
[----:B------:R-:W-:Y:S05]  /*4230*/  @!P0 BRA `(.L_x_5624) ;  /* 0x0000000000048947 */ /* 0x000fea0003800000 */
[----:B------:R-:W-:Y:S01]  /*4240*/  BPT.TRAP 0x1 ;  /* 0x000000040000795c */ /* 0x000fe20000300000 */
.L_x_5624:
        /* <DEDUP_REMOVED lines=8> */
.L_x_6010:
[----:B------:R-:W-:Y:S05]  /*42d0*/  BSYNC B1 ;  /* 0x0000000000017941 */ /* 0x000fea0003800000 */
.L_x_5625:
[----:B------:R-:W-:Y:S05]  /*42e0*/  @P1 BRA `(.L_x_5612) ;  /* 0x00000000002c1947 */ /* 0x000fea0003800000 */
[----:B------:R-:W-:Y:S01]  /*42f0*/  @!P3 LOP3.LUT P5, RZ, R195, 0x4, RZ, 0xc0, !PT ;  /* 0x00000004c3ffb812 */ /* 0x000fe200078ac0ff */
[----:B------:R-:W-:Y:S01]  /*4300*/  @!P3 VIADD R4, R50, 0x20 ;  /* 0x000000203204b836 */ /* 0x000fe20000000000 */
[----:B------:R-:W-:Y:S02]  /*4310*/  PLOP3.LUT P6, PT, PT, PT, PT, 0x8, 0x0 ;  /* 0x000000000000781c */ /* 0x000fe40003fce170 */
[----:B------:R-:W-:-:S13]  /*4320*/  @!P3 PLOP3.LUT P6, PT, P5, PT, PT, 0x80, 0x0 ;  /* 0x000000000000b81c */ /* 0x000fda0002fcf070 */
[----:B------:R-:W-:-:S04]  /*4330*/  @P6 VIADD R4, R50, 0xffffffe0 ;  /* 0xffffffe032046836 */ /* 0x000fc80000000000 */
[----:B------:R-:W-:Y:S02]  /*4340*/  @!P3 IMAD.IADD R27, R27, 0x1, R4 ;  /* 0x000000011b1bb824 */ /* 0x000fe400078e0204 */
[----:B------:R-:W1:Y:S02]  /*4350*/  @!P4 LDS.128 R4, [R26+0x22400] ;  /* 0x022400001a04c984 */ /* 0x000e640000000c00 */
[----:B------:R-:W-:-:S06]  /*4360*/  @!P3 IMAD R8, R27, 0x2, R2 ;  /* 0x000000021b08b824 */ /* 0x000fcc00078e0202 */
[----:B------:R-:W2:Y:S04]  /*4370*/  @!P3 LDS.128 R8, [R8+0x22400] ;  /* 0x022400000808b984 */ /* 0x000ea80000000c00 */
[----:B-1----:R1:W-:Y:S04]  /*4380*/  @!P4 STG.E.128 desc[UR42][R12.64], R4 ;  /* 0x000000040c00c986 */ /* 0x0023e8000c101d2a */
[----:B--2---:R1:W-:Y:S02]  /*4390*/  @!P3 STG.E.128 desc[UR42][R12.64+0x40], R8 ;  /* 0x000040080c00b986 */ /* 0x0043e4000c101d2a */
.L_x_5612:
[----:B------:R-:W-:Y:S05]  /*43a0*/  BSYNC B0 ;  /* 0x0000000000007941 */ /* 0x000fea0003800000 */
.L_x_5604:
[----:B-1----:R-:W1:Y:S01]  /*43b0*/  S2R R4, SR_TID.X ;  /* 0x0000000000047919 */ /* 0x002e620000002100 */
[----:B------:R-:W-:Y:S01]  /*43c0*/  @!PT LDS RZ, [RZ] ;  /* 0x00000000fffff984 */ /* 0x000fe20000000800 */
[----:B------:R-:W-:Y:S01]  /*43d0*/  @!PT LDS RZ, [RZ] ;  /* 0x00000000fffff984 */ /* 0x000fe20000000800 */
[----:B------:R-:W-:Y:S01]  /*43e0*/  @!PT LDS RZ, [RZ] ;  /* 0x00000000fffff984 */ /* 0x000fe20000000800 */
[----:B------:R-:W-:Y:S01]  /*43f0*/  @!PT LDS RZ, [RZ] ;  /* 0x00000000fffff984 */ /* 0x000fe20000000800 */
[----:B------:R5:W-:Y:S06]  /*4400*/  MEMBAR.ALL.CTA ;  /* 0x0000000000007992 */ /* 0x000bec0000008000 */
[----:B-----5:R-:W5:Y:S01]  /*4410*/  FENCE.VIEW.ASYNC.S ;  /* 0x00000000000073c6 */ /* 0x020f620000000000 */
[----:B------:R-:W-:Y:S05]  /*4420*/  WARPSYNC.ALL ;  /* 0x0000000000007948 */ /* 0x000fea0003800000 */
[----:B------:R-:W-:Y:S01]  /*4430*/  BSSY B0, `(.L_x_5627) ;  /* 0x0000009000007945 */ /* 0x000fe20003800000 */
[----:B-1----:R-:W-:Y:S01]  /*4440*/  LOP3.LUT R4, R4, 0x7f, RZ, 0xc0, !PT ;  /* 0x0000007f04047812 */ /* 0x002fe200078ec0ff */
[----:B-----5:R1:W-:Y:S03]  /*4450*/  BAR.SYNC.DEFER_BLOCKING R52, 0x80 ;  /* 0x000200340000751d */ /* 0x0203e60000010000 */
[----:B------:R-:W-:-:S13]  /*4460*/  ISETP.NE.AND P5, PT, R4, RZ, PT ;  /* 0x000000ff0400720c */ /* 0x000fda0003fa5270 */
[----:B------:R-:W-:-:S05]  /*4470*/  @!P5 VIADD R4, R74, 0x28ca0 ;  /* 0x00028ca04a04d836 */ /* 0x000fca0000000000 */
[----:B------:R-:W-:-:S04]  /*4480*/  @!P5 PRMT R4, RZ, 0x654, R4 ;  /* 0x00000654ff04d816 */ /* 0x000fc80000000004 */
[----:B------:R1:W-:Y:S01]  /*4490*/  @!P5 SYNCS.ARRIVE.TRANS64.RED.A1T0 RZ, [R4+URZ], RZ ;  /* 0x000000ff04ffd9a7 */ /* 0x0003e2000810043f */
[----:B------:R-:W-:Y:S05]  /*44a0*/  @!P0 BRA `(.L_x_5628) ;  /* 0x0000000000048947 */ /* 0x000fea0003800000 */
[----:B------:R-:W-:Y:S01]  /*44b0*/  BPT.TRAP 0x1 ;  /* 0x000000040000795c */ /* 0x000fe20000300000 */
.L_x_5628:
[----:B------:R-:W-:Y:S05]  /*44c0*/  BSYNC B0 ;  /* 0x0000000000007941 */ /* 0x000fea0003800000 */
.L_x_5627:
[----:B------:R-:W5:Y:S01]  /*44d0*/  SYNCS.PHASECHK.TRANS64.TRYWAIT P0, [R74+URZ+0x28cb0], R75 ;  /* 0x028cb04b4a0075a7 */ /* 0x000f62000800017f */
[----:B------:R-:W-:Y:S04]  /*44e0*/  BSSY B0, `(.L_x_5629) ;  /* 0x0000002000007945 */ /* 0x000fe80003800000 */
[----:B-----5:R-:W-:Y:S05]  /*44f0*/  @!P0 BRA `(.L_x_5630) ;  /* 0x000001e400808947 */ /* 0x020fea0003800000 */
.L_x_6011:
[----:B------:R-:W-:Y:S05]  /*4500*/  BSYNC B0 ;  /* 0x0000000000007941 */ /* 0x000fea0003800000 */
.L_x_5629:
[----:B------:R-:W-:Y:S04]  /*4510*/  BSSY B0, `(.L_x_5631) ;  /* 0x0000052000007945 */ /* 0x000fe80003800000 */
[----:B------:R-:W-:Y:S05]  /*4520*/  @P1 BRA `(.L_x_5632) ;  /* 0x0000000400401947 */ /* 0x000fea0003800000 */
[----:B------:R-:W-:Y:S01]  /*4530*/  IMAD.WIDE R6, R41, 0x40, R38 ;  /* 0x0000004029067825 */ /* 0x000fe200078e0226 */
[----:B------:R-:W-:Y:S01]  /*4540*/  ULDC.64 UR4, c[0x0][0x328] ;  /* 0x0000ca0000047ab9 */ /* 0x000fe20000000a00 */
[----:B------:R-:W-:Y:S02]  /*4550*/  LOP3.LUT P0, RZ, R195, 0x4, RZ, 0xc0, !PT ;  /* 0x00000004c3ff7812 */ /* 0x000fe4000780c0ff */
[----:B------:R-:W-:Y:S02]  /*4560*/  IMAD R7, R7, UR4, RZ ;  /* 0x0000000407077c24 */ /* 0x000fe4000f8e02ff */
[----:B-1----:R-:W-:Y:S02]  /*4570*/  IMAD.MOV.U32 R4, RZ, RZ, R28 ;  /* 0x000000ffff047224 */ /* 0x002fe400078e001c */
[----:B------:R-:W-:Y:S02]  /*4580*/  IMAD.MOV.U32 R5, RZ, RZ, R0 ;  /* 0x000000ffff057224 */ /* 0x000fe400078e0000 */
[----:B------:R-:W-:-:S02]  /*4590*/  IMAD R7, R6, UR5, R7 ;  /* 0x0000000506077c24 */ /* 0x000fc4000f8e0207 */
[----:B------:R-:W-:Y:S01]  /*45a0*/  IMAD.WIDE.U32 R4, R6, UR4, R4 ;  /* 0x0000000406047c25 */ /* 0x000fe2000f8e0004 */
[----:B------:R-:W-:-:S03]  /*45b0*/  ULDC.64 UR4, c[0x0][0x318] ;  /* 0x0000c60000047ab9 */ /* 0x000fc60000000a00 */
[----:B------:R-:W-:Y:S01]  /*45c0*/  IMAD R9, R184, 0x8000, R50 ;  /* 0x00008000b8097824 */ /* 0x000fe200078e0232 */
[----:B---3--:R-:W-:Y:S01]  /*45d0*/  LEA R12, P1, R4, UR4, 0x1 ;  /* 0x00000004040c7c11 */ /* 0x008fe2000f8208ff */
[----:B------:R-:W-:Y:S01]  /*45e0*/  IMAD.IADD R5, R5, 0x1, R7 ;  /* 0x0000000105057824 */ /* 0x000fe200078e0207 */
[----:B------:R-:W-:Y:S01]  /*45f0*/  ULDC UR4, c[0x0][0x320] ;  /* 0x0000c80000047ab9 */ /* 0x000fe20000000800 */
[----:B------:R-:W-:Y:S02]  /*4600*/  VIADD R6, R16, 0x40 ;  /* 0x0000004010067836 */ /* 0x000fe40000000000 */
[C---:B------:R-:W-:Y:S01]  /*4610*/  VIADD R15, R9.reuse, 0x20 ;  /* 0x00000020090f7836 */ /* 0x040fe20000000000 */
[----:B------:R-:W-:Y:S01]  /*4620*/  LEA.HI.X R13, R4, UR5, R5, 0x1, P1 ;  /* 0x00000005040d7c11 */ /* 0x000fe200088f0c05 */
[C---:B------:R-:W-:Y:S01]  /*4630*/  @P0 VIADD R15, R9.reuse, 0xffffffe0 ;  /* 0xffffffe0090f0836 */ /* 0x040fe20000000000 */
[----:B------:R-:W-:Y:S01]  /*4640*/  ISETP.GE.AND P1, PT, R16, UR4, PT ;  /* 0x0000000410007c0c */ /* 0x000fe2000bf26270 */
[----:B--2-4-:R-:W-:Y:S01]  /*4650*/  IMAD R25, R9, 0x2, R2 ;  /* 0x0000000209197824 */ /* 0x014fe200078e0202 */
[----:B------:R-:W-:Y:S01]  /*4660*/  ISETP.GE.AND P0, PT, R6, UR4, PT ;  /* 0x0000000406007c0c */ /* 0x000fe2000bf06270 */
[----:B------:R-:W-:-:S02]  /*4670*/  VIADD R14, R16, 0x80 ;  /* 0x00000080100e7836 */ /* 0x000fc40000000000 */
[----:B------:R-:W-:-:S08]  /*4680*/  VIADD R24, R16, 0xc0 ;  /* 0x000000c010187836 */ /* 0x000fd00000000000 */
[----:B------:R-:W1:Y:S04]  /*4690*/  @!P1 LDS.128 R4, [R25+0x400] ;  /* 0x0004000019049984 */ /* 0x000e680000000c00 */
[----:B------:R-:W2:Y:S04]  /*46a0*/  @!P0 LDS.128 R8, [R25+0x2400] ;  /* 0x0024000019088984 */ /* 0x000ea80000000c00 */
[----:B-1----:R-:W-:Y:S01]  /*46b0*/  @!P1 STG.E.128 desc[UR42][R12.64], R4 ;  /* 0x000000040c009986 */ /* 0x002fe2000c101d2a */
[----:B------:R-:W-:Y:S01]  /*46c0*/  ISETP.GE.AND P1, PT, R14, UR4, PT ;  /* 0x000000040e007c0c */ /* 0x000fe2000bf26270 */
[----:B------:R-:W-:-:S02]  /*46d0*/  VIADD R14, R16, 0x100 ;  /* 0x00000100100e7836 */ /* 0x000fc40000000000 */
[----:B--2---:R-:W-:Y:S01]  /*46e0*/  @!P0 STG.E.128 desc[UR42][R12.64+0x80], R8 ;  /* 0x000080080c008986 */ /* 0x004fe2000c101d2a */
[----:B------:R-:W-:Y:S01]  /*46f0*/  ISETP.GE.AND P0, PT, R24, UR4, PT ;  /* 0x0000000418007c0c */ /* 0x000fe2000bf06270 */
        /* <DEDUP_REMOVED lines=16> */
[----:B------:R-:W-:Y:S02]  /*4800*/  IMAD R24, R15, 0x2, R2 ;  /* 0x000000020f187824 */ /* 0x000fe400078e0202 */
[----:B------:R-:W-:-:S06]  /*4810*/  VIADD R15, R16, 0xe0 ;  /* 0x000000e0100f7836 */ /* 0x000fcc0000000000 */
[----:B------:R-:W1:Y:S04]  /*4820*/  @!P1 LDS.128 R4, [R25+0xc400] ;  /* 0x00c4000019049984 */ /* 0x000e680000000c00 */
[----:B------:R-:W2:Y:S04]  /*4830*/  @!P0 LDS.128 R8, [R25+0xe400] ;  /* 0x00e4000019088984 */ /* 0x000ea80000000c00 */
[----:B-1----:R-:W-:Y:S01]  /*4840*/  @!P1 STG.E.128 desc[UR42][R12.64+0x300], R4 ;  /* 0x000300040c009986 */ /* 0x002fe2000c101d2a */
[----:B------:R-:W-:-:S03]  /*4850*/  ISETP.GE.AND P1, PT, R54, UR4, PT ;  /* 0x0000000436007c0c */ /* 0x000fc6000bf26270 */
        /* <DEDUP_REMOVED lines=22> */
[----:B------:R-:W-:-:S03]  /*49c0*/  ISETP.GE.AND P1, PT, R14, UR4, PT ;  /* 0x000000040e007c0c */ /* 0x000fc6000bf26270 */
[----:B--2---:R-:W-:Y:S01]  /*49d0*/  @!P0 STG.E.128 desc[UR42][R12.64+0x2c0], R8 ;  /* 0x0002c0080c008986 */ /* 0x004fe2000c101d2a */
[----:B------:R-:W-:-:S09]  /*49e0*/  ISETP.GE.AND P0, PT, R15, UR4, PT ;  /* 0x000000040f007c0c */ /* 0x000fd2000bf06270 */
[----:B------:R-:W1:Y:S04]  /*49f0*/  @!P1 LDS.128 R4, [R24+0xc400] ;  /* 0x00c4000018049984 */ /* 0x000e680000000c00 */
[----:B------:R-:W2:Y:S04]  /*4a00*/  @!P0 LDS.128 R8, [R24+0xe400] ;  /* 0x00e4000018088984 */ /* 0x000ea80000000c00 */
[----:B-1----:R1:W-:Y:S04]  /*4a10*/  @!P1 STG.E.128 desc[UR42][R12.64+0x340], R4 ;  /* 0x000340040c009986 */ /* 0x0023e8000c101d2a */
[----:B--2---:R1:W-:Y:S02]  /*4a20*/  @!P0 STG.E.128 desc[UR42][R12.64+0x3c0], R8 ;  /* 0x0003c0080c008986 */ /* 0x0043e4000c101d2a */
.L_x_5632:
[----:B------:R-:W-:Y:S05]  /*4a30*/  BSYNC B0 ;  /* 0x0000000000007941 */ /* 0x000fea0003800000 */
.L_x_5631:
        /* <DEDUP_REMOVED lines=8> */
[----:B0-----:R-:W-:-:S03]  /*4ac0*/  @!P5 VIADD R74, R74, 0x28cc0 ;  /* 0x00028cc04a4ad836 */ /* 0x001fc60000000000 */
        /* <DEDUP_REMOVED lines=8> */
.L_x_5599:
[----:B------:R-:W-:Y:S04]  /*4b50*/  BSSY B0, `(.L_x_5634) ;  /* 0x0000004000007945 */ /* 0x000fe80003800000 */
[----:B------:R-:W-:Y:S05]  /*4b60*/  @P0 BRA `(.L_x_5635) ;  /* 0x0000000000080947 */ /* 0x000fea0003800000 */
[----:B------:R-:W1:Y:S02]  /*4b70*/  FENCE.VIEW.ASYNC.G ;  /* 0x00000000000073c6 */ /* 0x000e640000000100 */
[----:B-1----:R-:W-:Y:S06]  /*4b80*/  BAR.ARV 0xc, 0x180 ;  /* 0x0306000000007b1d */ /* 0x002fec0000002000 */
.L_x_5635:
[----:B------:R-:W-:Y:S05]  /*4b90*/  BSYNC B0 ;  /* 0x0000000000007941 */ /* 0x000fea0003800000 */
.L_x_5634:
[----:B------:R-:W-:Y:S01]  /*4ba0*/  UISETP.NE.AND UP0, UPT, UR38, 0x1, UPT ;  /* 0x000000012600788c */ /* 0x000fe2000bf05270 */
[----:B------:R-:W-:Y:S05]  /*4bb0*/  BSSY B7, `(.L_x_5636) ;  /* 0x0000f2a000077945 */ /* 0x000fea0003800000 */
[----:B------:R-:W-:-:S13]  /*4bc0*/  PLOP3.LUT P0, PT, PT, PT, UP0, 0x80, 0x0 ;  /* 0x000000000000781c */ /* 0x000fda0003f0f008 */
[----:B------:R-:W-:Y:S05]  /*4bd0*/  @!P0 BRA `(.L_x_5637) ;  /* 0x00000024004c8947 */ /* 0x000fea0003800000 */
[----:B------:R-:W1:Y:S01]  /*4be0*/  LDC R0, c[0x0][0x448] ;  /* 0x00011200ff007b82 */ /* 0x000e620000000800 */
[----:B------:R-:W-:-:S07]  /*4bf0*/  IADD3 R7, R23, 0x1, -R22 ;  /* 0x0000000117077810 */ /* 0x000fce0007ffe816 */
[----:B------:R-:W0:Y:S01]  /*4c00*/  LDC.64 R4, c[0x0][0x9e0] ;  /* 0x00027800ff047b82 */ /* 0x000e220000000a00 */
[----:B-1----:R-:W-:Y:S01]  /*4c10*/  ISETP.NE.AND P1, PT, R0, 0x1, PT ;  /* 0x000000010000780c */ /* 0x002fe20003f25270 */
[----:B------:R-:W-:Y:S01]  /*4c20*/  VIADD R0, R192, 0x3f ;  /* 0x0000003fc0007836 */ /* 0x000fe20000000000 */
[----:B0-----:R-:W-:-:S11]  /*4c30*/  ISETP.GE.AND P2, PT, R5, 0x1, PT ;  /* 0x000000010500780c */ /* 0x001fd60003f46270 */
[----:B------:R-:W0:Y:S08]  /*4c40*/  @P1 LDC R3, c[0x0][0x44c] ;  /* 0x00011300ff031b82 */ /* 0x000e300000000800 */
[----:B------:R-:W1:Y:S01]  /*4c50*/  @P1 LDC R6, c[0x0][0x450] ;  /* 0x00011400ff061b82 */ /* 0x000e620000000800 */
[----:B0-----:R-:W-:-:S05]  /*4c60*/  @P1 IMAD.HI.U32 R3, R0, R3, RZ ;  /* 0x0000000300031227 */ /* 0x001fca00078e00ff */
[----:B-1----:R-:W-:-:S05]  /*4c70*/  @P1 SHF.R.U32.HI R0, RZ, R6, R3 ;  /* 0x00000006ff001219 */ /* 0x002fca0000011603 */
[----:B------:R-:W-:-:S04]  /*4c80*/  IMAD.IADD R3, R7, 0x1, R0 ;  /* 0x0000000107037824 */ /* 0x000fc800078e0200 */
        /* <DEDUP_REMOVED lines=13> */
.L_x_5640:
[----:B------:R-:W-:-:S13]  /*4d60*/  ISETP.NE.AND P0, PT, R5, 0x1, PT ;  /* 0x000000010500780c */ /* 0x000fda0003f05270 */
[----:B------:R-:W0:Y:S02]  /*4d70*/  @P0 LDC.64 R6, c[0x0][0x9e8] ;  /* 0x00027a00ff060b82 */ /* 0x000e240000000a00 */
[----:B0-----:R-:W-:-:S05]  /*4d80*/  @P0 IMAD.HI.U32 R6, R0, R6, RZ ;  /* 0x0000000600060227 */ /* 0x001fca00078e00ff */
[----:B------:R-:W-:-:S07]  /*4d90*/  @P0 SHF.R.U32.HI R0, RZ, R7, R6 ;  /* 0x00000007ff000219 */ /* 0x000fce0000011606 */
.L_x_5641:
[----:B------:R-:W-:Y:S05]  /*4da0*/  BSYNC B0 ;  /* 0x0000000000007941 */ /* 0x000fea0003800000 */
.L_x_5639:
[----:B------:R-:W-:-:S05]  /*4db0*/  IMAD R3, R0, R5, R5 ;  /* 0x0000000500037224 */ /* 0x000fca00078e0205 */
[----:B------:R-:W-:-:S07]  /*4dc0*/  VIMNMX R4, R4, R3, PT ;  /* 0x0000000304047248 */ /* 0x000fce0003fe0100 */
.L_x_5638:
        /* <DEDUP_REMOVED lines=24> */
.L_x_5644:
[----:B------:R-:W-:-:S13]  /*4f50*/  ISETP.NE.AND P0, PT, R5, 0x1, PT ;  /* 0x000000010500780c */ /* 0x000fda0003f05270 */
[----:B------:R-:W0:Y:S02]  /*4f60*/  @P0 LDC.64 R6, c[0x0][0x9e8] ;  /* 0x00027a00ff060b82 */ /* 0x000e240000000a00 */
[----:B0-----:R-:W-:-:S05]  /*4f70*/  @P0 IMAD.HI.U32 R4, R22, R6, RZ ;  /* 0x0000000616040227 */ /* 0x001fca00078e00ff */
[----:B------:R-:W-:-:S07]  /*4f80*/  @P0 SHF.R.U32.HI R22, RZ, R7, R4 ;  /* 0x00000007ff160219 */ /* 0x000fce0000011604 */
.L_x_5645:
[----:B------:R-:W-:Y:S05]  /*4f90*/  BSYNC B0 ;  /* 0x0000000000007941 */ /* 0x000fea0003800000 */
.L_x_5643:
[----:B------:R-:W-:-:S05]  /*4fa0*/  IMAD R5, R22, R5, RZ ;  /* 0x0000000516057224 */ /* 0x000fca00078e02ff */
[----:B------:R-:W-:-:S07]  /*4fb0*/  VIMNMX R0, R0, R5, !PT ;  /* 0x0000000500007248 */ /* 0x000fce0007fe0100 */
.L_x_5642:
[----:B------:R-:W-:Y:S01]  /*4fc0*/  SHF.R.S32.HI R3, RZ, 0x1f, R0 ;  /* 0x0000001fff037819 */ /* 0x000fe20000011400 */
[----:B------:R-:W-:Y:S01]  /*4fd0*/  BSSY B0, `(.L_x_5646) ;  /* 0x0000025000007945 */ /* 0x000fe20003800000 */
[----:B------:R-:W-:Y:S02]  /*4fe0*/  IMAD.MOV.U32 R5, RZ, RZ, RZ ;  /* 0x000000ffff057224 */ /* 0x000fe400078e00ff */
[----:B------:R-:W-:-:S04]  /*4ff0*/  LEA.HI R3, R3, R0, RZ, 0x6 ;  /* 0x0000000003037211 */ /* 0x000fc800078f30ff */
[----:B------:R-:W-:-:S04]  /*5000*/  SHF.R.S32.HI R3, RZ, 0x6, R3 ;  /* 0x00000006ff037819 */ /* 0x000fc80000011403 */
        /* <DEDUP_REMOVED lines=9> */
[----:B---3--:R-:W-:Y:S02]  /*50a0*/  IABS R12, R11 ;  /* 0x0000000b000c7213 */ /* 0x008fe40000000000 */
        /* <DEDUP_REMOVED lines=23> */
.L_x_5647:
[----:B------:R-:W-:Y:S05]  /*5220*/  BSYNC B0 ;  /* 0x0000000000007941 */ /* 0x000fea0003800000 */
.L_x_5646:
[-C--:B------:R-:W-:Y:S01]  /*5230*/  IMAD R0, R220, R5.reuse, R9 ;  /* 0x00000005dc007224 */ /* 0x080fe200078e0209 */
        /* <DEDUP_REMOVED lines=45> */
[----:B---3--:R-:W-:Y:S02]  /*5510*/  CS2R R70, SRZ ;  /* 0x0000000000467805 */ /* 0x008fe4000001ff00 */
[----:B------:R-:W-:Y:S02]  /*5520*/  CS2R R68, SRZ ;  /* 0x0000000000447805 */ /* 0x000fe4000001ff00 */
[----:B----4-:R-:W-:Y:S02]  /*5530*/  CS2R R66, SRZ ;  /* 0x0000000000427805 */ /* 0x010fe4000001ff00 */
        /* <DEDUP_REMOVED lines=19> */
[----:B--2---:R-:W-:-:S02]  /*5670*/  CS2R R26, SRZ ;  /* 0x00000000001a7805 */ /* 0x004fc4000001ff00 */
[----:B------:R-:W-:Y:S01]  /*5680*/  CS2R R24, SRZ ;  /* 0x0000000000187805 */ /* 0x000fe2000001ff00 */
[----:B------:R-:W-:Y:S06]  /*5690*/  @!P1 BRA `(.L_x_5648) ;  /* 0x000000e400ec9947 */ /* 0x000fec0003800000 */
[----:B------:R-:W2:Y:S04]  /*56a0*/  LDL R10, [R1+0x4c] ;  /* 0x00004c00010a7983 */ /* 0x000ea80000100800 */
[----:B--2---:R-:W0:Y:S02]  /*56b0*/  SHFL.IDX PT, R3, R10, RZ, 0x1f ;  /* 0x00001fff0a037589 */ /* 0x004e2400000e0000 */
[----:B0-----:R-:W-:-:S04]  /*56c0*/  LEA.HI R4, R3, R3, RZ, 0x1 ;  /* 0x0000000303047211 */ /* 0x001fc800078f08ff */
[----:B------:R-:W-:-:S05]  /*56d0*/  LOP3.LUT R4, R4, 0x1fffe, RZ, 0xc0, !PT ;  /* 0x0001fffe04047812 */ /* 0x000fca00078ec0ff */
[----:B------:R-:W-:Y:S02]  /*56e0*/  IMAD.IADD R3, R3, 0x1, -R4 ;  /* 0x0000000103037824 */ /* 0x000fe400078e0a04 */
[----:B------:R-:W-:Y:S02]  /*56f0*/  IMAD.U32 R4, RZ, RZ, UR37 ;  /* 0x00000025ff047e24 */ /* 0x000fe4000f8e00ff */
[----:B------:R-:W-:-:S03]  /*5700*/  IMAD R3, R3, 0x8000, R2 ;  /* 0x0000800003037824 */ /* 0x000fc600078e0202 */
[----:B------:R-:W-:Y:S01]  /*5710*/  ISETP.NE.AND P0, PT, R4, 0x3, PT ;  /* 0x000000030400780c */ /* 0x000fe20003f05270 */
[----:B------:R-:W-:-:S05]  /*5720*/  VIADD R3, R3, 0x400 ;  /* 0x0000040003037836 */ /* 0x000fca0000000000 */
[----:B------:R-:W-:-:S04]  /*5730*/  SHF.R.U32.HI R3, RZ, 0x4, R3 ;  /* 0x00000004ff037819 */ /* 0x000fc80000011603 */
[----:B------:R-:W-:-:S04]  /*5740*/  LOP3.LUT R3, R3, 0x3fff, RZ, 0xc0, !PT ;  /* 0x00003fff03037812 */ /* 0x000fc800078ec0ff */
[----:B------:R-:W-:Y:S01]  /*5750*/  LOP3.LUT R3, R3, 0x2000000, RZ, 0xfc, !PT ;  /* 0x0200000003037812 */ /* 0x000fe200078efcff */
[----:B------:R-:W-:Y:S06]  /*5760*/  @!P0 BRA `(.L_x_5649) ;  /* 0x0000000000048947 */ /* 0x000fec0003800000 */
[----:B------:R-:W-:Y:S01]  /*5770*/  BPT.TRAP 0x1 ;  /* 0x000000040000795c */ /* 0x000fe20000300000 */
.L_x_5649:
[----:B------:R-:W-:Y:S01]  /*5780*/  IMAD R9, R18, 0x8, R2 ;  /* 0x0000000812097824 */ /* 0x000fe200078e0202 */
[----:B------:R-:W-:Y:S01]  /*5790*/  SHF.L.U32 R10, R19, 0x1f, RZ ;  /* 0x0000001f130a7819 */ /* 0x000fe200000006ff */
[----:B------:R-:W-:Y:S01]  /*57a0*/  VIADD R4, R2, 0x26800 ;  /* 0x0002680002047836 */ /* 0x000fe20000000000 */
[----:B------:R-:W-:Y:S01]  /*57b0*/  BSSY B0, `(.L_x_5650) ;  /* 0x0000008000007945 */ /* 0x000fe20003800000 */
[----:B------:R-:W-:Y:S01]  /*57c0*/  IMAD R6, R18, 0x1000, R3 ;  /* 0x0000100012067824 */ /* 0x000fe200078e0203 */
[----:B------:R-:W0:Y:S01]  /*57d0*/  SYNCS.PHASECHK.TRANS64.TRYWAIT P1, [R9+URZ+0x28c50], R10 ;  /* 0x028c500a090075a7 */ /* 0x000e22000802017f */
[----:B------:R-:W-:Y:S01]  /*57e0*/  IMAD.MOV.U32 R7, RZ, RZ, 0x40000040 ;  /* 0x40000040ff077424 */ /* 0x000fe200078e00ff */
[----:B------:R-:W-:-:S04]  /*57f0*/  SHF.R.U32.HI R4, RZ, 0x4, R4 ;  /* 0x00000004ff047819 */ /* 0x000fc80000011604 */
[----:B------:R-:W-:-:S04]  /*5800*/  LOP3.LUT R4, R4, 0x3fff, RZ, 0xc0, !PT ;  /* 0x00003fff04047812 */ /* 0x000fc800078ec0ff */
[----:B------:R-:W-:Y:S01]  /*5810*/  LOP3.LUT R4, R4, 0x10000, RZ, 0xfc, !PT ;  /* 0x0001000004047812 */ /* 0x000fe200078efcff */
[----:B0-----:R-:W-:Y:S06]  /*5820*/  @!P1 BRA `(.L_x_5651) ;  /* 0x000001d000c89947 */ /* 0x001fec0003800000 */
.L_x_6012:
[----:B------:R-:W-:Y:S05]  /*5830*/  BSYNC B0 ;  /* 0x0000000000007941 */ /* 0x000fea0003800000 */
.L_x_5650:
        /* <DEDUP_REMOVED lines=24> */
[----:B-----5:R-:W-:Y:S01]  /*59c0*/  WARPGROUP.ARRIVE ;  /* 0x00000000000079c5 */ /* 0x020fe20000000000 */
[----:B------:R-:W-:Y:S01]  /*59d0*/  R2UR UR13, R11 ;  /* 0x000000000b0d72ca */ /* 0x000fe200000e0000 */
[----:B------:R-:W-:Y:S01]  /*59e0*/  VIADD R8, R8, 0xfffffffe ;  /* 0xfffffffe08087836 */ /* 0x000fe20000000000 */
[----:B------:R-:W-:Y:S03]  /*59f0*/  BSSY B0, `(.L_x_5652) ;  /* 0x00000e2000007945 */ /* 0x000fe60003800000 */
[----:B------:R-:W-:Y:S01]  /*5a00*/  HGMMA.64x256x16.F32 R24, gdesc[UR4].tnspB, RZ, !UPT, gsb0 ;  /* 0x43e00000041879f0 */ /* 0x000fe2000c0008ff */
[----:B------:R-:W-:Y:S01]  /*5a10*/  R2UR UR6, R6 ;  /* 0x00000000060672ca */ /* 0x000fe200000e0000 */
[----:B------:R-:W-:Y:S01]  /*5a20*/  VIADD R6, R4, 0x6 ;  /* 0x0000000604067836 */ /* 0x000fe20000000000 */
[----:B------:R-:W-:Y:S01]  /*5a30*/  R2UR UR7, R7 ;  /* 0x00000000070772ca */ /* 0x000fe200000e0000 */
[----:B------:R-:W-:Y:S01]  /*5a40*/  IMAD.MOV.U32 R7, RZ, RZ, 0x40000040 ;  /* 0x40000040ff077424 */ /* 0x000fe200078e00ff */
[----:B------:R-:W-:-:S02]  /*5a50*/  ISETP.GE.AND P2, PT, R8, R0, PT ;  /* 0x000000000800720c */ /* 0x000fc40003f46270 */
        /* <DEDUP_REMOVED lines=22> */
.L_x_5659:
[----:B------:R-:W-:Y:S01]  /*5bc0*/  BAR.SYNC.DEFER_BLOCKING 0xe, 0x100 ;  /* 0x0384000000007b1d */ /* 0x000fe20000010000 */
[C---:B------:R-:W-:Y:S02]  /*5bd0*/  IMAD R8, R18.reuse, 0x40, R191 ;  /* 0x0000004012087824 */ /* 0x040fe400078e02bf */
[----:B------:R-:W-:Y:S02]  /*5be0*/  VIADD R18, R18, 0x1 ;  /* 0x0000000112127836 */ /* 0x000fe40000000000 */
[----:B------:R-:W-:-:S03]  /*5bf0*/  IMAD R8, R8, 0x4, R2 ;  /* 0x0000000408087824 */ /* 0x000fc600078e0202 */
[----:B------:R-:W-:-:S04]  /*5c00*/  ISETP.NE.AND P2, PT, R18, 0x2, PT ;  /* 0x000000021200780c */ /* 0x000fc80003f45270 */
[----:B------:R-:W-:Y:S01]  /*5c10*/  SEL R18, R18, RZ, P2 ;  /* 0x000000ff12127207 */ /* 0x000fe20001000000 */
[----:B0-----:R-:W0:Y:S04]  /*5c20*/  LDS R9, [R8+0x28800] ;  /* 0x0288000008097984 */ /* 0x001e280000000800 */
[----:B-1----:R-:W1:Y:S01]  /*5c30*/  LDS R8, [R8+0x28820] ;  /* 0x0288200008087984 */ /* 0x002e620000000800 */
        /* <DEDUP_REMOVED lines=135> */
.L_x_5654:
[----:B------:R-:W-:Y:S01]  /*64b0*/  IMAD R21, R18, 0x8, R2 ;  /* 0x0000000812157824 */ /* 0x000fe200078e0202 */
[----:B------:R-:W-:-:S04]  /*64c0*/  SHF.L.U32 R8, R19, 0x1f, RZ ;  /* 0x0000001f13087819 */ /* 0x000fc800000006ff */
[----:B------:R0:W1:Y:S01]  /*64d0*/  SYNCS.PHASECHK.TRANS64.TRYWAIT P2, [R21+URZ+0x28c50], R8 ;  /* 0x028c5008150075a7 */ /* 0x000062000804017f */
[----:B------:R-:W-:Y:S05]  /*64e0*/  @!P0 BRA `(.L_x_5655) ;  /* 0x0000000000048947 */ /* 0x000fea0003800000 */
[----:B------:R-:W-:Y:S01]  /*64f0*/  BPT.TRAP 0x1 ;  /* 0x000000040000795c */ /* 0x000fe20000300000 */
.L_x_5655:
[----:B------:R-:W-:Y:S04]  /*6500*/  BSSY B1, `(.L_x_5656) ;  /* 0x0000004000017945 */ /* 0x000fe80003800000 */
[----:B-1----:R-:W-:Y:S05]  /*6510*/  @P2 BRA `(.L_x_5657) ;  /* 0x0000000000082947 */ /* 0x002fea0003800000 */
[----:B------:R-:W1:Y:S02]  /*6520*/  SYNCS.PHASECHK.TRANS64.TRYWAIT P2, [R21+URZ+0x28c50], R8 ;  /* 0x028c5008150075a7 */ /* 0x000e64000804017f */
[----:B-1----:R-:W-:Y:S05]  /*6530*/  @!P2 BRA `(.L_x_5658) ;  /* 0x000001c40098a947 */ /* 0x002fea0003800000 */
.L_x_5657:
[----:B------:R-:W-:Y:S05]  /*6540*/  BSYNC B1 ;  /* 0x0000000000017941 */ /* 0x000fea0003800000 */
.L_x_5656:
[----:B01----:R-:W-:Y:S01]  /*6550*/  IMAD R8, R18, 0x1000, R3 ;  /* 0x0000100012087824 */ /* 0x003fe200078e0203 */
[----:B------:R-:W-:Y:S01]  /*6560*/  R2UR UR4, R4 ;  /* 0x00000000040472ca */ /* 0x000fe200000e0000 */
[----:B------:R-:W-:Y:S01]  /*6570*/  IMAD.MOV.U32 R9, RZ, RZ, 0x40000040 ;  /* 0x40000040ff097424 */ /* 0x000fe200078e00ff */
[----:B------:R-:W-:Y:S01]  /*6580*/  R2UR UR5, R5 ;  /* 0x00000000050572ca */ /* 0x000fe200000e0000 */
[----:B------:R-:W-:Y:S01]  /*6590*/  WARPGROUP.ARRIVE ;  /* 0x00000000000079c5 */ /* 0x000fe20000000000 */
[C---:B------:R-:W-:Y:S01]  /*65a0*/  R2UR UR6, R8.reuse ;  /* 0x00000000080672ca */ /* 0x040fe200000e0000 */
[----:B------:R-:W-:Y:S01]  /*65b0*/  VIADD R14, R8, 0x80 ;  /* 0x00000080080e7836 */ /* 0x000fe20000000000 */
[----:B------:R-:W-:Y:S01]  /*65c0*/  R2UR UR7, R9 ;  /* 0x00000000090772ca */ /* 0x000fe200000e0000 */
[----:B------:R-:W-:Y:S02]  /*65d0*/  IMAD.MOV.U32 R15, RZ, RZ, 0x40000040 ;  /* 0x40000040ff0f7424 */ /* 0x000fe400078e00ff */
[----:B------:R-:W-:-:S02]  /*65e0*/  IMAD.MOV.U32 R9, RZ, RZ, 0x40000040 ;  /* 0x40000040ff097424 */ /* 0x000fc400078e00ff */
[----:B------:R-:W-:-:S05]  /*65f0*/  @!P1 VIADD R21, R21, 0x28c60 ;  /* 0x00028c6015159836 */ /* 0x000fca0000000000 */
[----:B------:R-:W-:-:S03]  /*6600*/  @!P1 PRMT R21, RZ, 0x654, R21 ;  /* 0x00000654ff159816 */ /* 0x000fc60000000015 */
        /* <DEDUP_REMOVED lines=27> */
[----:B------:R-:W-:Y:S03]  /*67c0*/  HGMMA.64x256x16.F32 R24, gdesc[UR4].tnspB, R24, gsb0 ;  /* 0x43e00000041879f0 */ /* 0x000fe60008000818 */
[----:B------:R-:W-:Y:S02]  /*67d0*/  WARPGROUP.DEPBAR.LE gsb0, 0x0 ;  /* 0x00008000000079c5 */ /* 0x000fe40000010000 */
[----:B------:R-:W-:Y:S06]  /*67e0*/  BAR.ARV 0xf, 0x100 ;  /* 0x03c4000000007b1d */ /* 0x000fec0000002000 */
[----:B------:R1:W-:Y:S01]  /*67f0*/  @!P1 SYNCS.ARRIVE.TRANS64.RED.A1T0 RZ, [R21+URZ], RZ ;  /* 0x000000ff15ff99a7 */ /* 0x0003e2000810043f */
[----:B------:R-:W-:Y:S05]  /*6800*/  @P3 BRA `(.L_x_5659) ;  /* 0xfffffff000ec3947 */ /* 0x000fea000383ffff */
.L_x_5653:
[----:B------:R-:W-:Y:S05]  /*6810*/  BSYNC B0 ;  /* 0x0000000000007941 */ /* 0x000fea0003800000 */
.L_x_5652:
[----:B------:R-:W-:Y:S01]  /*6820*/  BAR.SYNC.DEFER_BLOCKING 0xe, 0x100 ;  /* 0x0384000000007b1d */ /* 0x000fe20000010000 */
[C---:B------:R-:W-:Y:S01]  /*6830*/  IMAD R3, R18.reuse, 0x40, R191 ;  /* 0x0000004012037824 */ /* 0x040fe200078e02bf */
[----:B------:R-:W-:Y:S01]  /*6840*/  PLOP3.LUT P0, PT, PT, PT, PT, 0x8, 0x0 ;  /* 0x000000000000781c */ /* 0x000fe20003f0e170 */
[----:B------:R-:W-:Y:S02]  /*6850*/  VIADD R18, R18, 0x1 ;  /* 0x0000000112127836 */ /* 0x000fe40000000000 */
[----:B------:R-:W-:Y:S02]  /*6860*/  IMAD R3, R3, 0x4, R2 ;  /* 0x0000000403037824 */ /* 0x000fe400078e0202 */
[----:B------:R-:W-:Y:S01]  /*6870*/  IMAD.MOV.U32 R152, RZ, RZ, RZ ;  /* 0x000000ffff987224 */ /* 0x000fe200078e00ff */
[----:B------:R-:W-:-:S04]  /*6880*/  ISETP.NE.AND P1, PT, R18, 0x2, PT ;  /* 0x000000021200780c */ /* 0x000fc80003f25270 */
[----:B------:R-:W-:Y:S01]  /*6890*/  SEL R18, R18, RZ, P1 ;  /* 0x000000ff12127207 */ /* 0x000fe20000800000 */
[----:B------:R-:W2:Y:S04]  /*68a0*/  LDS R0, [R3+0x28820] ;  /* 0x0288200003007984 */ /* 0x000ea80000000800 */
[----:B------:R3:W4:Y:S02]  /*68b0*/  LDS R2, [R3+0x28800] ;  /* 0x0288000003027984 */ /* 0x0007240000000800 */
[----:B---3--:R-:W-:Y:S02]  /*68c0*/  IMAD.MOV.U32 R3, RZ, RZ, RZ ;  /* 0x000000ffff037224 */ /* 0x008fe400078e00ff */
        /* <DEDUP_REMOVED lines=132> */
.L_x_5637:
        /* <DEDUP_REMOVED lines=24> */
.L_x_5662:
[----:B------:R-:W-:-:S13]  /*7290*/  ISETP.NE.AND P0, PT, R5, 0x1, PT ;  /* 0x000000010500780c */ /* 0x000fda0003f05270 */
[----:B------:R-:W0:Y:S02]  /*72a0*/  @P0 LDC.64 R6, c[0x0][0x9e8] ;  /* 0x00027a00ff060b82 */ /* 0x000e240000000a00 */
[----:B0-----:R-:W-:-:S05]  /*72b0*/  @P0 IMAD.HI.U32 R6, R0, R6, RZ ;  /* 0x0000000600060227 */ /* 0x001fca00078e00ff */
[----:B------:R-:W-:-:S07]  /*72c0*/  @P0 SHF.R.U32.HI R0, RZ, R7, R6 ;  /* 0x00000007ff000219 */ /* 0x000fce0000011606 */
.L_x_5663:
[----:B------:R-:W-:Y:S05]  /*72d0*/  BSYNC B0 ;  /* 0x0000000000007941 */ /* 0x000fea0003800000 */
.L_x_5661:
[----:B------:R-:W-:-:S05]  /*72e0*/  IMAD R3, R0, R5, R5 ;  /* 0x0000000500037224 */ /* 0x000fca00078e0205 */
[----:B------:R-:W-:-:S07]  /*72f0*/  VIMNMX R4, R4, R3, PT ;  /* 0x0000000304047248 */ /* 0x000fce0003fe0100 */
.L_x_5660:
        /* <DEDUP_REMOVED lines=24> */
.L_x_5666:
[----:B------:R-:W-:-:S13]  /*7480*/  ISETP.NE.AND P0, PT, R5, 0x1, PT ;  /* 0x000000010500780c */ /* 0x000fda0003f05270 */
[----:B------:R-:W0:Y:S02]  /*7490*/  @P0 LDC.64 R6, c[0x0][0x9e8] ;  /* 0x00027a00ff060b82 */ /* 0x000e240000000a00 */
[----:B0-----:R-:W-:-:S05]  /*74a0*/  @P0 IMAD.HI.U32 R4, R3, R6, RZ ;  /* 0x0000000603040227 */ /* 0x001fca00078e00ff */
[----:B------:R-:W-:-:S07]  /*74b0*/  @P0 SHF.R.U32.HI R3, RZ, R7, R4 ;  /* 0x00000007ff030219 */ /* 0x000fce0000011604 */
.L_x_5667:
[----:B------:R-:W-:Y:S05]  /*74c0*/  BSYNC B0 ;  /* 0x0000000000007941 */ /* 0x000fea0003800000 */
.L_x_5665:
[----:B------:R-:W-:-:S05]  /*74d0*/  IMAD R3, R3, R5, RZ ;  /* 0x0000000503037224 */ /* 0x000fca00078e02ff */
[----:B------:R-:W-:-:S07]  /*74e0*/  VIMNMX R0, R0, R3, !PT ;  /* 0x0000000300007248 */ /* 0x000fce0007fe0100 */
.L_x_5664:
        /* <DEDUP_REMOVED lines=38> */
.L_x_5669:
[----:B------:R-:W-:Y:S05]  /*7750*/  BSYNC B0 ;  /* 0x0000000000007941 */ /* 0x000fea0003800000 */
.L_x_5668:
        /* <DEDUP_REMOVED lines=101> */
.L_x_5671:
[----:B------:R-:W-:Y:S05]  /*7db0*/  BSYNC B6 ;  /* 0x0000000000067941 */ /* 0x000fea0003800000 */
.L_x_5670:
        /* <DEDUP_REMOVED lines=12> */
.L_x_5675:
[----:B-1----:R1:W2:Y:S02]  /*7e80*/  SYNCS.PHASECHK.TRANS64.TRYWAIT P0, [R2+URZ+0x28c00], R3 ;  /* 0x028c0003020075a7 */ /* 0x0022a4000800017f */
[----:B--2---:R-:W-:Y:S05]  /*7e90*/  @!P0 NANOSLEEP.SYNCS 0x989680 ;  /* 0x009896800000895d */ /* 0x004fea0003900000 */
[----:B------:R-:W2:Y:S02]  /*7ea0*/  @!P0 SYNCS.PHASECHK.TRANS64 P0, [R2+URZ+0x28c00], R3 ;  /* 0x028c0003020085a7 */ /* 0x000ea4000800007f */
[----:B--2---:R-:W-:Y:S05]  /*7eb0*/  @!P0 BRA `(.L_x_5675) ;  /* 0xfffffffc00f08947 */ /* 0x004fea000383ffff */
.L_x_5674:
[----:B------:R-:W-:Y:S05]  /*7ec0*/  BSYNC B0 ;  /* 0x0000000000007941 */ /* 0x000fea0003800000 */
.L_x_5673:
[----:B------:R-:W-:Y:S05]  /*7ed0*/  BRA `(.L_x_5676) ;  /* 0x0000002c00187947 */ /* 0x000fea0003800000 */
.L_x_5672:
[----:B------:R-:W-:Y:S01]  /*7ee0*/  VIADD R4, R2, 0x20400 ;  /* 0x0002040002047836 */ /* 0x000fe20000000000 */
[----:B-----5:R-:W-:Y:S01]  /*7ef0*/  SHF.R.S32.HI R0, RZ, 0x1f, R76 ;  /* 0x0000001fff007819 */ /* 0x020fe2000001144c */
[----:B------:R-:W-:Y:S01]  /*7f00*/  ULDC.64 UR4, c[0x0][0x3f8] ;  /* 0x0000fe0000047ab9 */ /* 0x000fe20000000a00 */
[----:B------:R-:W-:Y:S01]  /*7f10*/  ULDC.64 UR6, c[0x0][0x408] ;  /* 0x0001020000067ab9 */ /* 0x000fe20000000a00 */
[----:B------:R-:W-:Y:S01]  /*7f20*/  IMAD.WIDE.U32 R24, R76, UR4, RZ ;  /* 0x000000044c187c25 */ /* 0x000fe2000f8e00ff */
[----:B------:R-:W-:Y:S01]  /*7f30*/  LOP3.LUT P0, RZ, R4, 0x3ff, RZ, 0xc0, !PT ;  /* 0x000003ff04ff7812 */ /* 0x000fe2000780c0ff */
[----:B------:R-:W-:Y:S02]  /*7f40*/  BSSY B6, `(.L_x_5677) ;  /* 0x0000019000067945 */ /* 0x000fe40003800000 */
[C---:B------:R-:W-:Y:S02]  /*7f50*/  IMAD R3, R0.reuse, UR4, RZ ;  /* 0x0000000400037c24 */ /* 0x040fe4000f8e02ff */
[----:B------:R-:W-:-:S02]  /*7f60*/  IMAD R5, R0, UR6, RZ ;  /* 0x0000000600057c24 */ /* 0x000fc4000f8e02ff */
[C---:B------:R-:W-:Y:S02]  /*7f70*/  IMAD R3, R76.reuse, UR5, R3 ;  /* 0x000000054c037c24 */ /* 0x040fe4000f8e0203 */
        /* <DEDUP_REMOVED lines=21> */
.L_x_5678:
[----:B------:R-:W-:Y:S05]  /*80d0*/  BSYNC B6 ;  /* 0x0000000000067941 */ /* 0x000fea0003800000 */
.L_x_5677:
[----:B------:R-:W0:Y:S01]  /*80e0*/  S2R R0, SR_TID.X ;  /* 0x0000000000007919 */ /* 0x000e220000002100 */
[----:B------:R-:W-:Y:S01]  /*80f0*/  ULDC.U8 UR4, c[0x0][0x410] ;  /* 0x0001040000047ab9 */ /* 0x000fe20000000000 */
[----:B------:R-:W-:Y:S01]  /*8100*/  BSSY B0, `(.L_x_5679) ;  /* 0x000029b000007945 */ /* 0x000fe20003800000 */
[----:B------:R-:W-:Y:S01]  /*8110*/  ISETP.NE.AND P0, PT, RZ, UR4, PT ;  /* 0x00000004ff007c0c */ /* 0x000fe2000bf05270 */
[C---:B------:R-:W-:Y:S02]  /*8120*/  VIADD R36, R186.reuse, 0x20 ;  /* 0x00000020ba247836 */ /* 0x040fe40000000000 */
[----:B------:R-:W-:Y:S02]  /*8130*/  IMAD.IADD R34, R186, 0x1, R192 ;  /* 0x00000001ba227824 */ /* 0x000fe400078e02c0 */
[----:B0-----:R-:W-:-:S05]  /*8140*/  VIADD R0, R0, 0xffffff80 ;  /* 0xffffff8000007836 */ /* 0x001fca0000000000 */
[----:B------:R-:W-:-:S04]  /*8150*/  SHF.R.S32.HI R3, RZ, 0x1f, R0 ;  /* 0x0000001fff037819 */ /* 0x000fc80000011400 */
[----:B------:R-:W-:-:S04]  /*8160*/  LEA.HI R3, R3, R0, RZ, 0x2 ;  /* 0x0000000003037211 */ /* 0x000fc800078f10ff */
[----:B------:R-:W-:-:S05]  /*8170*/  LOP3.LUT R3, R3, 0xfffffffc, RZ, 0xc0, !PT ;  /* 0xfffffffc03037812 */ /* 0x000fca00078ec0ff */
[----:B------:R-:W-:Y:S01]  /*8180*/  IMAD.IADD R3, R0, 0x1, -R3 ;  /* 0x0000000100037824 */ /* 0x000fe200078e0a03 */
[----:B------:R-:W-:Y:S06]  /*8190*/  @!P0 BRA `(.L_x_5680) ;  /* 0x0000001400508947 */ /* 0x000fec0003800000 */
[----:B------:R-:W0:Y:S01]  /*81a0*/  LDC R37, c[0x0][0x448] ;  /* 0x00011200ff257b82 */ /* 0x000e220000000800 */
[----:B------:R-:W-:Y:S01]  /*81b0*/  IMAD R3, R3, 0x20, R34 ;  /* 0x0000002003037824 */ /* 0x000fe200078e0222 */
[----:B------:R-:W-:Y:S01]  /*81c0*/  ULDC.64 UR4, c[0x0][0x3f8] ;  /* 0x0000fe0000047ab9 */ /* 0x000fe20000000a00 */
[----:B------:R-:W-:Y:S01]  /*81d0*/  ULDC.64 UR6, c[0x0][0x408] ;  /* 0x0001020000067ab9 */ /* 0x000fe20000000a00 */
[----:B------:R-:W-:Y:S01]  /*81e0*/  IMAD.MOV.U32 R6, RZ, RZ, R24 ;  /* 0x000000ffff067224 */ /* 0x000fe200078e0018 */
[----:B------:R-:W-:Y:S01]  /*81f0*/  SHF.R.S32.HI R31, RZ, 0x1f, R200 ;  /* 0x0000001fff1f7819 */ /* 0x000fe200000114c8 */
[----:B------:R-:W-:Y:S02]  /*8200*/  IMAD.MOV.U32 R7, RZ, RZ, R27 ;  /* 0x000000ffff077224 */ /* 0x000fe400078e001b */
[----:B------:R-:W-:Y:S02]  /*8210*/  IMAD.MOV.U32 R8, RZ, RZ, R76 ;  /* 0x000000ffff087224 */ /* 0x000fe400078e004c */
[----:B------:R-:W-:Y:S01]  /*8220*/  IMAD.MOV.U32 R9, RZ, RZ, R29 ;  /* 0x000000ffff097224 */ /* 0x000fe200078e001d */
[----:B0-----:R-:W-:-:S13]  /*8230*/  ISETP.NE.AND P0, PT, R37, 0x1, PT ;  /* 0x000000012500780c */ /* 0x001fda0003f05270 */
[----:B------:R-:W0:Y:S08]  /*8240*/  @P0 LDC R0, c[0x0][0x44c] ;  /* 0x00011300ff000b82 */ /* 0x000e300000000800 */
[----:B------:R-:W1:Y:S01]  /*8250*/  @P0 LDC R5, c[0x0][0x450] ;  /* 0x00011400ff050b82 */ /* 0x000e620000000800 */
[----:B0-----:R-:W-:-:S05]  /*8260*/  @P0 IMAD.HI.U32 R0, R3, R0, RZ ;  /* 0x0000000003000227 */ /* 0x001fca00078e00ff */
[----:B-1----:R-:W-:-:S04]  /*8270*/  @P0 SHF.R.U32.HI R3, RZ, R5, R0 ;  /* 0x00000005ff030219 */ /* 0x002fc80000011600 */
        /* <DEDUP_REMOVED lines=21> */
.L_x_6018:
[----:B------:R-:W-:Y:S01]  /*83d0*/  IMAD R37, R22, R37, RZ ;  /* 0x0000002516257224 */ /* 0x000fe200078e02ff */
[----:B------:R-:W-:Y:S01]  /*83e0*/  BSSY B1, `(.L_x_5682) ;  /* 0x000001d000017945 */ /* 0x000fe20003800000 */
[----:B------:R-:W-:Y:S02]  /*83f0*/  CS2R R26, SRZ ;  /* 0x00000000001a7805 */ /* 0x000fe4000001ff00 */
[----:B------:R-:W-:Y:S02]  /*8400*/  CS2R R24, SRZ ;  /* 0x0000000000187805 */ /* 0x000fe4000001ff00 */
[----:B------:R-:W-:Y:S02]  /*8410*/  CS2R R28, SRZ ;  /* 0x00000000001c7805 */ /* 0x000fe4000001ff00 */
[----:B------:R-:W-:Y:S02]  /*8420*/  ISETP.GE.AND P0, PT, R34, R37, PT ;  /* 0x000000252200720c */ /* 0x000fe40003f06270 */
[----:B------:R-:W-:-:S11]  /*8430*/  CS2R R20, SRZ ;  /* 0x0000000000147805 */ /* 0x000fd6000001ff00 */
[----:B------:R-:W-:Y:S05]  /*8440*/  @P0 BRA `(.L_x_5683) ;  /* 0x0000000000580947 */ /* 0x000fea0003800000 */
[----:B------:R-:W-:Y:S01]  /*8450*/  ULDC UR4, c[0x0][0x3f4] ;  /* 0x0000fd0000047ab9 */ /* 0x000fe20000000800 */
[----:B--2---:R-:W-:Y:S01]  /*8460*/  IMAD.MOV.U32 R8, RZ, RZ, R0 ;  /* 0x000000ffff087224 */ /* 0x004fe200078e0000 */
[----:B------:R-:W-:Y:S01]  /*8470*/  ISETP.GE.AND P2, PT, R188, UR4, PT ;  /* 0x00000004bc007c0c */ /* 0x000fe2000bf46270 */
[----:B-1----:R-:W-:Y:S01]  /*8480*/  IMAD.MOV.U32 R9, RZ, RZ, R3 ;  /* 0x000000ffff097224 */ /* 0x002fe200078e0003 */
[----:B------:R-:W-:Y:S01]  /*8490*/  ISETP.GE.AND P3, PT, R200, UR4, PT ;  /* 0x00000004c8007c0c */ /* 0x000fe2000bf66270 */
[----:B---3--:R-:W-:Y:S01]  /*84a0*/  IMAD.MOV.U32 R15, RZ, RZ, R5 ;  /* 0x000000ffff0f7224 */ /* 0x008fe200078e0005 */
[----:B------:R-:W-:-:S09]  /*84b0*/  CS2R R28, SRZ ;  /* 0x00000000001c7805 */ /* 0x000fd2000001ff00 */
[----:B------:R-:W-:Y:S02]  /*84c0*/  @!P2 IMAD.WIDE R32, R188, 0x2, R8 ;  /* 0x00000002bc20a825 */ /* 0x000fe400078e0208 */
[C---:B------:R-:W-:Y:S02]  /*84d0*/  @!P3 SHF.L.U64.HI R24, R200.reuse, 0x1, R31 ;  /* 0x00000001c818b819 */ /* 0x040fe4000001021f */
[----:B------:R-:W-:Y:S01]  /*84e0*/  @!P3 IMAD.SHL.U32 R9, R200, 0x2, RZ ;  /* 0x00000002c809b824 */ /* 0x000fe200078e00ff */
[----:B------:R-:W-:Y:S02]  /*84f0*/  CS2R R26, SRZ ;  /* 0x00000000001a7805 */ /* 0x000fe4000001ff00 */
[----:B------:R-:W-:Y:S01]  /*8500*/  CS2R R20, SRZ ;  /* 0x0000000000147805 */ /* 0x000fe2000001ff00 */
[----:B----4-:R-:W-:Y:S01]  /*8510*/  @!P2 IMAD.WIDE R12, R188, 0x2, R14 ;  /* 0x00000002bc0ca825 */ /* 0x010fe200078e020e */
[----:B------:R1:W5:Y:S01]  /*8520*/  @!P2 LD.E.64 R28, desc[UR42][R32.64] ;  /* 0x0000002a201ca980 */ /* 0x000362000c101b00 */
[----:B------:R-:W-:-:S02]  /*8530*/  @!P3 IADD3 R10, P0, R0, R9, RZ ;  /* 0x00000009000ab210 */ /* 0x000fc40007f1e0ff */
[----:B------:R-:W-:Y:S01]  /*8540*/  @!P3 IADD3 R8, P1, R14, R9, RZ ;  /* 0x000000090e08b210 */ /* 0x000fe20007f3e0ff */
[----:B------:R1:W5:Y:S02]  /*8550*/  @!P2 LD.E.64 R26, desc[UR42][R12.64] ;  /* 0x0000002a0c1aa980 */ /* 0x000364000c101b00 */
[--C-:B------:R-:W-:Y:S02]  /*8560*/  @!P3 IMAD.X R11, R3, 0x1, R24.reuse, P0 ;  /* 0x00000001030bb824 */ /* 0x100fe400000e0618 */
[----:B------:R-:W-:Y:S01]  /*8570*/  @!P3 IMAD.X R9, R5, 0x1, R24, P1 ;  /* 0x000000010509b824 */ /* 0x000fe200008e0618 */
[----:B------:R-:W-:Y:S02]  /*8580*/  CS2R R24, SRZ ;  /* 0x0000000000187805 */ /* 0x000fe4000001ff00 */
[----:B------:R1:W5:Y:S04]  /*8590*/  @!P3 LD.E.64 R20, desc[UR42][R10.64] ;  /* 0x0000002a0a14b980 */ /* 0x000368000c101b00 */
[----:B------:R1:W5:Y:S02]  /*85a0*/  @!P3 LD.E.64 R24, desc[UR42][R8.64] ;  /* 0x0000002a0818b980 */ /* 0x000364000c101b00 */
.L_x_5683:
[----:B------:R-:W-:Y:S05]  /*85b0*/  BSYNC B1 ;  /* 0x0000000000017941 */ /* 0x000fea0003800000 */
.L_x_5682:
[----:B-1---5:R-:W-:Y:S01]  /*85c0*/  IMAD.MOV.U32 R3, RZ, RZ, R27 ;  /* 0x000000ffff037224 */ /* 0x022fe200078e001b */
[----:B------:R-:W-:Y:S01]  /*85d0*/  UMOV UR4, 0xffffffff ;  /* 0xffffffff00047882 */ /* 0x000fe20000000000 */
[----:B---3--:R-:W-:Y:S02]  /*85e0*/  IMAD.MOV.U32 R5, RZ, RZ, R24 ;  /* 0x000000ffff057224 */ /* 0x008fe400078e0018 */
[----:B------:R-:W-:Y:S02]  /*85f0*/  IMAD.MOV.U32 R8, RZ, RZ, R25 ;  /* 0x000000ffff087224 */ /* 0x000fe400078e0019 */
[----:B--2---:R-:W-:Y:S01]  /*8600*/  IMAD.MOV.U32 R0, RZ, RZ, R26 ;  /* 0x000000ffff007224 */ /* 0x004fe200078e001a */
        /* <DEDUP_REMOVED lines=8> */
[----:B------:R-:W-:Y:S02]  /*8690*/  CS2R R8, SRZ ;  /* 0x0000000000087805 */ /* 0x000fe4000001ff00 */
[----:B------:R-:W-:Y:S02]  /*86a0*/  PRMT R40, R40, 0x5410, R0 ;  /* 0x0000541028287816 */ /* 0x000fe40000000000 */
[----:B------:R-:W-:Y:S01]  /*86b0*/  PRMT R44, R44, 0x5410, R3 ;  /* 0x000054102c2c7816 */ /* 0x000fe20000000003 */
[----:B------:R-:W-:Y:S06]  /*86c0*/  BRA.DIV UR4, `(.L_x_5684) ;  /* 0x000001a604b87947 */ /* 0x000fec000b800000 */
[----:B------:R1:W2:Y:S04]  /*86d0*/  SHFL.IDX PT, R3, R6, 0x1, 0x1c1f ;  /* 0x003c1f0006037f89 */ /* 0x0002a800000e0000 */
[----:B0-----:R-:W0:Y:S04]  /*86e0*/  SHFL.IDX PT, R4, R4, 0x1, 0x1c1f ;  /* 0x003c1f0004047f89 */ /* 0x001e2800000e0000 */
[----:B------:R-:W3:Y:S04]  /*86f0*/  SHFL.IDX PT, R7, R7, 0x1, 0x1c1f ;  /* 0x003c1f0007077f89 */ /* 0x000ee800000e0000 */
[----:B------:R1:W0:Y:S02]  /*8700*/  SHFL.IDX PT, R0, R30, 0x1, 0x1c1f ;  /* 0x003c1f001e007f89 */ /* 0x00022400000e0000 */
.L_x_6024:
[----:B------:R-:W-:Y:S01]  /*8710*/  VIADD R34, R34, 0x20 ;  /* 0x0000002022227836 */ /* 0x000fe20000000000 */
[----:B------:R-:W-:Y:S01]  /*8720*/  LEA.HI R5, R219, R219, RZ, 0x1 ;  /* 0x000000dbdb057211 */ /* 0x000fe200078f08ff */
[----:B------:R-:W-:Y:S01]  /*8730*/  BSSY B1, `(.L_x_5685) ;  /* 0x0000020000017945 */ /* 0x000fe20003800000 */
[----:B------:R-:W-:Y:S01]  /*8740*/  IMAD.SHL.U32 R38, R195, 0x40, RZ ;  /* 0x00000040c3267824 */ /* 0x000fe200078e00ff */
[----:B------:R-:W-:Y:S02]  /*8750*/  CS2R R10, SRZ ;  /* 0x00000000000a7805 */ /* 0x000fe4000001ff00 */
[----:B------:R-:W-:Y:S02]  /*8760*/  ISETP.GE.AND P0, PT, R34, R37, PT ;  /* 0x000000252200720c */ /* 0x000fe40003f06270 */
[----:B----4-:R-:W-:Y:S02]  /*8770*/  CS2R R14, SRZ ;  /* 0x00000000000e7805 */ /* 0x010fe4000001ff00 */
[----:B-1----:R-:W-:-:S02]  /*8780*/  LOP3.LUT R6, R5, 0xfffffffe, RZ, 0xc0, !PT ;  /* 0xfffffffe05067812 */ /* 0x002fc400078ec0ff */
[----:B------:R-:W-:-:S03]  /*8790*/  CS2R R12, SRZ ;  /* 0x00000000000c7805 */ /* 0x000fc6000001ff00 */
[----:B------:R-:W-:-:S05]  /*87a0*/  IMAD.IADD R6, R219, 0x1, -R6 ;  /* 0x00000001db067824 */ /* 0x000fca00078e0a06 */
[----:B------:R-:W-:Y:S01]  /*87b0*/  SHF.L.U32 R35, R6, 0x1f, RZ ;  /* 0x0000001f06237819 */ /* 0x000fe200000006ff */
[----:B------:R-:W-:Y:S06]  /*87c0*/  @P0 BRA `(.L_x_5686) ;  /* 0x0000000000580947 */ /* 0x000fec0003800000 */
[----:B------:R-:W-:Y:S01]  /*87d0*/  ULDC UR4, c[0x0][0x3f4] ;  /* 0x0000fd0000047ab9 */ /* 0x000fe20000000800 */
[----:B--2---:R-:W-:Y:S01]  /*87e0*/  IMAD.MOV.U32 R5, RZ, RZ, R3 ;  /* 0x000000ffff057224 */ /* 0x004fe200078e0003 */
[----:B------:R-:W-:Y:S02]  /*87f0*/  ISETP.GE.AND P2, PT, R188, UR4, PT ;  /* 0x00000004bc007c0c */ /* 0x000fe4000bf46270 */
[----:B------:R-:W-:Y:S02]  /*8800*/  CS2R R14, SRZ ;  /* 0x00000000000e7805 */ /* 0x000fe4000001ff00 */
[----:B------:R-:W-:Y:S01]  /*8810*/  ISETP.GE.AND P3, PT, R200, UR4, PT ;  /* 0x00000004c8007c0c */ /* 0x000fe2000bf66270 */
[----:B0-----:R-:W-:Y:S02]  /*8820*/  IMAD.MOV.U32 R10, RZ, RZ, R0 ;  /* 0x000000ffff0a7224 */ /* 0x001fe400078e0000 */
[----:B---3--:R-:W-:-:S06]  /*8830*/  IMAD.MOV.U32 R11, RZ, RZ, R7 ;  /* 0x000000ffff0b7224 */ /* 0x008fcc00078e0007 */
[----:B------:R-:W-:-:S04]  /*8840*/  @!P2 IMAD.WIDE R32, R188, 0x2, R4 ;  /* 0x00000002bc20a825 */ /* 0x000fc800078e0204 */
[C---:B------:R-:W-:Y:S01]  /*8850*/  @!P3 SHF.L.U64.HI R34, R200.reuse, 0x1, R31 ;  /* 0x00000001c822b819 */ /* 0x040fe2000001021f */
[----:B------:R-:W-:Y:S01]  /*8860*/  @!P3 IMAD.SHL.U32 R5, R200, 0x2, RZ ;  /* 0x00000002c805b824 */ /* 0x000fe200078e00ff */
[----:B------:R-:W-:Y:S01]  /*8870*/  CS2R R8, SRZ ;  /* 0x0000000000087805 */ /* 0x000fe2000001ff00 */
[----:B------:R-:W-:Y:S01]  /*8880*/  @!P2 IMAD.WIDE R30, R188, 0x2, R10 ;  /* 0x00000002bc1ea825 */ /* 0x000fe200078e020a */
[----:B------:R-:W-:Y:S01]  /*8890*/  CS2R R12, SRZ ;  /* 0x00000000000c7805 */ /* 0x000fe2000001ff00 */
[----:B------:R1:W5:Y:S01]  /*88a0*/  @!P2 LD.E.64 R14, desc[UR42][R32.64] ;  /* 0x0000002a200ea980 */ /* 0x000362000c101b00 */
[-C--:B------:R-:W-:Y:S02]  /*88b0*/  @!P3 IADD3 R4, P0, R4, R5.reuse, RZ ;  /* 0x000000050404b210 */ /* 0x080fe40007f1e0ff */
[----:B------:R-:W-:Y:S02]  /*88c0*/  CS2R R10, SRZ ;  /* 0x00000000000a7805 */ /* 0x000fe4000001ff00 */
[----:B------:R-:W-:Y:S01]  /*88d0*/  @!P3 IADD3 R6, P1, R0, R5, RZ ;  /* 0x000000050006b210 */ /* 0x000fe20007f3e0ff */
[----:B------:R1:W5:Y:S01]  /*88e0*/  @!P2 LD.E.64 R8, desc[UR42][R30.64] ;  /* 0x0000002a1e08a980 */ /* 0x000362000c101b00 */
[----:B------:R-:W-:-:S03]  /*88f0*/  @!P3 IMAD.X R5, R3, 0x1, R34, P0 ;  /* 0x000000010305b824 */ /* 0x000fc600000e0622 */
[----:B------:R-:W-:Y:S02]  /*8900*/  @!P3 IMAD.X R7, R7, 0x1, R34, P1 ;  /* 0x000000010707b824 */ /* 0x000fe400008e0622 */
[----:B------:R1:W5:Y:S04]  /*8910*/  @!P3 LD.E.64 R12, desc[UR42][R4.64] ;  /* 0x0000002a040cb980 */ /* 0x000368000c101b00 */
[----:B------:R1:W5:Y:S02]  /*8920*/  @!P3 LD.E.64 R10, desc[UR42][R6.64] ;  /* 0x0000002a060ab980 */ /* 0x000364000c101b00 */
.L_x_5686:
[----:B------:R-:W-:Y:S05]  /*8930*/  BSYNC B1 ;  /* 0x0000000000017941 */ /* 0x000fea0003800000 */
.L_x_5685:
[----:B------:R-:W4:Y:S01]  /*8940*/  SYNCS.PHASECHK.TRANS64.TRYWAIT P0, [R2+URZ+0x28c00], R35 ;  /* 0x028c0023020075a7 */ /* 0x000f22000800017f */
[----:B--2---:R-:W-:Y:S01]  /*8950*/  LOP3.LUT R3, R38, 0x1c0, RZ, 0xc0, !PT ;  /* 0x000001c026037812 */ /* 0x004fe200078ec0ff */
[----:B01---5:R-:W-:Y:S01]  /*8960*/  IMAD.MOV.U32 R4, RZ, RZ, R8 ;  /* 0x000000ffff047224 */ /* 0x023fe200078e0008 */
[----:B------:R-:W-:Y:S01]  /*8970*/  VIADDMNMX R31, R37, -R192, 0x40, PT ;  /* 0x00000040251f7446 */ /* 0x000fe200038009c0 */
[----:B------:R-:W-:Y:S01]  /*8980*/  IMAD.MOV.U32 R6, RZ, RZ, R14 ;  /* 0x000000ffff067224 */ /* 0x000fe200078e000e */
[----:B------:R-:W-:Y:S01]  /*8990*/  LOP3.LUT R0, R3, 0x18, R16, 0xf8, !PT ;  /* 0x0000001803007812 */ /* 0x000fe200078ef810 */
[----:B------:R-:W-:Y:S01]  /*89a0*/  IMAD.MOV.U32 R5, RZ, RZ, R11 ;  /* 0x000000ffff057224 */ /* 0x000fe200078e000b */
[----:B------:R-:W-:Y:S01]  /*89b0*/  SHF.R.U32.HI R3, RZ, 0x3, R3 ;  /* 0x00000003ff037819 */ /* 0x000fe20000011603 */
[----:B------:R-:W-:Y:S01]  /*89c0*/  BSSY B1, `(.L_x_5687) ;  /* 0x0000013000017945 */ /* 0x000fe20003800000 */
[----:B------:R-:W-:Y:S01]  /*89d0*/  PRMT R46, R4, 0x7610, R46 ;  /* 0x00007610042e7816 */ /* 0x000fe2000000002e */
[----:B------:R-:W-:Y:S01]  /*89e0*/  IMAD.MOV.U32 R4, RZ, RZ, R10 ;  /* 0x000000ffff047224 */ /* 0x000fe200078e000a */
[----:B------:R-:W-:Y:S01]  /*89f0*/  LOP3.LUT R0, R0, R3, RZ, 0x3c, !PT ;  /* 0x0000000300007212 */ /* 0x000fe200078e3cff */
[----:B------:R-:W-:Y:S01]  /*8a00*/  IMAD.MOV.U32 R3, RZ, RZ, R9 ;  /* 0x000000ffff037224 */ /* 0x000fe200078e0009 */
[----:B------:R-:W-:Y:S01]  /*8a10*/  PRMT R30, R5, 0x7610, R30 ;  /* 0x00007610051e7816 */ /* 0x000fe2000000001e */
[----:B------:R-:W-:Y:S01]  /*8a20*/  IMAD.MOV.U32 R5, RZ, RZ, R13 ;  /* 0x000000ffff057224 */ /* 0x000fe200078e000d */
[----:B------:R-:W-:Y:S01]  /*8a30*/  PRMT R47, R4, 0x5410, R6 ;  /* 0x00005410042f7816 */ /* 0x000fe20000000006 */
[----:B------:R-:W-:Y:S01]  /*8a40*/  IMAD.MOV.U32 R4, RZ, RZ, R12 ;  /* 0x000000ffff047224 */ /* 0x000fe200078e000c */
[----:B------:R-:W-:Y:S01]  /*8a50*/  PRMT R46, R46, 0x5410, R3 ;  /* 0x000054102e2e7816 */ /* 0x000fe20000000003 */
[----:B------:R-:W-:Y:S01]  /*8a60*/  IMAD R3, R203, 0x200, R0 ;  /* 0x00000200cb037824 */ /* 0x000fe200078e0200 */
[----:B------:R-:W-:Y:S01]  /*8a70*/  LOP3.LUT P2, RZ, R195, 0x4, RZ, 0xc0, !PT ;  /* 0x00000004c3ff7812 */ /* 0x000fe2000784c0ff */
[----:B------:R-:W-:Y:S01]  /*8a80*/  IMAD.MOV.U32 R0, RZ, RZ, R15 ;  /* 0x000000ffff007224 */ /* 0x000fe200078e000f */
[----:B------:R-:W-:Y:S01]  /*8a90*/  ISETP.GE.AND P1, PT, R186, R31, PT ;  /* 0x0000001fba00720c */ /* 0x000fe20003f26270 */
[----:B------:R-:W-:-:S03]  /*8aa0*/  IMAD R3, R3, 0x2, R2 ;  /* 0x0000000203037824 */ /* 0x000fc600078e0202 */
[----:B------:R-:W-:Y:S01]  /*8ab0*/  PRMT R48, R0, 0x5410, R4 ;  /* 0x0000541000307816 */ /* 0x000fe20000000004 */
[C---:B------:R-:W-:Y:S02]  /*8ac0*/  VIADD R4, R3.reuse, 0x20400 ;  /* 0x0002040003047836 */ /* 0x040fe40000000000 */
[----:B------:R-:W-:Y:S01]  /*8ad0*/  VIADD R0, R3, 0x20440 ;  /* 0x0002044003007836 */ /* 0x000fe20000000000 */
[----:B----4-:R-:W-:Y:S06]  /*8ae0*/  @!P0 BRA `(.L_x_5688) ;  /* 0x000001a400248947 */ /* 0x010fec0003800000 */
.L_x_6025:
[----:B------:R-:W-:Y:S05]  /*8af0*/  BSYNC B1 ;  /* 0x0000000000017941 */ /* 0x000fea0003800000 */
.L_x_5687:
[----:B------:R-:W-:Y:S01]  /*8b00*/  BSSY B1, `(.L_x_5689) ;  /* 0x000005f000017945 */ /* 0x000fe20003800000 */
[----:B------:R-:W-:Y:S01]  /*8b10*/  PRMT R30, R30, 0x5410, R5 ;  /* 0x000054101e1e7816 */ /* 0x000fe20000000005 */
[----:B------:R-:W-:Y:S02]  /*8b20*/  @P2 VIADD R0, R4, 0xffffffc0 ;  /* 0xffffffc004002836 */ /* 0x000fe40000000000 */
[----:B------:R-:W-:Y:S05]  /*8b30*/  @P1 BRA `(.L_x_5690) ;  /* 0x00000004006c1947 */ /* 0x000fea0003800000 */
[----:B------:R-:W1:Y:S01]  /*8b40*/  LDC R5, c[0x0][0x3f4] ;  /* 0x0000fd00ff057b82 */ /* 0x000e620000000800 */
[----:B------:R-:W-:Y:S01]  /*8b50*/  BSSY B2, `(.L_x_5691) ;  /* 0x000002e000027945 */ /* 0x000fe20003800000 */
[-C--:B-1----:R-:W-:Y:S02]  /*8b60*/  ISETP.GE.AND P0, PT, R188, R5.reuse, PT ;  /* 0x00000005bc00720c */ /* 0x082fe40003f06270 */
[----:B------:R-:W-:-:S11]  /*8b70*/  ISETP.GE.AND P1, PT, R200, R5, PT ;  /* 0x00000005c800720c */ /* 0x000fd60003f26270 */
[----:B------:R-:W-:Y:S05]  /*8b80*/  @P0 BRA `(.L_x_5692) ;  /* 0x0000000000a80947 */ /* 0x000fea0003800000 */
[----:B---3--:R-:W1:Y:S01]  /*8b90*/  LDS.128 R4, [R3+0x20400] ;  /* 0x0204000003047984 */ /* 0x008e620000000c00 */
[----:B------:R-:W-:Y:S01]  /*8ba0*/  SHF.R.U32.HI R33, RZ, 0x10, R29 ;  /* 0x00000010ff217819 */ /* 0x000fe2000001161d */
[--C-:B------:R-:W-:Y:S01]  /*8bb0*/  HADD2.F32 R34, -RZ, R40.reuse.H0_H0 ;  /* 0x20000028ff227230 */ /* 0x100fe20000004100 */
[----:B0-----:R-:W-:Y:S01]  /*8bc0*/  SHF.R.U32.HI R35, RZ, 0x10, R27 ;  /* 0x00000010ff237819 */ /* 0x001fe2000001161b */
[----:B------:R-:W-:Y:S01]  /*8bd0*/  HADD2.F32 R32, -RZ, R40.H1_H1 ;  /* 0x30000028ff207230 */ /* 0x000fe20000004100 */
[----:B------:R-:W-:Y:S01]  /*8be0*/  SHF.R.U64 R41, R28, 0x10, R29 ;  /* 0x000000101c297819 */ /* 0x000fe2000000121d */
[----:B------:R-:W-:Y:S01]  /*8bf0*/  HADD2.F32 R33, -RZ, R33.H0_H0 ;  /* 0x20000021ff217230 */ /* 0x000fe20000004100 */
[----:B------:R-:W-:Y:S01]  /*8c00*/  SHF.R.U64 R39, R26, 0x10, R27 ;  /* 0x000000101a277819 */ /* 0x000fe2000000121b */
[----:B------:R-:W-:Y:S02]  /*8c10*/  HADD2.F32 R35, -RZ, R35.H0_H0 ;  /* 0x20000023ff237230 */ /* 0x000fe40000004100 */
[----:B-1----:R-:W-:-:S02]  /*8c20*/  HADD2.F32 R28, -RZ, R7.H0_H0 ;  /* 0x20000007ff1c7230 */ /* 0x002fc40000004100 */
[----:B------:R-:W-:Y:S02]  /*8c30*/  HADD2.F32 R29, -RZ, R7.H1_H1 ;  /* 0x30000007ff1d7230 */ /* 0x000fe40000004100 */
[--C-:B------:R-:W-:Y:S02]  /*8c40*/  HADD2.F32 R7, -RZ, R4.reuse.H0_H0 ;  /* 0x20000004ff077230 */ /* 0x100fe40000004100 */
[----:B------:R-:W-:Y:S02]  /*8c50*/  HADD2.F32 R4, -RZ, R4.H1_H1 ;  /* 0x30000004ff047230 */ /* 0x000fe40000004100 */
[C---:B------:R-:W-:Y:S01]  /*8c60*/  FMUL.FTZ R40, R29.reuse, R33 ;  /* 0x000000211d287220 */ /* 0x040fe20000410000 */
[-C--:B------:R-:W-:Y:S01]  /*8c70*/  FMUL.FTZ R37, R29, R35.reuse ;  /* 0x000000231d257220 */ /* 0x080fe20000410000 */
[--C-:B------:R-:W-:Y:S02]  /*8c80*/  HADD2.F32 R26, -RZ, R6.reuse.H0_H0 ;  /* 0x20000006ff1a7230 */ /* 0x100fe40000004100 */
[----:B------:R-:W-:Y:S01]  /*8c90*/  FMUL.FTZ R38, R4, R34 ;  /* 0x0000002204267220 */ /* 0x000fe20000410000 */
[----:B------:R-:W-:Y:S01]  /*8ca0*/  FFMA.FTZ R42, R28, R35, R40 ;  /* 0x000000231c2a7223 */ /* 0x000fe20000010028 */
[----:B------:R-:W-:-:S02]  /*8cb0*/  HADD2.F32 R27, -RZ, R6.H1_H1 ;  /* 0x30000006ff1b7230 */ /* 0x000fc40000004100 */
[-C--:B------:R-:W-:Y:S01]  /*8cc0*/  FMUL.FTZ R40, R4, R32.reuse ;  /* 0x0000002004287220 */ /* 0x080fe20000410000 */
[C---:B------:R-:W-:Y:S01]  /*8cd0*/  FFMA.FTZ R38, R7.reuse, R32, -R38 ;  /* 0x0000002007267223 */ /* 0x040fe20000010826 */
[----:B------:R-:W-:Y:S02]  /*8ce0*/  HADD2.F32 R6, -RZ, R5.H0_H0 ;  /* 0x20000005ff067230 */ /* 0x000fe40000004100 */
[----:B------:R-:W-:Y:S01]  /*8cf0*/  FFMA.FTZ R37, R28, R33, -R37 ;  /* 0x000000211c257223 */ /* 0x000fe20000010825 */
[----:B------:R-:W-:Y:S02]  /*8d00*/  HADD2.F32 R32, -RZ, R43.H0_H0 ;  /* 0x2000002bff207230 */ /* 0x000fe40000004100 */
[----:B------:R-:W-:Y:S01]  /*8d10*/  FFMA.FTZ R33, R7, R34, R40 ;  /* 0x0000002207217223 */ /* 0x000fe20000010028 */
[----:B------:R-:W-:Y:S02]  /*8d20*/  HADD2.F32 R5, -RZ, R5.H1_H1 ;  /* 0x30000005ff057230 */ /* 0x000fe40000004100 */
[----:B------:R-:W-:-:S02]  /*8d30*/  HADD2.F32 R28, -RZ, R44.H1_H1 ;  /* 0x3000002cff1c7230 */ /* 0x000fc40000004100 */
[C---:B------:R-:W-:Y:S01]  /*8d40*/  FMUL.FTZ R35, R27.reuse, R32 ;  /* 0x000000201b237220 */ /* 0x040fe20000410000 */
[----:B------:R-:W-:Y:S02]  /*8d50*/  HADD2.F32 R29, -RZ, R39.H0_H0 ;  /* 0x20000027ff1d7230 */ /* 0x000fe40000004100 */
[----:B------:R-:W-:Y:S02]  /*8d60*/  HADD2.F32 R4, -RZ, R41.H0_H0 ;  /* 0x20000029ff047230 */ /* 0x000fe40000004100 */
[-C--:B------:R-:W-:Y:S01]  /*8d70*/  FMUL.FTZ R27, R27, R28.reuse ;  /* 0x0000001c1b1b7220 */ /* 0x080fe20000410000 */
[C---:B------:R-:W-:Y:S01]  /*8d80*/  FFMA.FTZ R35, R26.reuse, R28, -R35 ;  /* 0x0000001c1a237223 */ /* 0x040fe20000010823 */
[C---:B------:R-:W-:Y:S01]  /*8d90*/  FMUL.FTZ R7, R5.reuse, R29 ;  /* 0x0000001d05077220 */ /* 0x040fe20000410000 */
[----:B------:R-:W-:Y:S01]  /*8da0*/  FMUL.FTZ R34, R5, R4 ;  /* 0x0000000405227220 */ /* 0x000fe20000410000 */
[----:B------:R-:W-:Y:S02]  /*8db0*/  FFMA.FTZ R26, R26, R32, R27 ;  /* 0x000000201a1a7223 */ /* 0x000fe4000001001b */
[----:B------:R-:W-:Y:S01]  /*8dc0*/  FFMA.FTZ R5, R6, R4, -R7 ;  /* 0x0000000406057223 */ /* 0x000fe20000010807 */
[----:B------:R-:W-:Y:S01]  /*8dd0*/  F2FP.F16.F32.PACK_AB R7, R42, R37 ;  /* 0x000000252a07723e */ /* 0x000fe200000000ff */
[----:B------:R-:W-:Y:S01]  /*8de0*/  FFMA.FTZ R34, R6, R29, R34 ;  /* 0x0000001d06227223 */ /* 0x000fe20000010022 */
[----:B------:R-:W-:-:S02]  /*8df0*/  F2FP.F16.F32.PACK_AB R4, R33, R38 ;  /* 0x000000262104723e */ /* 0x000fc400000000ff */
[----:B------:R-:W-:Y:S02]  /*8e00*/  F2FP.F16.F32.PACK_AB R6, R26, R35 ;  /* 0x000000231a06723e */ /* 0x000fe400000000ff */
[----:B------:R-:W-:-:S05]  /*8e10*/  F2FP.F16.F32.PACK_AB R5, R34, R5 ;  /* 0x000000052205723e */ /* 0x000fca00000000ff */
[----:B------:R1:W-:Y:S02]  /*8e20*/  STS.128 [R3+0x20400], R4 ;  /* 0x0204000403007388 */ /* 0x0003e40000000c00 */
.L_x_5692:
[----:B------:R-:W-:Y:S05]  /*8e30*/  BSYNC B2 ;  /* 0x0000000000027941 */ /* 0x000fea0003800000 */
.L_x_5691:
[----:B------:R-:W-:Y:S05]  /*8e40*/  @P1 BRA `(.L_x_5690) ;  /* 0x0000000000a81947 */ /* 0x000fea0003800000 */
[----:B-1-3--:R-:W1:Y:S01]  /*8e50*/  LDS.128 R4, [R0] ;  /* 0x0000000000047984 */ /* 0x00ae620000000c00 */
[----:B------:R-:W-:Y:S01]  /*8e60*/  SHF.R.U32.HI R27, RZ, 0x10, R21 ;  /* 0x00000010ff1b7819 */ /* 0x000fe20000011615 */
[----:B------:R-:W-:Y:S01]  /*8e70*/  HADD2.F32 R28, -RZ, R43.H1_H1 ;  /* 0x3000002bff1c7230 */ /* 0x000fe20000004100 */
[--C-:B------:R-:W-:Y:S01]  /*8e80*/  SHF.R.U32.HI R29, RZ, 0x10, R25.reuse ;  /* 0x00000010ff1d7819 */ /* 0x100fe20000011619 */
[----:B------:R-:W-:Y:S01]  /*8e90*/  HADD2.F32 R26, -RZ, R45.H0_H0 ;  /* 0x2000002dff1a7230 */ /* 0x000fe20000004100 */
[----:B0-----:R-:W-:Y:S01]  /*8ea0*/  SHF.R.U64 R35, R24, 0x10, R25 ;  /* 0x0000001018237819 */ /* 0x001fe20000001219 */
        /* <DEDUP_REMOVED lines=15> */
[--C-:B------:R-:W-:Y:S02]  /*8fa0*/  HADD2.F32 R6, -RZ, R5.reuse.H0_H0 ;  /* 0x20000005ff067230 */ /* 0x100fe40000004100 */
        /* <DEDUP_REMOVED lines=19> */
[----:B------:R2:W-:Y:S02]  /*90e0*/  STS.128 [R0], R4 ;  /* 0x0000000400007388 */ /* 0x0005e40000000c00 */
.L_x_5690:
[----:B------:R-:W-:Y:S05]  /*90f0*/  BSYNC B1 ;  /* 0x0000000000017941 */ /* 0x000fea0003800000 */
.L_x_5689:
[----:B------:R-:W-:-:S13]  /*9100*/  ISETP.GE.AND P0, PT, R36, R31, PT ;  /* 0x0000001f2400720c */ /* 0x000fda0003f06270 */
[----:B------:R-:W-:Y:S05]  /*9110*/  @P0 BRA `(.L_x_5693) ;  /* 0x0000001800640947 */ /* 0x000fea0003800000 */
[----:B-12---:R-:W1:Y:S01]  /*9120*/  LDC R5, c[0x0][0x3f4] ;  /* 0x0000fd00ff057b82 */ /* 0x006e620000000800 */
[----:B------:R-:W-:Y:S01]  /*9130*/  BSSY B1, `(.L_x_5694) ;  /* 0x000002e000017945 */ /* 0x000fe20003800000 */
[-C--:B-1----:R-:W-:Y:S02]  /*9140*/  ISETP.GE.AND P0, PT, R188, R5.reuse, PT ;  /* 0x00000005bc00720c */ /* 0x082fe40003f06270 */
[----:B------:R-:W-:-:S11]  /*9150*/  ISETP.GE.AND P1, PT, R200, R5, PT ;  /* 0x00000005c800720c */ /* 0x000fd60003f26270 */
[----:B------:R-:W-:Y:S05]  /*9160*/  @P0 BRA `(.L_x_5695) ;  /* 0x0000000000a80947 */ /* 0x000fea0003800000 */
[----:B---3--:R-:W1:Y:S01]  /*9170*/  LDS.128 R4, [R3+0x21400] ;  /* 0x0214000003047984 */ /* 0x008e620000000c00 */
        /* <DEDUP_REMOVED lines=22> */
[----:B------:R-:W-:Y:S02]  /*92e0*/  HADD2.F32 R20, -RZ, R46.H1_H1 ;  /* 0x3000002eff147230 */ /* 0x000fe40000004100 */
[----:B------:R-:W-:Y:S01]  /*92f0*/  FFMA.FTZ R21, R7, R24, R28 ;  /* 0x0000001807157223 */ /* 0x000fe2000001001c */
[----:B------:R-:W-:Y:S02]  /*9300*/  HADD2.F32 R5, -RZ, R5.H1_H1 ;  /* 0x30000005ff057230 */ /* 0x000fe40000004100 */
[----:B------:R-:W-:-:S02]  /*9310*/  HADD2.F32 R14, -RZ, R48.H0_H0 ;  /* 0x20000030ff0e7230 */ /* 0x000fc40000004100 */
        /* <DEDUP_REMOVED lines=15> */
.L_x_5695:
[----:B------:R-:W-:Y:S05]  /*9410*/  BSYNC B1 ;  /* 0x0000000000017941 */ /* 0x000fea0003800000 */
.L_x_5694:
[----:B------:R-:W-:Y:S05]  /*9420*/  @P1 BRA `(.L_x_5693) ;  /* 0x0000001400a01947 */ /* 0x000fea0003800000 */
[----:B-1-3--:R-:W1:Y:S01]  /*9430*/  LDS.128 R4, [R0+0x1000] ;  /* 0x0010000000047984 */ /* 0x00ae620000000c00 */
[----:B------:R-:W-:Y:S02]  /*9440*/  SHF.R.U64 R24, R12, 0x10, R13 ;  /* 0x000000100c187819 */ /* 0x000fe4000000120d */
[----:B------:R-:W-:Y:S02]  /*9450*/  SHF.R.U32.HI R14, RZ, 0x10, R11 ;  /* 0x00000010ff0e7819 */ /* 0x000fe4000001160b */
[----:B------:R-:W-:Y:S01]  /*9460*/  SHF.R.U32.HI R12, RZ, 0x10, R13 ;  /* 0x00000010ff0c7819 */ /* 0x000fe2000001160d */
[----:B------:R-:W-:Y:S01]  /*9470*/  HADD2.F32 R13, -RZ, R47.H0_H0 ;  /* 0x2000002fff0d7230 */ /* 0x000fe20000004100 */
[----:B------:R-:W-:Y:S01]  /*9480*/  SHF.R.U64 R21, R10, 0x10, R11 ;  /* 0x000000100a157819 */ /* 0x000fe2000000120b */
[----:B------:R-:W-:Y:S02]  /*9490*/  HADD2.F32 R14, -RZ, R14.H0_H0 ;  /* 0x2000000eff0e7230 */ /* 0x000fe40000004100 */
[----:B------:R-:W-:-:S02]  /*94a0*/  HADD2.F32 R12, -RZ, R12.H0_H0 ;  /* 0x2000000cff0c7230 */ /* 0x000fc40000004100 */
[----:B------:R-:W-:Y:S02]  /*94b0*/  HADD2.F32 R11, -RZ, R48.H1_H1 ;  /* 0x30000030ff0b7230 */ /* 0x000fe40000004100 */
[--C-:B-1----:R-:W-:Y:S02]  /*94c0*/  HADD2.F32 R10, -RZ, R7.reuse.H1_H1 ;  /* 0x30000007ff0a7230 */ /* 0x102fe40000004100 */
[--C-:B------:R-:W-:Y:S02]  /*94d0*/  HADD2.F32 R3, -RZ, R4.reuse.H0_H0 ;  /* 0x20000004ff037230 */ /* 0x100fe40000004100 */
[----:B------:R-:W-:Y:S02]  /*94e0*/  HADD2.F32 R4, -RZ, R4.H1_H1 ;  /* 0x30000004ff047230 */ /* 0x000fe40000004100 */
[C---:B------:R-:W-:Y:S01]  /*94f0*/  FMUL.FTZ R20, R10.reuse, R14 ;  /* 0x0000000e0a147220 */ /* 0x040fe20000410000 */
[----:B------:R-:W-:Y:S02]  /*9500*/  HADD2.F32 R9, -RZ, R7.H0_H0 ;  /* 0x20000007ff097230 */ /* 0x000fe40000004100 */
[----:B------:R-:W-:Y:S01]  /*9510*/  FMUL.FTZ R15, R10, R12 ;  /* 0x0000000c0a0f7220 */ /* 0x000fe20000410000 */
[----:B------:R-:W-:-:S02]  /*9520*/  HADD2.F32 R7, -RZ, R6.H0_H0 ;  /* 0x20000006ff077230 */ /* 0x000fc40000004100 */
[C---:B------:R-:W-:Y:S01]  /*9530*/  FMUL.FTZ R10, R4.reuse, R13 ;  /* 0x0000000d040a7220 */ /* 0x040fe20000410000 */
[----:B------:R-:W-:Y:S02]  /*9540*/  HADD2.F32 R8, -RZ, R6.H1_H1 ;  /* 0x30000006ff087230 */ /* 0x000fe40000004100 */
[----:B------:R-:W-:Y:S01]  /*9550*/  FFMA.FTZ R20, R9, R12, -R20 ;  /* 0x0000000c09147223 */ /* 0x000fe20000010814 */
[-C--:B------:R-:W-:Y:S01]  /*9560*/  FMUL.FTZ R12, R4, R11.reuse ;  /* 0x0000000b040c7220 */ /* 0x080fe20000410000 */
[----:B------:R-:W-:Y:S01]  /*9570*/  FFMA.FTZ R11, R3, R11, -R10 ;  /* 0x0000000b030b7223 */ /* 0x000fe2000001080a */
[--C-:B------:R-:W-:Y:S02]  /*9580*/  HADD2.F32 R10, -RZ, R30.reuse.H0_H0 ;  /* 0x2000001eff0a7230 */ /* 0x100fe40000004100 */
[----:B------:R-:W-:Y:S01]  /*9590*/  FFMA.FTZ R15, R9, R14, R15 ;  /* 0x0000000e090f7223 */ /* 0x000fe2000001000f */
[----:B------:R-:W-:Y:S02]  /*95a0*/  HADD2.F32 R6, -RZ, R5.H0_H0 ;  /* 0x20000005ff067230 */ /* 0x000fe40000004100 */
[----:B------:R-:W-:Y:S01]  /*95b0*/  FFMA.FTZ R12, R3, R13, R12 ;  /* 0x0000000d030c7223 */ /* 0x000fe2000001000c */
[----:B------:R-:W-:-:S02]  /*95c0*/  HADD2.F32 R30, -RZ, R30.H1_H1 ;  /* 0x3000001eff1e7230 */ /* 0x000fc40000004100 */
[C---:B------:R-:W-:Y:S01]  /*95d0*/  FMUL.FTZ R14, R8.reuse, R10 ;  /* 0x0000000a080e7220 */ /* 0x040fe20000410000 */
[----:B------:R-:W-:Y:S02]  /*95e0*/  HADD2.F32 R5, -RZ, R5.H1_H1 ;  /* 0x30000005ff057230 */ /* 0x000fe40000004100 */
[----:B------:R-:W-:Y:S02]  /*95f0*/  HADD2.F32 R9, -RZ, R21.H0_H0 ;  /* 0x20000015ff097230 */ /* 0x000fe40000004100 */
[-C--:B------:R-:W-:Y:S01]  /*9600*/  FMUL.FTZ R13, R8, R30.reuse ;  /* 0x0000001e080d7220 */ /* 0x080fe20000410000 */
[----:B------:R-:W-:Y:S02]  /*9610*/  HADD2.F32 R4, -RZ, R24.H0_H0 ;  /* 0x20000018ff047230 */ /* 0x000fe40000004100 */
[----:B------:R-:W-:Y:S01]  /*9620*/  FFMA.FTZ R14, R7, R30, -R14 ;  /* 0x0000001e070e7223 */ /* 0x000fe2000001080e */
[----:B------:R-:W-:Y:S01]  /*9630*/  FMUL.FTZ R3, R5, R9 ;  /* 0x0000000905037220 */ /* 0x000fe20000410000 */
[----:B------:R-:W-:Y:S01]  /*9640*/  FFMA.FTZ R13, R7, R10, R13 ;  /* 0x0000000a070d7223 */ /* 0x000fe2000001000d */
[----:B------:R-:W-:Y:S01]  /*9650*/  FMUL.FTZ R8, R5, R4 ;  /* 0x0000000405087220 */ /* 0x000fe20000410000 */
[----:B------:R-:W-:Y:S01]  /*9660*/  F2FP.F16.F32.PACK_AB R7, R15, R20 ;  /* 0x000000140f07723e */ /* 0x000fe200000000ff */
[----:B------:R-:W-:Y:S01]  /*9670*/  FFMA.FTZ R3, R6, R4, -R3 ;  /* 0x0000000406037223 */ /* 0x000fe20000010803 */
[----:B------:R-:W-:Y:S01]  /*9680*/  F2FP.F16.F32.PACK_AB R4, R12, R11 ;  /* 0x0000000b0c04723e */ /* 0x000fe200000000ff */
[----:B------:R-:W-:Y:S01]  /*9690*/  FFMA.FTZ R8, R6, R9, R8 ;  /* 0x0000000906087223 */ /* 0x000fe20000010008 */
[----:B------:R-:W-:-:S04]  /*96a0*/  F2FP.F16.F32.PACK_AB R6, R13, R14 ;  /* 0x0000000e0d06723e */ /* 0x000fc800000000ff */
[----:B------:R-:W-:-:S05]  /*96b0*/  F2FP.F16.F32.PACK_AB R5, R8, R3 ;  /* 0x000000030805723e */ /* 0x000fca00000000ff */
[----:B------:R4:W-:Y:S01]  /*96c0*/  STS.128 [R0+0x1000], R4 ;  /* 0x0010000400007388 */ /* 0x0009e20000000c00 */
[----:B------:R-:W-:Y:S05]  /*96d0*/  BRA `(.L_x_5693) ;  /* 0x0000001000f47947 */ /* 0x000fea0003800000 */
.L_x_5680:
        /* <DEDUP_REMOVED lines=36> */
.L_x_6031:
[----:B------:R-:W-:Y:S01]  /*9920*/  IMAD R33, R22, R21, RZ ;  /* 0x0000001516217224 */ /* 0x000fe200078e02ff */
[----:B------:R-:W-:Y:S01]  /*9930*/  BSSY B1, `(.L_x_5697) ;  /* 0x000000f000017945 */ /* 0x000fe20003800000 */
[----:B---3--:R-:W-:Y:S01]  /*9940*/  IMAD.MOV.U32 R15, RZ, RZ, R5 ;  /* 0x000000ffff0f7224 */ /* 0x008fe200078e0005 */
[----:B------:R-:W-:Y:S02]  /*9950*/  CS2R R28, SRZ ;  /* 0x00000000001c7805 */ /* 0x000fe4000001ff00 */
[----:B------:R-:W-:Y:S02]  /*9960*/  CS2R R30, SRZ ;  /* 0x00000000001e7805 */ /* 0x000fe4000001ff00 */
[----:B------:R-:W-:Y:S02]  /*9970*/  ISETP.GE.AND P0, PT, R34, R33, PT ;  /* 0x000000212200720c */ /* 0x000fe40003f06270 */
[----:B------:R-:W-:Y:S02]  /*9980*/  CS2R R24, SRZ ;  /* 0x0000000000187805 */ /* 0x000fe4000001ff00 */
[----:B------:R-:W-:-:S09]  /*9990*/  CS2R R26, SRZ ;  /* 0x00000000001a7805 */ /* 0x000fd2000001ff00 */
[----:B------:R-:W-:Y:S05]  /*99a0*/  @P0 BRA `(.L_x_5698) ;  /* 0x00000000001c0947 */ /* 0x000fea0003800000 */
[----:B------:R-:W-:Y:S02]  /*99b0*/  ULDC UR4, c[0x0][0x3f4] ;  /* 0x0000fd0000047ab9 */ /* 0x000fe40000000800 */
[----:B------:R-:W-:-:S13]  /*99c0*/  ISETP.GE.AND P0, PT, R16, UR4, PT ;  /* 0x0000000410007c0c */ /* 0x000fda000bf06270 */
[----:B------:R-:W-:Y:S05]  /*99d0*/  @P0 BRA `(.L_x_5698) ;  /* 0x0000000000100947 */ /* 0x000fea0003800000 */
[----:B------:R-:W-:-:S04]  /*99e0*/  IMAD.WIDE R10, R16, 0x2, R10 ;  /* 0x00000002100a7825 */ /* 0x000fc800078e020a */
[----:B----4-:R-:W-:Y:S01]  /*99f0*/  IMAD.WIDE R14, R16, 0x2, R14 ;  /* 0x00000002100e7825 */ /* 0x010fe200078e020e */
[----:B------:R0:W5:Y:S04]  /*9a00*/  LD.E.128 R24, desc[UR42][R10.64] ;  /* 0x0000002a0a187980 */ /* 0x000168000c101d00 */
[----:B------:R0:W5:Y:S02]  /*9a10*/  LD.E.128 R28, desc[UR42][R14.64] ;  /* 0x0000002a0e1c7980 */ /* 0x000164000c101d00 */
.L_x_5698:
[----:B------:R-:W-:Y:S05]  /*9a20*/  BSYNC B1 ;  /* 0x0000000000017941 */ /* 0x000fea0003800000 */
.L_x_5697:
[----:B-----5:R-:W-:Y:S01]  /*9a30*/  IMAD.MOV.U32 R0, RZ, RZ, R28 ;  /* 0x000000ffff007224 */ /* 0x020fe200078e001c */
[----:B------:R-:W-:Y:S01]  /*9a40*/  UMOV UR4, 0xffffffff ;  /* 0xffffffff00047882 */ /* 0x000fe20000000000 */
[----:B------:R-:W-:Y:S02]  /*9a50*/  IMAD.MOV.U32 R4, RZ, RZ, R30 ;  /* 0x000000ffff047224 */ /* 0x000fe400078e001e */
[----:B------:R-:W-:Y:S02]  /*9a60*/  IMAD.MOV.U32 R5, RZ, RZ, R31 ;  /* 0x000000ffff057224 */ /* 0x000fe400078e001f */
        /* <DEDUP_REMOVED lines=9> */
[----:B------:R-:W-:Y:S02]  /*9b00*/  PRMT R44, R44, 0x5410, R5 ;  /* 0x000054102c2c7816 */ /* 0x000fe40000000005 */
[----:B------:R-:W-:Y:S02]  /*9b10*/  CS2R R4, SRZ ;  /* 0x0000000000047805 */ /* 0x000fe4000001ff00 */
[----:B------:R-:W-:Y:S01]  /*9b20*/  PRMT R38, R3, 0x7610, R38 ;  /* 0x0000761003267816 */ /* 0x000fe20000000026 */
[----:B------:R-:W-:Y:S06]  /*9b30*/  BRA.DIV UR4, `(.L_x_5699) ;  /* 0x00000196049c7947 */ /* 0x000fec000b800000 */
[----:B------:R-:W1:Y:S04]  /*9b40*/  SHFL.IDX PT, R3, R8, 0x1, 0x1c1f ;  /* 0x003c1f0008037f89 */ /* 0x000e6800000e0000 */
[----:B------:R-:W2:Y:S04]  /*9b50*/  SHFL.IDX PT, R0, R6, 0x1, 0x1c1f ;  /* 0x003c1f0006007f89 */ /* 0x000ea800000e0000 */
[----:B------:R-:W3:Y:S04]  /*9b60*/  SHFL.IDX PT, R7, R7, 0x1, 0x1c1f ;  /* 0x003c1f0007077f89 */ /* 0x000ee800000e0000 */
[----:B0---4-:R0:W4:Y:S01]  /*9b70*/  SHFL.IDX PT, R14, R9, 0x1, 0x1c1f ;  /* 0x003c1f00090e7f89 */ /* 0x01112200000e0000 */
[----:B-1----:R-:W-:-:S02]  /*9b80*/  IMAD.MOV.U32 R13, RZ, RZ, R3 ;  /* 0x000000ffff0d7224 */ /* 0x002fc400078e0003 */
[----:B0-2---:R-:W-:-:S07]  /*9b90*/  IMAD.MOV.U32 R12, RZ, RZ, R0 ;  /* 0x000000ffff0c7224 */ /* 0x005fce00078e0000 */
.L_x_6037:
[----:B------:R-:W0:Y:S01]  /*9ba0*/  LDC R35, c[0x0][0x3f4] ;  /* 0x0000fd00ff237b82 */ /* 0x000e220000000800 */
[----:B------:R-:W-:Y:S01]  /*9bb0*/  VIADD R34, R34, 0x20 ;  /* 0x0000002022227836 */ /* 0x000fe20000000000 */
[----:B------:R-:W-:Y:S01]  /*9bc0*/  LEA.HI R0, R219, R219, RZ, 0x1 ;  /* 0x000000dbdb007211 */ /* 0x000fe200078f08ff */
[----:B------:R-:W-:Y:S01]  /*9bd0*/  BSSY B1, `(.L_x_5700) ;  /* 0x0000014000017945 */ /* 0x000fe20003800000 */
[----:B---3--:R-:W-:Y:S01]  /*9be0*/  IMAD.MOV.U32 R15, RZ, RZ, R7 ;  /* 0x000000ffff0f7224 */ /* 0x008fe200078e0007 */
[----:B------:R-:W-:Y:S02]  /*9bf0*/  CS2R R6, SRZ ;  /* 0x0000000000067805 */ /* 0x000fe4000001ff00 */
[----:B------:R-:W-:Y:S02]  /*9c00*/  ISETP.GE.AND P0, PT, R34, R33, PT ;  /* 0x000000212200720c */ /* 0x000fe40003f06270 */
[----:B------:R-:W-:Y:S02]  /*9c10*/  CS2R R8, SRZ ;  /* 0x0000000000087805 */ /* 0x000fe4000001ff00 */
[----:B------:R-:W-:-:S02]  /*9c20*/  LOP3.LUT R0, R0, 0xfffffffe, RZ, 0xc0, !PT ;  /* 0xfffffffe00007812 */ /* 0x000fc400078ec0ff */
[----:B------:R-:W-:-:S03]  /*9c30*/  CS2R R10, SRZ ;  /* 0x00000000000a7805 */ /* 0x000fc6000001ff00 */
[----:B------:R-:W-:-:S05]  /*9c40*/  IMAD.IADD R0, R219, 0x1, -R0 ;  /* 0x00000001db007824 */ /* 0x000fca00078e0a00 */
[----:B------:R-:W-:Y:S01]  /*9c50*/  SHF.L.U32 R21, R0, 0x1f, RZ ;  /* 0x0000001f00157819 */ /* 0x000fe200000006ff */
[----:B------:R-:W-:Y:S06]  /*9c60*/  @P0 BRA `(.L_x_5701) ;  /* 0x0000000000280947 */ /* 0x000fec0003800000 */
[----:B------:R-:W-:Y:S01]  /*9c70*/  ULDC UR4, c[0x0][0x3f4] ;  /* 0x0000fd0000047ab9 */ /* 0x000fe20000000800 */
[----:B------:R-:W-:Y:S02]  /*9c80*/  CS2R R6, SRZ ;  /* 0x0000000000067805 */ /* 0x000fe4000001ff00 */
[----:B------:R-:W-:Y:S02]  /*9c90*/  ISETP.GE.AND P0, PT, R16, UR4, PT ;  /* 0x0000000410007c0c */ /* 0x000fe4000bf06270 */
[----:B------:R-:W-:Y:S02]  /*9ca0*/  CS2R R8, SRZ ;  /* 0x0000000000087805 */ /* 0x000fe4000001ff00 */
[----:B------:R-:W-:-:S09]  /*9cb0*/  CS2R R10, SRZ ;  /* 0x00000000000a7805 */ /* 0x000fd2000001ff00 */
[----:B------:R-:W-:Y:S05]  /*9cc0*/  @P0 BRA `(.L_x_5701) ;  /* 0x0000000000100947 */ /* 0x000fea0003800000 */
[----:B------:R-:W-:-:S04]  /*9cd0*/  IMAD.WIDE R12, R16, 0x2, R12 ;  /* 0x00000002100c7825 */ /* 0x000fc800078e020c */
[----:B----4-:R-:W-:Y:S01]  /*9ce0*/  IMAD.WIDE R14, R16, 0x2, R14 ;  /* 0x00000002100e7825 */ /* 0x010fe200078e020e */
[----:B------:R1:W5:Y:S04]  /*9cf0*/  LD.E.128 R8, desc[UR42][R12.64] ;  /* 0x0000002a0c087980 */ /* 0x000368000c101d00 */
[----:B------:R1:W5:Y:S02]  /*9d00*/  LD.E.128 R4, desc[UR42][R14.64] ;  /* 0x0000002a0e047980 */ /* 0x000364000c101d00 */
.L_x_5701:
[----:B------:R-:W-:Y:S05]  /*9d10*/  BSYNC B1 ;  /* 0x0000000000017941 */ /* 0x000fea0003800000 */
.L_x_5700:
[----:B------:R-:W2:Y:S01]  /*9d20*/  SYNCS.PHASECHK.TRANS64.TRYWAIT P1, [R2+URZ+0x28c00], R21 ;  /* 0x028c0015020075a7 */ /* 0x000ea2000802017f */
[----:B------:R-:W-:Y:S01]  /*9d30*/  VIADDMNMX R3, R33, -R192, 0x40, PT ;  /* 0x0000004021037446 */ /* 0x000fe200038009c0 */
[----:B-----5:R-:W-:Y:S01]  /*9d40*/  IMAD.MOV.U32 R0, RZ, RZ, R4 ;  /* 0x000000ffff007224 */ /* 0x020fe200078e0004 */
[----:B0-----:R-:W-:Y:S01]  /*9d50*/  ISETP.GE.AND P0, PT, R16, R35, PT ;  /* 0x000000231000720c */ /* 0x001fe20003f06270 */
[----:B-1----:R-:W-:Y:S01]  /*9d60*/  IMAD.MOV.U32 R12, RZ, RZ, R5 ;  /* 0x000000ffff0c7224 */ /* 0x002fe200078e0005 */
[----:B------:R-:W-:Y:S01]  /*9d70*/  BSSY B1, `(.L_x_5702) ;  /* 0x000000e000017945 */ /* 0x000fe20003800000 */
[----:B------:R-:W-:Y:S01]  /*9d80*/  IMAD.MOV.U32 R13, RZ, RZ, R9 ;  /* 0x000000ffff0d7224 */ /* 0x000fe200078e0009 */
[-C--:B------:R-:W-:Y:S02]  /*9d90*/  ISETP.GE.OR P2, PT, R186, R3.reuse, P0 ;  /* 0x00000003ba00720c */ /* 0x080fe40000746670 */
[----:B------:R-:W-:Y:S01]  /*9da0*/  PRMT R37, R0, 0x7610, R37 ;  /* 0x0000761000257816 */ /* 0x000fe20000000025 */
[----:B------:R-:W-:Y:S01]  /*9db0*/  IMAD.MOV.U32 R0, RZ, RZ, R6 ;  /* 0x000000ffff007224 */ /* 0x000fe200078e0006 */
[----:B------:R-:W-:Y:S01]  /*9dc0*/  ISETP.GE.OR P0, PT, R36, R3, P0 ;  /* 0x000000032400720c */ /* 0x000fe20000706670 */
[----:B------:R-:W-:Y:S01]  /*9dd0*/  IMAD.MOV.U32 R3, RZ, RZ, R7 ;  /* 0x000000ffff037224 */ /* 0x000fe200078e0007 */
[----:B------:R-:W-:Y:S01]  /*9de0*/  PRMT R57, R12, 0x7610, R57 ;  /* 0x000076100c397816 */ /* 0x000fe20000000039 */
[----:B------:R-:W-:-:S03]  /*9df0*/  IMAD.MOV.U32 R12, RZ, RZ, R8 ;  /* 0x000000ffff0c7224 */ /* 0x000fc600078e0008 */
[----:B------:R-:W-:Y:S01]  /*9e00*/  PRMT R0, R3, 0x5410, R0 ;  /* 0x0000541003007816 */ /* 0x000fe20000000000 */
[----:B------:R-:W-:Y:S01]  /*9e10*/  IMAD.IADD R3, R16, 0x1, R35 ;  /* 0x0000000110037824 */ /* 0x000fe200078e0223 */
[----:B------:R-:W-:Y:S02]  /*9e20*/  PRMT R37, R37, 0x5410, R12 ;  /* 0x0000541025257816 */ /* 0x000fe4000000000c */
[----:B------:R-:W-:Y:S01]  /*9e30*/  PRMT R57, R57, 0x5410, R13 ;  /* 0x0000541039397816 */ /* 0x000fe2000000000d */
[----:B--2---:R-:W-:Y:S06]  /*9e40*/  @!P1 BRA `(.L_x_5703) ;  /* 0x0000019400509947 */ /* 0x004fec0003800000 */
.L_x_6038:
[----:B------:R-:W-:Y:S05]  /*9e50*/  BSYNC B1 ;  /* 0x0000000000017941 */ /* 0x000fea0003800000 */
.L_x_5702:
[----:B------:R-:W-:Y:S01]  /*9e60*/  BSSY B1, `(.L_x_5704) ;  /* 0x0000063000017945 */ /* 0x000fe20003800000 */
[----:B------:R-:W-:Y:S01]  /*9e70*/  IMAD.MOV.U32 R20, RZ, RZ, R10 ;  /* 0x000000ffff147224 */ /* 0x000fe200078e000a */
[----:B------:R-:W-:Y:S01]  /*9e80*/  LOP3.LUT R3, R3, 0x38, RZ, 0xc0, !PT ;  /* 0x0000003803037812 */ /* 0x000fe200078ec0ff */
[----:B0-----:R-:W-:Y:S01]  /*9e90*/  IMAD.MOV.U32 R21, RZ, RZ, R11 ;  /* 0x000000ffff157224 */ /* 0x001fe200078e000b */
[----:B------:R-:W-:Y:S06]  /*9ea0*/  @P2 BRA `(.L_x_5705) ;  /* 0x0000000400782947 */ /* 0x000fec0003800000 */
[----:B------:R-:W-:Y:S01]  /*9eb0*/  IMAD.SHL.U32 R12, R195, 0x40, RZ ;  /* 0x00000040c30c7824 */ /* 0x000fe200078e00ff */
[--C-:B------:R-:W-:Y:S01]  /*9ec0*/  SHF.R.U64 R52, R28, 0x10, R29.reuse ;  /* 0x000000101c347819 */ /* 0x100fe2000000121d */
[----:B------:R-:W-:Y:S01]  /*9ed0*/  HADD2.F32 R39, -RZ, R39.H0_H0 ;  /* 0x20000027ff277230 */ /* 0x000fe20000004100 */
[----:B------:R-:W-:Y:S01]  /*9ee0*/  SHF.R.U32.HI R40, RZ, 0x10, R29 ;  /* 0x00000010ff287819 */ /* 0x000fe2000001161d */
[----:B------:R-:W-:Y:S01]  /*9ef0*/  HADD2.F32 R38, -RZ, R38.H0_H0 ;  /* 0x20000026ff267230 */ /* 0x000fe20000004100 */
[----:B------:R-:W-:Y:S02]  /*9f00*/  LOP3.LUT R32, R12, 0x1c0, RZ, 0xc0, !PT ;  /* 0x000001c00c207812 */ /* 0x000fe400078ec0ff */
[----:B------:R-:W-:Y:S01]  /*9f10*/  SHF.R.U64 R54, R24, 0x10, R25 ;  /* 0x0000001018367819 */ /* 0x000fe20000001219 */
[----:B------:R-:W-:Y:S01]  /*9f20*/  HADD2.F32 R40, -RZ, R40.H0_H0 ;  /* 0x20000028ff287230 */ /* 0x000fe20000004100 */
[----:B------:R-:W-:Y:S02]  /*9f30*/  SHF.R.U32.HI R15, RZ, 0x3, R32 ;  /* 0x00000003ff0f7819 */ /* 0x000fe40000011620 */
[----:B------:R-:W-:-:S02]  /*9f40*/  LOP3.LUT R12, R32, 0x38, R16, 0xf8, !PT ;  /* 0x00000038200c7812 */ /* 0x000fc400078ef810 */
[----:B------:R-:W-:Y:S02]  /*9f50*/  LOP3.LUT R32, R15, R3, R32, 0x1e, !PT ;  /* 0x000000030f207212 */ /* 0x000fe400078e1e20 */
[----:B------:R-:W-:Y:S02]  /*9f60*/  LOP3.LUT R12, R12, R15, RZ, 0x3c, !PT ;  /* 0x0000000f0c0c7212 */ /* 0x000fe400078e3cff */
[----:B------:R-:W-:Y:S01]  /*9f70*/  SHF.R.U32.HI R42, RZ, 0x10, R25 ;  /* 0x00000010ff2a7819 */ /* 0x000fe20000011619 */
[C---:B------:R-:W-:Y:S01]  /*9f80*/  IMAD R33, R203.reuse, 0x200, R32 ;  /* 0x00000200cb217824 */ /* 0x040fe200078e0220 */
[--C-:B------:R-:W-:Y:S01]  /*9f90*/  SHF.R.U64 R51, R30, 0x10, R31.reuse ;  /* 0x000000101e337819 */ /* 0x100fe2000000121f */
[----:B------:R-:W-:Y:S01]  /*9fa0*/  IMAD R13, R203, 0x200, R12 ;  /* 0x00000200cb0d7824 */ /* 0x000fe200078e020c */
[----:B------:R-:W-:Y:S01]  /*9fb0*/  SHF.R.U32.HI R45, RZ, 0x10, R31 ;  /* 0x00000010ff2d7819 */ /* 0x000fe2000001161f */
[--C-:B------:R-:W-:Y:S01]  /*9fc0*/  IMAD R49, R33, 0x2, R2.reuse ;  /* 0x0000000221317824 */ /* 0x100fe200078e0202 */
[--C-:B------:R-:W-:Y:S01]  /*9fd0*/  SHF.R.U64 R53, R26, 0x10, R27.reuse ;  /* 0x000000101a357819 */ /* 0x100fe2000000121b */
[----:B------:R-:W-:Y:S01]  /*9fe0*/  IMAD R47, R13, 0x2, R2 ;  /* 0x000000020d2f7824 */ /* 0x000fe200078e0202 */
[----:B------:R-:W-:-:S02]  /*9ff0*/  SHF.R.U32.HI R50, RZ, 0x10, R27 ;  /* 0x00000010ff327819 */ /* 0x000fc4000001161b */
[----:B------:R-:W0:Y:S04]  /*a000*/  LDS.128 R32, [R49+0x20400] ;  /* 0x0204000031207984 */ /* 0x000e280000000c00 */
[----:B----4-:R-:W1:Y:S01]  /*a010*/  LDS.128 R12, [R47+0x20400] ;  /* 0x020400002f0c7984 */ /* 0x010e620000000c00 */
[--C-:B0-----:R-:W-:Y:S02]  /*a020*/  HADD2.F32 R29, -RZ, R33.reuse.H0_H0 ;  /* 0x20000021ff1d7230 */ /* 0x101fe40000004100 */
[----:B------:R-:W-:Y:S02]  /*a030*/  HADD2.F32 R33, -RZ, R33.H1_H1 ;  /* 0x30000021ff217230 */ /* 0x000fe40000004100 */
[--C-:B-1----:R-:W-:Y:S02]  /*a040*/  HADD2.F32 R24, -RZ, R13.reuse.H0_H0 ;  /* 0x2000000dff187230 */ /* 0x102fe40000004100 */
[C---:B------:R-:W-:Y:S01]  /*a050*/  FMUL.FTZ R41, R29.reuse, R39 ;  /* 0x000000271d297220 */ /* 0x040fe20000410000 */
[----:B------:R-:W-:Y:S01]  /*a060*/  FMUL.FTZ R43, R29, R38 ;  /* 0x000000261d2b7220 */ /* 0x000fe20000410000 */
[----:B------:R-:W-:-:S02]  /*a070*/  HADD2.F32 R25, -RZ, R13.H1_H1 ;  /* 0x3000000dff197230 */ /* 0x000fc40000004100 */
        /* <DEDUP_REMOVED lines=9> */
[----:B------:R-:W-:Y:S02]  /*a110*/  HADD2.F32 R26, -RZ, R15.H0_H0 ;  /* 0x2000000fff1a7230 */ /* 0x000fe40000004100 */
[C---:B------:R-:W-:Y:S01]  /*a120*/  FMUL.FTZ R33, R31.reuse, R29 ;  /* 0x0000001d1f217220 */ /* 0x040fe20000410000 */
[----:B------:R-:W-:Y:S02]  /*a130*/  HADD2.F32 R35, -RZ, R35.H1_H1 ;  /* 0x30000023ff237230 */ /* 0x000fe40000004100 */
[----:B------:R-:W-:Y:S01]  /*a140*/  FMUL.FTZ R48, R31, R24 ;  /* 0x000000181f307220 */ /* 0x000fe20000410000 */
[----:B------:R-:W-:Y:S02]  /*a150*/  HADD2.F32 R42, -RZ, R45.H0_H0 ;  /* 0x2000002dff2a7230 */ /* 0x000fe40000004100 */
[----:B------:R-:W-:Y:S01]  /*a160*/  FFMA.FTZ R46, R25, R40, R46 ;  /* 0x00000028192e7223 */ /* 0x000fe2000001002e */
[----:B------:R-:W-:-:S02]  /*a170*/  HADD2.F32 R27, -RZ, R15.H1_H1 ;  /* 0x3000000fff1b7230 */ /* 0x000fc40000004100 */
[C---:B------:R-:W-:Y:S01]  /*a180*/  FFMA.FTZ R39, R26.reuse, R24, -R33 ;  /* 0x000000181a277223 */ /* 0x040fe20000010821 */
[----:B------:R-:W-:Y:S02]  /*a190*/  HADD2.F32 R38, -RZ, R50.H0_H0 ;  /* 0x20000032ff267230 */ /* 0x000fe40000004100 */
[----:B------:R-:W-:Y:S01]  /*a1a0*/  FFMA.FTZ R48, R26, R29, R48 ;  /* 0x0000001d1a307223 */ /* 0x000fe20000010030 */
[----:B------:R-:W-:Y:S02]  /*a1b0*/  HADD2.F32 R28, -RZ, R32.H0_H0 ;  /* 0x20000020ff1c7230 */ /* 0x000fe40000004100 */
[C---:B------:R-:W-:Y:S01]  /*a1c0*/  FMUL.FTZ R40, R35.reuse, R42 ;  /* 0x0000002a23287220 */ /* 0x040fe20000410000 */
[----:B------:R-:W-:Y:S02]  /*a1d0*/  HADD2.F32 R26, -RZ, R55.H0_H0 ;  /* 0x20000037ff1a7230 */ /* 0x000fe40000004100 */
[----:B------:R-:W-:Y:S01]  /*a1e0*/  FMUL.FTZ R50, R35, R38 ;  /* 0x0000002623327220 */ /* 0x000fe20000410000 */
[----:B------:R-:W-:-:S02]  /*a1f0*/  HADD2.F32 R24, -RZ, R56.H0_H0 ;  /* 0x20000038ff187230 */ /* 0x000fc40000004100 */
[C---:B------:R-:W-:Y:S01]  /*a200*/  FFMA.FTZ R40, R27.reuse, R38, -R40 ;  /* 0x000000261b287223 */ /* 0x040fe20000010828 */
[----:B------:R-:W-:Y:S02]  /*a210*/  HADD2.F32 R30, -RZ, R34.H0_H0 ;  /* 0x20000022ff1e7230 */ /* 0x000fe40000004100 */
[C---:B------:R-:W-:Y:S01]  /*a220*/  FMUL.FTZ R38, R28.reuse, R26 ;  /* 0x0000001a1c267220 */ /* 0x040fe20000410000 */
[----:B------:R-:W-:Y:S02]  /*a230*/  HADD2.F32 R29, -RZ, R55.H1_H1 ;  /* 0x30000037ff1d7230 */ /* 0x000fe40000004100 */
[----:B------:R-:W-:Y:S01]  /*a240*/  FMUL.FTZ R31, R28, R24 ;  /* 0x000000181c1f7220 */ /* 0x000fe20000410000 */
[----:B------:R-:W-:Y:S02]  /*a250*/  HADD2.F32 R13, -RZ, R12.H0_H0 ;  /* 0x2000000cff0d7230 */ /* 0x000fe40000004100 */
[----:B------:R-:W-:Y:S01]  /*a260*/  FFMA.FTZ R45, R27, R42, R50 ;  /* 0x0000002a1b2d7223 */ /* 0x000fe20000010032 */
[----:B------:R-:W-:-:S02]  /*a270*/  HADD2.F32 R15, -RZ, R14.H0_H0 ;  /* 0x2000000eff0f7230 */ /* 0x000fc40000004100 */
[C---:B------:R-:W-:Y:S01]  /*a280*/  FMUL.FTZ R28, R30.reuse, R29 ;  /* 0x0000001d1e1c7220 */ /* 0x040fe20000410000 */
[----:B------:R-:W-:Y:S02]  /*a290*/  HADD2.F32 R25, -RZ, R56.H1_H1 ;  /* 0x30000038ff197230 */ /* 0x000fe40000004100 */
[C---:B------:R-:W-:Y:S01]  /*a2a0*/  FFMA.FTZ R38, R13.reuse, R24, -R38 ;  /* 0x000000180d267223 */ /* 0x040fe20000010826 */
[----:B------:R-:W-:Y:S01]  /*a2b0*/  FFMA.FTZ R24, R13, R26, R31 ;  /* 0x0000001a0d187223 */ /* 0x000fe2000001001f */
[----:B------:R-:W-:Y:S02]  /*a2c0*/  HADD2.F32 R32, -RZ, R32.H1_H1 ;  /* 0x30000020ff207230 */ /* 0x000fe40000004100 */
[----:B------:R-:W-:Y:S02]  /*a2d0*/  HADD2.F32 R34, -RZ, R34.H1_H1 ;  /* 0x30000022ff227230 */ /* 0x000fe40000004100 */
[-C--:B------:R-:W-:Y:S01]  /*a2e0*/  FMUL.FTZ R30, R30, R25.reuse ;  /* 0x000000191e1e7220 */ /* 0x080fe20000410000 */
[----:B------:R-:W-:Y:S01]  /*a2f0*/  FFMA.FTZ R28, R15, R25, -R28 ;  /* 0x000000190f1c7223 */ /* 0x000fe2000001081c */
[----:B------:R-:W-:-:S02]  /*a300*/  HADD2.F32 R27, -RZ, R52.H0_H0 ;  /* 0x20000034ff1b7230 */ /* 0x000fc40000004100 */
[----:B------:R-:W-:Y:S02]  /*a310*/  HADD2.F32 R31, -RZ, R51.H0_H0 ;  /* 0x20000033ff1f7230 */ /* 0x000fe40000004100 */
[----:B------:R-:W-:Y:S01]  /*a320*/  FFMA.FTZ R26, R15, R29, R30 ;  /* 0x0000001d0f1a7223 */ /* 0x000fe2000001001e */
[----:B------:R-:W-:Y:S02]  /*a330*/  HADD2.F32 R13, -RZ, R54.H0_H0 ;  /* 0x20000036ff0d7230 */ /* 0x000fe40000004100 */
[----:B------:R-:W-:Y:S01]  /*a340*/  FMUL.FTZ R15, R32, R27 ;  /* 0x0000001b200f7220 */ /* 0x000fe20000410000 */
[----:B------:R-:W-:Y:S02]  /*a350*/  HADD2.F32 R25, -RZ, R53.H0_H0 ;  /* 0x20000035ff197230 */ /* 0x000fe40000004100 */
[----:B------:R-:W-:Y:S01]  /*a360*/  FMUL.FTZ R35, R34, R31 ;  /* 0x0000001f22237220 */ /* 0x000fe20000410000 */
[----:B------:R-:W-:Y:S02]  /*a370*/  HADD2.F32 R12, -RZ, R12.H1_H1 ;  /* 0x3000000cff0c7230 */ /* 0x000fe40000004100 */
[----:B------:R-:W-:Y:S01]  /*a380*/  FMUL.FTZ R32, R32, R13 ;  /* 0x0000000d20207220 */ /* 0x000fe20000410000 */
[----:B------:R-:W-:-:S02]  /*a390*/  HADD2.F32 R14, -RZ, R14.H1_H1 ;  /* 0x3000000eff0e7230 */ /* 0x000fc40000004100 */
[----:B------:R-:W-:Y:S01]  /*a3a0*/  FMUL.FTZ R34, R34, R25 ;  /* 0x0000001922227220 */ /* 0x000fe20000410000 */
[C---:B------:R-:W-:Y:S01]  /*a3b0*/  FFMA.FTZ R29, R12.reuse, R13, -R15 ;  /* 0x0000000d0c1d7223 */ /* 0x040fe2000001080f */
[----:B------:R-:W-:Y:S01]  /*a3c0*/  FFMA.FTZ R33, R12, R27, R32 ;  /* 0x0000001b0c217223 */ /* 0x000fe20000010020 */
[C---:B------:R-:W-:Y:S01]  /*a3d0*/  FFMA.FTZ R35, R14.reuse, R25, -R35 ;  /* 0x000000190e237223 */ /* 0x040fe20000010823 */
[----:B------:R-:W-:Y:S01]  /*a3e0*/  FFMA.FTZ R31, R14, R31, R34 ;  /* 0x0000001f0e1f7223 */ /* 0x000fe20000010022 */
[----:B------:R-:W-:Y:S02]  /*a3f0*/  F2FP.F16.F32.PACK_AB R13, R44, R41 ;  /* 0x000000292c0d723e */ /* 0x000fe400000000ff */
[----:B------:R-:W-:Y:S02]  /*a400*/  F2FP.F16.F32.PACK_AB R15, R40, R39 ;  /* 0x00000027280f723e */ /* 0x000fe400000000ff */
[----:B------:R-:W-:Y:S02]  /*a410*/  F2FP.F16.F32.PACK_AB R12, R29, R38 ;  /* 0x000000261d0c723e */ /* 0x000fe400000000ff */
[----:B------:R-:W-:-:S02]  /*a420*/  F2FP.F16.F32.PACK_AB R14, R35, R28 ;  /* 0x0000001c230e723e */ /* 0x000fc400000000ff */
[----:B------:R-:W-:Y:S02]  /*a430*/  F2FP.F16.F32.PACK_AB R25, R46, R43 ;  /* 0x0000002b2e19723e */ /* 0x000fe400000000ff */
[----:B------:R-:W-:Y:S01]  /*a440*/  F2FP.F16.F32.PACK_AB R27, R45, R48 ;  /* 0x000000302d1b723e */ /* 0x000fe200000000ff */
[----:B------:R0:W-:Y:S01]  /*a450*/  STS.128 [R47+0x20400], R12 ;  /* 0x0204000c2f007388 */ /* 0x0001e20000000c00 */
[----:B------:R-:W-:Y:S02]  /*a460*/  F2FP.F16.F32.PACK_AB R24, R33, R24 ;  /* 0x000000182118723e */ /* 0x000fe400000000ff */
[----:B------:R-:W-:-:S05]  /*a470*/  F2FP.F16.F32.PACK_AB R26, R31, R26 ;  /* 0x0000001a1f1a723e */ /* 0x000fca00000000ff */
[----:B------:R0:W-:Y:S02]  /*a480*/  STS.128 [R49+0x20400], R24 ;  /* 0x0204001831007388 */ /* 0x0001e40000000c00 */
.L_x_5705:
[----:B------:R-:W-:Y:S05]  /*a490*/  BSYNC B1 ;  /* 0x0000000000017941 */ /* 0x000fea0003800000 */
.L_x_5704:
[----:B------:R-:W-:Y:S01]  /*a4a0*/  PRMT R31, R20, 0x5410, R21 ;  /* 0x00005410141f7816 */ /* 0x000fe20000000015 */
[----:B------:R-:W-:Y:S06]  /*a4b0*/  @P0 BRA `(.L_x_5693) ;  /* 0x00000004007c0947 */ /* 0x000fec0003800000 */
[----:B------:R-:W4:Y:S01]  /*a4c0*/  LDL R42, [R1+0x64] ;  /* 0x00006400012a7983 */ /* 0x000f220000100800 */
[----:B0-----:R-:W-:Y:S01]  /*a4d0*/  SHF.R.S32.HI R13, RZ, 0x1f, R36 ;  /* 0x0000001fff0d7819 */ /* 0x001fe20000011424 */
[----:B------:R-:W-:Y:S01]  /*a4e0*/  IMAD.SHL.U32 R12, R36, 0x40, RZ ;  /* 0x00000040240c7824 */ /* 0x000fe200078e00ff */
[--C-:B------:R-:W-:Y:S01]  /*a4f0*/  SHF.R.U64 R41, R8, 0x10, R9.reuse ;  /* 0x0000001008297819 */ /* 0x100fe20000001209 */
[--C-:B------:R-:W-:Y:S01]  /*a500*/  HADD2.F32 R28, -RZ, R57.reuse.H0_H0 ;  /* 0x20000039ff1c7230 */ /* 0x100fe20000004100 */
[----:B------:R-:W-:Y:S01]  /*a510*/  LEA.HI R36, R13, R36, RZ, 0x3 ;  /* 0x000000240d247211 */ /* 0x000fe200078f18ff */
[----:B------:R-:W-:Y:S01]  /*a520*/  HADD2.F32 R20, -RZ, R57.H1_H1 ;  /* 0x30000039ff147230 */ /* 0x000fe20000004100 */
[----:B------:R-:W-:Y:S02]  /*a530*/  LOP3.LUT R12, R12, 0x1c0, RZ, 0xc0, !PT ;  /* 0x000001c00c0c7812 */ /* 0x000fe400078ec0ff */
[----:B------:R-:W-:Y:S01]  /*a540*/  SHF.R.U32.HI R21, RZ, 0x10, R9 ;  /* 0x00000010ff157819 */ /* 0x000fe20000011609 */
[----:B------:R-:W-:Y:S01]  /*a550*/  IMAD.SHL.U32 R36, R36, 0x40, RZ ;  /* 0x0000004024247824 */ /* 0x000fe200078e00ff */
[----:B------:R-:W-:-:S02]  /*a560*/  SHF.R.U32.HI R13, RZ, 0x3, R12 ;  /* 0x00000003ff0d7819 */ /* 0x000fc4000001160c */
[--C-:B------:R-:W-:Y:S02]  /*a570*/  SHF.R.U64 R38, R4, 0x10, R5.reuse ;  /* 0x0000001004267819 */ /* 0x100fe40000001205 */
[----:B------:R-:W-:Y:S02]  /*a580*/  LOP3.LUT R3, R13, R3, R12, 0x1e, !PT ;  /* 0x000000030d037212 */ /* 0x000fe400078e1e0c */
[----:B------:R-:W-:Y:S02]  /*a590*/  LOP3.LUT R36, R36, 0xfffffe00, RZ, 0xc0, !PT ;  /* 0xfffffe0024247812 */ /* 0x000fe400078ec0ff */
[----:B------:R-:W-:Y:S02]  /*a5a0*/  SHF.R.U32.HI R30, RZ, 0x10, R5 ;  /* 0x00000010ff1e7819 */ /* 0x000fe40000011605 */
[----:B------:R-:W-:Y:S01]  /*a5b0*/  SHF.R.U64 R40, R10, 0x10, R11 ;  /* 0x000000100a287819 */ /* 0x000fe2000000120b */
[----:B------:R-:W-:Y:S01]  /*a5c0*/  IMAD.IADD R3, R36, 0x1, R3 ;  /* 0x0000000124037824 */ /* 0x000fe200078e0203 */
[----:B------:R-:W-:Y:S01]  /*a5d0*/  SHF.R.U32.HI R39, RZ, 0x10, R11 ;  /* 0x00000010ff277819 */ /* 0x000fe2000001160b */
[----:B------:R-:W-:Y:S01]  /*a5e0*/  HADD2.F32 R30, -RZ, R30.H0_H0 ;  /* 0x2000001eff1e7230 */ /* 0x000fe20000004100 */
        /* <DEDUP_REMOVED lines=11> */
[----:B------:R-:W-:Y:S02]  /*a6a0*/  HADD2.F32 R37, -RZ, R37.H1_H1 ;  /* 0x30000025ff257230 */ /* 0x000fe40000004100 */
[----:B------:R-:W-:Y:S02]  /*a6b0*/  HADD2.F32 R10, -RZ, R26.H0_H0 ;  /* 0x2000001aff0a7230 */ /* 0x000fe40000004100 */
[--C-:B------:R-:W-:Y:S02]  /*a6c0*/  HADD2.F32 R11, -RZ, R27.reuse.H0_H0 ;  /* 0x2000001bff0b7230 */ /* 0x100fe40000004100 */
[----:B------:R-:W-:Y:S02]  /*a6d0*/  HADD2.F32 R27, -RZ, R27.H1_H1 ;  /* 0x3000001bff1b7230 */ /* 0x000fe40000004100 */
[----:B------:R-:W-:Y:S02]  /*a6e0*/  HADD2.F32 R24, -RZ, R24.H1_H1 ;  /* 0x30000018ff187230 */ /* 0x000fe40000004100 */
[----:B------:R-:W-:Y:S01]  /*a6f0*/  HADD2.F32 R26, -RZ, R26.H1_H1 ;  /* 0x3000001aff1a7230 */ /* 0x000fe20000004100 */
[----:B----4-:R-:W0:Y:S02]  /*a700*/  LDS.128 R12, [R42+0x20400] ;  /* 0x020400002a0c7984 */ /* 0x010e240000000c00 */
[----:B0-----:R-:W-:-:S02]  /*a710*/  HADD2.F32 R5, -RZ, R13.H0_H0 ;  /* 0x2000000dff057230 */ /* 0x001fc40000004100 */
[----:B------:R-:W-:Y:S02]  /*a720*/  HADD2.F32 R13, -RZ, R13.H1_H1 ;  /* 0x3000000dff0d7230 */ /* 0x000fe40000004100 */
[----:B------:R-:W-:Y:S02]  /*a730*/  HADD2.F32 R4, -RZ, R12.H0_H0 ;  /* 0x2000000cff047230 */ /* 0x000fe40000004100 */
[C---:B------:R-:W-:Y:S01]  /*a740*/  FFMA.FTZ R32, R5.reuse, R20, -R32 ;  /* 0x0000001405207223 */ /* 0x040fe20000010820 */
[----:B------:R-:W-:Y:S02]  /*a750*/  HADD2.F32 R20, -RZ, R21.H0_H0 ;  /* 0x20000015ff147230 */ /* 0x000fe40000004100 */
[----:B------:R-:W-:Y:S01]  /*a760*/  FFMA.FTZ R34, R5, R28, R34 ;  /* 0x0000001c05227223 */ /* 0x000fe20000010022 */
[C---:B------:R-:W-:Y:S01]  /*a770*/  FMUL.FTZ R5, R8.reuse, R9 ;  /* 0x0000000908057220 */ /* 0x040fe20000410000 */
[----:B------:R-:W-:Y:S01]  /*a780*/  FMUL.FTZ R8, R8, R37 ;  /* 0x0000002508087220 */ /* 0x000fe20000410000 */
[----:B------:R-:W-:-:S02]  /*a790*/  HADD2.F32 R21, -RZ, R0.H1_H1 ;  /* 0x30000000ff157230 */ /* 0x000fc40000004100 */
[-C--:B------:R-:W-:Y:S01]  /*a7a0*/  FMUL.FTZ R28, R25, R20.reuse ;  /* 0x00000014191c7220 */ /* 0x080fe20000410000 */
[C---:B------:R-:W-:Y:S01]  /*a7b0*/  FFMA.FTZ R25, R13.reuse, R20, -R36 ;  /* 0x000000140d197223 */ /* 0x040fe20000010824 */
[C---:B------:R-:W-:Y:S01]  /*a7c0*/  FFMA.FTZ R37, R4.reuse, R37, -R5 ;  /* 0x0000002504257223 */ /* 0x040fe20000010805 */
[--C-:B------:R-:W-:Y:S02]  /*a7d0*/  HADD2.F32 R5, -RZ, R31.reuse.H0_H0 ;  /* 0x2000001fff057230 */ /* 0x100fe40000004100 */
[----:B------:R-:W-:Y:S01]  /*a7e0*/  FFMA.FTZ R29, R13, R30, R28 ;  /* 0x0000001e0d1d7223 */ /* 0x000fe2000001001c */
[----:B------:R-:W-:Y:S01]  /*a7f0*/  FFMA.FTZ R13, R4, R9, R8 ;  /* 0x00000009040d7223 */ /* 0x000fe20000010008 */
[----:B------:R-:W-:Y:S02]  /*a800*/  HADD2.F32 R8, -RZ, R0.H0_H0 ;  /* 0x20000000ff087230 */ /* 0x000fe40000004100 */
[----:B------:R-:W-:Y:S01]  /*a810*/  FMUL.FTZ R9, R10, R21 ;  /* 0x000000150a097220 */ /* 0x000fe20000410000 */
[----:B------:R-:W-:-:S02]  /*a820*/  HADD2.F32 R4, -RZ, R31.H1_H1 ;  /* 0x3000001fff047230 */ /* 0x000fc40000004100 */
[-C--:B------:R-:W-:Y:S01]  /*a830*/  FMUL.FTZ R31, R10, R5.reuse ;  /* 0x000000050a1f7220 */ /* 0x080fe20000410000 */
[----:B------:R-:W-:Y:S02]  /*a840*/  HADD2.F32 R6, -RZ, R14.H0_H0 ;  /* 0x2000000eff067230 */ /* 0x000fe40000004100 */
[C---:B------:R-:W-:Y:S01]  /*a850*/  FMUL.FTZ R28, R11.reuse, R8 ;  /* 0x000000080b1c7220 */ /* 0x040fe20000410000 */
[----:B------:R-:W-:Y:S02]  /*a860*/  HADD2.F32 R7, -RZ, R15.H0_H0 ;  /* 0x2000000fff077230 */ /* 0x000fe40000004100 */
[----:B------:R-:W-:Y:S01]  /*a870*/  FMUL.FTZ R11, R11, R4 ;  /* 0x000000040b0b7220 */ /* 0x000fe20000410000 */
[----:B------:R-:W-:Y:S02]  /*a880*/  HADD2.F32 R10, -RZ, R33.H0_H0 ;  /* 0x20000021ff0a7230 */ /* 0x000fe40000004100 */
[----:B------:R-:W-:Y:S01]  /*a890*/  FFMA.FTZ R20, R6, R5, -R9 ;  /* 0x0000000506147223 */ /* 0x000fe20000010809 */
[----:B------:R-:W-:-:S02]  /*a8a0*/  HADD2.F32 R0, -RZ, R39.H0_H0 ;  /* 0x20000027ff007230 */ /* 0x000fc40000004100 */
[----:B------:R-:W-:Y:S01]  /*a8b0*/  FFMA.FTZ R31, R6, R21, R31 ;  /* 0x00000015061f7223 */ /* 0x000fe2000001001f */
[----:B------:R-:W-:Y:S02]  /*a8c0*/  HADD2.F32 R15, -RZ, R15.H1_H1 ;  /* 0x3000000fff0f7230 */ /* 0x000fe40000004100 */
[C---:B------:R-:W-:Y:S01]  /*a8d0*/  FFMA.FTZ R28, R7.reuse, R4, -R28 ;  /* 0x00000004071c7223 */ /* 0x040fe2000001081c */
[----:B------:R-:W-:Y:S01]  /*a8e0*/  FFMA.FTZ R6, R7, R8, R11 ;  /* 0x0000000807067223 */ /* 0x000fe2000001000b */
[C---:B------:R-:W-:Y:S01]  /*a8f0*/  FMUL.FTZ R30, R27.reuse, R10 ;  /* 0x0000000a1b1e7220 */ /* 0x040fe20000410000 */
[-C--:B------:R-:W-:Y:S01]  /*a900*/  FMUL.FTZ R4, R27, R0.reuse ;  /* 0x000000001b047220 */ /* 0x080fe20000410000 */
[----:B------:R-:W-:Y:S02]  /*a910*/  HADD2.F32 R9, -RZ, R38.H0_H0 ;  /* 0x20000026ff097230 */ /* 0x000fe40000004100 */
        /* <DEDUP_REMOVED lines=23> */
[----:B------:R-:W-:-:S05]  /*aa90*/  F2FP.F16.F32.PACK_AB R10, R10, R31 ;  /* 0x0000001f0a0a723e */ /* 0x000fca00000000ff */
[----:B------:R0:W-:Y:S02]  /*aaa0*/  STS.128 [R3+0x20400], R8 ;  /* 0x0204000803007388 */ /* 0x0001e40000000c00 */
.L_x_5693:
[----:B------:R-:W-:Y:S05]  /*aab0*/  BSYNC B0 ;  /* 0x0000000000007941 */ /* 0x000fea0003800000 */
.L_x_5679:
        /* <DEDUP_REMOVED lines=8> */
.L_x_5676:
[----:B--2-4-:R-:W-:-:S05]  /*ab40*/  IMAD.U32 R0, RZ, RZ, UR37 ;  /* 0x00000025ff007e24 */ /* 0x014fca000f8e00ff */
[----:B------:R-:W-:-:S13]  /*ab50*/  ISETP.NE.AND P0, PT, R0, 0x3, PT ;  /* 0x000000030000780c */ /* 0x000fda0003f05270 */
[----:B------:R-:W-:Y:S05]  /*ab60*/  @!P0 BRA `(.L_x_5706) ;  /* 0x0000000000048947 */ /* 0x000fea0003800000 */
[----:B------:R-:W-:Y:S01]  /*ab70*/  BPT.TRAP 0x1 ;  /* 0x000000040000795c */ /* 0x000fe20000300000 */
.L_x_5706:
[----:B0-----:R-:W-:Y:S01]  /*ab80*/  IMAD R14, R18, 0x8, R2 ;  /* 0x00000008120e7824 */ /* 0x001fe200078e0202 */
[----:B------:R-:W-:-:S04]  /*ab90*/  SHF.L.U32 R57, R19, 0x1f, RZ ;  /* 0x0000001f13397819 */ /* 0x000fc800000006ff */
[----:B------:R0:W2:Y:S01]  /*aba0*/  SYNCS.PHASECHK.TRANS64.TRYWAIT P2, [R14+URZ+0x28c30], R57 ;  /* 0x028c30390e0075a7 */ /* 0x0000a2000804017f */
[----:B------:R-:W-:Y:S05]  /*abb0*/  @!P0 BRA `(.L_x_5707) ;  /* 0x0000000000048947 */ /* 0x000fea0003800000 */
[----:B------:R-:W-:Y:S01]  /*abc0*/  BPT.TRAP 0x1 ;  /* 0x000000040000795c */ /* 0x000fe20000300000 */
.L_x_5707:
[----:B------:R-:W4:Y:S02]  /*abd0*/  S2R R0, SR_TID.X ;  /* 0x0000000000007919 */ /* 0x000f240000002100 */
[----:B----4-:R-:W-:-:S04]  /*abe0*/  LOP3.LUT R0, R0, 0x7f, RZ, 0xc0, !PT ;  /* 0x0000007f00007812 */ /* 0x010fc800078ec0ff */
[----:B------:R-:W-:Y:S01]  /*abf0*/  ISETP.NE.AND P1, PT, R0, RZ, PT ;  /* 0x000000ff0000720c */ /* 0x000fe20003f25270 */
[----:B------:R-:W-:-:S05]  /*ac00*/  VIADD R0, R2, 0x22400 ;  /* 0x0002240002007836 */ /* 0x000fca0000000000 */
[----:B------:R-:W-:Y:S01]  /*ac10*/  SHF.R.U32.HI R0, RZ, 0x4, R0 ;  /* 0x00000004ff007819 */ /* 0x000fe20000011600 */
[----:B--2---:R-:W-:Y:S06]  /*ac20*/  @P2 BRA `(.L_x_5708) ;  /* 0x0000000000082947 */ /* 0x004fec0003800000 */
[----:B------:R-:W2:Y:S02]  /*ac30*/  SYNCS.PHASECHK.TRANS64.TRYWAIT P2, [R14+URZ+0x28c30], R57 ;  /* 0x028c30390e0075a7 */ /* 0x000ea4000804017f */
[----:B--2---:R-:W-:Y:S05]  /*ac40*/  @!P2 BRA `(.L_x_5709) ;  /* 0x0000018400e4a947 */ /* 0x004fea0003800000 */
.L_x_5708:
[----:B------:R-:W-:Y:S01]  /*ac50*/  LOP3.LUT R0, R0, 0x3fff, RZ, 0xc0, !PT ;  /* 0x00003fff00007812 */ /* 0x000fe200078ec0ff */
[----:B------:R-:W-:Y:S05]  /*ac60*/  WARPSYNC.ALL ;  /* 0x0000000000007948 */ /* 0x000fea0003800000 */
[----:B------:R-:W-:Y:S01]  /*ac70*/  LOP3.LUT R15, R0, 0x10000, RZ, 0xfc, !PT ;  /* 0x00010000000f7812 */ /* 0x000fe200078efcff */
[----:B------:R-:W-:Y:S01]  /*ac80*/  VIADD R0, R2, 0x20400 ;  /* 0x0002040002007836 */ /* 0x000fe20000000000 */
[----:B------:R-:W-:-:S03]  /*ac90*/  WARPGROUP.ARRIVE ;  /* 0x00000000000079c5 */ /* 0x000fc60000000000 */
[----:B-1----:R-:W-:Y:S01]  /*aca0*/  IMAD R6, R18, 0x200, R15 ;  /* 0x0000020012067824 */ /* 0x002fe200078e020f */
[----:B------:R-:W-:Y:S01]  /*acb0*/  ULDC.64 UR40, c[0x0][0x9e0] ;  /* 0x0002780000287ab9 */ /* 0x000fe20000000a00 */
[----:B---3--:R-:W-:Y:S01]  /*acc0*/  IMAD.MOV.U32 R7, RZ, RZ, 0x40000040 ;  /* 0x40000040ff077424 */ /* 0x008fe200078e00ff */
[----:B------:R-:W-:Y:S01]  /*acd0*/  SHF.R.U32.HI R0, RZ, 0x4, R0 ;  /* 0x00000004ff007819 */ /* 0x000fe20000011600 */
[----:B------:R-:W-:Y:S01]  /*ace0*/  IMAD.MOV.U32 R5, RZ, RZ, 0x40000040 ;  /* 0x40000040ff057424 */ /* 0x000fe200078e00ff */
[C---:B------:R-:W-:Y:S01]  /*acf0*/  R2UR UR6, R6.reuse ;  /* 0x00000000060672ca */ /* 0x040fe200000e0000 */
[----:B------:R-:W-:Y:S01]  /*ad00*/  VIADD R8, R6, 0x2 ;  /* 0x0000000206087836 */ /* 0x000fe20000000000 */
[----:B------:R-:W-:Y:S01]  /*ad10*/  LOP3.LUT R0, R0, 0x3fff, RZ, 0xc0, !PT ;  /* 0x00003fff00007812 */ /* 0x000fe200078ec0ff */
[----:B------:R-:W-:Y:S01]  /*ad20*/  IMAD.MOV.U32 R9, RZ, RZ, 0x40000040 ;  /* 0x40000040ff097424 */ /* 0x000fe200078e00ff */
[----:B------:R-:W-:Y:S01]  /*ad30*/  R2UR UR7, R7 ;  /* 0x00000000070772ca */ /* 0x000fe200000e0000 */
[----:B------:R-:W-:Y:S01]  /*ad40*/  IMAD.MOV.U32 R11, RZ, RZ, 0x40000040 ;  /* 0x40000040ff0b7424 */ /* 0x000fe200078e00ff */
[----:B------:R-:W-:Y:S01]  /*ad50*/  LOP3.LUT R4, R0, 0x10000, RZ, 0xfc, !PT ;  /* 0x0001000000047812 */ /* 0x000fe200078efcff */
[----:B------:R-:W-:Y:S01]  /*ad60*/  VIADD R12, R6, 0x4 ;  /* 0x00000004060c7836 */ /* 0x000fe20000000000 */
[----:B------:R-:W-:Y:S01]  /*ad70*/  R2UR UR5, R5 ;  /* 0x00000000050572ca */ /* 0x000fe200000e0000 */
[----:B------:R-:W-:Y:S01]  /*ad80*/  IMAD.MOV.U32 R13, RZ, RZ, 0x40000040 ;  /* 0x40000040ff0d7424 */ /* 0x000fe200078e00ff */
[C---:B------:R-:W-:Y:S01]  /*ad90*/  R2UR UR4, R4.reuse ;  /* 0x00000000040472ca */ /* 0x040fe200000e0000 */
[----:B------:R-:W-:Y:S01]  /*ada0*/  VIADD R10, R4, 0x2 ;  /* 0x00000002040a7836 */ /* 0x000fe20000000000 */
[----:B------:R-:W1:Y:S01]  /*adb0*/  LDC R0, c[0x0][0x448] ;  /* 0x00011200ff007b82 */ /* 0x000e620000000800 */
[----:B------:R-:W-:Y:S01]  /*adc0*/  IMAD.MOV.U32 R7, RZ, RZ, 0x40000040 ;  /* 0x40000040ff077424 */ /* 0x000fe200078e00ff */
[----:B------:R-:W-:Y:S01]  /*add0*/  UISETP.GE.AND UP0, UPT, UR41, 0x1, UPT ;  /* 0x000000012900788c */ /* 0x000fe2000bf06270 */
[----:B------:R-:W-:-:S03]  /*ade0*/  LEA R56, R168, 0xffffffc0, 0x6 ;  /* 0xffffffc0a8387811 */ /* 0x000fc600078e30ff */
[----:B------:R-:W-:Y:S01]  /*adf0*/  UP2UR UR47, UPR, URZ, 0x1 ;  /* 0x000000013f2f7883 */ /* 0x000fe20008000000 */
[----:B------:R-:W-:Y:S02]  /*ae00*/  IADD3 R58, -R185, R23, -R56 ;  /* 0x00000017b93a7210 */ /* 0x000fe40007ffe938 */
[----:B------:R-:W-:Y:S02]  /*ae10*/  PLOP3.LUT P3, PT, PT, PT, UP0, 0x40, 0x0 ;  /* 0x000000000000781c */ /* 0x000fe40003f6e808 */
[----:B------:R-:W-:Y:S01]  /*ae20*/  HGMMA.64x64x16.F32 R24, gdesc[UR4], RZ, !UPT, gsb0 ;  /* 0x00e00000041879f0 */ /* 0x000fe2000c0008ff */
[----:B------:R-:W-:Y:S01]  /*ae30*/  R2UR UR6, R8 ;  /* 0x00000000080672ca */ /* 0x000fe200000e0000 */
[----:B------:R-:W-:Y:S01]  /*ae40*/  VIADD R8, R4, 0x4 ;  /* 0x0000000404087836 */ /* 0x000fe20000000000 */
[----:B------:R-:W-:Y:S01]  /*ae50*/  R2UR UR7, R9 ;  /* 0x00000000090772ca */ /* 0x000fe200000e0000 */
[----:B------:R-:W-:Y:S01]  /*ae60*/  IMAD.MOV.U32 R9, RZ, RZ, 0x40000040 ;  /* 0x40000040ff097424 */ /* 0x000fe200078e00ff */
[----:B------:R-:W-:-:S02]  /*ae70*/  R2UR UR4, R10 ;  /* 0x000000000a0472ca */ /* 0x000fc400000e0000 */
[----:B------:R-:W-:Y:S02]  /*ae80*/  R2UR UR5, R11 ;  /* 0x000000000b0572ca */ /* 0x000fe400000e0000 */
[----:B-1----:R-:W-:Y:S01]  /*ae90*/  ISETP.NE.AND P2, PT, R0, 0x1, PT ;  /* 0x000000010000780c */ /* 0x002fe20003f45270 */
[----:B------:R-:W-:-:S12]  /*aea0*/  IMAD.IADD R0, R201, 0x1, R192 ;  /* 0x00000001c9007824 */ /* 0x000fd800078e02c0 */
[----:B------:R-:W1:Y:S01]  /*aeb0*/  @P2 LDC R3, c[0x0][0x44c] ;  /* 0x00011300ff032b82 */ /* 0x000e620000000800 */
[----:B------:R-:W-:Y:S02]  /*aec0*/  WARPGROUP.DEPBAR.LE gsb0, 0x0 ;  /* 0x00008000000079c5 */ /* 0x000fe40000010000 */
[----:B------:R-:W-:-:S06]  /*aed0*/  WARPGROUP.ARRIVE ;  /* 0x00000000000079c5 */ /* 0x000fcc0000000000 */
[----:B------:R-:W-:Y:S01]  /*aee0*/  HGMMA.64x64x16.F32 R24, gdesc[UR4], R24, gsb0 ;  /* 0x00e00000041879f0 */ /* 0x000fe20008000818 */
[----:B------:R-:W-:Y:S01]  /*aef0*/  R2UR UR6, R12 ;  /* 0x000000000c0672ca */ /* 0x000fe200000e0000 */
[----:B------:R-:W-:Y:S01]  /*af00*/  VIADD R12, R6, 0x6 ;  /* 0x00000006060c7836 */ /* 0x000fe20000000000 */
[----:B------:R-:W-:Y:S01]  /*af10*/  R2UR UR7, R13 ;  /* 0x000000000d0772ca */ /* 0x000fe200000e0000 */
[----:B------:R-:W-:Y:S01]  /*af20*/  VIADD R6, R4, 0x6 ;  /* 0x0000000604067836 */ /* 0x000fe20000000000 */
[----:B------:R-:W-:Y:S01]  /*af30*/  R2UR UR4, R8 ;  /* 0x00000000080472ca */ /* 0x000fe200000e0000 */
[----:B------:R-:W-:Y:S01]  /*af40*/  IMAD.MOV.U32 R13, RZ, RZ, 0x40000040 ;  /* 0x40000040ff0d7424 */ /* 0x000fe200078e00ff */
[----:B------:R-:W-:Y:S01]  /*af50*/  R2UR UR5, R9 ;  /* 0x00000000090572ca */ /* 0x000fe200000e0000 */
[----:B------:R-:W-:Y:S02]  /*af60*/  WARPGROUP.DEPBAR.LE gsb0, 0x0 ;  /* 0x00008000000079c5 */ /* 0x000fe40000010000 */
[----:B------:R-:W-:-:S10]  /*af70*/  WARPGROUP.ARRIVE ;  /* 0x00000000000079c5 */ /* 0x000fd40000000000 */
[----:B------:R-:W-:Y:S01]  /*af80*/  HGMMA.64x64x16.F32 R24, gdesc[UR4], R24, gsb0 ;  /* 0x00e00000041879f0 */ /* 0x000fe20008000818 */
[----:B------:R-:W-:Y:S01]  /*af90*/  R2UR UR6, R12 ;  /* 0x000000000c0672ca */ /* 0x000fe200000e0000 */
[----:B-1----:R-:W-:Y:S01]  /*afa0*/  @P2 IMAD.HI.U32 R12, R0, R3, RZ ;  /* 0x00000003000c2227 */ /* 0x002fe200078e00ff */
[----:B------:R-:W-:Y:S02]  /*afb0*/  R2UR UR7, R13 ;  /* 0x000000000d0772ca */ /* 0x000fe400000e0000 */
[----:B------:R-:W-:Y:S01]  /*afc0*/  R2UR UR4, R6 ;  /* 0x00000000060472ca */ /* 0x000fe200000e0000 */
[----:B------:R-:W1:Y:S01]  /*afd0*/  @P2 LDC R13, c[0x0][0x450] ;  /* 0x00011400ff0d2b82 */ /* 0x000e620000000800 */
[----:B------:R-:W-:Y:S01]  /*afe0*/  R2UR UR5, R7 ;  /* 0x00000000070572ca */ /* 0x000fe200000e0000 */
[----:B------:R-:W-:Y:S02]  /*aff0*/  IMAD.MOV.U32 R3, RZ, RZ, R0 ;  /* 0x000000ffff037224 */ /* 0x000fe400078e0000 */
[----:B------:R-:W-:-:S05]  /*b000*/  @!P1 VIADD R0, R14, 0x28c40 ;  /* 0x00028c400e009836 */ /* 0x000fca0000000000 */
[----:B------:R-:W-:Y:S02]  /*b010*/  @!P1 PRMT R0, RZ, 0x654, R0 ;  /* 0x00000654ff009816 */ /* 0x000fe40000000000 */
[----:B-1----:R-:W-:Y:S01]  /*b020*/  @P2 SHF.R.U32.HI R3, RZ, R13, R12 ;  /* 0x0000000dff032219 */ /* 0x002fe2000001160c */
[----:B------:R-:W-:-:S04]  /*b030*/  IMAD.MOV.U32 R13, RZ, RZ, -0x40 ;  /* 0xffffffc0ff0d7424 */ /* 0x000fc800078e00ff */
[----:B------:R-:W1:Y:S01]  /*b040*/  SHFL.IDX PT, R63, R3, RZ, 0x1c1f ;  /* 0x001c1fff033f7589 */ /* 0x000e6200000e0000 */
[----:B------:R-:W-:-:S04]  /*b050*/  IMAD R12, R168, R13, 0x41 ;  /* 0x00000041a80c7424 */ /* 0x000fc800078e020d */
[----:B------:R-:W-:Y:S01]  /*b060*/  VIADD R61, R12, 0xffffffff ;  /* 0xffffffff0c3d7836 */ /* 0x000fe20000000000 */
[----:B------:R-:W-:-:S05]  /*b070*/  IADD3 R13, -R185, R12, R23 ;  /* 0x0000000cb90d7210 */ /* 0x000fca0007ffe117 */
[----:B------:R-:W-:-:S04]  /*b080*/  IMAD.IADD R13, R13, 0x1, -R22 ;  /* 0x000000010d0d7824 */ /* 0x000fc800078e0a16 */
[----:B------:R-:W-:-:S05]  /*b090*/  VIADD R59, R13, UR40 ;  /* 0x000000280d3b7c36 */ /* 0x000fca0008000000 */
[----:B-1----:R-:W-:Y:S01]  /*b0a0*/  VIADDMNMX R12, R63, R59, R58, PT ;  /* 0x0000003b3f0c7246 */ /* 0x002fe2000380013a */
[----:B------:R-:W-:Y:S02]  /*b0b0*/  WARPGROUP.DEPBAR.LE gsb0, 0x0 ;  /* 0x00008000000079c5 */ /* 0x000fe40000010000 */
[----:B------:R-:W-:-:S06]  /*b0c0*/  WARPGROUP.ARRIVE ;  /* 0x00000000000079c5 */ /* 0x000fcc0000000000 */
[----:B------:R-:W-:Y:S01]  /*b0d0*/  HGMMA.64x64x16.F32 R24, gdesc[UR4], R24, gsb0 ;  /* 0x00e00000041879f0 */ /* 0x000fe20008000818 */
[----:B------:R-:W-:Y:S02]  /*b0e0*/  ULDC UR4, c[0x0][0x9dc] ;  /* 0x0002770000047ab9 */ /* 0x000fe40000000800 */
[----:B------:R-:W-:Y:S01]  /*b0f0*/  IMAD.U32 R21, RZ, RZ, UR4 ;  /* 0x00000004ff157e24 */ /* 0x000fe2000f8e00ff */
[----:B------:R-:W-:Y:S02]  /*b100*/  WARPGROUP.DEPBAR.LE gsb0, 0x0 ;  /* 0x00008000000079c5 */ /* 0x000fe40000010000 */
[----:B------:R1:W-:Y:S02]  /*b110*/  @!P1 SYNCS.ARRIVE.TRANS64.RED.A1T0 RZ, [R0+URZ], RZ ;  /* 0x000000ff00ff99a7 */ /* 0x0003e4000810043f */
[----:B-1----:R-:W-:-:S05]  /*b120*/  LOP3.LUT R0, RZ, R21, RZ, 0x33, !PT ;  /* 0x00000015ff007212 */ /* 0x002fca00078e33ff */
[----:B------:R-:W-:-:S04]  /*b130*/  IMAD.IADD R60, R13, 0x1, R0 ;  /* 0x000000010d3c7824 */ /* 0x000fc800078e0200 */
        /* <DEDUP_REMOVED lines=14> */
.L_x_5712:
[----:B------:R-:W-:-:S06]  /*b220*/  UISETP.NE.AND UP0, UPT, UR41, 0x1, UPT ;  /* 0x000000012900788c */ /* 0x000fcc000bf05270 */
[----:B------:R-:W-:-:S05]  /*b230*/  PLOP3.LUT P3, PT, PT, PT, UP0, 0x80, 0x0 ;  /* 0x000000000000781c */ /* 0x000fca0003f6f008 */
[----:B------:R-:W-:-:S08]  /*b240*/  @UP0 ULDC.64 UR4, c[0x0][0x9e8] ;  /* 0x00027a0000040ab9 */ /* 0x000fd00000000a00 */
[----:B------:R-:W-:-:S05]  /*b250*/  @P3 IMAD.HI.U32 R20, R0, UR4, RZ ;  /* 0x0000000400143c27 */ /* 0x000fca000f8e00ff */
[----:B------:R-:W-:-:S07]  /*b260*/  @P3 SHF.R.U32.HI R0, RZ, UR5, R20 ;  /* 0x00000005ff003c19 */ /* 0x000fce0008011614 */
.L_x_5713:
[----:B------:R-:W-:Y:S05]  /*b270*/  BSYNC B0 ;  /* 0x0000000000007941 */ /* 0x000fea0003800000 */
.L_x_5711:
[----:B------:R-:W-:-:S04]  /*b280*/  IMAD R0, R0, UR41, -R56 ;  /* 0x0000002900007c24 */ /* 0x000fc8000f8e0a38 */
[----:B------:R-:W-:-:S05]  /*b290*/  IMAD.IADD R0, R0, 0x1, -R185 ;  /* 0x0000000100007824 */ /* 0x000fca00078e0ab9 */
[----:B------:R-:W-:Y:S02]  /*b2a0*/  VIMNMX R13, R13, R0, !PT ;  /* 0x000000000d0d7248 */ /* 0x000fe40007fe0100 */
[----:B------:R-:W-:-:S07]  /*b2b0*/  VIADDMNMX R12, R0, UR41, R12, PT ;  /* 0x00000029000c7c46 */ /* 0x000fce000b80010c */
.L_x_5710:
[C---:B------:R-:W-:Y:S01]  /*b2c0*/  ISETP.GE.AND P3, PT, R61.reuse, 0x2, PT ;  /* 0x000000023d00780c */ /* 0x040fe20003f66270 */
[----:B------:R-:W1:Y:S01]  /*b2d0*/  SHFL.IDX PT, R3, R3, 0x1, 0x1c1f ;  /* 0x003c1f0003037f89 */ /* 0x000e6200000e0000 */
[----:B------:R-:W-:Y:S01]  /*b2e0*/  ISETP.GE.AND P4, PT, R61, 0x9, PT ;  /* 0x000000093d00780c */ /* 0x000fe20003f86270 */
[----:B------:R-:W-:Y:S01]  /*b2f0*/  UISETP.NE.AND UP0, UPT, UR47, URZ, UPT ;  /* 0x0000003f2f00728c */ /* 0x000fe2000bf05270 */
[C---:B------:R-:W-:Y:S02]  /*b300*/  ISETP.GT.AND P6, PT, R13.reuse, 0x1, !P3 ;  /* 0x000000010d00780c */ /* 0x040fe40005fc4270 */
[----:B------:R-:W-:Y:S02]  /*b310*/  ISETP.GT.AND P5, PT, R13, 0x8, !P4 ;  /* 0x000000080d00780c */ /* 0x000fe400067a4270 */
[C---:B------:R-:W-:Y:S02]  /*b320*/  ISETP.LT.OR P6, PT, R12.reuse, 0x2, P6 ;  /* 0x000000020c00780c */ /* 0x040fe400037c1670 */
[----:B------:R-:W-:-:S02]  /*b330*/  ISETP.LT.OR P5, PT, R12, 0x9, P5 ;  /* 0x000000090c00780c */ /* 0x000fc40002fa1670 */
[----:B-----5:R-:W-:Y:S02]  /*b340*/  FSEL R76, R25, -INF , !P6 ;  /* 0xff800000194c7808 */ /* 0x020fe40007000000 */
[----:B------:R-:W-:Y:S02]  /*b350*/  ISETP.GE.AND P6, PT, R61, 0xa, PT ;  /* 0x0000000a3d00780c */ /* 0x000fe40003fc6270 */
[----:B------:R-:W-:Y:S02]  /*b360*/  FSEL R74, R28, -INF , !P5 ;  /* 0xff8000001c4a7808 */ /* 0x000fe40006800000 */
[----:B------:R-:W-:Y:S02]  /*b370*/  ISETP.GT.AND P5, PT, R13, 0x9, !P6 ;  /* 0x000000090d00780c */ /* 0x000fe400077a4270 */
[----:B------:R-:W-:Y:S02]  /*b380*/  P2R R62, PR, RZ, 0x40 ;  /* 0x00000040ff3e7803 */ /* 0x000fe40000000000 */
[----:B------:R-:W-:-:S02]  /*b390*/  ISETP.LT.OR P5, PT, R12, 0xa, P5 ;  /* 0x0000000a0c00780c */ /* 0x000fc40002fa1670 */
[----:B------:R-:W-:Y:S02]  /*b3a0*/  ISETP.GE.AND P6, PT, R61, 0x11, PT ;  /* 0x000000113d00780c */ /* 0x000fe40003fc6270 */
[----:B------:R-:W-:Y:S01]  /*b3b0*/  FSEL R72, R29, -INF , !P5 ;  /* 0xff8000001d487808 */ /* 0x000fe20006800000 */
[----:B-1----:R-:W-:Y:S01]  /*b3c0*/  IMAD.IADD R29, R60, 0x1, R3 ;  /* 0x000000013c1d7824 */ /* 0x002fe200078e0203 */
        /* <DEDUP_REMOVED lines=48> */
[----:B------:R-:W-:Y:S02]  /*b6d0*/  VIADDMNMX R25, R3, R59, R58, PT ;  /* 0x0000003b03197246 */ /* 0x000fe4000380013a */
        /* <DEDUP_REMOVED lines=13> */
[----:B------:R-:W-:-:S04]  /*b7b0*/  ISETP.LT.OR P6, PT, R12, 0x3a, P6 ;  /* 0x0000003a0c00780c */ /* 0x000fc800037c1670 */
[----:B------:R-:W-:Y:S02]  /*b7c0*/  FSEL R24, R53, -INF , !P6 ;  /* 0xff80000035187808 */ /* 0x000fe40007000000 */
[----:B------:R-:W-:-:S13]  /*b7d0*/  PLOP3.LUT P6, PT, PT, PT, UP0, 0x40, 0x0 ;  /* 0x000000000000781c */ /* 0x000fda0003fce808 */
        /* <DEDUP_REMOVED lines=14> */
.L_x_5716:
[----:B------:R-:W-:-:S06]  /*b8c0*/  UISETP.NE.AND UP0, UPT, UR41, 0x1, UPT ;  /* 0x000000012900788c */ /* 0x000fcc000bf05270 */
[----:B------:R-:W-:-:S05]  /*b8d0*/  PLOP3.LUT P6, PT, PT, PT, UP0, 0x80, 0x0 ;  /* 0x000000000000781c */ /* 0x000fca0003fcf008 */
[----:B------:R-:W-:-:S08]  /*b8e0*/  @UP0 ULDC.64 UR4, c[0x0][0x9e8] ;  /* 0x00027a0000040ab9 */ /* 0x000fd00000000a00 */
[----:B------:R-:W-:Y:S01]  /*b8f0*/  @P6 IMAD.HI.U32 R12, R3, UR4, RZ ;  /* 0x00000004030c6c27 */ /* 0x000fe2000f8e00ff */
[----:B------:R-:W-:-:S13]  /*b900*/  PLOP3.LUT P6, PT, PT, PT, UP0, 0x80, 0x0 ;  /* 0x000000000000781c */ /* 0x000fda0003fcf008 */
[----:B------:R-:W-:-:S07]  /*b910*/  @P6 SHF.R.U32.HI R3, RZ, UR5, R12 ;  /* 0x00000005ff036c19 */ /* 0x000fce000801160c */
.L_x_5717:
[----:B------:R-:W-:Y:S05]  /*b920*/  BSYNC B0 ;  /* 0x0000000000007941 */ /* 0x000fea0003800000 */
.L_x_5715:
[----:B------:R-:W-:-:S04]  /*b930*/  IMAD R12, R3, UR41, -R56 ;  /* 0x00000029030c7c24 */ /* 0x000fc8000f8e0a38 */
[----:B------:R-:W-:-:S05]  /*b940*/  IMAD.IADD R12, R12, 0x1, -R185 ;  /* 0x000000010c0c7824 */ /* 0x000fca00078e0ab9 */
[----:B------:R-:W-:Y:S02]  /*b950*/  VIMNMX R29, R29, R12, !PT ;  /* 0x0000000c1d1d7248 */ /* 0x000fe40007fe0100 */
[----:B------:R-:W-:-:S07]  /*b960*/  VIADDMNMX R25, R12, UR41, R25, PT ;  /* 0x000000290c197c46 */ /* 0x000fce000b800119 */
.L_x_5714:
[----:B------:R-:W-:Y:S01]  /*b970*/  BAR.SYNC.DEFER_BLOCKING 0xf, 0x100 ;  /* 0x03c4000000007b1d */ /* 0x000fe20000010000 */
[----:B------:R-:W-:Y:S02]  /*b980*/  ISETP.GT.AND P3, PT, R29, 0x1, !P3 ;  /* 0x000000011d00780c */ /* 0x000fe40005f64270 */
[----:B------:R-:W-:Y:S02]  /*b990*/  FMNMX.FTZ R3, R164, R76, !PT ;  /* 0x0000004ca4037209 */ /* 0x000fe40007810000 */
[----:B------:R-:W-:Y:S01]  /*b9a0*/  ISETP.LT.OR P3, PT, R25, 0x2, P3 ;  /* 0x000000021900780c */ /* 0x000fe20001f61670 */
[----:B------:R-:W-:Y:S01]  /*b9b0*/  ULDC UR4, c[0x0][0x988] ;  /* 0x0002620000047ab9 */ /* 0x000fe20000000800 */
[----:B------:R-:W-:Y:S01]  /*b9c0*/  FMNMX.FTZ R3, R74, R3, !PT ;  /* 0x000000034a037209 */ /* 0x000fe20007810000 */
[----:B------:R-:W-:Y:S01]  /*b9d0*/  IMAD.U32 R13, RZ, RZ, UR4 ;  /* 0x00000004ff0d7e24 */ /* 0x000fe2000f8e00ff */
        /* <DEDUP_REMOVED lines=32> */
[----:B------:R-:W-:Y:S01]  /*bbe0*/  ISETP.GT.AND P4, PT, R29, 0x8, !P4 ;  /* 0x000000081d00780c */ /* 0x000fe20006784270 */
[----:B------:R-:W1:Y:S01]  /*bbf0*/  SHFL.BFLY PT, R12, R27, 0x2, 0x1f ;  /* 0x0c401f001b0c7f89 */ /* 0x000e6200000e0000 */
[C---:B------:R-:W-:Y:S02]  /*bc00*/  ISETP.LT.OR P3, PT, R25.reuse, 0x1a, P3 ;  /* 0x0000001a1900780c */ /* 0x040fe40001f61670 */
[----:B------:R-:W-:Y:S02]  /*bc10*/  ISETP.LT.OR P4, PT, R25, 0x9, P4 ;  /* 0x000000091900780c */ /* 0x000fe40002781670 */
[----:B------:R-:W-:Y:S02]  /*bc20*/  FSEL R60, R39, -INF , !P3 ;  /* 0xff800000273c7808 */ /* 0x000fe40005800000 */
[----:B------:R-:W-:Y:S02]  /*bc30*/  ISETP.NE.AND P3, PT, R37, RZ, PT ;  /* 0x000000ff2500720c */ /* 0x000fe40003f65270 */
        /* <DEDUP_REMOVED lines=8> */
[----:B------:R-:W-:Y:S02]  /*bcc0*/  ISETP.GT.AND P3, PT, R29, 0x21, !P3 ;  /* 0x000000211d00780c */ /* 0x000fe40005f64270 */
[----:B-1----:R-:W-:Y:S02]  /*bcd0*/  FMNMX.FTZ R31, R27, R12, !PT ;  /* 0x0000000c1b1f7209 */ /* 0x002fe40007810000 */
[C---:B------:R-:W-:Y:S02]  /*bce0*/  ISETP.LT.OR P3, PT, R25.reuse, 0x22, P3 ;  /* 0x000000221900780c */ /* 0x040fe40001f61670 */
[----:B------:R-:W-:Y:S01]  /*bcf0*/  ISETP.LT.OR P5, PT, R25, 0x39, P5 ;  /* 0x000000391900780c */ /* 0x000fe20002fa1670 */
[----:B------:R-:W1:Y:S01]  /*bd00*/  SHFL.BFLY PT, R12, R31, 0x1, 0x1f ;  /* 0x0c201f001f0c7f89 */ /* 0x000e6200000e0000 */
[----:B------:R-:W-:-:S02]  /*bd10*/  FSEL R62, R43, -INF , !P3 ;  /* 0xff8000002b3e7808 */ /* 0x000fc40005800000 */
[----:B------:R-:W-:Y:S02]  /*bd20*/  ISETP.NE.AND P3, PT, R41, RZ, PT ;  /* 0x000000ff2900720c */ /* 0x000fe40003f65270 */
[----:B------:R-:W-:Y:S02]  /*bd30*/  FSEL R54, R54, -INF , !P5 ;  /* 0xff80000036367808 */ /* 0x000fe40006800000 */
[----:B------:R-:W-:-:S04]  /*bd40*/  ISETP.GT.AND P3, PT, R29, 0x28, !P3 ;  /* 0x000000281d00780c */ /* 0x000fc80005f64270 */
[----:B------:R-:W-:-:S04]  /*bd50*/  ISETP.LT.OR P3, PT, R25, 0x29, P3 ;  /* 0x000000291900780c */ /* 0x000fc80001f61670 */
[----:B------:R-:W-:Y:S02]  /*bd60*/  FSEL R46, R46, -INF , !P3 ;  /* 0xff8000002e2e7808 */ /* 0x000fe40005800000 */
[----:B------:R-:W-:Y:S02]  /*bd70*/  ISETP.GT.AND P3, PT, R29, 0x29, !P4 ;  /* 0x000000291d00780c */ /* 0x000fe40006764270 */
[----:B------:R-:W-:Y:S02]  /*bd80*/  ISETP.NE.AND P4, PT, R73, RZ, PT ;  /* 0x000000ff4900720c */ /* 0x000fe40003f85270 */
[----:B------:R-:W-:Y:S02]  /*bd90*/  ISETP.LT.OR P3, PT, R25, 0x2a, P3 ;  /* 0x0000002a1900780c */ /* 0x000fe40001f61670 */
[----:B------:R-:W-:Y:S02]  /*bda0*/  ISETP.GT.AND P4, PT, R29, 0x31, !P4 ;  /* 0x000000311d00780c */ /* 0x000fe40006784270 */
[----:B------:R-:W-:-:S02]  /*bdb0*/  FSEL R64, R47, -INF , !P3 ;  /* 0xff8000002f407808 */ /* 0x000fc40005800000 */
[----:B------:R-:W-:Y:S02]  /*bdc0*/  ISETP.GT.AND P3, PT, R29, RZ, !P6 ;  /* 0x000000ff1d00720c */ /* 0x000fe40007764270 */
[----:B-1----:R-:W-:Y:S02]  /*bdd0*/  FMNMX.FTZ R12, R31, R12, !PT ;  /* 0x0000000c1f0c7209 */ /* 0x002fe40007810000 */
[----:B------:R-:W-:Y:S02]  /*bde0*/  ISETP.LT.OR P3, PT, R25, 0x1, P3 ;  /* 0x000000011900780c */ /* 0x000fe40001f61670 */
[----:B------:R-:W-:Y:S01]  /*bdf0*/  ISETP.NE.AND P6, PT, R49, RZ, PT ;  /* 0x000000ff3100720c */ /* 0x000fe20003fc5270 */
[----:B------:R-:W-:Y:S01]  /*be00*/  FMUL.FTZ R3, R12, R13 ;  /* 0x0000000d0c037220 */ /* 0x000fe20000410000 */
[----:B------:R-:W-:Y:S02]  /*be10*/  FSEL R26, R26, -INF , !P3 ;  /* 0xff8000001a1a7808 */ /* 0x000fe40005800000 */
[----:B------:R-:W-:-:S02]  /*be20*/  FSETP.NEU.FTZ.AND P3, PT, R12, -INF , PT ;  /* 0xff8000000c00780b */ /* 0x000fc40003f7d000 */
[----:B------:R-:W-:Y:S02]  /*be30*/  ISETP.LT.OR P4, PT, R25, 0x32, P4 ;  /* 0x000000321900780c */ /* 0x000fe40002781670 */
[----:B------:R-:W-:Y:S02]  /*be40*/  FSEL R33, R3, RZ, P3 ;  /* 0x000000ff03217208 */ /* 0x000fe40001800000 */
[----:B------:R-:W-:Y:S02]  /*be50*/  FMNMX.FTZ R3, R26, R36, !PT ;  /* 0x000000241a037209 */ /* 0x000fe40007810000 */
[----:B------:R-:W-:Y:S01]  /*be60*/  ISETP.NE.AND P3, PT, R45, RZ, PT ;  /* 0x000000ff2d00720c */ /* 0x000fe20003f65270 */
[--C-:B------:R-:W-:Y:S01]  /*be70*/  FFMA.FTZ R27, R76, R13, -R33.reuse ;  /* 0x0000000d4c1b7223 */ /* 0x100fe20000010821 */
[----:B------:R-:W-:Y:S01]  /*be80*/  FMNMX.FTZ R3, R30, R3, !PT ;  /* 0x000000031e037209 */ /* 0x000fe20007810000 */
[-CC-:B------:R-:W-:Y:S01]  /*be90*/  FFMA.FTZ R35, R20, R13.reuse, -R33.reuse ;  /* 0x0000000d14237223 */ /* 0x180fe20000010821 */
[----:B------:R-:W-:Y:S01]  /*bea0*/  ISETP.GT.AND P3, PT, R29, 0x30, !P3 ;  /* 0x000000301d00780c */ /* 0x000fe20005f64270 */
[--C-:B------:R-:W-:Y:S01]  /*beb0*/  FFMA.FTZ R0, R0, R13, -R33.reuse ;  /* 0x0000000d00007223 */ /* 0x100fe20000010821 */
[----:B------:R-:W-:Y:S01]  /*bec0*/  FMNMX.FTZ R3, R56, R3, !PT ;  /* 0x0000000338037209 */ /* 0x000fe20007810000 */
[--C-:B------:R-:W-:Y:S01]  /*bed0*/  FFMA.FTZ R164, R164, R13, -R33.reuse ;  /* 0x0000000da4a47223 */ /* 0x100fe20000010821 */
[----:B------:R-:W-:Y:S01]  /*bee0*/  ISETP.LT.OR P3, PT, R25, 0x31, P3 ;  /* 0x000000311900780c */ /* 0x000fe20001f61670 */
[----:B------:R-:W-:Y:S01]  /*bef0*/  MUFU.EX2 R31, R0 ;  /* 0x00000000001f7308 */ /* 0x000fe20000000800 */
[----:B------:R-:W-:Y:S01]  /*bf00*/  FMNMX.FTZ R3, R34, R3, !PT ;  /* 0x0000000322037209 */ /* 0x000fe20007810000 */
[-CC-:B------:R-:W-:Y:S01]  /*bf10*/  FFMA.FTZ R74, R74, R13.reuse, -R33.reuse ;  /* 0x0000000d4a4a7223 */ /* 0x180fe20000010821 */
[----:B------:R-:W-:Y:S01]  /*bf20*/  FSEL R50, R50, -INF , !P3 ;  /* 0xff80000032327808 */ /* 0x000fe20005800000 */
[--C-:B------:R-:W-:Y:S01]  /*bf30*/  FFMA.FTZ R70, R70, R13, -R33.reuse ;  /* 0x0000000d46467223 */ /* 0x100fe20000010821 */
[----:B------:R-:W-:Y:S01]  /*bf40*/  FMNMX.FTZ R3, R58, R3, !PT ;  /* 0x000000033a037209 */ /* 0x000fe20007810000 */
[-CC-:B------:R-:W-:Y:S01]  /*bf50*/  FFMA.FTZ R68, R68, R13.reuse, -R33.reuse ;  /* 0x0000000d44447223 */ /* 0x180fe20000010821 */
        /* <DEDUP_REMOVED lines=16> */
[----:B------:R-:W-:Y:S01]  /*c060*/  FFMA.FTZ R24, R24, R13, -R33 ;  /* 0x0000000d18187223 */ /* 0x000fe20000010821 */
[----:B------:R-:W-:Y:S01]  /*c070*/  MUFU.EX2 R164, R164 ;  /* 0x000000a400a47308 */ /* 0x000fe20000000800 */
[----:B------:R-:W-:-:S04]  /*c080*/  FMNMX.FTZ R3, R46, R3, !PT ;  /* 0x000000032e037209 */ /* 0x000fc80007810000 */
[----:B------:R-:W-:-:S03]  /*c090*/  FMNMX.FTZ R3, R64, R3, !PT ;  /* 0x0000000340037209 */ /* 0x000fc60007810000 */
[----:B------:R-:W1:Y:S01]  /*c0a0*/  MUFU.EX2 R27, R27 ;  /* 0x0000001b001b7308 */ /* 0x000e620000000800 */
[----:B------:R-:W-:-:S04]  /*c0b0*/  FMNMX.FTZ R3, R50, R3, !PT ;  /* 0x0000000332037209 */ /* 0x000fc80007810000 */
[----:B------:R-:W-:-:S03]  /*c0c0*/  FMNMX.FTZ R3, R78, R3, !PT ;  /* 0x000000034e037209 */ /* 0x000fc60007810000 */
[----:B------:R-:W-:Y:S01]  /*c0d0*/  MUFU.EX2 R74, R74 ;  /* 0x0000004a004a7308 */ /* 0x000fe20000000800 */
[----:B------:R-:W-:-:S04]  /*c0e0*/  FMNMX.FTZ R3, R54, R3, !PT ;  /* 0x0000000336037209 */ /* 0x000fc80007810000 */
[----:B------:R-:W-:-:S03]  /*c0f0*/  FMNMX.FTZ R3, R76, R3, !PT ;  /* 0x000000034c037209 */ /* 0x000fc60007810000 */
[----:B------:R-:W3:Y:S01]  /*c100*/  MUFU.EX2 R25, R25 ;  /* 0x0000001900197308 */ /* 0x000ee20000000800 */
[----:B-1----:R-:W-:Y:S01]  /*c110*/  FADD.FTZ R43, R164, R27 ;  /* 0x0000001ba42b7221 */ /* 0x002fe20000010000 */
[----:B------:R-:W1:Y:S01]  /*c120*/  SHFL.BFLY PT, R72, R3, 0x2, 0x1f ;  /* 0x0c401f0003487f89 */ /* 0x000e6200000e0000 */
[----:B------:R-:W-:-:S05]  /*c130*/  F2FP.F16.F32.PACK_AB R164, R27, R164 ;  /* 0x000000a41ba4723e */ /* 0x000fca00000000ff */
[----:B------:R-:W-:Y:S08]  /*c140*/  MUFU.EX2 R70, R70 ;  /* 0x0000004600467308 */ /* 0x000ff00000000800 */
[----:B------:R-:W4:Y:S01]  /*c150*/  MUFU.EX2 R29, R68 ;  /* 0x00000044001d7308 */ /* 0x000f220000000800 */
[----:B---3--:R-:W-:-:S07]  /*c160*/  F2FP.F16.F32.PACK_AB R166, R25, R74 ;  /* 0x0000004a19a6723e */ /* 0x008fce00000000ff */
[----:B------:R-:W3:Y:S01]  /*c170*/  MUFU.EX2 R66, R66 ;  /* 0x0000004200427308 */ /* 0x000ee20000000800 */
[----:B-1----:R-:W-:-:S05]  /*c180*/  FMNMX.FTZ R72, R3, R72, !PT ;  /* 0x0000004803487209 */ /* 0x002fca0007810000 */
[----:B------:R-:W1:Y:S02]  /*c190*/  SHFL.BFLY PT, R3, R72, 0x1, 0x1f ;  /* 0x0c201f0048037f89 */ /* 0x000e6400000e0000 */
[----:B------:R-:W-:Y:S01]  /*c1a0*/  MUFU.EX2 R40, R40 ;  /* 0x0000002800287308 */ /* 0x000fe20000000800 */
[----:B----4-:R-:W-:-:S07]  /*c1b0*/  F2FP.F16.F32.PACK_AB R160, R29, R70 ;  /* 0x000000461da0723e */ /* 0x010fce00000000ff */
[----:B------:R-:W4:Y:S01]  /*c1c0*/  MUFU.EX2 R35, R35 ;  /* 0x0000002300237308 */ /* 0x000f220000000800 */
[----:B---3--:R-:W-:-:S07]  /*c1d0*/  F2FP.F16.F32.PACK_AB R162, R31, R66 ;  /* 0x000000421fa2723e */ /* 0x008fce00000000ff */
[----:B------:R-:W-:Y:S01]  /*c1e0*/  MUFU.EX2 R44, R44 ;  /* 0x0000002c002c7308 */ /* 0x000fe20000000800 */
[----:B-1----:R-:W-:-:S07]  /*c1f0*/  FMNMX.FTZ R20, R72, R3, !PT ;  /* 0x0000000348147209 */ /* 0x002fce0007810000 */
[----:B------:R-:W1:Y:S01]  /*c200*/  MUFU.EX2 R37, R28 ;  /* 0x0000001c00257308 */ /* 0x000e620000000800 */
[----:B----4-:R-:W-:Y:S02]  /*c210*/  F2FP.F16.F32.PACK_AB R156, R35, R40 ;  /* 0x00000028239c723e */ /* 0x010fe400000000ff */
[C---:B------:R-:W-:Y:S01]  /*c220*/  FSETP.NEU.FTZ.AND P3, PT, R20.reuse, -INF , PT ;  /* 0xff8000001400780b */ /* 0x040fe20003f7d000 */
[----:B------:R-:W-:-:S04]  /*c230*/  FMUL.FTZ R0, R20, R13 ;  /* 0x0000000d14007220 */ /* 0x000fc80000410000 */
[----:B------:R3:W-:Y:S01]  /*c240*/  MUFU.EX2 R3, R24 ;  /* 0x0000001800037308 */ /* 0x0007e20000000800 */
[----:B------:R-:W-:Y:S01]  /*c250*/  FSEL R33, R0, RZ, P3 ;  /* 0x000000ff00217208 */ /* 0x000fe20001800000 */
[----:B------:R-:W-:-:S04]  /*c260*/  FADD.FTZ R0, R74, R43 ;  /* 0x0000002b4a007221 */ /* 0x000fc80000010000 */
        /* <DEDUP_REMOVED lines=9> */
[----:B------:R-:W-:Y:S01]  /*c300*/  FADD.FTZ R45, R25, R0 ;  /* 0x00000000192d7221 */ /* 0x000fe20000010000 */
[-CC-:B------:R-:W-:Y:S01]  /*c310*/  FFMA.FTZ R42, R42, R13.reuse, -R33.reuse ;  /* 0x0000000d2a2a7223 */ /* 0x180fe20000010821 */
[-CC-:B------:R-:W-:Y:S01]  /*c320*/  FFMA.FTZ R62, R62, R13.reuse, -R33.reuse ;  /* 0x0000000d3e3e7223 */ /* 0x180fe20000010821 */
[-C--:B------:R-:W-:Y:S01]  /*c330*/  FFMA.FTZ R46, R46, R13.reuse, -R33 ;  /* 0x0000000d2e2e7223 */ /* 0x080fe20000010821 */
[----:B------:R-:W4:Y:S01]  /*c340*/  MUFU.EX2 R26, R26 ;  /* 0x0000001a001a7308 */ /* 0x000f220000000800 */
[----:B---3--:R-:W-:Y:S01]  /*c350*/  FADD.FTZ R24, R70, R45 ;  /* 0x0000002d46187221 */ /* 0x008fe20000010000 */
[-CC-:B------:R-:W-:Y:S01]  /*c360*/  FFMA.FTZ R64, R64, R13.reuse, -R33.reuse ;  /* 0x0000000d40407223 */ /* 0x180fe20000010821 */
[-CC-:B------:R-:W-:Y:S01]  /*c370*/  FFMA.FTZ R50, R50, R13.reuse, -R33.reuse ;  /* 0x0000000d32327223 */ /* 0x180fe20000010821 */
[-CC-:B------:R-:W-:Y:S01]  /*c380*/  FFMA.FTZ R78, R78, R13.reuse, -R33.reuse ;  /* 0x0000000d4e4e7223 */ /* 0x180fe20000010821 */
[----:B------:R-:W-:Y:S01]  /*c390*/  FADD.FTZ R47, R29, R24 ;  /* 0x000000181d2f7221 */ /* 0x000fe20000010000 */
[-CC-:B------:R-:W-:Y:S01]  /*c3a0*/  FFMA.FTZ R54, R54, R13.reuse, -R33.reuse ;  /* 0x0000000d36367223 */ /* 0x180fe20000010821 */
[----:B------:R-:W-:Y:S01]  /*c3b0*/  FFMA.FTZ R33, R76, R13, -R33 ;  /* 0x0000000d4c217223 */ /* 0x000fe20000010821 */
[----:B------:R-:W3:Y:S01]  /*c3c0*/  MUFU.EX2 R30, R30 ;  /* 0x0000001e001e7308 */ /* 0x000ee20000000800 */
[----:B------:R-:W-:Y:S01]  /*c3d0*/  FADD.FTZ R24, R66, R47 ;  /* 0x0000002f42187221 */ /* 0x000fe20000010000 */
[----:B-1----:R-:W-:-:S06]  /*c3e0*/  F2FP.F16.F32.PACK_AB R158, R37, R44 ;  /* 0x0000002c259e723e */ /* 0x002fcc00000000ff */
[----:B------:R-:W1:Y:S01]  /*c3f0*/  MUFU.EX2 R167, R56 ;  /* 0x0000003800a77308 */ /* 0x000e620000000800 */
[----:B----4-:R-:W-:Y:S01]  /*c400*/  FADD.FTZ R43, R26, R165 ;  /* 0x000000a51a2b7221 */ /* 0x010fe20000010000 */
[----:B------:R-:W-:-:S06]  /*c410*/  F2FP.F16.F32.PACK_AB R165, R165, R26 ;  /* 0x0000001aa5a5723e */ /* 0x000fcc00000000ff */
[----:B------:R-:W4:Y:S01]  /*c420*/  MUFU.EX2 R34, R34 ;  /* 0x0000002200227308 */ /* 0x000f220000000800 */
[----:B---3--:R-:W-:-:S07]  /*c430*/  FADD.FTZ R0, R30, R43 ;  /* 0x0000002b1e007221 */ /* 0x008fce0000010000 */
[----:B------:R-:W3:Y:S01]  /*c440*/  MUFU.EX2 R161, R58 ;  /* 0x0000003a00a17308 */ /* 0x000ee20000000800 */
[C---:B-1----:R-:W-:Y:S01]  /*c450*/  FADD.FTZ R45, R167.reuse, R0 ;  /* 0x00000000a72d7221 */ /* 0x042fe20000010000 */
[----:B------:R-:W-:-:S05]  /*c460*/  F2FP.F16.F32.PACK_AB R167, R167, R30 ;  /* 0x0000001ea7a7723e */ /* 0x000fca00000000ff */
[----:B------:R1:W-:Y:S01]  /*c470*/  STSM.16.M88.4 [R196+0x26800], R164 ;  /* 0x026800a4c4007844 */ /* 0x0003e20000000200 */
[----:B------:R-:W5:Y:S01]  /*c480*/  MUFU.EX2 R38, R38 ;  /* 0x0000002600267308 */ /* 0x000f620000000800 */
[----:B----4-:R-:W-:Y:S01]  /*c490*/  FADD.FTZ R0, R34, R45 ;  /* 0x0000002d22007221 */ /* 0x010fe20000010000 */
[----:B------:R-:W-:-:S04]  /*c4a0*/  FADD.FTZ R45, R31, R24 ;  /* 0x000000181f2d7221 */ /* 0x000fc80000010000 */
[----:B------:R-:W-:Y:S02]  /*c4b0*/  FADD.FTZ R24, R40, R45 ;  /* 0x0000002d28187221 */ /* 0x000fe40000010000 */
[----:B------:R-:W4:Y:S01]  /*c4c0*/  MUFU.EX2 R163, R60 ;  /* 0x0000003c00a37308 */ /* 0x000f220000000800 */
[C---:B---3--:R-:W-:Y:S01]  /*c4d0*/  FADD.FTZ R27, R161.reuse, R0 ;  /* 0x00000000a11b7221 */ /* 0x048fe20000010000 */
[----:B------:R-:W-:-:S06]  /*c4e0*/  F2FP.F16.F32.PACK_AB R161, R161, R34 ;  /* 0x00000022a1a1723e */ /* 0x000fcc00000000ff */
[----:B------:R-:W3:Y:S01]  /*c4f0*/  MUFU.EX2 R42, R42 ;  /* 0x0000002a002a7308 */ /* 0x000ee20000000800 */
[----:B-----5:R-:W-:Y:S01]  /*c500*/  FADD.FTZ R0, R38, R27 ;  /* 0x0000001b26007221 */ /* 0x020fe20000010000 */
[----:B------:R-:W-:-:S06]  /*c510*/  FADD.FTZ R27, R35, R24 ;  /* 0x00000018231b7221 */ /* 0x000fcc0000010000 */
[----:B------:R-:W5:Y:S01]  /*c520*/  MUFU.EX2 R157, R62 ;  /* 0x0000003e009d7308 */ /* 0x000f620000000800 */
[C---:B----4-:R-:W-:Y:S01]  /*c530*/  FADD.FTZ R25, R163.reuse, R0 ;  /* 0x00000000a3197221 */ /* 0x050fe20000010000 */
[----:B------:R-:W-:-:S05]  /*c540*/  F2FP.F16.F32.PACK_AB R163, R163, R38 ;  /* 0x00000026a3a3723e */ /* 0x000fca00000000ff */
[----:B------:R1:W-:Y:S01]  /*c550*/  STSM.16.M88.4 [R199], R160 ;  /* 0x000000a0c7007844 */ /* 0x0003e20000000200 */
[----:B------:R-:W4:Y:S01]  /*c560*/  MUFU.EX2 R46, R46 ;  /* 0x0000002e002e7308 */ /* 0x000f220000000800 */
[----:B---3--:R-:W-:-:S07]  /*c570*/  FADD.FTZ R0, R42, R25 ;  /* 0x000000192a007221 */ /* 0x008fce0000010000 */
[----:B------:R-:W3:Y:S01]  /*c580*/  MUFU.EX2 R41, R64 ;  /* 0x0000004000297308 */ /* 0x000ee20000000800 */
[C---:B-----5:R-:W-:Y:S01]  /*c590*/  FADD.FTZ R25, R157.reuse, R0 ;  /* 0x000000009d197221 */ /* 0x060fe20000010000 */
[----:B------:R-:W-:Y:S01]  /*c5a0*/  FADD.FTZ R0, R44, R27 ;  /* 0x0000001b2c007221 */ /* 0x000fe20000010000 */
[----:B------:R-:W-:-:S03]  /*c5b0*/  F2FP.F16.F32.PACK_AB R157, R157, R42 ;  /* 0x0000002a9d9d723e */ /* 0x000fc600000000ff */
[----:B------:R-:W-:Y:S02]  /*c5c0*/  FADD.FTZ R37, R37, R0 ;  /* 0x0000000025257221 */ /* 0x000fe40000010000 */
[----:B------:R-:W-:Y:S01]  /*c5d0*/  MUFU.EX2 R48, R48 ;  /* 0x0000003000307308 */ /* 0x000fe20000000800 */
[----:B----4-:R-:W-:-:S07]  /*c5e0*/  FADD.FTZ R24, R46, R25 ;  /* 0x000000192e187221 */ /* 0x010fce0000010000 */
[----:B------:R-:W4:Y:S01]  /*c5f0*/  MUFU.EX2 R39, R32 ;  /* 0x0000002000277308 */ /* 0x000f220000000800 */
[C---:B---3--:R-:W-:Y:S01]  /*c600*/  F2FP.F16.F32.PACK_AB R159, R41.reuse, R46 ;  /* 0x0000002e299f723e */ /* 0x048fe200000000ff */
[----:B------:R-:W-:-:S04]  /*c610*/  FADD.FTZ R41, R41, R24 ;  /* 0x0000001829297221 */ /* 0x000fc80000010000 */
[----:B------:R1:W-:Y:S02]  /*c620*/  STSM.16.M88.4 [R197], R156 ;  /* 0x0000009cc5007844 */ /* 0x0003e40000000200 */
[----:B------:R-:W-:Y:S08]  /*c630*/  MUFU.EX2 R50, R50 ;  /* 0x0000003200327308 */ /* 0x000ff00000000800 */
[----:B------:R-:W3:Y:S01]  /*c640*/  MUFU.EX2 R43, R78 ;  /* 0x0000004e002b7308 */ /* 0x000ee20000000800 */
[----:B----4-:R-:W-:Y:S01]  /*c650*/  F2FP.F16.F32.PACK_AB R152, R39, R48 ;  /* 0x000000302798723e */ /* 0x010fe200000000ff */
[----:B------:R-:W-:-:S04]  /*c660*/  FADD.FTZ R48, R48, R37 ;  /* 0x0000002530307221 */ /* 0x000fc80000010000 */
[----:B------:R-:W-:Y:S02]  /*c670*/  FADD.FTZ R39, R39, R48 ;  /* 0x0000003027277221 */ /* 0x000fe40000010000 */
[----:B------:R-:W4:Y:S08]  /*c680*/  MUFU.EX2 R52, R52 ;  /* 0x0000003400347308 */ /* 0x000f300000000800 */
[----:B------:R-:W-:Y:S01]  /*c690*/  MUFU.EX2 R54, R54 ;  /* 0x0000003600367308 */ /* 0x000fe20000000800 */
[----:B---3--:R-:W-:Y:S01]  /*c6a0*/  F2FP.F16.F32.PACK_AB R153, R43, R50 ;  /* 0x000000322b99723e */ /* 0x008fe200000000ff */
[----:B------:R-:W-:-:S04]  /*c6b0*/  FADD.FTZ R50, R50, R41 ;  /* 0x0000002932327221 */ /* 0x000fc80000010000 */
[----:B------:R-:W-:Y:S02]  /*c6c0*/  FADD.FTZ R43, R43, R50 ;  /* 0x000000322b2b7221 */ /* 0x000fe40000010000 */
[----:B------:R-:W3:Y:S01]  /*c6d0*/  MUFU.EX2 R33, R33 ;  /* 0x0000002100217308 */ /* 0x000ee20000000800 */
[----:B----4-:R-:W-:Y:S01]  /*c6e0*/  F2FP.F16.F32.PACK_AB R154, R3, R52 ;  /* 0x00000034039a723e */ /* 0x010fe200000000ff */
[----:B------:R-:W-:-:S04]  /*c6f0*/  FADD.FTZ R0, R52, R39 ;  /* 0x0000002734007221 */ /* 0x000fc80000010000 */
[----:B------:R-:W-:Y:S01]  /*c700*/  FADD.FTZ R0, R3, R0 ;  /* 0x0000000003007221 */ /* 0x000fe20000010000 */
[----:B---3--:R-:W-:Y:S01]  /*c710*/  F2FP.F16.F32.PACK_AB R155, R33, R54 ;  /* 0x00000036219b723e */ /* 0x008fe200000000ff */
[----:B------:R-:W-:-:S04]  /*c720*/  FADD.FTZ R54, R54, R43 ;  /* 0x0000002b36367221 */ /* 0x000fc80000010000 */
[----:B------:R1:W-:Y:S01]  /*c730*/  STSM.16.M88.4 [R198], R152 ;  /* 0x00000098c6007844 */ /* 0x0003e20000000200 */
[----:B------:R-:W-:Y:S01]  /*c740*/  FADD.FTZ R3, R33, R54 ;  /* 0x0000003621037221 */ /* 0x000fe20000010000 */
[----:B------:R-:W-:Y:S06]  /*c750*/  @!P0 BRA `(.L_x_5718) ;  /* 0x0000000000048947 */ /* 0x000fec0003800000 */
[----:B------:R-:W-:Y:S01]  /*c760*/  BPT.TRAP 0x1 ;  /* 0x000000040000795c */ /* 0x000fe20000300000 */
.L_x_5718:
[----:B------:R3:W4:Y:S01]  /*c770*/  SYNCS.PHASECHK.TRANS64.TRYWAIT P3, [R14+URZ+0x28c50], R57 ;  /* 0x028c50390e0075a7 */ /* 0x000722000806017f */
[----:B------:R-:W-:Y:S05]  /*c780*/  @!P0 BRA `(.L_x_5719) ;  /* 0x0000000000048947 */ /* 0x000fea0003800000 */
[----:B------:R-:W-:Y:S01]  /*c790*/  BPT.TRAP 0x1 ;  /* 0x000000040000795c */ /* 0x000fe20000300000 */
.L_x_5719:
[----:B------:R-:W0:Y:S01]  /*c7a0*/  @P2 LDC R27, c[0x0][0x44c] ;  /* 0x00011300ff1b2b82 */ /* 0x000e220000000800 */
[----:B------:R-:W-:Y:S01]  /*c7b0*/  ULDC UR44, c[0x0][0x9e4] ;  /* 0x00027900002c7ab9 */ /* 0x000fe20000000800 */
[----:B------:R-:W-:Y:S01]  /*c7c0*/  ULDC UR45, c[0x0][0x9dc] ;  /* 0x00027700002d7ab9 */ /* 0x000fe20000000800 */
[----:B------:R-:W-:Y:S01]  /*c7d0*/  ULDC UR39, c[0x0][0x988] ;  /* 0x0002620000277ab9 */ /* 0x000fe20000000800 */
[----:B------:R-:W-:Y:S01]  /*c7e0*/  ULDC UR46, c[0x0][0x9e0] ;  /* 0x00027800002e7ab9 */ /* 0x000fe20000000800 */
[----:B------:R-:W-:Y:S01]  /*c7f0*/  BSSY B0, `(.L_x_5720) ;  /* 0x0000006000007945 */ /* 0x000fe20003800000 */
[----:B------:R-:W-:Y:S02]  /*c800*/  IMAD R28, R18, 0x1000, R190 ;  /* 0x00001000121c7824 */ /* 0x000fe400078e02be */
[----:B------:R-:W0:Y:S01]  /*c810*/  @P2 LDC R30, c[0x0][0x450] ;  /* 0x00011400ff1e2b82 */ /* 0x000e220000000800 */
[----:B----4-:R-:W-:Y:S05]  /*c820*/  @P3 BRA `(.L_x_5721) ;  /* 0x0000000000083947 */ /* 0x010fea0003800000 */
[----:B------:R-:W4:Y:S02]  /*c830*/  SYNCS.PHASECHK.TRANS64.TRYWAIT P3, [R14+URZ+0x28c50], R57 ;  /* 0x028c50390e0075a7 */ /* 0x000f24000806017f */
[----:B----4-:R-:W-:Y:S05]  /*c840*/  @!P3 BRA `(.L_x_5722) ;  /* 0x0000016800f8b947 */ /* 0x010fea0003800000 */
.L_x_5721:
[----:B------:R-:W-:Y:S05]  /*c850*/  BSYNC B0 ;  /* 0x0000000000007941 */ /* 0x000fea0003800000 */
.L_x_5720:
[----:B------:R-:W-:Y:S01]  /*c860*/  IMAD.MOV.U32 R24, RZ, RZ, R28 ;  /* 0x000000ffff187224 */ /* 0x000fe200078e001c */
[----:B------:R-:W-:Y:S01]  /*c870*/  UISETP.NE.AND UP0, UPT, UR47, URZ, UPT ;  /* 0x0000003f2f00728c */ /* 0x000fe2000bf05270 */
[----:B------:R-:W-:Y:S02]  /*c880*/  IMAD.MOV.U32 R25, RZ, RZ, 0x40000040 ;  /* 0x40000040ff197424 */ /* 0x000fe400078e00ff */
[----:B0-----:R-:W-:Y:S01]  /*c890*/  @P2 IMAD.HI.U32 R27, R192, R27, RZ ;  /* 0x0000001bc01b2227 */ /* 0x001fe200078e00ff */
[----:B------:R-:W-:Y:S02]  /*c8a0*/  R2UR UR6, R24 ;  /* 0x00000000180672ca */ /* 0x000fe400000e0000 */
[C---:B------:R-:W-:Y:S01]  /*c8b0*/  R2UR UR7, R25.reuse ;  /* 0x00000000190772ca */ /* 0x040fe200000e0000 */
[----:B------:R-:W-:Y:S01]  /*c8c0*/  IMAD.MOV.U32 R169, RZ, RZ, R192 ;  /* 0x000000ffffa97224 */ /* 0x000fe200078e00c0 */
[----:B------:R-:W-:Y:S01]  /*c8d0*/  @P2 SHF.R.U32.HI R169, RZ, R30, R27 ;  /* 0x0000001effa92219 */ /* 0x000fe2000001161b */
[C---:B------:R-:W-:Y:S01]  /*c8e0*/  VIADD R24, R28.reuse, 0x80 ;  /* 0x000000801c187836 */ /* 0x040fe20000000000 */
[----:B------:R-:W-:Y:S01]  /*c8f0*/  R2UR UR11, R25 ;  /* 0x00000000190b72ca */ /* 0x000fe200000e0000 */
[C---:B------:R-:W-:Y:S01]  /*c900*/  VIADD R26, R28.reuse, 0x100 ;  /* 0x000001001c1a7836 */ /* 0x040fe20000000000 */
[----:B------:R-:W-:Y:S01]  /*c910*/  PLOP3.LUT P3, PT, PT, PT, UP0, 0x40, 0x0 ;  /* 0x000000000000781c */ /* 0x000fe20003f6e808 */
[----:B------:R-:W-:Y:S01]  /*c920*/  VIADD R28, R28, 0x180 ;  /* 0x000001801c1c7836 */ /* 0x000fe20000000000 */
[----:B------:R-:W-:Y:S01]  /*c930*/  R2UR UR10, R24 ;  /* 0x00000000180a72ca */ /* 0x000fe200000e0000 */
[----:B------:R-:W-:Y:S01]  /*c940*/  IMAD.MOV.U32 R27, RZ, RZ, 0x40000040 ;  /* 0x40000040ff1b7424 */ /* 0x000fe200078e00ff */
[----:B------:R-:W-:Y:S01]  /*c950*/  R2UR UR14, R26 ;  /* 0x000000001a0e72ca */ /* 0x000fe200000e0000 */
[----:B------:R-:W-:Y:S01]  /*c960*/  IMAD.MOV.U32 R29, RZ, RZ, 0x40000040 ;  /* 0x40000040ff1d7424 */ /* 0x000fe200078e00ff */
[----:B------:R-:W-:Y:S01]  /*c970*/  R2UR UR18, R28 ;  /* 0x000000001c1272ca */ /* 0x000fe200000e0000 */
[----:B--234-:R-:W-:Y:S01]  /*c980*/  @!P1 VIADD R14, R14, 0x28c60 ;  /* 0x00028c600e0e9836 */ /* 0x01cfe20000000000 */
[----:B------:R-:W-:-:S02]  /*c990*/  R2UR UR15, R27 ;  /* 0x000000001b0f72ca */ /* 0x000fc400000e0000 */
[----:B------:R-:W-:Y:S02]  /*c9a0*/  R2UR UR19, R29 ;  /* 0x000000001d1372ca */ /* 0x000fe400000e0000 */
[----:B------:R-:W-:Y:S01]  /*c9b0*/  WARPGROUP.ARRIVE ;  /* 0x00000000000079c5 */ /* 0x000fe20000000000 */
[----:B------:R-:W-:-:S05]  /*c9c0*/  @!P1 PRMT R14, RZ, 0x654, R14 ;  /* 0x00000654ff0e9816 */ /* 0x000fca000000000e */
        /* <DEDUP_REMOVED lines=19> */
[----:B0-----:R-:W0:Y:S01]  /*cb00*/  FENCE.VIEW.ASYNC.S ;  /* 0x00000000000073c6 */ /* 0x001e220000000000 */
[----:B-1----:R-:W-:-:S05]  /*cb10*/  IADD3 R152, R169, R23, -R22 ;  /* 0x00000017a9987210 */ /* 0x002fca0007ffe816 */
[----:B------:R-:W-:Y:S01]  /*cb20*/  VIADD R153, R152, UR40 ;  /* 0x0000002898997c36 */ /* 0x000fe20008000000 */
[----:B0-----:R-:W-:Y:S01]  /*cb30*/  NOP ;  /* 0x0000000000007918 */ /* 0x001fe20000000000 */
[----:B------:R-:W-:Y:S06]  /*cb40*/  BAR.ARV 0xe, 0x100 ;  /* 0x0384000000007b1d */ /* 0x000fec0000002000 */
[----:B------:R0:W-:Y:S02]  /*cb50*/  @!P1 SYNCS.ARRIVE.TRANS64.RED.A1T0 RZ, [R14+URZ], RZ ;  /* 0x000000ff0eff99a7 */ /* 0x0001e4000810043f */
[----:B0-----:R-:W-:Y:S01]  /*cb60*/  VIADD R14, R168, 0xfffffffe ;  /* 0xfffffffea80e7836 */ /* 0x001fe20000000000 */
[----:B------:R-:W-:Y:S06]  /*cb70*/  @P3 BRA `(.L_x_5723) ;  /* 0x0000000000543947 */ /* 0x000fec0003800000 */
[C---:B------:R-:W-:Y:S01]  /*cb80*/  ISETP.GT.AND P3, PT, R152.reuse, RZ, PT ;  /* 0x000000ff9800720c */ /* 0x040fe20003f64270 */
[----:B------:R-:W-:Y:S01]  /*cb90*/  BSSY B0, `(.L_x_5724) ;  /* 0x0000010000007945 */ /* 0x000fe20003800000 */
[----:B------:R-:W-:-:S11]  /*cba0*/  VIADD R154, R152, 0xffffffff ;  /* 0xffffffff989a7836 */ /* 0x000fd60000000000 */
[----:B------:R-:W-:Y:S05]  /*cbb0*/  @P3 BRA `(.L_x_5725) ;  /* 0x0000000000203947 */ /* 0x000fea0003800000 */
[----:B------:R-:W-:Y:S01]  /*cbc0*/  UISETP.NE.AND UP0, UPT, UR41, 0x1, UPT ;  /* 0x000000012900788c */ /* 0x000fe2000bf05270 */
[----:B------:R-:W-:-:S05]  /*cbd0*/  IMAD.MOV R152, RZ, RZ, -R152 ;  /* 0x000000ffff987224 */ /* 0x000fca00078e0a98 */
[----:B------:R-:W-:-:S05]  /*cbe0*/  PLOP3.LUT P3, PT, PT, PT, UP0, 0x80, 0x0 ;  /* 0x000000000000781c */ /* 0x000fca0003f6f008 */
[----:B------:R-:W-:-:S08]  /*cbf0*/  @UP0 ULDC.64 UR4, c[0x0][0x9e8] ;  /* 0x00027a0000040ab9 */ /* 0x000fd00000000a00 */
[----:B------:R-:W-:-:S05]  /*cc00*/  @P3 IMAD.HI.U32 R154, R152, UR4, RZ ;  /* 0x00000004989a3c27 */ /* 0x000fca000f8e00ff */
[----:B------:R-:W-:-:S04]  /*cc10*/  @P3 SHF.R.U32.HI R152, RZ, UR5, R154 ;  /* 0x00000005ff983c19 */ /* 0x000fc8000801169a */
[----:B------:R-:W-:Y:S01]  /*cc20*/  LOP3.LUT R154, RZ, R152, RZ, 0x33, !PT ;  /* 0x00000098ff9a7212 */ /* 0x000fe200078e33ff */
[----:B------:R-:W-:Y:S06]  /*cc30*/  BRA `(.L_x_5726) ;  /* 0x0000000000147947 */ /* 0x000fec0003800000 */
.L_x_5725:
[----:B------:R-:W-:-:S06]  /*cc40*/  UISETP.NE.AND UP0, UPT, UR41, 0x1, UPT ;  /* 0x000000012900788c */ /* 0x000fcc000bf05270 */
[----:B------:R-:W-:-:S05]  /*cc50*/  PLOP3.LUT P3, PT, PT, PT, UP0, 0x80, 0x0 ;  /* 0x000000000000781c */ /* 0x000fca0003f6f008 */
[----:B------:R-:W-:-:S08]  /*cc60*/  @UP0 ULDC.64 UR4, c[0x0][0x9e8] ;  /* 0x00027a0000040ab9 */ /* 0x000fd00000000a00 */
[----:B------:R-:W-:-:S05]  /*cc70*/  @P3 IMAD.HI.U32 R152, R154, UR4, RZ ;  /* 0x000000049a983c27 */ /* 0x000fca000f8e00ff */
[----:B------:R-:W-:-:S07]  /*cc80*/  @P3 SHF.R.U32.HI R154, RZ, UR5, R152 ;  /* 0x00000005ff9a3c19 */ /* 0x000fce0008011698 */
.L_x_5726:
[----:B------:R-:W-:Y:S05]  /*cc90*/  BSYNC B0 ;  /* 0x0000000000007941 */ /* 0x000fea0003800000 */
.L_x_5724:
[----:B------:R-:W-:-:S04]  /*cca0*/  IMAD.U32 R152, RZ, RZ, UR41 ;  /* 0x00000029ff987e24 */ /* 0x000fc8000f8e00ff */
[----:B------:R-:W-:-:S05]  /*ccb0*/  IMAD R154, R154, R152, UR41 ;  /* 0x000000299a9a7e24 */ /* 0x000fca000f8e0298 */
[----:B------:R-:W-:-:S07]  /*ccc0*/  VIMNMX R153, R153, R154, PT ;  /* 0x0000009a99997248 */ /* 0x000fce0003fe0100 */
.L_x_5723:
[----:B------:R-:W-:Y:S01]  /*ccd0*/  SHF.R.S32.HI R152, RZ, 0x1f, R153 ;  /* 0x0000001fff987819 */ /* 0x000fe20000011499 */
[----:B------:R-:W-:Y:S03]  /*cce0*/  BSSY B1, `(.L_x_5727) ;  /* 0x0000252000017945 */ /* 0x000fe60003800000 */
[----:B------:R-:W-:-:S04]  /*ccf0*/  LEA.HI R152, R152, R153, RZ, 0x6 ;  /* 0x0000009998987211 */ /* 0x000fc800078f30ff */
[----:B------:R-:W-:-:S04]  /*cd00*/  SHF.R.S32.HI R152, RZ, 0x6, R152 ;  /* 0x00000006ff987819 */ /* 0x000fc80000011498 */
[----:B------:R-:W-:-:S04]  /*cd10*/  VIMNMX R210, R202, R152, !PT ;  /* 0x00000098cad27248 */ /* 0x000fc80007fe0100 */
[----:B------:R-:W-:-:S13]  /*cd20*/  ISETP.GE.AND P3, PT, R14, R210, PT ;  /* 0x000000d20e00720c */ /* 0x000fda0003f66270 */
[----:B------:R-:W-:Y:S05]  /*cd30*/  @!P3 BRA `(.L_x_5728) ;  /* 0x000000240030b947 */ /* 0x000fea0003800000 */
[----:B------:R-:W-:Y:S01]  /*cd40*/  BSSY B0, `(.L_x_5729) ;  /* 0x0000248000007945 */ /* 0x000fe20003800000 */
.L_x_5748:
[----:B------:R-:W-:-:S05]  /*cd50*/  VIADD R211, R18, 0x1 ;  /* 0x0000000112d37836 */ /* 0x000fca0000000000 */
[----:B------:R-:W-:-:S04]  /*cd60*/  ISETP.NE.AND P3, PT, R211, 0x2, PT ;  /* 0x00000002d300780c */ /* 0x000fc80003f65270 */
[----:B------:R-:W-:Y:S02]  /*cd70*/  SEL R13, RZ, 0x1, P3 ;  /* 0x00000001ff0d7807 */ /* 0x000fe40001800000 */
[----:B------:R-:W-:Y:S02]  /*cd80*/  SEL R211, R211, RZ, P3 ;  /* 0x000000ffd3d37207 */ /* 0x000fe40001800000 */
[----:B------:R-:W-:Y:S01]  /*cd90*/  LOP3.LUT R19, R19, R13, RZ, 0x3c, !PT ;  /* 0x0000000d13137212 */ /* 0x000fe200078e3cff */
[----:B0-----:R-:W-:Y:S06]  /*cda0*/  @!P0 BRA `(.L_x_5730) ;  /* 0x0000000000048947 */ /* 0x001fec0003800000 */
[----:B------:R-:W-:Y:S01]  /*cdb0*/  BPT.TRAP 0x1 ;  /* 0x000000040000795c */ /* 0x000fe20000300000 */
.L_x_5730:
[----:B------:R-:W-:Y:S01]  /*cdc0*/  IMAD R212, R211, 0x8, R2 ;  /* 0x00000008d3d47824 */ /* 0x000fe200078e0202 */
[----:B------:R-:W-:-:S04]  /*cdd0*/  SHF.L.U32 R213, R19, 0x1f, RZ ;  /* 0x0000001f13d57819 */ /* 0x000fc800000006ff */
[----:B------:R0:W1:Y:S01]  /*cde0*/  SYNCS.PHASECHK.TRANS64.TRYWAIT P3, [R212+URZ+0x28c30], R213 ;  /* 0x028c30d5d40075a7 */ /* 0x000062000806017f */
[----:B------:R-:W-:Y:S05]  /*cdf0*/  @!P0 BRA `(.L_x_5731) ;  /* 0x0000000000048947 */ /* 0x000fea0003800000 */
[----:B------:R-:W-:Y:S01]  /*ce00*/  BPT.TRAP 0x1 ;  /* 0x000000040000795c */ /* 0x000fe20000300000 */
.L_x_5731:
[----:B------:R-:W-:Y:S01]  /*ce10*/  BSSY B2, `(.L_x_5732) ;  /* 0x0000006000027945 */ /* 0x000fe20003800000 */
[----:B------:R-:W-:Y:S02]  /*ce20*/  IMAD R206, R211, 0x200, R15 ;  /* 0x00000200d3ce7824 */ /* 0x000fe400078e020f */
[----:B------:R-:W-:Y:S01]  /*ce30*/  IMAD.MOV.U32 R207, RZ, RZ, 0x40000040 ;  /* 0x40000040ffcf7424 */ /* 0x000fe200078e00ff */
[----:B-1----:R-:W-:Y:S06]  /*ce40*/  @P3 BRA `(.L_x_5733) ;  /* 0x0000000000083947 */ /* 0x002fec0003800000 */
[----:B------:R-:W1:Y:S02]  /*ce50*/  SYNCS.PHASECHK.TRANS64.TRYWAIT P3, [R212+URZ+0x28c30], R213 ;  /* 0x028c30d5d40075a7 */ /* 0x000e64000806017f */
[----:B-1----:R-:W-:Y:S05]  /*ce60*/  @!P3 BRA `(.L_x_5734) ;  /* 0x000001640084b947 */ /* 0x002fea0003800000 */
.L_x_5733:
[----:B------:R-:W-:Y:S05]  /*ce70*/  BSYNC B2 ;  /* 0x0000000000027941 */ /* 0x000fea0003800000 */
.L_x_5732:
[C---:B------:R-:W-:Y:S01]  /*ce80*/  R2UR UR6, R206.reuse ;  /* 0x00000000ce0672ca */ /* 0x040fe200000e0000 */
[----:B------:R-:W-:Y:S01]  /*ce90*/  WARPGROUP.ARRIVE ;  /* 0x00000000000079c5 */ /* 0x000fe20000000000 */
[----:B------:R-:W-:Y:S01]  /*cea0*/  R2UR UR7, R207 ;  /* 0x00000000cf0772ca */ /* 0x000fe200000e0000 */
[----:B------:R-:W-:Y:S01]  /*ceb0*/  VIADD R208, R206, 0x2 ;  /* 0x00000002ced07836 */ /* 0x000fe20000000000 */
[----:B------:R-:W-:Y:S01]  /*cec0*/  R2UR UR4, R4 ;  /* 0x00000000040472ca */ /* 0x000fe200000e0000 */
[----:B------:R-:W-:Y:S01]  /*ced0*/  IMAD.MOV.U32 R209, RZ, RZ, 0x40000040 ;  /* 0x40000040ffd17424 */ /* 0x000fe200078e00ff */
[----:B------:R-:W-:Y:S01]  /*cee0*/  R2UR UR5, R5 ;  /* 0x00000000050572ca */ /* 0x000fe200000e0000 */
[----:B------:R-:W-:Y:S01]  /*cef0*/  IMAD.MOV.U32 R207, RZ, RZ, 0x40000040 ;  /* 0x40000040ffcf7424 */ /* 0x000fe200078e00ff */
[----:B------:R-:W2:Y:S01]  /*cf00*/  @P2 LDC R21, c[0x0][0x44c] ;  /* 0x00011300ff152b82 */ /* 0x000ea20000000800 */
[----:B------:R-:W-:Y:S01]  /*cf10*/  IMAD.IADD R233, R201, 0x1, R192 ;  /* 0x00000001c9e97824 */ /* 0x000fe200078e02c0 */
[----:B------:R-:W-:-:S06]  /*cf20*/  UISETP.NE.AND UP0, UPT, UR47, URZ, UPT ;  /* 0x0000003f2f00728c */ /* 0x000fcc000bf05270 */
[----:B------:R-:W3:Y:S01]  /*cf30*/  @P2 LDC R13, c[0x0][0x450] ;  /* 0x00011400ff0d2b82 */ /* 0x000ee20000000800 */
[----:B------:R-:W-:Y:S02]  /*cf40*/  PLOP3.LUT P3, PT, PT, PT, UP0, 0x40, 0x0 ;  /* 0x000000000000781c */ /* 0x000fe40003f6e808 */
[----:B------:R-:W-:Y:S01]  /*cf50*/  HGMMA.64x64x16.F32 R152, gdesc[UR4], RZ, !UPT, gsb0 ;  /* 0x00e00000049879f0 */ /* 0x000fe2000c0008ff */
[----:B------:R-:W-:Y:S01]  /*cf60*/  R2UR UR6, R208 ;  /* 0x00000000d00672ca */ /* 0x000fe200000e0000 */
[----:B------:R-:W-:Y:S01]  /*cf70*/  VIADD R208, R206, 0x4 ;  /* 0x00000004ced07836 */ /* 0x000fe20000000000 */
[----:B------:R-:W-:Y:S01]  /*cf80*/  R2UR UR7, R209 ;  /* 0x00000000d10772ca */ /* 0x000fe200000e0000 */
[----:B------:R-:W-:Y:S01]  /*cf90*/  IMAD.MOV.U32 R209, RZ, RZ, 0x40000040 ;  /* 0x40000040ffd17424 */ /* 0x000fe200078e00ff */
[----:B------:R-:W-:Y:S01]  /*cfa0*/  R2UR UR4, R10 ;  /* 0x000000000a0472ca */ /* 0x000fe200000e0000 */
[----:B------:R-:W-:Y:S01]  /*cfb0*/  VIADD R206, R206, 0x6 ;  /* 0x00000006cece7836 */ /* 0x000fe20000000000 */
[----:B------:R-:W-:Y:S01]  /*cfc0*/  R2UR UR5, R11 ;  /* 0x000000000b0572ca */ /* 0x000fe200000e0000 */
[----:B--2---:R-:W-:-:S05]  /*cfd0*/  @P2 IMAD.HI.U32 R21, R233, R21, RZ ;  /* 0x00000015e9152227 */ /* 0x004fca00078e00ff */
[----:B---3--:R-:W-:Y:S01]  /*cfe0*/  @P2 SHF.R.U32.HI R233, RZ, R13, R21 ;  /* 0x0000000dffe92219 */ /* 0x008fe20000011615 */
[----:B------:R-:W-:Y:S02]  /*cff0*/  @!P1 VIADD R13, R212, 0x28c40 ;  /* 0x00028c40d40d9836 */ /* 0x000fe40000000000 */
[----:B------:R-:W-:Y:S02]  /*d000*/  IMAD.U32 R21, RZ, RZ, UR45 ;  /* 0x0000002dff157e24 */ /* 0x000fe4000f8e00ff */
[----:B------:R-:W2:Y:S01]  /*d010*/  SHFL.IDX PT, R234, R233, RZ, 0x1c1f ;  /* 0x001c1fffe9ea7589 */ /* 0x000ea200000e0000 */
[----:B------:R-:W-:Y:S02]  /*d020*/  @!P1 PRMT R13, RZ, 0x654, R13 ;  /* 0x00000654ff0d9816 */ /* 0x000fe4000000000d */
[----:B------:R-:W-:Y:S01]  /*d030*/  LOP3.LUT R232, RZ, R21, RZ, 0x33, !PT ;  /* 0x00000015ffe87212 */ /* 0x000fe200078e33ff */
        /* <DEDUP_REMOVED lines=16> */
[----:B------:R-:W-:Y:S03]  /*d140*/  HGMMA.64x64x16.F32 R152, gdesc[UR4], R152, gsb0 ;  /* 0x00e00000049879f0 */ /* 0x000fe60008000898 */
[----:B------:R-:W-:Y:S02]  /*d150*/  WARPGROUP.DEPBAR.LE gsb0, 0x0 ;  /* 0x00008000000079c5 */ /* 0x000fe40000010000 */
[----:B------:R3:W-:Y:S02]  /*d160*/  @!P1 SYNCS.ARRIVE.TRANS64.RED.A1T0 RZ, [R13+URZ], RZ ;  /* 0x000000ff0dff99a7 */ /* 0x0007e4000810043f */
[----:B---3--:R-:W-:-:S05]  /*d170*/  IMAD.SHL.U32 R13, R14, 0x40, RZ ;  /* 0x000000400e0d7824 */ /* 0x008fca00078e00ff */
[----:B------:R-:W-:-:S04]  /*d180*/  IADD3 R231, -R185, 0x1, -R13 ;  /* 0x00000001b9e77810 */ /* 0x000fc80007ffe90d */
[----:B------:R-:W-:-:S05]  /*d190*/  IADD3 R231, -R22, R231, R23 ;  /* 0x000000e716e77210 */ /* 0x000fca0007ffe117 */
[----:B------:R-:W-:Y:S02]  /*d1a0*/  IMAD.IADD R232, R232, 0x1, R231 ;  /* 0x00000001e8e87824 */ /* 0x000fe400078e02e7 */
[----:B------:R-:W-:Y:S02]  /*d1b0*/  VIADD R231, R231, UR46 ;  /* 0x0000002ee7e77c36 */ /* 0x000fe40008000000 */
[C---:B--2---:R-:W-:Y:S02]  /*d1c0*/  IMAD.IADD R208, R234.reuse, 0x1, R232 ;  /* 0x00000001ead07824 */ /* 0x044fe400078e02e8 */
        /* <DEDUP_REMOVED lines=9> */
[----:B------:R-:W2:Y:S02]  /*d260*/  @P3 LDC.64 R206, c[0x0][0x9e8] ;  /* 0x00027a00ffce3b82 */ /* 0x000ea40000000a00 */
[----:B--2---:R-:W-:-:S05]  /*d270*/  @P3 IMAD.HI.U32 R206, R234, R206, RZ ;  /* 0x000000ceeace3227 */ /* 0x004fca00078e00ff */
[----:B------:R-:W-:-:S04]  /*d280*/  @P3 SHF.R.U32.HI R234, RZ, R207, R206 ;  /* 0x000000cfffea3219 */ /* 0x000fc800000116ce */
[----:B------:R-:W-:Y:S01]  /*d290*/  LOP3.LUT R234, RZ, R234, RZ, 0x33, !PT ;  /* 0x000000eaffea7212 */ /* 0x000fe200078e33ff */
[----:B------:R-:W-:Y:S06]  /*d2a0*/  BRA `(.L_x_5738) ;  /* 0x0000000000147947 */ /* 0x000fec0003800000 */
.L_x_5737:
[----:B------:R-:W-:-:S05]  /*d2b0*/  IMAD.U32 R235, RZ, RZ, UR44 ;  /* 0x0000002cffeb7e24 */ /* 0x000fca000f8e00ff */
[----:B------:R-:W-:-:S13]  /*d2c0*/  ISETP.NE.AND P3, PT, R235, 0x1, PT ;  /* 0x00000001eb00780c */ /* 0x000fda0003f65270 */
[----:B------:R-:W2:Y:S02]  /*d2d0*/  @P3 LDC.64 R206, c[0x0][0x9e8] ;  /* 0x00027a00ffce3b82 */ /* 0x000ea40000000a00 */
[----:B--2---:R-:W-:-:S05]  /*d2e0*/  @P3 IMAD.HI.U32 R206, R234, R206, RZ ;  /* 0x000000ceeace3227 */ /* 0x004fca00078e00ff */
[----:B------:R-:W-:-:S07]  /*d2f0*/  @P3 SHF.R.U32.HI R234, RZ, R207, R206 ;  /* 0x000000cfffea3219 */ /* 0x000fce00000116ce */
.L_x_5738:
[----:B------:R-:W-:Y:S05]  /*d300*/  BSYNC B2 ;  /* 0x0000000000027941 */ /* 0x000fea0003800000 */
.L_x_5736:
[----:B------:R-:W-:-:S04]  /*d310*/  IMAD R234, R234, R235, -R13 ;  /* 0x000000ebeaea7224 */ /* 0x000fc800078e0a0d */
[----:B------:R-:W-:-:S05]  /*d320*/  IMAD.IADD R234, R234, 0x1, -R185 ;  /* 0x00000001eaea7824 */ /* 0x000fca00078e0ab9 */
[----:B------:R-:W-:Y:S02]  /*d330*/  VIMNMX R208, R208, R234, !PT ;  /* 0x000000ead0d07248 */ /* 0x000fe40007fe0100 */
[----:B------:R-:W-:-:S07]  /*d340*/  VIADDMNMX R209, R234, R235, R209, PT ;  /* 0x000000ebead17246 */ /* 0x000fce00038001d1 */
.L_x_5735:
[----:B------:R-:W-:Y:S01]  /*d350*/  ISETP.GT.AND P3, PT, R14, -0x1, PT ;  /* 0xffffffff0e00780c */ /* 0x000fe20003f64270 */
[----:B------:R-:W-:-:S03]  /*d360*/  UISETP.NE.AND UP0, UPT, UR47, URZ, UPT ;  /* 0x0000003f2f00728c */ /* 0x000fc6000bf05270 */
[C---:B------:R-:W-:Y:S02]  /*d370*/  ISETP.GT.AND P4, PT, R208.reuse, RZ, P3 ;  /* 0x000000ffd000720c */ /* 0x040fe40001f84270 */
[C---:B------:R-:W-:Y:S02]  /*d380*/  ISETP.GT.AND P6, PT, R208.reuse, 0x8, P3 ;  /* 0x00000008d000780c */ /* 0x040fe40001fc4270 */
[C---:B------:R-:W-:Y:S02]  /*d390*/  ISETP.LT.OR P5, PT, R209.reuse, 0x1, P4 ;  /* 0x00000001d100780c */ /* 0x040fe400027a1670 */
[----:B------:R-:W-:Y:S02]  /*d3a0*/  ISETP.GT.AND P4, PT, R208, 0x1, P3 ;  /* 0x00000001d000780c */ /* 0x000fe40001f84270 */
[----:B------:R-:W-:Y:S02]  /*d3b0*/  FSEL R206, R152, -INF , !P5 ;  /* 0xff80000098ce7808 */ /* 0x000fe40006800000 */
[----:B------:R-:W-:Y:S01]  /*d3c0*/  ISETP.LT.OR P4, PT, R209, 0x2, P4 ;  /* 0x00000002d100780c */ /* 0x000fe20002781670 */
[----:B------:R-:W2:Y:S01]  /*d3d0*/  SHFL.IDX PT, R152, R233, 0x1, 0x1c1f ;  /* 0x003c1f00e9987f89 */ /* 0x000ea200000e0000 */
[----:B------:R-:W-:-:S02]  /*d3e0*/  ISETP.GT.AND P5, PT, R208, 0x9, P3 ;  /* 0x00000009d000780c */ /* 0x000fc40001fa4270 */
[----:B------:R-:W-:Y:S02]  /*d3f0*/  FSEL R207, R153, -INF , !P4 ;  /* 0xff80000099cf7808 */ /* 0x000fe40006000000 */
[----:B------:R-:W-:Y:S02]  /*d400*/  ISETP.GT.AND P4, PT, R208, 0x10, P3 ;  /* 0x00000010d000780c */ /* 0x000fe40001f84270 */
[C---:B------:R-:W-:Y:S02]  /*d410*/  ISETP.LT.OR P6, PT, R209.reuse, 0x9, P6 ;  /* 0x00000009d100780c */ /* 0x040fe400037c1670 */
[C---:B------:R-:W-:Y:S02]  /*d420*/  ISETP.LT.OR P4, PT, R209.reuse, 0x11, P4 ;  /* 0x00000011d100780c */ /* 0x040fe40002781670 */
[----:B------:R-:W-:Y:S02]  /*d430*/  ISETP.LT.OR P5, PT, R209, 0xa, P5 ;  /* 0x0000000ad100780c */ /* 0x000fe40002fa1670 */
[----:B------:R-:W-:-:S02]  /*d440*/  FSEL R160, R160, -INF , !P4 ;  /* 0xff800000a0a07808 */ /* 0x000fc40006000000 */
[----:B------:R-:W-:Y:S02]  /*d450*/  ISETP.GT.AND P4, PT, R208, 0x19, P3 ;  /* 0x00000019d000780c */ /* 0x000fe40001f84270 */
[----:B------:R-:W-:Y:S02]  /*d460*/  FSEL R156, R156, -INF , !P6 ;  /* 0xff8000009c9c7808 */ /* 0x000fe40007000000 */
[----:B------:R-:W-:Y:S02]  /*d470*/  ISETP.LT.OR P4, PT, R209, 0x1a, P4 ;  /* 0x0000001ad100780c */ /* 0x000fe40002781670 */
[----:B------:R-:W-:Y:S02]  /*d480*/  FSEL R157, R157, -INF , !P5 ;  /* 0xff8000009d9d7808 */ /* 0x000fe40006800000 */
[C---:B------:R-:W-:Y:S01]  /*d490*/  ISETP.GT.AND P6, PT, R208.reuse, 0x11, P3 ;  /* 0x00000011d000780c */ /* 0x040fe20001fc4270 */
[--C-:B--2---:R-:W-:Y:S01]  /*d4a0*/  IMAD.IADD R231, R231, 0x1, R152.reuse ;  /* 0x00000001e7e77824 */ /* 0x104fe200078e0298 */
[----:B------:R-:W-:Y:S01]  /*d4b0*/  ISETP.GT.AND P5, PT, R208, 0x18, P3 ;  /* 0x00000018d000780c */ /* 0x000fe20001fa4270 */
[----:B------:R-:W-:Y:S01]  /*d4c0*/  IMAD.IADD R232, R232, 0x1, R152 ;  /* 0x00000001e8e87824 */ /* 0x000fe200078e0298 */
[----:B------:R-:W-:-:S02]  /*d4d0*/  FSEL R165, R165, -INF , !P4 ;  /* 0xff800000a5a57808 */ /* 0x000fc40006000000 */
[----:B------:R-:W-:Y:S02]  /*d4e0*/  ISETP.GT.AND P4, PT, R208, 0x28, P3 ;  /* 0x00000028d000780c */ /* 0x000fe40001f84270 */
[C---:B------:R-:W-:Y:S02]  /*d4f0*/  ISETP.LT.OR P6, PT, R209.reuse, 0x12, P6 ;  /* 0x00000012d100780c */ /* 0x040fe400037c1670 */
[C---:B------:R-:W-:Y:S02]  /*d500*/  ISETP.LT.OR P5, PT, R209.reuse, 0x19, P5 ;  /* 0x00000019d100780c */ /* 0x040fe40002fa1670 */
[----:B------:R-:W-:Y:S02]  /*d510*/  ISETP.LT.OR P4, PT, R209, 0x29, P4 ;  /* 0x00000029d100780c */ /* 0x000fe40002781670 */
[----:B------:R-:W-:Y:S02]  /*d520*/  FSEL R161, R161, -INF , !P6 ;  /* 0xff800000a1a17808 */ /* 0x000fe40007000000 */
[----:B------:R-:W-:-:S02]  /*d530*/  FSEL R164, R164, -INF , !P5 ;  /* 0xff800000a4a47808 */ /* 0x000fc40006800000 */
[C---:B------:R-:W-:Y:S02]  /*d540*/  ISETP.GT.AND P6, PT, R208.reuse, 0x20, P3 ;  /* 0x00000020d000780c */ /* 0x040fe40001fc4270 */
[----:B------:R-:W-:Y:S02]  /*d550*/  ISETP.GT.AND P5, PT, R208, 0x21, P3 ;  /* 0x00000021d000780c */ /* 0x000fe40001fa4270 */
[----:B------:R-:W-:Y:S02]  /*d560*/  FSEL R233, R172, -INF , !P4 ;  /* 0xff800000ace97808 */ /* 0x000fe40006000000 */
[----:B------:R-:W-:Y:S02]  /*d570*/  ISETP.GT.AND P4, PT, R208, 0x31, P3 ;  /* 0x00000031d000780c */ /* 0x000fe40001f84270 */
[C---:B------:R-:W-:Y:S02]  /*d580*/  ISETP.LT.OR P6, PT, R209.reuse, 0x21, P6 ;  /* 0x00000021d100780c */ /* 0x040fe400037c1670 */
[----:B------:R-:W-:-:S02]  /*d590*/  ISETP.LT.OR P5, PT, R209, 0x22, P5 ;  /* 0x00000022d100780c */ /* 0x000fc40002fa1670 */
[----:B------:R-:W-:Y:S02]  /*d5a0*/  ISETP.LT.OR P4, PT, R209, 0x32, P4 ;  /* 0x00000032d100780c */ /* 0x000fe40002781670 */
[----:B------:R-:W-:Y:S02]  /*d5b0*/  FSEL R168, R168, -INF , !P6 ;  /* 0xff800000a8a87808 */ /* 0x000fe40007000000 */
[----:B------:R-:W-:Y:S02]  /*d5c0*/  FSEL R169, R169, -INF , !P5 ;  /* 0xff800000a9a97808 */ /* 0x000fe40006800000 */
[C---:B------:R-:W-:Y:S02]  /*d5d0*/  ISETP.GT.AND P6, PT, R208.reuse, 0x29, P3 ;  /* 0x00000029d000780c */ /* 0x040fe40001fc4270 */
[----:B------:R-:W-:Y:S02]  /*d5e0*/  ISETP.GT.AND P5, PT, R208, 0x30, P3 ;  /* 0x00000030d000780c */ /* 0x000fe40001fa4270 */
[----:B------:R-:W-:-:S02]  /*d5f0*/  FSEL R177, R177, -INF , !P4 ;  /* 0xff800000b1b17808 */ /* 0x000fc40006000000 */
[----:B------:R-:W-:Y:S02]  /*d600*/  PLOP3.LUT P4, PT, PT, PT, UP0, 0x40, 0x0 ;  /* 0x000000000000781c */ /* 0x000fe40003f8e808 */
[C---:B------:R-:W-:Y:S02]  /*d610*/  ISETP.LT.OR P6, PT, R209.reuse, 0x2a, P6 ;  /* 0x0000002ad100780c */ /* 0x040fe400037c1670 */
[----:B------:R-:W-:Y:S02]  /*d620*/  ISETP.LT.OR P5, PT, R209, 0x31, P5 ;  /* 0x00000031d100780c */ /* 0x000fe40002fa1670 */
[----:B------:R-:W-:Y:S02]  /*d630*/  FSEL R173, R173, -INF , !P6 ;  /* 0xff800000adad7808 */ /* 0x000fe40007000000 */
[----:B------:R-:W-:Y:S02]  /*d640*/  FSEL R176, R176, -INF , !P5 ;  /* 0xff800000b0b07808 */ /* 0x000fe40006800000 */
[----:B------:R-:W-:-:S02]  /*d650*/  ISETP.GT.AND P6, PT, R208, 0x38, P3 ;  /* 0x00000038d000780c */ /* 0x000fc40001fc4270 */
[----:B------:R-:W-:Y:S02]  /*d660*/  ISETP.GT.AND P5, PT, R208, 0x39, P3 ;  /* 0x00000039d000780c */ /* 0x000fe40001fa4270 */
[C---:B------:R-:W-:Y:S02]  /*d670*/  ISETP.LT.OR P6, PT, R209.reuse, 0x39, P6 ;  /* 0x00000039d100780c */ /* 0x040fe400037c1670 */
[----:B------:R-:W-:Y:S02]  /*d680*/  ISETP.LT.OR P5, PT, R209, 0x3a, P5 ;  /* 0x0000003ad100780c */ /* 0x000fe40002fa1670 */
[----:B------:R-:W-:Y:S02]  /*d690*/  FSEL R180, R180, -INF , !P6 ;  /* 0xff800000b4b47808 */ /* 0x000fe40007000000 */
[----:B------:R-:W-:Y:S01]  /*d6a0*/  FSEL R181, R181, -INF , !P5 ;  /* 0xff800000b5b57808 */ /* 0x000fe20006800000 */
[----:B------:R-:W-:Y:S08]  /*d6b0*/  @P4 BRA `(.L_x_5739) ;  /* 0x0000000000584947 */ /* 0x000ff00003800000 */
        /* <DEDUP_REMOVED lines=12> */
.L_x_5741:
[----:B------:R-:W-:-:S05]  /*d780*/  IMAD.U32 R208, RZ, RZ, UR44 ;  /* 0x0000002cffd07e24 */ /* 0x000fca000f8e00ff */
[----:B------:R-:W-:-:S13]  /*d790*/  ISETP.NE.AND P4, PT, R208, 0x1, PT ;  /* 0x00000001d000780c */ /* 0x000fda0003f85270 */
[----:B------:R-:W2:Y:S02]  /*d7a0*/  @P4 LDC.64 R152, c[0x0][0x9e8] ;  /* 0x00027a00ff984b82 */ /* 0x000ea40000000a00 */
[----:B--2---:R-:W-:-:S05]  /*d7b0*/  @P4 IMAD.HI.U32 R152, R172, R152, RZ ;  /* 0x00000098ac984227 */ /* 0x004fca00078e00ff */
[----:B------:R-:W-:-:S07]  /*d7c0*/  @P4 SHF.R.U32.HI R172, RZ, R153, R152 ;  /* 0x00000099ffac4219 */ /* 0x000fce0000011698 */
.L_x_5742:
[----:B------:R-:W-:Y:S05]  /*d7d0*/  BSYNC B2 ;  /* 0x0000000000027941 */ /* 0x000fea0003800000 */
.L_x_5740:
[----:B------:R-:W-:-:S04]  /*d7e0*/  IMAD R13, R172, R208, -R13 ;  /* 0x000000d0ac0d7224 */ /* 0x000fc800078e0a0d */
[----:B------:R-:W-:-:S05]  /*d7f0*/  IMAD.IADD R13, R13, 0x1, -R185 ;  /* 0x000000010d0d7824 */ /* 0x000fca00078e0ab9 */
[----:B------:R-:W-:Y:S02]  /*d800*/  VIMNMX R232, R232, R13, !PT ;  /* 0x0000000de8e87248 */ /* 0x000fe40007fe0100 */
[----:B------:R-:W-:-:S07]  /*d810*/  VIADDMNMX R231, R13, R208, R231, PT ;  /* 0x000000d00de77246 */ /* 0x000fce00038001e7 */
.L_x_5739:
        /* <DEDUP_REMOVED lines=33> */
[----:B------:R-:W2:Y:S01]  /*da30*/  SHFL.BFLY PT, R152, R13, 0x2, 0x1f ;  /* 0x0c401f000d987f89 */ /* 0x000ea200000e0000 */
        /* <DEDUP_REMOVED lines=9> */
[----:B--2---:R-:W-:Y:S01]  /*dad0*/  FMNMX.FTZ R152, R13, R152, !PT ;  /* 0x000000980d987209 */ /* 0x004fe20007810000 */
[----:B------:R-:W-:Y:S01]  /*dae0*/  IMAD.U32 R13, RZ, RZ, UR39 ;  /* 0x00000027ff0d7e24 */ /* 0x000fe2000f8e00ff */
[----:B------:R-:W-:Y:S02]  /*daf0*/  FSEL R174, R174, -INF , !P5 ;  /* 0xff800000aeae7808 */ /* 0x000fe40006800000 */
[----:B------:R-:W-:Y:S01]  /*db00*/  ISETP.GT.AND P5, PT, R232, 0x30, P3 ;  /* 0x00000030e800780c */ /* 0x000fe20001fa4270 */
[----:B------:R-:W2:Y:S03]  /*db10*/  SHFL.BFLY PT, R172, R152, 0x1, 0x1f ;  /* 0x0c201f0098ac7f89 */ /* 0x000ea600000e0000 */
[----:B------:R-:W-:-:S04]  /*db20*/  ISETP.LT.OR P5, PT, R231, 0x31, P5 ;  /* 0x00000031e700780c */ /* 0x000fc80002fa1670 */
[----:B------:R-:W-:Y:S02]  /*db30*/  FSEL R178, R178, -INF , !P5 ;  /* 0xff800000b2b27808 */ /* 0x000fe40006800000 */
[----:B--2---:R-:W-:-:S04]  /*db40*/  FMNMX.FTZ R172, R152, R172, !PT ;  /* 0x000000ac98ac7209 */ /* 0x004fc80007810000 */
[----:B------:R-:W-:-:S04]  /*db50*/  FSETP.NEU.FTZ.AND P4, PT, R172, -INF , PT ;  /* 0xff800000ac00780b */ /* 0x000fc80003f9d000 */
[----:B------:R-:W-:-:S05]  /*db60*/  FSEL R152, R172, RZ, P4 ;  /* 0x000000ffac987208 */ /* 0x000fca0002000000 */
[----:B------:R-:W-:Y:S01]  /*db70*/  FADD.FTZ R152, -R152, R12 ;  /* 0x0000000c98987221 */ /* 0x000fe20000010100 */
[----:B------:R-:W-:-:S05]  /*db80*/  FMUL.FTZ R12, R172, R13 ;  /* 0x0000000dac0c7220 */ /* 0x000fca0000410000 */
[----:B------:R-:W-:Y:S02]  /*db90*/  FSEL R12, R12, RZ, P4 ;  /* 0x000000ff0c0c7208 */ /* 0x000fe40002000000 */
[----:B------:R-:W-:-:S03]  /*dba0*/  ISETP.GT.AND P4, PT, R232, 0x8, P3 ;  /* 0x00000008e800780c */ /* 0x000fc60001f84270 */
[-CC-:B------:R-:W-:Y:S01]  /*dbb0*/  FFMA.FTZ R206, R206, R13.reuse, -R12.reuse ;  /* 0x0000000dcece7223 */ /* 0x180fe2000001080c */
[----:B------:R-:W-:Y:S01]  /*dbc0*/  ISETP.LT.OR P4, PT, R231, 0x9, P4 ;  /* 0x00000009e700780c */ /* 0x000fe20002781670 */
[-CC-:B------:R-:W-:Y:S01]  /*dbd0*/  FFMA.FTZ R207, R207, R13.reuse, -R12.reuse ;  /* 0x0000000dcfcf7223 */ /* 0x180fe2000001080c */
[-CC-:B------:R-:W-:Y:S01]  /*dbe0*/  FFMA.FTZ R156, R156, R13.reuse, -R12.reuse ;  /* 0x0000000d9c9c7223 */ /* 0x180fe2000001080c */
[-CC-:B------:R-:W-:Y:S01]  /*dbf0*/  FFMA.FTZ R157, R157, R13.reuse, -R12.reuse ;  /* 0x0000000d9d9d7223 */ /* 0x180fe2000001080c */
[----:B------:R-:W-:Y:S01]  /*dc00*/  FSEL R158, R158, -INF , !P4 ;  /* 0xff8000009e9e7808 */ /* 0x000fe20006000000 */
[-CC-:B------:R-:W-:Y:S01]  /*dc10*/  FFMA.FTZ R160, R160, R13.reuse, -R12.reuse ;  /* 0x0000000da0a07223 */ /* 0x180fe2000001080c */
[----:B------:R-:W-:Y:S01]  /*dc20*/  ISETP.GT.AND P4, PT, R232, 0x11, P3 ;  /* 0x00000011e800780c */ /* 0x000fe20001f84270 */
[-CC-:B------:R-:W-:Y:S01]  /*dc30*/  FFMA.FTZ R161, R161, R13.reuse, -R12.reuse ;  /* 0x0000000da1a17223 */ /* 0x180fe2000001080c */
[-CC-:B------:R-:W-:Y:S01]  /*dc40*/  FFMA.FTZ R164, R164, R13.reuse, -R12.reuse ;  /* 0x0000000da4a47223 */ /* 0x180fe2000001080c */
        /* <DEDUP_REMOVED lines=12> */
[-C--:B------:R-:W-:Y:S01]  /*dd10*/  FFMA.FTZ R181, R181, R13.reuse, -R12 ;  /* 0x0000000db5b57223 */ /* 0x080fe2000001080c */
[----:B------:R-:W-:Y:S01]  /*dd20*/  FMUL.FTZ R12, R152, R13 ;  /* 0x0000000d980c7220 */ /* 0x000fe20000410000 */
[----:B------:R-:W-:Y:S01]  /*dd30*/  MUFU.EX2 R206, R206 ;  /* 0x000000ce00ce7308 */ /* 0x000fe20000000800 */
[----:B------:R-:W-:-:S02]  /*dd40*/  FSEL R153, R170, -INF , !P4 ;  /* 0xff800000aa997808 */ /* 0x000fc40006000000 */
[----:B------:R-:W-:Y:S02]  /*dd50*/  FMNMX.FTZ R170, R154, R20, !PT ;  /* 0x000000149aaa7209 */ /* 0x000fe40007810000 */
[----:B------:R-:W-:Y:S02]  /*dd60*/  ISETP.GT.AND P4, PT, R232, 0x29, P3 ;  /* 0x00000029e800780c */ /* 0x000fe40001f84270 */
[----:B------:R-:W-:Y:S01]  /*dd70*/  FMNMX.FTZ R170, R155, R170, !PT ;  /* 0x000000aa9baa7209 */ /* 0x000fe20007810000 */
[----:B------:R-:W2:Y:S01]  /*dd80*/  MUFU.EX2 R12, R12 ;  /* 0x0000000c000c7308 */ /* 0x000ea20000000800 */
[----:B------:R-:W-:Y:S02]  /*dd90*/  ISETP.LT.OR P4, PT, R231, 0x2a, P4 ;  /* 0x0000002ae700780c */ /* 0x000fe40002781670 */
[----:B------:R-:W-:Y:S02]  /*dda0*/  FMNMX.FTZ R170, R158, R170, !PT ;  /* 0x000000aa9eaa7209 */ /* 0x000fe40007810000 */
[----:B------:R-:W-:-:S02]  /*ddb0*/  FSEL R175, R175, -INF , !P4 ;  /* 0xff800000afaf7808 */ /* 0x000fc40006000000 */
[----:B------:R-:W-:Y:S01]  /*ddc0*/  FMNMX.FTZ R170, R159, R170, !PT ;  /* 0x000000aa9faa7209 */ /* 0x000fe20007810000 */
[----:B------:R-:W3:Y:S01]  /*ddd0*/  MUFU.EX2 R152, R207 ;  /* 0x000000cf00987308 */ /* 0x000ee20000000800 */
[----:B------:R-:W-:Y:S02]  /*dde0*/  ISETP.GT.AND P4, PT, R232, 0x31, P3 ;  /* 0x00000031e800780c */ /* 0x000fe40001f84270 */
[----:B------:R-:W-:Y:S02]  /*ddf0*/  FMNMX.FTZ R170, R162, R170, !PT ;  /* 0x000000aaa2aa7209 */ /* 0x000fe40007810000 */
[----:B------:R-:W-:Y:S02]  /*de00*/  ISETP.LT.OR P4, PT, R231, 0x32, P4 ;  /* 0x00000032e700780c */ /* 0x000fe40002781670 */
[----:B------:R-:W-:Y:S01]  /*de10*/  FMNMX.FTZ R170, R163, R170, !PT ;  /* 0x000000aaa3aa7209 */ /* 0x000fe20007810000 */
[----:B------:R-:W4:Y:S01]  /*de20*/  MUFU.EX2 R156, R156 ;  /* 0x0000009c009c7308 */ /* 0x000f220000000800 */
[----:B------:R-:W-:Y:S01]  /*de30*/  ISETP.GT.AND P3, PT, R232, 0x39, P3 ;  /* 0x00000039e800780c */ /* 0x000fe20001f64270 */
[----:B--2---:R-:W-:Y:S01]  /*de40*/  FFMA.FTZ R0, R12, R0, R206 ;  /* 0x000000000c007223 */ /* 0x004fe200000100ce */
[----:B------:R-:W-:Y:S01]  /*de50*/  FMNMX.FTZ R170, R166, R170, !PT ;  /* 0x000000aaa6aa7209 */ /* 0x000fe20007810000 */
[-C--:B------:R-:W-:Y:S01]  /*de60*/  FMUL.FTZ R24, R24, R12.reuse ;  /* 0x0000000c18187220 */ /* 0x080fe20000410000 */
[----:B------:R-:W-:Y:S01]  /*de70*/  FSEL R179, R179, -INF , !P4 ;  /* 0xff800000b3b37808 */ /* 0x000fe20006000000 */
[----:B------:R-:W-:Y:S01]  /*de80*/  FMUL.FTZ R25, R25, R12 ;  /* 0x0000000c19197220 */ /* 0x000fe20000410000 */
[----:B------:R-:W-:Y:S01]  /*de90*/  FMNMX.FTZ R170, R167, R170, !PT ;  /* 0x000000aaa7aa7209 */ /* 0x000fe20007810000 */
[----:B------:R-:W2:Y:S01]  /*dea0*/  MUFU.EX2 R157, R157 ;  /* 0x0000009d009d7308 */ /* 0x000ea20000000800 */
[----:B------:R-:W-:Y:S01]  /*deb0*/  ISETP.LT.OR P3, PT, R231, 0x3a, P3 ;  /* 0x0000003ae700780c */ /* 0x000fe20001f61670 */
[----:B---3--:R-:W-:Y:S01]  /*dec0*/  FADD.FTZ R0, R152, R0 ;  /* 0x0000000098007221 */ /* 0x008fe20000010000 */
[----:B------:R-:W-:Y:S01]  /*ded0*/  FMNMX.FTZ R170, R153, R170, !PT ;  /* 0x000000aa99aa7209 */ /* 0x000fe20007810000 */
[-C--:B------:R-:W-:Y:S01]  /*dee0*/  FMUL.FTZ R28, R28, R12.reuse ;  /* 0x0000000c1c1c7220 */ /* 0x080fe20000410000 */
[----:B------:R-:W-:Y:S01]  /*def0*/  FSEL R183, R183, -INF , !P3 ;  /* 0xff800000b7b77808 */ /* 0x000fe20005800000 */
[----:B------:R-:W-:Y:S01]  /*df00*/  FMUL.FTZ R29, R29, R12 ;  /* 0x0000000c1d1d7220 */ /* 0x000fe20000410000 */
[----:B------:R-:W-:Y:S01]  /*df10*/  FMNMX.FTZ R170, R171, R170, !PT ;  /* 0x000000aaabaa7209 */ /* 0x000fe20007810000 */
[----:B------:R-:W3:Y:S01]  /*df20*/  MUFU.EX2 R160, R160 ;  /* 0x000000a000a07308 */ /* 0x000ee20000000800 */
[----:B------:R-:W-:Y:S01]  /*df30*/  F2FP.F16.F32.PACK_AB R152, R152, R206 ;  /* 0x000000ce9898723e */ /* 0x000fe200000000ff */
[----:B----4-:R-:W-:Y:S01]  /*df40*/  FADD.FTZ R0, R156, R0 ;  /* 0x000000009c007221 */ /* 0x010fe20000010000 */
[----:B------:R-:W-:Y:S01]  /*df50*/  FMNMX.FTZ R170, R174, R170, !PT ;  /* 0x000000aaaeaa7209 */ /* 0x000fe20007810000 */
[-C--:B------:R-:W-:Y:S01]  /*df60*/  FMUL.FTZ R32, R32, R12.reuse ;  /* 0x0000000c20207220 */ /* 0x080fe20000410000 */
[----:B------:R-:W-:Y:S01]  /*df70*/  ISETP.NE.AND P3, PT, R194, RZ, PT ;  /* 0x000000ffc200720c */ /* 0x000fe20003f65270 */
[----:B------:R-:W-:Y:S01]  /*df80*/  FMUL.FTZ R33, R33, R12 ;  /* 0x0000000c21217220 */ /* 0x000fe20000410000 */
[----:B------:R-:W-:Y:S01]  /*df90*/  FMNMX.FTZ R170, R175, R170, !PT ;  /* 0x000000aaafaa7209 */ /* 0x000fe20007810000 */
[----:B------:R-:W4:Y:S01]  /*dfa0*/  MUFU.EX2 R161, R161 ;  /* 0x000000a100a17308 */ /* 0x000f220000000800 */
[----:B--2---:R-:W-:Y:S01]  /*dfb0*/  FADD.FTZ R0, R157, R0 ;  /* 0x000000009d007221 */ /* 0x004fe20000010000 */
[----:B------:R-:W-:Y:S01]  /*dfc0*/  FMUL.FTZ R36, R36, R12 ;  /* 0x0000000c24247220 */ /* 0x000fe20000410000 */
[----:B------:R-:W-:Y:S01]  /*dfd0*/  FMNMX.FTZ R170, R178, R170, !PT ;  /* 0x000000aab2aa7209 */ /* 0x000fe20007810000 */
[-C--:B------:R-:W-:Y:S01]  /*dfe0*/  FMUL.FTZ R37, R37, R12.reuse ;  /* 0x0000000c25257220 */ /* 0x080fe20000410000 */
[-C--:B------:R-:W-:Y:S01]  /*dff0*/  FMUL.FTZ R40, R40, R12.reuse ;  /* 0x0000000c28287220 */ /* 0x080fe20000410000 */
[----:B------:R-:W-:Y:S01]  /*e000*/  FMUL.FTZ R41, R41, R12 ;  /* 0x0000000c29297220 */ /* 0x000fe20000410000 */
[----:B------:R-:W-:Y:S01]  /*e010*/  FMNMX.FTZ R170, R179, R170, !PT ;  /* 0x000000aab3aa7209 */ /* 0x000fe20007810000 */
[----:B------:R-:W2:Y:S01]  /*e020*/  MUFU.EX2 R164, R164 ;  /* 0x000000a400a47308 */ /* 0x000ea20000000800 */
[----:B---3--:R-:W-:Y:S01]  /*e030*/  FADD.FTZ R0, R160, R0 ;  /* 0x00000000a0007221 */ /* 0x008fe20000010000 */
[----:B------:R-:W-:Y:S01]  /*e040*/  @!P3 IMAD R18, R18, 0x40, R191 ;  /* 0x000000401212b824 */ /* 0x000fe200078e02bf */
[----:B------:R-:W-:Y:S01]  /*e050*/  FMNMX.FTZ R170, R182, R170, !PT ;  /* 0x000000aab6aa7209 */ /* 0x000fe20007810000 */
[-C--:B------:R-:W-:Y:S01]  /*e060*/  FMUL.FTZ R44, R44, R12.reuse ;  /* 0x0000000c2c2c7220 */ /* 0x080fe20000410000 */
[----:B------:R-:W-:Y:S01]  /*e070*/  FMUL.FTZ R45, R45, R12 ;  /* 0x0000000c2d2d7220 */ /* 0x000fe20000410000 */
[----:B------:R-:W-:Y:S01]  /*e080*/  @!P3 IMAD R18, R18, 0x4, R2 ;  /* 0x000000041212b824 */ /* 0x000fe200078e0202 */
[----:B------:R-:W-:Y:S01]  /*e090*/  FMNMX.FTZ R170, R183, R170, !PT ;  /* 0x000000aab7aa7209 */ /* 0x000fe20007810000 */
[----:B------:R-:W3:Y:S01]  /*e0a0*/  MUFU.EX2 R165, R165 ;  /* 0x000000a500a57308 */ /* 0x000ee20000000800 */
[----:B----4-:R-:W-:Y:S01]  /*e0b0*/  FADD.FTZ R0, R161, R0 ;  /* 0x00000000a1007221 */ /* 0x010fe20000010000 */
[-C--:B------:R-:W-:Y:S01]  /*e0c0*/  FMUL.FTZ R48, R48, R12.reuse ;  /* 0x0000000c30307220 */ /* 0x080fe20000410000 */
[----:B------:R-:W-:Y:S01]  /*e0d0*/  @!P3 STS [R18+0x28800], R12 ;  /* 0x0288000c1200b388 */ /* 0x000fe20000000800 */
[-C--:B------:R-:W-:Y:S01]  /*e0e0*/  FMUL.FTZ R49, R49, R12.reuse ;  /* 0x0000000c31317220 */ /* 0x080fe20000410000 */
[-C--:B------:R-:W-:Y:S01]  /*e0f0*/  FMUL.FTZ R52, R52, R12.reuse ;  /* 0x0000000c34347220 */ /* 0x080fe20000410000 */
[-C--:B------:R-:W-:Y:S01]  /*e100*/  FMUL.FTZ R53, R53, R12.reuse ;  /* 0x0000000c35357220 */ /* 0x080fe20000410000 */
[----:B------:R-:W4:Y:S01]  /*e110*/  SHFL.BFLY PT, R206, R170, 0x2, 0x1f ;  /* 0x0c401f00aace7f89 */ /* 0x000f2200000e0000 */
[----:B------:R-:W5:Y:S01]  /*e120*/  MUFU.EX2 R168, R168 ;  /* 0x000000a800a87308 */ /* 0x000f620000000800 */
        /* <DEDUP_REMOVED lines=16> */
[----:B-----5:R-:W-:Y:S01]  /*e230*/  FADD.FTZ R0, R168, R0 ;  /* 0x00000000a8007221 */ /* 0x020fe20000010000 */
[-C--:B------:R-:W-:Y:S01]  /*e240*/  FMUL.FTZ R80, R80, R12.reuse ;  /* 0x0000000c50507220 */ /* 0x080fe20000410000 */
[-C--:B------:R-:W-:Y:S01]  /*e250*/  FMUL.FTZ R81, R81, R12.reuse ;  /* 0x0000000c51517220 */ /* 0x080fe20000410000 */
[-C--:B------:R-:W-:Y:S01]  /*e260*/  FMUL.FTZ R84, R84, R12.reuse ;  /* 0x0000000c54547220 */ /* 0x080fe20000410000 */
[-C--:B------:R-:W-:Y:S01]  /*e270*/  FMUL.FTZ R85, R85, R12.reuse ;  /* 0x0000000c55557220 */ /* 0x080fe20000410000 */
[----:B------:R-:W-:Y:S01]  /*e280*/  FMUL.FTZ R88, R88, R12 ;  /* 0x0000000c58587220 */ /* 0x000fe20000410000 */
[----:B----4-:R-:W-:Y:S01]  /*e290*/  FMNMX.FTZ R170, R170, R206, !PT ;  /* 0x000000ceaaaa7209 */ /* 0x010fe20007810000 */
[----:B------:R-:W4:Y:S01]  /*e2a0*/  MUFU.EX2 R173, R173 ;  /* 0x000000ad00ad7308 */ /* 0x000f220000000800 */
[----:B--2---:R-:W-:Y:S01]  /*e2b0*/  FADD.FTZ R0, R169, R0 ;  /* 0x00000000a9007221 */ /* 0x004fe20000010000 */
[-C--:B------:R-:W-:Y:S01]  /*e2c0*/  FMUL.FTZ R89, R89, R12.reuse ;  /* 0x0000000c59597220 */ /* 0x080fe20000410000 */
[-C--:B------:R-:W-:Y:S01]  /*e2d0*/  FMUL.FTZ R92, R92, R12.reuse ;  /* 0x0000000c5c5c7220 */ /* 0x080fe20000410000 */
[----:B------:R-:W2:Y:S01]  /*e2e0*/  SHFL.BFLY PT, R206, R170, 0x1, 0x1f ;  /* 0x0c201f00aace7f89 */ /* 0x000ea200000e0000 */
[-C--:B------:R-:W-:Y:S01]  /*e2f0*/  FMUL.FTZ R93, R93, R12.reuse ;  /* 0x0000000c5d5d7220 */ /* 0x080fe20000410000 */
[-C--:B------:R-:W-:Y:S01]  /*e300*/  FMUL.FTZ R96, R96, R12.reuse ;  /* 0x0000000c60607220 */ /* 0x080fe20000410000 */
[-C--:B------:R-:W-:Y:S01]  /*e310*/  FMUL.FTZ R97, R97, R12.reuse ;  /* 0x0000000c61617220 */ /* 0x080fe20000410000 */
[----:B------:R-:W5:Y:S01]  /*e320*/  MUFU.EX2 R176, R176 ;  /* 0x000000b000b07308 */ /* 0x000f620000000800 */
        /* <DEDUP_REMOVED lines=8> */
[----:B----4-:R-:W-:Y:S01]  /*e3b0*/  FADD.FTZ R0, R173, R0 ;  /* 0x00000000ad007221 */ /* 0x010fe20000010000 */
[-C--:B------:R-:W-:Y:S01]  /*e3c0*/  FMUL.FTZ R112, R112, R12.reuse ;  /* 0x0000000c70707220 */ /* 0x080fe20000410000 */
[-C--:B------:R-:W-:Y:S01]  /*e3d0*/  FMUL.FTZ R113, R113, R12.reuse ;  /* 0x0000000c71717220 */ /* 0x080fe20000410000 */
[-C--:B------:R-:W-:Y:S01]  /*e3e0*/  FMUL.FTZ R116, R116, R12.reuse ;  /* 0x0000000c74747220 */ /* 0x080fe20000410000 */
[-C--:B------:R-:W-:Y:S01]  /*e3f0*/  FMUL.FTZ R117, R117, R12.reuse ;  /* 0x0000000c75757220 */ /* 0x080fe20000410000 */
[-C--:B------:R-:W-:Y:S01]  /*e400*/  FMUL.FTZ R120, R120, R12.reuse ;  /* 0x0000000c78787220 */ /* 0x080fe20000410000 */
[-C--:B------:R-:W-:Y:S01]  /*e410*/  FMUL.FTZ R121, R121, R12.reuse ;  /* 0x0000000c79797220 */ /* 0x080fe20000410000 */
[----:B------:R-:W-:Y:S01]  /*e420*/  MUFU.EX2 R181, R181 ;  /* 0x000000b500b57308 */ /* 0x000fe20000000800 */
[----:B-----5:R-:W-:Y:S01]  /*e430*/  FADD.FTZ R0, R176, R0 ;  /* 0x00000000b0007221 */ /* 0x020fe20000010000 */
[-C--:B------:R-:W-:Y:S01]  /*e440*/  FMUL.FTZ R124, R124, R12.reuse ;  /* 0x0000000c7c7c7220 */ /* 0x080fe20000410000 */
[----:B------:R-:W-:Y:S01]  /*e450*/  FMUL.FTZ R125, R125, R12 ;  /* 0x0000000c7d7d7220 */ /* 0x000fe20000410000 */
[----:B--2---:R-:W-:Y:S01]  /*e460*/  FMNMX.FTZ R170, R170, R206, !PT ;  /* 0x000000ceaaaa7209 */ /* 0x004fe20007810000 */
[-C--:B------:R-:W-:Y:S01]  /*e470*/  FMUL.FTZ R128, R128, R12.reuse ;  /* 0x0000000c80807220 */ /* 0x080fe20000410000 */
[-C--:B------:R-:W-:Y:S01]  /*e480*/  FMUL.FTZ R129, R129, R12.reuse ;  /* 0x0000000c81817220 */ /* 0x080fe20000410000 */
[-C--:B------:R-:W-:Y:S01]  /*e490*/  FMUL.FTZ R132, R132, R12.reuse ;  /* 0x0000000c84847220 */ /* 0x080fe20000410000 */
[C---:B------:R-:W-:Y:S01]  /*e4a0*/  FSETP.NEU.FTZ.AND P4, PT, R170.reuse, -INF , PT ;  /* 0xff800000aa00780b */ /* 0x040fe20003f9d000 */
[CC--:B------:R-:W-:Y:S01]  /*e4b0*/  FMUL.FTZ R209, R170.reuse, R13.reuse ;  /* 0x0000000daad17220 */ /* 0x0c0fe20000410000 */
[----:B---3--:R-:W-:Y:S01]  /*e4c0*/  FADD.FTZ R0, R177, R0 ;  /* 0x00000000b1007221 */ /* 0x008fe20000010000 */
[-C--:B------:R-:W-:Y:S01]  /*e4d0*/  FMUL.FTZ R133, R133, R12.reuse ;  /* 0x0000000c85857220 */ /* 0x080fe20000410000 */
[----:B------:R-:W-:Y:S01]  /*e4e0*/  FSEL R206, R170, RZ, P4 ;  /* 0x000000ffaace7208 */ /* 0x000fe20002000000 */
[-C--:B------:R-:W-:Y:S01]  /*e4f0*/  FMUL.FTZ R136, R136, R12.reuse ;  /* 0x0000000c88887220 */ /* 0x080fe20000410000 */
[----:B------:R-:W-:Y:S01]  /*e500*/  FSEL R209, R209, RZ, P4 ;  /* 0x000000ffd1d17208 */ /* 0x000fe20002000000 */
[-C--:B------:R-:W-:Y:S01]  /*e510*/  FMUL.FTZ R137, R137, R12.reuse ;  /* 0x0000000c89897220 */ /* 0x080fe20000410000 */
[-C--:B------:R-:W-:Y:S01]  /*e520*/  FMUL.FTZ R140, R140, R12.reuse ;  /* 0x0000000c8c8c7220 */ /* 0x080fe20000410000 */
[----:B------:R-:W-:Y:S01]  /*e530*/  FADD.FTZ R206, -R206, R20 ;  /* 0x00000014cece7221 */ /* 0x000fe20000010100 */
[----:B------:R-:W-:Y:S01]  /*e540*/  FMUL.FTZ R141, R141, R12 ;  /* 0x0000000c8d8d7220 */ /* 0x000fe20000410000 */
[-CC-:B------:R-:W-:Y:S01]  /*e550*/  FFMA.FTZ R155, R155, R13.reuse, -R209.reuse ;  /* 0x0000000d9b9b7223 */ /* 0x180fe200000108d1 */
[-CC-:B------:R-:W-:Y:S01]  /*e560*/  FFMA.FTZ R159, R159, R13.reuse, -R209.reuse ;  /* 0x0000000d9f9f7223 */ /* 0x180fe200000108d1 */
[-C--:B------:R-:W-:Y:S01]  /*e570*/  FMUL.FTZ R20, R206, R13.reuse ;  /* 0x0000000dce147220 */ /* 0x080fe20000410000 */
[-CC-:B------:R-:W-:Y:S01]  /*e580*/  FFMA.FTZ R206, R154, R13.reuse, -R209.reuse ;  /* 0x0000000d9ace7223 */ /* 0x180fe200000108d1 */
[-CC-:B------:R-:W-:Y:S01]  /*e590*/  FFMA.FTZ R207, R162, R13.reuse, -R209.reuse ;  /* 0x0000000da2cf7223 */ /* 0x180fe200000108d1 */
[-CC-:B------:R-:W-:Y:S01]  /*e5a0*/  FFMA.FTZ R163, R163, R13.reuse, -R209.reuse ;  /* 0x0000000da3a37223 */ /* 0x180fe200000108d1 */
[----:B------:R-:W-:Y:S01]  /*e5b0*/  MUFU.EX2 R155, R155 ;  /* 0x0000009b009b7308 */ /* 0x000fe20000000800 */
[----:B------:R-:W-:Y:S01]  /*e5c0*/  F2FP.F16.F32.PACK_AB R154, R157, R156 ;  /* 0x0000009c9d9a723e */ /* 0x000fe200000000ff */
[-CC-:B------:R-:W-:Y:S01]  /*e5d0*/  FFMA.FTZ R208, R166, R13.reuse, -R209.reuse ;  /* 0x0000000da6d07223 */ /* 0x180fe200000108d1 */
[-CC-:B------:R-:W-:Y:S01]  /*e5e0*/  FFMA.FTZ R167, R167, R13.reuse, -R209.reuse ;  /* 0x0000000da7a77223 */ /* 0x180fe200000108d1 */
[-CC-:B------:R-:W-:Y:S01]  /*e5f0*/  FFMA.FTZ R153, R153, R13.reuse, -R209.reuse ;  /* 0x0000000d99997223 */ /* 0x180fe200000108d1 */
[-CC-:B------:R-:W-:Y:S01]  /*e600*/  FFMA.FTZ R171, R171, R13.reuse, -R209.reuse ;  /* 0x0000000dabab7223 */ /* 0x180fe200000108d1 */
[----:B------:R-:W-:Y:S01]  /*e610*/  F2FP.F16.F32.PACK_AB R156, R161, R160 ;  /* 0x000000a0a19c723e */ /* 0x000fe200000000ff */
[-CC-:B------:R-:W-:Y:S01]  /*e620*/  FFMA.FTZ R174, R174, R13.reuse, -R209.reuse ;  /* 0x0000000daeae7223 */ /* 0x180fe200000108d1 */
[----:B------:R-:W2:Y:S01]  /*e630*/  MUFU.EX2 R20, R20 ;  /* 0x0000001400147308 */ /* 0x000ea20000000800 */
[-CC-:B------:R-:W-:Y:S01]  /*e640*/  FFMA.FTZ R175, R175, R13.reuse, -R209.reuse ;  /* 0x0000000dafaf7223 */ /* 0x180fe200000108d1 */
[-CC-:B------:R-:W-:Y:S01]  /*e650*/  FFMA.FTZ R178, R178, R13.reuse, -R209.reuse ;  /* 0x0000000db2b27223 */ /* 0x180fe200000108d1 */
[-CC-:B------:R-:W-:Y:S01]  /*e660*/  FFMA.FTZ R179, R179, R13.reuse, -R209.reuse ;  /* 0x0000000db3b37223 */ /* 0x180fe200000108d1 */
[-CC-:B------:R-:W-:Y:S01]  /*e670*/  FFMA.FTZ R182, R182, R13.reuse, -R209.reuse ;  /* 0x0000000db6b67223 */ /* 0x180fe200000108d1 */
[----:B------:R-:W-:Y:S01]  /*e680*/  FFMA.FTZ R183, R183, R13, -R209 ;  /* 0x0000000db7b77223 */ /* 0x000fe200000108d1 */
[----:B------:R-:W-:Y:S01]  /*e690*/  F2FP.F16.F32.PACK_AB R160, R169, R168 ;  /* 0x000000a8a9a0723e */ /* 0x000fe200000000ff */
[-C--:B------:R-:W-:Y:S01]  /*e6a0*/  FMUL.FTZ R144, R144, R12.reuse ;  /* 0x0000000c90907220 */ /* 0x080fe20000410000 */
[----:B------:R-:W3:Y:S01]  /*e6b0*/  MUFU.EX2 R206, R206 ;  /* 0x000000ce00ce7308 */ /* 0x000ee20000000800 */
[----:B------:R-:W-:Y:S01]  /*e6c0*/  F2FP.F16.F32.PACK_AB R162, R173, R233 ;  /* 0x000000e9ada2723e */ /* 0x000fe200000000ff */
[-C--:B------:R-:W-:Y:S01]  /*e6d0*/  FMUL.FTZ R145, R145, R12.reuse ;  /* 0x0000000c91917220 */ /* 0x080fe20000410000 */
[-C--:B------:R-:W-:Y:S01]  /*e6e0*/  FMUL.FTZ R148, R148, R12.reuse ;  /* 0x0000000c94947220 */ /* 0x080fe20000410000 */
[----:B------:R-:W-:-:S04]  /*e6f0*/  FMUL.FTZ R149, R149, R12 ;  /* 0x0000000c95957220 */ /* 0x000fc80000410000 */
[----:B------:R-:W-:Y:S01]  /*e700*/  MUFU.EX2 R159, R159 ;  /* 0x0000009f009f7308 */ /* 0x000fe20000000800 */
[----:B--2---:R2:W-:Y:S01]  /*e710*/  @!P3 STS [R18+0x28820], R20 ;  /* 0x028820141200b388 */ /* 0x0045e20000000800 */
[-C--:B------:R-:W-:Y:S01]  /*e720*/  FMUL.FTZ R26, R26, R20.reuse ;  /* 0x000000141a1a7220 */ /* 0x080fe20000410000 */
[-C--:B------:R-:W-:Y:S01]  /*e730*/  FMUL.FTZ R27, R27, R20.reuse ;  /* 0x000000141b1b7220 */ /* 0x080fe20000410000 */
[-C--:B------:R-:W-:Y:S01]  /*e740*/  FMUL.FTZ R30, R30, R20.reuse ;  /* 0x000000141e1e7220 */ /* 0x080fe20000410000 */
[-C--:B------:R-:W-:Y:S01]  /*e750*/  FMUL.FTZ R31, R31, R20.reuse ;  /* 0x000000141f1f7220 */ /* 0x080fe20000410000 */
[-C--:B------:R-:W-:Y:S01]  /*e760*/  FMUL.FTZ R34, R34, R20.reuse ;  /* 0x0000001422227220 */ /* 0x080fe20000410000 */
[-C--:B------:R-:W-:Y:S01]  /*e770*/  FMUL.FTZ R35, R35, R20.reuse ;  /* 0x0000001423237220 */ /* 0x080fe20000410000 */
[----:B------:R-:W-:Y:S01]  /*e780*/  MUFU.EX2 R157, R207 ;  /* 0x000000cf009d7308 */ /* 0x000fe20000000800 */
[----:B---3--:R-:W-:Y:S01]  /*e790*/  FFMA.FTZ R3, R20, R3, R206 ;  /* 0x0000000314037223 */ /* 0x008fe200000100ce */
[----:B------:R-:W-:Y:S01]  /*e7a0*/  FMUL.FTZ R38, R38, R20 ;  /* 0x0000001426267220 */ /* 0x000fe20000410000 */
[----:B--2---:R-:W-:Y:S01]  /*e7b0*/  FFMA.FTZ R18, R158, R13, -R209 ;  /* 0x0000000d9e127223 */ /* 0x004fe200000108d1 */
[----:B------:R-:W-:Y:S01]  /*e7c0*/  F2FP.F16.F32.PACK_AB R158, R165, R164 ;  /* 0x000000a4a59e723e */ /* 0x000fe200000000ff */
[----:B------:R-:W-:Y:S01]  /*e7d0*/  FADD.FTZ R3, R155, R3 ;  /* 0x000000039b037221 */ /* 0x000fe20000010000 */
[----:B------:R-:W-:Y:S01]  /*e7e0*/  F2FP.F16.F32.PACK_AB R164, R177, R176 ;  /* 0x000000b0b1a4723e */ /* 0x000fe200000000ff */
        /* <DEDUP_REMOVED lines=28> */
[-C--:B------:R-:W-:Y:S01]  /*e9b0*/  FMUL.FTZ R86, R86, R20.reuse ;  /* 0x0000001456567220 */ /* 0x080fe20000410000 */
[-C--:B------:R-:W-:Y:S01]  /*e9c0*/  FMUL.FTZ R87, R87, R20.reuse ;  /* 0x0000001457577220 */ /* 0x080fe20000410000 */
[----:B------:R-:W-:Y:S01]  /*e9d0*/  FADD.FTZ R3, R159, R3 ;  /* 0x000000039f037221 */ /* 0x000fe20000010000 */
[-C--:B------:R-:W-:Y:S01]  /*e9e0*/  FMUL.FTZ R90, R90, R20.reuse ;  /* 0x000000145a5a7220 */ /* 0x080fe20000410000 */
[-C--:B------:R-:W-:Y:S01]  /*e9f0*/  FMUL.FTZ R91, R91, R20.reuse ;  /* 0x000000145b5b7220 */ /* 0x080fe20000410000 */
[----:B------:R2:W5:Y:S01]  /*ea00*/  MUFU.EX2 R161, R153 ;  /* 0x0000009900a17308 */ /* 0x0005620000000800 */
[----:B------:R-:W-:Y:S01]  /*ea10*/  FADD.FTZ R3, R157, R3 ;  /* 0x000000039d037221 */ /* 0x000fe20000010000 */
[----:B------:R-:W-:Y:S01]  /*ea20*/  F2FP.F16.F32.PACK_AB R157, R163, R157 ;  /* 0x0000009da39d723e */ /* 0x000fe200000000ff */
[-C--:B------:R-:W-:Y:S01]  /*ea30*/  FMUL.FTZ R94, R94, R20.reuse ;  /* 0x000000145e5e7220 */ /* 0x080fe20000410000 */
[-C--:B------:R-:W-:Y:S01]  /*ea40*/  FMUL.FTZ R95, R95, R20.reuse ;  /* 0x000000145f5f7220 */ /* 0x080fe20000410000 */
[----:B------:R-:W-:Y:S01]  /*ea50*/  FADD.FTZ R3, R163, R3 ;  /* 0x00000003a3037221 */ /* 0x000fe20000010000 */
[-C--:B------:R-:W-:Y:S01]  /*ea60*/  FMUL.FTZ R98, R98, R20.reuse ;  /* 0x0000001462627220 */ /* 0x080fe20000410000 */
[----:B------:R-:W-:Y:S01]  /*ea70*/  FMUL.FTZ R99, R99, R20 ;  /* 0x0000001463637220 */ /* 0x000fe20000410000 */
[----:B------:R-:W0:Y:S01]  /*ea80*/  MUFU.EX2 R171, R171 ;  /* 0x000000ab00ab7308 */ /* 0x000e220000000800 */
[----:B---3--:R-:W-:Y:S01]  /*ea90*/  FADD.FTZ R3, R208, R3 ;  /* 0x00000003d0037221 */ /* 0x008fe20000010000 */
[----:B--2---:R-:W-:Y:S01]  /*eaa0*/  F2FP.F16.F32.PACK_AB R153, R155, R206 ;  /* 0x000000ce9b99723e */ /* 0x004fe200000000ff */
[----:B------:R-:W-:Y:S01]  /*eab0*/  FMUL.FTZ R102, R102, R20 ;  /* 0x0000001466667220 */ /* 0x000fe20000410000 */
[----:B------:R-:W-:Y:S01]  /*eac0*/  F2FP.F16.F32.PACK_AB R155, R159, R18 ;  /* 0x000000129f9b723e */ /* 0x000fe200000000ff */
[C---:B----4-:R-:W-:Y:S01]  /*ead0*/  FADD.FTZ R3, R167.reuse, R3 ;  /* 0x00000003a7037221 */ /* 0x050fe20000010000 */
[----:B------:R-:W-:Y:S01]  /*eae0*/  BAR.SYNC.DEFER_BLOCKING 0xf, 0x100 ;  /* 0x03c4000000007b1d */ /* 0x000fe20000010000 */
[----:B------:R-:W-:Y:S01]  /*eaf0*/  F2FP.F16.F32.PACK_AB R159, R167, R208 ;  /* 0x000000d0a79f723e */ /* 0x000fe200000000ff */
[-C--:B------:R-:W-:Y:S01]  /*eb00*/  FMUL.FTZ R103, R103, R20.reuse ;  /* 0x0000001467677220 */ /* 0x080fe20000410000 */
[----:B-----5:R-:W-:Y:S01]  /*eb10*/  FADD.FTZ R3, R161, R3 ;  /* 0x00000003a1037221 */ /* 0x020fe20000010000 */
[-C--:B------:R-:W-:Y:S01]  /*eb20*/  FMUL.FTZ R106, R106, R20.reuse ;  /* 0x000000146a6a7220 */ /* 0x080fe20000410000 */
[-C--:B------:R-:W-:Y:S01]  /*eb30*/  FMUL.FTZ R107, R107, R20.reuse ;  /* 0x000000146b6b7220 */ /* 0x080fe20000410000 */
[----:B------:R-:W2:Y:S01]  /*eb40*/  MUFU.EX2 R174, R174 ;  /* 0x000000ae00ae7308 */ /* 0x000ea20000000800 */
[-C--:B------:R-:W-:Y:S01]  /*eb50*/  FMUL.FTZ R110, R110, R20.reuse ;  /* 0x000000146e6e7220 */ /* 0x080fe20000410000 */
[-C--:B------:R-:W-:Y:S01]  /*eb60*/  FMUL.FTZ R111, R111, R20.reuse ;  /* 0x000000146f6f7220 */ /* 0x080fe20000410000 */
[-C--:B------:R-:W-:Y:S01]  /*eb70*/  FMUL.FTZ R114, R114, R20.reuse ;  /* 0x0000001472727220 */ /* 0x080fe20000410000 */
[-C--:B------:R-:W-:Y:S01]  /*eb80*/  FMUL.FTZ R115, R115, R20.reuse ;  /* 0x0000001473737220 */ /* 0x080fe20000410000 */
[C---:B0-----:R-:W-:Y:S01]  /*eb90*/  FADD.FTZ R3, R171.reuse, R3 ;  /* 0x00000003ab037221 */ /* 0x041fe20000010000 */
[----:B------:R-:W-:Y:S01]  /*eba0*/  F2FP.F16.F32.PACK_AB R161, R171, R161 ;  /* 0x000000a1aba1723e */ /* 0x000fe200000000ff */
        /* <DEDUP_REMOVED lines=11> */
[----:B------:R2:W-:Y:S01]  /*ec60*/  STSM.16.M88.4 [R196+0x26800], R152 ;  /* 0x02680098c4007844 */ /* 0x0005e20000000200 */
[-C--:B------:R-:W-:Y:S01]  /*ec70*/  FMUL.FTZ R134, R134, R20.reuse ;  /* 0x0000001486867220 */ /* 0x080fe20000410000 */
[-C--:B------:R-:W-:Y:S01]  /*ec80*/  FMUL.FTZ R135, R135, R20.reuse ;  /* 0x0000001487877220 */ /* 0x080fe20000410000 */
[-C--:B------:R-:W-:Y:S01]  /*ec90*/  FMUL.FTZ R138, R138, R20.reuse ;  /* 0x000000148a8a7220 */ /* 0x080fe20000410000 */
[----:B------:R2:W-:Y:S01]  /*eca0*/  STSM.16.M88.4 [R199], R156 ;  /* 0x0000009cc7007844 */ /* 0x0005e20000000200 */
[----:B------:R-:W-:Y:S01]  /*ecb0*/  FMUL.FTZ R139, R139, R20 ;  /* 0x000000148b8b7220 */ /* 0x000fe20000410000 */
[----:B------:R-:W4:Y:S01]  /*ecc0*/  MUFU.EX2 R166, R180 ;  /* 0x000000b400a67308 */ /* 0x000f220000000800 */
[C---:B0-----:R-:W-:Y:S01]  /*ecd0*/  FADD.FTZ R3, R175.reuse, R3 ;  /* 0x00000003af037221 */ /* 0x041fe20000010000 */
[----:B------:R-:W-:Y:S01]  /*ece0*/  F2FP.F16.F32.PACK_AB R163, R175, R174 ;  /* 0x000000aeafa3723e */ /* 0x000fe200000000ff */
[-C--:B------:R-:W-:Y:S01]  /*ecf0*/  FMUL.FTZ R142, R142, R20.reuse ;  /* 0x000000148e8e7220 */ /* 0x080fe20000410000 */
[-C--:B------:R-:W-:Y:S01]  /*ed00*/  FMUL.FTZ R143, R143, R20.reuse ;  /* 0x000000148f8f7220 */ /* 0x080fe20000410000 */
[-C--:B------:R-:W-:Y:S01]  /*ed10*/  FMUL.FTZ R146, R146, R20.reuse ;  /* 0x0000001492927220 */ /* 0x080fe20000410000 */
[-C--:B------:R-:W-:Y:S01]  /*ed20*/  FMUL.FTZ R147, R147, R20.reuse ;  /* 0x0000001493937220 */ /* 0x080fe20000410000 */
[----:B------:R2:W-:Y:S01]  /*ed30*/  STSM.16.M88.4 [R197], R160 ;  /* 0x000000a0c5007844 */ /* 0x0005e20000000200 */
[----:B------:R-:W0:Y:S01]  /*ed40*/  MUFU.EX2 R179, R179 ;  /* 0x000000b300b37308 */ /* 0x000e220000000800 */
[----:B---3--:R-:W-:Y:S01]  /*ed50*/  FADD.FTZ R3, R165, R3 ;  /* 0x00000003a5037221 */ /* 0x008fe20000010000 */
[-C--:B------:R-:W-:Y:S01]  /*ed60*/  FMUL.FTZ R150, R150, R20.reuse ;  /* 0x0000001496967220 */ /* 0x080fe20000410000 */
[----:B------:R-:W-:-:S05]  /*ed70*/  FMUL.FTZ R151, R151, R20 ;  /* 0x0000001497977220 */ /* 0x000fca0000410000 */
[----:B------:R-:W3:Y:S01]  /*ed80*/  MUFU.EX2 R182, R182 ;  /* 0x000000b600b67308 */ /* 0x000ee20000000800 */
[----:B----4-:R-:W-:Y:S01]  /*ed90*/  FADD.FTZ R0, R166, R0 ;  /* 0x00000000a6007221 */ /* 0x010fe20000010000 */
[----:B------:R-:W-:-:S03]  /*eda0*/  F2FP.F16.F32.PACK_AB R166, R181, R166 ;  /* 0x000000a6b5a6723e */ /* 0x000fc600000000ff */
[----:B------:R-:W-:-:S03]  /*edb0*/  FADD.FTZ R0, R181, R0 ;  /* 0x00000000b5007221 */ /* 0x000fc60000010000 */
[----:B------:R-:W4:Y:S01]  /*edc0*/  MUFU.EX2 R183, R183 ;  /* 0x000000b700b77308 */ /* 0x000f220000000800 */
[C---:B0-----:R-:W-:Y:S01]  /*edd0*/  FADD.FTZ R3, R179.reuse, R3 ;  /* 0x00000003b3037221 */ /* 0x041fe20000010000 */
[----:B------:R-:W-:-:S03]  /*ede0*/  F2FP.F16.F32.PACK_AB R165, R179, R165 ;  /* 0x000000a5b3a5723e */ /* 0x000fc600000000ff */
[----:B---3--:R-:W-:Y:S01]  /*edf0*/  FADD.FTZ R3, R182, R3 ;  /* 0x00000003b6037221 */ /* 0x008fe20000010000 */
[----:B----4-:R-:W-:-:S03]  /*ee00*/  F2FP.F16.F32.PACK_AB R167, R183, R182 ;  /* 0x000000b6b7a7723e */ /* 0x010fc600000000ff */
[----:B------:R-:W-:Y:S02]  /*ee10*/  FADD.FTZ R3, R183, R3 ;  /* 0x00000003b7037221 */ /* 0x000fe40000010000 */
[----:B------:R2:W-:Y:S01]  /*ee20*/  STSM.16.M88.4 [R198], R164 ;  /* 0x000000a4c6007844 */ /* 0x0005e20000000200 */
[----:B------:R-:W-:Y:S05]  /*ee30*/  @!P0 BRA `(.L_x_5743) ;  /* 0x0000000000048947 */ /* 0x000fea0003800000 */
[----:B------:R-:W-:Y:S01]  /*ee40*/  BPT.TRAP 0x1 ;  /* 0x000000040000795c */ /* 0x000fe20000300000 */
.L_x_5743:
[----:B------:R0:W3:Y:S01]  /*ee50*/  SYNCS.PHASECHK.TRANS64.TRYWAIT P3, [R212+URZ+0x28c50], R213 ;  /* 0x028c50d5d40075a7 */ /* 0x0000e2000806017f */
[----:B------:R-:W-:Y:S05]  /*ee60*/  @!P0 BRA `(.L_x_5744) ;  /* 0x0000000000048947 */ /* 0x000fea0003800000 */
[----:B------:R-:W-:Y:S01]  /*ee70*/  BPT.TRAP 0x1 ;  /* 0x000000040000795c */ /* 0x000fe20000300000 */
.L_x_5744:
[----:B------:R-:W-:Y:S04]  /*ee80*/  BSSY B2, `(.L_x_5745) ;  /* 0x0000004000027945 */ /* 0x000fe80003800000 */
[----:B---3--:R-:W-:Y:S05]  /*ee90*/  @P3 BRA `(.L_x_5746) ;  /* 0x0000000000083947 */ /* 0x008fea0003800000 */
[----:B------:R-:W3:Y:S02]  /*eea0*/  SYNCS.PHASECHK.TRANS64.TRYWAIT P3, [R212+URZ+0x28c50], R213 ;  /* 0x028c50d5d40075a7 */ /* 0x000ee4000806017f */
[----:B---3--:R-:W-:Y:S05]  /*eeb0*/  @!P3 BRA `(.L_x_5747) ;  /* 0x000001440084b947 */ /* 0x008fea0003800000 */
.L_x_5746:
[----:B------:R-:W-:Y:S05]  /*eec0*/  BSYNC B2 ;  /* 0x0000000000027941 */ /* 0x000fea0003800000 */
.L_x_5745:
[----:B------:R-:W-:Y:S01]  /*eed0*/  IMAD R168, R211, 0x1000, R190 ;  /* 0x00001000d3a87824 */ /* 0x000fe200078e02be */
[----:B------:R-:W-:Y:S01]  /*eee0*/  WARPGROUP.ARRIVE ;  /* 0x00000000000079c5 */ /* 0x000fe20000000000 */
[----:B------:R-:W-:Y:S01]  /*eef0*/  IMAD.MOV.U32 R169, RZ, RZ, 0x40000040 ;  /* 0x40000040ffa97424 */ /* 0x000fe200078e00ff */
[----:B------:R-:W-:Y:S01]  /*ef00*/  ISETP.GT.AND P3, PT, R14, R210, PT ;  /* 0x000000d20e00720c */ /* 0x000fe20003f64270 */
[----:B01-3--:R-:W-:Y:S01]  /*ef10*/  @!P1 VIADD R212, R212, 0x28c60 ;  /* 0x00028c60d4d49836 */ /* 0x00bfe20000000000 */
[----:B------:R-:W-:Y:S01]  /*ef20*/  R2UR UR6, R168 ;  /* 0x00000000a80672ca */ /* 0x000fe200000e0000 */
[----:B------:R-:W-:Y:S01]  /*ef30*/  VIADD R14, R14, 0xffffffff ;  /* 0xffffffff0e0e7836 */ /* 0x000fe20000000000 */
[----:B------:R-:W-:Y:S01]  /*ef40*/  R2UR UR7, R169 ;  /* 0x00000000a90772ca */ /* 0x000fe200000e0000 */
[----:B------:R-:W-:Y:S01]  /*ef50*/  IMAD.MOV.U32 R169, RZ, RZ, 0x40000040 ;  /* 0x40000040ffa97424 */ /* 0x000fe200078e00ff */
[----:B------:R-:W-:Y:S01]  /*ef60*/  @!P1 PRMT R212, RZ, 0x654, R212 ;  /* 0x00000654ffd49816 */ /* 0x000fe200000000d4 */
[----:B------:R-:W-:-:S02]  /*ef70*/  IMAD.MOV.U32 R20, RZ, RZ, R170 ;  /* 0x000000ffff147224 */ /* 0x000fc400078e00aa */
[----:B------:R-:W-:Y:S02]  /*ef80*/  IMAD.MOV.U32 R12, RZ, RZ, R172 ;  /* 0x000000ffff0c7224 */ /* 0x000fe400078e00ac */
[----:B------:R-:W-:-:S06]  /*ef90*/  IMAD.MOV.U32 R18, RZ, RZ, R211 ;  /* 0x000000ffff127224 */ /* 0x000fcc00078e00d3 */
[----:B------:R-:W-:Y:S03]  /*efa0*/  HGMMA.64x256x16.F32 R24, R152, gdesc[UR4].tnspB, R24, gsb0 ;  /* 0x43e0000498187df0 */ /* 0x000fe60008000818 */
[----:B------:R-:W-:Y:S02]  /*efb0*/  WARPGROUP.DEPBAR.LE gsb0, 0x0 ;  /* 0x00008000000079c5 */ /* 0x000fe40000010000 */
[----:B--2---:R-:W-:Y:S01]  /*efc0*/  VIADD R152, R168, 0x80 ;  /* 0x00000080a8987836 */ /* 0x004fe20000000000 */
[----:B------:R-:W-:Y:S01]  /*efd0*/  WARPGROUP.ARRIVE ;  /* 0x00000000000079c5 */ /* 0x000fe20000000000 */
[----:B------:R-:W-:-:S03]  /*efe0*/  IMAD.MOV.U32 R153, RZ, RZ, 0x40000040 ;  /* 0x40000040ff997424 */ /* 0x000fc600078e00ff */
[----:B------:R-:W-:Y:S01]  /*eff0*/  R2UR UR6, R152 ;  /* 0x00000000980672ca */ /* 0x000fe200000e0000 */
[C---:B------:R-:W-:Y:S01]  /*f000*/  VIADD R152, R168.reuse, 0x100 ;  /* 0x00000100a8987836 */ /* 0x040fe20000000000 */
[----:B------:R-:W-:Y:S01]  /*f010*/  R2UR UR7, R153 ;  /* 0x00000000990772ca */ /* 0x000fe200000e0000 */
[----:B------:R-:W-:Y:S02]  /*f020*/  IMAD.MOV.U32 R153, RZ, RZ, 0x40000040 ;  /* 0x40000040ff997424 */ /* 0x000fe400078e00ff */
[----:B------:R-:W-:-:S13]  /*f030*/  VIADD R168, R168, 0x180 ;  /* 0x00000180a8a87836 */ /* 0x000fda0000000000 */
        /* <DEDUP_REMOVED lines=24> */
[----:B------:R-:W-:Y:S05]  /*f1c0*/  BSYNC B0 ;  /* 0x0000000000007941 */ /* 0x000fea0003800000 */
.L_x_5729:
[----:B------:R-:W-:Y:S02]  /*f1d0*/  IMAD.MOV.U32 R20, RZ, RZ, R170 ;  /* 0x000000ffff147224 */ /* 0x000fe400078e00aa */
[----:B------:R-:W-:Y:S02]  /*f1e0*/  IMAD.MOV.U32 R12, RZ, RZ, R172 ;  /* 0x000000ffff0c7224 */ /* 0x000fe400078e00ac */
[----:B------:R-:W-:-:S07]  /*f1f0*/  IMAD.MOV.U32 R18, RZ, RZ, R211 ;  /* 0x000000ffff127224 */ /* 0x000fce00078e00d3 */
.L_x_5728:
[----:B------:R-:W-:Y:S05]  /*f200*/  BSYNC B1 ;  /* 0x0000000000017941 */ /* 0x000fea0003800000 */
.L_x_5727:
[----:B------:R-:W1:Y:S01]  /*f210*/  LDC R152, c[0x0][0x448] ;  /* 0x00011200ff987b82 */ /* 0x000e620000000800 */
[----:B------:R-:W-:-:S07]  /*f220*/  VIADD R153, R192, 0x3f ;  /* 0x0000003fc0997836 */ /* 0x000fce0000000000 */
[----:B------:R-:W2:Y:S01]  /*f230*/  LDC R155, c[0x0][0x9e4] ;  /* 0x00027900ff9b7b82 */ /* 0x000ea20000000800 */
[----:B-1----:R-:W-:Y:S02]  /*f240*/  ISETP.NE.AND P5, PT, R152, 0x1, PT ;  /* 0x000000019800780c */ /* 0x002fe40003fa5270 */
[----:B--2---:R-:W-:-:S11]  /*f250*/  ISETP.GE.AND P6, PT, R155, 0x1, PT ;  /* 0x000000019b00780c */ /* 0x004fd60003fc6270 */
[----:B------:R-:W1:Y:S08]  /*f260*/  @P5 LDC R154, c[0x0][0x44c] ;  /* 0x00011300ff9a5b82 */ /* 0x000e700000000800 */
[----:B------:R-:W2:Y:S01]  /*f270*/  @P5 LDC R152, c[0x0][0x450] ;  /* 0x00011400ff985b82 */ /* 0x000ea20000000800 */
[----:B-1----:R-:W-:-:S05]  /*f280*/  @P5 IMAD.HI.U32 R154, R153, R154, RZ ;  /* 0x0000009a999a5227 */ /* 0x002fca00078e00ff */
[----:B--2---:R-:W-:Y:S02]  /*f290*/  @P5 SHF.R.U32.HI R153, RZ, R152, R154 ;  /* 0x00000098ff995219 */ /* 0x004fe4000001169a */
[----:B------:R-:W-:-:S05]  /*f2a0*/  IADD3 R152, R23, 0x1, -R22 ;  /* 0x0000000117987810 */ /* 0x000fca0007ffe816 */
[----:B------:R-:W-:-:S04]  /*f2b0*/  IMAD.IADD R153, R152, 0x1, R153 ;  /* 0x0000000198997824 */ /* 0x000fc800078e0299 */
[----:B------:R-:W-:Y:S01]  /*f2c0*/  IMAD.IADD R21, R153, 0x1, -R21 ;  /* 0x0000000199157824 */ /* 0x000fe200078e0a15 */
[----:B------:R-:W-:Y:S06]  /*f2d0*/  @!P6 BRA `(.L_x_5749) ;  /* 0x000000000048e947 */ /* 0x000fec0003800000 */
[----:B------:R-:W-:Y:S01]  /*f2e0*/  IMAD.MOV.U32 R154, RZ, RZ, R153 ;  /* 0x000000ffff9a7224 */ /* 0x000fe200078e0099 */
[----:B------:R-:W-:Y:S04]  /*f2f0*/  BSSY B0, `(.L_x_5750) ;  /* 0x000000e000007945 */ /* 0x000fe80003800000 */
[----:B------:R-:W-:-:S13]  /*f300*/  ISETP.GT.AND P2, PT, R154, -0x1, PT ;  /* 0xffffffff9a00780c */ /* 0x000fda0003f44270 */
        /* <DEDUP_REMOVED lines=8> */
.L_x_5751:
[----:B------:R-:W-:-:S13]  /*f390*/  ISETP.NE.AND P2, PT, R155, 0x1, PT ;  /* 0x000000019b00780c */ /* 0x000fda0003f45270 */
[----:B------:R-:W1:Y:S02]  /*f3a0*/  @P2 LDC.64 R152, c[0x0][0x9e8] ;  /* 0x00027a00ff982b82 */ /* 0x000e640000000a00 */
[----:B-1----:R-:W-:-:S05]  /*f3b0*/  @P2 IMAD.HI.U32 R152, R154, R152, RZ ;  /* 0x000000989a982227 */ /* 0x002fca00078e00ff */
[----:B------:R-:W-:-:S07]  /*f3c0*/  @P2 SHF.R.U32.HI R154, RZ, R153, R152 ;  /* 0x00000099ff9a2219 */ /* 0x000fce0000011698 */
.L_x_5752:
[----:B------:R-:W-:Y:S05]  /*f3d0*/  BSYNC B0 ;  /* 0x0000000000007941 */ /* 0x000fea0003800000 */
.L_x_5750:
[----:B------:R-:W-:-:S05]  /*f3e0*/  IMAD R154, R154, R155, RZ ;  /* 0x0000009b9a9a7224 */ /* 0x000fca00078e02ff */
[----:B------:R-:W-:-:S07]  /*f3f0*/  VIMNMX R21, R21, R154, !PT ;  /* 0x0000009a15157248 */ /* 0x000fce0007fe0100 */
.L_x_5749:
[----:B------:R-:W-:Y:S01]  /*f400*/  VIADD R21, R21, 0x3f ;  /* 0x0000003f15157836 */ /* 0x000fe20000000000 */
[----:B------:R-:W-:Y:S04]  /*f410*/  BSSY B0, `(.L_x_5753) ;  /* 0x00001ac000007945 */ /* 0x000fe80003800000 */
[----:B------:R-:W-:-:S04]  /*f420*/  SHF.R.S32.HI R152, RZ, 0x1f, R21 ;  /* 0x0000001fff987819 */ /* 0x000fc80000011415 */
[----:B------:R-:W-:-:S04]  /*f430*/  LEA.HI R152, R152, R21, RZ, 0x6 ;  /* 0x0000001598987211 */ /* 0x000fc800078f30ff */
[----:B------:R-:W-:-:S04]  /*f440*/  SHF.R.S32.HI R21, RZ, 0x6, R152 ;  /* 0x00000006ff157819 */ /* 0x000fc80000011498 */
[----:B------:R-:W-:-:S04]  /*f450*/  VIMNMX R21, R202, R21, !PT ;  /* 0x00000015ca157248 */ /* 0x000fc80007fe0100 */
[----:B------:R-:W-:-:S13]  /*f460*/  ISETP.GE.AND P2, PT, R14, R21, PT ;  /* 0x000000150e00720c */ /* 0x000fda0003f46270 */
[----:B------:R-:W-:Y:S05]  /*f470*/  @!P2 BRA `(.L_x_5754) ;  /* 0x000000180094a947 */ /* 0x000fea0003800000 */
[----:B------:R-:W-:Y:S01]  /*f480*/  BSSY B1, `(.L_x_5755) ;  /* 0x00001a3000017945 */ /* 0x000fe20003800000 */
[----:B------:R-:W-:Y:S02]  /*f490*/  IMAD.MOV.U32 R208, RZ, RZ, R20 ;  /* 0x000000ffffd07224 */ /* 0x000fe400078e0014 */
[----:B------:R-:W-:Y:S02]  /*f4a0*/  IMAD.MOV.U32 R209, RZ, RZ, R12 ;  /* 0x000000ffffd17224 */ /* 0x000fe400078e000c */
[----:B------:R-:W-:Y:S02]  /*f4b0*/  IMAD.MOV.U32 R206, RZ, RZ, R14 ;  /* 0x000000ffffce7224 */ /* 0x000fe400078e000e */
[----:B------:R-:W-:-:S07]  /*f4c0*/  IMAD.MOV.U32 R210, RZ, RZ, R18 ;  /* 0x000000ffffd27224 */ /* 0x000fce00078e0012 */
.L_x_5766:
        /* <DEDUP_REMOVED lines=8> */
[----:B-1----:R-:W-:Y:S06]  /*f550*/  @!P0 BRA `(.L_x_5756) ;  /* 0x0000000000048947 */ /* 0x002fec0003800000 */
[----:B------:R-:W-:Y:S01]  /*f560*/  BPT.TRAP 0x1 ;  /* 0x000000040000795c */ /* 0x000fe20000300000 */
.L_x_5756:
[----:B------:R-:W-:Y:S01]  /*f570*/  IMAD R14, R18, 0x8, R2 ;  /* 0x00000008120e7824 */ /* 0x000fe200078e0202 */
[----:B------:R-:W-:-:S04]  /*f580*/  SHF.L.U32 R207, R19, 0x1f, RZ ;  /* 0x0000001f13cf7819 */ /* 0x000fc800000006ff */
[----:B------:R1:W2:Y:S01]  /*f590*/  SYNCS.PHASECHK.TRANS64.TRYWAIT P3, [R14+URZ+0x28c30], R207 ;  /* 0x028c30cf0e0075a7 */ /* 0x0002a2000806017f */
[----:B------:R-:W-:Y:S05]  /*f5a0*/  @!P0 BRA `(.L_x_5757) ;  /* 0x0000000000048947 */ /* 0x000fea0003800000 */
[----:B------:R-:W-:Y:S01]  /*f5b0*/  BPT.TRAP 0x1 ;  /* 0x000000040000795c */ /* 0x000fe20000300000 */
.L_x_5757:
[----:B------:R-:W-:Y:S01]  /*f5c0*/  BSSY B2, `(.L_x_5758) ;  /* 0x0000006000027945 */ /* 0x000fe20003800000 */
[----:B------:R-:W-:Y:S02]  /*f5d0*/  IMAD R154, R18, 0x200, R15 ;  /* 0x00000200129a7824 */ /* 0x000fe400078e020f */
[----:B------:R-:W-:Y:S01]  /*f5e0*/  IMAD.MOV.U32 R155, RZ, RZ, 0x40000040 ;  /* 0x40000040ff9b7424 */ /* 0x000fe200078e00ff */
[----:B--2---:R-:W-:Y:S06]  /*f5f0*/  @P3 BRA `(.L_x_5759) ;  /* 0x0000000000083947 */ /* 0x004fec0003800000 */
[----:B------:R-:W2:Y:S02]  /*f600*/  SYNCS.PHASECHK.TRANS64.TRYWAIT P3, [R14+URZ+0x28c30], R207 ;  /* 0x028c30cf0e0075a7 */ /* 0x000ea4000806017f */
[----:B--2---:R-:W-:Y:S05]  /*f610*/  @!P3 BRA `(.L_x_5760) ;  /* 0x0000013c00c0b947 */ /* 0x004fea0003800000 */
.L_x_5759:
[----:B------:R-:W-:Y:S05]  /*f620*/  BSYNC B2 ;  /* 0x0000000000027941 */ /* 0x000fea0003800000 */
.L_x_5758:
[C---:B------:R-:W-:Y:S01]  /*f630*/  R2UR UR6, R154.reuse ;  /* 0x000000009a0672ca */ /* 0x040fe200000e0000 */
[C---:B------:R-:W-:Y:S01]  /*f640*/  VIADD R152, R154.reuse, 0x2 ;  /* 0x000000029a987836 */ /* 0x040fe20000000000 */
[----:B------:R-:W-:Y:S01]  /*f650*/  R2UR UR7, R155 ;  /* 0x000000009b0772ca */ /* 0x000fe200000e0000 */
[----:B------:R-:W-:Y:S01]  /*f660*/  VIADD R12, R154, 0x4 ;  /* 0x000000049a0c7836 */ /* 0x000fe20000000000 */
[----:B------:R-:W-:Y:S01]  /*f670*/  R2UR UR4, R4 ;  /* 0x00000000040472ca */ /* 0x000fe200000e0000 */
[----:B------:R-:W-:Y:S01]  /*f680*/  VIADD R154, R154, 0x6 ;  /* 0x000000069a9a7836 */ /* 0x000fe20000000000 */
[----:B------:R-:W-:Y:S01]  /*f690*/  R2UR UR5, R5 ;  /* 0x00000000050572ca */ /* 0x000fe200000e0000 */
[----:B------:R-:W-:Y:S01]  /*f6a0*/  IMAD.MOV.U32 R153, RZ, RZ, 0x40000040 ;  /* 0x40000040ff997424 */ /* 0x000fe200078e00ff */
        /* <DEDUP_REMOVED lines=11> */
[----:B------:R-:W-:Y:S01]  /*f760*/  R2UR UR15, R13 ;  /* 0x000000000d0f72ca */ /* 0x000fe200000e0000 */
[----:B------:R-:W-:Y:S01]  /*f770*/  ULDC UR4, c[0x0][0x988] ;  /* 0x0002620000047ab9 */ /* 0x000fe20000000800 */
[----:B------:R-:W-:-:S02]  /*f780*/  R2UR UR12, R8 ;  /* 0x00000000080c72ca */ /* 0x000fc400000e0000 */
        /* <DEDUP_REMOVED lines=30> */
[----:B------:R-:W3:Y:S02]  /*f970*/  SHFL.BFLY PT, R13, R12, 0x2, 0x1f ;  /* 0x0c401f000c0d7f89 */ /* 0x000ee400000e0000 */
[----:B---3--:R-:W-:-:S05]  /*f980*/  FMNMX.FTZ R12, R12, R13, !PT ;  /* 0x0000000d0c0c7209 */ /* 0x008fca0007810000 */
[----:B------:R-:W3:Y:S02]  /*f990*/  SHFL.BFLY PT, R13, R12, 0x1, 0x1f ;  /* 0x0c201f000c0d7f89 */ /* 0x000ee400000e0000 */
[----:B---3--:R-:W-:Y:S01]  /*f9a0*/  FMNMX.FTZ R12, R12, R13, !PT ;  /* 0x0000000d0c0c7209 */ /* 0x008fe20007810000 */
[----:B------:R-:W-:-:S04]  /*f9b0*/  IMAD.U32 R13, RZ, RZ, UR4 ;  /* 0x00000004ff0d7e24 */ /* 0x000fc8000f8e00ff */
        /* <DEDUP_REMOVED lines=19> */
[----:B------:R-:W-:Y:S01]  /*faf0*/  @!P1 VIADD R20, R14, 0x28c40 ;  /* 0x00028c400e149836 */ /* 0x000fe20000000000 */
[----:B------:R-:W3:Y:S04]  /*fb00*/  MUFU.EX2 R168, R211 ;  /* 0x000000d300a87308 */ /* 0x000ee80000000800 */
[----:B------:R-:W-:-:S04]  /*fb10*/  @!P1 PRMT R20, RZ, 0x654, R20 ;  /* 0x00000654ff149816 */ /* 0x000fc80000000014 */
[----:B------:R4:W-:Y:S01]  /*fb20*/  @!P1 SYNCS.ARRIVE.TRANS64.RED.A1T0 RZ, [R20+URZ], RZ ;  /* 0x000000ff14ff99a7 */ /* 0x0009e2000810043f */
[----:B------:R-:W5:Y:S01]  /*fb30*/  MUFU.EX2 R152, R152 ;  /* 0x0000009800987308 */ /* 0x000f620000000800 */
[----:B----4-:R-:W-:-:S07]  /*fb40*/  FMNMX.FTZ R20, R154, R208, !PT ;  /* 0x000000d09a147209 */ /* 0x010fce0007810000 */
[----:B------:R-:W4:Y:S01]  /*fb50*/  MUFU.EX2 R153, R153 ;  /* 0x0000009900997308 */ /* 0x000f220000000800 */
[-C--:B---3--:R-:W-:Y:S01]  /*fb60*/  FMUL.FTZ R24, R24, R168.reuse ;  /* 0x000000a818187220 */ /* 0x088fe20000410000 */
[----:B------:R-:W-:Y:S01]  /*fb70*/  FMUL.FTZ R25, R25, R168 ;  /* 0x000000a819197220 */ /* 0x000fe20000410000 */
[----:B------:R-:W-:Y:S01]  /*fb80*/  FMNMX.FTZ R20, R155, R20, !PT ;  /* 0x000000149b147209 */ /* 0x000fe20007810000 */
[-C--:B------:R-:W-:Y:S01]  /*fb90*/  FMUL.FTZ R28, R28, R168.reuse ;  /* 0x000000a81c1c7220 */ /* 0x080fe20000410000 */
[-C--:B------:R-:W-:Y:S01]  /*fba0*/  FMUL.FTZ R29, R29, R168.reuse ;  /* 0x000000a81d1d7220 */ /* 0x080fe20000410000 */
[----:B------:R-:W-:Y:S01]  /*fbb0*/  FMUL.FTZ R32, R32, R168 ;  /* 0x000000a820207220 */ /* 0x000fe20000410000 */
[----:B------:R-:W-:Y:S01]  /*fbc0*/  FMNMX.FTZ R20, R158, R20, !PT ;  /* 0x000000149e147209 */ /* 0x000fe20007810000 */
[----:B------:R-:W-:Y:S01]  /*fbd0*/  FMUL.FTZ R33, R33, R168 ;  /* 0x000000a821217220 */ /* 0x000fe20000410000 */
[----:B-----5:R-:W-:Y:S01]  /*fbe0*/  FFMA.FTZ R0, R168, R0, R152 ;  /* 0x00000000a8007223 */ /* 0x020fe20000010098 */
[----:B------:R-:W-:Y:S01]  /*fbf0*/  FMUL.FTZ R36, R36, R168 ;  /* 0x000000a824247220 */ /* 0x000fe20000410000 */
[----:B------:R-:W-:Y:S01]  /*fc00*/  FMNMX.FTZ R20, R159, R20, !PT ;  /* 0x000000149f147209 */ /* 0x000fe20007810000 */
[-C--:B------:R-:W-:Y:S01]  /*fc10*/  FMUL.FTZ R37, R37, R168.reuse ;  /* 0x000000a825257220 */ /* 0x080fe20000410000 */
[-C--:B------:R-:W-:Y:S01]  /*fc20*/  FMUL.FTZ R40, R40, R168.reuse ;  /* 0x000000a828287220 */ /* 0x080fe20000410000 */
[----:B------:R-:W-:Y:S01]  /*fc30*/  FMUL.FTZ R41, R41, R168 ;  /* 0x000000a829297220 */ /* 0x000fe20000410000 */
[----:B------:R-:W-:Y:S01]  /*fc40*/  FMNMX.FTZ R20, R162, R20, !PT ;  /* 0x00000014a2147209 */ /* 0x000fe20007810000 */
[----:B------:R-:W-:Y:S01]  /*fc50*/  FMUL.FTZ R44, R44, R168 ;  /* 0x000000a82c2c7220 */ /* 0x000fe20000410000 */
[C---:B----4-:R-:W-:Y:S01]  /*fc60*/  FADD.FTZ R0, R153.reuse, R0 ;  /* 0x0000000099007221 */ /* 0x050fe20000010000 */
[----:B------:R-:W-:Y:S01]  /*fc70*/  F2FP.F16.F32.PACK_AB R152, R153, R152 ;  /* 0x000000989998723e */ /* 0x000fe200000000ff */
[----:B------:R-:W-:Y:S01]  /*fc80*/  @!P3 IMAD R153, R210, 0x40, R191 ;  /* 0x00000040d299b824 */ /* 0x000fe200078e02bf */
[----:B------:R-:W-:Y:S01]  /*fc90*/  FMNMX.FTZ R20, R163, R20, !PT ;  /* 0x00000014a3147209 */ /* 0x000fe20007810000 */
[-C--:B------:R-:W-:Y:S01]  /*fca0*/  FMUL.FTZ R45, R45, R168.reuse ;  /* 0x000000a82d2d7220 */ /* 0x080fe20000410000 */
[----:B------:R-:W-:Y:S01]  /*fcb0*/  FMUL.FTZ R48, R48, R168 ;  /* 0x000000a830307220 */ /* 0x000fe20000410000 */
[----:B------:R-:W-:Y:S01]  /*fcc0*/  @!P3 IMAD R153, R153, 0x4, R2 ;  /* 0x000000049999b824 */ /* 0x000fe200078e0202 */
        /* <DEDUP_REMOVED lines=61> */
[----:B------:R-:W-:Y:S01]  /*100a0*/  @!P3 STS [R153+0x28800], R168 ;  /* 0x028800a89900b388 */ /* 0x000fe20000000800 */
[----:B------:R-:W3:Y:S03]  /*100b0*/  MUFU.EX2 R156, R156 ;  /* 0x0000009c009c7308 */ /* 0x000ee60000000800 */
[----:B------:R-:W4:Y:S05]  /*100c0*/  SHFL.BFLY PT, R168, R20, 0x2, 0x1f ;  /* 0x0c401f0014a87f89 */ /* 0x000f2a00000e0000 */
[----:B------:R-:W5:Y:S08]  /*100d0*/  MUFU.EX2 R157, R157 ;  /* 0x0000009d009d7308 */ /* 0x000f700000000800 */
[----:B------:R-:W0:Y:S01]  /*100e0*/  MUFU.EX2 R160, R160 ;  /* 0x000000a000a07308 */ /* 0x000e220000000800 */
[----:B---3--:R-:W-:-:S07]  /*100f0*/  FADD.FTZ R0, R156, R0 ;  /* 0x000000009c007221 */ /* 0x008fce0000010000 */
[----:B------:R-:W3:Y:S01]  /*10100*/  MUFU.EX2 R161, R161 ;  /* 0x000000a100a17308 */ /* 0x000ee20000000800 */
[----:B-----5:R-:W-:Y:S01]  /*10110*/  FADD.FTZ R0, R157, R0 ;  /* 0x000000009d007221 */ /* 0x020fe20000010000 */
[----:B----4-:R-:W-:-:S05]  /*10120*/  FMNMX.FTZ R20, R20, R168, !PT ;  /* 0x000000a814147209 */ /* 0x010fca0007810000 */
[----:B------:R-:W4:Y:S01]  /*10130*/  SHFL.BFLY PT, R168, R20, 0x1, 0x1f ;  /* 0x0c201f0014a87f89 */ /* 0x000f2200000e0000 */
[----:B------:R-:W5:Y:S01]  /*10140*/  MUFU.EX2 R164, R164 ;  /* 0x000000a400a47308 */ /* 0x000f620000000800 */
[----:B0-----:R-:W-:-:S07]  /*10150*/  FADD.FTZ R0, R160, R0 ;  /* 0x00000000a0007221 */ /* 0x001fce0000010000 */
[----:B------:R-:W0:Y:S01]  /*10160*/  MUFU.EX2 R165, R165 ;  /* 0x000000a500a57308 */ /* 0x000e220000000800 */
[----:B---3--:R-:W-:-:S07]  /*10170*/  FADD.FTZ R0, R161, R0 ;  /* 0x00000000a1007221 */ /* 0x008fce0000010000 */
[----:B------:R-:W3:Y:S01]  /*10180*/  MUFU.EX2 R209, R209 ;  /* 0x000000d100d17308 */ /* 0x000ee20000000800 */
[----:B-----5:R-:W-:Y:S01]  /*10190*/  FADD.FTZ R0, R164, R0 ;  /* 0x00000000a4007221 */ /* 0x020fe20000010000 */
[----:B----4-:R-:W-:-:S06]  /*101a0*/  FMNMX.FTZ R20, R20, R168, !PT ;  /* 0x000000a814147209 */ /* 0x010fcc0007810000 */
[----:B------:R-:W4:Y:S01]  /*101b0*/  MUFU.EX2 R169, R169 ;  /* 0x000000a900a97308 */ /* 0x000f220000000800 */
[----:B0-----:R-:W-:Y:S01]  /*101c0*/  FADD.FTZ R0, R165, R0 ;  /* 0x00000000a5007221 */ /* 0x001fe20000010000 */
[----:B------:R-:W-:-:S04]  /*101d0*/  FADD.FTZ R168, -R20, R208 ;  /* 0x000000d014a87221 */ /* 0x000fc80000010100 */
[----:B------:R-:W-:Y:S02]  /*101e0*/  FMUL.FTZ R168, R168, R13 ;  /* 0x0000000da8a87220 */ /* 0x000fe40000410000 */
[----:B------:R-:W0:Y:S01]  /*101f0*/  MUFU.EX2 R172, R172 ;  /* 0x000000ac00ac7308 */ /* 0x000e220000000800 */
[----:B---3--:R-:W-:-:S07]  /*10200*/  FADD.FTZ R0, R209, R0 ;  /* 0x00000000d1007221 */ /* 0x008fce0000010000 */
[----:B------:R-:W3:Y:S01]  /*10210*/  MUFU.EX2 R168, R168 ;  /* 0x000000a800a87308 */ /* 0x000ee20000000800 */
[----:B----4-:R-:W-:-:S07]  /*10220*/  FADD.FTZ R0, R169, R0 ;  /* 0x00000000a9007221 */ /* 0x010fce0000010000 */
[----:B------:R-:W4:Y:S01]  /*10230*/  MUFU.EX2 R173, R173 ;  /* 0x000000ad00ad7308 */ /* 0x000f220000000800 */
[----:B0-----:R-:W-:-:S07]  /*10240*/  FADD.FTZ R0, R172, R0 ;  /* 0x00000000ac007221 */ /* 0x001fce0000010000 */
[----:B------:R-:W0:Y:S01]  /*10250*/  MUFU.EX2 R176, R176 ;  /* 0x000000b000b07308 */ /* 0x000e220000000800 */
[----:B---3--:R3:W-:Y:S01]  /*10260*/  @!P3 STS [R153+0x28820], R168 ;  /* 0x028820a89900b388 */ /* 0x0087e20000000800 */
[-C--:B------:R-:W-:Y:S01]  /*10270*/  FMUL.FTZ R26, R26, R168.reuse ;  /* 0x000000a81a1a7220 */ /* 0x080fe20000410000 */
[-C--:B------:R-:W-:Y:S01]  /*10280*/  FMUL.FTZ R27, R27, R168.reuse ;  /* 0x000000a81b1b7220 */ /* 0x080fe20000410000 */
[-C--:B------:R-:W-:Y:S01]  /*10290*/  FMUL.FTZ R30, R30, R168.reuse ;  /* 0x000000a81e1e7220 */ /* 0x080fe20000410000 */
[-C--:B------:R-:W-:Y:S01]  /*102a0*/  FMUL.FTZ R31, R31, R168.reuse ;  /* 0x000000a81f1f7220 */ /* 0x080fe20000410000 */
[-C--:B------:R-:W-:Y:S01]  /*102b0*/  FMUL.FTZ R34, R34, R168.reuse ;  /* 0x000000a822227220 */ /* 0x080fe20000410000 */
[-C--:B------:R-:W-:Y:S01]  /*102c0*/  FMUL.FTZ R35, R35, R168.reuse ;  /* 0x000000a823237220 */ /* 0x080fe20000410000 */
[----:B------:R-:W5:Y:S01]  /*102d0*/  MUFU.EX2 R177, R177 ;  /* 0x000000b100b17308 */ /* 0x000f620000000800 */
[----:B----4-:R-:W-:Y:S01]  /*102e0*/  FADD.FTZ R0, R173, R0 ;  /* 0x00000000ad007221 */ /* 0x010fe20000010000 */
[-C--:B------:R-:W-:Y:S01]  /*102f0*/  FMUL.FTZ R38, R38, R168.reuse ;  /* 0x000000a826267220 */ /* 0x080fe20000410000 */
[-C--:B---3--:R-:W-:Y:S01]  /*10300*/  FMUL.FTZ R153, R20, R13.reuse ;  /* 0x0000000d14997220 */ /* 0x088fe20000410000 */
        /* <DEDUP_REMOVED lines=20> */
[----:B0-----:R-:W-:Y:S01]  /*10450*/  FADD.FTZ R0, R176, R0 ;  /* 0x00000000b0007221 */ /* 0x001fe20000010000 */
[-C--:B------:R-:W-:Y:S01]  /*10460*/  FMUL.FTZ R46, R46, R168.reuse ;  /* 0x000000a82e2e7220 */ /* 0x080fe20000410000 */
[-C--:B------:R-:W-:Y:S01]  /*10470*/  FMUL.FTZ R47, R47, R168.reuse ;  /* 0x000000a82f2f7220 */ /* 0x080fe20000410000 */
[-C--:B------:R-:W-:Y:S01]  /*10480*/  FMUL.FTZ R50, R50, R168.reuse ;  /* 0x000000a832327220 */ /* 0x080fe20000410000 */
[----:B-----5:R-:W-:Y:S01]  /*10490*/  FADD.FTZ R0, R177, R0 ;  /* 0x00000000b1007221 */ /* 0x020fe20000010000 */
        /* <DEDUP_REMOVED lines=12> */
[----:B------:R-:W-:Y:S01]  /*10560*/  FMUL.FTZ R70, R70, R168 ;  /* 0x000000a846467220 */ /* 0x000fe20000410000 */
[----:B------:R-:W-:Y:S01]  /*10570*/  F2FP.F16.F32.PACK_AB R156, R161, R160 ;  /* 0x000000a0a19c723e */ /* 0x000fe200000000ff */
[-C--:B------:R-:W-:Y:S01]  /*10580*/  FMUL.FTZ R71, R71, R168.reuse ;  /* 0x000000a847477220 */ /* 0x080fe20000410000 */
[----:B------:R-:W-:Y:S01]  /*10590*/  F2FP.F16.F32.PACK_AB R160, R169, R209 ;  /* 0x000000d1a9a0723e */ /* 0x000fe200000000ff */
[-C--:B------:R-:W-:Y:S01]  /*105a0*/  FMUL.FTZ R74, R74, R168.reuse ;  /* 0x000000a84a4a7220 */ /* 0x080fe20000410000 */
[-C--:B------:R-:W-:Y:S01]  /*105b0*/  FMUL.FTZ R75, R75, R168.reuse ;  /* 0x000000a84b4b7220 */ /* 0x080fe20000410000 */
[----:B------:R0:W4:Y:S01]  /*105c0*/  MUFU.EX2 R181, R158 ;  /* 0x0000009e00b57308 */ /* 0x0001220000000800 */
[----:B---3--:R-:W-:Y:S01]  /*105d0*/  FFMA.FTZ R3, R168, R3, R153 ;  /* 0x00000003a8037223 */ /* 0x008fe20000010099 */
[----:B------:R-:W-:Y:S01]  /*105e0*/  F2FP.F16.F32.PACK_AB R153, R155, R153 ;  /* 0x000000999b99723e */ /* 0x000fe200000000ff */
[-C--:B------:R-:W-:Y:S01]  /*105f0*/  FMUL.FTZ R78, R78, R168.reuse ;  /* 0x000000a84e4e7220 */ /* 0x080fe20000410000 */
[-C--:B------:R-:W-:Y:S01]  /*10600*/  FMUL.FTZ R79, R79, R168.reuse ;  /* 0x000000a84f4f7220 */ /* 0x080fe20000410000 */
[----:B------:R-:W-:Y:S01]  /*10610*/  FADD.FTZ R3, R155, R3 ;  /* 0x000000039b037221 */ /* 0x000fe20000010000 */
[-C--:B------:R-:W-:Y:S01]  /*10620*/  FMUL.FTZ R82, R82, R168.reuse ;  /* 0x000000a852527220 */ /* 0x080fe20000410000 */
[----:B------:R-:W-:Y:S01]  /*10630*/  FMUL.FTZ R83, R83, R168 ;  /* 0x000000a853537220 */ /* 0x000fe20000410000 */
[----:B------:R-:W3:Y:S01]  /*10640*/  MUFU.EX2 R159, R159 ;  /* 0x0000009f009f7308 */ /* 0x000ee20000000800 */
[----:B0-----:R-:W-:Y:S01]  /*10650*/  F2FP.F16.F32.PACK_AB R158, R165, R164 ;  /* 0x000000a4a59e723e */ /* 0x001fe200000000ff */
[----:B------:R-:W-:Y:S01]  /*10660*/  FMUL.FTZ R86, R86, R168 ;  /* 0x000000a856567220 */ /* 0x000fe20000410000 */
[----:B------:R-:W-:Y:S01]  /*10670*/  F2FP.F16.F32.PACK_AB R164, R177, R176 ;  /* 0x000000b0b1a4723e */ /* 0x000fe200000000ff */
[-C--:B------:R-:W-:Y:S01]  /*10680*/  FMUL.FTZ R87, R87, R168.reuse ;  /* 0x000000a857577220 */ /* 0x080fe20000410000 */
[-C--:B------:R-:W-:Y:S01]  /*10690*/  FMUL.FTZ R90, R90, R168.reuse ;  /* 0x000000a85a5a7220 */ /* 0x080fe20000410000 */
[-C--:B------:R-:W-:Y:S01]  /*106a0*/  FMUL.FTZ R91, R91, R168.reuse ;  /* 0x000000a85b5b7220 */ /* 0x080fe20000410000 */
[-C--:B------:R-:W-:Y:S01]  /*106b0*/  FMUL.FTZ R94, R94, R168.reuse ;  /* 0x000000a85e5e7220 */ /* 0x080fe20000410000 */
[----:B------:R0:W5:Y:S01]  /*106c0*/  MUFU.EX2 R210, R162 ;  /* 0x000000a200d27308 */ /* 0x0001620000000800 */
        /* <DEDUP_REMOVED lines=8> */
[C---:B---3--:R-:W-:Y:S01]  /*10750*/  FADD.FTZ R3, R159.reuse, R3 ;  /* 0x000000039f037221 */ /* 0x048fe20000010000 */
[----:B------:R-:W-:Y:S01]  /*10760*/  F2FP.F16.F32.PACK_AB R155, R159, R181 ;  /* 0x000000b59f9b723e */ /* 0x000fe200000000ff */
[----:B------:R-:W-:Y:S01]  /*10770*/  BAR.SYNC.DEFER_BLOCKING 0xf, 0x100 ;  /* 0x03c4000000007b1d */ /* 0x000fe20000010000 */
[----:B0-----:R-:W-:Y:S01]  /*10780*/  F2FP.F16.F32.PACK_AB R162, R173, R172 ;  /* 0x000000acada2723e */ /* 0x001fe200000000ff */
[-C--:B------:R-:W-:Y:S01]  /*10790*/  FMUL.FTZ R107, R107, R168.reuse ;  /* 0x000000a86b6b7220 */ /* 0x080fe20000410000 */
[-C--:B------:R-:W-:Y:S01]  /*107a0*/  FMUL.FTZ R110, R110, R168.reuse ;  /* 0x000000a86e6e7220 */ /* 0x080fe20000410000 */
[-C--:B------:R-:W-:Y:S01]  /*107b0*/  FMUL.FTZ R111, R111, R168.reuse ;  /* 0x000000a86f6f7220 */ /* 0x080fe20000410000 */
[-C--:B------:R-:W-:Y:S01]  /*107c0*/  FMUL.FTZ R114, R114, R168.reuse ;  /* 0x000000a872727220 */ /* 0x080fe20000410000 */
[----:B------:R-:W0:Y:S01]  /*107d0*/  MUFU.EX2 R208, R208 ;  /* 0x000000d000d07308 */ /* 0x000e220000000800 */
[----:B-----5:R-:W-:Y:S01]  /*107e0*/  FADD.FTZ R3, R210, R3 ;  /* 0x00000003d2037221 */ /* 0x020fe20000010000 */
[-C--:B------:R-:W-:Y:S01]  /*107f0*/  FMUL.FTZ R115, R115, R168.reuse ;  /* 0x000000a873737220 */ /* 0x080fe20000410000 */
[-C--:B------:R-:W-:Y:S01]  /*10800*/  FMUL.FTZ R118, R118, R168.reuse ;  /* 0x000000a876767220 */ /* 0x080fe20000410000 */
[-C--:B------:R-:W-:Y:S01]  /*10810*/  FMUL.FTZ R119, R119, R168.reuse ;  /* 0x000000a877777220 */ /* 0x080fe20000410000 */
[-C--:B------:R-:W-:Y:S01]  /*10820*/  FMUL.FTZ R122, R122, R168.reuse ;  /* 0x000000a87a7a7220 */ /* 0x080fe20000410000 */
[-C--:B------:R-:W-:Y:S01]  /*10830*/  FMUL.FTZ R123, R123, R168.reuse ;  /* 0x000000a87b7b7220 */ /* 0x080fe20000410000 */
[----:B------:R-:W-:Y:S01]  /*10840*/  FMUL.FTZ R126, R126, R168 ;  /* 0x000000a87e7e7220 */ /* 0x000fe20000410000 */
        /* <DEDUP_REMOVED lines=9> */
[----:B0-----:R-:W-:Y:S01]  /*108e0*/  FADD.FTZ R3, R208, R3 ;  /* 0x00000003d0037221 */ /* 0x001fe20000010000 */
[----:B------:R0:W-:Y:S01]  /*108f0*/  STSM.16.M88.4 [R196+0x26800], R152 ;  /* 0x02680098c4007844 */ /* 0x0001e20000000200 */
[-C--:B------:R-:W-:Y:S01]  /*10900*/  FMUL.FTZ R138, R138, R168.reuse ;  /* 0x000000a88a8a7220 */ /* 0x080fe20000410000 */
[-C--:B------:R-:W-:Y:S01]  /*10910*/  FMUL.FTZ R139, R139, R168.reuse ;  /* 0x000000a88b8b7220 */ /* 0x080fe20000410000 */
[-C--:B------:R-:W-:Y:S01]  /*10920*/  FMUL.FTZ R142, R142, R168.reuse ;  /* 0x000000a88e8e7220 */ /* 0x080fe20000410000 */
[-C--:B------:R-:W-:Y:S01]  /*10930*/  FMUL.FTZ R143, R143, R168.reuse ;  /* 0x000000a88f8f7220 */ /* 0x080fe20000410000 */
[----:B------:R-:W-:Y:S01]  /*10940*/  FMUL.FTZ R146, R146, R168 ;  /* 0x000000a892927220 */ /* 0x000fe20000410000 */
[----:B------:R-:W5:Y:S01]  /*10950*/  MUFU.EX2 R171, R171 ;  /* 0x000000ab00ab7308 */ /* 0x000f620000000800 */
[C---:B---3--:R-:W-:Y:S01]  /*10960*/  FADD.FTZ R3, R167.reuse, R3 ;  /* 0x00000003a7037221 */ /* 0x048fe20000010000 */
[----:B------:R-:W-:Y:S01]  /*10970*/  F2FP.F16.F32.PACK_AB R159, R167, R208 ;  /* 0x000000d0a79f723e */ /* 0x000fe200000000ff */
[-C--:B------:R-:W-:Y:S01]  /*10980*/  FMUL.FTZ R147, R147, R168.reuse ;  /* 0x000000a893937220 */ /* 0x080fe20000410000 */
[-C--:B------:R-:W-:Y:S01]  /*10990*/  FMUL.FTZ R150, R150, R168.reuse ;  /* 0x000000a896967220 */ /* 0x080fe20000410000 */
[----:B------:R-:W-:-:S02]  /*109a0*/  FMUL.FTZ R151, R151, R168 ;  /* 0x000000a897977220 */ /* 0x000fc40000410000 */
[----:B------:R0:W-:Y:S01]  /*109b0*/  STSM.16.M88.4 [R199], R156 ;  /* 0x0000009cc7007844 */ /* 0x0001e20000000200 */
[----:B------:R-:W3:Y:S01]  /*109c0*/  MUFU.EX2 R174, R174 ;  /* 0x000000ae00ae7308 */ /* 0x000ee20000000800 */
[----:B----4-:R-:W-:-:S07]  /*109d0*/  FADD.FTZ R3, R161, R3 ;  /* 0x00000003a1037221 */ /* 0x010fce0000010000 */
[----:B------:R-:W4:Y:S01]  /*109e0*/  MUFU.EX2 R175, R175 ;  /* 0x000000af00af7308 */ /* 0x000f220000000800 */
[C---:B-----5:R-:W-:Y:S01]  /*109f0*/  FADD.FTZ R3, R171.reuse, R3 ;  /* 0x00000003ab037221 */ /* 0x060fe20000010000 */
[----:B------:R-:W-:-:S06]  /*10a00*/  F2FP.F16.F32.PACK_AB R161, R171, R161 ;  /* 0x000000a1aba1723e */ /* 0x000fcc00000000ff */
[----:B------:R-:W5:Y:S01]  /*10a10*/  MUFU.EX2 R180, R180 ;  /* 0x000000b400b47308 */ /* 0x000f620000000800 */
[----:B---3--:R-:W-:-:S07]  /*10a20*/  FADD.FTZ R3, R174, R3 ;  /* 0x00000003ae037221 */ /* 0x008fce0000010000 */
[----:B------:R-:W3:Y:S01]  /*10a30*/  MUFU.EX2 R165, R178 ;  /* 0x000000b200a57308 */ /* 0x000ee20000000800 */
[C---:B----4-:R-:W-:Y:S01]  /*10a40*/  FADD.FTZ R3, R175.reuse, R3 ;  /* 0x00000003af037221 */ /* 0x050fe20000010000 */
[----:B------:R-:W-:-:S05]  /*10a50*/  F2FP.F16.F32.PACK_AB R163, R175, R174 ;  /* 0x000000aeafa3723e */ /* 0x000fca00000000ff */
[----:B------:R0:W-:Y:S01]  /*10a60*/  STSM.16.M88.4 [R197], R160 ;  /* 0x000000a0c5007844 */ /* 0x0001e20000000200 */
[----:B------:R-:W4:Y:S01]  /*10a70*/  MUFU.EX2 R179, R179 ;  /* 0x000000b300b37308 */ /* 0x000f220000000800 */
[----:B-----5:R-:W-:-:S04]  /*10a80*/  FADD.FTZ R0, R180, R0 ;  /* 0x00000000b4007221 */ /* 0x020fc80000010000 */
[C---:B------:R-:W-:Y:S01]  /*10a90*/  FADD.FTZ R0, R166.reuse, R0 ;  /* 0x00000000a6007221 */ /* 0x040fe20000010000 */
[----:B------:R-:W-:Y:S02]  /*10aa0*/  F2FP.F16.F32.PACK_AB R166, R166, R180 ;  /* 0x000000b4a6a6723e */ /* 0x000fe400000000ff */
[----:B------:R-:W5:Y:S01]  /*10ab0*/  MUFU.EX2 R182, R182 ;  /* 0x000000b600b67308 */ /* 0x000f620000000800 */
[----:B---3--:R-:W-:-:S07]  /*10ac0*/  FADD.FTZ R3, R165, R3 ;  /* 0x00000003a5037221 */ /* 0x008fce0000010000 */
[----:B------:R-:W3:Y:S01]  /*10ad0*/  MUFU.EX2 R183, R183 ;  /* 0x000000b700b77308 */ /* 0x000ee20000000800 */
[C---:B----4-:R-:W-:Y:S01]  /*10ae0*/  FADD.FTZ R3, R179.reuse, R3 ;  /* 0x00000003b3037221 */ /* 0x050fe20000010000 */
[----:B------:R-:W-:-:S03]  /*10af0*/  F2FP.F16.F32.PACK_AB R165, R179, R165 ;  /* 0x000000a5b3a5723e */ /* 0x000fc600000000ff */
[----:B-----5:R-:W-:Y:S01]  /*10b00*/  FADD.FTZ R3, R182, R3 ;  /* 0x00000003b6037221 */ /* 0x020fe20000010000 */
[----:B---3--:R-:W-:-:S03]  /*10b10*/  F2FP.F16.F32.PACK_AB R167, R183, R182 ;  /* 0x000000b6b7a7723e */ /* 0x008fc600000000ff */
[----:B------:R-:W-:Y:S02]  /*10b20*/  FADD.FTZ R3, R183, R3 ;  /* 0x00000003b7037221 */ /* 0x000fe40000010000 */
[----:B------:R0:W-:Y:S01]  /*10b30*/  STSM.16.M88.4 [R198], R164 ;  /* 0x000000a4c6007844 */ /* 0x0001e20000000200 */
[----:B------:R-:W-:Y:S05]  /*10b40*/  @!P0 BRA `(.L_x_5761) ;  /* 0x0000000000048947 */ /* 0x000fea0003800000 */
[----:B------:R-:W-:Y:S01]  /*10b50*/  BPT.TRAP 0x1 ;  /* 0x000000040000795c */ /* 0x000fe20000300000 */
.L_x_5761:
[----:B------:R3:W4:Y:S01]  /*10b60*/  SYNCS.PHASECHK.TRANS64.TRYWAIT P3, [R14+URZ+0x28c50], R207 ;  /* 0x028c50cf0e0075a7 */ /* 0x000722000806017f */
[----:B------:R-:W-:Y:S05]  /*10b70*/  @!P0 BRA `(.L_x_5762) ;  /* 0x0000000000048947 */ /* 0x000fea0003800000 */
[----:B------:R-:W-:Y:S01]  /*10b80*/  BPT.TRAP 0x1 ;  /* 0x000000040000795c */ /* 0x000fe20000300000 */
.L_x_5762:
[----:B------:R-:W-:Y:S04]  /*10b90*/  BSSY B2, `(.L_x_5763) ;  /* 0x0000004000027945 */ /* 0x000fe80003800000 */
[----:B----4-:R-:W-:Y:S05]  /*10ba0*/  @P3 BRA `(.L_x_5764) ;  /* 0x0000000000083947 */ /* 0x010fea0003800000 */
[----:B------:R-:W4:Y:S02]  /*10bb0*/  SYNCS.PHASECHK.TRANS64.TRYWAIT P3, [R14+URZ+0x28c50], R207 ;  /* 0x028c50cf0e0075a7 */ /* 0x000f24000806017f */
[----:B----4-:R-:W-:Y:S05]  /*10bc0*/  @!P3 BRA `(.L_x_5765) ;  /* 0x000001280068b947 */ /* 0x010fea0003800000 */
.L_x_5764:
[----:B------:R-:W-:Y:S05]  /*10bd0*/  BSYNC B2 ;  /* 0x0000000000027941 */ /* 0x000fea0003800000 */
.L_x_5763:
[----:B------:R-:W-:Y:S01]  /*10be0*/  IMAD R168, R18, 0x1000, R190 ;  /* 0x0000100012a87824 */ /* 0x000fe200078e02be */
[----:B------:R-:W-:Y:S01]  /*10bf0*/  WARPGROUP.ARRIVE ;  /* 0x00000000000079c5 */ /* 0x000fe20000000000 */
[----:B------:R-:W-:Y:S02]  /*10c00*/  IMAD.MOV.U32 R169, RZ, RZ, 0x40000040 ;  /* 0x40000040ffa97424 */ /* 0x000fe400078e00ff */
[----:B-1234-:R-:W-:Y:S01]  /*10c10*/  @!P1 VIADD R14, R14, 0x28c60 ;  /* 0x00028c600e0e9836 */ /* 0x01efe20000000000 */
[----:B------:R-:W-:Y:S01]  /*10c20*/  R2UR UR6, R168 ;  /* 0x00000000a80672ca */ /* 0x000fe200000e0000 */
[----:B------:R-:W-:Y:S01]  /*10c30*/  IMAD.MOV.U32 R208, RZ, RZ, R20 ;  /* 0x000000ffffd07224 */ /* 0x000fe200078e0014 */
[----:B------:R-:W-:Y:S01]  /*10c40*/  R2UR UR7, R169 ;  /* 0x00000000a90772ca */ /* 0x000fe200000e0000 */
[----:B------:R-:W-:Y:S01]  /*10c50*/  IMAD.MOV.U32 R169, RZ, RZ, 0x40000040 ;  /* 0x40000040ffa97424 */ /* 0x000fe200078e00ff */
[----:B------:R-:W-:Y:S01]  /*10c60*/  @!P1 PRMT R14, RZ, 0x654, R14 ;  /* 0x00000654ff0e9816 */ /* 0x000fe2000000000e */
[----:B------:R-:W-:-:S02]  /*10c70*/  IMAD.MOV.U32 R209, RZ, RZ, R12 ;  /* 0x000000ffffd17224 */ /* 0x000fc400078e000c */
[----:B------:R-:W-:-:S08]  /*10c80*/  IMAD.MOV.U32 R210, RZ, RZ, R18 ;  /* 0x000000ffffd27224 */ /* 0x000fd000078e0012 */
[----:B------:R-:W-:Y:S03]  /*10c90*/  HGMMA.64x256x16.F32 R24, R152, gdesc[UR4].tnspB, R24, gsb0 ;  /* 0x43e0000498187df0 */ /* 0x000fe60008000818 */
[----:B------:R-:W-:Y:S02]  /*10ca0*/  WARPGROUP.DEPBAR.LE gsb0, 0x0 ;  /* 0x00008000000079c5 */ /* 0x000fe40000010000 */
[----:B0-----:R-:W-:Y:S01]  /*10cb0*/  VIADD R152, R168, 0x80 ;  /* 0x00000080a8987836 */ /* 0x001fe20000000000 */
        /* <DEDUP_REMOVED lines=32> */
.L_x_5755:
[----:B-1----:R-:W-:-:S07]  /*10ec0*/  IMAD.MOV.U32 R14, RZ, RZ, R206 ;  /* 0x000000ffff0e7224 */ /* 0x002fce00078e00ce */
.L_x_5754:
[----:B------:R-:W-:Y:S05]  /*10ed0*/  BSYNC B0 ;  /* 0x0000000000007941 */ /* 0x000fea0003800000 */
.L_x_5753:
[----:B------:R-:W-:Y:S01]  /*10ee0*/  ISETP.GE.AND P2, PT, R14, R202, PT ;  /* 0x000000ca0e00720c */ /* 0x000fe20003f46270 */
[----:B------:R-:W-:-:S12]  /*10ef0*/  BSSY B0, `(.L_x_5767) ;  /* 0x000024e000007945 */ /* 0x000fd80003800000 */
[----:B------:R-:W-:Y:S05]  /*10f00*/  @!P2 BRA `(.L_x_5768) ;  /* 0x000000240030a947 */ /* 0x000fea0003800000 */
[----:B------:R-:W-:Y:S02]  /*10f10*/  IMAD.MOV.U32 R208, RZ, RZ, R20 ;  /* 0x000000ffffd07224 */ /* 0x000fe400078e0014 */
[----:B------:R-:W-:Y:S02]  /*10f20*/  IMAD.MOV.U32 R210, RZ, RZ, R12 ;  /* 0x000000ffffd27224 */ /* 0x000fe400078e000c */
[----:B------:R-:W-:-:S07]  /*10f30*/  IMAD.MOV.U32 R209, RZ, RZ, R18 ;  /* 0x000000ffffd17224 */ /* 0x000fce00078e0012 */
.L_x_5787:
[----:B------:R-:W-:-:S05]  /*10f40*/  VIADD R18, R209, 0x1 ;  /* 0x00000001d1127836 */ /* 0x000fca0000000000 */
[----:B------:R-:W-:-:S04]  /*10f50*/  ISETP.NE.AND P2, PT, R18, 0x2, PT ;  /* 0x000000021200780c */ /* 0x000fc80003f45270 */
[----:B------:R-:W-:Y:S02]  /*10f60*/  SEL R12, RZ, 0x1, P2 ;  /* 0x00000001ff0c7807 */ /* 0x000fe40001000000 */
[----:B------:R-:W-:Y:S02]  /*10f70*/  SEL R18, R18, RZ, P2 ;  /* 0x000000ff12127207 */ /* 0x000fe40001000000 */
[----:B------:R-:W-:Y:S01]  /*10f80*/  LOP3.LUT R19, R19, R12, RZ, 0x3c, !PT ;  /* 0x0000000c13137212 */ /* 0x000fe200078e3cff */
[----:B-1----:R-:W-:Y:S06]  /*10f90*/  @!P0 BRA `(.L_x_5769) ;  /* 0x0000000000048947 */ /* 0x002fec0003800000 */
[----:B------:R-:W-:Y:S01]  /*10fa0*/  BPT.TRAP 0x1 ;  /* 0x000000040000795c */ /* 0x000fe20000300000 */
.L_x_5769:
[----:B------:R-:W-:Y:S01]  /*10fb0*/  IMAD R206, R18, 0x8, R2 ;  /* 0x0000000812ce7824 */ /* 0x000fe200078e0202 */
[----:B------:R-:W-:-:S04]  /*10fc0*/  SHF.L.U32 R207, R19, 0x1f, RZ ;  /* 0x0000001f13cf7819 */ /* 0x000fc800000006ff */
[----:B------:R1:W2:Y:S01]  /*10fd0*/  SYNCS.PHASECHK.TRANS64.TRYWAIT P2, [R206+URZ+0x28c30], R207 ;  /* 0x028c30cfce0075a7 */ /* 0x0002a2000804017f */
[----:B------:R-:W-:Y:S05]  /*10fe0*/  @!P0 BRA `(.L_x_5770) ;  /* 0x0000000000048947 */ /* 0x000fea0003800000 */
[----:B------:R-:W-:Y:S01]  /*10ff0*/  BPT.TRAP 0x1 ;  /* 0x000000040000795c */ /* 0x000fe20000300000 */
.L_x_5770:
[----:B------:R-:W-:Y:S01]  /*11000*/  BSSY B1, `(.L_x_5771) ;  /* 0x0000006000017945 */ /* 0x000fe20003800000 */
[----:B------:R-:W-:Y:S02]  /*11010*/  IMAD R12, R18, 0x200, R15 ;  /* 0x00000200120c7824 */ /* 0x000fe400078e020f */
[----:B------:R-:W-:Y:S01]  /*11020*/  IMAD.MOV.U32 R13, RZ, RZ, 0x40000040 ;  /* 0x40000040ff0d7424 */ /* 0x000fe200078e00ff */
[----:B--2---:R-:W-:Y:S06]  /*11030*/  @P2 BRA `(.L_x_5772) ;  /* 0x0000000000082947 */ /* 0x004fec0003800000 */
[----:B------:R-:W2:Y:S02]  /*11040*/  SYNCS.PHASECHK.TRANS64.TRYWAIT P2, [R206+URZ+0x28c30], R207 ;  /* 0x028c30cfce0075a7 */ /* 0x000ea4000804017f */
[----:B--2---:R-:W-:Y:S05]  /*11050*/  @!P2 BRA `(.L_x_5773) ;  /* 0x000001240058a947 */ /* 0x004fea0003800000 */
.L_x_5772:
[----:B------:R-:W-:Y:S05]  /*11060*/  BSYNC B1 ;  /* 0x0000000000017941 */ /* 0x000fea0003800000 */
.L_x_5771:
[C---:B------:R-:W-:Y:S01]  /*11070*/  R2UR UR6, R12.reuse ;  /* 0x000000000c0672ca */ /* 0x040fe200000e0000 */
[----:B------:R-:W-:Y:S01]  /*11080*/  WARPGROUP.ARRIVE ;  /* 0x00000000000079c5 */ /* 0x000fe20000000000 */
[----:B------:R-:W-:Y:S01]  /*11090*/  R2UR UR7, R13 ;  /* 0x000000000d0772ca */ /* 0x000fe200000e0000 */
[----:B------:R-:W-:Y:S01]  /*110a0*/  VIADD R20, R12, 0x2 ;  /* 0x000000020c147836 */ /* 0x000fe20000000000 */
[----:B------:R-:W-:Y:S01]  /*110b0*/  R2UR UR4, R4 ;  /* 0x00000000040472ca */ /* 0x000fe200000e0000 */
[----:B------:R-:W-:Y:S01]  /*110c0*/  IMAD.MOV.U32 R21, RZ, RZ, 0x40000040 ;  /* 0x40000040ff157424 */ /* 0x000fe200078e00ff */
[----:B------:R-:W-:Y:S01]  /*110d0*/  R2UR UR5, R5 ;  /* 0x00000000050572ca */ /* 0x000fe200000e0000 */
[----:B------:R-:W-:Y:S02]  /*110e0*/  IMAD.MOV.U32 R13, RZ, RZ, 0x40000040 ;  /* 0x40000040ff0d7424 */ /* 0x000fe400078e00ff */
[----:B------:R-:W-:-:S10]  /*110f0*/  IMAD.IADD R231, R201, 0x1, R192 ;  /* 0x00000001c9e77824 */ /* 0x000fd400078e02c0 */
        /* <DEDUP_REMOVED lines=9> */
[----:B------:R-:W-:-:S10]  /*11190*/  WARPGROUP.ARRIVE ;  /* 0x00000000000079c5 */ /* 0x000fd40000000000 */
[----:B------:R-:W-:Y:S01]  /*111a0*/  HGMMA.64x64x16.F32 R152, gdesc[UR4], R152, gsb0 ;  /* 0x00e00000049879f0 */ /* 0x000fe20008000898 */
[----:B------:R-:W-:Y:S01]  /*111b0*/  R2UR UR6, R20 ;  /* 0x00000000140672ca */ /* 0x000fe200000e0000 */
[----:B------:R-:W-:Y:S01]  /*111c0*/  IMAD.SHL.U32 R20, R14, 0x40, RZ ;  /* 0x000000400e147824 */ /* 0x000fe200078e00ff */
[----:B------:R-:W-:Y:S02]  /*111d0*/  R2UR UR7, R21 ;  /* 0x00000000150772ca */ /* 0x000fe400000e0000 */
[----:B------:R-:W-:Y:S02]  /*111e0*/  R2UR UR4, R8 ;  /* 0x00000000080472ca */ /* 0x000fe400000e0000 */
[----:B------:R-:W-:Y:S02]  /*111f0*/  R2UR UR5, R9 ;  /* 0x00000000090572ca */ /* 0x000fe400000e0000 */
[----:B0-----:R-:W-:-:S04]  /*11200*/  IADD3 R212, -R185, 0x1, -R20 ;  /* 0x00000001b9d47810 */ /* 0x001fc80007ffe914 */
[----:B------:R-:W-:Y:S01]  /*11210*/  IADD3 R212, -R22, R212, R23 ;  /* 0x000000d416d47210 */ /* 0x000fe20007ffe117 */
[----:B------:R-:W-:Y:S02]  /*11220*/  WARPGROUP.DEPBAR.LE gsb0, 0x0 ;  /* 0x00008000000079c5 */ /* 0x000fe40000010000 */
[----:B------:R-:W-:-:S06]  /*11230*/  WARPGROUP.ARRIVE ;  /* 0x00000000000079c5 */ /* 0x000fcc0000000000 */
[----:B------:R-:W-:Y:S01]  /*11240*/  HGMMA.64x64x16.F32 R152, gdesc[UR4], R152, gsb0 ;  /* 0x00e00000049879f0 */ /* 0x000fe20008000898 */
[----:B------:R-:W-:Y:S02]  /*11250*/  R2UR UR6, R12 ;  /* 0x000000000c0672ca */ /* 0x000fe400000e0000 */
[----:B------:R-:W-:Y:S01]  /*11260*/  R2UR UR7, R13 ;  /* 0x000000000d0772ca */ /* 0x000fe200000e0000 */
[----:B------:R-:W0:Y:S01]  /*11270*/  @P5 LDC R12, c[0x0][0x450] ;  /* 0x00011400ff0c5b82 */ /* 0x000e220000000800 */
[----:B------:R-:W-:Y:S02]  /*11280*/  R2UR UR4, R6 ;  /* 0x00000000060472ca */ /* 0x000fe400000e0000 */
[----:B------:R-:W-:-:S05]  /*11290*/  R2UR UR5, R7 ;  /* 0x00000000070572ca */ /* 0x000fca00000e0000 */
[----:B------:R-:W3:Y:S02]  /*112a0*/  @P5 LDC R13, c[0x0][0x44c] ;  /* 0x00011300ff0d5b82 */ /* 0x000ee40000000800 */
[----:B---3--:R-:W-:-:S05]  /*112b0*/  @P5 IMAD.HI.U32 R13, R231, R13, RZ ;  /* 0x0000000de70d5227 */ /* 0x008fca00078e00ff */
[----:B0-----:R-:W-:Y:S01]  /*112c0*/  @P5 SHF.R.U32.HI R231, RZ, R12, R13 ;  /* 0x0000000cffe75219 */ /* 0x001fe2000001160d */
[----:B------:R-:W-:-:S04]  /*112d0*/  @!P1 VIADD R12, R206, 0x28c40 ;  /* 0x00028c40ce0c9836 */ /* 0x000fc80000000000 */
[----:B------:R-:W0:Y:S01]  /*112e0*/  SHFL.IDX PT, R232, R231, RZ, 0x1c1f ;  /* 0x001c1fffe7e87589 */ /* 0x000e2200000e0000 */
[----:B------:R-:W-:Y:S01]  /*112f0*/  @!P1 PRMT R12, RZ, 0x654, R12 ;  /* 0x00000654ff0c9816 */ /* 0x000fe2000000000c */
[----:B------:R-:W-:Y:S02]  /*11300*/  WARPGROUP.DEPBAR.LE gsb0, 0x0 ;  /* 0x00008000000079c5 */ /* 0x000fe40000010000 */
[----:B------:R-:W-:-:S06]  /*11310*/  WARPGROUP.ARRIVE ;  /* 0x00000000000079c5 */ /* 0x000fcc0000000000 */
[----:B------:R-:W-:Y:S01]  /*11320*/  HGMMA.64x64x16.F32 R152, gdesc[UR4], R152, gsb0 ;  /* 0x00e00000049879f0 */ /* 0x000fe20008000898 */
[----:B------:R-:W-:Y:S01]  /*11330*/  ULDC UR4, c[0x0][0x9dc] ;  /* 0x0002770000047ab9 */ /* 0x000fe20000000800 */
[----:B------:R-:W-:Y:S01]  /*11340*/  ULDC UR5, c[0x0][0x9e0] ;  /* 0x0002780000057ab9 */ /* 0x000fe20000000800 */
[----:B------:R-:W-:Y:S01]  /*11350*/  ULOP3.LUT UR4, URZ, UR4, URZ, 0x33, !UPT ;  /* 0x000000043f047292 */ /* 0x000fe2000f8e333f */
[----:B------:R-:W-:-:S04]  /*11360*/  VIADD R213, R212, UR5 ;  /* 0x00000005d4d57c36 */ /* 0x000fc80008000000 */
[----:B0-----:R-:W-:Y:S02]  /*11370*/  IMAD.IADD R211, R213, 0x1, R232 ;  /* 0x00000001d5d37824 */ /* 0x001fe400078e02e8 */
[----:B------:R-:W-:-:S04]  /*11380*/  VIADD R212, R212, UR4 ;  /* 0x00000004d4d47c36 */ /* 0x000fc80008000000 */
[----:B------:R-:W-:Y:S01]  /*11390*/  IMAD.IADD R21, R212, 0x1, R232 ;  /* 0x00000001d4157824 */ /* 0x000fe200078e02e8 */
[----:B------:R-:W-:Y:S02]  /*113a0*/  WARPGROUP.DEPBAR.LE gsb0, 0x0 ;  /* 0x00008000000079c5 */ /* 0x000fe40000010000 */
[----:B------:R0:W-:Y:S01]  /*113b0*/  @!P1 SYNCS.ARRIVE.TRANS64.RED.A1T0 RZ, [R12+URZ], RZ ;  /* 0x000000ff0cff99a7 */ /* 0x0001e2000810043f */
[----:B------:R-:W-:Y:S05]  /*113c0*/  @!P6 BRA `(.L_x_5774) ;  /* 0x000000000060e947 */ /* 0x000fea0003800000 */
[----:B------:R-:W-:Y:S01]  /*113d0*/  IADD3 R232, -R22, R23, R232 ;  /* 0x0000001716e87210 */ /* 0x000fe20007ffe1e8 */
[----:B------:R-:W-:Y:S03]  /*113e0*/  BSSY B1, `(.L_x_5775) ;  /* 0x0000012000017945 */ /* 0x000fe60003800000 */
[----:B------:R-:W-:-:S13]  /*113f0*/  ISETP.GT.AND P2, PT, R232, -0x1, PT ;  /* 0xffffffffe800780c */ /* 0x000fda0003f44270 */
[----:B------:R-:W-:Y:S05]  /*11400*/  @P2 BRA `(.L_x_5776) ;  /* 0x0000000000242947 */ /* 0x000fea0003800000 */
[----:B------:R-:W-:Y:S01]  /*11410*/  ULDC UR4, c[0x0][0x9e4] ;  /* 0x0002790000047ab9 */ /* 0x000fe20000000800 */
[----:B------:R-:W-:Y:S01]  /*11420*/  LOP3.LUT R232, RZ, R232, RZ, 0x33, !PT ;  /* 0x000000e8ffe87212 */ /* 0x000fe200078e33ff */
[----:B------:R-:W-:-:S05]  /*11430*/  IMAD.U32 R233, RZ, RZ, UR4 ;  /* 0x00000004ffe97e24 */ /* 0x000fca000f8e00ff */
[----:B------:R-:W-:-:S13]  /*11440*/  ISETP.NE.AND P2, PT, R233, 0x1, PT ;  /* 0x00000001e900780c */ /* 0x000fda0003f45270 */
[----:B0-----:R-:W0:Y:S02]  /*11450*/  @P2 LDC.64 R12, c[0x0][0x9e8] ;  /* 0x00027a00ff0c2b82 */ /* 0x001e240000000a00 */
[----:B0-----:R-:W-:-:S05]  /*11460*/  @P2 IMAD.HI.U32 R12, R232, R12, RZ ;  /* 0x0000000ce80c2227 */ /* 0x001fca00078e00ff */
[----:B------:R-:W-:-:S04]  /*11470*/  @P2 SHF.R.U32.HI R232, RZ, R13, R12 ;  /* 0x0000000dffe82219 */ /* 0x000fc8000001160c */
[----:B------:R-:W-:Y:S01]  /*11480*/  LOP3.LUT R232, RZ, R232, RZ, 0x33, !PT ;  /* 0x000000e8ffe87212 */ /* 0x000fe200078e33ff */
[----:B------:R-:W-:Y:S06]  /*11490*/  BRA `(.L_x_5777) ;  /* 0x0000000000187947 */ /* 0x000fec0003800000 */
.L_x_5776:
[----:B------:R-:W-:Y:S02]  /*114a0*/  ULDC UR4, c[0x0][0x9e4] ;  /* 0x0002790000047ab9 */ /* 0x000fe40000000800 */
[----:B------:R-:W-:-:S05]  /*114b0*/  IMAD.U32 R233, RZ, RZ, UR4 ;  /* 0x00000004ffe97e24 */ /* 0x000fca000f8e00ff */
[----:B------:R-:W-:-:S13]  /*114c0*/  ISETP.NE.AND P2, PT, R233, 0x1, PT ;  /* 0x00000001e900780c */ /* 0x000fda0003f45270 */
[----:B0-----:R-:W0:Y:S02]  /*114d0*/  @P2 LDC.64 R12, c[0x0][0x9e8] ;  /* 0x00027a00ff0c2b82 */ /* 0x001e240000000a00 */
[----:B0-----:R-:W-:-:S05]  /*114e0*/  @P2 IMAD.HI.U32 R12, R232, R12, RZ ;  /* 0x0000000ce80c2227 */ /* 0x001fca00078e00ff */
[----:B------:R-:W-:-:S07]  /*114f0*/  @P2 SHF.R.U32.HI R232, RZ, R13, R12 ;  /* 0x0000000dffe82219 */ /* 0x000fce000001160c */
.L_x_5777:
[----:B------:R-:W-:Y:S05]  /*11500*/  BSYNC B1 ;  /* 0x0000000000017941 */ /* 0x000fea0003800000 */
.L_x_5775:
[----:B------:R-:W-:-:S04]  /*11510*/  IMAD R232, R232, R233, -R20 ;  /* 0x000000e9e8e87224 */ /* 0x000fc800078e0a14 */
[----:B------:R-:W-:-:S05]  /*11520*/  IMAD.IADD R232, R232, 0x1, -R185 ;  /* 0x00000001e8e87824 */ /* 0x000fca00078e0ab9 */
[----:B------:R-:W-:Y:S02]  /*11530*/  VIMNMX R21, R21, R232, !PT ;  /* 0x000000e815157248 */ /* 0x000fe40007fe0100 */
[----:B------:R-:W-:-:S07]  /*11540*/  VIADDMNMX R211, R232, R233, R211, PT ;  /* 0x000000e9e8d37246 */ /* 0x000fce00038001d3 */
.L_x_5774:
[----:B------:R-:W-:Y:S01]  /*11550*/  ISETP.GT.AND P2, PT, R14, -0x1, PT ;  /* 0xffffffff0e00780c */ /* 0x000fe20003f44270 */
[----:B------:R-:W3:Y:S03]  /*11560*/  SHFL.IDX PT, R231, R231, 0x1, 0x1c1f ;  /* 0x003c1f00e7e77f89 */ /* 0x000ee600000e0000 */
[C---:B------:R-:W-:Y:S02]  /*11570*/  ISETP.GT.AND P4, PT, R21.reuse, RZ, P2 ;  /* 0x000000ff1500720c */ /* 0x040fe40001784270 */
[----:B------:R-:W-:Y:S02]  /*11580*/  ISETP.GT.AND P3, PT, R21, 0x1, P2 ;  /* 0x000000011500780c */ /* 0x000fe40001764270 */
[C---:B------:R-:W-:Y:S02]  /*11590*/  ISETP.LT.OR P4, PT, R211.reuse, 0x1, P4 ;  /* 0x00000001d300780c */ /* 0x040fe40002781670 */
[----:B------:R-:W-:-:S02]  /*115a0*/  ISETP.LT.OR P3, PT, R211, 0x2, P3 ;  /* 0x00000002d300780c */ /* 0x000fc40001f61670 */
[----:B------:R-:W-:Y:S02]  /*115b0*/  FSEL R152, R152, -INF , !P4 ;  /* 0xff80000098987808 */ /* 0x000fe40006000000 */
[----:B------:R-:W-:Y:S02]  /*115c0*/  FSEL R153, R153, -INF , !P3 ;  /* 0xff80000099997808 */ /* 0x000fe40005800000 */
[C---:B------:R-:W-:Y:S02]  /*115d0*/  ISETP.GT.AND P4, PT, R21.reuse, 0x8, P2 ;  /* 0x000000081500780c */ /* 0x040fe40001784270 */
[----:B------:R-:W-:Y:S02]  /*115e0*/  ISETP.GT.AND P3, PT, R21, 0x9, P2 ;  /* 0x000000091500780c */ /* 0x000fe40001764270 */
[C---:B------:R-:W-:Y:S02]  /*115f0*/  ISETP.LT.OR P4, PT, R211.reuse, 0x9, P4 ;  /* 0x00000009d300780c */ /* 0x040fe40002781670 */
[----:B------:R-:W-:-:S02]  /*11600*/  ISETP.LT.OR P3, PT, R211, 0xa, P3 ;  /* 0x0000000ad300780c */ /* 0x000fc40001f61670 */
[----:B------:R-:W-:Y:S01]  /*11610*/  FSEL R156, R156, -INF , !P4 ;  /* 0xff8000009c9c7808 */ /* 0x000fe20006000000 */
[--C-:B---3--:R-:W-:Y:S01]  /*11620*/  IMAD.IADD R213, R213, 0x1, R231.reuse ;  /* 0x00000001d5d57824 */ /* 0x108fe200078e02e7 */
[----:B------:R-:W-:Y:S01]  /*11630*/  FSEL R157, R157, -INF , !P3 ;  /* 0xff8000009d9d7808 */ /* 0x000fe20005800000 */
[----:B------:R-:W-:Y:S01]  /*11640*/  IMAD.IADD R212, R212, 0x1, R231 ;  /* 0x00000001d4d47824 */ /* 0x000fe200078e02e7 */
[C---:B------:R-:W-:Y:S02]  /*11650*/  ISETP.GT.AND P4, PT, R21.reuse, 0x10, P2 ;  /* 0x000000101500780c */ /* 0x040fe40001784270 */
        /* <DEDUP_REMOVED lines=34> */
[----:B------:R-:W-:Y:S01]  /*11880*/  FSEL R181, R181, -INF , !P3 ;  /* 0xff800000b5b57808 */ /* 0x000fe20005800000 */
[----:B------:R-:W-:Y:S08]  /*11890*/  @!P6 BRA `(.L_x_5778) ;  /* 0x000000000060e947 */ /* 0x000ff00003800000 */
        /* <DEDUP_REMOVED lines=13> */
.L_x_5780:
[----:B------:R-:W-:Y:S02]  /*11970*/  ULDC UR4, c[0x0][0x9e4] ;  /* 0x0002790000047ab9 */ /* 0x000fe40000000800 */
[----:B------:R-:W-:-:S05]  /*11980*/  IMAD.U32 R21, RZ, RZ, UR4 ;  /* 0x00000004ff157e24 */ /* 0x000fca000f8e00ff */
[----:B------:R-:W-:-:S13]  /*11990*/  ISETP.NE.AND P3, PT, R21, 0x1, PT ;  /* 0x000000011500780c */ /* 0x000fda0003f65270 */
[----:B0-----:R-:W0:Y:S02]  /*119a0*/  @P3 LDC.64 R12, c[0x0][0x9e8] ;  /* 0x00027a00ff0c3b82 */ /* 0x001e240000000a00 */
[----:B0-----:R-:W-:-:S05]  /*119b0*/  @P3 IMAD.HI.U32 R12, R231, R12, RZ ;  /* 0x0000000ce70c3227 */ /* 0x001fca00078e00ff */
[----:B------:R-:W-:-:S07]  /*119c0*/  @P3 SHF.R.U32.HI R231, RZ, R13, R12 ;  /* 0x0000000dffe73219 */ /* 0x000fce000001160c */
.L_x_5781:
[----:B------:R-:W-:Y:S05]  /*119d0*/  BSYNC B1 ;  /* 0x0000000000017941 */ /* 0x000fea0003800000 */
.L_x_5779:
[----:B------:R-:W-:-:S04]  /*119e0*/  IMAD R20, R231, R21, -R20 ;  /* 0x00000015e7147224 */ /* 0x000fc800078e0a14 */
[----:B------:R-:W-:-:S05]  /*119f0*/  IMAD.IADD R20, R20, 0x1, -R185 ;  /* 0x0000000114147824 */ /* 0x000fca00078e0ab9 */
[----:B------:R-:W-:Y:S02]  /*11a00*/  VIMNMX R212, R212, R20, !PT ;  /* 0x00000014d4d47248 */ /* 0x000fe40007fe0100 */
[----:B------:R-:W-:-:S07]  /*11a10*/  VIADDMNMX R213, R20, R21, R213, PT ;  /* 0x0000001514d57246 */ /* 0x000fce00038001d5 */
.L_x_5778:
[----:B0-----:R-:W-:Y:S01]  /*11a20*/  FMNMX.FTZ R12, R152, R210, !PT ;  /* 0x000000d2980c7209 */ /* 0x001fe20007810000 */
[----:B------:R-:W-:-:S03]  /*11a30*/  ULDC UR4, c[0x0][0x988] ;  /* 0x0002620000047ab9 */ /* 0x000fc60000000800 */
        /* <DEDUP_REMOVED lines=18> */
[----:B0-----:R-:W-:Y:S01]  /*11b60*/  FMNMX.FTZ R12, R12, R13, !PT ;  /* 0x0000000d0c0c7209 */ /* 0x001fe20007810000 */
[----:B------:R-:W-:-:S03]  /*11b70*/  IMAD.U32 R13, RZ, RZ, UR4 ;  /* 0x00000004ff0d7e24 */ /* 0x000fc6000f8e00ff */
[C---:B------:R-:W-:Y:S01]  /*11b80*/  FSETP.NEU.FTZ.AND P3, PT, R12.reuse, -INF , PT ;  /* 0xff8000000c00780b */ /* 0x040fe20003f7d000 */
[----:B------:R-:W-:-:S03]  /*11b90*/  FMUL.FTZ R20, R12, R13 ;  /* 0x0000000d0c147220 */ /* 0x000fc60000410000 */
[----:B------:R-:W-:Y:S02]  /*11ba0*/  FSEL R21, R12, RZ, P3 ;  /* 0x000000ff0c157208 */ /* 0x000fe40001800000 */
[----:B------:R-:W-:Y:S02]  /*11bb0*/  FSEL R20, R20, RZ, P3 ;  /* 0x000000ff14147208 */ /* 0x000fe40001800000 */
[----:B------:R-:W-:Y:S01]  /*11bc0*/  ISETP.GT.AND P3, PT, R212, 0x1, P2 ;  /* 0x00000001d400780c */ /* 0x000fe20001764270 */
[----:B------:R-:W-:Y:S02]  /*11bd0*/  FADD.FTZ R21, -R21, R210 ;  /* 0x000000d215157221 */ /* 0x000fe40000010100 */
[-CC-:B------:R-:W-:Y:S01]  /*11be0*/  FFMA.FTZ R152, R152, R13.reuse, -R20.reuse ;  /* 0x0000000d98987223 */ /* 0x180fe20000010814 */
[----:B------:R-:W-:Y:S01]  /*11bf0*/  ISETP.LT.OR P4, PT, R213, 0x2, P3 ;  /* 0x00000002d500780c */ /* 0x000fe20001f81670 */
[-CC-:B------:R-:W-:Y:S01]  /*11c00*/  FFMA.FTZ R153, R153, R13.reuse, -R20.reuse ;  /* 0x0000000d99997223 */ /* 0x180fe20000010814 */
[----:B------:R-:W-:Y:S01]  /*11c10*/  ISETP.GT.AND P3, PT, R212, 0x8, P2 ;  /* 0x00000008d400780c */ /* 0x000fe20001764270 */
[-CC-:B------:R-:W-:Y:S01]  /*11c20*/  FFMA.FTZ R156, R156, R13.reuse, -R20.reuse ;  /* 0x0000000d9c9c7223 */ /* 0x180fe20000010814 */
[----:B------:R-:W-:Y:S01]  /*11c30*/  FSEL R155, R155, -INF , !P4 ;  /* 0xff8000009b9b7808 */ /* 0x000fe20006000000 */
[-CC-:B------:R-:W-:Y:S01]  /*11c40*/  FFMA.FTZ R157, R157, R13.reuse, -R20.reuse ;  /* 0x0000000d9d9d7223 */ /* 0x180fe20000010814 */
[----:B------:R-:W-:Y:S01]  /*11c50*/  ISETP.GT.AND P4, PT, R212, 0x9, P2 ;  /* 0x00000009d400780c */ /* 0x000fe20001784270 */
[-CC-:B------:R-:W-:Y:S01]  /*11c60*/  FFMA.FTZ R160, R160, R13.reuse, -R20.reuse ;  /* 0x0000000da0a07223 */ /* 0x180fe20000010814 */
[----:B------:R-:W-:Y:S01]  /*11c70*/  ISETP.LT.OR P3, PT, R213, 0x9, P3 ;  /* 0x00000009d500780c */ /* 0x000fe20001f61670 */
[-CC-:B------:R-:W-:Y:S01]  /*11c80*/  FFMA.FTZ R161, R161, R13.reuse, -R20.reuse ;  /* 0x0000000da1a17223 */ /* 0x180fe20000010814 */
[----:B------:R-:W-:Y:S01]  /*11c90*/  ISETP.LT.OR P4, PT, R213, 0xa, P4 ;  /* 0x0000000ad500780c */ /* 0x000fe20002781670 */
[-CC-:B------:R-:W-:Y:S01]  /*11ca0*/  FFMA.FTZ R164, R164, R13.reuse, -R20.reuse ;  /* 0x0000000da4a47223 */ /* 0x180fe20000010814 */
[----:B------:R-:W-:Y:S01]  /*11cb0*/  FSEL R158, R158, -INF , !P3 ;  /* 0xff8000009e9e7808 */ /* 0x000fe20005800000 */
[-CC-:B------:R-:W-:Y:S01]  /*11cc0*/  FFMA.FTZ R165, R165, R13.reuse, -R20.reuse ;  /* 0x0000000da5a57223 */ /* 0x180fe20000010814 */
[----:B------:R-:W-:Y:S01]  /*11cd0*/  FSEL R159, R159, -INF , !P4 ;  /* 0xff8000009f9f7808 */ /* 0x000fe20006000000 */
[-CC-:B------:R-:W-:Y:S01]  /*11ce0*/  FFMA.FTZ R168, R168, R13.reuse, -R20.reuse ;  /* 0x0000000da8a87223 */ /* 0x180fe20000010814 */
[C---:B------:R-:W-:Y:S01]  /*11cf0*/  ISETP.GT.AND P4, PT, R212.reuse, 0x11, P2 ;  /* 0x00000011d400780c */ /* 0x040fe20001784270 */
[-CC-:B------:R-:W-:Y:S01]  /*11d00*/  FFMA.FTZ R169, R169, R13.reuse, -R20.reuse ;  /* 0x0000000da9a97223 */ /* 0x180fe20000010814 */
[----:B------:R-:W-:Y:S01]  /*11d10*/  ISETP.GT.AND P3, PT, R212, 0x10, P2 ;  /* 0x00000010d400780c */ /* 0x000fe20001764270 */
        /* <DEDUP_REMOVED lines=8> */
[-C--:B------:R-:W-:Y:S01]  /*11da0*/  FFMA.FTZ R181, R181, R13.reuse, -R20 ;  /* 0x0000000db5b57223 */ /* 0x080fe20000010814 */
[----:B------:R-:W-:Y:S01]  /*11db0*/  ISETP.LT.OR P3, PT, R213, 0x11, P3 ;  /* 0x00000011d500780c */ /* 0x000fe20001f61670 */
[----:B------:R-:W-:Y:S01]  /*11dc0*/  FMUL.FTZ R21, R21, R13 ;  /* 0x0000000d15157220 */ /* 0x000fe20000410000 */
[----:B------:R-:W-:Y:S01]  /*11dd0*/  ISETP.LT.OR P4, PT, R213, 0x1a, P4 ;  /* 0x0000001ad500780c */ /* 0x000fe20002781670 */
[----:B------:R-:W-:Y:S01]  /*11de0*/  MUFU.EX2 R152, R152 ;  /* 0x0000009800987308 */ /* 0x000fe20000000800 */
[----:B------:R-:W-:-:S02]  /*11df0*/  FSEL R162, R162, -INF , !P3 ;  /* 0xff800000a2a27808 */ /* 0x000fc40005800000 */
[----:B------:R-:W-:Y:S02]  /*11e00*/  FSEL R167, R167, -INF , !P4 ;  /* 0xff800000a7a77808 */ /* 0x000fe40006000000 */
[C---:B------:R-:W-:Y:S02]  /*11e10*/  ISETP.GT.AND P4, PT, R212.reuse, 0x21, P2 ;  /* 0x00000021d400780c */ /* 0x040fe40001784270 */
[----:B------:R-:W-:Y:S01]  /*11e20*/  ISETP.GT.AND P3, PT, R212, 0x18, P2 ;  /* 0x00000018d400780c */ /* 0x000fe20001764270 */
[----:B------:R-:W0:Y:S01]  /*11e30*/  MUFU.EX2 R21, R21 ;  /* 0x0000001500157308 */ /* 0x000e220000000800 */
[C---:B------:R-:W-:Y:S02]  /*11e40*/  ISETP.LT.OR P4, PT, R213.reuse, 0x22, P4 ;  /* 0x00000022d500780c */ /* 0x040fe40002781670 */
[----:B------:R-:W-:Y:S02]  /*11e50*/  ISETP.LT.OR P3, PT, R213, 0x19, P3 ;  /* 0x00000019d500780c */ /* 0x000fe40001f61670 */
[----:B------:R-:W-:-:S02]  /*11e60*/  FSEL R171, R171, -INF , !P4 ;  /* 0xff800000abab7808 */ /* 0x000fc40006000000 */
[----:B------:R-:W-:Y:S01]  /*11e70*/  ISETP.GT.AND P4, PT, R212, 0x29, P2 ;  /* 0x00000029d400780c */ /* 0x000fe20001784270 */
[----:B------:R-:W3:Y:S01]  /*11e80*/  MUFU.EX2 R153, R153 ;  /* 0x0000009900997308 */ /* 0x000ee20000000800 */
[----:B------:R-:W-:Y:S02]  /*11e90*/  FSEL R166, R166, -INF , !P3 ;  /* 0xff800000a6a67808 */ /* 0x000fe40005800000 */
[----:B------:R-:W-:Y:S02]  /*11ea0*/  ISETP.LT.OR P4, PT, R213, 0x2a, P4 ;  /* 0x0000002ad500780c */ /* 0x000fe40002781670 */
[C---:B------:R-:W-:Y:S02]  /*11eb0*/  ISETP.GT.AND P3, PT, R212.reuse, 0x20, P2 ;  /* 0x00000020d400780c */ /* 0x040fe40001764270 */
[----:B------:R-:W-:Y:S01]  /*11ec0*/  FSEL R175, R175, -INF , !P4 ;  /* 0xff800000afaf7808 */ /* 0x000fe20006000000 */
[----:B------:R-:W4:Y:S01]  /*11ed0*/  MUFU.EX2 R156, R156 ;  /* 0x0000009c009c7308 */ /* 0x000f220000000800 */
[----:B------:R-:W-:Y:S01]  /*11ee0*/  ISETP.GT.AND P4, PT, R212, RZ, P2 ;  /* 0x000000ffd400720c */ /* 0x000fe20001784270 */
[----:B0-----:R-:W-:Y:S01]  /*11ef0*/  FFMA.FTZ R0, R21, R0, R152 ;  /* 0x0000000015007223 */ /* 0x001fe20000010098 */
[C---:B------:R-:W-:Y:S01]  /*11f00*/  ISETP.LT.OR P3, PT, R213.reuse, 0x21, P3 ;  /* 0x00000021d500780c */ /* 0x040fe20001f61670 */
[-C--:B------:R-:W-:Y:S01]  /*11f10*/  FMUL.FTZ R24, R24, R21.reuse ;  /* 0x0000001518187220 */ /* 0x080fe20000410000 */
[----:B------:R-:W-:Y:S01]  /*11f20*/  ISETP.LT.OR P4, PT, R213, 0x1, P4 ;  /* 0x00000001d500780c */ /* 0x000fe20002781670 */
[-C--:B------:R-:W-:Y:S01]  /*11f30*/  FMUL.FTZ R25, R25, R21.reuse ;  /* 0x0000001519197220 */ /* 0x080fe20000410000 */
[----:B------:R-:W-:Y:S01]  /*11f40*/  FSEL R170, R170, -INF , !P3 ;  /* 0xff800000aaaa7808 */ /* 0x000fe20005800000 */
[----:B------:R-:W0:Y:S01]  /*11f50*/  MUFU.EX2 R157, R157 ;  /* 0x0000009d009d7308 */ /* 0x000e220000000800 */
[----:B------:R-:W-:Y:S01]  /*11f60*/  FSEL R154, R154, -INF , !P4 ;  /* 0xff8000009a9a7808 */ /* 0x000fe20006000000 */
[----:B---3--:R-:W-:Y:S01]  /*11f70*/  FADD.FTZ R0, R153, R0 ;  /* 0x0000000099007221 */ /* 0x008fe20000010000 */
[----:B------:R-:W-:Y:S01]  /*11f80*/  ISETP.GT.AND P3, PT, R212, 0x28, P2 ;  /* 0x00000028d400780c */ /* 0x000fe20001764270 */
[-C--:B------:R-:W-:Y:S01]  /*11f90*/  FMUL.FTZ R28, R28, R21.reuse ;  /* 0x000000151c1c7220 */ /* 0x080fe20000410000 */
[----:B------:R-:W-:Y:S01]  /*11fa0*/  FMNMX.FTZ R20, R154, R208, !PT ;  /* 0x000000d09a147209 */ /* 0x000fe20007810000 */
[-C--:B------:R-:W-:Y:S01]  /*11fb0*/  FMUL.FTZ R29, R29, R21.reuse ;  /* 0x000000151d1d7220 */ /* 0x080fe20000410000 */
[----:B------:R-:W-:Y:S01]  /*11fc0*/  ISETP.LT.OR P3, PT, R213, 0x29, P3 ;  /* 0x00000029d500780c */ /* 0x000fe20001f61670 */
[----:B------:R-:W3:Y:S01]  /*11fd0*/  MUFU.EX2 R160, R160 ;  /* 0x000000a000a07308 */ /* 0x000ee20000000800 */
[----:B------:R-:W-:Y:S01]  /*11fe0*/  FMNMX.FTZ R20, R155, R20, !PT ;  /* 0x000000149b147209 */ /* 0x000fe20007810000 */
[----:B----4-:R-:W-:Y:S01]  /*11ff0*/  FADD.FTZ R0, R156, R0 ;  /* 0x000000009c007221 */ /* 0x010fe20000010000 */
[----:B------:R-:W-:Y:S01]  /*12000*/  FSEL R174, R174, -INF , !P3 ;  /* 0xff800000aeae7808 */ /* 0x000fe20005800000 */
[-C--:B------:R-:W-:Y:S01]  /*12010*/  FMUL.FTZ R32, R32, R21.reuse ;  /* 0x0000001520207220 */ /* 0x080fe20000410000 */
[----:B------:R-:W-:Y:S01]  /*12020*/  FMNMX.FTZ R20, R158, R20, !PT ;  /* 0x000000149e147209 */ /* 0x000fe20007810000 */
[-C--:B------:R-:W-:Y:S01]  /*12030*/  FMUL.FTZ R33, R33, R21.reuse ;  /* 0x0000001521217220 */ /* 0x080fe20000410000 */
[----:B------:R-:W-:Y:S01]  /*12040*/  ISETP.GT.AND P3, PT, R212, 0x30, P2 ;  /* 0x00000030d400780c */ /* 0x000fe20001764270 */
[----:B------:R-:W4:Y:S01]  /*12050*/  MUFU.EX2 R161, R161 ;  /* 0x000000a100a17308 */ /* 0x000f220000000800 */
[----:B------:R-:W-:Y:S01]  /*12060*/  FMNMX.FTZ R20, R159, R20, !PT ;  /* 0x000000149f147209 */ /* 0x000fe20007810000 */
[----:B0-----:R-:W-:Y:S01]  /*12070*/  FADD.FTZ R0, R157, R0 ;  /* 0x000000009d007221 */ /* 0x001fe20000010000 */
[----:B------:R-:W-:Y:S01]  /*12080*/  ISETP.LT.OR P3, PT, R213, 0x31, P3 ;  /* 0x00000031d500780c */ /* 0x000fe20001f61670 */
[-C--:B------:R-:W-:Y:S01]  /*12090*/  FMUL.FTZ R36, R36, R21.reuse ;  /* 0x0000001524247220 */ /* 0x080fe20000410000 */
[----:B------:R-:W-:Y:S01]  /*120a0*/  FMNMX.FTZ R20, R162, R20, !PT ;  /* 0x00000014a2147209 */ /* 0x000fe20007810000 */
[-C--:B------:R-:W-:Y:S01]  /*120b0*/  FMUL.FTZ R37, R37, R21.reuse ;  /* 0x0000001525257220 */ /* 0x080fe20000410000 */
[----:B------:R-:W-:Y:S01]  /*120c0*/  FSEL R178, R178, -INF , !P3 ;  /* 0xff800000b2b27808 */ /* 0x000fe20005800000 */
[----:B------:R-:W0:Y:S01]  /*120d0*/  MUFU.EX2 R164, R164 ;  /* 0x000000a400a47308 */ /* 0x000e220000000800 */
[----:B------:R-:W-:Y:S01]  /*120e0*/  FMNMX.FTZ R20, R163, R20, !PT ;  /* 0x00000014a3147209 */ /* 0x000fe20007810000 */
[----:B---3--:R-:W-:Y:S01]  /*120f0*/  FADD.FTZ R0, R160, R0 ;  /* 0x00000000a0007221 */ /* 0x008fe20000010000 */
[----:B------:R-:W-:Y:S01]  /*12100*/  ISETP.GT.AND P3, PT, R212, 0x31, P2 ;  /* 0x00000031d400780c */ /* 0x000fe20001764270 */
[-C--:B------:R-:W-:Y:S01]  /*12110*/  FMUL.FTZ R40, R40, R21.reuse ;  /* 0x0000001528287220 */ /* 0x080fe20000410000 */
[----:B------:R-:W-:Y:S01]  /*12120*/  FMNMX.FTZ R20, R166, R20, !PT ;  /* 0x00000014a6147209 */ /* 0x000fe20007810000 */
[-C--:B------:R-:W-:Y:S01]  /*12130*/  FMUL.FTZ R41, R41, R21.reuse ;  /* 0x0000001529297220 */ /* 0x080fe20000410000 */
[----:B------:R-:W-:Y:S01]  /*12140*/  ISETP.GT.AND P4, PT, R212, 0x38, P2 ;  /* 0x00000038d400780c */ /* 0x000fe20001784270 */
[----:B------:R-:W3:Y:S01]  /*12150*/  MUFU.EX2 R165, R165 ;  /* 0x000000a500a57308 */ /* 0x000ee20000000800 */
[----:B------:R-:W-:Y:S01]  /*12160*/  FMNMX.FTZ R20, R167, R20, !PT ;  /* 0x00000014a7147209 */ /* 0x000fe20007810000 */
[----:B----4-:R-:W-:Y:S01]  /*12170*/  FADD.FTZ R0, R161, R0 ;  /* 0x00000000a1007221 */ /* 0x010fe20000010000 */
[----:B------:R-:W-:Y:S01]  /*12180*/  ISETP.LT.OR P3, PT, R213, 0x32, P3 ;  /* 0x00000032d500780c */ /* 0x000fe20001f61670 */
[-C--:B------:R-:W-:Y:S01]  /*12190*/  FMUL.FTZ R44, R44, R21.reuse ;  /* 0x000000152c2c7220 */ /* 0x080fe20000410000 */
[----:B------:R-:W-:Y:S01]  /*121a0*/  FMNMX.FTZ R20, R170, R20, !PT ;  /* 0x00000014aa147209 */ /* 0x000fe20007810000 */
[-C--:B------:R-:W-:Y:S01]  /*121b0*/  FMUL.FTZ R45, R45, R21.reuse ;  /* 0x000000152d2d7220 */ /* 0x080fe20000410000 */
[----:B------:R-:W-:Y:S01]  /*121c0*/  ISETP.GT.AND P2, PT, R212, 0x39, P2 ;  /* 0x00000039d400780c */ /* 0x000fe20001744270 */
[----:B------:R-:W-:Y:S01]  /*121d0*/  MUFU.EX2 R169, R169 ;  /* 0x000000a900a97308 */ /* 0x000fe20000000800 */
[----:B------:R-:W-:Y:S01]  /*121e0*/  FMNMX.FTZ R20, R171, R20, !PT ;  /* 0x00000014ab147209 */ /* 0x000fe20007810000 */
[----:B0-----:R-:W-:Y:S01]  /*121f0*/  FADD.FTZ R0, R164, R0 ;  /* 0x00000000a4007221 */ /* 0x001fe20000010000 */
[----:B------:R-:W-:Y:S01]  /*12200*/  ISETP.LT.OR P4, PT, R213, 0x39, P4 ;  /* 0x00000039d500780c */ /* 0x000fe20002781670 */
[-C--:B------:R-:W-:Y:S01]  /*12210*/  FMUL.FTZ R48, R48, R21.reuse ;  /* 0x0000001530307220 */ /* 0x080fe20000410000 */
[----:B------:R-:W-:Y:S01]  /*12220*/  FMNMX.FTZ R20, R174, R20, !PT ;  /* 0x00000014ae147209 */ /* 0x000fe20007810000 */
[-C--:B------:R-:W-:Y:S01]  /*12230*/  FMUL.FTZ R49, R49, R21.reuse ;  /* 0x0000001531317220 */ /* 0x080fe20000410000 */
[----:B------:R-:W-:Y:S01]  /*12240*/  FSEL R179, R179, -INF , !P3 ;  /* 0xff800000b3b37808 */ /* 0x000fe20005800000 */
[----:B------:R-:W-:Y:S01]  /*12250*/  MUFU.EX2 R172, R172 ;  /* 0x000000ac00ac7308 */ /* 0x000fe20000000800 */
[----:B------:R-:W-:Y:S01]  /*12260*/  FMNMX.FTZ R20, R175, R20, !PT ;  /* 0x00000014af147209 */ /* 0x000fe20007810000 */
[----:B---3--:R-:W-:Y:S01]  /*12270*/  FADD.FTZ R0, R165, R0 ;  /* 0x00000000a5007221 */ /* 0x008fe20000010000 */
[----:B------:R-:W-:Y:S01]  /*12280*/  ISETP.LT.OR P2, PT, R213, 0x3a, P2 ;  /* 0x0000003ad500780c */ /* 0x000fe20001741670 */
[-C--:B------:R-:W-:Y:S01]  /*12290*/  FMUL.FTZ R52, R52, R21.reuse ;  /* 0x0000001534347220 */ /* 0x080fe20000410000 */
[----:B------:R-:W-:Y:S01]  /*122a0*/  FMNMX.FTZ R20, R178, R20, !PT ;  /* 0x00000014b2147209 */ /* 0x000fe20007810000 */
[-C--:B------:R-:W-:Y:S01]  /*122b0*/  FMUL.FTZ R53, R53, R21.reuse ;  /* 0x0000001535357220 */ /* 0x080fe20000410000 */
[----:B------:R-:W-:Y:S01]  /*122c0*/  FSEL R182, R182, -INF , !P4 ;  /* 0xff800000b6b67808 */ /* 0x000fe20006000000 */
[----:B------:R-:W-:Y:S01]  /*122d0*/  MUFU.EX2 R176, R176 ;  /* 0x000000b000b07308 */ /* 0x000fe20000000800 */
[----:B------:R-:W-:Y:S01]  /*122e0*/  FMNMX.FTZ R20, R179, R20, !PT ;  /* 0x00000014b3147209 */ /* 0x000fe20007810000 */
[-C--:B------:R-:W-:Y:S01]  /*122f0*/  FMUL.FTZ R56, R56, R21.reuse ;  /* 0x0000001538387220 */ /* 0x080fe20000410000 */
[----:B------:R-:W-:Y:S01]  /*12300*/  FSEL R183, R183, -INF , !P2 ;  /* 0xff800000b7b77808 */ /* 0x000fe20005000000 */
[-C--:B------:R-:W-:Y:S01]  /*12310*/  FMUL.FTZ R57, R57, R21.reuse ;  /* 0x0000001539397220 */ /* 0x080fe20000410000 */
[----:B------:R-:W-:Y:S01]  /*12320*/  FMNMX.FTZ R20, R182, R20, !PT ;  /* 0x00000014b6147209 */ /* 0x000fe20007810000 */
[-C--:B------:R-:W-:Y:S01]  /*12330*/  FMUL.FTZ R60, R60, R21.reuse ;  /* 0x000000153c3c7220 */ /* 0x080fe20000410000 */
[----:B------:R-:W-:Y:S01]  /*12340*/  F2FP.F16.F32.PACK_AB R152, R153, R152 ;  /* 0x000000989998723e */ /* 0x000fe200000000ff */
[----:B------:R-:W-:Y:S01]  /*12350*/  MUFU.EX2 R177, R177 ;  /* 0x000000b100b17308 */ /* 0x000fe20000000800 */
[----:B------:R-:W-:Y:S01]  /*12360*/  FMNMX.FTZ R20, R183, R20, !PT ;  /* 0x00000014b7147209 */ /* 0x000fe20007810000 */
[-C--:B------:R-:W-:Y:S01]  /*12370*/  FMUL.FTZ R61, R61, R21.reuse ;  /* 0x000000153d3d7220 */ /* 0x080fe20000410000 */
[----:B------:R-:W-:Y:S01]  /*12380*/  ISETP.NE.AND P3, PT, R194, RZ, PT ;  /* 0x000000ffc200720c */ /* 0x000fe20003f65270 */
        /* <DEDUP_REMOVED lines=14> */
[-C--:B------:R-:W-:Y:S01]  /*12470*/  FMUL.FTZ R85, R85, R21.reuse ;  /* 0x0000001555557220 */ /* 0x080fe20000410000 */
[-C--:B------:R-:W-:Y:S01]  /*12480*/  FMUL.FTZ R88, R88, R21.reuse ;  /* 0x0000001558587220 */ /* 0x080fe20000410000 */
[----:B------:R-:W-:Y:S02]  /*12490*/  @!P3 IMAD R212, R212, 0x4, R2 ;  /* 0x00000004d4d4b824 */ /* 0x000fe400078e0202 */
        /* <DEDUP_REMOVED lines=8> */
[----:B------:R-:W-:Y:S01]  /*12520*/  FMUL.FTZ R104, R104, R21 ;  /* 0x0000001568687220 */ /* 0x000fe20000410000 */
[----:B0-----:R-:W-:Y:S01]  /*12530*/  FMNMX.FTZ R20, R20, R153, !PT ;  /* 0x0000009914147209 */ /* 0x001fe20007810000 */
        /* <DEDUP_REMOVED lines=24> */
[----:B0-----:R-:W-:-:S02]  /*126c0*/  FMNMX.FTZ R20, R20, R153, !PT ;  /* 0x0000009914147209 */ /* 0x001fc40007810000 */
[----:B------:R0:W3:Y:S02]  /*126d0*/  MUFU.EX2 R153, R168 ;  /* 0x000000a800997308 */ /* 0x0000e40000000800 */
[C---:B------:R-:W-:Y:S01]  /*126e0*/  FSETP.NEU.FTZ.AND P2, PT, R20.reuse, -INF , PT ;  /* 0xff8000001400780b */ /* 0x040fe20003f5d000 */
[----:B------:R-:W-:-:S05]  /*126f0*/  FMUL.FTZ R211, R20, R13 ;  /* 0x0000000d14d37220 */ /* 0x000fca0000410000 */
[----:B------:R-:W-:Y:S02]  /*12700*/  FSEL R211, R211, RZ, P2 ;  /* 0x000000ffd3d37208 */ /* 0x000fe40001000000 */
[----:B0-----:R-:W-:-:S03]  /*12710*/  FSEL R168, R20, RZ, P2 ;  /* 0x000000ff14a87208 */ /* 0x001fc60001000000 */
[-CC-:B------:R-:W-:Y:S01]  /*12720*/  FFMA.FTZ R210, R154, R13.reuse, -R211.reuse ;  /* 0x0000000d9ad27223 */ /* 0x180fe200000108d3 */
[----:B------:R-:W-:Y:S01]  /*12730*/  F2FP.F16.F32.PACK_AB R154, R157, R156 ;  /* 0x0000009c9d9a723e */ /* 0x000fe200000000ff */
[----:B------:R-:W-:Y:S01]  /*12740*/  FADD.FTZ R168, -R168, R208 ;  /* 0x000000d0a8a87221 */ /* 0x000fe20000010100 */
[-CC-:B------:R-:W-:Y:S01]  /*12750*/  FFMA.FTZ R209, R155, R13.reuse, -R211.reuse ;  /* 0x0000000d9bd17223 */ /* 0x180fe200000108d3 */
[----:B------:R-:W-:Y:S01]  /*12760*/  F2FP.F16.F32.PACK_AB R156, R161, R160 ;  /* 0x000000a0a19c723e */ /* 0x000fe200000000ff */
[----:B---3--:R-:W-:Y:S01]  /*12770*/  FADD.FTZ R0, R153, R0 ;  /* 0x0000000099007221 */ /* 0x008fe20000010000 */
[----:B------:R-:W-:Y:S01]  /*12780*/  FMUL.FTZ R168, R168, R13 ;  /* 0x0000000da8a87220 */ /* 0x000fe20000410000 */
[----:B------:R-:W-:Y:S01]  /*12790*/  F2FP.F16.F32.PACK_AB R160, R169, R153 ;  /* 0x00000099a9a0723e */ /* 0x000fe200000000ff */
        /* <DEDUP_REMOVED lines=15> */
[----:B------:R-:W-:Y:S01]  /*12890*/  FFMA.FTZ R183, R183, R13, -R211 ;  /* 0x0000000db7b77223 */ /* 0x000fe200000108d3 */
[----:B------:R-:W-:Y:S01]  /*128a0*/  F2FP.F16.F32.PACK_AB R158, R165, R164 ;  /* 0x000000a4a59e723e */ /* 0x000fe200000000ff */
[----:B------:R-:W3:Y:S01]  /*128b0*/  MUFU.EX2 R209, R209 ;  /* 0x000000d100d17308 */ /* 0x000ee20000000800 */
[----:B------:R-:W-:Y:S01]  /*128c0*/  FADD.FTZ R0, R169, R0 ;  /* 0x00000000a9007221 */ /* 0x000fe20000010000 */
[----:B------:R-:W-:-:S03]  /*128d0*/  F2FP.F16.F32.PACK_AB R164, R177, R176 ;  /* 0x000000b0b1a4723e */ /* 0x000fc600000000ff */
[----:B------:R-:W-:-:S03]  /*128e0*/  FADD.FTZ R0, R172, R0 ;  /* 0x00000000ac007221 */ /* 0x000fc60000010000 */
[----:B------:R-:W4:Y:S01]  /*128f0*/  MUFU.EX2 R155, R155 ;  /* 0x0000009b009b7308 */ /* 0x000f220000000800 */
[----:B0-----:R-:W-:Y:S01]  /*12900*/  FFMA.FTZ R3, R168, R3, R153 ;  /* 0x00000003a8037223 */ /* 0x001fe20000010099 */
[----:B------:R0:W-:Y:S01]  /*12910*/  @!P3 STS [R212+0x28820], R168 ;  /* 0x028820a8d400b388 */ /* 0x0001e20000000800 */
[-C--:B------:R-:W-:Y:S01]  /*12920*/  FMUL.FTZ R26, R26, R168.reuse ;  /* 0x000000a81a1a7220 */ /* 0x080fe20000410000 */
[-C--:B------:R-:W-:Y:S01]  /*12930*/  FMUL.FTZ R27, R27, R168.reuse ;  /* 0x000000a81b1b7220 */ /* 0x080fe20000410000 */
[-C--:B------:R-:W-:Y:S01]  /*12940*/  FMUL.FTZ R30, R30, R168.reuse ;  /* 0x000000a81e1e7220 */ /* 0x080fe20000410000 */
[-C--:B------:R-:W-:Y:S01]  /*12950*/  FMUL.FTZ R31, R31, R168.reuse ;  /* 0x000000a81f1f7220 */ /* 0x080fe20000410000 */
[-C--:B------:R-:W-:Y:S01]  /*12960*/  FMUL.FTZ R34, R34, R168.reuse ;  /* 0x000000a822227220 */ /* 0x080fe20000410000 */
[----:B------:R-:W5:Y:S01]  /*12970*/  MUFU.EX2 R159, R159 ;  /* 0x0000009f009f7308 */ /* 0x000f620000000800 */
        /* <DEDUP_REMOVED lines=18> */
[----:B------:R-:W-:Y:S01]  /*12aa0*/  BAR.SYNC.DEFER_BLOCKING 0xf, 0x100 ;  /* 0x03c4000000007b1d */ /* 0x000fe20000010000 */
[-C--:B------:R-:W-:Y:S01]  /*12ab0*/  FMUL.FTZ R58, R58, R168.reuse ;  /* 0x000000a83a3a7220 */ /* 0x080fe20000410000 */
[-C--:B------:R-:W-:Y:S01]  /*12ac0*/  FMUL.FTZ R59, R59, R168.reuse ;  /* 0x000000a83b3b7220 */ /* 0x080fe20000410000 */
        /* <DEDUP_REMOVED lines=20> */
[----:B-----5:R-:W-:Y:S01]  /*12c10*/  FADD.FTZ R3, R213, R3 ;  /* 0x00000003d5037221 */ /* 0x020fe20000010000 */
[----:B------:R0:W-:Y:S01]  /*12c20*/  STSM.16.M88.4 [R196+0x26800], R152 ;  /* 0x02680098c4007844 */ /* 0x0001e20000000200 */
        /* <DEDUP_REMOVED lines=34> */
[----:B------:R-:W-:Y:S01]  /*12e50*/  FADD.FTZ R0, R176, R0 ;  /* 0x00000000b0007221 */ /* 0x000fe20000010000 */
[-C--:B------:R-:W-:Y:S01]  /*12e60*/  FMUL.FTZ R134, R134, R168.reuse ;  /* 0x000000a886867220 */ /* 0x080fe20000410000 */
[-C--:B------:R-:W-:Y:S01]  /*12e70*/  FMUL.FTZ R135, R135, R168.reuse ;  /* 0x000000a887877220 */ /* 0x080fe20000410000 */
[----:B------:R-:W3:Y:S01]  /*12e80*/  MUFU.EX2 R165, R178 ;  /* 0x000000b200a57308 */ /* 0x000ee20000000800 */
[----:B----4-:R-:W-:Y:S01]  /*12e90*/  FADD.FTZ R3, R174, R3 ;  /* 0x00000003ae037221 */ /* 0x010fe20000010000 */
[----:B------:R-:W-:Y:S01]  /*12ea0*/  FADD.FTZ R0, R177, R0 ;  /* 0x00000000b1007221 */ /* 0x000fe20000010000 */
[-C--:B------:R-:W-:Y:S01]  /*12eb0*/  FMUL.FTZ R138, R138, R168.reuse ;  /* 0x000000a88a8a7220 */ /* 0x080fe20000410000 */
[-C--:B------:R-:W-:Y:S01]  /*12ec0*/  FMUL.FTZ R139, R139, R168.reuse ;  /* 0x000000a88b8b7220 */ /* 0x080fe20000410000 */
[-C--:B------:R-:W-:Y:S01]  /*12ed0*/  FMUL.FTZ R142, R142, R168.reuse ;  /* 0x000000a88e8e7220 */ /* 0x080fe20000410000 */
[-C--:B------:R-:W-:Y:S01]  /*12ee0*/  FMUL.FTZ R143, R143, R168.reuse ;  /* 0x000000a88f8f7220 */ /* 0x080fe20000410000 */
[----:B------:R-:W-:Y:S01]  /*12ef0*/  FMUL.FTZ R146, R146, R168 ;  /* 0x000000a892927220 */ /* 0x000fe20000410000 */
[----:B------:R-:W4:Y:S01]  /*12f00*/  MUFU.EX2 R166, R180 ;  /* 0x000000b400a67308 */ /* 0x000f220000000800 */
[C---:B-----5:R-:W-:Y:S01]  /*12f10*/  FADD.FTZ R3, R175.reuse, R3 ;  /* 0x00000003af037221 */ /* 0x060fe20000010000 */
[----:B------:R-:W-:Y:S01]  /*12f20*/  F2FP.F16.F32.PACK_AB R163, R175, R174 ;  /* 0x000000aeafa3723e */ /* 0x000fe200000000ff */
[-C--:B------:R-:W-:Y:S01]  /*12f30*/  FMUL.FTZ R147, R147, R168.reuse ;  /* 0x000000a893937220 */ /* 0x080fe20000410000 */
[-C--:B------:R-:W-:Y:S01]  /*12f40*/  FMUL.FTZ R150, R150, R168.reuse ;  /* 0x000000a896967220 */ /* 0x080fe20000410000 */
[----:B------:R-:W-:-:S02]  /*12f50*/  FMUL.FTZ R151, R151, R168 ;  /* 0x000000a897977220 */ /* 0x000fc40000410000 */
[----:B------:R0:W-:Y:S01]  /*12f60*/  STSM.16.M88.4 [R197], R160 ;  /* 0x000000a0c5007844 */ /* 0x0001e20000000200 */
[----:B------:R-:W5:Y:S01]  /*12f70*/  MUFU.EX2 R179, R179 ;  /* 0x000000b300b37308 */ /* 0x000f620000000800 */
[----:B---3--:R-:W-:-:S07]  /*12f80*/  FADD.FTZ R3, R165, R3 ;  /* 0x00000003a5037221 */ /* 0x008fce0000010000 */
[----:B------:R-:W3:Y:S01]  /*12f90*/  MUFU.EX2 R182, R182 ;  /* 0x000000b600b67308 */ /* 0x000ee20000000800 */
[----:B----4-:R-:W-:Y:S01]  /*12fa0*/  FADD.FTZ R0, R166, R0 ;  /* 0x00000000a6007221 */ /* 0x010fe20000010000 */
[----:B------:R-:W-:-:S03]  /*12fb0*/  F2FP.F16.F32.PACK_AB R166, R181, R166 ;  /* 0x000000a6b5a6723e */ /* 0x000fc600000000ff */
[----:B------:R-:W-:-:S03]  /*12fc0*/  FADD.FTZ R0, R181, R0 ;  /* 0x00000000b5007221 */ /* 0x000fc60000010000 */
[----:B------:R-:W4:Y:S01]  /*12fd0*/  MUFU.EX2 R183, R183 ;  /* 0x000000b700b77308 */ /* 0x000f220000000800 */
[C---:B-----5:R-:W-:Y:S01]  /*12fe0*/  FADD.FTZ R3, R179.reuse, R3 ;  /* 0x00000003b3037221 */ /* 0x060fe20000010000 */
[----:B------:R-:W-:-:S03]  /*12ff0*/  F2FP.F16.F32.PACK_AB R165, R179, R165 ;  /* 0x000000a5b3a5723e */ /* 0x000fc600000000ff */
[----:B---3--:R-:W-:Y:S01]  /*13000*/  FADD.FTZ R3, R182, R3 ;  /* 0x00000003b6037221 */ /* 0x008fe20000010000 */
[----:B----4-:R-:W-:-:S03]  /*13010*/  F2FP.F16.F32.PACK_AB R167, R183, R182 ;  /* 0x000000b6b7a7723e */ /* 0x010fc600000000ff */
[----:B------:R-:W-:Y:S02]  /*13020*/  FADD.FTZ R3, R183, R3 ;  /* 0x00000003b7037221 */ /* 0x000fe40000010000 */
[----:B------:R0:W-:Y:S01]  /*13030*/  STSM.16.M88.4 [R198], R164 ;  /* 0x000000a4c6007844 */ /* 0x0001e20000000200 */
[----:B------:R-:W-:Y:S05]  /*13040*/  @!P0 BRA `(.L_x_5782) ;  /* 0x0000000000048947 */ /* 0x000fea0003800000 */
[----:B------:R-:W-:Y:S01]  /*13050*/  BPT.TRAP 0x1 ;  /* 0x000000040000795c */ /* 0x000fe20000300000 */
.L_x_5782:
[----:B------:R3:W4:Y:S01]  /*13060*/  SYNCS.PHASECHK.TRANS64.TRYWAIT P2, [R206+URZ+0x28c50], R207 ;  /* 0x028c50cfce0075a7 */ /* 0x000722000804017f */
[----:B------:R-:W-:Y:S05]  /*13070*/  @!P0 BRA `(.L_x_5783) ;  /* 0x0000000000048947 */ /* 0x000fea0003800000 */
[----:B------:R-:W-:Y:S01]  /*13080*/  BPT.TRAP 0x1 ;  /* 0x000000040000795c */ /* 0x000fe20000300000 */
.L_x_5783:
[----:B------:R-:W-:Y:S04]  /*13090*/  BSSY B1, `(.L_x_5784) ;  /* 0x0000004000017945 */ /* 0x000fe80003800000 */
[----:B----4-:R-:W-:Y:S05]  /*130a0*/  @P2 BRA `(.L_x_5785) ;  /* 0x0000000000082947 */ /* 0x010fea0003800000 */
[----:B------:R-:W4:Y:S02]  /*130b0*/  SYNCS.PHASECHK.TRANS64.TRYWAIT P2, [R206+URZ+0x28c50], R207 ;  /* 0x028c50cfce0075a7 */ /* 0x000f24000804017f */
[----:B----4-:R-:W-:Y:S05]  /*130c0*/  @!P2 BRA `(.L_x_5786) ;  /* 0x000001040050a947 */ /* 0x010fea0003800000 */
.L_x_5785:
[----:B------:R-:W-:Y:S05]  /*130d0*/  BSYNC B1 ;  /* 0x0000000000017941 */ /* 0x000fea0003800000 */
.L_x_5784:
[----:B0-----:R-:W-:Y:S01]  /*130e0*/  IMAD R168, R18, 0x1000, R190 ;  /* 0x0000100012a87824 */ /* 0x001fe200078e02be */
[----:B------:R-:W-:Y:S01]  /*130f0*/  WARPGROUP.ARRIVE ;  /* 0x00000000000079c5 */ /* 0x000fe20000000000 */
[----:B------:R-:W-:Y:S01]  /*13100*/  IMAD.MOV.U32 R169, RZ, RZ, 0x40000040 ;  /* 0x40000040ffa97424 */ /* 0x000fe200078e00ff */
[----:B------:R-:W-:Y:S01]  /*13110*/  ISETP.GT.AND P2, PT, R14, R202, PT ;  /* 0x000000ca0e00720c */ /* 0x000fe20003f44270 */
[----:B-1234-:R-:W-:Y:S01]  /*13120*/  @!P1 VIADD R206, R206, 0x28c60 ;  /* 0x00028c60cece9836 */ /* 0x01efe20000000000 */
        /* <DEDUP_REMOVED lines=10> */
[----:B------:R-:W-:Y:S01]  /*131d0*/  VIADD R152, R168, 0x80 ;  /* 0x00000080a8987836 */ /* 0x000fe20000000000 */
        /* <DEDUP_REMOVED lines=31> */
.L_x_5768:
[----:B------:R-:W-:Y:S05]  /*133d0*/  BSYNC B0 ;  /* 0x0000000000007941 */ /* 0x000fea0003800000 */
.L_x_5767:
[----:B------:R-:W2:Y:S01]  /*133e0*/  SHFL.BFLY PT, R4, R0, 0x2, 0x1f ;  /* 0x0c401f0000047f89 */ /* 0x000ea200000e0000 */
[----:B------:R-:W-:Y:S02]  /*133f0*/  IMAD.MOV.U32 R152, RZ, RZ, -0x800000 ;  /* 0xff800000ff987424 */ /* 0x000fe400078e00ff */
[----:B------:R-:W-:Y:S01]  /*13400*/  VIADD R219, R219, 0x1 ;  /* 0x00000001dbdb7836 */ /* 0x000fe20000000000 */
[----:B------:R-:W-:Y:S08]  /*13410*/  BAR.ARV 0x8, 0x100 ;  /* 0x0204000000007b1d */ /* 0x000ff00000002000 */
[----:B------:R-:W-:Y:S01]  /*13420*/  BAR.SYNC.DEFER_BLOCKING 0xf, 0x100 ;  /* 0x03c4000000007b1d */ /* 0x000fe20000010000 */
[----:B--2---:R-:W-:-:S05]  /*13430*/  FADD.FTZ R4, R4, R0 ;  /* 0x0000000004047221 */ /* 0x004fca0000010000 */
[----:B------:R-:W2:Y:S02]  /*13440*/  SHFL.BFLY PT, R0, R4, 0x1, 0x1f ;  /* 0x0c201f0004007f89 */ /* 0x000ea400000e0000 */
[----:B--2---:R-:W-:Y:S01]  /*13450*/  FADD.FTZ R0, R4, R0 ;  /* 0x0000000004007221 */ /* 0x004fe20000010000 */
[----:B------:R-:W-:-:S04]  /*13460*/  IMAD.MOV.U32 R4, RZ, RZ, RZ ;  /* 0x000000ffff047224 */ /* 0x000fc800078e00ff */
[----:B------:R-:W-:-:S13]  /*13470*/  FSETP.NE.FTZ.AND P0, PT, R0, RZ, PT ;  /* 0x000000ff0000720b */ /* 0x000fda0003f15000 */
[----:B------:R-:W2:Y:S01]  /*13480*/  @P0 MUFU.RCP R4, R0 ;  /* 0x0000000000040308 */ /* 0x000ea20000001000 */
[----:B------:R-:W-:-:S07]  /*13490*/  @P0 FMUL.FTZ R5, R13, 0.69314718246459960938 ;  /* 0x3f3172180d050820 */ /* 0x000fce0000410000 */
[----:B------:R-:W3:Y:S01]  /*134a0*/  @P0 MUFU.LG2 R0, R0 ;  /* 0x0000000000000308 */ /* 0x000ee20000000c00 */
        /* <DEDUP_REMOVED lines=8> */
[----:B---3--:R-:W-:Y:S01]  /*13530*/  @P0 FMUL.FTZ R0, R0, 0.69314718246459960938 ;  /* 0x3f31721800000820 */ /* 0x008fe20000410000 */
[-C--:B------:R-:W-:Y:S01]  /*13540*/  FMUL.FTZ R40, R40, R4.reuse ;  /* 0x0000000428287220 */ /* 0x080fe20000410000 */
[-C--:B------:R-:W-:Y:S01]  /*13550*/  FMUL.FTZ R41, R41, R4.reuse ;  /* 0x0000000429297220 */ /* 0x080fe20000410000 */
[----:B------:R-:W-:Y:S01]  /*13560*/  FMUL.FTZ R44, R44, R4 ;  /* 0x000000042c2c7220 */ /* 0x000fe20000410000 */
[----:B------:R-:W-:Y:S01]  /*13570*/  @P0 FFMA.FTZ R152, R5, R12, R0 ;  /* 0x0000000c05980223 */ /* 0x000fe20000010000 */
[-C--:B------:R-:W-:Y:S01]  /*13580*/  FMUL.FTZ R45, R45, R4.reuse ;  /* 0x000000042d2d7220 */ /* 0x080fe20000410000 */
[----:B------:R-:W2:Y:S01]  /*13590*/  SHFL.BFLY PT, R0, R3, 0x2, 0x1f ;  /* 0x0c401f0003007f89 */ /* 0x000ea200000e0000 */
        /* <DEDUP_REMOVED lines=52> */
[----:B--2---:R-:W-:Y:S01]  /*138e0*/  FADD.FTZ R3, R0, R3 ;  /* 0x0000000300037221 */ /* 0x004fe20000010000 */
[----:B------:R-:W-:-:S02]  /*138f0*/  IMAD.MOV.U32 R0, RZ, RZ, RZ ;  /* 0x000000ffff007224 */ /* 0x000fc400078e00ff */
[-C--:B------:R-:W-:Y:S01]  /*13900*/  FMUL.FTZ R148, R148, R4.reuse ;  /* 0x0000000494947220 */ /* 0x080fe20000410000 */
[----:B------:R-:W-:Y:S01]  /*13910*/  FMUL.FTZ R149, R149, R4 ;  /* 0x0000000495957220 */ /* 0x000fe20000410000 */
        /* <DEDUP_REMOVED lines=15> */
[----:B------:R-:W-:Y:S01]  /*13a10*/  FMUL.FTZ R43, R43, R0 ;  /* 0x000000002b2b7220 */ /* 0x000fe20000410000 */
        /* <DEDUP_REMOVED lines=23> */
[----:B------:R2:W-:Y:S01]  /*13b90*/  @!P0 STS [R5+0x28800], R4 ;  /* 0x0288000405008388 */ /* 0x0005e20000000800 */
        /* <DEDUP_REMOVED lines=39> */
[----:B------:R-:W-:Y:S06]  /*13e10*/  BAR.ARV 0xe, 0x100 ;  /* 0x0384000000007b1d */ /* 0x000fec0000002000 */
[----:B------:R-:W-:-:S02]  /*13e20*/  PLOP3.LUT P0, PT, PT, PT, PT, 0x8, 0x0 ;  /* 0x000000000000781c */ /* 0x000fc40003f0e170 */
[----:B------:R-:W-:Y:S02]  /*13e30*/  LOP3.LUT R19, R19, R0, RZ, 0x3c, !PT ;  /* 0x0000000013137212 */ /* 0x000fe400078e3cff */
[----:B------:R-:W-:-:S09]  /*13e40*/  SEL R18, R18, RZ, P1 ;  /* 0x000000ff12127207 */ /* 0x000fd20000800000 */
.L_x_5648:
[----:B------:R-:W-:Y:S05]  /*13e50*/  BSYNC B7 ;  /* 0x0000000000077941 */ /* 0x000fea0003800000 */
.L_x_5636:
[----:B------:R-:W2:Y:S08]  /*13e60*/  S2UR UR5, SR_CgaCtaId ;  /* 0x00000000000579c3 */ /* 0x000eb00000008800 */
[----:B------:R-:W-:Y:S06]  /*13e70*/  BAR.SYNC.DEFER_BLOCKING 0x5, 0x180 ;  /* 0x0146000000007b1d */ /* 0x000fec0000010000 */
[----:B------:R-:W-:Y:S01]  /*13e80*/  UMOV UR4, 0x400 ;  /* 0x0000040000047882 */ /* 0x000fe20000000000 */
[----:B------:R-:W-:Y:S01]  /*13e90*/  BSSY B0, `(.L_x_5788) ;  /* 0x00004a0000007945 */ /* 0x000fe20003800000 */
[----:B--2---:R-:W-:-:S06]  /*13ea0*/  ULEA UR4, UR5, UR4, 0x18 ;  /* 0x0000000405047291 */ /* 0x004fcc000f8ec03f */
[----:B------:R-:W-:-:S05]  /*13eb0*/  IMAD.U32 R2, RZ, RZ, UR4 ;  /* 0x00000004ff027e24 */ /* 0x000fca000f8e00ff */
[----:B-----5:R2:W3:Y:S01]  /*13ec0*/  LDS.128 R76, [R2+0x28cd0] ;  /* 0x028cd000024c7984 */ /* 0x0204e20000000c00 */
[----:B------:R-:W-:Y:S06]  /*13ed0*/  BAR.ARV 0x4, 0x180 ;  /* 0x0106000000007b1d */ /* 0x000fec0000002000 */
[----:B------:R-:W-:Y:S05]  /*13ee0*/  @P0 BRA `(.L_x_5789) ;  /* 0x0000003800a00947 */ /* 0x000fea0003800000 */
[----:B------:R-:W4:Y:S01]  /*13ef0*/  LDL R8, [R1+0x6c] ;  /* 0x00006c0001087983 */ /* 0x000f220000100800 */
[----:B------:R-:W-:Y:S01]  /*13f00*/  F2FP.F16.F32.PACK_AB R10, R29, R28 ;  /* 0x0000001c1d0a723e */ /* 0x000fe200000000ff */
[----:B------:R-:W-:Y:S01]  /*13f10*/  ULDC.64 UR4, c[0x0][0xc08] ;  /* 0x0003020000047ab9 */ /* 0x000fe20000000a00 */
[----:B------:R-:W-:Y:S01]  /*13f20*/  F2FP.F16.F32.PACK_AB R11, R31, R30 ;  /* 0x0000001e1f0b723e */ /* 0x000fe200000000ff */
[----:B------:R-:W1:Y:S01]  /*13f30*/  S2R R0, SR_SWINHI ;  /* 0x0000000000007919 */ /* 0x000e620000002f00 */
[----:B------:R-:W-:Y:S01]  /*13f40*/  F2FP.F16.F32.PACK_AB R12, R33, R32 ;  /* 0x00000020210c723e */ /* 0x000fe200000000ff */
[----:B------:R-:W-:Y:S01]  /*13f50*/  ULDC.64 UR6, c[0x0][0xc00] ;  /* 0x0003000000067ab9 */ /* 0x000fe20000000a00 */
[----:B------:R-:W-:Y:S02]  /*13f60*/  F2FP.F16.F32.PACK_AB R13, R35, R34 ;  /* 0x00000022230d723e */ /* 0x000fe400000000ff */
[----:B------:R-:W-:Y:S02]  /*13f70*/  F2FP.F16.F32.PACK_AB R14, R37, R36 ;  /* 0x00000024250e723e */ /* 0x000fe400000000ff */
[----:B------:R-:W-:-:S02]  /*13f80*/  F2FP.F16.F32.PACK_AB R15, R39, R38 ;  /* 0x00000026270f723e */ /* 0x000fc400000000ff */
[----:B------:R-:W-:Y:S02]  /*13f90*/  MOV R20, R2 ;  /* 0x0000000200147202 */ /* 0x000fe40000000f00 */
[----:B-1----:R-:W-:Y:S01]  /*13fa0*/  MOV R21, R0 ;  /* 0x0000000000157202 */ /* 0x002fe20000000f00 */
[----:B------:R-:W-:Y:S02]  /*13fb0*/  BAR.SYNC.DEFER_BLOCKING 0x1, 0x100 ;  /* 0x0044000000007b1d */ /* 0x000fe40000010000 */
[----:B----4-:R-:W-:-:S04]  /*13fc0*/  IMAD.WIDE R22, R8, 0x2, R20 ;  /* 0x0000000208167825 */ /* 0x010fc800078e0214 */
[----:B0-----:R-:W-:Y:S01]  /*13fd0*/  IMAD.MOV.U32 R9, RZ, RZ, R23 ;  /* 0x000000ffff097224 */ /* 0x001fe200078e0017 */
        /* <DEDUP_REMOVED lines=161> */
[----:B------:R-:W-:Y:S01]  /*149f0*/  ISETP.NE.U32.AND P0, PT, RZ, UR4, PT ;  /* 0x00000004ff007c0c */ /* 0x000fe2000bf05070 */
[----:B------:R-:W-:Y:S02]  /*14a00*/  ULDC UR4, c[0x0][0xa88] ;  /* 0x0002a20000047ab9 */ /* 0x000fe40000000800 */
[----:B------:R0:W-:Y:S01]  /*14a10*/  STSM.16.M88.4 [R12], R8 ;  /* 0x000000080c007844 */ /* 0x0001e20000000200 */
[----:B------:R-:W-:Y:S02]  /*14a20*/  ISETP.NE.AND.EX P0, PT, RZ, UR5, PT, P0 ;  /* 0x00000005ff007c0c */ /* 0x000fe4000bf05300 */
[----:B0-----:R-:W-:-:S11]  /*14a30*/  LOP3.LUT R8, R0, 0x380, RZ, 0xc0, !PT ;  /* 0x0000038000087812 */ /* 0x001fd600078ec0ff */
[----:B------:R-:W0:Y:S01]  /*14a40*/  @P0 LDC.64 R10, c[0x0][0xc08] ;  /* 0x00030200ff0a0b82 */ /* 0x000e220000000a00 */
[----:B------:R-:W-:Y:S02]  /*14a50*/  F2FP.F16.F32.PACK_AB R12, R145, R144 ;  /* 0x00000090910c723e */ /* 0x000fe400000000ff */
[----:B------:R-:W-:-:S04]  /*14a60*/  SHF.R.U64 R8, R8, 0x3, RZ ;  /* 0x0000000308087819 */ /* 0x000fc800000012ff */
[----:B------:R-:W-:Y:S01]  /*14a70*/  LOP3.LUT R22, R8, R0, RZ, 0x3c, !PT ;  /* 0x0000000008167212 */ /* 0x000fe200078e3cff */
[----:B------:R-:W-:-:S03]  /*14a80*/  IMAD.U32 R8, RZ, RZ, UR4 ;  /* 0x00000004ff087e24 */ /* 0x000fc6000f8e00ff */
[----:B------:R-:W-:-:S05]  /*14a90*/  MOV R22, R22 ;  /* 0x0000001600167202 */ /* 0x000fca0000000f00 */
[----:B------:R1:W-:Y:S01]  /*14aa0*/  STSM.16.M88.4 [R22], R12 ;  /* 0x0000000c16007844 */ /* 0x0003e20000000200 */
[----:B0-----:R-:W-:Y:S01]  /*14ab0*/  @P0 IMAD.WIDE R10, R214, 0x4, R10 ;  /* 0x00000004d60a0825 */ /* 0x001fe200078e020a */
[----:B------:R-:W-:Y:S01]  /*14ac0*/  BAR.SYNC.DEFER_BLOCKING 0x1, 0x100 ;  /* 0x0044000000007b1d */ /* 0x000fe20000010000 */
[----:B------:R-:W-:-:S04]  /*14ad0*/  ISETP.NE.U32.AND P1, PT, RZ, UR6, PT ;  /* 0x00000006ff007c0c */ /* 0x000fc8000bf25070 */
[----:B------:R-:W-:Y:S01]  /*14ae0*/  ISETP.NE.AND.EX P1, PT, RZ, UR7, PT, P1 ;  /* 0x00000007ff007c0c */ /* 0x000fe2000bf25310 */
[----:B------:R0:W5:Y:S01]  /*14af0*/  @P0 LDG.E R8, desc[UR42][R10.64] ;  /* 0x0000002a0a080981 */ /* 0x000162000c1e1900 */
[----:B------:R-:W-:Y:S01]  /*14b00*/  IMAD.MOV.U32 R0, RZ, RZ, RZ ;  /* 0x000000ffff007224 */ /* 0x000fe200078e00ff */
[----:B0-----:R-:W0:Y:S02]  /*14b10*/  LDC.64 R10, c[0x0][0xc00] ;  /* 0x00030000ff0a7b82 */ /* 0x001e240000000a00 */
[----:B0-----:R-:W-:-:S08]  /*14b20*/  IMAD.WIDE R10, R214, 0x4, R10 ;  /* 0x00000004d60a7825 */ /* 0x001fd000078e020a */
[----:B------:R1:W5:Y:S01]  /*14b30*/  @P1 LDG.E R0, desc[UR42][R10.64] ;  /* 0x0000002a0a001981 */ /* 0x000362000c1e1900 */
[----:B------:R-:W-:Y:S05]  /*14b40*/  @P0 BRA `(.L_x_5790) ;  /* 0x0000000000100947 */ /* 0x000fea0003800000 */
[----:B------:R-:W-:Y:S05]  /*14b50*/  @!P1 BRA `(.L_x_5790) ;  /* 0x00000000000c9947 */ /* 0x000fea0003800000 */
[----:B-----5:R-:W4:Y:S04]  /*14b60*/  LDG.E R8, desc[UR42][R10.64] ;  /* 0x0000002a0a087981 */ /* 0x020f28000c1e1900 */
[----:B-1----:R-:W4:Y:S02]  /*14b70*/  LDG.E R10, desc[UR42][R10.64+0x4] ;  /* 0x0000042a0a0a7981 */ /* 0x002f24000c1e1900 */
[----:B----4-:R-:W-:-:S07]  /*14b80*/  IMAD.IADD R8, R10, 0x1, -R8 ;  /* 0x000000010a087824 */ /* 0x010fce00078e0a08 */
.L_x_5790:
[----:B------:R-:W4:Y:S01]  /*14b90*/  LDL R9, [R1+0x4c] ;  /* 0x00004c0001097983 */ /* 0x000f220000100800 */
[----:B------:R-:W-:Y:S01]  /*14ba0*/  ISETP.NE.AND P1, PT, R205, RZ, PT ;  /* 0x000000ffcd00720c */ /* 0x000fe20003f25270 */
[----:B------:R-:W-:-:S03]  /*14bb0*/  ULDC UR4, c[0x0][0xad4] ;  /* 0x0002b50000047ab9 */ /* 0x000fc60000000800 */
[----:B------:R-:W-:Y:S01]  /*14bc0*/  SEL R205, R205, UR4, P1 ;  /* 0x00000004cdcd7c07 */ /* 0x000fe20008800000 */
[----:B----4-:R-:W0:Y:S02]  /*14bd0*/  SHFL.IDX PT, R9, R9, RZ, 0x1f ;  /* 0x00001fff09097589 */ /* 0x010e2400000e0000 */
[----:B0-----:R-:W-:Y:S02]  /*14be0*/  ISETP.NE.AND P0, PT, R9, RZ, PT ;  /* 0x000000ff0900720c */ /* 0x001fe40003f05270 */
[----:B-----5:R-:W-:-:S11]  /*14bf0*/  SHF.R.S32.HI R9, RZ, 0x1f, R0 ;  /* 0x0000001fff097819 */ /* 0x020fd60000011400 */
[----:B------:R-:W-:Y:S05]  /*14c00*/  @P0 BRA `(.L_x_5791) ;  /* 0x0000000000f80947 */ /* 0x000fea0003800000 */
[----:B------:R-:W4:Y:S01]  /*14c10*/  LDL R155, [R1+0x68] ;  /* 0x00006800019b7983 */ /* 0x000f220000100800 */
[----:B-1----:R-:W-:Y:S01]  /*14c20*/  IMAD.MOV.U32 R14, RZ, RZ, 0x9b8 ;  /* 0x000009b8ff0e7424 */ /* 0x002fe200078e00ff */
[----:B------:R-:W-:Y:S01]  /*14c30*/  ISETP.GT.AND P1, PT, R205, 0x1, PT ;  /* 0x00000001cd00780c */ /* 0x000fe20003f24270 */
[----:B------:R-:W0:Y:S01]  /*14c40*/  LDC R154, c[0x0][0xbe8] ;  /* 0x0002fa00ff9a7b82 */ /* 0x000e220000000800 */
[----:B------:R-:W-:Y:S01]  /*14c50*/  ISETP.NE.U32.AND P0, PT, RZ, UR6, PT ;  /* 0x00000006ff007c0c */ /* 0x000fe2000bf05070 */
[----:B---3--:R-:W-:Y:S01]  /*14c60*/  IMAD.IADD R76, R201, 0x1, R192 ;  /* 0x00000001c94c7824 */ /* 0x008fe200078e02c0 */
[----:B------:R-:W-:Y:S02]  /*14c70*/  SEL R14, R14, 0x978, P1 ;  /* 0x000009780e0e7807 */ /* 0x000fe40000800000 */
[----:B------:R-:W-:Y:S02]  /*14c80*/  ISETP.NE.AND.EX P0, PT, RZ, UR7, PT, P0 ;  /* 0x00000007ff007c0c */ /* 0x000fe4000bf05300 */
[----:B------:R-:W-:Y:S01]  /*14c90*/  SHF.R.S32.HI R15, RZ, 0x1f, R214 ;  /* 0x0000001fff0f7819 */ /* 0x000fe200000114d6 */
[----:B------:R-:W1:Y:S01]  /*14ca0*/  LDC.64 R12, c[0x0][R14+0x220] ;  /* 0x000088000e0c7b82 */ /* 0x000e620000000a00 */
[----:B------:R-:W-:-:S02]  /*14cb0*/  SEL R22, R214, RZ, !P0 ;  /* 0x000000ffd6167207 */ /* 0x000fc40004000000 */
[----:B------:R-:W-:Y:S02]  /*14cc0*/  SEL R15, R15, RZ, !P0 ;  /* 0x000000ff0f0f7207 */ /* 0x000fe40004000000 */
[----:B------:R-:W-:-:S03]  /*14cd0*/  SEL R153, R220, RZ, P1 ;  /* 0x000000ffdc997207 */ /* 0x000fc60000800000 */
[----:B------:R-:W3:Y:S01]  /*14ce0*/  LDC.64 R10, c[0x0][R14+0x218] ;  /* 0x000086000e0a7b82 */ /* 0x000ee20000000a00 */
[----:B0-----:R-:W-:Y:S01]  /*14cf0*/  ISETP.NE.AND P0, PT, R154, 0x1, PT ;  /* 0x000000019a00780c */ /* 0x001fe20003f05270 */
[----:B-1----:R-:W-:-:S04]  /*14d00*/  IMAD R13, R13, R22, RZ ;  /* 0x000000160d0d7224 */ /* 0x002fc800078e02ff */
[C---:B------:R-:W-:Y:S02]  /*14d10*/  IMAD R15, R12.reuse, R15, R13 ;  /* 0x0000000f0c0f7224 */ /* 0x040fe400078e020d */
[----:B------:R-:W-:-:S04]  /*14d20*/  IMAD.WIDE.U32 R12, R12, R22, RZ ;  /* 0x000000160c0c7225 */ /* 0x000fc800078e00ff */
[-C--:B---3--:R-:W-:Y:S02]  /*14d30*/  IMAD R22, R11, R204.reuse, RZ ;  /* 0x000000cc0b167224 */ /* 0x088fe400078e02ff */
[----:B------:R-:W-:-:S04]  /*14d40*/  IMAD.WIDE.U32 R10, R10, R204, RZ ;  /* 0x000000cc0a0a7225 */ /* 0x000fc800078e00ff */
[----:B------:R-:W-:Y:S01]  /*14d50*/  IMAD.IADD R22, R11, 0x1, R22 ;  /* 0x000000010b167824 */ /* 0x000fe200078e0216 */
[----:B------:R-:W-:Y:S01]  /*14d60*/  IADD3 R23, P2, P3, R12, R10, R0 ;  /* 0x0000000a0c177210 */ /* 0x000fe20007b5e000 */
[----:B------:R-:W0:Y:S01]  /*14d70*/  @P0 LDC R11, c[0x0][0xbec] ;  /* 0x0002fb00ff0b0b82 */ /* 0x000e220000000800 */
[----:B------:R-:W-:-:S05]  /*14d80*/  IMAD.IADD R15, R13, 0x1, R15 ;  /* 0x000000010d0f7824 */ /* 0x000fca00078e020f */
[----:B------:R-:W-:Y:S01]  /*14d90*/  IADD3.X R15, R15, R22, R9, P2, P3 ;  /* 0x000000160f0f7210 */ /* 0x000fe200017e6409 */
[----:B------:R-:W-:Y:S01]  /*14da0*/  IMAD.MOV.U32 R22, RZ, RZ, R76 ;  /* 0x000000ffff167224 */ /* 0x000fe200078e004c */
[----:B------:R-:W1:Y:S01]  /*14db0*/  @P0 LDC R10, c[0x0][0xbf0] ;  /* 0x0002fc00ff0a0b82 */ /* 0x000e620000000800 */
[----:B0-----:R-:W-:-:S05]  /*14dc0*/  @P0 IMAD.HI.U32 R11, R76, R11, RZ ;  /* 0x0000000b4c0b0227 */ /* 0x001fca00078e00ff */
[----:B-1----:R-:W-:Y:S02]  /*14dd0*/  @P0 SHF.R.U32.HI R22, RZ, R10, R11 ;  /* 0x0000000aff160219 */ /* 0x002fe4000001160b */
[----:B------:R-:W0:Y:S02]  /*14de0*/  LDC.64 R10, c[0x0][R14+0x228] ;  /* 0x00008a000e0a7b82 */ /* 0x000e240000000a00 */
[----:B0-----:R-:W-:-:S04]  /*14df0*/  IMAD.WIDE.U32 R12, R10, R153, RZ ;  /* 0x000000990a0c7225 */ /* 0x001fc800078e00ff */
[----:B------:R-:W-:Y:S01]  /*14e00*/  IMAD R10, R11, R153, RZ ;  /* 0x000000990b0a7224 */ /* 0x000fe200078e02ff */
[----:B------:R-:W-:Y:S01]  /*14e10*/  IADD3 R12, P0, P2, R22, R23, R12 ;  /* 0x00000017160c7210 */ /* 0x000fe20007a1e00c */
[--C-:B------:R-:W-:Y:S01]  /*14e20*/  IMAD.MOV R23, RZ, RZ, -R22.reuse ;  /* 0x000000ffff177224 */ /* 0x100fe200078e0a16 */
[----:B------:R-:W-:Y:S01]  /*14e30*/  SHF.R.S32.HI R22, RZ, 0x1f, R22 ;  /* 0x0000001fff167819 */ /* 0x000fe20000011416 */
[----:B------:R-:W-:Y:S02]  /*14e40*/  IMAD.IADD R13, R13, 0x1, R10 ;  /* 0x000000010d0d7824 */ /* 0x000fe400078e020a */
[----:B------:R0:W1:Y:S01]  /*14e50*/  LDC.64 R10, c[0x0][R14+0x210] ;  /* 0x000084000e0a7b82 */ /* 0x0000620000000a00 */
[----:B------:R-:W-:Y:S02]  /*14e60*/  IMAD R23, R154, R23, R76 ;  /* 0x000000179a177224 */ /* 0x000fe400078e024c */
[----:B------:R-:W-:Y:S01]  /*14e70*/  IADD3.X R13, R22, R15, R13, P0, P2 ;  /* 0x0000000f160d7210 */ /* 0x000fe200007e440d */
[----:B------:R-:W-:-:S02]  /*14e80*/  IMAD.IADD R15, R191, 0x1, R192 ;  /* 0x00000001bf0f7824 */ /* 0x000fc400078e02c0 */
[----:B0-----:R-:W-:Y:S01]  /*14e90*/  SHF.R.S32.HI R14, RZ, 0x1f, R23 ;  /* 0x0000001fff0e7819 */ /* 0x001fe20000011417 */
[-C--:B-1----:R-:W-:Y:S02]  /*14ea0*/  IMAD R11, R11, R23.reuse, RZ ;  /* 0x000000170b0b7224 */ /* 0x082fe400078e02ff */
[----:B------:R-:W-:-:S04]  /*14eb0*/  IMAD.WIDE.U32 R12, R10, R23, R12 ;  /* 0x000000170a0c7225 */ /* 0x000fc800078e000c */
[----:B------:R-:W-:Y:S02]  /*14ec0*/  IMAD R14, R10, R14, R11 ;  /* 0x0000000e0a0e7224 */ /* 0x000fe400078e020b */
[----:B------:R-:W0:Y:S02]  /*14ed0*/  LDC.64 R10, c[0x0][0xba8] ;  /* 0x0002ea00ff0a7b82 */ /* 0x000e240000000a00 */
[----:B------:R-:W-:-:S06]  /*14ee0*/  IMAD.IADD R14, R13, 0x1, R14 ;  /* 0x000000010d0e7824 */ /* 0x000fcc00078e020e */
[----:B0-----:R-:W0:Y:S08]  /*14ef0*/  @!P1 LDC R10, c[0x0][0xb50] ;  /* 0x0002d400ff0a9b82 */ /* 0x001e300000000800 */
[----:B------:R-:W1:Y:S01]  /*14f00*/  @!P1 LDC R11, c[0x0][0xb54] ;  /* 0x0002d500ff0b9b82 */ /* 0x000e620000000800 */
[----:B0-----:R-:W-:-:S04]  /*14f10*/  LEA R13, P0, R12, R10, 0x2 ;  /* 0x0000000a0c0d7211 */ /* 0x001fc800078010ff */
[----:B-1----:R-:W-:Y:S02]  /*14f20*/  LEA.HI.X R14, R12, R11, R14, 0x2, P0 ;  /* 0x0000000b0c0e7211 */ /* 0x002fe400000f140e */
[----:B------:R-:W-:Y:S04]  /*14f30*/  SHFL.IDX PT, R12, R13, 0x1, 0x1c1f ;  /* 0x003c1f000d0c7f89 */ /* 0x000fe800000e0000 */
[----:B------:R-:W-:Y:S01]  /*14f40*/  SHFL.IDX PT, R11, R14, RZ, 0x1c1f ;  /* 0x001c1fff0e0b7589 */ /* 0x000fe200000e0000 */
[----:B----4-:R-:W-:-:S05]  /*14f50*/  IMAD.MOV R10, RZ, RZ, -R155 ;  /* 0x000000ffff0a7224 */ /* 0x010fca00078e0a9b */
[----:B------:R-:W-:Y:S02]  /*14f60*/  ISETP.NE.AND P0, PT, R185, R10, PT ;  /* 0x0000000ab900720c */ /* 0x000fe40003f05270 */
[----:B------:R-:W0:Y:S04]  /*14f70*/  SHFL.IDX PT, R10, R13, RZ, 0x1c1f ;  /* 0x001c1fff0d0a7589 */ /* 0x000e2800000e0000 */
[----:B------:R1:W3:Y:S02]  /*14f80*/  SHFL.IDX PT, R13, R14, 0x1, 0x1c1f ;  /* 0x003c1f000e0d7f89 */ /* 0x0002e400000e0000 */
[----:B-1----:R-:W-:-:S05]  /*14f90*/  IMAD R14, R8, R154, RZ ;  /* 0x0000009a080e7224 */ /* 0x002fca00078e02ff */
[C---:B------:R-:W-:Y:S01]  /*14fa0*/  ISETP.GE.OR P1, PT, R15.reuse, R14, P0 ;  /* 0x0000000e0f00720c */ /* 0x040fe20000726670 */
[----:B------:R-:W-:-:S05]  /*14fb0*/  VIADD R15, R15, 0x8 ;  /* 0x000000080f0f7836 */ /* 0x000fca0000000000 */
[----:B------:R-:W-:-:S07]  /*14fc0*/  ISETP.GE.OR P0, PT, R15, R14, P0 ;  /* 0x0000000e0f00720c */ /* 0x000fce0000706670 */
[----:B0-----:R0:W-:Y:S06]  /*14fd0*/  @!P1 ST.E desc[UR42][R10.64], R152 ;  /* 0x000000980a009985 */ /* 0x0011ec000c10192a */
[----:B---3--:R0:W-:Y:S02]  /*14fe0*/  @!P0 ST.E desc[UR42][R12.64], R3 ;  /* 0x000000030c008985 */ /* 0x0081e4000c10192a */
.L_x_5791:
[----:B------:R-:W-:Y:S02]  /*14ff0*/  ISETP.GT.AND P1, PT, R205, 0x1, PT ;  /* 0x00000001cd00780c */ /* 0x000fe40003f24270 */
[----:B------:R-:W-:-:S04]  /*15000*/  ISETP.NE.U32.AND P0, PT, RZ, UR6, PT ;  /* 0x00000006ff007c0c */ /* 0x000fc8000bf05070 */
[----:B------:R-:W-:-:S04]  /*15010*/  ISETP.NE.AND.EX P0, PT, RZ, UR7, PT, P0 ;  /* 0x00000007ff007c0c */ /* 0x000fc8000bf05300 */
[----:B0-----:R-:W-:-:S03]  /*15020*/  SEL R3, R214, RZ, !P0 ;  /* 0x000000ffd6037207 */ /* 0x001fc60004000000 */
[----:B------:R-:W-:Y:S06]  /*15030*/  @P1 BRA `(.L_x_5792) ;  /* 0x00000010003c1947 */ /* 0x000fec0003800000 */
[----:B------:R-:W0:Y:S01]  /*15040*/  S2R R81, SR_TID.X ;  /* 0x0000000000517919 */ /* 0x000e220000002100 */
[----:B------:R-:W4:Y:S01]  /*15050*/  LDC R83, c[0x0][0xbe8] ;  /* 0x0002fa00ff537b82 */ /* 0x000f220000000800 */
[----:B------:R-:W-:Y:S01]  /*15060*/  ULDC.64 UR4, c[0x0][0xaa0] ;  /* 0x0002a80000047ab9 */ /* 0x000fe20000000a00 */
[----:B0-----:R-:W-:-:S05]  /*15070*/  VIADD R81, R81, 0xffffff80 ;  /* 0xffffff8051517836 */ /* 0x001fca0000000000 */
[----:B------:R-:W-:-:S04]  /*15080*/  SHF.R.S32.HI R80, RZ, 0x1f, R81 ;  /* 0x0000001fff507819 */ /* 0x000fc80000011451 */
[----:B------:R-:W-:-:S04]  /*15090*/  LEA.HI R80, R80, R81, RZ, 0x3 ;  /* 0x0000005150507211 */ /* 0x000fc800078f18ff */
[----:B---3--:R-:W-:-:S05]  /*150a0*/  SHF.R.S32.HI R76, RZ, 0x3, R80 ;  /* 0x00000003ff4c7819 */ /* 0x008fca0000011450 */
[----:B------:R-:W-:-:S04]  /*150b0*/  IMAD R5, R76, 0x40, R193 ;  /* 0x000000404c057824 */ /* 0x000fc800078e02c1 */
[----:B------:R-:W-:-:S03]  /*150c0*/  IMAD.WIDE R4, R5, 0x2, R20 ;  /* 0x0000000205047825 */ /* 0x000fc600078e0214 */
[C---:B------:R-:W-:Y:S02]  /*150d0*/  IADD3 R41, P2, R4.reuse, 0x7000, RZ ;  /* 0x0000700004297810 */ /* 0x040fe40007f5e0ff */
[----:B-1----:R-:W-:Y:S02]  /*150e0*/  IADD3 R13, P3, R4, 0x1000, RZ ;  /* 0x00001000040d7810 */ /* 0x002fe40007f7e0ff */
[----:B------:R-:W-:Y:S02]  /*150f0*/  LOP3.LUT R40, R41, 0x380, RZ, 0xc0, !PT ;  /* 0x0000038029287812 */ /* 0x000fe400078ec0ff */
[----:B------:R-:W-:Y:S02]  /*15100*/  LOP3.LUT R12, R13, 0x380, RZ, 0xc0, !PT ;  /* 0x000003800d0c7812 */ /* 0x000fe400078ec0ff */
[----:B------:R-:W-:Y:S02]  /*15110*/  SHF.R.U64 R40, R40, 0x3, RZ ;  /* 0x0000000328287819 */ /* 0x000fe400000012ff */
[----:B------:R-:W-:-:S02]  /*15120*/  SHF.R.U64 R12, R12, 0x3, RZ ;  /* 0x000000030c0c7819 */ /* 0x000fc400000012ff */
[----:B------:R-:W-:Y:S01]  /*15130*/  LOP3.LUT R40, R40, R41, RZ, 0x3c, !PT ;  /* 0x0000002928287212 */ /* 0x000fe200078e3cff */
[--C-:B------:R-:W-:Y:S01]  /*15140*/  IMAD.X R41, RZ, RZ, R5.reuse, P2 ;  /* 0x000000ffff297224 */ /* 0x100fe200010e0605 */
[----:B------:R-:W-:Y:S02]  /*15150*/  IADD3 R69, P2, R4, 0xe000, RZ ;  /* 0x0000e00004457810 */ /* 0x000fe40007f5e0ff */
[----:B------:R-:W-:Y:S01]  /*15160*/  LOP3.LUT R12, R12, R13, RZ, 0x3c, !PT ;  /* 0x0000000d0c0c7212 */ /* 0x000fe200078e3cff */
[----:B------:R-:W-:Y:S01]  /*15170*/  IMAD.X R13, RZ, RZ, R5, P3 ;  /* 0x000000ffff0d7224 */ /* 0x000fe200018e0605 */
[----:B------:R-:W-:Y:S01]  /*15180*/  LOP3.LUT R68, R69, 0x380, RZ, 0xc0, !PT ;  /* 0x0000038045447812 */ /* 0x000fe200078ec0ff */
[----:B------:R-:W-:Y:S01]  /*15190*/  IMAD R9, R9, UR4, RZ ;  /* 0x0000000409097c24 */ /* 0x000fe2000f8e02ff */
[----:B------:R-:W-:Y:S01]  /*151a0*/  IADD3 R21, P4, R4, 0x2000, RZ ;  /* 0x0000200004157810 */ /* 0x000fe20007f9e0ff */
[----:B----4-:R-:W-:Y:S01]  /*151b0*/  IMAD R87, R8, R83, RZ ;  /* 0x0000005308577224 */ /* 0x010fe200078e02ff */
[C---:B------:R-:W-:Y:S01]  /*151c0*/  IADD3 R25, P5, R4.reuse, 0x3000, RZ ;  /* 0x0000300004197810 */ /* 0x040fe20007fbe0ff */
[----:B------:R-:W5:Y:S01]  /*151d0*/  LD.E.128 R12, desc[UR42][R12.64] ;  /* 0x0000002a0c0c7980 */ /* 0x000f62000c101d00 */
[----:B------:R-:W-:-:S02]  /*151e0*/  IADD3 R29, P6, R4, 0x4000, RZ ;  /* 0x00004000041d7810 */ /* 0x000fc40007fde0ff */
[C---:B------:R-:W-:Y:S01]  /*151f0*/  IADD3 R33, P0, R4.reuse, 0x5000, RZ ;  /* 0x0000500004217810 */ /* 0x040fe20007f1e0ff */
[----:B------:R-:W5:Y:S01]  /*15200*/  LD.E.128 R40, desc[UR42][R40.64] ;  /* 0x0000002a28287980 */ /* 0x000f62000c101d00 */
[C---:B------:R-:W-:Y:S02]  /*15210*/  IADD3 R37, P1, R4.reuse, 0x6000, RZ ;  /* 0x0000600004257810 */ /* 0x040fe40007f3e0ff */
[----:B------:R-:W-:Y:S02]  /*15220*/  IADD3 R45, P3, R4, 0x8000, RZ ;  /* 0x00008000042d7810 */ /* 0x000fe40007f7e0ff */
[----:B------:R-:W-:Y:S02]  /*15230*/  SHF.R.U64 R68, R68, 0x3, RZ ;  /* 0x0000000344447819 */ /* 0x000fe400000012ff */
[----:B------:R-:W-:Y:S02]  /*15240*/  LOP3.LUT R20, R21, 0x380, RZ, 0xc0, !PT ;  /* 0x0000038015147812 */ /* 0x000fe400078ec0ff */
[----:B------:R-:W-:-:S02]  /*15250*/  LOP3.LUT R24, R25, 0x380, RZ, 0xc0, !PT ;  /* 0x0000038019187812 */ /* 0x000fc400078ec0ff */
[----:B------:R-:W-:Y:S02]  /*15260*/  LOP3.LUT R28, R29, 0x380, RZ, 0xc0, !PT ;  /* 0x000003801d1c7812 */ /* 0x000fe400078ec0ff */
[----:B------:R-:W-:Y:S02]  /*15270*/  LOP3.LUT R32, R33, 0x380, RZ, 0xc0, !PT ;  /* 0x0000038021207812 */ /* 0x000fe400078ec0ff */
[----:B------:R-:W-:Y:S02]  /*15280*/  LOP3.LUT R36, R37, 0x380, RZ, 0xc0, !PT ;  /* 0x0000038025247812 */ /* 0x000fe400078ec0ff */
[----:B------:R-:W-:Y:S02]  /*15290*/  LOP3.LUT R44, R45, 0x380, RZ, 0xc0, !PT ;  /* 0x000003802d2c7812 */ /* 0x000fe400078ec0ff */
[----:B------:R-:W-:Y:S01]  /*152a0*/  LOP3.LUT R68, R68, R69, RZ, 0x3c, !PT ;  /* 0x0000004544447212 */ /* 0x000fe200078e3cff */
[----:B------:R-:W-:Y:S01]  /*152b0*/  IMAD.X R69, RZ, RZ, R5, P2 ;  /* 0x000000ffff457224 */ /* 0x000fe200010e0605 */
[----:B------:R-:W-:-:S02]  /*152c0*/  LOP3.LUT R11, R4, 0x380, RZ, 0xc0, !PT ;  /* 0x00000380040b7812 */ /* 0x000fc400078ec0ff */
[----:B------:R-:W-:Y:S02]  /*152d0*/  ISETP.NE.AND P2, PT, R83, 0x1, PT ;  /* 0x000000015300780c */ /* 0x000fe40003f45270 */
[----:B------:R-:W-:Y:S01]  /*152e0*/  SHF.R.U64 R20, R20, 0x3, RZ ;  /* 0x0000000314147819 */ /* 0x000fe200000012ff */
[----:B------:R-:W-:Y:S01]  /*152f0*/  IMAD R9, R0, UR5, R9 ;  /* 0x0000000500097c24 */ /* 0x000fe2000f8e0209 */
[----:B------:R-:W-:Y:S01]  /*15300*/  SHF.R.U64 R24, R24, 0x3, RZ ;  /* 0x0000000318187819 */ /* 0x000fe200000012ff */
[----:B------:R-:W5:Y:S01]  /*15310*/  LD.E.128 R68, desc[UR42][R68.64] ;  /* 0x0000002a44447980 */ /* 0x000f62000c101d00 */
[----:B------:R-:W-:Y:S02]  /*15320*/  SHF.R.U64 R28, R28, 0x3, RZ ;  /* 0x000000031c1c7819 */ /* 0x000fe400000012ff */
[----:B------:R-:W-:Y:S02]  /*15330*/  SHF.R.U64 R32, R32, 0x3, RZ ;  /* 0x0000000320207819 */ /* 0x000fe400000012ff */
[----:B------:R-:W-:-:S02]  /*15340*/  SHF.R.U64 R36, R36, 0x3, RZ ;  /* 0x0000000324247819 */ /* 0x000fc400000012ff */
[----:B------:R-:W-:Y:S01]  /*15350*/  SHF.R.U64 R44, R44, 0x3, RZ ;  /* 0x000000032c2c7819 */ /* 0x000fe200000012ff */
[----:B------:R-:W0:Y:S01]  /*15360*/  @P2 LDC R85, c[0x0][0xbec] ;  /* 0x0002fb00ff552b82 */ /* 0x000e220000000800 */
        /* <DEDUP_REMOVED lines=14> */
[----:B------:R-:W1:Y:S01]  /*15450*/  @P2 LDC R84, c[0x0][0xbf0] ;  /* 0x0002fc00ff542b82 */ /* 0x000e620000000800 */
[C---:B------:R-:W-:Y:S01]  /*15460*/  IADD3 R53, P5, R4.reuse, 0xa000, RZ ;  /* 0x0000a00004357810 */ /* 0x040fe20007fbe0ff */
[----:B------:R-:W5:Y:S01]  /*15470*/  LD.E.128 R20, desc[UR42][R20.64] ;  /* 0x0000002a14147980 */ /* 0x000f62000c101d00 */
[----:B------:R-:W-:-:S02]  /*15480*/  IADD3 R57, P6, R4, 0xb000, RZ ;  /* 0x0000b00004397810 */ /* 0x000fc40007fde0ff */
[C---:B------:R-:W-:Y:S01]  /*15490*/  IADD3 R61, P0, R4.reuse, 0xc000, RZ ;  /* 0x0000c000043d7810 */ /* 0x040fe20007f1e0ff */
[----:B------:R-:W5:Y:S01]  /*154a0*/  LD.E.128 R24, desc[UR42][R24.64] ;  /* 0x0000002a18187980 */ /* 0x000f62000c101d00 */
[C---:B------:R-:W-:Y:S02]  /*154b0*/  IADD3 R65, P1, R4.reuse, 0xd000, RZ ;  /* 0x0000d00004417810 */ /* 0x040fe40007f3e0ff */
[----:B------:R-:W-:Y:S01]  /*154c0*/  IADD3 R7, P3, R4, 0xf000, RZ ;  /* 0x0000f00004077810 */ /* 0x000fe20007f7e0ff */
[----:B------:R-:W5:Y:S01]  /*154d0*/  LD.E.128 R28, desc[UR42][R28.64] ;  /* 0x0000002a1c1c7980 */ /* 0x000f62000c101d00 */
[----:B------:R-:W-:Y:S01]  /*154e0*/  LOP3.LUT R4, R11, R4, RZ, 0x3c, !PT ;  /* 0x000000040b047212 */ /* 0x000fe200078e3cff */
[----:B------:R-:W-:Y:S01]  /*154f0*/  IMAD.WIDE.U32 R10, R0, UR4, RZ ;  /* 0x00000004000a7c25 */ /* 0x000fe2000f8e00ff */
[----:B------:R-:W-:Y:S01]  /*15500*/  ULDC.64 UR4, c[0x0][0xae8] ;  /* 0x0002ba0000047ab9 */ /* 0x000fe20000000a00 */
[----:B------:R-:W3:Y:S01]  /*15510*/  LDC R0, c[0x0][0xac8] ;  /* 0x0002b200ff007b82 */ /* 0x000ee20000000800 */
[----:B------:R-:W-:Y:S01]  /*15520*/  LOP3.LUT R82, R80, 0xfffffff8, RZ, 0xc0, !PT ;  /* 0xfffffff850527812 */ /* 0x000fe200078ec0ff */
[----:B------:R-:W-:Y:S01]  /*15530*/  IMAD.IADD R11, R11, 0x1, R9 ;  /* 0x000000010b0b7824 */ /* 0x000fe200078e0209 */
[----:B------:R-:W-:Y:S01]  /*15540*/  SHF.R.S32.HI R9, RZ, 0x1f, R3 ;  /* 0x0000001fff097819 */ /* 0x000fe20000011403 */
[----:B------:R-:W-:Y:S01]  /*15550*/  IMAD.X R73, RZ, RZ, R5, P3 ;  /* 0x000000ffff497224 */ /* 0x000fe200018e0605 */
[----:B------:R-:W-:Y:S01]  /*15560*/  LOP3.LUT R60, R61, 0x380, RZ, 0xc0, !PT ;  /* 0x000003803d3c7812 */ /* 0x000fe200078ec0ff */
[----:B------:R-:W-:Y:S01]  /*15570*/  IMAD.WIDE.U32 R10, R204, UR4, R10 ;  /* 0x00000004cc0a7c25 */ /* 0x000fe2000f8e000a */
[----:B------:R-:W-:Y:S01]  /*15580*/  LOP3.LUT R64, R65, 0x380, RZ, 0xc0, !PT ;  /* 0x0000038041407812 */ /* 0x000fe200078ec0ff */
[----:B------:R-:W5:Y:S01]  /*15590*/  LD.E.128 R32, desc[UR42][R32.64] ;  /* 0x0000002a20207980 */ /* 0x000f62000c101d00 */
[----:B------:R-:W-:Y:S01]  /*155a0*/  SHF.R.U64 R60, R60, 0x3, RZ ;  /* 0x000000033c3c7819 */ /* 0x000fe200000012ff */
[----:B------:R-:W-:Y:S01]  /*155b0*/  IMAD R11, R204, UR5, R11 ;  /* 0x00000005cc0b7c24 */ /* 0x000fe2000f8e020b */
[----:B------:R-:W-:Y:S01]  /*155c0*/  ULDC.64 UR4, c[0x0][0xaf0] ;  /* 0x0002bc0000047ab9 */ /* 0x000fe20000000a00 */
[----:B------:R-:W-:Y:S01]  /*155d0*/  IMAD.IADD R81, R81, 0x1, -R82 ;  /* 0x0000000151517824 */ /* 0x000fe200078e0a52 */
[----:B------:R-:W-:Y:S01]  /*155e0*/  LOP3.LUT R60, R60, R61, RZ, 0x3c, !PT ;  /* 0x0000003d3c3c7212 */ /* 0x000fe200078e3cff */
[----:B------:R-:W-:Y:S01]  /*155f0*/  IMAD R80, R9, UR4, RZ ;  /* 0x0000000409507c24 */ /* 0x000fe2000f8e02ff */
[----:B------:R-:W-:Y:S01]  /*15600*/  SHF.R.U64 R64, R64, 0x3, RZ ;  /* 0x0000000340407819 */ /* 0x000fe200000012ff */
[----:B------:R-:W-:Y:S01]  /*15610*/  IMAD.WIDE.U32 R10, R3, UR4, R10 ;  /* 0x00000004030a7c25 */ /* 0x000fe2000f8e000a */
[----:B------:R-:W-:Y:S01]  /*15620*/  LOP3.LUT R48, R49, 0x380, RZ, 0xc0, !PT ;  /* 0x0000038031307812 */ /* 0x000fe200078ec0ff */
[----:B------:R-:W5:Y:S01]  /*15630*/  LD.E.128 R36, desc[UR42][R36.64] ;  /* 0x0000002a24247980 */ /* 0x000f62000c101d00 */
[----:B------:R-:W-:Y:S01]  /*15640*/  LOP3.LUT R64, R64, R65, RZ, 0x3c, !PT ;  /* 0x0000004140407212 */ /* 0x000fe200078e3cff */
[----:B------:R-:W-:Y:S01]  /*15650*/  IMAD R9, R3, UR5, R80 ;  /* 0x0000000503097c24 */ /* 0x000fe2000f8e0250 */
[----:B------:R-:W-:Y:S01]  /*15660*/  LOP3.LUT R52, R53, 0x380, RZ, 0xc0, !PT ;  /* 0x0000038035347812 */ /* 0x000fe200078ec0ff */
[----:B------:R-:W-:Y:S01]  /*15670*/  IMAD R3, R81, 0x20, R76 ;  /* 0x0000002051037824 */ /* 0x000fe200078e024c */
[----:B------:R-:W-:Y:S01]  /*15680*/  LOP3.LUT R56, R57, 0x380, RZ, 0xc0, !PT ;  /* 0x0000038039387812 */ /* 0x000fe200078ec0ff */
[----:B------:R-:W-:Y:S01]  /*15690*/  IMAD.X R61, RZ, RZ, R5, P0 ;  /* 0x000000ffff3d7224 */ /* 0x000fe200000e0605 */
[-C--:B---3--:R-:W-:Y:S01]  /*156a0*/  ISETP.GE.AND P0, PT, R218, R0.reuse, PT ;  /* 0x00000000da00720c */ /* 0x088fe20003f06270 */
[----:B------:R-:W-:Y:S01]  /*156b0*/  IMAD.IADD R82, R192, 0x1, R3 ;  /* 0x00000001c0527824 */ /* 0x000fe200078e0203 */
[----:B------:R-:W-:Y:S01]  /*156c0*/  LOP3.LUT R6, R7, 0x380, RZ, 0xc0, !PT ;  /* 0x0000038007067812 */ /* 0x000fe200078ec0ff */
[----:B------:R-:W-:Y:S01]  /*156d0*/  IMAD.X R65, RZ, RZ, R5, P1 ;  /* 0x000000ffff417224 */ /* 0x000fe200008e0605 */
[----:B------:R-:W-:Y:S01]  /*156e0*/  SEL R80, RZ, 0xffffffff, P0 ;  /* 0xffffffffff507807 */ /* 0x000fe20000000000 */
[----:B0-----:R-:W-:Y:S01]  /*156f0*/  @P2 IMAD.HI.U32 R3, R82, R85, RZ ;  /* 0x0000005552032227 */ /* 0x001fe200078e00ff */
[-C--:B------:R-:W-:Y:S01]  /*15700*/  ISETP.GE.AND P1, PT, R193, R0.reuse, PT ;  /* 0x00000000c100720c */ /* 0x080fe20003f26270 */
[----:B------:R-:W-:Y:S01]  /*15710*/  ULDC.64 UR4, c[0x0][0xae0] ;  /* 0x0002b80000047ab9 */ /* 0x000fe20000000a00 */
[----:B------:R-:W-:Y:S01]  /*15720*/  ISETP.GE.AND P0, PT, R217, R0, PT ;  /* 0x00000000d900720c */ /* 0x000fe20003f06270 */
[----:B------:R-:W-:Y:S01]  /*15730*/  IMAD.IADD R11, R11, 0x1, R9 ;  /* 0x000000010b0b7824 */ /* 0x000fe200078e0209 */
[----:B------:R-:W-:Y:S01]  /*15740*/  SHF.R.U64 R48, R48, 0x3, RZ ;  /* 0x0000000330307819 */ /* 0x000fe200000012ff */
[--C-:B------:R-:W-:Y:S01]  /*15750*/  IMAD.MOV.U32 R9, RZ, RZ, R82.reuse ;  /* 0x000000ffff097224 */ /* 0x100fe200078e0052 */
[----:B-1----:R-:W-:Y:S01]  /*15760*/  @P2 SHF.R.U32.HI R9, RZ, R84, R3 ;  /* 0x00000054ff092219 */ /* 0x002fe20000011603 */
[----:B------:R-:W-:Y:S01]  /*15770*/  IMAD.SHL.U32 R84, R80, 0x2, RZ ;  /* 0x0000000250547824 */ /* 0x000fe200078e00ff */
[----:B------:R-:W-:Y:S01]  /*15780*/  SEL R3, RZ, 0x1, P1 ;  /* 0x00000001ff037807 */ /* 0x000fe20000800000 */
[----:B------:R-:W5:Y:S01]  /*15790*/  LD.E.128 R44, desc[UR42][R44.64] ;  /* 0x0000002a2c2c7980 */ /* 0x000f62000c101d00 */
[----:B------:R-:W-:Y:S01]  /*157a0*/  SEL R80, RZ, 0xffffffff, P0 ;  /* 0xffffffffff507807 */ /* 0x000fe20000000000 */
[----:B------:R-:W-:Y:S01]  /*157b0*/  IMAD.MOV R81, RZ, RZ, -R9 ;  /* 0x000000ffff517224 */ /* 0x000fe200078e0a09 */
[----:B------:R-:W-:Y:S01]  /*157c0*/  ISETP.GE.AND P0, PT, R216, R0, PT ;  /* 0x00000000d800720c */ /* 0x000fe20003f06270 */
[----:B------:R-:W5:Y:S01]  /*157d0*/  LD.E.128 R60, desc[UR42][R60.64] ;  /* 0x0000002a3c3c7980 */ /* 0x000f62000c101d00 */
[----:B------:R-:W-:Y:S01]  /*157e0*/  LOP3.LUT R3, R84, 0x2, R3, 0xe2, !PT ;  /* 0x0000000254037812 */ /* 0x000fe200078ee203 */
[----:B------:R-:W-:Y:S01]  /*157f0*/  IMAD.SHL.U32 R84, R80, 0x4, RZ ;  /* 0x0000000450547824 */ /* 0x000fe200078e00ff */
[----:B------:R-:W-:Y:S01]  /*15800*/  SEL R80, RZ, 0xffffffff, P0 ;  /* 0xffffffffff507807 */ /* 0x000fe20000000000 */
[----:B------:R-:W-:Y:S01]  /*15810*/  IMAD R81, R83, R81, R82 ;  /* 0x0000005153517224 */ /* 0x000fe200078e0252 */
[----:B------:R-:W-:Y:S01]  /*15820*/  SHF.R.U64 R52, R52, 0x3, RZ ;  /* 0x0000000334347819 */ /* 0x000fe200000012ff */
[----:B------:R-:W5:Y:S01]  /*15830*/  LD.E.128 R64, desc[UR42][R64.64] ;  /* 0x0000002a40407980 */ /* 0x000f62000c101d00 */
[----:B------:R-:W-:-:S02]  /*15840*/  SHF.R.U64 R56, R56, 0x3, RZ ;  /* 0x0000000338387819 */ /* 0x000fc400000012ff */
[----:B------:R-:W-:Y:S01]  /*15850*/  LOP3.LUT R8, R84, 0x4, R3, 0xe2, !PT ;  /* 0x0000000454087812 */ /* 0x000fe200078ee203 */
[----:B------:R-:W-:Y:S01]  /*15860*/  VIADD R3, R193, 0x140 ;  /* 0x00000140c1037836 */ /* 0x000fe20000000000 */
[----:B------:R-:W-:Y:S02]  /*15870*/  SHF.R.S32.HI R82, RZ, 0x1f, R9 ;  /* 0x0000001fff527819 */ /* 0x000fe40000011409 */
[----:B------:R-:W-:Y:S02]  /*15880*/  SHF.R.U64 R6, R6, 0x3, RZ ;  /* 0x0000000306067819 */ /* 0x000fe400000012ff */
[-C--:B------:R-:W-:Y:S01]  /*15890*/  ISETP.GE.AND P0, PT, R215, R0.reuse, PT ;  /* 0x00000000d700720c */ /* 0x080fe20003f06270 */
[----:B------:R-:W-:Y:S01]  /*158a0*/  IMAD.SHL.U32 R83, R80, 0x8, RZ ;  /* 0x0000000850537824 */ /* 0x000fe200078e00ff */
[----:B------:R-:W-:Y:S01]  /*158b0*/  LOP3.LUT R48, R48, R49, RZ, 0x3c, !PT ;  /* 0x0000003130307212 */ /* 0x000fe200078e3cff */
[--C-:B------:R-:W-:Y:S01]  /*158c0*/  IMAD.X R49, RZ, RZ, R5.reuse, P4 ;  /* 0x000000ffff317224 */ /* 0x100fe200020e0605 */
[----:B------:R-:W-:Y:S01]  /*158d0*/  LOP3.LUT R52, R52, R53, RZ, 0x3c, !PT ;  /* 0x0000003534347212 */ /* 0x000fe200078e3cff */
[--C-:B------:R-:W-:Y:S01]  /*158e0*/  IMAD.X R53, RZ, RZ, R5.reuse, P5 ;  /* 0x000000ffff357224 */ /* 0x100fe200028e0605 */
[----:B------:R-:W-:Y:S01]  /*158f0*/  LOP3.LUT R56, R56, R57, RZ, 0x3c, !PT ;  /* 0x0000003938387212 */ /* 0x000fe200078e3cff */
[----:B------:R-:W-:Y:S01]  /*15900*/  IMAD.X R57, RZ, RZ, R5, P6 ;  /* 0x000000ffff397224 */ /* 0x000fe200030e0605 */
[----:B------:R-:W-:Y:S01]  /*15910*/  LOP3.LUT R72, R6, R7, RZ, 0x3c, !PT ;  /* 0x0000000706487212 */ /* 0x000fe200078e3cff */
[----:B------:R-:W-:Y:S01]  /*15920*/  IMAD R82, R82, UR4, RZ ;  /* 0x0000000452527c24 */ /* 0x000fe2000f8e02ff */
[----:B------:R-:W-:Y:S01]  /*15930*/  SEL R80, RZ, 0xffffffff, P0 ;  /* 0xffffffffff507807 */ /* 0x000fe20000000000 */
[----:B------:R-:W-:Y:S01]  /*15940*/  IMAD.WIDE.U32 R10, R9, UR4, R10 ;  /* 0x00000004090a7c25 */ /* 0x000fe2000f8e000a */
[----:B------:R-:W-:Y:S01]  /*15950*/  ISETP.GE.AND P0, PT, R3, R0, PT ;  /* 0x000000000300720c */ /* 0x000fe20003f06270 */
[----:B------:R-:W5:Y:S01]  /*15960*/  LD.E.128 R4, desc[UR42][R4.64] ;  /* 0x0000002a04047980 */ /* 0x000f62000c101d00 */
[----:B------:R-:W-:Y:S01]  /*15970*/  LOP3.LUT R8, R83, 0x8, R8, 0xe2, !PT ;  /* 0x0000000853087812 */ /* 0x000fe200078ee208 */
[----:B------:R-:W-:Y:S01]  /*15980*/  IMAD R83, R9, UR5, R82 ;  /* 0x0000000509537c24 */ /* 0x000fe2000f8e0252 */
[----:B------:R-:W-:Y:S01]  /*15990*/  SEL R9, RZ, 0xffffffff, P0 ;  /* 0xffffffffff097807 */ /* 0x000fe20000000000 */
[----:B------:R-:W5:Y:S01]  /*159a0*/  LD.E.128 R48, desc[UR42][R48.64] ;  /* 0x0000002a30307980 */ /* 0x000f62000c101d00 */
[----:B------:R-:W-:-:S02]  /*159b0*/  IMAD.SHL.U32 R85, R80, 0x10, RZ ;  /* 0x0000001050557824 */ /* 0x000fc400078e00ff */
[----:B------:R-:W-:Y:S01]  /*159c0*/  VIADD R91, R193, 0x180 ;  /* 0x00000180c15b7836 */ /* 0x000fe20000000000 */
[----:B------:R-:W5:Y:S01]  /*159d0*/  LD.E.128 R52, desc[UR42][R52.64] ;  /* 0x0000002a34347980 */ /* 0x000f62000c101d00 */
[----:B------:R-:W-:-:S03]  /*159e0*/  SHF.R.S32.HI R80, RZ, 0x1f, R81 ;  /* 0x0000001fff507819 */ /* 0x000fc60000011451 */
[----:B------:R-:W5:Y:S04]  /*159f0*/  LD.E.128 R56, desc[UR42][R56.64] ;  /* 0x0000002a38387980 */ /* 0x000f68000c101d00 */
[----:B------:R-:W5:Y:S01]  /*15a00*/  LD.E.128 R72, desc[UR42][R72.64] ;  /* 0x0000002a48487980 */ /* 0x000f62000c101d00 */
[----:B------:R-:W-:Y:S01]  /*15a10*/  IMAD.SHL.U32 R9, R9, 0x20, RZ ;  /* 0x0000002009097824 */ /* 0x000fe200078e00ff */
[----:B------:R-:W-:Y:S01]  /*15a20*/  ULDC.64 UR4, c[0x0][0xad8] ;  /* 0x0002b60000047ab9 */ /* 0x000fe20000000a00 */
[----:B------:R-:W-:Y:S01]  /*15a30*/  @!PT LDS RZ, [RZ] ;  /* 0x00000000fffff984 */ /* 0x000fe20000000800 */
[----:B------:R-:W-:Y:S01]  /*15a40*/  @!PT LDS RZ, [RZ] ;  /* 0x00000000fffff984 */ /* 0x000fe20000000800 */
[----:B------:R-:W-:Y:S01]  /*15a50*/  @!PT LDS RZ, [RZ] ;  /* 0x00000000fffff984 */ /* 0x000fe20000000800 */
[----:B------:R-:W-:Y:S01]  /*15a60*/  @!PT LDS RZ, [RZ] ;  /* 0x00000000fffff984 */ /* 0x000fe20000000800 */
[----:B------:R0:W-:Y:S06]  /*15a70*/  MEMBAR.ALL.CTA ;  /* 0x0000000000007992 */ /* 0x0001ec0000008000 */
[----:B0-----:R-:W0:Y:S01]  /*15a80*/  FENCE.VIEW.ASYNC.S ;  /* 0x00000000000073c6 */ /* 0x001e220000000000 */
[----:B------:R-:W-:-:S02]  /*15a90*/  LOP3.LUT R8, R85, 0x10, R8, 0xe2, !PT ;  /* 0x0000001055087812 */ /* 0x000fc400078ee208 */
[-C--:B------:R-:W-:Y:S01]  /*15aa0*/  ISETP.GE.AND P0, PT, R91, R0.reuse, PT ;  /* 0x000000005b00720c */ /* 0x080fe20003f06270 */
[----:B------:R-:W-:Y:S01]  /*15ab0*/  IMAD.IADD R11, R11, 0x1, R83 ;  /* 0x000000010b0b7824 */ /* 0x000fe200078e0253 */
[----:B------:R-:W-:Y:S01]  /*15ac0*/  LOP3.LUT R8, R9, 0x20, R8, 0xe2, !PT ;  /* 0x0000002009087812 */ /* 0x000fe200078ee208 */
[----:B------:R-:W-:Y:S01]  /*15ad0*/  IMAD R80, R80, UR4, RZ ;  /* 0x0000000450507c24 */ /* 0x000fe2000f8e02ff */
[----:B------:R-:W-:Y:S01]  /*15ae0*/  SEL R9, RZ, 0x40, P0 ;  /* 0x00000040ff097807 */ /* 0x000fe20000000000 */
[----:B------:R-:W-:Y:S02]  /*15af0*/  IMAD.IADD R76, R76, 0x1, R192 ;  /* 0x000000014c4c7824 */ /* 0x000fe400078e02c0 */
[----:B------:R-:W-:Y:S02]  /*15b00*/  VIADD R89, R193, 0x1c0 ;  /* 0x000001c0c1597836 */ /* 0x000fe40000000000 */
[C---:B------:R-:W-:Y:S02]  /*15b10*/  IMAD R83, R81.reuse, UR5, R80 ;  /* 0x0000000551537c24 */ /* 0x040fe4000f8e0250 */
[----:B------:R-:W-:Y:S01]  /*15b20*/  IMAD.WIDE.U32 R10, R81, UR4, R10 ;  /* 0x00000004510a7c25 */ /* 0x000fe2000f8e000a */
[----:B------:R-:W-:Y:S01]  /*15b30*/  LOP3.LUT R82, R8, R9, RZ, 0xfc, !PT ;  /* 0x0000000908527212 */ /* 0x000fe200078efcff */
[----:B------:R-:W-:Y:S01]  /*15b40*/  ULDC.64 UR4, c[0x0][0xa80] ;  /* 0x0002a00000047ab9 */ /* 0x000fe20000000a00 */
[----:B------:R-:W-:Y:S01]  /*15b50*/  ISETP.GE.AND P1, PT, R76, R87, PT ;  /* 0x000000574c00720c */ /* 0x000fe20003f26270 */
[----:B------:R-:W-:Y:S01]  /*15b60*/  VIADD R8, R2, 0x28c20 ;  /* 0x00028c2002087836 */ /* 0x000fe20000000000 */
[----:B------:R-:W-:Y:S01]  /*15b70*/  ISETP.GE.AND P0, PT, R89, R0, PT ;  /* 0x000000005900720c */ /* 0x000fe20003f06270 */
[----:B------:R-:W-:Y:S01]  /*15b80*/  IMAD.IADD R11, R11, 0x1, R83 ;  /* 0x000000010b0b7824 */ /* 0x000fe200078e0253 */
[----:B------:R-:W-:-:S02]  /*15b90*/  LEA R84, P2, R10, UR4, 0x1 ;  /* 0x000000040a547c11 */ /* 0x000fc4000f8408ff */
[----:B------:R-:W-:Y:S02]  /*15ba0*/  PRMT R8, RZ, 0x654, R8 ;  /* 0x00000654ff087816 */ /* 0x000fe40000000008 */
[----:B------:R-:W-:Y:S02]  /*15bb0*/  SEL R9, RZ, 0x80, P0 ;  /* 0x00000080ff097807 */ /* 0x000fe40000000000 */
[----:B------:R-:W-:Y:S01]  /*15bc0*/  LEA.HI.X R85, R10, UR5, R11, 0x1, P2 ;  /* 0x000000050a557c11 */ /* 0x000fe200090f0c0b */
[----:B0-----:R0:W-:Y:S01]  /*15bd0*/  SYNCS.ARRIVE.TRANS64.RED.A1T0 RZ, [R8+URZ], RZ ;  /* 0x000000ff08ff79a7 */ /* 0x0011e2000810043f */
[----:B------:R-:W-:Y:S01]  /*15be0*/  LOP3.LUT R83, R82, R9, RZ, 0xfc, !PT ;  /* 0x0000000952537212 */ /* 0x000fe200078efcff */
[----:B------:R-:W-:Y:S02]  /*15bf0*/  BSSY B1, `(.L_x_5793) ;  /* 0x000002a000017945 */ /* 0x000fe40003800000 */
[----:B------:R1:W3:Y:S01]  /*15c00*/  SHFL.IDX PT, R9, R85, RZ, 0x181f ;  /* 0x00181fff55097589 */ /* 0x0002e200000e0000 */
[----:B------:R-:W-:-:S03]  /*15c10*/  SHF.R.S32.HI R152, RZ, 0x1f, R215 ;  /* 0x0000001fff987819 */ /* 0x000fc600000114d7 */
[----:B0-----:R1:W0:Y:S01]  /*15c20*/  SHFL.IDX PT, R8, R84, RZ, 0x181f ;  /* 0x00181fff54087589 */ /* 0x00122200000e0000 */
[----:B------:R-:W-:Y:S02]  /*15c30*/  SHF.R.S32.HI R153, RZ, 0x1f, R216 ;  /* 0x0000001fff997819 */ /* 0x000fe400000114d8 */
[----:B------:R-:W-:Y:S02]  /*15c40*/  SHF.R.S32.HI R154, RZ, 0x1f, R217 ;  /* 0x0000001fff9a7819 */ /* 0x000fe400000114d9 */
[----:B------:R-:W-:Y:S01]  /*15c50*/  SHF.R.S32.HI R155, RZ, 0x1f, R218 ;  /* 0x0000001fff9b7819 */ /* 0x000fe200000114da */
[----:B------:R-:W-:Y:S06]  /*15c60*/  @P1 BRA `(.L_x_5794) ;  /* 0x0000000000881947 */ /* 0x000fec0003800000 */
[-C--:B------:R-:W-:Y:S02]  /*15c70*/  ISETP.GE.AND P5, PT, R218, R0.reuse, PT ;  /* 0x00000000da00720c */ /* 0x080fe40003fa6270 */
[-C--:B------:R-:W-:Y:S02]  /*15c80*/  ISETP.GE.AND P0, PT, R193, R0.reuse, PT ;  /* 0x00000000c100720c */ /* 0x080fe40003f06270 */
[-C--:B------:R-:W-:Y:S02]  /*15c90*/  ISETP.GE.AND P4, PT, R217, R0.reuse, PT ;  /* 0x00000000d900720c */ /* 0x080fe40003f86270 */
[-C--:B------:R-:W-:Y:S02]  /*15ca0*/  ISETP.GE.AND P3, PT, R216, R0.reuse, PT ;  /* 0x00000000d800720c */ /* 0x080fe40003f66270 */
[----:B------:R-:W-:Y:S02]  /*15cb0*/  ISETP.GE.AND P2, PT, R215, R0, PT ;  /* 0x00000000d700720c */ /* 0x000fe40003f46270 */
[----:B------:R-:W-:-:S03]  /*15cc0*/  SHF.R.S32.HI R86, RZ, 0x1f, R3 ;  /* 0x0000001fff567819 */ /* 0x000fc60000011403 */
[C---:B0-----:R-:W-:Y:S02]  /*15cd0*/  @!P5 LEA R10, P1, R218.reuse, R8, 0x1 ;  /* 0x00000008da0ad211 */ /* 0x041fe400078208ff */
[----:B---3--:R-:W-:Y:S02]  /*15ce0*/  @!P0 IMAD.WIDE R80, R193, 0x2, R8 ;  /* 0x00000002c1508825 */ /* 0x008fe400078e0208 */
[----:B------:R-:W-:Y:S02]  /*15cf0*/  @!P5 LEA.HI.X R11, R218, R9, R155, 0x1, P1 ;  /* 0x00000009da0bd211 */ /* 0x000fe400008f0c9b */
[----:B------:R-:W-:Y:S01]  /*15d00*/  ISETP.GE.AND P1, PT, R3, R0, PT ;  /* 0x000000000300720c */ /* 0x000fe20003f26270 */
[----:B-----5:R0:W-:Y:S01]  /*15d10*/  @!P0 ST.E.128 desc[UR42][R80.64], R4 ;  /* 0x0000000450008985 */ /* 0x0201e2000c101d2a */
[----:B------:R-:W-:-:S03]  /*15d20*/  LOP3.LUT P0, RZ, R82, 0x40, RZ, 0xc0, !PT ;  /* 0x0000004052ff7812 */ /* 0x000fc6000780c0ff */
[----:B------:R3:W-:Y:S01]  /*15d30*/  @!P5 ST.E.128 desc[UR42][R10.64], R20 ;  /* 0x000000140a00d985 */ /* 0x0007e2000c101d2a */
[----:B0-----:R-:W-:Y:S02]  /*15d40*/  SHF.R.S32.HI R5, RZ, 0x1f, R91 ;  /* 0x0000001fff057819 */ /* 0x001fe4000001145b */
[----:B------:R-:W-:Y:S02]  /*15d50*/  SHF.R.S32.HI R80, RZ, 0x1f, R89 ;  /* 0x0000001fff507819 */ /* 0x000fe40000011459 */
[CC--:B---3--:R-:W-:Y:S02]  /*15d60*/  @!P4 LEA R22, P5, R217.reuse, R8.reuse, 0x1 ;  /* 0x00000008d916c211 */ /* 0x0c8fe400078a08ff */
[-C--:B------:R-:W-:Y:S02]  /*15d70*/  @!P3 LEA R20, P6, R216, R8.reuse, 0x1 ;  /* 0x00000008d814b211 */ /* 0x080fe400078c08ff */
[----:B------:R-:W-:Y:S02]  /*15d80*/  @!P4 LEA.HI.X R23, R217, R9, R154, 0x1, P5 ;  /* 0x00000009d917c211 */ /* 0x000fe400028f0c9a */
[----:B------:R-:W-:-:S02]  /*15d90*/  @!P2 LEA R10, P5, R215, R8, 0x1 ;  /* 0x00000008d70aa211 */ /* 0x000fc400078a08ff */
[-C--:B------:R-:W-:Y:S01]  /*15da0*/  @!P3 LEA.HI.X R21, R216, R9.reuse, R153, 0x1, P6 ;  /* 0x00000009d815b211 */ /* 0x080fe200030f0c99 */
[----:B------:R4:W-:Y:S01]  /*15db0*/  @!P4 ST.E.128 desc[UR42][R22.64], R28 ;  /* 0x0000001c1600c985 */ /* 0x0009e2000c101d2a */
[----:B------:R-:W-:Y:S02]  /*15dc0*/  LOP3.LUT P6, RZ, R83, 0x80, RZ, 0xc0, !PT ;  /* 0x0000008053ff7812 */ /* 0x000fe400078cc0ff */
[----:B------:R-:W-:Y:S01]  /*15dd0*/  @!P2 LEA.HI.X R11, R215, R9, R152, 0x1, P5 ;  /* 0x00000009d70ba211 */ /* 0x000fe200028f0c98 */
[----:B------:R4:W-:Y:S01]  /*15de0*/  @!P3 ST.E.128 desc[UR42][R20.64], R36 ;  /* 0x000000241400b985 */ /* 0x0009e2000c101d2a */
[----:B------:R-:W-:-:S03]  /*15df0*/  @!P1 LEA R6, P5, R3, R8, 0x1 ;  /* 0x0000000803069211 */ /* 0x000fc600078a08ff */
[----:B------:R4:W-:Y:S01]  /*15e00*/  @!P2 ST.E.128 desc[UR42][R10.64], R44 ;  /* 0x0000002c0a00a985 */ /* 0x0009e2000c101d2a */
[----:B------:R-:W-:Y:S02]  /*15e10*/  @!P1 LEA.HI.X R7, R3, R9, R86, 0x1, P5 ;  /* 0x0000000903079211 */ /* 0x000fe400028f0c56 */
[----:B------:R-:W-:-:S03]  /*15e20*/  @P0 LEA R4, P5, R91, R8, 0x1 ;  /* 0x000000085b040211 */ /* 0x000fc600078a08ff */
[----:B------:R4:W-:Y:S01]  /*15e30*/  @!P1 ST.E.128 desc[UR42][R6.64], R52 ;  /* 0x0000003406009985 */ /* 0x0009e2000c101d2a */
[----:B------:R-:W-:Y:S02]  /*15e40*/  @P0 LEA.HI.X R5, R91, R9, R5, 0x1, P5 ;  /* 0x000000095b050211 */ /* 0x000fe400028f0c05 */
[----:B------:R-:W-:-:S03]  /*15e50*/  @P6 LEA R8, P5, R89, R8, 0x1 ;  /* 0x0000000859086211 */ /* 0x000fc600078a08ff */
[----:B------:R4:W-:Y:S01]  /*15e60*/  @P0 ST.E.128 desc[UR42][R4.64], R60 ;  /* 0x0000003c04000985 */ /* 0x0009e2000c101d2a */
[----:B------:R-:W-:-:S05]  /*15e70*/  @P6 LEA.HI.X R9, R89, R9, R80, 0x1, P5 ;  /* 0x0000000959096211 */ /* 0x000fca00028f0c50 */
[----:B------:R4:W-:Y:S04]  /*15e80*/  @P6 ST.E.128 desc[UR42][R8.64], R68 ;  /* 0x0000004408006985 */ /* 0x0009e8000c101d2a */
.L_x_5794:
[----:B------:R-:W-:Y:S05]  /*15e90*/  BSYNC B1 ;  /* 0x0000000000017941 */ /* 0x000fea0003800000 */
.L_x_5793:
[----:B------:R-:W-:Y:S01]  /*15ea0*/  VIADD R76, R76, 0x20 ;  /* 0x000000204c4c7836 */ /* 0x000fe20000000000 */
[----:B----45:R4:W0:Y:S04]  /*15eb0*/  SHFL.IDX PT, R5, R85, 0x1, 0x181f ;  /* 0x00381f0055057f89 */ /* 0x03082800000e0000 */
[----:B------:R-:W-:Y:S01]  /*15ec0*/  ISETP.GE.AND P0, PT, R76, R87, PT ;  /* 0x000000574c00720c */ /* 0x000fe20003f06270 */
[----:B------:R4:W0:-:S12]  /*15ed0*/  SHFL.IDX PT, R4, R84, 0x1, 0x181f ;  /* 0x00381f0054047f89 */ /* 0x00081800000e0000 */
[----:B----4-:R-:W-:Y:S05]  /*15ee0*/  @P0 BRA `(.L_x_5795) ;  /* 0x0000002800680947 */ /* 0x010fea0003800000 */
[-C--:B------:R-:W-:Y:S02]  /*15ef0*/  ISETP.GE.AND P2, PT, R193, R0.reuse, PT ;  /* 0x00000000c100720c */ /* 0x080fe40003f46270 */
[-C--:B------:R-:W-:Y:S02]  /*15f00*/  ISETP.GE.AND P6, PT, R218, R0.reuse, PT ;  /* 0x00000000da00720c */ /* 0x080fe40003fc6270 */
[-C--:B------:R-:W-:Y:S02]  /*15f10*/  ISETP.GE.AND P4, PT, R217, R0.reuse, PT ;  /* 0x00000000d900720c */ /* 0x080fe40003f86270 */
[-C--:B------:R-:W-:Y:S02]  /*15f20*/  ISETP.GE.AND P3, PT, R216, R0.reuse, PT ;  /* 0x00000000d800720c */ /* 0x080fe40003f66270 */
[----:B------:R-:W-:-:S05]  /*15f30*/  ISETP.GE.AND P1, PT, R3, R0, PT ;  /* 0x000000000300720c */ /* 0x000fca0003f26270 */
[----:B0--3--:R-:W-:Y:S02]  /*15f40*/  @!P2 IMAD.WIDE R8, R193, 0x2, R4 ;  /* 0x00000002c108a825 */ /* 0x009fe400078e0204 */
[CC--:B------:R-:W-:Y:S02]  /*15f50*/  @!P6 LEA R6, P0, R218.reuse, R4.reuse, 0x1 ;  /* 0x00000004da06e211 */ /* 0x0c0fe400078008ff */
[----:B------:R-:W-:Y:S01]  /*15f60*/  @!P4 LEA R10, P5, R217, R4, 0x1 ;  /* 0x00000004d90ac211 */ /* 0x000fe200078a08ff */
[----:B------:R0:W-:Y:S01]  /*15f70*/  @!P2 ST.E.128 desc[UR42][R8.64], R12 ;  /* 0x0000000c0800a985 */ /* 0x0001e2000c101d2a */
[----:B------:R-:W-:Y:S02]  /*15f80*/  ISETP.GE.AND P2, PT, R215, R0, PT ;  /* 0x00000000d700720c */ /* 0x000fe40003f46270 */
[----:B------:R-:W-:Y:S02]  /*15f90*/  @!P6 LEA.HI.X R7, R218, R5, R155, 0x1, P0 ;  /* 0x00000005da07e211 */ /* 0x000fe400000f0c9b */
[----:B------:R-:W-:-:S02]  /*15fa0*/  LOP3.LUT P0, RZ, R82, 0x40, RZ, 0xc0, !PT ;  /* 0x0000004052ff7812 */ /* 0x000fc4000780c0ff */
[-C--:B------:R-:W-:Y:S01]  /*15fb0*/  @!P4 LEA.HI.X R11, R217, R5.reuse, R154, 0x1, P5 ;  /* 0x00000005d90bc211 */ /* 0x080fe200028f0c9a */
[----:B------:R3:W-:Y:S01]  /*15fc0*/  @!P6 ST.E.128 desc[UR42][R6.64], R24 ;  /* 0x000000180600e985 */ /* 0x0007e2000c101d2a */
[CC--:B------:R-:W-:Y:S02]  /*15fd0*/  @!P3 LEA R22, P5, R216.reuse, R4.reuse, 0x1 ;  /* 0x00000004d816b211 */ /* 0x0c0fe400078a08ff */
[----:B------:R-:W-:Y:S01]  /*15fe0*/  SHF.R.S32.HI R0, RZ, 0x1f, R3 ;  /* 0x0000001fff007819 */ /* 0x000fe20000011403 */
[----:B------:R3:W-:Y:S01]  /*15ff0*/  @!P4 ST.E.128 desc[UR42][R10.64], R32 ;  /* 0x000000200a00c985 */ /* 0x0007e2000c101d2a */
[C---:B------:R-:W-:Y:S02]  /*16000*/  @!P1 LEA R20, P6, R3.reuse, R4, 0x1 ;  /* 0x0000000403149211 */ /* 0x040fe400078c08ff */
[-C--:B------:R-:W-:Y:S02]  /*16010*/  @!P3 LEA.HI.X R23, R216, R5.reuse, R153, 0x1, P5 ;  /* 0x00000005d817b211 */ /* 0x080fe400028f0c99 */
[----:B------:R-:W-:-:S02]  /*16020*/  @!P1 LEA.HI.X R21, R3, R5, R0, 0x1, P6 ;  /* 0x0000000503159211 */ /* 0x000fc400030f0c00 */
[-C--:B0-----:R-:W-:Y:S01]  /*16030*/  @!P2 LEA R12, P5, R215, R4.reuse, 0x1 ;  /* 0x00000004d70ca211 */ /* 0x081fe200078a08ff */
[----:B------:R3:W-:Y:S01]  /*16040*/  @!P3 ST.E.128 desc[UR42][R22.64], R40 ;  /* 0x000000281600b985 */ /* 0x0007e2000c101d2a */
[----:B------:R-:W-:Y:S02]  /*16050*/  SHF.R.S32.HI R0, RZ, 0x1f, R91 ;  /* 0x0000001fff007819 */ /* 0x000fe4000001145b */
[----:B------:R-:W-:Y:S02]  /*16060*/  @P0 LEA R8, P6, R91, R4, 0x1 ;  /* 0x000000045b080211 */ /* 0x000fe400078c08ff */
[-C--:B------:R-:W-:Y:S02]  /*16070*/  @!P2 LEA.HI.X R13, R215, R5.reuse, R152, 0x1, P5 ;  /* 0x00000005d70da211 */ /* 0x080fe400028f0c98 */
[----:B------:R-:W-:-:S03]  /*16080*/  @P0 LEA.HI.X R9, R91, R5, R0, 0x1, P6 ;  /* 0x000000055b090211 */ /* 0x000fc600030f0c00 */
        /* <DEDUP_REMOVED lines=10> */
.L_x_5792:
[----:B------:R-:W-:Y:S01]  /*16130*/  ULDC.64 UR4, c[0x0][0xb08] ;  /* 0x0002c20000047ab9 */ /* 0x000fe20000000a00 */
[----:B-1----:R-:W-:Y:S01]  /*16140*/  IMAD.IADD R12, R201, 0x1, R192 ;  /* 0x00000001c90c7824 */ /* 0x002fe200078e02c0 */
[----:B------:R-:W-:Y:S01]  /*16150*/  BSSY B1, `(.L_x_5796) ;  /* 0x00000f9000017945 */ /* 0x000fe20003800000 */
[----:B------:R-:W-:Y:S01]  /*16160*/  IMAD R9, R9, UR4, RZ ;  /* 0x0000000409097c24 */ /* 0x000fe2000f8e02ff */
[----:B------:R-:W-:Y:S01]  /*16170*/  SHF.R.S32.HI R22, RZ, 0x1f, R221 ;  /* 0x0000001fff167819 */ /* 0x000fe200000114dd */
[C---:B------:R-:W-:Y:S01]  /*16180*/  IMAD.WIDE.U32 R10, R0.reuse, UR4, RZ ;  /* 0x00000004000a7c25 */ /* 0x040fe2000f8e00ff */
[----:B---3--:R-:W-:Y:S02]  /*16190*/  SHF.R.S32.HI R76, RZ, 0x1f, R222 ;  /* 0x0000001fff4c7819 */ /* 0x008fe400000114de */
[----:B------:R-:W-:Y:S01]  /*161a0*/  SHF.R.S32.HI R152, RZ, 0x1f, R223 ;  /* 0x0000001fff987819 */ /* 0x000fe200000114df */
[----:B------:R-:W-:Y:S01]  /*161b0*/  IMAD R9, R0, UR5, R9 ;  /* 0x0000000500097c24 */ /* 0x000fe2000f8e0209 */
[----:B------:R-:W-:Y:S01]  /*161c0*/  ULDC.64 UR4, c[0x0][0xb38] ;  /* 0x0002ce0000047ab9 */ /* 0x000fe20000000a00 */
[----:B------:R-:W-:Y:S01]  /*161d0*/  SHF.R.S32.HI R0, RZ, 0x1f, R3 ;  /* 0x0000001fff007819 */ /* 0x000fe20000011403 */
[----:B------:R-:W-:Y:S01]  /*161e0*/  IMAD.IADD R192, R191, 0x1, R192 ;  /* 0x00000001bfc07824 */ /* 0x000fe200078e02c0 */
[----:B------:R-:W-:Y:S01]  /*161f0*/  SHF.R.S32.HI R153, RZ, 0x1f, R224 ;  /* 0x0000001fff997819 */ /* 0x000fe200000114e0 */
[----:B------:R-:W-:Y:S01]  /*16200*/  IMAD.IADD R11, R11, 0x1, R9 ;  /* 0x000000010b0b7824 */ /* 0x000fe200078e0209 */
[----:B------:R-:W-:Y:S01]  /*16210*/  SHF.R.S32.HI R154, RZ, 0x1f, R225 ;  /* 0x0000001fff9a7819 */ /* 0x000fe200000114e1 */
[----:B------:R-:W-:Y:S01]  /*16220*/  IMAD.MOV.U32 R9, RZ, RZ, R12 ;  /* 0x000000ffff097224 */ /* 0x000fe200078e000c */
        /* <DEDUP_REMOVED lines=15> */
[----:B------:R-:W0:Y:S01]  /*16320*/  LDC R0, c[0x0][0xbe8] ;  /* 0x0002fa00ff007b82 */ /* 0x000e220000000800 */
[C---:B------:R-:W-:Y:S01]  /*16330*/  VIADD R165, R194.reuse, 0x90 ;  /* 0x00000090c2a57836 */ /* 0x040fe20000000000 */
[----:B------:R-:W-:Y:S01]  /*16340*/  SHF.R.S32.HI R163, RZ, 0x1f, R163 ;  /* 0x0000001fffa37819 */ /* 0x000fe200000114a3 */
[----:B------:R-:W-:Y:S01]  /*16350*/  IMAD.IADD R11, R11, 0x1, R3 ;  /* 0x000000010b0b7824 */ /* 0x000fe200078e0203 */
[----:B------:R-:W-:Y:S01]  /*16360*/  SHF.R.S32.HI R235, RZ, 0x1f, R194 ;  /* 0x0000001fffeb7819 */ /* 0x000fe200000114c2 */
[----:B------:R-:W-:Y:S01]  /*16370*/  VIADD R167, R194, 0x88 ;  /* 0x00000088c2a77836 */ /* 0x000fe20000000000 */
[----:B------:R-:W-:Y:S01]  /*16380*/  SHF.R.S32.HI R165, RZ, 0x1f, R165 ;  /* 0x0000001fffa57819 */ /* 0x000fe200000114a5 */
[----:B------:R-:W-:-:S03]  /*16390*/  IMAD.WIDE.U32 R10, R220, UR4, R10 ;  /* 0x00000004dc0a7c25 */ /* 0x000fc6000f8e000a */
[----:B------:R-:W-:Y:S01]  /*163a0*/  SHF.R.S32.HI R167, RZ, 0x1f, R167 ;  /* 0x0000001fffa77819 */ /* 0x000fe200000114a7 */
[----:B------:R-:W-:Y:S01]  /*163b0*/  IMAD R11, R220, UR5, R11 ;  /* 0x00000005dc0b7c24 */ /* 0x000fe2000f8e020b */
[----:B------:R-:W-:Y:S01]  /*163c0*/  ULDC.64 UR4, c[0x0][0xb30] ;  /* 0x0002cc0000047ab9 */ /* 0x000fe20000000a00 */
[C---:B------:R-:W-:Y:S02]  /*163d0*/  VIADD R169, R194.reuse, 0x80 ;  /* 0x00000080c2a97836 */ /* 0x040fe40000000000 */
[C---:B------:R-:W-:Y:S02]  /*163e0*/  VIADD R171, R194.reuse, 0x78 ;  /* 0x00000078c2ab7836 */ /* 0x040fe40000000000 */
        /* <DEDUP_REMOVED lines=20> */
[----:B------:R-:W0:Y:S01]  /*16530*/  @P0 LDC R13, c[0x0][0xbec] ;  /* 0x0002fb00ff0d0b82 */ /* 0x000e220000000800 */
[C---:B------:R-:W-:Y:S01]  /*16540*/  VIADD R212, R194.reuse, 0x20 ;  /* 0x00000020c2d47836 */ /* 0x040fe20000000000 */
[----:B------:R-:W-:Y:S01]  /*16550*/  SHF.R.S32.HI R206, RZ, 0x1f, R206 ;  /* 0x0000001fffce7819 */ /* 0x000fe200000114ce */
[C---:B------:R-:W-:Y:S01]  /*16560*/  VIADD R214, R194.reuse, 0x18 ;  /* 0x00000018c2d67836 */ /* 0x040fe20000000000 */
[----:B------:R-:W-:Y:S01]  /*16570*/  SHF.R.S32.HI R208, RZ, 0x1f, R208 ;  /* 0x0000001fffd07819 */ /* 0x000fe200000114d0 */
[C---:B------:R-:W-:Y:S01]  /*16580*/  VIADD R232, R194.reuse, 0x10 ;  /* 0x00000010c2e87836 */ /* 0x040fe20000000000 */
[----:B------:R-:W-:Y:S01]  /*16590*/  SHF.R.S32.HI R210, RZ, 0x1f, R210 ;  /* 0x0000001fffd27819 */ /* 0x000fe200000114d2 */
[C---:B------:R-:W-:Y:S01]  /*165a0*/  VIADD R234, R194.reuse, 0x8 ;  /* 0x00000008c2ea7836 */ /* 0x040fe20000000000 */
[----:B------:R-:W1:Y:S01]  /*165b0*/  @P0 LDC R3, c[0x0][0xbf0] ;  /* 0x0002fc00ff030b82 */ /* 0x000e620000000800 */
        /* <DEDUP_REMOVED lines=11> */
[----:B------:R-:W-:Y:S02]  /*16670*/  VIADD R176, R194, 0x60 ;  /* 0x00000060c2b07836 */ /* 0x000fe40000000000 */
[----:B0-----:R-:W-:-:S04]  /*16680*/  @P0 IMAD.HI.U32 R13, R12, R13, RZ ;  /* 0x0000000d0c0d0227 */ /* 0x001fc800078e00ff */
[C---:B------:R-:W-:Y:S02]  /*16690*/  VIADD R178, R194.reuse, 0x58 ;  /* 0x00000058c2b27836 */ /* 0x040fe40000000000 */
[C---:B------:R-:W-:Y:S01]  /*166a0*/  VIADD R180, R194.reuse, 0x50 ;  /* 0x00000050c2b47836 */ /* 0x040fe20000000000 */
[----:B-1----:R-:W-:Y:S01]  /*166b0*/  @P0 SHF.R.U32.HI R9, RZ, R3, R13 ;  /* 0x00000003ff090219 */ /* 0x002fe2000001160d */
[C---:B------:R-:W-:Y:S02]  /*166c0*/  VIADD R182, R194.reuse, 0x48 ;  /* 0x00000048c2b67836 */ /* 0x040fe40000000000 */
[----:B------:R-:W-:Y:S02]  /*166d0*/  VIADD R190, R194, 0x40 ;  /* 0x00000040c2be7836 */ /* 0x000fe40000000000 */
[----:B------:R-:W-:Y:S02]  /*166e0*/  IMAD.MOV R3, RZ, RZ, -R9 ;  /* 0x000000ffff037224 */ /* 0x000fe400078e0a09 */
[----:B------:R-:W-:-:S04]  /*166f0*/  IMAD.WIDE.U32 R10, R9, UR4, R10 ;  /* 0x00000004090a7c25 */ /* 0x000fc8000f8e000a */
[----:B------:R-:W-:Y:S02]  /*16700*/  IMAD R3, R0, R3, R12 ;  /* 0x0000000300037224 */ /* 0x000fe400078e020c */
[----:B------:R-:W-:Y:S01]  /*16710*/  IMAD R0, R8, R0, RZ ;  /* 0x0000000008007224 */ /* 0x000fe200078e02ff */
[----:B------:R-:W-:Y:S01]  /*16720*/  SHF.R.S32.HI R8, RZ, 0x1f, R9 ;  /* 0x0000001fff087819 */ /* 0x000fe20000011409 */
[C---:B------:R-:W-:Y:S02]  /*16730*/  VIADD R205, R194.reuse, 0x38 ;  /* 0x00000038c2cd7836 */ /* 0x040fe40000000000 */
[----:B------:R-:W-:Y:S02]  /*16740*/  VIADD R207, R194, 0x30 ;  /* 0x00000030c2cf7836 */ /* 0x000fe40000000000 */
[----:B------:R-:W-:Y:S02]  /*16750*/  IMAD R8, R8, UR4, RZ ;  /* 0x0000000408087c24 */ /* 0x000fe4000f8e02ff */
[----:B------:R-:W-:-:S02]  /*16760*/  VIADD R209, R194, 0x28 ;  /* 0x00000028c2d17836 */ /* 0x000fc40000000000 */
[----:B------:R-:W-:Y:S01]  /*16770*/  IMAD R9, R9, UR5, R8 ;  /* 0x0000000509097c24 */ /* 0x000fe2000f8e0208 */
[----:B------:R-:W-:Y:S01]  /*16780*/  SHF.R.S32.HI R8, RZ, 0x1f, R3 ;  /* 0x0000001fff087819 */ /* 0x000fe20000011403 */
[----:B------:R-:W-:Y:S01]  /*16790*/  ULDC.64 UR4, c[0x0][0xb28] ;  /* 0x0002ca0000047ab9 */ /* 0x000fe20000000a00 */
[----:B------:R-:W-:Y:S02]  /*167a0*/  VIADD R211, R194, 0x20 ;  /* 0x00000020c2d37836 */ /* 0x000fe40000000000 */
[----:B------:R-:W-:Y:S02]  /*167b0*/  IMAD.IADD R11, R11, 0x1, R9 ;  /* 0x000000010b0b7824 */ /* 0x000fe400078e0209 */
[----:B------:R-:W-:Y:S02]  /*167c0*/  IMAD R8, R8, UR4, RZ ;  /* 0x0000000408087c24 */ /* 0x000fe4000f8e02ff */
[----:B------:R-:W-:-:S04]  /*167d0*/  IMAD.WIDE.U32 R10, R3, UR4, R10 ;  /* 0x00000004030a7c25 */ /* 0x000fc8000f8e000a */
[----:B------:R-:W-:Y:S01]  /*167e0*/  IMAD R8, R3, UR5, R8 ;  /* 0x0000000503087c24 */ /* 0x000fe2000f8e0208 */
[----:B------:R-:W-:Y:S01]  /*167f0*/  ULDC.64 UR4, c[0x0][0xb00] ;  /* 0x0002c00000047ab9 */ /* 0x000fe20000000a00 */
[----:B------:R-:W-:Y:S01]  /*16800*/  VIADD R213, R194, 0x18 ;  /* 0x00000018c2d57836 */ /* 0x000fe20000000000 */
[----:B------:R-:W-:Y:S01]  /*16810*/  LEA R3, P0, R10, UR4, 0x2 ;  /* 0x000000040a037c11 */ /* 0x000fe2000f8010ff */
[----:B------:R-:W-:Y:S02]  /*16820*/  IMAD.IADD R9, R11, 0x1, R8 ;  /* 0x000000010b097824 */ /* 0x000fe400078e0208 */
[----:B------:R-:W-:Y:S02]  /*16830*/  VIADD R8, R2, 0x28c20 ;  /* 0x00028c2002087836 */ /* 0x000fe40000000000 */
[----:B------:R0:W1:Y:S01]  /*16840*/  SHFL.IDX PT, R20, R3, RZ, 0x1c1f ;  /* 0x001c1fff03147589 */ /* 0x00006200000e0000 */
[----:B------:R-:W-:Y:S01]  /*16850*/  LEA.HI.X R14, R10, UR5, R9, 0x2, P0 ;  /* 0x000000050a0e7c11 */ /* 0x000fe200080f1409 */
[----:B------:R-:W-:Y:S01]  /*16860*/  VIADD R231, R194, 0x10 ;  /* 0x00000010c2e77836 */ /* 0x000fe20000000000 */
[----:B------:R-:W-:Y:S01]  /*16870*/  ISETP.GE.AND P0, PT, R192, R0, PT ;  /* 0x00000000c000720c */ /* 0x000fe20003f06270 */
[----:B------:R-:W-:Y:S01]  /*16880*/  VIADD R233, R194, 0x8 ;  /* 0x00000008c2e97836 */ /* 0x000fe20000000000 */
[----:B------:R-:W-:Y:S01]  /*16890*/  PRMT R8, RZ, 0x654, R8 ;  /* 0x00000654ff087816 */ /* 0x000fe20000000008 */
[----:B------:R0:W3:Y:S03]  /*168a0*/  SHFL.IDX PT, R15, R14, RZ, 0x1c1f ;  /* 0x001c1fff0e0f7589 */ /* 0x0000e600000e0000 */
[----:B------:R0:W-:Y:S07]  /*168b0*/  SYNCS.ARRIVE.TRANS64.RED.A1T0 RZ, [R8+URZ], RZ ;  /* 0x000000ff08ff79a7 */ /* 0x0001ee000810043f */
[----:B------:R-:W-:Y:S05]  /*168c0*/  @P0 BRA `(.L_x_5797) ;  /* 0x0000000800040947 */ /* 0x000fea0003800000 */
[----:B------:R-:W-:Y:S02]  /*168d0*/  ULDC UR4, c[0x0][0xac8] ;  /* 0x0002b20000047ab9 */ /* 0x000fe40000000800 */
[----:B------:R-:W-:Y:S02]  /*168e0*/  ISETP.GE.AND P0, PT, R194, UR4, PT ;  /* 0x00000004c2007c0c */ /* 0x000fe4000bf06270 */
[----:B------:R-:W-:Y:S02]  /*168f0*/  ISETP.GE.AND P4, PT, R176, UR4, PT ;  /* 0x00000004b0007c0c */ /* 0x000fe4000bf86270 */
[----:B------:R-:W-:-:S09]  /*16900*/  ISETP.GE.AND P5, PT, R174, UR4, PT ;  /* 0x00000004ae007c0c */ /* 0x000fd2000bfa6270 */
[----:B01----:R-:W-:-:S04]  /*16910*/  @!P0 LEA R8, P1, R194, R20, 0x2 ;  /* 0x00000014c2088211 */ /* 0x003fc800078210ff */
[----:B---3--:R-:W-:Y:S02]  /*16920*/  @!P0 LEA.HI.X R9, R194, R15, R235, 0x2, P1 ;  /* 0x0000000fc2098211 */ /* 0x008fe400008f14eb */
        /* <DEDUP_REMOVED lines=31> */
[----:B------:R-:W-:-:S09]  /*16b20*/  ISETP.GE.AND P0, PT, R182, UR4, PT ;  /* 0x00000004b6007c0c */ /* 0x000fd2000bf06270 */
[-C--:B------:R-:W-:Y:S02]  /*16b30*/  @!P1 LEA R10, P6, R180, R20.reuse, 0x2 ;  /* 0x00000014b40a9211 */ /* 0x080fe400078c10ff */
[----:B0-----:R-:W-:Y:S02]  /*16b40*/  @!P2 LEA R8, P3, R190, R20, 0x2 ;  /* 0x00000014be08a211 */ /* 0x001fe400078610ff */
[-C--:B------:R-:W-:Y:S02]  /*16b50*/  @!P1 LEA.HI.X R11, R180, R15.reuse, R181, 0x2, P6 ;  /* 0x0000000fb40b9211 */ /* 0x080fe400030f14b5 */
[----:B------:R-:W-:Y:S02]  /*16b60*/  @!P2 LEA.HI.X R9, R190, R15, R202, 0x2, P3 ;  /* 0x0000000fbe09a211 */ /* 0x000fe400018f14ca */
[----:B------:R-:W-:-:S03]  /*16b70*/  ISETP.GE.AND P3, PT, R178, UR4, PT ;  /* 0x00000004b2007c0c */ /* 0x000fc6000bf66270 */
        /* <DEDUP_REMOVED lines=10> */
[----:B------:R-:W-:Y:S02]  /*16c20*/  @!P5 LEA R12, P6, R174, R20, 0x2 ;  /* 0x00000014ae0cd211 */ /* 0x000fe400078c10ff */
[-C--:B------:R-:W-:Y:S01]  /*16c30*/  @!P4 LEA.HI.X R11, R176, R15.reuse, R177, 0x2, P2 ;  /* 0x0000000fb00bc211 */ /* 0x080fe200010f14b1 */
[----:B------:R0:W-:Y:S01]  /*16c40*/  @!P3 ST.E.64 desc[UR42][R8.64], R68 ;  /* 0x000000440800b985 */ /* 0x0001e2000c101b2a */
[----:B------:R-:W-:-:S02]  /*16c50*/  @!P5 LEA.HI.X R13, R174, R15, R175, 0x2, P6 ;  /* 0x0000000fae0dd211 */ /* 0x000fc400030f14af */
[----:B------:R-:W-:Y:S01]  /*16c60*/  ISETP.GE.AND P2, PT, R168, UR4, PT ;  /* 0x00000004a8007c0c */ /* 0x000fe2000bf46270 */
[----:B------:R1:W-:Y:S01]  /*16c70*/  @!P4 ST.E.64 desc[UR42][R10.64], R72 ;  /* 0x000000480a00c985 */ /* 0x0003e2000c101b2a */
[----:B------:R-:W-:-:S03]  /*16c80*/  ISETP.GE.AND P3, PT, R166, UR4, PT ;  /* 0x00000004a6007c0c */ /* 0x000fc6000bf66270 */
[----:B------:R3:W-:Y:S01]  /*16c90*/  @!P5 ST.E.64 desc[UR42][R12.64], R6 ;  /* 0x000000060c00d985 */ /* 0x0007e2000c101b2a */
[----:B0-----:R-:W-:-:S07]  /*16ca0*/  @!P1 LEA R8, P5, R170, R20, 0x2 ;  /* 0x00000014aa089211 */ /* 0x001fce00078a10ff */
[-C--:B-1----:R-:W-:Y:S02]  /*16cb0*/  @!P2 LEA R10, P6, R168, R20.reuse, 0x2 ;  /* 0x00000014a80aa211 */ /* 0x082fe400078c10ff */
[-C--:B------:R-:W-:Y:S02]  /*16cc0*/  @!P1 LEA.HI.X R9, R170, R15.reuse, R171, 0x2, P5 ;  /* 0x0000000faa099211 */ /* 0x080fe400028f14ab */
[----:B---3--:R-:W-:Y:S02]  /*16cd0*/  @!P0 LEA R6, P4, R172, R20, 0x2 ;  /* 0x00000014ac068211 */ /* 0x008fe400078810ff */
[----:B------:R-:W-:Y:S02]  /*16ce0*/  ISETP.GE.AND P5, PT, R162, UR4, PT ;  /* 0x00000004a2007c0c */ /* 0x000fe4000bfa6270 */
[----:B------:R-:W-:Y:S02]  /*16cf0*/  @!P0 LEA.HI.X R7, R172, R15, R173, 0x2, P4 ;  /* 0x0000000fac078211 */ /* 0x000fe400020f14ad */
[----:B------:R-:W-:-:S02]  /*16d00*/  ISETP.GE.AND P4, PT, R164, UR4, PT ;  /* 0x00000004a4007c0c */ /* 0x000fc4000bf86270 */
[----:B------:R-:W-:Y:S01]  /*16d10*/  @!P2 LEA.HI.X R11, R168, R15, R169, 0x2, P6 ;  /* 0x0000000fa80ba211 */ /* 0x000fe200030f14a9 */
[----:B------:R0:W-:Y:S04]  /*16d20*/  @!P0 ST.E.64 desc[UR42][R6.64], R80 ;  /* 0x0000005006008985 */ /* 0x0001e8000c101b2a */
        /* <DEDUP_REMOVED lines=10> */
[----:B---3--:R-:W-:-:S03]  /*16dd0*/  @!P5 LEA R10, P6, R162, R20, 0x2 ;  /* 0x00000014a20ad211 */ /* 0x008fc600078c10ff */
[----:B------:R1:W-:Y:S01]  /*16de0*/  @!P4 ST.E.64 desc[UR42][R8.64], R96 ;  /* 0x000000600800c985 */ /* 0x0003e2000c101b2a */
[----:B------:R-:W-:Y:S02]  /*16df0*/  @!P5 LEA.HI.X R11, R162, R15, R163, 0x2, P6 ;  /* 0x0000000fa20bd211 */ /* 0x000fe400030f14a3 */
[----:B------:R-:W-:-:S03]  /*16e00*/  ISETP.GE.AND P4, PT, R228, UR4, PT ;  /* 0x00000004e4007c0c */ /* 0x000fc6000bf86270 */
[----:B------:R3:W-:Y:S01]  /*16e10*/  @!P5 ST.E.64 desc[UR42][R10.64], R100 ;  /* 0x000000640a00d985 */ /* 0x0007e2000c101b2a */
[----:B------:R-:W-:Y:S02]  /*16e20*/  ISETP.GE.AND P5, PT, R229, UR4, PT ;  /* 0x00000004e5007c0c */ /* 0x000fe4000bfa6270 */
[CC--:B0-----:R-:W-:Y:S02]  /*16e30*/  @!P2 LEA R6, P6, R237.reuse, R20.reuse, 0x2 ;  /* 0x00000014ed06a211 */ /* 0x0c1fe400078c10ff */
[CC--:B-1----:R-:W-:Y:S02]  /*16e40*/  @!P1 LEA R8, P3, R236.reuse, R20.reuse, 0x2 ;  /* 0x00000014ec089211 */ /* 0x0c2fe400078610ff */
[-C--:B------:R-:W-:Y:S02]  /*16e50*/  @!P2 LEA.HI.X R7, R237, R15.reuse, R161, 0x2, P6 ;  /* 0x0000000fed07a211 */ /* 0x080fe400030f14a1 */
[----:B------:R-:W-:Y:S02]  /*16e60*/  @!P1 LEA.HI.X R9, R236, R15, R160, 0x2, P3 ;  /* 0x0000000fec099211 */ /* 0x000fe400018f14a0 */
[----:B---3--:R-:W-:Y:S01]  /*16e70*/  @!P0 LEA R10, P6, R230, R20, 0x2 ;  /* 0x00000014e60a8211 */ /* 0x008fe200078c10ff */
[----:B------:R0:W-:Y:S01]  /*16e80*/  @!P2 ST.E.64 desc[UR42][R6.64], R104 ;  /* 0x000000680600a985 */ /* 0x0001e2000c101b2a */
[----:B------:R-:W-:-:S02]  /*16e90*/  ISETP.GE.AND P3, PT, R227, UR4, PT ;  /* 0x00000004e3007c0c */ /* 0x000fc4000bf66270 */
[----:B------:R-:W-:Y:S01]  /*16ea0*/  @!P0 LEA.HI.X R11, R230, R15, R159, 0x2, P6 ;  /* 0x0000000fe60b8211 */ /* 0x000fe200030f149f */
[----:B------:R1:W-:Y:S04]  /*16eb0*/  @!P1 ST.E.64 desc[UR42][R8.64], R108 ;  /* 0x0000006c08009985 */ /* 0x0003e8000c101b2a */
[----:B------:R3:W-:Y:S01]  /*16ec0*/  @!P0 ST.E.64 desc[UR42][R10.64], R112 ;  /* 0x000000700a008985 */ /* 0x0007e2000c101b2a */
[----:B------:R-:W-:Y:S02]  /*16ed0*/  ISETP.GE.AND P0, PT, R226, UR4, PT ;  /* 0x00000004e2007c0c */ /* 0x000fe4000bf06270 */
[-C--:B0-----:R-:W-:Y:S02]  /*16ee0*/  @!P5 LEA R6, P1, R229, R20.reuse, 0x2 ;  /* 0x00000014e506d211 */ /* 0x081fe400078210ff */
[----:B-1----:R-:W-:-:S02]  /*16ef0*/  @!P4 LEA R8, P2, R228, R20, 0x2 ;  /* 0x00000014e408c211 */ /* 0x002fc400078410ff */
[-C--:B------:R-:W-:Y:S02]  /*16f00*/  @!P5 LEA.HI.X R7, R229, R15.reuse, R158, 0x2, P1 ;  /* 0x0000000fe507d211 */ /* 0x080fe400008f149e */
[----:B---3--:R-:W-:Y:S02]  /*16f10*/  @!P3 LEA R10, P6, R227, R20, 0x2 ;  /* 0x00000014e30ab211 */ /* 0x008fe400078c10ff */
[----:B------:R-:W-:Y:S01]  /*16f20*/  ISETP.GE.AND P1, PT, R225, UR4, PT ;  /* 0x00000004e1007c0c */ /* 0x000fe2000bf26270 */
[----:B------:R0:W-:Y:S01]  /*16f30*/  @!P5 ST.E.64 desc[UR42][R6.64], R116 ;  /* 0x000000740600d985 */ /* 0x0001e2000c101b2a */
[-C--:B------:R-:W-:Y:S02]  /*16f40*/  @!P4 LEA.HI.X R9, R228, R15.reuse, R157, 0x2, P2 ;  /* 0x0000000fe409c211 */ /* 0x080fe400010f149d */
        /* <DEDUP_REMOVED lines=12> */
[----:B---3--:R-:W-:-:S03]  /*17010*/  @!P3 LEA R10, P6, R223, R20, 0x2 ;  /* 0x00000014df0ab211 */ /* 0x008fc600078c10ff */
        /* <DEDUP_REMOVED lines=12> */
.L_x_5797:
[----:B------:R-:W-:Y:S05]  /*170e0*/  BSYNC B1 ;  /* 0x0000000000017941 */ /* 0x000fea0003800000 */
.L_x_5796:
[----:B----4-:R-:W-:Y:S01]  /*170f0*/  VIADD R7, R192, 0x8 ;  /* 0x00000008c0077836 */ /* 0x010fe20000000000 */
[----:B------:R4:W1:Y:S04]  /*17100*/  SHFL.IDX PT, R23, R14, 0x1, 0x1c1f ;  /* 0x003c1f000e177f89 */ /* 0x00086800000e0000 */
[----:B------:R-:W-:Y:S01]  /*17110*/  ISETP.GE.AND P0, PT, R7, R0, PT ;  /* 0x000000000700720c */ /* 0x000fe20003f06270 */
[----:B0-----:R-:W0:-:S12]  /*17120*/  SHFL.IDX PT, R3, R3, 0x1, 0x1c1f ;  /* 0x003c1f0003037f89 */ /* 0x001e1800000e0000 */
[----:B----4-:R-:W-:Y:S05]  /*17130*/  @P0 BRA `(.L_x_5795) ;  /* 0x0000001400d40947 */ /* 0x010fea0003800000 */
[----:B------:R-:W-:Y:S02]  /*17140*/  ULDC UR4, c[0x0][0xac8] ;  /* 0x0002b20000047ab9 */ /* 0x000fe40000000800 */
[----:B------:R-:W-:Y:S02]  /*17150*/  ISETP.GE.AND P4, PT, R194, UR4, PT ;  /* 0x00000004c2007c0c */ /* 0x000fe4000bf86270 */
[----:B------:R-:W-:Y:S02]  /*17160*/  ISETP.GE.AND P2, PT, R233, UR4, PT ;  /* 0x00000004e9007c0c */ /* 0x000fe4000bf46270 */
[----:B------:R-:W-:Y:S02]  /*17170*/  ISETP.GE.AND P1, PT, R231, UR4, PT ;  /* 0x00000004e7007c0c */ /* 0x000fe4000bf26270 */
[----:B------:R-:W-:-:S07]  /*17180*/  ISETP.GE.AND P0, PT, R213, UR4, PT ;  /* 0x00000004d5007c0c */ /* 0x000fce000bf06270 */
[----:B0-----:R-:W-:-:S04]  /*17190*/  @!P4 LEA R6, P3, R194, R3, 0x2 ;  /* 0x00000003c206c211 */ /* 0x001fc800078610ff */
[----:B-1----:R-:W-:Y:S02]  /*171a0*/  @!P4 LEA.HI.X R7, R194, R23, R235, 0x2, P3 ;  /* 0x00000017c207c211 */ /* 0x002fe400018f14eb */
        /* <DEDUP_REMOVED lines=14> */
[-C--:B0-----:R-:W-:Y:S02]  /*17290*/  @!P3 LEA R6, P1, R211, R3.reuse, 0x2 ;  /* 0x00000003d306b211 */ /* 0x081fe400078210ff */
        /* <DEDUP_REMOVED lines=45> */
[-C--:B------:R-:W-:Y:S02]  /*17570*/  @!P5 LEA R12, P6, R168, R3.reuse, 0x2 ;  /* 0x00000003a80cd211 */ /* 0x080fe400078c10ff */
[----:B------:R-:W-:Y:S01]  /*17580*/  @!P4 LEA R14, P0, R166, R3, 0x2 ;  /* 0x00000003a60ec211 */ /* 0x000fe200078010ff */
[----:B------:R4:W-:Y:S01]  /*17590*/  @!P2 ST.E.64 desc[UR42][R10.64], R86 ;  /* 0x000000560a00a985 */ /* 0x0009e2000c101b2a */
[----:B------:R-:W-:Y:S02]  /*175a0*/  ISETP.GE.AND P2, PT, R162, UR4, PT ;  /* 0x00000004a2007c0c */ /* 0x000fe4000bf46270 */
[----:B------:R-:W-:Y:S02]  /*175b0*/  ISETP.GE.AND P1, PT, R237, UR4, PT ;  /* 0x00000004ed007c0c */ /* 0x000fe4000bf26270 */
[----:B---3--:R-:W-:-:S02]  /*175c0*/  @!P4 LEA.HI.X R15, R166, R23, R167, 0x2, P0 ;  /* 0x00000017a60fc211 */ /* 0x008fc400000f14a7 */
[----:B------:R-:W-:Y:S02]  /*175d0*/  @!P5 LEA.HI.X R13, R168, R23, R169, 0x2, P6 ;  /* 0x00000017a80dd211 */ /* 0x000fe400030f14a9 */
[----:B------:R-:W-:Y:S02]  /*175e0*/  ISETP.GE.AND P0, PT, R236, UR4, PT ;  /* 0x00000004ec007c0c */ /* 0x000fe4000bf06270 */
[----:B------:R-:W-:Y:S01]  /*175f0*/  @!P3 LEA R20, P6, R164, R3, 0x2 ;  /* 0x00000003a414b211 */ /* 0x000fe200078c10ff */
[----:B------:R3:W-:Y:S01]  /*17600*/  @!P5 ST.E.64 desc[UR42][R12.64], R90 ;  /* 0x0000005a0c00d985 */ /* 0x0007e2000c101b2a */
[----:B------:R-:W-:Y:S02]  /*17610*/  ISETP.GE.AND P5, PT, R230, UR4, PT ;  /* 0x00000004e6007c0c */ /* 0x000fe4000bfa6270 */
[----:B------:R-:W-:Y:S01]  /*17620*/  @!P3 LEA.HI.X R21, R164, R23, R165, 0x2, P6 ;  /* 0x00000017a415b211 */ /* 0x000fe200030f14a5 */
[----:B------:R5:W-:Y:S01]  /*17630*/  @!P4 ST.E.64 desc[UR42][R14.64], R94 ;  /* 0x0000005e0e00c985 */ /* 0x000be2000c101b2a */
[----:B0-----:R-:W-:-:S02]  /*17640*/  @!P2 LEA R4, P6, R162, R3, 0x2 ;  /* 0x00000003a204a211 */ /* 0x001fc400078c10ff */
[----:B------:R-:W-:Y:S01]  /*17650*/  ISETP.GE.AND P4, PT, R229, UR4, PT ;  /* 0x00000004e5007c0c */ /* 0x000fe2000bf86270 */
[----:B------:R-:W-:Y:S01]  /*17660*/  @!P3 ST.E.64 desc[UR42][R20.64], R98 ;  /* 0x000000621400b985 */ /* 0x000fe2000c101b2a */
[C---:B------:R-:W-:Y:S02]  /*17670*/  @!P1 LEA R6, P3, R237.reuse, R3, 0x2 ;  /* 0x00000003ed069211 */ /* 0x040fe400078610ff */
[----:B------:R-:W-:Y:S02]  /*17680*/  @!P2 LEA.HI.X R5, R162, R23, R163, 0x2, P6 ;  /* 0x00000017a205a211 */ /* 0x000fe400030f14a3 */
[----:B-1----:R-:W-:Y:S02]  /*17690*/  @!P0 LEA R8, P6, R236, R3, 0x2 ;  /* 0x00000003ec088211 */ /* 0x002fe400078c10ff */
[----:B------:R-:W-:Y:S01]  /*176a0*/  @!P1 LEA.HI.X R7, R237, R23, R161, 0x2, P3 ;  /* 0x00000017ed079211 */ /* 0x000fe200018f14a1 */
[----:B------:R0:W-:Y:S01]  /*176b0*/  @!P2 ST.E.64 desc[UR42][R4.64], R102 ;  /* 0x000000660400a985 */ /* 0x0001e2000c101b2a */
[----:B------:R-:W-:-:S02]  /*176c0*/  ISETP.GE.AND P3, PT, R228, UR4, PT ;  /* 0x00000004e4007c0c */ /* 0x000fc4000bf66270 */
[----:B------:R-:W-:Y:S01]  /*176d0*/  @!P0 LEA.HI.X R9, R236, R23, R160, 0x2, P6 ;  /* 0x00000017ec098211 */ /* 0x000fe200030f14a0 */
[----:B------:R1:W-:Y:S01]  /*176e0*/  @!P1 ST.E.64 desc[UR42][R6.64], R106 ;  /* 0x0000006a06009985 */ /* 0x0003e2000c101b2a */
[CC--:B----4-:R-:W-:Y:S02]  /*176f0*/  @!P5 LEA R10, P1, R230.reuse, R3.reuse, 0x2 ;  /* 0x00000003e60ad211 */ /* 0x0d0fe400078210ff */
[----:B---3--:R-:W-:Y:S01]  /*17700*/  @!P4 LEA R12, P2, R229, R3, 0x2 ;  /* 0x00000003e50cc211 */ /* 0x008fe200078410ff */
[----:B------:R3:W-:Y:S01]  /*17710*/  @!P0 ST.E.64 desc[UR42][R8.64], R110 ;  /* 0x0000006e08008985 */ /* 0x0007e2000c101b2a */
[----:B------:R-:W-:Y:S02]  /*17720*/  ISETP.GE.AND P0, PT, R227, UR4, PT ;  /* 0x00000004e3007c0c */ /* 0x000fe4000bf06270 */
[----:B------:R-:W-:Y:S02]  /*17730*/  @!P5 LEA.HI.X R11, R230, R23, R159, 0x2, P1 ;  /* 0x00000017e60bd211 */ /* 0x000fe400008f149f */
[----:B------:R-:W-:-:S02]  /*17740*/  ISETP.GE.AND P1, PT, R226, UR4, PT ;  /* 0x00000004e2007c0c */ /* 0x000fc4000bf26270 */
[C---:B-----5:R-:W-:Y:S01]  /*17750*/  @!P3 LEA R14, P6, R228.reuse, R3, 0x2 ;  /* 0x00000003e40eb211 */ /* 0x060fe200078c10ff */
[----:B------:R4:W-:Y:S01]  /*17760*/  @!P5 ST.E.64 desc[UR42][R10.64], R114 ;  /* 0x000000720a00d985 */ /* 0x0009e2000c101b2a */
[-C--:B------:R-:W-:Y:S02]  /*17770*/  @!P4 LEA.HI.X R13, R229, R23.reuse, R158, 0x2, P2 ;  /* 0x00000017e50dc211 */ /* 0x080fe400010f149e */
[----:B------:R-:W-:Y:S02]  /*17780*/  @!P3 LEA.HI.X R15, R228, R23, R157, 0x2, P6 ;  /* 0x00000017e40fb211 */ /* 0x000fe400030f149d */
[----:B------:R-:W-:Y:S01]  /*17790*/  ISETP.GE.AND P2, PT, R223, UR4, PT ;  /* 0x00000004df007c0c */ /* 0x000fe2000bf46270 */
[----:B------:R5:W-:Y:S01]  /*177a0*/  @!P4 ST.E.64 desc[UR42][R12.64], R118 ;  /* 0x000000760c00c985 */ /* 0x000be2000c101b2a */
[----:B------:R-:W-:Y:S02]  /*177b0*/  ISETP.GE.AND P4, PT, R225, UR4, PT ;  /* 0x00000004e1007c0c */ /* 0x000fe4000bf86270 */
[----:B0-----:R-:W-:Y:S01]  /*177c0*/  @!P0 LEA R4, P5, R227, R3, 0x2 ;  /* 0x00000003e3048211 */ /* 0x001fe200078a10ff */
[----:B------:R0:W-:Y:S01]  /*177d0*/  @!P3 ST.E.64 desc[UR42][R14.64], R122 ;  /* 0x0000007a0e00b985 */ /* 0x0001e2000c101b2a */
[----:B------:R-:W-:-:S02]  /*177e0*/  ISETP.GE.AND P3, PT, R224, UR4, PT ;  /* 0x00000004e0007c0c */ /* 0x000fc4000bf66270 */
[----:B------:R-:W-:Y:S02]  /*177f0*/  @!P0 LEA.HI.X R5, R227, R23, R156, 0x2, P5 ;  /* 0x00000017e3058211 */ /* 0x000fe400028f149c */
[----:B------:R-:W-:Y:S02]  /*17800*/  ISETP.GE.AND P5, PT, R222, UR4, PT ;  /* 0x00000004de007c0c */ /* 0x000fe4000bfa6270 */
[CC--:B-1----:R-:W-:Y:S01]  /*17810*/  @!P1 LEA R6, P6, R226.reuse, R3.reuse, 0x2 ;  /* 0x00000003e2069211 */ /* 0x0c2fe200078c10ff */
[----:B------:R1:W-:Y:S02]  /*17820*/  @!P0 ST.E.64 desc[UR42][R4.64], R126 ;  /* 0x0000007e04008985 */ /* 0x0003e4000c101b2a */
[----:B---3--:R-:W-:Y:S02]  /*17830*/  @!P4 LEA R8, P0, R225, R3, 0x2 ;  /* 0x00000003e108c211 */ /* 0x008fe400078010ff */
[----:B------:R-:W-:Y:S02]  /*17840*/  @!P1 LEA.HI.X R7, R226, R23, R155, 0x2, P6 ;  /* 0x00000017e2079211 */ /* 0x000fe400030f149b */
[----:B----4-:R-:W-:-:S02]  /*17850*/  @!P3 LEA R10, P6, R224, R3, 0x2 ;  /* 0x00000003e00ab211 */ /* 0x010fc400078c10ff */
[----:B------:R-:W-:Y:S01]  /*17860*/  @!P4 LEA.HI.X R9, R225, R23, R154, 0x2, P0 ;  /* 0x00000017e109c211 */ /* 0x000fe200000f149a */
[----:B------:R1:W-:Y:S01]  /*17870*/  @!P1 ST.E.64 desc[UR42][R6.64], R130 ;  /* 0x0000008206009985 */ /* 0x0003e2000c101b2a */
[CC--:B-----5:R-:W-:Y:S02]  /*17880*/  @!P2 LEA R12, P1, R223.reuse, R3.reuse, 0x2 ;  /* 0x00000003df0ca211 */ /* 0x0e0fe400078210ff */
[----:B0-----:R-:W-:Y:S01]  /*17890*/  @!P5 LEA R14, P0, R222, R3, 0x2 ;  /* 0x00000003de0ed211 */ /* 0x001fe200078010ff */
        /* <DEDUP_REMOVED lines=9> */
[----:B-1----:R-:W-:-:S04]  /*17930*/  LEA R4, P0, R221, R3, 0x2 ;  /* 0x00000003dd047211 */ /* 0x002fc800078010ff */
[----:B------:R-:W-:-:S05]  /*17940*/  LEA.HI.X R5, R221, R23, R22, 0x2, P0 ;  /* 0x00000017dd057211 */ /* 0x000fca00000f1416 */
[----:B------:R0:W-:Y:S01]  /*17950*/  ST.E.64 desc[UR42][R4.64], R150 ;  /* 0x0000009604007985 */ /* 0x0001e2000c101b2a */
[----:B------:R-:W-:Y:S05]  /*17960*/  BRA `(.L_x_5795) ;  /* 0x0000000c00c87947 */ /* 0x000fea0003800000 */
.L_x_5789:
[----:B------:R-:W-:Y:S01]  /*17970*/  ULDC.64 UR4, c[0x0][0xc08] ;  /* 0x0003020000047ab9 */ /* 0x000fe20000000a00 */
[----:B------:R-:W4:Y:S01]  /*17980*/  LDC.64 R4, c[0x0][0xc00] ;  /* 0x00030000ff047b82 */ /* 0x000f220000000a00 */
[----:B------:R-:W-:Y:S01]  /*17990*/  ISETP.NE.U32.AND P0, PT, RZ, UR4, PT ;  /* 0x00000004ff007c0c */ /* 0x000fe2000bf05070 */
[----:B------:R-:W-:-:S03]  /*179a0*/  IMAD.MOV.U32 R3, RZ, RZ, RZ ;  /* 0x000000ffff037224 */ /* 0x000fc600078e00ff */
[----:B------:R-:W-:Y:S01]  /*179b0*/  ISETP.NE.AND.EX P1, PT, RZ, UR5, PT, P0 ;  /* 0x00000005ff007c0c */ /* 0x000fe2000bf25300 */
[----:B------:R-:W-:Y:S02]  /*179c0*/  ULDC.64 UR4, c[0x0][0xc00] ;  /* 0x0003000000047ab9 */ /* 0x000fe40000000a00 */
[----:B------:R-:W-:-:S04]  /*179d0*/  ISETP.NE.U32.AND P0, PT, RZ, UR4, PT ;  /* 0x00000004ff007c0c */ /* 0x000fc8000bf05070 */
[----:B------:R-:W-:-:S06]  /*179e0*/  ISETP.NE.AND.EX P0, PT, RZ, UR5, PT, P0 ;  /* 0x00000005ff007c0c */ /* 0x000fcc000bf05300 */
[----:B------:R-:W0:Y:S01]  /*179f0*/  @P1 LDC.64 R6, c[0x0][0xc08] ;  /* 0x00030200ff061b82 */ /* 0x000e220000000a00 */
[----:B------:R-:W-:Y:S02]  /*17a00*/  ULDC UR4, c[0x0][0xa88] ;  /* 0x0002a20000047ab9 */ /* 0x000fe40000000800 */
[----:B------:R-:W-:Y:S02]  /*17a10*/  IMAD.U32 R0, RZ, RZ, UR4 ;  /* 0x00000004ff007e24 */ /* 0x000fe4000f8e00ff */
[----:B----4-:R-:W-:-:S05]  /*17a20*/  IMAD.WIDE R4, R214, 0x4, R4 ;  /* 0x00000004d6047825 */ /* 0x010fca00078e0204 */
[----:B------:R4:W5:Y:S01]  /*17a30*/  @P0 LDG.E R3, desc[UR42][R4.64] ;  /* 0x0000002a04030981 */ /* 0x000962000c1e1900 */
[----:B0-----:R-:W-:-:S05]  /*17a40*/  @P1 IMAD.WIDE R6, R214, 0x4, R6 ;  /* 0x00000004d6061825 */ /* 0x001fca00078e0206 */
[----:B------:R4:W5:Y:S01]  /*17a50*/  @P1 LDG.E R0, desc[UR42][R6.64] ;  /* 0x0000002a06001981 */ /* 0x000962000c1e1900 */
[----:B------:R-:W-:Y:S02]  /*17a60*/  ISETP.NE.AND P2, PT, R205, RZ, PT ;  /* 0x000000ffcd00720c */ /* 0x000fe40003f45270 */
[----:B------:R-:W-:Y:S01]  /*17a70*/  SHF.R.S32.HI R26, RZ, 0x1f, R214 ;  /* 0x0000001fff1a7819 */ /* 0x000fe200000114d6 */
[----:B------:R-:W0:Y:S10]  /*17a80*/  S2R R29, SR_TID.X ;  /* 0x00000000001d7919 */ /* 0x000e340000002100 */
[----:B------:R-:W1:Y:S01]  /*17a90*/  @!P2 LDC R205, c[0x0][0xad4] ;  /* 0x0002b500ffcdab82 */ /* 0x000e620000000800 */
[----:B0-----:R-:W-:Y:S01]  /*17aa0*/  VIADD R8, R29, 0xffffff80 ;  /* 0xffffff801d087836 */ /* 0x001fe20000000000 */
[----:B-1----:R-:W-:-:S04]  /*17ab0*/  ISETP.GT.AND P2, PT, R205, 0x1, PT ;  /* 0x00000001cd00780c */ /* 0x002fc80003f44270 */
[----:B------:R-:W-:Y:S01]  /*17ac0*/  ISETP.GT.AND P3, PT, R8, 0x3f, PT ;  /* 0x0000003f0800780c */ /* 0x000fe20003f64270 */
[----:B----4-:R-:W-:-:S12]  /*17ad0*/  @P1 BRA `(.L_x_5798) ;  /* 0x0000000000101947 */ /* 0x010fd80003800000 */
[----:B------:R-:W-:Y:S05]  /*17ae0*/  @!P0 BRA `(.L_x_5798) ;  /* 0x00000000000c8947 */ /* 0x000fea0003800000 */
[----:B------:R-:W4:Y:S04]  /*17af0*/  LDG.E R7, desc[UR42][R4.64] ;  /* 0x0000002a04077981 */ /* 0x000f28000c1e1900 */
[----:B-----5:R-:W4:Y:S02]  /*17b00*/  LDG.E R0, desc[UR42][R4.64+0x4] ;  /* 0x0000042a04007981 */ /* 0x020f24000c1e1900 */
[----:B----4-:R-:W-:-:S07]  /*17b10*/  IMAD.IADD R0, R0, 0x1, -R7 ;  /* 0x0000000100007824 */ /* 0x010fce00078e0a07 */
.L_x_5798:
[----:B------:R-:W-:Y:S01]  /*17b20*/  BSSY B1, `(.L_x_5799) ;  /* 0x0000035000017945 */ /* 0x000fe20003800000 */
[----:B------:R-:W-:Y:S02]  /*17b30*/  SEL R27, R214, RZ, !P0 ;  /* 0x000000ffd61b7207 */ /* 0x000fe40004000000 */
[----:B------:R-:W-:Y:S02]  /*17b40*/  SEL R26, R26, RZ, !P0 ;  /* 0x000000ff1a1a7207 */ /* 0x000fe40004000000 */
[----:B-----5:R-:W-:Y:S01]  /*17b50*/  SHF.R.S32.HI R24, RZ, 0x1f, R3 ;  /* 0x0000001fff187819 */ /* 0x020fe20000011403 */
[----:B------:R-:W-:Y:S06]  /*17b60*/  @P3 BRA `(.L_x_5800) ;  /* 0x0000000000c03947 */ /* 0x000fec0003800000 */
[----:B------:R-:W0:Y:S01]  /*17b70*/  LDC R31, c[0x0][0xbe8] ;  /* 0x0002fa00ff1f7b82 */ /* 0x000e220000000800 */
[----:B------:R-:W-:Y:S01]  /*17b80*/  IADD3 R29, R192, -0x80, R29 ;  /* 0xffffff80c01d7810 */ /* 0x000fe20007ffe01d */
[----:B0-----:R-:W-:-:S05]  /*17b90*/  IMAD R4, R0, R31, RZ ;  /* 0x0000001f00047224 */ /* 0x001fca00078e02ff */
        /* <DEDUP_REMOVED lines=9> */
[----:B------:R-:W4:Y:S08]  /*17c30*/  LDC.64 R14, c[0x0][R22+0x218] ;  /* 0x00008600160e7b82 */ /* 0x000f300000000a00 */
[----:B------:R-:W5:Y:S08]  /*17c40*/  LDC.64 R8, c[0x0][R22+0x228] ;  /* 0x00008a0016087b82 */ /* 0x000f700000000a00 */
[----:B------:R-:W2:Y:S08]  /*17c50*/  LDC.64 R6, c[0x0][R22+0x210] ;  /* 0x0000840016067b82 */ /* 0x000eb00000000a00 */
[----:B------:R-:W3:Y:S08]  /*17c60*/  @P1 LDC R20, c[0x0][0xbec] ;  /* 0x0002fb00ff141b82 */ /* 0x000ef00000000800 */
[----:B------:R-:W5:Y:S01]  /*17c70*/  @P1 LDC R25, c[0x0][0xbf0] ;  /* 0x0002fc00ff191b82 */ /* 0x000f620000000800 */
[----:B-1----:R-:W-:-:S07]  /*17c80*/  IMAD R13, R13, R27, RZ ;  /* 0x0000001b0d0d7224 */ /* 0x002fce00078e02ff */
[----:B0-----:R-:W0:Y:S01]  /*17c90*/  @!P0 LDC R4, c[0x0][0xb50] ;  /* 0x0002d400ff048b82 */ /* 0x001e220000000800 */
[----:B------:R-:W-:-:S04]  /*17ca0*/  IMAD.WIDE.U32 R10, R12, R27, RZ ;  /* 0x0000001b0c0a7225 */ /* 0x000fc800078e00ff */
[----:B---3--:R-:W-:-:S03]  /*17cb0*/  @P1 IMAD.HI.U32 R20, R29, R20, RZ ;  /* 0x000000141d141227 */ /* 0x008fc600078e00ff */
[----:B------:R-:W1:Y:S01]  /*17cc0*/  @!P0 LDC R5, c[0x0][0xb54] ;  /* 0x0002d500ff058b82 */ /* 0x000e620000000800 */
[-C--:B----4-:R-:W-:Y:S02]  /*17cd0*/  IMAD R23, R15, R204.reuse, RZ ;  /* 0x000000cc0f177224 */ /* 0x090fe400078e02ff */
[----:B------:R-:W-:Y:S01]  /*17ce0*/  IMAD.WIDE.U32 R14, R14, R204, RZ ;  /* 0x000000cc0e0e7225 */ /* 0x000fe200078e00ff */
[----:B-----5:R-:W-:-:S03]  /*17cf0*/  @P1 SHF.R.U32.HI R21, RZ, R25, R20 ;  /* 0x00000019ff151219 */ /* 0x020fc60000011614 */
        /* <DEDUP_REMOVED lines=12> */
[----:B--2---:R-:W-:Y:S01]  /*17dc0*/  IMAD R7, R7, R11, RZ ;  /* 0x0000000b07077224 */ /* 0x004fe200078e02ff */
[----:B------:R-:W-:Y:S02]  /*17dd0*/  SHF.R.S32.HI R21, RZ, 0x1f, R21 ;  /* 0x0000001fff157819 */ /* 0x000fe40000011415 */
[----:B------:R-:W-:Y:S02]  /*17de0*/  SHF.R.S32.HI R13, RZ, 0x1f, R11 ;  /* 0x0000001fff0d7819 */ /* 0x000fe4000001140b */
[----:B------:R-:W-:-:S03]  /*17df0*/  IADD3.X R9, R21, R10, R15, P0, P1 ;  /* 0x0000000a15097210 */ /* 0x000fc600007e240f */
[C---:B------:R-:W-:Y:S02]  /*17e00*/  IMAD R13, R6.reuse, R13, R7 ;  /* 0x0000000d060d7224 */ /* 0x040fe400078e0207 */
[----:B------:R-:W-:-:S04]  /*17e10*/  IMAD.WIDE.U32 R6, R6, R11, R8 ;  /* 0x0000000b06067225 */ /* 0x000fc800078e0008 */
[----:B------:R-:W-:Y:S01]  /*17e20*/  IMAD.IADD R7, R7, 0x1, R13 ;  /* 0x0000000107077824 */ /* 0x000fe200078e020d */
[----:B0-----:R-:W-:-:S04]  /*17e30*/  LEA R4, P0, R6, R4, 0x2 ;  /* 0x0000000406047211 */ /* 0x001fc800078010ff */
[----:B-1----:R-:W-:Y:S01]  /*17e40*/  LEA.HI.X R5, R6, R5, R7, 0x2, P0 ;  /* 0x0000000506057211 */ /* 0x002fe200000f1407 */
[----:B------:R-:W-:-:S05]  /*17e50*/  IMAD.MOV.U32 R7, RZ, RZ, -0x800000 ;  /* 0xff800000ff077424 */ /* 0x000fca00078e00ff */
[----:B------:R0:W-:Y:S03]  /*17e60*/  STG.E desc[UR42][R4.64], R7 ;  /* 0x0000000704007986 */ /* 0x0001e6000c10192a */
.L_x_5800:
[----:B------:R-:W-:Y:S05]  /*17e70*/  BSYNC B1 ;  /* 0x0000000000017941 */ /* 0x000fea0003800000 */
.L_x_5799:
[----:B------:R-:W-:Y:S05]  /*17e80*/  @P2 BRA `(.L_x_5795) ;  /* 0x0000000800802947 */ /* 0x000fea0003800000 */
[----:B0-----:R-:W0:Y:S01]  /*17e90*/  S2R R5, SR_TID.X ;  /* 0x0000000000057919 */ /* 0x001e220000002100 */
[----:B------:R-:W1:Y:S01]  /*17ea0*/  LDC R9, c[0x0][0xbe8] ;  /* 0x0002fa00ff097b82 */ /* 0x000e620000000800 */
[----:B------:R-:W-:Y:S01]  /*17eb0*/  ULDC.64 UR4, c[0x0][0xaa0] ;  /* 0x0002a80000047ab9 */ /* 0x000fe20000000a00 */
[C---:B------:R-:W-:Y:S01]  /*17ec0*/  VIADD R31, R193.reuse, 0x140 ;  /* 0x00000140c11f7836 */ /* 0x040fe20000000000 */
[----:B------:R-:W-:Y:S01]  /*17ed0*/  BSSY B1, `(.L_x_5801) ;  /* 0x0000077000017945 */ /* 0x000fe20003800000 */
[----:B------:R-:W-:Y:S01]  /*17ee0*/  IMAD R4, R24, UR4, RZ ;  /* 0x0000000418047c24 */ /* 0x000fe2000f8e02ff */
[----:B------:R-:W-:Y:S01]  /*17ef0*/  SHF.R.S32.HI R30, RZ, 0x1f, R215 ;  /* 0x0000001fff1e7819 */ /* 0x000fe200000114d7 */
[----:B------:R-:W-:Y:S01]  /*17f00*/  VIADD R29, R193, 0x1c0 ;  /* 0x000001c0c11d7836 */ /* 0x000fe20000000000 */
[----:B------:R-:W-:Y:S01]  /*17f10*/  SHF.R.S32.HI R28, RZ, 0x1f, R31 ;  /* 0x0000001fff1c7819 */ /* 0x000fe2000001141f */
[----:B------:R-:W-:Y:S01]  /*17f20*/  IMAD R7, R3, UR5, R4 ;  /* 0x0000000503077c24 */ /* 0x000fe2000f8e0204 */
[----:B------:R-:W4:Y:S01]  /*17f30*/  LDC R22, c[0x0][0xac8] ;  /* 0x0002b200ff167b82 */ /* 0x000f220000000800 */
[----:B------:R-:W-:-:S02]  /*17f40*/  SHF.R.S32.HI R32, RZ, 0x1f, R216 ;  /* 0x0000001fff207819 */ /* 0x000fc400000114d8 */
[----:B------:R-:W-:Y:S02]  /*17f50*/  SHF.R.S32.HI R33, RZ, 0x1f, R217 ;  /* 0x0000001fff217819 */ /* 0x000fe400000114d9 */
[----:B------:R-:W-:Y:S02]  /*17f60*/  SHF.R.S32.HI R34, RZ, 0x1f, R218 ;  /* 0x0000001fff227819 */ /* 0x000fe400000114da */
[----:B-1----:R-:W-:Y:S01]  /*17f70*/  ISETP.NE.AND P0, PT, R9, 0x1, PT ;  /* 0x000000010900780c */ /* 0x002fe20003f05270 */
[----:B------:R-:W-:Y:S02]  /*17f80*/  IMAD R25, R0, R9, RZ ;  /* 0x0000000900197224 */ /* 0x000fe400078e02ff */
[----:B0-----:R-:W-:Y:S02]  /*17f90*/  VIADD R6, R5, 0xffffff80 ;  /* 0xffffff8005067836 */ /* 0x001fe40000000000 */
[----:B------:R-:W-:Y:S01]  /*17fa0*/  IMAD.WIDE.U32 R4, R3, UR4, RZ ;  /* 0x0000000403047c25 */ /* 0x000fe2000f8e00ff */
[----:B------:R-:W-:Y:S01]  /*17fb0*/  ULDC.64 UR4, c[0x0][0xae8] ;  /* 0x0002ba0000047ab9 */ /* 0x000fe20000000a00 */
[----:B----4-:R-:W-:-:S02]  /*17fc0*/  ISETP.GE.AND P1, PT, R193, R22, PT ;  /* 0x00000016c100720c */ /* 0x010fc40003f26270 */
[----:B------:R-:W-:-:S04]  /*17fd0*/  SHF.R.S32.HI R3, RZ, 0x1f, R6 ;  /* 0x0000001fff037819 */ /* 0x000fc80000011406 */
[----:B------:R-:W0:Y:S01]  /*17fe0*/  @P0 LDC R11, c[0x0][0xbec] ;  /* 0x0002fb00ff0b0b82 */ /* 0x000e220000000800 */
[----:B------:R-:W-:Y:S01]  /*17ff0*/  IMAD.IADD R5, R5, 0x1, R7 ;  /* 0x0000000105057824 */ /* 0x000fe200078e0207 */
[----:B------:R-:W-:Y:S02]  /*18000*/  SEL R10, RZ, 0x1, P1 ;  /* 0x00000001ff0a7807 */ /* 0x000fe40000800000 */
[----:B------:R-:W-:Y:S01]  /*18010*/  LEA.HI R3, R3, R6, RZ, 0x3 ;  /* 0x0000000603037211 */ /* 0x000fe200078f18ff */
[----:B------:R-:W-:-:S03]  /*18020*/  IMAD.WIDE.U32 R4, R204, UR4, R4 ;  /* 0x00000004cc047c25 */ /* 0x000fc6000f8e0004 */
[----:B------:R-:W1:Y:S01]  /*18030*/  @P0 LDC R13, c[0x0][0xbf0] ;  /* 0x0002fc00ff0d0b82 */ /* 0x000e620000000800 */
[----:B------:R-:W-:Y:S01]  /*18040*/  LOP3.LUT R7, R3, 0xfffffff8, RZ, 0xc0, !PT ;  /* 0xfffffff803077812 */ /* 0x000fe200078ec0ff */
[----:B------:R-:W-:Y:S01]  /*18050*/  IMAD R5, R204, UR5, R5 ;  /* 0x00000005cc057c24 */ /* 0x000fe2000f8e0205 */
[----:B------:R-:W-:Y:S01]  /*18060*/  SHF.R.S32.HI R15, RZ, 0x3, R3 ;  /* 0x00000003ff0f7819 */ /* 0x000fe20000011403 */
[----:B------:R-:W-:Y:S02]  /*18070*/  ULDC.64 UR4, c[0x0][0xaf0] ;  /* 0x0002bc0000047ab9 */ /* 0x000fe40000000a00 */
[----:B------:R-:W-:Y:S02]  /*18080*/  IMAD.IADD R6, R6, 0x1, -R7 ;  /* 0x0000000106067824 */ /* 0x000fe400078e0a07 */
[----:B------:R-:W-:Y:S01]  /*18090*/  IMAD R3, R26, UR4, RZ ;  /* 0x000000041a037c24 */ /* 0x000fe2000f8e02ff */
[----:B------:R-:W-:Y:S01]  /*180a0*/  SHF.R.S32.HI R26, RZ, 0x1f, R29 ;  /* 0x0000001fff1a7819 */ /* 0x000fe2000001141d */
[----:B------:R-:W-:-:S02]  /*180b0*/  IMAD R7, R6, 0x20, R15 ;  /* 0x0000002006077824 */ /* 0x000fc400078e020f */
[----:B------:R-:W-:-:S04]  /*180c0*/  IMAD.WIDE.U32 R4, R27, UR4, R4 ;  /* 0x000000041b047c25 */ /* 0x000fc8000f8e0004 */
[----:B------:R-:W-:Y:S02]  /*180d0*/  IMAD.IADD R8, R192, 0x1, R7 ;  /* 0x00000001c0087824 */ /* 0x000fe400078e0207 */
[----:B------:R-:W-:Y:S01]  /*180e0*/  IMAD R7, R27, UR5, R3 ;  /* 0x000000051b077c24 */ /* 0x000fe2000f8e0203 */
[----:B------:R-:W-:Y:S01]  /*180f0*/  ULDC.64 UR4, c[0x0][0xae0] ;  /* 0x0002b80000047ab9 */ /* 0x000fe20000000a00 */
[----:B0-----:R-:W-:-:S04]  /*18100*/  @P0 IMAD.HI.U32 R6, R8, R11, RZ ;  /* 0x0000000b08060227 */ /* 0x001fc800078e00ff */
[----:B------:R-:W-:Y:S01]  /*18110*/  IMAD.MOV.U32 R3, RZ, RZ, R8 ;  /* 0x000000ffff037224 */ /* 0x000fe200078e0008 */
[----:B-1----:R-:W-:Y:S01]  /*18120*/  @P0 SHF.R.U32.HI R3, RZ, R13, R6 ;  /* 0x0000000dff030219 */ /* 0x002fe20000011606 */
[----:B------:R-:W-:Y:S01]  /*18130*/  IMAD.IADD R5, R5, 0x1, R7 ;  /* 0x0000000105057824 */ /* 0x000fe200078e0207 */
[-C--:B------:R-:W-:Y:S01]  /*18140*/  ISETP.GE.AND P0, PT, R218, R22.reuse, PT ;  /* 0x00000016da00720c */ /* 0x080fe20003f06270 */
[----:B------:R-:W-:Y:S01]  /*18150*/  IMAD.IADD R192, R15, 0x1, R192 ;  /* 0x000000010fc07824 */ /* 0x000fe200078e02c0 */
[----:B------:R-:W-:Y:S01]  /*18160*/  SHF.R.S32.HI R6, RZ, 0x1f, R3 ;  /* 0x0000001fff067819 */ /* 0x000fe20000011403 */
[----:B------:R-:W-:Y:S01]  /*18170*/  IMAD.WIDE.U32 R4, R3, UR4, R4 ;  /* 0x0000000403047c25 */ /* 0x000fe2000f8e0004 */
[----:B------:R-:W-:Y:S02]  /*18180*/  SEL R7, RZ, 0xffffffff, P0 ;  /* 0xffffffffff077807 */ /* 0x000fe40000000000 */
[----:B------:R-:W-:Y:S01]  /*18190*/  ISETP.GE.AND P0, PT, R217, R22, PT ;  /* 0x00000016d900720c */ /* 0x000fe20003f06270 */
[----:B------:R-:W-:-:S02]  /*181a0*/  IMAD R6, R6, UR4, RZ ;  /* 0x0000000406067c24 */ /* 0x000fc4000f8e02ff */
[----:B------:R-:W-:Y:S02]  /*181b0*/  IMAD.SHL.U32 R11, R7, 0x2, RZ ;  /* 0x00000002070b7824 */ /* 0x000fe400078e00ff */
[----:B------:R-:W-:Y:S01]  /*181c0*/  IMAD R7, R3, UR5, R6 ;  /* 0x0000000503077c24 */ /* 0x000fe2000f8e0206 */
[----:B------:R-:W-:Y:S01]  /*181d0*/  SEL R6, RZ, 0xffffffff, P0 ;  /* 0xffffffffff067807 */ /* 0x000fe20000000000 */
[----:B------:R-:W-:Y:S01]  /*181e0*/  IMAD.MOV R3, RZ, RZ, -R3 ;  /* 0x000000ffff037224 */ /* 0x000fe200078e0a03 */
[----:B------:R-:W-:Y:S01]  /*181f0*/  ISETP.GE.AND P0, PT, R216, R22, PT ;  /* 0x00000016d800720c */ /* 0x000fe20003f06270 */
[----:B------:R-:W-:Y:S01]  /*18200*/  IMAD.IADD R5, R5, 0x1, R7 ;  /* 0x0000000105057824 */ /* 0x000fe200078e0207 */
[----:B------:R-:W-:Y:S01]  /*18210*/  LOP3.LUT R10, R11, 0x2, R10, 0xe2, !PT ;  /* 0x000000020b0a7812 */ /* 0x000fe200078ee20a */
[----:B------:R-:W-:Y:S01]  /*18220*/  IMAD R3, R9, R3, R8 ;  /* 0x0000000309037224 */ /* 0x000fe200078e0208 */
[----:B------:R-:W-:Y:S01]  /*18230*/  ULDC.64 UR4, c[0x0][0xad8] ;  /* 0x0002b60000047ab9 */ /* 0x000fe20000000a00 */
[----:B------:R-:W-:Y:S01]  /*18240*/  IMAD.SHL.U32 R7, R6, 0x4, RZ ;  /* 0x0000000406077824 */ /* 0x000fe200078e00ff */
[----:B------:R-:W-:Y:S01]  /*18250*/  SEL R6, RZ, 0xffffffff, P0 ;  /* 0xffffffffff067807 */ /* 0x000fe20000000000 */
[----:B------:R-:W-:Y:S01]  /*18260*/  IMAD.WIDE.U32 R4, R3, UR4, R4 ;  /* 0x0000000403047c25 */ /* 0x000fe2000f8e0004 */
[----:B------:R-:W-:-:S02]  /*18270*/  SHF.R.S32.HI R0, RZ, 0x1f, R3 ;  /* 0x0000001fff007819 */ /* 0x000fc40000011403 */
[----:B------:R-:W-:Y:S01]  /*18280*/  LOP3.LUT R10, R7, 0x4, R10, 0xe2, !PT ;  /* 0x00000004070a7812 */ /* 0x000fe200078ee20a */
[----:B------:R-:W-:Y:S01]  /*18290*/  IMAD.SHL.U32 R7, R6, 0x8, RZ ;  /* 0x0000000806077824 */ /* 0x000fe200078e00ff */
[-C--:B------:R-:W-:Y:S01]  /*182a0*/  ISETP.GE.AND P0, PT, R215, R22.reuse, PT ;  /* 0x00000016d700720c */ /* 0x080fe20003f06270 */
[----:B------:R-:W-:Y:S02]  /*182b0*/  IMAD R0, R0, UR4, RZ ;  /* 0x0000000400007c24 */ /* 0x000fe4000f8e02ff */
[----:B------:R-:W-:Y:S01]  /*182c0*/  VIADD R27, R193, 0x180 ;  /* 0x00000180c11b7836 */ /* 0x000fe20000000000 */
[----:B------:R-:W-:Y:S02]  /*182d0*/  SEL R6, RZ, 0xffffffff, P0 ;  /* 0xffffffffff067807 */ /* 0x000fe40000000000 */
[----:B------:R-:W-:Y:S01]  /*182e0*/  LOP3.LUT R10, R7, 0x8, R10, 0xe2, !PT ;  /* 0x00000008070a7812 */ /* 0x000fe200078ee20a */
[----:B------:R-:W-:Y:S01]  /*182f0*/  IMAD R7, R3, UR5, R0 ;  /* 0x0000000503077c24 */ /* 0x000fe2000f8e0200 */
[-C--:B------:R-:W-:Y:S01]  /*18300*/  ISETP.GE.AND P0, PT, R31, R22.reuse, PT ;  /* 0x000000161f00720c */ /* 0x080fe20003f06270 */
[----:B------:R-:W-:Y:S01]  /*18310*/  ULDC.64 UR4, c[0x0][0xa80] ;  /* 0x0002a00000047ab9 */ /* 0x000fe20000000a00 */
[----:B------:R-:W-:Y:S01]  /*18320*/  IMAD.SHL.U32 R9, R6, 0x10, RZ ;  /* 0x0000001006097824 */ /* 0x000fe200078e00ff */
[----:B------:R-:W-:Y:S01]  /*18330*/  ISETP.GE.AND P1, PT, R27, R22, PT ;  /* 0x000000161b00720c */ /* 0x000fe20003f26270 */
[----:B------:R-:W-:Y:S01]  /*18340*/  IMAD.IADD R3, R5, 0x1, R7 ;  /* 0x0000000105037824 */ /* 0x000fe200078e0207 */
[----:B------:R-:W-:-:S02]  /*18350*/  SEL R0, RZ, 0xffffffff, P0 ;  /* 0xffffffffff007807 */ /* 0x000fc40000000000 */
[----:B------:R-:W-:Y:S02]  /*18360*/  LEA R20, P0, R4, UR4, 0x1 ;  /* 0x0000000404147c11 */ /* 0x000fe4000f8008ff */
[----:B------:R-:W-:Y:S01]  /*18370*/  LOP3.LUT R10, R9, 0x10, R10, 0xe2, !PT ;  /* 0x00000010090a7812 */ /* 0x000fe200078ee20a */
[----:B------:R-:W-:Y:S01]  /*18380*/  IMAD.SHL.U32 R9, R0, 0x20, RZ ;  /* 0x0000002000097824 */ /* 0x000fe200078e00ff */
[----:B------:R-:W-:Y:S02]  /*18390*/  LEA.HI.X R3, R4, UR5, R3, 0x1, P0 ;  /* 0x0000000504037c11 */ /* 0x000fe400080f0c03 */
[----:B------:R-:W-:Y:S01]  /*183a0*/  ISETP.GE.AND P0, PT, R192, R25, PT ;  /* 0x00000019c000720c */ /* 0x000fe20003f06270 */
[----:B------:R0:W1:Y:S01]  /*183b0*/  SHFL.IDX PT, R4, R20, RZ, 0x181f ;  /* 0x00181fff14047589 */ /* 0x00006200000e0000 */
[----:B------:R-:W-:Y:S02]  /*183c0*/  SEL R5, RZ, 0x40, P1 ;  /* 0x00000040ff057807 */ /* 0x000fe40000800000 */
[----:B------:R-:W-:-:S02]  /*183d0*/  LOP3.LUT R10, R9, 0x20, R10, 0xe2, !PT ;  /* 0x00000020090a7812 */ /* 0x000fc400078ee20a */
[----:B------:R-:W-:Y:S02]  /*183e0*/  ISETP.GE.AND P1, PT, R29, R22, PT ;  /* 0x000000161d00720c */ /* 0x000fe40003f26270 */
[----:B------:R-:W-:Y:S02]  /*183f0*/  LOP3.LUT R21, R10, R5, RZ, 0xfc, !PT ;  /* 0x000000050a157212 */ /* 0x000fe400078efcff */
[----:B------:R-:W-:Y:S01]  /*18400*/  SEL R0, RZ, 0x80, P1 ;  /* 0x00000080ff007807 */ /* 0x000fe20000800000 */
[----:B------:R0:W4:Y:S01]  /*18410*/  SHFL.IDX PT, R5, R3, RZ, 0x181f ;  /* 0x00181fff03057589 */ /* 0x00012200000e0000 */
[----:B------:R-:W-:Y:S02]  /*18420*/  SHF.R.S32.HI R24, RZ, 0x1f, R27 ;  /* 0x0000001fff187819 */ /* 0x000fe4000001141b */
[----:B------:R-:W-:Y:S01]  /*18430*/  LOP3.LUT R23, R21, R0, RZ, 0xfc, !PT ;  /* 0x0000000015177212 */ /* 0x000fe200078efcff */
[----:B------:R-:W-:Y:S06]  /*18440*/  @P0 BRA `(.L_x_5802) ;  /* 0x00000000007c0947 */ /* 0x000fec0003800000 */
[-C--:B------:R-:W-:Y:S02]  /*18450*/  ISETP.GE.AND P2, PT, R218, R22.reuse, PT ;  /* 0x00000016da00720c */ /* 0x080fe40003f46270 */
[-C--:B------:R-:W-:Y:S02]  /*18460*/  ISETP.GE.AND P1, PT, R193, R22.reuse, PT ;  /* 0x00000016c100720c */ /* 0x080fe40003f26270 */
[-C--:B------:R-:W-:Y:S02]  /*18470*/  ISETP.GE.AND P5, PT, R217, R22.reuse, PT ;  /* 0x00000016d900720c */ /* 0x080fe40003fa6270 */
[----:B------:R-:W-:-:S07]  /*18480*/  ISETP.GE.AND P3, PT, R216, R22, PT ;  /* 0x00000016d800720c */ /* 0x000fce0003f66270 */
[CC--:B-1----:R-:W-:Y:S02]  /*18490*/  @!P2 LEA R8, P0, R218.reuse, R4.reuse, 0x1 ;  /* 0x00000004da08a211 */ /* 0x0c2fe400078008ff */
[----:B----4-:R-:W-:Y:S02]  /*184a0*/  @!P1 IMAD.WIDE R6, R193, 0x2, R4 ;  /* 0x00000002c1069825 */ /* 0x010fe400078e0204 */
        /* <DEDUP_REMOVED lines=25> */
.L_x_5802:
[----:B------:R-:W-:Y:S05]  /*18640*/  BSYNC B1 ;  /* 0x0000000000017941 */ /* 0x000fea0003800000 */
.L_x_5801:
[----:B------:R-:W-:Y:S01]  /*18650*/  VIADD R0, R192, 0x20 ;  /* 0x00000020c0007836 */ /* 0x000fe20000000000 */
[----:B----4-:R4:W0:Y:S04]  /*18660*/  SHFL.IDX PT, R5, R3, 0x1, 0x181f ;  /* 0x00381f0003057f89 */ /* 0x01082800000e0000 */
[----:B------:R-:W-:Y:S01]  /*18670*/  ISETP.GE.AND P0, PT, R0, R25, PT ;  /* 0x000000190000720c */ /* 0x000fe20003f06270 */
[----:B-1----:R4:W1:-:S12]  /*18680*/  SHFL.IDX PT, R4, R20, 0x1, 0x181f ;  /* 0x00381f0014047f89 */ /* 0x00285800000e0000 */
[----:B----4-:R-:W-:Y:S05]  /*18690*/  @P0 BRA `(.L_x_5795) ;  /* 0x00000000007c0947 */ /* 0x010fea0003800000 */
[-C--:B------:R-:W-:Y:S02]  /*186a0*/  ISETP.GE.AND P5, PT, R218, R22.reuse, PT ;  /* 0x00000016da00720c */ /* 0x080fe40003fa6270 */
[-C--:B------:R-:W-:Y:S02]  /*186b0*/  ISETP.GE.AND P6, PT, R193, R22.reuse, PT ;  /* 0x00000016c100720c */ /* 0x080fe40003fc6270 */
[-C--:B------:R-:W-:Y:S02]  /*186c0*/  ISETP.GE.AND P4, PT, R217, R22.reuse, PT ;  /* 0x00000016d900720c */ /* 0x080fe40003f86270 */
[-C--:B------:R-:W-:Y:S02]  /*186d0*/  ISETP.GE.AND P3, PT, R216, R22.reuse, PT ;  /* 0x00000016d800720c */ /* 0x080fe40003f66270 */
[-C--:B------:R-:W-:Y:S02]  /*186e0*/  ISETP.GE.AND P2, PT, R215, R22.reuse, PT ;  /* 0x00000016d700720c */ /* 0x080fe40003f46270 */
[----:B------:R-:W-:-:S03]  /*186f0*/  ISETP.GE.AND P1, PT, R31, R22, PT ;  /* 0x000000161f00720c */ /* 0x000fc60003f26270 */
[CC--:B-1----:R-:W-:Y:S02]  /*18700*/  @!P5 LEA R8, P0, R218.reuse, R4.reuse, 0x1 ;  /* 0x00000004da08d211 */ /* 0x0c2fe400078008ff */
[----:B0-----:R-:W-:Y:S02]  /*18710*/  @!P6 IMAD.WIDE R6, R193, 0x2, R4 ;  /* 0x00000002c106e825 */ /* 0x001fe400078e0204 */
[----:B------:R-:W-:Y:S02]  /*18720*/  @!P5 LEA.HI.X R9, R218, R5, R34, 0x1, P0 ;  /* 0x00000005da09d211 */ /* 0x000fe400000f0c22 */
[----:B------:R-:W-:Y:S01]  /*18730*/  LOP3.LUT P0, RZ, R21, 0x40, RZ, 0xc0, !PT ;  /* 0x0000004015ff7812 */ /* 0x000fe2000780c0ff */
[----:B------:R0:W-:Y:S01]  /*18740*/  @!P6 ST.E.128 desc[UR42][R6.64], RZ ;  /* 0x000000ff0600e985 */ /* 0x0001e2000c101d2a */
[----:B------:R-:W-:-:S03]  /*18750*/  @!P4 LEA R10, P6, R217, R4, 0x1 ;  /* 0x00000004d90ac211 */ /* 0x000fc600078c08ff */
[----:B------:R4:W-:Y:S01]  /*18760*/  @!P5 ST.E.128 desc[UR42][R8.64], RZ ;  /* 0x000000ff0800d985 */ /* 0x0009e2000c101d2a */
[CC--:B------:R-:W-:Y:S02]  /*18770*/  @!P3 LEA R12, P5, R216.reuse, R4.reuse, 0x1 ;  /* 0x00000004d80cb211 */ /* 0x0c0fe400078a08ff */
[-C--:B------:R-:W-:Y:S02]  /*18780*/  @!P4 LEA.HI.X R11, R217, R5.reuse, R33, 0x1, P6 ;  /* 0x00000005d90bc211 */ /* 0x080fe400030f0c21 */
[-C--:B------:R-:W-:Y:S02]  /*18790*/  @!P2 LEA R14, P6, R215, R4.reuse, 0x1 ;  /* 0x00000004d70ea211 */ /* 0x080fe400078c08ff */
[-C--:B------:R-:W-:Y:S01]  /*187a0*/  @!P3 LEA.HI.X R13, R216, R5.reuse, R32, 0x1, P5 ;  /* 0x00000005d80db211 */ /* 0x080fe200028f0c20 */
[----:B------:R4:W-:Y:S01]  /*187b0*/  @!P4 ST.E.128 desc[UR42][R10.64], RZ ;  /* 0x000000ff0a00c985 */ /* 0x0009e2000c101d2a */
[----:B------:R-:W-:Y:S02]  /*187c0*/  LOP3.LUT P5, RZ, R23, 0x80, RZ, 0xc0, !PT ;  /* 0x0000008017ff7812 */ /* 0x000fe400078ac0ff */
[----:B------:R-:W-:Y:S01]  /*187d0*/  @!P2 LEA.HI.X R15, R215, R5, R30, 0x1, P6 ;  /* 0x00000005d70fa211 */ /* 0x000fe200030f0c1e */
[----:B------:R4:W-:Y:S01]  /*187e0*/  @!P3 ST.E.128 desc[UR42][R12.64], RZ ;  /* 0x000000ff0c00b985 */ /* 0x0009e2000c101d2a */
[----:B------:R-:W-:-:S03]  /*187f0*/  @!P1 LEA R20, P6, R31, R4, 0x1 ;  /* 0x000000041f149211 */ /* 0x000fc600078c08ff */
[----:B------:R4:W-:Y:S01]  /*18800*/  @!P2 ST.E.128 desc[UR42][R14.64], RZ ;  /* 0x000000ff0e00a985 */ /* 0x0009e2000c101d2a */
[----:B------:R-:W-:Y:S02]  /*18810*/  @!P1 LEA.HI.X R21, R31, R5, R28, 0x1, P6 ;  /* 0x000000051f159211 */ /* 0x000fe400030f0c1c */
[----:B0-----:R-:W-:-:S03]  /*18820*/  @P0 LEA R6, P6, R27, R4, 0x1 ;  /* 0x000000041b060211 */ /* 0x001fc600078c08ff */
[----:B------:R4:W-:Y:S01]  /*18830*/  @!P1 ST.E.128 desc[UR42][R20.64], RZ ;  /* 0x000000ff14009985 */ /* 0x0009e2000c101d2a */
[----:B------:R-:W-:Y:S02]  /*18840*/  @P0 LEA.HI.X R7, R27, R5, R24, 0x1, P6 ;  /* 0x000000051b070211 */ /* 0x000fe400030f0c18 */
[----:B------:R-:W-:-:S03]  /*18850*/  @P5 LEA R4, P6, R29, R4, 0x1 ;  /* 0x000000041d045211 */ /* 0x000fc600078c08ff */
[----:B------:R4:W-:Y:S01]  /*18860*/  @P0 ST.E.128 desc[UR42][R6.64], RZ ;  /* 0x000000ff06000985 */ /* 0x0009e2000c101d2a */
[----:B------:R-:W-:-:S05]  /*18870*/  @P5 LEA.HI.X R5, R29, R5, R26, 0x1, P6 ;  /* 0x000000051d055211 */ /* 0x000fca00030f0c1a */
[----:B------:R4:W-:Y:S04]  /*18880*/  @P5 ST.E.128 desc[UR42][R4.64], RZ ;  /* 0x000000ff04005985 */ /* 0x0009e8000c101d2a */
.L_x_5795:
[----:B------:R-:W-:Y:S05]  /*18890*/  BSYNC B0 ;  /* 0x0000000000007941 */ /* 0x000fea0003800000 */
.L_x_5788:
[----:B------:R-:W-:Y:S02]  /*188a0*/  ULDC UR4, c[0x0][0xc3c] ;  /* 0x00030f0000047ab9 */ /* 0x000fe40000000800 */
[----:B---3--:R-:W-:-:S13]  /*188b0*/  ISETP.GE.AND P0, PT, R79, UR4, PT ;  /* 0x000000044f007c0c */ /* 0x008fda000bf06270 */
[----:B------:R-:W-:Y:S05]  /*188c0*/  @!P0 BRA `(.L_x_5803) ;  /* 0xfffffe8c00308947 */ /* 0x000fea000383ffff */
[----:B------:R-:W-:Y:S05]  /*188d0*/  BRA `(.L_x_5585) ;  /* 0x000000a000447947 */ /* 0x000fea0003800000 */
.L_x_5583:
        /* <DEDUP_REMOVED lines=20> */
.L_x_5804:
        /* <DEDUP_REMOVED lines=43> */
.L_x_5808:
        /* <DEDUP_REMOVED lines=39> */
.L_x_5806:
        /* <DEDUP_REMOVED lines=12> */
.L_x_5809:
        /* <DEDUP_REMOVED lines=63> */
.L_x_5810:
        /* <DEDUP_REMOVED lines=61> */
.L_x_5811:
[----:B01----:R-:W-:-:S05]  /*197c0*/  LOP3.LUT R3, RZ, R2, RZ, 0x33, !PT ;  /* 0x00000002ff037212 */ /* 0x003fca00078e33ff */
[----:B------:R-:W-:-:S05]  /*197d0*/  IMAD.IADD R2, R4, 0x1, R3 ;  /* 0x0000000104027824 */ /* 0x000fca00078e0203 */
[----:B------:R1:W-:Y:S01]  /*197e0*/  STL [R1+0x4], R2 ;  /* 0x0000040201007387 */ /* 0x0003e20000100800 */
[----:B------:R-:W-:Y:S05]  /*197f0*/  BRA `(.L_x_5812) ;  /* 0x0000000000107947 */ /* 0x000fea0003800000 */
.L_x_5807:
[----:B------:R-:W-:Y:S01]  /*19800*/  IMAD.U32 R2, RZ, RZ, UR6 ;  /* 0x00000006ff027e24 */ /* 0x000fe2000f8e00ff */
[----:B------:R0:W-:Y:S04]  /*19810*/  STL [R1+0x4], RZ ;  /* 0x000004ff01007387 */ /* 0x0001e80000100800 */
[----:B------:R0:W-:Y:S04]  /*19820*/  STL [R1+0x8], RZ ;  /* 0x000008ff01007387 */ /* 0x0001e80000100800 */
[----:B------:R0:W-:Y:S02]  /*19830*/  STL [R1], R2 ;  /* 0x0000000201007387 */ /* 0x0001e40000100800 */
.L_x_5812:
        /* <DEDUP_REMOVED lines=10> */
.L_x_5805:
        /* <DEDUP_REMOVED lines=24> */
[----:B----4-:R-:W-:-:S06]  /*19a60*/  ULEA UR4, UR5, UR4, 0x18 ;  /* 0x0000000405047291 */ /* 0x010fcc000f8ec03f */
[----:B------:R-:W-:-:S04]  /*19a70*/  IMAD.U32 R18, RZ, RZ, UR4 ;  /* 0x00000004ff127e24 */ /* 0x000fc8000f8e00ff */
[----:B------:R-:W-:-:S05]  /*19a80*/  IMAD R2, R3, 0x2, R18 ;  /* 0x0000000203027824 */ /* 0x000fca00078e0212 */
[----:B------:R0:W-:Y:S04]  /*19a90*/  STL [R1+0x60], R2 ;  /* 0x0000600201007387 */ /* 0x0001e80000100800 */
[----:B------:R0:W-:Y:S04]  /*19aa0*/  STL [R1+0x54], RZ ;  /* 0x000054ff01007387 */ /* 0x0001e80000100800 */
[----:B------:R0:W-:Y:S04]  /*19ab0*/  STL [R1+0x18], R0 ;  /* 0x0000180001007387 */ /* 0x0001e80000100800 */
[----:B------:R0:W-:Y:S04]  /*19ac0*/  STL [R1+0x10], RZ ;  /* 0x000010ff01007387 */ /* 0x0001e80000100800 */
[----:B------:R0:W-:Y:S02]  /*19ad0*/  STL [R1+0x14], R0 ;  /* 0x0000140001007387 */ /* 0x0001e40000100800 */
.L_x_5997:
[----:B------:R-:W2:Y:S01]  /*19ae0*/  LDL R14, [R1+0xc] ;  /* 0x00000c00010e7983 */ /* 0x000ea20000100800 */
[----:B------:R-:W-:Y:S05]  /*19af0*/  YIELD ;  /* 0x0000000000007946 */ /* 0x000fea0003800000 */
[----:B------:R-:W-:Y:S01]  /*19b00*/  ULDC.64 UR4, c[0x0][0xa28] ;  /* 0x00028a0000047ab9 */ /* 0x000fe20000000a00 */
[----:B01----:R-:W-:Y:S02]  /*19b10*/  CS2R R6, SRZ ;  /* 0x0000000000067805 */ /* 0x003fe4000001ff00 */
[----:B------:R-:W-:Y:S01]  /*19b20*/  ISETP.NE.U32.AND P0, PT, RZ, UR4, PT ;  /* 0x00000004ff007c0c */ /* 0x000fe2000bf05070 */
[----:B------:R-:W1:Y:S01]  /*19b30*/  LDC.64 R12, c[0x0][0xa00] ;  /* 0x00028000ff0c7b82 */ /* 0x000e620000000a00 */
[----:B------:R-:W-:Y:S01]  /*19b40*/  ULDC.64 UR6, c[0x0][0xa08] ;  /* 0x0002820000067ab9 */ /* 0x000fe20000000a00 */
[----:B------:R-:W-:Y:S01]  /*19b50*/  ULDC.64 UR8, c[0x0][0xa10] ;  /* 0x0002840000087ab9 */ /* 0x000fe20000000a00 */
[----:B------:R-:W-:Y:S01]  /*19b60*/  ISETP.NE.AND.EX P0, PT, RZ, UR5, PT, P0 ;  /* 0x00000005ff007c0c */ /* 0x000fe2000bf05300 */
[----:B------:R-:W-:-:S04]  /*19b70*/  ULDC.64 UR4, c[0x0][0xa18] ;  /* 0x0002860000047ab9 */ /* 0x000fc80000000a00 */
[----:B------:R-:W4:Y:S08]  /*19b80*/  LDC.64 R4, c[0x0][0xa08] ;  /* 0x00028200ff047b82 */ /* 0x000f300000000a00 */
[----:B0-----:R-:W2:Y:S02]  /*19b90*/  @P0 LDC.64 R2, c[0x0][0xa28] ;  /* 0x00028a00ff020b82 */ /* 0x001ea40000000a00 */
[----:B--2---:R-:W-:-:S05]  /*19ba0*/  @P0 IMAD.WIDE R2, R14, 0x4, R2 ;  /* 0x000000040e020825 */ /* 0x004fca00078e0202 */
[----:B------:R0:W5:Y:S01]  /*19bb0*/  @P0 LDG.E R6, desc[UR42][R2.64] ;  /* 0x0000002a02060981 */ /* 0x000162000c1e1900 */
[----:B------:R-:W-:Y:S01]  /*19bc0*/  ISETP.NE.U32.AND P0, PT, RZ, UR4, PT ;  /* 0x00000004ff007c0c */ /* 0x000fe2000bf05070 */
[----:B-1----:R-:W-:Y:S01]  /*19bd0*/  IMAD.WIDE R12, R14, 0x4, R12 ;  /* 0x000000040e0c7825 */ /* 0x002fe200078e020c */
[----:B------:R-:W-:Y:S02]  /*19be0*/  ISETP.NE.U32.AND P2, PT, RZ, UR6, PT ;  /* 0x00000006ff007c0c */ /* 0x000fe4000bf45070 */
[----:B------:R-:W-:Y:S01]  /*19bf0*/  ISETP.NE.AND.EX P0, PT, RZ, UR5, PT, P0 ;  /* 0x00000005ff007c0c */ /* 0x000fe2000bf05300 */
[----:B------:R-:W-:Y:S01]  /*19c00*/  ULDC.64 UR4, c[0x0][0xa00] ;  /* 0x0002800000047ab9 */ /* 0x000fe20000000a00 */
[----:B------:R-:W-:Y:S01]  /*19c10*/  ISETP.NE.U32.AND P4, PT, RZ, UR8, PT ;  /* 0x00000008ff007c0c */ /* 0x000fe2000bf85070 */
[----:B---3--:R-:W-:Y:S01]  /*19c20*/  IMAD.MOV.U32 R8, RZ, RZ, RZ ;  /* 0x000000ffff087224 */ /* 0x008fe200078e00ff */
[----:B------:R-:W-:Y:S01]  /*19c30*/  ISETP.NE.U32.AND P1, PT, RZ, UR4, PT ;  /* 0x00000004ff007c0c */ /* 0x000fe2000bf25070 */
[----:B0-----:R-:W0:Y:S01]  /*19c40*/  LDC.64 R2, c[0x0][0xa10] ;  /* 0x00028400ff027b82 */ /* 0x001e220000000a00 */
[----:B------:R-:W-:-:S02]  /*19c50*/  IMAD.MOV.U32 R0, RZ, RZ, RZ ;  /* 0x000000ffff007224 */ /* 0x000fc400078e00ff */
[----:B------:R-:W-:Y:S01]  /*19c60*/  ISETP.NE.AND.EX P3, PT, RZ, UR5, PT, P1 ;  /* 0x00000005ff007c0c */ /* 0x000fe2000bf65310 */
[----:B----4-:R-:W-:-:S04]  /*19c70*/  IMAD.WIDE R4, R14, 0x4, R4 ;  /* 0x000000040e047825 */ /* 0x010fc800078e0204 */
[----:B------:R-:W1:Y:S01]  /*19c80*/  @P0 LDC.64 R10, c[0x0][0xa18] ;  /* 0x00028600ff0a0b82 */ /* 0x000e620000000a00 */
[----:B------:R-:W-:Y:S01]  /*19c90*/  ULDC UR4, c[0x0][0x288] ;  /* 0x0000a20000047ab9 */ /* 0x000fe20000000800 */
[----:B------:R-:W-:Y:S02]  /*19ca0*/  ISETP.NE.AND.EX P1, PT, RZ, UR7, PT, P2 ;  /* 0x00000007ff007c0c */ /* 0x000fe4000bf25320 */
[----:B------:R-:W-:-:S04]  /*19cb0*/  ISETP.NE.AND.EX P2, PT, RZ, UR9, PT, P4 ;  /* 0x00000009ff007c0c */ /* 0x000fc8000bf45340 */
[----:B------:R-:W2:Y:S07]  /*19cc0*/  @P3 LDG.E R7, desc[UR42][R12.64] ;  /* 0x0000002a0c073981 */ /* 0x000eae000c1e1900 */
[----:B------:R3:W5:Y:S01]  /*19cd0*/  @P1 LDG.E R8, desc[UR42][R4.64] ;  /* 0x0000002a04081981 */ /* 0x000762000c1e1900 */
[----:B0-----:R-:W-:-:S05]  /*19ce0*/  IMAD.WIDE R2, R14, 0x4, R2 ;  /* 0x000000040e027825 */ /* 0x001fca00078e0202 */
[----:B------:R3:W5:Y:S01]  /*19cf0*/  @P2 LDG.E R0, desc[UR42][R2.64] ;  /* 0x0000002a02002981 */ /* 0x000762000c1e1900 */
[----:B-1----:R-:W-:-:S03]  /*19d00*/  @P0 IMAD.WIDE R10, R14, 0x4, R10 ;  /* 0x000000040e0a0825 */ /* 0x002fc600078e020a */
[----:B--2---:R0:W-:Y:S02]  /*19d10*/  STL [R1+0x40], R7 ;  /* 0x0000400701007387 */ /* 0x0041e40000100800 */
[----:B0-----:R-:W-:Y:S01]  /*19d20*/  IMAD.U32 R7, RZ, RZ, UR4 ;  /* 0x00000004ff077e24 */ /* 0x001fe2000f8e00ff */
        /* <DEDUP_REMOVED lines=12> */
[----:B0-----:R-:W-:Y:S01]  /*19df0*/  IMAD.U32 R7, RZ, RZ, UR4 ;  /* 0x00000004ff077e24 */ /* 0x001fe2000f8e00ff */
[----:B---3--:R-:W-:Y:S06]  /*19e00*/  @P0 BRA `(.L_x_5814) ;  /* 0x0000000000140947 */ /* 0x008fec0003800000 */
[----:B------:R-:W-:Y:S05]  /*19e10*/  @!P3 BRA `(.L_x_5814) ;  /* 0x000000000010b947 */ /* 0x000fea0003800000 */
[----:B------:R-:W2:Y:S04]  /*19e20*/  LDG.E R9, desc[UR42][R12.64] ;  /* 0x0000002a0c097981 */ /* 0x000ea8000c1e1900 */
[----:B------:R-:W2:Y:S02]  /*19e30*/  LDG.E R12, desc[UR42][R12.64+0x4] ;  /* 0x0000042a0c0c7981 */ /* 0x000ea4000c1e1900 */
[----:B--2--5:R-:W-:-:S05]  /*19e40*/  IMAD.IADD R15, R12, 0x1, -R9 ;  /* 0x000000010c0f7824 */ /* 0x024fca00078e0a09 */
[----:B------:R0:W-:Y:S02]  /*19e50*/  STL [R1+0x38], R15 ;  /* 0x0000380f01007387 */ /* 0x0001e40000100800 */
.L_x_5814:
        /* <DEDUP_REMOVED lines=16> */
.L_x_5815:
[----:B------:R-:W-:Y:S05]  /*19f60*/  @!P1 BRA `(.L_x_5816) ;  /* 0x00000000000c9947 */ /* 0x000fea0003800000 */
[----:B------:R-:W2:Y:S04]  /*19f70*/  LDG.E R7, desc[UR42][R4.64] ;  /* 0x0000002a04077981 */ /* 0x000ea8000c1e1900 */
[----:B------:R-:W2:Y:S02]  /*19f80*/  LDG.E R4, desc[UR42][R4.64+0x4] ;  /* 0x0000042a04047981 */ /* 0x000ea4000c1e1900 */
[----:B--2---:R-:W-:-:S07]  /*19f90*/  IMAD.IADD R7, R4, 0x1, -R7 ;  /* 0x0000000104077824 */ /* 0x004fce00078e0a07 */
.L_x_5816:
        /* <DEDUP_REMOVED lines=16> */
[----:B------:R-:W-:-:S04]  /*1a0a0*/  IADD3 R20, R6, 0x1, -R15 ;  /* 0x0000000106147810 */ /* 0x000fc80007ffe80f */
[----:B------:R-:W-:Y:S01]  /*1a0b0*/  SHF.R.S32.HI R3, RZ, 0x1f, R2 ;  /* 0x0000001fff037819 */ /* 0x000fe20000011402 */
[----:B------:R-:W-:-:S03]  /*1a0c0*/  IMAD.IADD R7, R20, 0x1, R7 ;  /* 0x0000000114077824 */ /* 0x000fc600078e0207 */
[----:B------:R-:W-:Y:S02]  /*1a0d0*/  LEA.HI R4, R3, R2, RZ, 0x6 ;  /* 0x0000000203047211 */ /* 0x000fe400078f30ff */
[----:B------:R-:W1:Y:S02]  /*1a0e0*/  LDC.64 R2, c[0x0][0x9e0] ;  /* 0x00027800ff027b82 */ /* 0x000e640000000a00 */
[----:B------:R-:W-:-:S05]  /*1a0f0*/  SHF.R.S32.HI R12, RZ, 0x6, R4 ;  /* 0x00000006ff0c7819 */ /* 0x000fca0000011404 */
[----:B------:R2:W-:Y:S01]  /*1a100*/  STL [R1+0x5c], R12 ;  /* 0x00005c0c01007387 */ /* 0x0005e20000100800 */
[----:B-1----:R-:W-:Y:S01]  /*1a110*/  ISETP.GE.AND P3, PT, R3, 0x1, PT ;  /* 0x000000010300780c */ /* 0x002fe20003f66270 */
        /* <DEDUP_REMOVED lines=13> */
.L_x_5819:
[----:B------:R-:W-:-:S13]  /*1a1f0*/  ISETP.NE.AND P0, PT, R3, 0x1, PT ;  /* 0x000000010300780c */ /* 0x000fda0003f05270 */
[----:B------:R-:W1:Y:S02]  /*1a200*/  @P0 LDC.64 R4, c[0x0][0x9e8] ;  /* 0x00027a00ff040b82 */ /* 0x000e640000000a00 */
[----:B-1----:R-:W-:-:S05]  /*1a210*/  @P0 IMAD.HI.U32 R4, R8, R4, RZ ;  /* 0x0000000408040227 */ /* 0x002fca00078e00ff */
[----:B------:R-:W-:-:S07]  /*1a220*/  @P0 SHF.R.U32.HI R8, RZ, R5, R4 ;  /* 0x00000005ff080219 */ /* 0x000fce0000011604 */
.L_x_5820:
[----:B------:R-:W-:Y:S05]  /*1a230*/  BSYNC B0 ;  /* 0x0000000000007941 */ /* 0x000fea0003800000 */
.L_x_5818:
[----:B------:R-:W-:-:S05]  /*1a240*/  IMAD R8, R8, R3, R3 ;  /* 0x0000000308087224 */ /* 0x000fca00078e0203 */
[----:B------:R-:W-:-:S07]  /*1a250*/  VIMNMX R2, R2, R8, PT ;  /* 0x0000000802027248 */ /* 0x000fce0003fe0100 */
.L_x_5817:
[----:B------:R-:W1:Y:S01]  /*1a260*/  @P1 LDC R5, c[0x0][0x44c] ;  /* 0x00011300ff051b82 */ /* 0x000e620000000800 */
[----:B------:R-:W-:Y:S01]  /*1a270*/  VIADD R2, R2, 0x3f ;  /* 0x0000003f02027836 */ /* 0x000fe20000000000 */
[----:B------:R-:W-:Y:S01]  /*1a280*/  ULDC UR4, c[0x0][0x9dc] ;  /* 0x0002770000047ab9 */ /* 0x000fe20000000800 */
[----:B------:R-:W-:Y:S02]  /*1a290*/  IMAD.MOV.U32 R4, RZ, RZ, R13 ;  /* 0x000000ffff047224 */ /* 0x000fe400078e000d */
[----:B------:R-:W-:-:S03]  /*1a2a0*/  IMAD.IADD R17, R6, 0x1, -R15 ;  /* 0x0000000106117824 */ /* 0x000fc600078e0a0f */
[----:B------:R-:W2:Y:S01]  /*1a2b0*/  @P1 LDC R7, c[0x0][0x450] ;  /* 0x00011400ff071b82 */ /* 0x000ea20000000800 */
[----:B-1----:R-:W-:-:S05]  /*1a2c0*/  @P1 IMAD.HI.U32 R5, R13, R5, RZ ;  /* 0x000000050d051227 */ /* 0x002fca00078e00ff */
[----:B--2---:R-:W-:Y:S02]  /*1a2d0*/  @P1 SHF.R.U32.HI R4, RZ, R7, R5 ;  /* 0x00000007ff041219 */ /* 0x004fe40000011605 */
[----:B------:R-:W-:-:S03]  /*1a2e0*/  SHF.R.S32.HI R7, RZ, 0x1f, R2 ;  /* 0x0000001fff077819 */ /* 0x000fc60000011402 */
[----:B------:R-:W-:Y:S01]  /*1a2f0*/  IMAD.IADD R6, R17, 0x1, R4 ;  /* 0x0000000111067824 */ /* 0x000fe200078e0204 */
[----:B------:R-:W-:-:S03]  /*1a300*/  LEA.HI R7, R7, R2, RZ, 0x6 ;  /* 0x0000000207077211 */ /* 0x000fc600078f30ff */
[----:B------:R-:W-:Y:S01]  /*1a310*/  VIADD R2, R6, -UR4 ;  /* 0x8000000406027c36 */ /* 0x000fe20008000000 */
[----:B------:R-:W-:-:S04]  /*1a320*/  SHF.R.S32.HI R7, RZ, 0x6, R7 ;  /* 0x00000006ff077819 */ /* 0x000fc80000011407 */
[----:B------:R-:W-:Y:S01]  /*1a330*/  VIMNMX R7, R12, R7, PT ;  /* 0x000000070c077248 */ /* 0x000fe20003fe0100 */
        /* <DEDUP_REMOVED lines=11> */
.L_x_5823:
[----:B------:R-:W-:-:S13]  /*1a3f0*/  ISETP.NE.AND P0, PT, R3, 0x1, PT ;  /* 0x000000010300780c */ /* 0x000fda0003f05270 */
[----:B------:R-:W1:Y:S02]  /*1a400*/  @P0 LDC.64 R4, c[0x0][0x9e8] ;  /* 0x00027a00ff040b82 */ /* 0x000e640000000a00 */
[----:B-1----:R-:W-:-:S05]  /*1a410*/  @P0 IMAD.HI.U32 R4, R6, R4, RZ ;  /* 0x0000000406040227 */ /* 0x002fca00078e00ff */
[----:B------:R-:W-:-:S07]  /*1a420*/  @P0 SHF.R.U32.HI R6, RZ, R5, R4 ;  /* 0x00000005ff060219 */ /* 0x000fce0000011604 */
.L_x_5824:
[----:B------:R-:W-:Y:S05]  /*1a430*/  BSYNC B0 ;  /* 0x0000000000007941 */ /* 0x000fea0003800000 */
.L_x_5822:
[----:B------:R-:W-:-:S05]  /*1a440*/  IMAD R3, R6, R3, RZ ;  /* 0x0000000306037224 */ /* 0x000fca00078e02ff */
[----:B------:R-:W-:-:S07]  /*1a450*/  VIMNMX R2, R2, R3, !PT ;  /* 0x0000000302027248 */ /* 0x000fce0007fe0100 */
.L_x_5821:
[----:B------:R-:W-:Y:S01]  /*1a460*/  SHF.R.S32.HI R5, RZ, 0x1f, R2 ;  /* 0x0000001fff057819 */ /* 0x000fe20000011402 */
[----:B------:R-:W-:Y:S01]  /*1a470*/  BSSY B0, `(.L_x_5825) ;  /* 0x0000028000007945 */ /* 0x000fe20003800000 */
[----:B------:R-:W-:Y:S02]  /*1a480*/  LOP3.LUT R13, R11, 0xff, RZ, 0xc0, !PT ;  /* 0x000000ff0b0d7812 */ /* 0x000fe400078ec0ff */
[----:B------:R-:W-:Y:S01]  /*1a490*/  LEA.HI R5, R5, R2, RZ, 0x6 ;  /* 0x0000000205057211 */ /* 0x000fe200078f30ff */
[----:B------:R-:W-:Y:S01]  /*1a4a0*/  IMAD.MOV.U32 R2, RZ, RZ, RZ ;  /* 0x000000ffff027224 */ /* 0x000fe200078e00ff */
[----:B------:R-:W-:Y:S01]  /*1a4b0*/  SHF.R.U32.HI R4, RZ, 0x10, R11 ;  /* 0x00000010ff047819 */ /* 0x000fe2000001160b */
[----:B------:R1:W-:Y:S01]  /*1a4c0*/  STL [R1+0x50], R13 ;  /* 0x0000500d01007387 */ /* 0x0003e20000100800 */
[----:B------:R-:W-:-:S04]  /*1a4d0*/  SHF.R.S32.HI R5, RZ, 0x6, R5 ;  /* 0x00000006ff057819 */ /* 0x000fc80000011405 */
        /* <DEDUP_REMOVED lines=33> */
.L_x_5826:
[----:B------:R-:W-:Y:S05]  /*1a6f0*/  BSYNC B0 ;  /* 0x0000000000007941 */ /* 0x000fea0003800000 */
.L_x_5825:
[-C--:B------:R-:W-:Y:S01]  /*1a700*/  IMAD R5, R13, R2.reuse, R5 ;  /* 0x000000020d057224 */ /* 0x080fe200078e0205 */
[----:B------:R-:W-:Y:S04]  /*1a710*/  BSSY B0, `(.L_x_5827) ;  /* 0x00001b8000007945 */ /* 0x000fe80003800000 */
[C---:B------:R-:W-:Y:S01]  /*1a720*/  VIADDMNMX R2, R5.reuse, R2, R7, PT ;  /* 0x0000000205027246 */ /* 0x040fe20003800107 */
[----:B------:R-:W-:-:S04]  /*1a730*/  IMAD R5, R5, 0x40, -R9 ;  /* 0x0000004005057824 */ /* 0x000fc800078e0a09 */
[----:B------:R-:W-:Y:S01]  /*1a740*/  IMAD R2, R2, 0x40, -R9 ;  /* 0x0000004002027824 */ /* 0x000fe200078e0a09 */
[----:B------:R-:W-:-:S04]  /*1a750*/  VIMNMX R5, RZ, R5, !PT ;  /* 0x00000005ff057248 */ /* 0x000fc80007fe0100 */
[----:B------:R-:W-:Y:S02]  /*1a760*/  VIMNMX R2, R2, R10, PT ;  /* 0x0000000a02027248 */ /* 0x000fe40003fe0100 */
[----:B------:R-:W-:Y:S02]  /*1a770*/  SHF.R.U32.HI R3, RZ, 0x6, R5 ;  /* 0x00000006ff037819 */ /* 0x000fe40000011605 */
[----:B------:R-:W-:-:S13]  /*1a780*/  ISETP.GT.AND P0, PT, R2, R5, PT ;  /* 0x000000050200720c */ /* 0x000fda0003f04270 */
[----:B------:R-:W-:-:S05]  /*1a790*/  @P0 VIADD R2, R2, 0x3f ;  /* 0x0000003f02020836 */ /* 0x000fca0000000000 */
[----:B------:R-:W-:-:S04]  /*1a7a0*/  @P0 SHF.R.S32.HI R5, RZ, 0x1f, R2 ;  /* 0x0000001fff050819 */ /* 0x000fc80000011402 */
[----:B------:R-:W-:Y:S01]  /*1a7b0*/  @P0 LEA.HI R2, R5, R2, RZ, 0x6 ;  /* 0x0000000205020211 */ /* 0x000fe200078f30ff */
[----:B------:R-:W-:-:S03]  /*1a7c0*/  IMAD.MOV.U32 R5, RZ, RZ, R3 ;  /* 0x000000ffff057224 */ /* 0x000fc600078e0003 */
        /* <DEDUP_REMOVED lines=11> */
.L_x_6041:
[----:B--2---:R-:W-:Y:S02]  /*1a880*/  ISETP.NE.AND P0, PT, R14, RZ, PT ;  /* 0x000000ff0e00720c */ /* 0x004fe40003f05270 */
[----:B------:R-:W-:-:S11]  /*1a890*/  PLOP3.LUT P6, PT, PT, PT, PT, 0x8, 0x0 ;  /* 0x000000000000781c */ /* 0x000fd60003fce170 */
[----:B------:R-:W-:Y:S05]  /*1a8a0*/  @P0 BRA `(.L_x_5830) ;  /* 0x00000000000c0947 */ /* 0x000fea0003800000 */
[----:B------:R-:W-:-:S03]  /*1a8b0*/  UMOV UR4, 0xffffffff ;  /* 0xffffffff00047882 */ /* 0x000fc60000000000 */
[----:B------:R-:W-:Y:S05]  /*1a8c0*/  BRA.DIV UR4, `(.L_x_5831) ;  /* 0x0000008e04987947 */ /* 0x000fea000b800000 */
[----:B------:R-:W-:-:S13]  /*1a8d0*/  ELECT P6, URZ, PT ;  /* 0x00000000003f782f */ /* 0x000fda00038c0000 */
.L_x_5830:
        /* <DEDUP_REMOVED lines=9> */
.L_x_6044:
[----:B------:R-:W-:Y:S05]  /*1a970*/  BSYNC B1 ;  /* 0x0000000000017941 */ /* 0x000fea0003800000 */
.L_x_5832:
[----:B------:R-:W-:Y:S04]  /*1a980*/  BSSY B1, `(.L_x_5834) ;  /* 0x00000bb000017945 */ /* 0x000fe80003800000 */
[----:B------:R-:W-:Y:S05]  /*1a990*/  @!P6 BRA `(.L_x_5835) ;  /* 0x0000000800e4e947 */ /* 0x000fea0003800000 */
[----:B------:R-:W2:Y:S04]  /*1a9a0*/  LDL R7, [R1+0x10] ;  /* 0x0000100001077983 */ /* 0x000ea80000100800 */
[----:B------:R-:W3:Y:S01]  /*1a9b0*/  LDL R9, [R1+0x18] ;  /* 0x0000180001097983 */ /* 0x000ee20000100800 */
[----:B------:R-:W-:Y:S01]  /*1a9c0*/  BSSY B2, `(.L_x_5836) ;  /* 0x0000008000027945 */ /* 0x000fe20003800000 */
[----:B------:R-:W4:Y:S02]  /*1a9d0*/  S2R R8, SR_TID.X ;  /* 0x0000000000087919 */ /* 0x000f240000002100 */
[----:B----4-:R-:W-:-:S04]  /*1a9e0*/  LOP3.LUT R8, R8, 0x7f, RZ, 0xc0, !PT ;  /* 0x0000007f08087812 */ /* 0x010fc800078ec0ff */
[----:B------:R-:W-:Y:S01]  /*1a9f0*/  ISETP.NE.AND P1, PT, R8, RZ, PT ;  /* 0x000000ff0800720c */ /* 0x000fe20003f25270 */
[----:B--2---:R-:W-:Y:S01]  /*1aa00*/  IMAD R7, R7, 0x8, R18 ;  /* 0x0000000807077824 */ /* 0x004fe200078e0212 */
[----:B---3--:R-:W-:-:S04]  /*1aa10*/  SHF.L.U32 R10, R9, 0x1f, RZ ;  /* 0x0000001f090a7819 */ /* 0x008fc800000006ff */
[----:B------:R-:W2:Y:S02]  /*1aa20*/  SYNCS.PHASECHK.TRANS64.TRYWAIT P0, [R7+URZ+0x28ca0], R10 ;  /* 0x028ca00a070075a7 */ /* 0x000ea4000800017f */
[----:B--2---:R-:W-:Y:S05]  /*1aa30*/  @!P0 BRA `(.L_x_5837) ;  /* 0x0000008c00708947 */ /* 0x004fea0003800000 */
.L_x_6045:
[----:B------:R-:W-:Y:S05]  /*1aa40*/  BSYNC B2 ;  /* 0x0000000000027941 */ /* 0x000fea0003800000 */
.L_x_5836:
[----:B------:R-:W-:Y:S04]  /*1aa50*/  BSSY B2, `(.L_x_5838) ;  /* 0x0000009000027945 */ /* 0x000fe80003800000 */
        /* <DEDUP_REMOVED lines=8> */
.L_x_5839:
[----:B------:R-:W-:Y:S05]  /*1aae0*/  BSYNC B2 ;  /* 0x0000000000027941 */ /* 0x000fea0003800000 */
.L_x_5838:
[----:B------:R-:W3:Y:S01]  /*1aaf0*/  LDL R8, [R1+0x10] ;  /* 0x0000100001087983 */ /* 0x000ee20000100800 */
[----:B------:R-:W-:Y:S01]  /*1ab00*/  IMAD.MOV.U32 R12, RZ, RZ, RZ ;  /* 0x000000ffff0c7224 */ /* 0x000fe200078e00ff */
[----:B------:R-:W-:Y:S01]  /*1ab10*/  UIADD3 UR4, UP0, UR40, 0x570, URZ ;  /* 0x0000057028047890 */ /* 0x000fe2000ff1e03f */
[----:B-1----:R-:W-:Y:S01]  /*1ab20*/  IMAD R6, R5, 0x40, R0 ;  /* 0x0000004005067824 */ /* 0x002fe200078e0200 */
[----:B------:R-:W-:Y:S01]  /*1ab30*/  PLOP3.LUT P0, PT, PT, PT, PT, 0x80, 0x0 ;  /* 0x000000000000781c */ /* 0x000fe20003f0f070 */
[----:B------:R-:W-:Y:S01]  /*1ab40*/  VIADD R9, R7, 0x28c90 ;  /* 0x00028c9007097836 */ /* 0x000fe20000000000 */
[----:B------:R-:W-:Y:S01]  /*1ab50*/  R2UR UR10, R12 ;  /* 0x000000000c0a72ca */ /* 0x000fe200000e0000 */
[----:B------:R-:W-:Y:S01]  /*1ab60*/  VIADD R6, R6, 0xffffffc0 ;  /* 0xffffffc006067836 */ /* 0x000fe20000000000 */
[----:B------:R-:W-:Y:S01]  /*1ab70*/  UIADD3.X UR5, URZ, UR41, URZ, UP0, !UPT ;  /* 0x000000293f057290 */ /* 0x000fe200087fe43f */
[----:B------:R-:W-:Y:S01]  /*1ab80*/  UMOV UR6, 0x0 ;  /* 0x0000000000067882 */ /* 0x000fe20000000000 */
[----:B------:R-:W-:Y:S01]  /*1ab90*/  UMOV UR7, 0x12f00000 ;  /* 0x12f0000000077882 */ /* 0x000fe20000000000 */
[----:B---3--:R-:W-:-:S04]  /*1aba0*/  IMAD R8, R8, 0x2000, R18 ;  /* 0x0000200008087824 */ /* 0x008fc800078e0212 */
[----:B------:R-:W-:-:S07]  /*1abb0*/  VIADD R8, R8, 0x22400 ;  /* 0x0002240008087836 */ /* 0x000fce0000000000 */
.L_x_5840:
        /* <DEDUP_REMOVED lines=13> */
.L_x_6046:
[----:B------:R-:W-:Y:S05]  /*1ac90*/  BSYNC B2 ;  /* 0x0000000000027941 */ /* 0x000fea0003800000 */
.L_x_5841:
[----:B------:R-:W-:Y:S01]  /*1aca0*/  BSSY B2, `(.L_x_5843) ;  /* 0x000000b000027945 */ /* 0x000fe20003800000 */
[----:B-12---:R-:W-:Y:S02]  /*1acb0*/  IMAD.MOV.U32 R10, RZ, RZ, 0x0 ;  /* 0x00000000ff0a7424 */ /* 0x006fe400078e00ff */
        /* <DEDUP_REMOVED lines=9> */
.L_x_5844:
[----:B------:R-:W-:Y:S05]  /*1ad50*/  BSYNC B2 ;  /* 0x0000000000027941 */ /* 0x000fea0003800000 */
.L_x_5843:
        /* <DEDUP_REMOVED lines=10> */
.L_x_5845:
        /* <DEDUP_REMOVED lines=12> */
[----:B------:R-:W-:Y:S01]  /*1aec0*/  R2UR UR7, R11 ;  /* 0x000000000b0772ca */ /* 0x000fe200000e0000 */
[----:B------:R-:W-:Y:S01]  /*1aed0*/  UMOV UR10, 0x40 ;  /* 0x00000040000a7882 */ /* 0x000fe20000000000 */
[----:B------:R-:W-:-:S13]  /*1aee0*/  PLOP3.LUT P0, PT, PT, PT, PT, 0x80, 0x0 ;  /* 0x000000000000781c */ /* 0x000fda0003f0f070 */
.L_x_5846:
        /* <DEDUP_REMOVED lines=15> */
.L_x_5847:
        /* <DEDUP_REMOVED lines=15> */
.L_x_5848:
        /* <DEDUP_REMOVED lines=15> */
.L_x_5849:
        /* <DEDUP_REMOVED lines=15> */
.L_x_5850:
        /* <DEDUP_REMOVED lines=15> */
.L_x_5851:
        /* <DEDUP_REMOVED lines=15> */
.L_x_5852:
        /* <DEDUP_REMOVED lines=10> */
.L_x_5835:
[----:B------:R-:W-:Y:S05]  /*1b530*/  BSYNC B1 ;  /* 0x0000000000017941 */ /* 0x000fea0003800000 */
.L_x_5834:
[----:B------:R-:W1:Y:S04]  /*1b540*/  LDL.LU R10, [R1+0x10] ;  /* 0x00001000010a7983 */ /* 0x000e680000300800 */
[----:B------:R-:W2:Y:S01]  /*1b550*/  LDL.LU R9, [R1+0x18] ;  /* 0x0000180001097983 */ /* 0x000ea20000300800 */
[----:B------:R-:W-:Y:S01]  /*1b560*/  VIADD R5, R5, 0xfffffffe ;  /* 0xfffffffe05057836 */ /* 0x000fe20000000000 */
[----:B------:R-:W-:-:S04]  /*1b570*/  PLOP3.LUT P0, PT, PT, PT, PT, 0x8, 0x0 ;  /* 0x000000000000781c */ /* 0x000fc80003f0e170 */
[----:B------:R-:W-:Y:S01]  /*1b580*/  ISETP.GE.AND P2, PT, R5, R3, PT ;  /* 0x000000030500720c */ /* 0x000fe20003f46270 */
[----:B-1----:R-:W-:-:S05]  /*1b590*/  VIADD R6, R10, 0x1 ;  /* 0x000000010a067836 */ /* 0x002fca0000000000 */
[----:B------:R-:W-:-:S04]  /*1b5a0*/  ISETP.NE.AND P1, PT, R6, 0x2, PT ;  /* 0x000000020600780c */ /* 0x000fc80003f25270 */
[----:B------:R-:W-:Y:S02]  /*1b5b0*/  SEL R7, RZ, 0x1, P1 ;  /* 0x00000001ff077807 */ /* 0x000fe40000800000 */
[----:B------:R-:W-:Y:S02]  /*1b5c0*/  SEL R6, R6, RZ, P1 ;  /* 0x000000ff06067207 */ /* 0x000fe40000800000 */
[----:B--2---:R-:W-:-:S03]  /*1b5d0*/  LOP3.LUT R9, R9, R7, RZ, 0x3c, !PT ;  /* 0x0000000709097212 */ /* 0x004fc600078e3cff */
[----:B------:R1:W-:Y:S04]  /*1b5e0*/  STL [R1+0x10], R6 ;  /* 0x0000100601007387 */ /* 0x0003e80000100800 */
[----:B------:R1:W-:Y:S01]  /*1b5f0*/  STL [R1+0x18], R9 ;  /* 0x0000180901007387 */ /* 0x0003e20000100800 */
[----:B------:R-:W-:Y:S05]  /*1b600*/  @!P2 BRA `(.L_x_5828) ;  /* 0x0000000c0020a947 */ /* 0x000fea0003800000 */
.L_x_5872:
[----:B------:R-:W-:Y:S05]  /*1b610*/  YIELD ;  /* 0x0000000000007946 */ /* 0x000fea0003800000 */
[----:B------:R-:W-:Y:S04]  /*1b620*/  BSSY B1, `(.L_x_5853) ;  /* 0x00000ba000017945 */ /* 0x000fe80003800000 */
[----:B--2---:R-:W-:Y:S05]  /*1b630*/  @!P6 BRA `(.L_x_5854) ;  /* 0x0000000800e0e947 */ /* 0x004fea0003800000 */
[----:B-1----:R-:W2:Y:S04]  /*1b640*/  LDL R6, [R1+0x10] ;  /* 0x0000100001067983 */ /* 0x002ea80000100800 */
        /* <DEDUP_REMOVED lines=9> */
.L_x_6047:
[----:B------:R-:W-:Y:S05]  /*1b6e0*/  BSYNC B2 ;  /* 0x0000000000027941 */ /* 0x000fea0003800000 */
.L_x_5855:
        /* <DEDUP_REMOVED lines=9> */
.L_x_5858:
[----:B------:R-:W-:Y:S05]  /*1b780*/  BSYNC B2 ;  /* 0x0000000000027941 */ /* 0x000fea0003800000 */
.L_x_5857:
        /* <DEDUP_REMOVED lines=12> */
.L_x_5859:
        /* <DEDUP_REMOVED lines=13> */
.L_x_6048:
[----:B------:R-:W-:Y:S05]  /*1b920*/  BSYNC B2 ;  /* 0x0000000000027941 */ /* 0x000fea0003800000 */
.L_x_5860:
[----:B------:R-:W-:Y:S01]  /*1b930*/  BSSY B2, `(.L_x_5862) ;  /* 0x000000b000027945 */ /* 0x000fe20003800000 */
[----:B------:R-:W-:Y:S02]  /*1b940*/  IMAD.MOV.U32 R10, RZ, RZ, 0x0 ;  /* 0x00000000ff0a7424 */ /* 0x000fe400078e00ff */
[----:B------:R-:W-:Y:S01]  /*1b950*/  IMAD.MOV.U32 R11, RZ, RZ, 0x12f00000 ;  /* 0x12f00000ff0b7424 */ /* 0x000fe200078e00ff */
[----:B------:R-:W-:Y:S06]  /*1b960*/  @P2 BRA `(.L_x_5863) ;  /* 0x00000000001c2947 */ /* 0x000fec0003800000 */
[----:B------:R-:W3:Y:S01]  /*1b970*/  S2R R8, SR_TID.X ;  /* 0x0000000000087919 */ /* 0x000ee20000002100 */
[----:B-12---:R-:W-:-:S04]  /*1b980*/  IMAD.MOV.U32 R7, RZ, RZ, 0x10000 ;  /* 0x00010000ff077424 */ /* 0x006fc800078e00ff */
[----:B------:R4:W-:Y:S01]  /*1b990*/  SYNCS.ARRIVE.TRANS64 RZ, [R6+URZ+0x28cb0], R7 ;  /* 0x028cb00706ff79a7 */ /* 0x0009e2000800003f */
[----:B---3--:R-:W-:-:S04]  /*1b9a0*/  LOP3.LUT R8, R8, 0x1f, RZ, 0xc0, !PT ;  /* 0x0000001f08087812 */ /* 0x008fc800078ec0ff */
[----:B------:R-:W-:-:S13]  /*1b9b0*/  ISETP.NE.AND P1, PT, R8, RZ, PT ;  /* 0x000000ff0800720c */ /* 0x000fda0003f25270 */
[----:B----4-:R-:W-:Y:S05]  /*1b9c0*/  @!P1 BRA `(.L_x_5863) ;  /* 0x0000000000049947 */ /* 0x010fea0003800000 */
[----:B------:R-:W-:Y:S01]  /*1b9d0*/  BPT.TRAP 0x1 ;  /* 0x000000040000795c */ /* 0x000fe20000300000 */
.L_x_5863:
[----:B------:R-:W-:Y:S05]  /*1b9e0*/  BSYNC B2 ;  /* 0x0000000000027941 */ /* 0x000fea0003800000 */
.L_x_5862:
        /* <DEDUP_REMOVED lines=10> */
.L_x_5864:
        /* <DEDUP_REMOVED lines=15> */
.L_x_5865:
        /* <DEDUP_REMOVED lines=15> */
.L_x_5866:
        /* <DEDUP_REMOVED lines=15> */
.L_x_5867:
        /* <DEDUP_REMOVED lines=15> */
.L_x_5868:
        /* <DEDUP_REMOVED lines=15> */
.L_x_5869:
        /* <DEDUP_REMOVED lines=15> */
.L_x_5870:
        /* <DEDUP_REMOVED lines=15> */
.L_x_5871:
        /* <DEDUP_REMOVED lines=10> */
.L_x_5854:
[----:B------:R-:W-:Y:S05]  /*1c1c0*/  BSYNC B1 ;  /* 0x0000000000017941 */ /* 0x000fea0003800000 */
.L_x_5853:
[----:B------:R-:W1:Y:S04]  /*1c1d0*/  LDL.LU R10, [R1+0x10] ;  /* 0x00001000010a7983 */ /* 0x000e680000300800 */
[----:B------:R-:W2:Y:S01]  /*1c1e0*/  LDL.LU R8, [R1+0x18] ;  /* 0x0000180001087983 */ /* 0x000ea20000300800 */
[C---:B------:R-:W-:Y:S01]  /*1c1f0*/  ISETP.GT.AND P2, PT, R5.reuse, R3, PT ;  /* 0x000000030500720c */ /* 0x040fe20003f44270 */
[----:B------:R-:W-:Y:S02]  /*1c200*/  VIADD R5, R5, 0xffffffff ;  /* 0xffffffff05057836 */ /* 0x000fe40000000000 */
[----:B-1----:R-:W-:-:S05]  /*1c210*/  VIADD R6, R10, 0x1 ;  /* 0x000000010a067836 */ /* 0x002fca0000000000 */
[----:B------:R-:W-:-:S04]  /*1c220*/  ISETP.NE.AND P1, PT, R6, 0x2, PT ;  /* 0x000000020600780c */ /* 0x000fc80003f25270 */
[----:B------:R-:W-:Y:S02]  /*1c230*/  SEL R7, RZ, 0x1, P1 ;  /* 0x00000001ff077807 */ /* 0x000fe40000800000 */
[----:B------:R-:W-:Y:S02]  /*1c240*/  SEL R6, R6, RZ, P1 ;  /* 0x000000ff06067207 */ /* 0x000fe40000800000 */
[----:B--2---:R-:W-:-:S05]  /*1c250*/  LOP3.LUT R8, R8, R7, RZ, 0x3c, !PT ;  /* 0x0000000708087212 */ /* 0x004fca00078e3cff */
[----:B------:R2:W-:Y:S04]  /*1c260*/  STL [R1+0x18], R8 ;  /* 0x0000180801007387 */ /* 0x0005e80000100800 */
[----:B------:R2:W-:Y:S01]  /*1c270*/  STL [R1+0x10], R6 ;  /* 0x0000100601007387 */ /* 0x0005e20000100800 */
[----:B------:R-:W-:Y:S05]  /*1c280*/  @P2 BRA `(.L_x_5872) ;  /* 0xfffffff000e02947 */ /* 0x000fea000383ffff */
.L_x_5828:
[----:B------:R-:W-:Y:S05]  /*1c290*/  BSYNC B0 ;  /* 0x0000000000007941 */ /* 0x000fea0003800000 */
.L_x_5827:
[----:B--2---:R-:W2:Y:S01]  /*1c2a0*/  LDL R8, [R1+0x28] ;  /* 0x0000280001087983 */ /* 0x004ea20000100800 */
[----:B------:R-:W3:Y:S01]  /*1c2b0*/  LDC R0, c[0x0][0x448] ;  /* 0x00011200ff007b82 */ /* 0x000ee20000000800 */
[----:B------:R-:W-:Y:S07]  /*1c2c0*/  @!P0 WARPSYNC.ALL ;  /* 0x0000000000008948 */ /* 0x000fee0003800000 */
[----:B------:R-:W-:Y:S01]  /*1c2d0*/  @!P0 BAR.SYNC.DEFER_BLOCKING 0xc, 0x180 ;  /* 0x0306000000008b1d */ /* 0x000fe20000010000 */
[----:B---3--:R-:W-:-:S13]  /*1c2e0*/  ISETP.NE.AND P1, PT, R0, 0x1, PT ;  /* 0x000000010000780c */ /* 0x008fda0003f25270 */
[----:B------:R-:W3:Y:S08]  /*1c2f0*/  @P1 LDC R0, c[0x0][0x44c] ;  /* 0x00011300ff001b82 */ /* 0x000ef00000000800 */
[----:B------:R-:W4:Y:S01]  /*1c300*/  @P1 LDC R3, c[0x0][0x450] ;  /* 0x00011400ff031b82 */ /* 0x000f220000000800 */
[----:B--2---:R-:W-:-:S04]  /*1c310*/  VIADD R2, R8, 0x3f ;  /* 0x0000003f08027836 */ /* 0x004fc80000000000 */
[----:B---3--:R-:W-:-:S05]  /*1c320*/  @P1 IMAD.HI.U32 R0, R2, R0, RZ ;  /* 0x0000000002001227 */ /* 0x008fca00078e00ff */
[----:B----4-:R-:W-:-:S05]  /*1c330*/  @P1 SHF.R.U32.HI R2, RZ, R3, R0 ;  /* 0x00000003ff021219 */ /* 0x010fca0000011600 */
[----:B------:R-:W-:Y:S02]  /*1c340*/  IMAD.IADD R0, R20, 0x1, R2 ;  /* 0x0000000114007824 */ /* 0x000fe400078e0202 */
[----:B------:R-:W2:Y:S02]  /*1c350*/  LDC.64 R2, c[0x0][0x9e0] ;  /* 0x00027800ff027b82 */ /* 0x000ea40000000a00 */
[----:B--2---:R-:W-:Y:S01]  /*1c360*/  ISETP.GE.AND P2, PT, R3, 0x1, PT ;  /* 0x000000010300780c */ /* 0x004fe20003f46270 */
[----:B------:R-:W-:-:S12]  /*1c370*/  IMAD.IADD R2, R0, 0x1, R2 ;  /* 0x0000000100027824 */ /* 0x000fd800078e0202 */
[----:B------:R-:W-:Y:S05]  /*1c380*/  @!P2 BRA `(.L_x_5873) ;  /* 0x000000000048a947 */ /* 0x000fea0003800000 */
[C---:B------:R-:W-:Y:S01]  /*1c390*/  ISETP.GT.AND P0, PT, R0.reuse, RZ, PT ;  /* 0x000000ff0000720c */ /* 0x040fe20003f04270 */
[----:B------:R-:W-:Y:S01]  /*1c3a0*/  BSSY B0, `(.L_x_5874) ;  /* 0x000000e000007945 */ /* 0x000fe20003800000 */
[----:B------:R-:W-:-:S11]  /*1c3b0*/  VIADD R5, R0, 0xffffffff ;  /* 0xffffffff00057836 */ /* 0x000fd60000000000 */
[----:B------:R-:W-:Y:S05]  /*1c3c0*/  @P0 BRA `(.L_x_5875) ;  /* 0x00000000001c0947 */ /* 0x000fea0003800000 */
[----:B------:R-:W-:Y:S01]  /*1c3d0*/  ISETP.NE.AND P0, PT, R3, 0x1, PT ;  /* 0x000000010300780c */ /* 0x000fe20003f05270 */
[----:B------:R-:W-:-:S12]  /*1c3e0*/  IMAD.MOV R0, RZ, RZ, -R0 ;  /* 0x000000ffff007224 */ /* 0x000fd800078e0a00 */
[----:B-1----:R-:W1:Y:S02]  /*1c3f0*/  @P0 LDC.64 R6, c[0x0][0x9e8] ;  /* 0x00027a00ff060b82 */ /* 0x002e640000000a00 */
[----:B-1----:R-:W-:-:S05]  /*1c400*/  @P0 IMAD.HI.U32 R6, R0, R6, RZ ;  /* 0x0000000600060227 */ /* 0x002fca00078e00ff */
[----:B------:R-:W-:-:S04]  /*1c410*/  @P0 SHF.R.U32.HI R0, RZ, R7, R6 ;  /* 0x00000007ff000219 */ /* 0x000fc80000011606 */
[----:B------:R-:W-:Y:S01]  /*1c420*/  LOP3.LUT R5, RZ, R0, RZ, 0x33, !PT ;  /* 0x00000000ff057212 */ /* 0x000fe200078e33ff */
[----:B------:R-:W-:Y:S06]  /*1c430*/  BRA `(.L_x_5876) ;  /* 0x0000000000107947 */ /* 0x000fec0003800000 */
.L_x_5875:
[----:B------:R-:W-:-:S13]  /*1c440*/  ISETP.NE.AND P0, PT, R3, 0x1, PT ;  /* 0x000000010300780c */ /* 0x000fda0003f05270 */
[----:B-1----:R-:W1:Y:S02]  /*1c450*/  @P0 LDC.64 R6, c[0x0][0x9e8] ;  /* 0x00027a00ff060b82 */ /* 0x002e640000000a00 */
[----:B-1----:R-:W-:-:S05]  /*1c460*/  @P0 IMAD.HI.U32 R6, R5, R6, RZ ;  /* 0x0000000605060227 */ /* 0x002fca00078e00ff */
[----:B------:R-:W-:-:S07]  /*1c470*/  @P0 SHF.R.U32.HI R5, RZ, R7, R6 ;  /* 0x00000007ff050219 */ /* 0x000fce0000011606 */
.L_x_5876:
[----:B------:R-:W-:Y:S05]  /*1c480*/  BSYNC B0 ;  /* 0x0000000000007941 */ /* 0x000fea0003800000 */
.L_x_5874:
[----:B------:R-:W-:-:S05]  /*1c490*/  IMAD R5, R5, R3, R3 ;  /* 0x0000000305057224 */ /* 0x000fca00078e0203 */
[----:B------:R-:W-:-:S07]  /*1c4a0*/  VIMNMX R2, R2, R5, PT ;  /* 0x0000000502027248 */ /* 0x000fce0003fe0100 */
.L_x_5873:
[----:B------:R-:W2:Y:S01]  /*1c4b0*/  LDL R7, [R1+0x5c] ;  /* 0x00005c0001077983 */ /* 0x000ea20000100800 */
[----:B------:R-:W3:Y:S01]  /*1c4c0*/  @P1 LDC R5, c[0x0][0x44c] ;  /* 0x00011300ff051b82 */ /* 0x000ee20000000800 */
[----:B------:R-:W-:Y:S01]  /*1c4d0*/  IMAD.MOV.U32 R0, RZ, RZ, R8 ;  /* 0x000000ffff007224 */ /* 0x000fe200078e0008 */
[----:B------:R-:W-:-:S06]  /*1c4e0*/  ULDC UR4, c[0x0][0x9dc] ;  /* 0x0002770000047ab9 */ /* 0x000fcc0000000800 */
[----:B-1----:R-:W1:Y:S01]  /*1c4f0*/  @P1 LDC R6, c[0x0][0x450] ;  /* 0x00011400ff061b82 */ /* 0x002e620000000800 */
[----:B---3--:R-:W-:-:S05]  /*1c500*/  @P1 IMAD.HI.U32 R5, R8, R5, RZ ;  /* 0x0000000508051227 */ /* 0x008fca00078e00ff */
[----:B-1----:R-:W-:Y:S01]  /*1c510*/  @P1 SHF.R.U32.HI R0, RZ, R6, R5 ;  /* 0x00000006ff001219 */ /* 0x002fe20000011605 */
[----:B------:R-:W-:-:S04]  /*1c520*/  VIADD R5, R2, 0x3f ;  /* 0x0000003f02057836 */ /* 0x000fc80000000000 */
[----:B------:R-:W-:Y:S01]  /*1c530*/  IMAD.IADD R2, R17, 0x1, R0 ;  /* 0x0000000111027824 */ /* 0x000fe200078e0200 */
[----:B------:R-:W-:-:S04]  /*1c540*/  SHF.R.S32.HI R0, RZ, 0x1f, R5 ;  /* 0x0000001fff007819 */ /* 0x000fc80000011405 */
[----:B------:R-:W-:-:S04]  /*1c550*/  LEA.HI R0, R0, R5, RZ, 0x6 ;  /* 0x0000000500007211 */ /* 0x000fc800078f30ff */
[----:B------:R-:W-:Y:S01]  /*1c560*/  SHF.R.S32.HI R8, RZ, 0x6, R0 ;  /* 0x00000006ff087819 */ /* 0x000fe20000011400 */
        /* <DEDUP_REMOVED lines=14> */
.L_x_5879:
[----:B------:R-:W-:-:S13]  /*1c650*/  ISETP.NE.AND P0, PT, R3, 0x1, PT ;  /* 0x000000010300780c */ /* 0x000fda0003f05270 */
[----:B------:R-:W1:Y:S02]  /*1c660*/  @P0 LDC.64 R6, c[0x0][0x9e8] ;  /* 0x00027a00ff060b82 */ /* 0x000e640000000a00 */
[----:B-1----:R-:W-:-:S05]  /*1c670*/  @P0 IMAD.HI.U32 R6, R2, R6, RZ ;  /* 0x0000000602060227 */ /* 0x002fca00078e00ff */
[----:B------:R-:W-:-:S07]  /*1c680*/  @P0 SHF.R.U32.HI R2, RZ, R7, R6 ;  /* 0x00000007ff020219 */ /* 0x000fce0000011606 */
.L_x_5880:
[----:B------:R-:W-:Y:S05]  /*1c690*/  BSYNC B0 ;  /* 0x0000000000007941 */ /* 0x000fea0003800000 */
.L_x_5878:
[----:B------:R-:W-:-:S05]  /*1c6a0*/  IMAD R2, R2, R3, RZ ;  /* 0x0000000302027224 */ /* 0x000fca00078e02ff */
[----:B------:R-:W-:-:S07]  /*1c6b0*/  VIMNMX R0, R0, R2, !PT ;  /* 0x0000000200007248 */ /* 0x000fce0007fe0100 */
.L_x_5877:
[----:B------:R-:W-:Y:S01]  /*1c6c0*/  SHF.R.S32.HI R2, RZ, 0x1f, R0 ;  /* 0x0000001fff027819 */ /* 0x000fe20000011400 */
[----:B------:R-:W-:Y:S01]  /*1c6d0*/  BSSY B0, `(.L_x_5881) ;  /* 0x0000025000007945 */ /* 0x000fe20003800000 */
[----:B------:R-:W-:Y:S02]  /*1c6e0*/  ISETP.NE.AND P1, PT, R4, RZ, PT ;  /* 0x000000ff0400720c */ /* 0x000fe40003f25270 */
[----:B------:R-:W-:-:S04]  /*1c6f0*/  LEA.HI R2, R2, R0, RZ, 0x6 ;  /* 0x0000000002027211 */ /* 0x000fc800078f30ff */
[----:B------:R-:W-:-:S04]  /*1c700*/  SHF.R.S32.HI R2, RZ, 0x6, R2 ;  /* 0x00000006ff027819 */ /* 0x000fc80000011402 */
[----:B------:R-:W-:-:S03]  /*1c710*/  VIMNMX R8, RZ, R2, !PT ;  /* 0x00000002ff087248 */ /* 0x000fc60007fe0100 */
[----:B------:R-:W1:Y:S01]  /*1c720*/  @!P1 LDC R4, c[0x0][0x9f0] ;  /* 0x00027c00ff049b82 */ /* 0x000e620000000800 */
[----:B------:R-:W-:Y:S01]  /*1c730*/  ISETP.GT.AND P0, PT, R5, R8, PT ;  /* 0x000000080500720c */ /* 0x000fe20003f04270 */
[----:B------:R2:W-:Y:S04]  /*1c740*/  STL [R1+0x34], R8 ;  /* 0x0000340801007387 */ /* 0x0005e80000100800 */
[----:B------:R2:W-:Y:S08]  /*1c750*/  STL [R1+0x3c], RZ ;  /* 0x00003cff01007387 */ /* 0x0005f00000100800 */
[----:B--2---:R-:W-:Y:S05]  /*1c760*/  @!P0 BRA `(.L_x_5882) ;  /* 0x00000000006c8947 */ /* 0x004fea0003800000 */
[-C--:B-1----:R-:W-:Y:S02]  /*1c770*/  IABS R0, R4.reuse ;  /* 0x0000000400007213 */ /* 0x082fe40000000000 */
[----:B------:R-:W-:Y:S02]  /*1c780*/  IABS R7, R4 ;  /* 0x0000000400077213 */ /* 0x000fe40000000000 */
[----:B------:R-:W1:Y:S03]  /*1c790*/  I2F.RP R2, R0 ;  /* 0x0000000000027306 */ /* 0x000e660000209400 */
[----:B------:R-:W-:-:S05]  /*1c7a0*/  IMAD.MOV R7, RZ, RZ, -R7 ;  /* 0x000000ffff077224 */ /* 0x000fca00078e0a07 */
[----:B-1----:R-:W1:Y:S02]  /*1c7b0*/  MUFU.RCP R2, R2 ;  /* 0x0000000200027308 */ /* 0x002e640000001000 */
[----:B-1----:R-:W-:-:S06]  /*1c7c0*/  VIADD R2, R2, 0xffffffe ;  /* 0x0ffffffe02027836 */ /* 0x002fcc0000000000 */
[----:B------:R-:W1:Y:S02]  /*1c7d0*/  F2I.FTZ.U32.TRUNC.NTZ R3, R2 ;  /* 0x0000000200037305 */ /* 0x000e64000021f000 */
[----:B-1----:R-:W-:-:S04]  /*1c7e0*/  IMAD.MOV R2, RZ, RZ, -R3 ;  /* 0x000000ffff027224 */ /* 0x002fc800078e0a03 */
        /* <DEDUP_REMOVED lines=19> */
.L_x_5882:
[----:B------:R-:W-:Y:S05]  /*1c920*/  BSYNC B0 ;  /* 0x0000000000007941 */ /* 0x000fea0003800000 */
.L_x_5881:
        /* <DEDUP_REMOVED lines=15> */
[----:B------:R-:W3:Y:S01]  /*1ca20*/  LDC.64 R2, c[0x0][0xc60] ;  /* 0x00031800ff027b82 */ /* 0x000ee20000000a00 */
[----:B------:R-:W2:Y:S02]  /*1ca30*/  FLO.U32 R0, UR4 ;  /* 0x0000000400007d00 */ /* 0x000ea400080e0000 */
[----:B--2---:R-:W-:-:S06]  /*1ca40*/  ISETP.EQ.U32.AND P0, PT, R0, R5, PT ;  /* 0x000000050000720c */ /* 0x004fcc0003f02070 */
[----:B------:R-:W3:Y:S07]  /*1ca50*/  POPC R5, UR4 ;  /* 0x0000000400057d09 */ /* 0x000eee0008000000 */
[----:B---3--:R-:W2:Y:S01]  /*1ca60*/  @P0 ATOMG.E.ADD.STRONG.GPU PT, R3, desc[UR42][R2.64], R5 ;  /* 0x00000005020309a8 */ /* 0x008ea200081ee1ea */
[----:B-1----:R-:W1:Y:S02]  /*1ca70*/  S2R R4, SR_LTMASK ;  /* 0x0000000000047919 */ /* 0x002e640000003900 */
[----:B-1----:R-:W-:-:S04]  /*1ca80*/  LOP3.LUT R4, R4, UR4, RZ, 0xc0, !PT ;  /* 0x0000000404047c12 */ /* 0x002fc8000f8ec0ff */
[----:B------:R-:W1:Y:S01]  /*1ca90*/  POPC R7, R4 ;  /* 0x0000000400077309 */ /* 0x000e620000000000 */
[----:B--2---:R-:W1:Y:S02]  /*1caa0*/  SHFL.IDX PT, R0, R3, R0, 0x1f ;  /* 0x00001f0003007589 */ /* 0x004e6400000e0000 */
[----:B-1----:R-:W-:-:S05]  /*1cab0*/  IADD3 R0, R0, UR37, R7 ;  /* 0x0000002500007c10 */ /* 0x002fca000fffe007 */
[----:B------:R2:W-:Y:S01]  /*1cac0*/  STL [R1], R0 ;  /* 0x0000000001007387 */ /* 0x0005e20000100800 */
[----:B------:R-:W-:Y:S05]  /*1cad0*/  BRA `(.L_x_5885) ;  /* 0x0000004800647947 */ /* 0x000fea0003800000 */
.L_x_5884:
        /* <DEDUP_REMOVED lines=20> */
.L_x_5887:
[----:B------:R-:W-:Y:S05]  /*1cc20*/  BSYNC B6 ;  /* 0x0000000000067941 */ /* 0x000fea0003800000 */
.L_x_5886:
        /* <DEDUP_REMOVED lines=8> */
[----:B------:R2:W3:Y:S01]  /*1ccb0*/  LDC.64 R2, c[0x4][R17] ;  /* 0x0100000011027b82 */ /* 0x0004e20000000a00 */
[----:B-1----:R-:W-:Y:S02]  /*1ccc0*/  IMAD.U32 R4, RZ, RZ, UR6 ;  /* 0x00000006ff047e24 */ /* 0x002fe4000f8e00ff */
[----:B------:R-:W-:Y:S02]  /*1ccd0*/  IMAD.U32 R5, RZ, RZ, UR7 ;  /* 0x00000007ff057e24 */ /* 0x000fe4000f8e00ff */
[----:B------:R-:W-:Y:S02]  /*1cce0*/  IMAD.U32 R6, RZ, RZ, UR8 ;  /* 0x00000008ff067e24 */ /* 0x000fe4000f8e00ff */
[----:B------:R-:W-:-:S02]  /*1ccf0*/  IMAD.U32 R7, RZ, RZ, UR9 ;  /* 0x00000009ff077e24 */ /* 0x000fc4000f8e00ff */
[----:B------:R-:W-:Y:S02]  /*1cd00*/  IMAD.U32 R10, RZ, RZ, UR4 ;  /* 0x00000004ff0a7e24 */ /* 0x000fe4000f8e00ff */
[----:B------:R-:W-:Y:S02]  /*1cd10*/  IMAD.U32 R11, RZ, RZ, UR5 ;  /* 0x00000005ff0b7e24 */ /* 0x000fe4000f8e00ff */
[----:B------:R-:W-:Y:S02]  /*1cd20*/  IMAD.MOV.U32 R8, RZ, RZ, 0x70 ;  /* 0x00000070ff087424 */ /* 0x000fe400078e00ff */
[----:B------:R-:W-:Y:S02]  /*1cd30*/  IMAD.MOV.U32 R12, RZ, RZ, 0x1 ;  /* 0x00000001ff0c7424 */ /* 0x000fe400078e00ff */
[----:B--2---:R-:W-:-:S07]  /*1cd40*/  IMAD.MOV.U32 R13, RZ, RZ, RZ ;  /* 0x000000ffff0d7224 */ /* 0x004fce00078e00ff */
[----:B------:R-:W-:-:S07]  /*1cd50*/  LEPC R20, `(.L_x_5890) ;  /* 0x000000001014794e */ /* 0x000fce0000000000 */
[----:B0--3--:R-:W-:Y:S05]  /*1cd60*/  CALL.ABS.NOINC R2 ;  /* 0x0000000002007343 */ /* 0x009fea0003c00000 */
.L_x_5890:
        /* <DEDUP_REMOVED lines=15> */
.L_x_5889:
[----:B------:R-:W-:Y:S05]  /*1ce60*/  BSYNC B6 ;  /* 0x0000000000067941 */ /* 0x000fea0003800000 */
.L_x_5888:
[----:B------:R-:W2:Y:S01]  /*1ce70*/  LDL R0, [R1+0xc] ;  /* 0x00000c0001007983 */ /* 0x000ea20000100800 */
[----:B------:R-:W-:Y:S02]  /*1ce80*/  ULDC.64 UR4, c[0x0][0x9f8] ;  /* 0x00027e0000047ab9 */ /* 0x000fe40000000a00 */
[----:B------:R-:W-:Y:S01]  /*1ce90*/  ISETP.NE.U32.AND P0, PT, RZ, UR4, PT ;  /* 0x00000004ff007c0c */ /* 0x000fe2000bf05070 */
[----:B------:R-:W3:Y:S03]  /*1cea0*/  LDL R17, [R1+0x30] ;  /* 0x0000300001117983 */ /* 0x000ee60000100800 */
[----:B------:R-:W-:Y:S01]  /*1ceb0*/  ISETP.NE.AND.EX P0, PT, RZ, UR5, PT, P0 ;  /* 0x00000005ff007c0c */ /* 0x000fe2000bf05300 */
[----:B------:R-:W-:-:S12]  /*1cec0*/  ULDC.64 UR4, c[0x0][0xa08] ;  /* 0x0002820000047ab9 */ /* 0x000fd80000000a00 */
[----:B------:R-:W4:Y:S01]  /*1ced0*/  @P0 LDC.64 R2, c[0x0][0x9f8] ;  /* 0x00027e00ff020b82 */ /* 0x000f220000000a00 */
[----:B--2---:R-:W-:Y:S02]  /*1cee0*/  IMAD.MOV.U32 R7, RZ, RZ, R0 ;  /* 0x000000ffff077224 */ /* 0x004fe400078e0000 */
[----:B----4-:R-:W-:-:S05]  /*1cef0*/  @P0 IMAD.WIDE R2, R0, 0x4, R2 ;  /* 0x0000000400020825 */ /* 0x010fca00078e0202 */
[----:B------:R2:W4:Y:S01]  /*1cf00*/  @P0 LDG.E R7, desc[UR42][R2.64] ;  /* 0x0000002a02070981 */ /* 0x000522000c1e1900 */
[----:B---3--:R-:W-:Y:S01]  /*1cf10*/  VIADD R0, R17, 0xffffffff ;  /* 0xffffffff11007836 */ /* 0x008fe20000000000 */
[----:B--2---:R-:W2:Y:S02]  /*1cf20*/  LDC.64 R2, c[0x0][0x418] ;  /* 0x00010600ff027b82 */ /* 0x004ea40000000a00 */
[----:B--2---:R-:W-:Y:S01]  /*1cf30*/  LOP3.LUT P0, RZ, R2, UR4, RZ, 0xfc, !PT ;  /* 0x0000000402ff7c12 */ /* 0x004fe2000f80fcff */
[----:B------:R-:W-:-:S03]  /*1cf40*/  UMOV UR4, 0xffffffff ;  /* 0xffffffff00047882 */ /* 0x000fc60000000000 */
[----:B------:R-:W-:Y:S02]  /*1cf50*/  LOP3.LUT P0, RZ, R3, UR5, RZ, 0xfc, P0 ;  /* 0x0000000503ff7c12 */ /* 0x000fe4000800fcff */
[----:B----4-:R-:W-:Y:S01]  /*1cf60*/  SHF.R.S32.HI R8, RZ, 0x1f, R7 ;  /* 0x0000001fff087819 */ /* 0x010fe20000011407 */
        /* <DEDUP_REMOVED lines=8> */
.L_x_6051:
        /* <DEDUP_REMOVED lines=11> */
.L_x_6054:
[----:B------:R-:W-:Y:S05]  /*1d0a0*/  @!P6 BRA `(.L_x_5892) ;  /* 0x0000000000fce947 */ /* 0x000fea0003800000 */
[----:B------:R-:W-:-:S04]  /*1d0b0*/  ISETP.NE.U32.AND P0, PT, R2, RZ, PT ;  /* 0x000000ff0200720c */ /* 0x000fc80003f05070 */
[----:B------:R-:W-:-:S13]  /*1d0c0*/  ISETP.NE.AND.EX P0, PT, R3, RZ, PT, P0 ;  /* 0x000000ff0300720c */ /* 0x000fda0003f05300 */
[----:B------:R-:W-:Y:S05]  /*1d0d0*/  @!P0 BRA `(.L_x_5894) ;  /* 0x0000000000508947 */ /* 0x000fea0003800000 */
[----:B------:R-:W3:Y:S01]  /*1d0e0*/  LDC R6, c[0x0][0x43c] ;  /* 0x00010f00ff067b82 */ /* 0x000ee20000000800 */
[----:B------:R-:W-:Y:S01]  /*1d0f0*/  IMAD.MOV.U32 R9, RZ, RZ, R0 ;  /* 0x000000ffff097224 */ /* 0x000fe200078e0000 */
[----:B------:R-:W-:-:S03]  /*1d100*/  ULDC.64 UR4, c[0x0][0x428] ;  /* 0x00010a0000047ab9 */ /* 0x000fc60000000a00 */
        /* <DEDUP_REMOVED lines=17> */
.L_x_5894:
[----:B---3--:R-:W3:Y:S01]  /*1d220*/  LDL R2, [R1+0x14] ;  /* 0x0000140001027983 */ /* 0x008ee20000100800 */
[----:B-1----:R-:W-:Y:S01]  /*1d230*/  IMAD R0, R19, 0x8, R18 ;  /* 0x0000000813007824 */ /* 0x002fe200078e0212 */
[----:B---3--:R-:W-:-:S04]  /*1d240*/  SHF.L.U32 R2, R2, 0x1f, RZ ;  /* 0x0000001f02027819 */ /* 0x008fc800000006ff */
[----:B------:R-:W1:Y:S02]  /*1d250*/  SYNCS.PHASECHK.TRANS64.TRYWAIT P0, [R0+URZ+0x28c40], R2 ;  /* 0x028c4002000075a7 */ /* 0x000e64000800017f */
[----:B-1----:R-:W-:Y:S05]  /*1d260*/  @!P0 BRA `(.L_x_5895) ;  /* 0x0000006800088947 */ /* 0x002fea0003800000 */
.L_x_6055:
        /* <DEDUP_REMOVED lines=11> */
.L_x_5896:
[----:B------:R-:W3:Y:S04]  /*1d320*/  LDL R4, [R1+0x2c] ;  /* 0x00002c0001047983 */ /* 0x000ee80000100800 */
[----:B------:R-:W4:Y:S04]  /*1d330*/  LDL R3, [R1+0x20] ;  /* 0x0000200001037983 */ /* 0x000f280000100800 */
[----:B-1----:R-:W2:Y:S01]  /*1d340*/  LDL.LU R2, [R1+0x1c] ;  /* 0x00001c0001027983 */ /* 0x002ea20000300800 */
        /* <DEDUP_REMOVED lines=12> */
[----:B---3--:R-:W-:Y:S02]  /*1d410*/  R2UR UR11, R4 ;  /* 0x00000000040b72ca */ /* 0x008fe400000e0000 */
[----:B----4-:R-:W-:Y:S02]  /*1d420*/  R2UR UR4, R3 ;  /* 0x00000000030472ca */ /* 0x010fe400000e0000 */
[----:B--2---:R-:W-:-:S04]  /*1d430*/  LOP3.LUT R2, R2, 0xfffffffe, RZ, 0xc0, !PT ;  /* 0xfffffffe02027812 */ /* 0x004fc800078ec0ff */
[----:B------:R-:W-:-:S07]  /*1d440*/  @P0 LOP3.LUT R2, R2, 0x1, RZ, 0xfc, !PT ;  /* 0x0000000102020812 */ /* 0x000fce00078efcff */
[----:B------:R-:W-:Y:S01]  /*1d450*/  ULEA UR11, UR11, UR4, 0x6 ;  /* 0x000000040b0b7291 */ /* 0x000fe2000f8e303f */
[----:B------:R3:W-:Y:S02]  /*1d460*/  STL [R1+0x1c], R2 ;  /* 0x00001c0201007387 */ /* 0x0007e40000100800 */
[----:B------:R-:W-:-:S06]  /*1d470*/  UMOV UR4, 0x0 ;  /* 0x0000000000047882 */ /* 0x000fcc0000000000 */
[----:B------:R3:W-:Y:S01]  /*1d480*/  UTMALDG.4D [UR8], [UR6], desc[UR4] ;  /* 0x00000408060075b4 */ /* 0x0007e20008019000 */
[----:B------:R-:W-:Y:S02]  /*1d490*/  NOP ;  /* 0x0000000000007918 */ /* 0x000fe40000000000 */
.L_x_5892:
[----:B------:R-:W1:Y:S01]  /*1d4a0*/  LDL.LU R3, [R1+0x40] ;  /* 0x0000400001037983 */ /* 0x000e620000300800 */
[----:B------:R-:W-:Y:S05]  /*1d4b0*/  WARPSYNC.ALL ;  /* 0x0000000000007948 */ /* 0x000fea0003800000 */
[----:B---3--:R-:W-:Y:S01]  /*1d4c0*/  ULDC.64 UR4, c[0x0][0x298] ;  /* 0x0000a60000047ab9 */ /* 0x008fe20000000a00 */
        /* <DEDUP_REMOVED lines=21> */
[----:B------:R-:W-:Y:S02]  /*1d620*/  IMAD.U32 R10, RZ, RZ, UR8 ;  /* 0x00000008ff0a7e24 */ /* 0x000fe4000f8e00ff */
[----:B------:R-:W-:Y:S02]  /*1d630*/  IMAD.U32 R11, RZ, RZ, UR9 ;  /* 0x00000009ff0b7e24 */ /* 0x000fe4000f8e00ff */
[----:B------:R-:W-:Y:S02]  /*1d640*/  IMAD.MOV.U32 R8, RZ, RZ, 0x70 ;  /* 0x00000070ff087424 */ /* 0x000fe400078e00ff */
[----:B------:R-:W-:Y:S02]  /*1d650*/  IMAD.MOV.U32 R12, RZ, RZ, 0x1 ;  /* 0x00000001ff0c7424 */ /* 0x000fe400078e00ff */
[----:B------:R-:W-:-:S07]  /*1d660*/  IMAD.MOV.U32 R13, RZ, RZ, RZ ;  /* 0x000000ffff0d7224 */ /* 0x000fce00078e00ff */
[----:B------:R-:W-:-:S07]  /*1d670*/  LEPC R20, `(.L_x_5898) ;  /* 0x000000001014794e */ /* 0x000fce0000000000 */
[----:B01----:R-:W-:Y:S05]  /*1d680*/  CALL.ABS.NOINC R2 ;  /* 0x0000000002007343 */ /* 0x003fea0003c00000 */
.L_x_5898:
[----:B------:R-:W-:Y:S05]  /*1d690*/  BSYNC B6 ;  /* 0x0000000000067941 */ /* 0x000fea0003800000 */
.L_x_5897:
[----:B-1----:R-:W3:Y:S01]  /*1d6a0*/  LDL.LU R0, [R1+0x40] ;  /* 0x0000400001007983 */ /* 0x002ee20000300800 */
[----:B------:R-:W-:Y:S01]  /*1d6b0*/  ULDC.64 UR6, c[0x0][0xa00] ;  /* 0x0002800000067ab9 */ /* 0x000fe20000000a00 */
[----:B------:R-:W-:Y:S01]  /*1d6c0*/  ULDC.64 UR4, c[0x0][0x2d8] ;  /* 0x0000b60000047ab9 */ /* 0x000fe20000000a00 */
[----:B--2---:R-:W1:Y:S01]  /*1d6d0*/  LDC R7, c[0x0][0x448] ;  /* 0x00011200ff077b82 */ /* 0x004e620000000800 */
[----:B------:R-:W3:Y:S04]  /*1d6e0*/  LDL.LU.64 R2, [R1+0x48] ;  /* 0x0000480001027983 */ /* 0x000ee80000300a00 */
[----:B------:R-:W2:Y:S04]  /*1d6f0*/  LDL R5, [R1+0xc] ;  /* 0x00000c0001057983 */ /* 0x000ea80000100800 */
[----:B------:R-:W4:Y:S01]  /*1d700*/  LDL R12, [R1+0x28] ;  /* 0x00002800010c7983 */ /* 0x000f220000100800 */
[----:B------:R-:W-:Y:S01]  /*1d710*/  ISETP.NE.U32.AND P0, PT, RZ, UR6, PT ;  /* 0x00000006ff007c0c */ /* 0x000fe2000bf05070 */
[----:B------:R-:W-:-:S03]  /*1d720*/  ULDC UR6, c[0x0][0x2b8] ;  /* 0x0000ae0000067ab9 */ /* 0x000fc60000000800 */
[----:B------:R-:W-:Y:S01]  /*1d730*/  ISETP.NE.AND.EX P0, PT, RZ, UR7, PT, P0 ;  /* 0x00000007ff007c0c */ /* 0x000fe2000bf05300 */
[----:B------:R-:W0:Y:S02]  /*1d740*/  S2R R8, SR_TID.X ;  /* 0x0000000000087919 */ /* 0x000e240000002100 */
[----:B0-----:R-:W-:Y:S02]  /*1d750*/  IMAD.SHL.U32 R8, R8, 0x10, RZ ;  /* 0x0000001008087824 */ /* 0x001fe400078e00ff */
[----:B---3--:R-:W-:Y:S01]  /*1d760*/  IMAD.MOV.U32 R3, RZ, RZ, R0 ;  /* 0x000000ffff037224 */ /* 0x008fe200078e0000 */
[----:B--2---:R-:W-:-:S04]  /*1d770*/  SHF.R.S32.HI R0, RZ, 0x1f, R5 ;  /* 0x0000001fff007819 */ /* 0x004fc80000011405 */
[----:B------:R-:W-:Y:S02]  /*1d780*/  SEL R4, R0, RZ, !P0 ;  /* 0x000000ff00047207 */ /* 0x000fe40004000000 */
[----:B------:R-:W-:Y:S02]  /*1d790*/  SEL R0, R5, RZ, !P0 ;  /* 0x000000ff05007207 */ /* 0x000fe40004000000 */
[----:B------:R-:W0:Y:S01]  /*1d7a0*/  S2R R5, SR_TID.X ;  /* 0x0000000000057919 */ /* 0x000e220000002100 */
[----:B------:R-:W-:-:S04]  /*1d7b0*/  IMAD.WIDE.U32 R2, R16, UR4, R2 ;  /* 0x0000000410027c25 */ /* 0x000fc8000f8e0002 */
[----:B------:R-:W-:Y:S01]  /*1d7c0*/  IMAD R3, R16, UR5, R3 ;  /* 0x0000000510037c24 */ /* 0x000fe2000f8e0203 */
[----:B------:R-:W-:Y:S02]  /*1d7d0*/  ULDC.64 UR4, c[0x0][0x2e0] ;  /* 0x0000b80000047ab9 */ /* 0x000fe40000000a00 */
[----:B------:R-:W-:Y:S02]  /*1d7e0*/  IMAD R4, R4, UR4, RZ ;  /* 0x0000000404047c24 */ /* 0x000fe4000f8e02ff */
[----:B------:R-:W-:-:S04]  /*1d7f0*/  IMAD.WIDE.U32 R2, R0, UR4, R2 ;  /* 0x0000000400027c25 */ /* 0x000fc8000f8e0002 */
[----:B------:R-:W-:Y:S01]  /*1d800*/  IMAD R0, R0, UR5, R4 ;  /* 0x0000000500007c24 */ /* 0x000fe2000f8e0204 */
[----:B-1----:R-:W-:Y:S01]  /*1d810*/  ISETP.NE.AND P0, PT, R7, 0x1, PT ;  /* 0x000000010700780c */ /* 0x002fe20003f05270 */
[----:B------:R-:W1:Y:S01]  /*1d820*/  S2R R9, SR_TID.X ;  /* 0x0000000000097919 */ /* 0x000e620000002100 */
[----:B------:R-:W-:-:S11]  /*1d830*/  ULDC.64 UR4, c[0x0][0x2d0] ;  /* 0x0000b40000047ab9 */ /* 0x000fd60000000a00 */
[----:B------:R-:W2:Y:S01]  /*1d840*/  @P0 LDC R6, c[0x0][0x450] ;  /* 0x00011400ff060b82 */ /* 0x000ea20000000800 */
[----:B0-----:R-:W-:-:S04]  /*1d850*/  LOP3.LUT R5, R5, 0x7f, RZ, 0xc0, !PT ;  /* 0x0000007f05057812 */ /* 0x001fc800078ec0ff */
[----:B------:R-:W-:-:S04]  /*1d860*/  SHF.R.U32.HI R5, RZ, 0x3, R5 ;  /* 0x00000003ff057819 */ /* 0x000fc80000011605 */
[----:B------:R-:W-:Y:S02]  /*1d870*/  LOP3.LUT R8, R5, 0x70, R8, 0xf8, !PT ;  /* 0x0000007005087812 */ /* 0x000fe400078ef808 */
[----:B------:R-:W0:Y:S03]  /*1d880*/  @P0 LDC R5, c[0x0][0x44c] ;  /* 0x00011300ff050b82 */ /* 0x000e260000000800 */
[----:B----4-:R-:W-:Y:S02]  /*1d890*/  IMAD.IADD R4, R8, 0x1, R12 ;  /* 0x0000000108047824 */ /* 0x010fe400078e020c */
[----:B------:R3:W5:Y:S01]  /*1d8a0*/  LDL R8, [R1+0x60] ;  /* 0x0000600001087983 */ /* 0x0007620000100800 */
[----:B------:R-:W-:Y:S02]  /*1d8b0*/  IMAD.IADD R3, R3, 0x1, R0 ;  /* 0x0000000103037824 */ /* 0x000fe400078e0200 */
[----:B------:R-:W-:Y:S01]  /*1d8c0*/  IMAD.MOV.U32 R0, RZ, RZ, R4 ;  /* 0x000000ffff007224 */ /* 0x000fe200078e0004 */
[----:B------:R-:W4:Y:S01]  /*1d8d0*/  S2R R10, SR_TID.X ;  /* 0x00000000000a7919 */ /* 0x000f220000002100 */
[----:B0-----:R-:W-:-:S05]  /*1d8e0*/  @P0 IMAD.HI.U32 R5, R4, R5, RZ ;  /* 0x0000000504050227 */ /* 0x001fca00078e00ff */
[----:B--2---:R-:W-:-:S05]  /*1d8f0*/  @P0 SHF.R.U32.HI R0, RZ, R6, R5 ;  /* 0x00000006ff000219 */ /* 0x004fca0000011605 */
        /* <DEDUP_REMOVED lines=9> */
[----:B-1----:R-:W-:-:S04]  /*1d990*/  IMAD.SHL.U32 R9, R9, 0x8, RZ ;  /* 0x0000000809097824 */ /* 0x002fc800078e00ff */
        /* <DEDUP_REMOVED lines=12> */
[----:B---3--:R-:W-:Y:S08]  /*1da60*/  BRA.DIV UR4, `(.L_x_5899) ;  /* 0x00000062041c7947 */ /* 0x008ff0000b800000 */
        /* <DEDUP_REMOVED lines=34> */
.L_x_6064:
        /* <DEDUP_REMOVED lines=10> */
.L_x_5900:
        /* <DEDUP_REMOVED lines=18> */
.L_x_6065:
[----:B------:R-:W-:Y:S05]  /*1de50*/  BSYNC B0 ;  /* 0x0000000000007941 */ /* 0x000fea0003800000 */
.L_x_5901:
        /* <DEDUP_REMOVED lines=13> */
.L_x_6066:
[----:B------:R-:W-:Y:S05]  /*1df30*/  BSYNC B1 ;  /* 0x0000000000017941 */ /* 0x000fea0003800000 */
.L_x_5905:
        /* <DEDUP_REMOVED lines=9> */
.L_x_5908:
[----:B------:R-:W-:Y:S05]  /*1dfd0*/  BSYNC B1 ;  /* 0x0000000000017941 */ /* 0x000fea0003800000 */
.L_x_5907:
        /* <DEDUP_REMOVED lines=12> */
.L_x_5909:
        /* <DEDUP_REMOVED lines=15> */
.L_x_5910:
        /* <DEDUP_REMOVED lines=15> */
.L_x_5911:
        /* <DEDUP_REMOVED lines=15> */
.L_x_5912:
        /* <DEDUP_REMOVED lines=15> */
.L_x_5913:
        /* <DEDUP_REMOVED lines=15> */
.L_x_5914:
        /* <DEDUP_REMOVED lines=15> */
.L_x_5915:
        /* <DEDUP_REMOVED lines=15> */
.L_x_5916:
        /* <DEDUP_REMOVED lines=10> */
.L_x_5904:
[----:B------:R-:W-:Y:S05]  /*1e7d0*/  BSYNC B0 ;  /* 0x0000000000007941 */ /* 0x000fea0003800000 */
.L_x_5903:
        /* <DEDUP_REMOVED lines=8> */
[----:B------:R-:W4:Y:S04]  /*1e860*/  LDL.LU R7, [R1+0x58] ;  /* 0x0000580001077983 */ /* 0x000f280000300800 */
[----:B------:R-:W5:Y:S04]  /*1e870*/  LDL.LU R6, [R1+0x34] ;  /* 0x0000340001067983 */ /* 0x000f680000300800 */
[----:B------:R-:W5:Y:S01]  /*1e880*/  LDL.LU R4, [R1+0x5c] ;  /* 0x00005c0001047983 */ /* 0x000f620000300800 */
[----:B------:R-:W-:Y:S01]  /*1e890*/  BSSY B2, `(.L_x_5919) ;  /* 0x00000e9000027945 */ /* 0x000fe20003800000 */
[----:B--2---:R-:W-:-:S04]  /*1e8a0*/  VIADD R2, R9, 0x1 ;  /* 0x0000000109027836 */ /* 0x004fc80000000000 */
[----:B---3--:R-:W-:Y:S01]  /*1e8b0*/  IMAD R2, R2, R8, RZ ;  /* 0x0000000802027224 */ /* 0x008fe200078e02ff */
[----:B------:R-:W-:Y:S02]  /*1e8c0*/  LOP3.LUT R8, RZ, R5, RZ, 0x33, !PT ;  /* 0x00000005ff087212 */ /* 0x000fe400078e33ff */
[----:B----4-:R-:W-:Y:S02]  /*1e8d0*/  LOP3.LUT R3, RZ, R7, RZ, 0x33, !PT ;  /* 0x00000007ff037212 */ /* 0x010fe400078e33ff */
        /* <DEDUP_REMOVED lines=44> */
.L_x_5923:
        /* <DEDUP_REMOVED lines=8> */
.L_x_6067:
[----:B------:R-:W-:Y:S05]  /*1ec20*/  BSYNC B3 ;  /* 0x0000000000037941 */ /* 0x000fea0003800000 */
.L_x_5924:
        /* <DEDUP_REMOVED lines=9> */
.L_x_5927:
[----:B------:R-:W-:Y:S05]  /*1ecc0*/  BSYNC B3 ;  /* 0x0000000000037941 */ /* 0x000fea0003800000 */
.L_x_5926:
        /* <DEDUP_REMOVED lines=12> */
.L_x_5928:
        /* <DEDUP_REMOVED lines=13> */
.L_x_6068:
[----:B------:R-:W-:Y:S05]  /*1ee60*/  BSYNC B3 ;  /* 0x0000000000037941 */ /* 0x000fea0003800000 */
.L_x_5929:
        /* <DEDUP_REMOVED lines=11> */
.L_x_5932:
[----:B------:R-:W-:Y:S05]  /*1ef20*/  BSYNC B3 ;  /* 0x0000000000037941 */ /* 0x000fea0003800000 */
.L_x_5931:
        /* <DEDUP_REMOVED lines=9> */
.L_x_5933:
        /* <DEDUP_REMOVED lines=15> */
.L_x_5934:
        /* <DEDUP_REMOVED lines=15> */
.L_x_5935:
        /* <DEDUP_REMOVED lines=15> */
.L_x_5936:
        /* <DEDUP_REMOVED lines=15> */
.L_x_5937:
        /* <DEDUP_REMOVED lines=15> */
.L_x_5938:
        /* <DEDUP_REMOVED lines=15> */
.L_x_5939:
        /* <DEDUP_REMOVED lines=15> */
.L_x_5940:
        /* <DEDUP_REMOVED lines=10> */
.L_x_5922:
[----:B------:R-:W-:Y:S05]  /*1f6f0*/  BSYNC B1 ;  /* 0x0000000000017941 */ /* 0x000fea0003800000 */
.L_x_5921:
[----:B------:R-:W2:Y:S02]  /*1f700*/  LDL.LU R5, [R1+0x30] ;  /* 0x0000300001057983 */ /* 0x000ea40000300800 */
[----:B--2---:R-:W-:-:S07]  /*1f710*/  VIADD R0, R5, 0xfffffffd ;  /* 0xfffffffd05007836 */ /* 0x004fce0000000000 */
.L_x_5920:
[----:B------:R-:W-:Y:S05]  /*1f720*/  BSYNC B2 ;  /* 0x0000000000027941 */ /* 0x000fea0003800000 */
.L_x_5919:
[----:B------:R-:W-:-:S05]  /*1f730*/  VIADD R8, R8, 0xfffffffe ;  /* 0xfffffffe08087836 */ /* 0x000fca0000000000 */
[----:B------:R-:W-:-:S13]  /*1f740*/  ISETP.NE.AND P0, PT, R8, R4, PT ;  /* 0x000000040800720c */ /* 0x000fda0003f05270 */
[----:B------:R-:W-:Y:S05]  /*1f750*/  @!P0 BRA `(.L_x_5918) ;  /* 0x0000001800d88947 */ /* 0x000fea0003800000 */
.L_x_5981:
        /* <DEDUP_REMOVED lines=35> */
.L_x_5943:
        /* <DEDUP_REMOVED lines=8> */
.L_x_6069:
[----:B------:R-:W-:Y:S05]  /*1fa10*/  BSYNC B2 ;  /* 0x0000000000027941 */ /* 0x000fea0003800000 */
.L_x_5944:
        /* <DEDUP_REMOVED lines=9> */
.L_x_5947:
[----:B------:R-:W-:Y:S05]  /*1fab0*/  BSYNC B2 ;  /* 0x0000000000027941 */ /* 0x000fea0003800000 */
.L_x_5946:
        /* <DEDUP_REMOVED lines=12> */
.L_x_5948:
        /* <DEDUP_REMOVED lines=13> */
.L_x_6070:
[----:B------:R-:W-:Y:S05]  /*1fc50*/  BSYNC B2 ;  /* 0x0000000000027941 */ /* 0x000fea0003800000 */
.L_x_5949:
        /* <DEDUP_REMOVED lines=11> */
.L_x_5952:
[----:B------:R-:W-:Y:S05]  /*1fd10*/  BSYNC B2 ;  /* 0x0000000000027941 */ /* 0x000fea0003800000 */
.L_x_5951:
        /* <DEDUP_REMOVED lines=9> */
.L_x_5953:
        /* <DEDUP_REMOVED lines=15> */
.L_x_5954:
        /* <DEDUP_REMOVED lines=15> */
.L_x_5955:
        /* <DEDUP_REMOVED lines=15> */
.L_x_5956:
        /* <DEDUP_REMOVED lines=15> */
.L_x_5957:
        /* <DEDUP_REMOVED lines=15> */
.L_x_5958:
        /* <DEDUP_REMOVED lines=15> */
.L_x_5959:
        /* <DEDUP_REMOVED lines=15> */
.L_x_5960:
        /* <DEDUP_REMOVED lines=10> */
.L_x_5942:
[----:B------:R-:W-:Y:S05]  /*204e0*/  BSYNC B1 ;  /* 0x0000000000017941 */ /* 0x000fea0003800000 */
.L_x_5941:
        /* <DEDUP_REMOVED lines=35> */
.L_x_5963:
        /* <DEDUP_REMOVED lines=8> */
.L_x_6071:
[----:B------:R-:W-:Y:S05]  /*207a0*/  BSYNC B2 ;  /* 0x0000000000027941 */ /* 0x000fea0003800000 */
.L_x_5964:
        /* <DEDUP_REMOVED lines=9> */
.L_x_5967:
[----:B------:R-:W-:Y:S05]  /*20840*/  BSYNC B2 ;  /* 0x0000000000027941 */ /* 0x000fea0003800000 */
.L_x_5966:
        /* <DEDUP_REMOVED lines=12> */
.L_x_5968:
        /* <DEDUP_REMOVED lines=13> */
.L_x_6072:
[----:B------:R-:W-:Y:S05]  /*209e0*/  BSYNC B2 ;  /* 0x0000000000027941 */ /* 0x000fea0003800000 */
.L_x_5969:
        /* <DEDUP_REMOVED lines=11> */
.L_x_5972:
[----:B------:R-:W-:Y:S05]  /*20aa0*/  BSYNC B2 ;  /* 0x0000000000027941 */ /* 0x000fea0003800000 */
.L_x_5971:
        /* <DEDUP_REMOVED lines=9> */
.L_x_5973:
        /* <DEDUP_REMOVED lines=15> */
.L_x_5974:
        /* <DEDUP_REMOVED lines=15> */
.L_x_5975:
        /* <DEDUP_REMOVED lines=15> */
.L_x_5976:
        /* <DEDUP_REMOVED lines=15> */
.L_x_5977:
        /* <DEDUP_REMOVED lines=15> */
.L_x_5978:
        /* <DEDUP_REMOVED lines=15> */
.L_x_5979:
        /* <DEDUP_REMOVED lines=15> */
.L_x_5980:
        /* <DEDUP_REMOVED lines=10> */
.L_x_5962:
[----:B------:R-:W-:Y:S05]  /*21270*/  BSYNC B1 ;  /* 0x0000000000017941 */ /* 0x000fea0003800000 */
.L_x_5961:
[----:B------:R-:W2:Y:S01]  /*21280*/  LDL R5, [R1+0x24] ;  /* 0x0000240001057983 */ /* 0x000ea20000100800 */
[----:B------:R-:W-:Y:S01]  /*21290*/  VIADD R0, R0, 0xfffffffe ;  /* 0xfffffffe00007836 */ /* 0x000fe20000000000 */
[----:B--2---:R-:W-:-:S13]  /*212a0*/  ISETP.GT.AND P0, PT, R6, R5, PT ;  /* 0x000000050600720c */ /* 0x004fda0003f04270 */
[----:B------:R-:W-:Y:S05]  /*212b0*/  @P0 BRA `(.L_x_5981) ;  /* 0xffffffe400280947 */ /* 0x000fea000383ffff */
.L_x_5918:
[----:B------:R-:W-:Y:S05]  /*212c0*/  BSYNC B0 ;  /* 0x0000000000007941 */ /* 0x000fea0003800000 */
.L_x_5917:
        /* <DEDUP_REMOVED lines=24> */
.L_x_5983:
[----:B------:R-:W-:Y:S05]  /*21450*/  BSYNC B0 ;  /* 0x0000000000007941 */ /* 0x000fea0003800000 */
.L_x_5982:
[----:B------:R-:W-:-:S07]  /*21460*/  SEL R19, R19, RZ, P0 ;  /* 0x000000ff13137207 */ /* 0x000fce0000000000 */
.L_x_5885:
[----:B------:R-:W-:Y:S05]  /*21470*/  BSYNC B7 ;  /* 0x0000000000077941 */ /* 0x000fea0003800000 */
.L_x_5883:
[----:B--2---:R-:W2:Y:S02]  /*21480*/  LDL R0, [R1+0x1c] ;  /* 0x00001c0001007983 */ /* 0x004ea40000100800 */
        /* <DEDUP_REMOVED lines=13> */
.L_x_5984:
[----:B------:R-:W2:Y:S01]  /*21560*/  S2R R16, SR_TID.X ;  /* 0x0000000000107919 */ /* 0x000ea20000002100 */
[----:B------:R-:W-:Y:S01]  /*21570*/  UMOV UR4, 0xffffffff ;  /* 0xffffffff00047882 */ /* 0x000fe20000000000 */
[----:B--2---:R-:W-:-:S04]  /*21580*/  LOP3.LUT R16, R16, 0x1f, RZ, 0xc0, !PT ;  /* 0x0000001f10107812 */ /* 0x004fc800078ec0ff */
[----:B------:R-:W-:Y:S01]  /*21590*/  ISETP.NE.AND P0, PT, R16, 0x1f, PT ;  /* 0x0000001f1000780c */ /* 0x000fe20003f05270 */
[----:B------:R-:W-:-:S12]  /*215a0*/  BRA.DIV UR4, `(.L_x_5986) ;  /* 0x0000002e04307947 */ /* 0x000fd8000b800000 */
[----:B-1----:R-:W2:Y:S01]  /*215b0*/  LDL.LU R2, [R1] ;  /* 0x0000000001027983 */ /* 0x002ea20000300800 */
        /* <DEDUP_REMOVED lines=15> */
[----:B------:R-:W-:Y:S01]  /*216b0*/  SHFL.IDX PT, R0, R10, 0x1, 0x1f ;  /* 0x00201f000a007f89 */ /* 0x000fe200000e0000 */
        /* <DEDUP_REMOVED lines=10> */
[----:B------:R-:W-:Y:S04]  /*21760*/  SHFL.IDX PT, R5, R10, RZ, 0x1f ;  /* 0x00001fff0a057589 */ /* 0x000fe800000e0000 */
        /* <DEDUP_REMOVED lines=13> */
.L_x_6082:
[----:B------:R-:W-:Y:S02]  /*21840*/  ULDC UR4, c[0x0][0xc38] ;  /* 0x00030e0000047ab9 */ /* 0x000fe40000000800 */
[----:B------:R-:W-:-:S04]  /*21850*/  IMAD.U32 R2, RZ, RZ, UR4 ;  /* 0x00000004ff027e24 */ /* 0x000fc8000f8e00ff */
[----:B-1----:R-:W-:-:S04]  /*21860*/  IMAD R9, R9, R2, RZ ;  /* 0x0000000209097224 */ /* 0x002fc800078e02ff */
[----:B------:R-:W-:-:S05]  /*21870*/  IMAD.IADD R0, R0, 0x1, R9 ;  /* 0x0000000100007824 */ /* 0x000fca00078e0209 */
[----:B------:R-:W-:-:S13]  /*21880*/  ISETP.GT.AND P6, PT, R0, R5, PT ;  /* 0x000000050000720c */ /* 0x000fda0003fc4270 */
[----:B------:R-:W-:Y:S05]  /*21890*/  @P6 BRA `(.L_x_5987) ;  /* 0x0000000000ac6947 */ /* 0x000fea0003800000 */
.L_x_5990:
        /* <DEDUP_REMOVED lines=37> */
.L_x_6090:
[----:B------:R-:W-:Y:S02]  /*21af0*/  ULDC UR4, c[0x0][0xc38] ;  /* 0x00030e0000047ab9 */ /* 0x000fe40000000800 */
[----:B------:R-:W-:-:S04]  /*21b00*/  IMAD.U32 R2, RZ, RZ, UR4 ;  /* 0x00000004ff027e24 */ /* 0x000fc8000f8e00ff */
[----:B-1----:R-:W-:-:S04]  /*21b10*/  IMAD R9, R9, R2, RZ ;  /* 0x0000000209097224 */ /* 0x002fc800078e02ff */
[----:B------:R-:W-:-:S05]  /*21b20*/  IMAD.IADD R0, R9, 0x1, R0 ;  /* 0x0000000109007824 */ /* 0x000fca00078e0200 */
[----:B------:R-:W-:-:S13]  /*21b30*/  ISETP.GT.AND P6, PT, R0, R5, PT ;  /* 0x000000050000720c */ /* 0x000fda0003fc4270 */
[----:B------:R-:W-:Y:S05]  /*21b40*/  @!P6 BRA `(.L_x_5990) ;  /* 0xfffffffc0054e947 */ /* 0x000fea000383ffff */
.L_x_5987:
        /* <DEDUP_REMOVED lines=12> */
.L_x_6095:
[----:B------:R-:W-:-:S13]  /*21c10*/  ISETP.NE.AND P0, PT, R0, RZ, PT ;  /* 0x000000ff0000720c */ /* 0x000fda0003f05270 */
[----:B------:R-:W-:Y:S05]  /*21c20*/  @!P0 BRA `(.L_x_5992) ;  /* 0x0000000000108947 */ /* 0x000fea0003800000 */
[----:B------:R-:W-:Y:S01]  /*21c30*/  UMOV UR4, 0xffffffff ;  /* 0xffffffff00047882 */ /* 0x000fe20000000000 */
[----:B-1----:R-:W-:Y:S02]  /*21c40*/  VIADD R7, R7, 0xffffffff ;  /* 0xffffffff07077836 */ /* 0x002fe40000000000 */
[----:B------:R-:W-:Y:S05]  /*21c50*/  BRA.DIV UR4, `(.L_x_5993) ;  /* 0x0000003204247947 */ /* 0x000fea000b800000 */
[----:B------:R3:W4:Y:S02]  /*21c60*/  SHFL.IDX PT, R8, R3, R7, 0x1f ;  /* 0x00001f0703087589 */ /* 0x00072400000e0000 */
.L_x_5992:
[----:B------:R-:W-:Y:S01]  /*21c70*/  ISETP.NE.AND P0, PT, R6, 0x1, PT ;  /* 0x000000010600780c */ /* 0x000fe20003f05270 */
[----:B----4-:R-:W-:-:S05]  /*21c80*/  IMAD R0, R8, R2, R9 ;  /* 0x0000000208007224 */ /* 0x010fca00078e0209 */
[----:B------:R4:W-:Y:S02]  /*21c90*/  STL [R1], R0 ;  /* 0x0000000001007387 */ /* 0x0009e40000100800 */
[----:B----4-:R-:W-:-:S05]  /*21ca0*/  IMAD.IADD R0, R5, 0x1, -R0 ;  /* 0x0000000105007824 */ /* 0x010fca00078e0a00 */
[----:B------:R-:W-:Y:S05]  /*21cb0*/  @!P0 BRA `(.L_x_5994) ;  /* 0x0000000000e48947 */ /* 0x000fea0003800000 */
[----:B------:R-:W-:-:S04]  /*21cc0*/  IABS R5, R4 ;  /* 0x0000000400057213 */ /* 0x000fc80000000000 */
[----:B-1-3--:R-:W1:Y:S08]  /*21cd0*/  I2F.RP R7, R5 ;  /* 0x0000000500077306 */ /* 0x00ae700000209400 */
[----:B-1----:R-:W1:Y:S02]  /*21ce0*/  MUFU.RCP R7, R7 ;  /* 0x0000000700077308 */ /* 0x002e640000001000 */
[----:B-1----:R-:W-:-:S06]  /*21cf0*/  VIADD R9, R7, 0xffffffe ;  /* 0x0ffffffe07097836 */ /* 0x002fcc0000000000 */
[----:B0-----:R-:W0:Y:S02]  /*21d00*/  F2I.FTZ.U32.TRUNC.NTZ R3, R9 ;  /* 0x0000000900037305 */ /* 0x001e24000021f000 */
        /* <DEDUP_REMOVED lines=52> */
.L_x_5994:
[----:B0--3--:R-:W3:Y:S01]  /*22050*/  LDL R3, [R1+0xc] ;  /* 0x00000c0001037983 */ /* 0x009ee20000100800 */
[----:B-1----:R-:W3:Y:S02]  /*22060*/  LDC.64 R6, c[0x0][0xc90] ;  /* 0x00032400ff067b82 */ /* 0x002ee40000000a00 */
[----:B---3--:R-:W-:-:S05]  /*22070*/  IMAD.WIDE R6, R3, 0x4, R6 ;  /* 0x0000000403067825 */ /* 0x008fca00078e0206 */
[----:B------:R-:W3:Y:S02]  /*22080*/  LDG.E R3, desc[UR42][R6.64] ;  /* 0x0000002a06037981 */ /* 0x000ee4000c1e1900 */
[----:B---3--:R-:W-:-:S05]  /*22090*/  IMAD R5, R4, R3, RZ ;  /* 0x0000000304057224 */ /* 0x008fca00078e02ff */
        /* <DEDUP_REMOVED lines=58> */
.L_x_5995:
[----:B------:R-:W-:-:S05]  /*22440*/  LOP3.LUT R3, RZ, R0, RZ, 0x33, !PT ;  /* 0x00000000ff037212 */ /* 0x000fca00078e33ff */
[----:B------:R-:W-:-:S05]  /*22450*/  IMAD.IADD R0, R4, 0x1, R3 ;  /* 0x0000000104007824 */ /* 0x000fca00078e0203 */
[----:B------:R3:W-:Y:S01]  /*22460*/  STL [R1+0x4], R0 ;  /* 0x0000040001007387 */ /* 0x0007e20000100800 */
[----:B------:R-:W-:Y:S05]  /*22470*/  BRA `(.L_x_5996) ;  /* 0x0000000000287947 */ /* 0x000fea0003800000 */
.L_x_5988:
        /* <DEDUP_REMOVED lines=10> */
.L_x_5996:
[----:B0-----:R-:W4:Y:S04]  /*22520*/  LDL R3, [R1+0x8] ;  /* 0x0000080001037983 */ /* 0x001f280000100800 */
[----:B-1----:R-:W5:Y:S04]  /*22530*/  LDL R2, [R1+0xc] ;  /* 0x00000c0001027983 */ /* 0x002f680000100800 */
[----:B------:R-:W2:Y:S04]  /*22540*/  LDL R5, [R1+0x4] ;  /* 0x0000040001057983 */ /* 0x000ea80000100800 */
[----:B------:R-:W2:Y:S01]  /*22550*/  LDL R4, [R1] ;  /* 0x0000000001047983 */ /* 0x000ea20000100800 */
[----:B---3--:R-:W0:Y:S01]  /*22560*/  S2R R0, SR_TID.X ;  /* 0x0000000000007919 */ /* 0x008e220000002100 */
[----:B------:R-:W-:Y:S05]  /*22570*/  WARPSYNC.ALL ;  /* 0x0000000000007948 */ /* 0x000fea0003800000 */
[----:B0-----:R-:W-:Y:S01]  /*22580*/  LOP3.LUT R0, R0, 0x1f, RZ, 0xc0, !PT ;  /* 0x0000001f00007812 */ /* 0x001fe200078ec0ff */
[----:B------:R-:W-:Y:S03]  /*22590*/  BAR.SYNC.DEFER_BLOCKING 0x4, 0x180 ;  /* 0x0106000000007b1d */ /* 0x000fe60000010000 */
[----:B------:R-:W-:-:S13]  /*225a0*/  ISETP.NE.AND P0, PT, R0, RZ, PT ;  /* 0x000000ff0000720c */ /* 0x000fda0003f05270 */
[----:B------:R-:W-:Y:S01]  /*225b0*/  @!P0 MOV R0, 0x400 ;  /* 0x0000040000008802 */ /* 0x000fe20000000f00 */
[----:B----4-:R-:W-:Y:S02]  /*225c0*/  IMAD.MOV.U32 R6, RZ, RZ, R3 ;  /* 0x000000ffff067224 */ /* 0x010fe400078e0003 */
[----:B------:R-:W0:Y:S01]  /*225d0*/  @!P0 S2R R3, SR_CgaCtaId ;  /* 0x0000000000038919 */ /* 0x000e220000008800 */
[----:B-----5:R-:W-:Y:S01]  /*225e0*/  IMAD.MOV.U32 R7, RZ, RZ, R2 ;  /* 0x000000ffff077224 */ /* 0x020fe200078e0002 */
[----:B0-----:R-:W-:-:S05]  /*225f0*/  @!P0 LEA R18, R3, R0, 0x18 ;  /* 0x0000000003128211 */ /* 0x001fca00078ec0ff */
[----:B--2---:R0:W-:Y:S01]  /*22600*/  @!P0 STS.128 [R18+0x28cd0], R4 ;  /* 0x028cd00412008388 */ /* 0x0041e20000000c00 */
[----:B------:R-:W-:Y:S06]  /*22610*/  BAR.ARV 0x5, 0x180 ;  /* 0x0146000000007b1d */ /* 0x000fec0000002000 */
.L_x_5985:
[----:B------:R-:W2:Y:S01]  /*22620*/  LDL R0, [R1+0xc] ;  /* 0x00000c0001007983 */ /* 0x000ea20000100800 */
[----:B------:R-:W-:Y:S02]  /*22630*/  ULDC UR4, c[0x0][0xc3c] ;  /* 0x00030f0000047ab9 */ /* 0x000fe40000000800 */
[----:B--2---:R-:W-:-:S13]  /*22640*/  ISETP.GE.AND P0, PT, R0, UR4, PT ;  /* 0x0000000400007c0c */ /* 0x004fda000bf06270 */
[----:B------:R-:W-:Y:S05]  /*22650*/  @!P0 BRA `(.L_x_5997) ;  /* 0xffffff7400208947 */ /* 0x000fea000383ffff */
[----:B------:R-:W-:Y:S05]  /*22660*/  BSYNC B8 ;  /* 0x0000000000087941 */ /* 0x000fea0003800000 */
.L_x_5813:
        /* <DEDUP_REMOVED lines=12> */
.L_x_6098:
[----:B------:R-:W-:Y:S05]  /*22730*/  BSYNC B0 ;  /* 0x0000000000007941 */ /* 0x000fea0003800000 */
.L_x_5998:
[----:B------:R-:W-:-:S03]  /*22740*/  UMOV UR4, 0xffffffff ;  /* 0xffffffff00047882 */ /* 0x000fc60000000000 */
[----:B------:R-:W-:Y:S05]  /*22750*/  BRA.DIV UR4, `(.L_x_6000) ;  /* 0x0000002604a47947 */ /* 0x000fea000b800000 */
[----:B------:R-:W1:Y:S02]  /*22760*/  S2R R2, SR_TID.X ;  /* 0x0000000000027919 */ /* 0x000e640000002100 */
[----:B-1----:R-:W-:-:S04]  /*22770*/  SHF.R.U32.HI R2, RZ, 0x5, R2 ;  /* 0x00000005ff027819 */ /* 0x002fc80000011602 */
[----:B------:R-:W-:-:S05]  /*22780*/  LOP3.LUT R2, R2, 0x3, RZ, 0xc0, !PT ;  /* 0x0000000302027812 */ /* 0x000fca00078ec0ff */
[----:B------:R1:W2:Y:S02]  /*22790*/  SHFL.IDX PT, R14, R2, RZ, 0x1f ;  /* 0x00001fff020e7589 */ /* 0x0002a400000e0000 */
.L_x_6101:
[----:B--2---:R-:W-:-:S13]  /*227a0*/  ISETP.NE.AND P0, PT, R14, RZ, PT ;  /* 0x000000ff0e00720c */ /* 0x004fda0003f05270 */
[----:B------:R-:W-:Y:S05]  /*227b0*/  @P0 BRA `(.L_x_5585) ;  /* 0x00000000008c0947 */ /* 0x000fea0003800000 */
[----:B------:R-:W-:-:S03]  /*227c0*/  UMOV UR4, 0xffffffff ;  /* 0xffffffff00047882 */ /* 0x000fc60000000000 */
[----:B------:R-:W-:Y:S05]  /*227d0*/  BRA.DIV UR4, `(.L_x_6001) ;  /* 0x0000002604b87947 */ /* 0x000fea000b800000 */
[----:B------:R-:W-:-:S13]  /*227e0*/  ELECT P6, URZ, PT ;  /* 0x00000000003f782f */ /* 0x000fda00038c0000 */
.L_x_6104:
[----:B------:R-:W-:Y:S05]  /*227f0*/  @!P6 BRA `(.L_x_5585) ;  /* 0x00000000007ce947 */ /* 0x000fea0003800000 */
[----:B------:R-:W-:-:S06]  /*22800*/  ULOP3.LUT UR4, UR36, 0x2, URZ, 0xfc, !UPT ;  /* 0x0000000224047892 */ /* 0x000fcc000f8efc3f */
[----:B-1----:R-:W-:-:S05]  /*22810*/  IMAD.U32 R2, RZ, RZ, UR4 ;  /* 0x00000004ff027e24 */ /* 0x002fca000f8e00ff */
[----:B------:R-:W-:-:S13]  /*22820*/  ISETP.NE.AND P2, PT, R2, 0x3, PT ;  /* 0x000000030200780c */ /* 0x000fda0003f45270 */
[----:B------:R-:W-:Y:S05]  /*22830*/  @!P2 BRA `(.L_x_6002) ;  /* 0x000000000004a947 */ /* 0x000fea0003800000 */
[----:B------:R-:W-:Y:S01]  /*22840*/  BPT.TRAP 0x1 ;  /* 0x000000040000795c */ /* 0x000fe20000300000 */
.L_x_6002:
        /* <DEDUP_REMOVED lines=13> */
.L_x_6105:
[----:B------:R-:W1:Y:S02]  /*22920*/  SYNCS.PHASECHK.TRANS64.TRYWAIT P0, [R7+URZ], R2 ;  /* 0x00000002070075a7 */ /* 0x000e64000800017f */
[----:B-1----:R-:W-:Y:S05]  /*22930*/  @!P0 BRA `(.L_x_6004) ;  /* 0x0000002400948947 */ /* 0x002fea0003800000 */
.L_x_6106:
[----:B------:R-:W-:Y:S05]  /*22940*/  @!P2 BRA `(.L_x_6005) ;  /* 0x000000000004a947 */ /* 0x000fea0003800000 */
[----:B------:R-:W-:Y:S01]  /*22950*/  BPT.TRAP 0x1 ;  /* 0x000000040000795c */ /* 0x000fe20000300000 */
.L_x_6005:
[----:B------:R-:W-:-:S04]  /*22960*/  VIADD R0, R0, 0x28c60 ;  /* 0x00028c6000007836 */ /* 0x000fc80000000000 */
[----:B------:R-:W-:-:S04]  /*22970*/  IMAD R4, R19, 0x8, R0 ;  /* 0x0000000813047824 */ /* 0x000fc800078e0200 */
[----:B------:R-:W2:Y:S02]  /*22980*/  SYNCS.PHASECHK.TRANS64.TRYWAIT P0, [R4+URZ], R5 ;  /* 0x00000005040075a7 */ /* 0x000ea4000800017f */
[----:B--2---:R-:W-:Y:S05]  /*22990*/  @!P0 BRA `(.L_x_6006) ;  /* 0x0000002400908947 */ /* 0x004fea0003800000 */
.L_x_6107:
[----:B------:R-:W-:-:S07]  /*229a0*/  IMAD R3, R3, 0x8, R0 ;  /* 0x0000000803037824 */ /* 0x000fce00078e0200 */
.L_x_6007:
[----:B----4-:R4:W0:Y:S02]  /*229b0*/  SYNCS.PHASECHK.TRANS64.TRYWAIT P0, [R3+URZ], R2 ;  /* 0x00000002030075a7 */ /* 0x010824000800017f */
[----:B0-----:R-:W-:Y:S05]  /*229c0*/  @!P0 NANOSLEEP.SYNCS 0x989680 ;  /* 0x009896800000895d */ /* 0x001fea0003900000 */
[----:B------:R-:W0:Y:S02]  /*229d0*/  @!P0 SYNCS.PHASECHK.TRANS64 P0, [R3+URZ], R2 ;  /* 0x00000002030085a7 */ /* 0x000e24000800007f */
[----:B0-----:R-:W-:Y:S05]  /*229e0*/  @!P0 BRA `(.L_x_6007) ;  /* 0xfffffffc00f08947 */ /* 0x001fea000383ffff */
.L_x_5585:
[----:B------:R-:W-:Y:S05]  /*229f0*/  BSYNC B9 ;  /* 0x0000000000097941 */ /* 0x000fea0003800000 */
.L_x_5582:
[----:B------:R-:W-:Y:S05]  /*22a00*/  EXIT ;  /* 0x000000000000794d */ /* 0x000fea0003800000 */
.L_x_5611:
[----:B0-----:R0:W1:Y:S02]  /*22a10*/  SYNCS.PHASECHK.TRANS64.TRYWAIT P5, [R74+URZ+0x28c90], R75 ;  /* 0x028c904b4a0075a7 */ /* 0x00106400080a017f */
[----:B-1----:R-:W-:Y:S05]  /*22a20*/  @!P5 NANOSLEEP.SYNCS 0x989680 ;  /* 0x009896800000d95d */ /* 0x002fea0003900000 */
[----:B------:R-:W1:Y:S02]  /*22a30*/  @!P5 SYNCS.PHASECHK.TRANS64 P5, [R74+URZ+0x28c90], R75 ;  /* 0x028c904b4a00d5a7 */ /* 0x000e6400080a007f */
[----:B-1----:R-:W-:Y:S05]  /*22a40*/  @!P5 BRA `(.L_x_5611) ;  /* 0xfffffffc00f0d947 */ /* 0x002fea000383ffff */
[----:B------:R-:W-:Y:S05]  /*22a50*/  BRA `(.L_x_6008) ;  /* 0xfffffe04007c7947 */ /* 0x000fea000383ffff */
.L_x_5621:
[----:B-1----:R1:W2:Y:S02]  /*22a60*/  SYNCS.PHASECHK.TRANS64.TRYWAIT P5, [R74+URZ+0x28c90], R75 ;  /* 0x028c904b4a0075a7 */ /* 0x0022a400080a017f */
[----:B--2---:R-:W-:Y:S05]  /*22a70*/  @!P5 NANOSLEEP.SYNCS 0x989680 ;  /* 0x009896800000d95d */ /* 0x004fea0003900000 */
[----:B------:R-:W2:Y:S02]  /*22a80*/  @!P5 SYNCS.PHASECHK.TRANS64 P5, [R74+URZ+0x28c90], R75 ;  /* 0x028c904b4a00d5a7 */ /* 0x000ea400080a007f */
[----:B--2---:R-:W-:Y:S05]  /*22a90*/  @!P5 BRA `(.L_x_5621) ;  /* 0xfffffffc00f0d947 */ /* 0x004fea000383ffff */
[----:B------:R-:W-:Y:S05]  /*22aa0*/  BRA `(.L_x_6009) ;  /* 0xfffffe0c00d87947 */ /* 0x000fea000383ffff */
.L_x_5626:
[----:B0-----:R0:W1:Y:S02]  /*22ab0*/  SYNCS.PHASECHK.TRANS64.TRYWAIT P5, [R74+URZ+0x28c90], R75 ;  /* 0x028c904b4a0075a7 */ /* 0x00106400080a017f */
[----:B-1----:R-:W-:Y:S05]  /*22ac0*/  @!P5 NANOSLEEP.SYNCS 0x989680 ;  /* 0x009896800000d95d */ /* 0x002fea0003900000 */
[----:B------:R-:W1:Y:S02]  /*22ad0*/  @!P5 SYNCS.PHASECHK.TRANS64 P5, [R74+URZ+0x28c90], R75 ;  /* 0x028c904b4a00d5a7 */ /* 0x000e6400080a007f */
[----:B-1----:R-:W-:Y:S05]  /*22ae0*/  @!P5 BRA `(.L_x_5626) ;  /* 0xfffffffc00f0d947 */ /* 0x002fea000383ffff */
[----:B------:R-:W-:Y:S05]  /*22af0*/  BRA `(.L_x_6010) ;  /* 0xfffffe1400f47947 */ /* 0x000fea000383ffff */
.L_x_5630:
[----:B------:R0:W0:Y:S02]  /*22b00*/  SYNCS.PHASECHK.TRANS64.TRYWAIT P0, [R74+URZ+0x28cb0], R75 ;  /* 0x028cb04b4a0075a7 */ /* 0x000024000800017f */
[----:B0-----:R-:W-:Y:S05]  /*22b10*/  @!P0 NANOSLEEP.SYNCS 0x989680 ;  /* 0x009896800000895d */ /* 0x001fea0003900000 */
[----:B------:R-:W0:Y:S02]  /*22b20*/  @!P0 SYNCS.PHASECHK.TRANS64 P0, [R74+URZ+0x28cb0], R75 ;  /* 0x028cb04b4a0085a7 */ /* 0x000e24000800007f */
[----:B0-----:R-:W-:Y:S05]  /*22b30*/  @!P0 BRA `(.L_x_5630) ;  /* 0xfffffffc00f08947 */ /* 0x001fea000383ffff */
[----:B------:R-:W-:Y:S05]  /*22b40*/  BRA `(.L_x_6011) ;  /* 0xfffffe18006c7947 */ /* 0x000fea000383ffff */
.L_x_5651:
[----:B0-----:R0:W1:Y:S02]  /*22b50*/  SYNCS.PHASECHK.TRANS64.TRYWAIT P1, [R9+URZ+0x28c50], R10 ;  /* 0x028c500a090075a7 */ /* 0x001064000802017f */
[----:B-1----:R-:W-:Y:S05]  /*22b60*/  @!P1 NANOSLEEP.SYNCS 0x989680 ;  /* 0x009896800000995d */ /* 0x002fea0003900000 */
[----:B------:R-:W1:Y:S02]  /*22b70*/  @!P1 SYNCS.PHASECHK.TRANS64 P1, [R9+URZ+0x28c50], R10 ;  /* 0x028c500a090095a7 */ /* 0x000e64000802007f */
[----:B-1----:R-:W-:Y:S05]  /*22b80*/  @!P1 BRA `(.L_x_5651) ;  /* 0xfffffffc00f09947 */ /* 0x002fea000383ffff */
[----:B------:R-:W-:Y:S05]  /*22b90*/  BRA `(.L_x_6012) ;  /* 0xfffffe2c00247947 */ /* 0x000fea000383ffff */
.L_x_5658:
[----:B-1----:R1:W2:Y:S02]  /*22ba0*/  SYNCS.PHASECHK.TRANS64.TRYWAIT P2, [R21+URZ+0x28c50], R8 ;  /* 0x028c5008150075a7 */ /* 0x0022a4000804017f */
[----:B--2---:R-:W-:Y:S05]  /*22bb0*/  @!P2 NANOSLEEP.SYNCS 0x989680 ;  /* 0x009896800000a95d */ /* 0x004fea0003900000 */
[----:B------:R-:W2:Y:S02]  /*22bc0*/  @!P2 SYNCS.PHASECHK.TRANS64 P2, [R21+URZ+0x28c50], R8 ;  /* 0x028c50081500a5a7 */ /* 0x000ea4000804007f */
[----:B--2---:R-:W-:Y:S05]  /*22bd0*/  @!P2 BRA `(.L_x_5658) ;  /* 0xfffffffc00f0a947 */ /* 0x004fea000383ffff */
[----:B------:R-:W-:Y:S05]  /*22be0*/  BRA `(.L_x_5657) ;  /* 0xfffffe3800547947 */ /* 0x000fea000383ffff */
.L_x_5681:
        /* <DEDUP_REMOVED lines=8> */
.L_x_6014:
[----:B------:R-:W-:Y:S05]  /*22c70*/  BSYNC B1 ;  /* 0x0000000000017941 */ /* 0x000fea0003800000 */
.L_x_6013:
        /* <DEDUP_REMOVED lines=8> */
.L_x_6015:
[----:B------:R-:W-:Y:S02]  /*22d00*/  IMAD.MOV.U32 R13, RZ, RZ, R7 ;  /* 0x000000ffff0d7224 */ /* 0x000fe400078e0007 */
[----:B------:R-:W-:-:S07]  /*22d10*/  IMAD.MOV.U32 R0, RZ, RZ, R14 ;  /* 0x000000ffff007224 */ /* 0x000fce00078e000e */
[----:B------:R-:W-:Y:S05]  /*22d20*/  WARPSYNC.COLLECTIVE R15, `(.L_x_6016) ;  /* 0x000000000f087348 */ /* 0x000fea0003c00000 */
[----:B------:R0:W1:Y:S02]  /*22d30*/  SHFL.IDX P6, R14, R13, R12, R11 ;  /* 0x0000000c0d0e7389 */ /* 0x00006400000c000b */
[----:B01----:R-:W-:Y:S01]  /*22d40*/  ENDCOLLECTIVE ;  /* 0x000000000000791b */ /* 0x003fe20003800000 */
.L_x_6016:
[----:B------:R-:W-:Y:S02]  /*22d50*/  IMAD.MOV.U32 R13, RZ, RZ, R30 ;  /* 0x000000ffff0d7224 */ /* 0x000fe400078e001e */
[----:B------:R-:W-:-:S07]  /*22d60*/  IMAD.MOV.U32 R5, RZ, RZ, R14 ;  /* 0x000000ffff057224 */ /* 0x000fce00078e000e */
[----:B------:R-:W-:Y:S05]  /*22d70*/  WARPSYNC.COLLECTIVE R15, `(.L_x_6017) ;  /* 0x000000000f087348 */ /* 0x000fea0003c00000 */
[----:B------:R0:W1:Y:S02]  /*22d80*/  SHFL.IDX P6, R14, R13, R12, R11 ;  /* 0x0000000c0d0e7389 */ /* 0x00006400000c000b */
[----:B01----:R-:W-:Y:S01]  /*22d90*/  ENDCOLLECTIVE ;  /* 0x000000000000791b */ /* 0x003fe20003800000 */
.L_x_6017:
[----:B------:R-:W-:Y:S05]  /*22da0*/  BRA `(.L_x_6018) ;  /* 0xfffffe5400887947 */ /* 0x000fea000383ffff */
.L_x_5684:
[----:B------:R-:W-:Y:S01]  /*22db0*/  BSSY B1, `(.L_x_6019) ;  /* 0x0000008000017945 */ /* 0x000fe20003800000 */
[----:B------:R-:W-:Y:S02]  /*22dc0*/  IMAD.MOV.U32 R13, RZ, RZ, R6 ;  /* 0x000000ffff0d7224 */ /* 0x000fe400078e0006 */
[----:B------:R-:W-:Y:S02]  /*22dd0*/  IMAD.MOV.U32 R12, RZ, RZ, 0x1 ;  /* 0x00000001ff0c7424 */ /* 0x000fe400078e00ff */
[----:B------:R-:W-:Y:S02]  /*22de0*/  IMAD.MOV.U32 R11, RZ, RZ, 0x1c1f ;  /* 0x00001c1fff0b7424 */ /* 0x000fe400078e00ff */
[----:B------:R-:W-:-:S07]  /*22df0*/  IMAD.MOV.U32 R15, RZ, RZ, -0x1 ;  /* 0xffffffffff0f7424 */ /* 0x000fce00078e00ff */
[----:B0---4-:R-:W-:Y:S05]  /*22e00*/  WARPSYNC.COLLECTIVE R15, `(.L_x_6020) ;  /* 0x000000000f087348 */ /* 0x011fea0003c00000 */
[----:B----4-:R1:W2:Y:S02]  /*22e10*/  SHFL.IDX P6, R14, R13, R12, R11 ;  /* 0x0000000c0d0e7389 */ /* 0x0102a400000c000b */
[----:B012---:R-:W-:Y:S01]  /*22e20*/  ENDCOLLECTIVE ;  /* 0x000000000000791b */ /* 0x007fe20003800000 */
.L_x_6020:
[----:B------:R-:W-:Y:S05]  /*22e30*/  BSYNC B1 ;  /* 0x0000000000017941 */ /* 0x000fea0003800000 */
.L_x_6019:
        /* <DEDUP_REMOVED lines=8> */
.L_x_6021:
[----:B------:R-:W-:Y:S02]  /*22ec0*/  IMAD.MOV.U32 R13, RZ, RZ, R7 ;  /* 0x000000ffff0d7224 */ /* 0x000fe400078e0007 */
[----:B------:R-:W-:-:S07]  /*22ed0*/  IMAD.MOV.U32 R4, RZ, RZ, R14 ;  /* 0x000000ffff047224 */ /* 0x000fce00078e000e */
[----:B------:R-:W-:Y:S05]  /*22ee0*/  WARPSYNC.COLLECTIVE R15, `(.L_x_6022) ;  /* 0x000000000f087348 */ /* 0x000fea0003c00000 */
[----:B------:R0:W1:Y:S02]  /*22ef0*/  SHFL.IDX P6, R14, R13, R12, R11 ;  /* 0x0000000c0d0e7389 */ /* 0x00006400000c000b */
[----:B01----:R-:W-:Y:S01]  /*22f00*/  ENDCOLLECTIVE ;  /* 0x000000000000791b */ /* 0x003fe20003800000 */
.L_x_6022:
[----:B------:R-:W-:Y:S02]  /*22f10*/  IMAD.MOV.U32 R13, RZ, RZ, R30 ;  /* 0x000000ffff0d7224 */ /* 0x000fe400078e001e */
[----:B------:R-:W-:-:S07]  /*22f20*/  IMAD.MOV.U32 R7, RZ, RZ, R14 ;  /* 0x000000ffff077224 */ /* 0x000fce00078e000e */
[----:B------:R-:W-:Y:S05]  /*22f30*/  WARPSYNC.COLLECTIVE R15, `(.L_x_6023) ;  /* 0x000000000f087348 */ /* 0x000fea0003c00000 */
[----:B------:R0:W1:Y:S02]  /*22f40*/  SHFL.IDX P6, R14, R13, R12, R11 ;  /* 0x0000000c0d0e7389 */ /* 0x00006400000c000b */
[----:B01----:R-:W-:Y:S01]  /*22f50*/  ENDCOLLECTIVE ;  /* 0x000000000000791b */ /* 0x003fe20003800000 */
.L_x_6023:
[----:B------:R-:W-:Y:S01]  /*22f60*/  IMAD.MOV.U32 R0, RZ, RZ, R14 ;  /* 0x000000ffff007224 */ /* 0x000fe200078e000e */
[----:B------:R-:W-:Y:S06]  /*22f70*/  BRA `(.L_x_6024) ;  /* 0xfffffe5400e47947 */ /* 0x000fec000383ffff */
.L_x_5688:
[----:B0-----:R0:W1:Y:S02]  /*22f80*/  SYNCS.PHASECHK.TRANS64.TRYWAIT P0, [R2+URZ+0x28c00], R35 ;  /* 0x028c0023020075a7 */ /* 0x001064000800017f */
[----:B-1----:R-:W-:Y:S05]  /*22f90*/  @!P0 NANOSLEEP.SYNCS 0x989680 ;  /* 0x009896800000895d */ /* 0x002fea0003900000 */
[----:B------:R-:W1:Y:S02]  /*22fa0*/  @!P0 SYNCS.PHASECHK.TRANS64 P0, [R2+URZ+0x28c00], R35 ;  /* 0x028c0023020085a7 */ /* 0x000e64000800007f */
[----:B-1----:R-:W-:Y:S05]  /*22fb0*/  @!P0 BRA `(.L_x_5688) ;  /* 0xfffffffc00f08947 */ /* 0x002fea000383ffff */
[----:B------:R-:W-:Y:S05]  /*22fc0*/  BRA `(.L_x_6025) ;  /* 0xfffffe5800c87947 */ /* 0x000fea000383ffff */
.L_x_5696:
        /* <DEDUP_REMOVED lines=8> */
.L_x_6027:
[----:B------:R-:W-:Y:S05]  /*23050*/  BSYNC B1 ;  /* 0x0000000000017941 */ /* 0x000fea0003800000 */
.L_x_6026:
        /* <DEDUP_REMOVED lines=8> */
.L_x_6028:
[----:B------:R-:W-:Y:S02]  /*230e0*/  IMAD.MOV.U32 R13, RZ, RZ, R7 ;  /* 0x000000ffff0d7224 */ /* 0x000fe400078e0007 */
[----:B------:R-:W-:-:S07]  /*230f0*/  IMAD.MOV.U32 R0, RZ, RZ, R14 ;  /* 0x000000ffff007224 */ /* 0x000fce00078e000e */
[----:B------:R-:W-:Y:S05]  /*23100*/  WARPSYNC.COLLECTIVE R15, `(.L_x_6029) ;  /* 0x000000000f087348 */ /* 0x000fea0003c00000 */
[----:B------:R0:W1:Y:S02]  /*23110*/  SHFL.IDX P6, R14, R13, R12, R11 ;  /* 0x0000000c0d0e7389 */ /* 0x00006400000c000b */
[----:B01----:R-:W-:Y:S01]  /*23120*/  ENDCOLLECTIVE ;  /* 0x000000000000791b */ /* 0x003fe20003800000 */
.L_x_6029:
[----:B------:R-:W-:Y:S02]  /*23130*/  IMAD.MOV.U32 R10, RZ, RZ, R0 ;  /* 0x000000ffff0a7224 */ /* 0x000fe400078e0000 */
[----:B------:R-:W-:Y:S02]  /*23140*/  IMAD.MOV.U32 R13, RZ, RZ, R9 ;  /* 0x000000ffff0d7224 */ /* 0x000fe400078e0009 */
[----:B------:R-:W-:-:S07]  /*23150*/  IMAD.MOV.U32 R5, RZ, RZ, R14 ;  /* 0x000000ffff057224 */ /* 0x000fce00078e000e */
[----:B------:R-:W-:Y:S05]  /*23160*/  WARPSYNC.COLLECTIVE R15, `(.L_x_6030) ;  /* 0x000000000f087348 */ /* 0x000fea0003c00000 */
[----:B------:R0:W1:Y:S02]  /*23170*/  SHFL.IDX P6, R14, R13, R12, R11 ;  /* 0x0000000c0d0e7389 */ /* 0x00006400000c000b */
[----:B01----:R-:W-:Y:S01]  /*23180*/  ENDCOLLECTIVE ;  /* 0x000000000000791b */ /* 0x003fe20003800000 */
.L_x_6030:
[----:B------:R-:W-:Y:S01]  /*23190*/  IMAD.MOV.U32 R11, RZ, RZ, R3 ;  /* 0x000000ffff0b7224 */ /* 0x000fe200078e0003 */
[----:B------:R-:W-:Y:S06]  /*231a0*/  BRA `(.L_x_6031) ;  /* 0xfffffe6400dc7947 */ /* 0x000fec000383ffff */
.L_x_5699:
[----:B------:R-:W-:Y:S01]  /*231b0*/  BSSY B1, `(.L_x_6032) ;  /* 0x0000008000017945 */ /* 0x000fe20003800000 */
[----:B------:R-:W-:Y:S02]  /*231c0*/  IMAD.MOV.U32 R13, RZ, RZ, R8 ;  /* 0x000000ffff0d7224 */ /* 0x000fe400078e0008 */
[----:B------:R-:W-:Y:S02]  /*231d0*/  IMAD.MOV.U32 R12, RZ, RZ, 0x1 ;  /* 0x00000001ff0c7424 */ /* 0x000fe400078e00ff */
[----:B0-----:R-:W-:Y:S02]  /*231e0*/  IMAD.MOV.U32 R11, RZ, RZ, 0x1c1f ;  /* 0x00001c1fff0b7424 */ /* 0x001fe400078e00ff */
[----:B------:R-:W-:-:S07]  /*231f0*/  IMAD.MOV.U32 R15, RZ, RZ, -0x1 ;  /* 0xffffffffff0f7424 */ /* 0x000fce00078e00ff */
[----:B----4-:R-:W-:Y:S05]  /*23200*/  WARPSYNC.COLLECTIVE R15, `(.L_x_6033) ;  /* 0x000000000f087348 */ /* 0x010fea0003c00000 */
[----:B----4-:R0:W1:Y:S02]  /*23210*/  SHFL.IDX P6, R14, R13, R12, R11 ;  /* 0x0000000c0d0e7389 */ /* 0x01006400000c000b */
[----:B01----:R-:W-:Y:S01]  /*23220*/  ENDCOLLECTIVE ;  /* 0x000000000000791b */ /* 0x003fe20003800000 */
.L_x_6033:
[----:B------:R-:W-:Y:S05]  /*23230*/  BSYNC B1 ;  /* 0x0000000000017941 */ /* 0x000fea0003800000 */
.L_x_6032:
        /* <DEDUP_REMOVED lines=8> */
.L_x_6034:
[----:B------:R-:W-:Y:S02]  /*232c0*/  IMAD.MOV.U32 R13, RZ, RZ, R7 ;  /* 0x000000ffff0d7224 */ /* 0x000fe400078e0007 */
[----:B------:R-:W-:-:S07]  /*232d0*/  IMAD.MOV.U32 R0, RZ, RZ, R14 ;  /* 0x000000ffff007224 */ /* 0x000fce00078e000e */
[----:B------:R-:W-:Y:S05]  /*232e0*/  WARPSYNC.COLLECTIVE R15, `(.L_x_6035) ;  /* 0x000000000f087348 */ /* 0x000fea0003c00000 */
[----:B------:R0:W1:Y:S02]  /*232f0*/  SHFL.IDX P6, R14, R13, R12, R11 ;  /* 0x0000000c0d0e7389 */ /* 0x00006400000c000b */
[----:B01----:R-:W-:Y:S01]  /*23300*/  ENDCOLLECTIVE ;  /* 0x000000000000791b */ /* 0x003fe20003800000 */
.L_x_6035:
[----:B------:R-:W-:Y:S02]  /*23310*/  IMAD.MOV.U32 R13, RZ, RZ, R9 ;  /* 0x000000ffff0d7224 */ /* 0x000fe400078e0009 */
[----:B------:R-:W-:-:S07]  /*23320*/  IMAD.MOV.U32 R7, RZ, RZ, R14 ;  /* 0x000000ffff077224 */ /* 0x000fce00078e000e */
[----:B------:R-:W-:Y:S05]  /*23330*/  WARPSYNC.COLLECTIVE R15, `(.L_x_6036) ;  /* 0x000000000f087348 */ /* 0x000fea0003c00000 */
[----:B------:R0:W1:Y:S02]  /*23340*/  SHFL.IDX P6, R14, R13, R12, R11 ;  /* 0x0000000c0d0e7389 */ /* 0x00006400000c000b */
[----:B01----:R-:W-:Y:S01]  /*23350*/  ENDCOLLECTIVE ;  /* 0x000000000000791b */ /* 0x003fe20003800000 */
.L_x_6036:
[----:B------:R-:W-:Y:S02]  /*23360*/  IMAD.MOV.U32 R12, RZ, RZ, R0 ;  /* 0x000000ffff0c7224 */ /* 0x000fe400078e0000 */
[----:B------:R-:W-:Y:S01]  /*23370*/  IMAD.MOV.U32 R13, RZ, RZ, R3 ;  /* 0x000000ffff0d7224 */ /* 0x000fe200078e0003 */
[----:B------:R-:W-:Y:S06]  /*23380*/  BRA `(.L_x_6037) ;  /* 0xfffffe6800047947 */ /* 0x000fec000383ffff */
.L_x_5703:
[----:B0-----:R0:W1:Y:S02]  /*23390*/  SYNCS.PHASECHK.TRANS64.TRYWAIT P1, [R2+URZ+0x28c00], R21 ;  /* 0x028c0015020075a7 */ /* 0x001064000802017f */
[----:B-1----:R-:W-:Y:S05]  /*233a0*/  @!P1 NANOSLEEP.SYNCS 0x989680 ;  /* 0x009896800000995d */ /* 0x002fea0003900000 */
[----:B------:R-:W1:Y:S02]  /*233b0*/  @!P1 SYNCS.PHASECHK.TRANS64 P1, [R2+URZ+0x28c00], R21 ;  /* 0x028c0015020095a7 */ /* 0x000e64000802007f */
[----:B-1----:R-:W-:Y:S05]  /*233c0*/  @!P1 BRA `(.L_x_5703) ;  /* 0xfffffffc00f09947 */ /* 0x002fea000383ffff */
[----:B------:R-:W-:Y:S05]  /*233d0*/  BRA `(.L_x_6038) ;  /* 0xfffffe68009c7947 */ /* 0x000fea000383ffff */
.L_x_5709:
[----:B--2---:R2:W4:Y:S02]  /*233e0*/  SYNCS.PHASECHK.TRANS64.TRYWAIT P2, [R14+URZ+0x28c30], R57 ;  /* 0x028c30390e0075a7 */ /* 0x004524000804017f */
[----:B----4-:R-:W-:Y:S05]  /*233f0*/  @!P2 NANOSLEEP.SYNCS 0x989680 ;  /* 0x009896800000a95d */ /* 0x010fea0003900000 */
[----:B------:R-:W4:Y:S02]  /*23400*/  @!P2 SYNCS.PHASECHK.TRANS64 P2, [R14+URZ+0x28c30], R57 ;  /* 0x028c30390e00a5a7 */ /* 0x000f24000804007f */
[----:B----4-:R-:W-:Y:S05]  /*23410*/  @!P2 BRA `(.L_x_5709) ;  /* 0xfffffffc00f0a947 */ /* 0x010fea000383ffff */
[----:B------:R-:W-:Y:S05]  /*23420*/  BRA `(.L_x_5708) ;  /* 0xfffffe7800087947 */ /* 0x000fea000383ffff */
.L_x_5722:
[----:B----4-:R4:W0:Y:S02]  /*23430*/  SYNCS.PHASECHK.TRANS64.TRYWAIT P3, [R14+URZ+0x28c50], R57 ;  /* 0x028c50390e0075a7 */ /* 0x010824000806017f */
[----:B0-----:R-:W-:Y:S05]  /*23440*/  @!P3 NANOSLEEP.SYNCS 0x989680 ;  /* 0x009896800000b95d */ /* 0x001fea0003900000 */
[----:B------:R-:W0:Y:S02]  /*23450*/  @!P3 SYNCS.PHASECHK.TRANS64 P3, [R14+URZ+0x28c50], R57 ;  /* 0x028c50390e00b5a7 */ /* 0x000e24000806007f */
[----:B0-----:R-:W-:Y:S05]  /*23460*/  @!P3 BRA `(.L_x_5722) ;  /* 0xfffffffc00f0b947 */ /* 0x001fea000383ffff */
[----:B------:R-:W-:Y:S05]  /*23470*/  BRA `(.L_x_5721) ;  /* 0xfffffe9000f47947 */ /* 0x000fea000383ffff */
.L_x_5734:
[----:B-1----:R1:W2:Y:S02]  /*23480*/  SYNCS.PHASECHK.TRANS64.TRYWAIT P3, [R212+URZ+0x28c30], R213 ;  /* 0x028c30d5d40075a7 */ /* 0x0022a4000806017f */
[----:B--2---:R-:W-:Y:S05]  /*23490*/  @!P3 NANOSLEEP.SYNCS 0x989680 ;  /* 0x009896800000b95d */ /* 0x004fea0003900000 */
[----:B------:R-:W2:Y:S02]  /*234a0*/  @!P3 SYNCS.PHASECHK.TRANS64 P3, [R212+URZ+0x28c30], R213 ;  /* 0x028c30d5d400b5a7 */ /* 0x000ea4000806007f */
[----:B--2---:R-:W-:Y:S05]  /*234b0*/  @!P3 BRA `(.L_x_5734) ;  /* 0xfffffffc00f0b947 */ /* 0x004fea000383ffff */
[----:B------:R-:W-:Y:S05]  /*234c0*/  BRA `(.L_x_5733) ;  /* 0xfffffe9800687947 */ /* 0x000fea000383ffff */
.L_x_5747:
[----:B---3--:R3:W4:Y:S02]  /*234d0*/  SYNCS.PHASECHK.TRANS64.TRYWAIT P3, [R212+URZ+0x28c50], R213 ;  /* 0x028c50d5d40075a7 */ /* 0x008724000806017f */
[----:B----4-:R-:W-:Y:S05]  /*234e0*/  @!P3 NANOSLEEP.SYNCS 0x989680 ;  /* 0x009896800000b95d */ /* 0x010fea0003900000 */
[----:B------:R-:W4:Y:S02]  /*234f0*/  @!P3 SYNCS.PHASECHK.TRANS64 P3, [R212+URZ+0x28c50], R213 ;  /* 0x028c50d5d400b5a7 */ /* 0x000f24000806007f */
[----:B----4-:R-:W-:Y:S05]  /*23500*/  @!P3 BRA `(.L_x_5747) ;  /* 0xfffffffc00f0b947 */ /* 0x010fea000383ffff */
[----:B------:R-:W-:Y:S05]  /*23510*/  BRA `(.L_x_5746) ;  /* 0xfffffeb800687947 */ /* 0x000fea000383ffff */
.L_x_5760:
[----:B--2---:R2:W3:Y:S02]  /*23520*/  SYNCS.PHASECHK.TRANS64.TRYWAIT P3, [R14+URZ+0x28c30], R207 ;  /* 0x028c30cf0e0075a7 */ /* 0x0044e4000806017f */
[----:B---3--:R-:W-:Y:S05]  /*23530*/  @!P3 NANOSLEEP.SYNCS 0x989680 ;  /* 0x009896800000b95d */ /* 0x008fea0003900000 */
[----:B------:R-:W3:Y:S02]  /*23540*/  @!P3 SYNCS.PHASECHK.TRANS64 P3, [R14+URZ+0x28c30], R207 ;  /* 0x028c30cf0e00b5a7 */ /* 0x000ee4000806007f */
[----:B---3--:R-:W-:Y:S05]  /*23550*/  @!P3 BRA `(.L_x_5760) ;  /* 0xfffffffc00f0b947 */ /* 0x008fea000383ffff */
[----:B------:R-:W-:Y:S05]  /*23560*/  BRA `(.L_x_5759) ;  /* 0xfffffec0002c7947 */ /* 0x000fea000383ffff */
.L_x_5765:
[----:B----4-:R4:W0:Y:S02]  /*23570*/  SYNCS.PHASECHK.TRANS64.TRYWAIT P3, [R14+URZ+0x28c50], R207 ;  /* 0x028c50cf0e0075a7 */ /* 0x010824000806017f */
[----:B0-----:R-:W-:Y:S05]  /*23580*/  @!P3 NANOSLEEP.SYNCS 0x989680 ;  /* 0x009896800000b95d */ /* 0x001fea0003900000 */
[----:B------:R-:W0:Y:S02]  /*23590*/  @!P3 SYNCS.PHASECHK.TRANS64 P3, [R14+URZ+0x28c50], R207 ;  /* 0x028c50cf0e00b5a7 */ /* 0x000e24000806007f */
[----:B0-----:R-:W-:Y:S05]  /*235a0*/  @!P3 BRA `(.L_x_5765) ;  /* 0xfffffffc00f0b947 */ /* 0x001fea000383ffff */
[----:B------:R-:W-:Y:S05]  /*235b0*/  BRA `(.L_x_5764) ;  /* 0xfffffed400847947 */ /* 0x000fea000383ffff */
.L_x_5773:
[----:B--2---:R2:W3:Y:S02]  /*235c0*/  SYNCS.PHASECHK.TRANS64.TRYWAIT P2, [R206+URZ+0x28c30], R207 ;  /* 0x028c30cfce0075a7 */ /* 0x0044e4000804017f */
[----:B---3--:R-:W-:Y:S05]  /*235d0*/  @!P2 NANOSLEEP.SYNCS 0x989680 ;  /* 0x009896800000a95d */ /* 0x008fea0003900000 */
[----:B------:R-:W3:Y:S02]  /*235e0*/  @!P2 SYNCS.PHASECHK.TRANS64 P2, [R206+URZ+0x28c30], R207 ;  /* 0x028c30cfce00a5a7 */ /* 0x000ee4000804007f */
[----:B---3--:R-:W-:Y:S05]  /*235f0*/  @!P2 BRA `(.L_x_5773) ;  /* 0xfffffffc00f0a947 */ /* 0x008fea000383ffff */
[----:B------:R-:W-:Y:S05]  /*23600*/  BRA `(.L_x_5772) ;  /* 0xfffffed800947947 */ /* 0x000fea000383ffff */
.L_x_5786:
[----:B----4-:R4:W0:Y:S02]  /*23610*/  SYNCS.PHASECHK.TRANS64.TRYWAIT P2, [R206+URZ+0x28c50], R207 ;  /* 0x028c50cfce0075a7 */ /* 0x010824000804017f */
[----:B0-----:R-:W-:Y:S05]  /*23620*/  @!P2 NANOSLEEP.SYNCS 0x989680 ;  /* 0x009896800000a95d */ /* 0x001fea0003900000 */
[----:B------:R-:W0:Y:S02]  /*23630*/  @!P2 SYNCS.PHASECHK.TRANS64 P2, [R206+URZ+0x28c50], R207 ;  /* 0x028c50cfce00a5a7 */ /* 0x000e24000804007f */
[----:B0-----:R-:W-:Y:S05]  /*23640*/  @!P2 BRA `(.L_x_5786) ;  /* 0xfffffffc00f0a947 */ /* 0x001fea000383ffff */
[----:B------:R-:W-:Y:S05]  /*23650*/  BRA `(.L_x_5785) ;  /* 0xfffffef8009c7947 */ /* 0x000fea000383ffff */
.L_x_5829:
        /* <DEDUP_REMOVED lines=11> */
.L_x_6040:
[----:B------:R-:W-:Y:S05]  /*23710*/  BSYNC B1 ;  /* 0x0000000000017941 */ /* 0x000fea0003800000 */
.L_x_6039:
[----:B------:R-:W-:Y:S05]  /*23720*/  BRA `(.L_x_6041) ;  /* 0xffffff7000547947 */ /* 0x000fea000383ffff */
.L_x_5831:
[----:B------:R-:W-:Y:S01]  /*23730*/  BSSY B1, `(.L_x_6042) ;  /* 0x0000006000017945 */ /* 0x000fe20003800000 */
[----:B0-----:R-:W-:-:S07]  /*23740*/  IMAD.MOV.U32 R15, RZ, RZ, -0x1 ;  /* 0xffffffffff0f7424 */ /* 0x001fce00078e00ff */
[----:B-1----:R-:W-:Y:S05]  /*23750*/  WARPSYNC.COLLECTIVE R15, `(.L_x_6043) ;  /* 0x000000000f0c7348 */ /* 0x002fea0003c00000 */
[----:B------:R-:W-:Y:S02]  /*23760*/  ELECT P6, UR62, PT ;  /* 0x00000000003e782f */ /* 0x000fe400038c0000 */
[----:B------:R-:W-:Y:S01]  /*23770*/  MOV R14, UR62 ;  /* 0x0000003e000e7c02 */ /* 0x000fe20008000f00 */
[----:B-1----:R-:W-:Y:S10]  /*23780*/  ENDCOLLECTIVE ;  /* 0x000000000000791b */ /* 0x002ff40003800000 */
.L_x_6043:
[----:B------:R-:W-:Y:S05]  /*23790*/  BSYNC B1 ;  /* 0x0000000000017941 */ /* 0x000fea0003800000 */
.L_x_6042:
[----:B------:R-:W-:Y:S05]  /*237a0*/  BRA `(.L_x_5830) ;  /* 0xffffff70004c7947 */ /* 0x000fea000383ffff */
.L_x_5833:
[----:B-1----:R1:W2:Y:S02]  /*237b0*/  SYNCS.PHASECHK.TRANS64.TRYWAIT P0, [R18+URZ+0x28c20], R6 ;  /* 0x028c2006120075a7 */ /* 0x0022a4000800017f */
[----:B--2---:R-:W-:Y:S05]  /*237c0*/  @!P0 NANOSLEEP.SYNCS 0x989680 ;  /* 0x009896800000895d */ /* 0x004fea0003900000 */
[----:B------:R-:W2:Y:S02]  /*237d0*/  @!P0 SYNCS.PHASECHK.TRANS64 P0, [R18+URZ+0x28c20], R6 ;  /* 0x028c2006120085a7 */ /* 0x000ea4000800007f */
[----:B--2---:R-:W-:Y:S05]  /*237e0*/  @!P0 BRA `(.L_x_5833) ;  /* 0xfffffffc00f08947 */ /* 0x004fea000383ffff */
[----:B------:R-:W-:Y:S05]  /*237f0*/  BRA `(.L_x_6044) ;  /* 0xffffff70005c7947 */ /* 0x000fea000383ffff */
.L_x_5837:
[----:B--2---:R2:W3:Y:S02]  /*23800*/  SYNCS.PHASECHK.TRANS64.TRYWAIT P0, [R7+URZ+0x28ca0], R10 ;  /* 0x028ca00a070075a7 */ /* 0x0044e4000800017f */
[----:B---3--:R-:W-:Y:S05]  /*23810*/  @!P0 NANOSLEEP.SYNCS 0x989680 ;  /* 0x009896800000895d */ /* 0x008fea0003900000 */
[----:B------:R-:W3:Y:S02]  /*23820*/  @!P0 SYNCS.PHASECHK.TRANS64 P0, [R7+URZ+0x28ca0], R10 ;  /* 0x028ca00a070085a7 */ /* 0x000ee4000800007f */
[----:B---3--:R-:W-:Y:S05]  /*23830*/  @!P0 BRA `(.L_x_5837) ;  /* 0xfffffffc00f08947 */ /* 0x008fea000383ffff */
[----:B------:R-:W-:Y:S05]  /*23840*/  BRA `(.L_x_6045) ;  /* 0xffffff70007c7947 */ /* 0x000fea000383ffff */
.L_x_5842:
[----:B-1----:R1:W3:Y:S02]  /*23850*/  SYNCS.PHASECHK.TRANS64.TRYWAIT P0, [R7+URZ+0x28cc0], R10 ;  /* 0x028cc00a070075a7 */ /* 0x0022e4000800017f */
[----:B---3--:R-:W-:Y:S05]  /*23860*/  @!P0 NANOSLEEP.SYNCS 0x989680 ;  /* 0x009896800000895d */ /* 0x008fea0003900000 */
[----:B------:R-:W3:Y:S02]  /*23870*/  @!P0 SYNCS.PHASECHK.TRANS64 P0, [R7+URZ+0x28cc0], R10 ;  /* 0x028cc00a070085a7 */ /* 0x000ee4000800007f */
[----:B---3--:R-:W-:Y:S05]  /*23880*/  @!P0 BRA `(.L_x_5842) ;  /* 0xfffffffc00f08947 */ /* 0x008fea000383ffff */
[----:B------:R-:W-:Y:S05]  /*23890*/  BRA `(.L_x_6046) ;  /* 0xffffff7000fc7947 */ /* 0x000fea000383ffff */
.L_x_5856:
[----:B-1----:R1:W2:Y:S02]  /*238a0*/  SYNCS.PHASECHK.TRANS64.TRYWAIT P1, [R6+URZ+0x28ca0], R7 ;  /* 0x028ca007060075a7 */ /* 0x0022a4000802017f */
[----:B--2---:R-:W-:Y:S05]  /*238b0*/  @!P1 NANOSLEEP.SYNCS 0x989680 ;  /* 0x009896800000995d */ /* 0x004fea0003900000 */
[----:B------:R-:W2:Y:S02]  /*238c0*/  @!P1 SYNCS.PHASECHK.TRANS64 P1, [R6+URZ+0x28ca0], R7 ;  /* 0x028ca007060095a7 */ /* 0x000ea4000802007f */
[----:B--2---:R-:W-:Y:S05]  /*238d0*/  @!P1 BRA `(.L_x_5856) ;  /* 0xfffffffc00f09947 */ /* 0x004fea000383ffff */
[----:B------:R-:W-:Y:S05]  /*238e0*/  BRA `(.L_x_6047) ;  /* 0xffffff7c007c7947 */ /* 0x000fea000383ffff */
.L_x_5861:
[----:B--2---:R2:W3:Y:S02]  /*238f0*/  SYNCS.PHASECHK.TRANS64.TRYWAIT P1, [R6+URZ+0x28cc0], R7 ;  /* 0x028cc007060075a7 */ /* 0x0044e4000802017f */
[----:B---3--:R-:W-:Y:S05]  /*23900*/  @!P1 NANOSLEEP.SYNCS 0x989680 ;  /* 0x009896800000995d */ /* 0x008fea0003900000 */
[----:B------:R-:W3:Y:S02]  /*23910*/  @!P1 SYNCS.PHASECHK.TRANS64 P1, [R6+URZ+0x28cc0], R7 ;  /* 0x028cc007060095a7 */ /* 0x000ee4000802007f */
[----:B---3--:R-:W-:Y:S05]  /*23920*/  @!P1 BRA `(.L_x_5861) ;  /* 0xfffffffc00f09947 */ /* 0x008fea000383ffff */
[----:B------:R-:W-:Y:S05]  /*23930*/  BRA `(.L_x_6048) ;  /* 0xffffff7c00f87947 */ /* 0x000fea000383ffff */
.L_x_5891:
[----:B-1----:R-:W1:Y:S01]  /*23940*/  S2R R4, SR_TID.X ;  /* 0x0000000000047919 */ /* 0x002e620000002100 */
[----:B------:R-:W-:Y:S01]  /*23950*/  BSSY B0, `(.L_x_6049) ;  /* 0x000000a000007945 */ /* 0x000fe20003800000 */
[----:B------:R-:W-:Y:S02]  /*23960*/  IMAD.MOV.U32 R12, RZ, RZ, RZ ;  /* 0x000000ffff0c7224 */ /* 0x000fe400078e00ff */
[----:B------:R-:W-:Y:S02]  /*23970*/  IMAD.MOV.U32 R11, RZ, RZ, 0x1f ;  /* 0x0000001fff0b7424 */ /* 0x000fe400078e00ff */
[----:B0-----:R-:W-:Y:S01]  /*23980*/  IMAD.MOV.U32 R15, RZ, RZ, -0x1 ;  /* 0xffffffffff0f7424 */ /* 0x001fe200078e00ff */
[----:B-1----:R-:W-:-:S04]  /*23990*/  SHF.R.U32.HI R4, RZ, 0x5, R4 ;  /* 0x00000005ff047819 */ /* 0x002fc80000011604 */
[----:B------:R-:W-:-:S05]  /*239a0*/  LOP3.LUT R4, R4, 0x3, RZ, 0xc0, !PT ;  /* 0x0000000304047812 */ /* 0x000fca00078ec0ff */
[----:B------:R-:W-:-:S07]  /*239b0*/  IMAD.MOV.U32 R13, RZ, RZ, R4 ;  /* 0x000000ffff0d7224 */ /* 0x000fce00078e0004 */
[----:B--2---:R-:W-:Y:S05]  /*239c0*/  WARPSYNC.COLLECTIVE R15, `(.L_x_6050) ;  /* 0x000000000f087348 */ /* 0x004fea0003c00000 */
[----:B------:R0:W1:Y:S02]  /*239d0*/  SHFL.IDX P6, R14, R13, R12, R11 ;  /* 0x0000000c0d0e7389 */ /* 0x00006400000c000b */
[----:B012---:R-:W-:Y:S01]  /*239e0*/  ENDCOLLECTIVE ;  /* 0x000000000000791b */ /* 0x007fe20003800000 */
.L_x_6050:
[----:B------:R-:W-:Y:S05]  /*239f0*/  BSYNC B0 ;  /* 0x0000000000007941 */ /* 0x000fea0003800000 */
.L_x_6049:
[----:B------:R-:W-:Y:S05]  /*23a00*/  BRA `(.L_x_6051) ;  /* 0xffffff9400787947 */ /* 0x000fea000383ffff */
.L_x_5893:
[----:B------:R-:W-:Y:S01]  /*23a10*/  BSSY B0, `(.L_x_6052) ;  /* 0x0000006000007945 */ /* 0x000fe20003800000 */
[----:B0-----:R-:W-:-:S07]  /*23a20*/  IMAD.MOV.U32 R15, RZ, RZ, -0x1 ;  /* 0xffffffffff0f7424 */ /* 0x001fce00078e00ff */
[----:B-12---:R-:W-:Y:S05]  /*23a30*/  WARPSYNC.COLLECTIVE R15, `(.L_x_6053) ;  /* 0x000000000f0c7348 */ /* 0x006fea0003c00000 */
[----:B------:R-:W-:Y:S02]  /*23a40*/  ELECT P6, UR62, PT ;  /* 0x00000000003e782f */ /* 0x000fe400038c0000 */
[----:B------:R-:W-:Y:S01]  /*23a50*/  MOV R14, UR62 ;  /* 0x0000003e000e7c02 */ /* 0x000fe20008000f00 */
[----:B-12---:R-:W-:Y:S10]  /*23a60*/  ENDCOLLECTIVE ;  /* 0x000000000000791b */ /* 0x006ff40003800000 */
.L_x_6053:
[----:B------:R-:W-:Y:S05]  /*23a70*/  BSYNC B0 ;  /* 0x0000000000007941 */ /* 0x000fea0003800000 */
.L_x_6052:
[----:B------:R-:W-:Y:S05]  /*23a80*/  BRA `(.L_x_6054) ;  /* 0xffffff9400847947 */ /* 0x000fea000383ffff */
.L_x_5895:
[----:B-1----:R1:W3:Y:S02]  /*23a90*/  SYNCS.PHASECHK.TRANS64.TRYWAIT P0, [R0+URZ+0x28c40], R2 ;  /* 0x028c4002000075a7 */ /* 0x0022e4000800017f */
[----:B---3--:R-:W-:Y:S05]  /*23aa0*/  @!P0 NANOSLEEP.SYNCS 0x989680 ;  /* 0x009896800000895d */ /* 0x008fea0003900000 */
[----:B------:R-:W3:Y:S02]  /*23ab0*/  @!P0 SYNCS.PHASECHK.TRANS64 P0, [R0+URZ+0x28c40], R2 ;  /* 0x028c4002000085a7 */ /* 0x000ee4000800007f */
[----:B---3--:R-:W-:Y:S05]  /*23ac0*/  @!P0 BRA `(.L_x_5895) ;  /* 0xfffffffc00f08947 */ /* 0x008fea000383ffff */
[----:B------:R-:W-:Y:S05]  /*23ad0*/  BRA `(.L_x_6055) ;  /* 0xffffff9400e47947 */ /* 0x000fea000383ffff */
.L_x_5899:
        /* <DEDUP_REMOVED lines=13> */
.L_x_6056:
[----:B------:R-:W-:Y:S02]  /*23bb0*/  IMAD.MOV.U32 R13, RZ, RZ, R4 ;  /* 0x000000ffff0d7224 */ /* 0x000fe400078e0004 */
[----:B------:R-:W-:-:S07]  /*23bc0*/  IMAD.MOV.U32 R6, RZ, RZ, R14 ;  /* 0x000000ffff067224 */ /* 0x000fce00078e000e */
[----:B------:R-:W-:Y:S05]  /*23bd0*/  WARPSYNC.COLLECTIVE R15, `(.L_x_6057) ;  /* 0x000000000f087348 */ /* 0x000fea0003c00000 */
[----:B------:R0:W1:Y:S02]  /*23be0*/  SHFL.IDX P6, R14, R13, R12, R11 ;  /* 0x0000000c0d0e7389 */ /* 0x00006400000c000b */
[----:B01----:R-:W-:Y:S01]  /*23bf0*/  ENDCOLLECTIVE ;  /* 0x000000000000791b */ /* 0x003fe20003800000 */
.L_x_6057:
[----:B------:R-:W-:Y:S02]  /*23c00*/  IMAD.MOV.U32 R13, RZ, RZ, R3 ;  /* 0x000000ffff0d7224 */ /* 0x000fe400078e0003 */
[----:B------:R-:W-:Y:S02]  /*23c10*/  IMAD.MOV.U32 R12, RZ, RZ, 0x1 ;  /* 0x00000001ff0c7424 */ /* 0x000fe400078e00ff */
[----:B------:R-:W-:-:S07]  /*23c20*/  IMAD.MOV.U32 R7, RZ, RZ, R14 ;  /* 0x000000ffff077224 */ /* 0x000fce00078e000e */
[----:B------:R-:W-:Y:S05]  /*23c30*/  WARPSYNC.COLLECTIVE R15, `(.L_x_6058) ;  /* 0x000000000f087348 */ /* 0x000fea0003c00000 */
[----:B------:R0:W1:Y:S02]  /*23c40*/  SHFL.IDX P6, R14, R13, R12, R11 ;  /* 0x0000000c0d0e7389 */ /* 0x00006400000c000b */
[----:B01----:R-:W-:Y:S01]  /*23c50*/  ENDCOLLECTIVE ;  /* 0x000000000000791b */ /* 0x003fe20003800000 */
.L_x_6058:
        /* <DEDUP_REMOVED lines=15> */
.L_x_6059:
[----:B------:R-:W-:Y:S02]  /*23d50*/  IMAD.MOV.U32 R13, RZ, RZ, R3 ;  /* 0x000000ffff0d7224 */ /* 0x000fe400078e0003 */
[----:B------:R-:W-:Y:S02]  /*23d60*/  IMAD.MOV.U32 R12, RZ, RZ, 0x2 ;  /* 0x00000002ff0c7424 */ /* 0x000fe400078e00ff */
[----:B------:R-:W-:-:S07]  /*23d70*/  IMAD.MOV.U32 R5, RZ, RZ, R14 ;  /* 0x000000ffff057224 */ /* 0x000fce00078e000e */
[----:B------:R-:W-:Y:S05]  /*23d80*/  WARPSYNC.COLLECTIVE R15, `(.L_x_6060) ;  /* 0x000000000f087348 */ /* 0x000fea0003c00000 */
[----:B------:R0:W1:Y:S02]  /*23d90*/  SHFL.IDX P6, R14, R13, R12, R11 ;  /* 0x0000000c0d0e7389 */ /* 0x00006400000c000b */
[----:B01----:R-:W-:Y:S01]  /*23da0*/  ENDCOLLECTIVE ;  /* 0x000000000000791b */ /* 0x003fe20003800000 */
.L_x_6060:
        /* <DEDUP_REMOVED lines=15> */
.L_x_6061:
[----:B------:R-:W-:Y:S02]  /*23ea0*/  IMAD.MOV.U32 R13, RZ, RZ, R3 ;  /* 0x000000ffff0d7224 */ /* 0x000fe400078e0003 */
[----:B------:R-:W-:Y:S02]  /*23eb0*/  IMAD.MOV.U32 R12, RZ, RZ, 0x3 ;  /* 0x00000003ff0c7424 */ /* 0x000fe400078e00ff */
[----:B------:R-:W-:-:S07]  /*23ec0*/  IMAD.MOV.U32 R5, RZ, RZ, R14 ;  /* 0x000000ffff057224 */ /* 0x000fce00078e000e */
[----:B------:R-:W-:Y:S05]  /*23ed0*/  WARPSYNC.COLLECTIVE R15, `(.L_x_6062) ;  /* 0x000000000f087348 */ /* 0x000fea0003c00000 */
[----:B------:R0:W1:Y:S02]  /*23ee0*/  SHFL.IDX P6, R14, R13, R12, R11 ;  /* 0x0000000c0d0e7389 */ /* 0x00006400000c000b */
[----:B01----:R-:W-:Y:S01]  /*23ef0*/  ENDCOLLECTIVE ;  /* 0x000000000000791b */ /* 0x003fe20003800000 */
.L_x_6062:
        /* <DEDUP_REMOVED lines=13> */
.L_x_6063:
[----:B------:R-:W-:Y:S01]  /*23fd0*/  IMAD.MOV.U32 R3, RZ, RZ, R14 ;  /* 0x000000ffff037224 */ /* 0x000fe200078e000e */
[----:B------:R-:W-:Y:S06]  /*23fe0*/  BRA `(.L_x_6064) ;  /* 0xffffff9c00287947 */ /* 0x000fec000383ffff */
.L_x_5902:
[----:B0-----:R0:W1:Y:S02]  /*23ff0*/  SYNCS.PHASECHK.TRANS64.TRYWAIT P0, [R18+URZ+0x28c20], R0 ;  /* 0x028c2000120075a7 */ /* 0x001064000800017f */
[----:B-1----:R-:W-:Y:S05]  /*24000*/  @!P0 NANOSLEEP.SYNCS 0x989680 ;  /* 0x009896800000895d */ /* 0x002fea0003900000 */
[----:B------:R-:W1:Y:S02]  /*24010*/  @!P0 SYNCS.PHASECHK.TRANS64 P0, [R18+URZ+0x28c20], R0 ;  /* 0x028c2000120085a7 */ /* 0x000e64000800007f */
[----:B-1----:R-:W-:Y:S05]  /*24020*/  @!P0 BRA `(.L_x_5902) ;  /* 0xfffffffc00f08947 */ /* 0x002fea000383ffff */
[----:B------:R-:W-:Y:S05]  /*24030*/  BRA `(.L_x_6065) ;  /* 0xffffff9c00847947 */ /* 0x000fea000383ffff */
.L_x_5906:
[----:B0-----:R0:W1:Y:S02]  /*24040*/  SYNCS.PHASECHK.TRANS64.TRYWAIT P0, [R0+URZ+0x28c60], R2 ;  /* 0x028c6002000075a7 */ /* 0x001064000800017f */
[----:B-1----:R-:W-:Y:S05]  /*24050*/  @!P0 NANOSLEEP.SYNCS 0x989680 ;  /* 0x009896800000895d */ /* 0x002fea0003900000 */
[----:B------:R-:W1:Y:S02]  /*24060*/  @!P0 SYNCS.PHASECHK.TRANS64 P0, [R0+URZ+0x28c60], R2 ;  /* 0x028c6002000085a7 */ /* 0x000e64000800007f */
[----:B-1----:R-:W-:Y:S05]  /*24070*/  @!P0 BRA `(.L_x_5906) ;  /* 0xfffffffc00f08947 */ /* 0x002fea000383ffff */
[----:B------:R-:W-:Y:S05]  /*24080*/  BRA `(.L_x_6066) ;  /* 0xffffff9c00a87947 */ /* 0x000fea000383ffff */
.L_x_5925:
[----:B-1----:R1:W2:Y:S02]  /*24090*/  SYNCS.PHASECHK.TRANS64.TRYWAIT P0, [R2+URZ+0x28c40], R6 ;  /* 0x028c4006020075a7 */ /* 0x0022a4000800017f */
[----:B--2---:R-:W-:Y:S05]  /*240a0*/  @!P0 NANOSLEEP.SYNCS 0x989680 ;  /* 0x009896800000895d */ /* 0x004fea0003900000 */
[----:B------:R-:W2:Y:S02]  /*240b0*/  @!P0 SYNCS.PHASECHK.TRANS64 P0, [R2+URZ+0x28c40], R6 ;  /* 0x028c4006020085a7 */ /* 0x000ea4000800007f */
[----:B--2---:R-:W-:Y:S05]  /*240c0*/  @!P0 BRA `(.L_x_5925) ;  /* 0xfffffffc00f08947 */ /* 0x004fea000383ffff */
[----:B------:R-:W-:Y:S05]  /*240d0*/  BRA `(.L_x_6067) ;  /* 0xffffffa800d07947 */ /* 0x000fea000383ffff */
.L_x_5930:
[----:B0-----:R0:W2:Y:S02]  /*240e0*/  SYNCS.PHASECHK.TRANS64.TRYWAIT P0, [R2+URZ+0x28c60], R6 ;  /* 0x028c6006020075a7 */ /* 0x0010a4000800017f */
[----:B--2---:R-:W-:Y:S05]  /*240f0*/  @!P0 NANOSLEEP.SYNCS 0x989680 ;  /* 0x009896800000895d */ /* 0x004fea0003900000 */
[----:B------:R-:W2:Y:S02]  /*24100*/  @!P0 SYNCS.PHASECHK.TRANS64 P0, [R2+URZ+0x28c60], R6 ;  /* 0x028c6006020085a7 */ /* 0x000ea4000800007f */
[----:B--2---:R-:W-:Y:S05]  /*24110*/  @!P0 BRA `(.L_x_5930) ;  /* 0xfffffffc00f08947 */ /* 0x004fea000383ffff */
[----:B------:R-:W-:Y:S05]  /*24120*/  BRA `(.L_x_6068) ;  /* 0xffffffac004c7947 */ /* 0x000fea000383ffff */
.L_x_5945:
[----:B-1----:R1:W2:Y:S02]  /*24130*/  SYNCS.PHASECHK.TRANS64.TRYWAIT P0, [R2+URZ+0x28c40], R3 ;  /* 0x028c4003020075a7 */ /* 0x0022a4000800017f */
[----:B--2---:R-:W-:Y:S05]  /*24140*/  @!P0 NANOSLEEP.SYNCS 0x989680 ;  /* 0x009896800000895d */ /* 0x004fea0003900000 */
[----:B------:R-:W2:Y:S02]  /*24150*/  @!P0 SYNCS.PHASECHK.TRANS64 P0, [R2+URZ+0x28c40], R3 ;  /* 0x028c4003020085a7 */ /* 0x000ea4000800007f */
[----:B--2---:R-:W-:Y:S05]  /*24160*/  @!P0 BRA `(.L_x_5945) ;  /* 0xfffffffc00f08947 */ /* 0x004fea000383ffff */
[----:B------:R-:W-:Y:S05]  /*24170*/  BRA `(.L_x_6069) ;  /* 0xffffffb800247947 */ /* 0x000fea000383ffff */
.L_x_5950:
[----:B--2---:R2:W3:Y:S02]  /*24180*/  SYNCS.PHASECHK.TRANS64.TRYWAIT P0, [R2+URZ+0x28c60], R3 ;  /* 0x028c6003020075a7 */ /* 0x0044e4000800017f */
[----:B---3--:R-:W-:Y:S05]  /*24190*/  @!P0 NANOSLEEP.SYNCS 0x989680 ;  /* 0x009896800000895d */ /* 0x008fea0003900000 */
[----:B------:R-:W3:Y:S02]  /*241a0*/  @!P0 SYNCS.PHASECHK.TRANS64 P0, [R2+URZ+0x28c60], R3 ;  /* 0x028c6003020085a7 */ /* 0x000ee4000800007f */
[----:B---3--:R-:W-:Y:S05]  /*241b0*/  @!P0 BRA `(.L_x_5950) ;  /* 0xfffffffc00f08947 */ /* 0x008fea000383ffff */
[----:B------:R-:W-:Y:S05]  /*241c0*/  BRA `(.L_x_6070) ;  /* 0xffffffb800a07947 */ /* 0x000fea000383ffff */
.L_x_5965:
[----:B-1----:R1:W2:Y:S02]  /*241d0*/  SYNCS.PHASECHK.TRANS64.TRYWAIT P0, [R3+URZ+0x28c40], R2 ;  /* 0x028c4002030075a7 */ /* 0x0022a4000800017f */
[----:B--2---:R-:W-:Y:S05]  /*241e0*/  @!P0 NANOSLEEP.SYNCS 0x989680 ;  /* 0x009896800000895d */ /* 0x004fea0003900000 */
[----:B------:R-:W2:Y:S02]  /*241f0*/  @!P0 SYNCS.PHASECHK.TRANS64 P0, [R3+URZ+0x28c40], R2 ;  /* 0x028c4002030085a7 */ /* 0x000ea4000800007f */
[----:B--2---:R-:W-:Y:S05]  /*24200*/  @!P0 BRA `(.L_x_5965) ;  /* 0xfffffffc00f08947 */ /* 0x004fea000383ffff */
[----:B------:R-:W-:Y:S05]  /*24210*/  BRA `(.L_x_6071) ;  /* 0xffffffc400607947 */ /* 0x000fea000383ffff */
.L_x_5970:
[----:B--2---:R2:W3:Y:S02]  /*24220*/  SYNCS.PHASECHK.TRANS64.TRYWAIT P0, [R3+URZ+0x28c60], R2 ;  /* 0x028c6002030075a7 */ /* 0x0044e4000800017f */
[----:B---3--:R-:W-:Y:S05]  /*24230*/  @!P0 NANOSLEEP.SYNCS 0x989680 ;  /* 0x009896800000895d */ /* 0x008fea0003900000 */
[----:B------:R-:W3:Y:S02]  /*24240*/  @!P0 SYNCS.PHASECHK.TRANS64 P0, [R3+URZ+0x28c60], R2 ;  /* 0x028c6002030085a7 */ /* 0x000ee4000800007f */
[----:B---3--:R-:W-:Y:S05]  /*24250*/  @!P0 BRA `(.L_x_5970) ;  /* 0xfffffffc00f08947 */ /* 0x008fea000383ffff */
[----:B------:R-:W-:Y:S05]  /*24260*/  BRA `(.L_x_6072) ;  /* 0xffffffc400dc7947 */ /* 0x000fea000383ffff */
.L_x_5986:
[----:B------:R-:W2:Y:S01]  /*24270*/  LDL R0, [R1] ;  /* 0x0000000001007983 */ /* 0x000ea20000100800 */
[----:B------:R-:W-:Y:S01]  /*24280*/  BSSY B0, `(.L_x_6073) ;  /* 0x0000008000007945 */ /* 0x000fe20003800000 */
[----:B------:R-:W-:Y:S02]  /*24290*/  IMAD.MOV.U32 R12, RZ, RZ, RZ ;  /* 0x000000ffff0c7224 */ /* 0x000fe400078e00ff */
[----:B------:R-:W-:Y:S02]  /*242a0*/  IMAD.MOV.U32 R11, RZ, RZ, 0x1f ;  /* 0x0000001fff0b7424 */ /* 0x000fe400078e00ff */
[----:B0-----:R-:W-:Y:S02]  /*242b0*/  IMAD.MOV.U32 R15, RZ, RZ, -0x1 ;  /* 0xffffffffff0f7424 */ /* 0x001fe400078e00ff */
[----:B--2---:R-:W-:-:S07]  /*242c0*/  IMAD.MOV.U32 R13, RZ, RZ, R0 ;  /* 0x000000ffff0d7224 */ /* 0x004fce00078e0000 */
[----:B-1----:R-:W-:Y:S05]  /*242d0*/  WARPSYNC.COLLECTIVE R15, `(.L_x_6074) ;  /* 0x000000000f087348 */ /* 0x002fea0003c00000 */
[----:B------:R0:W2:Y:S02]  /*242e0*/  SHFL.IDX P6, R14, R13, R12, R11 ;  /* 0x0000000c0d0e7389 */ /* 0x0000a400000c000b */
[----:B012---:R-:W-:Y:S01]  /*242f0*/  ENDCOLLECTIVE ;  /* 0x000000000000791b */ /* 0x007fe20003800000 */
.L_x_6074:
[----:B------:R-:W-:Y:S05]  /*24300*/  BSYNC B0 ;  /* 0x0000000000007941 */ /* 0x000fea0003800000 */
.L_x_6073:
        /* <DEDUP_REMOVED lines=9> */
.L_x_6075:
        /* <DEDUP_REMOVED lines=26> */
.L_x_6076:
        /* <DEDUP_REMOVED lines=8> */
.L_x_6077:
        /* <DEDUP_REMOVED lines=8> */
.L_x_6078:
        /* <DEDUP_REMOVED lines=8> */
.L_x_6079:
        /* <DEDUP_REMOVED lines=8> */
.L_x_6080:
        /* <DEDUP_REMOVED lines=9> */
.L_x_6081:
[----:B------:R-:W-:Y:S01]  /*247d0*/  IMAD.MOV.U32 R9, RZ, RZ, R14 ;  /* 0x000000ffff097224 */ /* 0x000fe200078e000e */
[----:B------:R-:W-:Y:S06]  /*247e0*/  BRA `(.L_x_6082) ;  /* 0xffffffd000147947 */ /* 0x000fec000383ffff */
.L_x_5989:
        /* <DEDUP_REMOVED lines=8> */
.L_x_6084:
[----:B------:R-:W-:Y:S05]  /*24870*/  BSYNC B0 ;  /* 0x0000000000007941 */ /* 0x000fea0003800000 */
.L_x_6083:
        /* <DEDUP_REMOVED lines=10> */
.L_x_6085:
        /* <DEDUP_REMOVED lines=8> */
.L_x_6086:
        /* <DEDUP_REMOVED lines=8> */
.L_x_6087:
        /* <DEDUP_REMOVED lines=8> */
.L_x_6088:
        /* <DEDUP_REMOVED lines=9> */
.L_x_6089:
[----:B------:R-:W-:Y:S01]  /*24b30*/  IMAD.MOV.U32 R9, RZ, RZ, R14 ;  /* 0x000000ffff097224 */ /* 0x000fe200078e000e */
[----:B------:R-:W-:Y:S06]  /*24b40*/  BRA `(.L_x_6090) ;  /* 0xffffffcc00e87947 */ /* 0x000fec000383ffff */
.L_x_5991:
[----:B------:R-:W-:Y:S01]  /*24b50*/  BSSY B0, `(.L_x_6091) ;  /* 0x0000006000007945 */ /* 0x000fe20003800000 */
[----:B------:R-:W-:Y:S01]  /*24b60*/  PLOP3.LUT P6, PT, P6, PT, PT, 0x8, 0x0 ;  /* 0x000000000000781c */ /* 0x000fe200037ce170 */
[----:B------:R-:W-:-:S12]  /*24b70*/  IMAD.MOV.U32 R15, RZ, RZ, -0x1 ;  /* 0xffffffffff0f7424 */ /* 0x000fd800078e00ff */
[----:B0-----:R-:W-:Y:S05]  /*24b80*/  WARPSYNC.COLLECTIVE R15, `(.L_x_6092) ;  /* 0x000000000f087348 */ /* 0x001fea0003c00000 */
[----:B------:R-:W-:Y:S01]  /*24b90*/  VOTE.ANY R14, PT, P6 ;  /* 0x00000000000e7806 */ /* 0x000fe200030e0100 */
[----:B0-----:R-:W-:Y:S06]  /*24ba0*/  ENDCOLLECTIVE ;  /* 0x000000000000791b */ /* 0x001fec0003800000 */
.L_x_6092:
[----:B------:R-:W-:Y:S05]  /*24bb0*/  BSYNC B0 ;  /* 0x0000000000007941 */ /* 0x000fea0003800000 */
.L_x_6091:
        /* <DEDUP_REMOVED lines=10> */
.L_x_6093:
[----:B------:R-:W-:Y:S02]  /*24c60*/  IMAD.MOV.U32 R13, RZ, RZ, R6 ;  /* 0x000000ffff0d7224 */ /* 0x000fe400078e0006 */
[----:B------:R-:W-:-:S07]  /*24c70*/  IMAD.MOV.U32 R4, RZ, RZ, R14 ;  /* 0x000000ffff047224 */ /* 0x000fce00078e000e */
[----:B------:R-:W-:Y:S05]  /*24c80*/  WARPSYNC.COLLECTIVE R15, `(.L_x_6094) ;  /* 0x000000000f087348 */ /* 0x000fea0003c00000 */
[----:B------:R0:W1:Y:S02]  /*24c90*/  SHFL.IDX P6, R14, R13, R12, R11 ;  /* 0x0000000c0d0e7389 */ /* 0x00006400000c000b */
[----:B01----:R-:W-:Y:S01]  /*24ca0*/  ENDCOLLECTIVE ;  /* 0x000000000000791b */ /* 0x003fe20003800000 */
.L_x_6094:
[----:B------:R-:W-:Y:S02]  /*24cb0*/  IMAD.MOV.U32 R6, RZ, RZ, R14 ;  /* 0x000000ffff067224 */ /* 0x000fe400078e000e */
[----:B------:R-:W-:-:S05]  /*24cc0*/  IMAD.IADD R10, R7, 0x1, R10 ;  /* 0x00000001070a7824 */ /* 0x000fca00078e020a */
[----:B------:R2:W-:Y:S01]  /*24cd0*/  STL [R1+0xc], R10 ;  /* 0x00000c0a01007387 */ /* 0x0005e20000100800 */
[----:B------:R-:W-:Y:S05]  /*24ce0*/  BRA `(.L_x_6095) ;  /* 0xffffffcc00c87947 */ /* 0x000fea000383ffff */
.L_x_5993:
[----:B------:R-:W-:Y:S01]  /*24cf0*/  BSSY B0, `(.L_x_6096) ;  /* 0x0000008000007945 */ /* 0x000fe20003800000 */
[----:B------:R-:W-:Y:S02]  /*24d00*/  IMAD.MOV.U32 R13, RZ, RZ, R3 ;  /* 0x000000ffff0d7224 */ /* 0x000fe400078e0003 */
[----:B------:R-:W-:Y:S02]  /*24d10*/  IMAD.MOV.U32 R12, RZ, RZ, R7 ;  /* 0x000000ffff0c7224 */ /* 0x000fe400078e0007 */
[----:B------:R-:W-:Y:S02]  /*24d20*/  IMAD.MOV.U32 R11, RZ, RZ, 0x1f ;  /* 0x0000001fff0b7424 */ /* 0x000fe400078e00ff */
[----:B------:R-:W-:-:S07]  /*24d30*/  IMAD.MOV.U32 R15, RZ, RZ, -0x1 ;  /* 0xffffffffff0f7424 */ /* 0x000fce00078e00ff */
[----:B0-2---:R-:W-:Y:S05]  /*24d40*/  WARPSYNC.COLLECTIVE R15, `(.L_x_6097) ;  /* 0x000000000f087348 */ /* 0x005fea0003c00000 */
[----:B------:R1:W3:Y:S02]  /*24d50*/  SHFL.IDX P6, R14, R13, R12, R11 ;  /* 0x0000000c0d0e7389 */ /* 0x0002e400000c000b */
[----:B0123--:R-:W-:Y:S01]  /*24d60*/  ENDCOLLECTIVE ;  /* 0x000000000000791b */ /* 0x00ffe20003800000 */
.L_x_6097:
[----:B------:R-:W-:Y:S05]  /*24d70*/  BSYNC B0 ;  /* 0x0000000000007941 */ /* 0x000fea0003800000 */
.L_x_6096:
[----:B------:R-:W-:Y:S01]  /*24d80*/  IMAD.MOV.U32 R8, RZ, RZ, R14 ;  /* 0x000000ffff087224 */ /* 0x000fe200078e000e */
[----:B------:R-:W-:Y:S06]  /*24d90*/  BRA `(.L_x_5992) ;  /* 0xffffffcc00b47947 */ /* 0x000fec000383ffff */
.L_x_5999:
[----:B0-----:R0:W1:Y:S02]  /*24da0*/  SYNCS.PHASECHK.TRANS64.TRYWAIT P0, [R0+URZ+0x28c20], R3 ;  /* 0x028c2003000075a7 */ /* 0x001064000800017f */
[----:B-1----:R-:W-:Y:S05]  /*24db0*/  @!P0 NANOSLEEP.SYNCS 0x989680 ;  /* 0x009896800000895d */ /* 0x002fea0003900000 */
[----:B------:R-:W1:Y:S02]  /*24dc0*/  @!P0 SYNCS.PHASECHK.TRANS64 P0, [R0+URZ+0x28c20], R3 ;  /* 0x028c2003000085a7 */ /* 0x000e64000800007f */
[----:B-1----:R-:W-:Y:S05]  /*24dd0*/  @!P0 BRA `(.L_x_5999) ;  /* 0xfffffffc00f08947 */ /* 0x002fea000383ffff */
[----:B------:R-:W-:Y:S05]  /*24de0*/  BRA `(.L_x_6098) ;  /* 0xffffffd800507947 */ /* 0x000fea000383ffff */
.L_x_6000:
        /* <DEDUP_REMOVED lines=11> */
.L_x_6100:
[----:B------:R-:W-:Y:S05]  /*24ea0*/  BSYNC B0 ;  /* 0x0000000000007941 */ /* 0x000fea0003800000 */
.L_x_6099:
[----:B------:R-:W-:Y:S05]  /*24eb0*/  BRA `(.L_x_6101) ;  /* 0xffffffd800387947 */ /* 0x000fea000383ffff */
.L_x_6001:
[----:B------:R-:W-:Y:S01]  /*24ec0*/  BSSY B0, `(.L_x_6102) ;  /* 0x0000006000007945 */ /* 0x000fe20003800000 */
[----:B------:R-:W-:-:S07]  /*24ed0*/  IMAD.MOV.U32 R15, RZ, RZ, -0x1 ;  /* 0xffffffffff0f7424 */ /* 0x000fce00078e00ff */
[----:B01-3--:R-:W-:Y:S05]  /*24ee0*/  WARPSYNC.COLLECTIVE R15, `(.L_x_6103) ;  /* 0x000000000f0c7348 */ /* 0x00bfea0003c00000 */
[----:B------:R-:W-:Y:S02]  /*24ef0*/  ELECT P6, UR62, PT ;  /* 0x00000000003e782f */ /* 0x000fe400038c0000 */
[----:B------:R-:W-:Y:S01]  /*24f00*/  MOV R14, UR62 ;  /* 0x0000003e000e7c02 */ /* 0x000fe20008000f00 */
[----:B01-3--:R-:W-:Y:S10]  /*24f10*/  ENDCOLLECTIVE ;  /* 0x000000000000791b */ /* 0x00bff40003800000 */
.L_x_6103:
[----:B------:R-:W-:Y:S05]  /*24f20*/  BSYNC B0 ;  /* 0x0000000000007941 */ /* 0x000fea0003800000 */
.L_x_6102:
[----:B------:R-:W-:Y:S05]  /*24f30*/  BRA `(.L_x_6104) ;  /* 0xffffffd8002c7947 */ /* 0x000fea000383ffff */
.L_x_6003:
[----:B0-----:R0:W1:Y:S02]  /*24f40*/  SYNCS.PHASECHK.TRANS64.TRYWAIT P0, [R6+URZ], R5 ;  /* 0x00000005060075a7 */ /* 0x001064000800017f */
[----:B-1----:R-:W-:Y:S05]  /*24f50*/  @!P0 NANOSLEEP.SYNCS 0x989680 ;  /* 0x009896800000895d */ /* 0x002fea0003900000 */
[----:B------:R-:W1:Y:S02]  /*24f60*/  @!P0 SYNCS.PHASECHK.TRANS64 P0, [R6+URZ], R5 ;  /* 0x00000005060085a7 */ /* 0x000e64000800007f */
[----:B-1----:R-:W-:Y:S05]  /*24f70*/  @!P0 BRA `(.L_x_6003) ;  /* 0xfffffffc00f08947 */ /* 0x002fea000383ffff */
[----:B------:R-:W-:Y:S05]  /*24f80*/  BRA `(.L_x_6105) ;  /* 0xffffffd800647947 */ /* 0x000fea000383ffff */
.L_x_6004:
[----:B-1----:R1:W2:Y:S02]  /*24f90*/  SYNCS.PHASECHK.TRANS64.TRYWAIT P0, [R7+URZ], R2 ;  /* 0x00000002070075a7 */ /* 0x0022a4000800017f */
[----:B--2---:R-:W-:Y:S05]  /*24fa0*/  @!P0 NANOSLEEP.SYNCS 0x989680 ;  /* 0x009896800000895d */ /* 0x004fea0003900000 */
[----:B------:R-:W2:Y:S02]  /*24fb0*/  @!P0 SYNCS.PHASECHK.TRANS64 P0, [R7+URZ], R2 ;  /* 0x00000002070085a7 */ /* 0x000ea4000800007f */
[----:B--2---:R-:W-:Y:S05]  /*24fc0*/  @!P0 BRA `(.L_x_6004) ;  /* 0xfffffffc00f08947 */ /* 0x004fea000383ffff */
[----:B------:R-:W-:Y:S05]  /*24fd0*/  BRA `(.L_x_6106) ;  /* 0xffffffd800587947 */ /* 0x000fea000383ffff */
.L_x_6006:
[----:B--2---:R2:W4:Y:S02]  /*24fe0*/  SYNCS.PHASECHK.TRANS64.TRYWAIT P0, [R4+URZ], R5 ;  /* 0x00000005040075a7 */ /* 0x004524000800017f */
[----:B----4-:R-:W-:Y:S05]  /*24ff0*/  @!P0 NANOSLEEP.SYNCS 0x989680 ;  /* 0x009896800000895d */ /* 0x010fea0003900000 */
[----:B------:R-:W4:Y:S02]  /*25000*/  @!P0 SYNCS.PHASECHK.TRANS64 P0, [R4+URZ], R5 ;  /* 0x00000005040085a7 */ /* 0x000f24000800007f */
[----:B----4-:R-:W-:Y:S05]  /*25010*/  @!P0 BRA `(.L_x_6006) ;  /* 0xfffffffc00f08947 */ /* 0x010fea000383ffff */
[----:B------:R-:W-:Y:S05]  /*25020*/  BRA `(.L_x_6107) ;  /* 0xffffffd8005c7947 */ /* 0x000fea000383ffff */
.L_x_6108:
        /* <DEDUP_REMOVED lines=13> */
.L_x_15005:


//--------------------- .text._ZN7cutlass13device_kernelIN5flash11enable_sm90INS1_16FlashAttnFwdSm90INS1_25CollectiveMainloopFwdSm90ILi2EN4cute5tupleIJNS5_1CILi1EEES8_S8_EEENS6_IJNS7_ILi64EEESA_SA_EEELi512ENS_6half_tEfNS_4arch4Sm90ELb0ELb1ELb0ELb1ELb0ELb0ELb1ELb0ELb0ELb1ELb1ELb0EEENS1_21CollectiveEpilogueFwdINS6_IJSA_NS7_ILi512EEESA_EEES9_SC_SE_Li256ELb1ELb1ELb1ELb0EEENS1_36VarlenDynamicPersistentTileSchedulerILi64ELi64ELi256ELi128ELb1ELb1ELb1ELb1ELb0ELb1EEEEEEEEEvNT_6ParamsE --------------------------
	.section	.text._ZN7cutlass13device_kernelIN5flash11enable_sm90INS1_16FlashAttnFwdSm90INS1_25CollectiveMainloopFwdSm90ILi2EN4cute5tupleIJNS5_1CILi1EEES8_S8_EEENS6_IJNS7_ILi64EEESA_SA_EEELi512ENS_6half_tEfNS_4arch4Sm90ELb0ELb1ELb0ELb1ELb0ELb0ELb1ELb0ELb0ELb1ELb1ELb0EEENS1_21CollectiveEpilogueFwdINS6_IJSA_NS7_ILi512EEESA_EEES9_SC_SE_Li256ELb1ELb1ELb1ELb0EEENS1_36VarlenDynamicPersistentTileSchedulerILi64ELi64ELi256ELi128ELb1ELb1ELb1ELb1ELb0ELb1EEEEEEEEEvNT_6ParamsE,"ax",@progbits
	.align	128
.text._ZN7cutlass13device_kernelIN5flash11enable_sm90INS1_16FlashAttnFwdSm90INS1_25CollectiveMainloopFwdSm90ILi2EN4cute5tupleIJNS5_1CILi1EEES8_S8_EEENS6_IJNS7_ILi64EEESA_SA_EEELi512ENS_6half_tEfNS_4arch4Sm90ELb0ELb1ELb0ELb1ELb0ELb0ELb1ELb0ELb0ELb1ELb1ELb0EEENS1_21CollectiveEpilogueFwdINS6_IJSA_NS7_ILi512EEESA_EEES9_SC_SE_Li256ELb1ELb1ELb1ELb0EEENS1_36VarlenDynamicPersistentTileSchedulerILi64ELi64ELi256ELi128ELb1ELb1ELb1ELb1ELb0ELb1EEEEEEEEEvNT_6ParamsE:
        .type           _ZN7cutlass13device_kernelIN5flash11enable_sm90INS1_16FlashAttnFwdSm90INS1_25CollectiveMainloopFwdSm90ILi2EN4cute5tupleIJNS5_1CILi1EEES8_S8_EEENS6_IJNS7_ILi64EEESA_SA_EEELi512ENS_6half_tEfNS_4arch4Sm90ELb0ELb1ELb0ELb1ELb0ELb0ELb1ELb0ELb0ELb1ELb1ELb0EEENS1_21CollectiveEpilogueFwdINS6_IJSA_NS7_ILi512EEESA_EEES9_SC_SE_Li256ELb1ELb1ELb1ELb0EEENS1_36VarlenDynamicPersistentTileSchedulerILi64ELi64ELi256ELi128ELb1ELb1ELb1ELb1ELb0ELb1EEEEEEEEEvNT_6ParamsE,@function
        .size           _ZN7cutlass13device_kernelIN5flash11enable_sm90INS1_16FlashAttnFwdSm90INS1_25CollectiveMainloopFwdSm90ILi2EN4cute5tupleIJNS5_1CILi1EEES8_S8_EEENS6_IJNS7_ILi64EEESA_SA_EEELi512ENS_6half_tEfNS_4arch4Sm90ELb0ELb1ELb0ELb1ELb0ELb0ELb1ELb0ELb0ELb1ELb1ELb0EEENS1_21CollectiveEpilogueFwdINS6_IJSA_NS7_ILi512EEESA_EEES9_SC_SE_Li256ELb1ELb1ELb1ELb0EEENS1_36VarlenDynamicPersistentTileSchedulerILi64ELi64ELi256ELi128ELb1ELb1ELb1ELb1ELb0ELb1EEEEEEEEEvNT_6ParamsE,(.L_x_15006 - _ZN7cutlass13device_kernelIN5flash11enable_sm90INS1_16FlashAttnFwdSm90INS1_25CollectiveMainloopFwdSm90ILi2EN4cute5tupleIJNS5_1CILi1EEES8_S8_EEENS6_IJNS7_ILi64EEESA_SA_EEELi512ENS_6half_tEfNS_4arch4Sm90ELb0ELb1ELb0ELb1ELb0ELb0ELb1ELb0ELb0ELb1ELb1ELb0EEENS1_21CollectiveEpilogueFwdINS6_IJSA_NS7_ILi512EEESA_EEES9_SC_SE_Li256ELb1ELb1ELb1ELb0EEENS1_36VarlenDynamicPersistentTileSchedulerILi64ELi64ELi256ELi128ELb1ELb1ELb1ELb1ELb0ELb1EEEEEEEEEvNT_6ParamsE)
        .other          _ZN7cutlass13device_kernelIN5flash11enable_sm90INS1_16FlashAttnFwdSm90INS1_25CollectiveMainloopFwdSm90ILi2EN4cute5tupleIJNS5_1CILi1EEES8_S8_EEENS6_IJNS7_ILi64EEESA_SA_EEELi512ENS_6half_tEfNS_4arch4Sm90ELb0ELb1ELb0ELb1ELb0ELb0ELb1ELb0ELb0ELb1ELb1ELb0EEENS1_21CollectiveEpilogueFwdINS6_IJSA_NS7_ILi512EEESA_EEES9_SC_SE_Li256ELb1ELb1ELb1ELb0EEENS1_36VarlenDynamicPersistentTileSchedulerILi64ELi64ELi256ELi128ELb1ELb1ELb1ELb1ELb0ELb1EEEEEEEEEvNT_6ParamsE,@"STO_CUDA_ENTRY STV_DEFAULT"
_ZN7cutlass13device_kernelIN5flash11enable_sm90INS1_16FlashAttnFwdSm90INS1_25CollectiveMainloopFwdSm90ILi2EN4cute5tupleIJNS5_1CILi1EEES8_S8_EEENS6_IJNS7_ILi64EEESA_SA_EEELi512ENS_6half_tEfNS_4arch4Sm90ELb0ELb1ELb0ELb1ELb0ELb0ELb1ELb0ELb0ELb1ELb1ELb0EEENS1_21CollectiveEpilogueFwdINS6_IJSA_NS7_ILi512EEESA_EEES9_SC_SE_Li256ELb1ELb1ELb1ELb0EEENS1_36VarlenDynamicPersistentTileSchedulerILi64ELi64ELi256ELi128ELb1ELb1ELb1ELb1ELb0ELb1EEEEEEEEEvNT_6ParamsE:
        /* <DEDUP_REMOVED lines=18> */
.L_x_6110:
[----:B------:R-:W-:Y:S05]  /*0120*/  BSYNC B0 ;  /* 0x0000000000007941 */ /* 0x000fea0003800000 */
.L_x_6109:
        /* <DEDUP_REMOVED lines=39> */
.L_x_6111:
        /* <DEDUP_REMOVED lines=22> */
.L_x_6112:
        /* <DEDUP_REMOVED lines=18> */
.L_x_6113:
        /* <DEDUP_REMOVED lines=22> */
.L_x_6114:
        /* <DEDUP_REMOVED lines=22> */
.L_x_6115:
[----:B------:R-:W-:Y:S01]  /*08e0*/  PLOP3.LUT P0, PT, PT, PT, UP0, 0x80, 0x0 ;  /* 0x000000000000781c */ /* 0x000fe20003f0f008 */
[----:B------:R-:W-:Y:S01]  /*08f0*/  UMOV UR36, 0x1 ;  /* 0x0000000100247882 */ /* 0x000fe20000000000 */
[----:B------:R-:W-:Y:S01]  /*0900*/  NOP ;  /* 0x0000000000007918 */ /* 0x000fe20000000000 */
[----:B------:R-:W-:Y:S01]  /*0910*/  USEL UR36, UR36, 0x2, !UP0 ;  /* 0x0000000224247887 */ /* 0x000fe2000c000000 */
[----:B------:R-:W-:Y:S01]  /*0920*/  ULDC.64 UR38, c[0x0][0x208] ;  /* 0x0000820000267ab9 */ /* 0x000fe20000000a00 */
[----:B0123--:R-:W-:Y:S08]  /*0930*/  BAR.SYNC.DEFER_BLOCKING 0x0 ;  /* 0x0000000000007b1d */ /* 0x00fff00000010000 */
[----:B------:R-:W-:Y:S05]  /*0940*/  @!P0 BRA `(.L_x_6116) ;  /* 0x0000015400988947 */ /* 0x000fea0003800000 */
.L_x_6117:
        /* <DEDUP_REMOVED lines=21> */
[----:B------:R-:W-:Y:S01]  /*0aa0*/  UMOV UR37, URZ ;  /* 0x0000003f00257c82 */ /* 0x000fe20008000000 */
[----:B------:R-:W-:Y:S01]  /*0ab0*/  IMAD.MOV.U32 R227, RZ, RZ, RZ ;  /* 0x000000ffffe37224 */ /* 0x000fe200078e00ff */
[----:B------:R-:W-:-:S04]  /*0ac0*/  SHF.R.S32.HI R3, RZ, 0x1f, R6 ;  /* 0x0000001fff037819 */ /* 0x000fc80000011406 */
[CC--:B------:R-:W-:Y:S02]  /*0ad0*/  LEA.HI R2, R3.reuse, R6.reuse, RZ, 0x5 ;  /* 0x0000000603027211 */ /* 0x0c0fe400078f28ff */
[CC--:B------:R-:W-:Y:S02]  /*0ae0*/  LEA.HI R0, R3.reuse, R6.reuse, RZ, 0x4 ;  /* 0x0000000603007211 */ /* 0x0c0fe400078f20ff */
[CC--:B------:R-:W-:Y:S02]  /*0af0*/  LEA.HI R7, R3.reuse, R6.reuse, RZ, 0x7 ;  /* 0x0000000603077211 */ /* 0x0c0fe400078f38ff */
[CC--:B------:R-:W-:Y:S02]  /*0b00*/  LEA.HI R5, R3.reuse, R6.reuse, RZ, 0x3 ;  /* 0x0000000603057211 */ /* 0x0c0fe400078f18ff */
[----:B------:R-:W-:Y:S02]  /*0b10*/  LEA.HI R3, R3, R6, RZ, 0x2 ;  /* 0x0000000603037211 */ /* 0x000fe400078f10ff */
[----:B------:R-:W-:-:S02]  /*0b20*/  LOP3.LUT R13, R5, 0xfffffff8, RZ, 0xc0, !PT ;  /* 0xfffffff8050d7812 */ /* 0x000fc400078ec0ff */
[----:B------:R-:W-:Y:S02]  /*0b30*/  LOP3.LUT R15, R3, 0xfffffffc, RZ, 0xc0, !PT ;  /* 0xfffffffc030f7812 */ /* 0x000fe400078ec0ff */
[----:B------:R-:W-:Y:S01]  /*0b40*/  LOP3.LUT R3, R0, 0xfffffff0, RZ, 0xc0, !PT ;  /* 0xfffffff000037812 */ /* 0x000fe200078ec0ff */
[C---:B------:R-:W-:Y:S01]  /*0b50*/  IMAD.IADD R13, R6.reuse, 0x1, -R13 ;  /* 0x00000001060d7824 */ /* 0x040fe200078e0a0d */
[----:B------:R-:W-:Y:S01]  /*0b60*/  LOP3.LUT R11, R7, 0xffffff80, RZ, 0xc0, !PT ;  /* 0xffffff80070b7812 */ /* 0x000fe200078ec0ff */
[C---:B------:R-:W-:Y:S01]  /*0b70*/  IMAD.IADD R15, R6.reuse, 0x1, -R15 ;  /* 0x00000001060f7824 */ /* 0x040fe200078e0a0f */
[--C-:B------:R-:W-:Y:S01]  /*0b80*/  SHF.R.S32.HI R4, RZ, 0x5, R2.reuse ;  /* 0x00000005ff047819 */ /* 0x100fe20000011402 */
[C---:B------:R-:W-:Y:S01]  /*0b90*/  IMAD.IADD R3, R6.reuse, 0x1, -R3 ;  /* 0x0000000106037824 */ /* 0x040fe200078e0a03 */
[----:B------:R-:W-:Y:S01]  /*0ba0*/  SHF.R.S32.HI R9, RZ, 0x1f, R2 ;  /* 0x0000001fff097819 */ /* 0x000fe20000011402 */
[----:B------:R-:W-:Y:S01]  /*0bb0*/  IMAD.IADD R11, R6, 0x1, -R11 ;  /* 0x00000001060b7824 */ /* 0x000fe200078e0a0b */
[----:B------:R-:W-:Y:S01]  /*0bc0*/  SHF.R.S32.HI R5, RZ, 0x4, R0 ;  /* 0x00000004ff057819 */ /* 0x000fe20000011400 */
[----:B------:R-:W-:Y:S01]  /*0bd0*/  IMAD.SHL.U32 R22, R13, 0x8, RZ ;  /* 0x000000080d167824 */ /* 0x000fe200078e00ff */
[----:B------:R-:W-:-:S02]  /*0be0*/  LEA.HI R9, R9, R4, RZ, 0x2 ;  /* 0x0000000409097211 */ /* 0x000fc400078f10ff */
[----:B------:R-:W-:Y:S01]  /*0bf0*/  LEA.HI R0, R0, R5, RZ, 0x1 ;  /* 0x0000000500007211 */ /* 0x000fe200078f08ff */
[----:B------:R-:W-:Y:S01]  /*0c00*/  VIADD R194, R22, 0x40 ;  /* 0x0000004016c27836 */ /* 0x000fe20000000000 */
[----:B------:R-:W-:Y:S02]  /*0c10*/  SHF.R.S32.HI R6, RZ, 0x1f, R3 ;  /* 0x0000001fff067819 */ /* 0x000fe40000011403 */
[----:B------:R-:W-:Y:S02]  /*0c20*/  LOP3.LUT R0, R0, 0x1ffffffe, RZ, 0xc0, !PT ;  /* 0x1ffffffe00007812 */ /* 0x000fe400078ec0ff */
[----:B------:R-:W-:Y:S02]  /*0c30*/  SHF.R.S32.HI R228, RZ, 0x7, R7 ;  /* 0x00000007ffe47819 */ /* 0x000fe40000011407 */
[----:B------:R-:W-:Y:S01]  /*0c40*/  LOP3.LUT R9, R9, 0x3ffffc, RZ, 0xc0, !PT ;  /* 0x003ffffc09097812 */ /* 0x000fe200078ec0ff */
[----:B------:R-:W-:Y:S01]  /*0c50*/  IMAD.IADD R0, R5, 0x1, -R0 ;  /* 0x0000000105007824 */ /* 0x000fe200078e0a00 */
[----:B------:R-:W-:Y:S01]  /*0c60*/  LEA.HI R8, R15, R15, RZ, 0x1 ;  /* 0x0000000f0f087211 */ /* 0x000fe200078f08ff */
[----:B------:R-:W-:Y:S01]  /*0c70*/  IMAD R10, R228, 0x100, R3 ;  /* 0x00000100e40a7824 */ /* 0x000fe200078e0203 */
[----:B------:R-:W-:Y:S01]  /*0c80*/  LEA.HI R6, R6, R3, RZ, 0x3 ;  /* 0x0000000306067211 */ /* 0x000fe200078f18ff */
[----:B------:R-:W-:Y:S01]  /*0c90*/  IMAD.IADD R9, R4, 0x1, -R9 ;  /* 0x0000000104097824 */ /* 0x000fe200078e0a09 */
[----:B------:R-:W-:Y:S01]  /*0ca0*/  SHF.R.S32.HI R2, RZ, 0x1f, R11 ;  /* 0x0000001fff027819 */ /* 0x000fe2000001140b */
[----:B------:R-:W-:Y:S01]  /*0cb0*/  IMAD.SHL.U32 R0, R0, 0x8, RZ ;  /* 0x0000000800007824 */ /* 0x000fe200078e00ff */
[----:B------:R-:W-:Y:S01]  /*0cc0*/  LOP3.LUT R12, R8, 0x1ffffffe, RZ, 0xc0, !PT ;  /* 0x1ffffffe080c7812 */ /* 0x000fe200078ec0ff */
[----:B------:R-:W-:Y:S01]  /*0cd0*/  IMAD R19, R9, 0x10, R10 ;  /* 0x0000001009137824 */ /* 0x000fe200078e020a */
[C---:B------:R-:W-:Y:S01]  /*0ce0*/  LOP3.LUT R8, R6.reuse, 0xfffffff8, RZ, 0xc0, !PT ;  /* 0xfffffff806087812 */ /* 0x040fe200078ec0ff */
[----:B------:R-:W-:Y:S01]  /*0cf0*/  IMAD.SHL.U32 R9, R6, 0x40, RZ ;  /* 0x0000004006097824 */ /* 0x000fe200078e00ff */
[----:B------:R-:W-:Y:S01]  /*0d00*/  LEA.HI R5, R2, R11, RZ, 0x2 ;  /* 0x0000000b02057211 */ /* 0x000fe200078f10ff */
[----:B------:R-:W-:Y:S01]  /*0d10*/  IMAD.IADD R12, R15, 0x1, -R12 ;  /* 0x000000010f0c7824 */ /* 0x000fe200078e0a0c */
[----:B------:R-:W-:Y:S01]  /*0d20*/  LEA.HI R7, R7, R228, RZ, 0x1 ;  /* 0x000000e407077211 */ /* 0x000fe200078f08ff */
[----:B------:R-:W-:Y:S01]  /*0d30*/  IMAD.IADD R8, R3, 0x1, -R8 ;  /* 0x0000000103087824 */ /* 0x000fe200078e0a08 */
[----:B------:R-:W-:-:S02]  /*0d40*/  LOP3.LUT R10, R5, 0x7ffffffc, RZ, 0xc0, !PT ;  /* 0x7ffffffc050a7812 */ /* 0x000fc400078ec0ff */
[----:B------:R-:W-:Y:S01]  /*0d50*/  LEA.HI R3, R2, R11, RZ, 0x5 ;  /* 0x0000000b02037211 */ /* 0x000fe200078f28ff */
[----:B------:R-:W-:Y:S01]  /*0d60*/  IMAD.SHL.U32 R6, R8, 0x40, RZ ;  /* 0x0000004008067824 */ /* 0x000fe200078e00ff */
[----:B------:R-:W-:Y:S01]  /*0d70*/  LOP3.LUT R7, R7, 0xfffffe, RZ, 0xc0, !PT ;  /* 0x00fffffe07077812 */ /* 0x000fe200078ec0ff */
[----:B------:R-:W-:Y:S01]  /*0d80*/  IMAD.IADD R10, R11, 0x1, -R10 ;  /* 0x000000010b0a7824 */ /* 0x000fe200078e0a0a */
[----:B------:R-:W-:Y:S02]  /*0d90*/  LOP3.LUT R11, R9, 0x7ffffe00, RZ, 0xc0, !PT ;  /* 0x7ffffe00090b7812 */ /* 0x000fe400078ec0ff */
[----:B------:R-:W-:Y:S01]  /*0da0*/  LOP3.LUT R9, R6, 0x1c0, RZ, 0xc0, !PT ;  /* 0x000001c006097812 */ /* 0x000fe200078ec0ff */
[----:B------:R-:W-:Y:S01]  /*0db0*/  IMAD.IADD R7, R228, 0x1, -R7 ;  /* 0x00000001e4077824 */ /* 0x000fe200078e0a07 */
[----:B------:R-:W-:Y:S01]  /*0dc0*/  SHF.R.S32.HI R2, RZ, 0x2, R5 ;  /* 0x00000002ff027819 */ /* 0x000fe20000011405 */
[----:B------:R-:W-:Y:S01]  /*0dd0*/  IMAD R11, R4, 0x400, R11 ;  /* 0x00000400040b7824 */ /* 0x000fe200078e020b */
[----:B------:R-:W-:Y:S01]  /*0de0*/  SHF.R.S32.HI R5, RZ, 0x1f, R5 ;  /* 0x0000001fff057819 */ /* 0x000fe20000011405 */
[--C-:B------:R-:W-:Y:S01]  /*0df0*/  IMAD.U32 R4, R19, 0x40, R0.reuse ;  /* 0x0000004013047824 */ /* 0x100fe200078e0000 */
[----:B------:R-:W-:Y:S01]  /*0e00*/  LOP3.LUT R0, R9, 0x8, R0, 0xf8, !PT ;  /* 0x0000000809007812 */ /* 0x000fe200078ef800 */
[----:B------:R-:W-:Y:S01]  /*0e10*/  IMAD.SHL.U32 R19, R10, 0x2, RZ ;  /* 0x000000020a137824 */ /* 0x000fe200078e00ff */
[----:B------:R-:W-:Y:S01]  /*0e20*/  SHF.R.U32.HI R9, RZ, 0x3, R9 ;  /* 0x00000003ff097819 */ /* 0x000fe20000011609 */
[----:B------:R-:W-:Y:S01]  /*0e30*/  IMAD.MOV.U32 R6, RZ, RZ, R18 ;  /* 0x000000ffff067224 */ /* 0x000fe200078e0012 */
[----:B------:R-:W-:Y:S01]  /*0e40*/  LEA.HI R5, R5, R2, RZ, 0x3 ;  /* 0x0000000205057211 */ /* 0x000fe200078f18ff */
[----:B------:R0:W-:Y:S01]  /*0e50*/  STL [R1+0x68], R4 ;  /* 0x0000680401007387 */ /* 0x0001e20000100800 */
[----:B------:R-:W-:-:S02]  /*0e60*/  LOP3.LUT R0, R0, R9, RZ, 0x3c, !PT ;  /* 0x0000000900007212 */ /* 0x000fc400078e3cff */
[----:B------:R-:W-:Y:S02]  /*0e70*/  LOP3.LUT R5, R5, 0xfffffff8, RZ, 0xc0, !PT ;  /* 0xfffffff805057812 */ /* 0x000fe400078ec0ff */
[----:B------:R-:W-:Y:S01]  /*0e80*/  R2P PR, R8, 0x6 ;  /* 0x0000000608007804 */ /* 0x000fe20000000000 */
[----:B------:R-:W-:Y:S01]  /*0e90*/  IMAD.IADD R0, R11, 0x1, R0 ;  /* 0x000000010b007824 */ /* 0x000fe200078e0200 */
[----:B------:R-:W-:Y:S01]  /*0ea0*/  SHF.R.S32.HI R3, RZ, 0x5, R3 ;  /* 0x00000005ff037819 */ /* 0x000fe20000011403 */
[----:B------:R-:W-:Y:S02]  /*0eb0*/  IMAD.IADD R2, R2, 0x1, -R5 ;  /* 0x0000000102027824 */ /* 0x000fe400078e0a05 */
[----:B0-----:R-:W-:Y:S01]  /*0ec0*/  IMAD.SHL.U32 R4, R7, 0x100, RZ ;  /* 0x0000010007047824 */ /* 0x001fe200078e00ff */
[----:B------:R-:W-:Y:S01]  /*0ed0*/  LEA R186, R0, UR41, 0x1 ;  /* 0x0000002900ba7c11 */ /* 0x000fe2000f8e08ff */
[----:B------:R-:W-:Y:S01]  /*0ee0*/  IMAD R23, R3, 0x10, R2 ;  /* 0x0000001003177824 */ /* 0x000fe200078e0202 */
[----:B------:R-:W-:Y:S01]  /*0ef0*/  SEL R188, R188, 0xffffffe0, !P1 ;  /* 0xffffffe0bcbc7807 */ /* 0x000fe20004800000 */
[----:B------:R-:W-:Y:S01]  /*0f00*/  IMAD.IADD R184, R19, 0x1, R4 ;  /* 0x0000000113b87824 */ /* 0x000fe200078e0204 */
[----:B------:R0:W-:Y:S01]  /*0f10*/  STL [R1+0x64], R4 ;  /* 0x0000640401007387 */ /* 0x0001e20000100800 */
[----:B------:R-:W-:-:S02]  /*0f20*/  VIADD R189, R186, 0x36400 ;  /* 0x00036400babd7836 */ /* 0x000fc40000000000 */
[C---:B------:R-:W-:Y:S01]  /*0f30*/  VIADD R226, R184.reuse, 0x8 ;  /* 0x00000008b8e27836 */ /* 0x040fe20000000000 */
[----:B------:R-:W-:Y:S01]  /*0f40*/  SHF.R.S32.HI R3, RZ, 0x1f, R184 ;  /* 0x0000001fff037819 */ /* 0x000fe200000114b8 */
[C---:B------:R-:W-:Y:S02]  /*0f50*/  VIADD R225, R184.reuse, 0x10 ;  /* 0x00000010b8e17836 */ /* 0x040fe40000000000 */
        /* <DEDUP_REMOVED lines=63> */
[----:B------:R-:W-:Y:S01]  /*1350*/  IMAD.MOV.U32 R5, RZ, RZ, R17 ;  /* 0x000000ffff057224 */ /* 0x000fe200078e0011 */
[----:B------:R-:W-:Y:S01]  /*1360*/  SHF.R.S32.HI R229, RZ, 0x1f, R196 ;  /* 0x0000001fffe57819 */ /* 0x000fe200000114c4 */
[----:B------:R-:W-:-:S02]  /*1370*/  IMAD.MOV.U32 R2, RZ, RZ, RZ ;  /* 0x000000ffff027224 */ /* 0x000fc400078e00ff */
[----:B------:R-:W-:Y:S02]  /*1380*/  IMAD R190, R12, 0x8, R23 ;  /* 0x000000080cbe7824 */ /* 0x000fe400078e0217 */
[----:B------:R-:W-:-:S07]  /*1390*/  IMAD.IADD R188, R188, 0x1, R187 ;  /* 0x00000001bcbc7824 */ /* 0x000fce00078e02bb */
.L_x_6225:
[----:B------:R-:W-:Y:S01]  /*13a0*/  ULDC.64 UR6, c[0x0][0xb20] ;  /* 0x0002c80000067ab9 */ /* 0x000fe20000000a00 */
[----:B012-4-:R-:W0:Y:S01]  /*13b0*/  LDC R17, c[0x0][0x288] ;  /* 0x0000a200ff117b82 */ /* 0x017e220000000800 */
[----:B------:R-:W-:Y:S01]  /*13c0*/  UISETP.NE.U32.AND UP0, UPT, UR6, URZ, UPT ;  /* 0x0000003f0600728c */ /* 0x000fe2000bf05070 */
[----:B------:R-:W-:-:S03]  /*13d0*/  IMAD.MOV.U32 R13, RZ, RZ, RZ ;  /* 0x000000ffff0d7224 */ /* 0x000fc600078e00ff */
[----:B------:R-:W-:-:S03]  /*13e0*/  UISETP.NE.AND.EX UP0, UPT, UR7, URZ, UPT, UP0 ;  /* 0x0000003f0700728c */ /* 0x000fc6000bf05300 */
[----:B------:R-:W-:Y:S01]  /*13f0*/  ULDC.64 UR6, c[0x0][0xb10] ;  /* 0x0002c40000067ab9 */ /* 0x000fe20000000a00 */
[----:B------:R-:W1:Y:S01]  /*1400*/  LDC.64 R14, c[0x0][0x418] ;  /* 0x00010600ff0e7b82 */ /* 0x000e620000000a00 */
[----:B------:R-:W-:Y:S01]  /*1410*/  UISETP.NE.U32.AND UP1, UPT, UR6, URZ, UPT ;  /* 0x0000003f0600728c */ /* 0x000fe2000bf25070 */
[----:B------:R-:W-:-:S03]  /*1420*/  PLOP3.LUT P0, PT, PT, PT, UP0, 0x80, 0x0 ;  /* 0x000000000000781c */ /* 0x000fc60003f0f008 */
[----:B------:R-:W-:-:S03]  /*1430*/  UISETP.NE.AND.EX UP1, UPT, UR7, URZ, UPT, UP1 ;  /* 0x0000003f0700728c */ /* 0x000fc6000bf25310 */
[----:B------:R-:W-:Y:S01]  /*1440*/  @UP0 ULDC.64 UR6, c[0x0][0xb20] ;  /* 0x0002c80000060ab9 */ /* 0x000fe20000000a00 */
[----:B------:R-:W2:Y:S01]  /*1450*/  LDC R3, c[0x0][0x424] ;  /* 0x00010900ff037b82 */ /* 0x000ea20000000800 */
[----:B------:R-:W-:Y:S01]  /*1460*/  @UP0 UIMAD.WIDE UR6, UR4, 0x4, UR6 ;  /* 0x00000004040608a5 */ /* 0x000fe2000f8e0206 */
[----:B------:R-:W-:-:S05]  /*1470*/  PLOP3.LUT P2, PT, PT, PT, UP1, 0x80, 0x0 ;  /* 0x000000000000781c */ /* 0x000fca0003f4f018 */
[----:B------:R-:W-:Y:S01]  /*1480*/  @UP1 ULDC.64 UR8, c[0x0][0xb10] ;  /* 0x0002c40000081ab9 */ /* 0x000fe20000000a00 */
[----:B------:R-:W-:Y:S01]  /*1490*/  IMAD.U32 R8, RZ, RZ, UR6 ;  /* 0x00000006ff087e24 */ /* 0x000fe2000f8e00ff */
[----:B---3--:R-:W3:Y:S01]  /*14a0*/  LDC R16, c[0x0][0x2f0] ;  /* 0x0000bc00ff107b82 */ /* 0x008ee20000000800 */
[----:B------:R-:W-:Y:S01]  /*14b0*/  IMAD.U32 R9, RZ, RZ, UR7 ;  /* 0x00000007ff097e24 */ /* 0x000fe2000f8e00ff */
[----:B------:R-:W-:-:S04]  /*14c0*/  @UP1 UIMAD.WIDE UR6, UR4, 0x4, UR8 ;  /* 0x00000004040618a5 */ /* 0x000fc8000f8e0208 */
[----:B------:R4:W5:Y:S02]  /*14d0*/  @P0 LDG.E R13, desc[UR38][R8.64] ;  /* 0x00000026080d0981 */ /* 0x000964000c1e1900 */
[----:B------:R-:W-:Y:S02]  /*14e0*/  IMAD.U32 R10, RZ, RZ, UR6 ;  /* 0x00000006ff0a7e24 */ /* 0x000fe4000f8e00ff */
[----:B------:R-:W-:Y:S01]  /*14f0*/  IMAD.U32 R11, RZ, RZ, UR7 ;  /* 0x00000007ff0b7e24 */ /* 0x000fe2000f8e00ff */
[----:B-1----:R-:W-:Y:S01]  /*1500*/  ISETP.NE.U32.AND P0, PT, R14, RZ, PT ;  /* 0x000000ff0e00720c */ /* 0x002fe20003f05070 */
[----:B------:R-:W-:-:S03]  /*1510*/  ULDC.64 UR6, c[0x0][0xb18] ;  /* 0x0002c60000067ab9 */ /* 0x000fc60000000a00 */
[----:B0-----:R4:W5:Y:S01]  /*1520*/  @P2 LDG.E R17, desc[UR38][R10.64] ;  /* 0x000000260a112981 */ /* 0x001962000c1e1900 */
[----:B------:R-:W-:Y:S02]  /*1530*/  ISETP.NE.AND.EX P0, PT, R15, RZ, PT, P0 ;  /* 0x000000ff0f00720c */ /* 0x000fe40003f05300 */
[C---:B------:R-:W-:Y:S02]  /*1540*/  LOP3.LUT R0, R6.reuse, 0xff000000, RZ, 0xc0, !PT ;  /* 0xff00000006007812 */ /* 0x040fe400078ec0ff */
[----:B------:R-:W-:Y:S02]  /*1550*/  ISETP.NE.U32.AND P1, PT, RZ, UR6, PT ;  /* 0x00000006ff007c0c */ /* 0x000fe4000bf25070 */
[----:B--2---:R-:W-:Y:S02]  /*1560*/  SEL R3, R3, 0x1, P0 ;  /* 0x0000000103037807 */ /* 0x004fe40000000000 */
[----:B------:R-:W-:Y:S02]  /*1570*/  LOP3.LUT R195, R6, 0xff0000, RZ, 0xc0, !PT ;  /* 0x00ff000006c37812 */ /* 0x000fe400078ec0ff */
[----:B------:R-:W-:Y:S01]  /*1580*/  SHF.R.U32.HI R0, RZ, 0x8, R0 ;  /* 0x00000008ff007819 */ /* 0x000fe20000011600 */
[----:B---3--:R-:W-:Y:S01]  /*1590*/  IMAD R16, R3, R16, RZ ;  /* 0x0000001003107224 */ /* 0x008fe200078e02ff */
[----:B------:R-:W-:-:S02]  /*15a0*/  ISETP.NE.AND.EX P1, PT, RZ, UR7, PT, P1 ;  /* 0x00000007ff007c0c */ /* 0x000fc4000bf25310 */
[----:B------:R-:W-:Y:S01]  /*15b0*/  LEA.HI R195, R195, R0, RZ, 0x10 ;  /* 0x00000000c3c37211 */ /* 0x000fe200078f80ff */
[----:B----4-:R-:W-:Y:S10]  /*15c0*/  @P2 BRA `(.L_x_6118) ;  /* 0x00000000002c2947 */ /* 0x010ff40003800000 */
        /* <DEDUP_REMOVED lines=8> */
[----:B-----5:R-:W2:Y:S04]  /*1650*/  LDG.E R17, desc[UR38][R8.64] ;  /* 0x0000002608117981 */ /* 0x020ea8000c1e1900 */
[----:B------:R-:W2:Y:S02]  /*1660*/  LDG.E R0, desc[UR38][R8.64+0x4] ;  /* 0x0000042608007981 */ /* 0x000ea4000c1e1900 */
[----:B--2---:R-:W-:-:S07]  /*1670*/  IMAD.IADD R17, R0, 0x1, -R17 ;  /* 0x0000000100117824 */ /* 0x004fce00078e0a11 */
.L_x_6118:
[----:B------:R-:W-:Y:S01]  /*1680*/  LOP3.LUT R192, R6, 0xffff, RZ, 0xc0, !PT ;  /* 0x0000ffff06c07812 */ /* 0x000fe200078ec0ff */
[----:B------:R-:W-:Y:S01]  /*1690*/  IMAD.U32 R193, RZ, RZ, UR4 ;  /* 0x00000004ffc17e24 */ /* 0x000fe2000f8e00ff */
[----:B------:R-:W-:Y:S06]  /*16a0*/  @!P1 BRA `(.L_x_6119) ;  /* 0x0000000000189947 */ /* 0x000fec0003800000 */
[----:B------:R-:W-:Y:S02]  /*16b0*/  ULDC.64 UR6, c[0x0][0xb18] ;  /* 0x0002c60000067ab9 */ /* 0x000fe40000000a00 */
[----:B------:R-:W-:-:S06]  /*16c0*/  UIMAD.WIDE UR4, UR4, 0x4, UR6 ;  /* 0x00000004040478a5 */ /* 0x000fcc000f8e0206 */
[----:B------:R-:W-:Y:S02]  /*16d0*/  IMAD.U32 R6, RZ, RZ, UR4 ;  /* 0x00000004ff067e24 */ /* 0x000fe4000f8e00ff */
[----:B------:R-:W-:-:S05]  /*16e0*/  IMAD.U32 R7, RZ, RZ, UR5 ;  /* 0x00000005ff077e24 */ /* 0x000fca000f8e00ff */
[----:B------:R0:W5:Y:S01]  /*16f0*/  LDG.E R16, desc[UR38][R6.64] ;  /* 0x0000002606107981 */ /* 0x000162000c1e1900 */
[----:B------:R-:W-:Y:S05]  /*1700*/  BRA `(.L_x_6120) ;  /* 0x00000000002c7947 */ /* 0x000fea0003800000 */
.L_x_6119:
        /* <DEDUP_REMOVED lines=9> */
[----:B------:R-:W2:Y:S02]  /*17a0*/  LDG.E R3, desc[UR38][R6.64+0x4] ;  /* 0x0000042606037981 */ /* 0x000ea4000c1e1900 */
[----:B--2---:R-:W-:-:S07]  /*17b0*/  IMAD.IADD R16, R3, 0x1, -R16 ;  /* 0x0000000103107824 */ /* 0x004fce00078e0a10 */
.L_x_6120:
[----:B------:R-:W-:Y:S01]  /*17c0*/  UISETP.NE.AND UP0, UPT, UR40, 0x1, UPT ;  /* 0x000000012800788c */ /* 0x000fe2000bf05270 */
[----:B-----5:R-:W-:Y:S02]  /*17d0*/  IMAD.IADD R16, R16, 0x1, -R13 ;  /* 0x0000000110107824 */ /* 0x020fe400078e0a0d */
[----:B------:R-:W-:Y:S02]  /*17e0*/  IMAD.SHL.U32 R185, R5, 0x40, RZ ;  /* 0x0000004005b97824 */ /* 0x000fe400078e00ff */
[----:B------:R-:W-:Y:S01]  /*17f0*/  VIADD R0, R16, 0x3f ;  /* 0x0000003f10007836 */ /* 0x000fe20000000000 */
[----:B------:R-:W-:-:S04]  /*1800*/  PLOP3.LUT P0, PT, PT, PT, UP0, 0x80, 0x0 ;  /* 0x000000000000781c */ /* 0x000fc80003f0f008 */
[----:B------:R-:W-:-:S04]  /*1810*/  SHF.R.S32.HI R3, RZ, 0x1f, R0 ;  /* 0x0000001fff037819 */ /* 0x000fc80000011400 */
[----:B------:R-:W-:-:S04]  /*1820*/  LEA.HI R3, R3, R0, RZ, 0x6 ;  /* 0x0000000003037211 */ /* 0x000fc800078f30ff */
[----:B------:R-:W-:Y:S01]  /*1830*/  SHF.R.S32.HI R8, RZ, 0x6, R3 ;  /* 0x00000006ff087819 */ /* 0x000fe20000011403 */
[----:B------:R-:W-:Y:S06]  /*1840*/  @!P0 BRA `(.L_x_6121) ;  /* 0x0000002000788947 */ /* 0x000fec0003800000 */
[----:B------:R-:W1:Y:S01]  /*1850*/  LDC R0, c[0x0][0x448] ;  /* 0x00011200ff007b82 */ /* 0x000e620000000800 */
[----:B0-----:R-:W-:-:S07]  /*1860*/  IADD3 R7, R16, 0x1, -R17 ;  /* 0x0000000110077810 */ /* 0x001fce0007ffe811 */
        /* <DEDUP_REMOVED lines=21> */
.L_x_6123:
[----:B------:R-:W-:-:S13]  /*19c0*/  ISETP.NE.AND P0, PT, R5, 0x1, PT ;  /* 0x000000010500780c */ /* 0x000fda0003f05270 */
[----:B------:R-:W0:Y:S02]  /*19d0*/  @P0 LDC.64 R6, c[0x0][0xae0] ;  /* 0x0002b800ff060b82 */ /* 0x000e240000000a00 */
[----:B0-----:R-:W-:-:S05]  /*19e0*/  @P0 IMAD.HI.U32 R6, R0, R6, RZ ;  /* 0x0000000600060227 */ /* 0x001fca00078e00ff */
[----:B------:R-:W-:-:S07]  /*19f0*/  @P0 SHF.R.U32.HI R0, RZ, R7, R6 ;  /* 0x00000007ff000219 */ /* 0x000fce0000011606 */
.L_x_6124:
[----:B------:R-:W-:-:S05]  /*1a00*/  IMAD R3, R0, R5, R5 ;  /* 0x0000000500037224 */ /* 0x000fca00078e0205 */
[----:B------:R-:W-:-:S07]  /*1a10*/  VIMNMX R4, R4, R3, PT ;  /* 0x0000000304047248 */ /* 0x000fce0003fe0100 */
.L_x_6122:
[----:B------:R-:W0:Y:S01]  /*1a20*/  @P1 LDC R6, c[0x0][0x44c] ;  /* 0x00011300ff061b82 */ /* 0x000e220000000800 */
[----:B------:R-:W-:Y:S01]  /*1a30*/  VIADD R4, R4, 0x3f ;  /* 0x0000003f04047836 */ /* 0x000fe20000000000 */
[----:B------:R-:W-:Y:S01]  /*1a40*/  ULDC UR4, c[0x0][0xad4] ;  /* 0x0002b50000047ab9 */ /* 0x000fe20000000800 */
[----:B------:R-:W-:-:S03]  /*1a50*/  IMAD.MOV.U32 R0, RZ, RZ, R185 ;  /* 0x000000ffff007224 */ /* 0x000fc600078e00b9 */
[----:B------:R-:W-:Y:S02]  /*1a60*/  SHF.R.S32.HI R3, RZ, 0x1f, R4 ;  /* 0x0000001fff037819 */ /* 0x000fe40000011404 */
[----:B------:R-:W1:Y:S02]  /*1a70*/  @P1 LDC R7, c[0x0][0x450] ;  /* 0x00011400ff071b82 */ /* 0x000e640000000800 */
[----:B------:R-:W-:-:S04]  /*1a80*/  LEA.HI R3, R3, R4, RZ, 0x6 ;  /* 0x0000000403037211 */ /* 0x000fc800078f30ff */
[----:B------:R-:W-:-:S04]  /*1a90*/  SHF.R.S32.HI R3, RZ, 0x6, R3 ;  /* 0x00000006ff037819 */ /* 0x000fc80000011403 */
[----:B------:R-:W-:Y:S01]  /*1aa0*/  VIMNMX R11, R8, R3, PT ;  /* 0x00000003080b7248 */ /* 0x000fe20003fe0100 */
[----:B0-----:R-:W-:-:S05]  /*1ab0*/  @P1 IMAD.HI.U32 R6, R185, R6, RZ ;  /* 0x00000006b9061227 */ /* 0x001fca00078e00ff */
[----:B-1----:R-:W-:-:S04]  /*1ac0*/  @P1 SHF.R.U32.HI R0, RZ, R7, R6 ;  /* 0x00000007ff001219 */ /* 0x002fc80000011606 */
[----:B------:R-:W-:-:S05]  /*1ad0*/  IADD3 R16, R0, R16, -R17 ;  /* 0x0000001000107210 */ /* 0x000fca0007ffe811 */
        /* <DEDUP_REMOVED lines=11> */
.L_x_6126:
[----:B------:R-:W-:-:S13]  /*1b90*/  ISETP.NE.AND P0, PT, R5, 0x1, PT ;  /* 0x000000010500780c */ /* 0x000fda0003f05270 */
[----:B------:R-:W0:Y:S02]  /*1ba0*/  @P0 LDC.64 R6, c[0x0][0xae0] ;  /* 0x0002b800ff060b82 */ /* 0x000e240000000a00 */
[----:B0-----:R-:W-:-:S05]  /*1bb0*/  @P0 IMAD.HI.U32 R4, R16, R6, RZ ;  /* 0x0000000610040227 */ /* 0x001fca00078e00ff */
[----:B------:R-:W-:-:S07]  /*1bc0*/  @P0 SHF.R.U32.HI R16, RZ, R7, R4 ;  /* 0x00000007ff100219 */ /* 0x000fce0000011604 */
.L_x_6127:
[----:B------:R-:W-:-:S05]  /*1bd0*/  IMAD R5, R16, R5, RZ ;  /* 0x0000000510057224 */ /* 0x000fca00078e02ff */
[----:B------:R-:W-:-:S07]  /*1be0*/  VIMNMX R0, R0, R5, !PT ;  /* 0x0000000500007248 */ /* 0x000fce0007fe0100 */
.L_x_6125:
[----:B------:R-:W-:Y:S02]  /*1bf0*/  SHF.R.S32.HI R3, RZ, 0x1f, R0 ;  /* 0x0000001fff037819 */ /* 0x000fe40000011400 */
[----:B------:R-:W-:Y:S02]  /*1c00*/  LOP3.LUT R8, R195, 0xff, RZ, 0xc0, !PT ;  /* 0x000000ffc3087812 */ /* 0x000fe400078ec0ff */
[----:B------:R-:W-:-:S04]  /*1c10*/  LEA.HI R3, R3, R0, RZ, 0x6 ;  /* 0x0000000003037211 */ /* 0x000fc800078f30ff */
[----:B------:R-:W-:-:S04]  /*1c20*/  SHF.R.S32.HI R3, RZ, 0x6, R3 ;  /* 0x00000006ff037819 */ /* 0x000fc80000011403 */
[----:B------:R-:W-:Y:S01]  /*1c30*/  VIMNMX R10, RZ, R3, !PT ;  /* 0x00000003ff0a7248 */ /* 0x000fe20007fe0100 */
[----:B------:R-:W-:-:S03]  /*1c40*/  IMAD.MOV.U32 R3, RZ, RZ, RZ ;  /* 0x000000ffff037224 */ /* 0x000fc600078e00ff */
[----:B------:R-:W-:-:S13]  /*1c50*/  ISETP.GT.AND P0, PT, R11, R10, PT ;  /* 0x0000000a0b00720c */ /* 0x000fda0003f04270 */
[----:B------:R-:W-:Y:S05]  /*1c60*/  @!P0 BRA `(.L_x_6128) ;  /* 0x00000000007c8947 */ /* 0x000fea0003800000 */
[----:B------:R-:W-:-:S04]  /*1c70*/  SHF.R.U32.HI R0, RZ, 0x10, R195 ;  /* 0x00000010ff007819 */ /* 0x000fc800000116c3 */
[----:B------:R-:W-:-:S13]  /*1c80*/  ISETP.NE.AND P0, PT, R0, RZ, PT ;  /* 0x000000ff0000720c */ /* 0x000fda0003f05270 */
[----:B------:R-:W0:Y:S02]  /*1c90*/  @!P0 LDC R0, c[0x0][0xae8] ;  /* 0x0002ba00ff008b82 */ /* 0x000e240000000800 */
[-C--:B0-----:R-:W-:Y:S02]  /*1ca0*/  IABS R7, R0.reuse ;  /* 0x0000000000077213 */ /* 0x081fe40000000000 */
[----:B------:R-:W-:Y:S02]  /*1cb0*/  IADD3 R3, R0, -0x1, R11 ;  /* 0xffffffff00037810 */ /* 0x000fe40007ffe00b */
[----:B------:R-:W0:Y:S01]  /*1cc0*/  I2F.RP R6, R7 ;  /* 0x0000000700067306 */ /* 0x000e220000209400 */
[----:B------:R-:W-:Y:S02]  /*1cd0*/  IABS R13, R0 ;  /* 0x00000000000d7213 */ /* 0x000fe40000000000 */
[----:B------:R-:W-:-:S05]  /*1ce0*/  IMAD.IADD R3, R3, 0x1, -R10 ;  /* 0x0000000103037824 */ /* 0x000fca00078e0a0a */
        /* <DEDUP_REMOVED lines=8> */
[----:B------:R-:W-:Y:S01]  /*1d70*/  LOP3.LUT R3, R3, R0, RZ, 0x3c, !PT ;  /* 0x0000000003037212 */ /* 0x000fe200078e3cff */
        /* <DEDUP_REMOVED lines=14> */
.L_x_6128:
[-C--:B------:R-:W-:Y:S01]  /*1e60*/  IMAD R0, R8, R3.reuse, R10 ;  /* 0x0000000308007224 */ /* 0x080fe200078e020a */
        /* <DEDUP_REMOVED lines=8> */
[----:B------:R-:W-:Y:S02]  /*1ef0*/  R2UR UR16, R11 ;  /* 0x000000000b1072ca */ /* 0x000fe400000e0000 */
        /* <DEDUP_REMOVED lines=120> */
.L_x_6131:
[----:B------:R-:W-:Y:S01]  /*2680*/  BAR.SYNC.DEFER_BLOCKING 0xe, 0x100 ;  /* 0x0384000000007b1d */ /* 0x000fe20000010000 */
[----:B------:R-:W-:Y:S01]  /*2690*/  IMAD.U32 R4, RZ, RZ, UR37 ;  /* 0x00000025ff047e24 */ /* 0x000fe2000f8e00ff */
[----:B------:R-:W-:Y:S01]  /*26a0*/  UIADD3 UR37, UR37, 0x1, URZ ;  /* 0x0000000125257890 */ /* 0x000fe2000fffe03f */
[----:B------:R-:W-:Y:S01]  /*26b0*/  ISETP.LT.AND P0, PT, R0, UR20, PT ;  /* 0x0000001400007c0c */ /* 0x000fe2000bf01270 */
[----:B------:R-:W-:Y:S01]  /*26c0*/  UIADD3 UR20, UR20, -0x1, URZ ;  /* 0xffffffff14147890 */ /* 0x000fe2000fffe03f */
[----:B01----:R-:W-:Y:S01]  /*26d0*/  IMAD R3, R4, 0x40, R23 ;  /* 0x0000004004037824 */ /* 0x003fe200078e0217 */
        /* <DEDUP_REMOVED lines=147> */
[----:B------:R-:W-:-:S06]  /*3010*/  USEL UR6, URZ, 0x1, UP0 ;  /* 0x000000013f067887 */ /* 0x000fcc0008000000 */
[----:B------:R-:W-:Y:S01]  /*3020*/  LOP3.LUT R2, R2, UR6, RZ, 0x3c, !PT ;  /* 0x0000000602027c12 */ /* 0x000fe2000f8e3cff */
        /* <DEDUP_REMOVED lines=16> */
.L_x_6130:
[----:B------:R-:W-:Y:S01]  /*3130*/  BAR.SYNC.DEFER_BLOCKING 0xe, 0x100 ;  /* 0x0384000000007b1d */ /* 0x000fe20000010000 */
[----:B------:R-:W-:Y:S01]  /*3140*/  IMAD.U32 R0, RZ, RZ, UR37 ;  /* 0x00000025ff007e24 */ /* 0x000fe2000f8e00ff */
[----:B------:R-:W-:Y:S01]  /*3150*/  UIADD3 UR37, UR37, 0x1, URZ ;  /* 0x0000000125257890 */ /* 0x000fe2000fffe03f */
[----:B------:R-:W-:Y:S01]  /*3160*/  PLOP3.LUT P0, PT, PT, PT, PT, 0x8, 0x0 ;  /* 0x000000000000781c */ /* 0x000fe20003f0e170 */
[----:B------:R-:W-:Y:S02]  /*3170*/  IMAD.MOV.U32 R20, RZ, RZ, RZ ;  /* 0x000000ffff147224 */ /* 0x000fe400078e00ff */
[----:B------:R-:W-:Y:S01]  /*3180*/  IMAD R0, R0, 0x40, R23 ;  /* 0x0000004000007824 */ /* 0x000fe200078e0217 */
[----:B------:R-:W-:-:S04]  /*3190*/  UISETP.NE.AND UP0, UPT, UR37, 0x2, UPT ;  /* 0x000000022500788c */ /* 0x000fc8000bf05270 */
[----:B------:R-:W-:Y:S01]  /*31a0*/  LEA R4, R0, UR41, 0x2 ;  /* 0x0000002900047c11 */ /* 0x000fe2000f8e10ff */
[----:B------:R-:W-:Y:S02]  /*31b0*/  USEL UR4, URZ, 0x1, UP0 ;  /* 0x000000013f047887 */ /* 0x000fe40008000000 */
[----:B------:R-:W-:-:S04]  /*31c0*/  USEL UR37, UR37, URZ, UP0 ;  /* 0x0000003f25257287 */ /* 0x000fc80008000000 */
[----:B------:R-:W-:Y:S01]  /*31d0*/  LOP3.LUT R2, R2, UR4, RZ, 0x3c, !PT ;  /* 0x0000000402027c12 */ /* 0x000fe2000f8e3cff */
[----:B01----:R-:W0:Y:S04]  /*31e0*/  LDS R3, [R4+0x38400] ;  /* 0x0384000004037984 */ /* 0x003e280000000800 */
        /* <DEDUP_REMOVED lines=132> */
.L_x_6121:
        /* <DEDUP_REMOVED lines=23> */
.L_x_6133:
[----:B------:R-:W-:-:S13]  /*3ba0*/  ISETP.NE.AND P0, PT, R5, 0x1, PT ;  /* 0x000000010500780c */ /* 0x000fda0003f05270 */
[----:B------:R-:W0:Y:S02]  /*3bb0*/  @P0 LDC.64 R6, c[0x0][0xae0] ;  /* 0x0002b800ff060b82 */ /* 0x000e240000000a00 */
[----:B0-----:R-:W-:-:S05]  /*3bc0*/  @P0 IMAD.HI.U32 R6, R0, R6, RZ ;  /* 0x0000000600060227 */ /* 0x001fca00078e00ff */
[----:B------:R-:W-:-:S07]  /*3bd0*/  @P0 SHF.R.U32.HI R0, RZ, R7, R6 ;  /* 0x00000007ff000219 */ /* 0x000fce0000011606 */
.L_x_6134:
[----:B------:R-:W-:-:S05]  /*3be0*/  IMAD R3, R0, R5, R5 ;  /* 0x0000000500037224 */ /* 0x000fca00078e0205 */
[----:B------:R-:W-:-:S07]  /*3bf0*/  VIMNMX R4, R4, R3, PT ;  /* 0x0000000304047248 */ /* 0x000fce0003fe0100 */
.L_x_6132:
[----:B------:R-:W0:Y:S01]  /*3c00*/  @P1 LDC R0, c[0x0][0x44c] ;  /* 0x00011300ff001b82 */ /* 0x000e220000000800 */
[----:B------:R-:W-:Y:S01]  /*3c10*/  VIADD R4, R4, 0x3f ;  /* 0x0000003f04047836 */ /* 0x000fe20000000000 */
[----:B------:R-:W-:Y:S01]  /*3c20*/  ULDC UR4, c[0x0][0xad4] ;  /* 0x0002b50000047ab9 */ /* 0x000fe20000000800 */
[----:B------:R-:W-:-:S03]  /*3c30*/  IMAD.IADD R7, R16, 0x1, -R17 ;  /* 0x0000000110077824 */ /* 0x000fc600078e0a11 */
[----:B------:R-:W-:Y:S02]  /*3c40*/  SHF.R.S32.HI R3, RZ, 0x1f, R4 ;  /* 0x0000001fff037819 */ /* 0x000fe40000011404 */
[----:B------:R-:W1:Y:S02]  /*3c50*/  @P1 LDC R9, c[0x0][0x450] ;  /* 0x00011400ff091b82 */ /* 0x000e640000000800 */
[----:B------:R-:W-:-:S04]  /*3c60*/  LEA.HI R3, R3, R4, RZ, 0x6 ;  /* 0x0000000403037211 */ /* 0x000fc800078f30ff */
[----:B------:R-:W-:-:S04]  /*3c70*/  SHF.R.S32.HI R3, RZ, 0x6, R3 ;  /* 0x00000006ff037819 */ /* 0x000fc80000011403 */
[----:B------:R-:W-:Y:S01]  /*3c80*/  VIMNMX R8, R8, R3, PT ;  /* 0x0000000308087248 */ /* 0x000fe20003fe0100 */
[----:B0-----:R-:W-:-:S04]  /*3c90*/  @P1 IMAD.HI.U32 R6, R185, R0, RZ ;  /* 0x00000000b9061227 */ /* 0x001fc800078e00ff */
[----:B------:R-:W-:Y:S01]  /*3ca0*/  IMAD.MOV.U32 R0, RZ, RZ, R185 ;  /* 0x000000ffff007224 */ /* 0x000fe200078e00b9 */
[----:B-1----:R-:W-:-:S05]  /*3cb0*/  @P1 SHF.R.U32.HI R0, RZ, R9, R6 ;  /* 0x00000009ff001219 */ /* 0x002fca0000011606 */
        /* <DEDUP_REMOVED lines=12> */
.L_x_6136:
[----:B------:R-:W-:-:S13]  /*3d80*/  ISETP.NE.AND P0, PT, R5, 0x1, PT ;  /* 0x000000010500780c */ /* 0x000fda0003f05270 */
[----:B------:R-:W0:Y:S02]  /*3d90*/  @P0 LDC.64 R6, c[0x0][0xae0] ;  /* 0x0002b800ff060b82 */ /* 0x000e240000000a00 */
[----:B0-----:R-:W-:-:S05]  /*3da0*/  @P0 IMAD.HI.U32 R4, R0, R6, RZ ;  /* 0x0000000600040227 */ /* 0x001fca00078e00ff */
[----:B------:R-:W-:-:S07]  /*3db0*/  @P0 SHF.R.U32.HI R0, RZ, R7, R4 ;  /* 0x00000007ff000219 */ /* 0x000fce0000011604 */
.L_x_6137:
[----:B------:R-:W-:-:S05]  /*3dc0*/  IMAD R0, R0, R5, RZ ;  /* 0x0000000500007224 */ /* 0x000fca00078e02ff */
[----:B------:R-:W-:-:S07]  /*3dd0*/  VIMNMX R3, R3, R0, !PT ;  /* 0x0000000003037248 */ /* 0x000fce0007fe0100 */
.L_x_6135:
[----:B------:R-:W-:Y:S01]  /*3de0*/  SHF.R.S32.HI R0, RZ, 0x1f, R3 ;  /* 0x0000001fff007819 */ /* 0x000fe20000011403 */
[----:B------:R-:W-:Y:S01]  /*3df0*/  IMAD.MOV.U32 R168, RZ, RZ, RZ ;  /* 0x000000ffffa87224 */ /* 0x000fe200078e00ff */
[----:B------:R-:W-:Y:S02]  /*3e00*/  LOP3.LUT R10, R195, 0xff, RZ, 0xc0, !PT ;  /* 0x000000ffc30a7812 */ /* 0x000fe400078ec0ff */
[----:B------:R-:W-:-:S04]  /*3e10*/  LEA.HI R0, R0, R3, RZ, 0x6 ;  /* 0x0000000300007211 */ /* 0x000fc800078f30ff */
[----:B------:R-:W-:-:S04]  /*3e20*/  SHF.R.S32.HI R0, RZ, 0x6, R0 ;  /* 0x00000006ff007819 */ /* 0x000fc80000011400 */
[----:B------:R-:W-:-:S04]  /*3e30*/  VIMNMX R191, RZ, R0, !PT ;  /* 0x00000000ffbf7248 */ /* 0x000fc80007fe0100 */
        /* <DEDUP_REMOVED lines=33> */
.L_x_6138:
        /* <DEDUP_REMOVED lines=101> */
.L_x_6139:
[----:B------:R-:W-:Y:S02]  /*46a0*/  LEA.HI R0, R227, R227, RZ, 0x1 ;  /* 0x000000e3e3007211 */ /* 0x000fe400078f08ff */
[----:B------:R-:W-:Y:S02]  /*46b0*/  ISETP.NE.AND P0, PT, RZ, UR40, PT ;  /* 0x00000028ff007c0c */ /* 0x000fe4000bf05270 */
[----:B------:R-:W-:-:S05]  /*46c0*/  LOP3.LUT R0, R0, 0xfffffffe, RZ, 0xc0, !PT ;  /* 0xfffffffe00007812 */ /* 0x000fca00078ec0ff */
[----:B------:R-:W-:-:S05]  /*46d0*/  IMAD.IADD R0, R227, 0x1, -R0 ;  /* 0x00000001e3007824 */ /* 0x000fca00078e0a00 */
[----:B------:R-:W-:Y:S01]  /*46e0*/  SHF.L.U32 R3, R0, 0x1f, RZ ;  /* 0x0000001f00037819 */ /* 0x000fe200000006ff */
[----:B------:R-:W-:-:S03]  /*46f0*/  IMAD.MOV.U32 R0, RZ, RZ, 0x1 ;  /* 0x00000001ff007424 */ /* 0x000fc600078e00ff */
[----:B------:R-:W0:Y:S02]  /*4700*/  SYNCS.PHASECHK.TRANS64.TRYWAIT P1, [UR41+0x38800], R3 ;  /* 0x03880003ff0075a7 */ /* 0x000e240008020169 */
[----:B------:R-:W-:-:S04]  /*4710*/  SEL R0, R0, 0x2, !P0 ;  /* 0x0000000200007807 */ /* 0x000fc80004000000 */
[----:B------:R-:W-:-:S04]  /*4720*/  LOP3.LUT R0, R0, 0x1, RZ, 0xfc, !PT ;  /* 0x0000000100007812 */ /* 0x000fc800078efcff */
[----:B------:R-:W-:Y:S01]  /*4730*/  ISETP.NE.AND P0, PT, R0, 0x3, PT ;  /* 0x000000030000780c */ /* 0x000fe20003f05270 */
[----:B0-----:R-:W-:-:S12]  /*4740*/  @!P1 BRA `(.L_x_6140) ;  /* 0x000001a400fc9947 */ /* 0x001fd80003800000 */
.L_x_6382:
[----:B------:R-:W-:Y:S05]  /*4750*/  @!P0 BRA `(.L_x_6141) ;  /* 0x0000000000048947 */ /* 0x000fea0003800000 */
[----:B------:R-:W-:Y:S01]  /*4760*/  BPT.TRAP 0x1 ;  /* 0x000000040000795c */ /* 0x000fe20000300000 */
.L_x_6141:
[----:B------:R-:W-:Y:S01]  /*4770*/  IMAD.U32 R7, RZ, RZ, UR37 ;  /* 0x00000025ff077e24 */ /* 0x000fe2000f8e00ff */
[----:B------:R-:W-:-:S04]  /*4780*/  SHF.L.U32 R4, R2, 0x1f, RZ ;  /* 0x0000001f02047819 */ /* 0x000fc800000006ff */
[----:B------:R-:W-:-:S04]  /*4790*/  LEA R7, R7, UR41, 0x3 ;  /* 0x0000002907077c11 */ /* 0x000fc8000f8e18ff */
[----:B------:R1:W2:Y:S01]  /*47a0*/  SYNCS.PHASECHK.TRANS64.TRYWAIT P1, [R7+URZ+0x38830], R4 ;  /* 0x03883004070075a7 */ /* 0x0002a2000802017f */
[----:B------:R-:W-:Y:S05]  /*47b0*/  @!P0 BRA `(.L_x_6142) ;  /* 0x0000000000048947 */ /* 0x000fea0003800000 */
[----:B------:R-:W-:Y:S01]  /*47c0*/  BPT.TRAP 0x1 ;  /* 0x000000040000795c */ /* 0x000fe20000300000 */
.L_x_6142:
[----:B--2---:R-:W-:Y:S05]  /*47d0*/  @P1 BRA `(.L_x_6143) ;  /* 0x0000000000081947 */ /* 0x004fea0003800000 */
[----:B------:R-:W2:Y:S02]  /*47e0*/  SYNCS.PHASECHK.TRANS64.TRYWAIT P1, [R7+URZ+0x38830], R4 ;  /* 0x03883004070075a7 */ /* 0x000ea4000802017f */
[----:B--2---:R-:W-:Y:S05]  /*47f0*/  @!P1 BRA `(.L_x_6144) ;  /* 0x000001a400e89947 */ /* 0x004fea0003800000 */
.L_x_6143:
        /* <DEDUP_REMOVED lines=40> */
.L_x_6383:
[----:B------:R-:W-:Y:S05]  /*4a80*/  @!P0 BRA `(.L_x_6146) ;  /* 0x0000000000048947 */ /* 0x000fea0003800000 */
[----:B------:R-:W-:Y:S01]  /*4a90*/  BPT.TRAP 0x1 ;  /* 0x000000040000795c */ /* 0x000fe20000300000 */
.L_x_6146:
[----:B------:R3:W4:Y:S01]  /*4aa0*/  SYNCS.PHASECHK.TRANS64.TRYWAIT P1, [R7+URZ+0x38850], R4 ;  /* 0x03885004070075a7 */ /* 0x000722000802017f */
[----:B------:R-:W-:Y:S05]  /*4ab0*/  @!P0 BRA `(.L_x_6147) ;  /* 0x0000000000048947 */ /* 0x000fea0003800000 */
[----:B------:R-:W-:Y:S01]  /*4ac0*/  BPT.TRAP 0x1 ;  /* 0x000000040000795c */ /* 0x000fe20000300000 */
.L_x_6147:
[----:B----4-:R-:W-:Y:S05]  /*4ad0*/  @P1 BRA `(.L_x_6148) ;  /* 0x0000000000081947 */ /* 0x010fea0003800000 */
[----:B------:R-:W4:Y:S02]  /*4ae0*/  SYNCS.PHASECHK.TRANS64.TRYWAIT P1, [R7+URZ+0x38850], R4 ;  /* 0x03885004070075a7 */ /* 0x000f24000802017f */
[----:B----4-:R-:W-:Y:S05]  /*4af0*/  @!P1 BRA `(.L_x_6149) ;  /* 0x000001a400549947 */ /* 0x010fea0003800000 */
.L_x_6148:
[----:B------:R-:W-:Y:S01]  /*4b00*/  UIADD3 UR4, UR41, 0x400, URZ ;  /* 0x0000040029047890 */ /* 0x000fe2000fffe03f */
[----:B------:R-:W-:Y:S01]  /*4b10*/  WARPGROUP.ARRIVE ;  /* 0x00000000000079c5 */ /* 0x000fe20000000000 */
[----:B------:R-:W-:-:S05]  /*4b20*/  UIADD3 UR5, UR41, 0x26400, URZ ;  /* 0x0002640029057890 */ /* 0x000fca000fffe03f */
[----:B0-----:R-:W0:Y:S01]  /*4b30*/  S2R R3, SR_TID.X ;  /* 0x0000000000037919 */ /* 0x001e220000002100 */
[----:B------:R-:W-:Y:S01]  /*4b40*/  USHF.R.U32.HI UR4, URZ, 0x4, UR4 ;  /* 0x000000043f047899 */ /* 0x000fe20008011604 */
[----:B------:R-:W-:Y:S01]  /*4b50*/  LEA R9, R168, 0xffffffc0, 0x6 ;  /* 0xffffffc0a8097811 */ /* 0x000fe200078e30ff */
[----:B------:R-:W-:Y:S01]  /*4b60*/  USHF.R.U32.HI UR5, URZ, 0x4, UR5 ;  /* 0x000000043f057899 */ /* 0x000fe20008011605 */
[----:B-1234-:R-:W1:Y:S01]  /*4b70*/  S2R R4, SR_TID.X ;  /* 0x0000000000047919 */ /* 0x01ee620000002100 */
[----:B------:R-:W-:Y:S01]  /*4b80*/  ULOP3.LUT UR4, UR4, 0x3fff, URZ, 0xc0, !UPT ;  /* 0x00003fff04047892 */ /* 0x000fe2000f8ec03f */
[----:B------:R-:W-:Y:S01]  /*4b90*/  IADD3 R8, -R19, R16, -R9 ;  /* 0x0000001013087210 */ /* 0x000fe20007ffe909 */
[----:B------:R-:W-:Y:S02]  /*4ba0*/  ULOP3.LUT UR5, UR5, 0x3fff, URZ, 0xc0, !UPT ;  /* 0x00003fff05057892 */ /* 0x000fe4000f8ec03f */
[----:B------:R-:W-:Y:S02]  /*4bb0*/  ULOP3.LUT UR4, UR4, 0x10000, URZ, 0xfc, !UPT ;  /* 0x0001000004047892 */ /* 0x000fe4000f8efc3f */
[----:B------:R-:W-:-:S02]  /*4bc0*/  ULOP3.LUT UR6, UR5, 0x10000, URZ, 0xfc, !UPT ;  /* 0x0001000005067892 */ /* 0x000fc4000f8efc3f */
[----:B------:R-:W-:Y:S01]  /*4bd0*/  ULEA UR26, UR37, UR4, 0xc ;  /* 0x00000004251a7291 */ /* 0x000fe2000f8e603f */
[----:B------:R-:W-:Y:S01]  /*4be0*/  UMOV UR25, 0x40000040 ;  /* 0x4000004000197882 */ /* 0x000fe20000000000 */
[----:B------:R-:W-:Y:S01]  /*4bf0*/  UMOV UR27, 0x40000040 ;  /* 0x40000040001b7882 */ /* 0x000fe20000000000 */
[----:B------:R-:W-:Y:S02]  /*4c00*/  UIADD3 UR28, UR6, 0x2, URZ ;  /* 0x00000002061c7890 */ /* 0x000fe4000fffe03f */
[----:B------:R-:W-:Y:S01]  /*4c10*/  UMOV UR24, UR6 ;  /* 0x0000000600187c82 */ /* 0x000fe20008000000 */
[----:B------:R-:W-:-:S03]  /*4c20*/  UIADD3 UR30, UR26, 0x2, URZ ;  /* 0x000000021a1e7890 */ /* 0x000fc6000fffe03f */
[----:B------:R-:W-:Y:S01]  /*4c30*/  HGMMA.64x64x16.F32 R24, gdesc[UR24], R24, gsb0 ;  /* 0x00e00000181879f0 */ /* 0x000fe20008000818 */
[----:B------:R-:W-:Y:S01]  /*4c40*/  UMOV UR29, 0x40000040 ;  /* 0x40000040001d7882 */ /* 0x000fe20000000000 */
[----:B------:R-:W-:Y:S01]  /*4c50*/  UMOV UR31, 0x40000040 ;  /* 0x40000040001f7882 */ /* 0x000fe20000000000 */
[----:B------:R-:W-:Y:S02]  /*4c60*/  UIADD3 UR11, UR6, 0x800, URZ ;  /* 0x00000800060b7890 */ /* 0x000fe4000fffe03f */
[----:B------:R-:W-:Y:S01]  /*4c70*/  UIADD3 UR14, UR26, 0x800, URZ ;  /* 0x000008001a0e7890 */ /* 0x000fe2000fffe03f */
[----:B0-----:R-:W-:Y:S02]  /*4c80*/  SHF.R.U32.HI R3, RZ, 0x7, R3 ;  /* 0x00000007ff037819 */ /* 0x001fe40000011603 */
[----:B-1----:R-:W-:-:S04]  /*4c90*/  LOP3.LUT R4, R4, 0x7f, RZ, 0xc0, !PT ;  /* 0x0000007f04047812 */ /* 0x002fc800078ec0ff */
[----:B------:R-:W0:Y:S01]  /*4ca0*/  SHFL.IDX PT, R3, R3, RZ, 0x1f ;  /* 0x00001fff03037589 */ /* 0x000e2200000e0000 */
[----:B------:R-:W-:Y:S02]  /*4cb0*/  ISETP.NE.AND P1, PT, R4, RZ, PT ;  /* 0x000000ff0400720c */ /* 0x000fe40003f25270 */
[----:B0-----:R-:W-:Y:S01]  /*4cc0*/  R2UR UR5, R3 ;  /* 0x00000000030572ca */ /* 0x001fe200000e0000 */
[----:B------:R-:W-:-:S04]  /*4cd0*/  IMAD.IADD R3, R190, 0x1, R185 ;  /* 0x00000001be037824 */ /* 0x000fc800078e02b9 */
[----:B------:R-:W-:-:S08]  /*4ce0*/  IMAD.MOV.U32 R4, RZ, RZ, R3 ;  /* 0x000000ffff047224 */ /* 0x000fd000078e0003 */
        /* <DEDUP_REMOVED lines=236> */
[----:B------:R-:W-:Y:S01]  /*5bb0*/  ULDC.64 UR10, c[0x0][0xad8] ;  /* 0x0002b600000a7ab9 */ /* 0x000fe20000000a00 */
[----:B------:R-:W-:Y:S02]  /*5bc0*/  USEL UR5, UR5, 0x3e, UP0 ;  /* 0x0000003e05057887 */ /* 0x000fe40008000000 */
[----:B------:R-:W-:-:S02]  /*5bd0*/  UISETP.GE.AND UP1, UPT, UR11, 0x1, UPT ;  /* 0x000000010b00788c */ /* 0x000fc4000bf26270 */
        /* <DEDUP_REMOVED lines=9> */
[----:B------:R-:W-:Y:S01]  /*5c70*/  ULDC UR26, c[0x0][0xad4] ;  /* 0x0002b500001a7ab9 */ /* 0x000fe20000000800 */
[----:B------:R-:W-:-:S06]  /*5c80*/  UISETP.NE.AND UP0, UPT, UR5, 0x1, UPT ;  /* 0x000000010500788c */ /* 0x000fcc000bf05270 */
[----:B------:R-:W-:Y:S02]  /*5c90*/  PLOP3.LUT P2, PT, PT, PT, UP0, 0x80, 0x0 ;  /* 0x000000000000781c */ /* 0x000fe40003f4f008 */
[----:B------:R-:W-:-:S03]  /*5ca0*/  PLOP3.LUT P3, PT, PT, PT, UP0, 0x80, 0x0 ;  /* 0x000000000000781c */ /* 0x000fc60003f6f008 */
[----:B------:R-:W-:-:S08]  /*5cb0*/  @UP0 ULDC UR5, c[0x0][0x44c] ;  /* 0x0001130000050ab9 */ /* 0x000fd00000000800 */
[----:B------:R-:W-:Y:S01]  /*5cc0*/  @P2 IMAD.HI.U32 R5, R3, UR5, RZ ;  /* 0x0000000503052c27 */ /* 0x000fe2000f8e00ff */
[----:B------:R-:W-:Y:S01]  /*5cd0*/  @UP0 ULDC UR5, c[0x0][0x450] ;  /* 0x0001140000050ab9 */ /* 0x000fe20000000800 */
[----:B------:R-:W-:Y:S02]  /*5ce0*/  PLOP3.LUT P2, PT, PT, PT, UP1, 0x40, 0x0 ;  /* 0x000000000000781c */ /* 0x000fe40003f4e818 */
[----:B------:R-:W-:Y:S01]  /*5cf0*/  @!P1 VIADD R3, R7, 0x38840 ;  /* 0x0003884007039836 */ /* 0x000fe20000000000 */
[----:B------:R-:W-:Y:S01]  /*5d00*/  @P3 SHF.R.U32.HI R4, RZ, UR5, R5 ;  /* 0x00000005ff043c19 */ /* 0x000fe20008011605 */
[----:B------:R-:W-:Y:S01]  /*5d10*/  IMAD.MOV.U32 R5, RZ, RZ, -0x40 ;  /* 0xffffffc0ff057424 */ /* 0x000fe200078e00ff */
[----:B------:R-:W-:Y:S02]  /*5d20*/  ULOP3.LUT UR5, URZ, UR26, URZ, 0x33, !UPT ;  /* 0x0000001a3f057292 */ /* 0x000fe4000f8e333f */
[----:B------:R-:W-:Y:S01]  /*5d30*/  @!P1 PRMT R3, RZ, 0x654, R3 ;  /* 0x00000654ff039816 */ /* 0x000fe20000000003 */
[----:B------:R-:W0:Y:S01]  /*5d40*/  SHFL.IDX PT, R13, R4, RZ, 0x1c1f ;  /* 0x001c1fff040d7589 */ /* 0x000e2200000e0000 */
[----:B------:R-:W-:-:S04]  /*5d50*/  IMAD R5, R168, R5, 0x41 ;  /* 0x00000041a8057424 */ /* 0x000fc800078e0205 */
[----:B------:R-:W-:Y:S01]  /*5d60*/  VIADD R12, R5, 0xffffffff ;  /* 0xffffffff050c7836 */ /* 0x000fe20000000000 */
[----:B------:R-:W-:-:S05]  /*5d70*/  IADD3 R6, -R19, R5, R16 ;  /* 0x0000000513067210 */ /* 0x000fca0007ffe110 */
[----:B------:R-:W-:-:S04]  /*5d80*/  IMAD.IADD R6, R6, 0x1, -R17 ;  /* 0x0000000106067824 */ /* 0x000fc800078e0a11 */
[C---:B------:R-:W-:Y:S02]  /*5d90*/  VIADD R11, R6.reuse, UR10 ;  /* 0x0000000a060b7c36 */ /* 0x040fe40008000000 */
[----:B------:R-:W-:-:S04]  /*5da0*/  VIADD R10, R6, UR5 ;  /* 0x00000005060a7c36 */ /* 0x000fc80008000000 */
[----:B0-----:R-:W-:Y:S01]  /*5db0*/  IMAD.IADD R5, R10, 0x1, R13 ;  /* 0x000000010a057824 */ /* 0x001fe200078e020d */
[----:B------:R-:W-:Y:S02]  /*5dc0*/  WARPGROUP.DEPBAR.LE gsb0, 0x0 ;  /* 0x00008000000079c5 */ /* 0x000fe40000010000 */
[----:B------:R-:W-:-:S06]  /*5dd0*/  WARPGROUP.ARRIVE ;  /* 0x00000000000079c5 */ /* 0x000fcc0000000000 */
[----:B------:R-:W-:Y:S03]  /*5de0*/  HGMMA.64x64x16.F32 R24, gdesc[UR28], R24, gsb0 ;  /* 0x00e000001c1879f0 */ /* 0x000fe60008000818 */
[----:B------:R-:W-:Y:S02]  /*5df0*/  WARPGROUP.DEPBAR.LE gsb0, 0x0 ;  /* 0x00008000000079c5 */ /* 0x000fe40000010000 */
[----:B------:R0:W-:Y:S02]  /*5e00*/  @!P1 SYNCS.ARRIVE.TRANS64.RED.A1T0 RZ, [R3+URZ], RZ ;  /* 0x000000ff03ff99a7 */ /* 0x0001e4000810043f */
[----:B0-----:R-:W-:Y:S01]  /*5e10*/  VIADDMNMX R3, R13, R11, R8, PT ;  /* 0x0000000b0d037246 */ /* 0x001fe20003800108 */
        /* <DEDUP_REMOVED lines=13> */
.L_x_6152:
[----:B------:R-:W-:-:S06]  /*5ef0*/  UISETP.NE.AND UP2, UPT, UR11, 0x1, UPT ;  /* 0x000000010b00788c */ /* 0x000fcc000bf45270 */
[----:B------:R-:W-:-:S05]  /*5f00*/  PLOP3.LUT P2, PT, PT, PT, UP2, 0x80, 0x0 ;  /* 0x000000000000781c */ /* 0x000fca0003f4f028 */
[----:B------:R-:W-:-:S08]  /*5f10*/  @UP2 ULDC.64 UR14, c[0x0][0xae0] ;  /* 0x0002b800000e2ab9 */ /* 0x000fd00000000a00 */
[----:B------:R-:W-:-:S05]  /*5f20*/  @P2 IMAD.HI.U32 R13, R6, UR14, RZ ;  /* 0x0000000e060d2c27 */ /* 0x000fca000f8e00ff */
[----:B------:R-:W-:-:S07]  /*5f30*/  @P2 SHF.R.U32.HI R6, RZ, UR15, R13 ;  /* 0x0000000fff062c19 */ /* 0x000fce000801160d */
.L_x_6153:
[----:B------:R-:W-:Y:S05]  /*5f40*/  BSYNC B0 ;  /* 0x0000000000007941 */ /* 0x000fea0003800000 */
.L_x_6151:
[----:B------:R-:W-:-:S04]  /*5f50*/  IMAD R6, R6, UR11, -R9 ;  /* 0x0000000b06067c24 */ /* 0x000fc8000f8e0a09 */
[----:B------:R-:W-:-:S05]  /*5f60*/  IMAD.IADD R6, R6, 0x1, -R19 ;  /* 0x0000000106067824 */ /* 0x000fca00078e0a13 */
[----:B------:R-:W-:Y:S02]  /*5f70*/  VIMNMX R5, R5, R6, !PT ;  /* 0x0000000605057248 */ /* 0x000fe40007fe0100 */
[----:B------:R-:W-:-:S07]  /*5f80*/  VIADDMNMX R3, R6, UR11, R3, PT ;  /* 0x0000000b06037c46 */ /* 0x000fce000b800103 */
.L_x_6150:
        /* <DEDUP_REMOVED lines=94> */
.L_x_6156:
[----:B------:R-:W-:-:S06]  /*6570*/  UISETP.NE.AND UP2, UPT, UR11, 0x1, UPT ;  /* 0x000000010b00788c */ /* 0x000fcc000bf45270 */
[----:B------:R-:W-:-:S05]  /*6580*/  PLOP3.LUT P6, PT, PT, PT, UP2, 0x80, 0x0 ;  /* 0x000000000000781c */ /* 0x000fca0003fcf028 */
[----:B------:R-:W-:-:S08]  /*6590*/  @UP2 ULDC.64 UR14, c[0x0][0xae0] ;  /* 0x0002b800000e2ab9 */ /* 0x000fd00000000a00 */
[----:B------:R-:W-:Y:S01]  /*65a0*/  @P6 IMAD.HI.U32 R5, R4, UR14, RZ ;  /* 0x0000000e04056c27 */ /* 0x000fe2000f8e00ff */
[----:B------:R-:W-:-:S13]  /*65b0*/  PLOP3.LUT P6, PT, PT, PT, UP2, 0x80, 0x0 ;  /* 0x000000000000781c */ /* 0x000fda0003fcf028 */
[----:B------:R-:W-:-:S07]  /*65c0*/  @P6 SHF.R.U32.HI R4, RZ, UR15, R5 ;  /* 0x0000000fff046c19 */ /* 0x000fce0008011605 */
.L_x_6157:
[----:B------:R-:W-:Y:S05]  /*65d0*/  BSYNC B0 ;  /* 0x0000000000007941 */ /* 0x000fea0003800000 */
.L_x_6155:
[----:B------:R-:W-:-:S04]  /*65e0*/  IMAD R4, R4, UR11, -R9 ;  /* 0x0000000b04047c24 */ /* 0x000fc8000f8e0a09 */
[----:B------:R-:W-:-:S05]  /*65f0*/  IMAD.IADD R4, R4, 0x1, -R19 ;  /* 0x0000000104047824 */ /* 0x000fca00078e0a13 */
[----:B------:R-:W-:Y:S02]  /*6600*/  VIMNMX R6, R6, R4, !PT ;  /* 0x0000000406067248 */ /* 0x000fe40007fe0100 */
[----:B------:R-:W-:-:S07]  /*6610*/  VIADDMNMX R3, R4, UR11, R3, PT ;  /* 0x0000000b04037c46 */ /* 0x000fce000b800103 */
.L_x_6154:
[----:B------:R-:W-:Y:S01]  /*6620*/  ISETP.GT.AND P2, PT, R6, 0x1, !P2 ;  /* 0x000000010600780c */ /* 0x000fe20005744270 */
[----:B------:R-:W-:Y:S01]  /*6630*/  ULDC UR19, c[0x0][0xa80] ;  /* 0x0002a00000137ab9 */ /* 0x000fe20000000800 */
[----:B------:R-:W-:Y:S01]  /*6640*/  FMNMX.FTZ R4, R24, R14, !PT ;  /* 0x0000000e18047209 */ /* 0x000fe20007810000 */
[----:B------:R-:W-:Y:S01]  /*6650*/  ULEA UR14, UR37, UR42, 0xc ;  /* 0x0000002a250e7291 */ /* 0x000fe2000f8e603f */
[----:B------:R-:W-:Y:S01]  /*6660*/  ISETP.LT.OR P2, PT, R3, 0x2, P2 ;  /* 0x000000020300780c */ /* 0x000fe20001741670 */
[----:B------:R-:W-:Y:S01]  /*6670*/  UMOV UR15, 0x40000040 ;  /* 0x40000040000f7882 */ /* 0x000fe20000000000 */
[----:B------:R-:W-:Y:S01]  /*6680*/  FMNMX.FTZ R4, R28, R4, !PT ;  /* 0x000000041c047209 */ /* 0x000fe20007810000 */
[----:B------:R-:W-:Y:S01]  /*6690*/  UIADD3 UR18, UR14, 0x80, URZ ;  /* 0x000000800e127890 */ /* 0x000fe2000fffe03f */
[----:B------:R-:W-:Y:S01]  /*66a0*/  FSEL R27, R27, -INF , !P2 ;  /* 0xff8000001b1b7808 */ /* 0x000fe20005000000 */
[----:B------:R-:W-:Y:S01]  /*66b0*/  UMOV UR23, 0x40000040 ;  /* 0x4000004000177882 */ /* 0x000fe20000000000 */
[----:B------:R-:W-:Y:S01]  /*66c0*/  ISETP.NE.AND P2, PT, R15, RZ, PT ;  /* 0x000000ff0f00720c */ /* 0x000fe20003f45270 */
[----:B------:R-:W-:Y:S01]  /*66d0*/  @!P1 VIADD R7, R7, 0x38860 ;  /* 0x0003886007079836 */ /* 0x000fe20000000000 */
[----:B------:R-:W-:-:S02]  /*66e0*/  FMNMX.FTZ R4, R20, R4, !PT ;  /* 0x0000000414047209 */ /* 0x000fc40007810000 */
[----:B------:R-:W-:Y:S01]  /*66f0*/  ISETP.GT.AND P2, PT, R6, 0x9, !P2 ;  /* 0x000000090600780c */ /* 0x000fe20005744270 */
[----:B------:R-:W-:Y:S01]  /*6700*/  UMOV UR22, UR18 ;  /* 0x0000001200167c82 */ /* 0x000fe20008000000 */
[----:B------:R-:W-:Y:S01]  /*6710*/  FMNMX.FTZ R4, R32, R4, !PT ;  /* 0x0000000420047209 */ /* 0x000fe20007810000 */
[----:B------:R-:W-:Y:S01]  /*6720*/  UIADD3 UR18, UR14, 0x100, URZ ;  /* 0x000001000e127890 */ /* 0x000fe2000fffe03f */
        /* <DEDUP_REMOVED lines=22> */
[----:B------:R-:W-:Y:S02]  /*6890*/  ISETP.GT.AND P3, PT, R6, 0x8, !P3 ;  /* 0x000000080600780c */ /* 0x000fe40005f64270 */
[----:B------:R-:W-:Y:S02]  /*68a0*/  FSEL R38, R38, -INF , !P2 ;  /* 0xff80000026267808 */ /* 0x000fe40005000000 */
[----:B------:R-:W-:Y:S02]  /*68b0*/  ISETP.NE.AND P2, PT, R33, RZ, PT ;  /* 0x000000ff2100720c */ /* 0x000fe40003f45270 */
[----:B------:R-:W-:Y:S02]  /*68c0*/  FMNMX.FTZ R5, R52, R5, !PT ;  /* 0x0000000534057209 */ /* 0x000fe40007810000 */
[----:B------:R-:W-:Y:S02]  /*68d0*/  ISETP.GT.AND P2, PT, R6, 0x19, !P2 ;  /* 0x000000190600780c */ /* 0x000fe40005744270 */
[----:B------:R-:W-:-:S02]  /*68e0*/  ISETP.LT.OR P3, PT, R3, 0x9, P3 ;  /* 0x000000090300780c */ /* 0x000fc40001f61670 */
[----:B------:R-:W-:Y:S02]  /*68f0*/  ISETP.LT.OR P2, PT, R3, 0x1a, P2 ;  /* 0x0000001a0300780c */ /* 0x000fe40001741670 */
[----:B------:R-:W-:Y:S02]  /*6900*/  FMNMX.FTZ R8, R66, R5, !PT ;  /* 0x0000000542087209 */ /* 0x000fe40007810000 */
[----:B------:R-:W-:Y:S02]  /*6910*/  FSEL R39, R39, -INF , !P2 ;  /* 0xff80000027277808 */ /* 0x000fe40005000000 */
[----:B------:R-:W-:Y:S01]  /*6920*/  ISETP.NE.AND P2, PT, R37, RZ, PT ;  /* 0x000000ff2500720c */ /* 0x000fe20003f45270 */
[----:B------:R-:W0:Y:S01]  /*6930*/  SHFL.BFLY PT, R5, R8, 0x2, 0x1f ;  /* 0x0c401f0008057f89 */ /* 0x000e2200000e0000 */
[----:B------:R-:W-:Y:S02]  /*6940*/  FSEL R30, R30, -INF , !P3 ;  /* 0xff8000001e1e7808 */ /* 0x000fe40005800000 */
[----:B------:R-:W-:-:S02]  /*6950*/  ISETP.GT.AND P2, PT, R6, 0x20, !P2 ;  /* 0x000000200600780c */ /* 0x000fc40005744270 */
[----:B------:R-:W-:Y:S01]  /*6960*/  ISETP.NE.AND P3, PT, R41, RZ, PT ;  /* 0x000000ff2900720c */ /* 0x000fe20003f65270 */
[----:B------:R-:W-:Y:S01]  /*6970*/  BAR.SYNC.DEFER_BLOCKING 0xf, 0x100 ;  /* 0x03c4000000007b1d */ /* 0x000fe20000010000 */
[----:B------:R-:W-:Y:S02]  /*6980*/  ISETP.LT.OR P2, PT, R3, 0x21, P2 ;  /* 0x000000210300780c */ /* 0x000fe40001741670 */
[----:B------:R-:W-:Y:S02]  /*6990*/  ISETP.NE.AND P6, PT, R13, RZ, PT ;  /* 0x000000ff0d00720c */ /* 0x000fe40003fc5270 */
[----:B------:R-:W-:Y:S02]  /*69a0*/  FSEL R42, R42, -INF , !P2 ;  /* 0xff8000002a2a7808 */ /* 0x000fe40005000000 */
[----:B------:R-:W-:Y:S02]  /*69b0*/  ISETP.NE.AND P2, PT, R57, RZ, PT ;  /* 0x000000ff3900720c */ /* 0x000fe40003f45270 */
[----:B------:R-:W-:-:S02]  /*69c0*/  ISETP.GT.AND P4, PT, R6, 0x31, !P4 ;  /* 0x000000310600780c */ /* 0x000fc40006784270 */
[C---:B------:R-:W-:Y:S02]  /*69d0*/  ISETP.GT.AND P2, PT, R6.reuse, 0x21, !P2 ;  /* 0x000000210600780c */ /* 0x040fe40005744270 */
[C---:B------:R-:W-:Y:S02]  /*69e0*/  ISETP.GT.AND P5, PT, R6.reuse, 0x38, !P5 ;  /* 0x000000380600780c */ /* 0x040fe40006fa4270 */
[C---:B------:R-:W-:Y:S02]  /*69f0*/  ISETP.LT.OR P2, PT, R3.reuse, 0x22, P2 ;  /* 0x000000220300780c */ /* 0x040fe40001741670 */
[----:B------:R-:W-:Y:S02]  /*6a00*/  ISETP.LT.OR P4, PT, R3, 0x32, P4 ;  /* 0x000000320300780c */ /* 0x000fe40002781670 */
[----:B------:R-:W-:Y:S02]  /*6a10*/  FSEL R43, R43, -INF , !P2 ;  /* 0xff8000002b2b7808 */ /* 0x000fe40005000000 */
[----:B------:R-:W-:-:S02]  /*6a20*/  ISETP.GT.AND P2, PT, R6, 0x28, !P3 ;  /* 0x000000280600780c */ /* 0x000fc40005f44270 */
[----:B0-----:R-:W-:Y:S02]  /*6a30*/  FMNMX.FTZ R10, R8, R5, !PT ;  /* 0x00000005080a7209 */ /* 0x001fe40007810000 */
[----:B------:R-:W-:Y:S02]  /*6a40*/  ISETP.LT.OR P2, PT, R3, 0x29, P2 ;  /* 0x000000290300780c */ /* 0x000fe40001741670 */
[----:B------:R-:W-:Y:S01]  /*6a50*/  ISETP.NE.AND P3, PT, R45, RZ, PT ;  /* 0x000000ff2d00720c */ /* 0x000fe20003f65270 */
[----:B------:R-:W0:Y:S01]  /*6a60*/  SHFL.BFLY PT, R11, R10, 0x1, 0x1f ;  /* 0x0c201f000a0b7f89 */ /* 0x000e2200000e0000 */
[----:B------:R-:W-:Y:S02]  /*6a70*/  FSEL R46, R46, -INF , !P2 ;  /* 0xff8000002e2e7808 */ /* 0x000fe40005000000 */
[C---:B------:R-:W-:Y:S02]  /*6a80*/  ISETP.GT.AND P2, PT, R6.reuse, RZ, !P6 ;  /* 0x000000ff0600720c */ /* 0x040fe40007744270 */
[----:B------:R-:W-:-:S02]  /*6a90*/  ISETP.GT.AND P3, PT, R6, 0x30, !P3 ;  /* 0x000000300600780c */ /* 0x000fc40005f64270 */
[C---:B------:R-:W-:Y:S02]  /*6aa0*/  ISETP.LT.OR P2, PT, R3.reuse, 0x1, P2 ;  /* 0x000000010300780c */ /* 0x040fe40001741670 */
[----:B------:R-:W-:Y:S02]  /*6ab0*/  ISETP.LT.OR P3, PT, R3, 0x31, P3 ;  /* 0x000000310300780c */ /* 0x000fe40001f61670 */
        /* <DEDUP_REMOVED lines=8> */
[----:B------:R-:W-:Y:S02]  /*6b40*/  FMNMX.FTZ R4, R34, R5, !PT ;  /* 0x0000000522047209 */ /* 0x000fe40007810000 */
[----:B0-----:R-:W-:-:S02]  /*6b50*/  FMNMX.FTZ R5, R10, R11, !PT ;  /* 0x0000000b0a057209 */ /* 0x001fc40007810000 */
[----:B------:R-:W-:Y:S02]  /*6b60*/  FMNMX.FTZ R9, R35, R4, !PT ;  /* 0x0000000423097209 */ /* 0x000fe40007810000 */
[C---:B------:R-:W-:Y:S01]  /*6b70*/  FSETP.NEU.FTZ.AND P2, PT, R5.reuse, -INF , PT ;  /* 0xff8000000500780b */ /* 0x040fe20003f5d000 */
[----:B------:R-:W-:Y:S01]  /*6b80*/  FMUL.FTZ R8, R5, UR19 ;  /* 0x0000001305087c20 */ /* 0x000fe20008410000 */
[----:B------:R-:W-:Y:S02]  /*6b90*/  FMNMX.FTZ R4, R38, R9, !PT ;  /* 0x0000000926047209 */ /* 0x000fe40007810000 */
[----:B------:R-:W-:Y:S02]  /*6ba0*/  ISETP.NE.AND P6, PT, R12, RZ, PT ;  /* 0x000000ff0c00720c */ /* 0x000fe40003fc5270 */
[----:B------:R-:W-:Y:S02]  /*6bb0*/  FMNMX.FTZ R9, R39, R4, !PT ;  /* 0x0000000427097209 */ /* 0x000fe40007810000 */
[----:B------:R-:W-:-:S02]  /*6bc0*/  FSEL R50, R50, -INF , !P3 ;  /* 0xff80000032327808 */ /* 0x000fc40005800000 */
        /* <DEDUP_REMOVED lines=16> */
[----:B------:R1:W2:Y:S01]  /*6cd0*/  MUFU.EX2 R9, R8 ;  /* 0x0000000800097308 */ /* 0x0002a20000000800 */
[----:B------:R-:W-:Y:S01]  /*6ce0*/  FSEL R54, R54, -INF , !P5 ;  /* 0xff80000036367808 */ /* 0x000fe20006800000 */
[--C-:B0-----:R-:W-:Y:S01]  /*6cf0*/  FFMA.FTZ R6, R28, UR19, -R11.reuse ;  /* 0x000000131c067c23 */ /* 0x101fe2000801080b */
[----:B------:R-:W-:Y:S01]  /*6d00*/  FMNMX.FTZ R3, R51, R4, !PT ;  /* 0x0000000433037209 */ /* 0x000fe20007810000 */
[--C-:B------:R-:W-:Y:S01]  /*6d10*/  FFMA.FTZ R20, R58, UR19, -R11.reuse ;  /* 0x000000133a147c23 */ /* 0x100fe2000801080b */
[----:B------:R-:W-:Y:S01]  /*6d20*/  FSEL R55, R55, -INF , !P2 ;  /* 0xff80000037377808 */ /* 0x000fe20005000000 */
[--C-:B------:R-:W-:Y:S01]  /*6d30*/  FFMA.FTZ R24, R40, UR19, -R11.reuse ;  /* 0x0000001328187c23 */ /* 0x100fe2000801080b */
[----:B------:R-:W-:Y:S01]  /*6d40*/  FMNMX.FTZ R4, R54, R3, !PT ;  /* 0x0000000336047209 */ /* 0x000fe20007810000 */
[----:B------:R-:W-:Y:S01]  /*6d50*/  MUFU.EX2 R154, R6 ;  /* 0x00000006009a7308 */ /* 0x000fe20000000800 */
[--C-:B-1----:R-:W-:Y:S01]  /*6d60*/  FFMA.FTZ R8, R56, UR19, -R11.reuse ;  /* 0x0000001338087c23 */ /* 0x102fe2000801080b */
[--C-:B------:R-:W-:Y:S01]  /*6d70*/  FFMA.FTZ R28, R64, UR19, -R11.reuse ;  /* 0x00000013401c7c23 */ /* 0x100fe2000801080b */
[----:B------:R-:W-:Y:S01]  /*6d80*/  FMNMX.FTZ R4, R55, R4, !PT ;  /* 0x0000000437047209 */ /* 0x000fe20007810000 */
[----:B------:R-:W-:Y:S01]  /*6d90*/  FFMA.FTZ R52, R52, UR19, -R11 ;  /* 0x0000001334347c23 */ /* 0x000fe2000801080b */
[----:B------:R-:W-:-:S02]  /*6da0*/  R2UR UR5, R185 ;  /* 0x00000000b90572ca */ /* 0x000fc400000e0000 */
[----:B------:R-:W-:Y:S01]  /*6db0*/  @!P1 PRMT R7, RZ, 0x654, R7 ;  /* 0x00000654ff079816 */ /* 0x000fe20000000007 */
[----:B------:R-:W0:Y:S01]  /*6dc0*/  SHFL.BFLY PT, R3, R4, 0x2, 0x1f ;  /* 0x0c401f0004037f89 */ /* 0x000e2200000e0000 */
[----:B------:R1:W-:Y:S01]  /*6dd0*/  MUFU.EX2 R13, R10 ;  /* 0x0000000a000d7308 */ /* 0x0003e20000000800 */
[----:B--2---:R-:W-:Y:S01]  /*6de0*/  FADD.FTZ R37, R152, R9 ;  /* 0x0000000998257221 */ /* 0x004fe20000010000 */
[----:B------:R-:W-:-:S06]  /*6df0*/  F2FP.F16.F32.PACK_AB R152, R9, R152 ;  /* 0x000000980998723e */ /* 0x000fcc00000000ff */
[----:B------:R-:W-:Y:S01]  /*6e00*/  MUFU.EX2 R12, R12 ;  /* 0x0000000c000c7308 */ /* 0x000fe20000000800 */
[----:B-1----:R-:W-:-:S07]  /*6e10*/  FFMA.FTZ R10, R62, UR19, -R11 ;  /* 0x000000133e0a7c23 */ /* 0x002fce000801080b */
[----:B------:R1:W2:Y:S01]  /*6e20*/  MUFU.EX2 R15, R8 ;  /* 0x00000008000f7308 */ /* 0x0002a20000000800 */
[----:B0-----:R-:W-:Y:S01]  /*6e30*/  FMNMX.FTZ R3, R4, R3, !PT ;  /* 0x0000000304037209 */ /* 0x001fe20007810000 */
[----:B------:R-:W-:-:S06]  /*6e40*/  FFMA.FTZ R4, R60, UR19, -R11 ;  /* 0x000000133c047c23 */ /* 0x000fcc000801080b */
[----:B------:R-:W-:Y:S01]  /*6e50*/  MUFU.EX2 R14, R14 ;  /* 0x0000000e000e7308 */ /* 0x000fe20000000800 */
[----:B-1----:R-:W-:Y:S01]  /*6e60*/  FFMA.FTZ R8, R44, UR19, -R11 ;  /* 0x000000132c087c23 */ /* 0x002fe2000801080b */
[----:B------:R-:W0:Y:S06]  /*6e70*/  SHFL.BFLY PT, R6, R3, 0x1, 0x1f ;  /* 0x0c201f0003067f89 */ /* 0x000e2c00000e0000 */
[----:B------:R1:W-:Y:S01]  /*6e80*/  MUFU.EX2 R25, R4 ;  /* 0x0000000400197308 */ /* 0x0003e20000000800 */
[----:B--2---:R-:W-:-:S07]  /*6e90*/  F2FP.F16.F32.PACK_AB R156, R15, R12 ;  /* 0x0000000c0f9c723e */ /* 0x004fce00000000ff */
[----:B------:R2:W3:Y:S01]  /*6ea0*/  MUFU.EX2 R21, R20 ;  /* 0x0000001400157308 */ /* 0x0004e20000000800 */
[----:B-1----:R-:W-:Y:S01]  /*6eb0*/  FADD.FTZ R4, R154, R37 ;  /* 0x000000259a047221 */ /* 0x002fe20000010000 */
[----:B------:R-:W-:-:S03]  /*6ec0*/  F2FP.F16.F32.PACK_AB R154, R13, R154 ;  /* 0x0000009a0d9a723e */ /* 0x000fc600000000ff */
[----:B------:R-:W-:-:S03]  /*6ed0*/  FADD.FTZ R37, R13, R4 ;  /* 0x000000040d257221 */ /* 0x000fc60000010000 */
[----:B------:R-:W1:Y:S01]  /*6ee0*/  MUFU.EX2 R24, R24 ;  /* 0x0000001800187308 */ /* 0x000e620000000800 */
[----:B------:R-:W-:Y:S01]  /*6ef0*/  FADD.FTZ R4, R12, R37 ;  /* 0x000000250c047221 */ /* 0x000fe20000010000 */
[--C-:B--2---:R-:W-:Y:S01]  /*6f00*/  FFMA.FTZ R20, R48, UR19, -R11.reuse ;  /* 0x0000001330147c23 */ /* 0x104fe2000801080b */
[----:B0-----:R-:W-:Y:S01]  /*6f10*/  FMNMX.FTZ R6, R3, R6, !PT ;  /* 0x0000000603067209 */ /* 0x001fe20007810000 */
[----:B------:R-:W-:Y:S01]  /*6f20*/  FFMA.FTZ R11, R66, UR19, -R11 ;  /* 0x00000013420b7c23 */ /* 0x000fe2000801080b */
[----:B------:R-:W-:Y:S02]  /*6f30*/  FADD.FTZ R41, R15, R4 ;  /* 0x000000040f297221 */ /* 0x000fe40000010000 */
[C---:B------:R-:W-:Y:S01]  /*6f40*/  FSETP.NEU.FTZ.AND P2, PT, R6.reuse, -INF , PT ;  /* 0xff8000000600780b */ /* 0x040fe20003f5d000 */
[----:B------:R-:W-:Y:S01]  /*6f50*/  FMUL.FTZ R3, R6, UR19 ;  /* 0x0000001306037c20 */ /* 0x000fe20008410000 */
[----:B------:R-:W-:Y:S01]  /*6f60*/  MUFU.EX2 R8, R8 ;  /* 0x0000000800087308 */ /* 0x000fe20000000800 */
[----:B---3--:R-:W-:-:S03]  /*6f70*/  F2FP.F16.F32.PACK_AB R158, R21, R14 ;  /* 0x0000000e159e723e */ /* 0x008fc600000000ff */
[----:B------:R-:W-:Y:S02]  /*6f80*/  FSEL R3, R3, RZ, P2 ;  /* 0x000000ff03037208 */ /* 0x000fe40001000000 */
[----:B------:R-:W-:Y:S02]  /*6f90*/  PLOP3.LUT P2, PT, PT, PT, UP1, 0x40, 0x0 ;  /* 0x000000000000781c */ /* 0x000fe40003f4e818 */
[----:B------:R0:W2:Y:S01]  /*6fa0*/  MUFU.EX2 R29, R10 ;  /* 0x0000000a001d7308 */ /* 0x0000a20000000800 */
        /* <DEDUP_REMOVED lines=9> */
[----:B------:R-:W-:Y:S01]  /*7040*/  FFMA.FTZ R42, R42, UR19, -R3 ;  /* 0x000000132a2a7c23 */ /* 0x000fe20008010803 */
[----:B0-----:R-:W-:Y:S01]  /*7050*/  FADD.FTZ R10, R14, R41 ;  /* 0x000000290e0a7221 */ /* 0x001fe20000010000 */
[--C-:B------:R-:W-:Y:S01]  /*7060*/  FFMA.FTZ R43, R43, UR19, -R3.reuse ;  /* 0x000000132b2b7c23 */ /* 0x100fe20008010803 */
[--C-:B------:R-:W-:Y:S01]  /*7070*/  FFMA.FTZ R46, R46, UR19, -R3.reuse ;  /* 0x000000132e2e7c23 */ /* 0x100fe20008010803 */
[--C-:B------:R-:W-:Y:S01]  /*7080*/  FFMA.FTZ R47, R47, UR19, -R3.reuse ;  /* 0x000000132f2f7c23 */ /* 0x100fe20008010803 */
[----:B------:R-:W-:Y:S01]  /*7090*/  FADD.FTZ R41, R21, R10 ;  /* 0x0000000a15297221 */ /* 0x000fe20000010000 */
[----:B------:R-:W0:Y:S01]  /*70a0*/  MUFU.EX2 R27, R27 ;  /* 0x0000001b001b7308 */ /* 0x000e220000000800 */
[--C-:B------:R-:W-:Y:S01]  /*70b0*/  FFMA.FTZ R50, R50, UR19, -R3.reuse ;  /* 0x0000001332327c23 */ /* 0x100fe20008010803 */
[----:B------:R-:W-:Y:S01]  /*70c0*/  FFMA.FTZ R51, R51, UR19, -R3 ;  /* 0x0000001333337c23 */ /* 0x000fe20008010803 */
[----:B-1----:R-:W-:Y:S01]  /*70d0*/  FADD.FTZ R10, R24, R41 ;  /* 0x00000029180a7221 */ /* 0x002fe20000010000 */
[--C-:B------:R-:W-:Y:S01]  /*70e0*/  FFMA.FTZ R54, R54, UR19, -R3.reuse ;  /* 0x0000001336367c23 */ /* 0x100fe20008010803 */
[----:B------:R-:W-:Y:S01]  /*70f0*/  FFMA.FTZ R55, R55, UR19, -R3 ;  /* 0x0000001337377c23 */ /* 0x000fe20008010803 */
[C---:B------:R-:W-:Y:S01]  /*7100*/  F2FP.F16.F32.PACK_AB R160, R25.reuse, R24 ;  /* 0x0000001819a0723e */ /* 0x040fe200000000ff */
[----:B------:R-:W-:Y:S01]  /*7110*/  FADD.FTZ R41, R25, R10 ;  /* 0x0000000a19297221 */ /* 0x000fe20000010000 */
[----:B------:R-:W1:Y:S01]  /*7120*/  MUFU.EX2 R30, R30 ;  /* 0x0000001e001e7308 */ /* 0x000e620000000800 */
[----:B--2---:R-:W-:-:S02]  /*7130*/  F2FP.F16.F32.PACK_AB R162, R29, R8 ;  /* 0x000000081da2723e */ /* 0x004fc400000000ff */
[----:B------:R-:W-:Y:S01]  /*7140*/  FADD.FTZ R10, R8, R41 ;  /* 0x00000029080a7221 */ /* 0x000fe20000010000 */
[----:B------:R-:W-:-:S03]  /*7150*/  IMAD.IADD R8, R16, 0x1, -R17 ;  /* 0x0000000110087824 */ /* 0x000fc600078e0a11 */
[----:B------:R-:W-:Y:S01]  /*7160*/  FADD.FTZ R3, R29, R10 ;  /* 0x0000000a1d037221 */ /* 0x000fe20000010000 */
[----:B------:R-:W2:Y:S01]  /*7170*/  MUFU.EX2 R31, R31 ;  /* 0x0000001f001f7308 */ /* 0x000ea20000000800 */
[----:B0-----:R-:W-:Y:S01]  /*7180*/  FADD.FTZ R37, R26, R27 ;  /* 0x0000001b1a257221 */ /* 0x001fe20000010000 */
[----:B------:R-:W-:Y:S02]  /*7190*/  F2FP.F16.F32.PACK_AB R153, R27, R26 ;  /* 0x0000001a1b99723e */ /* 0x000fe400000000ff */
[----:B------:R-:W-:-:S04]  /*71a0*/  R2UR UR7, R8 ;  /* 0x00000000080772ca */ /* 0x000fc800000e0000 */
[----:B------:R-:W0:Y:S01]  /*71b0*/  MUFU.EX2 R34, R34 ;  /* 0x0000002200227308 */ /* 0x000e220000000800 */
[----:B-1----:R-:W-:-:S07]  /*71c0*/  FADD.FTZ R4, R30, R37 ;  /* 0x000000251e047221 */ /* 0x002fce0000010000 */
[----:B------:R-:W1:Y:S01]  /*71d0*/  MUFU.EX2 R35, R35 ;  /* 0x0000002300237308 */ /* 0x000e620000000800 */
[C---:B--2---:R-:W-:Y:S01]  /*71e0*/  FADD.FTZ R37, R31.reuse, R4 ;  /* 0x000000041f257221 */ /* 0x044fe20000010000 */
[----:B------:R-:W-:-:S05]  /*71f0*/  F2FP.F16.F32.PACK_AB R155, R31, R30 ;  /* 0x0000001e1f9b723e */ /* 0x000fca00000000ff */
[----:B------:R2:W-:Y:S01]  /*7200*/  STSM.16.M88.4 [R186+0x36400], R152 ;  /* 0x03640098ba007844 */ /* 0x0005e20000000200 */
        /* <DEDUP_REMOVED lines=9> */
[----:B------:R-:W-:-:S05]  /*72a0*/  F2FP.F16.F32.PACK_AB R159, R39, R38 ;  /* 0x00000026279f723e */ /* 0x000fca00000000ff */
[----:B------:R2:W-:Y:S01]  /*72b0*/  STSM.16.M88.4 [R189], R156 ;  /* 0x0000009cbd007844 */ /* 0x0005e20000000200 */
[----:B------:R-:W0:Y:S01]  /*72c0*/  MUFU.EX2 R43, R43 ;  /* 0x0000002b002b7308 */ /* 0x000e220000000800 */
[----:B-1----:R-:W-:-:S07]  /*72d0*/  FADD.FTZ R4, R42, R37 ;  /* 0x000000252a047221 */ /* 0x002fce0000010000 */
[----:B------:R-:W1:Y:S01]  /*72e0*/  MUFU.EX2 R33, R28 ;  /* 0x0000001c00217308 */ /* 0x000e620000000800 */
[----:B---3--:R-:W-:-:S07]  /*72f0*/  FADD.FTZ R10, R20, R3 ;  /* 0x00000003140a7221 */ /* 0x008fce0000010000 */
[----:B------:R-:W3:Y:S01]  /*7300*/  MUFU.EX2 R46, R46 ;  /* 0x0000002e002e7308 */ /* 0x000ee20000000800 */
[C---:B0-----:R-:W-:Y:S01]  /*7310*/  FADD.FTZ R3, R43.reuse, R4 ;  /* 0x000000042b037221 */ /* 0x041fe20000010000 */
[----:B------:R-:W-:-:S06]  /*7320*/  F2FP.F16.F32.PACK_AB R161, R43, R42 ;  /* 0x0000002a2ba1723e */ /* 0x000fcc00000000ff */
[----:B------:R-:W0:Y:S01]  /*7330*/  MUFU.EX2 R52, R52 ;  /* 0x0000003400347308 */ /* 0x000e220000000800 */
[C---:B-1----:R-:W-:Y:S01]  /*7340*/  FADD.FTZ R9, R33.reuse, R10 ;  /* 0x0000000a21097221 */ /* 0x042fe20000010000 */
[----:B------:R-:W-:-:S06]  /*7350*/  F2FP.F16.F32.PACK_AB R164, R33, R20 ;  /* 0x0000001421a4723e */ /* 0x000fcc00000000ff */
[----:B------:R-:W1:Y:S01]  /*7360*/  MUFU.EX2 R47, R47 ;  /* 0x0000002f002f7308 */ /* 0x000e620000000800 */
[----:B---3--:R-:W-:-:S07]  /*7370*/  FADD.FTZ R4, R46, R3 ;  /* 0x000000032e047221 */ /* 0x008fce0000010000 */
[----:B------:R-:W3:Y:S01]  /*7380*/  MUFU.EX2 R50, R50 ;  /* 0x0000003200327308 */ /* 0x000ee20000000800 */
[----:B0-----:R-:W-:-:S07]  /*7390*/  FADD.FTZ R10, R52, R9 ;  /* 0x00000009340a7221 */ /* 0x001fce0000010000 */
[----:B------:R-:W0:Y:S01]  /*73a0*/  MUFU.EX2 R51, R51 ;  /* 0x0000003300337308 */ /* 0x000e220000000800 */
[C---:B-1----:R-:W-:Y:S01]  /*73b0*/  FADD.FTZ R9, R47.reuse, R4 ;  /* 0x000000042f097221 */ /* 0x042fe20000010000 */
[----:B------:R-:W-:-:S05]  /*73c0*/  F2FP.F16.F32.PACK_AB R163, R47, R46 ;  /* 0x0000002e2fa3723e */ /* 0x000fca00000000ff */
[----:B------:R2:W-:Y:S01]  /*73d0*/  STSM.16.M88.4 [R187], R160 ;  /* 0x000000a0bb007844 */ /* 0x0005e20000000200 */
[----:B------:R-:W1:Y:S01]  /*73e0*/  MUFU.EX2 R11, R11 ;  /* 0x0000000b000b7308 */ /* 0x000e620000000800 */
[----:B---3--:R-:W-:-:S07]  /*73f0*/  FADD.FTZ R4, R50, R9 ;  /* 0x0000000932047221 */ /* 0x008fce0000010000 */
[----:B------:R-:W3:Y:S01]  /*7400*/  MUFU.EX2 R54, R54 ;  /* 0x0000003600367308 */ /* 0x000ee20000000800 */
[C---:B0-----:R-:W-:Y:S01]  /*7410*/  FADD.FTZ R9, R51.reuse, R4 ;  /* 0x0000000433097221 */ /* 0x041fe20000010000 */
[----:B------:R-:W-:-:S06]  /*7420*/  F2FP.F16.F32.PACK_AB R165, R51, R50 ;  /* 0x0000003233a5723e */ /* 0x000fcc00000000ff */
[----:B------:R-:W0:Y:S01]  /*7430*/  MUFU.EX2 R55, R55 ;  /* 0x0000003700377308 */ /* 0x000e220000000800 */
[C---:B-1----:R-:W-:Y:S01]  /*7440*/  F2FP.F16.F32.PACK_AB R166, R11.reuse, R52 ;  /* 0x000000340ba6723e */ /* 0x042fe200000000ff */
[----:B------:R-:W-:Y:S01]  /*7450*/  FADD.FTZ R3, R11, R10 ;  /* 0x0000000a0b037221 */ /* 0x000fe20000010000 */
[----:B---3--:R-:W-:Y:S01]  /*7460*/  FADD.FTZ R4, R54, R9 ;  /* 0x0000000936047221 */ /* 0x008fe20000010000 */
[----:B0-----:R-:W-:-:S03]  /*7470*/  F2FP.F16.F32.PACK_AB R167, R55, R54 ;  /* 0x0000003637a7723e */ /* 0x001fc600000000ff */
[----:B------:R-:W-:Y:S02]  /*7480*/  FADD.FTZ R4, R55, R4 ;  /* 0x0000000437047221 */ /* 0x000fe40000010000 */
        /* <DEDUP_REMOVED lines=11> */
[----:B------:R-:W-:Y:S01]  /*7540*/  @UP0 ULDC UR18, c[0x0][0x450] ;  /* 0x0001140000120ab9 */ /* 0x000fe20000000800 */
[----:B------:R-:W-:Y:S02]  /*7550*/  WARPGROUP.DEPBAR.LE gsb0, 0x0 ;  /* 0x00008000000079c5 */ /* 0x000fe40000010000 */
[----:B------:R-:W-:-:S15]  /*7560*/  WARPGROUP.ARRIVE ;  /* 0x00000000000079c5 */ /* 0x000fde0000000000 */
[----:B------:R-:W-:-:S07]  /*7570*/  NOP ;  /* 0x0000000000007918 */ /* 0x000fce0000000000 */
[----:B------:R-:W-:Y:S03]  /*7580*/  HGMMA.64x256x16.F32 R24, R160, gdesc[UR20].tnspB, R24, gsb0 ;  /* 0x43e00014a0187df0 */ /* 0x000fe60008000818 */
[----:B------:R-:W-:Y:S02]  /*7590*/  WARPGROUP.DEPBAR.LE gsb0, 0x0 ;  /* 0x00008000000079c5 */ /* 0x000fe40000010000 */
[----:B------:R-:W-:-:S15]  /*75a0*/  WARPGROUP.ARRIVE ;  /* 0x00000000000079c5 */ /* 0x000fde0000000000 */
[----:B------:R-:W-:-:S08]  /*75b0*/  NOP ;  /* 0x0000000000007918 */ /* 0x000fd00000000000 */
[----:B------:R-:W-:Y:S01]  /*75c0*/  HGMMA.64x256x16.F32 R24, R164, gdesc[UR12].tnspB, R24, gsb0 ;  /* 0x43e0000ca4187df0 */ /* 0x000fe20008000818 */
[----:B------:R-:W-:Y:S02]  /*75d0*/  @UP0 ULDC UR14, c[0x0][0x44c] ;  /* 0x00011300000e0ab9 */ /* 0x000fe40000000800 */
[----:B------:R-:W-:-:S04]  /*75e0*/  UIMAD.WIDE.U32 UR14, UR5, UR14, URZ ;  /* 0x0000000e050e72a5 */ /* 0x000fc8000f8e003f */
[----:B------:R-:W-:-:S04]  /*75f0*/  @UP0 USHF.R.U32.HI UR5, URZ, UR18, UR15 ;  /* 0x000000123f050299 */ /* 0x000fc8000801160f */
[----:B------:R-:W-:-:S04]  /*7600*/  UIADD3 UR7, UR7, UR5, URZ ;  /* 0x0000000507077290 */ /* 0x000fc8000fffe03f */
[----:B------:R-:W-:Y:S01]  /*7610*/  UIADD3 UR10, UR7, UR10, URZ ;  /* 0x0000000a070a7290 */ /* 0x000fe2000fffe03f */
[----:B------:R-:W-:Y:S02]  /*7620*/  WARPGROUP.DEPBAR.LE gsb0, 0x0 ;  /* 0x00008000000079c5 */ /* 0x000fe40000010000 */
[----:B------:R-:W-:Y:S01]  /*7630*/  @!PT LDS RZ, [RZ] ;  /* 0x00000000fffff984 */ /* 0x000fe20000000800 */
[----:B------:R0:W-:Y:S06]  /*7640*/  MEMBAR.ALL.CTA ;  /* 0x0000000000007992 */ /* 0x0001ec0000008000 */
[----:B0-----:R-:W0:Y:S02]  /*7650*/  FENCE.VIEW.ASYNC.S ;  /* 0x00000000000073c6 */ /* 0x001e240000000000 */
[----:B0-----:R-:W-:Y:S01]  /*7660*/  NOP ;  /* 0x0000000000007918 */ /* 0x001fe20000000000 */
[----:B------:R-:W-:Y:S06]  /*7670*/  BAR.ARV 0xe, 0x100 ;  /* 0x0384000000007b1d */ /* 0x000fec0000002000 */
[----:B------:R0:W-:Y:S02]  /*7680*/  @!P1 SYNCS.ARRIVE.TRANS64.RED.A1T0 RZ, [R7+URZ], RZ ;  /* 0x000000ff07ff99a7 */ /* 0x0001e4000810043f */
[----:B0-----:R-:W-:Y:S01]  /*7690*/  VIADD R7, R168, 0xfffffffe ;  /* 0xfffffffea8077836 */ /* 0x001fe20000000000 */
[----:B--2---:R-:W-:Y:S06]  /*76a0*/  @P2 BRA `(.L_x_6158) ;  /* 0x0000000000442947 */ /* 0x004fec0003800000 */
        /* <DEDUP_REMOVED lines=10> */
.L_x_6159:
[----:B------:R-:W-:-:S11]  /*7750*/  UISETP.NE.AND UP2, UPT, UR11, 0x1, UPT ;  /* 0x000000010b00788c */ /* 0x000fd6000bf45270 */
[----:B------:R-:W-:Y:S02]  /*7760*/  @UP2 ULDC.64 UR22, c[0x0][0xae0] ;  /* 0x0002b80000162ab9 */ /* 0x000fe40000000a00 */
[----:B------:R-:W-:-:S04]  /*7770*/  UIMAD.WIDE.U32 UR14, UR5, UR22, URZ ;  /* 0x00000016050e72a5 */ /* 0x000fc8000f8e003f */
[----:B------:R-:W-:-:S12]  /*7780*/  @UP2 USHF.R.U32.HI UR5, URZ, UR23, UR15 ;  /* 0x000000173f052299 */ /* 0x000fd8000801160f */
.L_x_6160:
[----:B------:R-:W-:-:S04]  /*7790*/  UIMAD UR5, UR5, UR11, UR11 ;  /* 0x0000000b050572a4 */ /* 0x000fc8000f8e020b */
[----:B------:R-:W-:-:S04]  /*77a0*/  UISETP.LT.AND UP2, UPT, UR10, UR5, UPT ;  /* 0x000000050a00728c */ /* 0x000fc8000bf41270 */
[----:B------:R-:W-:-:S12]  /*77b0*/  USEL UR10, UR10, UR5, UP2 ;  /* 0x000000050a0a7287 */ /* 0x000fd80009000000 */
.L_x_6158:
[----:B------:R-:W-:Y:S01]  /*77c0*/  R2UR UR32, R191 ;  /* 0x00000000bf2072ca */ /* 0x000fe200000e0000 */
[----:B------:R-:W-:-:S04]  /*77d0*/  USHF.R.S32.HI UR5, URZ, 0x1f, UR10 ;  /* 0x0000001f3f057899 */ /* 0x000fc8000801140a */
[----:B------:R-:W-:-:S04]  /*77e0*/  ULEA.HI UR5, UR5, UR10, URZ, 0x6 ;  /* 0x0000000a05057291 */ /* 0x000fc8000f8f303f */
[----:B------:R-:W-:-:S04]  /*77f0*/  USHF.R.S32.HI UR5, URZ, 0x6, UR5 ;  /* 0x000000063f057899 */ /* 0x000fc80008011405 */
[----:B------:R-:W-:-:S04]  /*7800*/  UISETP.LT.AND UP2, UPT, UR32, UR5, UPT ;  /* 0x000000052000728c */ /* 0x000fc8000bf41270 */
[----:B------:R-:W-:-:S06]  /*7810*/  USEL UR32, UR32, UR5, !UP2 ;  /* 0x0000000520207287 */ /* 0x000fcc000d000000 */
[----:B------:R-:W-:-:S13]  /*7820*/  ISETP.GE.AND P2, PT, R7, UR32, PT ;  /* 0x0000002007007c0c */ /* 0x000fda000bf46270 */
[----:B------:R-:W-:Y:S05]  /*7830*/  @!P2 BRA `(.L_x_6161) ;  /* 0x000000340060a947 */ /* 0x000fea0003800000 */
.L_x_6178:
[----:B------:R-:W-:-:S04]  /*7840*/  UIADD3 UR7, UR37, 0x1, URZ ;  /* 0x0000000125077890 */ /* 0x000fc8000fffe03f */
[----:B------:R-:W-:-:S04]  /*7850*/  UISETP.NE.AND UP2, UPT, UR7, 0x2, UPT ;  /* 0x000000020700788c */ /* 0x000fc8000bf45270 */
[----:B------:R-:W-:Y:S02]  /*7860*/  USEL UR5, URZ, 0x1, UP2 ;  /* 0x000000013f057887 */ /* 0x000fe40009000000 */
[----:B------:R-:W-:-:S04]  /*7870*/  USEL UR7, UR7, URZ, UP2 ;  /* 0x0000003f07077287 */ /* 0x000fc80009000000 */
[----:B------:R-:W-:Y:S01]  /*7880*/  LOP3.LUT R2, R2, UR5, RZ, 0x3c, !PT ;  /* 0x0000000502027c12 */ /* 0x000fe2000f8e3cff */
[----:B--2---:R-:W-:Y:S07]  /*7890*/  @!P0 BRA `(.L_x_6162) ;  /* 0x0000000000048947 */ /* 0x004fee0003800000 */
[----:B------:R-:W-:Y:S01]  /*78a0*/  BPT.TRAP 0x1 ;  /* 0x000000040000795c */ /* 0x000fe20000300000 */
.L_x_6162:
[----:B------:R-:W-:Y:S01]  /*78b0*/  ULEA UR5, UR7, UR41, 0x3 ;  /* 0x0000002907057291 */ /* 0x000fe2000f8e183f */
[----:B------:R-:W-:-:S08]  /*78c0*/  SHF.L.U32 R8, R2, 0x1f, RZ ;  /* 0x0000001f02087819 */ /* 0x000fd000000006ff */
[----:B------:R0:W1:Y:S01]  /*78d0*/  SYNCS.PHASECHK.TRANS64.TRYWAIT P2, [UR5+0x38830], R8 ;  /* 0x03883008ff0075a7 */ /* 0x0000620008040145 */
[----:B------:R-:W-:Y:S05]  /*78e0*/  @!P0 BRA `(.L_x_6163) ;  /* 0x0000000000048947 */ /* 0x000fea0003800000 */
[----:B------:R-:W-:Y:S01]  /*78f0*/  BPT.TRAP 0x1 ;  /* 0x000000040000795c */ /* 0x000fe20000300000 */
.L_x_6163:
[----:B-1----:R-:W-:Y:S05]  /*7900*/  @P2 BRA `(.L_x_6164) ;  /* 0x0000000000082947 */ /* 0x002fea0003800000 */
[----:B------:R-:W1:Y:S02]  /*7910*/  SYNCS.PHASECHK.TRANS64.TRYWAIT P2, [UR5+0x38830], R8 ;  /* 0x03883008ff0075a7 */ /* 0x000e640008040145 */
[----:B-1----:R-:W-:Y:S05]  /*7920*/  @!P2 BRA `(.L_x_6165) ;  /* 0x0000017400dca947 */ /* 0x002fea0003800000 */
.L_x_6164:
[----:B------:R-:W-:Y:S01]  /*7930*/  R2UR UR10, R0 ;  /* 0x00000000000a72ca */ /* 0x000fe200000e0000 */
[----:B------:R-:W-:Y:S01]  /*7940*/  WARPGROUP.ARRIVE ;  /* 0x00000000000079c5 */ /* 0x000fe20000000000 */
[----:B------:R-:W-:Y:S01]  /*7950*/  UMOV UR11, 0x40000040 ;  /* 0x40000040000b7882 */ /* 0x000fe20000000000 */
[----:B------:R-:W-:Y:S01]  /*7960*/  UMOV UR15, 0x40000040 ;  /* 0x40000040000f7882 */ /* 0x000fe20000000000 */
[----:B------:R-:W-:Y:S01]  /*7970*/  UMOV UR19, 0x40000040 ;  /* 0x4000004000137882 */ /* 0x000fe20000000000 */
[----:B------:R-:W-:-:S08]  /*7980*/  UMOV UR23, 0x40000040 ;  /* 0x4000004000177882 */ /* 0x000fd00000000000 */
        /* <DEDUP_REMOVED lines=17> */
.L_x_6166:
[----:B------:R2:W3:Y:S01]  /*7aa0*/  SYNCS.PHASECHK.TRANS64.TRYWAIT P2, [UR5+0x38850], R8 ;  /* 0x03885008ff0075a7 */ /* 0x0004e20008040145 */
[----:B------:R-:W-:Y:S05]  /*7ab0*/  @!P0 BRA `(.L_x_6167) ;  /* 0x0000000000048947 */ /* 0x000fea0003800000 */
[----:B------:R-:W-:Y:S01]  /*7ac0*/  BPT.TRAP 0x1 ;  /* 0x000000040000795c */ /* 0x000fe20000300000 */
.L_x_6167:
[----:B---3--:R-:W-:Y:S05]  /*7ad0*/  @P2 BRA `(.L_x_6168) ;  /* 0x0000000000082947 */ /* 0x008fea0003800000 */
[----:B------:R-:W3:Y:S02]  /*7ae0*/  SYNCS.PHASECHK.TRANS64.TRYWAIT P2, [UR5+0x38850], R8 ;  /* 0x03885008ff0075a7 */ /* 0x000ee40008040145 */
[----:B---3--:R-:W-:Y:S05]  /*7af0*/  @!P2 BRA `(.L_x_6169) ;  /* 0x000001740080a947 */ /* 0x008fea0003800000 */
.L_x_6168:
[----:B------:R-:W-:Y:S01]  /*7b00*/  ULEA UR26, UR7, UR4, 0xc ;  /* 0x00000004071a7291 */ /* 0x000fe2000f8e603f */
[----:B------:R-:W-:Y:S01]  /*7b10*/  WARPGROUP.ARRIVE ;  /* 0x00000000000079c5 */ /* 0x000fe20000000000 */
[----:B------:R-:W-:Y:S01]  /*7b20*/  UMOV UR27, 0x40000040 ;  /* 0x40000040001b7882 */ /* 0x000fe20000000000 */
[----:B------:R-:W-:-:S04]  /*7b30*/  UIADD3 UR28, UR6, 0x2, URZ ;  /* 0x00000002061c7890 */ /* 0x000fc8000fffe03f */
[----:B-1----:R-:W1:Y:S01]  /*7b40*/  S2R R9, SR_TID.X ;  /* 0x0000000000097919 */ /* 0x002e620000002100 */
[----:B------:R-:W-:Y:S01]  /*7b50*/  UIADD3 UR30, UR26, 0x2, URZ ;  /* 0x000000021a1e7890 */ /* 0x000fe2000fffe03f */
[----:B------:R-:W-:Y:S01]  /*7b60*/  PLOP3.LUT P2, PT, PT, PT, UP0, 0x80, 0x0 ;  /* 0x000000000000781c */ /* 0x000fe20003f4f008 */
[----:B------:R-:W-:Y:S01]  /*7b70*/  UMOV UR29, 0x40000040 ;  /* 0x40000040001d7882 */ /* 0x000fe20000000000 */
[----:B------:R-:W-:Y:S01]  /*7b80*/  UMOV UR31, 0x40000040 ;  /* 0x40000040001f7882 */ /* 0x000fe20000000000 */
[----:B------:R-:W-:Y:S01]  /*7b90*/  HGMMA.64x64x16.F32 R152, gdesc[UR24], R152, gsb0 ;  /* 0x00e00000189879f0 */ /* 0x000fe20008000898 */
[----:B------:R-:W-:Y:S01]  /*7ba0*/  UIADD3 UR18, UR6, 0x800, URZ ;  /* 0x0000080006127890 */ /* 0x000fe2000fffe03f */
[----:B------:R-:W-:Y:S01]  /*7bb0*/  PLOP3.LUT P3, PT, PT, PT, UP0, 0x80, 0x0 ;  /* 0x000000000000781c */ /* 0x000fe20003f6f008 */
[----:B------:R-:W-:Y:S01]  /*7bc0*/  UIADD3 UR15, UR26, 0x800, URZ ;  /* 0x000008001a0f7890 */ /* 0x000fe2000fffe03f */
[----:B------:R-:W-:Y:S02]  /*7bd0*/  IMAD.IADD R20, R190, 0x1, R185 ;  /* 0x00000001be147824 */ /* 0x000fe400078e02b9 */
[----:B------:R-:W-:-:S02]  /*7be0*/  IMAD.SHL.U32 R11, R7, 0x40, RZ ;  /* 0x00000040070b7824 */ /* 0x000fc400078e00ff */
[----:B------:R-:W-:-:S03]  /*7bf0*/  IMAD.U32 R10, RZ, RZ, UR5 ;  /* 0x00000005ff0a7e24 */ /* 0x000fc6000f8e00ff */
[----:B------:R-:W-:-:S04]  /*7c00*/  IADD3 R14, -R19, 0x1, -R11 ;  /* 0x00000001130e7810 */ /* 0x000fc80007ffe90b */
[----:B------:R-:W-:Y:S02]  /*7c10*/  IADD3 R14, -R17, R14, R16 ;  /* 0x0000000e110e7210 */ /* 0x000fe40007ffe110 */
[----:B-1----:R-:W-:-:S05]  /*7c20*/  SHF.R.U32.HI R9, RZ, 0x7, R9 ;  /* 0x00000007ff097819 */ /* 0x002fca0000011609 */
[----:B0-2---:R-:W0:Y:S02]  /*7c30*/  SHFL.IDX PT, R8, R9, RZ, 0x1f ;  /* 0x00001fff09087589 */ /* 0x005e2400000e0000 */
[----:B0-----:R-:W-:-:S13]  /*7c40*/  R2UR UR10, R8 ;  /* 0x00000000080a72ca */ /* 0x001fda00000e0000 */
[----:B------:R-:W-:-:S03]  /*7c50*/  UISETP.GT.AND UP2, UPT, UR10, 0x7f, UPT ;  /* 0x0000007f0a00788c */ /* 0x000fc6000bf44270 */
[----:B------:R-:W-:Y:S01]  /*7c60*/  UMOV UR10, 0x4 ;  /* 0x00000004000a7882 */ /* 0x000fe20000000000 */
[----:B------:R-:W-:Y:S02]  /*7c70*/  USEL UR14, URZ, 0x2, !UP2 ;  /* 0x000000023f0e7887 */ /* 0x000fe4000d000000 */
[----:B------:R-:W-:Y:S01]  /*7c80*/  USEL UR11, UR10, 0x2, UP2 ;  /* 0x000000020a0b7887 */ /* 0x000fe20009000000 */
[----:B------:R-:W-:Y:S02]  /*7c90*/  WARPGROUP.DEPBAR.LE gsb0, 0x0 ;  /* 0x00008000000079c5 */ /* 0x000fe40000010000 */
[----:B------:R-:W-:Y:S01]  /*7ca0*/  WARPGROUP.ARRIVE ;  /* 0x00000000000079c5 */ /* 0x000fe20000000000 */
[----:B------:R-:W-:-:S05]  /*7cb0*/  USEL UR10, UR10, 0x6, !UP2 ;  /* 0x000000060a0a7887 */ /* 0x000fca000d000000 */
        /* <DEDUP_REMOVED lines=238> */
[----:B------:R-:W-:Y:S01]  /*8ba0*/  @UP0 ULDC UR10, c[0x0][0x44c] ;  /* 0x00011300000a0ab9 */ /* 0x000fe20000000800 */
[----:B------:R-:W-:Y:S01]  /*8bb0*/  ULDC UR26, c[0x0][0xad4] ;  /* 0x0002b500001a7ab9 */ /* 0x000fe20000000800 */
[----:B------:R-:W-:Y:S01]  /*8bc0*/  @P2 IMAD.HI.U32 R8, R20, UR10, RZ ;  /* 0x0000000a14082c27 */ /* 0x000fe2000f8e00ff */
[----:B------:R-:W-:Y:S01]  /*8bd0*/  @UP0 ULDC UR10, c[0x0][0x450] ;  /* 0x00011400000a0ab9 */ /* 0x000fe20000000800 */
[----:B------:R-:W-:Y:S01]  /*8be0*/  PLOP3.LUT P2, PT, PT, PT, UP1, 0x40, 0x0 ;  /* 0x000000000000781c */ /* 0x000fe20003f4e818 */
[----:B------:R-:W-:-:S02]  /*8bf0*/  ULOP3.LUT UR5, URZ, UR26, URZ, 0x33, !UPT ;  /* 0x0000001a3f057292 */ /* 0x000fc4000f8e333f */
[----:B------:R-:W-:Y:S01]  /*8c00*/  @P3 SHF.R.U32.HI R20, RZ, UR10, R8 ;  /* 0x0000000aff143c19 */ /* 0x000fe20008011608 */
[----:B------:R-:W-:Y:S01]  /*8c10*/  @!P1 VIADD R8, R10, 0x38840 ;  /* 0x000388400a089836 */ /* 0x000fe20000000000 */
[----:B------:R-:W-:Y:S02]  /*8c20*/  ULDC UR10, c[0x0][0xad8] ;  /* 0x0002b600000a7ab9 */ /* 0x000fe40000000800 */
[C---:B------:R-:W-:Y:S01]  /*8c30*/  VIADD R15, R14.reuse, UR10 ;  /* 0x0000000a0e0f7c36 */ /* 0x040fe20008000000 */
[----:B------:R-:W0:Y:S01]  /*8c40*/  SHFL.IDX PT, R21, R20, RZ, 0x1c1f ;  /* 0x001c1fff14157589 */ /* 0x000e2200000e0000 */
[----:B------:R-:W-:Y:S01]  /*8c50*/  @!P1 PRMT R8, RZ, 0x654, R8 ;  /* 0x00000654ff089816 */ /* 0x000fe20000000008 */
[----:B------:R-:W-:Y:S01]  /*8c60*/  VIADD R14, R14, UR5 ;  /* 0x000000050e0e7c36 */ /* 0x000fe20008000000 */
[----:B------:R-:W-:Y:S01]  /*8c70*/  ULDC UR5, c[0x0][0xadc] ;  /* 0x0002b70000057ab9 */ /* 0x000fe20000000800 */
[C---:B0-----:R-:W-:Y:S02]  /*8c80*/  IMAD.IADD R13, R21.reuse, 0x1, R15 ;  /* 0x00000001150d7824 */ /* 0x041fe400078e020f */
[----:B------:R-:W-:Y:S01]  /*8c90*/  IMAD.IADD R12, R21, 0x1, R14 ;  /* 0x00000001150c7824 */ /* 0x000fe200078e020e */
[----:B------:R-:W-:-:S02]  /*8ca0*/  WARPGROUP.DEPBAR.LE gsb0, 0x0 ;  /* 0x00008000000079c5 */ /* 0x000fc40000010000 */
[----:B------:R-:W-:-:S06]  /*8cb0*/  WARPGROUP.ARRIVE ;  /* 0x00000000000079c5 */ /* 0x000fcc0000000000 */
[----:B------:R-:W-:Y:S03]  /*8cc0*/  HGMMA.64x64x16.F32 R152, gdesc[UR28], R152, gsb0 ;  /* 0x00e000001c9879f0 */ /* 0x000fe60008000898 */
[----:B------:R-:W-:Y:S02]  /*8cd0*/  WARPGROUP.DEPBAR.LE gsb0, 0x0 ;  /* 0x00008000000079c5 */ /* 0x000fe40000010000 */
[----:B------:R0:W-:Y:S01]  /*8ce0*/  @!P1 SYNCS.ARRIVE.TRANS64.RED.A1T0 RZ, [R8+URZ], RZ ;  /* 0x000000ff08ff99a7 */ /* 0x0001e2000810043f */
        /* <DEDUP_REMOVED lines=8> */
[----:B0-----:R-:W0:Y:S02]  /*8d70*/  @P2 LDC.64 R8, c[0x0][0xae0] ;  /* 0x0002b800ff082b82 */ /* 0x001e240000000a00 */
[----:B0-----:R-:W-:-:S05]  /*8d80*/  @P2 IMAD.HI.U32 R8, R21, R8, RZ ;  /* 0x0000000815082227 */ /* 0x001fca00078e00ff */
[----:B------:R-:W-:-:S04]  /*8d90*/  @P2 SHF.R.U32.HI R21, RZ, R9, R8 ;  /* 0x00000009ff152219 */ /* 0x000fc80000011608 */
[----:B------:R-:W-:Y:S01]  /*8da0*/  LOP3.LUT R21, RZ, R21, RZ, 0x33, !PT ;  /* 0x00000015ff157212 */ /* 0x000fe200078e33ff */
[----:B------:R-:W-:Y:S06]  /*8db0*/  BRA `(.L_x_6173) ;  /* 0x0000000000147947 */ /* 0x000fec0003800000 */
.L_x_6172:
[----:B------:R-:W-:-:S05]  /*8dc0*/  IMAD.U32 R234, RZ, RZ, UR5 ;  /* 0x00000005ffea7e24 */ /* 0x000fca000f8e00ff */
[----:B------:R-:W-:-:S13]  /*8dd0*/  ISETP.NE.AND P2, PT, R234, 0x1, PT ;  /* 0x00000001ea00780c */ /* 0x000fda0003f45270 */
[----:B0-----:R-:W0:Y:S02]  /*8de0*/  @P2 LDC.64 R8, c[0x0][0xae0] ;  /* 0x0002b800ff082b82 */ /* 0x001e240000000a00 */
[----:B0-----:R-:W-:-:S05]  /*8df0*/  @P2 IMAD.HI.U32 R8, R21, R8, RZ ;  /* 0x0000000815082227 */ /* 0x001fca00078e00ff */
[----:B------:R-:W-:-:S07]  /*8e00*/  @P2 SHF.R.U32.HI R21, RZ, R9, R8 ;  /* 0x00000009ff152219 */ /* 0x000fce0000011608 */
.L_x_6173:
[----:B------:R-:W-:Y:S05]  /*8e10*/  BSYNC B0 ;  /* 0x0000000000007941 */ /* 0x000fea0003800000 */
.L_x_6171:
[----:B------:R-:W-:-:S04]  /*8e20*/  IMAD R21, R21, R234, -R11 ;  /* 0x000000ea15157224 */ /* 0x000fc800078e0a0b */
[----:B------:R-:W-:-:S05]  /*8e30*/  IMAD.IADD R21, R21, 0x1, -R19 ;  /* 0x0000000115157824 */ /* 0x000fca00078e0a13 */
[----:B------:R-:W-:Y:S02]  /*8e40*/  VIMNMX R12, R12, R21, !PT ;  /* 0x000000150c0c7248 */ /* 0x000fe40007fe0100 */
[----:B------:R-:W-:-:S07]  /*8e50*/  VIADDMNMX R13, R21, R234, R13, PT ;  /* 0x000000ea150d7246 */ /* 0x000fce000380010d */
.L_x_6170:
[----:B------:R-:W-:Y:S01]  /*8e60*/  ISETP.GT.AND P2, PT, R7, -0x1, PT ;  /* 0xffffffff0700780c */ /* 0x000fe20003f44270 */
[----:B0-----:R-:W0:Y:S03]  /*8e70*/  SHFL.IDX PT, R8, R20, 0x1, 0x1c1f ;  /* 0x003c1f0014087f89 */ /* 0x001e2600000e0000 */
        /* <DEDUP_REMOVED lines=11> */
[--C-:B0-----:R-:W-:Y:S01]  /*8f30*/  IMAD.IADD R15, R15, 0x1, R8.reuse ;  /* 0x000000010f0f7824 */ /* 0x101fe200078e0208 */
[C---:B------:R-:W-:Y:S01]  /*8f40*/  ISETP.LT.OR P6, PT, R13.reuse, 0x9, P6 ;  /* 0x000000090d00780c */ /* 0x040fe200037c1670 */
[----:B------:R-:W-:Y:S01]  /*8f50*/  IMAD.IADD R14, R14, 0x1, R8 ;  /* 0x000000010e0e7824 */ /* 0x000fe200078e0208 */
        /* <DEDUP_REMOVED lines=36> */
[----:B------:R-:W-:Y:S01]  /*91a0*/  FSEL R181, R181, -INF , !P3 ;  /* 0xff800000b5b57808 */ /* 0x000fe20005800000 */
        /* <DEDUP_REMOVED lines=13> */
.L_x_6176:
[----:B------:R-:W-:-:S05]  /*9280*/  IMAD.U32 R13, RZ, RZ, UR5 ;  /* 0x00000005ff0d7e24 */ /* 0x000fca000f8e00ff */
[----:B------:R-:W-:-:S13]  /*9290*/  ISETP.NE.AND P3, PT, R13, 0x1, PT ;  /* 0x000000010d00780c */ /* 0x000fda0003f65270 */
[----:B------:R-:W0:Y:S02]  /*92a0*/  @P3 LDC.64 R8, c[0x0][0xae0] ;  /* 0x0002b800ff083b82 */ /* 0x000e240000000a00 */
[----:B0-----:R-:W-:-:S05]  /*92b0*/  @P3 IMAD.HI.U32 R8, R12, R8, RZ ;  /* 0x000000080c083227 */ /* 0x001fca00078e00ff */
[----:B------:R-:W-:-:S07]  /*92c0*/  @P3 SHF.R.U32.HI R12, RZ, R9, R8 ;  /* 0x00000009ff0c3219 */ /* 0x000fce0000011608 */
.L_x_6177:
[----:B------:R-:W-:Y:S05]  /*92d0*/  BSYNC B0 ;  /* 0x0000000000007941 */ /* 0x000fea0003800000 */
.L_x_6175:
[----:B------:R-:W-:-:S04]  /*92e0*/  IMAD R11, R12, R13, -R11 ;  /* 0x0000000d0c0b7224 */ /* 0x000fc800078e0a0b */
[----:B------:R-:W-:-:S05]  /*92f0*/  IMAD.IADD R11, R11, 0x1, -R19 ;  /* 0x000000010b0b7824 */ /* 0x000fca00078e0a13 */
[----:B------:R-:W-:Y:S02]  /*9300*/  VIMNMX R14, R14, R11, !PT ;  /* 0x0000000b0e0e7248 */ /* 0x000fe40007fe0100 */
[----:B------:R-:W-:-:S07]  /*9310*/  VIADDMNMX R15, R11, R13, R15, PT ;  /* 0x0000000d0b0f7246 */ /* 0x000fce000380010f */
.L_x_6174:
[----:B------:R-:W-:Y:S01]  /*9320*/  FMNMX.FTZ R8, R152, R5, !PT ;  /* 0x0000000598087209 */ /* 0x000fe20007810000 */
[----:B------:R-:W-:Y:S01]  /*9330*/  ULDC UR19, c[0x0][0xa80] ;  /* 0x0002a00000137ab9 */ /* 0x000fe20000000800 */
[----:B------:R-:W-:Y:S01]  /*9340*/  LOP3.LUT R18, R18, 0xffffdfff, RZ, 0xc0, !PT ;  /* 0xffffdfff12127812 */ /* 0x000fe200078ec0ff */
[----:B------:R-:W-:Y:S01]  /*9350*/  ULEA UR10, UR7, UR42, 0xc ;  /* 0x0000002a070a7291 */ /* 0x000fe2000f8e603f */
[----:B------:R-:W-:Y:S01]  /*9360*/  FMNMX.FTZ R8, R153, R8, !PT ;  /* 0x0000000899087209 */ /* 0x000fe20007810000 */
[----:B------:R-:W-:Y:S01]  /*9370*/  UMOV UR11, 0x40000040 ;  /* 0x40000040000b7882 */ /* 0x000fe20000000000 */
[----:B------:R-:W-:Y:S01]  /*9380*/  @P1 LOP3.LUT R18, R18, 0x2000, RZ, 0xfc, !PT ;  /* 0x0000200012121812 */ /* 0x000fe200078efcff */
[----:B------:R-:W-:Y:S01]  /*9390*/  UIADD3 UR14, UR10, 0x80, URZ ;  /* 0x000000800a0e7890 */ /* 0x000fe2000fffe03f */
[----:B------:R-:W-:Y:S01]  /*93a0*/  FMNMX.FTZ R8, R156, R8, !PT ;  /* 0x000000089c087209 */ /* 0x000fe20007810000 */
[----:B------:R-:W-:Y:S01]  /*93b0*/  UMOV UR15, 0x40000040 ;  /* 0x40000040000f7882 */ /* 0x000fe20000000000 */
        /* <DEDUP_REMOVED lines=8> */
[C---:B------:R-:W-:Y:S02]  /*9440*/  ISETP.GT.AND P3, PT, R14.reuse, 0x1, P2 ;  /* 0x000000010e00780c */ /* 0x040fe40001764270 */
[----:B------:R-:W-:Y:S02]  /*9450*/  FMNMX.FTZ R8, R165, R8, !PT ;  /* 0x00000008a5087209 */ /* 0x000fe40007810000 */
[----:B------:R-:W-:Y:S02]  /*9460*/  ISETP.GT.AND P4, PT, R14, 0x8, P2 ;  /* 0x000000080e00780c */ /* 0x000fe40001784270 */
[----:B------:R-:W-:Y:S02]  /*9470*/  FMNMX.FTZ R8, R168, R8, !PT ;  /* 0x00000008a8087209 */ /* 0x000fe40007810000 */
[----:B------:R-:W-:-:S02]  /*9480*/  ISETP.GT.AND P5, PT, R14, 0x9, P2 ;  /* 0x000000090e00780c */ /* 0x000fc400017a4270 */
[----:B------:R-:W-:Y:S02]  /*9490*/  FMNMX.FTZ R8, R169, R8, !PT ;  /* 0x00000008a9087209 */ /* 0x000fe40007810000 */
[----:B------:R-:W-:Y:S02]  /*94a0*/  @P1 LOP3.LUT R18, R18, 0x2, RZ, 0xfc, !PT ;  /* 0x0000000212121812 */ /* 0x000fe400078efcff */
[----:B------:R-:W-:Y:S02]  /*94b0*/  FMNMX.FTZ R8, R172, R8, !PT ;  /* 0x00000008ac087209 */ /* 0x000fe40007810000 */
[----:B------:R-:W-:Y:S02]  /*94c0*/  ISETP.LT.OR P3, PT, R15, 0x2, P3 ;  /* 0x000000020f00780c */ /* 0x000fe40001f61670 */
        /* <DEDUP_REMOVED lines=17> */
[----:B------:R-:W0:Y:S01]  /*95e0*/  SHFL.BFLY PT, R9, R8, 0x2, 0x1f ;  /* 0x0c401f0008097f89 */ /* 0x000e2200000e0000 */
        /* <DEDUP_REMOVED lines=16> */
[C---:B------:R-:W-:Y:S02]  /*96f0*/  ISETP.LT.OR P0, PT, R15.reuse, 0x21, P0 ;  /* 0x000000210f00780c */ /* 0x040fe40000701670 */
[----:B0-----:R-:W-:Y:S02]  /*9700*/  FMNMX.FTZ R8, R8, R9, !PT ;  /* 0x0000000908087209 */ /* 0x001fe40007810000 */
[C---:B------:R-:W-:Y:S02]  /*9710*/  ISETP.LT.OR P1, PT, R15.reuse, 0x1, P1 ;  /* 0x000000010f00780c */ /* 0x040fe40000f21670 */
[----:B------:R-:W-:Y:S01]  /*9720*/  ISETP.LT.OR P6, PT, R15, 0x31, P6 ;  /* 0x000000310f00780c */ /* 0x000fe200037c1670 */
[----:B------:R-:W0:Y:S01]  /*9730*/  SHFL.BFLY PT, R9, R8, 0x1, 0x1f ;  /* 0x0c201f0008097f89 */ /* 0x000e2200000e0000 */
[----:B------:R-:W-:-:S02]  /*9740*/  FSEL R154, R154, -INF , !P1 ;  /* 0xff8000009a9a7808 */ /* 0x000fc40004800000 */
[----:B------:R-:W-:-:S04]  /*9750*/  @P2 LOP3.LUT R18, R18, 0x20, RZ, 0xfc, !PT ;  /* 0x0000002012122812 */ /* 0x000fc800078efcff */
[C---:B------:R-:W-:Y:S02]  /*9760*/  LOP3.LUT P2, RZ, R18.reuse, 0x8, RZ, 0xc0, !PT ;  /* 0x0000000812ff7812 */ /* 0x040fe4000784c0ff */
[----:B------:R-:W-:Y:S02]  /*9770*/  LOP3.LUT R18, R18, 0xfffffeff, RZ, 0xc0, !PT ;  /* 0xfffffeff12127812 */ /* 0x000fe400078ec0ff */
[C---:B------:R-:W-:Y:S02]  /*9780*/  ISETP.LT.OR P2, PT, R15.reuse, 0x39, P2 ;  /* 0x000000390f00780c */ /* 0x040fe40001741670 */
[----:B------:R-:W-:Y:S02]  /*9790*/  @P0 LOP3.LUT R18, R18, 0x100, RZ, 0xfc, !PT ;  /* 0x0000010012120812 */ /* 0x000fe400078efcff */
[----:B------:R-:W-:Y:S02]  /*97a0*/  ISETP.LT.OR P0, PT, R15, 0x22, P3 ;  /* 0x000000220f00780c */ /* 0x000fe40001f01670 */
[----:B------:R-:W-:-:S02]  /*97b0*/  LOP3.LUT P3, RZ, R18, 0x2, RZ, 0xc0, !PT ;  /* 0x0000000212ff7812 */ /* 0x000fc4000786c0ff */
[----:B------:R-:W-:Y:S02]  /*97c0*/  LOP3.LUT R18, R18, 0xffffffbf, RZ, 0xc0, !PT ;  /* 0xffffffbf12127812 */ /* 0x000fe400078ec0ff */
[----:B------:R-:W-:Y:S02]  /*97d0*/  ISETP.LT.OR P3, PT, R15, 0x32, P3 ;  /* 0x000000320f00780c */ /* 0x000fe40001f61670 */
[----:B------:R-:W-:Y:S02]  /*97e0*/  FSEL R182, R182, -INF , !P2 ;  /* 0xff800000b6b67808 */ /* 0x000fe40005000000 */
[----:B0-----:R-:W-:Y:S02]  /*97f0*/  FMNMX.FTZ R8, R8, R9, !PT ;  /* 0x0000000908087209 */ /* 0x001fe40007810000 */
[----:B------:R-:W-:Y:S02]  /*9800*/  FSEL R179, R179, -INF , !P3 ;  /* 0xff800000b3b37808 */ /* 0x000fe40005800000 */
[----:B------:R-:W-:-:S02]  /*9810*/  @P0 LOP3.LUT R18, R18, 0x40, RZ, 0xfc, !PT ;  /* 0x0000004012120812 */ /* 0x000fc400078efcff */
[C---:B------:R-:W-:Y:S02]  /*9820*/  ISETP.LT.OR P0, PT, R15.reuse, 0x29, P4 ;  /* 0x000000290f00780c */ /* 0x040fe40002701670 */
        /* <DEDUP_REMOVED lines=38> */
[----:B------:R-:W0:Y:S01]  /*9a90*/  MUFU.EX2 R153, R153 ;  /* 0x0000009900997308 */ /* 0x000e220000000800 */
        /* <DEDUP_REMOVED lines=9> */
[----:B------:R-:W-:Y:S01]  /*9b30*/  MUFU.EX2 R12, R160 ;  /* 0x000000a0000c7308 */ /* 0x000fe20000000800 */
        /* <DEDUP_REMOVED lines=18> */
[----:B------:R-:W-:Y:S02]  /*9c60*/  MUFU.EX2 R160, R168 ;  /* 0x000000a800a07308 */ /* 0x000fe40000000800 */
[----:B------:R-:W-:Y:S01]  /*9c70*/  @!P1 VIADD R10, R10, 0x38860 ;  /* 0x000388600a0a9836 */ /* 0x000fe20000000000 */
[----:B------:R-:W-:-:S04]  /*9c80*/  FMNMX.FTZ R9, R183, R9, !PT ;  /* 0x00000009b7097209 */ /* 0x000fc80007810000 */
[----:B------:R-:W-:Y:S01]  /*9c90*/  @!P1 PRMT R10, RZ, 0x654, R10 ;  /* 0x00000654ff0a9816 */ /* 0x000fe2000000000a */
[----:B------:R-:W1:Y:S01]  /*9ca0*/  SHFL.BFLY PT, R11, R9, 0x2, 0x1f ;  /* 0x0c401f00090b7f89 */ /* 0x000e6200000e0000 */
[----:B------:R-:W-:Y:S08]  /*9cb0*/  MUFU.EX2 R169, R169 ;  /* 0x000000a900a97308 */ /* 0x000ff00000000800 */
[----:B------:R-:W-:Y:S08]  /*9cc0*/  MUFU.EX2 R172, R172 ;  /* 0x000000ac00ac7308 */ /* 0x000ff00000000800 */
[----:B------:R-:W-:Y:S01]  /*9cd0*/  MUFU.EX2 R173, R173 ;  /* 0x000000ad00ad7308 */ /* 0x000fe20000000800 */
[----:B-1----:R-:W-:-:S07]  /*9ce0*/  FMNMX.FTZ R9, R9, R11, !PT ;  /* 0x0000000b09097209 */ /* 0x002fce0007810000 */
[----:B------:R-:W-:Y:S01]  /*9cf0*/  MUFU.EX2 R176, R176 ;  /* 0x000000b000b07308 */ /* 0x000fe20000000800 */
[----:B------:R-:W1:Y:S07]  /*9d00*/  SHFL.BFLY PT, R13, R9, 0x1, 0x1f ;  /* 0x0c201f00090d7f89 */ /* 0x000e6e00000e0000 */
[----:B------:R0:W-:Y:S08]  /*9d10*/  MUFU.EX2 R11, R156 ;  /* 0x0000009c000b7308 */ /* 0x0001f00000000800 */
[----:B------:R-:W-:Y:S01]  /*9d20*/  MUFU.EX2 R177, R177 ;  /* 0x000000b100b17308 */ /* 0x000fe20000000800 */
[----:B0-----:R-:W-:-:S07]  /*9d30*/  F2FP.F16.F32.PACK_AB R156, R153, R152 ;  /* 0x00000098999c723e */ /* 0x001fce00000000ff */
[----:B------:R-:W-:Y:S01]  /*9d40*/  MUFU.EX2 R180, R180 ;  /* 0x000000b400b47308 */ /* 0x000fe20000000800 */
[----:B-1----:R-:W-:-:S04]  /*9d50*/  FMNMX.FTZ R9, R9, R13, !PT ;  /* 0x0000000d09097209 */ /* 0x002fc80007810000 */
[C---:B------:R-:W-:Y:S01]  /*9d60*/  FSETP.NEU.FTZ.AND P3, PT, R9.reuse, -INF , PT ;  /* 0xff8000000900780b */ /* 0x040fe20003f7d000 */
[C---:B------:R-:W-:Y:S02]  /*9d70*/  FMUL.FTZ R14, R9.reuse, UR19 ;  /* 0x00000013090e7c20 */ /* 0x040fe40008410000 */
[----:B------:R-:W-:Y:S01]  /*9d80*/  MUFU.EX2 R181, R181 ;  /* 0x000000b500b57308 */ /* 0x000fe20000000800 */
[----:B------:R-:W-:Y:S02]  /*9d90*/  FSEL R13, R9, RZ, P3 ;  /* 0x000000ff090d7208 */ /* 0x000fe40001800000 */
[----:B------:R-:W-:-:S03]  /*9da0*/  FSEL R14, R14, RZ, P3 ;  /* 0x000000ff0e0e7208 */ /* 0x000fc60001800000 */
[----:B------:R-:W-:Y:S02]  /*9db0*/  FADD.FTZ R13, -R13, R6 ;  /* 0x000000060d0d7221 */ /* 0x000fe40000010100 */
[----:B------:R0:W1:Y:S01]  /*9dc0*/  MUFU.EX2 R6, R5 ;  /* 0x0000000500067308 */ /* 0x0000620000000800 */
[--C-:B------:R-:W-:Y:S01]  /*9dd0*/  FFMA.FTZ R154, R154, UR19, -R14.reuse ;  /* 0x000000139a9a7c23 */ /* 0x100fe2000801080e */
[--C-:B------:R-:W-:Y:S01]  /*9de0*/  FFMA.FTZ R155, R155, UR19, -R14.reuse ;  /* 0x000000139b9b7c23 */ /* 0x100fe2000801080e */
[--C-:B------:R-:W-:Y:S01]  /*9df0*/  FFMA.FTZ R159, R159, UR19, -R14.reuse ;  /* 0x000000139f9f7c23 */ /* 0x100fe2000801080e */
[--C-:B------:R-:W-:Y:S01]  /*9e00*/  FFMA.FTZ R162, R162, UR19, -R14.reuse ;  /* 0x00000013a2a27c23 */ /* 0x100fe2000801080e */
[--C-:B------:R-:W-:Y:S01]  /*9e10*/  FFMA.FTZ R163, R163, UR19, -R14.reuse ;  /* 0x00000013a3a37c23 */ /* 0x100fe2000801080e */
[--C-:B------:R-:W-:Y:S01]  /*9e20*/  FFMA.FTZ R166, R166, UR19, -R14.reuse ;  /* 0x00000013a6a67c23 */ /* 0x100fe2000801080e */
[----:B------:R-:W-:Y:S01]  /*9e30*/  FFMA.FTZ R167, R167, UR19, -R14 ;  /* 0x00000013a7a77c23 */ /* 0x000fe2000801080e */
[----:B------:R-:W-:Y:S01]  /*9e40*/  MUFU.EX2 R155, R155 ;  /* 0x0000009b009b7308 */ /* 0x000fe20000000800 */
[----:B0-----:R-:W-:Y:S01]  /*9e50*/  FMUL.FTZ R5, R13, UR19 ;  /* 0x000000130d057c20 */ /* 0x001fe20008410000 */
[----:B------:R-:W-:-:S02]  /*9e60*/  IMAD.U32 R13, RZ, RZ, UR37 ;  /* 0x00000025ff0d7e24 */ /* 0x000fc4000f8e00ff */
[--C-:B------:R-:W-:Y:S01]  /*9e70*/  FFMA.FTZ R170, R170, UR19, -R14.reuse ;  /* 0x00000013aaaa7c23 */ /* 0x100fe2000801080e */
[--C-:B------:R-:W-:Y:S01]  /*9e80*/  FFMA.FTZ R171, R171, UR19, -R14.reuse ;  /* 0x00000013abab7c23 */ /* 0x100fe2000801080e */
[--C-:B------:R-:W-:Y:S01]  /*9e90*/  FFMA.FTZ R174, R174, UR19, -R14.reuse ;  /* 0x00000013aeae7c23 */ /* 0x100fe2000801080e */
[----:B------:R-:W-:Y:S02]  /*9ea0*/  @!P2 IMAD R13, R13, 0x40, R23 ;  /* 0x000000400d0da824 */ /* 0x000fe400078e0217 */
[----:B------:R-:W-:Y:S01]  /*9eb0*/  FFMA.FTZ R175, R175, UR19, -R14 ;  /* 0x00000013afaf7c23 */ /* 0x000fe2000801080e */
[----:B------:R-:W0:Y:S01]  /*9ec0*/  MUFU.EX2 R5, R5 ;  /* 0x0000000500057308 */ /* 0x000e220000000800 */
[----:B-1----:R-:W-:Y:S01]  /*9ed0*/  FFMA.FTZ R3, R6, R3, R152 ;  /* 0x0000000306037223 */ /* 0x002fe20000010098 */
[--C-:B------:R-:W-:Y:S01]  /*9ee0*/  FFMA.FTZ R178, R178, UR19, -R14.reuse ;  /* 0x00000013b2b27c23 */ /* 0x100fe2000801080e */
[----:B------:R-:W-:Y:S01]  /*9ef0*/  @!P2 LEA R13, R13, UR41, 0x2 ;  /* 0x000000290d0dac11 */ /* 0x000fe2000f8e10ff */
[--C-:B------:R-:W-:Y:S01]  /*9f00*/  FFMA.FTZ R179, R179, UR19, -R14.reuse ;  /* 0x00000013b3b37c23 */ /* 0x100fe2000801080e */
[----:B------:R-:W-:Y:S01]  /*9f10*/  FADD.FTZ R3, R153, R3 ;  /* 0x0000000399037221 */ /* 0x000fe20000010000 */
[--C-:B------:R-:W-:Y:S01]  /*9f20*/  FFMA.FTZ R182, R182, UR19, -R14.reuse ;  /* 0x00000013b6b67c23 */ /* 0x100fe2000801080e */
[----:B------:R-:W-:Y:S01]  /*9f30*/  F2FP.F16.F32.PACK_AB R152, R161, R12 ;  /* 0x0000000ca198723e */ /* 0x000fe200000000ff */
[----:B------:R-:W-:Y:S01]  /*9f40*/  @!P2 STS [R13+0x38400], R6 ;  /* 0x038400060d00a388 */ /* 0x000fe20000000800 */
[----:B------:R-:W-:Y:S01]  /*9f50*/  FADD.FTZ R3, R11, R3 ;  /* 0x000000030b037221 */ /* 0x000fe20000010000 */
[----:B------:R-:W-:Y:S01]  /*9f60*/  MUFU.EX2 R159, R159 ;  /* 0x0000009f009f7308 */ /* 0x000fe20000000800 */
[-C--:B------:R-:W-:Y:S01]  /*9f70*/  FMUL.FTZ R24, R24, R6.reuse ;  /* 0x0000000618187220 */ /* 0x080fe20000410000 */
[-C--:B------:R-:W-:Y:S01]  /*9f80*/  FMUL.FTZ R25, R25, R6.reuse ;  /* 0x0000000619197220 */ /* 0x080fe20000410000 */
[----:B------:R-:W-:Y:S01]  /*9f90*/  FADD.FTZ R15, R157, R3 ;  /* 0x000000039d0f7221 */ /* 0x000fe20000010000 */
[-C--:B------:R-:W-:Y:S01]  /*9fa0*/  FMUL.FTZ R28, R28, R6.reuse ;  /* 0x000000061c1c7220 */ /* 0x080fe20000410000 */
[-C--:B------:R-:W-:Y:S01]  /*9fb0*/  FMUL.FTZ R29, R29, R6.reuse ;  /* 0x000000061d1d7220 */ /* 0x080fe20000410000 */
[-C--:B------:R-:W-:Y:S01]  /*9fc0*/  FMUL.FTZ R32, R32, R6.reuse ;  /* 0x0000000620207220 */ /* 0x080fe20000410000 */
[----:B0-----:R0:W-:Y:S01]  /*9fd0*/  @!P2 STS [R13+0x38420], R5 ;  /* 0x038420050d00a388 */ /* 0x0011e20000000800 */
[----:B------:R1:W2:Y:S01]  /*9fe0*/  MUFU.EX2 R3, R154 ;  /* 0x0000009a00037308 */ /* 0x0002a20000000800 */
[----:B------:R-:W-:Y:S01]  /*9ff0*/  FADD.FTZ R15, R12, R15 ;  /* 0x0000000f0c0f7221 */ /* 0x000fe20000010000 */
[-C--:B------:R-:W-:Y:S01]  /*a000*/  FMUL.FTZ R33, R33, R6.reuse ;  /* 0x0000000621217220 */ /* 0x080fe20000410000 */
[-C--:B------:R-:W-:Y:S01]  /*a010*/  FMUL.FTZ R36, R36, R6.reuse ;  /* 0x0000000624247220 */ /* 0x080fe20000410000 */
[-C--:B------:R-:W-:Y:S01]  /*a020*/  FMUL.FTZ R37, R37, R6.reuse ;  /* 0x0000000625257220 */ /* 0x080fe20000410000 */
[----:B------:R-:W-:Y:S01]  /*a030*/  FADD.FTZ R15, R161, R15 ;  /* 0x0000000fa10f7221 */ /* 0x000fe20000010000 */
[-C--:B------:R-:W-:Y:S01]  /*a040*/  FMUL.FTZ R40, R40, R6.reuse ;  /* 0x0000000628287220 */ /* 0x080fe20000410000 */
[----:B------:R-:W-:Y:S01]  /*a050*/  FMUL.FTZ R41, R41, R6 ;  /* 0x0000000629297220 */ /* 0x000fe20000410000 */
[----:B------:R3:W-:Y:S01]  /*a060*/  MUFU.EX2 R153, R162 ;  /* 0x000000a200997308 */ /* 0x0007e20000000800 */
[--C-:B0-----:R-:W-:Y:S01]  /*a070*/  FFMA.FTZ R13, R158, UR19, -R14.reuse ;  /* 0x000000139e0d7c23 */ /* 0x101fe2000801080e */
[----:B------:R-:W-:Y:S01]  /*a080*/  FFMA.FTZ R14, R183, UR19, -R14 ;  /* 0x00000013b70e7c23 */ /* 0x000fe2000801080e */
[----:B------:R-:W-:Y:S01]  /*a090*/  F2FP.F16.F32.PACK_AB R158, R157, R11 ;  /* 0x0000000b9d9e723e */ /* 0x000fe200000000ff */
[----:B------:R-:W-:Y:S01]  /*a0a0*/  FADD.FTZ R11, R164, R15 ;  /* 0x0000000fa40b7221 */ /* 0x000fe20000010000 */
[----:B-1----:R-:W-:Y:S01]  /*a0b0*/  F2FP.F16.F32.PACK_AB R154, R165, R164 ;  /* 0x000000a4a59a723e */ /* 0x002fe200000000ff */
[-C--:B------:R-:W-:Y:S01]  /*a0c0*/  FMUL.FTZ R44, R44, R6.reuse ;  /* 0x000000062c2c7220 */ /* 0x080fe20000410000 */
[----:B------:R-:W-:Y:S01]  /*a0d0*/  FMUL.FTZ R45, R45, R6 ;  /* 0x000000062d2d7220 */ /* 0x000fe20000410000 */
[----:B------:R-:W0:Y:S01]  /*a0e0*/  MUFU.EX2 R13, R13 ;  /* 0x0000000d000d7308 */ /* 0x000e220000000800 */
[----:B--2---:R-:W-:Y:S01]  /*a0f0*/  FFMA.FTZ R4, R5, R4, R3 ;  /* 0x0000000405047223 */ /* 0x004fe20000010003 */
[----:B------:R-:W-:Y:S01]  /*a100*/  FADD.FTZ R11, R165, R11 ;  /* 0x0000000ba50b7221 */ /* 0x000fe20000010000 */
[C---:B------:R-:W-:Y:S01]  /*a110*/  F2FP.F16.F32.PACK_AB R157, R155.reuse, R3 ;  /* 0x000000039b9d723e */ /* 0x040fe200000000ff */
[----:B------:R-:W-:Y:S01]  /*a120*/  FMUL.FTZ R48, R48, R6 ;  /* 0x0000000630307220 */ /* 0x000fe20000410000 */
[----:B------:R-:W-:Y:S01]  /*a130*/  FADD.FTZ R4, R155, R4 ;  /* 0x000000049b047221 */ /* 0x000fe20000010000 */
[----:B------:R-:W-:Y:S01]  /*a140*/  FADD.FTZ R11, R160, R11 ;  /* 0x0000000ba00b7221 */ /* 0x000fe20000010000 */
[----:B------:R-:W-:Y:S01]  /*a150*/  F2FP.F16.F32.PACK_AB R160, R169, R160 ;  /* 0x000000a0a9a0723e */ /* 0x000fe200000000ff */
[----:B------:R-:W1:Y:S01]  /*a160*/  MUFU.EX2 R163, R163 ;  /* 0x000000a300a37308 */ /* 0x000e620000000800 */
[----:B---3--:R-:W-:Y:S01]  /*a170*/  F2FP.F16.F32.PACK_AB R162, R173, R172 ;  /* 0x000000acada2723e */ /* 0x008fe200000000ff */
[-C--:B------:R-:W-:Y:S01]  /*a180*/  FMUL.FTZ R49, R49, R6.reuse ;  /* 0x0000000631317220 */ /* 0x080fe20000410000 */
[-C--:B------:R-:W-:Y:S01]  /*a190*/  FMUL.FTZ R52, R52, R6.reuse ;  /* 0x0000000634347220 */ /* 0x080fe20000410000 */
[-C--:B------:R-:W-:Y:S01]  /*a1a0*/  FMUL.FTZ R53, R53, R6.reuse ;  /* 0x0000000635357220 */ /* 0x080fe20000410000 */
[-C--:B------:R-:W-:Y:S01]  /*a1b0*/  FMUL.FTZ R56, R56, R6.reuse ;  /* 0x0000000638387220 */ /* 0x080fe20000410000 */
[-C--:B------:R-:W-:Y:S01]  /*a1c0*/  FMUL.FTZ R57, R57, R6.reuse ;  /* 0x0000000639397220 */ /* 0x080fe20000410000 */
[-C--:B------:R-:W-:Y:S01]  /*a1d0*/  FMUL.FTZ R60, R60, R6.reuse ;  /* 0x000000063c3c7220 */ /* 0x080fe20000410000 */
[----:B------:R-:W2:Y:S01]  /*a1e0*/  MUFU.EX2 R166, R166 ;  /* 0x000000a600a67308 */ /* 0x000ea20000000800 */
        /* <DEDUP_REMOVED lines=9> */
[----:B-1----:R-:W-:Y:S01]  /*a280*/  F2FP.F16.F32.PACK_AB R153, R163, R153 ;  /* 0x00000099a399723e */ /* 0x002fe200000000ff */
[-C--:B------:R-:W-:Y:S01]  /*a290*/  FMUL.FTZ R69, R69, R6.reuse ;  /* 0x0000000645457220 */ /* 0x080fe20000410000 */
[-C--:B------:R-:W-:Y:S01]  /*a2a0*/  FMUL.FTZ R72, R72, R6.reuse ;  /* 0x0000000648487220 */ /* 0x080fe20000410000 */
[----:B------:R-:W0:Y:S01]  /*a2b0*/  MUFU.EX2 R167, R167 ;  /* 0x000000a700a77308 */ /* 0x000e220000000800 */
[----:B------:R-:W-:Y:S01]  /*a2c0*/  FADD.FTZ R4, R163, R4 ;  /* 0x00000004a3047221 */ /* 0x000fe20000010000 */
[-C--:B------:R-:W-:Y:S01]  /*a2d0*/  FMUL.FTZ R73, R73, R6.reuse ;  /* 0x0000000649497220 */ /* 0x080fe20000410000 */
[-C--:B------:R-:W-:Y:S01]  /*a2e0*/  FMUL.FTZ R76, R76, R6.reuse ;  /* 0x000000064c4c7220 */ /* 0x080fe20000410000 */
[-C--:B------:R-:W-:Y:S01]  /*a2f0*/  FMUL.FTZ R77, R77, R6.reuse ;  /* 0x000000064d4d7220 */ /* 0x080fe20000410000 */
[----:B--2---:R-:W-:Y:S01]  /*a300*/  FADD.FTZ R3, R166, R4 ;  /* 0x00000004a6037221 */ /* 0x004fe20000010000 */
        /* <DEDUP_REMOVED lines=11> */
[C---:B0-----:R-:W-:Y:S01]  /*a3c0*/  F2FP.F16.F32.PACK_AB R155, R167.reuse, R166 ;  /* 0x000000a6a79b723e */ /* 0x041fe200000000ff */
[----:B------:R-:W-:Y:S01]  /*a3d0*/  FADD.FTZ R3, R167, R3 ;  /* 0x00000003a7037221 */ /* 0x000fe20000010000 */
        /* <DEDUP_REMOVED lines=99> */
[----:B------:R-:W-:Y:S01]  /*aa10*/  F2FP.F16.F32.PACK_AB R164, R177, R176 ;  /* 0x000000b0b1a4723e */ /* 0x000fe200000000ff */
[----:B------:R2:W-:Y:S01]  /*aa20*/  STSM.16.M88.4 [R186+0x36400], R156 ;  /* 0x0364009cba007844 */ /* 0x0005e20000000200 */
[----:B------:R-:W-:Y:S01]  /*aa30*/  F2FP.F16.F32.PACK_AB R166, R181, R180 ;  /* 0x000000b4b5a6723e */ /* 0x000fe200000000ff */
[----:B------:R-:W-:Y:S01]  /*aa40*/  FADD.FTZ R3, R170, R3 ;  /* 0x00000003aa037221 */ /* 0x000fe20000010000 */
[----:B-1----:R-:W-:Y:S01]  /*aa50*/  F2FP.F16.F32.PACK_AB R165, R179, R178 ;  /* 0x000000b2b3a5723e */ /* 0x002fe200000000ff */
[----:B------:R2:W-:Y:S01]  /*aa60*/  STSM.16.M88.4 [R189], R152 ;  /* 0x00000098bd007844 */ /* 0x0005e20000000200 */
[----:B0-----:R-:W-:Y:S01]  /*aa70*/  F2FP.F16.F32.PACK_AB R167, R14, R182 ;  /* 0x000000b60ea7723e */ /* 0x001fe200000000ff */
[----:B------:R-:W-:Y:S01]  /*aa80*/  FADD.FTZ R11, R169, R11 ;  /* 0x0000000ba90b7221 */ /* 0x000fe20000010000 */
[----:B------:R-:W-:Y:S01]  /*aa90*/  FADD.FTZ R3, R171, R3 ;  /* 0x00000003ab037221 */ /* 0x000fe20000010000 */
[----:B------:R2:W-:Y:S01]  /*aaa0*/  STSM.16.M88.4 [R187], R160 ;  /* 0x000000a0bb007844 */ /* 0x0005e20000000200 */
[----:B------:R-:W-:Y:S01]  /*aab0*/  ISETP.GT.AND P2, PT, R7, UR32, PT ;  /* 0x0000002007007c0c */ /* 0x000fe2000bf44270 */
[----:B------:R-:W-:Y:S01]  /*aac0*/  FADD.FTZ R172, R172, R11 ;  /* 0x0000000bacac7221 */ /* 0x000fe20000010000 */
[----:B------:R-:W-:Y:S01]  /*aad0*/  FADD.FTZ R174, R174, R3 ;  /* 0x00000003aeae7221 */ /* 0x000fe20000010000 */
[----:B------:R2:W-:Y:S01]  /*aae0*/  STSM.16.M88.4 [R188], R164 ;  /* 0x000000a4bc007844 */ /* 0x0005e20000000200 */
[----:B------:R-:W-:Y:S01]  /*aaf0*/  WARPGROUP.ARRIVE ;  /* 0x00000000000079c5 */ /* 0x000fe20000000000 */
[----:B------:R-:W-:Y:S01]  /*ab00*/  FADD.FTZ R173, R173, R172 ;  /* 0x000000acadad7221 */ /* 0x000fe20000010000 */
[----:B------:R-:W-:Y:S01]  /*ab10*/  FADD.FTZ R175, R175, R174 ;  /* 0x000000aeafaf7221 */ /* 0x000fe20000010000 */
[----:B------:R-:W-:Y:S01]  /*ab20*/  UMOV UR37, UR7 ;  /* 0x0000000700257c82 */ /* 0x000fe20008000000 */
[----:B------:R-:W-:-:S02]  /*ab30*/  VIADD R7, R7, 0xffffffff ;  /* 0xffffffff07077836 */ /* 0x000fc40000000000 */
[----:B------:R-:W-:Y:S01]  /*ab40*/  FADD.FTZ R176, R176, R173 ;  /* 0x000000adb0b07221 */ /* 0x000fe20000010000 */
[----:B------:R-:W-:Y:S01]  /*ab50*/  HGMMA.64x256x16.F32 R24, R156, gdesc[UR8].tnspB, R24, gsb0 ;  /* 0x43e000089c187df0 */ /* 0x000fe20008000818 */
[----:B------:R-:W-:Y:S01]  /*ab60*/  UMOV UR11, 0x40000040 ;  /* 0x40000040000b7882 */ /* 0x000fe20000000000 */
[----:B------:R-:W-:Y:S01]  /*ab70*/  FADD.FTZ R178, R178, R175 ;  /* 0x000000afb2b27221 */ /* 0x000fe20000010000 */
[----:B------:R-:W-:Y:S01]  /*ab80*/  FADD.FTZ R177, R177, R176 ;  /* 0x000000b0b1b17221 */ /* 0x000fe20000010000 */
[----:B------:R-:W-:Y:S02]  /*ab90*/  IMAD.MOV.U32 R5, RZ, RZ, R8 ;  /* 0x000000ffff057224 */ /* 0x000fe400078e0008 */
[----:B------:R-:W-:Y:S01]  /*aba0*/  FADD.FTZ R179, R179, R178 ;  /* 0x000000b2b3b37221 */ /* 0x000fe20000010000 */
[----:B------:R-:W-:Y:S01]  /*abb0*/  FADD.FTZ R180, R180, R177 ;  /* 0x000000b1b4b47221 */ /* 0x000fe20000010000 */
[----:B------:R-:W-:Y:S02]  /*abc0*/  IMAD.MOV.U32 R6, RZ, RZ, R9 ;  /* 0x000000ffff067224 */ /* 0x000fe400078e0009 */
[----:B------:R-:W-:Y:S01]  /*abd0*/  FADD.FTZ R179, R182, R179 ;  /* 0x000000b3b6b37221 */ /* 0x000fe20000010000 */
[----:B------:R-:W-:-:S03]  /*abe0*/  FADD.FTZ R3, R181, R180 ;  /* 0x000000b4b5037221 */ /* 0x000fc60000010000 */
[----:B------:R-:W-:Y:S01]  /*abf0*/  FADD.FTZ R4, R14, R179 ;  /* 0x000000b30e047221 */ /* 0x000fe20000010000 */
[----:B------:R-:W-:Y:S02]  /*ac00*/  WARPGROUP.DEPBAR.LE gsb0, 0x0 ;  /* 0x00008000000079c5 */ /* 0x000fe40000010000 */
[----:B------:R-:W-:-:S11]  /*ac10*/  WARPGROUP.ARRIVE ;  /* 0x00000000000079c5 */ /* 0x000fd60000000000 */
[----:B------:R-:W-:Y:S01]  /*ac20*/  HGMMA.64x256x16.F32 R24, R152, gdesc[UR12].tnspB, R24, gsb0 ;  /* 0x43e0000c98187df0 */ /* 0x000fe20008000818 */
[----:B------:R-:W-:Y:S01]  /*ac30*/  UIADD3 UR14, UR10, 0x100, URZ ;  /* 0x000001000a0e7890 */ /* 0x000fe2000fffe03f */
[----:B------:R-:W-:Y:S01]  /*ac40*/  UMOV UR15, 0x40000040 ;  /* 0x40000040000f7882 */ /* 0x000fe20000000000 */
[----:B------:R-:W-:Y:S01]  /*ac50*/  UIADD3 UR10, UR10, 0x180, URZ ;  /* 0x000001800a0a7890 */ /* 0x000fe2000fffe03f */
[----:B------:R-:W-:Y:S02]  /*ac60*/  WARPGROUP.DEPBAR.LE gsb0, 0x0 ;  /* 0x00008000000079c5 */ /* 0x000fe40000010000 */
[----:B------:R-:W-:-:S15]  /*ac70*/  WARPGROUP.ARRIVE ;  /* 0x00000000000079c5 */ /* 0x000fde0000000000 */
[----:B------:R-:W-:-:S07]  /*ac80*/  NOP ;  /* 0x0000000000007918 */ /* 0x000fce0000000000 */
        /* <DEDUP_REMOVED lines=16> */
[----:B------:R-:W-:Y:S01]  /*ad90*/  IMAD.MOV.U32 R6, RZ, RZ, R9 ;  /* 0x000000ffff067224 */ /* 0x000fe200078e0009 */
[----:B------:R-:W-:Y:S01]  /*ada0*/  UMOV UR37, UR7 ;  /* 0x0000000700257c82 */ /* 0x000fe20008000000 */
[----:B------:R-:W-:-:S07]  /*adb0*/  IMAD.MOV.U32 R5, RZ, RZ, R8 ;  /* 0x000000ffff057224 */ /* 0x000fce00078e0008 */
.L_x_6161:
[----:B------:R-:W0:Y:S08]  /*adc0*/  LDC R8, c[0x0][0x448] ;  /* 0x00011200ff087b82 */ /* 0x000e300000000800 */
[----:B--2---:R-:W1:Y:S01]  /*add0*/  LDC R10, c[0x0][0xadc] ;  /* 0x0002b700ff0a7b82 */ /* 0x004e620000000800 */
[----:B0-----:R-:W-:Y:S01]  /*ade0*/  ISETP.NE.AND P5, PT, R8, 0x1, PT ;  /* 0x000000010800780c */ /* 0x001fe20003fa5270 */
[----:B------:R-:W-:Y:S01]  /*adf0*/  VIADD R8, R185, 0x3f ;  /* 0x0000003fb9087836 */ /* 0x000fe20000000000 */
[----:B-1----:R-:W-:-:S11]  /*ae00*/  ISETP.GE.AND P6, PT, R10, 0x1, PT ;  /* 0x000000010a00780c */ /* 0x002fd60003fc6270 */
[----:B------:R-:W0:Y:S08]  /*ae10*/  @P5 LDC R9, c[0x0][0x44c] ;  /* 0x00011300ff095b82 */ /* 0x000e300000000800 */
[----:B------:R-:W1:Y:S01]  /*ae20*/  @P5 LDC R12, c[0x0][0x450] ;  /* 0x00011400ff0c5b82 */ /* 0x000e620000000800 */
[----:B0-----:R-:W-:-:S05]  /*ae30*/  @P5 IMAD.HI.U32 R9, R8, R9, RZ ;  /* 0x0000000908095227 */ /* 0x001fca00078e00ff */
[----:B-1----:R-:W-:Y:S02]  /*ae40*/  @P5 SHF.R.U32.HI R8, RZ, R12, R9 ;  /* 0x0000000cff085219 */ /* 0x002fe40000011609 */
[----:B------:R-:W-:-:S05]  /*ae50*/  IADD3 R9, R16, 0x1, -R17 ;  /* 0x0000000110097810 */ /* 0x000fca0007ffe811 */
[----:B------:R-:W-:-:S04]  /*ae60*/  IMAD.IADD R8, R9, 0x1, R8 ;  /* 0x0000000109087824 */ /* 0x000fc800078e0208 */
[----:B------:R-:W-:Y:S01]  /*ae70*/  VIADD R12, R8, -UR26 ;  /* 0x8000001a080c7c36 */ /* 0x000fe20008000000 */
[----:B------:R-:W-:Y:S06]  /*ae80*/  @!P6 BRA `(.L_x_6179) ;  /* 0x000000000040e947 */ /* 0x000fec0003800000 */
[----:B------:R-:W-:-:S05]  /*ae90*/  IMAD.MOV.U32 R11, RZ, RZ, R8 ;  /* 0x000000ffff0b7224 */ /* 0x000fca00078e0008 */
        /* <DEDUP_REMOVED lines=9> */
.L_x_6180:
[----:B------:R-:W-:-:S13]  /*af30*/  ISETP.NE.AND P2, PT, R10, 0x1, PT ;  /* 0x000000010a00780c */ /* 0x000fda0003f45270 */
[----:B------:R-:W0:Y:S02]  /*af40*/  @P2 LDC.64 R8, c[0x0][0xae0] ;  /* 0x0002b800ff082b82 */ /* 0x000e240000000a00 */
[----:B0-----:R-:W-:-:S05]  /*af50*/  @P2 IMAD.HI.U32 R8, R11, R8, RZ ;  /* 0x000000080b082227 */ /* 0x001fca00078e00ff */
[----:B------:R-:W-:-:S07]  /*af60*/  @P2 SHF.R.U32.HI R11, RZ, R9, R8 ;  /* 0x00000009ff0b2219 */ /* 0x000fce0000011608 */
.L_x_6181:
[----:B------:R-:W-:-:S05]  /*af70*/  IMAD R11, R11, R10, RZ ;  /* 0x0000000a0b0b7224 */ /* 0x000fca00078e02ff */
[----:B------:R-:W-:-:S07]  /*af80*/  VIMNMX R12, R12, R11, !PT ;  /* 0x0000000b0c0c7248 */ /* 0x000fce0007fe0100 */
.L_x_6179:
[----:B------:R-:W-:-:S05]  /*af90*/  VIADD R12, R12, 0x3f ;  /* 0x0000003f0c0c7836 */ /* 0x000fca0000000000 */
[----:B------:R-:W-:-:S04]  /*afa0*/  SHF.R.S32.HI R9, RZ, 0x1f, R12 ;  /* 0x0000001fff097819 */ /* 0x000fc8000001140c */
[----:B------:R-:W-:-:S04]  /*afb0*/  LEA.HI R9, R9, R12, RZ, 0x6 ;  /* 0x0000000c09097211 */ /* 0x000fc800078f30ff */
[----:B------:R-:W-:-:S04]  /*afc0*/  SHF.R.S32.HI R8, RZ, 0x6, R9 ;  /* 0x00000006ff087819 */ /* 0x000fc80000011409 */
[----:B------:R-:W-:-:S04]  /*afd0*/  VIMNMX R8, R191, R8, !PT ;  /* 0x00000008bf087248 */ /* 0x000fc80007fe0100 */
[----:B------:R-:W-:-:S13]  /*afe0*/  ISETP.GE.AND P2, PT, R7, R8, PT ;  /* 0x000000080700720c */ /* 0x000fda0003f46270 */
[----:B------:R-:W-:Y:S05]  /*aff0*/  @!P2 BRA `(.L_x_6182) ;  /* 0x000000280038a947 */ /* 0x000fea0003800000 */
[----:B------:R-:W-:Y:S01]  /*b000*/  IMAD.MOV.U32 R9, RZ, RZ, R6 ;  /* 0x000000ffff097224 */ /* 0x000fe200078e0006 */
[----:B------:R-:W-:Y:S01]  /*b010*/  UMOV UR7, UR37 ;  /* 0x0000002500077c82 */ /* 0x000fe20008000000 */
[----:B------:R-:W-:-:S07]  /*b020*/  IMAD.MOV.U32 R10, RZ, RZ, R5 ;  /* 0x000000ffff0a7224 */ /* 0x000fce00078e0005 */
.L_x_6191:
[----:B------:R-:W-:Y:S01]  /*b030*/  UIADD3 UR37, UR7, 0x1, URZ ;  /* 0x0000000107257890 */ /* 0x000fe2000fffe03f */
[C---:B------:R-:W-:Y:S01]  /*b040*/  ISETP.GT.AND P2, PT, R7.reuse, R8, PT ;  /* 0x000000080700720c */ /* 0x040fe20003f44270 */
[----:B------:R-:W-:Y:S02]  /*b050*/  VIADD R7, R7, 0xffffffff ;  /* 0xffffffff07077836 */ /* 0x000fe40000000000 */
[----:B------:R-:W-:-:S04]  /*b060*/  UISETP.NE.AND UP0, UPT, UR37, 0x2, UPT ;  /* 0x000000022500788c */ /* 0x000fc8000bf05270 */
[----:B------:R-:W-:Y:S02]  /*b070*/  USEL UR5, URZ, 0x1, UP0 ;  /* 0x000000013f057887 */ /* 0x000fe40008000000 */
[----:B------:R-:W-:-:S04]  /*b080*/  USEL UR37, UR37, URZ, UP0 ;  /* 0x0000003f25257287 */ /* 0x000fc80008000000 */
[----:B------:R-:W-:Y:S01]  /*b090*/  LOP3.LUT R2, R2, UR5, RZ, 0x3c, !PT ;  /* 0x0000000502027c12 */ /* 0x000fe2000f8e3cff */
[----:B-1----:R-:W-:Y:S07]  /*b0a0*/  @!P0 BRA `(.L_x_6183) ;  /* 0x0000000000048947 */ /* 0x002fee0003800000 */
[----:B------:R-:W-:Y:S01]  /*b0b0*/  BPT.TRAP 0x1 ;  /* 0x000000040000795c */ /* 0x000fe20000300000 */
.L_x_6183:
[----:B------:R-:W-:Y:S01]  /*b0c0*/  ULEA UR5, UR37, UR41, 0x3 ;  /* 0x0000002925057291 */ /* 0x000fe2000f8e183f */
[----:B------:R-:W-:-:S08]  /*b0d0*/  SHF.L.U32 R5, R2, 0x1f, RZ ;  /* 0x0000001f02057819 */ /* 0x000fd000000006ff */
[----:B------:R0:W1:Y:S01]  /*b0e0*/  SYNCS.PHASECHK.TRANS64.TRYWAIT P3, [UR5+0x38830], R5 ;  /* 0x03883005ff0075a7 */ /* 0x0000620008060145 */
[----:B------:R-:W-:Y:S05]  /*b0f0*/  @!P0 BRA `(.L_x_6184) ;  /* 0x0000000000048947 */ /* 0x000fea0003800000 */
[----:B------:R-:W-:Y:S01]  /*b100*/  BPT.TRAP 0x1 ;  /* 0x000000040000795c */ /* 0x000fe20000300000 */
.L_x_6184:
[----:B-1----:R-:W-:Y:S05]  /*b110*/  @P3 BRA `(.L_x_6185) ;  /* 0x0000000000083947 */ /* 0x002fea0003800000 */
[----:B------:R-:W1:Y:S02]  /*b120*/  SYNCS.PHASECHK.TRANS64.TRYWAIT P3, [UR5+0x38830], R5 ;  /* 0x03883005ff0075a7 */ /* 0x000e640008060145 */
[----:B-1----:R-:W-:Y:S05]  /*b130*/  @!P3 BRA `(.L_x_6186) ;  /* 0x000001400008b947 */ /* 0x002fea0003800000 */
.L_x_6185:
        /* <DEDUP_REMOVED lines=23> */
.L_x_6187:
[----:B------:R2:W3:Y:S01]  /*b2b0*/  SYNCS.PHASECHK.TRANS64.TRYWAIT P3, [UR5+0x38850], R5 ;  /* 0x03885005ff0075a7 */ /* 0x0004e20008060145 */
[----:B------:R-:W-:Y:S05]  /*b2c0*/  @!P0 BRA `(.L_x_6188) ;  /* 0x0000000000048947 */ /* 0x000fea0003800000 */
[----:B------:R-:W-:Y:S01]  /*b2d0*/  BPT.TRAP 0x1 ;  /* 0x000000040000795c */ /* 0x000fe20000300000 */
.L_x_6188:
[----:B---3--:R-:W-:Y:S05]  /*b2e0*/  @P3 BRA `(.L_x_6189) ;  /* 0x0000000000083947 */ /* 0x008fea0003800000 */
[----:B------:R-:W3:Y:S02]  /*b2f0*/  SYNCS.PHASECHK.TRANS64.TRYWAIT P3, [UR5+0x38850], R5 ;  /* 0x03885005ff0075a7 */ /* 0x000ee40008060145 */
[----:B---3--:R-:W-:Y:S05]  /*b300*/  @!P3 BRA `(.L_x_6190) ;  /* 0x0000013c00acb947 */ /* 0x008fea0003800000 */
.L_x_6189:
[----:B------:R-:W-:Y:S01]  /*b310*/  ULEA UR26, UR37, UR4, 0xc ;  /* 0x00000004251a7291 */ /* 0x000fe2000f8e603f */
[----:B------:R-:W-:Y:S01]  /*b320*/  WARPGROUP.ARRIVE ;  /* 0x00000000000079c5 */ /* 0x000fe20000000000 */
[----:B------:R-:W-:Y:S01]  /*b330*/  UMOV UR27, 0x40000040 ;  /* 0x40000040001b7882 */ /* 0x000fe20000000000 */
[----:B------:R-:W-:-:S04]  /*b340*/  UIADD3 UR28, UR6, 0x2, URZ ;  /* 0x00000002061c7890 */ /* 0x000fc8000fffe03f */
[----:B-1----:R-:W1:Y:S01]  /*b350*/  S2R R6, SR_TID.X ;  /* 0x0000000000067919 */ /* 0x002e620000002100 */
[----:B------:R-:W-:Y:S01]  /*b360*/  UIADD3 UR30, UR26, 0x2, URZ ;  /* 0x000000021a1e7890 */ /* 0x000fe2000fffe03f */
[----:B------:R-:W-:Y:S01]  /*b370*/  IMAD.U32 R11, RZ, RZ, UR5 ;  /* 0x00000005ff0b7e24 */ /* 0x000fe2000f8e00ff */
[----:B------:R-:W-:Y:S01]  /*b380*/  UMOV UR29, 0x40000040 ;  /* 0x40000040001d7882 */ /* 0x000fe20000000000 */
[----:B------:R-:W-:Y:S01]  /*b390*/  UMOV UR31, 0x40000040 ;  /* 0x40000040001f7882 */ /* 0x000fe20000000000 */
[----:B------:R-:W-:Y:S01]  /*b3a0*/  HGMMA.64x64x16.F32 R152, gdesc[UR24], R152, gsb0 ;  /* 0x00e00000189879f0 */ /* 0x000fe20008000898 */
[----:B------:R-:W-:Y:S01]  /*b3b0*/  UIADD3 UR15, UR6, 0x800, URZ ;  /* 0x00000800060f7890 */ /* 0x000fe2000fffe03f */
[----:B------:R-:W-:Y:S01]  /*b3c0*/  ISETP.NE.AND P3, PT, R184, RZ, PT ;  /* 0x000000ffb800720c */ /* 0x000fe20003f65270 */
[----:B------:R-:W-:Y:S01]  /*b3d0*/  UIADD3 UR18, UR26, 0x800, URZ ;  /* 0x000008001a127890 */ /* 0x000fe2000fffe03f */
[----:B------:R-:W-:Y:S01]  /*b3e0*/  ULDC UR19, c[0x0][0xa80] ;  /* 0x0002a00000137ab9 */ /* 0x000fe20000000800 */
        /* <DEDUP_REMOVED lines=249> */
[----:B------:R-:W-:Y:S01]  /*c380*/  ULEA UR10, UR37, UR42, 0xc ;  /* 0x0000002a250a7291 */ /* 0x000fe2000f8e603f */
[----:B------:R-:W-:-:S03]  /*c390*/  UMOV UR11, 0x40000040 ;  /* 0x40000040000b7882 */ /* 0x000fc60000000000 */
[----:B------:R-:W-:Y:S01]  /*c3a0*/  UIADD3 UR14, UR10, 0x80, URZ ;  /* 0x000000800a0e7890 */ /* 0x000fe2000fffe03f */
        /* <DEDUP_REMOVED lines=56> */
[----:B------:R-:W-:Y:S01]  /*c730*/  FMUL.FTZ R24, R24, R10 ;  /* 0x0000000a18187220 */ /* 0x000fe20000410000 */
        /* <DEDUP_REMOVED lines=8> */
[----:B------:R-:W-:Y:S01]  /*c7c0*/  FMUL.FTZ R32, R32, R10 ;  /* 0x0000000a20207220 */ /* 0x000fe20000410000 */
[----:B------:R-:W-:Y:S01]  /*c7d0*/  FMNMX.FTZ R6, R163, R6, !PT ;  /* 0x00000006a3067209 */ /* 0x000fe20007810000 */
[-C--:B------:R-:W-:Y:S01]  /*c7e0*/  FMUL.FTZ R33, R33, R10.reuse ;  /* 0x0000000a21217220 */ /* 0x080fe20000410000 */
[-C--:B------:R-:W-:Y:S01]  /*c7f0*/  FMUL.FTZ R36, R36, R10.reuse ;  /* 0x0000000a24247220 */ /* 0x080fe20000410000 */
[----:B------:R-:W-:Y:S01]  /*c800*/  FMUL.FTZ R37, R37, R10 ;  /* 0x0000000a25257220 */ /* 0x000fe20000410000 */
[----:B------:R-:W-:Y:S01]  /*c810*/  FMNMX.FTZ R6, R166, R6, !PT ;  /* 0x00000006a6067209 */ /* 0x000fe20007810000 */
[----:B------:R-:W0:Y:S01]  /*c820*/  MUFU.EX2 R160, R160 ;  /* 0x000000a000a07308 */ /* 0x000e220000000800 */
        /* <DEDUP_REMOVED lines=8> */
[----:B-1----:R-:W-:Y:S01]  /*c8b0*/  FADD.FTZ R3, R157, R3 ;  /* 0x000000039d037221 */ /* 0x002fe20000010000 */
[----:B------:R-:W-:Y:S01]  /*c8c0*/  FMUL.FTZ R48, R48, R10 ;  /* 0x0000000a30307220 */ /* 0x000fe20000410000 */
[----:B------:R-:W-:Y:S01]  /*c8d0*/  FMNMX.FTZ R6, R171, R6, !PT ;  /* 0x00000006ab067209 */ /* 0x000fe20007810000 */
[-C--:B------:R-:W-:Y:S01]  /*c8e0*/  FMUL.FTZ R49, R49, R10.reuse ;  /* 0x0000000a31317220 */ /* 0x080fe20000410000 */
[-C--:B------:R-:W-:Y:S01]  /*c8f0*/  FMUL.FTZ R52, R52, R10.reuse ;  /* 0x0000000a34347220 */ /* 0x080fe20000410000 */
[----:B------:R-:W-:Y:S01]  /*c900*/  FMUL.FTZ R53, R53, R10 ;  /* 0x0000000a35357220 */ /* 0x000fe20000410000 */
[----:B------:R-:W-:Y:S01]  /*c910*/  FMNMX.FTZ R6, R174, R6, !PT ;  /* 0x00000006ae067209 */ /* 0x000fe20007810000 */
[----:B------:R-:W1:Y:S01]  /*c920*/  MUFU.EX2 R164, R164 ;  /* 0x000000a400a47308 */ /* 0x000e620000000800 */
[----:B0-----:R-:W-:Y:S01]  /*c930*/  FADD.FTZ R3, R160, R3 ;  /* 0x00000003a0037221 */ /* 0x001fe20000010000 */
        /* <DEDUP_REMOVED lines=75> */
[----:B------:R-:W-:-:S03]  /*cdf0*/  UMOV UR7, UR37 ;  /* 0x0000002500077c82 */ /* 0x000fc60008000000 */
[----:B------:R-:W-:Y:S01]  /*ce00*/  FADD.FTZ R9, -R6, R9 ;  /* 0x0000000906097221 */ /* 0x000fe20000010100 */
[----:B------:R-:W-:Y:S02]  /*ce10*/  @!P3 IMAD R12, R12, 0x40, R23 ;  /* 0x000000400c0cb824 */ /* 0x000fe400078e0217 */
[----:B--2---:R-:W-:Y:S01]  /*ce20*/  FADD.FTZ R3, R180, R3 ;  /* 0x00000003b4037221 */ /* 0x004fe20000010000 */
[----:B------:R-:W-:Y:S02]  /*ce30*/  FMUL.FTZ R9, R9, UR19 ;  /* 0x0000001309097c20 */ /* 0x000fe40008410000 */
        /* <DEDUP_REMOVED lines=17> */
[-C--:B------:R-:W-:Y:S01]  /*cf50*/  FMUL.FTZ R47, R47, R9.reuse ;  /* 0x000000092f2f7220 */ /* 0x080fe20000410000 */
        /* <DEDUP_REMOVED lines=19> */
[-C--:B------:R-:W-:Y:S01]  /*d090*/  FMUL.FTZ R50, R50, R9.reuse ;  /* 0x0000000932327220 */ /* 0x080fe20000410000 */
        /* <DEDUP_REMOVED lines=17> */
[----:B0-----:R-:W-:Y:S01]  /*d1b0*/  F2FP.F16.F32.PACK_AB R158, R165, R164 ;  /* 0x000000a4a59e723e */ /* 0x001fe200000000ff */
[-C--:B------:R-:W-:Y:S01]  /*d1c0*/  FMUL.FTZ R71, R71, R9.reuse ;  /* 0x0000000947477220 */ /* 0x080fe20000410000 */
        /* <DEDUP_REMOVED lines=74> */
[----:B------:R-:W2:Y:S03]  /*d670*/  MUFU.EX2 R182, R182 ;  /* 0x000000b600b67308 */ /* 0x000ea60000000800 */
[----:B------:R-:W-:-:S05]  /*d680*/  FADD.FTZ R175, R175, R174 ;  /* 0x000000aeafaf7221 */ /* 0x000fca0000010000 */
[----:B------:R-:W3:Y:S01]  /*d690*/  MUFU.EX2 R183, R183 ;  /* 0x000000b700b77308 */ /* 0x000ee20000000800 */
[----:B0-----:R-:W-:Y:S01]  /*d6a0*/  F2FP.F16.F32.PACK_AB R165, R179, R178 ;  /* 0x000000b2b3a5723e */ /* 0x001fe200000000ff */
        /* <DEDUP_REMOVED lines=8> */
[----:B------:R-:W-:Y:S02]  /*d730*/  UMOV UR11, 0x40000040 ;  /* 0x40000040000b7882 */ /* 0x000fe40000000000 */
[----:B------:R-:W-:Y:S02]  /*d740*/  WARPGROUP.DEPBAR.LE gsb0, 0x0 ;  /* 0x00008000000079c5 */ /* 0x000fe40000010000 */
        /* <DEDUP_REMOVED lines=25> */
.L_x_6182:
[----:B------:R-:W-:-:S13]  /*d8e0*/  ISETP.GE.AND P2, PT, R7, R191, PT ;  /* 0x000000bf0700720c */ /* 0x000fda0003f46270 */
[----:B------:R-:W-:Y:S05]  /*d8f0*/  @!P2 BRA `(.L_x_6192) ;  /* 0x0000003000dca947 */ /* 0x000fea0003800000 */
[----:B-1----:R-:W-:Y:S01]  /*d900*/  IMAD.MOV.U32 R11, RZ, RZ, R6 ;  /* 0x000000ffff0b7224 */ /* 0x002fe200078e0006 */
[----:B------:R-:W-:Y:S01]  /*d910*/  UMOV UR7, UR37 ;  /* 0x0000002500077c82 */ /* 0x000fe20008000000 */
[----:B------:R-:W-:-:S07]  /*d920*/  IMAD.MOV.U32 R12, RZ, RZ, R5 ;  /* 0x000000ffff0c7224 */ /* 0x000fce00078e0005 */
.L_x_6209:
[----:B------:R-:W-:-:S04]  /*d930*/  UIADD3 UR37, UR7, 0x1, URZ ;  /* 0x0000000107257890 */ /* 0x000fc8000fffe03f */
[----:B------:R-:W-:-:S04]  /*d940*/  UISETP.NE.AND UP0, UPT, UR37, 0x2, UPT ;  /* 0x000000022500788c */ /* 0x000fc8000bf05270 */
[----:B------:R-:W-:Y:S02]  /*d950*/  USEL UR5, URZ, 0x1, UP0 ;  /* 0x000000013f057887 */ /* 0x000fe40008000000 */
[----:B------:R-:W-:-:S04]  /*d960*/  USEL UR37, UR37, URZ, UP0 ;  /* 0x0000003f25257287 */ /* 0x000fc80008000000 */
[----:B------:R-:W-:Y:S01]  /*d970*/  LOP3.LUT R2, R2, UR5, RZ, 0x3c, !PT ;  /* 0x0000000502027c12 */ /* 0x000fe2000f8e3cff */
[----:B--2---:R-:W-:Y:S07]  /*d980*/  @!P0 BRA `(.L_x_6193) ;  /* 0x0000000000048947 */ /* 0x004fee0003800000 */
[----:B------:R-:W-:Y:S01]  /*d990*/  BPT.TRAP 0x1 ;  /* 0x000000040000795c */ /* 0x000fe20000300000 */
.L_x_6193:
[----:B------:R-:W-:Y:S01]  /*d9a0*/  ULEA UR5, UR37, UR41, 0x3 ;  /* 0x0000002925057291 */ /* 0x000fe2000f8e183f */
[----:B------:R-:W-:-:S08]  /*d9b0*/  SHF.L.U32 R5, R2, 0x1f, RZ ;  /* 0x0000001f02057819 */ /* 0x000fd000000006ff */
[----:B------:R0:W1:Y:S01]  /*d9c0*/  SYNCS.PHASECHK.TRANS64.TRYWAIT P2, [UR5+0x38830], R5 ;  /* 0x03883005ff0075a7 */ /* 0x0000620008040145 */
[----:B------:R-:W-:Y:S05]  /*d9d0*/  @!P0 BRA `(.L_x_6194) ;  /* 0x0000000000048947 */ /* 0x000fea0003800000 */
[----:B------:R-:W-:Y:S01]  /*d9e0*/  BPT.TRAP 0x1 ;  /* 0x000000040000795c */ /* 0x000fe20000300000 */
.L_x_6194:
[----:B-1----:R-:W-:Y:S05]  /*d9f0*/  @P2 BRA `(.L_x_6195) ;  /* 0x0000000000082947 */ /* 0x002fea0003800000 */
[----:B------:R-:W1:Y:S02]  /*da00*/  SYNCS.PHASECHK.TRANS64.TRYWAIT P2, [UR5+0x38830], R5 ;  /* 0x03883005ff0075a7 */ /* 0x000e640008040145 */
[----:B-1----:R-:W-:Y:S05]  /*da10*/  @!P2 BRA `(.L_x_6196) ;  /* 0x000001180000a947 */ /* 0x002fea0003800000 */
.L_x_6195:
        /* <DEDUP_REMOVED lines=23> */
.L_x_6197:
[----:B------:R2:W3:Y:S01]  /*db90*/  SYNCS.PHASECHK.TRANS64.TRYWAIT P2, [UR5+0x38850], R5 ;  /* 0x03885005ff0075a7 */ /* 0x0004e20008040145 */
[----:B------:R-:W-:Y:S05]  /*dba0*/  @!P0 BRA `(.L_x_6198) ;  /* 0x0000000000048947 */ /* 0x000fea0003800000 */
[----:B------:R-:W-:Y:S01]  /*dbb0*/  BPT.TRAP 0x1 ;  /* 0x000000040000795c */ /* 0x000fe20000300000 */
.L_x_6198:
[----:B---3--:R-:W-:Y:S05]  /*dbc0*/  @P2 BRA `(.L_x_6199) ;  /* 0x0000000000082947 */ /* 0x008fea0003800000 */
[----:B------:R-:W3:Y:S02]  /*dbd0*/  SYNCS.PHASECHK.TRANS64.TRYWAIT P2, [UR5+0x38850], R5 ;  /* 0x03885005ff0075a7 */ /* 0x000ee40008040145 */
[----:B---3--:R-:W-:Y:S05]  /*dbe0*/  @!P2 BRA `(.L_x_6200) ;  /* 0x0000011400a4a947 */ /* 0x008fea0003800000 */
.L_x_6199:
[----:B------:R-:W-:Y:S01]  /*dbf0*/  ULEA UR26, UR37, UR4, 0xc ;  /* 0x00000004251a7291 */ /* 0x000fe2000f8e603f */
[----:B------:R-:W-:Y:S01]  /*dc00*/  WARPGROUP.ARRIVE ;  /* 0x00000000000079c5 */ /* 0x000fe20000000000 */
[----:B------:R-:W-:Y:S01]  /*dc10*/  UMOV UR27, 0x40000040 ;  /* 0x40000040001b7882 */ /* 0x000fe20000000000 */
[----:B------:R-:W-:-:S04]  /*dc20*/  UIADD3 UR28, UR6, 0x2, URZ ;  /* 0x00000002061c7890 */ /* 0x000fc8000fffe03f */
[----:B-1----:R-:W1:Y:S01]  /*dc30*/  S2R R6, SR_TID.X ;  /* 0x0000000000067919 */ /* 0x002e620000002100 */
[----:B------:R-:W-:Y:S01]  /*dc40*/  UIADD3 UR30, UR26, 0x2, URZ ;  /* 0x000000021a1e7890 */ /* 0x000fe2000fffe03f */
[----:B------:R-:W3:Y:S01]  /*dc50*/  @P5 LDC R8, c[0x0][0x44c] ;  /* 0x00011300ff085b82 */ /* 0x000ee20000000800 */
[----:B------:R-:W-:Y:S01]  /*dc60*/  UMOV UR29, 0x40000040 ;  /* 0x40000040001d7882 */ /* 0x000fe20000000000 */
[----:B------:R-:W-:Y:S01]  /*dc70*/  UMOV UR31, 0x40000040 ;  /* 0x40000040001f7882 */ /* 0x000fe20000000000 */
[----:B------:R-:W-:Y:S01]  /*dc80*/  HGMMA.64x64x16.F32 R152, gdesc[UR24], R152, gsb0 ;  /* 0x00e00000189879f0 */ /* 0x000fe20008000898 */
[----:B------:R-:W-:Y:S01]  /*dc90*/  UIADD3 UR15, UR6, 0x800, URZ ;  /* 0x00000800060f7890 */ /* 0x000fe2000fffe03f */
[----:B------:R-:W-:Y:S01]  /*dca0*/  IMAD.U32 R10, RZ, RZ, UR5 ;  /* 0x00000005ff0a7e24 */ /* 0x000fe2000f8e00ff */
[----:B------:R-:W-:Y:S01]  /*dcb0*/  UIADD3 UR18, UR26, 0x800, URZ ;  /* 0x000008001a127890 */ /* 0x000fe2000fffe03f */
[----:B------:R-:W-:Y:S02]  /*dcc0*/  ULDC UR5, c[0x0][0xad4] ;  /* 0x0002b50000057ab9 */ /* 0x000fe40000000800 */
[----:B------:R-:W-:Y:S01]  /*dcd0*/  ULOP3.LUT UR5, URZ, UR5, URZ, 0x33, !UPT ;  /* 0x000000053f057292 */ /* 0x000fe2000f8e333f */
[----:B-1----:R-:W-:-:S05]  /*dce0*/  SHF.R.U32.HI R6, RZ, 0x7, R6 ;  /* 0x00000007ff067819 */ /* 0x002fca0000011606 */
[----:B0-2---:R0:W1:Y:S02]  /*dcf0*/  SHFL.IDX PT, R5, R6, RZ, 0x1f ;  /* 0x00001fff06057589 */ /* 0x00506400000e0000 */
[----:B0-----:R-:W-:-:S04]  /*dd00*/  IMAD.IADD R6, R190, 0x1, R185 ;  /* 0x00000001be067824 */ /* 0x001fc800078e02b9 */
[----:B---3--:R-:W-:Y:S01]  /*dd10*/  @P5 IMAD.HI.U32 R8, R6, R8, RZ ;  /* 0x0000000806085227 */ /* 0x008fe200078e00ff */
[----:B-1----:R-:W-:Y:S02]  /*dd20*/  R2UR UR10, R5 ;  /* 0x00000000050a72ca */ /* 0x002fe400000e0000 */
[----:B------:R-:W0:Y:S11]  /*dd30*/  @P5 LDC R5, c[0x0][0x450] ;  /* 0x00011400ff055b82 */ /* 0x000e360000000800 */
[----:B------:R-:W-:-:S03]  /*dd40*/  UISETP.GT.AND UP0, UPT, UR10, 0x7f, UPT ;  /* 0x0000007f0a00788c */ /* 0x000fc6000bf04270 */
[----:B------:R-:W-:Y:S01]  /*dd50*/  UMOV UR10, 0x4 ;  /* 0x00000004000a7882 */ /* 0x000fe20000000000 */
[----:B------:R-:W-:Y:S02]  /*dd60*/  USEL UR14, URZ, 0x2, !UP0 ;  /* 0x000000023f0e7887 */ /* 0x000fe4000c000000 */
[----:B------:R-:W-:Y:S01]  /*dd70*/  USEL UR11, UR10, 0x2, UP0 ;  /* 0x000000020a0b7887 */ /* 0x000fe20008000000 */
[----:B------:R-:W-:Y:S02]  /*dd80*/  WARPGROUP.DEPBAR.LE gsb0, 0x0 ;  /* 0x00008000000079c5 */ /* 0x000fe40000010000 */
[----:B------:R-:W-:Y:S01]  /*dd90*/  WARPGROUP.ARRIVE ;  /* 0x00000000000079c5 */ /* 0x000fe20000000000 */
[----:B------:R-:W-:Y:S01]  /*dda0*/  USEL UR10, UR10, 0x6, !UP0 ;  /* 0x000000060a0a7887 */ /* 0x000fe2000c000000 */
[----:B0-----:R-:W-:Y:S01]  /*ddb0*/  @P5 SHF.R.U32.HI R6, RZ, R5, R8 ;  /* 0x00000005ff065219 */ /* 0x001fe20000011608 */
[----:B------:R-:W-:-:S03]  /*ddc0*/  @!P1 VIADD R5, R10, 0x38840 ;  /* 0x000388400a059836 */ /* 0x000fc60000000000 */
[----:B------:R-:W-:Y:S01]  /*ddd0*/  HGMMA.64x64x16.F32 R152, gdesc[UR28], R152, gsb0 ;  /* 0x00e000001c9879f0 */ /* 0x000fe20008000898 */
[----:B------:R-:W-:Y:S02]  /*dde0*/  UIADD3 UR28, UR6, 0x4, URZ ;  /* 0x00000004061c7890 */ /* 0x000fe4000fffe03f */
[----:B------:R-:W-:Y:S01]  /*ddf0*/  UIADD3 UR30, UR26, 0x4, URZ ;  /* 0x000000041a1e7890 */ /* 0x000fe2000fffe03f */
[----:B------:R-:W0:Y:S01]  /*de00*/  SHFL.IDX PT, R21, R6, RZ, 0x1c1f ;  /* 0x001c1fff06157589 */ /* 0x000e2200000e0000 */
[----:B------:R-:W-:Y:S01]  /*de10*/  UMOV UR29, 0x40000040 ;  /* 0x40000040001d7882 */ /* 0x000fe20000000000 */
[----:B------:R-:W-:Y:S01]  /*de20*/  UMOV UR31, 0x40000040 ;  /* 0x40000040001f7882 */ /* 0x000fe20000000000 */
[----:B------:R-:W-:Y:S01]  /*de30*/  @!P1 PRMT R5, RZ, 0x654, R5 ;  /* 0x00000654ff059816 */ /* 0x000fe20000000005 */
        /* <DEDUP_REMOVED lines=238> */
[----:B------:R1:W-:Y:S02]  /*ed20*/  @!P1 SYNCS.ARRIVE.TRANS64.RED.A1T0 RZ, [R5+URZ], RZ ;  /* 0x000000ff05ff99a7 */ /* 0x0003e4000810043f */
[----:B-1----:R-:W-:-:S05]  /*ed30*/  IMAD.SHL.U32 R5, R7, 0x40, RZ ;  /* 0x0000004007057824 */ /* 0x002fca00078e00ff */
[----:B------:R-:W-:-:S04]  /*ed40*/  IADD3 R14, -R19, 0x1, -R5 ;  /* 0x00000001130e7810 */ /* 0x000fc80007ffe905 */
[----:B------:R-:W-:-:S05]  /*ed50*/  IADD3 R14, -R17, R14, R16 ;  /* 0x0000000e110e7210 */ /* 0x000fca0007ffe110 */
[C---:B------:R-:W-:Y:S02]  /*ed60*/  VIADD R13, R14.reuse, UR10 ;  /* 0x0000000a0e0d7c36 */ /* 0x040fe40008000000 */
[----:B------:R-:W-:Y:S01]  /*ed70*/  VIADD R14, R14, UR5 ;  /* 0x000000050e0e7c36 */ /* 0x000fe20008000000 */
[----:B------:R-:W-:Y:S01]  /*ed80*/  ULDC UR5, c[0x0][0xadc] ;  /* 0x0002b70000057ab9 */ /* 0x000fe20000000800 */
[--C-:B0-----:R-:W-:Y:S02]  /*ed90*/  IMAD.IADD R15, R13, 0x1, R21.reuse ;  /* 0x000000010d0f7824 */ /* 0x101fe400078e0215 */
        /* <DEDUP_REMOVED lines=14> */
.L_x_6203:
[----:B------:R-:W-:-:S05]  /*ee80*/  IMAD.U32 R234, RZ, RZ, UR5 ;  /* 0x00000005ffea7e24 */ /* 0x000fca000f8e00ff */
[----:B------:R-:W-:-:S13]  /*ee90*/  ISETP.NE.AND P2, PT, R234, 0x1, PT ;  /* 0x00000001ea00780c */ /* 0x000fda0003f45270 */
[----:B------:R-:W0:Y:S02]  /*eea0*/  @P2 LDC.64 R8, c[0x0][0xae0] ;  /* 0x0002b800ff082b82 */ /* 0x000e240000000a00 */
[----:B0-----:R-:W-:-:S05]  /*eeb0*/  @P2 IMAD.HI.U32 R8, R21, R8, RZ ;  /* 0x0000000815082227 */ /* 0x001fca00078e00ff */
[----:B------:R-:W-:-:S07]  /*eec0*/  @P2 SHF.R.U32.HI R21, RZ, R9, R8 ;  /* 0x00000009ff152219 */ /* 0x000fce0000011608 */
.L_x_6204:
[----:B------:R-:W-:Y:S05]  /*eed0*/  BSYNC B0 ;  /* 0x0000000000007941 */ /* 0x000fea0003800000 */
.L_x_6202:
[----:B------:R-:W-:-:S04]  /*eee0*/  IMAD R21, R21, R234, -R5 ;  /* 0x000000ea15157224 */ /* 0x000fc800078e0a05 */
[----:B------:R-:W-:-:S05]  /*eef0*/  IMAD.IADD R21, R21, 0x1, -R19 ;  /* 0x0000000115157824 */ /* 0x000fca00078e0a13 */
[----:B------:R-:W-:Y:S02]  /*ef00*/  VIMNMX R20, R20, R21, !PT ;  /* 0x0000001514147248 */ /* 0x000fe40007fe0100 */
[----:B------:R-:W-:-:S07]  /*ef10*/  VIADDMNMX R15, R21, R234, R15, PT ;  /* 0x000000ea150f7246 */ /* 0x000fce000380010f */
.L_x_6201:
[----:B------:R-:W-:Y:S01]  /*ef20*/  ISETP.GT.AND P2, PT, R7, -0x1, PT ;  /* 0xffffffff0700780c */ /* 0x000fe20003f44270 */
[----:B------:R-:W0:Y:S03]  /*ef30*/  SHFL.IDX PT, R6, R6, 0x1, 0x1c1f ;  /* 0x003c1f0006067f89 */ /* 0x000e2600000e0000 */
        /* <DEDUP_REMOVED lines=11> */
[--C-:B0-----:R-:W-:Y:S01]  /*eff0*/  IMAD.IADD R13, R13, 0x1, R6.reuse ;  /* 0x000000010d0d7824 */ /* 0x101fe200078e0206 */
        /* <DEDUP_REMOVED lines=51> */
.L_x_6207:
[----:B------:R-:W-:-:S05]  /*f330*/  IMAD.U32 R15, RZ, RZ, UR5 ;  /* 0x00000005ff0f7e24 */ /* 0x000fca000f8e00ff */
[----:B------:R-:W-:-:S13]  /*f340*/  ISETP.NE.AND P3, PT, R15, 0x1, PT ;  /* 0x000000010f00780c */ /* 0x000fda0003f65270 */
[----:B------:R-:W0:Y:S02]  /*f350*/  @P3 LDC.64 R8, c[0x0][0xae0] ;  /* 0x0002b800ff083b82 */ /* 0x000e240000000a00 */
[----:B0-----:R-:W-:-:S05]  /*f360*/  @P3 IMAD.HI.U32 R8, R6, R8, RZ ;  /* 0x0000000806083227 */ /* 0x001fca00078e00ff */
[----:B------:R-:W-:-:S07]  /*f370*/  @P3 SHF.R.U32.HI R6, RZ, R9, R8 ;  /* 0x00000009ff063219 */ /* 0x000fce0000011608 */
.L_x_6208:
[----:B------:R-:W-:Y:S05]  /*f380*/  BSYNC B0 ;  /* 0x0000000000007941 */ /* 0x000fea0003800000 */
.L_x_6206:
[----:B------:R-:W-:-:S04]  /*f390*/  IMAD R5, R6, R15, -R5 ;  /* 0x0000000f06057224 */ /* 0x000fc800078e0a05 */
[----:B------:R-:W-:-:S05]  /*f3a0*/  IMAD.IADD R5, R5, 0x1, -R19 ;  /* 0x0000000105057824 */ /* 0x000fca00078e0a13 */
[----:B------:R-:W-:Y:S02]  /*f3b0*/  VIMNMX R14, R14, R5, !PT ;  /* 0x000000050e0e7248 */ /* 0x000fe40007fe0100 */
[----:B------:R-:W-:-:S07]  /*f3c0*/  VIADDMNMX R13, R5, R15, R13, PT ;  /* 0x0000000f050d7246 */ /* 0x000fce000380010d */
.L_x_6205:
[----:B------:R-:W-:Y:S01]  /*f3d0*/  FMNMX.FTZ R5, R152, R12, !PT ;  /* 0x0000000c98057209 */ /* 0x000fe20007810000 */
[----:B------:R-:W-:Y:S01]  /*f3e0*/  ULDC UR19, c[0x0][0xa80] ;  /* 0x0002a00000137ab9 */ /* 0x000fe20000000800 */
[----:B------:R-:W-:Y:S01]  /*f3f0*/  ULEA UR10, UR37, UR42, 0xc ;  /* 0x0000002a250a7291 */ /* 0x000fe2000f8e603f */
[----:B------:R-:W-:Y:S01]  /*f400*/  @!P1 VIADD R10, R10, 0x38860 ;  /* 0x000388600a0a9836 */ /* 0x000fe20000000000 */
[----:B------:R-:W-:Y:S01]  /*f410*/  FMNMX.FTZ R5, R153, R5, !PT ;  /* 0x0000000599057209 */ /* 0x000fe20007810000 */
[----:B------:R-:W-:Y:S01]  /*f420*/  UMOV UR11, 0x40000040 ;  /* 0x40000040000b7882 */ /* 0x000fe20000000000 */
[----:B------:R-:W-:Y:S02]  /*f430*/  UIADD3 UR14, UR10, 0x80, URZ ;  /* 0x000000800a0e7890 */ /* 0x000fe4000fffe03f */
[----:B------:R-:W-:Y:S01]  /*f440*/  FMNMX.FTZ R5, R156, R5, !PT ;  /* 0x000000059c057209 */ /* 0x000fe20007810000 */
[----:B------:R-:W-:Y:S01]  /*f450*/  UMOV UR15, 0x40000040 ;  /* 0x40000040000f7882 */ /* 0x000fe20000000000 */
[----:B------:R-:W-:-:S02]  /*f460*/  @!P1 PRMT R10, RZ, 0x654, R10 ;  /* 0x00000654ff0a9816 */ /* 0x000fc4000000000a */
        /* <DEDUP_REMOVED lines=16> */
[----:B0-----:R-:W-:-:S04]  /*f570*/  FMNMX.FTZ R5, R5, R6, !PT ;  /* 0x0000000605057209 */ /* 0x001fc80007810000 */
[C---:B------:R-:W-:Y:S01]  /*f580*/  FSETP.NEU.FTZ.AND P3, PT, R5.reuse, -INF , PT ;  /* 0xff8000000500780b */ /* 0x040fe20003f7d000 */
[----:B------:R-:W-:-:S03]  /*f590*/  FMUL.FTZ R6, R5, UR19 ;  /* 0x0000001305067c20 */ /* 0x000fc60008410000 */
[----:B------:R-:W-:Y:S02]  /*f5a0*/  FSEL R8, R5, RZ, P3 ;  /* 0x000000ff05087208 */ /* 0x000fe40001800000 */
[----:B------:R-:W-:Y:S02]  /*f5b0*/  FSEL R6, R6, RZ, P3 ;  /* 0x000000ff06067208 */ /* 0x000fe40001800000 */
[----:B------:R-:W-:Y:S01]  /*f5c0*/  ISETP.GT.AND P3, PT, R14, 0x1, P2 ;  /* 0x000000010e00780c */ /* 0x000fe20001764270 */
[----:B------:R-:W-:Y:S02]  /*f5d0*/  FADD.FTZ R8, -R8, R12 ;  /* 0x0000000c08087221 */ /* 0x000fe40000010100 */
[--C-:B------:R-:W-:Y:S01]  /*f5e0*/  FFMA.FTZ R152, R152, UR19, -R6.reuse ;  /* 0x0000001398987c23 */ /* 0x100fe20008010806 */
[----:B------:R-:W-:Y:S01]  /*f5f0*/  ISETP.LT.OR P4, PT, R13, 0x2, P3 ;  /* 0x000000020d00780c */ /* 0x000fe20001f81670 */
[--C-:B------:R-:W-:Y:S01]  /*f600*/  FFMA.FTZ R153, R153, UR19, -R6.reuse ;  /* 0x0000001399997c23 */ /* 0x100fe20008010806 */
[----:B------:R-:W-:Y:S01]  /*f610*/  ISETP.GT.AND P3, PT, R14, 0x8, P2 ;  /* 0x000000080e00780c */ /* 0x000fe20001764270 */
[--C-:B------:R-:W-:Y:S01]  /*f620*/  FFMA.FTZ R156, R156, UR19, -R6.reuse ;  /* 0x000000139c9c7c23 */ /* 0x100fe20008010806 */
[----:B------:R-:W-:Y:S01]  /*f630*/  FSEL R155, R155, -INF , !P4 ;  /* 0xff8000009b9b7808 */ /* 0x000fe20006000000 */
[--C-:B------:R-:W-:Y:S01]  /*f640*/  FFMA.FTZ R157, R157, UR19, -R6.reuse ;  /* 0x000000139d9d7c23 */ /* 0x100fe20008010806 */
[----:B------:R-:W-:Y:S01]  /*f650*/  ISETP.GT.AND P4, PT, R14, 0x9, P2 ;  /* 0x000000090e00780c */ /* 0x000fe20001784270 */
[--C-:B------:R-:W-:Y:S01]  /*f660*/  FFMA.FTZ R160, R160, UR19, -R6.reuse ;  /* 0x00000013a0a07c23 */ /* 0x100fe20008010806 */
[----:B------:R-:W-:Y:S01]  /*f670*/  ISETP.LT.OR P3, PT, R13, 0x9, P3 ;  /* 0x000000090d00780c */ /* 0x000fe20001f61670 */
[--C-:B------:R-:W-:Y:S01]  /*f680*/  FFMA.FTZ R161, R161, UR19, -R6.reuse ;  /* 0x00000013a1a17c23 */ /* 0x100fe20008010806 */
[----:B------:R-:W-:Y:S01]  /*f690*/  ISETP.LT.OR P4, PT, R13, 0xa, P4 ;  /* 0x0000000a0d00780c */ /* 0x000fe20002781670 */
[--C-:B------:R-:W-:Y:S01]  /*f6a0*/  FFMA.FTZ R164, R164, UR19, -R6.reuse ;  /* 0x00000013a4a47c23 */ /* 0x100fe20008010806 */
[----:B------:R-:W-:Y:S01]  /*f6b0*/  FSEL R158, R158, -INF , !P3 ;  /* 0xff8000009e9e7808 */ /* 0x000fe20005800000 */
[--C-:B------:R-:W-:Y:S01]  /*f6c0*/  FFMA.FTZ R165, R165, UR19, -R6.reuse ;  /* 0x00000013a5a57c23 */ /* 0x100fe20008010806 */
[----:B------:R-:W-:Y:S01]  /*f6d0*/  FSEL R159, R159, -INF , !P4 ;  /* 0xff8000009f9f7808 */ /* 0x000fe20006000000 */
[--C-:B------:R-:W-:Y:S01]  /*f6e0*/  FFMA.FTZ R168, R168, UR19, -R6.reuse ;  /* 0x00000013a8a87c23 */ /* 0x100fe20008010806 */
[C---:B------:R-:W-:Y:S01]  /*f6f0*/  ISETP.GT.AND P4, PT, R14.reuse, 0x11, P2 ;  /* 0x000000110e00780c */ /* 0x040fe20001784270 */
[--C-:B------:R-:W-:Y:S01]  /*f700*/  FFMA.FTZ R169, R169, UR19, -R6.reuse ;  /* 0x00000013a9a97c23 */ /* 0x100fe20008010806 */
[----:B------:R-:W-:Y:S01]  /*f710*/  ISETP.GT.AND P3, PT, R14, 0x10, P2 ;  /* 0x000000100e00780c */ /* 0x000fe20001764270 */
[--C-:B------:R-:W-:Y:S01]  /*f720*/  FFMA.FTZ R172, R172, UR19, -R6.reuse ;  /* 0x00000013acac7c23 */ /* 0x100fe20008010806 */
[----:B------:R-:W-:Y:S01]  /*f730*/  ISETP.LT.OR P4, PT, R13, 0x12, P4 ;  /* 0x000000120d00780c */ /* 0x000fe20002781670 */
[--C-:B------:R-:W-:Y:S01]  /*f740*/  FFMA.FTZ R173, R173, UR19, -R6.reuse ;  /* 0x00000013adad7c23 */ /* 0x100fe20008010806 */
[--C-:B------:R-:W-:Y:S01]  /*f750*/  FFMA.FTZ R176, R176, UR19, -R6.reuse ;  /* 0x00000013b0b07c23 */ /* 0x100fe20008010806 */
[--C-:B------:R-:W-:Y:S01]  /*f760*/  FFMA.FTZ R177, R177, UR19, -R6.reuse ;  /* 0x00000013b1b17c23 */ /* 0x100fe20008010806 */
[----:B------:R-:W-:Y:S01]  /*f770*/  FSEL R163, R163, -INF , !P4 ;  /* 0xff800000a3a37808 */ /* 0x000fe20006000000 */
[--C-:B------:R-:W-:Y:S01]  /*f780*/  FFMA.FTZ R180, R180, UR19, -R6.reuse ;  /* 0x00000013b4b47c23 */ /* 0x100fe20008010806 */
[----:B------:R-:W-:Y:S01]  /*f790*/  ISETP.GT.AND P4, PT, R14, 0x19, P2 ;  /* 0x000000190e00780c */ /* 0x000fe20001784270 */
[----:B------:R-:W-:Y:S01]  /*f7a0*/  FFMA.FTZ R181, R181, UR19, -R6 ;  /* 0x00000013b5b57c23 */ /* 0x000fe20008010806 */
[C---:B------:R-:W-:Y:S01]  /*f7b0*/  ISETP.LT.OR P3, PT, R13.reuse, 0x11, P3 ;  /* 0x000000110d00780c */ /* 0x040fe20001f61670 */
[----:B------:R-:W-:Y:S01]  /*f7c0*/  FMUL.FTZ R8, R8, UR19 ;  /* 0x0000001308087c20 */ /* 0x000fe20008410000 */
        /* <DEDUP_REMOVED lines=11> */
[----:B------:R-:W1:Y:S01]  /*f880*/  MUFU.EX2 R153, R153 ;  /* 0x0000009900997308 */ /* 0x000e620000000800 */
[----:B------:R-:W-:Y:S02]  /*f890*/  FSEL R166, R166, -INF , !P3 ;  /* 0xff800000a6a67808 */ /* 0x000fe40005800000 */
[----:B------:R-:W-:Y:S02]  /*f8a0*/  ISETP.LT.OR P4, PT, R13, 0x2a, P4 ;  /* 0x0000002a0d00780c */ /* 0x000fe40002781670 */
[C---:B------:R-:W-:Y:S02]  /*f8b0*/  ISETP.GT.AND P3, PT, R14.reuse, 0x20, P2 ;  /* 0x000000200e00780c */ /* 0x040fe40001764270 */
[----:B------:R-:W-:Y:S01]  /*f8c0*/  FSEL R175, R175, -INF , !P4 ;  /* 0xff800000afaf7808 */ /* 0x000fe20006000000 */
[----:B------:R-:W-:Y:S01]  /*f8d0*/  MUFU.EX2 R157, R157 ;  /* 0x0000009d009d7308 */ /* 0x000fe20000000800 */
[----:B------:R-:W-:Y:S01]  /*f8e0*/  ISETP.GT.AND P4, PT, R14, RZ, P2 ;  /* 0x000000ff0e00720c */ /* 0x000fe20001784270 */
[----:B0-----:R-:W-:Y:S01]  /*f8f0*/  FFMA.FTZ R3, R8, R3, R152 ;  /* 0x0000000308037223 */ /* 0x001fe20000010098 */
[C---:B------:R-:W-:Y:S01]  /*f900*/  ISETP.LT.OR P3, PT, R13.reuse, 0x21, P3 ;  /* 0x000000210d00780c */ /* 0x040fe20001f61670 */
[-C--:B------:R-:W-:Y:S01]  /*f910*/  FMUL.FTZ R24, R24, R8.reuse ;  /* 0x0000000818187220 */ /* 0x080fe20000410000 */
[----:B------:R-:W-:Y:S01]  /*f920*/  ISETP.LT.OR P4, PT, R13, 0x1, P4 ;  /* 0x000000010d00780c */ /* 0x000fe20002781670 */
[-C--:B------:R-:W-:Y:S01]  /*f930*/  FMUL.FTZ R25, R25, R8.reuse ;  /* 0x0000000819197220 */ /* 0x080fe20000410000 */
[----:B------:R-:W-:Y:S01]  /*f940*/  FSEL R170, R170, -INF , !P3 ;  /* 0xff800000aaaa7808 */ /* 0x000fe20005800000 */
[----:B------:R-:W-:Y:S01]  /*f950*/  MUFU.EX2 R161, R161 ;  /* 0x000000a100a17308 */ /* 0x000fe20000000800 */
[----:B------:R-:W-:Y:S01]  /*f960*/  FSEL R9, R154, -INF , !P4 ;  /* 0xff8000009a097808 */ /* 0x000fe20006000000 */
[----:B-1----:R-:W-:Y:S01]  /*f970*/  FADD.FTZ R3, R153, R3 ;  /* 0x0000000399037221 */ /* 0x002fe20000010000 */
[----:B------:R-:W-:Y:S01]  /*f980*/  ISETP.GT.AND P3, PT, R14, 0x28, P2 ;  /* 0x000000280e00780c */ /* 0x000fe20001764270 */
[-C--:B------:R-:W-:Y:S01]  /*f990*/  FMUL.FTZ R28, R28, R8.reuse ;  /* 0x000000081c1c7220 */ /* 0x080fe20000410000 */
[----:B------:R-:W-:Y:S01]  /*f9a0*/  FMNMX.FTZ R6, R9, R11, !PT ;  /* 0x0000000b09067209 */ /* 0x000fe20007810000 */
[----:B------:R-:W-:Y:S01]  /*f9b0*/  FMUL.FTZ R29, R29, R8 ;  /* 0x000000081d1d7220 */ /* 0x000fe20000410000 */
[----:B------:R-:W-:Y:S01]  /*f9c0*/  ISETP.LT.OR P3, PT, R13, 0x29, P3 ;  /* 0x000000290d00780c */ /* 0x000fe20001f61670 */
[----:B------:R-:W0:Y:S01]  /*f9d0*/  MUFU.EX2 R154, R156 ;  /* 0x0000009c009a7308 */ /* 0x000e220000000800 */
[----:B------:R-:W-:Y:S01]  /*f9e0*/  FMNMX.FTZ R6, R155, R6, !PT ;  /* 0x000000069b067209 */ /* 0x000fe20007810000 */
[-C--:B------:R-:W-:Y:S01]  /*f9f0*/  FMUL.FTZ R32, R32, R8.reuse ;  /* 0x0000000820207220 */ /* 0x080fe20000410000 */
[----:B------:R-:W-:Y:S01]  /*fa00*/  FSEL R174, R174, -INF , !P3 ;  /* 0xff800000aeae7808 */ /* 0x000fe20005800000 */
[----:B------:R-:W-:Y:S01]  /*fa10*/  FMUL.FTZ R33, R33, R8 ;  /* 0x0000000821217220 */ /* 0x000fe20000410000 */
[----:B------:R-:W-:Y:S01]  /*fa20*/  FMNMX.FTZ R6, R158, R6, !PT ;  /* 0x000000069e067209 */ /* 0x000fe20007810000 */
[----:B------:R-:W-:Y:S01]  /*fa30*/  FMUL.FTZ R36, R36, R8 ;  /* 0x0000000824247220 */ /* 0x000fe20000410000 */
[----:B------:R-:W-:Y:S01]  /*fa40*/  ISETP.GT.AND P3, PT, R14, 0x30, P2 ;  /* 0x000000300e00780c */ /* 0x000fe20001764270 */
[----:B------:R-:W1:Y:S01]  /*fa50*/  MUFU.EX2 R156, R160 ;  /* 0x000000a0009c7308 */ /* 0x000e620000000800 */
[----:B------:R-:W-:Y:S01]  /*fa60*/  FMNMX.FTZ R6, R159, R6, !PT ;  /* 0x000000069f067209 */ /* 0x000fe20007810000 */
[-C--:B------:R-:W-:Y:S01]  /*fa70*/  FMUL.FTZ R37, R37, R8.reuse ;  /* 0x0000000825257220 */ /* 0x080fe20000410000 */
[----:B------:R-:W-:Y:S01]  /*fa80*/  ISETP.LT.OR P3, PT, R13, 0x31, P3 ;  /* 0x000000310d00780c */ /* 0x000fe20001f61670 */
[----:B------:R-:W-:Y:S01]  /*fa90*/  FMUL.FTZ R40, R40, R8 ;  /* 0x0000000828287220 */ /* 0x000fe20000410000 */
[----:B------:R-:W-:Y:S01]  /*faa0*/  FMNMX.FTZ R6, R162, R6, !PT ;  /* 0x00000006a2067209 */ /* 0x000fe20007810000 */
[----:B------:R-:W-:Y:S01]  /*fab0*/  FMUL.FTZ R41, R41, R8 ;  /* 0x0000000829297220 */ /* 0x000fe20000410000 */
[----:B------:R-:W-:Y:S01]  /*fac0*/  FSEL R178, R178, -INF , !P3 ;  /* 0xff800000b2b27808 */ /* 0x000fe20005800000 */
[----:B------:R-:W2:Y:S01]  /*fad0*/  MUFU.EX2 R164, R164 ;  /* 0x000000a400a47308 */ /* 0x000ea20000000800 */
[----:B------:R-:W-:Y:S01]  /*fae0*/  FMNMX.FTZ R6, R163, R6, !PT ;  /* 0x00000006a3067209 */ /* 0x000fe20007810000 */
[----:B0-----:R-:W-:Y:S01]  /*faf0*/  FADD.FTZ R3, R154, R3 ;  /* 0x000000039a037221 */ /* 0x001fe20000010000 */
[----:B------:R-:W-:Y:S01]  /*fb00*/  ISETP.GT.AND P3, PT, R14, 0x31, P2 ;  /* 0x000000310e00780c */ /* 0x000fe20001764270 */
[----:B------:R-:W-:Y:S01]  /*fb10*/  FMUL.FTZ R44, R44, R8 ;  /* 0x000000082c2c7220 */ /* 0x000fe20000410000 */
[----:B------:R-:W-:Y:S01]  /*fb20*/  FMNMX.FTZ R6, R166, R6, !PT ;  /* 0x00000006a6067209 */ /* 0x000fe20007810000 */
[----:B------:R-:W-:Y:S01]  /*fb30*/  FADD.FTZ R3, R157, R3 ;  /* 0x000000039d037221 */ /* 0x000fe20000010000 */
[----:B------:R-:W-:Y:S01]  /*fb40*/  ISETP.GT.AND P4, PT, R14, 0x38, P2 ;  /* 0x000000380e00780c */ /* 0x000fe20001784270 */
[----:B------:R-:W0:Y:S01]  /*fb50*/  MUFU.EX2 R165, R165 ;  /* 0x000000a500a57308 */ /* 0x000e220000000800 */
[----:B------:R-:W-:Y:S01]  /*fb60*/  FMNMX.FTZ R6, R167, R6, !PT ;  /* 0x00000006a7067209 */ /* 0x000fe20007810000 */
[----:B-1----:R-:W-:Y:S01]  /*fb70*/  FADD.FTZ R3, R156, R3 ;  /* 0x000000039c037221 */ /* 0x002fe20000010000 */
[----:B------:R-:W-:Y:S01]  /*fb80*/  ISETP.LT.OR P3, PT, R13, 0x32, P3 ;  /* 0x000000320d00780c */ /* 0x000fe20001f61670 */
[----:B------:R-:W-:Y:S01]  /*fb90*/  FMUL.FTZ R45, R45, R8 ;  /* 0x000000082d2d7220 */ /* 0x000fe20000410000 */
[----:B------:R-:W-:Y:S01]  /*fba0*/  FMNMX.FTZ R6, R170, R6, !PT ;  /* 0x00000006aa067209 */ /* 0x000fe20007810000 */
[----:B------:R-:W-:Y:S01]  /*fbb0*/  FADD.FTZ R3, R161, R3 ;  /* 0x00000003a1037221 */ /* 0x000fe20000010000 */
[----:B------:R-:W-:Y:S01]  /*fbc0*/  ISETP.GT.AND P2, PT, R14, 0x39, P2 ;  /* 0x000000390e00780c */ /* 0x000fe20001744270 */
[----:B------:R-:W1:Y:S01]  /*fbd0*/  MUFU.EX2 R160, R168 ;  /* 0x000000a800a07308 */ /* 0x000e620000000800 */
[----:B------:R-:W-:Y:S01]  /*fbe0*/  FMNMX.FTZ R6, R171, R6, !PT ;  /* 0x00000006ab067209 */ /* 0x000fe20007810000 */
[----:B--2---:R-:W-:Y:S01]  /*fbf0*/  FADD.FTZ R3, R164, R3 ;  /* 0x00000003a4037221 */ /* 0x004fe20000010000 */
        /* <DEDUP_REMOVED lines=8> */
[----:B------:R-:W-:Y:S01]  /*fc80*/  ISETP.LT.OR P2, PT, R13, 0x3a, P2 ;  /* 0x0000003a0d00780c */ /* 0x000fe20001741670 */
[----:B------:R-:W-:Y:S01]  /*fc90*/  FMUL.FTZ R52, R52, R8 ;  /* 0x0000000834347220 */ /* 0x000fe20000410000 */
[----:B------:R-:W-:Y:S01]  /*fca0*/  FMNMX.FTZ R6, R178, R6, !PT ;  /* 0x00000006b2067209 */ /* 0x000fe20007810000 */
[----:B------:R-:W-:Y:S01]  /*fcb0*/  FMUL.FTZ R53, R53, R8 ;  /* 0x0000000835357220 */ /* 0x000fe20000410000 */
[----:B------:R-:W-:Y:S01]  /*fcc0*/  FSEL R182, R182, -INF , !P4 ;  /* 0xff800000b6b67808 */ /* 0x000fe20006000000 */
[----:B------:R-:W0:Y:S01]  /*fcd0*/  MUFU.EX2 R172, R172 ;  /* 0x000000ac00ac7308 */ /* 0x000e220000000800 */
[----:B------:R-:W-:Y:S01]  /*fce0*/  FMNMX.FTZ R6, R179, R6, !PT ;  /* 0x00000006b3067209 */ /* 0x000fe20007810000 */
[----:B-1----:R-:W-:Y:S01]  /*fcf0*/  FADD.FTZ R3, R160, R3 ;  /* 0x00000003a0037221 */ /* 0x002fe20000010000 */
[----:B------:R-:W-:Y:S01]  /*fd00*/  FSEL R183, R183, -INF , !P2 ;  /* 0xff800000b7b77808 */ /* 0x000fe20005000000 */
[----:B------:R-:W-:Y:S01]  /*fd10*/  FMUL.FTZ R56, R56, R8 ;  /* 0x0000000838387220 */ /* 0x000fe20000410000 */
[----:B------:R-:W-:Y:S01]  /*fd20*/  FMNMX.FTZ R6, R182, R6, !PT ;  /* 0x00000006b6067209 */ /* 0x000fe20007810000 */
[----:B------:R-:W-:Y:S01]  /*fd30*/  FMUL.FTZ R57, R57, R8 ;  /* 0x0000000839397220 */ /* 0x000fe20000410000 */
[----:B------:R-:W-:Y:S01]  /*fd40*/  ISETP.NE.AND P3, PT, R184, RZ, PT ;  /* 0x000000ffb800720c */ /* 0x000fe20003f65270 */
[----:B------:R-:W1:Y:S01]  /*fd50*/  MUFU.EX2 R173, R173 ;  /* 0x000000ad00ad7308 */ /* 0x000e620000000800 */
[----:B------:R-:W-:Y:S01]  /*fd60*/  FMNMX.FTZ R6, R183, R6, !PT ;  /* 0x00000006b7067209 */ /* 0x000fe20007810000 */
[----:B------:R-:W-:Y:S01]  /*fd70*/  FMUL.FTZ R60, R60, R8 ;  /* 0x000000083c3c7220 */ /* 0x000fe20000410000 */
[----:B------:R-:W-:Y:S01]  /*fd80*/  F2FP.F16.F32.PACK_AB R152, R153, R152 ;  /* 0x000000989998723e */ /* 0x000fe200000000ff */
[----:B------:R-:W-:Y:S01]  /*fd90*/  FMUL.FTZ R61, R61, R8 ;  /* 0x000000083d3d7220 */ /* 0x000fe20000410000 */
[----:B------:R-:W-:Y:S01]  /*fda0*/  F2FP.F16.F32.PACK_AB R154, R157, R154 ;  /* 0x0000009a9d9a723e */ /* 0x000fe200000000ff */
[----:B------:R-:W3:Y:S01]  /*fdb0*/  SHFL.BFLY PT, R12, R6, 0x2, 0x1f ;  /* 0x0c401f00060c7f89 */ /* 0x000ee200000e0000 */
[----:B------:R-:W-:Y:S01]  /*fdc0*/  F2FP.F16.F32.PACK_AB R156, R161, R156 ;  /* 0x0000009ca19c723e */ /* 0x000fe200000000ff */
[----:B------:R-:W4:Y:S01]  /*fdd0*/  MUFU.EX2 R176, R176 ;  /* 0x000000b000b07308 */ /* 0x000f220000000800 */
[----:B--2---:R-:W-:Y:S01]  /*fde0*/  F2FP.F16.F32.PACK_AB R160, R169, R160 ;  /* 0x000000a0a9a0723e */ /* 0x004fe200000000ff */
        /* <DEDUP_REMOVED lines=14> */
[----:B------:R-:W5:Y:S01]  /*fed0*/  MUFU.EX2 R180, R180 ;  /* 0x000000b400b47308 */ /* 0x000f620000000800 */
[-C--:B------:R-:W-:Y:S01]  /*fee0*/  FMUL.FTZ R89, R89, R8.reuse ;  /* 0x0000000859597220 */ /* 0x080fe20000410000 */
[-C--:B------:R-:W-:Y:S01]  /*fef0*/  FMUL.FTZ R92, R92, R8.reuse ;  /* 0x000000085c5c7220 */ /* 0x080fe20000410000 */
[-C--:B------:R-:W-:Y:S01]  /*ff00*/  FMUL.FTZ R93, R93, R8.reuse ;  /* 0x000000085d5d7220 */ /* 0x080fe20000410000 */
[-C--:B------:R-:W-:Y:S01]  /*ff10*/  FMUL.FTZ R96, R96, R8.reuse ;  /* 0x0000000860607220 */ /* 0x080fe20000410000 */
[----:B------:R-:W-:Y:S01]  /*ff20*/  FMUL.FTZ R97, R97, R8 ;  /* 0x0000000861617220 */ /* 0x000fe20000410000 */
[----:B---3--:R-:W-:Y:S01]  /*ff30*/  FMNMX.FTZ R6, R6, R12, !PT ;  /* 0x0000000c06067209 */ /* 0x008fe20007810000 */
[-C--:B------:R-:W-:Y:S01]  /*ff40*/  FMUL.FTZ R100, R100, R8.reuse ;  /* 0x0000000864647220 */ /* 0x080fe20000410000 */
[----:B------:R-:W3:Y:S01]  /*ff50*/  MUFU.EX2 R181, R181 ;  /* 0x000000b500b57308 */ /* 0x000ee20000000800 */
        /* <DEDUP_REMOVED lines=26> */
[----:B0-----:R-:W-:Y:S01]  /*10100*/  FMNMX.FTZ R6, R6, R12, !PT ;  /* 0x0000000c06067209 */ /* 0x001fe20007810000 */
[----:B------:R-:W-:-:S03]  /*10110*/  FADD.FTZ R3, R169, R3 ;  /* 0x00000003a9037221 */ /* 0x000fc60000010000 */
[----:B------:R-:W-:Y:S01]  /*10120*/  FSETP.NEU.FTZ.AND P2, PT, R6, -INF , PT ;  /* 0xff8000000600780b */ /* 0x000fe20003f5d000 */
[----:B------:R-:W-:-:S03]  /*10130*/  FADD.FTZ R3, R172, R3 ;  /* 0x00000003ac037221 */ /* 0x000fc60000010000 */
[----:B------:R-:W-:Y:S01]  /*10140*/  FSEL R12, R6, RZ, P2 ;  /* 0x000000ff060c7208 */ /* 0x000fe20001000000 */
[----:B-1----:R-:W-:-:S04]  /*10150*/  FADD.FTZ R3, R173, R3 ;  /* 0x00000003ad037221 */ /* 0x002fc80000010000 */
[----:B------:R-:W-:Y:S01]  /*10160*/  FADD.FTZ R12, -R12, R11 ;  /* 0x0000000b0c0c7221 */ /* 0x000fe20000010100 */
[----:B----4-:R-:W-:-:S03]  /*10170*/  FADD.FTZ R3, R176, R3 ;  /* 0x00000003b0037221 */ /* 0x010fc60000010000 */
[----:B------:R-:W-:Y:S01]  /*10180*/  FMUL.FTZ R11, R12, UR19 ;  /* 0x000000130c0b7c20 */ /* 0x000fe20008410000 */
[----:B------:R-:W-:Y:S02]  /*10190*/  IMAD.U32 R12, RZ, RZ, UR7 ;  /* 0x00000007ff0c7e24 */ /* 0x000fe4000f8e00ff */
[----:B--2---:R-:W-:Y:S01]  /*101a0*/  FADD.FTZ R3, R177, R3 ;  /* 0x00000003b1037221 */ /* 0x004fe20000010000 */
[----:B------:R-:W-:Y:S01]  /*101b0*/  UMOV UR7, UR37 ;  /* 0x0000002500077c82 */ /* 0x000fe20008000000 */
[----:B------:R-:W-:Y:S01]  /*101c0*/  @!P3 IMAD R12, R12, 0x40, R23 ;  /* 0x000000400c0cb824 */ /* 0x000fe200078e0217 */
[----:B------:R-:W0:Y:S01]  /*101d0*/  MUFU.EX2 R11, R11 ;  /* 0x0000000b000b7308 */ /* 0x000e220000000800 */
[----:B-----5:R-:W-:-:S03]  /*101e0*/  FADD.FTZ R3, R180, R3 ;  /* 0x00000003b4037221 */ /* 0x020fc60000010000 */
[----:B------:R-:W-:Y:S01]  /*101f0*/  @!P3 LEA R12, R12, UR41, 0x2 ;  /* 0x000000290c0cbc11 */ /* 0x000fe2000f8e10ff */
[----:B---3--:R-:W-:-:S04]  /*10200*/  FADD.FTZ R3, R181, R3 ;  /* 0x00000003b5037221 */ /* 0x008fc80000010000 */
[----:B------:R-:W-:Y:S04]  /*10210*/  @!P3 STS [R12+0x38400], R8 ;  /* 0x038400080c00b388 */ /* 0x000fe80000000800 */
        /* <DEDUP_REMOVED lines=14> */
[-C--:B------:R-:W-:Y:S01]  /*10300*/  FMUL.FTZ R50, R50, R11.reuse ;  /* 0x0000000b32327220 */ /* 0x080fe20000410000 */
[----:B------:R-:W-:Y:S01]  /*10310*/  FSEL R12, R12, RZ, P2 ;  /* 0x000000ff0c0c7208 */ /* 0x000fe20001000000 */
[-C--:B------:R-:W-:Y:S01]  /*10320*/  FMUL.FTZ R51, R51, R11.reuse ;  /* 0x0000000b33337220 */ /* 0x080fe20000410000 */
[-C--:B------:R-:W-:Y:S01]  /*10330*/  FMUL.FTZ R54, R54, R11.reuse ;  /* 0x0000000b36367220 */ /* 0x080fe20000410000 */
[-C--:B------:R-:W-:Y:S01]  /*10340*/  FMUL.FTZ R55, R55, R11.reuse ;  /* 0x0000000b37377220 */ /* 0x080fe20000410000 */
[-C--:B------:R-:W-:Y:S01]  /*10350*/  FMUL.FTZ R58, R58, R11.reuse ;  /* 0x0000000b3a3a7220 */ /* 0x080fe20000410000 */
        /* <DEDUP_REMOVED lines=41> */
[----:B0-----:R-:W-:Y:S01]  /*105f0*/  F2FP.F16.F32.PACK_AB R153, R12, R13 ;  /* 0x0000000d0c99723e */ /* 0x001fe200000000ff */
[-C--:B------:R-:W-:Y:S01]  /*10600*/  FMUL.FTZ R99, R99, R11.reuse ;  /* 0x0000000b63637220 */ /* 0x080fe20000410000 */
[----:B-1----:R-:W-:Y:S01]  /*10610*/  F2FP.F16.F32.PACK_AB R158, R165, R164 ;  /* 0x000000a4a59e723e */ /* 0x002fe200000000ff */
[-C--:B------:R-:W-:Y:S01]  /*10620*/  FMUL.FTZ R102, R102, R11.reuse ;  /* 0x0000000b66667220 */ /* 0x080fe20000410000 */
        /* <DEDUP_REMOVED lines=12> */
[----:B--2---:R-:W-:Y:S01]  /*106f0*/  F2FP.F16.F32.PACK_AB R155, R15, R14 ;  /* 0x0000000e0f9b723e */ /* 0x004fe200000000ff */
        /* <DEDUP_REMOVED lines=15> */
[----:B-1----:R-:W-:Y:S01]  /*107f0*/  F2FP.F16.F32.PACK_AB R157, R21, R20 ;  /* 0x00000014159d723e */ /* 0x002fe200000000ff */
[-C--:B------:R-:W-:Y:S01]  /*10800*/  FMUL.FTZ R143, R143, R11.reuse ;  /* 0x0000000b8f8f7220 */ /* 0x080fe20000410000 */
[-C--:B------:R-:W-:Y:S01]  /*10810*/  FMUL.FTZ R146, R146, R11.reuse ;  /* 0x0000000b92927220 */ /* 0x080fe20000410000 */
[-C--:B------:R-:W-:Y:S01]  /*10820*/  FMUL.FTZ R147, R147, R11.reuse ;  /* 0x0000000b93937220 */ /* 0x080fe20000410000 */
[-C--:B------:R-:W-:Y:S01]  /*10830*/  FMUL.FTZ R150, R150, R11.reuse ;  /* 0x0000000b96967220 */ /* 0x080fe20000410000 */
[----:B------:R-:W-:Y:S01]  /*10840*/  FMUL.FTZ R151, R151, R11 ;  /* 0x0000000b97977220 */ /* 0x000fe20000410000 */
[----:B------:R-:W-:Y:S01]  /*10850*/  FFMA.FTZ R4, R11, R4, R13 ;  /* 0x000000040b047223 */ /* 0x000fe2000001000d */
[----:B------:R-:W-:Y:S01]  /*10860*/  MUFU.EX2 R170, R170 ;  /* 0x000000aa00aa7308 */ /* 0x000fe20000000800 */
[C---:B------:R-:W-:Y:S01]  /*10870*/  ISETP.GT.AND P2, PT, R7.reuse, R191, PT ;  /* 0x000000bf0700720c */ /* 0x040fe20003f44270 */
[----:B------:R2:W-:Y:S01]  /*10880*/  STSM.16.M88.4 [R186+0x36400], R152 ;  /* 0x03640098ba007844 */ /* 0x0005e20000000200 */
[----:B------:R-:W-:Y:S01]  /*10890*/  FADD.FTZ R4, R12, R4 ;  /* 0x000000040c047221 */ /* 0x000fe20000010000 */
[----:B------:R-:W-:-:S02]  /*108a0*/  VIADD R7, R7, 0xffffffff ;  /* 0xffffffff07077836 */ /* 0x000fc40000000000 */
[----:B------:R-:W-:Y:S02]  /*108b0*/  IMAD.MOV.U32 R12, RZ, RZ, R5 ;  /* 0x000000ffff0c7224 */ /* 0x000fe400078e0005 */
[----:B------:R-:W-:Y:S01]  /*108c0*/  FADD.FTZ R4, R14, R4 ;  /* 0x000000040e047221 */ /* 0x000fe20000010000 */
[----:B------:R-:W1:Y:S01]  /*108d0*/  MUFU.EX2 R171, R171 ;  /* 0x000000ab00ab7308 */ /* 0x000e620000000800 */
[----:B0-----:R-:W-:Y:S01]  /*108e0*/  F2FP.F16.F32.PACK_AB R159, R168, R9 ;  /* 0x00000009a89f723e */ /* 0x001fe200000000ff */
[----:B------:R-:W-:Y:S02]  /*108f0*/  IMAD.MOV.U32 R11, RZ, RZ, R6 ;  /* 0x000000ffff0b7224 */ /* 0x000fe400078e0006 */
[----:B------:R-:W-:Y:S02]  /*10900*/  FADD.FTZ R15, R15, R4 ;  /* 0x000000040f0f7221 */ /* 0x000fe40000010000 */
[----:B------:R2:W-:Y:S02]  /*10910*/  STSM.16.M88.4 [R189], R156 ;  /* 0x0000009cbd007844 */ /* 0x0005e40000000200 */
[----:B------:R-:W-:Y:S01]  /*10920*/  FADD.FTZ R20, R20, R15 ;  /* 0x0000000f14147221 */ /* 0x000fe20000010000 */
[----:B------:R-:W-:Y:S03]  /*10930*/  MUFU.EX2 R174, R174 ;  /* 0x000000ae00ae7308 */ /* 0x000fe60000000800 */
[----:B------:R-:W-:-:S04]  /*10940*/  FADD.FTZ R20, R21, R20 ;  /* 0x0000001415147221 */ /* 0x000fc80000010000 */
[----:B------:R-:W-:Y:S01]  /*10950*/  FADD.FTZ R9, R9, R20 ;  /* 0x0000001409097221 */ /* 0x000fe20000010000 */
[----:B------:R-:W0:Y:S01]  /*10960*/  MUFU.EX2 R175, R175 ;  /* 0x000000af00af7308 */ /* 0x000e220000000800 */
[----:B-1----:R-:W-:Y:S02]  /*10970*/  F2FP.F16.F32.PACK_AB R161, R171, R170 ;  /* 0x000000aaaba1723e */ /* 0x002fe400000000ff */
[----:B------:R-:W-:-:S04]  /*10980*/  FADD.FTZ R9, R168, R9 ;  /* 0x00000009a8097221 */ /* 0x000fc80000010000 */
[----:B------:R-:W-:Y:S01]  /*10990*/  FADD.FTZ R170, R170, R9 ;  /* 0x00000009aaaa7221 */ /* 0x000fe20000010000 */
[----:B------:R-:W-:Y:S03]  /*109a0*/  MUFU.EX2 R178, R178 ;  /* 0x000000b200b27308 */ /* 0x000fe60000000800 */
[----:B------:R-:W-:-:S05]  /*109b0*/  FADD.FTZ R171, R171, R170 ;  /* 0x000000aaabab7221 */ /* 0x000fca0000010000 */
[----:B------:R-:W1:Y:S01]  /*109c0*/  MUFU.EX2 R179, R179 ;  /* 0x000000b300b37308 */ /* 0x000e620000000800 */
[----:B0-----:R-:W-:Y:S01]  /*109d0*/  F2FP.F16.F32.PACK_AB R163, R175, R174 ;  /* 0x000000aeafa3723e */ /* 0x001fe200000000ff */
[----:B------:R-:W-:-:S04]  /*109e0*/  FADD.FTZ R174, R174, R171 ;  /* 0x000000abaeae7221 */ /* 0x000fc80000010000 */
[----:B------:R2:W-:Y:S01]  /*109f0*/  STSM.16.M88.4 [R187], R160 ;  /* 0x000000a0bb007844 */ /* 0x0005e20000000200 */
[----:B------:R-:W-:Y:S01]  /*10a00*/  FADD.FTZ R175, R175, R174 ;  /* 0x000000aeafaf7221 */ /* 0x000fe20000010000 */
[----:B------:R-:W0:Y:S08]  /*10a10*/  MUFU.EX2 R182, R182 ;  /* 0x000000b600b67308 */ /* 0x000e300000000800 */
[----:B------:R-:W3:Y:S01]  /*10a20*/  MUFU.EX2 R183, R183 ;  /* 0x000000b700b77308 */ /* 0x000ee20000000800 */
[----:B-1----:R-:W-:Y:S01]  /*10a30*/  F2FP.F16.F32.PACK_AB R165, R179, R178 ;  /* 0x000000b2b3a5723e */ /* 0x002fe200000000ff */
[----:B------:R-:W-:-:S04]  /*10a40*/  FADD.FTZ R178, R178, R175 ;  /* 0x000000afb2b27221 */ /* 0x000fc80000010000 */
[----:B------:R-:W-:-:S04]  /*10a50*/  FADD.FTZ R179, R179, R178 ;  /* 0x000000b2b3b37221 */ /* 0x000fc80000010000 */
[----:B0-----:R-:W-:Y:S01]  /*10a60*/  FADD.FTZ R4, R182, R179 ;  /* 0x000000b3b6047221 */ /* 0x001fe20000010000 */
        /* <DEDUP_REMOVED lines=32> */
.L_x_6192:
[----:B------:R-:W0:Y:S01]  /*10c70*/  SHFL.BFLY PT, R0, R3, 0x2, 0x1f ;  /* 0x0c401f0003007f89 */ /* 0x000e2200000e0000 */
[----:B-1----:R-:W-:Y:S01]  /*10c80*/  IMAD.U32 R11, RZ, RZ, UR19 ;  /* 0x00000013ff0b7e24 */ /* 0x002fe2000f8e00ff */
[----:B------:R-:W-:Y:S06]  /*10c90*/  BAR.ARV 0x8, 0x100 ;  /* 0x0204000000007b1d */ /* 0x000fec0000002000 */
[----:B------:R-:W-:Y:S02]  /*10ca0*/  IMAD.MOV.U32 R20, RZ, RZ, -0x800000 ;  /* 0xff800000ff147424 */ /* 0x000fe400078e00ff */
[----:B------:R-:W-:Y:S01]  /*10cb0*/  BAR.SYNC.DEFER_BLOCKING 0xf, 0x100 ;  /* 0x03c4000000007b1d */ /* 0x000fe20000010000 */
[----:B------:R-:W-:Y:S01]  /*10cc0*/  ISETP.NE.AND P2, PT, R184, RZ, PT ;  /* 0x000000ffb800720c */ /* 0x000fe20003f45270 */
[----:B------:R-:W-:-:S04]  /*10cd0*/  VIADD R227, R227, 0x1 ;  /* 0x00000001e3e37836 */ /* 0x000fc80000000000 */
[----:B------:R-:W1:Y:S01]  /*10ce0*/  SHFL.BFLY PT, R9, R4, 0x2, 0x1f ;  /* 0x0c401f0004097f89 */ /* 0x000e6200000e0000 */
[----:B0-----:R-:W-:Y:S01]  /*10cf0*/  FADD.FTZ R0, R0, R3 ;  /* 0x0000000300007221 */ /* 0x001fe20000010000 */
[----:B------:R-:W-:-:S04]  /*10d00*/  IMAD.MOV.U32 R3, RZ, RZ, RZ ;  /* 0x000000ffff037224 */ /* 0x000fc800078e00ff */
[----:B------:R-:W2:Y:S01]  /*10d10*/  SHFL.BFLY PT, R7, R0, 0x1, 0x1f ;  /* 0x0c201f0000077f89 */ /* 0x000ea200000e0000 */
[----:B-1----:R-:W-:Y:S01]  /*10d20*/  FADD.FTZ R9, R9, R4 ;  /* 0x0000000409097221 */ /* 0x002fe20000010000 */
[----:B------:R-:W-:Y:S01]  /*10d30*/  IMAD.U32 R4, RZ, RZ, UR37 ;  /* 0x00000025ff047e24 */ /* 0x000fe2000f8e00ff */
[----:B------:R-:W-:-:S03]  /*10d40*/  UIADD3 UR37, UR37, 0x1, URZ ;  /* 0x0000000125257890 */ /* 0x000fc6000fffe03f */
[----:B------:R-:W0:Y:S01]  /*10d50*/  SHFL.BFLY PT, R8, R9, 0x1, 0x1f ;  /* 0x0c201f0009087f89 */ /* 0x000e2200000e0000 */
[----:B------:R-:W-:Y:S01]  /*10d60*/  @!P2 IMAD R4, R4, 0x40, R23 ;  /* 0x000000400404a824 */ /* 0x000fe200078e0217 */
[----:B------:R-:W-:Y:S01]  /*10d70*/  UISETP.NE.AND UP0, UPT, UR37, 0x2, UPT ;  /* 0x000000022500788c */ /* 0x000fe2000bf05270 */
[----:B--2---:R-:W-:-:S03]  /*10d80*/  FADD.FTZ R10, R0, R7 ;  /* 0x00000007000a7221 */ /* 0x004fc60000010000 */
[----:B------:R-:W-:Y:S01]  /*10d90*/  @!P2 LEA R4, R4, UR41, 0x2 ;  /* 0x000000290404ac11 */ /* 0x000fe2000f8e10ff */
[----:B------:R-:W-:Y:S01]  /*10da0*/  USEL UR4, URZ, 0x1, UP0 ;  /* 0x000000013f047887 */ /* 0x000fe20008000000 */
[----:B------:R-:W-:Y:S01]  /*10db0*/  FSETP.NE.FTZ.AND P0, PT, R10, RZ, PT ;  /* 0x000000ff0a00720b */ /* 0x000fe20003f15000 */
[----:B------:R-:W-:-:S04]  /*10dc0*/  USEL UR37, UR37, URZ, UP0 ;  /* 0x0000003f25257287 */ /* 0x000fc80008000000 */
[----:B------:R-:W-:-:S08]  /*10dd0*/  LOP3.LUT R2, R2, UR4, RZ, 0x3c, !PT ;  /* 0x0000000402027c12 */ /* 0x000fd0000f8e3cff */
[----:B------:R-:W1:Y:S01]  /*10de0*/  @P0 MUFU.LG2 R7, R10 ;  /* 0x0000000a00070308 */ /* 0x000e620000000c00 */
[----:B------:R-:W-:Y:S01]  /*10df0*/  @P0 FMUL.FTZ R0, R11, 0.69314718246459960938 ;  /* 0x3f3172180b000820 */ /* 0x000fe20000410000 */
[----:B0-----:R-:W-:-:S05]  /*10e00*/  FADD.FTZ R8, R9, R8 ;  /* 0x0000000809087221 */ /* 0x001fca0000010000 */
[----:B------:R-:W-:Y:S01]  /*10e10*/  FSETP.NE.FTZ.AND P1, PT, R8, RZ, PT ;  /* 0x000000ff0800720b */ /* 0x000fe20003f35000 */
[----:B------:R-:W0:Y:S01]  /*10e20*/  @P0 MUFU.RCP R3, R10 ;  /* 0x0000000a00030308 */ /* 0x000e220000001000 */
[----:B-1----:R-:W-:-:S04]  /*10e30*/  @P0 FMUL.FTZ R7, R7, 0.69314718246459960938 ;  /* 0x3f31721807070820 */ /* 0x002fc80000410000 */
[----:B------:R-:W-:Y:S01]  /*10e40*/  @P0 FFMA.FTZ R20, R0, R5, R7 ;  /* 0x0000000500140223 */ /* 0x000fe20000010007 */
[----:B------:R-:W-:-:S06]  /*10e50*/  IMAD.MOV.U32 R0, RZ, RZ, RZ ;  /* 0x000000ffff007224 */ /* 0x000fcc00078e00ff */
[----:B------:R-:W1:Y:S01]  /*10e60*/  @P1 MUFU.LG2 R5, R8 ;  /* 0x0000000800051308 */ /* 0x000e620000000c00 */
[----:B------:R-:W-:Y:S01]  /*10e70*/  PLOP3.LUT P0, PT, PT, PT, PT, 0x8, 0x0 ;  /* 0x000000000000781c */ /* 0x000fe20003f0e170 */
[----:B0-----:R-:W-:Y:S01]  /*10e80*/  @!P2 STS [R4+0x38400], R3 ;  /* 0x038400030400a388 */ /* 0x001fe20000000800 */
[-C--:B------:R-:W-:Y:S01]  /*10e90*/  FMUL.FTZ R24, R24, R3.reuse ;  /* 0x0000000318187220 */ /* 0x080fe20000410000 */
[-C--:B------:R-:W-:Y:S01]  /*10ea0*/  FMUL.FTZ R25, R25, R3.reuse ;  /* 0x0000000319197220 */ /* 0x080fe20000410000 */
[-C--:B------:R-:W-:Y:S01]  /*10eb0*/  FMUL.FTZ R28, R28, R3.reuse ;  /* 0x000000031c1c7220 */ /* 0x080fe20000410000 */
[-C--:B------:R-:W-:Y:S01]  /*10ec0*/  FMUL.FTZ R29, R29, R3.reuse ;  /* 0x000000031d1d7220 */ /* 0x080fe20000410000 */
[-C--:B------:R-:W-:Y:S01]  /*10ed0*/  FMUL.FTZ R32, R32, R3.reuse ;  /* 0x0000000320207220 */ /* 0x080fe20000410000 */
[----:B------:R-:W0:Y:S01]  /*10ee0*/  @P1 MUFU.RCP R0, R8 ;  /* 0x0000000800001308 */ /* 0x000e220000001000 */
        /* <DEDUP_REMOVED lines=63> */
[----:B------:R-:W-:-:S02]  /*112e0*/  IMAD.MOV.U32 R3, RZ, RZ, -0x800000 ;  /* 0xff800000ff037424 */ /* 0x000fc400078e00ff */
        /* <DEDUP_REMOVED lines=65> */
[----:B------:R-:W-:Y:S06]  /*11700*/  BAR.ARV 0xe, 0x100 ;  /* 0x0384000000007b1d */ /* 0x000fec0000002000 */
.L_x_6129:
[----:B------:R-:W0:Y:S08]  /*11710*/  S2UR UR4, SR_CgaCtaId ;  /* 0x00000000000479c3 */ /* 0x000e300000008800 */
[----:B------:R-:W-:Y:S01]  /*11720*/  BAR.SYNC.DEFER_BLOCKING 0x5, 0x180 ;  /* 0x0146000000007b1d */ /* 0x000fe20000010000 */
[----:B------:R-:W-:-:S05]  /*11730*/  SHF.R.U32.HI R0, RZ, 0x10, R195 ;  /* 0x00000010ff007819 */ /* 0x000fca00000116c3 */
[----:B------:R-:W-:Y:S01]  /*11740*/  UMOV UR41, 0x400 ;  /* 0x0000040000297882 */ /* 0x000fe20000000000 */
[----:B------:R-:W-:Y:S01]  /*11750*/  BSSY B0, `(.L_x_6210) ;  /* 0x0000480000007945 */ /* 0x000fe20003800000 */
[----:B0-----:R-:W-:-:S09]  /*11760*/  ULEA UR41, UR4, UR41, 0x18 ;  /* 0x0000002904297291 */ /* 0x001fd2000f8ec03f */
[----:B------:R-:W0:Y:S02]  /*11770*/  LDS.128 R4, [UR41+0x388d0] ;  /* 0x0388d029ff047984 */ /* 0x000e240008000c00 */
[----:B0-----:R-:W-:Y:S01]  /*11780*/  R2UR UR4, R7 ;  /* 0x00000000070472ca */ /* 0x001fe200000e0000 */
[----:B------:R-:W-:Y:S06]  /*11790*/  BAR.ARV 0x4, 0x180 ;  /* 0x0106000000007b1d */ /* 0x000fec0000002000 */
[----:B------:R-:W-:Y:S08]  /*117a0*/  @P0 BRA `(.L_x_6211) ;  /* 0x0000003800140947 */ /* 0x000ff00003800000 */
[----:B------:R-:W2:Y:S01]  /*117b0*/  LDL R8, [R1+0x68] ;  /* 0x0000680001087983 */ /* 0x000ea20000100800 */
[----:B------:R-:W0:Y:S01]  /*117c0*/  S2UR UR5, SR_SWINHI ;  /* 0x00000000000579c3 */ /* 0x000e220000002f00 */
[----:B------:R-:W-:Y:S01]  /*117d0*/  UMOV UR6, UR41 ;  /* 0x0000002900067c82 */ /* 0x000fe20008000000 */
[----:B0-----:R-:W-:Y:S01]  /*117e0*/  UMOV UR7, UR5 ;  /* 0x0000000500077c82 */ /* 0x001fe20008000000 */
[----:B------:R-:W-:Y:S02]  /*117f0*/  IMAD.U32 R16, RZ, RZ, UR6 ;  /* 0x00000006ff107e24 */ /* 0x000fe4000f8e00ff */
[----:B------:R-:W-:-:S03]  /*11800*/  IMAD.U32 R17, RZ, RZ, UR7 ;  /* 0x00000007ff117e24 */ /* 0x000fc6000f8e00ff */
        /* <DEDUP_REMOVED lines=11> */
[----:B------:R-:W-:Y:S02]  /*118c0*/  SHF.R.U64 R156, R156, 0x3, RZ ;  /* 0x000000039c9c7819 */ /* 0x000fe400000012ff */
[----:B------:R-:W-:Y:S02]  /*118d0*/  MOV R21, R8 ;  /* 0x0000000800157202 */ /* 0x000fe40000000f00 */
[----:B------:R-:W-:Y:S02]  /*118e0*/  LOP3.LUT R9, R152, 0x380, RZ, 0xc0, !PT ;  /* 0x0000038098097812 */ /* 0x000fe400078ec0ff */
[----:B------:R-:W-:-:S02]  /*118f0*/  SHF.R.U64 R13, R13, 0x3, RZ ;  /* 0x000000030d0d7819 */ /* 0x000fc400000012ff */
[----:B------:R-:W-:Y:S02]  /*11900*/  SHF.R.U64 R9, R9, 0x3, RZ ;  /* 0x0000000309097819 */ /* 0x000fe400000012ff */
[----:B------:R-:W-:Y:S01]  /*11910*/  LOP3.LUT R156, R156, R157, RZ, 0x3c, !PT ;  /* 0x0000009d9c9c7212 */ /* 0x000fe200078e3cff */
[--C-:B------:R-:W-:Y:S01]  /*11920*/  IMAD.X R157, RZ, RZ, R153.reuse, P2 ;  /* 0x000000ffff9d7224 */ /* 0x100fe200010e0699 */
[C---:B------:R-:W-:Y:S02]  /*11930*/  IADD3 R161, P0, R152.reuse, 0x6040, RZ ;  /* 0x0000604098a17810 */ /* 0x040fe40007f1e0ff */
[----:B------:R-:W-:Y:S01]  /*11940*/  LOP3.LUT R12, R13, R12, RZ, 0x3c, !PT ;  /* 0x0000000c0d0c7212 */ /* 0x000fe200078e3cff */
[--C-:B------:R-:W-:Y:S01]  /*11950*/  IMAD.X R13, RZ, RZ, R153.reuse, P5 ;  /* 0x000000ffff0d7224 */ /* 0x100fe200028e0699 */
[----:B------:R-:W-:Y:S01]  /*11960*/  LOP3.LUT R8, R9, R152, RZ, 0x3c, !PT ;  /* 0x0000009809087212 */ /* 0x000fe200078e3cff */
[----:B------:R-:W-:Y:S01]  /*11970*/  IMAD.MOV.U32 R9, RZ, RZ, R153 ;  /* 0x000000ffff097224 */ /* 0x000fe200078e0099 */
[----:B------:R-:W-:-:S02]  /*11980*/  IADD3 R10, P4, R152, 0x4040, RZ ;  /* 0x00004040980a7810 */ /* 0x000fc40007f9e0ff */
[----:B------:R-:W-:Y:S02]  /*11990*/  LOP3.LUT R160, R161, 0x380, RZ, 0xc0, !PT ;  /* 0x00000380a1a07812 */ /* 0x000fe400078ec0ff */
[----:B------:R-:W-:Y:S02]  /*119a0*/  MOV R7, R156 ;  /* 0x0000009c00077202 */ /* 0x000fe40000000f00 */
[----:B------:R-:W-:Y:S02]  /*119b0*/  MOV R157, R12 ;  /* 0x0000000c009d7202 */ /* 0x000fe40000000f00 */
[----:B------:R-:W-:Y:S02]  /*119c0*/  LOP3.LUT R11, R10, 0x380, RZ, 0xc0, !PT ;  /* 0x000003800a0b7812 */ /* 0x000fe400078ec0ff */
[----:B------:R-:W-:Y:S02]  /*119d0*/  MOV R12, R8 ;  /* 0x00000008000c7202 */ /* 0x000fe40000000f00 */
[----:B------:R-:W-:Y:S01]  /*119e0*/  IADD3 R163, P1, R152, 0x6020, RZ ;  /* 0x0000602098a37810 */ /* 0x000fe20007f3e0ff */
[----:B------:R-:W0:Y:S01]  /*119f0*/  LDC R9, c[0x0][0xbd4] ;  /* 0x0002f500ff097b82 */ /* 0x000e220000000800 */
[----:B------:R-:W-:-:S02]  /*11a00*/  SHF.R.U64 R160, R160, 0x3, RZ ;  /* 0x00000003a0a07819 */ /* 0x000fc400000012ff */
[----:B------:R-:W-:Y:S02]  /*11a10*/  SHF.R.U64 R11, R11, 0x3, RZ ;  /* 0x000000030b0b7819 */ /* 0x000fe400000012ff */
[----:B------:R-:W-:Y:S02]  /*11a20*/  LOP3.LUT R162, R163, 0x380, RZ, 0xc0, !PT ;  /* 0x00000380a3a27812 */ /* 0x000fe400078ec0ff */
[----:B------:R-:W-:Y:S01]  /*11a30*/  LOP3.LUT R160, R160, R161, RZ, 0x3c, !PT ;  /* 0x000000a1a0a07212 */ /* 0x000fe200078e3cff */
[--C-:B------:R-:W-:Y:S01]  /*11a40*/  IMAD.X R161, RZ, RZ, R153.reuse, P0 ;  /* 0x000000ffffa17224 */ /* 0x100fe200000e0699 */
[----:B------:R-:W-:Y:S02]  /*11a50*/  IADD3 R154, P0, R152, 0x2060, RZ ;  /* 0x00002060989a7810 */ /* 0x000fe40007f1e0ff */
[----:B------:R-:W-:Y:S01]  /*11a60*/  LOP3.LUT R10, R11, R10, RZ, 0x3c, !PT ;  /* 0x0000000a0b0a7212 */ /* 0x000fe200078e3cff */
[----:B------:R-:W-:Y:S01]  /*11a70*/  IMAD.X R11, RZ, RZ, R153, P4 ;  /* 0x000000ffff0b7224 */ /* 0x000fe200020e0699 */
[----:B------:R-:W-:-:S02]  /*11a80*/  SHF.R.U64 R162, R162, 0x3, RZ ;  /* 0x00000003a2a27819 */ /* 0x000fc400000012ff */
[----:B------:R-:W-:Y:S02]  /*11a90*/  LOP3.LUT R155, R154, 0x380, RZ, 0xc0, !PT ;  /* 0x000003809a9b7812 */ /* 0x000fe400078ec0ff */
[----:B------:R-:W-:Y:S02]  /*11aa0*/  IADD3 R159, P6, R152, 0x6060, RZ ;  /* 0x00006060989f7810 */ /* 0x000fe40007fde0ff */
[----:B------:R-:W-:Y:S01]  /*11ab0*/  LOP3.LUT R162, R162, R163, RZ, 0x3c, !PT ;  /* 0x000000a3a2a27212 */ /* 0x000fe200078e3cff */
[----:B------:R-:W-:Y:S01]  /*11ac0*/  IMAD.X R163, RZ, RZ, R153, P1 ;  /* 0x000000ffffa37224 */ /* 0x000fe200008e0699 */
[----:B------:R-:W-:Y:S02]  /*11ad0*/  MOV R156, R10 ;  /* 0x0000000a009c7202 */ /* 0x000fe40000000f00 */
[----:B------:R-:W-:Y:S02]  /*11ae0*/  SHF.R.U64 R155, R155, 0x3, RZ ;  /* 0x000000039b9b7819 */ /* 0x000fe400000012ff */
[----:B------:R-:W-:-:S02]  /*11af0*/  IADD3 R11, P1, R152, 0x2040, RZ ;  /* 0x00002040980b7810 */ /* 0x000fc40007f3e0ff */
[----:B------:R-:W-:Y:S02]  /*11b00*/  LOP3.LUT R158, R159, 0x380, RZ, 0xc0, !PT ;  /* 0x000003809f9e7812 */ /* 0x000fe400078ec0ff */
[----:B------:R-:W-:Y:S01]  /*11b10*/  LOP3.LUT R154, R155, R154, RZ, 0x3c, !PT ;  /* 0x0000009a9b9a7212 */ /* 0x000fe200078e3cff */
[----:B------:R-:W-:Y:S01]  /*11b20*/  IMAD.X R155, RZ, RZ, R153, P0 ;  /* 0x000000ffff9b7224 */ /* 0x000fe200000e0699 */
[----:B------:R-:W-:Y:S02]  /*11b30*/  LOP3.LUT R8, R11, 0x380, RZ, 0xc0, !PT ;  /* 0x000003800b087812 */ /* 0x000fe400078ec0ff */
[----:B------:R-:W-:Y:S02]  /*11b40*/  SHF.R.U64 R158, R158, 0x3, RZ ;  /* 0x000000039e9e7819 */ /* 0x000fe400000012ff */
[----:B------:R-:W-:Y:S02]  /*11b50*/  ISETP.NE.AND P0, PT, R0, RZ, PT ;  /* 0x000000ff0000720c */ /* 0x000fe40003f05270 */
[----:B------:R-:W-:-:S02]  /*11b60*/  SHF.R.U64 R8, R8, 0x3, RZ ;  /* 0x0000000308087819 */ /* 0x000fc400000012ff */
[----:B------:R-:W-:Y:S01]  /*11b70*/  LOP3.LUT R158, R158, R159, RZ, 0x3c, !PT ;  /* 0x0000009f9e9e7212 */ /* 0x000fe200078e3cff */
[--C-:B------:R-:W-:Y:S01]  /*11b80*/  IMAD.X R159, RZ, RZ, R153.reuse, P6 ;  /* 0x000000ffff9f7224 */ /* 0x100fe200030e0699 */
[----:B0-----:R-:W-:Y:S01]  /*11b90*/  SEL R0, R0, R9, P0 ;  /* 0x0000000900007207 */ /* 0x001fe20000000000 */
[----:B------:R-:W-:Y:S01]  /*11ba0*/  IMAD.X R9, RZ, RZ, R153, P1 ;  /* 0x000000ffff097224 */ /* 0x000fe200008e0699 */
[----:B------:R-:W-:Y:S02]  /*11bb0*/  IADD3 R14, P6, R152, 0x4000, RZ ;  /* 0x00004000980e7810 */ /* 0x000fe40007fde0ff */
[----:B------:R-:W-:Y:S02]  /*11bc0*/  LOP3.LUT R8, R8, R11, RZ, 0x3c, !PT ;  /* 0x0000000b08087212 */ /* 0x000fe400078e3cff */
[----:B------:R-:W-:Y:S02]  /*11bd0*/  MOV R4, R162 ;  /* 0x000000a200047202 */ /* 0x000fe40000000f00 */
[----:B------:R-:W-:-:S02]  /*11be0*/  LOP3.LUT R15, R14, 0x380, RZ, 0xc0, !PT ;  /* 0x000003800e0f7812 */ /* 0x000fc400078ec0ff */
[----:B------:R-:W-:Y:S02]  /*11bf0*/  MOV R162, R8 ;  /* 0x0000000800a27202 */ /* 0x000fe40000000f00 */
[----:B------:R-:W-:Y:S02]  /*11c00*/  IADD3 R9, P0, R152, 0x2020, RZ ;  /* 0x0000202098097810 */ /* 0x000fe40007f1e0ff */
[----:B------:R-:W-:Y:S02]  /*11c10*/  SHF.R.U64 R15, R15, 0x3, RZ ;  /* 0x000000030f0f7819 */ /* 0x000fe400000012ff */
[----:B------:R-:W-:Y:S02]  /*11c20*/  LOP3.LUT R8, R9, 0x380, RZ, 0xc0, !PT ;  /* 0x0000038009087812 */ /* 0x000fe400078ec0ff */
[----:B------:R-:W-:Y:S01]  /*11c30*/  LOP3.LUT R14, R15, R14, RZ, 0x3c, !PT ;  /* 0x0000000e0f0e7212 */ /* 0x000fe200078e3cff */
[----:B------:R-:W-:Y:S01]  /*11c40*/  IMAD.X R15, RZ, RZ, R153, P6 ;  /* 0x000000ffff0f7224 */ /* 0x000fe200030e0699 */
[----:B------:R-:W-:-:S02]  /*11c50*/  SHF.R.U64 R8, R8, 0x3, RZ ;  /* 0x0000000308087819 */ /* 0x000fc400000012ff */
[----:B------:R-:W-:Y:S02]  /*11c60*/  MOV R159, R158 ;  /* 0x0000009e009f7202 */ /* 0x000fe40000000f00 */
[----:B------:R-:W-:Y:S01]  /*11c70*/  LOP3.LUT R8, R8, R9, RZ, 0x3c, !PT ;  /* 0x0000000908087212 */ /* 0x000fe200078e3cff */
[----:B------:R-:W-:Y:S01]  /*11c80*/  IMAD.X R9, RZ, RZ, R153, P0 ;  /* 0x000000ffff097224 */ /* 0x000fe200000e0699 */
[----:B------:R-:W-:Y:S02]  /*11c90*/  MOV R158, R14 ;  /* 0x0000000e009e7202 */ /* 0x000fe40000000f00 */
[----:B------:R-:W-:Y:S02]  /*11ca0*/  IADD3 R14, P0, R152, 0x20, RZ ;  /* 0x00000020980e7810 */ /* 0x000fe40007f1e0ff */
[----:B------:R-:W-:Y:S02]  /*11cb0*/  MOV R163, R8 ;  /* 0x0000000800a37202 */ /* 0x000fe40000000f00 */
[----:B------:R-:W-:-:S02]  /*11cc0*/  LOP3.LUT R13, R14, 0x380, RZ, 0xc0, !PT ;  /* 0x000003800e0d7812 */ /* 0x000fc400078ec0ff */
[----:B------:R-:W-:Y:S02]  /*11cd0*/  F2FP.F16.F32.PACK_AB R8, R25, R24 ;  /* 0x000000181908723e */ /* 0x000fe400000000ff */
[----:B------:R-:W-:Y:S02]  /*11ce0*/  F2FP.F16.F32.PACK_AB R9, R27, R26 ;  /* 0x0000001a1b09723e */ /* 0x000fe400000000ff */
[----:B------:R-:W-:Y:S02]  /*11cf0*/  F2FP.F16.F32.PACK_AB R10, R29, R28 ;  /* 0x0000001c1d0a723e */ /* 0x000fe400000000ff */
[----:B------:R-:W-:Y:S02]  /*11d00*/  F2FP.F16.F32.PACK_AB R11, R31, R30 ;  /* 0x0000001e1f0b723e */ /* 0x000fe400000000ff */
[----:B------:R-:W-:Y:S02]  /*11d10*/  SHF.R.U64 R13, R13, 0x3, RZ ;  /* 0x000000030d0d7819 */ /* 0x000fe400000012ff */
[----:B------:R-:W-:Y:S01]  /*11d20*/  F2FP.F16.F32.PACK_AB R15, R39, R38 ;  /* 0x00000026270f723e */ /* 0x000fe200000000ff */
[----:B------:R0:W-:Y:S01]  /*11d30*/  STSM.16.M88.4 [R12], R8 ;  /* 0x000000080c007844 */ /* 0x0001e20000000200 */
[----:B------:R-:W-:-:S02]  /*11d40*/  MOV R160, R160 ;  /* 0x000000a000a07202 */ /* 0x000fc40000000f00 */
[----:B------:R-:W-:Y:S02]  /*11d50*/  MOV R161, R154 ;  /* 0x0000009a00a17202 */ /* 0x000fe40000000f00 */
[----:B------:R-:W-:Y:S01]  /*11d60*/  F2FP.F16.F32.PACK_AB R155, R71, R70 ;  /* 0x00000046479b723e */ /* 0x000fe200000000ff */
[----:B0-----:R-:W-:Y:S01]  /*11d70*/  IMAD.X R9, RZ, RZ, R153, P0 ;  /* 0x000000ffff097224 */ /* 0x001fe200000e0699 */
[----:B------:R-:W-:Y:S02]  /*11d80*/  LOP3.LUT R8, R13, R14, RZ, 0x3c, !PT ;  /* 0x0000000e0d087212 */ /* 0x000fe400078e3cff */
[----:B------:R-:W-:Y:S02]  /*11d90*/  IADD3 R10, P0, R152, 0x40, RZ ;  /* 0x00000040980a7810 */ /* 0x000fe40007f1e0ff */
[----:B------:R-:W-:Y:S02]  /*11da0*/  MOV R8, R8 ;  /* 0x0000000800087202 */ /* 0x000fe40000000f00 */
[----:B------:R-:W-:-:S02]  /*11db0*/  LOP3.LUT R9, R10, 0x380, RZ, 0xc0, !PT ;  /* 0x000003800a097812 */ /* 0x000fc400078ec0ff */
[----:B------:R-:W-:Y:S02]  /*11dc0*/  F2FP.F16.F32.PACK_AB R12, R33, R32 ;  /* 0x00000020210c723e */ /* 0x000fe400000000ff */
[----:B------:R-:W-:Y:S02]  /*11dd0*/  F2FP.F16.F32.PACK_AB R13, R35, R34 ;  /* 0x00000022230d723e */ /* 0x000fe400000000ff */
[----:B------:R-:W-:Y:S02]  /*11de0*/  F2FP.F16.F32.PACK_AB R14, R37, R36 ;  /* 0x00000024250e723e */ /* 0x000fe400000000ff */
[----:B------:R-:W-:Y:S02]  /*11df0*/  SHF.R.U64 R9, R9, 0x3, RZ ;  /* 0x0000000309097819 */ /* 0x000fe400000012ff */
[----:B------:R-:W-:Y:S01]  /*11e00*/  F2FP.F16.F32.PACK_AB R11, R47, R46 ;  /* 0x0000002e2f0b723e */ /* 0x000fe200000000ff */
[----:B------:R0:W-:Y:S02]  /*11e10*/  STSM.16.M88.4 [R8], R12 ;  /* 0x0000000c08007844 */ /* 0x0001e40000000200 */
[----:B0-----:R-:W-:Y:S01]  /*11e20*/  LOP3.LUT R8, R9, R10, RZ, 0x3c, !PT ;  /* 0x0000000a09087212 */ /* 0x001fe200078e3cff */
[----:B------:R-:W-:Y:S01]  /*11e30*/  IMAD.X R9, RZ, RZ, R153, P0 ;  /* 0x000000ffff097224 */ /* 0x000fe200000e0699 */
[----:B------:R-:W-:-:S02]  /*11e40*/  IADD3 R14, P0, R152, 0x2000, RZ ;  /* 0x00002000980e7810 */ /* 0x000fc40007f1e0ff */
[----:B------:R-:W-:Y:S02]  /*11e50*/  F2FP.F16.F32.PACK_AB R10, R45, R44 ;  /* 0x0000002c2d0a723e */ /* 0x000fe400000000ff */
[----:B------:R-:W-:Y:S02]  /*11e60*/  MOV R12, R8 ;  /* 0x00000008000c7202 */ /* 0x000fe40000000f00 */
[----:B------:R-:W-:Y:S02]  /*11e70*/  F2FP.F16.F32.PACK_AB R8, R41, R40 ;  /* 0x000000282908723e */ /* 0x000fe400000000ff */
[----:B------:R-:W-:Y:S02]  /*11e80*/  F2FP.F16.F32.PACK_AB R9, R43, R42 ;  /* 0x0000002a2b09723e */ /* 0x000fe400000000ff */
[----:B------:R-:W-:Y:S02]  /*11e90*/  LOP3.LUT R13, R14, 0x380, RZ, 0xc0, !PT ;  /* 0x000003800e0d7812 */ /* 0x000fe400078ec0ff */
[----:B------:R-:W-:Y:S01]  /*11ea0*/  F2FP.F16.F32.PACK_AB R15, R63, R62 ;  /* 0x0000003e3f0f723e */ /* 0x000fe200000000ff */
[----:B------:R0:W-:Y:S01]  /*11eb0*/  STSM.16.M88.4 [R12], R8 ;  /* 0x000000080c007844 */ /* 0x0001e20000000200 */
[----:B------:R-:W-:-:S02]  /*11ec0*/  SHF.R.U64 R13, R13, 0x3, RZ ;  /* 0x000000030d0d7819 */ /* 0x000fc400000012ff */
[----:B0-----:R-:W-:Y:S01]  /*11ed0*/  IADD3 R10, P1, R152, 0x60, RZ ;  /* 0x00000060980a7810 */ /* 0x001fe20007f3e0ff */
[--C-:B------:R-:W-:Y:S01]  /*11ee0*/  IMAD.X R9, RZ, RZ, R153.reuse, P0 ;  /* 0x000000ffff097224 */ /* 0x100fe200000e0699 */
[----:B------:R-:W-:Y:S02]  /*11ef0*/  LOP3.LUT R8, R13, R14, RZ, 0x3c, !PT ;  /* 0x0000000e0d087212 */ /* 0x000fe400078e3cff */
[----:B------:R-:W-:Y:S01]  /*11f00*/  LOP3.LUT R13, R10, 0x380, RZ, 0xc0, !PT ;  /* 0x000003800a0d7812 */ /* 0x000fe200078ec0ff */
[----:B------:R-:W-:Y:S01]  /*11f10*/  IMAD.X R153, RZ, RZ, R153, P1 ;  /* 0x000000ffff997224 */ /* 0x000fe200008e0699 */
[----:B------:R-:W-:Y:S02]  /*11f20*/  MOV R154, R8 ;  /* 0x00000008009a7202 */ /* 0x000fe40000000f00 */
[----:B------:R-:W-:Y:S02]  /*11f30*/  SHF.R.U64 R13, R13, 0x3, RZ ;  /* 0x000000030d0d7819 */ /* 0x000fe400000012ff */
[----:B------:R-:W-:-:S02]  /*11f40*/  F2FP.F16.F32.PACK_AB R8, R49, R48 ;  /* 0x000000303108723e */ /* 0x000fc400000000ff */
[----:B------:R-:W-:Y:S02]  /*11f50*/  LOP3.LUT R152, R13, R10, RZ, 0x3c, !PT ;  /* 0x0000000a0d987212 */ /* 0x000fe400078e3cff */
[----:B------:R-:W-:Y:S02]  /*11f60*/  F2FP.F16.F32.PACK_AB R9, R51, R50 ;  /* 0x000000323309723e */ /* 0x000fe400000000ff */
[----:B------:R-:W-:Y:S02]  /*11f70*/  MOV R152, R152 ;  /* 0x0000009800987202 */ /* 0x000fe40000000f00 */
[----:B------:R-:W-:Y:S02]  /*11f80*/  F2FP.F16.F32.PACK_AB R10, R53, R52 ;  /* 0x00000034350a723e */ /* 0x000fe400000000ff */
[----:B------:R-:W-:Y:S02]  /*11f90*/  F2FP.F16.F32.PACK_AB R11, R55, R54 ;  /* 0x00000036370b723e */ /* 0x000fe400000000ff */
[----:B------:R-:W-:-:S02]  /*11fa0*/  F2FP.F16.F32.PACK_AB R12, R57, R56 ;  /* 0x00000038390c723e */ /* 0x000fc400000000ff */
[----:B------:R-:W-:Y:S01]  /*11fb0*/  F2FP.F16.F32.PACK_AB R13, R59, R58 ;  /* 0x0000003a3b0d723e */ /* 0x000fe200000000ff */
[----:B------:R0:W-:Y:S01]  /*11fc0*/  STSM.16.M88.4 [R152], R8 ;  /* 0x0000000898007844 */ /* 0x0001e20000000200 */
[----:B------:R-:W-:Y:S02]  /*11fd0*/  F2FP.F16.F32.PACK_AB R14, R61, R60 ;  /* 0x0000003c3d0e723e */ /* 0x000fe400000000ff */
[----:B------:R-:W-:-:S03]  /*11fe0*/  F2FP.F16.F32.PACK_AB R153, R67, R66 ;  /* 0x000000424399723e */ /* 0x000fc600000000ff */
[----:B------:R1:W-:Y:S01]  /*11ff0*/  STSM.16.M88.4 [R154], R12 ;  /* 0x0000000c9a007844 */ /* 0x0003e20000000200 */
[----:B0-----:R-:W-:Y:S02]  /*12000*/  F2FP.F16.F32.PACK_AB R152, R65, R64 ;  /* 0x000000404198723e */ /* 0x001fe400000000ff */
[----:B------:R-:W-:Y:S02]  /*12010*/  F2FP.F16.F32.PACK_AB R8, R73, R72 ;  /* 0x000000484908723e */ /* 0x000fe400000000ff */
[----:B------:R-:W-:Y:S02]  /*12020*/  F2FP.F16.F32.PACK_AB R9, R75, R74 ;  /* 0x0000004a4b09723e */ /* 0x000fe400000000ff */
[----:B-1----:R-:W-:Y:S02]  /*12030*/  F2FP.F16.F32.PACK_AB R154, R69, R68 ;  /* 0x00000044459a723e */ /* 0x002fe400000000ff */
[----:B------:R-:W-:Y:S02]  /*12040*/  F2FP.F16.F32.PACK_AB R10, R77, R76 ;  /* 0x0000004c4d0a723e */ /* 0x000fe400000000ff */
[----:B------:R-:W-:Y:S01]  /*12050*/  F2FP.F16.F32.PACK_AB R11, R79, R78 ;  /* 0x0000004e4f0b723e */ /* 0x000fe200000000ff */
[----:B------:R0:W-:Y:S01]  /*12060*/  STSM.16.M88.4 [R163], R152 ;  /* 0x00000098a3007844 */ /* 0x0001e20000000200 */
[----:B------:R-:W-:-:S02]  /*12070*/  F2FP.F16.F32.PACK_AB R12, R81, R80 ;  /* 0x00000050510c723e */ /* 0x000fc400000000ff */
        /* <DEDUP_REMOVED lines=44> */
[----:B-1----:R-:W0:Y:S04]  /*12340*/  LDC.64 R12, c[0x0][0xd08] ;  /* 0x00034200ff0c7b82 */ /* 0x002e280000000a00 */
[----:B------:R1:W-:Y:S04]  /*12350*/  STSM.16.M88.4 [R159], R8 ;  /* 0x000000089f007844 */ /* 0x0003e80000000200 */
[----:B-1----:R-:W1:Y:S08]  /*12360*/  LDC.64 R8, c[0x0][0xd00] ;  /* 0x00034000ff087b82 */ /* 0x002e700000000a00 */
[----:B------:R-:W-:Y:S01]  /*12370*/  BAR.SYNC.DEFER_BLOCKING 0x1, 0x100 ;  /* 0x0044000000007b1d */ /* 0x000fe20000010000 */
[----:B0-----:R-:W-:-:S04]  /*12380*/  ISETP.NE.U32.AND P0, PT, R12, RZ, PT ;  /* 0x000000ff0c00720c */ /* 0x001fc80003f05070 */
[----:B------:R-:W-:-:S03]  /*12390*/  ISETP.NE.AND.EX P0, PT, R13, RZ, PT, P0 ;  /* 0x000000ff0d00720c */ /* 0x000fc60003f05300 */
[----:B------:R-:W0:Y:S10]  /*123a0*/  LDC.64 R12, c[0x0][0xd00] ;  /* 0x00034000ff0c7b82 */ /* 0x000e340000000a00 */
[----:B------:R-:W2:Y:S01]  /*123b0*/  @P0 LDC.64 R10, c[0x0][0xd08] ;  /* 0x00034200ff0a0b82 */ /* 0x000ea20000000a00 */
[----:B-1----:R-:W-:-:S04]  /*123c0*/  ISETP.NE.U32.AND P1, PT, R8, RZ, PT ;  /* 0x000000ff0800720c */ /* 0x002fc80003f25070 */
[----:B------:R-:W-:Y:S01]  /*123d0*/  ISETP.NE.AND.EX P1, PT, R9, RZ, PT, P1 ;  /* 0x000000ff0900720c */ /* 0x000fe20003f25310 */
[----:B------:R-:W-:Y:S02]  /*123e0*/  IMAD.MOV.U32 R4, RZ, RZ, RZ ;  /* 0x000000ffff047224 */ /* 0x000fe400078e00ff */
[----:B--2---:R-:W-:-:S05]  /*123f0*/  @P0 IMAD.WIDE R10, R193, 0x4, R10 ;  /* 0x00000004c10a0825 */ /* 0x004fca00078e020a */
[----:B------:R0:W2:Y:S02]  /*12400*/  @P0 LDG.E R7, desc[UR38][R10.64] ;  /* 0x000000260a070981 */ /* 0x0000a4000c1e1900 */
[----:B0-----:R-:W-:-:S05]  /*12410*/  IMAD.WIDE R10, R193, 0x4, R12 ;  /* 0x00000004c10a7825 */ /* 0x001fca00078e020c */
        /* <DEDUP_REMOVED lines=10> */
.L_x_6212:
[----:B------:R-:W0:Y:S01]  /*124c0*/  SHFL.IDX PT, R7, R228, RZ, 0x1f ;  /* 0x00001fffe4077589 */ /* 0x000e2200000e0000 */
[----:B------:R-:W-:Y:S02]  /*124d0*/  LOP3.LUT R195, R195, 0xff, RZ, 0xc0, !PT ;  /* 0x000000ffc3c37812 */ /* 0x000fe400078ec0ff */
[----:B0-----:R-:W-:Y:S02]  /*124e0*/  ISETP.NE.AND P0, PT, R7, RZ, PT ;  /* 0x000000ff0700720c */ /* 0x001fe40003f05270 */
[----:B-----5:R-:W-:-:S11]  /*124f0*/  SHF.R.S32.HI R7, RZ, 0x1f, R4 ;  /* 0x0000001fff077819 */ /* 0x020fd60000011404 */
[----:B------:R-:W-:Y:S05]  /*12500*/  @P0 BRA `(.L_x_6213) ;  /* 0x0000000000f80947 */ /* 0x000fea0003800000 */
[----:B------:R-:W2:Y:S01]  /*12510*/  LDL R155, [R1+0x64] ;  /* 0x00006400019b7983 */ /* 0x000ea20000100800 */
[----:B------:R-:W0:Y:S01]  /*12520*/  LDC R154, c[0x0][0xce8] ;  /* 0x00033a00ff9a7b82 */ /* 0x000e220000000800 */
[----:B------:R-:W-:Y:S01]  /*12530*/  IMAD.MOV.U32 R14, RZ, RZ, 0xab8 ;  /* 0x00000ab8ff0e7424 */ /* 0x000fe200078e00ff */
[----:B------:R-:W-:Y:S02]  /*12540*/  ISETP.GT.AND P1, PT, R0, 0x1, PT ;  /* 0x000000010000780c */ /* 0x000fe40003f24270 */
[----:B------:R-:W-:Y:S02]  /*12550*/  ISETP.NE.U32.AND P0, PT, R8, RZ, PT ;  /* 0x000000ff0800720c */ /* 0x000fe40003f05070 */
[----:B------:R-:W-:Y:S02]  /*12560*/  SEL R14, R14, 0xa78, P1 ;  /* 0x00000a780e0e7807 */ /* 0x000fe40000800000 */
[----:B------:R-:W-:Y:S02]  /*12570*/  ISETP.NE.AND.EX P0, PT, R9, RZ, PT, P0 ;  /* 0x000000ff0900720c */ /* 0x000fe40003f05300 */
[----:B------:R-:W1:Y:S01]  /*12580*/  LDC.64 R12, c[0x0][R14+0x220] ;  /* 0x000088000e0c7b82 */ /* 0x000e620000000a00 */
[----:B------:R-:W-:-:S02]  /*12590*/  SHF.R.S32.HI R15, RZ, 0x1f, R193 ;  /* 0x0000001fff0f7819 */ /* 0x000fc400000114c1 */
[----:B------:R-:W-:Y:S02]  /*125a0*/  SEL R153, R193, RZ, !P0 ;  /* 0x000000ffc1997207 */ /* 0x000fe40004000000 */
[----:B------:R-:W-:-:S03]  /*125b0*/  SEL R15, R15, RZ, !P0 ;  /* 0x000000ff0f0f7207 */ /* 0x000fc60004000000 */
[----:B------:R-:W3:Y:S01]  /*125c0*/  LDC.64 R10, c[0x0][R14+0x218] ;  /* 0x000086000e0a7b82 */ /* 0x000ee20000000a00 */
[----:B0-----:R-:W-:Y:S01]  /*125d0*/  ISETP.NE.AND P2, PT, R154, 0x1, PT ;  /* 0x000000019a00780c */ /* 0x001fe20003f45270 */
[----:B-1----:R-:W-:-:S12]  /*125e0*/  IMAD R13, R13, R153, RZ ;  /* 0x000000990d0d7224 */ /* 0x002fd800078e02ff */
[----:B------:R-:W0:Y:S01]  /*125f0*/  @P2 LDC R21, c[0x0][0xcec] ;  /* 0x00033b00ff152b82 */ /* 0x000e220000000800 */
[C---:B------:R-:W-:Y:S02]  /*12600*/  IMAD R15, R12.reuse, R15, R13 ;  /* 0x0000000f0c0f7224 */ /* 0x040fe400078e020d */
[----:B------:R-:W-:-:S04]  /*12610*/  IMAD.WIDE.U32 R12, R12, R153, RZ ;  /* 0x000000990c0c7225 */ /* 0x000fc800078e00ff */
[-C--:B---3--:R-:W-:Y:S01]  /*12620*/  IMAD R153, R11, R192.reuse, RZ ;  /* 0x000000c00b997224 */ /* 0x088fe200078e02ff */
[----:B------:R-:W1:Y:S01]  /*12630*/  @P2 LDC R152, c[0x0][0xcf0] ;  /* 0x00033c00ff982b82 */ /* 0x000e620000000800 */
[----:B------:R-:W-:-:S04]  /*12640*/  IMAD.WIDE.U32 R10, R10, R192, RZ ;  /* 0x000000c00a0a7225 */ /* 0x000fc800078e00ff */
[----:B------:R-:W-:Y:S01]  /*12650*/  IMAD.IADD R13, R13, 0x1, R15 ;  /* 0x000000010d0d7824 */ /* 0x000fe200078e020f */
[----:B------:R-:W-:Y:S01]  /*12660*/  IADD3 R12, P0, P3, R12, R10, R4 ;  /* 0x0000000a0c0c7210 */ /* 0x000fe20007b1e004 */
[----:B------:R-:W-:Y:S02]  /*12670*/  IMAD.IADD R15, R190, 0x1, R185 ;  /* 0x00000001be0f7824 */ /* 0x000fe400078e02b9 */
[----:B------:R-:W-:Y:S02]  /*12680*/  IMAD.IADD R156, R11, 0x1, R153 ;  /* 0x000000010b9c7824 */ /* 0x000fe400078e0299 */
[----:B0-----:R-:W-:-:S04]  /*12690*/  @P2 IMAD.HI.U32 R11, R15, R21, RZ ;  /* 0x000000150f0b2227 */ /* 0x001fc800078e00ff */
[----:B------:R-:W-:Y:S01]  /*126a0*/  IMAD.MOV.U32 R21, RZ, RZ, R15 ;  /* 0x000000ffff157224 */ /* 0x000fe200078e000f */
[----:B-1----:R-:W-:Y:S02]  /*126b0*/  @P2 SHF.R.U32.HI R21, RZ, R152, R11 ;  /* 0x00000098ff152219 */ /* 0x002fe4000001160b */
[----:B------:R-:W0:Y:S01]  /*126c0*/  LDC.64 R10, c[0x0][R14+0x228] ;  /* 0x00008a000e0a7b82 */ /* 0x000e220000000a00 */
[----:B------:R-:W-:Y:S02]  /*126d0*/  IADD3.X R152, R13, R156, R7, P0, P3 ;  /* 0x0000009c0d987210 */ /* 0x000fe400007e6407 */
[----:B------:R-:W-:-:S05]  /*126e0*/  SEL R13, R195, RZ, P1 ;  /* 0x000000ffc30d7207 */ /* 0x000fca0000800000 */
[-C--:B0-----:R-:W-:Y:S02]  /*126f0*/  IMAD R153, R11, R13.reuse, RZ ;  /* 0x0000000d0b997224 */ /* 0x081fe400078e02ff */
[----:B------:R-:W-:-:S04]  /*12700*/  IMAD.WIDE.U32 R10, R10, R13, RZ ;  /* 0x0000000d0a0a7225 */ /* 0x000fc800078e00ff */
[----:B------:R-:W-:Y:S01]  /*12710*/  IMAD.IADD R11, R11, 0x1, R153 ;  /* 0x000000010b0b7824 */ /* 0x000fe200078e0299 */
[----:B------:R-:W-:Y:S01]  /*12720*/  IADD3 R10, P0, P2, R21, R12, R10 ;  /* 0x0000000c150a7210 */ /* 0x000fe20007a1e00a */
[--C-:B------:R-:W-:Y:S01]  /*12730*/  IMAD.MOV R153, RZ, RZ, -R21.reuse ;  /* 0x000000ffff997224 */ /* 0x100fe200078e0a15 */
[----:B------:R-:W0:Y:S01]  /*12740*/  LDC.64 R12, c[0x0][0xca8] ;  /* 0x00032a00ff0c7b82 */ /* 0x000e220000000a00 */
[----:B------:R-:W-:Y:S02]  /*12750*/  SHF.R.S32.HI R21, RZ, 0x1f, R21 ;  /* 0x0000001fff157819 */ /* 0x000fe40000011415 */
[----:B------:R-:W-:Y:S02]  /*12760*/  IMAD R153, R154, R153, R15 ;  /* 0x000000999a997224 */ /* 0x000fe400078e020f */
[----:B------:R-:W-:-:S03]  /*12770*/  IADD3.X R11, R21, R152, R11, P0, P2 ;  /* 0x00000098150b7210 */ /* 0x000fc600007e440b */
[----:B------:R-:W1:Y:S01]  /*12780*/  LDC.64 R14, c[0x0][R14+0x210] ;  /* 0x000084000e0e7b82 */ /* 0x000e620000000a00 */
[----:B------:R-:W-:-:S07]  /*12790*/  SHF.R.S32.HI R21, RZ, 0x1f, R153 ;  /* 0x0000001fff157819 */ /* 0x000fce0000011499 */
[----:B0-----:R-:W0:Y:S08]  /*127a0*/  @!P1 LDC R12, c[0x0][0xc50] ;  /* 0x00031400ff0c9b82 */ /* 0x001e300000000800 */
[----:B------:R-:W3:Y:S01]  /*127b0*/  @!P1 LDC R13, c[0x0][0xc54] ;  /* 0x00031500ff0d9b82 */ /* 0x000ee20000000800 */
[-C--:B-1----:R-:W-:Y:S02]  /*127c0*/  IMAD R15, R15, R153.reuse, RZ ;  /* 0x000000990f0f7224 */ /* 0x082fe400078e02ff */
[----:B------:R-:W-:-:S04]  /*127d0*/  IMAD.WIDE.U32 R10, R14, R153, R10 ;  /* 0x000000990e0a7225 */ /* 0x000fc800078e000a */
[----:B------:R-:W-:Y:S02]  /*127e0*/  IMAD R15, R14, R21, R15 ;  /* 0x000000150e0f7224 */ /* 0x000fe400078e020f */
[----:B------:R-:W-:Y:S02]  /*127f0*/  IMAD R153, R154, UR5, RZ ;  /* 0x000000059a997c24 */ /* 0x000fe4000f8e02ff */
[----:B------:R-:W-:Y:S02]  /*12800*/  IMAD.IADD R11, R11, 0x1, R15 ;  /* 0x000000010b0b7824 */ /* 0x000fe400078e020f */
[----:B------:R-:W-:Y:S01]  /*12810*/  IMAD.IADD R14, R23, 0x1, R185 ;  /* 0x00000001170e7824 */ /* 0x000fe200078e02b9 */
[----:B0-----:R-:W-:-:S05]  /*12820*/  LEA R15, P0, R10, R12, 0x2 ;  /* 0x0000000c0a0f7211 */ /* 0x001fca00078010ff */
[----:B------:R-:W-:Y:S01]  /*12830*/  SHFL.IDX PT, R12, R15, 0x1, 0x1c1f ;  /* 0x003c1f000f0c7f89 */ /* 0x000fe200000e0000 */
[----:B---3--:R-:W-:-:S05]  /*12840*/  LEA.HI.X R21, R10, R13, R11, 0x2, P0 ;  /* 0x0000000d0a157211 */ /* 0x008fca00000f140b */
[----:B------:R-:W-:Y:S04]  /*12850*/  SHFL.IDX PT, R11, R21, RZ, 0x1c1f ;  /* 0x001c1fff150b7589 */ /* 0x000fe800000e0000 */
[----:B------:R-:W-:Y:S01]  /*12860*/  SHFL.IDX PT, R13, R21, 0x1, 0x1c1f ;  /* 0x003c1f00150d7f89 */ /* 0x000fe200000e0000 */
[----:B--2---:R-:W-:-:S05]  /*12870*/  IMAD.MOV R10, RZ, RZ, -R155 ;  /* 0x000000ffff0a7224 */ /* 0x004fca00078e0a9b */
[----:B------:R-:W-:Y:S02]  /*12880*/  ISETP.NE.AND P0, PT, R19, R10, PT ;  /* 0x0000000a1300720c */ /* 0x000fe40003f05270 */
[----:B------:R-:W0:Y:S02]  /*12890*/  SHFL.IDX PT, R10, R15, RZ, 0x1c1f ;  /* 0x001c1fff0f0a7589 */ /* 0x000e2400000e0000 */
[C---:B------:R-:W-:Y:S01]  /*128a0*/  ISETP.GE.OR P1, PT, R14.reuse, R153, P0 ;  /* 0x000000990e00720c */ /* 0x040fe20000726670 */
[----:B------:R-:W-:-:S05]  /*128b0*/  VIADD R14, R14, 0x8 ;  /* 0x000000080e0e7836 */ /* 0x000fca0000000000 */
[----:B------:R-:W-:-:S07]  /*128c0*/  ISETP.GE.OR P0, PT, R14, R153, P0 ;  /* 0x000000990e00720c */ /* 0x000fce0000706670 */
[----:B0-----:R0:W-:Y:S06]  /*128d0*/  @!P1 ST.E desc[UR38][R10.64], R20 ;  /* 0x000000140a009985 */ /* 0x0011ec000c101926 */
[----:B------:R0:W-:Y:S02]  /*128e0*/  @!P0 ST.E desc[UR38][R12.64], R3 ;  /* 0x000000030c008985 */ /* 0x0001e4000c101926 */
.L_x_6213:
[----:B------:R-:W-:Y:S02]  /*128f0*/  ISETP.GT.AND P1, PT, R0, 0x1, PT ;  /* 0x000000010000780c */ /* 0x000fe40003f24270 */
[----:B------:R-:W-:-:S04]  /*12900*/  ISETP.NE.U32.AND P0, PT, R8, RZ, PT ;  /* 0x000000ff0800720c */ /* 0x000fc80003f05070 */
[----:B------:R-:W-:-:S04]  /*12910*/  ISETP.NE.AND.EX P0, PT, R9, RZ, PT, P0 ;  /* 0x000000ff0900720c */ /* 0x000fc80003f05300 */
[----:B------:R-:W-:-:S03]  /*12920*/  SEL R193, R193, RZ, !P0 ;  /* 0x000000ffc1c17207 */ /* 0x000fc60004000000 */
[----:B------:R-:W-:Y:S06]  /*12930*/  @P1 BRA `(.L_x_6214) ;  /* 0x0000001000541947 */ /* 0x000fec0003800000 */
[----:B0-----:R-:W0:Y:S01]  /*12940*/  S2R R3, SR_TID.X ;  /* 0x0000000000037919 */ /* 0x001e220000002100 */
[----:B------:R-:W1:Y:S01]  /*12950*/  LDC R84, c[0x0][0xce8] ;  /* 0x00033a00ff547b82 */ /* 0x000e620000000800 */
[----:B------:R-:W-:Y:S01]  /*12960*/  ULDC.64 UR6, c[0x0][0xba0] ;  /* 0x0002e80000067ab9 */ /* 0x000fe20000000a00 */
[----:B------:R-:W-:Y:S01]  /*12970*/  ULDC UR10, c[0x0][0xbc8] ;  /* 0x0002f200000a7ab9 */ /* 0x000fe20000000800 */
[----:B------:R-:W-:Y:S01]  /*12980*/  VIADD R89, R22, 0xc0 ;  /* 0x000000c016597836 */ /* 0x000fe20000000000 */
[----:B------:R-:W-:Y:S01]  /*12990*/  ULDC.64 UR8, c[0x0][0xb80] ;  /* 0x0002e00000087ab9 */ /* 0x000fe20000000a00 */
[----:B0-----:R-:W-:-:S05]  /*129a0*/  VIADD R3, R3, 0xffffff80 ;  /* 0xffffff8003037836 */ /* 0x001fca0000000000 */
[----:B------:R-:W-:-:S04]  /*129b0*/  SHF.R.S32.HI R20, RZ, 0x1f, R3 ;  /* 0x0000001fff147819 */ /* 0x000fc80000011403 */
        /* <DEDUP_REMOVED lines=14> */
[C---:B------:R-:W-:Y:S01]  /*12aa0*/  IADD3 R37, P0, R16.reuse, 0x5000, RZ ;  /* 0x0000500010257810 */ /* 0x040fe20007f1e0ff */
[----:B------:R-:W-:Y:S01]  /*12ab0*/  IMAD R7, R7, UR6, RZ ;  /* 0x0000000607077c24 */ /* 0x000fe2000f8e02ff */
[----:B------:R-:W-:Y:S01]  /*12ac0*/  IADD3 R41, P1, R16, 0x6000, RZ ;  /* 0x0000600010297810 */ /* 0x000fe20007f3e0ff */
[C---:B------:R-:W-:Y:S01]  /*12ad0*/  VIADD R91, R22.reuse, 0x140 ;  /* 0x00000140165b7836 */ /* 0x040fe20000000000 */
[----:B------:R-:W-:Y:S01]  /*12ae0*/  LOP3.LUT R44, R45, 0x380, RZ, 0xc0, !PT ;  /* 0x000003802d2c7812 */ /* 0x000fe200078ec0ff */
[----:B------:R-:W-:Y:S01]  /*12af0*/  VIADD R95, R22, 0x180 ;  /* 0x00000180165f7836 */ /* 0x000fe20000000000 */
[----:B------:R-:W-:Y:S01]  /*12b00*/  LOP3.LUT R48, R49, 0x380, RZ, 0xc0, !PT ;  /* 0x0000038031307812 */ /* 0x000fe200078ec0ff */
[----:B------:R-:W5:Y:S01]  /*12b10*/  LD.E.128 R12, desc[UR38][R12.64] ;  /* 0x000000260c0c7980 */ /* 0x000f62000c101d00 */
[----:B------:R-:W-:-:S02]  /*12b20*/  LOP3.LUT R24, R25, 0x380, RZ, 0xc0, !PT ;  /* 0x0000038019187812 */ /* 0x000fc400078ec0ff */
[----:B------:R-:W-:Y:S02]  /*12b30*/  LOP3.LUT R28, R29, 0x380, RZ, 0xc0, !PT ;  /* 0x000003801d1c7812 */ /* 0x000fe400078ec0ff */
[----:B------:R-:W-:Y:S02]  /*12b40*/  LOP3.LUT R32, R33, 0x380, RZ, 0xc0, !PT ;  /* 0x0000038021207812 */ /* 0x000fe400078ec0ff */
[----:B------:R-:W-:Y:S02]  /*12b50*/  LOP3.LUT R36, R37, 0x380, RZ, 0xc0, !PT ;  /* 0x0000038025247812 */ /* 0x000fe400078ec0ff */
[----:B------:R-:W-:Y:S02]  /*12b60*/  LOP3.LUT R40, R41, 0x380, RZ, 0xc0, !PT ;  /* 0x0000038029287812 */ /* 0x000fe400078ec0ff */
[----:B------:R-:W-:Y:S02]  /*12b70*/  SHF.R.U64 R44, R44, 0x3, RZ ;  /* 0x000000032c2c7819 */ /* 0x000fe400000012ff */
[----:B------:R-:W-:-:S02]  /*12b80*/  SHF.R.U64 R48, R48, 0x3, RZ ;  /* 0x0000000330307819 */ /* 0x000fc400000012ff */
[----:B------:R-:W-:Y:S02]  /*12b90*/  SHF.R.U64 R24, R24, 0x3, RZ ;  /* 0x0000000318187819 */ /* 0x000fe400000012ff */
[----:B------:R-:W-:Y:S02]  /*12ba0*/  SHF.R.U64 R28, R28, 0x3, RZ ;  /* 0x000000031c1c7819 */ /* 0x000fe400000012ff */
[----:B------:R-:W-:Y:S02]  /*12bb0*/  SHF.R.U64 R32, R32, 0x3, RZ ;  /* 0x0000000320207819 */ /* 0x000fe400000012ff */
[----:B------:R-:W-:Y:S02]  /*12bc0*/  SHF.R.U64 R36, R36, 0x3, RZ ;  /* 0x0000000324247819 */ /* 0x000fe400000012ff */
[----:B------:R-:W-:Y:S02]  /*12bd0*/  SHF.R.U64 R40, R40, 0x3, RZ ;  /* 0x0000000328287819 */ /* 0x000fe400000012ff */
[----:B------:R-:W-:Y:S01]  /*12be0*/  LOP3.LUT R44, R44, R45, RZ, 0x3c, !PT ;  /* 0x0000002d2c2c7212 */ /* 0x000fe200078e3cff */
[----:B------:R-:W-:Y:S01]  /*12bf0*/  IMAD.X R45, RZ, RZ, R17, P2 ;  /* 0x000000ffff2d7224 */ /* 0x000fe200010e0611 */
[----:B------:R-:W-:-:S02]  /*12c00*/  IADD3 R73, P2, R16, 0xe000, RZ ;  /* 0x0000e00010497810 */ /* 0x000fc40007f5e0ff */
        /* <DEDUP_REMOVED lines=12> */
[----:B------:R-:W-:-:S02]  /*12cd0*/  IADD3 R9, P3, R16, 0xf000, RZ ;  /* 0x0000f00010097810 */ /* 0x000fc40007f7e0ff */
[----:B------:R-:W-:Y:S01]  /*12ce0*/  LOP3.LUT R11, R16, 0x380, RZ, 0xc0, !PT ;  /* 0x00000380100b7812 */ /* 0x000fe200078ec0ff */
[----:B------:R-:W-:Y:S01]  /*12cf0*/  IMAD R7, R4, UR7, R7 ;  /* 0x0000000704077c24 */ /* 0x000fe2000f8e0207 */
[C---:B------:R-:W-:Y:S01]  /*12d00*/  IADD3 R53, P4, R16.reuse, 0x9000, RZ ;  /* 0x0000900010357810 */ /* 0x040fe20007f9e0ff */
[----:B------:R-:W-:Y:S01]  /*12d10*/  IMAD.X R77, RZ, RZ, R17, P3 ;  /* 0x000000ffff4d7224 */ /* 0x000fe200018e0611 */
[C---:B------:R-:W-:Y:S01]  /*12d20*/  IADD3 R57, P5, R16.reuse, 0xa000, RZ ;  /* 0x0000a00010397810 */ /* 0x040fe20007fbe0ff */
[----:B------:R-:W5:Y:S01]  /*12d30*/  LD.E.128 R24, desc[UR38][R24.64] ;  /* 0x0000002618187980 */ /* 0x000f62000c101d00 */
[C---:B------:R-:W-:Y:S02]  /*12d40*/  IADD3 R61, P6, R16.reuse, 0xb000, RZ ;  /* 0x0000b000103d7810 */ /* 0x040fe40007fde0ff */
[C---:B------:R-:W-:Y:S01]  /*12d50*/  IADD3 R65, P0, R16.reuse, 0xc000, RZ ;  /* 0x0000c00010417810 */ /* 0x040fe20007f1e0ff */
[----:B------:R-:W5:Y:S01]  /*12d60*/  LD.E.128 R28, desc[UR38][R28.64] ;  /* 0x000000261c1c7980 */ /* 0x000f62000c101d00 */
[----:B------:R-:W-:-:S02]  /*12d70*/  IADD3 R69, P1, R16, 0xd000, RZ ;  /* 0x0000d00010457810 */ /* 0x000fc40007f3e0ff */
[----:B------:R-:W-:Y:S01]  /*12d80*/  LOP3.LUT R72, R73, 0x380, RZ, 0xc0, !PT ;  /* 0x0000038049487812 */ /* 0x000fe200078ec0ff */
[----:B------:R-:W5:Y:S01]  /*12d90*/  LD.E.128 R32, desc[UR38][R32.64] ;  /* 0x0000002620207980 */ /* 0x000f62000c101d00 */
[----:B------:R-:W-:Y:S02]  /*12da0*/  LOP3.LUT R8, R9, 0x380, RZ, 0xc0, !PT ;  /* 0x0000038009087812 */ /* 0x000fe400078ec0ff */
[----:B------:R-:W-:Y:S01]  /*12db0*/  LOP3.LUT R52, R53, 0x380, RZ, 0xc0, !PT ;  /* 0x0000038035347812 */ /* 0x000fe200078ec0ff */
[----:B------:R-:W5:Y:S01]  /*12dc0*/  LD.E.128 R36, desc[UR38][R36.64] ;  /* 0x0000002624247980 */ /* 0x000f62000c101d00 */
[----:B------:R-:W-:Y:S02]  /*12dd0*/  LOP3.LUT R56, R57, 0x380, RZ, 0xc0, !PT ;  /* 0x0000038039387812 */ /* 0x000fe400078ec0ff */
[----:B------:R-:W-:Y:S01]  /*12de0*/  LOP3.LUT R60, R61, 0x380, RZ, 0xc0, !PT ;  /* 0x000003803d3c7812 */ /* 0x000fe200078ec0ff */
[----:B------:R-:W5:Y:S01]  /*12df0*/  LD.E.128 R40, desc[UR38][R40.64] ;  /* 0x0000002628287980 */ /* 0x000f62000c101d00 */
[----:B------:R-:W-:-:S02]  /*12e00*/  LOP3.LUT R64, R65, 0x380, RZ, 0xc0, !PT ;  /* 0x0000038041407812 */ /* 0x000fc400078ec0ff */
[----:B------:R-:W-:Y:S01]  /*12e10*/  LOP3.LUT R68, R69, 0x380, RZ, 0xc0, !PT ;  /* 0x0000038045447812 */ /* 0x000fe200078ec0ff */
[----:B------:R-:W5:Y:S01]  /*12e20*/  LD.E.128 R44, desc[UR38][R44.64] ;  /* 0x000000262c2c7980 */ /* 0x000f62000c101d00 */
[----:B------:R-:W-:Y:S02]  /*12e30*/  SHF.R.U64 R72, R72, 0x3, RZ ;  /* 0x0000000348487819 */ /* 0x000fe400000012ff */
[----:B------:R-:W-:Y:S01]  /*12e40*/  SHF.R.U64 R11, R11, 0x3, RZ ;  /* 0x000000030b0b7819 */ /* 0x000fe200000012ff */
[----:B------:R-:W5:Y:S01]  /*12e50*/  LD.E.128 R48, desc[UR38][R48.64] ;  /* 0x0000002630307980 */ /* 0x000f62000c101d00 */
[----:B------:R-:W-:Y:S02]  /*12e60*/  SHF.R.U64 R8, R8, 0x3, RZ ;  /* 0x0000000308087819 */ /* 0x000fe400000012ff */
[----:B------:R-:W-:Y:S02]  /*12e70*/  SHF.R.U64 R52, R52, 0x3, RZ ;  /* 0x0000000334347819 */ /* 0x000fe400000012ff */
[----:B------:R-:W-:-:S02]  /*12e80*/  SHF.R.U64 R56, R56, 0x3, RZ ;  /* 0x0000000338387819 */ /* 0x000fc400000012ff */
[----:B------:R-:W-:Y:S02]  /*12e90*/  SHF.R.U64 R60, R60, 0x3, RZ ;  /* 0x000000033c3c7819 */ /* 0x000fe400000012ff */
[----:B------:R-:W-:Y:S02]  /*12ea0*/  SHF.R.U64 R64, R64, 0x3, RZ ;  /* 0x0000000340407819 */ /* 0x000fe400000012ff */
[----:B------:R-:W-:Y:S02]  /*12eb0*/  SHF.R.U64 R68, R68, 0x3, RZ ;  /* 0x0000000344447819 */ /* 0x000fe400000012ff */
[----:B------:R-:W-:Y:S01]  /*12ec0*/  LOP3.LUT R72, R72, R73, RZ, 0x3c, !PT ;  /* 0x0000004948487212 */ /* 0x000fe200078e3cff */
[----:B------:R-:W-:Y:S01]  /*12ed0*/  IMAD.X R73, RZ, RZ, R17, P2 ;  /* 0x000000ffff497224 */ /* 0x000fe200010e0611 */
[----:B------:R-:W-:Y:S02]  /*12ee0*/  LOP3.LUT R16, R11, R16, RZ, 0x3c, !PT ;  /* 0x000000100b107212 */ /* 0x000fe400078e3cff */
[----:B-1----:R-:W-:-:S02]  /*12ef0*/  ISETP.NE.AND P2, PT, R84, 0x1, PT ;  /* 0x000000015400780c */ /* 0x002fc40003f45270 */
        /* <DEDUP_REMOVED lines=11> */
[----:B------:R-:W0:Y:S01]  /*12fb0*/  @P2 LDC R83, c[0x0][0xcec] ;  /* 0x00033b00ff532b82 */ /* 0x000e220000000800 */
[----:B------:R1:W5:Y:S01]  /*12fc0*/  LD.E.128 R8, desc[UR38][R16.64] ;  /* 0x0000002610087980 */ /* 0x000362000c101d00 */
[----:B------:R-:W-:-:S02]  /*12fd0*/  ISETP.GE.AND P0, PT, R194, UR10, PT ;  /* 0x0000000ac2007c0c */ /* 0x000fc4000bf06270 */
[----:B------:R-:W-:Y:S01]  /*12fe0*/  ISETP.GE.AND P1, PT, R22, UR10, PT ;  /* 0x0000000a16007c0c */ /* 0x000fe2000bf26270 */
[----:B------:R-:W5:Y:S01]  /*12ff0*/  LD.E.128 R52, desc[UR38][R52.64] ;  /* 0x0000002634347980 */ /* 0x000f62000c101d00 */
[----:B------:R-:W-:Y:S02]  /*13000*/  LOP3.LUT R20, R20, 0xfffffff8, RZ, 0xc0, !PT ;  /* 0xfffffff814147812 */ /* 0x000fe400078ec0ff */
[----:B------:R-:W2:Y:S01]  /*13010*/  @P2 LDC R85, c[0x0][0xcf0] ;  /* 0x00033c00ff552b82 */ /* 0x000ea20000000800 */
[----:B------:R-:W5:Y:S01]  /*13020*/  LD.E.128 R56, desc[UR38][R56.64] ;  /* 0x0000002638387980 */ /* 0x000f62000c101d00 */
[----:B-1----:R-:W-:Y:S01]  /*13030*/  IMAD.WIDE.U32 R16, R4, UR6, RZ ;  /* 0x0000000604107c25 */ /* 0x002fe2000f8e00ff */
[----:B------:R-:W-:Y:S01]  /*13040*/  SEL R21, RZ, 0xffffffff, P0 ;  /* 0xffffffffff157807 */ /* 0x000fe20000000000 */
[----:B------:R-:W-:Y:S01]  /*13050*/  ULDC.64 UR6, c[0x0][0xbe8] ;  /* 0x0002fa0000067ab9 */ /* 0x000fe20000000a00 */
[----:B------:R-:W5:Y:S01]  /*13060*/  LD.E.128 R60, desc[UR38][R60.64] ;  /* 0x000000263c3c7980 */ /* 0x000f62000c101d00 */
[----:B------:R-:W-:-:S02]  /*13070*/  IMAD.IADD R17, R17, 0x1, R7 ;  /* 0x0000000111117824 */ /* 0x000fc400078e0207 */
[----:B------:R-:W-:Y:S01]  /*13080*/  VIADD R7, R22, 0x80 ;  /* 0x0000008016077836 */ /* 0x000fe20000000000 */
[----:B------:R-:W5:Y:S01]  /*13090*/  LD.E.128 R64, desc[UR38][R64.64] ;  /* 0x0000002640407980 */ /* 0x000f62000c101d00 */
[----:B------:R-:W-:-:S03]  /*130a0*/  IMAD.SHL.U32 R81, R21, 0x2, RZ ;  /* 0x0000000215517824 */ /* 0x000fc600078e00ff */
[----:B------:R-:W-:Y:S01]  /*130b0*/  ISETP.GE.AND P0, PT, R7, UR10, PT ;  /* 0x0000000a07007c0c */ /* 0x000fe2000bf06270 */
[----:B------:R-:W5:Y:S01]  /*130c0*/  LD.E.128 R68, desc[UR38][R68.64] ;  /* 0x0000002644447980 */ /* 0x000f62000c101d00 */
[----:B------:R-:W-:Y:S02]  /*130d0*/  SEL R4, RZ, 0x1, P1 ;  /* 0x00000001ff047807 */ /* 0x000fe40000800000 */
[----:B------:R-:W-:Y:S01]  /*130e0*/  SEL R21, RZ, 0xffffffff, P0 ;  /* 0xffffffffff157807 */ /* 0x000fe20000000000 */
[----:B------:R-:W5:Y:S01]  /*130f0*/  LD.E.128 R72, desc[UR38][R72.64] ;  /* 0x0000002648487980 */ /* 0x000f62000c101d00 */
[----:B------:R-:W-:Y:S01]  /*13100*/  LOP3.LUT R4, R81, 0x2, R4, 0xe2, !PT ;  /* 0x0000000251047812 */ /* 0x000fe200078ee204 */
[----:B------:R-:W-:Y:S02]  /*13110*/  IMAD.IADD R81, R3, 0x1, -R20 ;  /* 0x0000000103517824 */ /* 0x000fe400078e0a14 */
[----:B------:R-:W-:Y:S01]  /*13120*/  IMAD.SHL.U32 R21, R21, 0x4, RZ ;  /* 0x0000000415157824 */ /* 0x000fe200078e00ff */
[----:B------:R-:W5:Y:S01]  /*13130*/  LD.E.128 R76, desc[UR38][R76.64] ;  /* 0x000000264c4c7980 */ /* 0x000f62000c101d00 */
[----:B------:R-:W-:-:S03]  /*13140*/  IMAD.WIDE.U32 R16, R192, UR6, R16 ;  /* 0x00000006c0107c25 */ /* 0x000fc6000f8e0010 */
[----:B------:R-:W-:Y:S01]  /*13150*/  LOP3.LUT R20, R21, 0x4, R4, 0xe2, !PT ;  /* 0x0000000415147812 */ /* 0x000fe200078ee204 */
[----:B------:R-:W-:Y:S01]  /*13160*/  IMAD R4, R81, 0x20, R0 ;  /* 0x0000002051047824 */ /* 0x000fe200078e0200 */
[----:B------:R-:W-:Y:S01]  /*13170*/  SHF.R.S32.HI R21, RZ, 0x1f, R193 ;  /* 0x0000001fff157819 */ /* 0x000fe200000114c1 */
[----:B------:R-:W-:Y:S01]  /*13180*/  IMAD R17, R192, UR7, R17 ;  /* 0x00000007c0117c24 */ /* 0x000fe2000f8e0211 */
[----:B------:R-:W-:Y:S01]  /*13190*/  ISETP.GE.AND P1, PT, R89, UR10, PT ;  /* 0x0000000a59007c0c */ /* 0x000fe2000bf26270 */
[----:B------:R-:W-:Y:S01]  /*131a0*/  ULDC.64 UR6, c[0x0][0xbf0] ;  /* 0x0002fc0000067ab9 */ /* 0x000fe20000000a00 */
[----:B------:R-:W-:Y:S01]  /*131b0*/  VIADD R3, R22, 0x100 ;  /* 0x0000010016037836 */ /* 0x000fe20000000000 */
[----:B------:R-:W-:Y:S01]  /*131c0*/  @!PT LDS RZ, [RZ] ;  /* 0x00000000fffff984 */ /* 0x000fe20000000800 */
[----:B------:R-:W-:Y:S01]  /*131d0*/  @!PT LDS RZ, [RZ] ;  /* 0x00000000fffff984 */ /* 0x000fe20000000800 */
[----:B------:R-:W-:Y:S01]  /*131e0*/  @!PT LDS RZ, [RZ] ;  /* 0x00000000fffff984 */ /* 0x000fe20000000800 */
[----:B------:R-:W-:Y:S01]  /*131f0*/  @!PT LDS RZ, [RZ] ;  /* 0x00000000fffff984 */ /* 0x000fe20000000800 */
[----:B------:R1:W-:Y:S06]  /*13200*/  MEMBAR.ALL.CTA ;  /* 0x0000000000007992 */ /* 0x0003ec0000008000 */
[----:B-1----:R-:W1:Y:S01]  /*13210*/  FENCE.VIEW.ASYNC.S ;  /* 0x00000000000073c6 */ /* 0x002e620000000000 */
[----:B------:R-:W-:-:S02]  /*13220*/  IMAD.IADD R82, R185, 0x1, R4 ;  /* 0x00000001b9527824 */ /* 0x000fc400078e0204 */
[----:B------:R-:W-:Y:S01]  /*13230*/  IMAD R80, R21, UR6, RZ ;  /* 0x0000000615507c24 */ /* 0x000fe2000f8e02ff */
[----:B------:R-:W-:Y:S01]  /*13240*/  SEL R21, RZ, 0xffffffff, P1 ;  /* 0xffffffffff157807 */ /* 0x000fe20000800000 */
[----:B0-----:R-:W-:Y:S01]  /*13250*/  @P2 IMAD.HI.U32 R4, R82, R83, RZ ;  /* 0x0000005352042227 */ /* 0x001fe200078e00ff */
[----:B------:R-:W-:-:S03]  /*13260*/  ISETP.GE.AND P0, PT, R3, UR10, PT ;  /* 0x0000000a03007c0c */ /* 0x000fc6000bf06270 */
[----:B------:R-:W-:Y:S02]  /*13270*/  IMAD.SHL.U32 R87, R21, 0x8, RZ ;  /* 0x0000000815577824 */ /* 0x000fe400078e00ff */
[C---:B------:R-:W-:Y:S01]  /*13280*/  IMAD R81, R193.reuse, UR7, R80 ;  /* 0x00000007c1517c24 */ /* 0x040fe2000f8e0250 */
[----:B------:R-:W-:Y:S01]  /*13290*/  SEL R80, RZ, 0xffffffff, P0 ;  /* 0xffffffffff507807 */ /* 0x000fe20000000000 */
[----:B------:R-:W-:Y:S01]  /*132a0*/  IMAD.MOV.U32 R21, RZ, RZ, R82 ;  /* 0x000000ffff157224 */ /* 0x000fe200078e0052 */
[----:B--2---:R-:W-:Y:S01]  /*132b0*/  @P2 SHF.R.U32.HI R21, RZ, R85, R4 ;  /* 0x00000055ff152219 */ /* 0x004fe20000011604 */
[----:B------:R-:W-:Y:S01]  /*132c0*/  IMAD.WIDE.U32 R16, R193, UR6, R16 ;  /* 0x00000006c1107c25 */ /* 0x000fe2000f8e0010 */
[----:B------:R-:W-:Y:S01]  /*132d0*/  ISETP.GE.AND P0, PT, R91, UR10, PT ;  /* 0x0000000a5b007c0c */ /* 0x000fe2000bf06270 */
[----:B------:R-:W-:Y:S02]  /*132e0*/  ULDC.64 UR6, c[0x0][0xbe0] ;  /* 0x0002f80000067ab9 */ /* 0x000fe40000000a00 */
[----:B------:R-:W-:-:S02]  /*132f0*/  IMAD.IADD R17, R17, 0x1, R81 ;  /* 0x0000000111117824 */ /* 0x000fc400078e0251 */
[----:B------:R-:W-:Y:S01]  /*13300*/  IMAD.SHL.U32 R83, R80, 0x10, RZ ;  /* 0x0000001050537824 */ /* 0x000fe200078e00ff */
[--C-:B------:R-:W-:Y:S01]  /*13310*/  SHF.R.S32.HI R80, RZ, 0x1f, R21.reuse ;  /* 0x0000001fff507819 */ /* 0x100fe20000011415 */
[----:B------:R-:W-:Y:S01]  /*13320*/  IMAD.MOV R81, RZ, RZ, -R21 ;  /* 0x000000ffff517224 */ /* 0x000fe200078e0a15 */
[----:B------:R-:W-:Y:S02]  /*13330*/  SEL R4, RZ, 0xffffffff, P0 ;  /* 0xffffffffff047807 */ /* 0x000fe40000000000 */
[----:B------:R-:W-:Y:S01]  /*13340*/  LOP3.LUT R20, R87, 0x8, R20, 0xe2, !PT ;  /* 0x0000000857147812 */ /* 0x000fe200078ee214 */
[----:B------:R-:W-:Y:S02]  /*13350*/  IMAD R81, R84, R81, R82 ;  /* 0x0000005154517224 */ /* 0x000fe400078e0252 */
[----:B------:R-:W-:Y:S01]  /*13360*/  IMAD R80, R80, UR6, RZ ;  /* 0x0000000650507c24 */ /* 0x000fe2000f8e02ff */
[----:B------:R-:W-:Y:S01]  /*13370*/  LOP3.LUT R20, R83, 0x10, R20, 0xe2, !PT ;  /* 0x0000001053147812 */ /* 0x000fe200078ee214 */
[----:B------:R-:W-:Y:S01]  /*13380*/  IMAD.SHL.U32 R85, R4, 0x20, RZ ;  /* 0x0000002004557824 */ /* 0x000fe200078e00ff */
[----:B------:R-:W-:Y:S01]  /*13390*/  SHF.R.S32.HI R4, RZ, 0x1f, R81 ;  /* 0x0000001fff047819 */ /* 0x000fe20000011451 */
[----:B------:R-:W-:Y:S01]  /*133a0*/  IMAD.WIDE.U32 R16, R21, UR6, R16 ;  /* 0x0000000615107c25 */ /* 0x000fe2000f8e0010 */
[----:B------:R-:W-:-:S03]  /*133b0*/  ISETP.GE.AND P0, PT, R95, UR10, PT ;  /* 0x0000000a5f007c0c */ /* 0x000fc6000bf06270 */
[----:B------:R-:W-:Y:S01]  /*133c0*/  IMAD R83, R21, UR7, R80 ;  /* 0x0000000715537c24 */ /* 0x000fe2000f8e0250 */
[----:B------:R-:W-:Y:S01]  /*133d0*/  ULDC.64 UR6, c[0x0][0xbd8] ;  /* 0x0002f60000067ab9 */ /* 0x000fe20000000a00 */
[----:B------:R-:W-:Y:S01]  /*133e0*/  VIADD R93, R22, 0x1c0 ;  /* 0x000001c0165d7836 */ /* 0x000fe20000000000 */
[----:B------:R-:W-:Y:S01]  /*133f0*/  LOP3.LUT R20, R85, 0x20, R20, 0xe2, !PT ;  /* 0x0000002055147812 */ /* 0x000fe200078ee214 */
[----:B------:R-:W-:Y:S01]  /*13400*/  IMAD.IADD R17, R17, 0x1, R83 ;  /* 0x0000000111117824 */ /* 0x000fe200078e0253 */
[----:B------:R-:W-:Y:S01]  /*13410*/  SEL R21, RZ, 0x40, P0 ;  /* 0x00000040ff157807 */ /* 0x000fe20000000000 */
[----:B------:R-:W-:Y:S01]  /*13420*/  IMAD R4, R4, UR6, RZ ;  /* 0x0000000604047c24 */ /* 0x000fe2000f8e02ff */
[----:B------:R-:W-:Y:S01]  /*13430*/  ISETP.GE.AND P0, PT, R93, UR10, PT ;  /* 0x0000000a5d007c0c */ /* 0x000fe2000bf06270 */
[----:B------:R-:W-:Y:S02]  /*13440*/  IMAD.IADD R185, R0, 0x1, R185 ;  /* 0x0000000100b97824 */ /* 0x000fe400078e02b9 */
[----:B------:R-:W-:Y:S01]  /*13450*/  IMAD R92, R84, UR5, RZ ;  /* 0x00000005545c7c24 */ /* 0x000fe2000f8e02ff */
[----:B------:R-:W-:Y:S01]  /*13460*/  LOP3.LUT R0, R20, R21, RZ, 0xfc, !PT ;  /* 0x0000001514007212 */ /* 0x000fe200078efcff */
[C---:B------:R-:W-:Y:S01]  /*13470*/  IMAD R83, R81.reuse, UR7, R4 ;  /* 0x0000000751537c24 */ /* 0x040fe2000f8e0204 */
[----:B------:R-:W-:Y:S01]  /*13480*/  SEL R21, RZ, 0x80, P0 ;  /* 0x00000080ff157807 */ /* 0x000fe20000000000 */
[----:B------:R-:W-:Y:S01]  /*13490*/  IMAD.WIDE.U32 R16, R81, UR6, R16 ;  /* 0x0000000651107c25 */ /* 0x000fe2000f8e0010 */
[----:B------:R-:W-:Y:S01]  /*134a0*/  UIADD3 UR6, UR41, 0x38820, URZ ;  /* 0x0003882029067890 */ /* 0x000fe2000fffe03f */
[----:B------:R-:W-:-:S02]  /*134b0*/  ISETP.GE.AND P0, PT, R185, R92, PT ;  /* 0x0000005cb900720c */ /* 0x000fc40003f06270 */
[----:B------:R-:W-:Y:S01]  /*134c0*/  IMAD.IADD R17, R17, 0x1, R83 ;  /* 0x0000000111117824 */ /* 0x000fe200078e0253 */
[----:B------:R-:W-:Y:S01]  /*134d0*/  UPRMT UR6, URZ, 0x654, UR6 ;  /* 0x000006543f067896 */ /* 0x000fe20008000006 */
[----:B------:R-:W-:-:S04]  /*134e0*/  LEA R88, P1, R16, UR8, 0x1 ;  /* 0x0000000810587c11 */ /* 0x000fc8000f8208ff */
[----:B------:R-:W-:Y:S01]  /*134f0*/  LEA.HI.X R90, R16, UR9, R17, 0x1, P1 ;  /* 0x00000009105a7c11 */ /* 0x000fe200088f0c11 */
[----:B------:R-:W-:Y:S01]  /*13500*/  BSSY B1, `(.L_x_6215) ;  /* 0x000002c000017945 */ /* 0x000fe20003800000 */
[----:B-1----:R0:W1:Y:S02]  /*13510*/  SHFL.IDX PT, R16, R88, RZ, 0x181f ;  /* 0x00181fff58107589 */ /* 0x00206400000e0000 */
        /* <DEDUP_REMOVED lines=42> */
.L_x_6216:
[----:B------:R-:W-:Y:S05]  /*137c0*/  BSYNC B1 ;  /* 0x0000000000017941 */ /* 0x000fea0003800000 */
.L_x_6215:
        /* <DEDUP_REMOVED lines=11> */
[----:B------:R-:W-:Y:S01]  /*13880*/  SHF.R.S32.HI R25, RZ, 0x1f, R89 ;  /* 0x0000001fff197819 */ /* 0x000fe20000011459 */
[----:B0---4-:R-:W-:Y:S02]  /*13890*/  @!P0 IMAD.WIDE R10, R22, 0x2, R8 ;  /* 0x00000002160a8825 */ /* 0x011fe400078e0208 */
[CC--:B-1----:R-:W-:Y:S02]  /*138a0*/  @!P4 LEA R16, P5, R194.reuse, R8.reuse, 0x1 ;  /* 0x00000008c210c211 */ /* 0x0c2fe400078a08ff */
[-C--:B------:R-:W-:Y:S01]  /*138b0*/  @!P3 LEA R20, P6, R7, R8.reuse, 0x1 ;  /* 0x000000080714b211 */ /* 0x080fe200078c08ff */
[----:B------:R0:W-:Y:S01]  /*138c0*/  @!P0 ST.E.128 desc[UR38][R10.64], R12 ;  /* 0x0000000c0a008985 */ /* 0x0001e2000c101d26 */
[----:B------:R-:W-:Y:S02]  /*138d0*/  ISETP.GE.AND P0, PT, R91, UR10, PT ;  /* 0x0000000a5b007c0c */ /* 0x000fe4000bf06270 */
[----:B--2---:R-:W-:Y:S02]  /*138e0*/  @!P4 LEA.HI.X R17, R194, R9, R152, 0x1, P5 ;  /* 0x00000009c211c211 */ /* 0x004fe400028f0c98 */
[----:B------:R-:W-:-:S02]  /*138f0*/  @!P2 LEA R24, P5, R89, R8, 0x1 ;  /* 0x000000085918a211 */ /* 0x000fc400078a08ff */
        /* <DEDUP_REMOVED lines=25> */
.L_x_6214:
[----:B------:R-:W-:Y:S01]  /*13a90*/  ULDC.64 UR6, c[0x0][0xc08] ;  /* 0x0003020000067ab9 */ /* 0x000fe20000000a00 */
[----:B------:R-:W-:Y:S01]  /*13aa0*/  ULDC.64 UR8, c[0x0][0xc38] ;  /* 0x00030e0000087ab9 */ /* 0x000fe20000000a00 */
[----:B------:R-:W-:Y:S01]  /*13ab0*/  IMAD R7, R7, UR6, RZ ;  /* 0x0000000607077c24 */ /* 0x000fe2000f8e02ff */
[----:B------:R-:W-:Y:S01]  /*13ac0*/  SHF.R.S32.HI R0, RZ, 0x1f, R193 ;  /* 0x0000001fff007819 */ /* 0x000fe200000114c1 */
[C---:B------:R-:W-:Y:S01]  /*13ad0*/  IMAD.WIDE.U32 R8, R4.reuse, UR6, RZ ;  /* 0x0000000604087c25 */ /* 0x040fe2000f8e00ff */
[----:B------:R-:W-:Y:S01]  /*13ae0*/  ULDC.64 UR10, c[0x0][0xc30] ;  /* 0x00030c00000a7ab9 */ /* 0x000fe20000000a00 */
[----:B------:R-:W-:Y:S01]  /*13af0*/  BSSY B1, `(.L_x_6218) ;  /* 0x00000c8000017945 */ /* 0x000fe20003800000 */
[----:B------:R-:W-:Y:S01]  /*13b00*/  SHF.R.S32.HI R152, RZ, 0x1f, R204 ;  /* 0x0000001fff987819 */ /* 0x000fe200000114cc */
[----:B------:R-:W-:Y:S01]  /*13b10*/  IMAD R7, R4, UR7, R7 ;  /* 0x0000000704077c24 */ /* 0x000fe2000f8e0207 */
[----:B------:R-:W-:Y:S01]  /*13b20*/  ULDC UR7, c[0x0][0xce8] ;  /* 0x00033a0000077ab9 */ /* 0x000fe20000000800 */
[----:B------:R-:W-:Y:S01]  /*13b30*/  IMAD.IADD R4, R190, 0x1, R185 ;  /* 0x00000001be047824 */ /* 0x000fe200078e02b9 */
[----:B------:R-:W-:Y:S01]  /*13b40*/  UISETP.NE.AND UP0, UPT, UR7, 0x1, UPT ;  /* 0x000000010700788c */ /* 0x000fe2000bf05270 */
[----:B------:R-:W-:Y:S01]  /*13b50*/  IMAD.IADD R9, R9, 0x1, R7 ;  /* 0x0000000109097824 */ /* 0x000fe200078e0207 */
[----:B------:R-:W-:Y:S01]  /*13b60*/  UIMAD UR5, UR5, UR7, URZ ;  /* 0x00000007050572a4 */ /* 0x000fe2000f8e023f */
[----:B0-----:R-:W-:Y:S01]  /*13b70*/  IMAD.MOV.U32 R3, RZ, RZ, R4 ;  /* 0x000000ffff037224 */ /* 0x001fe200078e0004 */
[----:B------:R-:W-:Y:S01]  /*13b80*/  SHF.R.S32.HI R153, RZ, 0x1f, R205 ;  /* 0x0000001fff997819 */ /* 0x000fe200000114cd */
[----:B------:R-:W-:Y:S01]  /*13b90*/  IMAD.WIDE.U32 R8, R192, UR8, R8 ;  /* 0x00000008c0087c25 */ /* 0x000fe2000f8e0008 */
[----:B------:R-:W-:-:S02]  /*13ba0*/  PLOP3.LUT P0, PT, PT, PT, UP0, 0x80, 0x0 ;  /* 0x000000000000781c */ /* 0x000fc40003f0f008 */
[----:B------:R-:W-:Y:S01]  /*13bb0*/  SHF.R.S32.HI R154, RZ, 0x1f, R206 ;  /* 0x0000001fff9a7819 */ /* 0x000fe200000114ce */
[----:B------:R-:W-:Y:S01]  /*13bc0*/  IMAD R9, R192, UR9, R9 ;  /* 0x00000009c0097c24 */ /* 0x000fe2000f8e0209 */
[----:B------:R-:W-:Y:S01]  /*13bd0*/  ULDC.64 UR8, c[0x0][0xc40] ;  /* 0x0003100000087ab9 */ /* 0x000fe20000000a00 */
[----:B------:R-:W-:Y:S01]  /*13be0*/  @UP0 ULDC UR6, c[0x0][0xcec] ;  /* 0x00033b0000060ab9 */ /* 0x000fe20000000800 */
[----:B------:R-:W-:Y:S01]  /*13bf0*/  IMAD R0, R0, UR8, RZ ;  /* 0x0000000800007c24 */ /* 0x000fe2000f8e02ff */
[----:B------:R-:W-:Y:S01]  /*13c00*/  SHF.R.S32.HI R155, RZ, 0x1f, R207 ;  /* 0x0000001fff9b7819 */ /* 0x000fe200000114cf */
[C---:B------:R-:W-:Y:S01]  /*13c10*/  IMAD.WIDE.U32 R8, R193.reuse, UR8, R8 ;  /* 0x00000008c1087c25 */ /* 0x040fe2000f8e0008 */
[----:B------:R-:W-:Y:S02]  /*13c20*/  SHF.R.S32.HI R156, RZ, 0x1f, R208 ;  /* 0x0000001fff9c7819 */ /* 0x000fe400000114d0 */
[----:B------:R-:W-:Y:S01]  /*13c30*/  SHF.R.S32.HI R157, RZ, 0x1f, R209 ;  /* 0x0000001fff9d7819 */ /* 0x000fe200000114d1 */
[----:B------:R-:W-:Y:S01]  /*13c40*/  IMAD R7, R193, UR9, R0 ;  /* 0x00000009c1077c24 */ /* 0x000fe2000f8e0200 */
[----:B------:R-:W-:Y:S01]  /*13c50*/  ULDC.64 UR8, c[0x0][0xc48] ;  /* 0x0003120000087ab9 */ /* 0x000fe20000000a00 */
[----:B------:R-:W-:Y:S01]  /*13c60*/  @P0 IMAD.HI.U32 R0, R4, UR6, RZ ;  /* 0x0000000604000c27 */ /* 0x000fe2000f8e00ff */
[----:B------:R-:W-:Y:S01]  /*13c70*/  @UP0 ULDC UR6, c[0x0][0xcf0] ;  /* 0x00033c0000060ab9 */ /* 0x000fe20000000800 */
[----:B------:R-:W-:-:S02]  /*13c80*/  SHF.R.S32.HI R158, RZ, 0x1f, R210 ;  /* 0x0000001fff9e7819 */ /* 0x000fc400000114d2 */
[----:B------:R-:W-:Y:S01]  /*13c90*/  IMAD.IADD R9, R9, 0x1, R7 ;  /* 0x0000000109097824 */ /* 0x000fe200078e0207 */
[----:B------:R-:W-:Y:S01]  /*13ca0*/  @P0 SHF.R.U32.HI R3, RZ, UR6, R0 ;  /* 0x00000006ff030c19 */ /* 0x000fe20008011600 */
[----:B------:R-:W-:Y:S01]  /*13cb0*/  IMAD.IADD R185, R23, 0x1, R185 ;  /* 0x0000000117b97824 */ /* 0x000fe200078e02b9 */
[----:B------:R-:W-:Y:S01]  /*13cc0*/  UIADD3 UR6, UR41, 0x38820, URZ ;  /* 0x0003882029067890 */ /* 0x000fe2000fffe03f */
[----:B------:R-:W-:Y:S01]  /*13cd0*/  IMAD.WIDE.U32 R8, R195, UR8, R8 ;  /* 0x00000008c3087c25 */ /* 0x000fe2000f8e0008 */
[--C-:B------:R-:W-:Y:S02]  /*13ce0*/  SHF.R.S32.HI R0, RZ, 0x1f, R3.reuse ;  /* 0x0000001fff007819 */ /* 0x100fe40000011403 */
[----:B------:R-:W-:Y:S01]  /*13cf0*/  ISETP.GE.AND P0, PT, R185, UR5, PT ;  /* 0x00000005b9007c0c */ /* 0x000fe2000bf06270 */
[----:B------:R-:W-:Y:S01]  /*13d00*/  IMAD.MOV R7, RZ, RZ, -R3 ;  /* 0x000000ffff077224 */ /* 0x000fe200078e0a03 */
[----:B------:R-:W-:Y:S01]  /*13d10*/  UPRMT UR6, URZ, 0x654, UR6 ;  /* 0x000006543f067896 */ /* 0x000fe20008000006 */
[----:B------:R-:W-:Y:S01]  /*13d20*/  IMAD R0, R0, UR10, RZ ;  /* 0x0000000a00007c24 */ /* 0x000fe2000f8e02ff */
[----:B------:R-:W-:Y:S01]  /*13d30*/  SHF.R.S32.HI R159, RZ, 0x1f, R211 ;  /* 0x0000001fff9f7819 */ /* 0x000fe200000114d3 */
[----:B------:R-:W-:Y:S01]  /*13d40*/  IMAD R7, R7, UR7, R4 ;  /* 0x0000000707077c24 */ /* 0x000fe2000f8e0204 */
[----:B------:R-:W-:Y:S01]  /*13d50*/  SHF.R.S32.HI R160, RZ, 0x1f, R212 ;  /* 0x0000001fffa07819 */ /* 0x000fe200000114d4 */
[----:B------:R-:W-:Y:S01]  /*13d60*/  IMAD R9, R195, UR9, R9 ;  /* 0x00000009c3097c24 */ /* 0x000fe2000f8e0209 */
[----:B------:R-:W-:Y:S01]  /*13d70*/  ULDC.64 UR8, c[0x0][0xc28] ;  /* 0x00030a0000087ab9 */ /* 0x000fe20000000a00 */
[C---:B------:R-:W-:Y:S01]  /*13d80*/  IMAD R11, R3.reuse, UR11, R0 ;  /* 0x0000000b030b7c24 */ /* 0x040fe2000f8e0200 */
[----:B------:R-:W-:Y:S01]  /*13d90*/  SHF.R.S32.HI R0, RZ, 0x1f, R7 ;  /* 0x0000001fff007819 */ /* 0x000fe20000011407 */
[----:B------:R-:W-:Y:S01]  /*13da0*/  IMAD.WIDE.U32 R8, R3, UR10, R8 ;  /* 0x0000000a03087c25 */ /* 0x000fe2000f8e0008 */
[----:B------:R-:W-:Y:S01]  /*13db0*/  SYNCS.ARRIVE.TRANS64.RED.A1T0 RZ, [UR6], RZ ;  /* 0x000000ffffff79a7 */ /* 0x000fe20008100406 */
[----:B------:R-:W-:-:S02]  /*13dc0*/  SHF.R.S32.HI R161, RZ, 0x1f, R213 ;  /* 0x0000001fffa17819 */ /* 0x000fc400000114d5 */
[----:B------:R-:W-:Y:S01]  /*13dd0*/  IMAD R0, R0, UR8, RZ ;  /* 0x0000000800007c24 */ /* 0x000fe2000f8e02ff */
[----:B------:R-:W-:Y:S01]  /*13de0*/  SHF.R.S32.HI R162, RZ, 0x1f, R214 ;  /* 0x0000001fffa27819 */ /* 0x000fe200000114d6 */
[----:B------:R-:W-:Y:S01]  /*13df0*/  IMAD.IADD R9, R9, 0x1, R11 ;  /* 0x0000000109097824 */ /* 0x000fe200078e020b */
[----:B------:R-:W-:Y:S01]  /*13e00*/  SHF.R.S32.HI R163, RZ, 0x1f, R215 ;  /* 0x0000001fffa37819 */ /* 0x000fe200000114d7 */
[C---:B------:R-:W-:Y:S01]  /*13e10*/  IMAD R3, R7.reuse, UR9, R0 ;  /* 0x0000000907037c24 */ /* 0x040fe2000f8e0200 */
[----:B------:R-:W-:Y:S01]  /*13e20*/  SHF.R.S32.HI R164, RZ, 0x1f, R216 ;  /* 0x0000001fffa47819 */ /* 0x000fe200000114d8 */
[----:B------:R-:W-:Y:S01]  /*13e30*/  IMAD.WIDE.U32 R8, R7, UR8, R8 ;  /* 0x0000000807087c25 */ /* 0x000fe2000f8e0008 */
[----:B------:R-:W-:Y:S01]  /*13e40*/  ULDC.64 UR8, c[0x0][0xc00] ;  /* 0x0003000000087ab9 */ /* 0x000fe20000000a00 */
[----:B------:R-:W-:Y:S02]  /*13e50*/  SHF.R.S32.HI R165, RZ, 0x1f, R217 ;  /* 0x0000001fffa57819 */ /* 0x000fe400000114d9 */
[----:B------:R-:W-:Y:S01]  /*13e60*/  IMAD.IADD R3, R9, 0x1, R3 ;  /* 0x0000000109037824 */ /* 0x000fe200078e0203 */
[----:B------:R-:W-:-:S02]  /*13e70*/  LEA R0, P1, R8, UR8, 0x2 ;  /* 0x0000000808007c11 */ /* 0x000fc4000f8210ff */
[----:B------:R-:W-:Y:S02]  /*13e80*/  SHF.R.S32.HI R166, RZ, 0x1f, R218 ;  /* 0x0000001fffa67819 */ /* 0x000fe400000114da */
[----:B------:R-:W-:Y:S01]  /*13e90*/  LEA.HI.X R3, R8, UR9, R3, 0x2, P1 ;  /* 0x0000000908037c11 */ /* 0x000fe200088f1403 */
[----:B------:R0:W1:Y:S01]  /*13ea0*/  SHFL.IDX PT, R4, R0, RZ, 0x1c1f ;  /* 0x001c1fff00047589 */ /* 0x00006200000e0000 */
[----:B------:R-:W-:Y:S02]  /*13eb0*/  SHF.R.S32.HI R167, RZ, 0x1f, R219 ;  /* 0x0000001fffa77819 */ /* 0x000fe400000114db */
[----:B------:R-:W-:Y:S01]  /*13ec0*/  SHF.R.S32.HI R168, RZ, 0x1f, R220 ;  /* 0x0000001fffa87819 */ /* 0x000fe200000114dc */
[----:B------:R0:W2:Y:S01]  /*13ed0*/  SHFL.IDX PT, R7, R3, RZ, 0x1c1f ;  /* 0x001c1fff03077589 */ /* 0x0000a200000e0000 */
[----:B------:R-:W-:Y:S02]  /*13ee0*/  SHF.R.S32.HI R169, RZ, 0x1f, R221 ;  /* 0x0000001fffa97819 */ /* 0x000fe400000114dd */
[----:B------:R-:W-:-:S02]  /*13ef0*/  SHF.R.S32.HI R170, RZ, 0x1f, R222 ;  /* 0x0000001fffaa7819 */ /* 0x000fc400000114de */
[----:B------:R-:W-:Y:S02]  /*13f00*/  SHF.R.S32.HI R171, RZ, 0x1f, R223 ;  /* 0x0000001fffab7819 */ /* 0x000fe400000114df */
[----:B------:R-:W-:Y:S02]  /*13f10*/  SHF.R.S32.HI R16, RZ, 0x1f, R224 ;  /* 0x0000001fff107819 */ /* 0x000fe400000114e0 */
[----:B------:R-:W-:Y:S02]  /*13f20*/  SHF.R.S32.HI R17, RZ, 0x1f, R225 ;  /* 0x0000001fff117819 */ /* 0x000fe400000114e1 */
[----:B------:R-:W-:Y:S02]  /*13f30*/  SHF.R.S32.HI R20, RZ, 0x1f, R226 ;  /* 0x0000001fff147819 */ /* 0x000fe400000114e2 */
[----:B------:R-:W-:Y:S01]  /*13f40*/  SHF.R.S32.HI R21, RZ, 0x1f, R184 ;  /* 0x0000001fff157819 */ /* 0x000fe200000114b8 */
[----:B0-----:R-:W-:Y:S06]  /*13f50*/  @P0 BRA `(.L_x_6219) ;  /* 0x0000000800040947 */ /* 0x001fec0003800000 */
        /* <DEDUP_REMOVED lines=14> */
[CC--:B0-----:R-:W-:Y:S02]  /*14040*/  @!P2 LEA R8, P6, R225.reuse, R4.reuse, 0x2 ;  /* 0x00000004e108a211 */ /* 0x0c1fe400078c10ff */
[CC--:B-1----:R-:W-:Y:S02]  /*14050*/  @!P1 LEA R10, P5, R224.reuse, R4.reuse, 0x2 ;  /* 0x00000004e00a9211 */ /* 0x0c2fe400078a10ff */
        /* <DEDUP_REMOVED lines=12> */
[----:B------:R-:W-:Y:S02]  /*14120*/  ISETP.GE.AND P1, PT, R218, UR6, PT ;  /* 0x00000006da007c0c */ /* 0x000fe4000bf26270 */
[----:B------:R-:W-:Y:S01]  /*14130*/  @!P4 LEA.HI.X R11, R221, R7, R169, 0x2, P2 ;  /* 0x00000007dd0bc211 */ /* 0x000fe200010f14a9 */
[----:B------:R0:W-:Y:S01]  /*14140*/  @!P3 ST.E.64 desc[UR38][R8.64], R44 ;  /* 0x0000002c0800b985 */ /* 0x0001e2000c101b26 */
[----:B------:R-:W-:Y:S02]  /*14150*/  ISETP.GE.AND P2, PT, R217, UR6, PT ;  /* 0x00000006d9007c0c */ /* 0x000fe4000bf46270 */
[----:B--2---:R-:W-:Y:S01]  /*14160*/  @!P5 LEA R12, P6, R220, R4, 0x2 ;  /* 0x00000004dc0cd211 */ /* 0x004fe200078c10ff */
[----:B------:R1:W-:Y:S01]  /*14170*/  @!P4 ST.E.64 desc[UR38][R10.64], R48 ;  /* 0x000000300a00c985 */ /* 0x0003e2000c101b26 */
[----:B------:R-:W-:-:S02]  /*14180*/  ISETP.GE.AND P3, PT, R216, UR6, PT ;  /* 0x00000006d8007c0c */ /* 0x000fc4000bf66270 */
        /* <DEDUP_REMOVED lines=21> */
[----:B--2---:R-:W-:-:S03]  /*142e0*/  @!P5 LEA R12, P6, R214, R4, 0x2 ;  /* 0x00000004d60cd211 */ /* 0x004fc600078c10ff */
        /* <DEDUP_REMOVED lines=24> */
[C---:B--2---:R-:W-:Y:S01]  /*14470*/  @!P3 LEA R12, P6, R208.reuse, R4, 0x2 ;  /* 0x00000004d00cb211 */ /* 0x044fe200078c10ff */
[----:B------:R1:W-:Y:S01]  /*14480*/  @!P4 ST.E.64 desc[UR38][R10.64], R96 ;  /* 0x000000600a00c985 */ /* 0x0003e2000c101b26 */
[----:B------:R-:W-:Y:S02]  /*14490*/  ISETP.GE.AND P4, PT, R203, UR6, PT ;  /* 0x00000006cb007c0c */ /* 0x000fe4000bf86270 */
[----:B------:R-:W-:-:S02]  /*144a0*/  @!P3 LEA.HI.X R13, R208, R7, R156, 0x2, P6 ;  /* 0x00000007d00db211 */ /* 0x000fc400030f149c */
[----:B0-----:R-:W-:-:S03]  /*144b0*/  @!P2 LEA R8, P6, R207, R4, 0x2 ;  /* 0x00000004cf08a211 */ /* 0x001fc600078c10ff */
[----:B------:R0:W-:Y:S01]  /*144c0*/  @!P3 ST.E.64 desc[UR38][R12.64], R100 ;  /* 0x000000640c00b985 */ /* 0x0001e2000c101b26 */
        /* <DEDUP_REMOVED lines=42> */
.L_x_6219:
[----:B------:R-:W-:Y:S05]  /*14770*/  BSYNC B1 ;  /* 0x0000000000017941 */ /* 0x000fea0003800000 */
.L_x_6218:
[----:B------:R-:W-:Y:S01]  /*14780*/  VIADD R185, R185, 0x8 ;  /* 0x00000008b9b97836 */ /* 0x000fe20000000000 */
[----:B------:R-:W4:Y:S04]  /*14790*/  SHFL.IDX PT, R3, R3, 0x1, 0x1c1f ;  /* 0x003c1f0003037f89 */ /* 0x000f2800000e0000 */
[----:B------:R-:W-:Y:S01]  /*147a0*/  ISETP.GE.AND P0, PT, R185, UR5, PT ;  /* 0x00000005b9007c0c */ /* 0x000fe2000bf06270 */
[----:B--2---:R2:W3:-:S12]  /*147b0*/  SHFL.IDX PT, R7, R0, 0x1, 0x1c1f ;  /* 0x003c1f0000077f89 */ /* 0x0044d800000e0000 */
[----:B--2---:R-:W-:Y:S05]  /*147c0*/  @P0 BRA `(.L_x_6217) ;  /* 0x0000001400e00947 */ /* 0x004fea0003800000 */
[----:B------:R-:W-:Y:S02]  /*147d0*/  ULDC UR5, c[0x0][0xbc8] ;  /* 0x0002f20000057ab9 */ /* 0x000fe40000000800 */
[----:B------:R-:W-:Y:S02]  /*147e0*/  ISETP.GE.AND P4, PT, R184, UR5, PT ;  /* 0x00000005b8007c0c */ /* 0x000fe4000bf86270 */
[----:B------:R-:W-:Y:S02]  /*147f0*/  ISETP.GE.AND P2, PT, R226, UR5, PT ;  /* 0x00000005e2007c0c */ /* 0x000fe4000bf46270 */
[----:B------:R-:W-:Y:S02]  /*14800*/  ISETP.GE.AND P1, PT, R225, UR5, PT ;  /* 0x00000005e1007c0c */ /* 0x000fe4000bf26270 */
[----:B------:R-:W-:-:S07]  /*14810*/  ISETP.GE.AND P0, PT, R224, UR5, PT ;  /* 0x00000005e0007c0c */ /* 0x000fce000bf06270 */
[-C--:B0--3--:R-:W-:Y:S02]  /*14820*/  @!P4 LEA R14, P3, R184, R7.reuse, 0x2 ;  /* 0x00000007b80ec211 */ /* 0x089fe400078610ff */
[----:B------:R-:W-:Y:S02]  /*14830*/  @!P2 LEA R8, P6, R226, R7, 0x2 ;  /* 0x00000007e208a211 */ /* 0x000fe400078c10ff */
[----:B----4-:R-:W-:Y:S02]  /*14840*/  @!P4 LEA.HI.X R15, R184, R3, R21, 0x2, P3 ;  /* 0x00000003b80fc211 */ /* 0x010fe400018f1415 */
        /* <DEDUP_REMOVED lines=14> */
[C---:B------:R-:W-:Y:S02]  /*14930*/  @!P4 LEA R16, P2, R222.reuse, R7, 0x2 ;  /* 0x00000007de10c211 */ /* 0x040fe400078410ff */
        /* <DEDUP_REMOVED lines=9> */
[-C--:B--2---:R-:W-:Y:S02]  /*149d0*/  @!P0 LEA R8, P6, R220, R7.reuse, 0x2 ;  /* 0x00000007dc088211 */ /* 0x084fe400078c10ff */
        /* <DEDUP_REMOVED lines=11> */
[-C--:B----4-:R-:W-:Y:S01]  /*14a90*/  @!P3 LEA R14, P6, R217, R7.reuse, 0x2 ;  /* 0x00000007d90eb211 */ /* 0x090fe200078c10ff */
[----:B------:R4:W-:Y:S01]  /*14aa0*/  @!P2 ST.E.64 desc[UR38][R12.64], R62 ;  /* 0x0000003e0c00a985 */ /* 0x0009e2000c101b26 */
[C---:B-----5:R-:W-:Y:S02]  /*14ab0*/  @!P4 LEA R16, P2, R216.reuse, R7, 0x2 ;  /* 0x00000007d810c211 */ /* 0x060fe400078410ff */
[----:B------:R-:W-:Y:S02]  /*14ac0*/  ISETP.GE.AND P1, PT, R213, UR5, PT ;  /* 0x00000005d5007c0c */ /* 0x000fe4000bf26270 */
[-C--:B------:R-:W-:Y:S02]  /*14ad0*/  @!P3 LEA.HI.X R15, R217, R3.reuse, R165, 0x2, P6 ;  /* 0x00000003d90fb211 */ /* 0x080fe400030f14a5 */
[----:B------:R-:W-:Y:S02]  /*14ae0*/  @!P4 LEA.HI.X R17, R216, R3, R164, 0x2, P2 ;  /* 0x00000003d811c211 */ /* 0x000fe400010f14a4 */
[----:B------:R-:W-:Y:S01]  /*14af0*/  ISETP.GE.AND P2, PT, R212, UR5, PT ;  /* 0x00000005d4007c0c */ /* 0x000fe2000bf46270 */
[----:B------:R-:W-:Y:S01]  /*14b00*/  @!P3 ST.E.64 desc[UR38][R14.64], R66 ;  /* 0x000000420e00b985 */ /* 0x000fe2000c101b26 */
[----:B--2---:R-:W-:-:S03]  /*14b10*/  @!P5 LEA R20, P6, R215, R7, 0x2 ;  /* 0x00000007d714d211 */ /* 0x004fc600078c10ff */
        /* <DEDUP_REMOVED lines=9> */
[----:B----4-:R-:W-:-:S02]  /*14bb0*/  @!P2 LEA R12, P6, R212, R7, 0x2 ;  /* 0x00000007d40ca211 */ /* 0x010fc400078c10ff */
        /* <DEDUP_REMOVED lines=20> */
[----:B----4-:R-:W-:Y:S02]  /*14d00*/  @!P1 LEA R10, P3, R207, R7, 0x2 ;  /* 0x00000007cf0a9211 */ /* 0x010fe400078610ff */
[----:B------:R-:W-:Y:S02]  /*14d10*/  @!P2 LEA.HI.X R9, R208, R3, R156, 0x2, P6 ;  /* 0x00000003d009a211 */ /* 0x000fe400030f149c */
[----:B--2---:R-:W-:-:S02]  /*14d20*/  @!P0 LEA R12, P6, R206, R7, 0x2 ;  /* 0x00000007ce0c8211 */ /* 0x004fc400078c10ff */
[-C--:B------:R-:W-:Y:S01]  /*14d30*/  @!P1 LEA.HI.X R11, R207, R3.reuse, R155, 0x2, P3 ;  /* 0x00000003cf0b9211 */ /* 0x080fe200018f149b */
[----:B------:R2:W-:Y:S01]  /*14d40*/  @!P2 ST.E.64 desc[UR38][R8.64], R102 ;  /* 0x000000660800a985 */ /* 0x0005e2000c101b26 */
[----:B------:R-:W-:Y:S02]  /*14d50*/  ISETP.GE.AND P3, PT, R203, UR5, PT ;  /* 0x00000005cb007c0c */ /* 0x000fe4000bf66270 */
[----:B------:R-:W-:Y:S01]  /*14d60*/  @!P0 LEA.HI.X R13, R206, R3, R154, 0x2, P6 ;  /* 0x00000003ce0d8211 */ /* 0x000fe200030f149a */
[----:B------:R4:W-:Y:S01]  /*14d70*/  @!P1 ST.E.64 desc[UR38][R10.64], R106 ;  /* 0x0000006a0a009985 */ /* 0x0009e2000c101b26 */
[-C--:B0-----:R-:W-:Y:S02]  /*14d80*/  @!P5 LEA R14, P1, R205, R7.reuse, 0x2 ;  /* 0x00000007cd0ed211 */ /* 0x081fe400078210ff */
[----:B-----5:R-:W-:Y:S01]  /*14d90*/  @!P4 LEA R16, P2, R204, R7, 0x2 ;  /* 0x00000007cc10c211 */ /* 0x020fe200078410ff */
        /* <DEDUP_REMOVED lines=16> */
[-C--:B----4-:R-:W-:Y:S01]  /*14ea0*/  @!P1 LEA R10, P6, R201, R7.reuse, 0x2 ;  /* 0x00000007c90a9211 */ /* 0x090fe200078c10ff */
[----:B------:R4:W-:Y:S02]  /*14eb0*/  @!P0 ST.E.64 desc[UR38][R8.64], R126 ;  /* 0x0000007e08008985 */ /* 0x0009e4000c101b26 */
[----:B0-----:R-:W-:-:S02]  /*14ec0*/  @!P4 LEA R12, P0, R200, R7, 0x2 ;  /* 0x00000007c80cc211 */ /* 0x001fc400078010ff */
[----:B------:R-:W-:Y:S02]  /*14ed0*/  @!P1 LEA.HI.X R11, R201, R3, R235, 0x2, P6 ;  /* 0x00000003c90b9211 */ /* 0x000fe400030f14eb */
[----:B---3--:R-:W-:Y:S02]  /*14ee0*/  @!P3 LEA R14, P6, R199, R7, 0x2 ;  /* 0x00000007c70eb211 */ /* 0x008fe400078c10ff */
[----:B------:R-:W-:Y:S01]  /*14ef0*/  @!P4 LEA.HI.X R13, R200, R3, R233, 0x2, P0 ;  /* 0x00000003c80dc211 */ /* 0x000fe200000f14e9 */
[----:B------:R4:W-:Y:S01]  /*14f00*/  @!P1 ST.E.64 desc[UR38][R10.64], R130 ;  /* 0x000000820a009985 */ /* 0x0009e2000c101b26 */
[-C--:B-----5:R-:W-:Y:S02]  /*14f10*/  @!P2 LEA R16, P1, R198, R7.reuse, 0x2 ;  /* 0x00000007c610a211 */ /* 0x0a0fe400078210ff */
        /* <DEDUP_REMOVED lines=14> */
.L_x_6211:
[----:B------:R-:W0:Y:S01]  /*15000*/  LDC.64 R12, c[0x0][0xd08] ;  /* 0x00034200ff0c7b82 */ /* 0x000e220000000a00 */
[----:B------:R-:W-:-:S07]  /*15010*/  IMAD.MOV.U32 R3, RZ, RZ, RZ ;  /* 0x000000ffff037224 */ /* 0x000fce00078e00ff */
[----:B------:R-:W1:Y:S08]  /*15020*/  LDC.64 R10, c[0x0][0xd00] ;  /* 0x00034000ff0a7b82 */ /* 0x000e700000000a00 */
[----:B------:R-:W2:Y:S01]  /*15030*/  LDC.64 R8, c[0x0][0xd00] ;  /* 0x00034000ff087b82 */ /* 0x000ea20000000a00 */
[----:B0-----:R-:W-:-:S04]  /*15040*/  ISETP.NE.U32.AND P0, PT, R12, RZ, PT ;  /* 0x000000ff0c00720c */ /* 0x001fc80003f05070 */
[----:B------:R-:W-:Y:S02]  /*15050*/  ISETP.NE.AND.EX P1, PT, R13, RZ, PT, P0 ;  /* 0x000000ff0d00720c */ /* 0x000fe40003f25300 */
[----:B-1----:R-:W-:-:S04]  /*15060*/  ISETP.NE.U32.AND P0, PT, R10, RZ, PT ;  /* 0x000000ff0a00720c */ /* 0x002fc80003f05070 */
[----:B------:R-:W-:Y:S01]  /*15070*/  ISETP.NE.AND.EX P0, PT, R11, RZ, PT, P0 ;  /* 0x000000ff0b00720c */ /* 0x000fe20003f05300 */
[----:B------:R-:W-:Y:S01]  /*15080*/  ULDC UR5, c[0x0][0xb88] ;  /* 0x0002e20000057ab9 */ /* 0x000fe20000000800 */
[----:B--2---:R-:W-:-:S05]  /*15090*/  IMAD.WIDE R8, R193, 0x4, R8 ;  /* 0x00000004c1087825 */ /* 0x004fca00078e0208 */
[----:B------:R-:W0:Y:S01]  /*150a0*/  @P1 LDC.64 R10, c[0x0][0xd08] ;  /* 0x00034200ff0a1b82 */ /* 0x000e220000000a00 */
[----:B------:R-:W-:-:S05]  /*150b0*/  IMAD.U32 R4, RZ, RZ, UR5 ;  /* 0x00000005ff047e24 */ /* 0x000fca000f8e00ff */
[----:B------:R1:W5:Y:S01]  /*150c0*/  @P0 LDG.E R3, desc[UR38][R8.64] ;  /* 0x0000002608030981 */ /* 0x000362000c1e1900 */
[----:B0-----:R-:W-:-:S05]  /*150d0*/  @P1 IMAD.WIDE R10, R193, 0x4, R10 ;  /* 0x00000004c10a1825 */ /* 0x001fca00078e020a */
[----:B------:R1:W5:Y:S01]  /*150e0*/  @P1 LDG.E R4, desc[UR38][R10.64] ;  /* 0x000000260a041981 */ /* 0x000362000c1e1900 */
[----:B------:R-:W-:Y:S02]  /*150f0*/  ISETP.NE.AND P2, PT, R0, RZ, PT ;  /* 0x000000ff0000720c */ /* 0x000fe40003f45270 */
[----:B------:R-:W-:Y:S01]  /*15100*/  SHF.R.S32.HI R28, RZ, 0x1f, R193 ;  /* 0x0000001fff1c7819 */ /* 0x000fe200000114c1 */
[----:B------:R-:W0:Y:S10]  /*15110*/  S2R R7, SR_TID.X ;  /* 0x0000000000077919 */ /* 0x000e340000002100 */
[----:B------:R-:W2:Y:S01]  /*15120*/  @!P2 LDC R0, c[0x0][0xbd4] ;  /* 0x0002f500ff00ab82 */ /* 0x000ea20000000800 */
[----:B0-----:R-:W-:Y:S01]  /*15130*/  VIADD R30, R7, 0xffffff80 ;  /* 0xffffff80071e7836 */ /* 0x001fe20000000000 */
[----:B--2---:R-:W-:-:S04]  /*15140*/  ISETP.GT.AND P2, PT, R0, 0x1, PT ;  /* 0x000000010000780c */ /* 0x004fc80003f44270 */
[----:B------:R-:W-:Y:S01]  /*15150*/  ISETP.GT.AND P3, PT, R30, 0x3f, PT ;  /* 0x0000003f1e00780c */ /* 0x000fe20003f64270 */
[----:B-1----:R-:W-:-:S12]  /*15160*/  @P1 BRA `(.L_x_6220) ;  /* 0x0000000000101947 */ /* 0x002fd80003800000 */
[----:B------:R-:W-:Y:S05]  /*15170*/  @!P0 BRA `(.L_x_6220) ;  /* 0x00000000000c8947 */ /* 0x000fea0003800000 */
[----:B------:R-:W2:Y:S04]  /*15180*/  LDG.E R7, desc[UR38][R8.64] ;  /* 0x0000002608077981 */ /* 0x000ea8000c1e1900 */
[----:B-----5:R-:W2:Y:S02]  /*15190*/  LDG.E R4, desc[UR38][R8.64+0x4] ;  /* 0x0000042608047981 */ /* 0x020ea4000c1e1900 */
[----:B--2---:R-:W-:-:S07]  /*151a0*/  IMAD.IADD R4, R4, 0x1, -R7 ;  /* 0x0000000104047824 */ /* 0x004fce00078e0a07 */
.L_x_6220:
[----:B------:R-:W-:Y:S01]  /*151b0*/  BSSY B1, `(.L_x_6221) ;  /* 0x0000037000017945 */ /* 0x000fe20003800000 */
[----:B------:R-:W-:Y:S02]  /*151c0*/  SEL R193, R193, RZ, !P0 ;  /* 0x000000ffc1c17207 */ /* 0x000fe40004000000 */
[----:B------:R-:W-:Y:S02]  /*151d0*/  SEL R28, R28, RZ, !P0 ;  /* 0x000000ff1c1c7207 */ /* 0x000fe40004000000 */
[----:B-----5:R-:W-:Y:S01]  /*151e0*/  SHF.R.S32.HI R26, RZ, 0x1f, R3 ;  /* 0x0000001fff1a7819 */ /* 0x020fe20000011403 */
[----:B------:R-:W-:Y:S06]  /*151f0*/  @P3 BRA `(.L_x_6222) ;  /* 0x0000000000c83947 */ /* 0x000fec0003800000 */
[----:B------:R-:W0:Y:S01]  /*15200*/  S2R R8, SR_TID.X ;  /* 0x0000000000087919 */ /* 0x000e220000002100 */
[----:B------:R-:W1:Y:S02]  /*15210*/  LDC R31, c[0x0][0xce8] ;  /* 0x00033a00ff1f7b82 */ /* 0x000e640000000800 */
[----:B-1----:R-:W-:Y:S01]  /*15220*/  IMAD R7, R4, R31, RZ ;  /* 0x0000001f04077224 */ /* 0x002fe200078e02ff */
[----:B0-----:R-:W-:-:S04]  /*15230*/  IADD3 R29, R185, -0x80, R8 ;  /* 0xffffff80b91d7810 */ /* 0x001fc80007ffe008 */
[----:B------:R-:W-:-:S13]  /*15240*/  ISETP.GE.AND P0, PT, R29, R7, PT ;  /* 0x000000071d00720c */ /* 0x000fda0003f06270 */
[----:B------:R-:W-:Y:S05]  /*15250*/  @P0 BRA `(.L_x_6222) ;  /* 0x0000000000b00947 */ /* 0x000fea0003800000 */
[----:B------:R-:W-:Y:S01]  /*15260*/  ISETP.NE.AND P1, PT, R31, 0x1, PT ;  /* 0x000000011f00780c */ /* 0x000fe20003f25270 */
[----:B------:R-:W-:Y:S01]  /*15270*/  IMAD.MOV.U32 R24, RZ, RZ, 0xab8 ;  /* 0x00000ab8ff187424 */ /* 0x000fe200078e00ff */
[----:B------:R-:W-:Y:S01]  /*15280*/  ISETP.GT.AND P0, PT, R0, 0x1, PT ;  /* 0x000000010000780c */ /* 0x000fe20003f04270 */
[----:B------:R-:W0:Y:S01]  /*15290*/  LDC.64 R8, c[0x0][0xca8] ;  /* 0x00032a00ff087b82 */ /* 0x000e220000000a00 */
[----:B------:R-:W-:Y:S01]  /*152a0*/  LOP3.LUT R195, R195, 0xff, RZ, 0xc0, !PT ;  /* 0x000000ffc3c37812 */ /* 0x000fe200078ec0ff */
[----:B------:R-:W-:Y:S01]  /*152b0*/  IMAD.MOV.U32 R25, RZ, RZ, R29 ;  /* 0x000000ffff197224 */ /* 0x000fe200078e001d */
        /* <DEDUP_REMOVED lines=8> */
[----:B------:R-:W1:Y:S01]  /*15340*/  LDC.64 R16, c[0x0][R24+0x228] ;  /* 0x00008a0018107b82 */ /* 0x000e620000000a00 */
[----:B--2---:R-:W-:Y:S01]  /*15350*/  @P1 IMAD.HI.U32 R0, R29, R0, RZ ;  /* 0x000000001d001227 */ /* 0x004fe200078e00ff */
[----:B------:R-:W-:-:S06]  /*15360*/  SEL R7, R195, RZ, P0 ;  /* 0x000000ffc3077207 */ /* 0x000fcc0000000000 */
[----:B------:R-:W2:Y:S01]  /*15370*/  LDC.64 R10, c[0x0][R24+0x210] ;  /* 0x00008400180a7b82 */ /* 0x000ea20000000a00 */
[-C--:B---3--:R-:W-:Y:S02]  /*15380*/  IMAD R27, R13, R192.reuse, RZ ;  /* 0x000000c00d1b7224 */ /* 0x088fe400078e02ff */
[----:B------:R-:W-:-:S04]  /*15390*/  IMAD.WIDE.U32 R12, R12, R192, RZ ;  /* 0x000000c00c0c7225 */ /* 0x000fc800078e00ff */
[----:B------:R-:W-:Y:S01]  /*153a0*/  IMAD.IADD R27, R13, 0x1, R27 ;  /* 0x000000010d1b7824 */ /* 0x000fe200078e021b */
[----:B----4-:R-:W-:Y:S01]  /*153b0*/  @P1 SHF.R.U32.HI R25, RZ, R33, R0 ;  /* 0x00000021ff191219 */ /* 0x010fe20000011600 */
[----:B0-----:R-:W0:Y:S01]  /*153c0*/  @!P0 LDC R8, c[0x0][0xc50] ;  /* 0x00031400ff088b82 */ /* 0x001e220000000800 */
[----:B------:R-:W-:Y:S01]  /*153d0*/  IADD3 R0, P1, P3, R20, R12, R3 ;  /* 0x0000000c14007210 */ /* 0x000fe20007b3e003 */
[----:B------:R-:W-:Y:S02]  /*153e0*/  IMAD.IADD R20, R21, 0x1, R15 ;  /* 0x0000000115147824 */ /* 0x000fe400078e020f */
[----:B------:R-:W-:Y:S02]  /*153f0*/  IMAD.MOV R14, RZ, RZ, -R25 ;  /* 0x000000ffff0e7224 */ /* 0x000fe400078e0a19 */
[-C--:B-1----:R-:W-:Y:S02]  /*15400*/  IMAD.WIDE.U32 R12, R16, R7.reuse, RZ ;  /* 0x00000007100c7225 */ /* 0x082fe400078e00ff */
[----:B------:R-:W1:Y:S02]  /*15410*/  @!P0 LDC R9, c[0x0][0xc54] ;  /* 0x00031500ff098b82 */ /* 0x000e640000000800 */
[----:B------:R-:W-:-:S02]  /*15420*/  IMAD R15, R17, R7, RZ ;  /* 0x00000007110f7224 */ /* 0x000fc400078e02ff */
[----:B------:R-:W-:Y:S01]  /*15430*/  IMAD R7, R31, R14, R29 ;  /* 0x0000000e1f077224 */ /* 0x000fe200078e021d */
[----:B------:R-:W-:Y:S01]  /*15440*/  IADD3.X R14, R20, R27, R26, P1, P3 ;  /* 0x0000001b140e7210 */ /* 0x000fe20000fe641a */
[----:B------:R-:W-:Y:S01]  /*15450*/  IMAD.IADD R15, R13, 0x1, R15 ;  /* 0x000000010d0f7824 */ /* 0x000fe200078e020f */
[----:B------:R-:W-:Y:S01]  /*15460*/  IADD3 R12, P0, P1, R25, R0, R12 ;  /* 0x00000000190c7210 */ /* 0x000fe2000791e00c */
[----:B--2---:R-:W-:Y:S01]  /*15470*/  IMAD R0, R11, R7, RZ ;  /* 0x000000070b007224 */ /* 0x004fe200078e02ff */
[----:B------:R-:W-:-:S04]  /*15480*/  SHF.R.S32.HI R25, RZ, 0x1f, R25 ;  /* 0x0000001fff197819 */ /* 0x000fc80000011419 */
[----:B------:R-:W-:Y:S02]  /*15490*/  IADD3.X R13, R25, R14, R15, P0, P1 ;  /* 0x0000000e190d7210 */ /* 0x000fe400007e240f */
[----:B------:R-:W-:-:S05]  /*154a0*/  SHF.R.S32.HI R15, RZ, 0x1f, R7 ;  /* 0x0000001fff0f7819 */ /* 0x000fca0000011407 */
[C---:B------:R-:W-:Y:S02]  /*154b0*/  IMAD R15, R10.reuse, R15, R0 ;  /* 0x0000000f0a0f7224 */ /* 0x040fe400078e0200 */
[----:B------:R-:W-:-:S04]  /*154c0*/  IMAD.WIDE.U32 R10, R10, R7, R12 ;  /* 0x000000070a0a7225 */ /* 0x000fc800078e000c */
[----:B------:R-:W-:Y:S01]  /*154d0*/  IMAD.IADD R0, R11, 0x1, R15 ;  /* 0x000000010b007824 */ /* 0x000fe200078e020f */
[----:B0-----:R-:W-:Y:S01]  /*154e0*/  LEA R8, P0, R10, R8, 0x2 ;  /* 0x000000080a087211 */ /* 0x001fe200078010ff */
[----:B------:R-:W-:-:S03]  /*154f0*/  IMAD.MOV.U32 R7, RZ, RZ, -0x800000 ;  /* 0xff800000ff077424 */ /* 0x000fc600078e00ff */
[----:B-1----:R-:W-:-:S05]  /*15500*/  LEA.HI.X R9, R10, R9, R0, 0x2, P0 ;  /* 0x000000090a097211 */ /* 0x002fca00000f1400 */
[----:B------:R0:W-:Y:S04]  /*15510*/  STG.E desc[UR38][R8.64], R7 ;  /* 0x0000000708007986 */ /* 0x0001e8000c101926 */
.L_x_6222:
[----:B------:R-:W-:Y:S05]  /*15520*/  BSYNC B1 ;  /* 0x0000000000017941 */ /* 0x000fea0003800000 */
.L_x_6221:
[----:B------:R-:W-:Y:S05]  /*15530*/  @P2 BRA `(.L_x_6217) ;  /* 0x0000000800842947 */ /* 0x000fea0003800000 */
[----:B------:R-:W1:Y:S01]  /*15540*/  LDC R13, c[0x0][0xce8] ;  /* 0x00033a00ff0d7b82 */ /* 0x000e620000000800 */
[----:B------:R-:W-:Y:S01]  /*15550*/  ULDC.64 UR6, c[0x0][0xba0] ;  /* 0x0002e80000067ab9 */ /* 0x000fe20000000a00 */
[----:B------:R-:W-:Y:S01]  /*15560*/  ULDC UR5, c[0x0][0xbc8] ;  /* 0x0002f20000057ab9 */ /* 0x000fe20000000800 */
[----:B------:R-:W-:Y:S01]  /*15570*/  IMAD R0, R26, UR6, RZ ;  /* 0x000000061a007c24 */ /* 0x000fe2000f8e02ff */
[----:B------:R-:W-:Y:S01]  /*15580*/  ISETP.GE.AND P2, PT, R194, UR5, PT ;  /* 0x00000005c2007c0c */ /* 0x000fe2000bf46270 */
[C---:B0-----:R-:W-:Y:S01]  /*15590*/  IMAD.WIDE.U32 R8, R3.reuse, UR6, RZ ;  /* 0x0000000603087c25 */ /* 0x041fe2000f8e00ff */
[C---:B------:R-:W-:Y:S01]  /*155a0*/  ISETP.GE.AND P3, PT, R22.reuse, UR5, PT ;  /* 0x0000000516007c0c */ /* 0x040fe2000bf66270 */
[----:B------:R-:W-:Y:S01]  /*155b0*/  BSSY B1, `(.L_x_6223) ;  /* 0x0000075000017945 */ /* 0x000fe20003800000 */
[----:B------:R-:W-:Y:S01]  /*155c0*/  SHF.R.S32.HI R38, RZ, 0x1f, R194 ;  /* 0x0000001fff267819 */ /* 0x000fe200000114c2 */
[----:B------:R-:W-:Y:S01]  /*155d0*/  IMAD R3, R3, UR7, R0 ;  /* 0x0000000703037c24 */ /* 0x000fe2000f8e0200 */
[----:B------:R-:W-:Y:S01]  /*155e0*/  ULDC.64 UR6, c[0x0][0xbe8] ;  /* 0x0002fa0000067ab9 */ /* 0x000fe20000000a00 */
[C---:B------:R-:W-:Y:S01]  /*155f0*/  VIADD R33, R22.reuse, 0x80 ;  /* 0x0000008016217836 */ /* 0x040fe20000000000 */
[----:B------:R-:W-:Y:S01]  /*15600*/  SEL R12, RZ, 0x1, P3 ;  /* 0x00000001ff0c7807 */ /* 0x000fe20001800000 */
[----:B------:R-:W-:Y:S01]  /*15610*/  IMAD.IADD R9, R9, 0x1, R3 ;  /* 0x0000000109097824 */ /* 0x000fe200078e0203 */
[----:B------:R-:W-:Y:S01]  /*15620*/  SHF.R.S32.HI R3, RZ, 0x1f, R30 ;  /* 0x0000001fff037819 */ /* 0x000fe2000001141e */
[----:B------:R-:W-:Y:S01]  /*15630*/  VIADD R29, R22, 0xc0 ;  /* 0x000000c0161d7836 */ /* 0x000fe20000000000 */
[----:B------:R-:W-:Y:S01]  /*15640*/  ISETP.GE.AND P1, PT, R33, UR5, PT ;  /* 0x0000000521007c0c */ /* 0x000fe2000bf26270 */
[----:B------:R-:W-:Y:S01]  /*15650*/  IMAD.WIDE.U32 R8, R192, UR6, R8 ;  /* 0x00000006c0087c25 */ /* 0x000fe2000f8e0008 */
[----:B------:R-:W-:-:S02]  /*15660*/  LEA.HI R0, R3, R30, RZ, 0x3 ;  /* 0x0000001e03007211 */ /* 0x000fc400078f18ff */
[----:B------:R-:W-:Y:S01]  /*15670*/  SEL R14, RZ, 0xffffffff, P1 ;  /* 0xffffffffff0e7807 */ /* 0x000fe20000800000 */
[----:B------:R-:W-:Y:S01]  /*15680*/  IMAD R9, R192, UR7, R9 ;  /* 0x00000007c0097c24 */ /* 0x000fe2000f8e0209 */
[----:B------:R-:W-:Y:S01]  /*15690*/  LOP3.LUT R7, R0, 0xfffffff8, RZ, 0xc0, !PT ;  /* 0xfffffff800077812 */ /* 0x000fe200078ec0ff */
[----:B------:R-:W-:Y:S01]  /*156a0*/  ULDC.64 UR6, c[0x0][0xbf0] ;  /* 0x0002fc0000067ab9 */ /* 0x000fe20000000a00 */
[----:B-1----:R-:W-:Y:S01]  /*156b0*/  ISETP.NE.AND P0, PT, R13, 0x1, PT ;  /* 0x000000010d00780c */ /* 0x002fe20003f05270 */
[----:B------:R-:W-:Y:S01]  /*156c0*/  IMAD.WIDE.U32 R8, R193, UR6, R8 ;  /* 0x00000006c1087c25 */ /* 0x000fe2000f8e0008 */
[----:B------:R-:W-:Y:S02]  /*156d0*/  SHF.R.S32.HI R16, RZ, 0x3, R0 ;  /* 0x00000003ff107819 */ /* 0x000fe40000011400 */
[----:B------:R-:W-:Y:S01]  /*156e0*/  SHF.R.S32.HI R32, RZ, 0x1f, R29 ;  /* 0x0000001fff207819 */ /* 0x000fe2000001141d */
[----:B------:R-:W-:Y:S02]  /*156f0*/  IMAD.IADD R7, R30, 0x1, -R7 ;  /* 0x000000011e077824 */ /* 0x000fe400078e0a07 */
[----:B------:R-:W-:Y:S01]  /*15700*/  IMAD R0, R28, UR6, RZ ;  /* 0x000000061c007c24 */ /* 0x000fe2000f8e02ff */
[----:B------:R-:W-:Y:S01]  /*15710*/  SHF.R.S32.HI R28, RZ, 0x1f, R33 ;  /* 0x0000001fff1c7819 */ /* 0x000fe20000011421 */
[----:B------:R-:W-:-:S02]  /*15720*/  IMAD R10, R7, 0x20, R16 ;  /* 0x00000020070a7824 */ /* 0x000fc400078e0210 */
[----:B------:R-:W-:Y:S01]  /*15730*/  IMAD R7, R193, UR7, R0 ;  /* 0x00000007c1077c24 */ /* 0x000fe2000f8e0200 */
[----:B------:R-:W-:Y:S01]  /*15740*/  SEL R0, RZ, 0xffffffff, P2 ;  /* 0xffffffffff007807 */ /* 0x000fe20001000000 */
[----:B------:R-:W0:Y:S01]  /*15750*/  @P0 LDC R3, c[0x0][0xcec] ;  /* 0x00033b00ff030b82 */ /* 0x000e220000000800 */
[----:B------:R-:W-:Y:S01]  /*15760*/  IMAD.IADD R10, R185, 0x1, R10 ;  /* 0x00000001b90a7824 */ /* 0x000fe200078e020a */
[----:B------:R-:W-:Y:S01]  /*15770*/  ULDC.64 UR6, c[0x0][0xbe0] ;  /* 0x0002f80000067ab9 */ /* 0x000fe20000000a00 */
[----:B------:R-:W-:Y:S02]  /*15780*/  IMAD.IADD R9, R9, 0x1, R7 ;  /* 0x0000000109097824 */ /* 0x000fe400078e0207 */
[----:B------:R-:W-:Y:S02]  /*15790*/  IMAD.SHL.U32 R15, R0, 0x2, RZ ;  /* 0x00000002000f7824 */ /* 0x000fe400078e00ff */
[C---:B------:R-:W-:Y:S01]  /*157a0*/  VIADD R31, R22.reuse, 0x100 ;  /* 0x00000100161f7836 */ /* 0x040fe20000000000 */
[----:B------:R-:W1:Y:S01]  /*157b0*/  @P0 LDC R11, c[0x0][0xcf0] ;  /* 0x00033c00ff0b0b82 */ /* 0x000e620000000800 */
[----:B------:R-:W-:Y:S01]  /*157c0*/  VIADD R27, R22, 0x140 ;  /* 0x00000140161b7836 */ /* 0x000fe20000000000 */
[----:B------:R-:W-:Y:S01]  /*157d0*/  LOP3.LUT R12, R15, 0x2, R12, 0xe2, !PT ;  /* 0x000000020f0c7812 */ /* 0x000fe200078ee20c */
[----:B------:R-:W-:Y:S01]  /*157e0*/  IMAD.SHL.U32 R15, R14, 0x4, RZ ;  /* 0x000000040e0f7824 */ /* 0x000fe200078e00ff */
[----:B------:R-:W-:Y:S01]  /*157f0*/  SHF.R.S32.HI R36, RZ, 0x1f, R31 ;  /* 0x0000001fff247819 */ /* 0x000fe2000001141f */
[----:B------:R-:W-:Y:S01]  /*15800*/  VIADD R35, R22, 0x180 ;  /* 0x0000018016237836 */ /* 0x000fe20000000000 */
[----:B------:R-:W-:Y:S01]  /*15810*/  SHF.R.S32.HI R26, RZ, 0x1f, R27 ;  /* 0x0000001fff1a7819 */ /* 0x000fe2000001141b */
[----:B------:R-:W-:Y:S01]  /*15820*/  IMAD R25, R4, R13, RZ ;  /* 0x0000000d04197224 */ /* 0x000fe200078e02ff */
[----:B------:R-:W-:Y:S01]  /*15830*/  LOP3.LUT R12, R15, 0x4, R12, 0xe2, !PT ;  /* 0x000000040f0c7812 */ /* 0x000fe200078ee20c */
[----:B------:R-:W-:Y:S01]  /*15840*/  VIADD R37, R22, 0x1c0 ;  /* 0x000001c016257836 */ /* 0x000fe20000000000 */
[----:B------:R-:W-:-:S04]  /*15850*/  SHF.R.S32.HI R30, RZ, 0x1f, R35 ;  /* 0x0000001fff1e7819 */ /* 0x000fc80000011423 */
[----:B------:R-:W-:Y:S01]  /*15860*/  ISETP.GE.AND P1, PT, R37, UR5, PT ;  /* 0x0000000525007c0c */ /* 0x000fe2000bf26270 */
[----:B0-----:R-:W-:Y:S01]  /*15870*/  @P0 IMAD.HI.U32 R0, R10, R3, RZ ;  /* 0x000000030a000227 */ /* 0x001fe200078e00ff */
[----:B------:R-:W-:-:S03]  /*15880*/  SHF.R.S32.HI R34, RZ, 0x1f, R37 ;  /* 0x0000001fff227819 */ /* 0x000fc60000011425 */
[----:B------:R-:W-:Y:S01]  /*15890*/  IMAD.MOV.U32 R3, RZ, RZ, R10 ;  /* 0x000000ffff037224 */ /* 0x000fe200078e000a */
[----:B-1----:R-:W-:Y:S02]  /*158a0*/  @P0 SHF.R.U32.HI R3, RZ, R11, R0 ;  /* 0x0000000bff030219 */ /* 0x002fe40000011600 */
[----:B------:R-:W-:Y:S02]  /*158b0*/  ISETP.GE.AND P0, PT, R29, UR5, PT ;  /* 0x000000051d007c0c */ /* 0x000fe4000bf06270 */
[--C-:B------:R-:W-:Y:S01]  /*158c0*/  SHF.R.S32.HI R0, RZ, 0x1f, R3.reuse ;  /* 0x0000001fff007819 */ /* 0x100fe20000011403 */
[----:B------:R-:W-:Y:S02]  /*158d0*/  IMAD.MOV R7, RZ, RZ, -R3 ;  /* 0x000000ffff077224 */ /* 0x000fe400078e0a03 */
[----:B------:R-:W-:-:S04]  /*158e0*/  IMAD.WIDE.U32 R8, R3, UR6, R8 ;  /* 0x0000000603087c25 */ /* 0x000fc8000f8e0008 */
[----:B------:R-:W-:Y:S01]  /*158f0*/  IMAD R7, R13, R7, R10 ;  /* 0x000000070d077224 */ /* 0x000fe200078e020a */
[----:B------:R-:W-:Y:S01]  /*15900*/  SEL R10, RZ, 0xffffffff, P0 ;  /* 0xffffffffff0a7807 */ /* 0x000fe20000000000 */
[----:B------:R-:W-:Y:S01]  /*15910*/  IMAD R0, R0, UR6, RZ ;  /* 0x0000000600007c24 */ /* 0x000fe2000f8e02ff */
[----:B------:R-:W-:-:S03]  /*15920*/  ISETP.GE.AND P0, PT, R31, UR5, PT ;  /* 0x000000051f007c0c */ /* 0x000fc6000bf06270 */
[----:B------:R-:W-:Y:S01]  /*15930*/  IMAD.SHL.U32 R15, R10, 0x8, RZ ;  /* 0x000000080a0f7824 */ /* 0x000fe200078e00ff */
[----:B------:R-:W-:Y:S01]  /*15940*/  SEL R10, RZ, 0xffffffff, P0 ;  /* 0xffffffffff0a7807 */ /* 0x000fe20000000000 */
[----:B------:R-:W-:Y:S01]  /*15950*/  IMAD R11, R3, UR7, R0 ;  /* 0x00000007030b7c24 */ /* 0x000fe2000f8e0200 */
[----:B------:R-:W-:Y:S01]  /*15960*/  ISETP.GE.AND P0, PT, R27, UR5, PT ;  /* 0x000000051b007c0c */ /* 0x000fe2000bf06270 */
[----:B------:R-:W-:Y:S01]  /*15970*/  ULDC.64 UR6, c[0x0][0xbd8] ;  /* 0x0002f60000067ab9 */ /* 0x000fe20000000a00 */
[----:B------:R-:W-:Y:S01]  /*15980*/  LOP3.LUT R12, R15, 0x8, R12, 0xe2, !PT ;  /* 0x000000080f0c7812 */ /* 0x000fe200078ee20c */
[----:B------:R-:W-:Y:S01]  /*15990*/  IMAD.SHL.U32 R3, R10, 0x10, RZ ;  /* 0x000000100a037824 */ /* 0x000fe200078e00ff */
[----:B------:R-:W-:Y:S01]  /*159a0*/  SHF.R.S32.HI R0, RZ, 0x1f, R7 ;  /* 0x0000001fff007819 */ /* 0x000fe20000011407 */
[----:B------:R-:W-:-:S03]  /*159b0*/  IMAD.IADD R9, R9, 0x1, R11 ;  /* 0x0000000109097824 */ /* 0x000fc600078e020b */
[----:B------:R-:W-:Y:S01]  /*159c0*/  LOP3.LUT R12, R3, 0x10, R12, 0xe2, !PT ;  /* 0x00000010030c7812 */ /* 0x000fe200078ee20c */
[----:B------:R-:W-:Y:S01]  /*159d0*/  IMAD R0, R0, UR6, RZ ;  /* 0x0000000600007c24 */ /* 0x000fe2000f8e02ff */
[----:B------:R-:W-:Y:S01]  /*159e0*/  SEL R3, RZ, 0xffffffff, P0 ;  /* 0xffffffffff037807 */ /* 0x000fe20000000000 */
[----:B------:R-:W-:Y:S01]  /*159f0*/  IMAD.WIDE.U32 R8, R7, UR6, R8 ;  /* 0x0000000607087c25 */ /* 0x000fe2000f8e0008 */
[----:B------:R-:W-:-:S03]  /*15a00*/  ISETP.GE.AND P0, PT, R35, UR5, PT ;  /* 0x0000000523007c0c */ /* 0x000fc6000bf06270 */
[----:B------:R-:W-:Y:S02]  /*15a10*/  IMAD.SHL.U32 R11, R3, 0x20, RZ ;  /* 0x00000020030b7824 */ /* 0x000fe400078e00ff */
[----:B------:R-:W-:Y:S01]  /*15a20*/  IMAD R3, R7, UR7, R0 ;  /* 0x0000000707037c24 */ /* 0x000fe2000f8e0200 */
[----:B------:R-:W-:Y:S01]  /*15a30*/  ULDC.64 UR6, c[0x0][0xb80] ;  /* 0x0002e00000067ab9 */ /* 0x000fe20000000a00 */
[----:B------:R-:W-:Y:S01]  /*15a40*/  IMAD.IADD R0, R16, 0x1, R185 ;  /* 0x0000000110007824 */ /* 0x000fe200078e02b9 */
[----:B------:R-:W-:Y:S01]  /*15a50*/  LOP3.LUT R12, R11, 0x20, R12, 0xe2, !PT ;  /* 0x000000200b0c7812 */ /* 0x000fe200078ee20c */
[----:B------:R-:W-:Y:S01]  /*15a60*/  IMAD.IADD R3, R9, 0x1, R3 ;  /* 0x0000000109037824 */ /* 0x000fe200078e0203 */
[----:B------:R-:W-:Y:S02]  /*15a70*/  SEL R11, RZ, 0x40, P0 ;  /* 0x00000040ff0b7807 */ /* 0x000fe40000000000 */
        /* <DEDUP_REMOVED lines=40> */
.L_x_6224:
[----:B------:R-:W-:Y:S05]  /*15d00*/  BSYNC B1 ;  /* 0x0000000000017941 */ /* 0x000fea0003800000 */
.L_x_6223:
        /* <DEDUP_REMOVED lines=36> */
.L_x_6217:
[----:B------:R-:W-:Y:S05]  /*15f50*/  BSYNC B0 ;  /* 0x0000000000007941 */ /* 0x000fea0003800000 */
.L_x_6210:
[----:B------:R-:W-:Y:S02]  /*15f60*/  ULDC UR5, c[0x0][0xd3c] ;  /* 0x00034f0000057ab9 */ /* 0x000fe40000000800 */
[----:B------:R-:W-:-:S06]  /*15f70*/  UISETP.GE.AND UP0, UPT, UR4, UR5, UPT ;  /* 0x000000050400728c */ /* 0x000fcc000bf06270 */
[----:B------:R-:W-:-:S13]  /*15f80*/  PLOP3.LUT P0, PT, PT, PT, UP0, 0x80, 0x0 ;  /* 0x000000000000781c */ /* 0x000fda0003f0f008 */
[----:B------:R-:W-:Y:S05]  /*15f90*/  @!P0 BRA `(.L_x_6225) ;  /* 0xfffffeb400008947 */ /* 0x000fea000383ffff */
[----:B------:R-:W-:Y:S05]  /*15fa0*/  EXIT ;  /* 0x000000000000794d */ /* 0x000fea0003800000 */
.L_x_6116:
        /* <DEDUP_REMOVED lines=18> */
.L_x_6226:
        /* <DEDUP_REMOVED lines=43> */
.L_x_6230:
        /* <DEDUP_REMOVED lines=39> */
.L_x_6228:
        /* <DEDUP_REMOVED lines=12> */
.L_x_6231:
        /* <DEDUP_REMOVED lines=63> */
.L_x_6232:
        /* <DEDUP_REMOVED lines=61> */
.L_x_6233:
[----:B01----:R-:W-:-:S05]  /*16e70*/  LOP3.LUT R3, RZ, R2, RZ, 0x33, !PT ;  /* 0x00000002ff037212 */ /* 0x003fca00078e33ff */
[----:B------:R-:W-:-:S05]  /*16e80*/  IMAD.IADD R2, R4, 0x1, R3 ;  /* 0x0000000104027824 */ /* 0x000fca00078e0203 */
[----:B------:R1:W-:Y:S01]  /*16e90*/  STL [R1+0x4], R2 ;  /* 0x0000040201007387 */ /* 0x0003e20000100800 */
[----:B------:R-:W-:Y:S05]  /*16ea0*/  BRA `(.L_x_6234) ;  /* 0x0000000000107947 */ /* 0x000fea0003800000 */
.L_x_6229:
[----:B------:R-:W-:Y:S01]  /*16eb0*/  IMAD.U32 R2, RZ, RZ, UR6 ;  /* 0x00000006ff027e24 */ /* 0x000fe2000f8e00ff */
[----:B------:R0:W-:Y:S04]  /*16ec0*/  STL [R1+0x4], RZ ;  /* 0x000004ff01007387 */ /* 0x0001e80000100800 */
[----:B------:R0:W-:Y:S04]  /*16ed0*/  STL [R1+0x8], RZ ;  /* 0x000008ff01007387 */ /* 0x0001e80000100800 */
[----:B------:R0:W-:Y:S02]  /*16ee0*/  STL [R1], R2 ;  /* 0x0000000201007387 */ /* 0x0001e40000100800 */
.L_x_6234:
        /* <DEDUP_REMOVED lines=10> */
.L_x_6227:
        /* <DEDUP_REMOVED lines=9> */
[C---:B----4-:R-:W-:Y:S01]  /*17020*/  IMAD.SHL.U32 R0, R6.reuse, 0x8, RZ ;  /* 0x0000000806007824 */ /* 0x050fe200078e00ff */
[----:B------:R-:W-:Y:S01]  /*17030*/  LOP3.LUT R4, R6, 0x7f, RZ, 0xc0, !PT ;  /* 0x0000007f06047812 */ /* 0x000fe200078ec0ff */
[----:B------:R-:W-:Y:S01]  /*17040*/  UMOV UR4, 0x400 ;  /* 0x0000040000047882 */ /* 0x000fe20000000000 */
[----:B------:R-:W-:Y:S01]  /*17050*/  BSSY B8, `(.L_x_6235) ;  /* 0x00007b1000087945 */ /* 0x000fe20003800000 */
[----:B------:R-:W-:Y:S01]  /*17060*/  ULDC UR37, c[0x0][0xc] ;  /* 0x0000030000257ab9 */ /* 0x000fe20000000800 */
[----:B------:R-:W-:Y:S01]  /*17070*/  LOP3.LUT R3, R0, 0x1f8, RZ, 0xc0, !PT ;  /* 0x000001f800037812 */ /* 0x000fe200078ec0ff */
[----:B01----:R-:W-:Y:S01]  /*17080*/  IMAD.SHL.U32 R2, R4, 0x8, RZ ;  /* 0x0000000804027824 */ /* 0x003fe200078e00ff */
[----:B------:R-:W-:Y:S01]  /*17090*/  LOP3.LUT R0, R0, 0x38, RZ, 0xc0, !PT ;  /* 0x0000003800007812 */ /* 0x000fe200078ec0ff */
[----:B------:R-:W-:Y:S01]  /*170a0*/  ULDC.64 UR40, c[0x0][0x198] ;  /* 0x0000660000287ab9 */ /* 0x000fe20000000a00 */
[----:B------:R-:W-:Y:S01]  /*170b0*/  LOP3.LUT R3, R3, 0x38, R6, 0x78, !PT ;  /* 0x0000003803037812 */ /* 0x000fe200078e7806 */
[----:B------:R-:W-:-:S03]  /*170c0*/  IMAD.SHL.U32 R6, R6, 0x10, RZ ;  /* 0x0000001006067824 */ /* 0x000fc600078e00ff */
[----:B------:R-:W-:Y:S02]  /*170d0*/  LOP3.LUT R2, R3, 0x200, R2, 0xf8, !PT ;  /* 0x0000020003027812 */ /* 0x000fe400078ef802 */
[----:B------:R-:W-:-:S04]  /*170e0*/  SHF.R.U32.HI R3, RZ, 0x3, R4 ;  /* 0x00000003ff037819 */ /* 0x000fc80000011604 */
[----:B------:R-:W-:Y:S02]  /*170f0*/  LOP3.LUT R4, R3, 0x70, R6, 0xf8, !PT ;  /* 0x0000007003047812 */ /* 0x000fe400078ef806 */
[C---:B------:R-:W-:Y:S01]  /*17100*/  LOP3.LUT R4, R0.reuse, 0x40, RZ, 0xfc, !PT ;  /* 0x0000004000047812 */ /* 0x040fe200078efcff */
[----:B--2---:R-:W-:Y:S01]  /*17110*/  ULEA UR4, UR5, UR4, 0x18 ;  /* 0x0000000405047291 */ /* 0x004fe2000f8ec03f */
[----:B------:R-:W-:-:S05]  /*17120*/  LOP3.LUT R4, R0, 0x100, RZ, 0xfc, !PT ;  /* 0x0000010000047812 */ /* 0x000fca00078efcff */
[----:B------:R-:W-:-:S04]  /*17130*/  IMAD.U32 R19, RZ, RZ, UR4 ;  /* 0x00000004ff137e24 */ /* 0x000fc8000f8e00ff */
[----:B------:R-:W-:Y:S02]  /*17140*/  IMAD R3, R2, 0x2, R19 ;  /* 0x0000000202037824 */ /* 0x000fe400078e0213 */
[----:B------:R-:W-:-:S03]  /*17150*/  IMAD.MOV.U32 R2, RZ, RZ, 0x1 ;  /* 0x00000001ff027424 */ /* 0x000fc600078e00ff */
        /* <DEDUP_REMOVED lines=9> */
.L_x_6369:
[----:B--23--:R-:W2:Y:S01]  /*171f0*/  LDL R9, [R1+0xc] ;  /* 0x00000c0001097983 */ /* 0x00cea20000100800 */
[----:B------:R-:W-:Y:S05]  /*17200*/  YIELD ;  /* 0x0000000000007946 */ /* 0x000fea0003800000 */
[----:B------:R-:W-:Y:S01]  /*17210*/  ULDC.64 UR4, c[0x0][0xb20] ;  /* 0x0002c80000047ab9 */ /* 0x000fe20000000a00 */
[----:B------:R-:W-:Y:S01]  /*17220*/  IMAD.MOV.U32 R0, RZ, RZ, RZ ;  /* 0x000000ffff007224 */ /* 0x000fe200078e00ff */
[----:B------:R-:W-:Y:S01]  /*17230*/  ISETP.NE.U32.AND P0, PT, RZ, UR4, PT ;  /* 0x00000004ff007c0c */ /* 0x000fe2000bf05070 */
[----:B01----:R-:W0:Y:S01]  /*17240*/  LDC.64 R4, c[0x0][0xaf8] ;  /* 0x0002be00ff047b82 */ /* 0x003e220000000a00 */
        /* <DEDUP_REMOVED lines=41> */
.L_x_6236:
        /* <DEDUP_REMOVED lines=16> */
.L_x_6237:
[----:B------:R-:W-:Y:S05]  /*175e0*/  @!P1 BRA `(.L_x_6238) ;  /* 0x00000000000c9947 */ /* 0x000fea0003800000 */
[----:B------:R-:W3:Y:S04]  /*175f0*/  LDG.E R6, desc[UR38][R2.64] ;  /* 0x0000002602067981 */ /* 0x000ee8000c1e1900 */
[----:B------:R-:W3:Y:S02]  /*17600*/  LDG.E R2, desc[UR38][R2.64+0x4] ;  /* 0x0000042602027981 */ /* 0x000ee4000c1e1900 */
[----:B---3--:R-:W-:-:S07]  /*17610*/  IMAD.IADD R6, R2, 0x1, -R6 ;  /* 0x0000000102067824 */ /* 0x008fce00078e0a06 */
.L_x_6238:
        /* <DEDUP_REMOVED lines=34> */
.L_x_6241:
[----:B------:R-:W-:-:S13]  /*17840*/  ISETP.NE.AND P0, PT, R3, 0x1, PT ;  /* 0x000000010300780c */ /* 0x000fda0003f05270 */
[----:B------:R-:W2:Y:S02]  /*17850*/  @P0 LDC.64 R4, c[0x0][0xae0] ;  /* 0x0002b800ff040b82 */ /* 0x000ea40000000a00 */
[----:B--2---:R-:W-:-:S05]  /*17860*/  @P0 IMAD.HI.U32 R4, R8, R4, RZ ;  /* 0x0000000408040227 */ /* 0x004fca00078e00ff */
[----:B------:R-:W-:-:S07]  /*17870*/  @P0 SHF.R.U32.HI R8, RZ, R5, R4 ;  /* 0x00000005ff080219 */ /* 0x000fce0000011604 */
.L_x_6242:
[----:B------:R-:W-:Y:S05]  /*17880*/  BSYNC B0 ;  /* 0x0000000000007941 */ /* 0x000fea0003800000 */
.L_x_6240:
[----:B------:R-:W-:-:S05]  /*17890*/  IMAD R8, R8, R3, R3 ;  /* 0x0000000308087224 */ /* 0x000fca00078e0203 */
[----:B------:R-:W-:-:S07]  /*178a0*/  VIMNMX R2, R2, R8, PT ;  /* 0x0000000802027248 */ /* 0x000fce0003fe0100 */
.L_x_6239:
        /* <DEDUP_REMOVED lines=25> */
.L_x_6245:
[----:B------:R-:W-:-:S13]  /*17a40*/  ISETP.NE.AND P0, PT, R3, 0x1, PT ;  /* 0x000000010300780c */ /* 0x000fda0003f05270 */
[----:B--2---:R-:W2:Y:S02]  /*17a50*/  @P0 LDC.64 R4, c[0x0][0xae0] ;  /* 0x0002b800ff040b82 */ /* 0x004ea40000000a00 */
[----:B--2---:R-:W-:-:S05]  /*17a60*/  @P0 IMAD.HI.U32 R4, R6, R4, RZ ;  /* 0x0000000406040227 */ /* 0x004fca00078e00ff */
[----:B------:R-:W-:-:S07]  /*17a70*/  @P0 SHF.R.U32.HI R6, RZ, R5, R4 ;  /* 0x00000005ff060219 */ /* 0x000fce0000011604 */
.L_x_6246:
[----:B------:R-:W-:Y:S05]  /*17a80*/  BSYNC B0 ;  /* 0x0000000000007941 */ /* 0x000fea0003800000 */
.L_x_6244:
[----:B------:R-:W-:-:S05]  /*17a90*/  IMAD R3, R6, R3, RZ ;  /* 0x0000000306037224 */ /* 0x000fca00078e02ff */
[----:B------:R-:W-:-:S07]  /*17aa0*/  VIMNMX R2, R2, R3, !PT ;  /* 0x0000000302027248 */ /* 0x000fce0007fe0100 */
.L_x_6243:
        /* <DEDUP_REMOVED lines=44> */
.L_x_6248:
[----:B------:R-:W-:Y:S05]  /*17d70*/  BSYNC B0 ;  /* 0x0000000000007941 */ /* 0x000fea0003800000 */
.L_x_6247:
        /* <DEDUP_REMOVED lines=12> */
[----:B------:R-:W3:Y:S01]  /*17e40*/  S2R R2, SR_LANEID ;  /* 0x0000000000027919 */ /* 0x000ee20000000000 */
[----:B------:R-:W-:Y:S02]  /*17e50*/  VOTEU.ANY UR4, UPT, PT ;  /* 0x0000000000047886 */ /* 0x000fe400038e0100 */
[----:B------:R-:W3:Y:S08]  /*17e60*/  FLO.U32 R0, UR4 ;  /* 0x0000000400007d00 */ /* 0x000ef000080e0000 */
[----:B-1----:R-:W1:Y:S01]  /*17e70*/  POPC R4, UR4 ;  /* 0x0000000400047d09 */ /* 0x002e620008000000 */
[----:B---3--:R-:W-:-:S02]  /*17e80*/  ISETP.EQ.U32.AND P0, PT, R0, R2, PT ;  /* 0x000000020000720c */ /* 0x008fc40003f02070 */
[----:B------:R-:W1:Y:S11]  /*17e90*/  LDC.64 R2, c[0x0][0xd60] ;  /* 0x00035800ff027b82 */ /* 0x000e760000000a00 */
[----:B-1----:R-:W3:Y:S04]  /*17ea0*/  @P0 ATOMG.E.ADD.STRONG.GPU PT, R2, desc[UR38][R2.64], R4 ;  /* 0x00000004020209a8 */ /* 0x002ee800081ee1e6 */
[----:B---3--:R1:W3:Y:S02]  /*17eb0*/  SHFL.IDX PT, R2, R2, R0, 0x1f ;  /* 0x00001f0002027589 */ /* 0x0082e400000e0000 */
[----:B-1----:R-:W1:Y:S02]  /*17ec0*/  S2R R0, SR_LTMASK ;  /* 0x0000000000007919 */ /* 0x002e640000003900 */
[----:B-1----:R-:W-:-:S06]  /*17ed0*/  LOP3.LUT R0, R0, UR4, RZ, 0xc0, !PT ;  /* 0x0000000400007c12 */ /* 0x002fcc000f8ec0ff */
[----:B------:R-:W3:Y:S02]  /*17ee0*/  POPC R0, R0 ;  /* 0x0000000000007309 */ /* 0x000ee40000000000 */
[----:B---3--:R-:W-:-:S05]  /*17ef0*/  IADD3 R0, R2, UR37, R0 ;  /* 0x0000002502007c10 */ /* 0x008fca000fffe000 */
[----:B------:R4:W-:Y:S01]  /*17f00*/  STL [R1], R0 ;  /* 0x0000000001007387 */ /* 0x0009e20000100800 */
[----:B------:R-:W-:Y:S05]  /*17f10*/  BRA `(.L_x_6251) ;  /* 0x0000005800987947 */ /* 0x000fea0003800000 */
.L_x_6250:
        /* <DEDUP_REMOVED lines=20> */
.L_x_6253:
[----:B------:R-:W-:Y:S05]  /*18060*/  BSYNC B6 ;  /* 0x0000000000067941 */ /* 0x000fea0003800000 */
.L_x_6252:
        /* <DEDUP_REMOVED lines=20> */
.L_x_6256:
        /* <DEDUP_REMOVED lines=15> */
.L_x_6255:
[----:B------:R-:W-:Y:S05]  /*182a0*/  BSYNC B6 ;  /* 0x0000000000067941 */ /* 0x000fea0003800000 */
.L_x_6254:
        /* <DEDUP_REMOVED lines=24> */
.L_x_6386:
        /* <DEDUP_REMOVED lines=9> */
.L_x_6389:
        /* <DEDUP_REMOVED lines=24> */
.L_x_6260:
[----:B------:R-:W4:Y:S04]  /*18640*/  LDL R0, [R1+0x10] ;  /* 0x0000100001007983 */ /* 0x000f280000100800 */
[----:B---3--:R-:W3:Y:S01]  /*18650*/  LDL R2, [R1+0x18] ;  /* 0x0000180001027983 */ /* 0x008ee20000100800 */
[----:B----4-:R-:W-:Y:S01]  /*18660*/  IMAD R0, R0, 0x8, R19 ;  /* 0x0000000800007824 */ /* 0x010fe200078e0213 */
[----:B---3--:R-:W-:-:S04]  /*18670*/  SHF.L.U32 R2, R2, 0x1f, RZ ;  /* 0x0000001f02027819 */ /* 0x008fc800000006ff */
[----:B------:R-:W3:Y:S02]  /*18680*/  SYNCS.PHASECHK.TRANS64.TRYWAIT P0, [R0+URZ+0x38840], R2 ;  /* 0x03884002000075a7 */ /* 0x000ee4000800017f */
[----:B---3--:R-:W-:Y:S05]  /*18690*/  @!P0 BRA `(.L_x_6261) ;  /* 0x0000006c00648947 */ /* 0x008fea0003800000 */
.L_x_6390:
        /* <DEDUP_REMOVED lines=11> */
.L_x_6262:
        /* <DEDUP_REMOVED lines=23> */
.L_x_6258:
[----:B------:R-:W3:Y:S04]  /*188c0*/  LDL R2, [R1+0xc] ;  /* 0x00000c0001027983 */ /* 0x000ee80000100800 */
        /* <DEDUP_REMOVED lines=8> */
[----:B------:R-:W-:Y:S01]  /*18950*/  BSSY B6, `(.L_x_6263) ;  /* 0x0000019000067945 */ /* 0x000fe20003800000 */
[----:B---3--:R-:W-:-:S04]  /*18960*/  SHF.R.S32.HI R0, RZ, 0x1f, R2 ;  /* 0x0000001fff007819 */ /* 0x008fc80000011402 */
[----:B-1----:R-:W-:Y:S02]  /*18970*/  SEL R4, R0, RZ, !P0 ;  /* 0x000000ff00047207 */ /* 0x002fe40004000000 */
[----:B------:R-:W-:Y:S02]  /*18980*/  SEL R0, R2, RZ, !P0 ;  /* 0x000000ff02007207 */ /* 0x000fe40004000000 */
[----:B----4-:R-:W-:Y:S01]  /*18990*/  SHF.R.S32.HI R3, RZ, 0x1f, R3 ;  /* 0x0000001fff037819 */ /* 0x010fe20000011403 */
[----:B------:R1:W-:Y:S04]  /*189a0*/  STL [R1+0x58], R4 ;  /* 0x0000580401007387 */ /* 0x0003e80000100800 */
[----:B------:R1:W-:Y:S04]  /*189b0*/  STL [R1+0x38], R0 ;  /* 0x0000380001007387 */ /* 0x0003e80000100800 */
[----:B------:R1:W-:Y:S01]  /*189c0*/  STL [R1+0x50], R3 ;  /* 0x0000500301007387 */ /* 0x0003e20000100800 */
        /* <DEDUP_REMOVED lines=17> */
.L_x_6264:
[----:B------:R-:W-:Y:S05]  /*18ae0*/  BSYNC B6 ;  /* 0x0000000000067941 */ /* 0x000fea0003800000 */
.L_x_6263:
[----:B------:R-:W3:Y:S01]  /*18af0*/  LDL R11, [R1+0x34] ;  /* 0x00003400010b7983 */ /* 0x000ee20000100800 */
[----:B0-----:R-:W0:Y:S01]  /*18b00*/  LDC R7, c[0x0][0x448] ;  /* 0x00011200ff077b82 */ /* 0x001e220000000800 */
[----:B------:R-:W-:Y:S01]  /*18b10*/  ULDC.64 UR4, c[0x0][0x298] ;  /* 0x0000a60000047ab9 */ /* 0x000fe20000000a00 */
[----:B------:R-:W-:Y:S01]  /*18b20*/  ULDC.64 UR6, c[0x0][0x280] ;  /* 0x0000a00000067ab9 */ /* 0x000fe20000000a00 */
[----:B-1----:R-:W4:Y:S04]  /*18b30*/  LDL R4, [R1+0x50] ;  /* 0x0000500001047983 */ /* 0x002f280000100800 */
[----:B------:R-:W2:Y:S04]  /*18b40*/  LDL R9, [R1+0x28] ;  /* 0x0000280001097983 */ /* 0x000ea80000100800 */
[----:B------:R-:W2:Y:S01]  /*18b50*/  LDL R8, [R1+0x58] ;  /* 0x0000580001087983 */ /* 0x000ea20000100800 */
[----:B------:R-:W1:Y:S01]  /*18b60*/  S2R R2, SR_TID.X ;  /* 0x0000000000027919 */ /* 0x000e620000002100 */
[----:B------:R-:W1:Y:S02]  /*18b70*/  S2R R0, SR_TID.X ;  /* 0x0000000000007919 */ /* 0x000e640000002100 */
[----:B------:R-:W2:Y:S01]  /*18b80*/  LDL R6, [R1+0x38] ;  /* 0x0000380001067983 */ /* 0x000ea20000100800 */
[----:B0-----:R-:W-:-:S13]  /*18b90*/  ISETP.NE.AND P0, PT, R7, 0x1, PT ;  /* 0x000000010700780c */ /* 0x001fda0003f05270 */
[----:B------:R-:W0:Y:S01]  /*18ba0*/  @P0 LDC R3, c[0x0][0x450] ;  /* 0x00011400ff030b82 */ /* 0x000e220000000800 */
[----:B-1----:R-:W-:-:S04]  /*18bb0*/  LOP3.LUT R2, R2, 0x7f, RZ, 0xc0, !PT ;  /* 0x0000007f02027812 */ /* 0x002fc800078ec0ff */
[----:B------:R-:W-:Y:S01]  /*18bc0*/  SHF.R.U32.HI R2, RZ, 0x3, R2 ;  /* 0x00000003ff027819 */ /* 0x000fe20000011602 */
[----:B------:R-:W-:-:S05]  /*18bd0*/  IMAD.SHL.U32 R0, R0, 0x10, RZ ;  /* 0x0000001000007824 */ /* 0x000fca00078e00ff */
[----:B------:R-:W-:Y:S02]  /*18be0*/  LOP3.LUT R0, R2, 0x70, R0, 0xf8, !PT ;  /* 0x0000007002007812 */ /* 0x000fe400078ef800 */
[----:B------:R-:W1:Y:S03]  /*18bf0*/  @P0 LDC R2, c[0x0][0x44c] ;  /* 0x00011300ff020b82 */ /* 0x000e660000000800 */
[----:B---3--:R-:W-:-:S04]  /*18c00*/  IMAD.IADD R5, R0, 0x1, R11 ;  /* 0x0000000100057824 */ /* 0x008fc800078e020b */
[----:B-1----:R-:W-:-:S04]  /*18c10*/  @P0 IMAD.HI.U32 R2, R5, R2, RZ ;  /* 0x0000000205020227 */ /* 0x002fc800078e00ff */
[----:B------:R-:W-:Y:S01]  /*18c20*/  IMAD.MOV.U32 R0, RZ, RZ, R5 ;  /* 0x000000ffff007224 */ /* 0x000fe200078e0005 */
[----:B0-----:R-:W-:Y:S01]  /*18c30*/  @P0 SHF.R.U32.HI R0, RZ, R3, R2 ;  /* 0x00000003ff000219 */ /* 0x001fe20000011602 */
[----:B----4-:R-:W-:-:S04]  /*18c40*/  IMAD R2, R4, UR4, RZ ;  /* 0x0000000404027c24 */ /* 0x010fc8000f8e02ff */
[C---:B--2---:R-:W-:Y:S02]  /*18c50*/  IMAD R4, R9.reuse, UR5, R2 ;  /* 0x0000000509047c24 */ /* 0x044fe4000f8e0202 */
        /* <DEDUP_REMOVED lines=14> */
[----:B------:R-:W-:Y:S01]  /*18d40*/  SHF.R.S32.HI R4, RZ, 0x1f, R0 ;  /* 0x0000001fff047819 */ /* 0x000fe20000011400 */
[----:B------:R-:W3:Y:S04]  /*18d50*/  S2R R10, SR_TID.X ;  /* 0x00000000000a7919 */ /* 0x000ee80000002100 */
        /* <DEDUP_REMOVED lines=17> */
[----:B------:R-:W-:Y:S01]  /*18e70*/  UMOV UR4, 0xffffffff ;  /* 0xffffffff00047882 */ /* 0x000fe20000000000 */
[----:B---3--:R-:W-:Y:S02]  /*18e80*/  LOP3.LUT R10, R10, 0x7f, RZ, 0xc0, !PT ;  /* 0x0000007f0a0a7812 */ /* 0x008fe400078ec0ff */
[----:B------:R-:W-:Y:S02]  /*18e90*/  LEA.HI.X R2, R4, UR7, R0, 0x1, P1 ;  /* 0x0000000704027c11 */ /* 0x000fe400088f0c00 */
[----:B------:R-:W-:Y:S01]  /*18ea0*/  SHF.R.U32.HI R10, RZ, 0x3, R10 ;  /* 0x00000003ff0a7819 */ /* 0x000fe2000001160a */
[----:B-1----:R-:W-:Y:S06]  /*18eb0*/  BRA.DIV UR4, `(.L_x_6265) ;  /* 0x0000006604707947 */ /* 0x002fec000b800000 */
[----:B------:R-:W2:Y:S04]  /*18ec0*/  LDL R11, [R1+0x30] ;  /* 0x00003000010b7983 */ /* 0x000ea80000100800 */
[----:B------:R-:W3:Y:S04]  /*18ed0*/  LDL.LU R6, [R1+0x34] ;  /* 0x0000340001067983 */ /* 0x000ee80000300800 */
[----:B------:R-:W0:Y:S04]  /*18ee0*/  SHFL.IDX PT, R5, R3, RZ, 0x181f ;  /* 0x00181fff03057589 */ /* 0x000e2800000e0000 */
[----:B------:R-:W1:Y:S01]  /*18ef0*/  SHFL.IDX PT, R4, R2, RZ, 0x181f ;  /* 0x00181fff02047589 */ /* 0x000e6200000e0000 */
[----:B--2---:R-:W-:-:S02]  /*18f00*/  IMAD R0, R11, R7, RZ ;  /* 0x000000070b007224 */ /* 0x004fc400078e02ff */
[----:B---3--:R-:W-:Y:S02]  /*18f10*/  IMAD.IADD R10, R10, 0x1, R6 ;  /* 0x000000010a0a7824 */ /* 0x008fe400078e0206 */
[----:B------:R-:W-:Y:S02]  /*18f20*/  SHFL.IDX PT, R6, R2, 0x1, 0x181f ;  /* 0x00381f0002067f89 */ /* 0x000fe400000e0000 */
[C---:B------:R-:W-:Y:S01]  /*18f30*/  VIADD R7, R10.reuse, 0x10 ;  /* 0x000000100a077836 */ /* 0x040fe20000000000 */
[----:B------:R-:W-:Y:S01]  /*18f40*/  ISETP.GE.AND P1, PT, R10, R0, PT ;  /* 0x000000000a00720c */ /* 0x000fe20003f26270 */
[----:B------:R-:W-:Y:S04]  /*18f50*/  STL [R1+0x34], R10 ;  /* 0x0000340a01007387 */ /* 0x000fe80000100800 */
[----:B------:R2:W-:Y:S08]  /*18f60*/  STL [R1+0x48], R7 ;  /* 0x0000480701007387 */ /* 0x0005f00000100800 */
[----:B0-----:R-:W-:-:S05]  /*18f70*/  @!P1 LEA R5, P2, R9, R5, 0x1 ;  /* 0x0000000509059211 */ /* 0x001fca00078408ff */
[----:B-1----:R-:W-:-:S05]  /*18f80*/  @!P1 IMAD.X R4, RZ, RZ, R4, P2 ;  /* 0x000000ffff049224 */ /* 0x002fca00010e0604 */
[----:B------:R-:W-:-:S04]  /*18f90*/  @!P1 LOP3.LUT R5, R5, R4, RZ, 0x3c, !PT ;  /* 0x0000000405059212 */ /* 0x000fc800078e3cff */
[----:B------:R-:W-:-:S04]  /*18fa0*/  @!P1 LOP3.LUT R4, R5, R4, RZ, 0x3c, !PT ;  /* 0x0000000405049212 */ /* 0x000fc800078e3cff */
[----:B------:R-:W-:-:S05]  /*18fb0*/  @!P1 LOP3.LUT R5, R5, R4, RZ, 0x3c, !PT ;  /* 0x0000000405059212 */ /* 0x000fca00078e3cff */
[----:B-----5:R0:W-:Y:S01]  /*18fc0*/  @!P1 LDGSTS.E.BYPASS.LTC128B.128 [R8+0x20400], desc[UR38][R4.64], !P0 ;  /* 0x2040000004089fae */ /* 0x0201e2000c101d66 */
[----:B------:R-:W-:Y:S01]  /*18fd0*/  ISETP.GE.AND P1, PT, R7, R0, PT ;  /* 0x000000000700720c */ /* 0x000fe20003f26270 */
[----:B--2---:R-:W-:-:S05]  /*18fe0*/  VIADD R7, R10, 0x20 ;  /* 0x000000200a077836 */ /* 0x004fca0000000000 */
[----:B------:R-:W-:Y:S04]  /*18ff0*/  STL [R1+0x5c], R7 ;  /* 0x00005c0701007387 */ /* 0x000fe80000100800 */
[----:B0-----:R-:W0:Y:S03]  /*19000*/  SHFL.IDX PT, R4, R3, 0x1, 0x181f ;  /* 0x00381f0003047f89 */ /* 0x001e2600000e0000 */
[----:B0-----:R-:W-:-:S05]  /*19010*/  @!P1 LEA R5, P2, R9, R4, 0x1 ;  /* 0x0000000409059211 */ /* 0x001fca00078408ff */
[----:B------:R-:W-:Y:S02]  /*19020*/  @!P1 IMAD.X R4, RZ, RZ, R6, P2 ;  /* 0x000000ffff049224 */ /* 0x000fe400010e0606 */
[----:B------:R-:W-:Y:S03]  /*19030*/  SHFL.IDX PT, R6, R2, 0x2, 0x181f ;  /* 0x00581f0002067f89 */ /* 0x000fe600000e0000 */
[----:B------:R-:W-:-:S04]  /*19040*/  @!P1 LOP3.LUT R5, R5, R4, RZ, 0x3c, !PT ;  /* 0x0000000405059212 */ /* 0x000fc800078e3cff */
[----:B------:R-:W-:-:S04]  /*19050*/  @!P1 LOP3.LUT R4, R5, R4, RZ, 0x3c, !PT ;  /* 0x0000000405049212 */ /* 0x000fc800078e3cff */
[----:B------:R-:W-:-:S05]  /*19060*/  @!P1 LOP3.LUT R5, R5, R4, RZ, 0x3c, !PT ;  /* 0x0000000405059212 */ /* 0x000fca00078e3cff */
[----:B------:R0:W-:Y:S01]  /*19070*/  @!P1 LDGSTS.E.BYPASS.LTC128B.128 [R8+0x20c00], desc[UR38][R4.64], !P0 ;  /* 0x20c0000004089fae */ /* 0x0001e2000c101d66 */
[----:B------:R-:W-:-:S03]  /*19080*/  ISETP.GE.AND P1, PT, R7, R0, PT ;  /* 0x000000000700720c */ /* 0x000fc60003f26270 */
[----:B0-----:R-:W0:Y:S04]  /*19090*/  SHFL.IDX PT, R4, R3, 0x2, 0x181f ;  /* 0x00581f0003047f89 */ /* 0x001e2800000e0000 */
[----:B------:R-:W1:Y:S06]  /*190a0*/  SHFL.IDX PT, R3, R3, 0x3, 0x181f ;  /* 0x00781f0003037f89 */ /* 0x000e6c00000e0000 */
[----:B0-----:R-:W-:-:S05]  /*190b0*/  @!P1 LEA R5, P2, R9, R4, 0x1 ;  /* 0x0000000409059211 */ /* 0x001fca00078408ff */
[----:B------:R-:W-:-:S05]  /*190c0*/  @!P1 IMAD.X R4, RZ, RZ, R6, P2 ;  /* 0x000000ffff049224 */ /* 0x000fca00010e0606 */
[----:B------:R-:W-:-:S04]  /*190d0*/  @!P1 LOP3.LUT R5, R5, R4, RZ, 0x3c, !PT ;  /* 0x0000000405059212 */ /* 0x000fc800078e3cff */
[----:B------:R-:W-:-:S04]  /*190e0*/  @!P1 LOP3.LUT R4, R5, R4, RZ, 0x3c, !PT ;  /* 0x0000000405049212 */ /* 0x000fc800078e3cff */
[----:B------:R-:W-:-:S05]  /*190f0*/  @!P1 LOP3.LUT R5, R5, R4, RZ, 0x3c, !PT ;  /* 0x0000000405059212 */ /* 0x000fca00078e3cff */
[----:B------:R0:W-:Y:S04]  /*19100*/  @!P1 LDGSTS.E.BYPASS.LTC128B.128 [R8+0x21400], desc[UR38][R4.64], !P0 ;  /* 0x2140000004089fae */ /* 0x0001e8000c101d66 */
[----:B01----:R0:W2:Y:S02]  /*19110*/  SHFL.IDX PT, R4, R2, 0x3, 0x181f ;  /* 0x00781f0002047f89 */ /* 0x0030a400000e0000 */
.L_x_6399:
[----:B0-----:R-:W3:Y:S02]  /*19120*/  LDL R2, [R1+0x34] ;  /* 0x0000340001027983 */ /* 0x001ee40000100800 */
[----:B---3--:R-:W-:-:S05]  /*19130*/  VIADD R2, R2, 0x30 ;  /* 0x0000003002027836 */ /* 0x008fca0000000000 */
[----:B------:R-:W-:Y:S01]  /*19140*/  ISETP.GE.AND P1, PT, R2, R0, PT ;  /* 0x000000000200720c */ /* 0x000fe20003f26270 */
[----:B------:R0:W-:-:S12]  /*19150*/  STL [R1+0x60], R2 ;  /* 0x0000600201007387 */ /* 0x0001d80000100800 */
[----:B0-----:R-:W-:-:S05]  /*19160*/  @!P1 LEA R2, P2, R9, R3, 0x1 ;  /* 0x0000000309029211 */ /* 0x001fca00078408ff */
[----:B--2---:R-:W-:-:S05]  /*19170*/  @!P1 IMAD.X R3, RZ, RZ, R4, P2 ;  /* 0x000000ffff039224 */ /* 0x004fca00010e0604 */
[----:B------:R-:W-:Y:S01]  /*19180*/  @!PT LDS RZ, [RZ] ;  /* 0x00000000fffff984 */ /* 0x000fe20000000800 */
[----:B------:R-:W-:Y:S01]  /*19190*/  @!PT LDS RZ, [RZ] ;  /* 0x00000000fffff984 */ /* 0x000fe20000000800 */
[----:B------:R-:W-:Y:S01]  /*191a0*/  @!PT LDS RZ, [RZ] ;  /* 0x00000000fffff984 */ /* 0x000fe20000000800 */
[----:B------:R0:W-:Y:S01]  /*191b0*/  @!P1 LDGSTS.E.BYPASS.LTC128B.128 [R8+0x21c00], desc[UR38][R2.64], !P0 ;  /* 0x21c0000002089fae */ /* 0x0001e2000c101d66 */
[----:B------:R-:W-:Y:S01]  /*191c0*/  PLOP3.LUT P0, PT, PT, PT, PT, 0x80, 0x0 ;  /* 0x000000000000781c */ /* 0x000fe20003f0f070 */
[----:B------:R-:W-:-:S12]  /*191d0*/  NOP ;  /* 0x0000000000007918 */ /* 0x000fd80000000000 */
.L_x_6266:
        /* <DEDUP_REMOVED lines=37> */
.L_x_6268:
[----:B------:R-:W-:Y:S05]  /*19430*/  BSYNC B6 ;  /* 0x0000000000067941 */ /* 0x000fea0003800000 */
.L_x_6267:
        /* <DEDUP_REMOVED lines=122> */
[C---:B------:R-:W-:Y:S02]  /*19be0*/  @!P2 LOP3.LUT R2, R3.reuse, R2, RZ, 0x3c, !PT ;  /* 0x000000020302a212 */ /* 0x040fe400078e3cff */
[C---:B------:R-:W-:Y:S02]  /*19bf0*/  LOP3.LUT P6, RZ, R18.reuse, 0x4, RZ, 0xc0, !PT ;  /* 0x0000000412ff7812 */ /* 0x040fe400078cc0ff */
        /* <DEDUP_REMOVED lines=59> */
.L_x_6409:
        /* <DEDUP_REMOVED lines=30> */
.L_x_6271:
[----:B------:R-:W-:Y:S05]  /*1a190*/  BSYNC B0 ;  /* 0x0000000000007941 */ /* 0x000fea0003800000 */
.L_x_6270:
[----:B------:R-:W-:Y:S01]  /*1a1a0*/  NOP ;  /* 0x0000000000007918 */ /* 0x000fe20000000000 */
[----:B------:R-:W-:-:S13]  /*1a1b0*/  PLOP3.LUT P0, PT, PT, PT, PT, 0x80, 0x0 ;  /* 0x000000000000781c */ /* 0x000fda0003f0f070 */
.L_x_6272:
        /* <DEDUP_REMOVED lines=18> */
.L_x_6410:
[----:B------:R-:W-:Y:S05]  /*1a2e0*/  BSYNC B0 ;  /* 0x0000000000007941 */ /* 0x000fea0003800000 */
.L_x_6273:
        /* <DEDUP_REMOVED lines=13> */
.L_x_6411:
[----:B------:R-:W-:Y:S05]  /*1a3c0*/  BSYNC B1 ;  /* 0x0000000000017941 */ /* 0x000fea0003800000 */
.L_x_6277:
        /* <DEDUP_REMOVED lines=9> */
.L_x_6280:
[----:B------:R-:W-:Y:S05]  /*1a460*/  BSYNC B1 ;  /* 0x0000000000017941 */ /* 0x000fea0003800000 */
.L_x_6279:
        /* <DEDUP_REMOVED lines=13> */
.L_x_6281:
        /* <DEDUP_REMOVED lines=15> */
.L_x_6282:
        /* <DEDUP_REMOVED lines=15> */
.L_x_6283:
        /* <DEDUP_REMOVED lines=15> */
.L_x_6284:
        /* <DEDUP_REMOVED lines=15> */
.L_x_6285:
        /* <DEDUP_REMOVED lines=15> */
.L_x_6286:
        /* <DEDUP_REMOVED lines=15> */
.L_x_6287:
        /* <DEDUP_REMOVED lines=15> */
.L_x_6288:
        /* <DEDUP_REMOVED lines=10> */
.L_x_6276:
[----:B------:R-:W-:Y:S05]  /*1ac70*/  BSYNC B0 ;  /* 0x0000000000007941 */ /* 0x000fea0003800000 */
.L_x_6275:
        /* <DEDUP_REMOVED lines=61> */
.L_x_6295:
        /* <DEDUP_REMOVED lines=8> */
.L_x_6412:
[----:B------:R-:W-:Y:S05]  /*1b0d0*/  BSYNC B3 ;  /* 0x0000000000037941 */ /* 0x000fea0003800000 */
.L_x_6296:
        /* <DEDUP_REMOVED lines=9> */
.L_x_6299:
[----:B------:R-:W-:Y:S05]  /*1b170*/  BSYNC B3 ;  /* 0x0000000000037941 */ /* 0x000fea0003800000 */
.L_x_6298:
        /* <DEDUP_REMOVED lines=13> */
.L_x_6300:
        /* <DEDUP_REMOVED lines=13> */
.L_x_6413:
[----:B------:R-:W-:Y:S05]  /*1b320*/  BSYNC B3 ;  /* 0x0000000000037941 */ /* 0x000fea0003800000 */
.L_x_6301:
        /* <DEDUP_REMOVED lines=11> */
.L_x_6304:
[----:B------:R-:W-:Y:S05]  /*1b3e0*/  BSYNC B3 ;  /* 0x0000000000037941 */ /* 0x000fea0003800000 */
.L_x_6303:
        /* <DEDUP_REMOVED lines=10> */
.L_x_6305:
        /* <DEDUP_REMOVED lines=15> */
.L_x_6306:
        /* <DEDUP_REMOVED lines=15> */
.L_x_6307:
        /* <DEDUP_REMOVED lines=15> */
.L_x_6308:
        /* <DEDUP_REMOVED lines=15> */
.L_x_6309:
        /* <DEDUP_REMOVED lines=15> */
.L_x_6310:
        /* <DEDUP_REMOVED lines=15> */
.L_x_6311:
        /* <DEDUP_REMOVED lines=15> */
.L_x_6312:
        /* <DEDUP_REMOVED lines=10> */
.L_x_6294:
[----:B------:R-:W-:Y:S05]  /*1bbc0*/  BSYNC B1 ;  /* 0x0000000000017941 */ /* 0x000fea0003800000 */
.L_x_6293:
[----:B------:R-:W2:Y:S02]  /*1bbd0*/  LDL.LU R5, [R1+0x3c] ;  /* 0x00003c0001057983 */ /* 0x000ea40000300800 */
[----:B--2---:R-:W-:-:S07]  /*1bbe0*/  VIADD R0, R5, 0xfffffffd ;  /* 0xfffffffd05007836 */ /* 0x004fce0000000000 */
.L_x_6292:
[----:B------:R-:W-:Y:S05]  /*1bbf0*/  BSYNC B2 ;  /* 0x0000000000027941 */ /* 0x000fea0003800000 */
.L_x_6291:
[----:B------:R-:W-:-:S05]  /*1bc00*/  VIADD R8, R8, 0xfffffffe ;  /* 0xfffffffe08087836 */ /* 0x000fca0000000000 */
[----:B------:R-:W-:-:S13]  /*1bc10*/  ISETP.NE.AND P0, PT, R8, R4, PT ;  /* 0x000000040800720c */ /* 0x000fda0003f05270 */
[----:B------:R-:W-:Y:S05]  /*1bc20*/  @!P0 BRA `(.L_x_6290) ;  /* 0x0000001800e08947 */ /* 0x000fea0003800000 */
.L_x_6353:
        /* <DEDUP_REMOVED lines=35> */
.L_x_6315:
        /* <DEDUP_REMOVED lines=8> */
.L_x_6414:
[----:B------:R-:W-:Y:S05]  /*1bee0*/  BSYNC B2 ;  /* 0x0000000000027941 */ /* 0x000fea0003800000 */
.L_x_6316:
        /* <DEDUP_REMOVED lines=9> */
.L_x_6319:
[----:B------:R-:W-:Y:S05]  /*1bf80*/  BSYNC B2 ;  /* 0x0000000000027941 */ /* 0x000fea0003800000 */
.L_x_6318:
        /* <DEDUP_REMOVED lines=12> */
.L_x_6320:
        /* <DEDUP_REMOVED lines=13> */
.L_x_6415:
[----:B------:R-:W-:Y:S05]  /*1c120*/  BSYNC B2 ;  /* 0x0000000000027941 */ /* 0x000fea0003800000 */
.L_x_6321:
        /* <DEDUP_REMOVED lines=11> */
.L_x_6324:
[----:B------:R-:W-:Y:S05]  /*1c1e0*/  BSYNC B2 ;  /* 0x0000000000027941 */ /* 0x000fea0003800000 */
.L_x_6323:
        /* <DEDUP_REMOVED lines=9> */
.L_x_6325:
        /* <DEDUP_REMOVED lines=15> */
.L_x_6326:
        /* <DEDUP_REMOVED lines=15> */
.L_x_6327:
        /* <DEDUP_REMOVED lines=15> */
.L_x_6328:
        /* <DEDUP_REMOVED lines=15> */
.L_x_6329:
        /* <DEDUP_REMOVED lines=15> */
.L_x_6330:
        /* <DEDUP_REMOVED lines=15> */
.L_x_6331:
        /* <DEDUP_REMOVED lines=15> */
.L_x_6332:
        /* <DEDUP_REMOVED lines=10> */
.L_x_6314:
[----:B------:R-:W-:Y:S05]  /*1c9b0*/  BSYNC B1 ;  /* 0x0000000000017941 */ /* 0x000fea0003800000 */
.L_x_6313:
        /* <DEDUP_REMOVED lines=35> */
.L_x_6335:
        /* <DEDUP_REMOVED lines=8> */
.L_x_6416:
[----:B------:R-:W-:Y:S05]  /*1cc70*/  BSYNC B2 ;  /* 0x0000000000027941 */ /* 0x000fea0003800000 */
.L_x_6336:
        /* <DEDUP_REMOVED lines=9> */
.L_x_6339:
[----:B------:R-:W-:Y:S05]  /*1cd10*/  BSYNC B2 ;  /* 0x0000000000027941 */ /* 0x000fea0003800000 */
.L_x_6338:
        /* <DEDUP_REMOVED lines=13> */
.L_x_6340:
        /* <DEDUP_REMOVED lines=13> */
.L_x_6417:
[----:B------:R-:W-:Y:S05]  /*1cec0*/  BSYNC B2 ;  /* 0x0000000000027941 */ /* 0x000fea0003800000 */
.L_x_6341:
        /* <DEDUP_REMOVED lines=11> */
.L_x_6344:
[----:B------:R-:W-:Y:S05]  /*1cf80*/  BSYNC B2 ;  /* 0x0000000000027941 */ /* 0x000fea0003800000 */
.L_x_6343:
        /* <DEDUP_REMOVED lines=10> */
.L_x_6345:
        /* <DEDUP_REMOVED lines=15> */
.L_x_6346:
        /* <DEDUP_REMOVED lines=15> */
.L_x_6347:
        /* <DEDUP_REMOVED lines=15> */
.L_x_6348:
        /* <DEDUP_REMOVED lines=15> */
.L_x_6349:
        /* <DEDUP_REMOVED lines=15> */
.L_x_6350:
        /* <DEDUP_REMOVED lines=15> */
.L_x_6351:
        /* <DEDUP_REMOVED lines=15> */
.L_x_6352:
        /* <DEDUP_REMOVED lines=10> */
.L_x_6334:
[----:B------:R-:W-:Y:S05]  /*1d760*/  BSYNC B1 ;  /* 0x0000000000017941 */ /* 0x000fea0003800000 */
.L_x_6333:
[----:B------:R-:W2:Y:S01]  /*1d770*/  LDL R2, [R1+0x20] ;  /* 0x0000200001027983 */ /* 0x000ea20000100800 */
[----:B------:R-:W-:Y:S01]  /*1d780*/  VIADD R0, R0, 0xfffffffe ;  /* 0xfffffffe00007836 */ /* 0x000fe20000000000 */
[----:B--2---:R-:W-:-:S13]  /*1d790*/  ISETP.GT.AND P0, PT, R6, R2, PT ;  /* 0x000000020600720c */ /* 0x004fda0003f04270 */
[----:B------:R-:W-:Y:S05]  /*1d7a0*/  @P0 BRA `(.L_x_6353) ;  /* 0xffffffe400200947 */ /* 0x000fea000383ffff */
.L_x_6290:
[----:B------:R-:W-:Y:S05]  /*1d7b0*/  BSYNC B0 ;  /* 0x0000000000007941 */ /* 0x000fea0003800000 */
.L_x_6289:
        /* <DEDUP_REMOVED lines=25> */
.L_x_6355:
[----:B------:R-:W-:Y:S05]  /*1d950*/  BSYNC B0 ;  /* 0x0000000000007941 */ /* 0x000fea0003800000 */
.L_x_6354:
[----:B------:R-:W-:-:S05]  /*1d960*/  SEL R0, R0, RZ, P0 ;  /* 0x000000ff00007207 */ /* 0x000fca0000000000 */
[----:B------:R3:W-:Y:S02]  /*1d970*/  STL [R1+0x10], R0 ;  /* 0x0000100001007387 */ /* 0x0007e40000100800 */
.L_x_6251:
[----:B------:R-:W-:Y:S05]  /*1d980*/  BSYNC B7 ;  /* 0x0000000000077941 */ /* 0x000fea0003800000 */
.L_x_6249:
        /* <DEDUP_REMOVED lines=13> */
.L_x_6356:
[----:B------:R-:W5:Y:S01]  /*1da60*/  S2R R16, SR_TID.X ;  /* 0x0000000000107919 */ /* 0x000f620000002100 */
[----:B------:R-:W-:Y:S01]  /*1da70*/  UMOV UR4, 0xffffffff ;  /* 0xffffffff00047882 */ /* 0x000fe20000000000 */
[----:B-----5:R-:W-:-:S04]  /*1da80*/  LOP3.LUT R16, R16, 0x1f, RZ, 0xc0, !PT ;  /* 0x0000001f10107812 */ /* 0x020fc800078ec0ff */
[----:B------:R-:W-:Y:S01]  /*1da90*/  ISETP.NE.AND P0, PT, R16, 0x1f, PT ;  /* 0x0000001f1000780c */ /* 0x000fe20003f05270 */
[----:B------:R-:W-:-:S12]  /*1daa0*/  BRA.DIV UR4, `(.L_x_6358) ;  /* 0x0000002e04387947 */ /* 0x000fd8000b800000 */
[----:B-1----:R-:W0:Y:S01]  /*1dab0*/  LDL.LU R3, [R1] ;  /* 0x0000000001037983 */ /* 0x002e220000300800 */
[----:B------:R-:W-:-:S03]  /*1dac0*/  ULDC UR4, c[0x0][0xd3c] ;  /* 0x00034f0000047ab9 */ /* 0x000fc60000000800 */
[----:B------:R-:W3:Y:S01]  /*1dad0*/  LDL R4, [R1+0xc] ;  /* 0x00000c0001047983 */ /* 0x000ee20000100800 */
[----:B0-----:R-:W-:Y:S02]  /*1dae0*/  IMAD.MOV.U32 R8, RZ, RZ, R3 ;  /* 0x000000ffff087224 */ /* 0x001fe400078e0003 */
[----:B---34-:R-:W-:-:S05]  /*1daf0*/  IMAD.IADD R0, R4, 0x1, R16 ;  /* 0x0000000104007824 */ /* 0x018fca00078e0210 */
        /* <DEDUP_REMOVED lines=35> */
.L_x_6427:
[----:B------:R-:W-:Y:S02]  /*1dd30*/  ULDC UR4, c[0x0][0xd38] ;  /* 0x00034e0000047ab9 */ /* 0x000fe40000000800 */
[----:B------:R-:W-:-:S04]  /*1dd40*/  IMAD.U32 R8, RZ, RZ, UR4 ;  /* 0x00000004ff087e24 */ /* 0x000fc8000f8e00ff */
[----:B-1----:R-:W-:-:S04]  /*1dd50*/  IMAD R10, R10, R8, RZ ;  /* 0x000000080a0a7224 */ /* 0x002fc800078e02ff */
[----:B------:R-:W-:-:S05]  /*1dd60*/  IMAD.IADD R4, R9, 0x1, R10 ;  /* 0x0000000109047824 */ /* 0x000fca00078e020a */
[----:B------:R-:W-:-:S13]  /*1dd70*/  ISETP.GT.AND P6, PT, R4, R0, PT ;  /* 0x000000000400720c */ /* 0x000fda0003fc4270 */
[----:B------:R-:W-:Y:S05]  /*1dd80*/  @P6 BRA `(.L_x_6359) ;  /* 0x0000000000ac6947 */ /* 0x000fea0003800000 */
.L_x_6362:
        /* <DEDUP_REMOVED lines=37> */
.L_x_6435:
[----:B------:R-:W-:Y:S02]  /*1dfe0*/  ULDC UR4, c[0x0][0xd38] ;  /* 0x00034e0000047ab9 */ /* 0x000fe40000000800 */
[----:B------:R-:W-:-:S04]  /*1dff0*/  IMAD.U32 R8, RZ, RZ, UR4 ;  /* 0x00000004ff087e24 */ /* 0x000fc8000f8e00ff */
[----:B-1----:R-:W-:-:S04]  /*1e000*/  IMAD R10, R10, R8, RZ ;  /* 0x000000080a0a7224 */ /* 0x002fc800078e02ff */
[----:B------:R-:W-:-:S05]  /*1e010*/  IMAD.IADD R4, R10, 0x1, R4 ;  /* 0x000000010a047824 */ /* 0x000fca00078e0204 */
[----:B------:R-:W-:-:S13]  /*1e020*/  ISETP.GT.AND P6, PT, R4, R0, PT ;  /* 0x000000000400720c */ /* 0x000fda0003fc4270 */
[----:B------:R-:W-:Y:S05]  /*1e030*/  @!P6 BRA `(.L_x_6362) ;  /* 0xfffffffc0054e947 */ /* 0x000fea000383ffff */
.L_x_6359:
        /* <DEDUP_REMOVED lines=12> */
.L_x_6440:
[----:B------:R-:W-:-:S13]  /*1e100*/  ISETP.NE.AND P0, PT, R3, RZ, PT ;  /* 0x000000ff0300720c */ /* 0x000fda0003f05270 */
[----:B------:R-:W-:Y:S05]  /*1e110*/  @!P0 BRA `(.L_x_6364) ;  /* 0x0000000000148947 */ /* 0x000fea0003800000 */
[----:B------:R-:W-:Y:S01]  /*1e120*/  UMOV UR4, 0xffffffff ;  /* 0xffffffff00047882 */ /* 0x000fe20000000000 */
[----:B---3--:R-:W-:Y:S02]  /*1e130*/  VIADD R9, R9, 0xffffffff ;  /* 0xffffffff09097836 */ /* 0x008fe40000000000 */
[----:B------:R-:W-:Y:S05]  /*1e140*/  BRA.DIV UR4, `(.L_x_6365) ;  /* 0x00000032042c7947 */ /* 0x000fea000b800000 */
[----:B0-----:R0:W2:Y:S02]  /*1e150*/  SHFL.IDX PT, R2, R2, R9, 0x1f ;  /* 0x00001f0902027589 */ /* 0x0010a400000e0000 */
.L_x_6443:
[----:B--2---:R-:W-:-:S07]  /*1e160*/  IMAD.MOV.U32 R6, RZ, RZ, R2 ;  /* 0x000000ffff067224 */ /* 0x004fce00078e0002 */
.L_x_6364:
[----:B0-----:R-:W-:Y:S01]  /*1e170*/  IMAD R2, R6, R8, R10 ;  /* 0x0000000806027224 */ /* 0x001fe200078e020a */
[----:B------:R-:W-:-:S03]  /*1e180*/  ISETP.NE.AND P0, PT, R7, 0x1, PT ;  /* 0x000000010700780c */ /* 0x000fc60003f05270 */
[----:B------:R-:W-:Y:S01]  /*1e190*/  IMAD.IADD R0, R0, 0x1, -R2 ;  /* 0x0000000100007824 */ /* 0x000fe200078e0a02 */
[----:B------:R0:W-:Y:S09]  /*1e1a0*/  STL [R1], R2 ;  /* 0x0000000201007387 */ /* 0x0001f20000100800 */
[----:B------:R-:W-:Y:S05]  /*1e1b0*/  @!P0 BRA `(.L_x_6366) ;  /* 0x0000000000e48947 */ /* 0x000fea0003800000 */
[----:B-1-3--:R-:W-:-:S04]  /*1e1c0*/  IABS R5, R4 ;  /* 0x0000000400057213 */ /* 0x00afc80000000000 */
        /* <DEDUP_REMOVED lines=56> */
.L_x_6366:
[----:B-1-3--:R-:W2:Y:S01]  /*1e550*/  LDL R5, [R1+0xc] ;  /* 0x00000c0001057983 */ /* 0x00aea20000100800 */
        /* <DEDUP_REMOVED lines=62> */
.L_x_6367:
[----:B------:R-:W-:-:S05]  /*1e940*/  LOP3.LUT R0, RZ, R0, RZ, 0x33, !PT ;  /* 0x00000000ff007212 */ /* 0x000fca00078e33ff */
[----:B------:R-:W-:-:S05]  /*1e950*/  IMAD.IADD R0, R4, 0x1, R0 ;  /* 0x0000000104007824 */ /* 0x000fca00078e0200 */
[----:B------:R2:W-:Y:S01]  /*1e960*/  STL [R1+0x4], R0 ;  /* 0x0000040001007387 */ /* 0x0005e20000100800 */
[----:B------:R-:W-:Y:S05]  /*1e970*/  BRA `(.L_x_6368) ;  /* 0x0000000000287947 */ /* 0x000fea0003800000 */
.L_x_6360:
        /* <DEDUP_REMOVED lines=10> */
.L_x_6368:
[----:B01----:R-:W3:Y:S04]  /*1ea20*/  LDL R2, [R1+0xc] ;  /* 0x00000c0001027983 */ /* 0x003ee80000100800 */
[----:B------:R-:W4:Y:S04]  /*1ea30*/  LDL R3, [R1+0x8] ;  /* 0x0000080001037983 */ /* 0x000f280000100800 */
[----:B------:R-:W5:Y:S04]  /*1ea40*/  LDL R5, [R1+0x4] ;  /* 0x0000040001057983 */ /* 0x000f680000100800 */
[----:B------:R-:W5:Y:S01]  /*1ea50*/  LDL R4, [R1] ;  /* 0x0000000001047983 */ /* 0x000f620000100800 */
[----:B--2---:R-:W0:Y:S01]  /*1ea60*/  S2R R0, SR_TID.X ;  /* 0x0000000000007919 */ /* 0x004e220000002100 */
[----:B------:R-:W-:Y:S05]  /*1ea70*/  WARPSYNC.ALL ;  /* 0x0000000000007948 */ /* 0x000fea0003800000 */
[----:B0-----:R-:W-:Y:S01]  /*1ea80*/  LOP3.LUT R0, R0, 0x1f, RZ, 0xc0, !PT ;  /* 0x0000001f00007812 */ /* 0x001fe200078ec0ff */
[----:B------:R-:W-:Y:S03]  /*1ea90*/  BAR.SYNC.DEFER_BLOCKING 0x4, 0x180 ;  /* 0x0106000000007b1d */ /* 0x000fe60000010000 */
[----:B------:R-:W-:-:S13]  /*1eaa0*/  ISETP.NE.AND P0, PT, R0, RZ, PT ;  /* 0x000000ff0000720c */ /* 0x000fda0003f05270 */
[----:B------:R-:W0:Y:S01]  /*1eab0*/  @!P0 S2R R0, SR_CgaCtaId ;  /* 0x0000000000008919 */ /* 0x000e220000008800 */
[----:B---3--:R-:W-:Y:S01]  /*1eac0*/  IMAD.MOV.U32 R7, RZ, RZ, R2 ;  /* 0x000000ffff077224 */ /* 0x008fe200078e0002 */
[----:B------:R-:W-:Y:S01]  /*1ead0*/  @!P0 MOV R2, 0x400 ;  /* 0x0000040000028802 */ /* 0x000fe20000000f00 */
[----:B----4-:R-:W-:-:S03]  /*1eae0*/  IMAD.MOV.U32 R6, RZ, RZ, R3 ;  /* 0x000000ffff067224 */ /* 0x010fc600078e0003 */
[----:B0-----:R-:W-:-:S05]  /*1eaf0*/  @!P0 LEA R19, R0, R2, 0x18 ;  /* 0x0000000200138211 */ /* 0x001fca00078ec0ff */
[----:B-----5:R0:W-:Y:S01]  /*1eb00*/  @!P0 STS.128 [R19+0x388d0], R4 ;  /* 0x0388d00413008388 */ /* 0x0201e20000000c00 */
[----:B------:R-:W-:Y:S06]  /*1eb10*/  BAR.ARV 0x5, 0x180 ;  /* 0x0146000000007b1d */ /* 0x000fec0000002000 */
.L_x_6357:
[----:B---34-:R-:W3:Y:S01]  /*1eb20*/  LDL R0, [R1+0xc] ;  /* 0x00000c0001007983 */ /* 0x018ee20000100800 */
[----:B------:R-:W-:Y:S02]  /*1eb30*/  ULDC UR4, c[0x0][0xd3c] ;  /* 0x00034f0000047ab9 */ /* 0x000fe40000000800 */
[----:B---3--:R-:W-:-:S13]  /*1eb40*/  ISETP.GE.AND P0, PT, R0, UR4, PT ;  /* 0x0000000400007c0c */ /* 0x008fda000bf06270 */
[----:B------:R-:W-:Y:S05]  /*1eb50*/  @!P0 BRA `(.L_x_6369) ;  /* 0xffffff8400a48947 */ /* 0x000fea000383ffff */
[----:B------:R-:W-:Y:S05]  /*1eb60*/  BSYNC B8 ;  /* 0x0000000000087941 */ /* 0x000fea0003800000 */
.L_x_6235:
[----:B----4-:R-:W4:Y:S01]  /*1eb70*/  LDL.LU R0, [R1+0x64] ;  /* 0x0000640001007983 */ /* 0x010f220000300800 */
[----:B------:R-:W-:Y:S01]  /*1eb80*/  BSSY B0, `(.L_x_6370) ;  /* 0x000000b000007945 */ /* 0x000fe20003800000 */
[----:B01----:R-:W0:Y:S01]  /*1eb90*/  S2R R5, SR_CgaCtaId ;  /* 0x0000000000057919 */ /* 0x003e220000008800 */
[----:B----4-:R-:W-:-:S05]  /*1eba0*/  VIADD R0, R0, 0x1 ;  /* 0x0000000100007836 */ /* 0x010fca0000000000 */
        /* <DEDUP_REMOVED lines=8> */
.L_x_6444:
[----:B------:R-:W-:Y:S05]  /*1ec30*/  BSYNC B0 ;  /* 0x0000000000007941 */ /* 0x000fea0003800000 */
.L_x_6370:
[----:B------:R-:W-:-:S03]  /*1ec40*/  UMOV UR4, 0xffffffff ;  /* 0xffffffff00047882 */ /* 0x000fc60000000000 */
[----:B------:R-:W-:Y:S05]  /*1ec50*/  BRA.DIV UR4, `(.L_x_6372) ;  /* 0x0000002604a87947 */ /* 0x000fea000b800000 */
[----:B------:R-:W1:Y:S02]  /*1ec60*/  S2R R2, SR_TID.X ;  /* 0x0000000000027919 */ /* 0x000e640000002100 */
[----:B-1----:R-:W-:-:S04]  /*1ec70*/  SHF.R.U32.HI R2, RZ, 0x5, R2 ;  /* 0x00000005ff027819 */ /* 0x002fc80000011602 */
[----:B------:R-:W-:-:S05]  /*1ec80*/  LOP3.LUT R2, R2, 0x3, RZ, 0xc0, !PT ;  /* 0x0000000302027812 */ /* 0x000fca00078ec0ff */
[----:B------:R1:W2:Y:S02]  /*1ec90*/  SHFL.IDX PT, R14, R2, RZ, 0x1f ;  /* 0x00001fff020e7589 */ /* 0x0002a400000e0000 */
.L_x_6447:
[----:B--2---:R-:W-:Y:S01]  /*1eca0*/  ISETP.NE.AND P0, PT, R14, RZ, PT ;  /* 0x000000ff0e00720c */ /* 0x004fe20003f05270 */
[----:B------:R-:W-:-:S12]  /*1ecb0*/  BSSY B0, `(.L_x_6373) ;  /* 0x0000027000007945 */ /* 0x000fd80003800000 */
[----:B------:R-:W-:Y:S05]  /*1ecc0*/  @P0 BRA `(.L_x_6374) ;  /* 0x0000000000940947 */ /* 0x000fea0003800000 */
[----:B------:R-:W-:-:S03]  /*1ecd0*/  UMOV UR4, 0xffffffff ;  /* 0xffffffff00047882 */ /* 0x000fc60000000000 */
[----:B------:R-:W-:Y:S05]  /*1ece0*/  BRA.DIV UR4, `(.L_x_6375) ;  /* 0x0000002604b87947 */ /* 0x000fea000b800000 */
[----:B------:R-:W-:-:S13]  /*1ecf0*/  ELECT P6, URZ, PT ;  /* 0x00000000003f782f */ /* 0x000fda00038c0000 */
.L_x_6450:
[----:B------:R-:W-:Y:S05]  /*1ed00*/  @!P6 BRA `(.L_x_6374) ;  /* 0x000000000084e947 */ /* 0x000fea0003800000 */
[----:B------:R-:W-:-:S06]  /*1ed10*/  ULOP3.LUT UR4, UR36, 0x2, URZ, 0xfc, !UPT ;  /* 0x0000000224047892 */ /* 0x000fcc000f8efc3f */
[----:B-1----:R-:W-:-:S05]  /*1ed20*/  IMAD.U32 R2, RZ, RZ, UR4 ;  /* 0x00000004ff027e24 */ /* 0x002fca000f8e00ff */
[----:B------:R-:W-:-:S13]  /*1ed30*/  ISETP.NE.AND P2, PT, R2, 0x3, PT ;  /* 0x000000030200780c */ /* 0x000fda0003f45270 */
[----:B------:R-:W-:Y:S05]  /*1ed40*/  @!P2 BRA `(.L_x_6376) ;  /* 0x000000000004a947 */ /* 0x000fea0003800000 */
[----:B------:R-:W-:Y:S01]  /*1ed50*/  BPT.TRAP 0x1 ;  /* 0x000000040000795c */ /* 0x000fe20000300000 */
.L_x_6376:
[----:B0-----:R-:W2:Y:S04]  /*1ed60*/  LDL R3, [R1+0x10] ;  /* 0x0000100001037983 */ /* 0x001ea80000100800 */
[----:B------:R-:W4:Y:S01]  /*1ed70*/  LDL.LU R7, [R1+0x18] ;  /* 0x0000180001077983 */ /* 0x000f220000300800 */
[----:B------:R-:W-:-:S04]  /*1ed80*/  VIADD R2, R0, 0x38840 ;  /* 0x0003884000027836 */ /* 0x000fc80000000000 */
[C---:B--2---:R-:W-:Y:S02]  /*1ed90*/  IMAD R6, R3.reuse, 0x8, R2 ;  /* 0x0000000803067824 */ /* 0x044fe400078e0202 */
[----:B------:R-:W-:Y:S01]  /*1eda0*/  VIADD R3, R3, 0x1 ;  /* 0x0000000103037836 */ /* 0x000fe20000000000 */
[----:B----4-:R-:W-:-:S04]  /*1edb0*/  SHF.L.U32 R5, R7, 0x1f, RZ ;  /* 0x0000001f07057819 */ /* 0x010fc800000006ff */
        /* <DEDUP_REMOVED lines=8> */
.L_x_6451:
[----:B------:R-:W1:Y:S02]  /*1ee40*/  SYNCS.PHASECHK.TRANS64.TRYWAIT P0, [R7+URZ], R2 ;  /* 0x00000002070075a7 */ /* 0x000e64000800017f */
[----:B-1----:R-:W-:Y:S05]  /*1ee50*/  @!P0 BRA `(.L_x_6378) ;  /* 0x0000002400908947 */ /* 0x002fea0003800000 */
.L_x_6452:
[----:B------:R-:W-:Y:S05]  /*1ee60*/  @!P2 BRA `(.L_x_6379) ;  /* 0x000000000004a947 */ /* 0x000fea0003800000 */
[----:B------:R-:W-:Y:S01]  /*1ee70*/  BPT.TRAP 0x1 ;  /* 0x000000040000795c */ /* 0x000fe20000300000 */
.L_x_6379:
[----:B------:R-:W2:Y:S01]  /*1ee80*/  LDL.LU R4, [R1+0x10] ;  /* 0x0000100001047983 */ /* 0x000ea20000300800 */
[----:B------:R-:W-:-:S04]  /*1ee90*/  VIADD R0, R0, 0x38860 ;  /* 0x0003886000007836 */ /* 0x000fc80000000000 */
[----:B--2---:R-:W-:-:S04]  /*1eea0*/  IMAD R4, R4, 0x8, R0 ;  /* 0x0000000804047824 */ /* 0x004fc800078e0200 */
[----:B------:R-:W2:Y:S02]  /*1eeb0*/  SYNCS.PHASECHK.TRANS64.TRYWAIT P0, [R4+URZ], R5 ;  /* 0x00000005040075a7 */ /* 0x000ea4000800017f */
[----:B--2---:R-:W-:Y:S05]  /*1eec0*/  @!P0 BRA `(.L_x_6380) ;  /* 0x0000002400888947 */ /* 0x004fea0003800000 */
.L_x_6453:
[----:B------:R-:W-:-:S07]  /*1eed0*/  IMAD R3, R3, 0x8, R0 ;  /* 0x0000000803037824 */ /* 0x000fce00078e0200 */
.L_x_6381:
[----:B----4-:R4:W0:Y:S02]  /*1eee0*/  SYNCS.PHASECHK.TRANS64.TRYWAIT P0, [R3+URZ], R2 ;  /* 0x00000002030075a7 */ /* 0x010824000800017f */
[----:B0-----:R-:W-:Y:S05]  /*1eef0*/  @!P0 NANOSLEEP.SYNCS 0x989680 ;  /* 0x009896800000895d */ /* 0x001fea0003900000 */
[----:B------:R-:W0:Y:S02]  /*1ef00*/  @!P0 SYNCS.PHASECHK.TRANS64 P0, [R3+URZ], R2 ;  /* 0x00000002030085a7 */ /* 0x000e24000800007f */
[----:B0-----:R-:W-:Y:S05]  /*1ef10*/  @!P0 BRA `(.L_x_6381) ;  /* 0xfffffffc00f08947 */ /* 0x001fea000383ffff */
.L_x_6374:
[----:B------:R-:W-:Y:S05]  /*1ef20*/  BSYNC B0 ;  /* 0x0000000000007941 */ /* 0x000fea0003800000 */
.L_x_6373:
[----:B------:R-:W-:Y:S05]  /*1ef30*/  EXIT ;  /* 0x000000000000794d */ /* 0x000fea0003800000 */
.L_x_6140:
[----:B0-----:R-:W-:-:S04]  /*1ef40*/  IMAD.U32 R0, RZ, RZ, UR41 ;  /* 0x00000029ff007e24 */ /* 0x001fc8000f8e00ff */
[----:B------:R0:W1:Y:S03]  /*1ef50*/  SYNCS.PHASECHK.TRANS64.TRYWAIT P1, [R0+URZ+0x38800], R3 ;  /* 0x03880003000075a7 */ /* 0x000066000802017f */
[----:B-1----:R-:W-:Y:S05]  /*1ef60*/  @!P1 NANOSLEEP.SYNCS 0x989680 ;  /* 0x009896800000995d */ /* 0x002fea0003900000 */
[----:B------:R-:W1:Y:S02]  /*1ef70*/  @!P1 SYNCS.PHASECHK.TRANS64 P1, [R0+URZ+0x38800], R3 ;  /* 0x03880003000095a7 */ /* 0x000e64000802007f */
[----:B-1----:R-:W-:Y:S05]  /*1ef80*/  @!P1 BRA `(.L_x_6140) ;  /* 0xfffffffc00ec9947 */ /* 0x002fea000383ffff */
[----:B------:R-:W-:Y:S05]  /*1ef90*/  BRA `(.L_x_6382) ;  /* 0xfffffe5400ec7947 */ /* 0x000fea000383ffff */
.L_x_6144:
[----:B--2---:R2:W3:Y:S02]  /*1efa0*/  SYNCS.PHASECHK.TRANS64.TRYWAIT P1, [R7+URZ+0x38830], R4 ;  /* 0x03883004070075a7 */ /* 0x0044e4000802017f */
[----:B---3--:R-:W-:Y:S05]  /*1efb0*/  @!P1 NANOSLEEP.SYNCS 0x989680 ;  /* 0x009896800000995d */ /* 0x008fea0003900000 */
[----:B------:R-:W3:Y:S02]  /*1efc0*/  @!P1 SYNCS.PHASECHK.TRANS64 P1, [R7+URZ+0x38830], R4 ;  /* 0x03883004070095a7 */ /* 0x000ee4000802007f */
[----:B---3--:R-:W-:Y:S05]  /*1efd0*/  @!P1 BRA `(.L_x_6144) ;  /* 0xfffffffc00f09947 */ /* 0x008fea000383ffff */
[----:B------:R-:W-:Y:S05]  /*1efe0*/  BRA `(.L_x_6143) ;  /* 0xfffffe5800047947 */ /* 0x000fea000383ffff */
.L_x_6145:
[----:B0-----:R-:W-:-:S04]  /*1eff0*/  IMAD.U32 R6, RZ, RZ, UR41 ;  /* 0x00000029ff067e24 */ /* 0x001fc8000f8e00ff */
[----:B------:R0:W3:Y:S03]  /*1f000*/  SYNCS.PHASECHK.TRANS64.TRYWAIT P1, [R6+URZ+0x38810], R3 ;  /* 0x03881003060075a7 */ /* 0x0000e6000802017f */
[----:B---3--:R-:W-:Y:S05]  /*1f010*/  @!P1 NANOSLEEP.SYNCS 0x989680 ;  /* 0x009896800000995d */ /* 0x008fea0003900000 */
[----:B------:R-:W3:Y:S02]  /*1f020*/  @!P1 SYNCS.PHASECHK.TRANS64 P1, [R6+URZ+0x38810], R3 ;  /* 0x03881003060095a7 */ /* 0x000ee4000802007f */
[----:B---3--:R-:W-:Y:S05]  /*1f030*/  @!P1 BRA `(.L_x_6145) ;  /* 0xfffffffc00ec9947 */ /* 0x008fea000383ffff */
[----:B------:R-:W-:Y:S05]  /*1f040*/  BRA `(.L_x_6383) ;  /* 0xfffffe58008c7947 */ /* 0x000fea000383ffff */
.L_x_6149:
[----:B----4-:R4:W0:Y:S02]  /*1f050*/  SYNCS.PHASECHK.TRANS64.TRYWAIT P1, [R7+URZ+0x38850], R4 ;  /* 0x03885004070075a7 */ /* 0x010824000802017f */
[----:B0-----:R-:W-:Y:S05]  /*1f060*/  @!P1 NANOSLEEP.SYNCS 0x989680 ;  /* 0x009896800000995d */ /* 0x001fea0003900000 */
[----:B------:R-:W0:Y:S02]  /*1f070*/  @!P1 SYNCS.PHASECHK.TRANS64 P1, [R7+URZ+0x38850], R4 ;  /* 0x03885004070095a7 */ /* 0x000e24000802007f */
[----:B0-----:R-:W-:Y:S05]  /*1f080*/  @!P1 BRA `(.L_x_6149) ;  /* 0xfffffffc00f09947 */ /* 0x001fea000383ffff */
[----:B------:R-:W-:Y:S05]  /*1f090*/  BRA `(.L_x_6148) ;  /* 0xfffffe5800987947 */ /* 0x000fea000383ffff */
.L_x_6165:
[----:B-1----:R-:W-:-:S04]  /*1f0a0*/  IMAD.U32 R9, RZ, RZ, UR5 ;  /* 0x00000005ff097e24 */ /* 0x002fc8000f8e00ff */
[----:B------:R1:W2:Y:S03]  /*1f0b0*/  SYNCS.PHASECHK.TRANS64.TRYWAIT P2, [R9+URZ+0x38830], R8 ;  /* 0x03883008090075a7 */ /* 0x0002a6000804017f */
[----:B--2---:R-:W-:Y:S05]  /*1f0c0*/  @!P2 NANOSLEEP.SYNCS 0x989680 ;  /* 0x009896800000a95d */ /* 0x004fea0003900000 */
[----:B------:R-:W2:Y:S02]  /*1f0d0*/  @!P2 SYNCS.PHASECHK.TRANS64 P2, [R9+URZ+0x38830], R8 ;  /* 0x038830080900a5a7 */ /* 0x000ea4000804007f */
[----:B--2---:R-:W-:Y:S05]  /*1f0e0*/  @!P2 BRA `(.L_x_6165) ;  /* 0xfffffffc00eca947 */ /* 0x004fea000383ffff */
[----:B------:R-:W-:Y:S05]  /*1f0f0*/  BRA `(.L_x_6164) ;  /* 0xfffffe88000c7947 */ /* 0x000fea000383ffff */
.L_x_6169:
[----:B-1----:R-:W-:-:S04]  /*1f100*/  IMAD.U32 R9, RZ, RZ, UR5 ;  /* 0x00000005ff097e24 */ /* 0x002fc8000f8e00ff */
[----:B------:R1:W3:Y:S03]  /*1f110*/  SYNCS.PHASECHK.TRANS64.TRYWAIT P2, [R9+URZ+0x38850], R8 ;  /* 0x03885008090075a7 */ /* 0x0002e6000804017f */
[----:B---3--:R-:W-:Y:S05]  /*1f120*/  @!P2 NANOSLEEP.SYNCS 0x989680 ;  /* 0x009896800000a95d */ /* 0x008fea0003900000 */
[----:B------:R-:W3:Y:S02]  /*1f130*/  @!P2 SYNCS.PHASECHK.TRANS64 P2, [R9+URZ+0x38850], R8 ;  /* 0x038850080900a5a7 */ /* 0x000ee4000804007f */
[----:B---3--:R-:W-:Y:S05]  /*1f140*/  @!P2 BRA `(.L_x_6169) ;  /* 0xfffffffc00eca947 */ /* 0x008fea000383ffff */
[----:B------:R-:W-:Y:S05]  /*1f150*/  BRA `(.L_x_6168) ;  /* 0xfffffe8800687947 */ /* 0x000fea000383ffff */
.L_x_6186:
[----:B-1----:R-:W-:-:S04]  /*1f160*/  IMAD.U32 R6, RZ, RZ, UR5 ;  /* 0x00000005ff067e24 */ /* 0x002fc8000f8e00ff */
[----:B------:R1:W2:Y:S03]  /*1f170*/  SYNCS.PHASECHK.TRANS64.TRYWAIT P3, [R6+URZ+0x38830], R5 ;  /* 0x03883005060075a7 */ /* 0x0002a6000806017f */
[----:B--2---:R-:W-:Y:S05]  /*1f180*/  @!P3 NANOSLEEP.SYNCS 0x989680 ;  /* 0x009896800000b95d */ /* 0x004fea0003900000 */
[----:B------:R-:W2:Y:S02]  /*1f190*/  @!P3 SYNCS.PHASECHK.TRANS64 P3, [R6+URZ+0x38830], R5 ;  /* 0x038830050600b5a7 */ /* 0x000ea4000806007f */
[----:B--2---:R-:W-:Y:S05]  /*1f1a0*/  @!P3 BRA `(.L_x_6186) ;  /* 0xfffffffc00ecb947 */ /* 0x004fea000383ffff */
[----:B------:R-:W-:Y:S05]  /*1f1b0*/  BRA `(.L_x_6185) ;  /* 0xfffffebc00e07947 */ /* 0x000fea000383ffff */
.L_x_6190:
[----:B-1----:R-:W-:-:S04]  /*1f1c0*/  IMAD.U32 R6, RZ, RZ, UR5 ;  /* 0x00000005ff067e24 */ /* 0x002fc8000f8e00ff */
[----:B------:R1:W3:Y:S03]  /*1f1d0*/  SYNCS.PHASECHK.TRANS64.TRYWAIT P3, [R6+URZ+0x38850], R5 ;  /* 0x03885005060075a7 */ /* 0x0002e6000806017f */
[----:B---3--:R-:W-:Y:S05]  /*1f1e0*/  @!P3 NANOSLEEP.SYNCS 0x989680 ;  /* 0x009896800000b95d */ /* 0x008fea0003900000 */
[----:B------:R-:W3:Y:S02]  /*1f1f0*/  @!P3 SYNCS.PHASECHK.TRANS64 P3, [R6+URZ+0x38850], R5 ;  /* 0x038850050600b5a7 */ /* 0x000ee4000806007f */
[----:B---3--:R-:W-:Y:S05]  /*1f200*/  @!P3 BRA `(.L_x_6190) ;  /* 0xfffffffc00ecb947 */ /* 0x008fea000383ffff */
[----:B------:R-:W-:Y:S05]  /*1f210*/  BRA `(.L_x_6189) ;  /* 0xfffffec0003c7947 */ /* 0x000fea000383ffff */
.L_x_6196:
[----:B-1----:R-:W-:-:S04]  /*1f220*/  IMAD.U32 R6, RZ, RZ, UR5 ;  /* 0x00000005ff067e24 */ /* 0x002fc8000f8e00ff */
[----:B------:R1:W2:Y:S03]  /*1f230*/  SYNCS.PHASECHK.TRANS64.TRYWAIT P2, [R6+URZ+0x38830], R5 ;  /* 0x03883005060075a7 */ /* 0x0002a6000804017f */
[----:B--2---:R-:W-:Y:S05]  /*1f240*/  @!P2 NANOSLEEP.SYNCS 0x989680 ;  /* 0x009896800000a95d */ /* 0x004fea0003900000 */
[----:B------:R-:W2:Y:S02]  /*1f250*/  @!P2 SYNCS.PHASECHK.TRANS64 P2, [R6+URZ+0x38830], R5 ;  /* 0x038830050600a5a7 */ /* 0x000ea4000804007f */
[----:B--2---:R-:W-:Y:S05]  /*1f260*/  @!P2 BRA `(.L_x_6196) ;  /* 0xfffffffc00eca947 */ /* 0x004fea000383ffff */
[----:B------:R-:W-:Y:S05]  /*1f270*/  BRA `(.L_x_6195) ;  /* 0xfffffee400e87947 */ /* 0x000fea000383ffff */
.L_x_6200:
[----:B-1----:R-:W-:-:S04]  /*1f280*/  IMAD.U32 R6, RZ, RZ, UR5 ;  /* 0x00000005ff067e24 */ /* 0x002fc8000f8e00ff */
[----:B------:R1:W3:Y:S03]  /*1f290*/  SYNCS.PHASECHK.TRANS64.TRYWAIT P2, [R6+URZ+0x38850], R5 ;  /* 0x03885005060075a7 */ /* 0x0002e6000804017f */
[----:B---3--:R-:W-:Y:S05]  /*1f2a0*/  @!P2 NANOSLEEP.SYNCS 0x989680 ;  /* 0x009896800000a95d */ /* 0x008fea0003900000 */
[----:B------:R-:W3:Y:S02]  /*1f2b0*/  @!P2 SYNCS.PHASECHK.TRANS64 P2, [R6+URZ+0x38850], R5 ;  /* 0x038850050600a5a7 */ /* 0x000ee4000804007f */
[----:B---3--:R-:W-:Y:S05]  /*1f2c0*/  @!P2 BRA `(.L_x_6200) ;  /* 0xfffffffc00eca947 */ /* 0x008fea000383ffff */
[----:B------:R-:W-:Y:S05]  /*1f2d0*/  BRA `(.L_x_6199) ;  /* 0xfffffee800447947 */ /* 0x000fea000383ffff */
.L_x_6257:
        /* <DEDUP_REMOVED lines=11> */
.L_x_6385:
[----:B------:R-:W-:Y:S05]  /*1f390*/  BSYNC B0 ;  /* 0x0000000000007941 */ /* 0x000fea0003800000 */
.L_x_6384:
[----:B------:R-:W-:Y:S05]  /*1f3a0*/  BRA `(.L_x_6386) ;  /* 0xffffff9000207947 */ /* 0x000fea000383ffff */
.L_x_6259:
[----:B------:R-:W-:Y:S01]  /*1f3b0*/  BSSY B0, `(.L_x_6387) ;  /* 0x0000006000007945 */ /* 0x000fe20003800000 */
[----:B------:R-:W-:-:S07]  /*1f3c0*/  IMAD.MOV.U32 R15, RZ, RZ, -0x1 ;  /* 0xffffffffff0f7424 */ /* 0x000fce00078e00ff */
[----:B012---:R-:W-:Y:S05]  /*1f3d0*/  WARPSYNC.COLLECTIVE R15, `(.L_x_6388) ;  /* 0x000000000f0c7348 */ /* 0x007fea0003c00000 */
[----:B------:R-:W-:Y:S02]  /*1f3e0*/  ELECT P6, UR62, PT ;  /* 0x00000000003e782f */ /* 0x000fe400038c0000 */
[----:B------:R-:W-:Y:S01]  /*1f3f0*/  MOV R14, UR62 ;  /* 0x0000003e000e7c02 */ /* 0x000fe20008000f00 */
[----:B012---:R-:W-:Y:S10]  /*1f400*/  ENDCOLLECTIVE ;  /* 0x000000000000791b */ /* 0x007ff40003800000 */
.L_x_6388:
[----:B------:R-:W-:Y:S05]  /*1f410*/  BSYNC B0 ;  /* 0x0000000000007941 */ /* 0x000fea0003800000 */
.L_x_6387:
[----:B------:R-:W-:Y:S05]  /*1f420*/  BRA `(.L_x_6389) ;  /* 0xffffff9000247947 */ /* 0x000fea000383ffff */
.L_x_6261:
[----:B---3--:R3:W4:Y:S02]  /*1f430*/  SYNCS.PHASECHK.TRANS64.TRYWAIT P0, [R0+URZ+0x38840], R2 ;  /* 0x03884002000075a7 */ /* 0x008724000800017f */
[----:B----4-:R-:W-:Y:S05]  /*1f440*/  @!P0 NANOSLEEP.SYNCS 0x989680 ;  /* 0x009896800000895d */ /* 0x010fea0003900000 */
[----:B------:R-:W4:Y:S02]  /*1f450*/  @!P0 SYNCS.PHASECHK.TRANS64 P0, [R0+URZ+0x38840], R2 ;  /* 0x03884002000085a7 */ /* 0x000f24000800007f */
[----:B----4-:R-:W-:Y:S05]  /*1f460*/  @!P0 BRA `(.L_x_6261) ;  /* 0xfffffffc00f08947 */ /* 0x010fea000383ffff */
[----:B------:R-:W-:Y:S05]  /*1f470*/  BRA `(.L_x_6390) ;  /* 0xffffff9000887947 */ /* 0x000fea000383ffff */
.L_x_6265:
[----:B------:R0:W5:Y:S01]  /*1f480*/  LDL R0, [R1+0x30] ;  /* 0x0000300001007983 */ /* 0x0001620000100800 */
[----:B------:R-:W-:Y:S02]  /*1f490*/  IMAD.MOV.U32 R6, RZ, RZ, R11 ;  /* 0x000000ffff067224 */ /* 0x000fe400078e000b */
[----:B------:R-:W-:Y:S02]  /*1f4a0*/  IMAD.MOV.U32 R13, RZ, RZ, R2 ;  /* 0x000000ffff0d7224 */ /* 0x000fe400078e0002 */
[----:B------:R-:W-:Y:S02]  /*1f4b0*/  IMAD.MOV.U32 R12, RZ, RZ, RZ ;  /* 0x000000ffff0c7224 */ /* 0x000fe400078e00ff */
[----:B------:R-:W-:Y:S02]  /*1f4c0*/  IMAD.MOV.U32 R11, RZ, RZ, 0x181f ;  /* 0x0000181fff0b7424 */ /* 0x000fe400078e00ff */
[----:B------:R-:W-:Y:S02]  /*1f4d0*/  IMAD.MOV.U32 R15, RZ, RZ, -0x1 ;  /* 0xffffffffff0f7424 */ /* 0x000fe400078e00ff */
[----:B0-----:R-:W-:-:S07]  /*1f4e0*/  IMAD.IADD R10, R10, 0x1, R6 ;  /* 0x000000010a0a7824 */ /* 0x001fce00078e0206 */
[----:B-----5:R-:W-:Y:S05]  /*1f4f0*/  WARPSYNC.COLLECTIVE R15, `(.L_x_6391) ;  /* 0x000000000f087348 */ /* 0x020fea0003c00000 */
[----:B------:R0:W1:Y:S02]  /*1f500*/  SHFL.IDX P6, R14, R13, R12, R11 ;  /* 0x0000000c0d0e7389 */ /* 0x00006400000c000b */
[----:B01---5:R-:W-:Y:S01]  /*1f510*/  ENDCOLLECTIVE ;  /* 0x000000000000791b */ /* 0x023fe20003800000 */
.L_x_6391:
[----:B------:R0:W-:Y:S01]  /*1f520*/  STL [R1+0x34], R10 ;  /* 0x0000340a01007387 */ /* 0x0001e20000100800 */
[----:B------:R-:W-:Y:S02]  /*1f530*/  IMAD.MOV.U32 R13, RZ, RZ, R3 ;  /* 0x000000ffff0d7224 */ /* 0x000fe400078e0003 */
[----:B------:R-:W-:-:S07]  /*1f540*/  IMAD.MOV.U32 R4, RZ, RZ, R14 ;  /* 0x000000ffff047224 */ /* 0x000fce00078e000e */
[----:B0-----:R-:W-:Y:S05]  /*1f550*/  WARPSYNC.COLLECTIVE R15, `(.L_x_6392) ;  /* 0x000000000f087348 */ /* 0x001fea0003c00000 */
[----:B------:R1:W2:Y:S02]  /*1f560*/  SHFL.IDX P6, R14, R13, R12, R11 ;  /* 0x0000000c0d0e7389 */ /* 0x0002a400000c000b */
[----:B012---:R-:W-:Y:S01]  /*1f570*/  ENDCOLLECTIVE ;  /* 0x000000000000791b */ /* 0x007fe20003800000 */
.L_x_6392:
[----:B------:R-:W-:Y:S02]  /*1f580*/  IMAD.MOV.U32 R13, RZ, RZ, R2 ;  /* 0x000000ffff0d7224 */ /* 0x000fe400078e0002 */
[----:B------:R-:W-:Y:S02]  /*1f590*/  IMAD.MOV.U32 R12, RZ, RZ, 0x1 ;  /* 0x00000001ff0c7424 */ /* 0x000fe400078e00ff */
[----:B------:R-:W-:-:S07]  /*1f5a0*/  IMAD.MOV.U32 R5, RZ, RZ, R14 ;  /* 0x000000ffff057224 */ /* 0x000fce00078e000e */
[----:B------:R-:W-:Y:S05]  /*1f5b0*/  WARPSYNC.COLLECTIVE R15, `(.L_x_6393) ;  /* 0x000000000f087348 */ /* 0x000fea0003c00000 */
[----:B------:R0:W1:Y:S02]  /*1f5c0*/  SHFL.IDX P6, R14, R13, R12, R11 ;  /* 0x0000000c0d0e7389 */ /* 0x00006400000c000b */
[----:B01----:R-:W-:Y:S01]  /*1f5d0*/  ENDCOLLECTIVE ;  /* 0x000000000000791b */ /* 0x003fe20003800000 */
.L_x_6393:
[----:B------:R-:W-:Y:S02]  /*1f5e0*/  IMAD.MOV.U32 R13, RZ, RZ, R3 ;  /* 0x000000ffff0d7224 */ /* 0x000fe400078e0003 */
[----:B------:R-:W-:-:S07]  /*1f5f0*/  IMAD.MOV.U32 R6, RZ, RZ, R14 ;  /* 0x000000ffff067224 */ /* 0x000fce00078e000e */
[----:B------:R-:W-:Y:S05]  /*1f600*/  WARPSYNC.COLLECTIVE R15, `(.L_x_6394) ;  /* 0x000000000f087348 */ /* 0x000fea0003c00000 */
[----:B------:R0:W1:Y:S02]  /*1f610*/  SHFL.IDX P6, R14, R13, R12, R11 ;  /* 0x0000000c0d0e7389 */ /* 0x00006400000c000b */
[----:B01----:R-:W-:Y:S01]  /*1f620*/  ENDCOLLECTIVE ;  /* 0x000000000000791b */ /* 0x003fe20003800000 */
.L_x_6394:
        /* <DEDUP_REMOVED lines=22> */
.L_x_6395:
        /* <DEDUP_REMOVED lines=10> */
.L_x_6396:
        /* <DEDUP_REMOVED lines=11> */
.L_x_6397:
        /* <DEDUP_REMOVED lines=14> */
.L_x_6398:
[----:B------:R-:W-:Y:S01]  /*1f9c0*/  IMAD.MOV.U32 R3, RZ, RZ, R14 ;  /* 0x000000ffff037224 */ /* 0x000fe200078e000e */
[----:B------:R-:W-:Y:S06]  /*1f9d0*/  BRA `(.L_x_6399) ;  /* 0xffffff9400d07947 */ /* 0x000fec000383ffff */
.L_x_6269:
        /* <DEDUP_REMOVED lines=26> */
.L_x_6401:
[----:B------:R-:W-:Y:S05]  /*1fb80*/  BSYNC B0 ;  /* 0x0000000000007941 */ /* 0x000fea0003800000 */
.L_x_6400:
        /* <DEDUP_REMOVED lines=13> */
.L_x_6402:
        /* <DEDUP_REMOVED lines=41> */
.L_x_6403:
        /* <DEDUP_REMOVED lines=16> */
.L_x_6404:
        /* <DEDUP_REMOVED lines=29> */
.L_x_6405:
        /* <DEDUP_REMOVED lines=12> */
.L_x_6406:
        /* <DEDUP_REMOVED lines=34> */
.L_x_6407:
[----:B------:R-:W-:Y:S02]  /*204a0*/  IMAD.MOV.U32 R13, RZ, RZ, R0 ;  /* 0x000000ffff0d7224 */ /* 0x000fe400078e0000 */
[----:B------:R-:W-:-:S07]  /*204b0*/  IMAD.MOV.U32 R4, RZ, RZ, R14 ;  /* 0x000000ffff047224 */ /* 0x000fce00078e000e */
[----:B------:R-:W-:Y:S05]  /*204c0*/  WARPSYNC.COLLECTIVE R15, `(.L_x_6408) ;  /* 0x000000000f087348 */ /* 0x000fea0003c00000 */
[----:B------:R0:W1:Y:S02]  /*204d0*/  SHFL.IDX P6, R14, R13, R12, R11 ;  /* 0x0000000c0d0e7389 */ /* 0x00006400000c000b */
[----:B01----:R-:W-:Y:S01]  /*204e0*/  ENDCOLLECTIVE ;  /* 0x000000000000791b */ /* 0x003fe20003800000 */
.L_x_6408:
[----:B------:R-:W-:Y:S01]  /*204f0*/  IMAD.MOV.U32 R0, RZ, RZ, R14 ;  /* 0x000000ffff007224 */ /* 0x000fe200078e000e */
[----:B------:R-:W-:Y:S06]  /*20500*/  BRA `(.L_x_6409) ;  /* 0xffffff9800a87947 */ /* 0x000fec000383ffff */
.L_x_6274:
[----:B0-----:R0:W2:Y:S02]  /*20510*/  SYNCS.PHASECHK.TRANS64.TRYWAIT P0, [R19+URZ+0x38820], R0 ;  /* 0x03882000130075a7 */ /* 0x0010a4000800017f */
[----:B--2---:R-:W-:Y:S05]  /*20520*/  @!P0 NANOSLEEP.SYNCS 0x989680 ;  /* 0x009896800000895d */ /* 0x004fea0003900000 */
[----:B------:R-:W2:Y:S02]  /*20530*/  @!P0 SYNCS.PHASECHK.TRANS64 P0, [R19+URZ+0x38820], R0 ;  /* 0x03882000130085a7 */ /* 0x000ea4000800007f */
[----:B--2---:R-:W-:Y:S05]  /*20540*/  @!P0 BRA `(.L_x_6274) ;  /* 0xfffffffc00f08947 */ /* 0x004fea000383ffff */
[----:B------:R-:W-:Y:S05]  /*20550*/  BRA `(.L_x_6410) ;  /* 0xffffff9c00607947 */ /* 0x000fea000383ffff */
.L_x_6278:
[----:B0-----:R0:W1:Y:S02]  /*20560*/  SYNCS.PHASECHK.TRANS64.TRYWAIT P0, [R0+URZ+0x38860], R2 ;  /* 0x03886002000075a7 */ /* 0x001064000800017f */
[----:B-1----:R-:W-:Y:S05]  /*20570*/  @!P0 NANOSLEEP.SYNCS 0x989680 ;  /* 0x009896800000895d */ /* 0x002fea0003900000 */
[----:B------:R-:W1:Y:S02]  /*20580*/  @!P0 SYNCS.PHASECHK.TRANS64 P0, [R0+URZ+0x38860], R2 ;  /* 0x03886002000085a7 */ /* 0x000e64000800007f */
[----:B-1----:R-:W-:Y:S05]  /*20590*/  @!P0 BRA `(.L_x_6278) ;  /* 0xfffffffc00f08947 */ /* 0x002fea000383ffff */
[----:B------:R-:W-:Y:S05]  /*205a0*/  BRA `(.L_x_6411) ;  /* 0xffffff9c00847947 */ /* 0x000fea000383ffff */
.L_x_6297:
[----:B--2---:R2:W3:Y:S02]  /*205b0*/  SYNCS.PHASECHK.TRANS64.TRYWAIT P0, [R3+URZ+0x38840], R2 ;  /* 0x03884002030075a7 */ /* 0x0044e4000800017f */
[----:B---3--:R-:W-:Y:S05]  /*205c0*/  @!P0 NANOSLEEP.SYNCS 0x989680 ;  /* 0x009896800000895d */ /* 0x008fea0003900000 */
[----:B------:R-:W3:Y:S02]  /*205d0*/  @!P0 SYNCS.PHASECHK.TRANS64 P0, [R3+URZ+0x38840], R2 ;  /* 0x03884002030085a7 */ /* 0x000ee4000800007f */
[----:B---3--:R-:W-:Y:S05]  /*205e0*/  @!P0 BRA `(.L_x_6297) ;  /* 0xfffffffc00f08947 */ /* 0x008fea000383ffff */
[----:B------:R-:W-:Y:S05]  /*205f0*/  BRA `(.L_x_6412) ;  /* 0xffffffa800b47947 */ /* 0x000fea000383ffff */
.L_x_6302:
[----:B0-----:R0:W1:Y:S02]  /*20600*/  SYNCS.PHASECHK.TRANS64.TRYWAIT P0, [R3+URZ+0x38860], R2 ;  /* 0x03886002030075a7 */ /* 0x001064000800017f */
[----:B-1----:R-:W-:Y:S05]  /*20610*/  @!P0 NANOSLEEP.SYNCS 0x989680 ;  /* 0x009896800000895d */ /* 0x002fea0003900000 */
[----:B------:R-:W1:Y:S02]  /*20620*/  @!P0 SYNCS.PHASECHK.TRANS64 P0, [R3+URZ+0x38860], R2 ;  /* 0x03886002030085a7 */ /* 0x000e64000800007f */
[----:B-1----:R-:W-:Y:S05]  /*20630*/  @!P0 BRA `(.L_x_6302) ;  /* 0xfffffffc00f08947 */ /* 0x002fea000383ffff */
[----:B------:R-:W-:Y:S05]  /*20640*/  BRA `(.L_x_6413) ;  /* 0xffffffac00347947 */ /* 0x000fea000383ffff */
.L_x_6317:
[----:B-1----:R1:W2:Y:S02]  /*20650*/  SYNCS.PHASECHK.TRANS64.TRYWAIT P0, [R4+URZ+0x38840], R2 ;  /* 0x03884002040075a7 */ /* 0x0022a4000800017f */
[----:B--2---:R-:W-:Y:S05]  /*20660*/  @!P0 NANOSLEEP.SYNCS 0x989680 ;  /* 0x009896800000895d */ /* 0x004fea0003900000 */
[----:B------:R-:W2:Y:S02]  /*20670*/  @!P0 SYNCS.PHASECHK.TRANS64 P0, [R4+URZ+0x38840], R2 ;  /* 0x03884002040085a7 */ /* 0x000ea4000800007f */
[----:B--2---:R-:W-:Y:S05]  /*20680*/  @!P0 BRA `(.L_x_6317) ;  /* 0xfffffffc00f08947 */ /* 0x004fea000383ffff */
[----:B------:R-:W-:Y:S05]  /*20690*/  BRA `(.L_x_6414) ;  /* 0xffffffb800107947 */ /* 0x000fea000383ffff */
.L_x_6322:
[----:B0-----:R0:W2:Y:S02]  /*206a0*/  SYNCS.PHASECHK.TRANS64.TRYWAIT P0, [R4+URZ+0x38860], R2 ;  /* 0x03886002040075a7 */ /* 0x0010a4000800017f */
[----:B--2---:R-:W-:Y:S05]  /*206b0*/  @!P0 NANOSLEEP.SYNCS 0x989680 ;  /* 0x009896800000895d */ /* 0x004fea0003900000 */
[----:B------:R-:W2:Y:S02]  /*206c0*/  @!P0 SYNCS.PHASECHK.TRANS64 P0, [R4+URZ+0x38860], R2 ;  /* 0x03886002040085a7 */ /* 0x000ea4000800007f */
[----:B--2---:R-:W-:Y:S05]  /*206d0*/  @!P0 BRA `(.L_x_6322) ;  /* 0xfffffffc00f08947 */ /* 0x004fea000383ffff */
[----:B------:R-:W-:Y:S05]  /*206e0*/  BRA `(.L_x_6415) ;  /* 0xffffffb8008c7947 */ /* 0x000fea000383ffff */
.L_x_6337:
[----:B-1----:R1:W2:Y:S02]  /*206f0*/  SYNCS.PHASECHK.TRANS64.TRYWAIT P0, [R4+URZ+0x38840], R2 ;  /* 0x03884002040075a7 */ /* 0x0022a4000800017f */
[----:B--2---:R-:W-:Y:S05]  /*20700*/  @!P0 NANOSLEEP.SYNCS 0x989680 ;  /* 0x009896800000895d */ /* 0x004fea0003900000 */
[----:B------:R-:W2:Y:S02]  /*20710*/  @!P0 SYNCS.PHASECHK.TRANS64 P0, [R4+URZ+0x38840], R2 ;  /* 0x03884002040085a7 */ /* 0x000ea4000800007f */
[----:B--2---:R-:W-:Y:S05]  /*20720*/  @!P0 BRA `(.L_x_6337) ;  /* 0xfffffffc00f08947 */ /* 0x004fea000383ffff */
[----:B------:R-:W-:Y:S05]  /*20730*/  BRA `(.L_x_6416) ;  /* 0xffffffc4004c7947 */ /* 0x000fea000383ffff */
.L_x_6342:
[----:B0-----:R0:W2:Y:S02]  /*20740*/  SYNCS.PHASECHK.TRANS64.TRYWAIT P0, [R4+URZ+0x38860], R2 ;  /* 0x03886002040075a7 */ /* 0x0010a4000800017f */
[----:B--2---:R-:W-:Y:S05]  /*20750*/  @!P0 NANOSLEEP.SYNCS 0x989680 ;  /* 0x009896800000895d */ /* 0x004fea0003900000 */
[----:B------:R-:W2:Y:S02]  /*20760*/  @!P0 SYNCS.PHASECHK.TRANS64 P0, [R4+URZ+0x38860], R2 ;  /* 0x03886002040085a7 */ /* 0x000ea4000800007f */
[----:B--2---:R-:W-:Y:S05]  /*20770*/  @!P0 BRA `(.L_x_6342) ;  /* 0xfffffffc00f08947 */ /* 0x004fea000383ffff */
[----:B------:R-:W-:Y:S05]  /*20780*/  BRA `(.L_x_6417) ;  /* 0xffffffc400cc7947 */ /* 0x000fea000383ffff */
.L_x_6358:
[----:B-1----:R-:W5:Y:S01]  /*20790*/  LDL R3, [R1] ;  /* 0x0000000001037983 */ /* 0x002f620000100800 */
[----:B------:R-:W-:Y:S01]  /*207a0*/  BSSY B0, `(.L_x_6418) ;  /* 0x0000008000007945 */ /* 0x000fe20003800000 */
[----:B------:R-:W-:Y:S02]  /*207b0*/  IMAD.MOV.U32 R12, RZ, RZ, RZ ;  /* 0x000000ffff0c7224 */ /* 0x000fe400078e00ff */
[----:B------:R-:W-:Y:S02]  /*207c0*/  IMAD.MOV.U32 R11, RZ, RZ, 0x1f ;  /* 0x0000001fff0b7424 */ /* 0x000fe400078e00ff */
[----:B------:R-:W-:Y:S02]  /*207d0*/  IMAD.MOV.U32 R15, RZ, RZ, -0x1 ;  /* 0xffffffffff0f7424 */ /* 0x000fe400078e00ff */
[----:B-----5:R-:W-:-:S07]  /*207e0*/  IMAD.MOV.U32 R13, RZ, RZ, R3 ;  /* 0x000000ffff0d7224 */ /* 0x020fce00078e0003 */
[----:B0-234-:R-:W-:Y:S05]  /*207f0*/  WARPSYNC.COLLECTIVE R15, `(.L_x_6419) ;  /* 0x000000000f087348 */ /* 0x01dfea0003c00000 */
[----:B------:R1:W0:Y:S02]  /*20800*/  SHFL.IDX P6, R14, R13, R12, R11 ;  /* 0x0000000c0d0e7389 */ /* 0x00022400000c000b */
[----:B01234-:R-:W-:Y:S01]  /*20810*/  ENDCOLLECTIVE ;  /* 0x000000000000791b */ /* 0x01ffe20003800000 */
.L_x_6419:
[----:B------:R-:W-:Y:S05]  /*20820*/  BSYNC B0 ;  /* 0x0000000000007941 */ /* 0x000fea0003800000 */
.L_x_6418:
        /* <DEDUP_REMOVED lines=9> */
.L_x_6420:
        /* <DEDUP_REMOVED lines=25> */
.L_x_6421:
        /* <DEDUP_REMOVED lines=8> */
.L_x_6422:
        /* <DEDUP_REMOVED lines=8> */
.L_x_6423:
        /* <DEDUP_REMOVED lines=8> */
.L_x_6424:
        /* <DEDUP_REMOVED lines=8> */
.L_x_6425:
        /* <DEDUP_REMOVED lines=9> */
.L_x_6426:
[----:B------:R-:W-:Y:S01]  /*20ce0*/  IMAD.MOV.U32 R10, RZ, RZ, R14 ;  /* 0x000000ffff0a7224 */ /* 0x000fe200078e000e */
[----:B------:R-:W-:Y:S06]  /*20cf0*/  BRA `(.L_x_6427) ;  /* 0xffffffd0000c7947 */ /* 0x000fec000383ffff */
.L_x_6361:
        /* <DEDUP_REMOVED lines=8> */
.L_x_6429:
[----:B------:R-:W-:Y:S05]  /*20d80*/  BSYNC B0 ;  /* 0x0000000000007941 */ /* 0x000fea0003800000 */
.L_x_6428:
        /* <DEDUP_REMOVED lines=10> */
.L_x_6430:
        /* <DEDUP_REMOVED lines=8> */
.L_x_6431:
        /* <DEDUP_REMOVED lines=8> */
.L_x_6432:
        /* <DEDUP_REMOVED lines=8> */
.L_x_6433:
        /* <DEDUP_REMOVED lines=9> */
.L_x_6434:
[----:B------:R-:W-:Y:S01]  /*21040*/  IMAD.MOV.U32 R10, RZ, RZ, R14 ;  /* 0x000000ffff0a7224 */ /* 0x000fe200078e000e */
[----:B------:R-:W-:Y:S06]  /*21050*/  BRA `(.L_x_6435) ;  /* 0xffffffcc00e07947 */ /* 0x000fec000383ffff */
.L_x_6363:
[----:B------:R-:W-:Y:S01]  /*21060*/  BSSY B0, `(.L_x_6436) ;  /* 0x0000006000007945 */ /* 0x000fe20003800000 */
[----:B------:R-:W-:Y:S01]  /*21070*/  PLOP3.LUT P6, PT, P6, PT, PT, 0x8, 0x0 ;  /* 0x000000000000781c */ /* 0x000fe200037ce170 */
[----:B------:R-:W-:-:S12]  /*21080*/  IMAD.MOV.U32 R15, RZ, RZ, -0x1 ;  /* 0xffffffffff0f7424 */ /* 0x000fd800078e00ff */
[----:B0-----:R-:W-:Y:S05]  /*21090*/  WARPSYNC.COLLECTIVE R15, `(.L_x_6437) ;  /* 0x000000000f087348 */ /* 0x001fea0003c00000 */
[----:B------:R-:W-:Y:S01]  /*210a0*/  VOTE.ANY R14, PT, P6 ;  /* 0x00000000000e7806 */ /* 0x000fe200030e0100 */
[----:B0-----:R-:W-:Y:S06]  /*210b0*/  ENDCOLLECTIVE ;  /* 0x000000000000791b */ /* 0x001fec0003800000 */
.L_x_6437:
[----:B------:R-:W-:Y:S05]  /*210c0*/  BSYNC B0 ;  /* 0x0000000000007941 */ /* 0x000fea0003800000 */
.L_x_6436:
        /* <DEDUP_REMOVED lines=10> */
.L_x_6438:
[----:B------:R-:W-:Y:S02]  /*21170*/  IMAD.MOV.U32 R13, RZ, RZ, R7 ;  /* 0x000000ffff0d7224 */ /* 0x000fe400078e0007 */
[----:B------:R-:W-:-:S07]  /*21180*/  IMAD.MOV.U32 R4, RZ, RZ, R14 ;  /* 0x000000ffff047224 */ /* 0x000fce00078e000e */
[----:B------:R-:W-:Y:S05]  /*21190*/  WARPSYNC.COLLECTIVE R15, `(.L_x_6439) ;  /* 0x000000000f087348 */ /* 0x000fea0003c00000 */
[----:B------:R0:W1:Y:S02]  /*211a0*/  SHFL.IDX P6, R14, R13, R12, R11 ;  /* 0x0000000c0d0e7389 */ /* 0x00006400000c000b */
[----:B01----:R-:W-:Y:S01]  /*211b0*/  ENDCOLLECTIVE ;  /* 0x000000000000791b */ /* 0x003fe20003800000 */
.L_x_6439:
[----:B------:R-:W-:Y:S02]  /*211c0*/  IMAD.MOV.U32 R7, RZ, RZ, R14 ;  /* 0x000000ffff077224 */ /* 0x000fe400078e000e */
[----:B------:R-:W-:-:S05]  /*211d0*/  IMAD.IADD R5, R9, 0x1, R16 ;  /* 0x0000000109057824 */ /* 0x000fca00078e0210 */
[----:B------:R1:W-:Y:S01]  /*211e0*/  STL [R1+0xc], R5 ;  /* 0x00000c0501007387 */ /* 0x0003e20000100800 */
[----:B------:R-:W-:Y:S05]  /*211f0*/  BRA `(.L_x_6440) ;  /* 0xffffffcc00c07947 */ /* 0x000fea000383ffff */
.L_x_6365:
[----:B------:R-:W-:Y:S01]  /*21200*/  BSSY B0, `(.L_x_6441) ;  /* 0x0000008000007945 */ /* 0x000fe20003800000 */
[----:B------:R-:W-:Y:S02]  /*21210*/  IMAD.MOV.U32 R13, RZ, RZ, R2 ;  /* 0x000000ffff0d7224 */ /* 0x000fe400078e0002 */
[----:B------:R-:W-:Y:S02]  /*21220*/  IMAD.MOV.U32 R12, RZ, RZ, R9 ;  /* 0x000000ffff0c7224 */ /* 0x000fe400078e0009 */
[----:B------:R-:W-:Y:S02]  /*21230*/  IMAD.MOV.U32 R11, RZ, RZ, 0x1f ;  /* 0x0000001fff0b7424 */ /* 0x000fe400078e00ff */
[----:B------:R-:W-:-:S07]  /*21240*/  IMAD.MOV.U32 R15, RZ, RZ, -0x1 ;  /* 0xffffffffff0f7424 */ /* 0x000fce00078e00ff */
[----:B01----:R-:W-:Y:S05]  /*21250*/  WARPSYNC.COLLECTIVE R15, `(.L_x_6442) ;  /* 0x000000000f087348 */ /* 0x003fea0003c00000 */
[----:B------:R2:W3:Y:S02]  /*21260*/  SHFL.IDX P6, R14, R13, R12, R11 ;  /* 0x0000000c0d0e7389 */ /* 0x0004e400000c000b */
[----:B0123--:R-:W-:Y:S01]  /*21270*/  ENDCOLLECTIVE ;  /* 0x000000000000791b */ /* 0x00ffe20003800000 */
.L_x_6442:
[----:B------:R-:W-:Y:S05]  /*21280*/  BSYNC B0 ;  /* 0x0000000000007941 */ /* 0x000fea0003800000 */
.L_x_6441:
[----:B------:R-:W-:Y:S01]  /*21290*/  IMAD.MOV.U32 R2, RZ, RZ, R14 ;  /* 0x000000ffff027224 */ /* 0x000fe200078e000e */
[----:B------:R-:W-:Y:S06]  /*212a0*/  BRA `(.L_x_6443) ;  /* 0xffffffcc00ac7947 */ /* 0x000fec000383ffff */
.L_x_6371:
[----:B0-----:R0:W1:Y:S02]  /*212b0*/  SYNCS.PHASECHK.TRANS64.TRYWAIT P0, [R0+URZ+0x38820], R3 ;  /* 0x03882003000075a7 */ /* 0x001064000800017f */
[----:B-1----:R-:W-:Y:S05]  /*212c0*/  @!P0 NANOSLEEP.SYNCS 0x989680 ;  /* 0x009896800000895d */ /* 0x002fea0003900000 */
[----:B------:R-:W1:Y:S02]  /*212d0*/  @!P0 SYNCS.PHASECHK.TRANS64 P0, [R0+URZ+0x38820], R3 ;  /* 0x03882003000085a7 */ /* 0x000e64000800007f */
[----:B-1----:R-:W-:Y:S05]  /*212e0*/  @!P0 BRA `(.L_x_6371) ;  /* 0xfffffffc00f08947 */ /* 0x002fea000383ffff */
[----:B------:R-:W-:Y:S05]  /*212f0*/  BRA `(.L_x_6444) ;  /* 0xffffffd8004c7947 */ /* 0x000fea000383ffff */
.L_x_6372:
        /* <DEDUP_REMOVED lines=11> */
.L_x_6446:
[----:B------:R-:W-:Y:S05]  /*213b0*/  BSYNC B0 ;  /* 0x0000000000007941 */ /* 0x000fea0003800000 */
.L_x_6445:
[----:B------:R-:W-:Y:S05]  /*213c0*/  BRA `(.L_x_6447) ;  /* 0xffffffd800347947 */ /* 0x000fea000383ffff */
.L_x_6375:
[----:B------:R-:W-:Y:S01]  /*213d0*/  BSSY B1, `(.L_x_6448) ;  /* 0x0000006000017945 */ /* 0x000fe20003800000 */
[----:B------:R-:W-:-:S07]  /*213e0*/  IMAD.MOV.U32 R15, RZ, RZ, -0x1 ;  /* 0xffffffffff0f7424 */ /* 0x000fce00078e00ff */
[----:B01-3--:R-:W-:Y:S05]  /*213f0*/  WARPSYNC.COLLECTIVE R15, `(.L_x_6449) ;  /* 0x000000000f0c7348 */ /* 0x00bfea0003c00000 */
[----:B------:R-:W-:Y:S02]  /*21400*/  ELECT P6, UR62, PT ;  /* 0x00000000003e782f */ /* 0x000fe400038c0000 */
[----:B------:R-:W-:Y:S01]  /*21410*/  MOV R14, UR62 ;  /* 0x0000003e000e7c02 */ /* 0x000fe20008000f00 */
[----:B01-3--:R-:W-:Y:S10]  /*21420*/  ENDCOLLECTIVE ;  /* 0x000000000000791b */ /* 0x00bff40003800000 */
.L_x_6449:
[----:B------:R-:W-:Y:S05]  /*21430*/  BSYNC B1 ;  /* 0x0000000000017941 */ /* 0x000fea0003800000 */
.L_x_6448:
[----:B------:R-:W-:Y:S05]  /*21440*/  BRA `(.L_x_6450) ;  /* 0xffffffd8002c7947 */ /* 0x000fea000383ffff */
.L_x_6377:
[----:B0-----:R0:W1:Y:S02]  /*21450*/  SYNCS.PHASECHK.TRANS64.TRYWAIT P0, [R6+URZ], R5 ;  /* 0x00000005060075a7 */ /* 0x001064000800017f */
[----:B-1----:R-:W-:Y:S05]  /*21460*/  @!P0 NANOSLEEP.SYNCS 0x989680 ;  /* 0x009896800000895d */ /* 0x002fea0003900000 */
[----:B------:R-:W1:Y:S02]  /*21470*/  @!P0 SYNCS.PHASECHK.TRANS64 P0, [R6+URZ], R5 ;  /* 0x00000005060085a7 */ /* 0x000e64000800007f */
[----:B-1----:R-:W-:Y:S05]  /*21480*/  @!P0 BRA `(.L_x_6377) ;  /* 0xfffffffc00f08947 */ /* 0x002fea000383ffff */
[----:B------:R-:W-:Y:S05]  /*21490*/  BRA `(.L_x_6451) ;  /* 0xffffffd800687947 */ /* 0x000fea000383ffff */
.L_x_6378:
[----:B-1----:R1:W2:Y:S02]  /*214a0*/  SYNCS.PHASECHK.TRANS64.TRYWAIT P0, [R7+URZ], R2 ;  /* 0x00000002070075a7 */ /* 0x0022a4000800017f */
[----:B--2---:R-:W-:Y:S05]  /*214b0*/  @!P0 NANOSLEEP.SYNCS 0x989680 ;  /* 0x009896800000895d */ /* 0x004fea0003900000 */
[----:B------:R-:W2:Y:S02]  /*214c0*/  @!P0 SYNCS.PHASECHK.TRANS64 P0, [R7+URZ], R2 ;  /* 0x00000002070085a7 */ /* 0x000ea4000800007f */
[----:B--2---:R-:W-:Y:S05]  /*214d0*/  @!P0 BRA `(.L_x_6378) ;  /* 0xfffffffc00f08947 */ /* 0x004fea000383ffff */
[----:B------:R-:W-:Y:S05]  /*214e0*/  BRA `(.L_x_6452) ;  /* 0xffffffd8005c7947 */ /* 0x000fea000383ffff */
.L_x_6380:
[----:B--2---:R2:W4:Y:S02]  /*214f0*/  SYNCS.PHASECHK.TRANS64.TRYWAIT P0, [R4+URZ], R5 ;  /* 0x00000005040075a7 */ /* 0x004524000800017f */
[----:B----4-:R-:W-:Y:S05]  /*21500*/  @!P0 NANOSLEEP.SYNCS 0x989680 ;  /* 0x009896800000895d */ /* 0x010fea0003900000 */
[----:B------:R-:W4:Y:S02]  /*21510*/  @!P0 SYNCS.PHASECHK.TRANS64 P0, [R4+URZ], R5 ;  /* 0x00000005040085a7 */ /* 0x000f24000800007f */
[----:B----4-:R-:W-:Y:S05]  /*21520*/  @!P0 BRA `(.L_x_6380) ;  /* 0xfffffffc00f08947 */ /* 0x010fea000383ffff */
[----:B------:R-:W-:Y:S05]  /*21530*/  BRA `(.L_x_6453) ;  /* 0xffffffd800647947 */ /* 0x000fea000383ffff */
.L_x_6454:
        /* <DEDUP_REMOVED lines=12> */
.L_x_15006:


//--------------------- .text._ZN7cutlass13device_kernelIN5flash11enable_sm90INS1_16FlashAttnFwdSm90INS1_25CollectiveMainloopFwdSm90ILi2EN4cute5tupleIJNS5_1CILi1EEES8_S8_EEENS6_IJNS7_ILi64EEESA_SA_EEELi512ENS_6half_tEfNS_4arch4Sm90ELb0ELb1ELb0ELb1ELb0ELb1ELb1ELb0ELb0ELb1ELb1ELb0EEENS1_21CollectiveEpilogueFwdINS6_IJSA_NS7_ILi512EEESA_EEES9_SC_SE_Li256ELb1ELb1ELb1ELb0EEENS1_36VarlenDynamicPersistentTileSchedulerILi64ELi64ELi256ELi128ELb1ELb1ELb1ELb1ELb0ELb1EEEEEEEEEvNT_6ParamsE --------------------------
	.section	.text._ZN7cutlass13device_kernelIN5flash11enable_sm90INS1_16FlashAttnFwdSm90INS1_25CollectiveMainloopFwdSm90ILi2EN4cute5tupleIJNS5_1CILi1EEES8_S8_EEENS6_IJNS7_ILi64EEESA_SA_EEELi512ENS_6half_tEfNS_4arch4Sm90ELb0ELb1ELb0ELb1ELb0ELb1ELb1ELb0ELb0ELb1ELb1ELb0EEENS1_21CollectiveEpilogueFwdINS6_IJSA_NS7_ILi512EEESA_EEES9_SC_SE_Li256ELb1ELb1ELb1ELb0EEENS1_36VarlenDynamicPersistentTileSchedulerILi64ELi64ELi256ELi128ELb1ELb1ELb1ELb1ELb0ELb1EEEEEEEEEvNT_6ParamsE,"ax",@progbits
	.align	128
.text._ZN7cutlass13device_kernelIN5flash11enable_sm90INS1_16FlashAttnFwdSm90INS1_25CollectiveMainloopFwdSm90ILi2EN4cute5tupleIJNS5_1CILi1EEES8_S8_EEENS6_IJNS7_ILi64EEESA_SA_EEELi512ENS_6half_tEfNS_4arch4Sm90ELb0ELb1ELb0ELb1ELb0ELb1ELb1ELb0ELb0ELb1ELb1ELb0EEENS1_21CollectiveEpilogueFwdINS6_IJSA_NS7_ILi512EEESA_EEES9_SC_SE_Li256ELb1ELb1ELb1ELb0EEENS1_36VarlenDynamicPersistentTileSchedulerILi64ELi64ELi256ELi128ELb1ELb1ELb1ELb1ELb0ELb1EEEEEEEEEvNT_6ParamsE:
        .type           _ZN7cutlass13device_kernelIN5flash11enable_sm90INS1_16FlashAttnFwdSm90INS1_25CollectiveMainloopFwdSm90ILi2EN4cute5tupleIJNS5_1CILi1EEES8_S8_EEENS6_IJNS7_ILi64EEESA_SA_EEELi512ENS_6half_tEfNS_4arch4Sm90ELb0ELb1ELb0ELb1ELb0ELb1ELb1ELb0ELb0ELb1ELb1ELb0EEENS1_21CollectiveEpilogueFwdINS6_IJSA_NS7_ILi512EEESA_EEES9_SC_SE_Li256ELb1ELb1ELb1ELb0EEENS1_36VarlenDynamicPersistentTileSchedulerILi64ELi64ELi256ELi128ELb1ELb1ELb1ELb1ELb0ELb1EEEEEEEEEvNT_6ParamsE,@function
        .size           _ZN7cutlass13device_kernelIN5flash11enable_sm90INS1_16FlashAttnFwdSm90INS1_25CollectiveMainloopFwdSm90ILi2EN4cute5tupleIJNS5_1CILi1EEES8_S8_EEENS6_IJNS7_ILi64EEESA_SA_EEELi512ENS_6half_tEfNS_4arch4Sm90ELb0ELb1ELb0ELb1ELb0ELb1ELb1ELb0ELb0ELb1ELb1ELb0EEENS1_21CollectiveEpilogueFwdINS6_IJSA_NS7_ILi512EEESA_EEES9_SC_SE_Li256ELb1ELb1ELb1ELb0EEENS1_36VarlenDynamicPersistentTileSchedulerILi64ELi64ELi256ELi128ELb1ELb1ELb1ELb1ELb0ELb1EEEEEEEEEvNT_6ParamsE,(.L_x_15007 - _ZN7cutlass13device_kernelIN5flash11enable_sm90INS1_16FlashAttnFwdSm90INS1_25CollectiveMainloopFwdSm90ILi2EN4cute5tupleIJNS5_1CILi1EEES8_S8_EEENS6_IJNS7_ILi64EEESA_SA_EEELi512ENS_6half_tEfNS_4arch4Sm90ELb0ELb1ELb0ELb1ELb0ELb1ELb1ELb0ELb0ELb1ELb1ELb0EEENS1_21CollectiveEpilogueFwdINS6_IJSA_NS7_ILi512EEESA_EEES9_SC_SE_Li256ELb1ELb1ELb1ELb0EEENS1_36VarlenDynamicPersistentTileSchedulerILi64ELi64ELi256ELi128ELb1ELb1ELb1ELb1ELb0ELb1EEEEEEEEEvNT_6ParamsE)
        .other          _ZN7cutlass13device_kernelIN5flash11enable_sm90INS1_16FlashAttnFwdSm90INS1_25CollectiveMainloopFwdSm90ILi2EN4cute5tupleIJNS5_1CILi1EEES8_S8_EEENS6_IJNS7_ILi64EEESA_SA_EEELi512ENS_6half_tEfNS_4arch4Sm90ELb0ELb1ELb0ELb1ELb0ELb1ELb1ELb0ELb0ELb1ELb1ELb0EEENS1_21CollectiveEpilogueFwdINS6_IJSA_NS7_ILi512EEESA_EEES9_SC_SE_Li256ELb1ELb1ELb1ELb0EEENS1_36VarlenDynamicPersistentTileSchedulerILi64ELi64ELi256ELi128ELb1ELb1ELb1ELb1ELb0ELb1EEEEEEEEEvNT_6ParamsE,@"STO_CUDA_ENTRY STV_DEFAULT"
_ZN7cutlass13device_kernelIN5flash11enable_sm90INS1_16FlashAttnFwdSm90INS1_25CollectiveMainloopFwdSm90ILi2EN4cute5tupleIJNS5_1CILi1EEES8_S8_EEENS6_IJNS7_ILi64EEESA_SA_EEELi512ENS_6half_tEfNS_4arch4Sm90ELb0ELb1ELb0ELb1ELb0ELb1ELb1ELb0ELb0ELb1ELb1ELb0EEENS1_21CollectiveEpilogueFwdINS6_IJSA_NS7_ILi512EEESA_EEES9_SC_SE_Li256ELb1ELb1ELb1ELb0EEENS1_36VarlenDynamicPersistentTileSchedulerILi64ELi64ELi256ELi128ELb1ELb1ELb1ELb1ELb0ELb1EEEEEEEEEvNT_6ParamsE:
        /* <DEDUP_REMOVED lines=24> */
.L_x_6456:
[----:B------:R-:W-:Y:S05]  /*0180*/  BSYNC B0 ;  /* 0x0000000000007941 */ /* 0x000fea0003800000 */
.L_x_6455:
        /* <DEDUP_REMOVED lines=39> */
.L_x_6457:
        /* <DEDUP_REMOVED lines=22> */
.L_x_6458:
        /* <DEDUP_REMOVED lines=18> */
.L_x_6459:
        /* <DEDUP_REMOVED lines=22> */
.L_x_6460:
        /* <DEDUP_REMOVED lines=22> */
.L_x_6461:
        /* <DEDUP_REMOVED lines=8> */
.L_x_6464:
        /* <DEDUP_REMOVED lines=20> */
[----:B------:R-:W-:Y:S01]  /*0b00*/  ULOP3.LUT UR47, UR36, 0x1, URZ, 0xfc, !UPT ;  /* 0x00000001242f7892 */ /* 0x000fe2000f8efc3f */
[----:B------:R-:W-:Y:S02]  /*0b10*/  IMAD.MOV.U32 R215, RZ, RZ, 0x20 ;  /* 0x00000020ffd77424 */ /* 0x000fe400078e00ff */
[----:B------:R-:W-:Y:S01]  /*0b20*/  IMAD.MOV.U32 R185, RZ, RZ, RZ ;  /* 0x000000ffffb97224 */ /* 0x000fe200078e00ff */
[----:B------:R-:W-:Y:S01]  /*0b30*/  SHF.R.S32.HI R3, RZ, 0x1f, R6 ;  /* 0x0000001fff037819 */ /* 0x000fe20000011406 */
[----:B------:R-:W-:Y:S02]  /*0b40*/  IMAD.MOV.U32 R190, RZ, RZ, RZ ;  /* 0x000000ffffbe7224 */ /* 0x000fe400078e00ff */
[----:B------:R-:W-:Y:S01]  /*0b50*/  IMAD.MOV.U32 R22, RZ, RZ, RZ ;  /* 0x000000ffff167224 */ /* 0x000fe200078e00ff */
[CC--:B------:R-:W-:Y:S01]  /*0b60*/  LEA.HI R0, R3.reuse, R6.reuse, RZ, 0x4 ;  /* 0x0000000603007211 */ /* 0x0c0fe200078f20ff */
[----:B------:R-:W-:Y:S01]  /*0b70*/  IMAD.MOV.U32 R19, RZ, RZ, RZ ;  /* 0x000000ffff137224 */ /* 0x000fe200078e00ff */
[CC--:B------:R-:W-:Y:S01]  /*0b80*/  LEA.HI R2, R3.reuse, R6.reuse, RZ, 0x5 ;  /* 0x0000000603027211 */ /* 0x0c0fe200078f28ff */
[----:B------:R-:W-:Y:S01]  /*0b90*/  IMAD.MOV.U32 R229, RZ, RZ, RZ ;  /* 0x000000ffffe57224 */ /* 0x000fe200078e00ff */
[----:B------:R-:W-:-:S02]  /*0ba0*/  LEA.HI R4, R3, R6, RZ, 0x7 ;  /* 0x0000000603047211 */ /* 0x000fc400078f38ff */
[CC--:B------:R-:W-:Y:S02]  /*0bb0*/  LEA.HI R8, R3.reuse, R6.reuse, RZ, 0x2 ;  /* 0x0000000603087211 */ /* 0x0c0fe400078f10ff */
[----:B------:R-:W-:Y:S02]  /*0bc0*/  LEA.HI R3, R3, R6, RZ, 0x3 ;  /* 0x0000000603037211 */ /* 0x000fe400078f18ff */
[----:B------:R-:W-:Y:S02]  /*0bd0*/  SHF.R.S32.HI R5, RZ, 0x4, R0 ;  /* 0x00000004ff057819 */ /* 0x000fe40000011400 */
[----:B------:R-:W-:Y:S02]  /*0be0*/  LOP3.LUT R13, R3, 0xfffffff8, RZ, 0xc0, !PT ;  /* 0xfffffff8030d7812 */ /* 0x000fe400078ec0ff */
[----:B------:R-:W-:Y:S02]  /*0bf0*/  LOP3.LUT R3, R0, 0xfffffff0, RZ, 0xc0, !PT ;  /* 0xfffffff000037812 */ /* 0x000fe400078ec0ff */
[--C-:B------:R-:W-:Y:S01]  /*0c00*/  SHF.R.S32.HI R220, RZ, 0x5, R2.reuse ;  /* 0x00000005ffdc7819 */ /* 0x100fe20000011402 */
[C---:B------:R-:W-:Y:S01]  /*0c10*/  IMAD.IADD R13, R6.reuse, 0x1, -R13 ;  /* 0x00000001060d7824 */ /* 0x040fe200078e0a0d */
[----:B------:R-:W-:Y:S01]  /*0c20*/  SHF.R.S32.HI R7, RZ, 0x1f, R2 ;  /* 0x0000001fff077819 */ /* 0x000fe20000011402 */
[----:B------:R-:W-:Y:S01]  /*0c30*/  IMAD.IADD R3, R6, 0x1, -R3 ;  /* 0x0000000106037824 */ /* 0x000fe200078e0a03 */
[----:B------:R-:W-:Y:S01]  /*0c40*/  LOP3.LUT R9, R4, 0xffffff80, RZ, 0xc0, !PT ;  /* 0xffffff8004097812 */ /* 0x000fe200078ec0ff */
[----:B------:R-:W-:Y:S01]  /*0c50*/  IMAD.SHL.U32 R196, R13, 0x8, RZ ;  /* 0x000000080dc47824 */ /* 0x000fe200078e00ff */
[----:B------:R-:W-:-:S02]  /*0c60*/  LOP3.LUT R11, R8, 0xfffffffc, RZ, 0xc0, !PT ;  /* 0xfffffffc080b7812 */ /* 0x000fc400078ec0ff */
[----:B------:R-:W-:Y:S01]  /*0c70*/  LEA.HI R0, R0, R5, RZ, 0x1 ;  /* 0x0000000500007211 */ /* 0x000fe200078f08ff */
[C---:B------:R-:W-:Y:S01]  /*0c80*/  IMAD.IADD R9, R6.reuse, 0x1, -R9 ;  /* 0x0000000106097824 */ /* 0x040fe200078e0a09 */
[----:B------:R-:W-:Y:S01]  /*0c90*/  LEA.HI R7, R7, R220, RZ, 0x2 ;  /* 0x000000dc07077211 */ /* 0x000fe200078f10ff */
[----:B------:R-:W-:Y:S01]  /*0ca0*/  IMAD.IADD R188, R6, 0x1, -R11 ;  /* 0x0000000106bc7824 */ /* 0x000fe200078e0a0b */
[----:B------:R-:W-:Y:S01]  /*0cb0*/  SHF.R.S32.HI R6, RZ, 0x1f, R3 ;  /* 0x0000001fff067819 */ /* 0x000fe20000011403 */
[----:B------:R-:W-:Y:S01]  /*0cc0*/  VIADD R227, R196, 0x80 ;  /* 0x00000080c4e37836 */ /* 0x000fe20000000000 */
[----:B------:R-:W-:Y:S01]  /*0cd0*/  LOP3.LUT R0, R0, 0x1ffffffe, RZ, 0xc0, !PT ;  /* 0x1ffffffe00007812 */ /* 0x000fe200078ec0ff */
[C---:B------:R-:W-:Y:S01]  /*0ce0*/  VIADD R225, R196.reuse, 0x100 ;  /* 0x00000100c4e17836 */ /* 0x040fe20000000000 */
[----:B------:R-:W-:Y:S01]  /*0cf0*/  SHF.R.S32.HI R20, RZ, 0x7, R4 ;  /* 0x00000007ff147819 */ /* 0x000fe20000011404 */
[----:B------:R-:W-:Y:S01]  /*0d00*/  VIADD R228, R196, 0x40 ;  /* 0x00000040c4e47836 */ /* 0x000fe20000000000 */
[----:B------:R-:W-:Y:S01]  /*0d10*/  LOP3.LUT R7, R7, 0x3ffffc, RZ, 0xc0, !PT ;  /* 0x003ffffc07077812 */ /* 0x000fe200078ec0ff */
[----:B------:R-:W-:Y:S01]  /*0d20*/  IMAD.IADD R0, R5, 0x1, -R0 ;  /* 0x0000000105007824 */ /* 0x000fe200078e0a00 */
[----:B------:R-:W-:Y:S01]  /*0d30*/  SHF.R.S32.HI R2, RZ, 0x1f, R9 ;  /* 0x0000001fff027819 */ /* 0x000fe20000011409 */
[----:B------:R-:W-:Y:S01]  /*0d40*/  IMAD R14, R20, 0x100, R3 ;  /* 0x00000100140e7824 */ /* 0x000fe200078e0203 */
[----:B------:R-:W-:Y:S01]  /*0d50*/  LEA.HI R10, R6, R3, RZ, 0x3 ;  /* 0x00000003060a7211 */ /* 0x000fe200078f18ff */
[----:B------:R-:W-:Y:S01]  /*0d60*/  IMAD.IADD R7, R220, 0x1, -R7 ;  /* 0x00000001dc077824 */ /* 0x000fe200078e0a07 */
[----:B------:R-:W-:Y:S01]  /*0d70*/  SHF.R.S32.HI R186, RZ, 0x2, R8 ;  /* 0x00000002ffba7819 */ /* 0x000fe20000011408 */
[----:B------:R-:W-:Y:S01]  /*0d80*/  IMAD.SHL.U32 R0, R0, 0x8, RZ ;  /* 0x0000000800007824 */ /* 0x000fe200078e00ff */
[----:B------:R-:W-:Y:S01]  /*0d90*/  LEA.HI R5, R2, R9, RZ, 0x2 ;  /* 0x0000000902057211 */ /* 0x000fe200078f10ff */
[----:B------:R-:W-:Y:S01]  /*0da0*/  IMAD R15, R7, 0x10, R14 ;  /* 0x00000010070f7824 */ /* 0x000fe200078e020e */
[----:B------:R-:W-:Y:S01]  /*0db0*/  LOP3.LUT R12, R10, 0xfffffff8, RZ, 0xc0, !PT ;  /* 0xfffffff80a0c7812 */ /* 0x000fe200078ec0ff */
[----:B------:R-:W-:Y:S01]  /*0dc0*/  VIADD R7, R186, 0x20 ;  /* 0x00000020ba077836 */ /* 0x000fe20000000000 */
[--C-:B------:R-:W-:Y:S01]  /*0dd0*/  SHF.R.S32.HI R6, RZ, 0x2, R5.reuse ;  /* 0x00000002ff067819 */ /* 0x100fe20000011405 */
[----:B------:R-:W-:Y:S01]  /*0de0*/  IMAD.SHL.U32 R10, R10, 0x40, RZ ;  /* 0x000000400a0a7824 */ /* 0x000fe200078e00ff */
[----:B------:R-:W-:Y:S01]  /*0df0*/  SHF.R.S32.HI R11, RZ, 0x1f, R5 ;  /* 0x0000001fff0b7819 */ /* 0x000fe20000011405 */
[----:B------:R-:W-:Y:S01]  /*0e00*/  IMAD.IADD R12, R3, 0x1, -R12 ;  /* 0x00000001030c7824 */ /* 0x000fe200078e0a0c */
[----:B------:R-:W-:Y:S01]  /*0e10*/  SHF.R.S32.HI R16, RZ, 0x1f, R7 ;  /* 0x0000001fff107819 */ /* 0x000fe20000011407 */
[--C-:B------:R-:W-:Y:S01]  /*0e20*/  IMAD.U32 R15, R15, 0x40, R0.reuse ;  /* 0x000000400f0f7824 */ /* 0x100fe200078e0000 */
[----:B------:R-:W-:Y:S01]  /*0e30*/  LEA.HI R11, R11, R6, RZ, 0x3 ;  /* 0x000000060b0b7211 */ /* 0x000fe200078f18ff */
[----:B------:R-:W-:Y:S01]  /*0e40*/  IMAD.SHL.U32 R3, R12, 0x40, RZ ;  /* 0x000000400c037824 */ /* 0x000fe200078e00ff */
[----:B------:R-:W-:Y:S01]  /*0e50*/  LOP3.LUT R14, R5, 0x7ffffffc, RZ, 0xc0, !PT ;  /* 0x7ffffffc050e7812 */ /* 0x000fe200078ec0ff */
[C---:B------:R-:W-:Y:S01]  /*0e60*/  VIADD R226, R196.reuse, 0xc0 ;  /* 0x000000c0c4e27836 */ /* 0x040fe20000000000 */
[----:B------:R-:W-:Y:S01]  /*0e70*/  LOP3.LUT R11, R11, 0xfffffff8, RZ, 0xc0, !PT ;  /* 0xfffffff80b0b7812 */ /* 0x000fe200078ec0ff */
[----:B------:R-:W-:Y:S01]  /*0e80*/  VIADD R224, R196, 0x140 ;  /* 0x00000140c4e07836 */ /* 0x000fe20000000000 */
[----:B------:R-:W-:Y:S01]  /*0e90*/  LEA.HI R5, R16, R7, RZ, 0x3 ;  /* 0x0000000710057211 */ /* 0x000fe200078f18ff */
[----:B------:R-:W-:Y:S01]  /*0ea0*/  IMAD.SHL.U32 R7, R7, 0x40, RZ ;  /* 0x0000004007077824 */ /* 0x000fe200078e00ff */
[----:B------:R-:W-:Y:S01]  /*0eb0*/  LOP3.LUT R3, R3, 0x1c0, RZ, 0xc0, !PT ;  /* 0x000001c003037812 */ /* 0x000fe200078ec0ff */
[----:B------:R-:W-:Y:S01]  /*0ec0*/  IMAD.IADD R11, R6, 0x1, -R11 ;  /* 0x00000001060b7824 */ /* 0x000fe200078e0a0b */
[----:B------:R-:W-:Y:S01]  /*0ed0*/  LEA.HI R4, R4, R20, RZ, 0x1 ;  /* 0x0000001404047211 */ /* 0x000fe200078f08ff */
[----:B------:R-:W-:Y:S01]  /*0ee0*/  IMAD.SHL.U32 R6, R5, 0x40, RZ ;  /* 0x0000004005067824 */ /* 0x000fe200078e00ff */
[----:B------:R-:W-:Y:S01]  /*0ef0*/  LOP3.LUT R0, R3, 0x8, R0, 0xf8, !PT ;  /* 0x0000000803007812 */ /* 0x000fe200078ef800 */
[----:B------:R-:W-:Y:S01]  /*0f00*/  IMAD.SHL.U32 R16, R188, 0x8, RZ ;  /* 0x00000008bc107824 */ /* 0x000fe200078e00ff */
[----:B------:R-:W-:Y:S01]  /*0f10*/  SHF.R.U32.HI R5, RZ, 0x3, R3 ;  /* 0x00000003ff057819 */ /* 0x000fe20000011603 */
[----:B------:R-:W-:Y:S01]  /*0f20*/  IMAD.IADD R14, R9, 0x1, -R14 ;  /* 0x00000001090e7824 */ /* 0x000fe200078e0a0e */
[----:B------:R-:W-:Y:S01]  /*0f30*/  LOP3.LUT R3, R10, 0x7ffffe00, RZ, 0xc0, !PT ;  /* 0x7ffffe000a037812 */ /* 0x000fe200078ec0ff */
[----:B------:R-:W-:Y:S01]  /*0f40*/  STL [R1+0x64], R20 ;  /* 0x0000641401007387 */ /* 0x000fe20000100800 */
[----:B------:R-:W-:Y:S01]  /*0f50*/  LOP3.LUT R0, R0, R5, RZ, 0x3c, !PT ;  /* 0x0000000500007212 */ /* 0x000fe200078e3cff */
[----:B------:R-:W-:Y:S01]  /*0f60*/  IMAD.SHL.U32 R187, R14, 0x2, RZ ;  /* 0x000000020ebb7824 */ /* 0x000fe200078e00ff */
[----:B------:R-:W-:Y:S01]  /*0f70*/  LOP3.LUT R7, R7, 0x1c0, RZ, 0xc0, !PT ;  /* 0x000001c007077812 */ /* 0x000fe200078ec0ff */
[----:B------:R-:W-:Y:S01]  /*0f80*/  IMAD R3, R220, 0x400, R3 ;  /* 0x00000400dc037824 */ /* 0x000fe200078e0203 */
[----:B------:R-:W-:Y:S01]  /*0f90*/  LOP3.LUT R4, R4, 0xfffffe, RZ, 0xc0, !PT ;  /* 0x00fffffe04047812 */ /* 0x000fe200078ec0ff */
[----:B------:R-:W-:Y:S01]  /*0fa0*/  STL [R1+0x84], R15 ;  /* 0x0000840f01007387 */ /* 0x000fe20000100800 */
[----:B------:R-:W-:Y:S01]  /*0fb0*/  LEA.HI R2, R2, R9, RZ, 0x5 ;  /* 0x0000000902027211 */ /* 0x000fe200078f28ff */
[----:B------:R-:W-:Y:S01]  /*0fc0*/  IMAD.IADD R199, R3, 0x1, R0 ;  /* 0x0000000103c77824 */ /* 0x000fe200078e0200 */
[----:B------:R-:W-:Y:S01]  /*0fd0*/  SHF.R.S32.HI R3, RZ, 0x1f, R8 ;  /* 0x0000001fff037819 */ /* 0x000fe20000011408 */
[----:B------:R-:W-:Y:S01]  /*0fe0*/  IMAD.IADD R4, R20, 0x1, -R4 ;  /* 0x0000000114047824 */ /* 0x000fe200078e0a04 */
[----:B------:R-:W-:Y:S01]  /*0ff0*/  SHF.R.U32.HI R9, RZ, 0x3, R7 ;  /* 0x00000003ff097819 */ /* 0x000fe20000011607 */
[----:B------:R-:W-:Y:S01]  /*1000*/  IMAD R199, R199, 0x2, R18 ;  /* 0x00000002c7c77824 */ /* 0x000fe200078e0212 */
[----:B------:R-:W-:-:S02]  /*1010*/  LOP3.LUT R7, R7, 0x38, R16, 0xf8, !PT ;  /* 0x0000003807077812 */ /* 0x000fc400078ef810 */
[----:B------:R-:W-:Y:S01]  /*1020*/  LOP3.LUT R6, R6, 0xfffffe00, RZ, 0xc0, !PT ;  /* 0xfffffe0006067812 */ /* 0x000fe200078ec0ff */
[C---:B------:R-:W-:Y:S01]  /*1030*/  VIADD R216, R199.reuse, 0x36400 ;  /* 0x00036400c7d87836 */ /* 0x040fe20000000000 */
[----:B------:R-:W-:Y:S01]  /*1040*/  LEA.HI R0, R188, R188, RZ, 0x1 ;  /* 0x000000bcbc007211 */ /* 0x000fe200078f08ff */
[----:B------:R-:W-:Y:S01]  /*1050*/  VIADD R214, R199, 0x36440 ;  /* 0x00036440c7d67836 */ /* 0x000fe20000000000 */
[----:B------:R-:W-:Y:S02]  /*1060*/  SHF.R.S32.HI R2, RZ, 0x5, R2 ;  /* 0x00000005ff027819 */ /* 0x000fe40000011402 */
[----:B------:R-:W-:Y:S02]  /*1070*/  LEA.HI R3, R3, R186, RZ, 0x3 ;  /* 0x000000ba03037211 */ /* 0x000fe400078f18ff */
[----:B------:R-:W-:Y:S01]  /*1080*/  LOP3.LUT R7, R6, R7, R9, 0xf6, !PT ;  /* 0x0000000706077212 */ /* 0x000fe200078ef609 */
[----:B------:R-:W-:Y:S01]  /*1090*/  IMAD R193, R2, 0x10, R11 ;  /* 0x0000001002c17824 */ /* 0x000fe200078e020b */
[----:B------:R-:W-:Y:S01]  /*10a0*/  LOP3.LUT R5, R0, 0x1ffffffe, RZ, 0xc0, !PT ;  /* 0x1ffffffe00057812 */ /* 0x000fe200078ec0ff */
[----:B------:R-:W-:Y:S01]  /*10b0*/  IMAD.SHL.U32 R0, R4, 0x100, RZ ;  /* 0x0000010004007824 */ /* 0x000fe200078e00ff */
[----:B------:R-:W-:-:S02]  /*10c0*/  R2P PR, R12, 0x6 ;  /* 0x000000060c007804 */ /* 0x000fc40000000000 */
[----:B------:R-:W-:Y:S01]  /*10d0*/  LOP3.LUT R3, R3, 0xfffffff8, RZ, 0xc0, !PT ;  /* 0xfffffff803037812 */ /* 0x000fe200078ec0ff */
[----:B------:R-:W-:Y:S01]  /*10e0*/  IMAD.IADD R197, R187, 0x1, R0 ;  /* 0x00000001bbc57824 */ /* 0x000fe200078e0200 */
[----:B------:R-:W-:Y:S01]  /*10f0*/  SHF.R.S32.HI R2, RZ, 0x1f, R227 ;  /* 0x0000001fff027819 */ /* 0x000fe200000114e3 */
[----:B------:R0:W-:Y:S01]  /*1100*/  STL [R1+0x80], R0 ;  /* 0x0000800001007387 */ /* 0x0001e20000100800 */
[----:B------:R-:W-:Y:S01]  /*1110*/  SHF.R.S32.HI R2, RZ, 0x1f, R225 ;  /* 0x0000001fff027819 */ /* 0x000fe200000114e1 */
[----:B------:R-:W-:Y:S01]  /*1120*/  IMAD R2, R7, 0x2, R18 ;  /* 0x0000000207027824 */ /* 0x000fe200078e0212 */
[----:B------:R-:W-:Y:S01]  /*1130*/  SEL R215, R215, 0xffffffe0, !P1 ;  /* 0xffffffe0d7d77807 */ /* 0x000fe20004800000 */
[----:B------:R-:W-:Y:S01]  /*1140*/  IMAD.IADD R198, R186, 0x1, -R3 ;  /* 0x00000001bac67824 */ /* 0x000fe200078e0a03 */
[----:B------:R-:W-:Y:S01]  /*1150*/  SHF.R.S32.HI R3, RZ, 0x1f, R228 ;  /* 0x0000001fff037819 */ /* 0x000fe200000114e4 */
[C---:B------:R-:W-:Y:S01]  /*1160*/  VIADD R237, R197.reuse, 0xc8 ;  /* 0x000000c8c5ed7836 */ /* 0x040fe20000000000 */
[----:B------:R-:W-:Y:S01]  /*1170*/  SHF.R.S32.HI R3, RZ, 0x1f, R226 ;  /* 0x0000001fff037819 */ /* 0x000fe200000114e2 */
[----:B------:R1:W-:Y:S01]  /*1180*/  STL [R1+0x7c], R2 ;  /* 0x00007c0201007387 */ /* 0x0003e20000100800 */
[C---:B------:R-:W-:Y:S01]  /*1190*/  VIADD R3, R197.reuse, 0xb0 ;  /* 0x000000b0c5037836 */ /* 0x040fe20000000000 */
[----:B0-----:R-:W-:Y:S01]  /*11a0*/  SHF.R.S32.HI R0, RZ, 0x1f, R224 ;  /* 0x0000001fff007819 */ /* 0x001fe200000114e0 */
[C---:B------:R-:W-:Y:S01]  /*11b0*/  VIADD R236, R197.reuse, 0xd0 ;  /* 0x000000d0c5ec7836 */ /* 0x040fe20000000000 */
[----:B------:R-:W-:Y:S01]  /*11c0*/  SHF.R.S32.HI R0, RZ, 0x1f, R197 ;  /* 0x0000001fff007819 */ /* 0x000fe200000114c5 */
[----:B------:R-:W-:Y:S01]  /*11d0*/  VIADD R0, R197, 0xc0 ;  /* 0x000000c0c5007836 */ /* 0x000fe20000000000 */
[----:B------:R-:W-:Y:S01]  /*11e0*/  SHF.R.S32.HI R3, RZ, 0x1f, R3 ;  /* 0x0000001fff037819 */ /* 0x000fe20000011403 */
[----:B------:R-:W-:-:S02]  /*11f0*/  IMAD.IADD R218, R188, 0x1, -R5 ;  /* 0x00000001bcda7824 */ /* 0x000fc400078e0a05 */
[C---:B------:R-:W-:Y:S01]  /*1200*/  VIADD R234, R197.reuse, 0xe0 ;  /* 0x000000e0c5ea7836 */ /* 0x040fe20000000000 */
[----:B------:R-:W-:Y:S01]  /*1210*/  SHF.R.S32.HI R3, RZ, 0x1f, R0 ;  /* 0x0000001fff037819 */ /* 0x000fe20000011400 */
[C---:B-1----:R-:W-:Y:S01]  /*1220*/  VIADD R2, R197.reuse, 0xb8 ;  /* 0x000000b8c5027836 */ /* 0x042fe20000000000 */
[----:B------:R-:W-:Y:S01]  /*1230*/  SHF.R.S32.HI R0, RZ, 0x1f, R236 ;  /* 0x0000001fff007819 */ /* 0x000fe200000114ec */
[C---:B------:R-:W-:Y:S02]  /*1240*/  VIADD R233, R197.reuse, 0xe8 ;  /* 0x000000e8c5e97836 */ /* 0x040fe40000000000 */
        /* <DEDUP_REMOVED lines=56> */
[----:B------:R-:W-:-:S02]  /*15d0*/  IMAD R218, R218, 0x8, R193 ;  /* 0x00000008dada7824 */ /* 0x000fc400078e02c1 */
[----:B------:R-:W-:-:S07]  /*15e0*/  IMAD.IADD R215, R215, 0x1, R214 ;  /* 0x00000001d7d77824 */ /* 0x000fce00078e02d6 */
.L_x_6675:
[----:B------:R-:W-:Y:S01]  /*15f0*/  ULDC.64 UR4, c[0x0][0xb20] ;  /* 0x0002c80000047ab9 */ /* 0x000fe20000000a00 */
[----:B012-4-:R-:W0:Y:S01]  /*1600*/  LDC.64 R2, c[0x0][0xb00] ;  /* 0x0002c000ff027b82 */ /* 0x017e220000000a00 */
[----:B------:R-:W-:Y:S01]  /*1610*/  ISETP.NE.U32.AND P0, PT, RZ, UR4, PT ;  /* 0x00000004ff007c0c */ /* 0x000fe2000bf05070 */
[----:B-----5:R-:W-:Y:S01]  /*1620*/  IMAD.MOV.U32 R24, RZ, RZ, RZ ;  /* 0x000000ffff187224 */ /* 0x020fe200078e00ff */
        /* <DEDUP_REMOVED lines=15> */
[----:B------:R-:W5:Y:S01]  /*1720*/  @P3 LDG.E R24, desc[UR50][R2.64] ;  /* 0x0000003202183981 */ /* 0x000f62000c1e1900 */
[----:B------:R-:W-:Y:S01]  /*1730*/  ISETP.NE.U32.AND P2, PT, RZ, UR6, PT ;  /* 0x00000006ff007c0c */ /* 0x000fe2000bf45070 */
[----:B-1----:R-:W-:-:S04]  /*1740*/  @P0 IMAD.WIDE R4, R155, 0x4, R4 ;  /* 0x000000049b040825 */ /* 0x002fc800078e0204 */
[----:B0-----:R-:W-:Y:S01]  /*1750*/  @P1 IMAD.WIDE R6, R155, 0x4, R6 ;  /* 0x000000049b061825 */ /* 0x001fe200078e0206 */
[----:B------:R-:W-:Y:S01]  /*1760*/  UISETP.NE.U32.AND UP0, UPT, UR4, URZ, UPT ;  /* 0x0000003f0400728c */ /* 0x000fe2000bf05070 */
[----:B------:R0:W5:Y:S02]  /*1770*/  @P0 LDG.E R10, desc[UR50][R4.64] ;  /* 0x00000032040a0981 */ /* 0x000164000c1e1900 */
[----:B------:R-:W-:Y:S02]  /*1780*/  ULDC UR4, c[0x0][0x424] ;  /* 0x0001090000047ab9 */ /* 0x000fe40000000800 */
[----:B------:R1:W5:Y:S01]  /*1790*/  @P1 LDG.E R23, desc[UR50][R6.64] ;  /* 0x0000003206171981 */ /* 0x000362000c1e1900 */
[----:B------:R-:W-:Y:S01]  /*17a0*/  UISETP.NE.AND.EX UP0, UPT, UR5, URZ, UPT, UP0 ;  /* 0x0000003f0500728c */ /* 0x000fe2000bf05300 */
[C---:B------:R-:W-:Y:S02]  /*17b0*/  LOP3.LUT R0, R154.reuse, 0xff0000, RZ, 0xc0, !PT ;  /* 0x00ff00009a007812 */ /* 0x040fe400078ec0ff */
[----:B------:R-:W-:Y:S01]  /*17c0*/  ULDC UR5, c[0x0][0x2f0] ;  /* 0x0000bc0000057ab9 */ /* 0x000fe20000000800 */
[----:B------:R-:W-:Y:S01]  /*17d0*/  USEL UR4, UR4, 0x1, UP0 ;  /* 0x0000000104047887 */ /* 0x000fe20008000000 */
[----:B0-----:R-:W-:-:S02]  /*17e0*/  LOP3.LUT R4, R154, 0xff000000, RZ, 0xc0, !PT ;  /* 0xff0000009a047812 */ /* 0x001fc400078ec0ff */
[----:B------:R-:W-:Y:S01]  /*17f0*/  ISETP.NE.AND.EX P2, PT, RZ, UR7, PT, P2 ;  /* 0x00000007ff007c0c */ /* 0x000fe2000bf45320 */
[----:B------:R-:W-:Y:S01]  /*1800*/  UIMAD UR4, UR4, UR5, URZ ;  /* 0x00000005040472a4 */ /* 0x000fe2000f8e023f */
[----:B------:R-:W-:Y:S02]  /*1810*/  SHF.R.U32.HI R5, RZ, 0x8, R4 ;  /* 0x00000008ff057819 */ /* 0x000fe40000011604 */
[----:B------:R-:W-:Y:S01]  /*1820*/  ULDC UR5, c[0x0][0x348] ;  /* 0x0000d20000057ab9 */ /* 0x000fe20000000800 */
[----:B------:R-:W-:Y:S01]  /*1830*/  LOP3.LUT R221, R154, 0xffff, RZ, 0xc0, !PT ;  /* 0x0000ffff9add7812 */ /* 0x000fe200078ec0ff */
[----:B------:R-:W-:Y:S01]  /*1840*/  IMAD.MOV.U32 R223, RZ, RZ, R155 ;  /* 0x000000ffffdf7224 */ /* 0x000fe200078e009b */
[----:B------:R-:W-:Y:S01]  /*1850*/  LEA.HI R222, R0, R5, RZ, 0x10 ;  /* 0x0000000500de7211 */ /* 0x000fe200078f80ff */
[----:B-1----:R-:W-:Y:S06]  /*1860*/  @P1 BRA `(.L_x_6466) ;  /* 0x0000000000241947 */ /* 0x002fec0003800000 */
        /* <DEDUP_REMOVED lines=9> */
.L_x_6466:
[----:B------:R-:W-:Y:S02]  /*1900*/  IMAD.U32 R40, RZ, RZ, UR5 ;  /* 0x00000005ff287e24 */ /* 0x000fe4000f8e00ff */
[----:B------:R-:W-:Y:S01]  /*1910*/  IMAD.U32 R25, RZ, RZ, UR4 ;  /* 0x00000004ff197e24 */ /* 0x000fe2000f8e00ff */
[----:B------:R-:W-:Y:S06]  /*1920*/  @!P2 BRA `(.L_x_6467) ;  /* 0x000000000010a947 */ /* 0x000fec0003800000 */
[----:B------:R-:W0:Y:S02]  /*1930*/  LDC.64 R2, c[0x0][0xb18] ;  /* 0x0002c600ff027b82 */ /* 0x000e240000000a00 */
[----:B0-----:R-:W-:-:S05]  /*1940*/  IMAD.WIDE R2, R155, 0x4, R2 ;  /* 0x000000049b027825 */ /* 0x001fca00078e0202 */
[----:B------:R0:W5:Y:S01]  /*1950*/  LDG.E R25, desc[UR50][R2.64] ;  /* 0x0000003202197981 */ /* 0x000162000c1e1900 */
[----:B------:R-:W-:Y:S05]  /*1960*/  BRA `(.L_x_6468) ;  /* 0x0000000000107947 */ /* 0x000fea0003800000 */
.L_x_6467:
[----:B------:R-:W-:Y:S05]  /*1970*/  @!P3 BRA `(.L_x_6468) ;  /* 0x00000000000cb947 */ /* 0x000fea0003800000 */
[----:B------:R-:W2:Y:S04]  /*1980*/  LDG.E R0, desc[UR50][R2.64] ;  /* 0x0000003202007981 */ /* 0x000ea8000c1e1900 */
[----:B------:R-:W2:Y:S02]  /*1990*/  LDG.E R25, desc[UR50][R2.64+0x4] ;  /* 0x0000043202197981 */ /* 0x000ea4000c1e1900 */
[----:B--2---:R-:W-:-:S07]  /*19a0*/  IMAD.IADD R25, R25, 0x1, -R0 ;  /* 0x0000000119197824 */ /* 0x004fce00078e0a00 */
.L_x_6468:
[----:B------:R-:W-:Y:S01]  /*19b0*/  ULDC.64 UR4, c[0x0][0xb08] ;  /* 0x0002c20000047ab9 */ /* 0x000fe20000000a00 */
[----:B------:R-:W1:Y:S01]  /*19c0*/  LDC R4, c[0x0][0x448] ;  /* 0x00011200ff047b82 */ /* 0x000e620000000800 */
[----:B------:R-:W-:-:S04]  /*19d0*/  ISETP.NE.U32.AND P0, PT, RZ, UR4, PT ;  /* 0x00000004ff007c0c */ /* 0x000fc8000bf05070 */
[----:B------:R-:W-:Y:S01]  /*19e0*/  ISETP.NE.AND.EX P0, PT, RZ, UR5, PT, P0 ;  /* 0x00000005ff007c0c */ /* 0x000fe2000bf05300 */
[----:B------:R-:W-:Y:S02]  /*19f0*/  ULDC.64 UR4, c[0x0][0xb28] ;  /* 0x0002ca0000047ab9 */ /* 0x000fe40000000a00 */
[----:B------:R-:W-:-:S04]  /*1a00*/  ISETP.NE.U32.AND P1, PT, RZ, UR4, PT ;  /* 0x00000004ff007c0c */ /* 0x000fc8000bf25070 */
[----:B------:R-:W-:-:S06]  /*1a10*/  ISETP.NE.AND.EX P1, PT, RZ, UR5, PT, P1 ;  /* 0x00000005ff007c0c */ /* 0x000fcc000bf25310 */
[----:B------:R-:W2:Y:S08]  /*1a20*/  @P0 LDC.64 R6, c[0x0][0xb08] ;  /* 0x0002c200ff060b82 */ /* 0x000eb00000000a00 */
[----:B------:R-:W3:Y:S01]  /*1a30*/  @P1 LDC.64 R8, c[0x0][0xb28] ;  /* 0x0002ca00ff081b82 */ /* 0x000ee20000000a00 */
[----:B--2---:R-:W-:-:S05]  /*1a40*/  @P0 IMAD.WIDE R6, R155, 0x4, R6 ;  /* 0x000000049b060825 */ /* 0x004fca00078e0206 */
[----:B------:R-:W2:Y:S04]  /*1a50*/  @P0 LDG.E R0, desc[UR50][R6.64] ;  /* 0x0000003206000981 */ /* 0x000ea8000c1e1900 */
[----:B0-----:R-:W2:Y:S01]  /*1a60*/  @P0 LDG.E R3, desc[UR50][R6.64+0x4] ;  /* 0x0000043206030981 */ /* 0x001ea2000c1e1900 */
[----:B-----5:R-:W-:Y:S02]  /*1a70*/  IMAD.MOV.U32 R2, RZ, RZ, R25 ;  /* 0x000000ffff027224 */ /* 0x020fe400078e0019 */
[----:B---3--:R-:W-:-:S05]  /*1a80*/  @P1 IMAD.WIDE R8, R155, 0x4, R8 ;  /* 0x000000049b081825 */ /* 0x008fca00078e0208 */
[----:B------:R0:W5:Y:S01]  /*1a90*/  @P1 LDG.E R2, desc[UR50][R8.64] ;  /* 0x0000003208021981 */ /* 0x000162000c1e1900 */
[----:B-1----:R-:W-:Y:S01]  /*1aa0*/  ISETP.NE.AND P1, PT, R4, 0x1, PT ;  /* 0x000000010400780c */ /* 0x002fe20003f25270 */
[----:B------:R-:W-:Y:S01]  /*1ab0*/  IMAD.SHL.U32 R195, R153, 0x40, RZ ;  /* 0x0000004099c37824 */ /* 0x000fe200078e00ff */
[----:B------:R-:W1:Y:S01]  /*1ac0*/  LDC.64 R4, c[0x0][0xad8] ;  /* 0x0002b600ff047b82 */ /* 0x000e620000000a00 */
[----:B------:R-:W-:-:S10]  /*1ad0*/  IMAD.IADD R13, R25, 0x1, -R10 ;  /* 0x00000001190d7824 */ /* 0x000fd400078e0a0a */
[----:B------:R-:W3:Y:S08]  /*1ae0*/  @P1 LDC R11, c[0x0][0x44c] ;  /* 0x00011300ff0b1b82 */ /* 0x000ef00000000800 */
[----:B------:R-:W4:Y:S01]  /*1af0*/  @P1 LDC R12, c[0x0][0x450] ;  /* 0x00011400ff0c1b82 */ /* 0x000f220000000800 */
[----:B-1----:R-:W-:Y:S01]  /*1b00*/  ISETP.GE.AND P2, PT, R5, 0x1, PT ;  /* 0x000000010500780c */ /* 0x002fe20003f46270 */
[----:B--2---:R-:W-:-:S02]  /*1b10*/  @P0 IMAD.IADD R40, R3, 0x1, -R0 ;  /* 0x0000000103280824 */ /* 0x004fc400078e0a00 */
[----:B------:R-:W-:Y:S02]  /*1b20*/  VIADD R0, R195, 0x3f ;  /* 0x0000003fc3007836 */ /* 0x000fe40000000000 */
[----:B------:R-:W-:Y:S02]  /*1b30*/  IMAD.IADD R184, R13, 0x1, R40 ;  /* 0x000000010db87824 */ /* 0x000fe400078e0228 */
[----:B---3--:R-:W-:-:S03]  /*1b40*/  @P1 IMAD.HI.U32 R3, R0, R11, RZ ;  /* 0x0000000b00031227 */ /* 0x008fc600078e00ff */
[C---:B------:R-:W-:Y:S01]  /*1b50*/  IADD3 R44, R184.reuse, 0x1, -R23 ;  /* 0x00000001b82c7810 */ /* 0x040fe20007ffe817 */
[----:B------:R-:W-:Y:S01]  /*1b60*/  IMAD.MOV.U32 R7, RZ, RZ, R0 ;  /* 0x000000ffff077224 */ /* 0x000fe200078e0000 */
[----:B----4-:R-:W-:Y:S01]  /*1b70*/  @P1 SHF.R.U32.HI R7, RZ, R12, R3 ;  /* 0x0000000cff071219 */ /* 0x010fe20000011603 */
[----:B------:R-:W-:-:S04]  /*1b80*/  VIADD R0, R184, 0x3f ;  /* 0x0000003fb8007836 */ /* 0x000fc80000000000 */
[----:B0-----:R-:W-:Y:S01]  /*1b90*/  IMAD.IADD R9, R44, 0x1, R7 ;  /* 0x000000012c097824 */ /* 0x001fe200078e0207 */
        /* <DEDUP_REMOVED lines=16> */
.L_x_6471:
[----:B------:R-:W-:-:S13]  /*1ca0*/  ISETP.NE.AND P0, PT, R5, 0x1, PT ;  /* 0x000000010500780c */ /* 0x000fda0003f05270 */
[----:B------:R-:W0:Y:S02]  /*1cb0*/  @P0 LDC.64 R6, c[0x0][0xae0] ;  /* 0x0002b800ff060b82 */ /* 0x000e240000000a00 */
[----:B0-----:R-:W-:-:S05]  /*1cc0*/  @P0 IMAD.HI.U32 R6, R0, R6, RZ ;  /* 0x0000000600060227 */ /* 0x001fca00078e00ff */
[----:B------:R-:W-:-:S07]  /*1cd0*/  @P0 SHF.R.U32.HI R0, RZ, R7, R6 ;  /* 0x00000007ff000219 */ /* 0x000fce0000011606 */
.L_x_6472:
[----:B------:R-:W-:Y:S05]  /*1ce0*/  BSYNC B0 ;  /* 0x0000000000007941 */ /* 0x000fea0003800000 */
.L_x_6470:
[----:B------:R-:W-:-:S05]  /*1cf0*/  IMAD R3, R0, R5, R5 ;  /* 0x0000000500037224 */ /* 0x000fca00078e0205 */
[----:B------:R-:W-:-:S07]  /*1d00*/  VIMNMX R4, R4, R3, PT ;  /* 0x0000000304047248 */ /* 0x000fce0003fe0100 */
.L_x_6469:
[----:B------:R-:W0:Y:S01]  /*1d10*/  @P1 LDC R0, c[0x0][0x44c] ;  /* 0x00011300ff001b82 */ /* 0x000e220000000800 */
[----:B------:R-:W-:Y:S01]  /*1d20*/  VIADD R4, R4, 0x3f ;  /* 0x0000003f04047836 */ /* 0x000fe20000000000 */
[----:B------:R-:W-:Y:S01]  /*1d30*/  ULDC UR4, c[0x0][0xad4] ;  /* 0x0002b50000047ab9 */ /* 0x000fe20000000800 */
[----:B------:R-:W-:Y:S02]  /*1d40*/  IMAD.MOV.U32 R7, RZ, RZ, R195 ;  /* 0x000000ffff077224 */ /* 0x000fe400078e00c3 */
[----:B------:R-:W-:Y:S01]  /*1d50*/  IMAD.IADD R152, R184, 0x1, -R23 ;  /* 0x00000001b8987824 */ /* 0x000fe200078e0a17 */
[----:B------:R-:W-:Y:S02]  /*1d60*/  SHF.R.S32.HI R3, RZ, 0x1f, R4 ;  /* 0x0000001fff037819 */ /* 0x000fe40000011404 */
[----:B------:R-:W1:Y:S02]  /*1d70*/  @P1 LDC R9, c[0x0][0x450] ;  /* 0x00011400ff091b82 */ /* 0x000e640000000800 */
[----:B------:R-:W-:Y:S01]  /*1d80*/  LEA.HI R3, R3, R4, RZ, 0x6 ;  /* 0x0000000403037211 */ /* 0x000fe200078f30ff */
[----:B0-----:R-:W-:-:S05]  /*1d90*/  @P1 IMAD.HI.U32 R0, R195, R0, RZ ;  /* 0x00000000c3001227 */ /* 0x001fca00078e00ff */
[----:B-1----:R-:W-:Y:S02]  /*1da0*/  @P1 SHF.R.U32.HI R7, RZ, R9, R0 ;  /* 0x00000009ff071219 */ /* 0x002fe40000011600 */
[----:B------:R-:W-:-:S03]  /*1db0*/  SHF.R.S32.HI R0, RZ, 0x6, R3 ;  /* 0x00000006ff007819 */ /* 0x000fc60000011403 */
[----:B------:R-:W-:Y:S01]  /*1dc0*/  IMAD.IADD R3, R152, 0x1, R7 ;  /* 0x0000000198037824 */ /* 0x000fe200078e0207 */
        /* <DEDUP_REMOVED lines=13> */
.L_x_6475:
[----:B------:R-:W-:-:S13]  /*1ea0*/  ISETP.NE.AND P0, PT, R5, 0x1, PT ;  /* 0x000000010500780c */ /* 0x000fda0003f05270 */
[----:B------:R-:W0:Y:S02]  /*1eb0*/  @P0 LDC.64 R6, c[0x0][0xae0] ;  /* 0x0002b800ff060b82 */ /* 0x000e240000000a00 */
[----:B0-----:R-:W-:-:S05]  /*1ec0*/  @P0 IMAD.HI.U32 R6, R3, R6, RZ ;  /* 0x0000000603060227 */ /* 0x001fca00078e00ff */
[----:B------:R-:W-:-:S07]  /*1ed0*/  @P0 SHF.R.U32.HI R3, RZ, R7, R6 ;  /* 0x00000007ff030219 */ /* 0x000fce0000011606 */
.L_x_6476:
[----:B------:R-:W-:Y:S05]  /*1ee0*/  BSYNC B0 ;  /* 0x0000000000007941 */ /* 0x000fea0003800000 */
.L_x_6474:
[----:B------:R-:W-:-:S05]  /*1ef0*/  IMAD R3, R3, R5, RZ ;  /* 0x0000000503037224 */ /* 0x000fca00078e02ff */
[----:B------:R-:W-:-:S07]  /*1f00*/  VIMNMX R0, R0, R3, !PT ;  /* 0x0000000300007248 */ /* 0x000fce0007fe0100 */
.L_x_6473:
        /* <DEDUP_REMOVED lines=41> */
.L_x_6478:
[----:B------:R-:W-:Y:S05]  /*21a0*/  BSYNC B0 ;  /* 0x0000000000007941 */ /* 0x000fea0003800000 */
.L_x_6477:
        /* <DEDUP_REMOVED lines=36> */
.L_x_6481:
[----:B------:R-:W-:Y:S05]  /*23f0*/  BSYNC B6 ;  /* 0x0000000000067941 */ /* 0x000fea0003800000 */
.L_x_6480:
        /* <DEDUP_REMOVED lines=20> */
.L_x_6483:
[----:B------:R-:W-:Y:S05]  /*2540*/  BSYNC B6 ;  /* 0x0000000000067941 */ /* 0x000fea0003800000 */
.L_x_6482:
[----:B------:R-:W-:Y:S01]  /*2550*/  ULDC.64 UR4, c[0x0][0xaf0] ;  /* 0x0002bc0000047ab9 */ /* 0x000fe20000000a00 */
[----:B------:R-:W0:Y:S01]  /*2560*/  LDC.64 R6, c[0x0][0x300] ;  /* 0x0000c000ff067b82 */ /* 0x000e220000000a00 */
[----:B------:R-:W-:Y:S01]  /*2570*/  ISETP.NE.U32.AND P0, PT, RZ, UR4, PT ;  /* 0x00000004ff007c0c */ /* 0x000fe2000bf05070 */
[----:B------:R-:W-:Y:S01]  /*2580*/  IMAD.IADD R39, R24, 0x1, R25 ;  /* 0x0000000118277824 */ /* 0x000fe200078e0219 */
[----:B------:R-:W-:Y:S01]  /*2590*/  ULDC.64 UR8, c[0x0][0xb00] ;  /* 0x0002c00000087ab9 */ /* 0x000fe20000000a00 */
[----:B------:R-:W-:Y:S01]  /*25a0*/  SHF.R.S32.HI R17, RZ, 0x1f, R16 ;  /* 0x0000001fff117819 */ /* 0x000fe20000011410 */
[----:B------:R-:W-:Y:S01]  /*25b0*/  ULDC.64 UR6, c[0x0][0x330] ;  /* 0x0000cc0000067ab9 */ /* 0x000fe20000000a00 */
[----:B------:R-:W-:Y:S01]  /*25c0*/  ISETP.NE.AND.EX P0, PT, RZ, UR5, PT, P0 ;  /* 0x00000005ff007c0c */ /* 0x000fe2000bf05300 */
[----:B------:R-:W-:Y:S01]  /*25d0*/  ULDC.64 UR4, c[0x0][0x308] ;  /* 0x0000c20000047ab9 */ /* 0x000fe20000000a00 */
[----:B------:R-:W1:Y:S08]  /*25e0*/  LDC R25, c[0x0][0x3f4] ;  /* 0x0000fd00ff197b82 */ /* 0x000e700000000800 */
[----:B------:R-:W2:Y:S08]  /*25f0*/  LDC.64 R56, c[0x0][0x408] ;  /* 0x00010200ff387b82 */ /* 0x000eb00000000a00 */
        /* <DEDUP_REMOVED lines=11> */
[----:B-1----:R-:W-:Y:S01]  /*26b0*/  ISETP.GE.AND P1, PT, R16, R25, PT ;  /* 0x000000191000720c */ /* 0x002fe20003f26270 */
[----:B---3--:R-:W1:Y:S01]  /*26c0*/  LDC.64 R4, c[0x0][0x3f8] ;  /* 0x0000fe00ff047b82 */ /* 0x008e620000000a00 */
[----:B------:R-:W-:Y:S01]  /*26d0*/  SHF.R.S32.HI R189, RZ, 0x1f, R188 ;  /* 0x0000001fffbd7819 */ /* 0x000fe200000114bc */
[----:B------:R-:W-:Y:S01]  /*26e0*/  IMAD R3, R39, R7, R0 ;  /* 0x0000000727037224 */ /* 0x000fe200078e0200 */
[----:B------:R-:W-:Y:S01]  /*26f0*/  P2R R74, PR, RZ, 0x2 ;  /* 0x00000002ff4a7803 */ /* 0x000fe20000000000 */
[----:B------:R-:W-:Y:S01]  /*2700*/  IMAD R21, R221, UR7, R21 ;  /* 0x00000007dd157c24 */ /* 0x000fe2000f8e0215 */
[----:B------:R-:W-:Y:S01]  /*2710*/  ULDC.64 UR6, c[0x0][0x338] ;  /* 0x0000ce0000067ab9 */ /* 0x000fe20000000a00 */
[----:B------:R-:W-:Y:S01]  /*2720*/  IMAD.IADD R29, R29, 0x1, R3 ;  /* 0x000000011d1d7824 */ /* 0x000fe200078e0203 */
[----:B------:R-:W-:Y:S01]  /*2730*/  SHF.L.U64.HI R62, R6, 0x6, R7 ;  /* 0x00000006063e7819 */ /* 0x000fe20000010207 */
[----:B------:R-:W-:-:S02]  /*2740*/  IMAD R11, R73, R6, RZ ;  /* 0x00000006490b7224 */ /* 0x000fc400078e02ff */
[----:B------:R-:W-:-:S04]  /*2750*/  IMAD.WIDE.U32 R28, R221, UR4, R28 ;  /* 0x00000004dd1c7c25 */ /* 0x000fc8000f8e001c */
[----:B------:R-:W-:Y:S01]  /*2760*/  IMAD R29, R221, UR5, R29 ;  /* 0x00000005dd1d7c24 */ /* 0x000fe2000f8e021d */
[----:B------:R-:W-:Y:S01]  /*2770*/  ULDC.64 UR4, c[0x0][0x310] ;  /* 0x0000c40000047ab9 */ /* 0x000fe20000000a00 */
[----:B------:R-:W-:Y:S02]  /*2780*/  IMAD R13, R186, R7, R11 ;  /* 0x00000007ba0d7224 */ /* 0x000fe400078e020b */
[----:B------:R-:W-:Y:S02]  /*2790*/  IMAD.SHL.U32 R58, R198, 0x40, RZ ;  /* 0x00000040c63a7824 */ /* 0x000fe400078e00ff */
[----:B--2---:R-:W-:-:S03]  /*27a0*/  IMAD.WIDE.U32 R34, R186, R56, R188 ;  /* 0x00000038ba227225 */ /* 0x004fc600078e00bc */
[----:B------:R-:W-:Y:S01]  /*27b0*/  LOP3.LUT R58, R58, 0x1c0, RZ, 0xc0, !PT ;  /* 0x000001c03a3a7812 */ /* 0x000fe200078ec0ff */
[----:B------:R-:W-:Y:S01]  /*27c0*/  IMAD.WIDE.U32 R36, R186, R56, R16 ;  /* 0x00000038ba247225 */ /* 0x000fe200078e0010 */
[----:B-1----:R-:W-:Y:S02]  /*27d0*/  SHF.L.U64.HI R60, R4, 0x6, R5 ;  /* 0x00000006043c7819 */ /* 0x002fe40000010205 */
[----:B------:R-:W-:Y:S01]  /*27e0*/  SHF.R.U32.HI R54, RZ, 0x3, R58 ;  /* 0x00000003ff367819 */ /* 0x000fe2000001163a */
[----:B------:R-:W-:Y:S01]  /*27f0*/  IMAD.WIDE.U32 R30, R186, R4, R188 ;  /* 0x00000004ba1e7225 */ /* 0x000fe200078e00bc */
[----:B0-----:R-:W-:-:S03]  /*2800*/  SHF.R.U32.HI R26, RZ, 0x7, R26 ;  /* 0x00000007ff1a7819 */ /* 0x001fc6000001161a */
[----:B------:R-:W-:-:S04]  /*2810*/  IMAD.WIDE.U32 R32, R186, R4, R16 ;  /* 0x00000004ba207225 */ /* 0x000fc800078e0010 */
[----:B------:R-:W-:Y:S02]  /*2820*/  VIADD R55, R16, 0x20 ;  /* 0x0000002010377836 */ /* 0x000fe40000000000 */
[----:B------:R-:W-:Y:S02]  /*2830*/  IMAD.SHL.U32 R61, R6, 0x40, RZ ;  /* 0x00000040063d7824 */ /* 0x000fe400078e00ff */
[----:B------:R-:W-:Y:S02]  /*2840*/  IMAD.SHL.U32 R59, R4, 0x40, RZ ;  /* 0x00000040043b7824 */ /* 0x000fe400078e00ff */
[----:B------:R-:W-:Y:S02]  /*2850*/  VIADD R53, R26, 0x8 ;  /* 0x000000081a357836 */ /* 0x000fe40000000000 */
[----:B------:R-:W-:Y:S01]  /*2860*/  IMAD.SHL.U32 R52, R25, 0x2, RZ ;  /* 0x0000000219347824 */ /* 0x000fe200078e00ff */
[----:B----4-:R-:W-:Y:S02]  /*2870*/  SHF.R.S32.HI R0, RZ, 0x1f, R155 ;  /* 0x0000001fff007819 */ /* 0x010fe4000001149b */
[----:B------:R-:W-:-:S02]  /*2880*/  SEL R155, R155, RZ, !P0 ;  /* 0x000000ff9b9b7207 */ /* 0x000fc40004000000 */
[----:B------:R-:W-:-:S03]  /*2890*/  SEL R0, R0, RZ, !P0 ;  /* 0x000000ff00007207 */ /* 0x000fc60004000000 */
[----:B------:R-:W-:-:S04]  /*28a0*/  IMAD.WIDE.U32 R28, R155, UR4, R28 ;  /* 0x000000049b1c7c25 */ /* 0x000fc8000f8e001c */
[C---:B------:R-:W-:Y:S02]  /*28b0*/  IMAD R8, R0.reuse, UR6, RZ ;  /* 0x0000000600087c24 */ /* 0x040fe4000f8e02ff */
[----:B------:R-:W-:Y:S01]  /*28c0*/  IMAD R0, R0, UR4, RZ ;  /* 0x0000000400007c24 */ /* 0x000fe2000f8e02ff */
[----:B------:R-:W-:Y:S01]  /*28d0*/  ULDC UR4, c[0x0][0x2f4] ;  /* 0x0000bd0000047ab9 */ /* 0x000fe20000000800 */
[C---:B------:R-:W-:Y:S01]  /*28e0*/  IMAD R15, R155.reuse, UR7, R8 ;  /* 0x000000079b0f7c24 */ /* 0x040fe2000f8e0208 */
[----:B------:R-:W-:Y:S01]  /*28f0*/  ISETP.GE.AND P4, PT, R16, UR4, PT ;  /* 0x0000000410007c0c */ /* 0x000fe2000bf86270 */
[----:B------:R-:W-:Y:S01]  /*2900*/  IMAD R3, R155, UR5, R0 ;  /* 0x000000059b037c24 */ /* 0x000fe2000f8e0200 */
[----:B------:R-:W-:Y:S01]  /*2910*/  ISETP.GE.AND P3, PT, R55, UR4, PT ;  /* 0x0000000437007c0c */ /* 0x000fe2000bf66270 */
[----:B------:R-:W-:-:S04]  /*2920*/  IMAD.WIDE.U32 R8, R186, R6, R16 ;  /* 0x00000006ba087225 */ /* 0x000fc800078e0010 */
[----:B------:R-:W-:Y:S01]  /*2930*/  IMAD.IADD R72, R29, 0x1, R3 ;  /* 0x000000011d487824 */ /* 0x000fe200078e0203 */
[----:B------:R-:W-:Y:S01]  /*2940*/  SEL R3, R25, RZ, P1 ;  /* 0x000000ff19037207 */ /* 0x000fe20000800000 */
[----:B------:R-:W-:Y:S01]  /*2950*/  IMAD R0, R73, R4, RZ ;  /* 0x0000000449007224 */ /* 0x000fe200078e02ff */
[----:B------:R-:W-:Y:S01]  /*2960*/  IADD3 R65, P0, R28, R8, RZ ;  /* 0x000000081c417210 */ /* 0x000fe20007f1e0ff */
[----:B------:R-:W-:-:S03]  /*2970*/  IMAD.WIDE.U32 R20, R155, UR6, R20 ;  /* 0x000000069b147c25 */ /* 0x000fc6000f8e0014 */
[----:B------:R-:W-:Y:S01]  /*2980*/  IADD3.X R64, R72, R9, R13, P0, !PT ;  /* 0x0000000948407210 */ /* 0x000fe200007fe40d */
[C---:B------:R-:W-:Y:S01]  /*2990*/  IMAD R11, R186.reuse, R5, R0 ;  /* 0x00000005ba0b7224 */ /* 0x040fe200078e0200 */
[----:B------:R-:W-:Y:S01]  /*29a0*/  IADD3 R38, P0, R186, R39, RZ ;  /* 0x00000027ba267210 */ /* 0x000fe20007f1e0ff */
[----:B------:R-:W-:Y:S02]  /*29b0*/  IMAD R0, R73, R56, RZ ;  /* 0x0000003849007224 */ /* 0x000fe400078e02ff */
[----:B------:R-:W-:Y:S02]  /*29c0*/  IMAD.IADD R3, R16, 0x1, R3 ;  /* 0x0000000110037824 */ /* 0x000fe400078e0203 */
[----:B------:R-:W-:Y:S02]  /*29d0*/  IMAD R9, R186, R57, R0 ;  /* 0x00000039ba097224 */ /* 0x000fe400078e0200 */
[----:B------:R-:W-:Y:S01]  /*29e0*/  IMAD.IADD R31, R31, 0x1, R11 ;  /* 0x000000011f1f7824 */ /* 0x000fe200078e020b */
[----:B------:R-:W-:Y:S01]  /*29f0*/  SHF.R.S32.HI R0, RZ, 0x1f, R3 ;  /* 0x0000001fff007819 */ /* 0x000fe20000011403 */
[----:B------:R-:W-:-:S02]  /*2a00*/  IMAD.IADD R35, R35, 0x1, R9 ;  /* 0x0000000123237824 */ /* 0x000fc400078e0209 */
[----:B------:R-:W-:Y:S01]  /*2a10*/  IMAD.IADD R37, R9, 0x1, R37 ;  /* 0x0000000109257824 */ /* 0x000fe200078e0225 */
[----:B------:R-:W-:Y:S01]  /*2a20*/  LEA.HI R63, R0, R3, RZ, 0x3 ;  /* 0x00000003003f7211 */ /* 0x000fe200078f18ff */
[----:B------:R-:W-:Y:S01]  /*2a30*/  IMAD.IADD R33, R11, 0x1, R33 ;  /* 0x000000010b217824 */ /* 0x000fe200078e0221 */
[----:B------:R-:W-:Y:S01]  /*2a40*/  LOP3.LUT R3, R58, 0x18, R16, 0xf8, !PT ;  /* 0x000000183a037812 */ /* 0x000fe200078ef810 */
[C---:B-----5:R-:W-:Y:S01]  /*2a50*/  IMAD.WIDE.U32 R30, R2.reuse, R4, R30 ;  /* 0x00000004021e7225 */ /* 0x060fe200078e001e */
[----:B------:R-:W-:Y:S02]  /*2a60*/  SHF.R.S32.HI R9, RZ, 0x1f, R2 ;  /* 0x0000001fff097819 */ /* 0x000fe40000011402 */
[----:B------:R-:W-:Y:S01]  /*2a70*/  LOP3.LUT R3, R3, R54, RZ, 0x3c, !PT ;  /* 0x0000003603037212 */ /* 0x000fe200078e3cff */
[----:B------:R-:W-:Y:S01]  /*2a80*/  IMAD.WIDE.U32 R32, R2, R4, R32 ;  /* 0x0000000402207225 */ /* 0x000fe200078e0020 */
[----:B------:R-:W-:-:S03]  /*2a90*/  LOP3.LUT R48, R63, 0xfffffff8, RZ, 0xc0, !PT ;  /* 0xfffffff83f307812 */ /* 0x000fc600078ec0ff */
[----:B------:R-:W-:Y:S01]  /*2aa0*/  IMAD R51, R220, 0x200, R3 ;  /* 0x00000200dc337824 */ /* 0x000fe200078e0203 */
[----:B------:R-:W-:Y:S01]  /*2ab0*/  LOP3.LUT R3, R58, 0x38, R63, 0xf8, !PT ;  /* 0x000000383a037812 */ /* 0x000fe200078ef83f */
[C---:B------:R-:W-:Y:S01]  /*2ac0*/  IMAD R0, R9.reuse, R4, RZ ;  /* 0x0000000409007224 */ /* 0x040fe200078e02ff */
[----:B------:R-:W-:Y:S01]  /*2ad0*/  SHF.R.S32.HI R45, RZ, 0x1f, R48 ;  /* 0x0000001fff2d7819 */ /* 0x000fe20000011430 */
[----:B------:R-:W-:Y:S01]  /*2ae0*/  IMAD R9, R9, R56, RZ ;  /* 0x0000003809097224 */ /* 0x000fe200078e02ff */
[----:B------:R-:W-:Y:S01]  /*2af0*/  LOP3.LUT R3, R3, R54, RZ, 0x3c, !PT ;  /* 0x0000003603037212 */ /* 0x000fe200078e3cff */
[C---:B------:R-:W-:Y:S02]  /*2b00*/  IMAD R49, R2.reuse, R5, R0 ;  /* 0x0000000502317224 */ /* 0x040fe400078e0200 */
[----:B------:R-:W-:Y:S01]  /*2b10*/  IMAD R9, R2, R57, R9 ;  /* 0x0000003902097224 */ /* 0x000fe200078e0209 */
[----:B------:R-:W-:Y:S01]  /*2b20*/  SHF.L.U64.HI R57, R56, 0x6, R57 ;  /* 0x0000000638397819 */ /* 0x000fe20000010239 */
[----:B------:R-:W-:-:S04]  /*2b30*/  IMAD.WIDE.U32 R34, R2, R56, R34 ;  /* 0x0000003802227225 */ /* 0x000fc800078e0022 */
[----:B------:R-:W-:-:S04]  /*2b40*/  IMAD.WIDE.U32 R36, R2, R56, R36 ;  /* 0x0000003802247225 */ /* 0x000fc800078e0024 */
[----:B------:R-:W-:Y:S02]  /*2b50*/  IMAD.IADD R50, R31, 0x1, R49 ;  /* 0x000000011f327824 */ /* 0x000fe400078e0231 */
[----:B------:R-:W-:Y:S02]  /*2b60*/  IMAD.SHL.U32 R56, R56, 0x40, RZ ;  /* 0x0000004038387824 */ /* 0x000fe400078e00ff */
[----:B------:R-:W-:Y:S02]  /*2b70*/  IMAD.X R39, R10, 0x1, R73, P0 ;  /* 0x000000010a277824 */ /* 0x000fe400000e0649 */
[----:B------:R-:W-:Y:S02]  /*2b80*/  IMAD.IADD R49, R49, 0x1, R33 ;  /* 0x0000000131317824 */ /* 0x000fe400078e0221 */
[----:B------:R-:W-:Y:S02]  /*2b90*/  IMAD.IADD R47, R35, 0x1, R9 ;  /* 0x00000001232f7824 */ /* 0x000fe400078e0209 */
[----:B------:R-:W-:-:S02]  /*2ba0*/  IMAD.IADD R46, R9, 0x1, R37 ;  /* 0x00000001092e7824 */ /* 0x000fc400078e0225 */
[----:B------:R-:W-:Y:S02]  /*2bb0*/  IMAD R3, R220, 0x200, R3 ;  /* 0x00000200dc037824 */ /* 0x000fe400078e0203 */
[----:B------:R-:W-:-:S07]  /*2bc0*/  IMAD.IADD R0, R21, 0x1, R15 ;  /* 0x0000000115007824 */ /* 0x000fce00078e020f */
.L_x_6513:
[----:B0-2-4-:R-:W0:Y:S01]  /*2bd0*/  LDC R27, c[0x0][0x3f4] ;  /* 0x0000fd00ff1b7b82 */ /* 0x015e220000000800 */
        /* <DEDUP_REMOVED lines=35> */
[----:B------:R-:W-:Y:S01]  /*2e10*/  IMAD.MOV.U32 R6, RZ, RZ, R34 ;  /* 0x000000ffff067224 */ /* 0x000fe200078e0022 */
[----:B------:R-:W-:Y:S01]  /*2e20*/  ULDC.64 UR4, c[0x0][0x3e8] ;  /* 0x0000fa0000047ab9 */ /* 0x000fe20000000a00 */
[----:B------:R-:W-:Y:S01]  /*2e30*/  IMAD.MOV.U32 R7, RZ, RZ, R47 ;  /* 0x000000ffff077224 */ /* 0x000fe200078e002f */
[----:B------:R-:W-:Y:S01]  /*2e40*/  ULDC.64 UR6, c[0x0][0x400] ;  /* 0x0001000000067ab9 */ /* 0x000fe20000000a00 */
[----:B------:R-:W-:Y:S02]  /*2e50*/  IMAD R5, R57, R41, RZ ;  /* 0x0000002939057224 */ /* 0x000fe400078e02ff */
[----:B------:R-:W-:Y:S01]  /*2e60*/  IMAD.WIDE.U32 R8, R41, R56, R6 ;  /* 0x0000003829087225 */ /* 0x000fe200078e0006 */
[----:B------:R-:W-:-:S03]  /*2e70*/  IADD3 R7, P0, R30, R4, RZ ;  /* 0x000000041e077210 */ /* 0x000fc60007f1e0ff */
[----:B------:R-:W-:Y:S01]  /*2e80*/  IMAD R5, R69, R56, R5 ;  /* 0x0000003845057224 */ /* 0x000fe200078e0205 */
[----:B------:R-:W-:Y:S01]  /*2e90*/  LEA R4, P5, R8, UR6, 0x1 ;  /* 0x0000000608047c11 */ /* 0x000fe2000f8a08ff */
[----:B------:R-:W-:Y:S01]  /*2ea0*/  IMAD.X R10, R70, 0x1, R50, P0 ;  /* 0x00000001460a7824 */ /* 0x000fe200000e0632 */
[----:B------:R-:W-:Y:S01]  /*2eb0*/  LEA R6, P0, R7, UR4, 0x1 ;  /* 0x0000000407067c11 */ /* 0x000fe2000f8008ff */
[----:B------:R-:W-:-:S03]  /*2ec0*/  IMAD.IADD R5, R9, 0x1, R5 ;  /* 0x0000000109057824 */ /* 0x000fc600078e0205 */
[----:B------:R-:W-:Y:S02]  /*2ed0*/  LEA.HI.X R7, R7, UR5, R10, 0x1, P0 ;  /* 0x0000000507077c11 */ /* 0x000fe400080f0c0a */
[----:B------:R-:W-:Y:S02]  /*2ee0*/  CS2R R10, SRZ ;  /* 0x00000000000a7805 */ /* 0x000fe4000001ff00 */
[----:B------:R-:W-:Y:S02]  /*2ef0*/  LEA.HI.X R5, R8, UR7, R5, 0x1, P5 ;  /* 0x0000000708057c11 */ /* 0x000fe4000a8f0c05 */
[----:B------:R-:W-:Y:S02]  /*2f00*/  CS2R R8, SRZ ;  /* 0x0000000000087805 */ /* 0x000fe4000001ff00 */
[-C--:B------:R-:W-:Y:S02]  /*2f10*/  ISETP.GE.AND P5, PT, R188, R27.reuse, PT ;  /* 0x0000001bbc00720c */ /* 0x080fe40003fa6270 */
[----:B------:R-:W-:-:S11]  /*2f20*/  ISETP.GE.AND P0, PT, R217, R27, PT ;  /* 0x0000001bd900720c */ /* 0x000fd60003f06270 */
[----:B------:R0:W5:Y:S04]  /*2f30*/  @!P5 LDG.E.64 R14, desc[UR50][R6.64] ;  /* 0x00000032060ed981 */ /* 0x000168000c1e1b00 */
[----:B------:R0:W5:Y:S04]  /*2f40*/  @!P0 LDG.E.64 R8, desc[UR50][R6.64+0x20] ;  /* 0x0000203206088981 */ /* 0x000168000c1e1b00 */
[----:B------:R0:W5:Y:S04]  /*2f50*/  @!P5 LDG.E.64 R24, desc[UR50][R4.64] ;  /* 0x000000320418d981 */ /* 0x000168000c1e1b00 */
[----:B------:R0:W5:Y:S02]  /*2f60*/  @!P0 LDG.E.64 R10, desc[UR50][R4.64+0x20] ;  /* 0x00002032040a8981 */ /* 0x000164000c1e1b00 */
.L_x_6488:
[----:B------:R-:W-:Y:S05]  /*2f70*/  BSYNC B1 ;  /* 0x0000000000017941 */ /* 0x000fea0003800000 */
.L_x_6487:
        /* <DEDUP_REMOVED lines=16> */
.L_x_6489:
[----:B------:R-:W-:Y:S01]  /*3080*/  IMAD R75, R185, 0x8, R18 ;  /* 0x00000008b94b7824 */ /* 0x000fe200078e0212 */
[----:B------:R-:W-:Y:S01]  /*3090*/  SHF.L.U32 R76, R190, 0x1f, RZ ;  /* 0x0000001fbe4c7819 */ /* 0x000fe200000006ff */
[----:B------:R-:W-:Y:S03]  /*30a0*/  BSSY B1, `(.L_x_6490) ;  /* 0x0000003000017945 */ /* 0x000fe60003800000 */
[----:B------:R-:W0:Y:S02]  /*30b0*/  SYNCS.PHASECHK.TRANS64.TRYWAIT P5, [R75+URZ+0x38890], R76 ;  /* 0x0388904c4b0075a7 */ /* 0x000e2400080a017f */
[----:B0-----:R-:W-:Y:S05]  /*30c0*/  @!P5 BRA `(.L_x_6491) ;  /* 0x0000026800fcd947 */ /* 0x001fea0003800000 */
.L_x_6886:
[----:B------:R-:W-:Y:S05]  /*30d0*/  BSYNC B1 ;  /* 0x0000000000017941 */ /* 0x000fea0003800000 */
.L_x_6490:
        /* <DEDUP_REMOVED lines=48> */
.L_x_6496:
[----:B------:R-:W-:Y:S05]  /*33e0*/  BSYNC B2 ;  /* 0x0000000000027941 */ /* 0x000fea0003800000 */
.L_x_6495:
[----:B--2---:R1:W-:Y:S02]  /*33f0*/  STG.E.128 desc[UR50][R12.64], R4 ;  /* 0x000000040c007986 */ /* 0x0043e4000c101d32 */
.L_x_6494:
[----:B------:R-:W-:Y:S05]  /*3400*/  BSYNC B1 ;  /* 0x0000000000017941 */ /* 0x000fea0003800000 */
.L_x_6493:
        /* <DEDUP_REMOVED lines=51> */
.L_x_6498:
[----:B------:R-:W-:Y:S05]  /*3740*/  BSYNC B1 ;  /* 0x0000000000017941 */ /* 0x000fea0003800000 */
.L_x_6497:
[----:B-1----:R1:W-:Y:S01]  /*3750*/  STG.E.128 desc[UR50][R12.64+0x40], R4 ;  /* 0x000040040c007986 */ /* 0x0023e2000c101d32 */
[----:B------:R-:W-:Y:S05]  /*3760*/  BRA `(.L_x_6492) ;  /* 0x0000000c00287947 */ /* 0x000fea0003800000 */
.L_x_6486:
        /* <DEDUP_REMOVED lines=44> */
.L_x_6499:
[----:B------:R-:W-:Y:S01]  /*3a30*/  IMAD R75, R185, 0x8, R18 ;  /* 0x00000008b94b7824 */ /* 0x000fe200078e0212 */
[----:B------:R-:W-:Y:S01]  /*3a40*/  SHF.L.U32 R76, R190, 0x1f, RZ ;  /* 0x0000001fbe4c7819 */ /* 0x000fe200000006ff */
[----:B------:R-:W0:Y:S01]  /*3a50*/  LDC R77, c[0x0][0x2f4] ;  /* 0x0000bd00ff4d7b82 */ /* 0x000e220000000800 */
[----:B------:R-:W-:Y:S02]  /*3a60*/  BSSY B1, `(.L_x_6500) ;  /* 0x0000003000017945 */ /* 0x000fe40003800000 */
[----:B------:R-:W1:Y:S02]  /*3a70*/  SYNCS.PHASECHK.TRANS64.TRYWAIT P5, [R75+URZ+0x38890], R76 ;  /* 0x0388904c4b0075a7 */ /* 0x000e6400080a017f */
[----:B-1----:R-:W-:Y:S05]  /*3a80*/  @!P5 BRA `(.L_x_6501) ;  /* 0x0000026000a0d947 */ /* 0x002fea0003800000 */
.L_x_6887:
[----:B------:R-:W-:Y:S05]  /*3a90*/  BSYNC B1 ;  /* 0x0000000000017941 */ /* 0x000fea0003800000 */
.L_x_6500:
        /* <DEDUP_REMOVED lines=24> */
[----:B------:R-:W-:-:S05]  /*3c20*/  LOP3.LUT R13, R13, R54, RZ, 0x3c, !PT ;  /* 0x000000360d0d7212 */ /* 0x000fca00078e3cff */
[----:B------:R-:W-:Y:S02]  /*3c30*/  IMAD R15, R220, 0x200, R13 ;  /* 0x00000200dc0f7824 */ /* 0x000fe400078e020d */
[----:B------:R-:W-:Y:S02]  /*3c40*/  IMAD.IADD R13, R3, 0x1, R26 ;  /* 0x00000001030d7824 */ /* 0x000fe400078e021a */
[----:B------:R-:W-:Y:S02]  /*3c50*/  IMAD.IADD R15, R26, 0x1, R15 ;  /* 0x000000011a0f7824 */ /* 0x000fe400078e020f */
[--C-:B------:R-:W-:Y:S02]  /*3c60*/  IMAD R13, R13, 0x2, R18.reuse ;  /* 0x000000020d0d7824 */ /* 0x100fe400078e0212 */
[----:B------:R-:W-:-:S04]  /*3c70*/  IMAD R24, R15, 0x2, R18 ;  /* 0x000000020f187824 */ /* 0x000fc800078e0212 */
[----:B------:R-:W0:Y:S04]  /*3c80*/  LDS.128 R12, [R13+0x22400] ;  /* 0x022400000d0c7984 */ /* 0x000e280000000c00 */
[----:B------:R-:W2:Y:S01]  /*3c90*/  LDS.128 R24, [R24+0x22400] ;  /* 0x0224000018187984 */ /* 0x000ea20000000c00 */
[----:B------:R-:W-:Y:S05]  /*3ca0*/  @P6 BRA `(.L_x_6503) ;  /* 0x0000000400486947 */ /* 0x000fea0003800000 */
[--C-:B------:R-:W-:Y:S02]  /*3cb0*/  SHF.R.U64 R8, R8, 0x10, R9.reuse ;  /* 0x0000001008087819 */ /* 0x100fe40000001209 */
[----:B------:R-:W-:Y:S02]  /*3cc0*/  SHF.R.U32.HI R9, RZ, 0x10, R9 ;  /* 0x00000010ff097819 */ /* 0x000fe40000011609 */
[--C-:B------:R-:W-:Y:S02]  /*3cd0*/  SHF.R.U64 R78, R4, 0x10, R5.reuse ;  /* 0x00000010044e7819 */ /* 0x100fe40000001205 */
[----:B------:R-:W-:Y:S02]  /*3ce0*/  SHF.R.U32.HI R82, RZ, 0x10, R5 ;  /* 0x00000010ff527819 */ /* 0x000fe40000011605 */
[--C-:B------:R-:W-:Y:S01]  /*3cf0*/  SHF.R.U64 R4, R6, 0x10, R7.reuse ;  /* 0x0000001006047819 */ /* 0x100fe20000001207 */
[----:B0-----:R-:W-:Y:S01]  /*3d00*/  HADD2.F32 R6, -RZ, R13.H0_H0 ;  /* 0x2000000dff067230 */ /* 0x001fe20000004100 */
[----:B------:R-:W-:Y:S01]  /*3d10*/  SHF.R.U32.HI R85, RZ, 0x10, R7 ;  /* 0x00000010ff557819 */ /* 0x000fe20000011607 */
[--C-:B--2---:R-:W-:Y:S01]  /*3d20*/  HADD2.F32 R7, -RZ, R25.reuse.H0_H0 ;  /* 0x20000019ff077230 */ /* 0x104fe20000004100 */
[--C-:B------:R-:W-:Y:S01]  /*3d30*/  SHF.R.U64 R5, R10, 0x10, R11.reuse ;  /* 0x000000100a057819 */ /* 0x100fe2000000120b */
[----:B------:R-:W-:Y:S01]  /*3d40*/  HADD2.F32 R10, -RZ, R25.H1_H1 ;  /* 0x30000019ff0a7230 */ /* 0x000fe20000004100 */
[----:B------:R-:W-:Y:S01]  /*3d50*/  SHF.R.U32.HI R86, RZ, 0x10, R11 ;  /* 0x00000010ff567819 */ /* 0x000fe2000001160b */
[----:B------:R-:W-:-:S02]  /*3d60*/  HADD2.F32 R11, -RZ, R80.H1_H1 ;  /* 0x30000050ff0b7230 */ /* 0x000fc40000004100 */
[----:B------:R-:W-:Y:S02]  /*3d70*/  HADD2.F32 R25, -RZ, R9.H0_H0 ;  /* 0x20000009ff197230 */ /* 0x000fe40000004100 */
[----:B------:R-:W-:Y:S02]  /*3d80*/  HADD2.F32 R80, -RZ, R80.H0_H0 ;  /* 0x20000050ff507230 */ /* 0x000fe40000004100 */
[----:B------:R-:W-:Y:S02]  /*3d90*/  HADD2.F32 R9, -RZ, R13.H1_H1 ;  /* 0x3000000dff097230 */ /* 0x000fe40000004100 */
[----:B------:R-:W-:Y:S02]  /*3da0*/  HADD2.F32 R13, -RZ, R82.H0_H0 ;  /* 0x20000052ff0d7230 */ /* 0x000fe40000004100 */
[-C--:B------:R-:W-:Y:S01]  /*3db0*/  FMUL.FTZ R82, R10, R25.reuse ;  /* 0x000000190a527220 */ /* 0x080fe20000410000 */
[-C--:B------:R-:W-:Y:S01]  /*3dc0*/  FMUL.FTZ R83, R7, R80.reuse ;  /* 0x0000005007537220 */ /* 0x080fe20000410000 */
[C---:B------:R-:W-:Y:S01]  /*3dd0*/  FMUL.FTZ R25, R9.reuse, R25 ;  /* 0x0000001909197220 */ /* 0x040fe20000410000 */
[C---:B------:R-:W-:Y:S01]  /*3de0*/  FMUL.FTZ R80, R6.reuse, R80 ;  /* 0x0000005006507220 */ /* 0x040fe20000410000 */
[----:B------:R-:W-:Y:S01]  /*3df0*/  FFMA.FTZ R9, R9, R13, -R82 ;  /* 0x0000000d09097223 */ /* 0x000fe20000010852 */
[----:B------:R-:W-:Y:S01]  /*3e00*/  FFMA.FTZ R6, R6, R11, -R83 ;  /* 0x0000000b06067223 */ /* 0x000fe20000010853 */
[----:B------:R-:W-:Y:S01]  /*3e10*/  FFMA.FTZ R10, R10, R13, R25 ;  /* 0x0000000d0a0a7223 */ /* 0x000fe20000010019 */
[----:B------:R-:W-:Y:S01]  /*3e20*/  FFMA.FTZ R7, R7, R11, R80 ;  /* 0x0000000b07077223 */ /* 0x000fe20000010050 */
[----:B------:R-:W-:-:S02]  /*3e30*/  HADD2.F32 R13, -RZ, R27.H0_H0 ;  /* 0x2000001bff0d7230 */ /* 0x000fc40000004100 */
[----:B------:R-:W-:Y:S02]  /*3e40*/  HADD2.F32 R27, -RZ, R27.H1_H1 ;  /* 0x3000001bff1b7230 */ /* 0x000fe40000004100 */
[--C-:B------:R-:W-:Y:S01]  /*3e50*/  HADD2.F32 R11, -RZ, R15.reuse.H0_H0 ;  /* 0x2000000fff0b7230 */ /* 0x100fe20000004100 */
[----:B------:R-:W-:Y:S01]  /*3e60*/  F2FP.F16.F32.PACK_AB R7, R10, R7 ;  /* 0x000000070a07723e */ /* 0x000fe200000000ff */
[----:B------:R-:W-:Y:S02]  /*3e70*/  HADD2.F32 R86, -RZ, R86.H0_H0 ;  /* 0x20000056ff567230 */ /* 0x000fe40000004100 */
[--C-:B------:R-:W-:Y:S02]  /*3e80*/  HADD2.F32 R80, -RZ, R84.reuse.H1_H1 ;  /* 0x30000054ff507230 */ /* 0x100fe40000004100 */
[----:B------:R-:W-:Y:S02]  /*3e90*/  HADD2.F32 R15, -RZ, R15.H1_H1 ;  /* 0x3000000fff0f7230 */ /* 0x000fe40000004100 */
[----:B------:R-:W-:Y:S01]  /*3ea0*/  FMUL.FTZ R90, R27, R86 ;  /* 0x000000561b5a7220 */ /* 0x000fe20000410000 */
[----:B------:R-:W-:-:S02]  /*3eb0*/  HADD2.F32 R84, -RZ, R84.H0_H0 ;  /* 0x20000054ff547230 */ /* 0x000fc40000004100 */
[----:B------:R-:W-:Y:S02]  /*3ec0*/  HADD2.F32 R82, -RZ, R85.H0_H0 ;  /* 0x20000055ff527230 */ /* 0x000fe40000004100 */
[----:B------:R-:W-:Y:S01]  /*3ed0*/  FMUL.FTZ R86, R15, R86 ;  /* 0x000000560f567220 */ /* 0x000fe20000410000 */
[----:B------:R-:W-:Y:S02]  /*3ee0*/  HADD2.F32 R25, -RZ, R91.H0_H0 ;  /* 0x2000005bff197230 */ /* 0x000fe40000004100 */
[-C--:B------:R-:W-:Y:S01]  /*3ef0*/  FMUL.FTZ R88, R13, R84.reuse ;  /* 0x000000540d587220 */ /* 0x080fe20000410000 */
[----:B------:R-:W-:Y:S01]  /*3f00*/  FMUL.FTZ R84, R11, R84 ;  /* 0x000000540b547220 */ /* 0x000fe20000410000 */
[----:B------:R-:W-:Y:S01]  /*3f10*/  FFMA.FTZ R89, R27, R82, R86 ;  /* 0x000000521b597223 */ /* 0x000fe20000010056 */
[----:B------:R-:W-:Y:S02]  /*3f20*/  HADD2.F32 R27, -RZ, R8.H0_H0 ;  /* 0x20000008ff1b7230 */ /* 0x000fe40000004100 */
[----:B------:R-:W-:Y:S01]  /*3f30*/  FFMA.FTZ R88, R11, R80, -R88 ;  /* 0x000000500b587223 */ /* 0x000fe20000010858 */
[----:B------:R-:W-:-:S02]  /*3f40*/  HADD2.F32 R11, -RZ, R24.H0_H0 ;  /* 0x20000018ff0b7230 */ /* 0x000fc40000004100 */
[----:B------:R-:W-:Y:S01]  /*3f50*/  FFMA.FTZ R87, R15, R82, -R90 ;  /* 0x000000520f577223 */ /* 0x000fe2000001085a */
[----:B------:R-:W-:Y:S02]  /*3f60*/  HADD2.F32 R8, -RZ, R12.H0_H0 ;  /* 0x2000000cff087230 */ /* 0x000fe40000004100 */
[----:B------:R-:W-:Y:S01]  /*3f70*/  FFMA.FTZ R84, R13, R80, R84 ;  /* 0x000000500d547223 */ /* 0x000fe20000010054 */
[----:B------:R-:W-:Y:S02]  /*3f80*/  HADD2.F32 R24, -RZ, R24.H1_H1 ;  /* 0x30000018ff187230 */ /* 0x000fe40000004100 */
[-C--:B------:R-:W-:Y:S01]  /*3f90*/  FMUL.FTZ R83, R11, R25.reuse ;  /* 0x000000190b537220 */ /* 0x080fe20000410000 */
[----:B------:R-:W-:Y:S02]  /*3fa0*/  HADD2.F32 R12, -RZ, R12.H1_H1 ;  /* 0x3000000cff0c7230 */ /* 0x000fe40000004100 */
[----:B------:R-:W-:Y:S02]  /*3fb0*/  HADD2.F32 R15, -RZ, R78.H0_H0 ;  /* 0x2000004eff0f7230 */ /* 0x000fe40000004100 */
[----:B------:R-:W-:Y:S01]  /*3fc0*/  FMUL.FTZ R78, R8, R25 ;  /* 0x00000019084e7220 */ /* 0x000fe20000410000 */
[----:B------:R-:W-:-:S02]  /*3fd0*/  HADD2.F32 R13, -RZ, R92.H0_H0 ;  /* 0x2000005cff0d7230 */ /* 0x000fc40000004100 */
[-C--:B------:R-:W-:Y:S01]  /*3fe0*/  FMUL.FTZ R25, R24, R27.reuse ;  /* 0x0000001b18197220 */ /* 0x080fe20000410000 */
[----:B------:R-:W-:Y:S01]  /*3ff0*/  FMUL.FTZ R27, R12, R27 ;  /* 0x0000001b0c1b7220 */ /* 0x000fe20000410000 */
[----:B------:R-:W-:Y:S01]  /*4000*/  F2FP.F16.F32.PACK_AB R84, R89, R84 ;  /* 0x000000545954723e */ /* 0x000fe200000000ff */
        /* <DEDUP_REMOVED lines=28> */
.L_x_6503:
[----:B------:R-:W-:Y:S05]  /*41d0*/  BSYNC B1 ;  /* 0x0000000000017941 */ /* 0x000fea0003800000 */
.L_x_6502:
        /* <DEDUP_REMOVED lines=10> */
.L_x_6485:
[----:B------:R-:W-:-:S06]  /*4280*/  UISETP.NE.AND UP0, UPT, UR47, 0x3, UPT ;  /* 0x000000032f00788c */ /* 0x000fcc000bf05270 */
[----:B------:R-:W-:-:S13]  /*4290*/  PLOP3.LUT P0, PT, PT, PT, UP0, 0x80, 0x0 ;  /* 0x000000000000781c */ /* 0x000fda0003f0f008 */
[----:B------:R-:W-:Y:S05]  /*42a0*/  @!P0 BRA `(.L_x_6504) ;  /* 0x0000000000048947 */ /* 0x000fea0003800000 */
[----:B------:R-:W-:Y:S01]  /*42b0*/  BPT.TRAP 0x1 ;  /* 0x000000040000795c */ /* 0x000fe20000300000 */
.L_x_6504:
        /* <DEDUP_REMOVED lines=8> */
.L_x_6888:
[----:B------:R-:W-:Y:S05]  /*4340*/  BSYNC B1 ;  /* 0x0000000000017941 */ /* 0x000fea0003800000 */
.L_x_6505:
        /* <DEDUP_REMOVED lines=12> */
.L_x_6492:
[----:B------:R-:W-:Y:S05]  /*4410*/  BSYNC B0 ;  /* 0x0000000000007941 */ /* 0x000fea0003800000 */
.L_x_6484:
        /* <DEDUP_REMOVED lines=17> */
.L_x_6508:
[----:B------:R-:W-:Y:S05]  /*4530*/  BSYNC B0 ;  /* 0x0000000000007941 */ /* 0x000fea0003800000 */
.L_x_6507:
[----:B------:R-:W5:Y:S01]  /*4540*/  SYNCS.PHASECHK.TRANS64.TRYWAIT P0, [R75+URZ+0x388b0], R76 ;  /* 0x0388b04c4b0075a7 */ /* 0x000f62000800017f */
[----:B------:R-:W-:Y:S04]  /*4550*/  BSSY B0, `(.L_x_6509) ;  /* 0x0000002000007945 */ /* 0x000fe80003800000 */
[----:B-----5:R-:W-:Y:S05]  /*4560*/  @!P0 BRA `(.L_x_6510) ;  /* 0x0000025800108947 */ /* 0x020fea0003800000 */
.L_x_6889:
[----:B------:R-:W-:Y:S05]  /*4570*/  BSYNC B0 ;  /* 0x0000000000007941 */ /* 0x000fea0003800000 */
.L_x_6509:
        /* <DEDUP_REMOVED lines=82> */
.L_x_6512:
[----:B------:R-:W-:Y:S05]  /*4aa0*/  BSYNC B0 ;  /* 0x0000000000007941 */ /* 0x000fea0003800000 */
.L_x_6511:
        /* <DEDUP_REMOVED lines=17> */
.L_x_6479:
[----:B------:R-:W-:Y:S04]  /*4bc0*/  BSSY B0, `(.L_x_6514) ;  /* 0x0000004000007945 */ /* 0x000fe80003800000 */
[----:B------:R-:W-:Y:S05]  /*4bd0*/  @P0 BRA `(.L_x_6515) ;  /* 0x0000000000080947 */ /* 0x000fea0003800000 */
[----:B------:R-:W1:Y:S02]  /*4be0*/  FENCE.VIEW.ASYNC.G ;  /* 0x00000000000073c6 */ /* 0x000e640000000100 */
[----:B-1----:R-:W-:Y:S06]  /*4bf0*/  BAR.ARV 0xc, 0x180 ;  /* 0x0306000000007b1d */ /* 0x002fec0000002000 */
.L_x_6515:
[----:B------:R-:W-:Y:S05]  /*4c00*/  BSYNC B0 ;  /* 0x0000000000007941 */ /* 0x000fea0003800000 */
.L_x_6514:
[----:B------:R-:W-:Y:S01]  /*4c10*/  UISETP.NE.AND UP0, UPT, UR37, 0x1, UPT ;  /* 0x000000012500788c */ /* 0x000fe2000bf05270 */
[----:B------:R-:W-:Y:S05]  /*4c20*/  BSSY B7, `(.L_x_6516) ;  /* 0x000152f000077945 */ /* 0x000fea0003800000 */
[----:B------:R-:W-:-:S13]  /*4c30*/  PLOP3.LUT P0, PT, PT, PT, UP0, 0x80, 0x0 ;  /* 0x000000000000781c */ /* 0x000fda0003f0f008 */
[----:B------:R-:W-:Y:S05]  /*4c40*/  @!P0 BRA `(.L_x_6517) ;  /* 0x0000002000ec8947 */ /* 0x000fea0003800000 */
[----:B------:R-:W1:Y:S01]  /*4c50*/  LDC R0, c[0x0][0x448] ;  /* 0x00011200ff007b82 */ /* 0x000e620000000800 */
[----:B------:R-:W-:-:S07]  /*4c60*/  VIADD R5, R195, 0x3f ;  /* 0x0000003fc3057836 */ /* 0x000fce0000000000 */
[----:B-----5:R-:W0:Y:S01]  /*4c70*/  LDC.64 R2, c[0x0][0xad8] ;  /* 0x0002b600ff027b82 */ /* 0x020e220000000a00 */
[----:B-1----:R-:W-:Y:S02]  /*4c80*/  ISETP.NE.AND P1, PT, R0, 0x1, PT ;  /* 0x000000010000780c */ /* 0x002fe40003f25270 */
        /* <DEDUP_REMOVED lines=19> */
.L_x_6520:
[----:B------:R-:W-:-:S13]  /*4dc0*/  ISETP.NE.AND P0, PT, R3, 0x1, PT ;  /* 0x000000010300780c */ /* 0x000fda0003f05270 */
[----:B------:R-:W0:Y:S02]  /*4dd0*/  @P0 LDC.64 R4, c[0x0][0xae0] ;  /* 0x0002b800ff040b82 */ /* 0x000e240000000a00 */
[----:B0-----:R-:W-:-:S05]  /*4de0*/  @P0 IMAD.HI.U32 R4, R0, R4, RZ ;  /* 0x0000000400040227 */ /* 0x001fca00078e00ff */
[----:B------:R-:W-:-:S07]  /*4df0*/  @P0 SHF.R.U32.HI R0, RZ, R5, R4 ;  /* 0x00000005ff000219 */ /* 0x000fce0000011604 */
.L_x_6521:
[----:B------:R-:W-:Y:S05]  /*4e00*/  BSYNC B0 ;  /* 0x0000000000007941 */ /* 0x000fea0003800000 */
.L_x_6519:
[----:B------:R-:W-:-:S05]  /*4e10*/  IMAD R5, R0, R3, R3 ;  /* 0x0000000300057224 */ /* 0x000fca00078e0203 */
[----:B------:R-:W-:-:S07]  /*4e20*/  VIMNMX R2, R2, R5, PT ;  /* 0x0000000502027248 */ /* 0x000fce0003fe0100 */
.L_x_6518:
        /* <DEDUP_REMOVED lines=24> */
.L_x_6524:
[----:B------:R-:W-:-:S13]  /*4fb0*/  ISETP.NE.AND P0, PT, R3, 0x1, PT ;  /* 0x000000010300780c */ /* 0x000fda0003f05270 */
[----:B------:R-:W0:Y:S02]  /*4fc0*/  @P0 LDC.64 R4, c[0x0][0xae0] ;  /* 0x0002b800ff040b82 */ /* 0x000e240000000a00 */
[----:B0-----:R-:W-:-:S05]  /*4fd0*/  @P0 IMAD.HI.U32 R2, R152, R4, RZ ;  /* 0x0000000498020227 */ /* 0x001fca00078e00ff */
[----:B------:R-:W-:-:S07]  /*4fe0*/  @P0 SHF.R.U32.HI R152, RZ, R5, R2 ;  /* 0x00000005ff980219 */ /* 0x000fce0000011602 */
.L_x_6525:
[----:B------:R-:W-:Y:S05]  /*4ff0*/  BSYNC B0 ;  /* 0x0000000000007941 */ /* 0x000fea0003800000 */
.L_x_6523:
[----:B------:R-:W-:-:S05]  /*5000*/  IMAD R3, R152, R3, RZ ;  /* 0x0000000398037224 */ /* 0x000fca00078e02ff */
[----:B------:R-:W-:-:S07]  /*5010*/  VIMNMX R0, R0, R3, !PT ;  /* 0x0000000300007248 */ /* 0x000fce0007fe0100 */
.L_x_6522:
[----:B------:R-:W-:Y:S01]  /*5020*/  SHF.R.S32.HI R3, RZ, 0x1f, R0 ;  /* 0x0000001fff037819 */ /* 0x000fe20000011400 */
[----:B------:R-:W-:Y:S03]  /*5030*/  BSSY B0, `(.L_x_6526) ;  /* 0x0000025000007945 */ /* 0x000fe60003800000 */
[----:B------:R-:W-:-:S04]  /*5040*/  LEA.HI R3, R3, R0, RZ, 0x6 ;  /* 0x0000000003037211 */ /* 0x000fc800078f30ff */
        /* <DEDUP_REMOVED lines=35> */
.L_x_6527:
[----:B------:R-:W-:Y:S05]  /*5280*/  BSYNC B0 ;  /* 0x0000000000007941 */ /* 0x000fea0003800000 */
.L_x_6526:
[-C--:B------:R-:W-:Y:S01]  /*5290*/  IMAD R0, R230, R3.reuse, R6 ;  /* 0x00000003e6007224 */ /* 0x080fe200078e0206 */
[----:B------:R-:W-:Y:S02]  /*52a0*/  PLOP3.LUT P0, PT, PT, PT, PT, 0x80, 0x0 ;  /* 0x000000000000781c */ /* 0x000fe40003f0f070 */
[----:B---3--:R-:W-:Y:S02]  /*52b0*/  CS2R R12, SRZ ;  /* 0x00000000000c7805 */ /* 0x008fe4000001ff00 */
        /* <DEDUP_REMOVED lines=64> */
[----:B--2---:R-:W-:Y:S02]  /*56c0*/  CS2R R26, SRZ ;  /* 0x00000000001a7805 */ /* 0x004fe4000001ff00 */
[----:B------:R-:W-:Y:S01]  /*56d0*/  CS2R R24, SRZ ;  /* 0x0000000000187805 */ /* 0x000fe2000001ff00 */
[----:B------:R-:W-:Y:S06]  /*56e0*/  @!P1 BRA `(.L_x_6528) ;  /* 0x0000014800089947 */ /* 0x000fec0003800000 */
[----:B------:R-:W2:Y:S01]  /*56f0*/  LDL R4, [R1+0x64] ;  /* 0x0000640001047983 */ /* 0x000ea20000100800 */
        /* <DEDUP_REMOVED lines=20> */
[----:B------:R-:W-:-:S05]  /*5840*/  LOP3.LUT R4, R4, 0x1fffe, RZ, 0xc0, !PT ;  /* 0x0001fffe04047812 */ /* 0x000fca00078ec0ff */
[----:B------:R-:W-:Y:S02]  /*5850*/  IMAD.IADD R3, R3, 0x1, -R4 ;  /* 0x0000000103037824 */ /* 0x000fe400078e0a04 */
[----:B------:R-:W-:Y:S02]  /*5860*/  VIADD R4, R18, 0x36400 ;  /* 0x0003640012047836 */ /* 0x000fe40000000000 */
[----:B------:R-:W-:-:S03]  /*5870*/  IMAD R3, R3, 0x8000, R18 ;  /* 0x0000800003037824 */ /* 0x000fc600078e0212 */
[----:B------:R-:W-:Y:S01]  /*5880*/  SHF.R.U32.HI R4, RZ, 0x4, R4 ;  /* 0x00000004ff047819 */ /* 0x000fe20000011604 */
[----:B------:R-:W-:-:S03]  /*5890*/  VIADD R3, R3, 0x400 ;  /* 0x0000040003037836 */ /* 0x000fc60000000000 */
[----:B------:R-:W-:Y:S02]  /*58a0*/  LOP3.LUT R4, R4, 0x3fff, RZ, 0xc0, !PT ;  /* 0x00003fff04047812 */ /* 0x000fe400078ec0ff */
[----:B------:R-:W-:Y:S02]  /*58b0*/  SHF.R.U32.HI R3, RZ, 0x4, R3 ;  /* 0x00000004ff037819 */ /* 0x000fe40000011603 */
[----:B------:R-:W-:Y:S02]  /*58c0*/  LOP3.LUT R4, R4, 0x10000, RZ, 0xfc, !PT ;  /* 0x0001000004047812 */ /* 0x000fe400078efcff */
[----:B------:R-:W-:Y:S02]  /*58d0*/  LOP3.LUT R3, R3, 0x3fff, RZ, 0xc0, !PT ;  /* 0x00003fff03037812 */ /* 0x000fe400078ec0ff */
[C---:B------:R-:W-:Y:S01]  /*58e0*/  R2UR UR4, R4.reuse ;  /* 0x00000000040472ca */ /* 0x040fe200000e0000 */
[----:B------:R-:W-:Y:S01]  /*58f0*/  VIADD R10, R4, 0x2 ;  /* 0x00000002040a7836 */ /* 0x000fe20000000000 */
[----:B------:R-:W-:Y:S01]  /*5900*/  LOP3.LUT R14, R3, 0x2000000, RZ, 0xfc, !PT ;  /* 0x02000000030e7812 */ /* 0x000fe200078efcff */
[----:B------:R-:W-:-:S04]  /*5910*/  @!P2 IMAD R3, R19, 0x8, R18 ;  /* 0x000000081303a824 */ /* 0x000fc800078e0212 */
[----:B------:R-:W-:Y:S02]  /*5920*/  IMAD R6, R19, 0x1000, R14 ;  /* 0x0000100013067824 */ /* 0x000fe400078e020e */
[----:B------:R-:W-:Y:S02]  /*5930*/  @!P2 VIADD R3, R3, 0x38860 ;  /* 0x000388600303a836 */ /* 0x000fe40000000000 */
[C---:B------:R-:W-:Y:S01]  /*5940*/  VIADD R8, R6.reuse, 0x80 ;  /* 0x0000008006087836 */ /* 0x040fe20000000000 */
[----:B------:R-:W-:Y:S02]  /*5950*/  R2UR UR6, R6 ;  /* 0x00000000060672ca */ /* 0x000fe400000e0000 */
[----:B------:R-:W-:-:S11]  /*5960*/  @!P2 PRMT R3, RZ, 0x654, R3 ;  /* 0x00000654ff03a816 */ /* 0x000fd60000000003 */
        /* <DEDUP_REMOVED lines=33> */
.L_x_6531:
[----:B------:R-:W-:Y:S01]  /*5b80*/  BAR.SYNC.DEFER_BLOCKING 0xe, 0x100 ;  /* 0x0384000000007b1d */ /* 0x000fe20000010000 */
[C---:B-1----:R-:W-:Y:S01]  /*5b90*/  IMAD R2, R19.reuse, 0x40, R193 ;  /* 0x0000004013027824 */ /* 0x042fe200078e02c1 */
        /* <DEDUP_REMOVED lines=183> */
.L_x_6530:
[----:B------:R-:W-:Y:S05]  /*6710*/  BSYNC B0 ;  /* 0x0000000000007941 */ /* 0x000fea0003800000 */
.L_x_6529:
[----:B------:R-:W-:Y:S01]  /*6720*/  BAR.SYNC.DEFER_BLOCKING 0xe, 0x100 ;  /* 0x0384000000007b1d */ /* 0x000fe20000010000 */
[C---:B0-----:R-:W-:Y:S01]  /*6730*/  IMAD R3, R19.reuse, 0x40, R193 ;  /* 0x0000004013037824 */ /* 0x041fe200078e02c1 */
[----:B------:R-:W-:Y:S01]  /*6740*/  PLOP3.LUT P0, PT, PT, PT, PT, 0x8, 0x0 ;  /* 0x000000000000781c */ /* 0x000fe20003f0e170 */
[----:B------:R-:W-:Y:S01]  /*6750*/  VIADD R19, R19, 0x1 ;  /* 0x0000000113137836 */ /* 0x000fe20000000000 */
[----:B------:R-:W-:Y:S01]  /*6760*/  CS2R R12, SRZ ;  /* 0x00000000000c7805 */ /* 0x000fe2000001ff00 */
[----:B------:R-:W-:-:S03]  /*6770*/  IMAD R3, R3, 0x4, R18 ;  /* 0x0000000403037824 */ /* 0x000fc600078e0212 */
[----:B------:R-:W-:-:S04]  /*6780*/  ISETP.NE.AND P1, PT, R19, 0x2, PT ;  /* 0x000000021300780c */ /* 0x000fc80003f25270 */
[----:B------:R-:W-:Y:S01]  /*6790*/  SEL R19, R19, RZ, P1 ;  /* 0x000000ff13137207 */ /* 0x000fe20000800000 */
[----:B-1----:R-:W0:Y:S04]  /*67a0*/  LDS R2, [R3+0x38400] ;  /* 0x0384000003027984 */ /* 0x002e280000000800 */
[----:B------:R1:W2:Y:S02]  /*67b0*/  LDS R0, [R3+0x38420] ;  /* 0x0384200003007984 */ /* 0x0002a40000000800 */
[----:B-1----:R-:W-:-:S04]  /*67c0*/  SEL R3, RZ, 0x1, P1 ;  /* 0x00000001ff037807 */ /* 0x002fc80000800000 */
[----:B------:R-:W-:Y:S01]  /*67d0*/  LOP3.LUT R22, R22, R3, RZ, 0x3c, !PT ;  /* 0x0000000316167212 */ /* 0x000fe200078e3cff */
        /* <DEDUP_REMOVED lines=130> */
.L_x_6517:
[----:B------:R-:W1:Y:S01]  /*7000*/  LDC R0, c[0x0][0x448] ;  /* 0x00011200ff007b82 */ /* 0x000e620000000800 */
[----:B------:R-:W-:-:S07]  /*7010*/  VIADD R3, R195, 0x3f ;  /* 0x0000003fc3037836 */ /* 0x000fce0000000000 */
[----:B------:R-:W0:Y:S01]  /*7020*/  LDC.64 R4, c[0x0][0xad8] ;  /* 0x0002b600ff047b82 */ /* 0x000e220000000a00 */
        /* <DEDUP_REMOVED lines=20> */
.L_x_6534:
[----:B------:R-:W-:-:S13]  /*7170*/  ISETP.NE.AND P0, PT, R5, 0x1, PT ;  /* 0x000000010500780c */ /* 0x000fda0003f05270 */
[----:B------:R-:W0:Y:S02]  /*7180*/  @P0 LDC.64 R6, c[0x0][0xae0] ;  /* 0x0002b800ff060b82 */ /* 0x000e240000000a00 */
[----:B0-----:R-:W-:-:S05]  /*7190*/  @P0 IMAD.HI.U32 R6, R0, R6, RZ ;  /* 0x0000000600060227 */ /* 0x001fca00078e00ff */
[----:B------:R-:W-:-:S07]  /*71a0*/  @P0 SHF.R.U32.HI R0, RZ, R7, R6 ;  /* 0x00000007ff000219 */ /* 0x000fce0000011606 */
.L_x_6535:
[----:B------:R-:W-:Y:S05]  /*71b0*/  BSYNC B0 ;  /* 0x0000000000007941 */ /* 0x000fea0003800000 */
.L_x_6533:
[----:B------:R-:W-:-:S05]  /*71c0*/  IMAD R3, R0, R5, R5 ;  /* 0x0000000500037224 */ /* 0x000fca00078e0205 */
[----:B------:R-:W-:-:S07]  /*71d0*/  VIMNMX R4, R4, R3, PT ;  /* 0x0000000304047248 */ /* 0x000fce0003fe0100 */
.L_x_6532:
        /* <DEDUP_REMOVED lines=24> */
.L_x_6538:
[----:B------:R-:W-:-:S13]  /*7360*/  ISETP.NE.AND P0, PT, R5, 0x1, PT ;  /* 0x000000010500780c */ /* 0x000fda0003f05270 */
[----:B------:R-:W0:Y:S02]  /*7370*/  @P0 LDC.64 R6, c[0x0][0xae0] ;  /* 0x0002b800ff060b82 */ /* 0x000e240000000a00 */
[----:B0-----:R-:W-:-:S05]  /*7380*/  @P0 IMAD.HI.U32 R4, R3, R6, RZ ;  /* 0x0000000603040227 */ /* 0x001fca00078e00ff */
[----:B------:R-:W-:-:S07]  /*7390*/  @P0 SHF.R.U32.HI R3, RZ, R7, R4 ;  /* 0x00000007ff030219 */ /* 0x000fce0000011604 */
.L_x_6539:
[----:B------:R-:W-:Y:S05]  /*73a0*/  BSYNC B0 ;  /* 0x0000000000007941 */ /* 0x000fea0003800000 */
.L_x_6537:
[----:B------:R-:W-:-:S05]  /*73b0*/  IMAD R3, R3, R5, RZ ;  /* 0x0000000503037224 */ /* 0x000fca00078e02ff */
[----:B------:R-:W-:-:S07]  /*73c0*/  VIMNMX R0, R0, R3, !PT ;  /* 0x0000000300007248 */ /* 0x000fce0007fe0100 */
.L_x_6536:
        /* <DEDUP_REMOVED lines=39> */
.L_x_6541:
[----:B------:R-:W-:Y:S05]  /*7640*/  BSYNC B0 ;  /* 0x0000000000007941 */ /* 0x000fea0003800000 */
.L_x_6540:
        /* <DEDUP_REMOVED lines=100> */
.L_x_6543:
[----:B------:R-:W-:Y:S05]  /*7c90*/  BSYNC B6 ;  /* 0x0000000000067941 */ /* 0x000fea0003800000 */
.L_x_6542:
        /* <DEDUP_REMOVED lines=12> */
.L_x_6547:
[----:B-1----:R1:W2:Y:S02]  /*7d60*/  SYNCS.PHASECHK.TRANS64.TRYWAIT P0, [R18+URZ+0x38800], R3 ;  /* 0x03880003120075a7 */ /* 0x0022a4000800017f */
[----:B--2---:R-:W-:Y:S05]  /*7d70*/  @!P0 NANOSLEEP.SYNCS 0x989680 ;  /* 0x009896800000895d */ /* 0x004fea0003900000 */
[----:B------:R-:W2:Y:S02]  /*7d80*/  @!P0 SYNCS.PHASECHK.TRANS64 P0, [R18+URZ+0x38800], R3 ;  /* 0x03880003120085a7 */ /* 0x000ea4000800007f */
[----:B--2---:R-:W-:Y:S05]  /*7d90*/  @!P0 BRA `(.L_x_6547) ;  /* 0xfffffffc00f08947 */ /* 0x004fea000383ffff */
.L_x_6546:
[----:B------:R-:W-:Y:S05]  /*7da0*/  BSYNC B0 ;  /* 0x0000000000007941 */ /* 0x000fea0003800000 */
.L_x_6545:
[----:B------:R-:W-:Y:S05]  /*7db0*/  BRA `(.L_x_6548) ;  /* 0x0000002c000c7947 */ /* 0x000fea0003800000 */
.L_x_6544:
        /* <DEDUP_REMOVED lines=31> */
.L_x_6550:
[----:B------:R-:W-:Y:S05]  /*7fb0*/  BSYNC B6 ;  /* 0x0000000000067941 */ /* 0x000fea0003800000 */
.L_x_6549:
[----:B------:R-:W0:Y:S01]  /*7fc0*/  S2R R0, SR_TID.X ;  /* 0x0000000000007919 */ /* 0x000e220000002100 */
[----:B------:R-:W-:Y:S01]  /*7fd0*/  ULDC.U8 UR4, c[0x0][0x410] ;  /* 0x0001040000047ab9 */ /* 0x000fe20000000000 */
[----:B------:R-:W-:Y:S01]  /*7fe0*/  BSSY B0, `(.L_x_6551) ;  /* 0x0000298000007945 */ /* 0x000fe20003800000 */
[----:B------:R-:W-:Y:S01]  /*7ff0*/  ISETP.NE.AND P0, PT, RZ, UR4, PT ;  /* 0x00000004ff007c0c */ /* 0x000fe2000bf05270 */
        /* <DEDUP_REMOVED lines=27> */
[----:B------:R-:W-:-:S04]  /*81b0*/  IMAD.WIDE.U32 R2, R5, UR6, R2 ;  /* 0x0000000605027c25 */ /* 0x000fc8000f8e0002 */
[----:B------:R-:W-:Y:S01]  /*81c0*/  IMAD R31, R5, UR7, R0 ;  /* 0x00000007051f7c24 */ /* 0x000fe2000f8e0200 */
[----:B------:R-:W-:Y:S01]  /*81d0*/  ULDC.64 UR6, c[0x0][0x400] ;  /* 0x0001000000067ab9 */ /* 0x000fe20000000a00 */
[----:B------:R-:W-:Y:S01]  /*81e0*/  IMAD.IADD R5, R11, 0x1, R7 ;  /* 0x000000010b057824 */ /* 0x000fe200078e0207 */
[----:B------:R-:W-:Y:S01]  /*81f0*/  LEA R0, P0, R10, UR4, 0x1 ;  /* 0x000000040a007c11 */ /* 0x000fe2000f8008ff */
[----:B------:R-:W-:Y:S01]  /*8200*/  IMAD.IADD R31, R3, 0x1, R31 ;  /* 0x00000001031f7824 */ /* 0x000fe200078e021f */
[----:B------:R-:W-:Y:S01]  /*8210*/  LEA R30, P1, R2, UR6, 0x1 ;  /* 0x00000006021e7c11 */ /* 0x000fe2000f8208ff */
[----:B------:R-:W-:Y:S01]  /*8220*/  UMOV UR4, 0xffffffff ;  /* 0xffffffff00047882 */ /* 0x000fe20000000000 */
[----:B------:R-:W-:Y:S02]  /*8230*/  LEA.HI.X R10, R10, UR5, R5, 0x1, P0 ;  /* 0x000000050a0a7c11 */ /* 0x000fe400080f0c05 */
[----:B------:R-:W-:Y:S01]  /*8240*/  LEA.HI.X R31, R2, UR7, R31, 0x1, P1 ;  /* 0x00000007021f7c11 */ /* 0x000fe200088f0c1f */
[----:B------:R-:W-:Y:S08]  /*8250*/  BRA.DIV UR4, `(.L_x_6553) ;  /* 0x0000021a04e87947 */ /* 0x000ff0000b800000 */
[----:B------:R0:W1:Y:S04]  /*8260*/  SHFL.IDX PT, R3, R10, RZ, 0x1c1f ;  /* 0x001c1fff0a037589 */ /* 0x00006800000e0000 */
[----:B------:R0:W2:Y:S04]  /*8270*/  SHFL.IDX PT, R2, R0, RZ, 0x1c1f ;  /* 0x001c1fff00027589 */ /* 0x0000a800000e0000 */
[----:B------:R0:W3:Y:S04]  /*8280*/  SHFL.IDX PT, R5, R31, RZ, 0x1c1f ;  /* 0x001c1fff1f057589 */ /* 0x0000e800000e0000 */
[----:B------:R0:W4:Y:S02]  /*8290*/  SHFL.IDX PT, R14, R30, RZ, 0x1c1f ;  /* 0x001c1fff1e0e7589 */ /* 0x00012400000e0000 */
.L_x_6895:
        /* <DEDUP_REMOVED lines=9> */
[----:B------:R-:W-:Y:S02]  /*8330*/  CS2R R28, SRZ ;  /* 0x00000000001c7805 */ /* 0x000fe4000001ff00 */
[----:B------:R-:W-:Y:S02]  /*8340*/  ISETP.GE.AND P3, PT, R217, UR4, PT ;  /* 0x00000004d9007c0c */ /* 0x000fe4000bf66270 */
[----:B------:R-:W-:Y:S01]  /*8350*/  ISETP.GE.AND P2, PT, R188, UR4, PT ;  /* 0x00000004bc007c0c */ /* 0x000fe2000bf46270 */
[----:B---3--:R-:W-:Y:S01]  /*8360*/  IMAD.MOV.U32 R15, RZ, RZ, R5 ;  /* 0x000000ffff0f7224 */ /* 0x008fe200078e0005 */
[----:B------:R-:W-:-:S09]  /*8370*/  CS2R R26, SRZ ;  /* 0x00000000001a7805 */ /* 0x000fd2000001ff00 */
[C---:B------:R-:W-:Y:S01]  /*8380*/  @!P3 IMAD.SHL.U32 R7, R217.reuse, 0x2, RZ ;  /* 0x00000002d907b824 */ /* 0x040fe200078e00ff */
[----:B------:R-:W-:Y:S01]  /*8390*/  @!P3 SHF.L.U64.HI R12, R217, 0x1, R36 ;  /* 0x00000001d90cb819 */ /* 0x000fe20000010224 */
[----:B-12---:R-:W-:-:S03]  /*83a0*/  @!P2 IMAD.WIDE R8, R188, 0x2, R2 ;  /* 0x00000002bc08a825 */ /* 0x006fc600078e0202 */
[-C--:B------:R-:W-:Y:S02]  /*83b0*/  @!P3 IADD3 R2, P0, R2, R7.reuse, RZ ;  /* 0x000000070202b210 */ /* 0x080fe40007f1e0ff */
[----:B----4-:R-:W-:Y:S02]  /*83c0*/  @!P3 IADD3 R4, P1, R14, R7, RZ ;  /* 0x000000070e04b210 */ /* 0x010fe40007f3e0ff */
[----:B------:R-:W-:Y:S02]  /*83d0*/  CS2R R20, SRZ ;  /* 0x0000000000147805 */ /* 0x000fe4000001ff00 */
[----:B------:R-:W-:Y:S01]  /*83e0*/  CS2R R24, SRZ ;  /* 0x0000000000187805 */ /* 0x000fe2000001ff00 */
[----:B------:R-:W-:Y:S01]  /*83f0*/  @!P2 IMAD.WIDE R6, R188, 0x2, R14 ;  /* 0x00000002bc06a825 */ /* 0x000fe200078e020e */
[----:B------:R1:W5:Y:S03]  /*8400*/  @!P2 LD.E.64 R28, desc[UR50][R8.64] ;  /* 0x00000032081ca980 */ /* 0x000366000c101b00 */
[--C-:B------:R-:W-:Y:S01]  /*8410*/  @!P3 IMAD.X R3, R3, 0x1, R12.reuse, P0 ;  /* 0x000000010303b824 */ /* 0x100fe200000e060c */
[----:B------:R1:W5:Y:S01]  /*8420*/  @!P2 LD.E.64 R26, desc[UR50][R6.64] ;  /* 0x00000032061aa980 */ /* 0x000362000c101b00 */
[----:B------:R-:W-:-:S03]  /*8430*/  @!P3 IMAD.X R5, R5, 0x1, R12, P1 ;  /* 0x000000010505b824 */ /* 0x000fc600008e060c */
[----:B------:R1:W5:Y:S04]  /*8440*/  @!P3 LD.E.64 R20, desc[UR50][R2.64] ;  /* 0x000000320214b980 */ /* 0x000368000c101b00 */
[----:B------:R1:W5:Y:S02]  /*8450*/  @!P3 LD.E.64 R24, desc[UR50][R4.64] ;  /* 0x000000320418b980 */ /* 0x000364000c101b00 */
.L_x_6555:
[----:B------:R-:W-:Y:S05]  /*8460*/  BSYNC B1 ;  /* 0x0000000000017941 */ /* 0x000fea0003800000 */
.L_x_6554:
[----:B-12--5:R-:W-:Y:S01]  /*8470*/  IMAD.MOV.U32 R2, RZ, RZ, R26 ;  /* 0x000000ffff027224 */ /* 0x026fe200078e001a */
[----:B------:R-:W-:Y:S01]  /*8480*/  UMOV UR4, 0xffffffff ;  /* 0xffffffff00047882 */ /* 0x000fe20000000000 */
[----:B------:R-:W-:Y:S02]  /*8490*/  IMAD.MOV.U32 R3, RZ, RZ, R27 ;  /* 0x000000ffff037224 */ /* 0x000fe400078e001b */
[----:B------:R-:W-:Y:S01]  /*84a0*/  IMAD.MOV.U32 R4, RZ, RZ, R24 ;  /* 0x000000ffff047224 */ /* 0x000fe200078e0018 */
[----:B------:R-:W-:Y:S01]  /*84b0*/  PRMT R37, R2, 0x7610, R37 ;  /* 0x0000761002257816 */ /* 0x000fe20000000025 */
[----:B---3--:R-:W-:Y:S02]  /*84c0*/  IMAD.MOV.U32 R5, RZ, RZ, R25 ;  /* 0x000000ffff057224 */ /* 0x008fe400078e0019 */
        /* <DEDUP_REMOVED lines=8> */
[----:B------:R-:W-:Y:S02]  /*8550*/  CS2R R2, SRZ ;  /* 0x0000000000027805 */ /* 0x000fe4000001ff00 */
[----:B------:R-:W-:Y:S01]  /*8560*/  PRMT R44, R4, 0x5410, R5 ;  /* 0x00005410042c7816 */ /* 0x000fe20000000005 */
[----:B------:R-:W-:Y:S06]  /*8570*/  BRA.DIV UR4, `(.L_x_6556) ;  /* 0x0000021a04907947 */ /* 0x000fec000b800000 */
[----:B------:R1:W2:Y:S04]  /*8580*/  SHFL.IDX PT, R5, R10, 0x1, 0x1c1f ;  /* 0x003c1f000a057f89 */ /* 0x0002a800000e0000 */
[----:B------:R1:W3:Y:S04]  /*8590*/  SHFL.IDX PT, R4, R0, 0x1, 0x1c1f ;  /* 0x003c1f0000047f89 */ /* 0x0002e800000e0000 */
[----:B------:R1:W0:Y:S04]  /*85a0*/  SHFL.IDX PT, R7, R31, 0x1, 0x1c1f ;  /* 0x003c1f001f077f89 */ /* 0x00022800000e0000 */
[----:B----4-:R1:W4:Y:S02]  /*85b0*/  SHFL.IDX PT, R14, R30, 0x1, 0x1c1f ;  /* 0x003c1f001e0e7f89 */ /* 0x01032400000e0000 */
.L_x_6901:
[----:B------:R-:W-:Y:S01]  /*85c0*/  VIADD R32, R32, 0x20 ;  /* 0x0000002020207836 */ /* 0x000fe20000000000 */
[----:B01----:R-:W-:Y:S01]  /*85d0*/  LEA.HI R0, R229, R229, RZ, 0x1 ;  /* 0x000000e5e5007211 */ /* 0x003fe200078f08ff */
[----:B------:R-:W-:Y:S01]  /*85e0*/  BSSY B1, `(.L_x_6557) ;  /* 0x0000021000017945 */ /* 0x000fe20003800000 */
[----:B------:R-:W-:Y:S01]  /*85f0*/  IMAD.SHL.U32 R34, R198, 0x40, RZ ;  /* 0x00000040c6227824 */ /* 0x000fe200078e00ff */
        /* <DEDUP_REMOVED lines=9> */
[----:B---3--:R-:W-:Y:S01]  /*8690*/  IMAD.MOV.U32 R2, RZ, RZ, R4 ;  /* 0x000000ffff027224 */ /* 0x008fe200078e0004 */
[----:B------:R-:W-:Y:S01]  /*86a0*/  ISETP.GE.AND P2, PT, R188, UR4, PT ;  /* 0x00000004bc007c0c */ /* 0x000fe2000bf46270 */
[----:B--2---:R-:W-:Y:S01]  /*86b0*/  IMAD.MOV.U32 R3, RZ, RZ, R5 ;  /* 0x000000ffff037224 */ /* 0x004fe200078e0005 */
[----:B------:R-:W-:Y:S01]  /*86c0*/  ISETP.GE.AND P3, PT, R217, UR4, PT ;  /* 0x00000004d9007c0c */ /* 0x000fe2000bf66270 */
[----:B----4-:R-:W-:Y:S01]  /*86d0*/  IMAD.MOV.U32 R8, RZ, RZ, R14 ;  /* 0x000000ffff087224 */ /* 0x010fe200078e000e */
[----:B------:R-:W-:Y:S01]  /*86e0*/  CS2R R12, SRZ ;  /* 0x00000000000c7805 */ /* 0x000fe2000001ff00 */
[----:B------:R-:W-:-:S08]  /*86f0*/  IMAD.MOV.U32 R9, RZ, RZ, R7 ;  /* 0x000000ffff097224 */ /* 0x000fd000078e0007 */
[----:B------:R-:W-:Y:S02]  /*8700*/  @!P2 IMAD.WIDE R30, R188, 0x2, R2 ;  /* 0x00000002bc1ea825 */ /* 0x000fe400078e0202 */
[C---:B------:R-:W-:Y:S02]  /*8710*/  @!P3 SHF.L.U64.HI R32, R217.reuse, 0x1, R36 ;  /* 0x00000001d920b819 */ /* 0x040fe40000010224 */
[----:B------:R-:W-:Y:S01]  /*8720*/  @!P3 IMAD.SHL.U32 R3, R217, 0x2, RZ ;  /* 0x00000002d903b824 */ /* 0x000fe200078e00ff */
[----:B------:R-:W-:Y:S01]  /*8730*/  CS2R R10, SRZ ;  /* 0x00000000000a7805 */ /* 0x000fe2000001ff00 */
[----:B------:R0:W5:Y:S03]  /*8740*/  @!P2 LD.E.64 R12, desc[UR50][R30.64] ;  /* 0x000000321e0ca980 */ /* 0x000166000c101b00 */
[-C--:B------:R-:W-:Y:S02]  /*8750*/  @!P3 IADD3 R4, P0, R4, R3.reuse, RZ ;  /* 0x000000030404b210 */ /* 0x080fe40007f1e0ff */
[----:B------:R-:W-:Y:S01]  /*8760*/  @!P3 IADD3 R6, P1, R14, R3, RZ ;  /* 0x000000030e06b210 */ /* 0x000fe20007f3e0ff */
[----:B------:R-:W-:Y:S01]  /*8770*/  @!P2 IMAD.WIDE R14, R188, 0x2, R8 ;  /* 0x00000002bc0ea825 */ /* 0x000fe200078e0208 */
[----:B------:R-:W-:-:S02]  /*8780*/  CS2R R2, SRZ ;  /* 0x0000000000027805 */ /* 0x000fc4000001ff00 */
[----:B------:R-:W-:Y:S01]  /*8790*/  CS2R R8, SRZ ;  /* 0x0000000000087805 */ /* 0x000fe2000001ff00 */
[--C-:B------:R-:W-:Y:S02]  /*87a0*/  @!P3 IMAD.X R5, R5, 0x1, R32.reuse, P0 ;  /* 0x000000010505b824 */ /* 0x100fe400000e0620 */
[----:B------:R-:W-:Y:S01]  /*87b0*/  @!P3 IMAD.X R7, R7, 0x1, R32, P1 ;  /* 0x000000010707b824 */ /* 0x000fe200008e0620 */
[----:B------:R0:W5:Y:S04]  /*87c0*/  @!P2 LD.E.64 R2, desc[UR50][R14.64] ;  /* 0x000000320e02a980 */ /* 0x000168000c101b00 */
[----:B------:R0:W5:Y:S04]  /*87d0*/  @!P3 LD.E.64 R10, desc[UR50][R4.64] ;  /* 0x00000032040ab980 */ /* 0x000168000c101b00 */
[----:B------:R0:W5:Y:S02]  /*87e0*/  @!P3 LD.E.64 R8, desc[UR50][R6.64] ;  /* 0x000000320608b980 */ /* 0x000164000c101b00 */
.L_x_6558:
[----:B------:R-:W-:Y:S05]  /*87f0*/  BSYNC B1 ;  /* 0x0000000000017941 */ /* 0x000fea0003800000 */
.L_x_6557:
[----:B------:R-:W1:Y:S01]  /*8800*/  SYNCS.PHASECHK.TRANS64.TRYWAIT P0, [R18+URZ+0x38800], R33 ;  /* 0x03880021120075a7 */ /* 0x000e62000800017f */
[----:B0-2---:R-:W-:Y:S01]  /*8810*/  LOP3.LUT R5, R34, 0x1c0, RZ, 0xc0, !PT ;  /* 0x000001c022057812 */ /* 0x005fe200078ec0ff */
[----:B-----5:R-:W-:Y:S01]  /*8820*/  IMAD.MOV.U32 R6, RZ, RZ, R2 ;  /* 0x000000ffff067224 */ /* 0x020fe200078e0002 */
[----:B------:R-:W-:Y:S01]  /*8830*/  VIADDMNMX R31, R35, -R195, 0x40, PT ;  /* 0x00000040231f7446 */ /* 0x000fe200038009c3 */
[----:B----4-:R-:W-:Y:S01]  /*8840*/  IMAD.MOV.U32 R14, RZ, RZ, R12 ;  /* 0x000000ffff0e7224 */ /* 0x010fe200078e000c */
[----:B---3--:R-:W-:Y:S01]  /*8850*/  LOP3.LUT R4, R5, 0x18, R16, 0xf8, !PT ;  /* 0x0000001805047812 */ /* 0x008fe200078ef810 */
[----:B------:R-:W-:Y:S01]  /*8860*/  IMAD.MOV.U32 R7, RZ, RZ, R9 ;  /* 0x000000ffff077224 */ /* 0x000fe200078e0009 */
[----:B------:R-:W-:Y:S01]  /*8870*/  SHF.R.U32.HI R5, RZ, 0x3, R5 ;  /* 0x00000003ff057819 */ /* 0x000fe20000011605 */
[----:B------:R-:W-:Y:S01]  /*8880*/  BSSY B1, `(.L_x_6559) ;  /* 0x0000013000017945 */ /* 0x000fe20003800000 */
[----:B------:R-:W-:Y:S01]  /*8890*/  PRMT R45, R6, 0x7610, R45 ;  /* 0x00007610062d7816 */ /* 0x000fe2000000002d */
[----:B------:R-:W-:Y:S01]  /*88a0*/  IMAD.MOV.U32 R6, RZ, RZ, R8 ;  /* 0x000000ffff067224 */ /* 0x000fe200078e0008 */
[----:B------:R-:W-:Y:S01]  /*88b0*/  LOP3.LUT R5, R4, R5, RZ, 0x3c, !PT ;  /* 0x0000000504057212 */ /* 0x000fe200078e3cff */
[----:B------:R-:W-:Y:S01]  /*88c0*/  IMAD.MOV.U32 R4, RZ, RZ, R3 ;  /* 0x000000ffff047224 */ /* 0x000fe200078e0003 */
[----:B------:R-:W-:-:S02]  /*88d0*/  PRMT R30, R7, 0x7610, R30 ;  /* 0x00007610071e7816 */ /* 0x000fc4000000001e */
[----:B------:R-:W-:Y:S01]  /*88e0*/  PRMT R46, R6, 0x5410, R14 ;  /* 0x00005410062e7816 */ /* 0x000fe2000000000e */
[----:B------:R-:W-:Y:S01]  /*88f0*/  IMAD R5, R220, 0x200, R5 ;  /* 0x00000200dc057824 */ /* 0x000fe200078e0205 */
[----:B------:R-:W-:Y:S01]  /*8900*/  PRMT R45, R45, 0x5410, R4 ;  /* 0x000054102d2d7816 */ /* 0x000fe20000000004 */
[----:B------:R-:W-:Y:S01]  /*8910*/  IMAD.MOV.U32 R4, RZ, RZ, R13 ;  /* 0x000000ffff047224 */ /* 0x000fe200078e000d */
[----:B------:R-:W-:Y:S01]  /*8920*/  LOP3.LUT P2, RZ, R198, 0x4, RZ, 0xc0, !PT ;  /* 0x00000004c6ff7812 */ /* 0x000fe2000784c0ff */
[----:B------:R-:W-:Y:S01]  /*8930*/  IMAD.MOV.U32 R6, RZ, RZ, R10 ;  /* 0x000000ffff067224 */ /* 0x000fe200078e000a */
[----:B------:R-:W-:Y:S01]  /*8940*/  ISETP.GE.AND P1, PT, R186, R31, PT ;  /* 0x0000001fba00720c */ /* 0x000fe20003f26270 */
[----:B------:R-:W-:Y:S02]  /*8950*/  IMAD R15, R5, 0x2, R18 ;  /* 0x00000002050f7824 */ /* 0x000fe400078e0212 */
[----:B------:R-:W-:Y:S01]  /*8960*/  IMAD.MOV.U32 R5, RZ, RZ, R11 ;  /* 0x000000ffff057224 */ /* 0x000fe200078e000b */
[----:B------:R-:W-:Y:S01]  /*8970*/  PRMT R47, R4, 0x5410, R6 ;  /* 0x00005410042f7816 */ /* 0x000fe20000000006 */
[----:B------:R-:W-:-:S02]  /*8980*/  VIADD R4, R15, 0x20400 ;  /* 0x000204000f047836 */ /* 0x000fc40000000000 */
[----:B------:R-:W-:Y:S01]  /*8990*/  VIADD R14, R15, 0x20440 ;  /* 0x000204400f0e7836 */ /* 0x000fe20000000000 */
[----:B-1----:R-:W-:Y:S06]  /*89a0*/  @!P0 BRA `(.L_x_6560) ;  /* 0x0000021400f48947 */ /* 0x002fec0003800000 */
.L_x_6902:
[----:B------:R-:W-:Y:S05]  /*89b0*/  BSYNC B1 ;  /* 0x0000000000017941 */ /* 0x000fea0003800000 */
.L_x_6559:
        /* <DEDUP_REMOVED lines=9> */
[----:B------:R-:W1:Y:S01]  /*8a50*/  LDS.128 R4, [R15+0x20400] ;  /* 0x020400000f047984 */ /* 0x000e620000000c00 */
[----:B0-----:R-:W-:Y:S01]  /*8a60*/  SHF.R.U32.HI R33, RZ, 0x10, R29 ;  /* 0x00000010ff217819 */ /* 0x001fe2000001161d */
[--C-:B------:R-:W-:Y:S01]  /*8a70*/  HADD2.F32 R34, -RZ, R37.reuse.H0_H0 ;  /* 0x20000025ff227230 */ /* 0x100fe20000004100 */
        /* <DEDUP_REMOVED lines=39> */
.L_x_6564:
[----:B------:R-:W-:Y:S05]  /*8cf0*/  BSYNC B2 ;  /* 0x0000000000027941 */ /* 0x000fea0003800000 */
.L_x_6563:
[----:B------:R-:W-:Y:S05]  /*8d00*/  @P1 BRA `(.L_x_6562) ;  /* 0x0000000000a81947 */ /* 0x000fea0003800000 */
[----:B-1----:R-:W1:Y:S01]  /*8d10*/  LDS.128 R4, [R14] ;  /* 0x000000000e047984 */ /* 0x002e620000000c00 */
[----:B------:R-:W-:Y:S01]  /*8d20*/  SHF.R.U32.HI R27, RZ, 0x10, R21 ;  /* 0x00000010ff1b7819 */ /* 0x000fe20000011615 */
[----:B------:R-:W-:Y:S01]  /*8d30*/  HADD2.F32 R28, -RZ, R42.H1_H1 ;  /* 0x3000002aff1c7230 */ /* 0x000fe20000004100 */
[--C-:B------:R-:W-:Y:S01]  /*8d40*/  SHF.R.U32.HI R29, RZ, 0x10, R25.reuse ;  /* 0x00000010ff1d7819 */ /* 0x100fe20000011619 */
[----:B------:R-:W-:Y:S01]  /*8d50*/  HADD2.F32 R26, -RZ, R44.H0_H0 ;  /* 0x2000002cff1a7230 */ /* 0x000fe20000004100 */
        /* <DEDUP_REMOVED lines=9> */
[-C--:B0-----:R-:W-:Y:S01]  /*8df0*/  FMUL.FTZ R33, R25, R29.reuse ;  /* 0x0000001d19217220 */ /* 0x081fe20000410000 */
        /* <DEDUP_REMOVED lines=27> */
.L_x_6562:
[----:B------:R-:W-:Y:S05]  /*8fb0*/  BSYNC B1 ;  /* 0x0000000000017941 */ /* 0x000fea0003800000 */
.L_x_6561:
        /* <DEDUP_REMOVED lines=9> */
[----:B------:R-:W-:Y:S01]  /*9050*/  SHF.R.U32.HI R24, RZ, 0x10, R3 ;  /* 0x00000010ff187819 */ /* 0x000fe20000011603 */
[----:B------:R-:W-:Y:S01]  /*9060*/  HADD2.F32 R25, -RZ, R45.H0_H0 ;  /* 0x2000002dff197230 */ /* 0x000fe20000004100 */
[--C-:B------:R-:W-:Y:S01]  /*9070*/  SHF.R.U32.HI R20, RZ, 0x10, R13.reuse ;  /* 0x00000010ff147819 */ /* 0x100fe2000001160d */
[----:B------:R-:W-:Y:S01]  /*9080*/  HADD2.F32 R21, -RZ, R46.H1_H1 ;  /* 0x3000002eff157230 */ /* 0x000fe20000004100 */
[----:B------:R-:W-:Y:S01]  /*9090*/  SHF.R.U64 R31, R12, 0x10, R13 ;  /* 0x000000100c1f7819 */ /* 0x000fe2000000120d */
[----:B------:R-:W-:Y:S01]  /*90a0*/  HADD2.F32 R24, -RZ, R24.H0_H0 ;  /* 0x20000018ff187230 */ /* 0x000fe20000004100 */
[----:B------:R-:W-:Y:S01]  /*90b0*/  SHF.R.U64 R26, R2, 0x10, R3 ;  /* 0x00000010021a7819 */ /* 0x000fe20000001203 */
[----:B------:R-:W-:Y:S02]  /*90c0*/  HADD2.F32 R20, -RZ, R20.H0_H0 ;  /* 0x20000014ff147230 */ /* 0x000fe40000004100 */
[----:B-1----:R-:W-:-:S02]  /*90d0*/  HADD2.F32 R13, -RZ, R7.H1_H1 ;  /* 0x30000007ff0d7230 */ /* 0x002fc40000004100 */
[--C-:B------:R-:W-:Y:S02]  /*90e0*/  HADD2.F32 R2, -RZ, R4.reuse.H0_H0 ;  /* 0x20000004ff027230 */ /* 0x100fe40000004100 */
[----:B------:R-:W-:Y:S02]  /*90f0*/  HADD2.F32 R4, -RZ, R4.H1_H1 ;  /* 0x30000004ff047230 */ /* 0x000fe40000004100 */
[C---:B------:R-:W-:Y:S01]  /*9100*/  FMUL.FTZ R27, R13.reuse, R24 ;  /* 0x000000180d1b7220 */ /* 0x040fe20000410000 */
[----:B------:R-:W-:Y:S02]  /*9110*/  HADD2.F32 R12, -RZ, R7.H0_H0 ;  /* 0x20000007ff0c7230 */ /* 0x000fe40000004100 */
[----:B------:R-:W-:Y:S01]  /*9120*/  FMUL.FTZ R29, R13, R20 ;  /* 0x000000140d1d7220 */ /* 0x000fe20000410000 */
[--C-:B------:R-:W-:Y:S02]  /*9130*/  HADD2.F32 R7, -RZ, R6.reuse.H0_H0 ;  /* 0x20000006ff077230 */ /* 0x100fe40000004100 */
[----:B------:R-:W-:Y:S01]  /*9140*/  FMUL.FTZ R13, R4, R25 ;  /* 0x00000019040d7220 */ /* 0x000fe20000410000 */
[----:B------:R-:W-:-:S02]  /*9150*/  HADD2.F32 R6, -RZ, R6.H1_H1 ;  /* 0x30000006ff067230 */ /* 0x000fc40000004100 */
[----:B------:R-:W-:Y:S01]  /*9160*/  FFMA.FTZ R28, R12, R20, -R27 ;  /* 0x000000140c1c7223 */ /* 0x000fe2000001081b */
[-C--:B------:R-:W-:Y:S01]  /*9170*/  FMUL.FTZ R27, R4, R21.reuse ;  /* 0x00000015041b7220 */ /* 0x080fe20000410000 */
[----:B------:R-:W-:Y:S01]  /*9180*/  FFMA.FTZ R29, R12, R24, R29 ;  /* 0x000000180c1d7223 */ /* 0x000fe2000001001d */
[C---:B------:R-:W-:Y:S01]  /*9190*/  FFMA.FTZ R21, R2.reuse, R21, -R13 ;  /* 0x0000001502157223 */ /* 0x040fe2000001080d */
[----:B------:R-:W-:Y:S02]  /*91a0*/  HADD2.F32 R3, -RZ, R5.H0_H0 ;  /* 0x20000005ff037230 */ /* 0x000fe40000004100 */
[----:B------:R-:W-:Y:S01]  /*91b0*/  FFMA.FTZ R2, R2, R25, R27 ;  /* 0x0000001902027223 */ /* 0x000fe2000001001b */
[----:B------:R-:W-:Y:S02]  /*91c0*/  HADD2.F32 R13, -RZ, R45.H1_H1 ;  /* 0x3000002dff0d7230 */ /* 0x000fe40000004100 */
[----:B------:R-:W-:Y:S02]  /*91d0*/  HADD2.F32 R12, -RZ, R47.H0_H0 ;  /* 0x2000002fff0c7230 */ /* 0x000fe40000004100 */
[----:B------:R-:W-:-:S02]  /*91e0*/  HADD2.F32 R5, -RZ, R5.H1_H1 ;  /* 0x30000005ff057230 */ /* 0x000fc40000004100 */
[CC--:B------:R-:W-:Y:S01]  /*91f0*/  FMUL.FTZ R24, R6.reuse, R13.reuse ;  /* 0x0000000d06187220 */ /* 0x0c0fe20000410000 */
        /* <DEDUP_REMOVED lines=8> */
[C---:B------:R-:W-:Y:S01]  /*9280*/  FFMA.FTZ R5, R3.reuse, R4, -R6 ;  /* 0x0000000403057223 */ /* 0x040fe20000010806 */
[----:B------:R-:W-:Y:S01]  /*9290*/  F2FP.F16.F32.PACK_AB R4, R2, R21 ;  /* 0x000000150204723e */ /* 0x000fe200000000ff */
[----:B------:R-:W-:Y:S01]  /*92a0*/  FFMA.FTZ R20, R3, R20, R25 ;  /* 0x0000001403147223 */ /* 0x000fe20000010019 */
[----:B------:R-:W-:-:S04]  /*92b0*/  F2FP.F16.F32.PACK_AB R6, R13, R24 ;  /* 0x000000180d06723e */ /* 0x000fc800000000ff */
[----:B------:R-:W-:-:S05]  /*92c0*/  F2FP.F16.F32.PACK_AB R5, R20, R5 ;  /* 0x000000051405723e */ /* 0x000fca00000000ff */
[----:B------:R1:W-:Y:S02]  /*92d0*/  STS.128 [R15+0x21400], R4 ;  /* 0x021400040f007388 */ /* 0x0003e40000000c00 */
.L_x_6567:
[----:B------:R-:W-:Y:S05]  /*92e0*/  BSYNC B1 ;  /* 0x0000000000017941 */ /* 0x000fea0003800000 */
.L_x_6566:
[----:B------:R-:W-:Y:S05]  /*92f0*/  @P1 BRA `(.L_x_6565) ;  /* 0x0000001400981947 */ /* 0x000fea0003800000 */
[----:B-1----:R-:W1:Y:S01]  /*9300*/  LDS.128 R4, [R14+0x1000] ;  /* 0x001000000e047984 */ /* 0x002e620000000c00 */
[----:B------:R-:W-:Y:S01]  /*9310*/  SHF.R.U64 R25, R10, 0x10, R11 ;  /* 0x000000100a197819 */ /* 0x000fe2000000120b */
[----:B------:R-:W-:Y:S01]  /*9320*/  HADD2.F32 R13, -RZ, R46.H0_H0 ;  /* 0x2000002eff0d7230 */ /* 0x000fe20000004100 */
[----:B------:R-:W-:Y:S02]  /*9330*/  SHF.R.U32.HI R12, RZ, 0x10, R9 ;  /* 0x00000010ff0c7819 */ /* 0x000fe40000011609 */
[----:B------:R-:W-:Y:S01]  /*9340*/  SHF.R.U32.HI R10, RZ, 0x10, R11 ;  /* 0x00000010ff0a7819 */ /* 0x000fe2000001160b */
[----:B------:R-:W-:Y:S01]  /*9350*/  HADD2.F32 R11, -RZ, R47.H1_H1 ;  /* 0x3000002fff0b7230 */ /* 0x000fe20000004100 */
[----:B------:R-:W-:Y:S01]  /*9360*/  SHF.R.U64 R24, R8, 0x10, R9 ;  /* 0x0000001008187819 */ /* 0x000fe20000001209 */
[----:B------:R-:W-:Y:S02]  /*9370*/  HADD2.F32 R12, -RZ, R12.H0_H0 ;  /* 0x2000000cff0c7230 */ /* 0x000fe40000004100 */
[----:B------:R-:W-:-:S02]  /*9380*/  HADD2.F32 R10, -RZ, R10.H0_H0 ;  /* 0x2000000aff0a7230 */ /* 0x000fc40000004100 */
[--C-:B-1----:R-:W-:Y:S02]  /*9390*/  HADD2.F32 R9, -RZ, R7.reuse.H1_H1 ;  /* 0x30000007ff097230 */ /* 0x102fe40000004100 */
[--C-:B------:R-:W-:Y:S02]  /*93a0*/  HADD2.F32 R2, -RZ, R4.reuse.H0_H0 ;  /* 0x20000004ff027230 */ /* 0x100fe40000004100 */
[----:B------:R-:W-:Y:S02]  /*93b0*/  HADD2.F32 R4, -RZ, R4.H1_H1 ;  /* 0x30000004ff047230 */ /* 0x000fe40000004100 */
[C---:B------:R-:W-:Y:S01]  /*93c0*/  FMUL.FTZ R15, R9.reuse, R12 ;  /* 0x0000000c090f7220 */ /* 0x040fe20000410000 */
[----:B------:R-:W-:Y:S02]  /*93d0*/  HADD2.F32 R8, -RZ, R7.H0_H0 ;  /* 0x20000007ff087230 */ /* 0x000fe40000004100 */
[----:B------:R-:W-:Y:S01]  /*93e0*/  FMUL.FTZ R21, R9, R10 ;  /* 0x0000000a09157220 */ /* 0x000fe20000410000 */
[----:B------:R-:W-:-:S02]  /*93f0*/  HADD2.F32 R7, -RZ, R6.H0_H0 ;  /* 0x20000006ff077230 */ /* 0x000fc40000004100 */
[----:B------:R-:W-:Y:S01]  /*9400*/  FMUL.FTZ R9, R4, R13 ;  /* 0x0000000d04097220 */ /* 0x000fe20000410000 */
        /* <DEDUP_REMOVED lines=9> */
[CC--:B------:R-:W-:Y:S01]  /*94a0*/  FMUL.FTZ R10, R6.reuse, R9.reuse ;  /* 0x00000009060a7220 */ /* 0x0c0fe20000410000 */
        /* <DEDUP_REMOVED lines=14> */
[----:B------:R3:W-:Y:S01]  /*9590*/  STS.128 [R14+0x1000], R4 ;  /* 0x001000040e007388 */ /* 0x0007e20000000c00 */
[----:B------:R-:W-:Y:S05]  /*95a0*/  BRA `(.L_x_6565) ;  /* 0x0000001000ec7947 */ /* 0x000fea0003800000 */
.L_x_6552:
        /* <DEDUP_REMOVED lines=34> */
.L_x_6908:
        /* <DEDUP_REMOVED lines=12> */
[----:B-12---:R-:W-:-:S04]  /*9890*/  IMAD.WIDE R2, R16, 0x2, R2 ;  /* 0x0000000210027825 */ /* 0x006fc800078e0202 */
[----:B----4-:R-:W-:Y:S01]  /*98a0*/  IMAD.WIDE R14, R16, 0x2, R14 ;  /* 0x00000002100e7825 */ /* 0x010fe200078e020e */
[----:B------:R3:W5:Y:S04]  /*98b0*/  LD.E.128 R24, desc[UR50][R2.64] ;  /* 0x0000003202187980 */ /* 0x000768000c101d00 */
[----:B------:R3:W5:Y:S02]  /*98c0*/  LD.E.128 R28, desc[UR50][R14.64] ;  /* 0x000000320e1c7980 */ /* 0x000764000c101d00 */
.L_x_6570:
[----:B------:R-:W-:Y:S05]  /*98d0*/  BSYNC B1 ;  /* 0x0000000000017941 */ /* 0x000fea0003800000 */
.L_x_6569:
[----:B--23-5:R-:W-:Y:S01]  /*98e0*/  IMAD.MOV.U32 R2, RZ, RZ, R28 ;  /* 0x000000ffff027224 */ /* 0x02cfe200078e001c */
[----:B------:R-:W-:Y:S01]  /*98f0*/  UMOV UR4, 0xffffffff ;  /* 0xffffffff00047882 */ /* 0x000fe20000000000 */
[----:B------:R-:W-:Y:S02]  /*9900*/  IMAD.MOV.U32 R4, RZ, RZ, R30 ;  /* 0x000000ffff047224 */ /* 0x000fe400078e001e */
[----:B------:R-:W-:Y:S02]  /*9910*/  IMAD.MOV.U32 R5, RZ, RZ, R31 ;  /* 0x000000ffff057224 */ /* 0x000fe400078e001f */
[----:B-1----:R-:W-:Y:S01]  /*9920*/  IMAD.MOV.U32 R3, RZ, RZ, R29 ;  /* 0x000000ffff037224 */ /* 0x002fe200078e001d */
        /* <DEDUP_REMOVED lines=12> */
[----:B------:R1:W2:Y:S04]  /*99f0*/  SHFL.IDX PT, R3, R7, 0x1, 0x1c1f ;  /* 0x003c1f0007037f89 */ /* 0x0002a800000e0000 */
[----:B------:R1:W3:Y:S04]  /*9a00*/  SHFL.IDX PT, R2, R0, 0x1, 0x1c1f ;  /* 0x003c1f0000027f89 */ /* 0x0002e800000e0000 */
[----:B0-----:R-:W0:Y:S04]  /*9a10*/  SHFL.IDX PT, R6, R6, 0x1, 0x1c1f ;  /* 0x003c1f0006067f89 */ /* 0x001e2800000e0000 */
[----:B----4-:R1:W4:Y:S02]  /*9a20*/  SHFL.IDX PT, R14, R8, 0x1, 0x1c1f ;  /* 0x003c1f00080e7f89 */ /* 0x01032400000e0000 */
.L_x_6914:
[----:B------:R-:W2:Y:S01]  /*9a30*/  LDC R21, c[0x0][0x3f4] ;  /* 0x0000fd00ff157b82 */ /* 0x000ea20000000800 */
[----:B-1----:R-:W-:Y:S01]  /*9a40*/  VIADD R7, R32, 0x20 ;  /* 0x0000002020077836 */ /* 0x002fe20000000000 */
[----:B------:R-:W-:Y:S01]  /*9a50*/  LEA.HI R0, R229, R229, RZ, 0x1 ;  /* 0x000000e5e5007211 */ /* 0x000fe200078f08ff */
[----:B------:R-:W-:Y:S01]  /*9a60*/  BSSY B1, `(.L_x_6572) ;  /* 0x0000015000017945 */ /* 0x000fe20003800000 */
[----:B0-----:R-:W-:Y:S01]  /*9a70*/  IMAD.MOV.U32 R13, RZ, RZ, R6 ;  /* 0x000000ffff0d7224 */ /* 0x001fe200078e0006 */
[----:B------:R-:W-:Y:S02]  /*9a80*/  CS2R R8, SRZ ;  /* 0x0000000000087805 */ /* 0x000fe4000001ff00 */
[----:B------:R-:W-:Y:S01]  /*9a90*/  ISETP.GE.AND P0, PT, R7, R20, PT ;  /* 0x000000140700720c */ /* 0x000fe20003f06270 */
[----:B----4-:R-:W-:Y:S01]  /*9aa0*/  IMAD.MOV.U32 R12, RZ, RZ, R14 ;  /* 0x000000ffff0c7224 */ /* 0x010fe200078e000e */
[----:B------:R-:W-:Y:S02]  /*9ab0*/  LOP3.LUT R0, R0, 0xfffffffe, RZ, 0xc0, !PT ;  /* 0xfffffffe00007812 */ /* 0x000fe400078ec0ff */
[----:B------:R-:W-:-:S02]  /*9ac0*/  CS2R R6, SRZ ;  /* 0x0000000000067805 */ /* 0x000fc4000001ff00 */
[----:B------:R-:W-:Y:S01]  /*9ad0*/  CS2R R10, SRZ ;  /* 0x00000000000a7805 */ /* 0x000fe2000001ff00 */
        /* <DEDUP_REMOVED lines=9> */
[----:B--23--:R-:W-:-:S04]  /*9b70*/  IMAD.WIDE R2, R16, 0x2, R2 ;  /* 0x0000000210027825 */ /* 0x00cfc800078e0202 */
[----:B------:R-:W-:Y:S01]  /*9b80*/  IMAD.WIDE R12, R16, 0x2, R12 ;  /* 0x00000002100c7825 */ /* 0x000fe200078e020c */
[----:B------:R0:W5:Y:S04]  /*9b90*/  LD.E.128 R8, desc[UR50][R2.64] ;  /* 0x0000003202087980 */ /* 0x000168000c101d00 */
[----:B------:R0:W5:Y:S02]  /*9ba0*/  LD.E.128 R4, desc[UR50][R12.64] ;  /* 0x000000320c047980 */ /* 0x000164000c101d00 */
.L_x_6573:
[----:B------:R-:W-:Y:S05]  /*9bb0*/  BSYNC B1 ;  /* 0x0000000000017941 */ /* 0x000fea0003800000 */
.L_x_6572:
[----:B------:R-:W1:Y:S01]  /*9bc0*/  SYNCS.PHASECHK.TRANS64.TRYWAIT P1, [R18+URZ+0x38800], R15 ;  /* 0x0388000f120075a7 */ /* 0x000e62000802017f */
[----:B0-2---:R-:W-:Y:S01]  /*9bd0*/  VIADDMNMX R3, R20, -R195, 0x40, PT ;  /* 0x0000004014037446 */ /* 0x005fe200038009c3 */
[----:B-----5:R-:W-:Y:S01]  /*9be0*/  IMAD.MOV.U32 R12, RZ, RZ, R4 ;  /* 0x000000ffff0c7224 */ /* 0x020fe200078e0004 */
[----:B------:R-:W-:Y:S01]  /*9bf0*/  ISETP.GE.AND P0, PT, R16, R21, PT ;  /* 0x000000151000720c */ /* 0x000fe20003f06270 */
[C---:B---3--:R-:W-:Y:S01]  /*9c00*/  VIADD R2, R186.reuse, 0x20 ;  /* 0x00000020ba027836 */ /* 0x048fe20000000000 */
[----:B------:R-:W-:Y:S01]  /*9c10*/  BSSY B1, `(.L_x_6574) ;  /* 0x000000f000017945 */ /* 0x000fe20003800000 */
[----:B------:R-:W-:Y:S01]  /*9c20*/  IMAD.MOV.U32 R13, RZ, RZ, R5 ;  /* 0x000000ffff0d7224 */ /* 0x000fe200078e0005 */
[-C--:B------:R-:W-:Y:S01]  /*9c30*/  ISETP.GE.OR P2, PT, R186, R3.reuse, P0 ;  /* 0x00000003ba00720c */ /* 0x080fe20000746670 */
[----:B------:R-:W-:Y:S01]  /*9c40*/  IMAD.MOV.U32 R14, RZ, RZ, R9 ;  /* 0x000000ffff0e7224 */ /* 0x000fe200078e0009 */
        /* <DEDUP_REMOVED lines=10> */
[----:B-1----:R-:W-:Y:S06]  /*9cf0*/  @!P1 BRA `(.L_x_6575) ;  /* 0x0000020800149947 */ /* 0x002fec0003800000 */
.L_x_6915:
[----:B------:R-:W-:Y:S05]  /*9d00*/  BSYNC B1 ;  /* 0x0000000000017941 */ /* 0x000fea0003800000 */
.L_x_6574:
[----:B------:R-:W-:Y:S01]  /*9d10*/  BSSY B1, `(.L_x_6576) ;  /* 0x0000063000017945 */ /* 0x000fe20003800000 */
[----:B------:R-:W-:Y:S01]  /*9d20*/  IMAD.MOV.U32 R21, RZ, RZ, R10 ;  /* 0x000000ffff157224 */ /* 0x000fe200078e000a */
[----:B------:R-:W-:Y:S01]  /*9d30*/  LOP3.LUT R3, R3, 0x38, RZ, 0xc0, !PT ;  /* 0x0000003803037812 */ /* 0x000fe200078ec0ff */
[----:B------:R-:W-:Y:S01]  /*9d40*/  IMAD.MOV.U32 R36, RZ, RZ, R11 ;  /* 0x000000ffff247224 */ /* 0x000fe200078e000b */
        /* <DEDUP_REMOVED lines=14> */
[----:B------:R-:W-:Y:S01]  /*9e30*/  IMAD R33, R220, 0x200, R33 ;  /* 0x00000200dc217824 */ /* 0x000fe200078e0221 */
[----:B------:R-:W-:Y:S01]  /*9e40*/  SHF.R.U64 R49, R30, 0x10, R31 ;  /* 0x000000101e317819 */ /* 0x000fe2000000121f */
[----:B------:R-:W-:Y:S01]  /*9e50*/  IMAD R13, R220, 0x200, R13 ;  /* 0x00000200dc0d7824 */ /* 0x000fe200078e020d */
[----:B------:R-:W-:Y:S01]  /*9e60*/  SHF.R.U32.HI R47, RZ, 0x10, R31 ;  /* 0x00000010ff2f7819 */ /* 0x000fe2000001161f */
[--C-:B------:R-:W-:Y:S01]  /*9e70*/  IMAD R38, R33, 0x2, R18.reuse ;  /* 0x0000000221267824 */ /* 0x100fe200078e0212 */
[--C-:B------:R-:W-:Y:S01]  /*9e80*/  SHF.R.U64 R53, R26, 0x10, R27.reuse ;  /* 0x000000101a357819 */ /* 0x100fe2000000121b */
[----:B------:R-:W-:Y:S01]  /*9e90*/  IMAD R37, R13, 0x2, R18 ;  /* 0x000000020d257824 */ /* 0x000fe200078e0212 */
[----:B------:R-:W-:-:S02]  /*9ea0*/  SHF.R.U32.HI R52, RZ, 0x10, R27 ;  /* 0x00000010ff347819 */ /* 0x000fc4000001161b */
[----:B------:R-:W1:Y:S04]  /*9eb0*/  LDS.128 R32, [R38+0x20400] ;  /* 0x0204000026207984 */ /* 0x000e680000000c00 */
[----:B0-----:R-:W0:Y:S01]  /*9ec0*/  LDS.128 R12, [R37+0x20400] ;  /* 0x02040000250c7984 */ /* 0x001e220000000c00 */
[--C-:B-1----:R-:W-:Y:S02]  /*9ed0*/  HADD2.F32 R29, -RZ, R33.reuse.H0_H0 ;  /* 0x20000021ff1d7230 */ /* 0x102fe40000004100 */
[----:B------:R-:W-:Y:S02]  /*9ee0*/  HADD2.F32 R33, -RZ, R33.H1_H1 ;  /* 0x30000021ff217230 */ /* 0x000fe40000004100 */
[--C-:B0-----:R-:W-:Y:S02]  /*9ef0*/  HADD2.F32 R24, -RZ, R13.reuse.H0_H0 ;  /* 0x2000000dff187230 */ /* 0x101fe40000004100 */
        /* <DEDUP_REMOVED lines=68> */
.L_x_6577:
[----:B------:R-:W-:Y:S05]  /*a340*/  BSYNC B1 ;  /* 0x0000000000017941 */ /* 0x000fea0003800000 */
.L_x_6576:
[----:B------:R-:W-:Y:S01]  /*a350*/  PRMT R34, R21, 0x5410, R36 ;  /* 0x0000541015227816 */ /* 0x000fe20000000024 */
[----:B------:R-:W-:Y:S06]  /*a360*/  @P0 BRA `(.L_x_6565) ;  /* 0x00000004007c0947 */ /* 0x000fec0003800000 */
[----:B------:R-:W0:Y:S01]  /*a370*/  LDL R41, [R1+0x7c] ;  /* 0x00007c0001297983 */ /* 0x000e220000100800 */
[----:B-1----:R-:W-:Y:S01]  /*a380*/  IMAD.SHL.U32 R12, R2, 0x40, RZ ;  /* 0x00000040020c7824 */ /* 0x002fe200078e00ff */
[----:B------:R-:W-:Y:S01]  /*a390*/  SHF.R.S32.HI R13, RZ, 0x1f, R2 ;  /* 0x0000001fff0d7819 */ /* 0x000fe20000011402 */
[----:B------:R-:W-:Y:S01]  /*a3a0*/  HADD2.F32 R21, -RZ, R57.H0_H0 ;  /* 0x20000039ff157230 */ /* 0x000fe20000004100 */
[----:B------:R-:W-:Y:S02]  /*a3b0*/  SHF.R.U64 R40, R8, 0x10, R9 ;  /* 0x0000001008287819 */ /* 0x000fe40000001209 */
[----:B------:R-:W-:Y:S02]  /*a3c0*/  LEA.HI R13, R13, R2, RZ, 0x3 ;  /* 0x000000020d0d7211 */ /* 0x000fe400078f18ff */
[----:B------:R-:W-:Y:S02]  /*a3d0*/  LOP3.LUT R12, R12, 0x1c0, RZ, 0xc0, !PT ;  /* 0x000001c00c0c7812 */ /* 0x000fe400078ec0ff */
[----:B------:R-:W-:Y:S01]  /*a3e0*/  SHF.R.U32.HI R28, RZ, 0x10, R5 ;  /* 0x00000010ff1c7819 */ /* 0x000fe20000011605 */
[----:B------:R-:W-:Y:S01]  /*a3f0*/  IMAD.SHL.U32 R13, R13, 0x40, RZ ;  /* 0x000000400d0d7824 */ /* 0x000fe200078e00ff */
[----:B------:R-:W-:-:S02]  /*a400*/  SHF.R.U32.HI R2, RZ, 0x3, R12 ;  /* 0x00000003ff027819 */ /* 0x000fc4000001160c */
[----:B------:R-:W-:Y:S01]  /*a410*/  SHF.R.U64 R37, R4, 0x10, R5 ;  /* 0x0000001004257819 */ /* 0x000fe20000001205 */
[----:B------:R-:W-:Y:S01]  /*a420*/  HADD2.F32 R28, -RZ, R28.H0_H0 ;  /* 0x2000001cff1c7230 */ /* 0x000fe20000004100 */
[----:B------:R-:W-:Y:S02]  /*a430*/  LOP3.LUT R3, R2, R3, R12, 0x1e, !PT ;  /* 0x0000000302037212 */ /* 0x000fe400078e1e0c */
[----:B------:R-:W-:Y:S02]  /*a440*/  LOP3.LUT R2, R13, 0xfffffe00, RZ, 0xc0, !PT ;  /* 0xfffffe000d027812 */ /* 0x000fe400078ec0ff */
[--C-:B------:R-:W-:Y:S02]  /*a450*/  SHF.R.U64 R38, R10, 0x10, R11.reuse ;  /* 0x000000100a267819 */ /* 0x100fe4000000120b */
[----:B------:R-:W-:Y:S01]  /*a460*/  SHF.R.U32.HI R36, RZ, 0x10, R11 ;  /* 0x00000010ff247819 */ /* 0x000fe2000001160b */
[----:B------:R-:W-:Y:S01]  /*a470*/  IMAD.IADD R3, R2, 0x1, R3 ;  /* 0x0000000102037824 */ /* 0x000fe200078e0203 */
[----:B------:R-:W-:Y:S01]  /*a480*/  SHF.R.U32.HI R30, RZ, 0x10, R9 ;  /* 0x00000010ff1e7819 */ /* 0x000fe20000011609 */
[----:B------:R-:W-:Y:S01]  /*a490*/  HADD2.F32 R11, -RZ, R57.H1_H1 ;  /* 0x30000039ff0b7230 */ /* 0x000fe20000004100 */
[--C-:B------:R-:W-:Y:S01]  /*a4a0*/  SHF.R.U64 R35, R6, 0x10, R7.reuse ;  /* 0x0000001006237819 */ /* 0x100fe20000001207 */
[----:B------:R-:W-:Y:S01]  /*a4b0*/  IMAD R3, R3, 0x2, R18 ;  /* 0x0000000203037824 */ /* 0x000fe200078e0212 */
[----:B------:R-:W-:-:S04]  /*a4c0*/  SHF.R.U32.HI R33, RZ, 0x10, R7 ;  /* 0x00000010ff217819 */ /* 0x000fc80000011607 */
[----:B------:R-:W1:Y:S02]  /*a4d0*/  LDS.128 R24, [R3+0x20400] ;  /* 0x0204000003187984 */ /* 0x000e640000000c00 */
[--C-:B-1----:R-:W-:Y:S02]  /*a4e0*/  HADD2.F32 R8, -RZ, R25.reuse.H0_H0 ;  /* 0x20000019ff087230 */ /* 0x102fe40000004100 */
        /* <DEDUP_REMOVED lines=11> */
[----:B0-----:R-:W0:Y:S02]  /*a5a0*/  LDS.128 R12, [R41+0x20400] ;  /* 0x02040000290c7984 */ /* 0x001e240000000c00 */
[----:B0-----:R-:W-:-:S02]  /*a5b0*/  HADD2.F32 R4, -RZ, R13.H0_H0 ;  /* 0x2000000dff047230 */ /* 0x001fc40000004100 */
[----:B------:R-:W-:Y:S02]  /*a5c0*/  HADD2.F32 R13, -RZ, R13.H1_H1 ;  /* 0x3000000dff0d7230 */ /* 0x000fe40000004100 */
[----:B------:R-:W-:Y:S02]  /*a5d0*/  HADD2.F32 R2, -RZ, R12.H0_H0 ;  /* 0x2000000cff027230 */ /* 0x000fe40000004100 */
[C---:B------:R-:W-:Y:S01]  /*a5e0*/  FFMA.FTZ R29, R4.reuse, R11, -R29 ;  /* 0x0000000b041d7223 */ /* 0x040fe2000001081d */
[--C-:B------:R-:W-:Y:S02]  /*a5f0*/  HADD2.F32 R11, -RZ, R39.reuse.H0_H0 ;  /* 0x20000027ff0b7230 */ /* 0x100fe40000004100 */
[----:B------:R-:W-:Y:S01]  /*a600*/  FFMA.FTZ R31, R4, R21, R31 ;  /* 0x00000015041f7223 */ /* 0x000fe2000001001f */
[----:B------:R-:W-:Y:S02]  /*a610*/  HADD2.F32 R39, -RZ, R39.H1_H1 ;  /* 0x30000027ff277230 */ /* 0x000fe40000004100 */
[-C--:B------:R-:W-:Y:S01]  /*a620*/  FMUL.FTZ R4, R25, R8.reuse ;  /* 0x0000000819047220 */ /* 0x080fe20000410000 */
[----:B------:R-:W-:Y:S01]  /*a630*/  FFMA.FTZ R32, R13, R8, -R30 ;  /* 0x000000080d207223 */ /* 0x000fe2000001081e */
[----:B------:R-:W-:Y:S01]  /*a640*/  FMUL.FTZ R21, R7, R11 ;  /* 0x0000000b07157220 */ /* 0x000fe20000410000 */
[----:B------:R-:W-:-:S02]  /*a650*/  HADD2.F32 R8, -RZ, R20.H1_H1 ;  /* 0x30000014ff087230 */ /* 0x000fc40000004100 */
[-C--:B------:R-:W-:Y:S01]  /*a660*/  FMUL.FTZ R30, R7, R39.reuse ;  /* 0x00000027071e7220 */ /* 0x080fe20000410000 */
[----:B------:R-:W-:Y:S01]  /*a670*/  FFMA.FTZ R28, R13, R28, R4 ;  /* 0x0000001c0d1c7223 */ /* 0x000fe20000010004 */
[----:B------:R-:W-:Y:S02]  /*a680*/  HADD2.F32 R5, -RZ, R14.H0_H0 ;  /* 0x2000000eff057230 */ /* 0x000fe40000004100 */
[C---:B------:R-:W-:Y:S01]  /*a690*/  FFMA.FTZ R21, R2.reuse, R39, -R21 ;  /* 0x0000002702157223 */ /* 0x040fe20000010815 */
[--C-:B------:R-:W-:Y:S02]  /*a6a0*/  HADD2.F32 R4, -RZ, R34.reuse.H0_H0 ;  /* 0x20000022ff047230 */ /* 0x100fe40000004100 */
[----:B------:R-:W-:Y:S01]  /*a6b0*/  FFMA.FTZ R30, R2, R11, R30 ;  /* 0x0000000b021e7223 */ /* 0x000fe2000001001e */
[----:B------:R-:W-:Y:S01]  /*a6c0*/  FMUL.FTZ R2, R9, R8 ;  /* 0x0000000809027220 */ /* 0x000fe20000410000 */
[----:B------:R-:W-:Y:S02]  /*a6d0*/  HADD2.F32 R7, -RZ, R34.H1_H1 ;  /* 0x30000022ff077230 */ /* 0x000fe40000004100 */
[----:B------:R-:W-:-:S02]  /*a6e0*/  HADD2.F32 R11, -RZ, R20.H0_H0 ;  /* 0x20000014ff0b7230 */ /* 0x000fc40000004100 */
[-C--:B------:R-:W-:Y:S01]  /*a6f0*/  FFMA.FTZ R20, R5, R4.reuse, -R2 ;  /* 0x0000000405147223 */ /* 0x080fe20000010802 */
[----:B------:R-:W-:Y:S02]  /*a700*/  HADD2.F32 R6, -RZ, R15.H0_H0 ;  /* 0x2000000fff067230 */ /* 0x000fe40000004100 */
[----:B------:R-:W-:Y:S01]  /*a710*/  FMUL.FTZ R34, R9, R4 ;  /* 0x0000000409227220 */ /* 0x000fe20000410000 */
[----:B------:R-:W-:Y:S02]  /*a720*/  HADD2.F32 R2, -RZ, R36.H0_H0 ;  /* 0x20000024ff027230 */ /* 0x000fe40000004100 */
[C---:B------:R-:W-:Y:S01]  /*a730*/  FMUL.FTZ R9, R10.reuse, R11 ;  /* 0x0000000b0a097220 */ /* 0x040fe20000410000 */
[----:B------:R-:W-:Y:S02]  /*a740*/  HADD2.F32 R4, -RZ, R33.H0_H0 ;  /* 0x20000021ff047230 */ /* 0x000fe40000004100 */
[----:B------:R-:W-:Y:S01]  /*a750*/  FMUL.FTZ R36, R10, R7 ;  /* 0x000000070a247220 */ /* 0x000fe20000410000 */
[----:B------:R-:W-:Y:S01]  /*a760*/  FFMA.FTZ R10, R5, R8, R34 ;  /* 0x00000008050a7223 */ /* 0x000fe20000010022 */
[----:B------:R-:W-:-:S02]  /*a770*/  HADD2.F32 R15, -RZ, R15.H1_H1 ;  /* 0x3000000fff0f7230 */ /* 0x000fc40000004100 */
[C---:B------:R-:W-:Y:S01]  /*a780*/  FFMA.FTZ R8, R6.reuse, R7, -R9 ;  /* 0x0000000706087223 */ /* 0x040fe20000010809 */
[----:B------:R-:W-:Y:S01]  /*a790*/  FFMA.FTZ R36, R6, R11, R36 ;  /* 0x0000000b06247223 */ /* 0x000fe20000010024 */
        /* <DEDUP_REMOVED lines=28> */
.L_x_6565:
[----:B------:R-:W-:Y:S05]  /*a960*/  BSYNC B0 ;  /* 0x0000000000007941 */ /* 0x000fea0003800000 */
.L_x_6551:
[----:B------:R-:W-:Y:S01]  /*a970*/  @!PT LDS RZ, [RZ] ;  /* 0x00000000fffff984 */ /* 0x000fe20000000800 */
[----:B------:R-:W-:Y:S01]  /*a980*/  @!PT LDS RZ, [RZ] ;  /* 0x00000000fffff984 */ /* 0x000fe20000000800 */
[----:B------:R-:W-:Y:S01]  /*a990*/  @!PT LDS RZ, [RZ] ;  /* 0x00000000fffff984 */ /* 0x000fe20000000800 */
[----:B------:R-:W-:Y:S01]  /*a9a0*/  @!PT LDS RZ, [RZ] ;  /* 0x00000000fffff984 */ /* 0x000fe20000000800 */
[----:B------:R4:W-:Y:S06]  /*a9b0*/  MEMBAR.ALL.CTA ;  /* 0x0000000000007992 */ /* 0x0009ec0000008000 */
[----:B----4-:R-:W4:Y:S01]  /*a9c0*/  FENCE.VIEW.ASYNC.S ;  /* 0x00000000000073c6 */ /* 0x010f220000000000 */
[----:B------:R-:W-:Y:S05]  /*a9d0*/  WARPSYNC.ALL ;  /* 0x0000000000007948 */ /* 0x000fea0003800000 */
[----:B----4-:R-:W-:Y:S06]  /*a9e0*/  BAR.SYNC.DEFER_BLOCKING 0xd, 0x80 ;  /* 0x0342000000007b1d */ /* 0x010fec0000010000 */
.L_x_6548:
[----:B-----5:R-:W-:-:S05]  /*a9f0*/  IMAD.U32 R2, RZ, RZ, UR47 ;  /* 0x0000002fff027e24 */ /* 0x020fca000f8e00ff */
[----:B------:R-:W-:-:S13]  /*aa00*/  ISETP.NE.AND P0, PT, R2, 0x3, PT ;  /* 0x000000030200780c */ /* 0x000fda0003f05270 */
[----:B------:R-:W-:Y:S05]  /*aa10*/  @!P0 BRA `(.L_x_6578) ;  /* 0x0000000000048947 */ /* 0x000fea0003800000 */
[----:B------:R-:W-:Y:S01]  /*aa20*/  BPT.TRAP 0x1 ;  /* 0x000000040000795c */ /* 0x000fe20000300000 */
.L_x_6578:
[----:B01----:R-:W-:Y:S01]  /*aa30*/  IMAD R15, R19, 0x8, R18 ;  /* 0x00000008130f7824 */ /* 0x003fe200078e0212 */
[----:B--2---:R-:W-:-:S04]  /*aa40*/  SHF.L.U32 R8, R22, 0x1f, RZ ;  /* 0x0000001f16087819 */ /* 0x004fc800000006ff */
[----:B------:R0:W1:Y:S01]  /*aa50*/  SYNCS.PHASECHK.TRANS64.TRYWAIT P1, [R15+URZ+0x38830], R8 ;  /* 0x038830080f0075a7 */ /* 0x000062000802017f */
[----:B------:R-:W-:Y:S05]  /*aa60*/  @!P0 BRA `(.L_x_6579) ;  /* 0x0000000000048947 */ /* 0x000fea0003800000 */
[----:B------:R-:W-:Y:S01]  /*aa70*/  BPT.TRAP 0x1 ;  /* 0x000000040000795c */ /* 0x000fe20000300000 */
.L_x_6579:
[C---:B------:R-:W-:Y:S02]  /*aa80*/  VIADD R2, R18.reuse, 0x22400 ;  /* 0x0002240012027836 */ /* 0x040fe40000000000 */
[----:B------:R-:W-:-:S03]  /*aa90*/  VIADD R3, R18, 0x20400 ;  /* 0x0002040012037836 */ /* 0x000fc60000000000 */
[----:B------:R-:W-:Y:S02]  /*aaa0*/  SHF.R.U32.HI R2, RZ, 0x4, R2 ;  /* 0x00000004ff027819 */ /* 0x000fe40000011602 */
[----:B------:R-:W-:Y:S02]  /*aab0*/  SHF.R.U32.HI R3, RZ, 0x4, R3 ;  /* 0x00000004ff037819 */ /* 0x000fe40000011603 */
[----:B------:R-:W-:Y:S02]  /*aac0*/  LOP3.LUT R2, R2, 0x3fff, RZ, 0xc0, !PT ;  /* 0x00003fff02027812 */ /* 0x000fe400078ec0ff */
[----:B------:R-:W-:Y:S02]  /*aad0*/  LOP3.LUT R3, R3, 0x3fff, RZ, 0xc0, !PT ;  /* 0x00003fff03037812 */ /* 0x000fe400078ec0ff */
[----:B------:R-:W-:Y:S01]  /*aae0*/  LOP3.LUT R191, R2, 0x10000, RZ, 0xfc, !PT ;  /* 0x0001000002bf7812 */ /* 0x000fe200078efcff */
[----:B-1----:R-:W-:Y:S06]  /*aaf0*/  @P1 BRA `(.L_x_6580) ;  /* 0x0000000000081947 */ /* 0x002fec0003800000 */
[----:B------:R-:W1:Y:S02]  /*ab00*/  SYNCS.PHASECHK.TRANS64.TRYWAIT P1, [R15+URZ+0x38830], R8 ;  /* 0x038830080f0075a7 */ /* 0x000e64000802017f */
[----:B-1----:R-:W-:Y:S05]  /*ab10*/  @!P1 BRA `(.L_x_6581) ;  /* 0x000001f800a09947 */ /* 0x002fea0003800000 */
.L_x_6580:
[----:B---3--:R-:W-:Y:S01]  /*ab20*/  LOP3.LUT R4, R3, 0x10000, RZ, 0xfc, !PT ;  /* 0x0001000003047812 */ /* 0x008fe200078efcff */
[----:B------:R-:W-:Y:S01]  /*ab30*/  IMAD R2, R19, 0x200, R191 ;  /* 0x0000020013027824 */ /* 0x000fe200078e02bf */
[----:B------:R-:W-:Y:S05]  /*ab40*/  WARPSYNC.ALL ;  /* 0x0000000000007948 */ /* 0x000fea0003800000 */
[----:B------:R-:W-:Y:S01]  /*ab50*/  IMAD.MOV.U32 R5, RZ, RZ, 0x40000040 ;  /* 0x40000040ff057424 */ /* 0x000fe200078e00ff */
[----:B------:R-:W-:Y:S01]  /*ab60*/  R2UR UR4, R4 ;  /* 0x00000000040472ca */ /* 0x000fe200000e0000 */
[----:B------:R-:W-:Y:S01]  /*ab70*/  IMAD.MOV.U32 R3, RZ, RZ, 0x40000040 ;  /* 0x40000040ff037424 */ /* 0x000fe200078e00ff */
[----:B------:R-:W-:Y:S01]  /*ab80*/  R2UR UR6, R2 ;  /* 0x00000000020672ca */ /* 0x000fe200000e0000 */
[----:B------:R-:W-:Y:S01]  /*ab90*/  WARPGROUP.ARRIVE ;  /* 0x00000000000079c5 */ /* 0x000fe20000000000 */
[----:B------:R-:W-:Y:S01]  /*aba0*/  R2UR UR5, R5 ;  /* 0x00000000050572ca */ /* 0x000fe200000e0000 */
[----:B------:R-:W-:Y:S01]  /*abb0*/  VIADD R12, R4, 0x2 ;  /* 0x00000002040c7836 */ /* 0x000fe20000000000 */
[----:B------:R-:W-:Y:S01]  /*abc0*/  R2UR UR7, R3 ;  /* 0x00000000030772ca */ /* 0x000fe200000e0000 */
[----:B------:R-:W-:Y:S01]  /*abd0*/  VIADD R6, R2, 0x2 ;  /* 0x0000000202067836 */ /* 0x000fe20000000000 */
[----:B------:R-:W-:Y:S01]  /*abe0*/  BSSY B0, `(.L_x_6582) ;  /* 0x0000025000007945 */ /* 0x000fe20003800000 */
[----:B------:R-:W-:-:S02]  /*abf0*/  IMAD.MOV.U32 R13, RZ, RZ, 0x40000040 ;  /* 0x40000040ff0d7424 */ /* 0x000fc400078e00ff */
[----:B------:R-:W-:Y:S02]  /*ac00*/  IMAD.MOV.U32 R7, RZ, RZ, 0x40000040 ;  /* 0x40000040ff077424 */ /* 0x000fe400078e00ff */
[----:B------:R-:W-:Y:S02]  /*ac10*/  VIADD R10, R4, 0x4 ;  /* 0x00000004040a7836 */ /* 0x000fe40000000000 */
[----:B------:R-:W-:Y:S02]  /*ac20*/  IMAD.MOV.U32 R11, RZ, RZ, 0x40000040 ;  /* 0x40000040ff0b7424 */ /* 0x000fe400078e00ff */
[----:B------:R-:W-:Y:S02]  /*ac30*/  IMAD.MOV.U32 R3, RZ, RZ, 0x40000040 ;  /* 0x40000040ff037424 */ /* 0x000fe400078e00ff */
[----:B------:R-:W-:Y:S01]  /*ac40*/  HGMMA.64x64x16.F32 R24, gdesc[UR4], RZ, !UPT, gsb0 ;  /* 0x00e00000041879f0 */ /* 0x000fe2000c0008ff */
[----:B------:R-:W-:Y:S02]  /*ac50*/  R2UR UR4, R12 ;  /* 0x000000000c0472ca */ /* 0x000fe400000e0000 */
        /* <DEDUP_REMOVED lines=29> */
.L_x_6916:
[----:B------:R-:W-:Y:S05]  /*ae30*/  BSYNC B0 ;  /* 0x0000000000007941 */ /* 0x000fea0003800000 */
.L_x_6582:
[----:B------:R-:W-:Y:S05]  /*ae40*/  @!P0 BRA `(.L_x_6584) ;  /* 0x0000000000048947 */ /* 0x000fea0003800000 */
[----:B------:R-:W-:Y:S01]  /*ae50*/  BPT.TRAP 0x1 ;  /* 0x000000040000795c */ /* 0x000fe20000300000 */
.L_x_6584:
[----:B------:R3:W4:Y:S01]  /*ae60*/  SYNCS.PHASECHK.TRANS64.TRYWAIT P2, [R15+URZ+0x38850], R8 ;  /* 0x038850080f0075a7 */ /* 0x000722000804017f */
[----:B------:R-:W-:Y:S05]  /*ae70*/  @!P0 BRA `(.L_x_6585) ;  /* 0x0000000000048947 */ /* 0x000fea0003800000 */
[----:B------:R-:W-:Y:S01]  /*ae80*/  BPT.TRAP 0x1 ;  /* 0x000000040000795c */ /* 0x000fe20000300000 */
.L_x_6585:
[----:B------:R-:W5:Y:S02]  /*ae90*/  S2R R0, SR_TID.X ;  /* 0x0000000000007919 */ /* 0x000f640000002100 */
[----:B-----5:R-:W-:-:S04]  /*aea0*/  LOP3.LUT R0, R0, 0x7f, RZ, 0xc0, !PT ;  /* 0x0000007f00007812 */ /* 0x020fc800078ec0ff */
[----:B------:R-:W-:Y:S01]  /*aeb0*/  ISETP.NE.AND P1, PT, R0, RZ, PT ;  /* 0x000000ff0000720c */ /* 0x000fe20003f25270 */
[----:B------:R-:W-:-:S05]  /*aec0*/  VIADD R0, R18, 0x400 ;  /* 0x0000040012007836 */ /* 0x000fca0000000000 */
[----:B------:R-:W-:Y:S01]  /*aed0*/  SHF.R.U32.HI R0, RZ, 0x4, R0 ;  /* 0x00000004ff007819 */ /* 0x000fe20000011600 */
[----:B----4-:R-:W-:Y:S06]  /*aee0*/  @P2 BRA `(.L_x_6586) ;  /* 0x0000000000082947 */ /* 0x010fec0003800000 */
[----:B------:R-:W4:Y:S02]  /*aef0*/  SYNCS.PHASECHK.TRANS64.TRYWAIT P2, [R15+URZ+0x38850], R8 ;  /* 0x038850080f0075a7 */ /* 0x000f24000804017f */
[----:B----4-:R-:W-:Y:S05]  /*af00*/  @!P2 BRA `(.L_x_6587) ;  /* 0x000001f400cca947 */ /* 0x010fea0003800000 */
.L_x_6586:
[----:B------:R-:W-:Y:S01]  /*af10*/  LOP3.LUT R0, R0, 0x3fff, RZ, 0xc0, !PT ;  /* 0x00003fff00007812 */ /* 0x000fe200078ec0ff */
[----:B------:R-:W-:Y:S05]  /*af20*/  WARPSYNC.ALL ;  /* 0x0000000000007948 */ /* 0x000fea0003800000 */
[----:B------:R-:W-:Y:S01]  /*af30*/  LOP3.LUT R192, R0, 0x10000, RZ, 0xfc, !PT ;  /* 0x0001000000c07812 */ /* 0x000fe200078efcff */
[----:B------:R-:W-:Y:S01]  /*af40*/  VIADD R0, R18, 0x26400 ;  /* 0x0002640012007836 */ /* 0x000fe20000000000 */
[----:B------:R-:W-:-:S03]  /*af50*/  WARPGROUP.ARRIVE ;  /* 0x00000000000079c5 */ /* 0x000fc60000000000 */
[----:B01-34-:R-:W-:-:S03]  /*af60*/  IMAD R8, R19, 0x1000, R192 ;  /* 0x0000100013087824 */ /* 0x01bfc600078e02c0 */
[----:B------:R-:W0:Y:S01]  /*af70*/  S2R R14, SR_TID.X ;  /* 0x00000000000e7919 */ /* 0x000e220000002100 */
[----:B------:R-:W-:Y:S01]  /*af80*/  IMAD.MOV.U32 R9, RZ, RZ, 0x40000040 ;  /* 0x40000040ff097424 */ /* 0x000fe200078e00ff */
[----:B------:R-:W-:Y:S01]  /*af90*/  SHF.R.U32.HI R0, RZ, 0x4, R0 ;  /* 0x00000004ff007819 */ /* 0x000fe20000011600 */
[----:B--2---:R-:W-:Y:S01]  /*afa0*/  IMAD.MOV.U32 R3, RZ, RZ, 0x40000040 ;  /* 0x40000040ff037424 */ /* 0x004fe200078e00ff */
        /* <DEDUP_REMOVED lines=8> */
[----:B------:R-:W-:-:S02]  /*b030*/  R2UR UR5, R3 ;  /* 0x00000000030572ca */ /* 0x000fc400000e0000 */
[C---:B------:R-:W-:Y:S01]  /*b040*/  R2UR UR4, R2.reuse ;  /* 0x00000000020472ca */ /* 0x040fe200000e0000 */
[----:B------:R-:W-:Y:S01]  /*b050*/  VIADD R56, R2, 0x2 ;  /* 0x0000000202387836 */ /* 0x000fe20000000000 */
[----:B------:R-:W-:Y:S01]  /*b060*/  LEA R67, R168, 0xffffffc0, 0x6 ;  /* 0xffffffc0a8437811 */ /* 0x000fe200078e30ff */
[----:B------:R-:W-:-:S10]  /*b070*/  VIADD R59, R2, 0x800 ;  /* 0x00000800023b7836 */ /* 0x000fd40000000000 */
        /* <DEDUP_REMOVED lines=10> */
[----:B------:R0:W1:Y:S02]  /*b120*/  SHFL.IDX PT, R0, R14, RZ, 0x1f ;  /* 0x00001fff0e007589 */ /* 0x00006400000e0000 */
[----:B0-----:R-:W-:Y:S01]  /*b130*/  IMAD.MOV.U32 R14, RZ, RZ, 0x4 ;  /* 0x00000004ff0e7424 */ /* 0x001fe200078e00ff */
[----:B-1----:R-:W-:-:S04]  /*b140*/  ISETP.GT.AND P2, PT, R0, 0x7f, PT ;  /* 0x0000007f0000780c */ /* 0x002fc80003f44270 */
[----:B------:R-:W-:Y:S02]  /*b150*/  SEL R9, RZ, 0x2, !P2 ;  /* 0x00000002ff097807 */ /* 0x000fe40005000000 */
[C---:B------:R-:W-:Y:S02]  /*b160*/  SEL R0, R14.reuse, 0x2, P2 ;  /* 0x000000020e007807 */ /* 0x040fe40001000000 */
[----:B------:R-:W-:Y:S01]  /*b170*/  SEL R14, R14, 0x6, !P2 ;  /* 0x000000060e0e7807 */ /* 0x000fe20005000000 */
        /* <DEDUP_REMOVED lines=149> */
[----:B------:R-:W-:Y:S01]  /*bad0*/  IMAD.MOV.U32 R21, RZ, RZ, 0x40000040 ;  /* 0x40000040ff157424 */ /* 0x000fe200078e00ff */
        /* <DEDUP_REMOVED lines=25> */
[----:B------:R-:W-:Y:S02]  /*bc70*/  IMAD.MOV.U32 R57, RZ, RZ, 0x40000040 ;  /* 0x40000040ff397424 */ /* 0x000fe400078e00ff */
[----:B------:R-:W-:-:S02]  /*bc80*/  VIADD R61, R8, 0xa00 ;  /* 0x00000a00083d7836 */ /* 0x000fc40000000000 */
[----:B------:R-:W-:Y:S01]  /*bc90*/  VIADD R59, R2, 0xa00 ;  /* 0x00000a00023b7836 */ /* 0x000fe20000000000 */
[----:B------:R-:W-:Y:S02]  /*bca0*/  WARPGROUP.DEPBAR.LE gsb0, 0x0 ;  /* 0x00008000000079c5 */ /* 0x000fe40000010000 */
[----:B------:R-:W-:-:S06]  /*bcb0*/  WARPGROUP.ARRIVE ;  /* 0x00000000000079c5 */ /* 0x000fcc0000000000 */
[----:B------:R-:W-:Y:S01]  /*bcc0*/  HGMMA.64x64x16.F32 R24, gdesc[UR4], R24, gsb0 ;  /* 0x00e00000041879f0 */ /* 0x000fe20008000818 */
[----:B------:R-:W-:Y:S01]  /*bcd0*/  R2UR UR6, R20 ;  /* 0x00000000140672ca */ /* 0x000fe200000e0000 */
[----:B------:R-:W-:Y:S01]  /*bce0*/  IMAD.MOV.U32 R20, RZ, RZ, 0x28 ;  /* 0x00000028ff147424 */ /* 0x000fe200078e00ff */
[----:B------:R-:W-:Y:S01]  /*bcf0*/  R2UR UR7, R21 ;  /* 0x00000000150772ca */ /* 0x000fe200000e0000 */
[----:B------:R-:W-:Y:S01]  /*bd00*/  IMAD.MOV.U32 R21, RZ, RZ, 0xa00 ;  /* 0x00000a00ff157424 */ /* 0x000fe200078e00ff */
[----:B------:R-:W-:Y:S02]  /*bd10*/  R2UR UR4, R56 ;  /* 0x00000000380472ca */ /* 0x000fe400000e0000 */
[----:B------:R-:W-:Y:S02]  /*bd20*/  R2UR UR5, R57 ;  /* 0x00000000390572ca */ /* 0x000fe400000e0000 */
[----:B------:R-:W-:Y:S02]  /*bd30*/  SEL R20, R20, 0x26, P2 ;  /* 0x0000002614147807 */ /* 0x000fe40001000000 */
[----:B------:R-:W-:-:S02]  /*bd40*/  SEL R21, R21, 0x980, P2 ;  /* 0x0000098015157807 */ /* 0x000fc40001000000 */
[----:B------:R-:W-:Y:S02]  /*bd50*/  LOP3.LUT R57, R20, 0x6, RZ, 0xc0, !PT ;  /* 0x0000000614397812 */ /* 0x000fe400078ec0ff */
[----:B------:R-:W-:-:S04]  /*bd60*/  LOP3.LUT R21, R21, 0xa00, RZ, 0xc0, !PT ;  /* 0x00000a0015157812 */ /* 0x000fc800078ec0ff */
[CC--:B------:R-:W-:Y:S02]  /*bd70*/  IADD3 R20, R57.reuse, R21.reuse, R2 ;  /* 0x0000001539147210 */ /* 0x0c0fe40007ffe002 */
[----:B------:R-:W-:Y:S01]  /*bd80*/  IADD3 R56, R57, R21, R8 ;  /* 0x0000001539387210 */ /* 0x000fe20007ffe008 */
[----:B------:R-:W-:Y:S02]  /*bd90*/  IMAD.MOV.U32 R21, RZ, RZ, 0x40000040 ;  /* 0x40000040ff157424 */ /* 0x000fe400078e00ff */
        /* <DEDUP_REMOVED lines=127> */
[----:B------:R-:W-:-:S05]  /*c590*/  IMAD.MOV.U32 R0, RZ, RZ, 0x40 ;  /* 0x00000040ff007424 */ /* 0x000fca00078e00ff */
[----:B------:R-:W-:-:S04]  /*c5a0*/  SEL R0, R0, 0x3e, P2 ;  /* 0x0000003e00007807 */ /* 0x000fc80001000000 */
[----:B------:R-:W-:Y:S01]  /*c5b0*/  LOP3.LUT R9, R0, 0x6, RZ, 0xc0, !PT ;  /* 0x0000000600097812 */ /* 0x000fe200078ec0ff */
[----:B------:R-:W-:Y:S01]  /*c5c0*/  IMAD.IADD R0, R218, 0x1, R195 ;  /* 0x00000001da007824 */ /* 0x000fe200078e02c3 */
        /* <DEDUP_REMOVED lines=13> */
[----:B------:R-:W-:-:S04]  /*c6a0*/  LOP3.LUT R14, R14, 0x1e00, RZ, 0xc0, !PT ;  /* 0x00001e000e0e7812 */ /* 0x000fc800078ec0ff */
[----:B------:R-:W-:Y:S01]  /*c6b0*/  IADD3 R8, R9, R14, R8 ;  /* 0x0000000e09087210 */ /* 0x000fe20007ffe008 */
[----:B------:R-:W-:Y:S02]  /*c6c0*/  WARPGROUP.DEPBAR.LE gsb0, 0x0 ;  /* 0x00008000000079c5 */ /* 0x000fe40000010000 */
[----:B------:R-:W-:-:S06]  /*c6d0*/  WARPGROUP.ARRIVE ;  /* 0x00000000000079c5 */ /* 0x000fcc0000000000 */
[----:B------:R-:W-:Y:S01]  /*c6e0*/  HGMMA.64x64x16.F32 R24, gdesc[UR4], R24, gsb0 ;  /* 0x00e00000041879f0 */ /* 0x000fe20008000818 */
[----:B------:R-:W-:Y:S02]  /*c6f0*/  R2UR UR6, R20 ;  /* 0x00000000140672ca */ /* 0x000fe400000e0000 */
[----:B------:R-:W-:Y:S01]  /*c700*/  R2UR UR7, R21 ;  /* 0x00000000150772ca */ /* 0x000fe200000e0000 */
[----:B------:R-:W-:Y:S01]  /*c710*/  IMAD.MOV.U32 R21, RZ, RZ, 0x40000040 ;  /* 0x40000040ff157424 */ /* 0x000fe200078e00ff */
[----:B------:R-:W-:Y:S02]  /*c720*/  R2UR UR4, R56 ;  /* 0x00000000380472ca */ /* 0x000fe400000e0000 */
[----:B------:R-:W-:Y:S01]  /*c730*/  R2UR UR5, R57 ;  /* 0x00000000390572ca */ /* 0x000fe200000e0000 */
[----:B------:R-:W0:Y:S01]  /*c740*/  LDC R56, c[0x0][0x448] ;  /* 0x00011200ff387b82 */ /* 0x000e220000000800 */
[----:B------:R-:W-:Y:S01]  /*c750*/  IADD3 R20, R9, R14, R2 ;  /* 0x0000000e09147210 */ /* 0x000fe20007ffe002 */
[----:B------:R-:W-:Y:S01]  /*c760*/  IMAD.MOV.U32 R9, RZ, RZ, 0x40000040 ;  /* 0x40000040ff097424 */ /* 0x000fe200078e00ff */
[----:B0-----:R-:W-:-:S13]  /*c770*/  ISETP.NE.AND P2, PT, R56, 0x1, PT ;  /* 0x000000013800780c */ /* 0x001fda0003f45270 */
[----:B------:R-:W0:Y:S01]  /*c780*/  @P2 LDC R14, c[0x0][0x450] ;  /* 0x00011400ff0e2b82 */ /* 0x000e220000000800 */
[----:B------:R-:W-:Y:S02]  /*c790*/  WARPGROUP.DEPBAR.LE gsb0, 0x0 ;  /* 0x00008000000079c5 */ /* 0x000fe40000010000 */
[----:B------:R-:W-:-:S06]  /*c7a0*/  WARPGROUP.ARRIVE ;  /* 0x00000000000079c5 */ /* 0x000fcc0000000000 */
[----:B------:R-:W-:Y:S01]  /*c7b0*/  HGMMA.64x64x16.F32 R24, gdesc[UR4], R24, gsb0 ;  /* 0x00e00000041879f0 */ /* 0x000fe20008000818 */
[----:B------:R-:W-:Y:S02]  /*c7c0*/  R2UR UR4, R20 ;  /* 0x00000000140472ca */ /* 0x000fe400000e0000 */
[----:B------:R-:W-:Y:S02]  /*c7d0*/  R2UR UR5, R21 ;  /* 0x00000000150572ca */ /* 0x000fe400000e0000 */
[----:B------:R-:W-:Y:S01]  /*c7e0*/  R2UR UR6, R8 ;  /* 0x00000000080672ca */ /* 0x000fe200000e0000 */
[----:B------:R-:W-:Y:S01]  /*c7f0*/  IMAD.MOV.U32 R8, RZ, RZ, R0 ;  /* 0x000000ffff087224 */ /* 0x000fe200078e0000 */
[----:B------:R-:W-:Y:S02]  /*c800*/  R2UR UR7, R9 ;  /* 0x00000000090772ca */ /* 0x000fe400000e0000 */
[----:B------:R-:W1:Y:S01]  /*c810*/  @P2 LDC R9, c[0x0][0x44c] ;  /* 0x00011300ff092b82 */ /* 0x000e620000000800 */
[----:B------:R-:W-:Y:S01]  /*c820*/  IADD3 R20, -R187, R184, -R67 ;  /* 0x000000b8bb147210 */ /* 0x000fe20007ffe943 */
[----:B-1----:R-:W-:-:S04]  /*c830*/  @P2 IMAD.HI.U32 R9, R0, R9, RZ ;  /* 0x0000000900092227 */ /* 0x002fc800078e00ff */
[----:B------:R-:W-:Y:S01]  /*c840*/  @!P1 VIADD R0, R15, 0x38840 ;  /* 0x000388400f009836 */ /* 0x000fe20000000000 */
[----:B0-----:R-:W-:Y:S01]  /*c850*/  @P2 SHF.R.U32.HI R8, RZ, R14, R9 ;  /* 0x0000000eff082219 */ /* 0x001fe20000011609 */
        /* <DEDUP_REMOVED lines=8> */
[----:B------:R-:W-:Y:S01]  /*c8e0*/  ULDC.64 UR4, c[0x0][0xad8] ;  /* 0x0002b60000047ab9 */ /* 0x000fe20000000a00 */
[----:B------:R-:W-:Y:S01]  /*c8f0*/  ULDC UR6, c[0x0][0xad4] ;  /* 0x0002b50000067ab9 */ /* 0x000fe20000000800 */
[----:B------:R-:W-:Y:S01]  /*c900*/  UISETP.GE.AND UP0, UPT, UR5, 0x1, UPT ;  /* 0x000000010500788c */ /* 0x000fe2000bf06270 */
[----:B------:R-:W-:-:S03]  /*c910*/  IMAD.U32 R21, RZ, RZ, UR6 ;  /* 0x00000006ff157e24 */ /* 0x000fc6000f8e00ff */
[----:B------:R-:W-:Y:S02]  /*c920*/  UP2UR UR48, UPR, URZ, 0x1 ;  /* 0x000000013f307883 */ /* 0x000fe40008000000 */
[----:B------:R-:W-:Y:S02]  /*c930*/  PLOP3.LUT P3, PT, PT, PT, UP0, 0x40, 0x0 ;  /* 0x000000000000781c */ /* 0x000fe40003f6e808 */
[----:B------:R-:W-:Y:S01]  /*c940*/  LOP3.LUT R57, RZ, R21, RZ, 0x33, !PT ;  /* 0x00000015ff397212 */ /* 0x000fe200078e33ff */
[----:B------:R-:W-:Y:S02]  /*c950*/  WARPGROUP.DEPBAR.LE gsb0, 0x0 ;  /* 0x00008000000079c5 */ /* 0x000fe40000010000 */
[----:B------:R1:W-:Y:S02]  /*c960*/  @!P1 SYNCS.ARRIVE.TRANS64.RED.A1T0 RZ, [R0+URZ], RZ ;  /* 0x000000ff00ff99a7 */ /* 0x0003e4000810043f */
[----:B-1----:R-:W-:-:S05]  /*c970*/  IADD3 R0, -R187, R9, R184 ;  /* 0x00000009bb007210 */ /* 0x002fca0007ffe1b8 */
[----:B------:R-:W-:-:S04]  /*c980*/  IMAD.IADD R0, R0, 0x1, -R23 ;  /* 0x0000000100007824 */ /* 0x000fc800078e0a17 */
[C---:B------:R-:W-:Y:S02]  /*c990*/  VIADD R69, R0.reuse, UR4 ;  /* 0x0000000400457c36 */ /* 0x040fe40008000000 */
[----:B------:R-:W-:-:S03]  /*c9a0*/  IMAD.IADD R56, R0, 0x1, R57 ;  /* 0x0000000100387824 */ /* 0x000fc600078e0239 */
        /* <DEDUP_REMOVED lines=15> */
.L_x_6590:
[----:B------:R-:W-:-:S06]  /*caa0*/  UISETP.NE.AND UP0, UPT, UR5, 0x1, UPT ;  /* 0x000000010500788c */ /* 0x000fcc000bf05270 */
[----:B------:R-:W-:-:S05]  /*cab0*/  PLOP3.LUT P3, PT, PT, PT, UP0, 0x80, 0x0 ;  /* 0x000000000000781c */ /* 0x000fca0003f6f008 */
[----:B------:R-:W-:-:S08]  /*cac0*/  @UP0 ULDC.64 UR6, c[0x0][0xae0] ;  /* 0x0002b80000060ab9 */ /* 0x000fd00000000a00 */
[----:B------:R-:W-:-:S05]  /*cad0*/  @P3 IMAD.HI.U32 R57, R14, UR6, RZ ;  /* 0x000000060e393c27 */ /* 0x000fca000f8e00ff */
[----:B------:R-:W-:-:S07]  /*cae0*/  @P3 SHF.R.U32.HI R14, RZ, UR7, R57 ;  /* 0x00000007ff0e3c19 */ /* 0x000fce0008011639 */
.L_x_6591:
[----:B------:R-:W-:Y:S05]  /*caf0*/  BSYNC B0 ;  /* 0x0000000000007941 */ /* 0x000fea0003800000 */
.L_x_6589:
[----:B------:R-:W-:-:S04]  /*cb00*/  IMAD R14, R14, UR5, -R67 ;  /* 0x000000050e0e7c24 */ /* 0x000fc8000f8e0a43 */
[----:B------:R-:W-:-:S05]  /*cb10*/  IMAD.IADD R14, R14, 0x1, -R187 ;  /* 0x000000010e0e7824 */ /* 0x000fca00078e0abb */
[----:B------:R-:W-:Y:S02]  /*cb20*/  VIMNMX R9, R9, R14, !PT ;  /* 0x0000000e09097248 */ /* 0x000fe40007fe0100 */
[----:B------:R-:W-:-:S07]  /*cb30*/  VIADDMNMX R0, R14, UR5, R0, PT ;  /* 0x000000050e007c46 */ /* 0x000fce000b800100 */
.L_x_6588:
[C---:B------:R-:W-:Y:S01]  /*cb40*/  ISETP.GE.AND P3, PT, R58.reuse, 0x2, PT ;  /* 0x000000023a00780c */ /* 0x040fe20003f66270 */
[----:B------:R-:W-:Y:S01]  /*cb50*/  UISETP.NE.AND UP0, UPT, UR48, URZ, UPT ;  /* 0x0000003f3000728c */ /* 0x000fe2000bf05270 */
[----:B------:R-:W-:Y:S02]  /*cb60*/  ISETP.GE.AND P4, PT, R58, 0x9, PT ;  /* 0x000000093a00780c */ /* 0x000fe40003f86270 */
[C---:B------:R-:W-:Y:S02]  /*cb70*/  ISETP.GT.AND P6, PT, R9.reuse, 0x1, !P3 ;  /* 0x000000010900780c */ /* 0x040fe40005fc4270 */
[----:B------:R-:W-:Y:S02]  /*cb80*/  ISETP.GT.AND P5, PT, R9, 0x8, !P4 ;  /* 0x000000080900780c */ /* 0x000fe400067a4270 */
[C---:B------:R-:W-:Y:S02]  /*cb90*/  ISETP.LT.OR P6, PT, R0.reuse, 0x2, P6 ;  /* 0x000000020000780c */ /* 0x040fe400037c1670 */
[----:B------:R-:W-:-:S02]  /*cba0*/  ISETP.LT.OR P5, PT, R0, 0x9, P5 ;  /* 0x000000090000780c */ /* 0x000fc40002fa1670 */
[----:B------:R-:W-:Y:S02]  /*cbb0*/  FSEL R79, R25, -INF , !P6 ;  /* 0xff800000194f7808 */ /* 0x000fe40007000000 */
        /* <DEDUP_REMOVED lines=17> */
[C---:B------:R-:W-:Y:S02]  /*ccd0*/  ISETP.GT.AND P5, PT, R9.reuse, 0x18, !P6 ;  /* 0x000000180900780c */ /* 0x040fe400077a4270 */
        /* <DEDUP_REMOVED lines=70> */
.L_x_6594:
[----:B------:R-:W-:-:S06]  /*d140*/  UISETP.NE.AND UP0, UPT, UR5, 0x1, UPT ;  /* 0x000000010500788c */ /* 0x000fcc000bf05270 */
[----:B------:R-:W-:-:S05]  /*d150*/  PLOP3.LUT P6, PT, PT, PT, UP0, 0x80, 0x0 ;  /* 0x000000000000781c */ /* 0x000fca0003fcf008 */
[----:B------:R-:W-:-:S08]  /*d160*/  @UP0 ULDC.64 UR6, c[0x0][0xae0] ;  /* 0x0002b80000060ab9 */ /* 0x000fd00000000a00 */
[----:B------:R-:W-:Y:S01]  /*d170*/  @P6 IMAD.HI.U32 R9, R8, UR6, RZ ;  /* 0x0000000608096c27 */ /* 0x000fe2000f8e00ff */
[----:B------:R-:W-:-:S13]  /*d180*/  PLOP3.LUT P6, PT, PT, PT, UP0, 0x80, 0x0 ;  /* 0x000000000000781c */ /* 0x000fda0003fcf008 */
[----:B------:R-:W-:-:S07]  /*d190*/  @P6 SHF.R.U32.HI R8, RZ, UR7, R9 ;  /* 0x00000007ff086c19 */ /* 0x000fce0008011609 */
.L_x_6595:
[----:B------:R-:W-:Y:S05]  /*d1a0*/  BSYNC B0 ;  /* 0x0000000000007941 */ /* 0x000fea0003800000 */
.L_x_6593:
[----:B------:R-:W-:-:S04]  /*d1b0*/  IMAD R8, R8, UR5, -R67 ;  /* 0x0000000508087c24 */ /* 0x000fc8000f8e0a43 */
[----:B------:R-:W-:-:S05]  /*d1c0*/  IMAD.IADD R9, R8, 0x1, -R187 ;  /* 0x0000000108097824 */ /* 0x000fca00078e0abb */
[----:B------:R-:W-:Y:S02]  /*d1d0*/  VIMNMX R20, R20, R9, !PT ;  /* 0x0000000914147248 */ /* 0x000fe40007fe0100 */
[----:B------:R-:W-:-:S07]  /*d1e0*/  VIADDMNMX R0, R9, UR5, R0, PT ;  /* 0x0000000509007c46 */ /* 0x000fce000b800100 */
.L_x_6592:
[----:B------:R-:W-:Y:S01]  /*d1f0*/  ISETP.GT.AND P3, PT, R20, 0x1, !P3 ;  /* 0x000000011400780c */ /* 0x000fe20005f64270 */
[----:B------:R-:W-:Y:S01]  /*d200*/  ULDC UR6, c[0x0][0xa80] ;  /* 0x0002a00000067ab9 */ /* 0x000fe20000000800 */
[----:B------:R-:W-:Y:S01]  /*d210*/  FMNMX.FTZ R8, R81, R79, !PT ;  /* 0x0000004f51087209 */ /* 0x000fe20007810000 */
[----:B------:R-:W-:Y:S01]  /*d220*/  UISETP.NE.AND UP0, UPT, UR48, URZ, UPT ;  /* 0x0000003f3000728c */ /* 0x000fe2000bf05270 */
[----:B------:R-:W-:Y:S01]  /*d230*/  BAR.SYNC.DEFER_BLOCKING 0xf, 0x100 ;  /* 0x03c4000000007b1d */ /* 0x000fe20000010000 */
[----:B------:R-:W-:Y:S01]  /*d240*/  ISETP.LT.OR P3, PT, R0, 0x2, P3 ;  /* 0x000000020000780c */ /* 0x000fe20001f61670 */
[----:B------:R-:W-:Y:S01]  /*d250*/  @!P1 VIADD R15, R15, 0x38860 ;  /* 0x000388600f0f9836 */ /* 0x000fe20000000000 */
        /* <DEDUP_REMOVED lines=17> */
[C---:B------:R-:W-:Y:S02]  /*d370*/  ISETP.GT.AND P4, PT, R20.reuse, 0x8, !P4 ;  /* 0x000000081400780c */ /* 0x040fe40006784270 */
[----:B------:R-:W-:Y:S02]  /*d380*/  ISETP.GT.AND P3, PT, R20, 0x11, !P3 ;  /* 0x000000111400780c */ /* 0x000fe40005f64270 */
[----:B------:R-:W-:Y:S02]  /*d390*/  FMNMX.FTZ R8, R41, R8, !PT ;  /* 0x0000000829087209 */ /* 0x000fe40007810000 */
[----:B------:R-:W-:-:S02]  /*d3a0*/  ISETP.LT.OR P3, PT, R0, 0x12, P3 ;  /* 0x000000120000780c */ /* 0x000fc40001f61670 */
[----:B------:R-:W-:Y:S02]  /*d3b0*/  ISETP.LT.OR P4, PT, R0, 0x9, P4 ;  /* 0x000000090000780c */ /* 0x000fe40002781670 */
[----:B------:R-:W-:Y:S02]  /*d3c0*/  FSEL R35, R35, -INF , !P3 ;  /* 0xff80000023237808 */ /* 0x000fe40005800000 */
[----:B------:R-:W-:Y:S02]  /*d3d0*/  ISETP.NE.AND P3, PT, R62, RZ, PT ;  /* 0x000000ff3e00720c */ /* 0x000fe40003f65270 */
[----:B------:R-:W-:Y:S02]  /*d3e0*/  FMNMX.FTZ R8, R29, R8, !PT ;  /* 0x000000081d087209 */ /* 0x000fe40007810000 */
[----:B------:R-:W-:Y:S02]  /*d3f0*/  ISETP.GT.AND P3, PT, R20, 0x18, !P3 ;  /* 0x000000181400780c */ /* 0x000fe40005f64270 */
[----:B------:R-:W-:-:S02]  /*d400*/  FSEL R27, R30, -INF , !P4 ;  /* 0xff8000001e1b7808 */ /* 0x000fc40006000000 */
[----:B------:R-:W-:Y:S02]  /*d410*/  ISETP.LT.OR P3, PT, R0, 0x19, P3 ;  /* 0x000000190000780c */ /* 0x000fe40001f61670 */
[----:B------:R-:W-:Y:S02]  /*d420*/  FMNMX.FTZ R8, R45, R8, !PT ;  /* 0x000000082d087209 */ /* 0x000fe40007810000 */
[----:B------:R-:W-:Y:S02]  /*d430*/  FSEL R71, R38, -INF , !P3 ;  /* 0xff80000026477808 */ /* 0x000fe40005800000 */
[----:B------:R-:W-:Y:S02]  /*d440*/  ISETP.NE.AND P3, PT, R36, RZ, PT ;  /* 0x000000ff2400720c */ /* 0x000fe40003f65270 */
[----:B------:R-:W-:Y:S02]  /*d450*/  ISETP.NE.AND P4, PT, R44, RZ, PT ;  /* 0x000000ff2c00720c */ /* 0x000fe40003f85270 */
[----:B------:R-:W-:-:S02]  /*d460*/  ISETP.GT.AND P3, PT, R20, 0x19, !P3 ;  /* 0x000000191400780c */ /* 0x000fc40005f64270 */
[----:B------:R-:W-:Y:S02]  /*d470*/  FMNMX.FTZ R8, R33, R8, !PT ;  /* 0x0000000821087209 */ /* 0x000fe40007810000 */
[----:B------:R-:W-:Y:S02]  /*d480*/  ISETP.LT.OR P3, PT, R0, 0x1a, P3 ;  /* 0x0000001a0000780c */ /* 0x000fe40001f61670 */
[----:B------:R-:W-:Y:S02]  /*d490*/  FMNMX.FTZ R8, R49, R8, !PT ;  /* 0x0000000831087209 */ /* 0x000fe40007810000 */
[----:B------:R-:W-:Y:S02]  /*d4a0*/  FSEL R39, R39, -INF , !P3 ;  /* 0xff80000027277808 */ /* 0x000fe40005800000 */
[----:B------:R-:W-:Y:S02]  /*d4b0*/  ISETP.NE.AND P3, PT, R64, RZ, PT ;  /* 0x000000ff4000720c */ /* 0x000fe40003f65270 */
[----:B------:R-:W-:Y:S01]  /*d4c0*/  ISETP.NE.AND P6, PT, R14, RZ, PT ;  /* 0x000000ff0e00720c */ /* 0x000fe20003fc5270 */
[----:B------:R-:W-:Y:S01]  /*d4d0*/  IMAD.U32 R14, RZ, RZ, UR6 ;  /* 0x00000006ff0e7e24 */ /* 0x000fe2000f8e00ff */
[----:B------:R-:W-:-:S02]  /*d4e0*/  ISETP.GT.AND P3, PT, R20, 0x20, !P3 ;  /* 0x000000201400780c */ /* 0x000fc40005f64270 */
[----:B------:R-:W-:Y:S02]  /*d4f0*/  FMNMX.FTZ R8, R25, R8, !PT ;  /* 0x0000000819087209 */ /* 0x000fe40007810000 */
[----:B------:R-:W-:Y:S02]  /*d500*/  ISETP.LT.OR P3, PT, R0, 0x21, P3 ;  /* 0x000000210000780c */ /* 0x000fe40001f61670 */
[----:B------:R-:W-:Y:S02]  /*d510*/  ISETP.GT.AND P5, PT, R20, 0x38, !P5 ;  /* 0x000000381400780c */ /* 0x000fe40006fa4270 */
[----:B------:R-:W-:Y:S02]  /*d520*/  FSEL R75, R42, -INF , !P3 ;  /* 0xff8000002a4b7808 */ /* 0x000fe40005800000 */
[----:B------:R-:W-:Y:S02]  /*d530*/  ISETP.NE.AND P3, PT, R40, RZ, PT ;  /* 0x000000ff2800720c */ /* 0x000fe40003f65270 */
[----:B------:R-:W-:-:S02]  /*d540*/  ISETP.LT.OR P5, PT, R0, 0x39, P5 ;  /* 0x000000390000780c */ /* 0x000fc40002fa1670 */
[----:B------:R-:W-:Y:S02]  /*d550*/  ISETP.GT.AND P3, PT, R20, 0x21, !P3 ;  /* 0x000000211400780c */ /* 0x000fe40005f64270 */
[----:B------:R-:W-:Y:S02]  /*d560*/  @!P1 PRMT R15, RZ, 0x654, R15 ;  /* 0x00000654ff0f9816 */ /* 0x000fe4000000000f */
[----:B------:R-:W-:-:S04]  /*d570*/  ISETP.LT.OR P3, PT, R0, 0x22, P3 ;  /* 0x000000220000780c */ /* 0x000fc80001f61670 */
[----:B------:R-:W-:Y:S02]  /*d580*/  FSEL R43, R43, -INF , !P3 ;  /* 0xff8000002b2b7808 */ /* 0x000fe40005800000 */
[----:B------:R-:W-:-:S04]  /*d590*/  ISETP.NE.AND P3, PT, R66, RZ, PT ;  /* 0x000000ff4200720c */ /* 0x000fc80003f65270 */
        /* <DEDUP_REMOVED lines=9> */
[----:B------:R-:W-:Y:S02]  /*d630*/  ISETP.NE.AND P6, PT, R24, RZ, PT ;  /* 0x000000ff1800720c */ /* 0x000fe40003fc5270 */
[----:B------:R-:W-:Y:S02]  /*d640*/  FMNMX.FTZ R24, R53, R8, !PT ;  /* 0x0000000835187209 */ /* 0x000fe40007810000 */
[C---:B------:R-:W-:Y:S02]  /*d650*/  ISETP.LT.OR P3, PT, R0.reuse, 0x1, P3 ;  /* 0x000000010000780c */ /* 0x040fe40001f61670 */
[----:B------:R-:W-:Y:S01]  /*d660*/  ISETP.LT.OR P4, PT, R0, 0x32, P4 ;  /* 0x000000320000780c */ /* 0x000fe20002781670 */
[----:B------:R-:W0:Y:S01]  /*d670*/  SHFL.BFLY PT, R9, R24, 0x2, 0x1f ;  /* 0x0c401f0018097f89 */ /* 0x000e2200000e0000 */
[----:B------:R-:W-:-:S02]  /*d680*/  FSEL R26, R26, -INF , !P3 ;  /* 0xff8000001a1a7808 */ /* 0x000fc40005800000 */
[----:B------:R-:W-:Y:S02]  /*d690*/  ISETP.GT.AND P6, PT, R20, 0x39, !P6 ;  /* 0x000000391400780c */ /* 0x000fe400077c4270 */
[----:B------:R-:W-:Y:S02]  /*d6a0*/  FSEL R83, R51, -INF , !P4 ;  /* 0xff80000033537808 */ /* 0x000fe40006000000 */
[----:B------:R-:W-:-:S04]  /*d6b0*/  ISETP.LT.OR P6, PT, R0, 0x3a, P6 ;  /* 0x0000003a0000780c */ /* 0x000fc800037c1670 */
[----:B------:R-:W-:Y:S02]  /*d6c0*/  FSEL R85, R55, -INF , !P6 ;  /* 0xff80000037557808 */ /* 0x000fe40007000000 */
[----:B0-----:R-:W-:Y:S02]  /*d6d0*/  FMNMX.FTZ R28, R24, R9, !PT ;  /* 0x00000009181c7209 */ /* 0x001fe40007810000 */
[----:B------:R-:W0:Y:S03]  /*d6e0*/  @P2 LDC R24, c[0x0][0x44c] ;  /* 0x00011300ff182b82 */ /* 0x000e260000000800 */
[----:B------:R-:W1:Y:S01]  /*d6f0*/  SHFL.BFLY PT, R9, R28, 0x1, 0x1f ;  /* 0x0c201f001c097f89 */ /* 0x000e6200000e0000 */
[----:B0-----:R-:W-:Y:S01]  /*d700*/  @P2 IMAD.HI.U32 R24, R195, R24, RZ ;  /* 0x00000018c3182227 */ /* 0x001fe200078e00ff */
[----:B-1----:R-:W-:-:S04]  /*d710*/  FMNMX.FTZ R9, R28, R9, !PT ;  /* 0x000000091c097209 */ /* 0x002fc80007810000 */
[C---:B------:R-:W-:Y:S01]  /*d720*/  FSETP.NEU.FTZ.AND P3, PT, R9.reuse, -INF , PT ;  /* 0xff8000000900780b */ /* 0x040fe20003f7d000 */
[----:B------:R-:W-:-:S05]  /*d730*/  FMUL.FTZ R8, R9, R14 ;  /* 0x0000000e09087220 */ /* 0x000fca0000410000 */
        /* <DEDUP_REMOVED lines=17> */
[----:B------:R-:W0:Y:S01]  /*d850*/  @P2 LDC R45, c[0x0][0x450] ;  /* 0x00011400ff2d2b82 */ /* 0x000e220000000800 */
[----:B------:R-:W-:Y:S01]  /*d860*/  FSEL R79, R54, -INF , !P5 ;  /* 0xff800000364f7808 */ /* 0x000fe20006800000 */
[----:B------:R-:W1:Y:S01]  /*d870*/  MUFU.EX2 R51, R51 ;  /* 0x0000003300337308 */ /* 0x000e620000000800 */
[----:B------:R-:W-:Y:S01]  /*d880*/  FMNMX.FTZ R8, R71, R8, !PT ;  /* 0x0000000847087209 */ /* 0x000fe20007810000 */
[-CC-:B------:R-:W-:Y:S01]  /*d890*/  FFMA.FTZ R160, R59, R14.reuse, -R30.reuse ;  /* 0x0000000e3ba07223 */ /* 0x180fe2000001081e */
[-CC-:B------:R-:W-:Y:S01]  /*d8a0*/  FFMA.FTZ R59, R63, R14.reuse, -R30.reuse ;  /* 0x0000000e3f3b7223 */ /* 0x180fe2000001081e */
[--C-:B------:R-:W-:Y:S01]  /*d8b0*/  FFMA.FTZ R162, R57, R14, -R30.reuse ;  /* 0x0000000e39a27223 */ /* 0x100fe2000001081e */
[----:B------:R-:W-:Y:S01]  /*d8c0*/  FMNMX.FTZ R8, R39, R8, !PT ;  /* 0x0000000827087209 */ /* 0x000fe20007810000 */
[-CC-:B------:R-:W-:Y:S01]  /*d8d0*/  FFMA.FTZ R154, R25, R14.reuse, -R30.reuse ;  /* 0x0000000e199a7223 */ /* 0x180fe2000001081e */
[--C-:B------:R-:W-:Y:S01]  /*d8e0*/  FFMA.FTZ R57, R61, R14, -R30.reuse ;  /* 0x0000000e3d397223 */ /* 0x100fe2000001081e */
[----:B------:R-:W2:Y:S01]  /*d8f0*/  MUFU.EX2 R166, R166 ;  /* 0x000000a600a67308 */ /* 0x000ea20000000800 */
[----:B------:R-:W-:Y:S01]  /*d900*/  FMNMX.FTZ R8, R75, R8, !PT ;  /* 0x000000084b087209 */ /* 0x000fe20007810000 */
[-CC-:B------:R-:W-:Y:S01]  /*d910*/  FFMA.FTZ R156, R37, R14.reuse, -R30.reuse ;  /* 0x0000000e259c7223 */ /* 0x180fe2000001081e */
[-CC-:B------:R-:W-:Y:S01]  /*d920*/  FFMA.FTZ R37, R41, R14.reuse, -R30.reuse ;  /* 0x0000000e29257223 */ /* 0x180fe2000001081e */
[--C-:B------:R-:W-:Y:S01]  /*d930*/  FFMA.FTZ R0, R33, R14, -R30.reuse ;  /* 0x0000000e21007223 */ /* 0x100fe2000001081e */
[----:B------:R-:W-:Y:S01]  /*d940*/  FMNMX.FTZ R8, R43, R8, !PT ;  /* 0x000000082b087209 */ /* 0x000fe20007810000 */
[-CC-:B------:R-:W-:Y:S01]  /*d950*/  FFMA.FTZ R33, R49, R14.reuse, -R30.reuse ;  /* 0x0000000e31217223 */ /* 0x180fe2000001081e */
[----:B------:R-:W-:Y:S01]  /*d960*/  FFMA.FTZ R41, R53, R14, -R30 ;  /* 0x0000000e35297223 */ /* 0x000fe2000001081e */
[----:B------:R-:W3:Y:S01]  /*d970*/  MUFU.EX2 R55, R55 ;  /* 0x0000003700377308 */ /* 0x000ee20000000800 */
[----:B------:R-:W-:Y:S01]  /*d980*/  FMNMX.FTZ R8, R73, R8, !PT ;  /* 0x0000000849087209 */ /* 0x000fe20007810000 */
[----:B-1----:R-:W-:Y:S01]  /*d990*/  FADD.FTZ R25, R164, R51 ;  /* 0x00000033a4197221 */ /* 0x002fe20000010000 */
[----:B------:R-:W-:-:S02]  /*d9a0*/  F2FP.F16.F32.PACK_AB R164, R51, R164 ;  /* 0x000000a433a4723e */ /* 0x000fc400000000ff */
[----:B------:R-:W-:-:S03]  /*d9b0*/  FMNMX.FTZ R8, R47, R8, !PT ;  /* 0x000000082f087209 */ /* 0x000fc60007810000 */
[----:B------:R-:W1:Y:S01]  /*d9c0*/  MUFU.EX2 R160, R160 ;  /* 0x000000a000a07308 */ /* 0x000e620000000800 */
[----:B------:R-:W-:-:S04]  /*d9d0*/  FMNMX.FTZ R8, R81, R8, !PT ;  /* 0x0000000851087209 */ /* 0x000fc80007810000 */
[----:B------:R-:W-:-:S03]  /*d9e0*/  FMNMX.FTZ R8, R83, R8, !PT ;  /* 0x0000000853087209 */ /* 0x000fc60007810000 */
[----:B------:R-:W-:Y:S01]  /*d9f0*/  MUFU.EX2 R59, R59 ;  /* 0x0000003b003b7308 */ /* 0x000fe20000000800 */
[----:B------:R-:W-:-:S04]  /*da00*/  FMNMX.FTZ R8, R79, R8, !PT ;  /* 0x000000084f087209 */ /* 0x000fc80007810000 */
[----:B------:R-:W-:-:S03]  /*da10*/  FMNMX.FTZ R8, R85, R8, !PT ;  /* 0x0000000855087209 */ /* 0x000fc60007810000 */
[----:B------:R-:W-:Y:S02]  /*da20*/  MUFU.EX2 R162, R162 ;  /* 0x000000a200a27308 */ /* 0x000fe40000000800 */
[----:B------:R-:W4:Y:S06]  /*da30*/  SHFL.BFLY PT, R65, R8, 0x2, 0x1f ;  /* 0x0c401f0008417f89 */ /* 0x000f2c00000e0000 */
[----:B------:R-:W-:Y:S08]  /*da40*/  MUFU.EX2 R57, R57 ;  /* 0x0000003900397308 */ /* 0x000ff00000000800 */
[----:B------:R-:W-:Y:S08]  /*da50*/  MUFU.EX2 R156, R156 ;  /* 0x0000009c009c7308 */ /* 0x000ff00000000800 */
[----:B------:R-:W-:Y:S01]  /*da60*/  MUFU.EX2 R37, R37 ;  /* 0x0000002500257308 */ /* 0x000fe20000000800 */
[----:B----4-:R-:W-:-:S05]  /*da70*/  FMNMX.FTZ R65, R8, R65, !PT ;  /* 0x0000004108417209 */ /* 0x010fca0007810000 */
[----:B------:R-:W4:Y:S02]  /*da80*/  SHFL.BFLY PT, R20, R65, 0x1, 0x1f ;  /* 0x0c201f0041147f89 */ /* 0x000f2400000e0000 */
[----:B------:R-:W-:Y:S08]  /*da90*/  MUFU.EX2 R158, R158 ;  /* 0x0000009e009e7308 */ /* 0x000ff00000000800 */
[----:B------:R-:W-:Y:S08]  /*daa0*/  MUFU.EX2 R29, R29 ;  /* 0x0000001d001d7308 */ /* 0x000ff00000000800 */
[----:B------:R-:W-:Y:S01]  /*dab0*/  MUFU.EX2 R0, R0 ;  /* 0x0000000000007308 */ /* 0x000fe20000000800 */
[----:B----4-:R-:W-:-:S07]  /*dac0*/  FMNMX.FTZ R20, R65, R20, !PT ;  /* 0x0000001441147209 */ /* 0x010fce0007810000 */
[----:B------:R-:W-:Y:S01]  /*dad0*/  MUFU.EX2 R33, R33 ;  /* 0x0000002100217308 */ /* 0x000fe20000000800 */
[C---:B------:R-:W-:Y:S01]  /*dae0*/  FSETP.NEU.FTZ.AND P3, PT, R20.reuse, -INF , PT ;  /* 0xff8000001400780b */ /* 0x040fe20003f7d000 */
[----:B------:R-:W-:-:S06]  /*daf0*/  FMUL.FTZ R8, R20, R14 ;  /* 0x0000000e14087220 */ /* 0x000fcc0000410000 */
[----:B------:R-:W-:Y:S01]  /*db00*/  MUFU.EX2 R154, R154 ;  /* 0x0000009a009a7308 */ /* 0x000fe20000000800 */
[----:B------:R-:W-:Y:S02]  /*db10*/  FSEL R28, R8, RZ, P3 ;  /* 0x000000ff081c7208 */ /* 0x000fe40001800000 */
[----:B------:R-:W-:-:S03]  /*db20*/  PLOP3.LUT P3, PT, PT, PT, UP0, 0x40, 0x0 ;  /* 0x000000000000781c */ /* 0x000fc60003f6e808 */
[-CC-:B------:R-:W-:Y:S01]  /*db30*/  FFMA.FTZ R165, R26, R14.reuse, -R28.reuse ;  /* 0x0000000e1aa57223 */ /* 0x180fe2000001081c */
[-CC-:B------:R-:W-:Y:S01]  /*db40*/  FFMA.FTZ R8, R67, R14.reuse, -R28.reuse ;  /* 0x0000000e43087223 */ /* 0x180fe2000001081c */
[-CC-:B------:R-:W-:Y:S01]  /*db50*/  FFMA.FTZ R167, R27, R14.reuse, -R28.reuse ;  /* 0x0000000e1ba77223 */ /* 0x180fe2000001081c */
[-CC-:B------:R-:W-:Y:S01]  /*db60*/  FFMA.FTZ R31, R31, R14.reuse, -R28.reuse ;  /* 0x0000000e1f1f7223 */ /* 0x180fe2000001081c */
[-CC-:B------:R-:W-:Y:S01]  /*db70*/  FFMA.FTZ R69, R69, R14.reuse, -R28.reuse ;  /* 0x0000000e45457223 */ /* 0x180fe2000001081c */
[----:B--2---:R-:W-:Y:S01]  /*db80*/  FADD.FTZ R26, R166, R25 ;  /* 0x00000019a61a7221 */ /* 0x004fe20000010000 */
[----:B------:R-:W-:Y:S01]  /*db90*/  MUFU.EX2 R165, R165 ;  /* 0x000000a500a57308 */ /* 0x000fe20000000800 */
[-C--:B------:R-:W-:Y:S01]  /*dba0*/  FFMA.FTZ R35, R35, R14.reuse, -R28 ;  /* 0x0000000e23237223 */ /* 0x080fe2000001081c */
[----:B------:R-:W-:Y:S02]  /*dbb0*/  IMAD.MOV.U32 R27, RZ, RZ, R195 ;  /* 0x000000ffff1b7224 */ /* 0x000fe400078e00c3 */
[----:B---3--:R-:W-:Y:S01]  /*dbc0*/  FADD.FTZ R25, R55, R26 ;  /* 0x0000001a37197221 */ /* 0x008fe20000010000 */
[-C--:B------:R-:W-:Y:S01]  /*dbd0*/  FFMA.FTZ R71, R71, R14.reuse, -R28 ;  /* 0x0000000e47477223 */ /* 0x080fe2000001081c */
[----:B0-----:R-:W-:Y:S01]  /*dbe0*/  @P2 SHF.R.U32.HI R27, RZ, R45, R24 ;  /* 0x0000002dff1b2219 */ /* 0x001fe20000011618 */
[----:B------:R-:W-:Y:S01]  /*dbf0*/  FFMA.FTZ R39, R39, R14, -R28 ;  /* 0x0000000e27277223 */ /* 0x000fe2000001081c */
[----:B-1----:R-:W-:Y:S01]  /*dc00*/  FADD.FTZ R38, R160, R25 ;  /* 0x00000019a0267221 */ /* 0x002fe20000010000 */
[----:B------:R-:W0:Y:S01]  /*dc10*/  MUFU.EX2 R8, R8 ;  /* 0x0000000800087308 */ /* 0x000e220000000800 */
[----:B------:R-:W-:-:S02]  /*dc20*/  IMAD.MOV.U32 R25, RZ, RZ, 0x40000040 ;  /* 0x40000040ff197424 */ /* 0x000fc400078e00ff */
        /* <DEDUP_REMOVED lines=8> */
[----:B------:R-:W-:Y:S01]  /*dcb0*/  FFMA.FTZ R85, R85, R14, -R28 ;  /* 0x0000000e55557223 */ /* 0x000fe2000001081c */
[----:B------:R-:W-:Y:S01]  /*dcc0*/  IMAD.IADD R169, R152, 0x1, R27 ;  /* 0x0000000198a97824 */ /* 0x000fe200078e021b */
[----:B------:R-:W-:Y:S01]  /*dcd0*/  R2UR UR7, R25 ;  /* 0x00000000190772ca */ /* 0x000fe200000e0000 */
[----:B------:R-:W-:Y:S01]  /*dce0*/  IMAD.MOV.U32 R27, RZ, RZ, 0x40000040 ;  /* 0x40000040ff1b7424 */ /* 0x000fe200078e00ff */
[----:B------:R-:W-:Y:S01]  /*dcf0*/  F2FP.F16.F32.PACK_AB R166, R55, R166 ;  /* 0x000000a637a6723e */ /* 0x000fe200000000ff */
[----:B------:R-:W-:Y:S01]  /*dd00*/  IMAD R24, R19, 0x1000, R194 ;  /* 0x0000100013187824 */ /* 0x000fe200078e02c2 */
[----:B------:R2:W3:Y:S01]  /*dd10*/  MUFU.EX2 R30, R31 ;  /* 0x0000001f001e7308 */ /* 0x0004e20000000800 */
[----:B0-----:R-:W-:Y:S01]  /*dd20*/  FADD.FTZ R28, R165, R8 ;  /* 0x00000008a51c7221 */ /* 0x001fe20000010000 */
[----:B------:R-:W-:Y:S01]  /*dd30*/  R2UR UR11, R27 ;  /* 0x000000001b0b72ca */ /* 0x000fe200000e0000 */
[C---:B------:R-:W-:Y:S01]  /*dd40*/  VIADD R26, R24.reuse, 0x80 ;  /* 0x00000080181a7836 */ /* 0x040fe20000000000 */
[----:B------:R-:W-:-:S02]  /*dd50*/  R2UR UR6, R24 ;  /* 0x00000000180672ca */ /* 0x000fc400000e0000 */
[----:B------:R-:W-:Y:S02]  /*dd60*/  F2FP.F16.F32.PACK_AB R165, R8, R165 ;  /* 0x000000a508a5723e */ /* 0x000fe400000000ff */
[----:B------:R-:W0:Y:S01]  /*dd70*/  MUFU.EX2 R69, R69 ;  /* 0x0000004500457308 */ /* 0x000e220000000800 */
[----:B--2---:R-:W-:Y:S01]  /*dd80*/  FADD.FTZ R31, R59, R38 ;  /* 0x000000263b1f7221 */ /* 0x004fe20000010000 */
[----:B-1----:R-:W-:Y:S01]  /*dd90*/  FADD.FTZ R25, R167, R28 ;  /* 0x0000001ca7197221 */ /* 0x002fe20000010000 */
[----:B------:R-:W-:Y:S01]  /*dda0*/  R2UR UR10, R26 ;  /* 0x000000001a0a72ca */ /* 0x000fe200000e0000 */
[----:B------:R-:W-:Y:S02]  /*ddb0*/  VIADD R26, R24, 0x100 ;  /* 0x00000100181a7836 */ /* 0x000fe40000000000 */
[----:B------:R-:W-:Y:S01]  /*ddc0*/  FADD.FTZ R40, R162, R31 ;  /* 0x0000001fa2287221 */ /* 0x000fe20000010000 */
[----:B------:R-:W-:Y:S01]  /*ddd0*/  VIADD R24, R24, 0x180 ;  /* 0x0000018018187836 */ /* 0x000fe20000000000 */
[----:B------:R-:W-:Y:S01]  /*dde0*/  F2FP.F16.F32.PACK_AB R160, R59, R160 ;  /* 0x000000a03ba0723e */ /* 0x000fe200000000ff */
[----:B------:R-:W1:Y:S01]  /*ddf0*/  MUFU.EX2 R32, R35 ;  /* 0x0000002300207308 */ /* 0x000e620000000800 */
[----:B---3--:R-:W-:Y:S01]  /*de00*/  FADD.FTZ R38, R30, R25 ;  /* 0x000000191e267221 */ /* 0x008fe20000010000 */
[----:B------:R-:W-:Y:S01]  /*de10*/  FADD.FTZ R27, R57, R40 ;  /* 0x00000028391b7221 */ /* 0x000fe20000010000 */
[----:B------:R-:W-:-:S02]  /*de20*/  R2UR UR18, R24 ;  /* 0x00000000181272ca */ /* 0x000fc400000e0000 */
[----:B------:R-:W-:Y:S01]  /*de30*/  R2UR UR14, R26 ;  /* 0x000000001a0e72ca */ /* 0x000fe200000e0000 */
[----:B------:R-:W-:Y:S01]  /*de40*/  FADD.FTZ R40, R156, R27 ;  /* 0x0000001b9c287221 */ /* 0x000fe20000010000 */
[----:B------:R-:W-:Y:S01]  /*de50*/  IMAD.MOV.U32 R27, RZ, RZ, 0x40000040 ;  /* 0x40000040ff1b7424 */ /* 0x000fe200078e00ff */
[----:B------:R-:W2:Y:S01]  /*de60*/  MUFU.EX2 R71, R71 ;  /* 0x0000004700477308 */ /* 0x000ea20000000800 */
[----:B0-----:R-:W-:Y:S01]  /*de70*/  FADD.FTZ R25, R69, R38 ;  /* 0x0000002645197221 */ /* 0x001fe20000010000 */
[----:B------:R-:W-:Y:S01]  /*de80*/  FADD.FTZ R31, R37, R40 ;  /* 0x00000028251f7221 */ /* 0x000fe20000010000 */
[----:B------:R-:W-:Y:S02]  /*de90*/  F2FP.F16.F32.PACK_AB R167, R30, R167 ;  /* 0x000000a71ea7723e */ /* 0x000fe400000000ff */
[----:B------:R-:W-:Y:S01]  /*dea0*/  R2UR UR15, R27 ;  /* 0x000000001b0f72ca */ /* 0x000fe200000e0000 */
[----:B------:R-:W-:Y:S01]  /*deb0*/  FADD.FTZ R40, R158, R31 ;  /* 0x0000001f9e287221 */ /* 0x000fe20000010000 */
[----:B------:R-:W-:Y:S01]  /*dec0*/  F2FP.F16.F32.PACK_AB R162, R57, R162 ;  /* 0x000000a239a2723e */ /* 0x000fe200000000ff */
[----:B------:R-:W0:Y:S01]  /*ded0*/  MUFU.EX2 R34, R39 ;  /* 0x0000002700227308 */ /* 0x000e220000000800 */
[C---:B-1----:R-:W-:Y:S01]  /*dee0*/  FADD.FTZ R38, R32.reuse, R25 ;  /* 0x0000001920267221 */ /* 0x042fe20000010000 */
[----:B------:R-:W-:Y:S01]  /*def0*/  IMAD.MOV.U32 R25, RZ, RZ, 0x40000040 ;  /* 0x40000040ff197424 */ /* 0x000fe200078e00ff */
[----:B------:R-:W-:Y:S01]  /*df00*/  F2FP.F16.F32.PACK_AB R161, R32, R69 ;  /* 0x0000004520a1723e */ /* 0x000fe200000000ff */
[----:B------:R-:W-:Y:S01]  /*df10*/  STSM.16.M88.4 [R199+0x36400], R164 ;  /* 0x036400a4c7007844 */ /* 0x000fe20000000200 */
[----:B------:R-:W-:-:S02]  /*df20*/  F2FP.F16.F32.PACK_AB R156, R37, R156 ;  /* 0x0000009c259c723e */ /* 0x000fc400000000ff */
[----:B------:R-:W-:Y:S01]  /*df30*/  R2UR UR19, R25 ;  /* 0x00000000191372ca */ /* 0x000fe200000e0000 */
[----:B------:R-:W1:Y:S01]  /*df40*/  MUFU.EX2 R75, R75 ;  /* 0x0000004b004b7308 */ /* 0x000e620000000800 */
[----:B--2---:R-:W-:Y:S01]  /*df50*/  FADD.FTZ R27, R71, R38 ;  /* 0x00000026471b7221 */ /* 0x004fe20000010000 */
[----:B------:R-:W-:Y:S02]  /*df60*/  F2FP.F16.F32.PACK_AB R158, R29, R158 ;  /* 0x0000009e1d9e723e */ /* 0x000fe400000000ff */
[----:B------:R-:W-:-:S04]  /*df70*/  F2FP.F16.F32.PACK_AB R152, R33, R0 ;  /* 0x000000002198723e */ /* 0x000fc800000000ff */
[----:B------:R-:W2:Y:S01]  /*df80*/  MUFU.EX2 R36, R43 ;  /* 0x0000002b00247308 */ /* 0x000ea20000000800 */
[C---:B0-----:R-:W-:Y:S01]  /*df90*/  FADD.FTZ R38, R34.reuse, R27 ;  /* 0x0000001b22267221 */ /* 0x041fe20000010000 */
[----:B------:R-:W-:Y:S01]  /*dfa0*/  FADD.FTZ R27, R29, R40 ;  /* 0x000000281d1b7221 */ /* 0x000fe20000010000 */
[----:B------:R-:W-:-:S05]  /*dfb0*/  F2FP.F16.F32.PACK_AB R163, R34, R71 ;  /* 0x0000004722a3723e */ /* 0x000fca00000000ff */
[----:B------:R-:W0:Y:S01]  /*dfc0*/  MUFU.EX2 R73, R73 ;  /* 0x0000004900497308 */ /* 0x000e220000000800 */
[----:B-1----:R-:W-:Y:S01]  /*dfd0*/  FADD.FTZ R25, R75, R38 ;  /* 0x000000264b197221 */ /* 0x002fe20000010000 */
[----:B------:R-:W-:Y:S01]  /*dfe0*/  FADD.FTZ R38, R0, R27 ;  /* 0x0000001b00267221 */ /* 0x000fe20000010000 */
[----:B------:R-:W-:Y:S03]  /*dff0*/  STSM.16.M88.4 [R216], R160 ;  /* 0x000000a0d8007844 */ /* 0x000fe60000000200 */
        /* <DEDUP_REMOVED lines=9> */
[----:B------:R-:W-:-:S05]  /*e090*/  F2FP.F16.F32.PACK_AB R159, R28, R73 ;  /* 0x000000491c9f723e */ /* 0x000fca00000000ff */
[----:B------:R-:W-:Y:S01]  /*e0a0*/  STSM.16.M88.4 [R214], R156 ;  /* 0x0000009cd6007844 */ /* 0x000fe20000000200 */
[----:B------:R-:W1:Y:S01]  /*e0b0*/  MUFU.EX2 R41, R41 ;  /* 0x0000002900297308 */ /* 0x000e620000000800 */
[----:B--2---:R-:W-:-:S07]  /*e0c0*/  FADD.FTZ R25, R81, R38 ;  /* 0x0000002651197221 */ /* 0x004fce0000010000 */
[----:B------:R-:W2:Y:S01]  /*e0d0*/  MUFU.EX2 R79, R79 ;  /* 0x0000004f004f7308 */ /* 0x000ea20000000800 */
[C---:B0-----:R-:W-:Y:S01]  /*e0e0*/  FADD.FTZ R8, R26.reuse, R25 ;  /* 0x000000191a087221 */ /* 0x041fe20000010000 */
[----:B------:R-:W-:-:S06]  /*e0f0*/  F2FP.F16.F32.PACK_AB R153, R26, R81 ;  /* 0x000000511a99723e */ /* 0x000fcc00000000ff */
[----:B------:R-:W0:Y:S01]  /*e100*/  MUFU.EX2 R24, R85 ;  /* 0x0000005500187308 */ /* 0x000e220000000800 */
[C---:B-1----:R-:W-:Y:S01]  /*e110*/  F2FP.F16.F32.PACK_AB R154, R41.reuse, R154 ;  /* 0x0000009a299a723e */ /* 0x042fe200000000ff */
[----:B------:R-:W-:Y:S01]  /*e120*/  FADD.FTZ R0, R41, R40 ;  /* 0x0000002829007221 */ /* 0x000fe20000010000 */
[----:B--2---:R-:W-:Y:S01]  /*e130*/  FADD.FTZ R25, R79, R8 ;  /* 0x000000084f197221 */ /* 0x004fe20000010000 */
[----:B0-----:R-:W-:-:S03]  /*e140*/  F2FP.F16.F32.PACK_AB R155, R24, R79 ;  /* 0x0000004f189b723e */ /* 0x001fc600000000ff */
[----:B------:R-:W-:Y:S02]  /*e150*/  FADD.FTZ R8, R24, R25 ;  /* 0x0000001918087221 */ /* 0x000fe40000010000 */
[----:B------:R0:W-:Y:S01]  /*e160*/  STSM.16.M88.4 [R215], R152 ;  /* 0x00000098d7007844 */ /* 0x0001e20000000200 */
[----:B------:R-:W-:-:S06]  /*e170*/  WARPGROUP.ARRIVE ;  /* 0x00000000000079c5 */ /* 0x000fcc0000000000 */
        /* <DEDUP_REMOVED lines=14> */
[----:B------:R1:W-:Y:S06]  /*e260*/  MEMBAR.ALL.CTA ;  /* 0x0000000000007992 */ /* 0x0003ec0000008000 */
[----:B-1----:R-:W1:Y:S01]  /*e270*/  FENCE.VIEW.ASYNC.S ;  /* 0x00000000000073c6 */ /* 0x002e620000000000 */
[----:B0-----:R-:W-:Y:S01]  /*e280*/  VIADD R152, R169, UR4 ;  /* 0x00000004a9987c36 */ /* 0x001fe20008000000 */
[----:B-1----:R-:W-:Y:S01]  /*e290*/  NOP ;  /* 0x0000000000007918 */ /* 0x002fe20000000000 */
        /* <DEDUP_REMOVED lines=16> */
.L_x_6598:
[----:B------:R-:W-:-:S06]  /*e3a0*/  UISETP.NE.AND UP0, UPT, UR5, 0x1, UPT ;  /* 0x000000010500788c */ /* 0x000fcc000bf05270 */
[----:B------:R-:W-:-:S05]  /*e3b0*/  PLOP3.LUT P3, PT, PT, PT, UP0, 0x80, 0x0 ;  /* 0x000000000000781c */ /* 0x000fca0003f6f008 */
[----:B------:R-:W-:-:S08]  /*e3c0*/  @UP0 ULDC.64 UR6, c[0x0][0xae0] ;  /* 0x0002b80000060ab9 */ /* 0x000fd00000000a00 */
[----:B------:R-:W-:-:S05]  /*e3d0*/  @P3 IMAD.HI.U32 R154, R153, UR6, RZ ;  /* 0x00000006999a3c27 */ /* 0x000fca000f8e00ff */
[----:B------:R-:W-:-:S07]  /*e3e0*/  @P3 SHF.R.U32.HI R153, RZ, UR7, R154 ;  /* 0x00000007ff993c19 */ /* 0x000fce000801169a */
.L_x_6599:
[----:B------:R-:W-:Y:S05]  /*e3f0*/  BSYNC B0 ;  /* 0x0000000000007941 */ /* 0x000fea0003800000 */
.L_x_6597:
[----:B------:R-:W-:-:S04]  /*e400*/  IMAD.U32 R154, RZ, RZ, UR5 ;  /* 0x00000005ff9a7e24 */ /* 0x000fc8000f8e00ff */
[----:B------:R-:W-:-:S05]  /*e410*/  IMAD R154, R153, R154, UR5 ;  /* 0x00000005999a7e24 */ /* 0x000fca000f8e029a */
[----:B------:R-:W-:-:S07]  /*e420*/  VIMNMX R152, R152, R154, PT ;  /* 0x0000009a98987248 */ /* 0x000fce0003fe0100 */
.L_x_6596:
[----:B------:R-:W-:Y:S01]  /*e430*/  SHF.R.S32.HI R153, RZ, 0x1f, R152 ;  /* 0x0000001fff997819 */ /* 0x000fe20000011498 */
[----:B------:R-:W-:Y:S01]  /*e440*/  ULDC UR42, c[0x0][0xadc] ;  /* 0x0002b700002a7ab9 */ /* 0x000fe20000000800 */
[----:B------:R-:W-:Y:S01]  /*e450*/  ULDC UR39, c[0x0][0xadc] ;  /* 0x0002b70000277ab9 */ /* 0x000fe20000000800 */
[----:B------:R-:W-:Y:S01]  /*e460*/  ULDC UR43, c[0x0][0xad4] ;  /* 0x0002b500002b7ab9 */ /* 0x000fe20000000800 */
[----:B------:R-:W-:Y:S01]  /*e470*/  LEA.HI R153, R153, R152, RZ, 0x6 ;  /* 0x0000009899997211 */ /* 0x000fe200078f30ff */
[----:B------:R-:W-:Y:S01]  /*e480*/  ULDC UR45, c[0x0][0xad4] ;  /* 0x0002b500002d7ab9 */ /* 0x000fe20000000800 */
[----:B------:R-:W-:Y:S01]  /*e490*/  ULDC UR38, c[0x0][0xa80] ;  /* 0x0002a00000267ab9 */ /* 0x000fe20000000800 */
[----:B------:R-:W-:Y:S01]  /*e4a0*/  ULDC UR41, c[0x0][0xa80] ;  /* 0x0002a00000297ab9 */ /* 0x000fe20000000800 */
[----:B------:R-:W-:Y:S01]  /*e4b0*/  SHF.R.S32.HI R153, RZ, 0x6, R153 ;  /* 0x00000006ff997819 */ /* 0x000fe20000011499 */
[----:B------:R-:W-:Y:S01]  /*e4c0*/  ULDC UR40, c[0x0][0xa80] ;  /* 0x0002a00000287ab9 */ /* 0x000fe20000000800 */
[----:B------:R-:W-:Y:S01]  /*e4d0*/  ULDC UR46, c[0x0][0xad8] ;  /* 0x0002b600002e7ab9 */ /* 0x000fe20000000800 */
[----:B------:R-:W-:Y:S01]  /*e4e0*/  ULDC UR44, c[0x0][0xad8] ;  /* 0x0002b600002c7ab9 */ /* 0x000fe20000000800 */
[----:B------:R-:W-:Y:S01]  /*e4f0*/  VIMNMX R212, R219, R153, !PT ;  /* 0x00000099dbd47248 */ /* 0x000fe20007fe0100 */
[----:B------:R-:W-:Y:S03]  /*e500*/  BSSY B1, `(.L_x_6600) ;  /* 0x00003d7000017945 */ /* 0x000fe60003800000 */
[----:B------:R-:W-:-:S13]  /*e510*/  ISETP.GE.AND P3, PT, R15, R212, PT ;  /* 0x000000d40f00720c */ /* 0x000fda0003f66270 */
[----:B------:R-:W-:Y:S05]  /*e520*/  @!P3 BRA `(.L_x_6601) ;  /* 0x0000003c0050b947 */ /* 0x000fea0003800000 */
[----:B------:R-:W-:Y:S01]  /*e530*/  BSSY B0, `(.L_x_6602) ;  /* 0x00003cf000007945 */ /* 0x000fe20003800000 */
.L_x_6621:
[----:B------:R-:W-:-:S05]  /*e540*/  VIADD R200, R19, 0x1 ;  /* 0x0000000113c87836 */ /* 0x000fca0000000000 */
[----:B------:R-:W-:-:S04]  /*e550*/  ISETP.NE.AND P3, PT, R200, 0x2, PT ;  /* 0x00000002c800780c */ /* 0x000fc80003f65270 */
[----:B------:R-:W-:Y:S02]  /*e560*/  SEL R14, RZ, 0x1, P3 ;  /* 0x00000001ff0e7807 */ /* 0x000fe40001800000 */
[----:B------:R-:W-:Y:S02]  /*e570*/  SEL R200, R200, RZ, P3 ;  /* 0x000000ffc8c87207 */ /* 0x000fe40001800000 */
[----:B------:R-:W-:Y:S01]  /*e580*/  LOP3.LUT R22, R22, R14, RZ, 0x3c, !PT ;  /* 0x0000000e16167212 */ /* 0x000fe200078e3cff */
[----:B--2---:R-:W-:Y:S06]  /*e590*/  @!P0 BRA `(.L_x_6603) ;  /* 0x0000000000048947 */ /* 0x004fec0003800000 */
[----:B------:R-:W-:Y:S01]  /*e5a0*/  BPT.TRAP 0x1 ;  /* 0x000000040000795c */ /* 0x000fe20000300000 */
.L_x_6603:
[----:B------:R-:W-:Y:S01]  /*e5b0*/  IMAD R201, R200, 0x8, R18 ;  /* 0x00000008c8c97824 */ /* 0x000fe200078e0212 */
[----:B------:R-:W-:-:S04]  /*e5c0*/  SHF.L.U32 R14, R22, 0x1f, RZ ;  /* 0x0000001f160e7819 */ /* 0x000fc800000006ff */
[----:B------:R0:W1:Y:S01]  /*e5d0*/  SYNCS.PHASECHK.TRANS64.TRYWAIT P3, [R201+URZ+0x38830], R14 ;  /* 0x0388300ec90075a7 */ /* 0x000062000806017f */
[----:B------:R-:W-:Y:S05]  /*e5e0*/  @!P0 BRA `(.L_x_6604) ;  /* 0x0000000000048947 */ /* 0x000fea0003800000 */
[----:B------:R-:W-:Y:S01]  /*e5f0*/  BPT.TRAP 0x1 ;  /* 0x000000040000795c */ /* 0x000fe20000300000 */
.L_x_6604:
[----:B------:R-:W-:Y:S01]  /*e600*/  BSSY B2, `(.L_x_6605) ;  /* 0x0000006000027945 */ /* 0x000fe20003800000 */
[----:B------:R-:W-:Y:S02]  /*e610*/  IMAD R156, R200, 0x200, R191 ;  /* 0x00000200c89c7824 */ /* 0x000fe400078e02bf */
[----:B------:R-:W-:Y:S01]  /*e620*/  IMAD.MOV.U32 R157, RZ, RZ, 0x40000040 ;  /* 0x40000040ff9d7424 */ /* 0x000fe200078e00ff */
[----:B-1----:R-:W-:Y:S06]  /*e630*/  @P3 BRA `(.L_x_6606) ;  /* 0x0000000000083947 */ /* 0x002fec0003800000 */
[----:B------:R-:W1:Y:S02]  /*e640*/  SYNCS.PHASECHK.TRANS64.TRYWAIT P3, [R201+URZ+0x38830], R14 ;  /* 0x0388300ec90075a7 */ /* 0x000e64000806017f */
[----:B-1----:R-:W-:Y:S05]  /*e650*/  @!P3 BRA `(.L_x_6607) ;  /* 0x000001c0000cb947 */ /* 0x002fea0003800000 */
.L_x_6606:
[----:B------:R-:W-:Y:S05]  /*e660*/  BSYNC B2 ;  /* 0x0000000000027941 */ /* 0x000fea0003800000 */
.L_x_6605:
        /* <DEDUP_REMOVED lines=36> */
.L_x_6608:
[----:B------:R2:W3:Y:S01]  /*e8b0*/  SYNCS.PHASECHK.TRANS64.TRYWAIT P3, [R201+URZ+0x38850], R14 ;  /* 0x0388500ec90075a7 */ /* 0x0004e2000806017f */
[----:B------:R-:W-:Y:S05]  /*e8c0*/  @!P0 BRA `(.L_x_6609) ;  /* 0x0000000000048947 */ /* 0x000fea0003800000 */
[----:B------:R-:W-:Y:S01]  /*e8d0*/  BPT.TRAP 0x1 ;  /* 0x000000040000795c */ /* 0x000fe20000300000 */
.L_x_6609:
[----:B------:R-:W-:Y:S04]  /*e8e0*/  BSSY B2, `(.L_x_6610) ;  /* 0x0000004000027945 */ /* 0x000fe80003800000 */
[----:B---3--:R-:W-:Y:S05]  /*e8f0*/  @P3 BRA `(.L_x_6611) ;  /* 0x0000000000083947 */ /* 0x008fea0003800000 */
[----:B------:R-:W3:Y:S02]  /*e900*/  SYNCS.PHASECHK.TRANS64.TRYWAIT P3, [R201+URZ+0x38850], R14 ;  /* 0x0388500ec90075a7 */ /* 0x000ee4000806017f */
[----:B---3--:R-:W-:Y:S05]  /*e910*/  @!P3 BRA `(.L_x_6612) ;  /* 0x000001bc0070b947 */ /* 0x008fea0003800000 */
.L_x_6611:
[----:B------:R-:W-:Y:S05]  /*e920*/  BSYNC B2 ;  /* 0x0000000000027941 */ /* 0x000fea0003800000 */
.L_x_6610:
[----:B------:R-:W-:Y:S01]  /*e930*/  IMAD R202, R200, 0x1000, R192 ;  /* 0x00001000c8ca7824 */ /* 0x000fe200078e02c0 */
[----:B------:R-:W-:Y:S01]  /*e940*/  R2UR UR4, R2 ;  /* 0x00000000020472ca */ /* 0x000fe200000e0000 */
[----:B------:R-:W-:Y:S01]  /*e950*/  IMAD.MOV.U32 R203, RZ, RZ, 0x40000040 ;  /* 0x40000040ffcb7424 */ /* 0x000fe200078e00ff */
[----:B------:R-:W-:Y:S01]  /*e960*/  R2UR UR5, R3 ;  /* 0x00000000030572ca */ /* 0x000fe200000e0000 */
[----:B------:R-:W-:Y:S01]  /*e970*/  WARPGROUP.ARRIVE ;  /* 0x00000000000079c5 */ /* 0x000fe20000000000 */
[----:B------:R-:W-:Y:S01]  /*e980*/  R2UR UR6, R202 ;  /* 0x00000000ca0672ca */ /* 0x000fe200000e0000 */
[----:B------:R-:W-:Y:S01]  /*e990*/  VIADD R204, R2, 0x2 ;  /* 0x0000000202cc7836 */ /* 0x000fe20000000000 */
[----:B------:R-:W-:Y:S01]  /*e9a0*/  R2UR UR7, R203 ;  /* 0x00000000cb0772ca */ /* 0x000fe200000e0000 */
[----:B------:R-:W-:Y:S02]  /*e9b0*/  IMAD.MOV.U32 R205, RZ, RZ, 0x40000040 ;  /* 0x40000040ffcd7424 */ /* 0x000fe400078e00ff */
[----:B------:R-:W4:Y:S01]  /*e9c0*/  S2R R21, SR_TID.X ;  /* 0x0000000000157919 */ /* 0x000f220000002100 */
[----:B------:R-:W-:Y:S01]  /*e9d0*/  VIADD R206, R202, 0x800 ;  /* 0x00000800cace7836 */ /* 0x000fe20000000000 */
[----:B------:R-:W-:Y:S01]  /*e9e0*/  UISETP.NE.AND UP0, UPT, UR48, URZ, UPT ;  /* 0x0000003f3000728c */ /* 0x000fe2000bf05270 */
[----:B------:R-:W-:-:S02]  /*e9f0*/  VIADD R207, R2, 0x800 ;  /* 0x0000080002cf7836 */ /* 0x000fc40000000000 */
[----:B------:R-:W-:Y:S02]  /*ea00*/  IMAD.IADD R213, R218, 0x1, R195 ;  /* 0x00000001dad57824 */ /* 0x000fe400078e02c3 */
[----:B------:R-:W-:Y:S02]  /*ea10*/  VIADD R210, R202, 0xe00 ;  /* 0x00000e00cad27836 */ /* 0x000fe40000000000 */
[----:B------:R-:W-:Y:S01]  /*ea20*/  IMAD.MOV.U32 R209, RZ, RZ, 0x40000040 ;  /* 0x40000040ffd17424 */ /* 0x000fe200078e00ff */
[----:B------:R-:W-:Y:S01]  /*ea30*/  HGMMA.64x64x16.F32 R152, gdesc[UR4], R152, gsb0 ;  /* 0x00e00000049879f0 */ /* 0x000fe20008000898 */
[----:B------:R-:W-:Y:S01]  /*ea40*/  R2UR UR4, R204 ;  /* 0x00000000cc0472ca */ /* 0x000fe200000e0000 */
[----:B------:R-:W-:Y:S01]  /*ea50*/  VIADD R204, R202, 0x2 ;  /* 0x00000002cacc7836 */ /* 0x000fe20000000000 */
[----:B------:R-:W-:Y:S01]  /*ea60*/  R2UR UR5, R205 ;  /* 0x00000000cd0572ca */ /* 0x000fe200000e0000 */
[----:B------:R-:W-:Y:S02]  /*ea70*/  IMAD.MOV.U32 R205, RZ, RZ, 0x40000040 ;  /* 0x40000040ffcd7424 */ /* 0x000fe400078e00ff */
[----:B------:R-:W-:Y:S01]  /*ea80*/  IMAD.MOV.U32 R211, RZ, RZ, 0x40000040 ;  /* 0x40000040ffd37424 */ /* 0x000fe200078e00ff */
[----:B------:R-:W-:Y:S01]  /*ea90*/  R2UR UR6, R204 ;  /* 0x00000000cc0672ca */ /* 0x000fe200000e0000 */
[----:B------:R-:W-:Y:S01]  /*eaa0*/  VIADD R204, R2, 0x4 ;  /* 0x0000000402cc7836 */ /* 0x000fe20000000000 */
[----:B------:R-:W-:Y:S01]  /*eab0*/  R2UR UR7, R205 ;  /* 0x00000000cd0772ca */ /* 0x000fe200000e0000 */
[----:B------:R-:W-:Y:S01]  /*eac0*/  IMAD.MOV.U32 R205, RZ, RZ, 0x40000040 ;  /* 0x40000040ffcd7424 */ /* 0x000fe200078e00ff */
[----:B----4-:R-:W-:-:S05]  /*ead0*/  SHF.R.U32.HI R21, RZ, 0x7, R21 ;  /* 0x00000007ff157819 */ /* 0x010fca0000011615 */
[----:B0123--:R-:W0:Y:S02]  /*eae0*/  SHFL.IDX PT, R14, R21, RZ, 0x1f ;  /* 0x00001fff150e7589 */ /* 0x00fe2400000e0000 */
[----:B0-----:R-:W-:Y:S01]  /*eaf0*/  ISETP.GT.AND P3, PT, R14, 0x7f, PT ;  /* 0x0000007f0e00780c */ /* 0x001fe20003f64270 */
[----:B------:R-:W-:-:S03]  /*eb00*/  IMAD.MOV.U32 R14, RZ, RZ, 0x4 ;  /* 0x00000004ff0e7424 */ /* 0x000fc600078e00ff */
[----:B------:R-:W-:Y:S02]  /*eb10*/  SEL R203, RZ, 0x2, !P3 ;  /* 0x00000002ffcb7807 */ /* 0x000fe40005800000 */
[C---:B------:R-:W-:Y:S02]  /*eb20*/  SEL R21, R14.reuse, 0x2, P3 ;  /* 0x000000020e157807 */ /* 0x040fe40001800000 */
[----:B------:R-:W-:-:S03]  /*eb30*/  SEL R14, R14, 0x6, !P3 ;  /* 0x000000060e0e7807 */ /* 0x000fc60005800000 */
[----:B------:R-:W-:Y:S01]  /*eb40*/  IMAD.IADD R208, R21, 0x1, R210 ;  /* 0x0000000115d07824 */ /* 0x000fe200078e02d2 */
        /* <DEDUP_REMOVED lines=176> */
[----:B------:R-:W-:-:S05]  /*f650*/  IMAD.MOV.U32 R207, RZ, RZ, 0xa00 ;  /* 0x00000a00ffcf7424 */ /* 0x000fca00078e00ff */
[----:B------:R-:W-:-:S04]  /*f660*/  SEL R207, R207, 0x980, P3 ;  /* 0x00000980cfcf7807 */ /* 0x000fc80001800000 */
[----:B------:R-:W-:Y:S01]  /*f670*/  LOP3.LUT R207, R207, 0xa00, RZ, 0xc0, !PT ;  /* 0x00000a00cfcf7812 */ /* 0x000fe200078ec0ff */
[----:B------:R-:W-:Y:S02]  /*f680*/  WARPGROUP.DEPBAR.LE gsb0, 0x0 ;  /* 0x00008000000079c5 */ /* 0x000fe40000010000 */
[----:B------:R-:W-:-:S06]  /*f690*/  WARPGROUP.ARRIVE ;  /* 0x00000000000079c5 */ /* 0x000fcc0000000000 */
[----:B------:R-:W-:Y:S01]  /*f6a0*/  HGMMA.64x64x16.F32 R152, gdesc[UR4], R152, gsb0 ;  /* 0x00e00000049879f0 */ /* 0x000fe20008000898 */
[----:B------:R-:W-:Y:S01]  /*f6b0*/  R2UR UR4, R204 ;  /* 0x00000000cc0472ca */ /* 0x000fe200000e0000 */
[----:B------:R-:W-:Y:S01]  /*f6c0*/  IMAD.IADD R204, R206, 0x1, R14 ;  /* 0x00000001cecc7824 */ /* 0x000fe200078e020e */
[----:B------:R-:W-:Y:S01]  /*f6d0*/  R2UR UR5, R205 ;  /* 0x00000000cd0572ca */ /* 0x000fe200000e0000 */
[----:B------:R-:W-:Y:S02]  /*f6e0*/  IMAD.MOV.U32 R205, RZ, RZ, 0x40000040 ;  /* 0x40000040ffcd7424 */ /* 0x000fe400078e00ff */
[----:B------:R-:W-:Y:S01]  /*f6f0*/  IMAD.MOV.U32 R206, RZ, RZ, 0x28 ;  /* 0x00000028ffce7424 */ /* 0x000fe200078e00ff */
[----:B------:R-:W-:Y:S02]  /*f700*/  R2UR UR6, R204 ;  /* 0x00000000cc0672ca */ /* 0x000fe400000e0000 */
[----:B------:R-:W-:Y:S01]  /*f710*/  R2UR UR7, R205 ;  /* 0x00000000cd0772ca */ /* 0x000fe200000e0000 */
[----:B------:R-:W-:Y:S01]  /*f720*/  IMAD.MOV.U32 R205, RZ, RZ, 0x40000040 ;  /* 0x40000040ffcd7424 */ /* 0x000fe200078e00ff */
[----:B------:R-:W-:-:S04]  /*f730*/  SEL R206, R206, 0x26, P3 ;  /* 0x00000026cece7807 */ /* 0x000fc80001800000 */
[----:B------:R-:W-:-:S04]  /*f740*/  LOP3.LUT R206, R206, 0x6, RZ, 0xc0, !PT ;  /* 0x00000006cece7812 */ /* 0x000fc800078ec0ff */
[CC--:B------:R-:W-:Y:S02]  /*f750*/  IADD3 R204, R206.reuse, R207.reuse, R2 ;  /* 0x000000cfcecc7210 */ /* 0x0c0fe40007ffe002 */
[----:B------:R-:W-:Y:S01]  /*f760*/  IADD3 R206, R206, R207, R202 ;  /* 0x000000cfcece7210 */ /* 0x000fe20007ffe0ca */
[----:B------:R-:W-:Y:S01]  /*f770*/  IMAD.MOV.U32 R207, RZ, RZ, 0x40000040 ;  /* 0x40000040ffcf7424 */ /* 0x000fe200078e00ff */
[----:B------:R-:W-:Y:S02]  /*f780*/  WARPGROUP.DEPBAR.LE gsb0, 0x0 ;  /* 0x00008000000079c5 */ /* 0x000fe40000010000 */
[----:B------:R-:W-:-:S06]  /*f790*/  WARPGROUP.ARRIVE ;  /* 0x00000000000079c5 */ /* 0x000fcc0000000000 */
[----:B------:R-:W-:Y:S01]  /*f7a0*/  HGMMA.64x64x16.F32 R152, gdesc[UR4], R152, gsb0 ;  /* 0x00e00000049879f0 */ /* 0x000fe20008000898 */
[----:B------:R-:W-:Y:S02]  /*f7b0*/  R2UR UR4, R204 ;  /* 0x00000000cc0472ca */ /* 0x000fe400000e0000 */
[----:B------:R-:W-:Y:S01]  /*f7c0*/  R2UR UR5, R205 ;  /* 0x00000000cd0572ca */ /* 0x000fe200000e0000 */
[----:B------:R-:W-:Y:S01]  /*f7d0*/  IMAD.MOV.U32 R205, RZ, RZ, 0x40000040 ;  /* 0x40000040ffcd7424 */ /* 0x000fe200078e00ff */
[----:B------:R-:W-:Y:S01]  /*f7e0*/  R2UR UR6, R206 ;  /* 0x00000000ce0672ca */ /* 0x000fe200000e0000 */
[----:B------:R-:W-:Y:S01]  /*f7f0*/  VIADD R206, R2, 0xa00 ;  /* 0x00000a0002ce7836 */ /* 0x000fe20000000000 */
[----:B------:R-:W-:Y:S01]  /*f800*/  R2UR UR7, R207 ;  /* 0x00000000cf0772ca */ /* 0x000fe200000e0000 */
[----:B------:R-:W-:Y:S02]  /*f810*/  VIADD R207, R202, 0xa00 ;  /* 0x00000a00cacf7836 */ /* 0x000fe40000000000 */
[----:B------:R-:W-:Y:S01]  /*f820*/  IMAD.IADD R204, R206, 0x1, R203 ;  /* 0x00000001cecc7824 */ /* 0x000fe200078e02cb */
[----:B------:R-:W-:-:S02]  /*f830*/  WARPGROUP.DEPBAR.LE gsb0, 0x0 ;  /* 0x00008000000079c5 */ /* 0x000fc40000010000 */
[----:B------:R-:W-:-:S07]  /*f840*/  WARPGROUP.ARRIVE ;  /* 0x00000000000079c5 */ /* 0x000fce0000000000 */
        /* <DEDUP_REMOVED lines=96> */
[----:B------:R-:W0:Y:S01]  /*fe50*/  @P2 LDC R204, c[0x0][0x450] ;  /* 0x00011400ffcc2b82 */ /* 0x000e220000000800 */
[----:B------:R-:W-:Y:S01]  /*fe60*/  R2UR UR6, R206 ;  /* 0x00000000ce0672ca */ /* 0x000fe200000e0000 */
[----:B------:R-:W-:Y:S01]  /*fe70*/  VIADD R206, R2, 0xe00 ;  /* 0x00000e0002ce7836 */ /* 0x000fe20000000000 */
[----:B------:R-:W-:Y:S01]  /*fe80*/  R2UR UR7, R207 ;  /* 0x00000000cf0772ca */ /* 0x000fe200000e0000 */
[----:B------:R-:W-:-:S04]  /*fe90*/  IMAD.MOV.U32 R207, RZ, RZ, 0x40000040 ;  /* 0x40000040ffcf7424 */ /* 0x000fc800078e00ff */
[----:B------:R-:W1:Y:S02]  /*fea0*/  @P2 LDC R205, c[0x0][0x44c] ;  /* 0x00011300ffcd2b82 */ /* 0x000e640000000800 */
[----:B-1----:R-:W-:-:S05]  /*feb0*/  @P2 IMAD.HI.U32 R205, R213, R205, RZ ;  /* 0x000000cdd5cd2227 */ /* 0x002fca00078e00ff */
[----:B0-----:R-:W-:Y:S01]  /*fec0*/  @P2 SHF.R.U32.HI R213, RZ, R204, R205 ;  /* 0x000000ccffd52219 */ /* 0x001fe200000116cd */
[----:B------:R-:W-:Y:S02]  /*fed0*/  IMAD.IADD R204, R206, 0x1, R203 ;  /* 0x00000001cecc7824 */ /* 0x000fe400078e02cb */
[----:B------:R-:W-:Y:S01]  /*fee0*/  IMAD.MOV.U32 R205, RZ, RZ, 0x40000040 ;  /* 0x40000040ffcd7424 */ /* 0x000fe200078e00ff */
[----:B------:R-:W-:Y:S02]  /*fef0*/  WARPGROUP.DEPBAR.LE gsb0, 0x0 ;  /* 0x00008000000079c5 */ /* 0x000fe40000010000 */
[----:B------:R-:W-:-:S06]  /*ff00*/  WARPGROUP.ARRIVE ;  /* 0x00000000000079c5 */ /* 0x000fcc0000000000 */
[----:B------:R-:W-:Y:S01]  /*ff10*/  HGMMA.64x64x16.F32 R152, gdesc[UR4], R152, gsb0 ;  /* 0x00e00000049879f0 */ /* 0x000fe20008000898 */
[----:B------:R-:W-:Y:S01]  /*ff20*/  R2UR UR4, R204 ;  /* 0x00000000cc0472ca */ /* 0x000fe200000e0000 */
[--C-:B------:R-:W-:Y:S01]  /*ff30*/  IMAD.IADD R204, R203, 0x1, R210.reuse ;  /* 0x00000001cbcc7824 */ /* 0x100fe200078e02d2 */
[----:B------:R-:W-:Y:S01]  /*ff40*/  R2UR UR5, R205 ;  /* 0x00000000cd0572ca */ /* 0x000fe200000e0000 */
[----:B------:R-:W-:Y:S02]  /*ff50*/  IMAD.MOV.U32 R205, RZ, RZ, 0x40000040 ;  /* 0x40000040ffcd7424 */ /* 0x000fe400078e00ff */
[----:B------:R-:W-:Y:S01]  /*ff60*/  IMAD.IADD R210, R14, 0x1, R210 ;  /* 0x000000010ed27824 */ /* 0x000fe200078e02d2 */
[----:B------:R-:W-:Y:S01]  /*ff70*/  R2UR UR6, R204 ;  /* 0x00000000cc0672ca */ /* 0x000fe200000e0000 */
[----:B------:R-:W-:Y:S01]  /*ff80*/  IMAD.IADD R204, R206, 0x1, R21 ;  /* 0x00000001cecc7824 */ /* 0x000fe200078e0215 */
[----:B------:R-:W-:Y:S01]  /*ff90*/  R2UR UR7, R205 ;  /* 0x00000000cd0772ca */ /* 0x000fe200000e0000 */
[----:B------:R-:W-:-:S02]  /*ffa0*/  IMAD.MOV.U32 R205, RZ, RZ, 0x40000040 ;  /* 0x40000040ffcd7424 */ /* 0x000fc400078e00ff */
[----:B------:R-:W-:Y:S02]  /*ffb0*/  IMAD.IADD R206, R206, 0x1, R14 ;  /* 0x00000001cece7824 */ /* 0x000fe400078e020e */
[----:B------:R-:W-:Y:S02]  /*ffc0*/  IMAD.MOV.U32 R203, RZ, RZ, 0x40 ;  /* 0x00000040ffcb7424 */ /* 0x000fe400078e00ff */
[----:B------:R-:W-:Y:S02]  /*ffd0*/  IMAD.MOV.U32 R14, RZ, RZ, 0x1000 ;  /* 0x00001000ff0e7424 */ /* 0x000fe400078e00ff */
[----:B------:R-:W-:Y:S01]  /*ffe0*/  IMAD.U32 R21, RZ, RZ, UR43 ;  /* 0x0000002bff157e24 */ /* 0x000fe2000f8e00ff */
[----:B------:R-:W-:Y:S02]  /*fff0*/  SEL R203, R203, 0x3e, P3 ;  /* 0x0000003ecbcb7807 */ /* 0x000fe40001800000 */
[----:B------:R-:W-:Y:S02]  /*10000*/  SEL R14, R14, 0xf80, P3 ;  /* 0x00000f800e0e7807 */ /* 0x000fe40001800000 */
[----:B------:R-:W-:-:S02]  /*10010*/  LOP3.LUT R203, R203, 0x6, RZ, 0xc0, !PT ;  /* 0x00000006cbcb7812 */ /* 0x000fc400078ec0ff */
[----:B------:R-:W-:Y:S02]  /*10020*/  LOP3.LUT R14, R14, 0x1e00, RZ, 0xc0, !PT ;  /* 0x00001e000e0e7812 */ /* 0x000fe400078ec0ff */
[----:B------:R-:W-:Y:S02]  /*10030*/  PLOP3.LUT P3, PT, PT, PT, UP0, 0x40, 0x0 ;  /* 0x000000000000781c */ /* 0x000fe40003f6e808 */
        /* <DEDUP_REMOVED lines=9> */
[----:B------:R-:W0:Y:S01]  /*100d0*/  SHFL.IDX PT, R208, R213, RZ, 0x1c1f ;  /* 0x001c1fffd5d07589 */ /* 0x000e2200000e0000 */
[----:B------:R-:W-:Y:S01]  /*100e0*/  IADD3 R204, R203, R14, R2 ;  /* 0x0000000ecbcc7210 */ /* 0x000fe20007ffe002 */
[----:B------:R-:W-:-:S02]  /*100f0*/  IMAD.MOV.U32 R203, RZ, RZ, 0x40000040 ;  /* 0x40000040ffcb7424 */ /* 0x000fc400078e00ff */
[----:B------:R-:W-:-:S05]  /*10100*/  @!P1 VIADD R14, R201, 0x38840 ;  /* 0x00038840c90e9836 */ /* 0x000fca0000000000 */
[----:B------:R-:W-:Y:S01]  /*10110*/  @!P1 PRMT R14, RZ, 0x654, R14 ;  /* 0x00000654ff0e9816 */ /* 0x000fe2000000000e */
[----:B------:R-:W-:Y:S02]  /*10120*/  WARPGROUP.DEPBAR.LE gsb0, 0x0 ;  /* 0x00008000000079c5 */ /* 0x000fe40000010000 */
[----:B------:R-:W-:-:S06]  /*10130*/  WARPGROUP.ARRIVE ;  /* 0x00000000000079c5 */ /* 0x000fcc0000000000 */
[----:B------:R-:W-:Y:S01]  /*10140*/  HGMMA.64x64x16.F32 R152, gdesc[UR4], R152, gsb0 ;  /* 0x00e00000049879f0 */ /* 0x000fe20008000898 */
[----:B------:R-:W-:Y:S02]  /*10150*/  R2UR UR4, R206 ;  /* 0x00000000ce0472ca */ /* 0x000fe400000e0000 */
[----:B------:R-:W-:Y:S02]  /*10160*/  R2UR UR5, R207 ;  /* 0x00000000cf0572ca */ /* 0x000fe400000e0000 */
[----:B------:R-:W-:Y:S02]  /*10170*/  R2UR UR6, R210 ;  /* 0x00000000d20672ca */ /* 0x000fe400000e0000 */
[----:B------:R-:W-:Y:S02]  /*10180*/  R2UR UR7, R211 ;  /* 0x00000000d30772ca */ /* 0x000fe400000e0000 */
[----:B------:R-:W-:Y:S01]  /*10190*/  LOP3.LUT R207, RZ, R21, RZ, 0x33, !PT ;  /* 0x00000015ffcf7212 */ /* 0x000fe200078e33ff */
[----:B------:R-:W-:-:S02]  /*101a0*/  WARPGROUP.DEPBAR.LE gsb0, 0x0 ;  /* 0x00008000000079c5 */ /* 0x000fc40000010000 */
[----:B------:R-:W-:-:S08]  /*101b0*/  WARPGROUP.ARRIVE ;  /* 0x00000000000079c5 */ /* 0x000fd00000000000 */
        /* <DEDUP_REMOVED lines=10> */
[----:B-1----:R-:W-:-:S05]  /*10260*/  IMAD.SHL.U32 R14, R15, 0x40, RZ ;  /* 0x000000400f0e7824 */ /* 0x002fca00078e00ff */
[----:B------:R-:W-:-:S04]  /*10270*/  IADD3 R206, -R187, 0x1, -R14 ;  /* 0x00000001bbce7810 */ /* 0x000fc80007ffe90e */
[----:B------:R-:W-:-:S05]  /*10280*/  IADD3 R206, -R23, R206, R184 ;  /* 0x000000ce17ce7210 */ /* 0x000fca0007ffe1b8 */
[----:B------:R-:W-:Y:S02]  /*10290*/  IMAD.IADD R207, R207, 0x1, R206 ;  /* 0x00000001cfcf7824 */ /* 0x000fe400078e02ce */
[----:B------:R-:W-:Y:S02]  /*102a0*/  VIADD R206, R206, UR46 ;  /* 0x0000002ecece7c36 */ /* 0x000fe40008000000 */
[C---:B0-----:R-:W-:Y:S02]  /*102b0*/  IMAD.IADD R204, R208.reuse, 0x1, R207 ;  /* 0x00000001d0cc7824 */ /* 0x041fe400078e02cf */
        /* <DEDUP_REMOVED lines=14> */
.L_x_6615:
[----:B------:R-:W-:-:S05]  /*103a0*/  IMAD.U32 R209, RZ, RZ, UR42 ;  /* 0x0000002affd17e24 */ /* 0x000fca000f8e00ff */
[----:B------:R-:W-:-:S13]  /*103b0*/  ISETP.NE.AND P3, PT, R209, 0x1, PT ;  /* 0x00000001d100780c */ /* 0x000fda0003f65270 */
[----:B------:R-:W0:Y:S02]  /*103c0*/  @P3 LDC.64 R202, c[0x0][0xae0] ;  /* 0x0002b800ffca3b82 */ /* 0x000e240000000a00 */
[----:B0-----:R-:W-:-:S05]  /*103d0*/  @P3 IMAD.HI.U32 R202, R208, R202, RZ ;  /* 0x000000cad0ca3227 */ /* 0x001fca00078e00ff */
[----:B------:R-:W-:-:S07]  /*103e0*/  @P3 SHF.R.U32.HI R208, RZ, R203, R202 ;  /* 0x000000cbffd03219 */ /* 0x000fce00000116ca */
.L_x_6616:
[----:B------:R-:W-:Y:S05]  /*103f0*/  BSYNC B2 ;  /* 0x0000000000027941 */ /* 0x000fea0003800000 */
.L_x_6614:
[----:B------:R-:W-:-:S04]  /*10400*/  IMAD R208, R208, R209, -R14 ;  /* 0x000000d1d0d07224 */ /* 0x000fc800078e0a0e */
[----:B------:R-:W-:-:S05]  /*10410*/  IMAD.IADD R208, R208, 0x1, -R187 ;  /* 0x00000001d0d07824 */ /* 0x000fca00078e0abb */
[----:B------:R-:W-:Y:S02]  /*10420*/  VIMNMX R204, R204, R208, !PT ;  /* 0x000000d0cccc7248 */ /* 0x000fe40007fe0100 */
[----:B------:R-:W-:-:S07]  /*10430*/  VIADDMNMX R205, R208, R209, R205, PT ;  /* 0x000000d1d0cd7246 */ /* 0x000fce00038001cd */
.L_x_6613:
[----:B------:R-:W-:Y:S01]  /*10440*/  ISETP.GT.AND P3, PT, R15, -0x1, PT ;  /* 0xffffffff0f00780c */ /* 0x000fe20003f64270 */
[----:B------:R-:W0:Y:S01]  /*10450*/  SHFL.IDX PT, R213, R213, 0x1, 0x1c1f ;  /* 0x003c1f00d5d57f89 */ /* 0x000e2200000e0000 */
[----:B------:R-:W-:Y:S02]  /*10460*/  UISETP.NE.AND UP0, UPT, UR48, URZ, UPT ;  /* 0x0000003f3000728c */ /* 0x000fe4000bf05270 */
[C---:B------:R-:W-:Y:S02]  /*10470*/  ISETP.GT.AND P4, PT, R204.reuse, RZ, P3 ;  /* 0x000000ffcc00720c */ /* 0x040fe40001f84270 */
[C---:B------:R-:W-:Y:S02]  /*10480*/  ISETP.GT.AND P6, PT, R204.reuse, 0x8, P3 ;  /* 0x00000008cc00780c */ /* 0x040fe40001fc4270 */
[----:B------:R-:W-:Y:S02]  /*10490*/  ISETP.LT.OR P5, PT, R205, 0x1, P4 ;  /* 0x00000001cd00780c */ /* 0x000fe400027a1670 */
[----:B------:R-:W-:-:S02]  /*104a0*/  ISETP.GT.AND P4, PT, R204, 0x1, P3 ;  /* 0x00000001cc00780c */ /* 0x000fc40001f84270 */
[----:B------:R-:W-:Y:S02]  /*104b0*/  FSEL R202, R152, -INF , !P5 ;  /* 0xff80000098ca7808 */ /* 0x000fe40006800000 */
[----:B------:R-:W-:Y:S02]  /*104c0*/  ISETP.LT.OR P4, PT, R205, 0x2, P4 ;  /* 0x00000002cd00780c */ /* 0x000fe40002781670 */
[C---:B------:R-:W-:Y:S02]  /*104d0*/  ISETP.GT.AND P5, PT, R204.reuse, 0x9, P3 ;  /* 0x00000009cc00780c */ /* 0x040fe40001fa4270 */
[----:B------:R-:W-:Y:S02]  /*104e0*/  FSEL R203, R153, -INF , !P4 ;  /* 0xff80000099cb7808 */ /* 0x000fe40006000000 */
[----:B------:R-:W-:Y:S02]  /*104f0*/  ISETP.GT.AND P4, PT, R204, 0x10, P3 ;  /* 0x00000010cc00780c */ /* 0x000fe40001f84270 */
[----:B------:R-:W-:-:S02]  /*10500*/  ISETP.LT.OR P6, PT, R205, 0x9, P6 ;  /* 0x00000009cd00780c */ /* 0x000fc400037c1670 */
[C---:B------:R-:W-:Y:S01]  /*10510*/  ISETP.LT.OR P4, PT, R205.reuse, 0x11, P4 ;  /* 0x00000011cd00780c */ /* 0x040fe20002781670 */
[--C-:B0-----:R-:W-:Y:S01]  /*10520*/  IMAD.IADD R206, R206, 0x1, R213.reuse ;  /* 0x00000001cece7824 */ /* 0x101fe200078e02d5 */
[----:B------:R-:W-:Y:S01]  /*10530*/  ISETP.LT.OR P5, PT, R205, 0xa, P5 ;  /* 0x0000000acd00780c */ /* 0x000fe20002fa1670 */
[----:B------:R-:W-:Y:S01]  /*10540*/  IMAD.IADD R207, R207, 0x1, R213 ;  /* 0x00000001cfcf7824 */ /* 0x000fe200078e02d5 */
[----:B------:R-:W-:Y:S02]  /*10550*/  FSEL R160, R160, -INF , !P4 ;  /* 0xff800000a0a07808 */ /* 0x000fe40006000000 */
[----:B------:R-:W-:Y:S02]  /*10560*/  ISETP.GT.AND P4, PT, R204, 0x19, P3 ;  /* 0x00000019cc00780c */ /* 0x000fe40001f84270 */
[----:B------:R-:W-:Y:S02]  /*10570*/  FSEL R156, R156, -INF , !P6 ;  /* 0xff8000009c9c7808 */ /* 0x000fe40007000000 */
[----:B------:R-:W-:-:S02]  /*10580*/  ISETP.LT.OR P4, PT, R205, 0x1a, P4 ;  /* 0x0000001acd00780c */ /* 0x000fc40002781670 */
[----:B------:R-:W-:Y:S02]  /*10590*/  FSEL R157, R157, -INF , !P5 ;  /* 0xff8000009d9d7808 */ /* 0x000fe40006800000 */
[C---:B------:R-:W-:Y:S02]  /*105a0*/  ISETP.GT.AND P6, PT, R204.reuse, 0x11, P3 ;  /* 0x00000011cc00780c */ /* 0x040fe40001fc4270 */
[C---:B------:R-:W-:Y:S02]  /*105b0*/  ISETP.GT.AND P5, PT, R204.reuse, 0x18, P3 ;  /* 0x00000018cc00780c */ /* 0x040fe40001fa4270 */
[----:B------:R-:W-:Y:S02]  /*105c0*/  FSEL R165, R165, -INF , !P4 ;  /* 0xff800000a5a57808 */ /* 0x000fe40006000000 */
[----:B------:R-:W-:Y:S02]  /*105d0*/  ISETP.GT.AND P4, PT, R204, 0x28, P3 ;  /* 0x00000028cc00780c */ /* 0x000fe40001f84270 */
[----:B------:R-:W-:-:S02]  /*105e0*/  ISETP.LT.OR P6, PT, R205, 0x12, P6 ;  /* 0x00000012cd00780c */ /* 0x000fc400037c1670 */
[C---:B------:R-:W-:Y:S02]  /*105f0*/  ISETP.LT.OR P5, PT, R205.reuse, 0x19, P5 ;  /* 0x00000019cd00780c */ /* 0x040fe40002fa1670 */
[----:B------:R-:W-:Y:S02]  /*10600*/  ISETP.LT.OR P4, PT, R205, 0x29, P4 ;  /* 0x00000029cd00780c */ /* 0x000fe40002781670 */
[----:B------:R-:W-:Y:S02]  /*10610*/  FSEL R161, R161, -INF , !P6 ;  /* 0xff800000a1a17808 */ /* 0x000fe40007000000 */
[----:B------:R-:W-:Y:S02]  /*10620*/  FSEL R164, R164, -INF , !P5 ;  /* 0xff800000a4a47808 */ /* 0x000fe40006800000 */
[C---:B------:R-:W-:Y:S02]  /*10630*/  ISETP.GT.AND P6, PT, R204.reuse, 0x20, P3 ;  /* 0x00000020cc00780c */ /* 0x040fe40001fc4270 */
[----:B------:R-:W-:-:S02]  /*10640*/  ISETP.GT.AND P5, PT, R204, 0x21, P3 ;  /* 0x00000021cc00780c */ /* 0x000fc40001fa4270 */
[----:B------:R-:W-:Y:S02]  /*10650*/  FSEL R208, R172, -INF , !P4 ;  /* 0xff800000acd07808 */ /* 0x000fe40006000000 */
[----:B------:R-:W-:Y:S02]  /*10660*/  ISETP.GT.AND P4, PT, R204, 0x31, P3 ;  /* 0x00000031cc00780c */ /* 0x000fe40001f84270 */
[C---:B------:R-:W-:Y:S02]  /*10670*/  ISETP.LT.OR P6, PT, R205.reuse, 0x21, P6 ;  /* 0x00000021cd00780c */ /* 0x040fe400037c1670 */
[C---:B------:R-:W-:Y:S02]  /*10680*/  ISETP.LT.OR P5, PT, R205.reuse, 0x22, P5 ;  /* 0x00000022cd00780c */ /* 0x040fe40002fa1670 */
[----:B------:R-:W-:Y:S02]  /*10690*/  ISETP.LT.OR P4, PT, R205, 0x32, P4 ;  /* 0x00000032cd00780c */ /* 0x000fe40002781670 */
[----:B------:R-:W-:-:S02]  /*106a0*/  FSEL R168, R168, -INF , !P6 ;  /* 0xff800000a8a87808 */ /* 0x000fc40007000000 */
[----:B------:R-:W-:Y:S02]  /*106b0*/  FSEL R169, R169, -INF , !P5 ;  /* 0xff800000a9a97808 */ /* 0x000fe40006800000 */
[C---:B------:R-:W-:Y:S02]  /*106c0*/  ISETP.GT.AND P6, PT, R204.reuse, 0x29, P3 ;  /* 0x00000029cc00780c */ /* 0x040fe40001fc4270 */
[----:B------:R-:W-:Y:S02]  /*106d0*/  ISETP.GT.AND P5, PT, R204, 0x30, P3 ;  /* 0x00000030cc00780c */ /* 0x000fe40001fa4270 */
[----:B------:R-:W-:Y:S02]  /*106e0*/  FSEL R177, R177, -INF , !P4 ;  /* 0xff800000b1b17808 */ /* 0x000fe40006000000 */
[----:B------:R-:W-:Y:S02]  /*106f0*/  PLOP3.LUT P4, PT, PT, PT, UP0, 0x40, 0x0 ;  /* 0x000000000000781c */ /* 0x000fe40003f8e808 */
[----:B------:R-:W-:-:S02]  /*10700*/  ISETP.LT.OR P6, PT, R205, 0x2a, P6 ;  /* 0x0000002acd00780c */ /* 0x000fc400037c1670 */
[----:B------:R-:W-:Y:S02]  /*10710*/  ISETP.LT.OR P5, PT, R205, 0x31, P5 ;  /* 0x00000031cd00780c */ /* 0x000fe40002fa1670 */
[----:B------:R-:W-:Y:S02]  /*10720*/  FSEL R173, R173, -INF , !P6 ;  /* 0xff800000adad7808 */ /* 0x000fe40007000000 */
[----:B------:R-:W-:Y:S02]  /*10730*/  FSEL R176, R176, -INF , !P5 ;  /* 0xff800000b0b07808 */ /* 0x000fe40006800000 */
[C---:B------:R-:W-:Y:S02]  /*10740*/  ISETP.GT.AND P6, PT, R204.reuse, 0x38, P3 ;  /* 0x00000038cc00780c */ /* 0x040fe40001fc4270 */
[----:B------:R-:W-:Y:S02]  /*10750*/  ISETP.GT.AND P5, PT, R204, 0x39, P3 ;  /* 0x00000039cc00780c */ /* 0x000fe40001fa4270 */
[----:B------:R-:W-:-:S02]  /*10760*/  ISETP.LT.OR P6, PT, R205, 0x39, P6 ;  /* 0x00000039cd00780c */ /* 0x000fc400037c1670 */
        /* <DEDUP_REMOVED lines=16> */
.L_x_6619:
[----:B------:R-:W-:-:S05]  /*10870*/  IMAD.U32 R172, RZ, RZ, UR42 ;  /* 0x0000002affac7e24 */ /* 0x000fca000f8e00ff */
[----:B------:R-:W-:-:S13]  /*10880*/  ISETP.NE.AND P4, PT, R172, 0x1, PT ;  /* 0x00000001ac00780c */ /* 0x000fda0003f85270 */
[----:B------:R-:W0:Y:S02]  /*10890*/  @P4 LDC.64 R152, c[0x0][0xae0] ;  /* 0x0002b800ff984b82 */ /* 0x000e240000000a00 */
[----:B0-----:R-:W-:-:S05]  /*108a0*/  @P4 IMAD.HI.U32 R152, R213, R152, RZ ;  /* 0x00000098d5984227 */ /* 0x001fca00078e00ff */
[----:B------:R-:W-:-:S07]  /*108b0*/  @P4 SHF.R.U32.HI R213, RZ, R153, R152 ;  /* 0x00000099ffd54219 */ /* 0x000fce0000011698 */
.L_x_6620:
[----:B------:R-:W-:Y:S05]  /*108c0*/  BSYNC B2 ;  /* 0x0000000000027941 */ /* 0x000fea0003800000 */
.L_x_6618:
[----:B------:R-:W-:-:S04]  /*108d0*/  IMAD R14, R213, R172, -R14 ;  /* 0x000000acd50e7224 */ /* 0x000fc800078e0a0e */
[----:B------:R-:W-:-:S05]  /*108e0*/  IMAD.IADD R14, R14, 0x1, -R187 ;  /* 0x000000010e0e7824 */ /* 0x000fca00078e0abb */
[----:B------:R-:W-:Y:S02]  /*108f0*/  VIMNMX R207, R207, R14, !PT ;  /* 0x0000000ecfcf7248 */ /* 0x000fe40007fe0100 */
[----:B------:R-:W-:-:S07]  /*10900*/  VIADDMNMX R206, R14, R172, R206, PT ;  /* 0x000000ac0ece7246 */ /* 0x000fce00038001ce */
.L_x_6617:
[----:B------:R-:W-:Y:S01]  /*10910*/  FMNMX.FTZ R14, R202, R9, !PT ;  /* 0x00000009ca0e7209 */ /* 0x000fe20007810000 */
[----:B------:R-:W-:Y:S01]  /*10920*/  @!P1 VIADD R201, R201, 0x38860 ;  /* 0x00038860c9c99836 */ /* 0x000fe20000000000 */
        /* <DEDUP_REMOVED lines=32> */
[----:B------:R-:W0:Y:S01]  /*10b30*/  SHFL.BFLY PT, R152, R14, 0x2, 0x1f ;  /* 0x0c401f000e987f89 */ /* 0x000e2200000e0000 */
[C---:B------:R-:W-:Y:S02]  /*10b40*/  ISETP.LT.OR P5, PT, R206.reuse, 0x11, P5 ;  /* 0x00000011ce00780c */ /* 0x040fe40002fa1670 */
[----:B------:R-:W-:Y:S02]  /*10b50*/  ISETP.LT.OR P6, PT, R206, 0x39, P6 ;  /* 0x00000039ce00780c */ /* 0x000fe400037c1670 */
[----:B------:R-:W-:-:S02]  /*10b60*/  FSEL R162, R162, -INF , !P5 ;  /* 0xff800000a2a27808 */ /* 0x000fc40006800000 */
[----:B------:R-:W-:Y:S02]  /*10b70*/  ISETP.GT.AND P5, PT, R207, 0x19, P3 ;  /* 0x00000019cf00780c */ /* 0x000fe40001fa4270 */
[----:B------:R-:W-:Y:S02]  /*10b80*/  FSEL R182, R182, -INF , !P6 ;  /* 0xff800000b6b67808 */ /* 0x000fe40007000000 */
[----:B------:R-:W-:Y:S02]  /*10b90*/  ISETP.LT.OR P5, PT, R206, 0x1a, P5 ;  /* 0x0000001ace00780c */ /* 0x000fe40002fa1670 */
[----:B------:R-:W-:Y:S02]  /*10ba0*/  @!P1 PRMT R201, RZ, 0x654, R201 ;  /* 0x00000654ffc99816 */ /* 0x000fe400000000c9 */
[----:B------:R-:W-:Y:S02]  /*10bb0*/  FSEL R167, R167, -INF , !P5 ;  /* 0xff800000a7a77808 */ /* 0x000fe40006800000 */
[----:B------:R-:W-:-:S04]  /*10bc0*/  ISETP.GT.AND P5, PT, R207, 0x28, P3 ;  /* 0x00000028cf00780c */ /* 0x000fc80001fa4270 */
[----:B------:R-:W-:Y:S02]  /*10bd0*/  ISETP.LT.OR P5, PT, R206, 0x29, P5 ;  /* 0x00000029ce00780c */ /* 0x000fe40002fa1670 */
[----:B0-----:R-:W-:Y:S01]  /*10be0*/  FMNMX.FTZ R152, R14, R152, !PT ;  /* 0x000000980e987209 */ /* 0x001fe20007810000 */
[----:B------:R-:W-:Y:S01]  /*10bf0*/  IMAD.U32 R14, RZ, RZ, UR41 ;  /* 0x00000029ff0e7e24 */ /* 0x000fe2000f8e00ff */
[----:B------:R-:W-:Y:S02]  /*10c00*/  FSEL R174, R174, -INF , !P5 ;  /* 0xff800000aeae7808 */ /* 0x000fe40006800000 */
[----:B------:R-:W-:Y:S01]  /*10c10*/  ISETP.GT.AND P5, PT, R207, 0x30, P3 ;  /* 0x00000030cf00780c */ /* 0x000fe20001fa4270 */
[----:B------:R-:W0:Y:S03]  /*10c20*/  SHFL.BFLY PT, R172, R152, 0x1, 0x1f ;  /* 0x0c201f0098ac7f89 */ /* 0x000e2600000e0000 */
[----:B------:R-:W-:-:S04]  /*10c30*/  ISETP.LT.OR P5, PT, R206, 0x31, P5 ;  /* 0x00000031ce00780c */ /* 0x000fc80002fa1670 */
[----:B------:R-:W-:Y:S02]  /*10c40*/  FSEL R178, R178, -INF , !P5 ;  /* 0xff800000b2b27808 */ /* 0x000fe40006800000 */
[----:B0-----:R-:W-:-:S04]  /*10c50*/  FMNMX.FTZ R172, R152, R172, !PT ;  /* 0x000000ac98ac7209 */ /* 0x001fc80007810000 */
        /* <DEDUP_REMOVED lines=45> */
[----:B------:R-:W2:Y:S01]  /*10f30*/  MUFU.EX2 R156, R156 ;  /* 0x0000009c009c7308 */ /* 0x000ea20000000800 */
[----:B------:R-:W-:Y:S01]  /*10f40*/  ISETP.GT.AND P3, PT, R207, 0x39, P3 ;  /* 0x00000039cf00780c */ /* 0x000fe20001f64270 */
[----:B0-----:R-:W-:Y:S01]  /*10f50*/  FFMA.FTZ R0, R9, R0, R202 ;  /* 0x0000000009007223 */ /* 0x001fe200000100ca */
[----:B------:R-:W-:Y:S01]  /*10f60*/  FMNMX.FTZ R170, R166, R170, !PT ;  /* 0x000000aaa6aa7209 */ /* 0x000fe20007810000 */
[-C--:B------:R-:W-:Y:S01]  /*10f70*/  FMUL.FTZ R24, R24, R9.reuse ;  /* 0x0000000918187220 */ /* 0x080fe20000410000 */
[----:B------:R-:W-:Y:S01]  /*10f80*/  FSEL R179, R179, -INF , !P4 ;  /* 0xff800000b3b37808 */ /* 0x000fe20006000000 */
        /* <DEDUP_REMOVED lines=9> */
[----:B------:R-:W-:Y:S01]  /*11020*/  FMNMX.FTZ R170, R171, R170, !PT ;  /* 0x000000aaabaa7209 */ /* 0x000fe20007810000 */
[----:B------:R-:W1:Y:S01]  /*11030*/  MUFU.EX2 R160, R160 ;  /* 0x000000a000a07308 */ /* 0x000e620000000800 */
[----:B------:R-:W-:Y:S01]  /*11040*/  F2FP.F16.F32.PACK_AB R152, R152, R202 ;  /* 0x000000ca9898723e */ /* 0x000fe200000000ff */
[----:B--2---:R-:W-:Y:S01]  /*11050*/  FADD.FTZ R0, R156, R0 ;  /* 0x000000009c007221 */ /* 0x004fe20000010000 */
[----:B------:R-:W-:Y:S01]  /*11060*/  FMNMX.FTZ R170, R174, R170, !PT ;  /* 0x000000aaaeaa7209 */ /* 0x000fe20007810000 */
[-C--:B------:R-:W-:Y:S01]  /*11070*/  FMUL.FTZ R32, R32, R9.reuse ;  /* 0x0000000920207220 */ /* 0x080fe20000410000 */
[----:B------:R-:W-:Y:S01]  /*11080*/  ISETP.NE.AND P3, PT, R197, RZ, PT ;  /* 0x000000ffc500720c */ /* 0x000fe20003f65270 */
[-C--:B------:R-:W-:Y:S01]  /*11090*/  FMUL.FTZ R33, R33, R9.reuse ;  /* 0x0000000921217220 */ /* 0x080fe20000410000 */
[----:B------:R-:W-:Y:S01]  /*110a0*/  FMNMX.FTZ R170, R175, R170, !PT ;  /* 0x000000aaafaa7209 */ /* 0x000fe20007810000 */
[----:B------:R-:W2:Y:S01]  /*110b0*/  MUFU.EX2 R161, R161 ;  /* 0x000000a100a17308 */ /* 0x000ea20000000800 */
        /* <DEDUP_REMOVED lines=8> */
[----:B-1----:R-:W-:Y:S01]  /*11140*/  FADD.FTZ R0, R160, R0 ;  /* 0x00000000a0007221 */ /* 0x002fe20000010000 */
[----:B------:R-:W-:Y:S01]  /*11150*/  @!P3 IMAD R19, R19, 0x40, R193 ;  /* 0x000000401313b824 */ /* 0x000fe200078e02c1 */
[----:B------:R-:W-:Y:S01]  /*11160*/  FMNMX.FTZ R170, R182, R170, !PT ;  /* 0x000000aab6aa7209 */ /* 0x000fe20007810000 */
[-C--:B------:R-:W-:Y:S01]  /*11170*/  FMUL.FTZ R44, R44, R9.reuse ;  /* 0x000000092c2c7220 */ /* 0x080fe20000410000 */
[-C--:B------:R-:W-:Y:S01]  /*11180*/  FMUL.FTZ R45, R45, R9.reuse ;  /* 0x000000092d2d7220 */ /* 0x080fe20000410000 */
[----:B------:R-:W-:Y:S01]  /*11190*/  @!P3 IMAD R19, R19, 0x4, R18 ;  /* 0x000000041313b824 */ /* 0x000fe200078e0212 */
[----:B------:R-:W-:Y:S01]  /*111a0*/  FMNMX.FTZ R170, R183, R170, !PT ;  /* 0x000000aab7aa7209 */ /* 0x000fe20007810000 */
[----:B------:R-:W1:Y:S01]  /*111b0*/  MUFU.EX2 R165, R165 ;  /* 0x000000a500a57308 */ /* 0x000e620000000800 */
[----:B--2---:R-:W-:Y:S01]  /*111c0*/  FADD.FTZ R0, R161, R0 ;  /* 0x00000000a1007221 */ /* 0x004fe20000010000 */
[-C--:B------:R-:W-:Y:S01]  /*111d0*/  FMUL.FTZ R48, R48, R9.reuse ;  /* 0x0000000930307220 */ /* 0x080fe20000410000 */
[----:B------:R-:W-:Y:S01]  /*111e0*/  @!P3 STS [R19+0x38400], R9 ;  /* 0x038400091300b388 */ /* 0x000fe20000000800 */
[-C--:B------:R-:W-:Y:S01]  /*111f0*/  FMUL.FTZ R49, R49, R9.reuse ;  /* 0x0000000931317220 */ /* 0x080fe20000410000 */
[-C--:B------:R-:W-:Y:S01]  /*11200*/  FMUL.FTZ R52, R52, R9.reuse ;  /* 0x0000000934347220 */ /* 0x080fe20000410000 */
[-C--:B------:R-:W-:Y:S01]  /*11210*/  FMUL.FTZ R53, R53, R9.reuse ;  /* 0x0000000935357220 */ /* 0x080fe20000410000 */
[----:B------:R-:W2:Y:S01]  /*11220*/  SHFL.BFLY PT, R202, R170, 0x2, 0x1f ;  /* 0x0c401f00aaca7f89 */ /* 0x000ea200000e0000 */
[----:B------:R3:W-:Y:S01]  /*11230*/  MUFU.EX2 R203, R169 ;  /* 0x000000a900cb7308 */ /* 0x0007e20000000800 */
[----:B0-----:R-:W-:Y:S01]  /*11240*/  FADD.FTZ R0, R164, R0 ;  /* 0x00000000a4007221 */ /* 0x001fe20000010000 */
[-C--:B------:R-:W-:Y:S01]  /*11250*/  FMUL.FTZ R56, R56, R9.reuse ;  /* 0x0000000938387220 */ /* 0x080fe20000410000 */
[-C--:B------:R-:W-:Y:S01]  /*11260*/  FMUL.FTZ R57, R57, R9.reuse ;  /* 0x0000000939397220 */ /* 0x080fe20000410000 */
[-C--:B------:R-:W-:Y:S01]  /*11270*/  FMUL.FTZ R60, R60, R9.reuse ;  /* 0x000000093c3c7220 */ /* 0x080fe20000410000 */
[-C--:B------:R-:W-:Y:S01]  /*11280*/  FMUL.FTZ R61, R61, R9.reuse ;  /* 0x000000093d3d7220 */ /* 0x080fe20000410000 */
[-C--:B------:R-:W-:Y:S01]  /*11290*/  FMUL.FTZ R64, R64, R9.reuse ;  /* 0x0000000940407220 */ /* 0x080fe20000410000 */
[----:B------:R-:W-:Y:S01]  /*112a0*/  FMUL.FTZ R65, R65, R9 ;  /* 0x0000000941417220 */ /* 0x000fe20000410000 */
[----:B------:R-:W-:Y:S01]  /*112b0*/  MUFU.EX2 R208, R208 ;  /* 0x000000d000d07308 */ /* 0x000fe20000000800 */
[----:B-1----:R-:W-:Y:S01]  /*112c0*/  FADD.FTZ R0, R165, R0 ;  /* 0x00000000a5007221 */ /* 0x002fe20000010000 */
[----:B---3--:R-:W-:-:S02]  /*112d0*/  IMAD.MOV.U32 R169, RZ, RZ, 0x40000040 ;  /* 0x40000040ffa97424 */ /* 0x008fc400078e00ff */
[-C--:B------:R-:W-:Y:S01]  /*112e0*/  FMUL.FTZ R68, R68, R9.reuse ;  /* 0x0000000944447220 */ /* 0x080fe20000410000 */
[-C--:B------:R-:W-:Y:S01]  /*112f0*/  FMUL.FTZ R69, R69, R9.reuse ;  /* 0x0000000945457220 */ /* 0x080fe20000410000 */
[-C--:B------:R-:W-:Y:S01]  /*11300*/  FMUL.FTZ R72, R72, R9.reuse ;  /* 0x0000000948487220 */ /* 0x080fe20000410000 */
[-C--:B------:R-:W-:Y:S01]  /*11310*/  FMUL.FTZ R73, R73, R9.reuse ;  /* 0x0000000949497220 */ /* 0x080fe20000410000 */
[----:B------:R-:W-:Y:S01]  /*11320*/  R2UR UR7, R169 ;  /* 0x00000000a90772ca */ /* 0x000fe200000e0000 */
        /* <DEDUP_REMOVED lines=36> */
[----:B0-----:R-:W-:Y:S01]  /*11570*/  FMNMX.FTZ R170, R170, R202, !PT ;  /* 0x000000caaaaa7209 */ /* 0x001fe20007810000 */
[-C--:B------:R-:W-:Y:S01]  /*11580*/  FMUL.FTZ R136, R136, R9.reuse ;  /* 0x0000000988887220 */ /* 0x080fe20000410000 */
[----:B------:R0:W1:Y:S01]  /*11590*/  MUFU.EX2 R202, R168 ;  /* 0x000000a800ca7308 */ /* 0x0000620000000800 */
[-C--:B------:R-:W-:Y:S01]  /*115a0*/  FMUL.FTZ R137, R137, R9.reuse ;  /* 0x0000000989897220 */ /* 0x080fe20000410000 */
[----:B------:R-:W-:Y:S01]  /*115b0*/  FSETP.NEU.FTZ.AND P4, PT, R170, -INF , PT ;  /* 0xff800000aa00780b */ /* 0x000fe20003f9d000 */
[-C--:B------:R-:W-:Y:S01]  /*115c0*/  FMUL.FTZ R140, R140, R9.reuse ;  /* 0x000000098c8c7220 */ /* 0x080fe20000410000 */
[-C--:B------:R-:W-:Y:S01]  /*115d0*/  FMUL.FTZ R141, R141, R9.reuse ;  /* 0x000000098d8d7220 */ /* 0x080fe20000410000 */
[-C--:B------:R-:W-:Y:S01]  /*115e0*/  FMUL.FTZ R144, R144, R9.reuse ;  /* 0x0000000990907220 */ /* 0x080fe20000410000 */
[-C--:B------:R-:W-:Y:S01]  /*115f0*/  FMUL.FTZ R145, R145, R9.reuse ;  /* 0x0000000991917220 */ /* 0x080fe20000410000 */
[-C--:B------:R-:W-:Y:S01]  /*11600*/  FMUL.FTZ R148, R148, R9.reuse ;  /* 0x0000000994947220 */ /* 0x080fe20000410000 */
[----:B------:R-:W-:Y:S01]  /*11610*/  FMUL.FTZ R149, R149, R9 ;  /* 0x0000000995957220 */ /* 0x000fe20000410000 */
[----:B0-----:R-:W-:Y:S01]  /*11620*/  FSEL R168, R170, RZ, P4 ;  /* 0x000000ffaaa87208 */ /* 0x001fe20002000000 */
[----:B------:R-:W-:-:S04]  /*11630*/  IMAD.MOV.U32 R9, RZ, RZ, 0x40000040 ;  /* 0x40000040ff097424 */ /* 0x000fc800078e00ff */
[----:B------:R-:W-:Y:S01]  /*11640*/  FADD.FTZ R168, -R168, R20 ;  /* 0x00000014a8a87221 */ /* 0x000fe20000010100 */
[----:B-1----:R-:W-:-:S03]  /*11650*/  FADD.FTZ R0, R202, R0 ;  /* 0x00000000ca007221 */ /* 0x002fc60000010000 */
[-C--:B------:R-:W-:Y:S01]  /*11660*/  FMUL.FTZ R20, R168, R14.reuse ;  /* 0x0000000ea8147220 */ /* 0x080fe20000410000 */
[----:B------:R-:W-:Y:S01]  /*11670*/  FMUL.FTZ R168, R170, R14 ;  /* 0x0000000eaaa87220 */ /* 0x000fe20000410000 */
[----:B------:R-:W-:-:S04]  /*11680*/  FADD.FTZ R0, R203, R0 ;  /* 0x00000000cb007221 */ /* 0x000fc80000010000 */
[----:B------:R-:W0:Y:S01]  /*11690*/  MUFU.EX2 R20, R20 ;  /* 0x0000001400147308 */ /* 0x000e220000000800 */
[----:B------:R-:W-:Y:S01]  /*116a0*/  FSEL R168, R168, RZ, P4 ;  /* 0x000000ffa8a87208 */ /* 0x000fe20002000000 */
[----:B------:R-:W-:-:S04]  /*116b0*/  FADD.FTZ R0, R208, R0 ;  /* 0x00000000d0007221 */ /* 0x000fc80000010000 */
[----:B------:R-:W-:Y:S01]  /*116c0*/  FADD.FTZ R0, R173, R0 ;  /* 0x00000000ad007221 */ /* 0x000fe20000010000 */
        /* <DEDUP_REMOVED lines=10> */
[----:B0-----:R0:W-:Y:S01]  /*11770*/  @!P3 STS [R19+0x38420], R20 ;  /* 0x038420141300b388 */ /* 0x0011e20000000800 */
[-CC-:B------:R-:W-:Y:S01]  /*11780*/  FFMA.FTZ R178, R178, R14.reuse, -R168.reuse ;  /* 0x0000000eb2b27223 */ /* 0x180fe200000108a8 */
[-CC-:B------:R-:W-:Y:S01]  /*11790*/  FFMA.FTZ R205, R179, R14.reuse, -R168.reuse ;  /* 0x0000000eb3cd7223 */ /* 0x180fe200000108a8 */
[-CC-:B------:R-:W-:Y:S01]  /*117a0*/  FFMA.FTZ R182, R182, R14.reuse, -R168.reuse ;  /* 0x0000000eb6b67223 */ /* 0x180fe200000108a8 */
[-C--:B------:R-:W-:Y:S01]  /*117b0*/  FFMA.FTZ R183, R183, R14.reuse, -R168 ;  /* 0x0000000eb7b77223 */ /* 0x080fe200000108a8 */
[----:B------:R-:W-:Y:S01]  /*117c0*/  FADD.FTZ R0, R176, R0 ;  /* 0x00000000b0007221 */ /* 0x000fe20000010000 */
[----:B------:R-:W-:Y:S01]  /*117d0*/  FFMA.FTZ R153, R153, R14, -R168 ;  /* 0x0000000e99997223 */ /* 0x000fe200000108a8 */
[----:B------:R1:W-:Y:S01]  /*117e0*/  MUFU.EX2 R179, R158 ;  /* 0x0000009e00b37308 */ /* 0x0003e20000000800 */
[----:B------:R-:W-:Y:S01]  /*117f0*/  FMUL.FTZ R26, R26, R20 ;  /* 0x000000141a1a7220 */ /* 0x000fe20000410000 */
[----:B------:R-:W-:Y:S01]  /*11800*/  FADD.FTZ R0, R177, R0 ;  /* 0x00000000b1007221 */ /* 0x000fe20000010000 */
[----:B0-----:R-:W-:Y:S01]  /*11810*/  FFMA.FTZ R19, R166, R14, -R168 ;  /* 0x0000000ea6137223 */ /* 0x001fe200000108a8 */
[----:B------:R-:W-:-:S02]  /*11820*/  IMAD R168, R200, 0x1000, R194 ;  /* 0x00001000c8a87824 */ /* 0x000fc400078e02c2 */
[-C--:B------:R-:W-:Y:S01]  /*11830*/  FMUL.FTZ R27, R27, R20.reuse ;  /* 0x000000141b1b7220 */ /* 0x080fe20000410000 */
[-C--:B------:R-:W-:Y:S01]  /*11840*/  FMUL.FTZ R30, R30, R20.reuse ;  /* 0x000000141e1e7220 */ /* 0x080fe20000410000 */
[----:B------:R-:W-:Y:S01]  /*11850*/  FMUL.FTZ R31, R31, R20 ;  /* 0x000000141f1f7220 */ /* 0x000fe20000410000 */
[----:B------:R-:W0:Y:S01]  /*11860*/  MUFU.EX2 R166, R180 ;  /* 0x000000b400a67308 */ /* 0x000e220000000800 */
[----:B-1----:R-:W-:Y:S01]  /*11870*/  F2FP.F16.F32.PACK_AB R158, R165, R164 ;  /* 0x000000a4a59e723e */ /* 0x002fe200000000ff */
[----:B------:R-:W-:Y:S01]  /*11880*/  FMUL.FTZ R34, R34, R20 ;  /* 0x0000001422227220 */ /* 0x000fe20000410000 */
[----:B------:R-:W-:Y:S01]  /*11890*/  F2FP.F16.F32.PACK_AB R164, R177, R176 ;  /* 0x000000b0b1a4723e */ /* 0x000fe200000000ff */
[-C--:B------:R-:W-:Y:S01]  /*118a0*/  FMUL.FTZ R35, R35, R20.reuse ;  /* 0x0000001423237220 */ /* 0x080fe20000410000 */
[----:B------:R-:W-:Y:S01]  /*118b0*/  R2UR UR6, R168 ;  /* 0x00000000a80672ca */ /* 0x000fe200000e0000 */
        /* <DEDUP_REMOVED lines=10> */
[----:B------:R2:W-:Y:S01]  /*11960*/  MUFU.EX2 R206, R154 ;  /* 0x0000009a00ce7308 */ /* 0x0005e20000000800 */
[----:B-1----:R-:W-:Y:S01]  /*11970*/  F2FP.F16.F32.PACK_AB R162, R173, R208 ;  /* 0x000000d0ada2723e */ /* 0x002fe200000000ff */
[----:B0-----:R-:W-:Y:S01]  /*11980*/  FADD.FTZ R0, R166, R0 ;  /* 0x00000000a6007221 */ /* 0x001fe20000010000 */
[----:B------:R-:W-:Y:S01]  /*11990*/  F2FP.F16.F32.PACK_AB R166, R169, R166 ;  /* 0x000000a6a9a6723e */ /* 0x000fe200000000ff */
[-C--:B------:R-:W-:Y:S01]  /*119a0*/  FMUL.FTZ R55, R55, R20.reuse ;  /* 0x0000001437377220 */ /* 0x080fe20000410000 */
[-C--:B------:R-:W-:Y:S01]  /*119b0*/  FMUL.FTZ R58, R58, R20.reuse ;  /* 0x000000143a3a7220 */ /* 0x080fe20000410000 */
[-C--:B------:R-:W-:Y:S01]  /*119c0*/  FMUL.FTZ R59, R59, R20.reuse ;  /* 0x000000143b3b7220 */ /* 0x080fe20000410000 */
[----:B------:R-:W-:Y:S01]  /*119d0*/  FMUL.FTZ R62, R62, R20 ;  /* 0x000000143e3e7220 */ /* 0x000fe20000410000 */
[----:B------:R-:W-:Y:S01]  /*119e0*/  MUFU.EX2 R174, R155 ;  /* 0x0000009b00ae7308 */ /* 0x000fe20000000800 */
[----:B--2---:R-:W-:Y:S01]  /*119f0*/  F2FP.F16.F32.PACK_AB R154, R157, R156 ;  /* 0x0000009c9d9a723e */ /* 0x004fe200000000ff */
[----:B------:R-:W-:Y:S01]  /*11a00*/  FMUL.FTZ R63, R63, R20 ;  /* 0x000000143f3f7220 */ /* 0x000fe20000410000 */
[----:B------:R-:W-:Y:S01]  /*11a10*/  F2FP.F16.F32.PACK_AB R156, R161, R160 ;  /* 0x000000a0a19c723e */ /* 0x000fe200000000ff */
[----:B------:R-:W-:Y:S01]  /*11a20*/  FMUL.FTZ R66, R66, R20 ;  /* 0x0000001442427220 */ /* 0x000fe20000410000 */
[----:B------:R-:W-:Y:S01]  /*11a30*/  F2FP.F16.F32.PACK_AB R160, R203, R202 ;  /* 0x000000cacba0723e */ /* 0x000fe200000000ff */
        /* <DEDUP_REMOVED lines=54> */
[----:B------:R-:W-:Y:S01]  /*11da0*/  FMUL.FTZ R151, R151, R20 ;  /* 0x0000001497977220 */ /* 0x000fe20000410000 */
[----:B------:R-:W-:Y:S01]  /*11db0*/  FFMA.FTZ R202, R20, R8, R206 ;  /* 0x0000000814ca7223 */ /* 0x000fe200000100ce */
[----:B------:R-:W-:-:S02]  /*11dc0*/  VIADD R8, R168, 0x80 ;  /* 0x00000080a8087836 */ /* 0x000fc40000000000 */
[----:B------:R-:W-:Y:S01]  /*11dd0*/  FADD.FTZ R0, R169, R0 ;  /* 0x00000000a9007221 */ /* 0x000fe20000010000 */
[----:B------:R-:W0:Y:S01]  /*11de0*/  MUFU.EX2 R175, R175 ;  /* 0x000000af00af7308 */ /* 0x000e220000000800 */
[----:B--2---:R-:W-:Y:S01]  /*11df0*/  F2FP.F16.F32.PACK_AB R161, R171, R177 ;  /* 0x000000b1aba1723e */ /* 0x004fe200000000ff */
[----:B------:R-:W-:Y:S02]  /*11e00*/  IMAD.MOV.U32 R169, RZ, RZ, 0x40000040 ;  /* 0x40000040ffa97424 */ /* 0x000fe400078e00ff */
[----:B------:R-:W-:Y:S01]  /*11e10*/  FADD.FTZ R202, R174, R202 ;  /* 0x000000caaeca7221 */ /* 0x000fe20000010000 */
[----:B------:R-:W-:Y:S01]  /*11e20*/  ISETP.GT.AND P3, PT, R15, R212, PT ;  /* 0x000000d40f00720c */ /* 0x000fe20003f64270 */
[----:B------:R-:W-:Y:S02]  /*11e30*/  IMAD.MOV.U32 R20, RZ, RZ, R170 ;  /* 0x000000ffff147224 */ /* 0x000fe400078e00aa */
[----:B------:R-:W-:Y:S01]  /*11e40*/  FADD.FTZ R202, R179, R202 ;  /* 0x000000cab3ca7221 */ /* 0x000fe20000010000 */
[----:B------:R-:W-:Y:S01]  /*11e50*/  MUFU.EX2 R178, R178 ;  /* 0x000000b200b27308 */ /* 0x000fe20000000800 */
[----:B------:R1:W-:Y:S02]  /*11e60*/  STSM.16.M88.4 [R199+0x36400], R152 ;  /* 0x03640098c7007844 */ /* 0x0003e40000000200 */
[----:B------:R-:W-:-:S02]  /*11e70*/  FADD.FTZ R202, R180, R202 ;  /* 0x000000cab4ca7221 */ /* 0x000fc40000010000 */
[----:B------:R2:W-:Y:S02]  /*11e80*/  STSM.16.M88.4 [R216], R156 ;  /* 0x0000009cd8007844 */ /* 0x0005e40000000200 */
[----:B------:R-:W-:Y:S01]  /*11e90*/  FADD.FTZ R202, R181, R202 ;  /* 0x000000cab5ca7221 */ /* 0x000fe20000010000 */
[----:B------:R-:W3:Y:S01]  /*11ea0*/  MUFU.EX2 R205, R205 ;  /* 0x000000cd00cd7308 */ /* 0x000ee20000000800 */
[----:B0-----:R-:W-:Y:S02]  /*11eb0*/  F2FP.F16.F32.PACK_AB R163, R175, R204 ;  /* 0x000000ccafa3723e */ /* 0x001fe400000000ff */
[----:B------:R-:W-:-:S03]  /*11ec0*/  FADD.FTZ R202, R173, R202 ;  /* 0x000000caadca7221 */ /* 0x000fc60000010000 */
[----:B------:R2:W-:Y:S01]  /*11ed0*/  STSM.16.M88.4 [R214], R160 ;  /* 0x000000a0d6007844 */ /* 0x0005e20000000200 */
[----:B------:R-:W-:Y:S01]  /*11ee0*/  FADD.FTZ R202, R19, R202 ;  /* 0x000000ca13ca7221 */ /* 0x000fe20000010000 */
[----:B------:R-:W-:Y:S01]  /*11ef0*/  MUFU.EX2 R182, R182 ;  /* 0x000000b600b67308 */ /* 0x000fe20000000800 */
[----:B------:R-:W-:Y:S02]  /*11f00*/  IMAD.MOV.U32 R19, RZ, RZ, R200 ;  /* 0x000000ffff137224 */ /* 0x000fe400078e00c8 */
[----:B------:R-:W-:-:S04]  /*11f10*/  FADD.FTZ R202, R176, R202 ;  /* 0x000000cab0ca7221 */ /* 0x000fc80000010000 */
[----:B------:R-:W-:Y:S01]  /*11f20*/  FADD.FTZ R202, R177, R202 ;  /* 0x000000cab1ca7221 */ /* 0x000fe20000010000 */
[----:B------:R-:W0:Y:S01]  /*11f30*/  MUFU.EX2 R183, R183 ;  /* 0x000000b700b77308 */ /* 0x000e220000000800 */
[----:B---3--:R-:W-:Y:S02]  /*11f40*/  F2FP.F16.F32.PACK_AB R165, R205, R178 ;  /* 0x000000b2cda5723e */ /* 0x008fe400000000ff */
[----:B------:R-:W-:-:S04]  /*11f50*/  FADD.FTZ R202, R171, R202 ;  /* 0x000000caabca7221 */ /* 0x000fc80000010000 */
[----:B------:R-:W-:-:S04]  /*11f60*/  FADD.FTZ R202, R204, R202 ;  /* 0x000000caccca7221 */ /* 0x000fc80000010000 */
[----:B------:R-:W-:-:S04]  /*11f70*/  FADD.FTZ R202, R175, R202 ;  /* 0x000000caafca7221 */ /* 0x000fc80000010000 */
[----:B------:R-:W-:Y:S01]  /*11f80*/  FADD.FTZ R202, R178, R202 ;  /* 0x000000cab2ca7221 */ /* 0x000fe20000010000 */
[----:B0-----:R-:W-:-:S03]  /*11f90*/  F2FP.F16.F32.PACK_AB R167, R183, R182 ;  /* 0x000000b6b7a7723e */ /* 0x001fc600000000ff */
[----:B------:R-:W-:Y:S02]  /*11fa0*/  FADD.FTZ R202, R205, R202 ;  /* 0x000000cacdca7221 */ /* 0x000fe40000010000 */
[----:B------:R2:W-:Y:S01]  /*11fb0*/  STSM.16.M88.4 [R215], R164 ;  /* 0x000000a4d7007844 */ /* 0x0005e20000000200 */
[----:B------:R-:W-:Y:S01]  /*11fc0*/  WARPGROUP.ARRIVE ;  /* 0x00000000000079c5 */ /* 0x000fe20000000000 */
[----:B------:R-:W-:-:S05]  /*11fd0*/  FADD.FTZ R202, R182, R202 ;  /* 0x000000cab6ca7221 */ /* 0x000fca0000010000 */
[----:B------:R-:W-:Y:S01]  /*11fe0*/  HGMMA.64x256x16.F32 R24, R152, gdesc[UR4].tnspB, R24, gsb0 ;  /* 0x43e0000498187df0 */ /* 0x000fe20008000818 */
[----:B------:R-:W-:Y:S01]  /*11ff0*/  R2UR UR6, R8 ;  /* 0x00000000080672ca */ /* 0x000fe200000e0000 */
[C---:B------:R-:W-:Y:S01]  /*12000*/  VIADD R8, R168.reuse, 0x100 ;  /* 0x00000100a8087836 */ /* 0x040fe20000000000 */
[----:B------:R-:W-:Y:S01]  /*12010*/  R2UR UR7, R9 ;  /* 0x00000000090772ca */ /* 0x000fe200000e0000 */
[----:B------:R-:W-:Y:S02]  /*12020*/  IMAD.MOV.U32 R9, RZ, RZ, 0x40000040 ;  /* 0x40000040ff097424 */ /* 0x000fe400078e00ff */
[----:B------:R-:W-:Y:S01]  /*12030*/  VIADD R168, R168, 0x180 ;  /* 0x00000180a8a87836 */ /* 0x000fe20000000000 */
[----:B------:R-:W-:Y:S02]  /*12040*/  WARPGROUP.DEPBAR.LE gsb0, 0x0 ;  /* 0x00008000000079c5 */ /* 0x000fe40000010000 */
[----:B------:R-:W-:Y:S01]  /*12050*/  WARPGROUP.ARRIVE ;  /* 0x00000000000079c5 */ /* 0x000fe20000000000 */
[----:B-1----:R-:W-:-:S04]  /*12060*/  VIADD R152, R15, 0xffffffff ;  /* 0xffffffff0f987836 */ /* 0x002fc80000000000 */
[----:B------:R-:W-:-:S14]  /*12070*/  IMAD.MOV.U32 R15, RZ, RZ, R152 ;  /* 0x000000ffff0f7224 */ /* 0x000fdc00078e0098 */
[----:B------:R-:W-:Y:S01]  /*12080*/  HGMMA.64x256x16.F32 R24, R156, gdesc[UR4].tnspB, R24, gsb0 ;  /* 0x43e000049c187df0 */ /* 0x000fe20008000818 */
[----:B------:R-:W-:Y:S01]  /*12090*/  R2UR UR6, R8 ;  /* 0x00000000080672ca */ /* 0x000fe200000e0000 */
[----:B------:R-:W-:Y:S01]  /*120a0*/  FADD.FTZ R8, R183, R202 ;  /* 0x000000cab7087221 */ /* 0x000fe20000010000 */
[----:B------:R-:W-:Y:S01]  /*120b0*/  R2UR UR7, R9 ;  /* 0x00000000090772ca */ /* 0x000fe200000e0000 */
[----:B------:R-:W-:Y:S01]  /*120c0*/  IMAD.MOV.U32 R9, RZ, RZ, R172 ;  /* 0x000000ffff097224 */ /* 0x000fe200078e00ac */
        /* <DEDUP_REMOVED lines=22> */
.L_x_6602:
[----:B------:R-:W-:Y:S02]  /*12230*/  IMAD.MOV.U32 R20, RZ, RZ, R170 ;  /* 0x000000ffff147224 */ /* 0x000fe400078e00aa */
[----:B------:R-:W-:Y:S02]  /*12240*/  IMAD.MOV.U32 R9, RZ, RZ, R172 ;  /* 0x000000ffff097224 */ /* 0x000fe400078e00ac */
[----:B------:R-:W-:Y:S02]  /*12250*/  IMAD.MOV.U32 R19, RZ, RZ, R200 ;  /* 0x000000ffff137224 */ /* 0x000fe400078e00c8 */
[----:B------:R-:W-:-:S07]  /*12260*/  IMAD.MOV.U32 R15, RZ, RZ, R152 ;  /* 0x000000ffff0f7224 */ /* 0x000fce00078e0098 */
.L_x_6601:
[----:B------:R-:W-:Y:S05]  /*12270*/  BSYNC B1 ;  /* 0x0000000000017941 */ /* 0x000fea0003800000 */
.L_x_6600:
[----:B------:R-:W0:Y:S01]  /*12280*/  LDC R152, c[0x0][0x448] ;  /* 0x00011200ff987b82 */ /* 0x000e220000000800 */
[----:B------:R-:W-:-:S07]  /*12290*/  VIADD R153, R195, 0x3f ;  /* 0x0000003fc3997836 */ /* 0x000fce0000000000 */
[----:B------:R-:W1:Y:S01]  /*122a0*/  LDC R155, c[0x0][0xadc] ;  /* 0x0002b700ff9b7b82 */ /* 0x000e620000000800 */
[----:B0-----:R-:W-:Y:S02]  /*122b0*/  ISETP.NE.AND P5, PT, R152, 0x1, PT ;  /* 0x000000019800780c */ /* 0x001fe40003fa5270 */
[----:B-1----:R-:W-:-:S11]  /*122c0*/  ISETP.GE.AND P6, PT, R155, 0x1, PT ;  /* 0x000000019b00780c */ /* 0x002fd60003fc6270 */
[----:B------:R-:W0:Y:S08]  /*122d0*/  @P5 LDC R154, c[0x0][0x44c] ;  /* 0x00011300ff9a5b82 */ /* 0x000e300000000800 */
[----:B------:R-:W1:Y:S01]  /*122e0*/  @P5 LDC R152, c[0x0][0x450] ;  /* 0x00011400ff985b82 */ /* 0x000e620000000800 */
[----:B0-----:R-:W-:-:S05]  /*122f0*/  @P5 IMAD.HI.U32 R154, R153, R154, RZ ;  /* 0x0000009a999a5227 */ /* 0x001fca00078e00ff */
[----:B-1----:R-:W-:Y:S02]  /*12300*/  @P5 SHF.R.U32.HI R153, RZ, R152, R154 ;  /* 0x00000098ff995219 */ /* 0x002fe4000001169a */
        /* <DEDUP_REMOVED lines=15> */
.L_x_6624:
[----:B------:R-:W-:-:S13]  /*12400*/  ISETP.NE.AND P2, PT, R155, 0x1, PT ;  /* 0x000000019b00780c */ /* 0x000fda0003f45270 */
[----:B------:R-:W0:Y:S02]  /*12410*/  @P2 LDC.64 R152, c[0x0][0xae0] ;  /* 0x0002b800ff982b82 */ /* 0x000e240000000a00 */
[----:B0-----:R-:W-:-:S05]  /*12420*/  @P2 IMAD.HI.U32 R152, R154, R152, RZ ;  /* 0x000000989a982227 */ /* 0x001fca00078e00ff */
[----:B------:R-:W-:-:S07]  /*12430*/  @P2 SHF.R.U32.HI R154, RZ, R153, R152 ;  /* 0x00000099ff9a2219 */ /* 0x000fce0000011698 */
.L_x_6625:
[----:B------:R-:W-:Y:S05]  /*12440*/  BSYNC B0 ;  /* 0x0000000000007941 */ /* 0x000fea0003800000 */
.L_x_6623:
[----:B------:R-:W-:-:S05]  /*12450*/  IMAD R154, R154, R155, RZ ;  /* 0x0000009b9a9a7224 */ /* 0x000fca00078e02ff */
[----:B------:R-:W-:-:S07]  /*12460*/  VIMNMX R21, R21, R154, !PT ;  /* 0x0000009a15157248 */ /* 0x000fce0007fe0100 */
.L_x_6622:
        /* <DEDUP_REMOVED lines=11> */
[----:B------:R-:W-:-:S07]  /*12520*/  IMAD.MOV.U32 R204, RZ, RZ, R19 ;  /* 0x000000ffffcc7224 */ /* 0x000fce00078e0013 */
.L_x_6638:
[----:B------:R-:W-:Y:S02]  /*12530*/  IMAD.MOV.U32 R9, RZ, RZ, R15 ;  /* 0x000000ffff097224 */ /* 0x000fe400078e000f */
[----:B------:R-:W-:-:S03]  /*12540*/  VIADD R15, R15, 0xffffffff ;  /* 0xffffffff0f0f7836 */ /* 0x000fc60000000000 */
[----:B------:R-:W-:Y:S01]  /*12550*/  ISETP.GT.AND P2, PT, R9, R205, PT ;  /* 0x000000cd0900720c */ /* 0x000fe20003f44270 */
[----:B------:R-:W-:-:S05]  /*12560*/  VIADD R9, R204, 0x1 ;  /* 0x00000001cc097836 */ /* 0x000fca0000000000 */
[----:B------:R-:W-:-:S04]  /*12570*/  ISETP.NE.AND P3, PT, R9, 0x2, PT ;  /* 0x000000020900780c */ /* 0x000fc80003f65270 */
[----:B------:R-:W-:Y:S02]  /*12580*/  SEL R9, R9, RZ, P3 ;  /* 0x000000ff09097207 */ /* 0x000fe40001800000 */
[----:B------:R-:W-:-:S03]  /*12590*/  SEL R14, RZ, 0x1, P3 ;  /* 0x00000001ff0e7807 */ /* 0x000fc60001800000 */
[----:B------:R-:W-:Y:S01]  /*125a0*/  IMAD.MOV.U32 R19, RZ, RZ, R9 ;  /* 0x000000ffff137224 */ /* 0x000fe200078e0009 */
[----:B------:R-:W-:Y:S01]  /*125b0*/  LOP3.LUT R22, R22, R14, RZ, 0x3c, !PT ;  /* 0x0000000e16167212 */ /* 0x000fe200078e3cff */
[----:B-1----:R-:W-:Y:S06]  /*125c0*/  @!P0 BRA `(.L_x_6628) ;  /* 0x0000000000048947 */ /* 0x002fec0003800000 */
[----:B------:R-:W-:Y:S01]  /*125d0*/  BPT.TRAP 0x1 ;  /* 0x000000040000795c */ /* 0x000fe20000300000 */
.L_x_6628:
[----:B------:R-:W-:Y:S01]  /*125e0*/  IMAD R21, R19, 0x8, R18 ;  /* 0x0000000813157824 */ /* 0x000fe200078e0212 */
[----:B------:R-:W-:-:S04]  /*125f0*/  SHF.L.U32 R14, R22, 0x1f, RZ ;  /* 0x0000001f160e7819 */ /* 0x000fc800000006ff */
[----:B------:R0:W1:Y:S01]  /*12600*/  SYNCS.PHASECHK.TRANS64.TRYWAIT P3, [R21+URZ+0x38830], R14 ;  /* 0x0388300e150075a7 */ /* 0x000062000806017f */
[----:B------:R-:W-:Y:S05]  /*12610*/  @!P0 BRA `(.L_x_6629) ;  /* 0x0000000000048947 */ /* 0x000fea0003800000 */
[----:B------:R-:W-:Y:S01]  /*12620*/  BPT.TRAP 0x1 ;  /* 0x000000040000795c */ /* 0x000fe20000300000 */
.L_x_6629:
[----:B------:R-:W-:Y:S01]  /*12630*/  BSSY B2, `(.L_x_6630) ;  /* 0x0000006000027945 */ /* 0x000fe20003800000 */
[----:B--2---:R-:W-:Y:S02]  /*12640*/  IMAD R156, R19, 0x200, R191 ;  /* 0x00000200139c7824 */ /* 0x004fe400078e02bf */
[----:B------:R-:W-:Y:S01]  /*12650*/  IMAD.MOV.U32 R157, RZ, RZ, 0x40000040 ;  /* 0x40000040ff9d7424 */ /* 0x000fe200078e00ff */
[----:B-1----:R-:W-:Y:S06]  /*12660*/  @P3 BRA `(.L_x_6631) ;  /* 0x0000000000083947 */ /* 0x002fec0003800000 */
[----:B------:R-:W1:Y:S02]  /*12670*/  SYNCS.PHASECHK.TRANS64.TRYWAIT P3, [R21+URZ+0x38830], R14 ;  /* 0x0388300e150075a7 */ /* 0x000e64000806017f */
[----:B-1----:R-:W-:Y:S05]  /*12680*/  @!P3 BRA `(.L_x_6632) ;  /* 0x000001800028b947 */ /* 0x002fea0003800000 */
.L_x_6631:
[----:B------:R-:W-:Y:S05]  /*12690*/  BSYNC B2 ;  /* 0x0000000000027941 */ /* 0x000fea0003800000 */
.L_x_6630:
        /* <DEDUP_REMOVED lines=36> */
.L_x_6633:
[----:B------:R2:W3:Y:S01]  /*128e0*/  SYNCS.PHASECHK.TRANS64.TRYWAIT P3, [R21+URZ+0x38850], R14 ;  /* 0x0388500e150075a7 */ /* 0x0004e2000806017f */
[----:B------:R-:W-:Y:S05]  /*128f0*/  @!P0 BRA `(.L_x_6634) ;  /* 0x0000000000048947 */ /* 0x000fea0003800000 */
[----:B------:R-:W-:Y:S01]  /*12900*/  BPT.TRAP 0x1 ;  /* 0x000000040000795c */ /* 0x000fe20000300000 */
.L_x_6634:
[----:B------:R-:W-:Y:S04]  /*12910*/  BSSY B2, `(.L_x_6635) ;  /* 0x0000004000027945 */ /* 0x000fe80003800000 */
[----:B---3--:R-:W-:Y:S05]  /*12920*/  @P3 BRA `(.L_x_6636) ;  /* 0x0000000000083947 */ /* 0x008fea0003800000 */
[----:B------:R-:W3:Y:S02]  /*12930*/  SYNCS.PHASECHK.TRANS64.TRYWAIT P3, [R21+URZ+0x38850], R14 ;  /* 0x0388500e150075a7 */ /* 0x000ee4000806017f */
[----:B---3--:R-:W-:Y:S05]  /*12940*/  @!P3 BRA `(.L_x_6637) ;  /* 0x0000017c008cb947 */ /* 0x008fea0003800000 */
.L_x_6636:
[----:B------:R-:W-:Y:S05]  /*12950*/  BSYNC B2 ;  /* 0x0000000000027941 */ /* 0x000fea0003800000 */
.L_x_6635:
        /* <DEDUP_REMOVED lines=10> */
[----:B------:R-:W-:-:S02]  /*12a00*/  VIADD R201, R200, 0x800 ;  /* 0x00000800c8c97836 */ /* 0x000fc40000000000 */
[----:B------:R-:W-:Y:S02]  /*12a10*/  VIADD R208, R2, 0x800 ;  /* 0x0000080002d07836 */ /* 0x000fe40000000000 */
[----:B------:R-:W-:Y:S02]  /*12a20*/  IMAD.MOV.U32 R212, RZ, RZ, 0x4 ;  /* 0x00000004ffd47424 */ /* 0x000fe400078e00ff */
[----:B------:R-:W-:Y:S02]  /*12a30*/  IMAD.MOV.U32 R209, RZ, RZ, 0xa00 ;  /* 0x00000a00ffd17424 */ /* 0x000fe400078e00ff */
[----:B------:R-:W-:Y:S01]  /*12a40*/  VIADD R213, R200, 0xe00 ;  /* 0x00000e00c8d57836 */ /* 0x000fe20000000000 */
[----:B------:R-:W-:Y:S01]  /*12a50*/  HGMMA.64x64x16.F32 R152, gdesc[UR4], R152, gsb0 ;  /* 0x00e00000049879f0 */ /* 0x000fe20008000898 */
[----:B------:R-:W-:Y:S01]  /*12a60*/  R2UR UR4, R206 ;  /* 0x00000000ce0472ca */ /* 0x000fe200000e0000 */
[----:B------:R-:W-:Y:S01]  /*12a70*/  VIADD R206, R200, 0x2 ;  /* 0x00000002c8ce7836 */ /* 0x000fe20000000000 */
[----:B------:R-:W-:Y:S01]  /*12a80*/  R2UR UR5, R207 ;  /* 0x00000000cf0572ca */ /* 0x000fe200000e0000 */
[----:B------:R-:W-:-:S02]  /*12a90*/  IMAD.MOV.U32 R207, RZ, RZ, 0x40000040 ;  /* 0x40000040ffcf7424 */ /* 0x000fc400078e00ff */
[----:B------:R-:W-:Y:S01]  /*12aa0*/  VIADD R210, R2, 0xe00 ;  /* 0x00000e0002d27836 */ /* 0x000fe20000000000 */
[----:B------:R-:W-:Y:S01]  /*12ab0*/  R2UR UR6, R206 ;  /* 0x00000000ce0672ca */ /* 0x000fe200000e0000 */
[----:B------:R-:W-:Y:S01]  /*12ac0*/  VIADD R206, R2, 0x4 ;  /* 0x0000000402ce7836 */ /* 0x000fe20000000000 */
[----:B------:R-:W-:Y:S01]  /*12ad0*/  R2UR UR7, R207 ;  /* 0x00000000cf0772ca */ /* 0x000fe200000e0000 */
[----:B------:R-:W-:Y:S02]  /*12ae0*/  IMAD.MOV.U32 R207, RZ, RZ, 0x40000040 ;  /* 0x40000040ffcf7424 */ /* 0x000fe400078e00ff */
[----:B------:R-:W-:Y:S01]  /*12af0*/  IMAD.MOV.U32 R211, RZ, RZ, 0x40000040 ;  /* 0x40000040ffd37424 */ /* 0x000fe200078e00ff */
[----:B----4-:R-:W-:-:S05]  /*12b00*/  SHF.R.U32.HI R20, RZ, 0x7, R20 ;  /* 0x00000007ff147819 */ /* 0x010fca0000011614 */
[----:B0123--:R-:W0:Y:S02]  /*12b10*/  SHFL.IDX PT, R14, R20, RZ, 0x1f ;  /* 0x00001fff140e7589 */ /* 0x00fe2400000e0000 */
[----:B0-----:R-:W-:-:S04]  /*12b20*/  ISETP.GT.AND P3, PT, R14, 0x7f, PT ;  /* 0x0000007f0e00780c */ /* 0x001fc80003f64270 */
[----:B------:R-:W-:Y:S02]  /*12b30*/  SEL R20, RZ, 0x2, !P3 ;  /* 0x00000002ff147807 */ /* 0x000fe40005800000 */
[C---:B------:R-:W-:Y:S02]  /*12b40*/  SEL R14, R212.reuse, 0x2, P3 ;  /* 0x00000002d40e7807 */ /* 0x040fe40001800000 */
[----:B------:R-:W-:Y:S02]  /*12b50*/  SEL R212, R212, 0x6, !P3 ;  /* 0x00000006d4d47807 */ /* 0x000fe40005800000 */
[----:B------:R-:W-:-:S04]  /*12b60*/  SEL R209, R209, 0x980, P3 ;  /* 0x00000980d1d17807 */ /* 0x000fc80001800000 */
        /* <DEDUP_REMOVED lines=202> */
[----:B------:R-:W-:Y:S01]  /*13810*/  VIADD R208, R200, 0xa00 ;  /* 0x00000a00c8d07836 */ /* 0x000fe20000000000 */
[----:B------:R-:W-:Y:S01]  /*13820*/  R2UR UR7, R209 ;  /* 0x00000000d10772ca */ /* 0x000fe200000e0000 */
        /* <DEDUP_REMOVED lines=115> */
[C---:B------:R-:W-:Y:S01]  /*13f60*/  IMAD.IADD R206, R210.reuse, 0x1, R14 ;  /* 0x00000001d2ce7824 */ /* 0x040fe200078e020e */
[----:B------:R-:W-:Y:S01]  /*13f70*/  R2UR UR5, R207 ;  /* 0x00000000cf0572ca */ /* 0x000fe200000e0000 */
[----:B------:R-:W-:Y:S02]  /*13f80*/  IMAD.MOV.U32 R207, RZ, RZ, 0x40000040 ;  /* 0x40000040ffcf7424 */ /* 0x000fe400078e00ff */
[--C-:B------:R-:W-:Y:S02]  /*13f90*/  IMAD.IADD R210, R210, 0x1, R212.reuse ;  /* 0x00000001d2d27824 */ /* 0x100fe400078e02d4 */
[----:B------:R-:W-:Y:S02]  /*13fa0*/  IMAD.IADD R212, R213, 0x1, R212 ;  /* 0x00000001d5d47824 */ /* 0x000fe400078e02d4 */
[----:B------:R-:W-:Y:S02]  /*13fb0*/  IMAD.MOV.U32 R213, RZ, RZ, 0x40000040 ;  /* 0x40000040ffd57424 */ /* 0x000fe400078e00ff */
        /* <DEDUP_REMOVED lines=12> */
[----:B------:R-:W-:Y:S02]  /*14080*/  R2UR UR7, R209 ;  /* 0x00000000d10772ca */ /* 0x000fe400000e0000 */
[----:B------:R-:W-:Y:S01]  /*14090*/  IADD3 R206, R201, R14, R2 ;  /* 0x0000000ec9ce7210 */ /* 0x000fe20007ffe002 */
[----:B------:R-:W-:Y:S01]  /*140a0*/  IMAD.MOV.U32 R201, RZ, RZ, 0x40000040 ;  /* 0x40000040ffc97424 */ /* 0x000fe200078e00ff */
[----:B------:R-:W-:-:S02]  /*140b0*/  WARPGROUP.DEPBAR.LE gsb0, 0x0 ;  /* 0x00008000000079c5 */ /* 0x000fc40000010000 */
        /* <DEDUP_REMOVED lines=11> */
[----:B------:R-:W-:Y:S01]  /*14170*/  R2UR UR6, R200 ;  /* 0x00000000c80672ca */ /* 0x000fe200000e0000 */
[----:B------:R-:W-:Y:S01]  /*14180*/  IMAD R200, R9, 0x1000, R194 ;  /* 0x0000100009c87824 */ /* 0x000fe200078e02c2 */
[----:B------:R-:W-:Y:S01]  /*14190*/  R2UR UR7, R201 ;  /* 0x00000000c90772ca */ /* 0x000fe200000e0000 */
[----:B------:R-:W-:Y:S01]  /*141a0*/  IMAD.MOV.U32 R201, RZ, RZ, 0x40000040 ;  /* 0x40000040ffc97424 */ /* 0x000fe200078e00ff */
[----:B------:R-:W-:Y:S02]  /*141b0*/  WARPGROUP.DEPBAR.LE gsb0, 0x0 ;  /* 0x00008000000079c5 */ /* 0x000fe40000010000 */
[----:B------:R-:W-:-:S09]  /*141c0*/  WARPGROUP.ARRIVE ;  /* 0x00000000000079c5 */ /* 0x000fd20000000000 */
[----:B------:R-:W-:Y:S01]  /*141d0*/  HGMMA.64x64x16.F32 R152, gdesc[UR4], R152, gsb0 ;  /* 0x00e00000049879f0 */ /* 0x000fe20008000898 */
[----:B------:R-:W-:Y:S02]  /*141e0*/  R2UR UR7, R201 ;  /* 0x00000000c90772ca */ /* 0x000fe400000e0000 */
        /* <DEDUP_REMOVED lines=26> */
[----:B------:R-:W-:Y:S01]  /*14390*/  IMAD.U32 R14, RZ, RZ, UR40 ;  /* 0x00000028ff0e7e24 */ /* 0x000fe2000f8e00ff */
[----:B------:R-:W-:-:S03]  /*143a0*/  FMNMX.FTZ R20, R162, R201, !PT ;  /* 0x000000c9a2147209 */ /* 0x000fc60007810000 */
[----:B------:R-:W-:Y:S01]  /*143b0*/  FMUL.FTZ R206, R9, R14 ;  /* 0x0000000e09ce7220 */ /* 0x000fe20000410000 */
[----:B------:R-:W-:Y:S01]  /*143c0*/  FMNMX.FTZ R20, R163, R20, !PT ;  /* 0x00000014a3147209 */ /* 0x000fe20007810000 */
[----:B------:R-:W-:Y:S02]  /*143d0*/  FADD.FTZ R201, -R9, R202 ;  /* 0x000000ca09c97221 */ /* 0x000fe40000010100 */
[--C-:B------:R-:W-:Y:S01]  /*143e0*/  FFMA.FTZ R207, R160, R14, -R206.reuse ;  /* 0x0000000ea0cf7223 */ /* 0x100fe200000108ce */
[----:B------:R-:W-:Y:S01]  /*143f0*/  FMNMX.FTZ R20, R166, R20, !PT ;  /* 0x00000014a6147209 */ /* 0x000fe20007810000 */
[-CC-:B------:R-:W-:Y:S01]  /*14400*/  FFMA.FTZ R160, R164, R14.reuse, -R206.reuse ;  /* 0x0000000ea4a07223 */ /* 0x180fe200000108ce */
[-C--:B------:R-:W-:Y:S01]  /*14410*/  FMUL.FTZ R201, R201, R14.reuse ;  /* 0x0000000ec9c97220 */ /* 0x080fe20000410000 */
[--C-:B------:R-:W-:Y:S01]  /*14420*/  FFMA.FTZ R152, R152, R14, -R206.reuse ;  /* 0x0000000e98987223 */ /* 0x100fe200000108ce */
[----:B------:R-:W-:Y:S01]  /*14430*/  FMNMX.FTZ R20, R167, R20, !PT ;  /* 0x00000014a7147209 */ /* 0x000fe20007810000 */
[-CC-:B------:R-:W-:Y:S01]  /*14440*/  FFMA.FTZ R153, R153, R14.reuse, -R206.reuse ;  /* 0x0000000e99997223 */ /* 0x180fe200000108ce */
[----:B------:R0:W1:Y:S01]  /*14450*/  MUFU.EX2 R202, R201 ;  /* 0x000000c900ca7308 */ /* 0x0000620000000800 */
        /* <DEDUP_REMOVED lines=17> */
[----:B------:R-:W-:Y:S01]  /*14570*/  FMNMX.FTZ R20, R178, R20, !PT ;  /* 0x00000014b2147209 */ /* 0x000fe20007810000 */
[-C--:B-1----:R-:W-:Y:S01]  /*14580*/  FMUL.FTZ R24, R24, R202.reuse ;  /* 0x000000ca18187220 */ /* 0x082fe20000410000 */
[-C--:B------:R-:W-:Y:S01]  /*14590*/  FMUL.FTZ R25, R25, R202.reuse ;  /* 0x000000ca19197220 */ /* 0x080fe20000410000 */
[----:B------:R-:W-:Y:S01]  /*145a0*/  FMUL.FTZ R28, R28, R202 ;  /* 0x000000ca1c1c7220 */ /* 0x000fe20000410000 */
[----:B------:R-:W-:Y:S01]  /*145b0*/  FMNMX.FTZ R20, R179, R20, !PT ;  /* 0x00000014b3147209 */ /* 0x000fe20007810000 */
[-C--:B------:R-:W-:Y:S01]  /*145c0*/  FMUL.FTZ R29, R29, R202.reuse ;  /* 0x000000ca1d1d7220 */ /* 0x080fe20000410000 */
[----:B------:R-:W-:Y:S01]  /*145d0*/  FMUL.FTZ R32, R32, R202 ;  /* 0x000000ca20207220 */ /* 0x000fe20000410000 */
[----:B------:R-:W-:Y:S01]  /*145e0*/  MUFU.EX2 R153, R153 ;  /* 0x0000009900997308 */ /* 0x000fe20000000800 */
[----:B------:R-:W-:Y:S01]  /*145f0*/  FMNMX.FTZ R20, R182, R20, !PT ;  /* 0x00000014b6147209 */ /* 0x000fe20007810000 */
[-C--:B------:R-:W-:Y:S01]  /*14600*/  FMUL.FTZ R33, R33, R202.reuse ;  /* 0x000000ca21217220 */ /* 0x080fe20000410000 */
[-C--:B------:R-:W-:Y:S01]  /*14610*/  FMUL.FTZ R36, R36, R202.reuse ;  /* 0x000000ca24247220 */ /* 0x080fe20000410000 */
[----:B------:R-:W-:Y:S01]  /*14620*/  FMUL.FTZ R37, R37, R202 ;  /* 0x000000ca25257220 */ /* 0x000fe20000410000 */
[----:B------:R-:W-:Y:S01]  /*14630*/  FMNMX.FTZ R20, R183, R20, !PT ;  /* 0x00000014b7147209 */ /* 0x000fe20007810000 */
[-C--:B------:R-:W-:Y:S01]  /*14640*/  FMUL.FTZ R40, R40, R202.reuse ;  /* 0x000000ca28287220 */ /* 0x080fe20000410000 */
[-C--:B------:R-:W-:Y:S01]  /*14650*/  FMUL.FTZ R41, R41, R202.reuse ;  /* 0x000000ca29297220 */ /* 0x080fe20000410000 */
[----:B------:R-:W-:Y:S01]  /*14660*/  MUFU.EX2 R156, R156 ;  /* 0x0000009c009c7308 */ /* 0x000fe20000000800 */
[-C--:B------:R-:W-:Y:S01]  /*14670*/  FMUL.FTZ R44, R44, R202.reuse ;  /* 0x000000ca2c2c7220 */ /* 0x080fe20000410000 */
[----:B------:R-:W0:Y:S01]  /*14680*/  SHFL.BFLY PT, R208, R20, 0x2, 0x1f ;  /* 0x0c401f0014d07f89 */ /* 0x000e2200000e0000 */
        /* <DEDUP_REMOVED lines=23> */
[----:B0-----:R-:W-:Y:S01]  /*14800*/  FMNMX.FTZ R20, R20, R208, !PT ;  /* 0x000000d014147209 */ /* 0x001fe20007810000 */
        /* <DEDUP_REMOVED lines=27> */
[----:B------:R-:W-:Y:S01]  /*149c0*/  FMUL.FTZ R132, R132, R202 ;  /* 0x000000ca84847220 */ /* 0x000fe20000410000 */
[----:B0-----:R-:W-:Y:S01]  /*149d0*/  FMNMX.FTZ R20, R20, R164, !PT ;  /* 0x000000a414147209 */ /* 0x001fe20007810000 */
        /* <DEDUP_REMOVED lines=9> */
[----:B------:R-:W-:Y:S01]  /*14a70*/  FFMA.FTZ R165, R154, R14, -R206 ;  /* 0x0000000e9aa57223 */ /* 0x000fe200000108ce */
[----:B------:R-:W-:-:S02]  /*14a80*/  @!P1 VIADD R154, R21, 0x38840 ;  /* 0x00038840159a9836 */ /* 0x000fc40000000000 */
[-CC-:B------:R-:W-:Y:S01]  /*14a90*/  FFMA.FTZ R155, R155, R14.reuse, -R206.reuse ;  /* 0x0000000e9b9b7223 */ /* 0x180fe200000108ce */
[-CC-:B------:R-:W-:Y:S01]  /*14aa0*/  FFMA.FTZ R158, R158, R14.reuse, -R206.reuse ;  /* 0x0000000e9e9e7223 */ /* 0x180fe200000108ce */
[-C--:B------:R-:W-:Y:S01]  /*14ab0*/  FFMA.FTZ R159, R159, R14.reuse, -R206 ;  /* 0x0000000e9f9f7223 */ /* 0x080fe200000108ce */
[----:B------:R-:W0:Y:S01]  /*14ac0*/  MUFU.EX2 R164, R164 ;  /* 0x000000a400a47308 */ /* 0x000e220000000800 */
[----:B------:R-:W-:Y:S01]  /*14ad0*/  @!P1 PRMT R154, RZ, 0x654, R154 ;  /* 0x00000654ff9a9816 */ /* 0x000fe2000000009a */
[-CC-:B------:R-:W-:Y:S01]  /*14ae0*/  FFMA.FTZ R162, R162, R14.reuse, -R206.reuse ;  /* 0x0000000ea2a27223 */ /* 0x180fe200000108ce */
[-CC-:B------:R-:W-:Y:S01]  /*14af0*/  FFMA.FTZ R203, R166, R14.reuse, -R206.reuse ;  /* 0x0000000ea6cb7223 */ /* 0x180fe200000108ce */
[-CC-:B------:R-:W-:Y:S01]  /*14b00*/  FFMA.FTZ R166, R167, R14.reuse, -R206.reuse ;  /* 0x0000000ea7a67223 */ /* 0x180fe200000108ce */
[----:B------:R1:W-:Y:S01]  /*14b10*/  @!P1 SYNCS.ARRIVE.TRANS64.RED.A1T0 RZ, [R154+URZ], RZ ;  /* 0x000000ff9aff99a7 */ /* 0x0003e2000810043f */
[-CC-:B------:R-:W-:Y:S01]  /*14b20*/  FFMA.FTZ R163, R163, R14.reuse, -R206.reuse ;  /* 0x0000000ea3a37223 */ /* 0x180fe200000108ce */
[-CC-:B------:R-:W-:Y:S01]  /*14b30*/  FFMA.FTZ R167, R170, R14.reuse, -R206.reuse ;  /* 0x0000000eaaa77223 */ /* 0x180fe200000108ce */
[----:B------:R-:W2:Y:S01]  /*14b40*/  MUFU.EX2 R165, R165 ;  /* 0x000000a500a57308 */ /* 0x000ea20000000800 */
[-CC-:B------:R-:W-:Y:S01]  /*14b50*/  FFMA.FTZ R174, R174, R14.reuse, -R206.reuse ;  /* 0x0000000eaeae7223 */ /* 0x180fe200000108ce */
[-CC-:B------:R-:W-:Y:S01]  /*14b60*/  FFMA.FTZ R175, R175, R14.reuse, -R206.reuse ;  /* 0x0000000eafaf7223 */ /* 0x180fe200000108ce */
[-CC-:B------:R-:W-:Y:S01]  /*14b70*/  FFMA.FTZ R182, R182, R14.reuse, -R206.reuse ;  /* 0x0000000eb6b67223 */ /* 0x180fe200000108ce */
[----:B------:R-:W-:Y:S01]  /*14b80*/  FFMA.FTZ R183, R183, R14, -R206 ;  /* 0x0000000eb7b77223 */ /* 0x000fe200000108ce */
[----:B-1----:R-:W-:-:S02]  /*14b90*/  @!P3 IMAD R154, R204, 0x40, R193 ;  /* 0x00000040cc9ab824 */ /* 0x002fc400078e02c1 */
[----:B------:R-:W-:Y:S01]  /*14ba0*/  FFMA.FTZ R204, R171, R14, -R206 ;  /* 0x0000000eabcc7223 */ /* 0x000fe200000108ce */
[-C--:B------:R-:W-:Y:S01]  /*14bb0*/  FMUL.FTZ R144, R144, R202.reuse ;  /* 0x000000ca90907220 */ /* 0x080fe20000410000 */
[----:B------:R-:W1:Y:S01]  /*14bc0*/  MUFU.EX2 R155, R155 ;  /* 0x0000009b009b7308 */ /* 0x000e620000000800 */
[----:B------:R-:W-:Y:S02]  /*14bd0*/  @!P3 IMAD R154, R154, 0x4, R18 ;  /* 0x000000049a9ab824 */ /* 0x000fe400078e0212 */
[-C--:B------:R-:W-:Y:S01]  /*14be0*/  FMUL.FTZ R145, R145, R202.reuse ;  /* 0x000000ca91917220 */ /* 0x080fe20000410000 */
[-C--:B------:R-:W-:Y:S01]  /*14bf0*/  FMUL.FTZ R148, R148, R202.reuse ;  /* 0x000000ca94947220 */ /* 0x080fe20000410000 */
[----:B------:R-:W-:Y:S01]  /*14c00*/  FMUL.FTZ R149, R149, R202 ;  /* 0x000000ca95957220 */ /* 0x000fe20000410000 */
[-C--:B0-----:R-:W-:Y:S01]  /*14c10*/  FMUL.FTZ R26, R26, R164.reuse ;  /* 0x000000a41a1a7220 */ /* 0x081fe20000410000 */
[----:B------:R-:W-:Y:S01]  /*14c20*/  @!P3 STS [R154+0x38400], R202 ;  /* 0x038400ca9a00b388 */ /* 0x000fe20000000800 */
[----:B------:R-:W-:Y:S01]  /*14c30*/  FMUL.FTZ R27, R27, R164 ;  /* 0x000000a41b1b7220 */ /* 0x000fe20000410000 */
[----:B------:R-:W0:Y:S01]  /*14c40*/  MUFU.EX2 R158, R158 ;  /* 0x0000009e009e7308 */ /* 0x000e220000000800 */
[----:B--2---:R-:W-:Y:S01]  /*14c50*/  FFMA.FTZ R8, R164, R8, R165 ;  /* 0x00000008a4087223 */ /* 0x004fe200000100a5 */
[----:B------:R2:W-:Y:S01]  /*14c60*/  @!P3 STS [R154+0x38420], R164 ;  /* 0x038420a49a00b388 */ /* 0x0005e20000000800 */
        /* <DEDUP_REMOVED lines=8> */
[----:B------:R-:W-:Y:S01]  /*14cf0*/  FMUL.FTZ R43, R43, R164 ;  /* 0x000000a42b2b7220 */ /* 0x000fe20000410000 */
[----:B--2---:R-:W-:Y:S01]  /*14d00*/  FFMA.FTZ R154, R202, R0, R152 ;  /* 0x00000000ca9a7223 */ /* 0x004fe20000010098 */
[----:B------:R-:W-:Y:S01]  /*14d10*/  F2FP.F16.F32.PACK_AB R152, R153, R152 ;  /* 0x000000989998723e */ /* 0x000fe200000000ff */
[-C--:B------:R-:W-:Y:S01]  /*14d20*/  FMUL.FTZ R46, R46, R164.reuse ;  /* 0x000000a42e2e7220 */ /* 0x080fe20000410000 */
[-C--:B------:R-:W-:Y:S01]  /*14d30*/  FMUL.FTZ R47, R47, R164.reuse ;  /* 0x000000a42f2f7220 */ /* 0x080fe20000410000 */
[----:B------:R-:W-:Y:S01]  /*14d40*/  FADD.FTZ R154, R153, R154 ;  /* 0x0000009a999a7221 */ /* 0x000fe20000010000 */
[----:B------:R2:W-:Y:S01]  /*14d50*/  MUFU.EX2 R170, R166 ;  /* 0x000000a600aa7308 */ /* 0x0005e20000000800 */
[-C--:B------:R-:W-:Y:S01]  /*14d60*/  FMUL.FTZ R50, R50, R164.reuse ;  /* 0x000000a432327220 */ /* 0x080fe20000410000 */
[-C--:B------:R-:W-:Y:S01]  /*14d70*/  FMUL.FTZ R51, R51, R164.reuse ;  /* 0x000000a433337220 */ /* 0x080fe20000410000 */
[----:B------:R-:W-:Y:S01]  /*14d80*/  FADD.FTZ R154, R156, R154 ;  /* 0x0000009a9c9a7221 */ /* 0x000fe20000010000 */
[-C--:B------:R-:W-:Y:S01]  /*14d90*/  FMUL.FTZ R54, R54, R164.reuse ;  /* 0x000000a436367220 */ /* 0x080fe20000410000 */
[-C--:B------:R-:W-:Y:S01]  /*14da0*/  FMUL.FTZ R55, R55, R164.reuse ;  /* 0x000000a437377220 */ /* 0x080fe20000410000 */
[----:B------:R-:W-:Y:S01]  /*14db0*/  FMUL.FTZ R58, R58, R164 ;  /* 0x000000a43a3a7220 */ /* 0x000fe20000410000 */
[----:B------:R-:W-:Y:S01]  /*14dc0*/  FADD.FTZ R153, R157, R154 ;  /* 0x0000009a9d997221 */ /* 0x000fe20000010000 */
[----:B------:R-:W4:Y:S01]  /*14dd0*/  MUFU.EX2 R162, R162 ;  /* 0x000000a200a27308 */ /* 0x000f220000000800 */
[-CC-:B--2---:R-:W-:Y:S01]  /*14de0*/  FFMA.FTZ R166, R178, R14.reuse, -R206.reuse ;  /* 0x0000000eb2a67223 */ /* 0x184fe200000108ce */
[----:B------:R-:W-:Y:S01]  /*14df0*/  FFMA.FTZ R178, R179, R14, -R206 ;  /* 0x0000000eb3b27223 */ /* 0x000fe200000108ce */
[----:B------:R-:W-:Y:S01]  /*14e00*/  FADD.FTZ R153, R207, R153 ;  /* 0x00000099cf997221 */ /* 0x000fe20000010000 */
[----:B------:R-:W-:Y:S01]  /*14e10*/  F2FP.F16.F32.PACK_AB R154, R157, R156 ;  /* 0x0000009c9d9a723e */ /* 0x000fe200000000ff */
        /* <DEDUP_REMOVED lines=12> */
[----:B--2---:R-:W-:Y:S01]  /*14ee0*/  FADD.FTZ R167, R161, R153 ;  /* 0x00000099a1a77221 */ /* 0x004fe20000010000 */
[----:B-1----:R-:W-:Y:S01]  /*14ef0*/  FADD.FTZ R153, R155, R8 ;  /* 0x000000089b997221 */ /* 0x002fe20000010000 */
[-C--:B------:R-:W-:Y:S01]  /*14f00*/  FMUL.FTZ R78, R78, R164.reuse ;  /* 0x000000a44e4e7220 */ /* 0x080fe20000410000 */
[----:B------:R-:W-:Y:S01]  /*14f10*/  FMUL.FTZ R79, R79, R164 ;  /* 0x000000a44f4f7220 */ /* 0x000fe20000410000 */
[----:B------:R-:W-:Y:S01]  /*14f20*/  FADD.FTZ R202, R160, R167 ;  /* 0x000000a7a0ca7221 */ /* 0x000fe20000010000 */
[----:B0-----:R-:W-:Y:S01]  /*14f30*/  FADD.FTZ R157, R158, R153 ;  /* 0x000000999e9d7221 */ /* 0x001fe20000010000 */
[----:B------:R-:W-:Y:S01]  /*14f40*/  F2FP.F16.F32.PACK_AB R153, R155, R165 ;  /* 0x000000a59b99723e */ /* 0x000fe200000000ff */
[----:B------:R-:W0:Y:S01]  /*14f50*/  MUFU.EX2 R203, R203 ;  /* 0x000000cb00cb7308 */ /* 0x000e220000000800 */
[C---:B---3--:R-:W-:Y:S01]  /*14f60*/  F2FP.F16.F32.PACK_AB R155, R159.reuse, R158 ;  /* 0x0000009e9f9b723e */ /* 0x048fe200000000ff */
[----:B------:R-:W-:Y:S01]  /*14f70*/  BAR.SYNC.DEFER_BLOCKING 0xf, 0x100 ;  /* 0x03c4000000007b1d */ /* 0x000fe20000010000 */
[----:B------:R-:W-:Y:S01]  /*14f80*/  FADD.FTZ R157, R159, R157 ;  /* 0x0000009d9f9d7221 */ /* 0x000fe20000010000 */
[----:B------:R-:W-:Y:S01]  /*14f90*/  F2FP.F16.F32.PACK_AB R158, R201, R160 ;  /* 0x000000a0c99e723e */ /* 0x000fe200000000ff */
[-C--:B------:R-:W-:Y:S01]  /*14fa0*/  FMUL.FTZ R82, R82, R164.reuse ;  /* 0x000000a452527220 */ /* 0x080fe20000410000 */
[-C--:B------:R-:W-:Y:S01]  /*14fb0*/  FMUL.FTZ R83, R83, R164.reuse ;  /* 0x000000a453537220 */ /* 0x080fe20000410000 */
[----:B----4-:R-:W-:Y:S01]  /*14fc0*/  FADD.FTZ R157, R162, R157 ;  /* 0x0000009da29d7221 */ /* 0x010fe20000010000 */
[----:B------:R-:W-:Y:S01]  /*14fd0*/  MUFU.EX2 R172, R172 ;  /* 0x000000ac00ac7308 */ /* 0x000fe20000000800 */
[-C--:B------:R-:W-:Y:S01]  /*14fe0*/  FMUL.FTZ R86, R86, R164.reuse ;  /* 0x000000a456567220 */ /* 0x080fe20000410000 */
[----:B------:R-:W-:Y:S01]  /*14ff0*/  FMUL.FTZ R87, R87, R164 ;  /* 0x000000a457577220 */ /* 0x000fe20000410000 */
[C---:B-----5:R-:W-:Y:S01]  /*15000*/  FADD.FTZ R179, R163.reuse, R157 ;  /* 0x0000009da3b37221 */ /* 0x060fe20000010000 */
[----:B------:R-:W-:Y:S01]  /*15010*/  F2FP.F16.F32.PACK_AB R157, R163, R162 ;  /* 0x000000a2a39d723e */ /* 0x000fe200000000ff */
        /* <DEDUP_REMOVED lines=38> */
[----:B------:R-:W-:Y:S01]  /*15280*/  F2FP.F16.F32.PACK_AB R160, R169, R168 ;  /* 0x000000a8a9a0723e */ /* 0x000fe200000000ff */
[----:B------:R2:W-:Y:S01]  /*15290*/  STSM.16.M88.4 [R199+0x36400], R152 ;  /* 0x03640098c7007844 */ /* 0x0005e20000000200 */
[----:B0-----:R-:W-:Y:S01]  /*152a0*/  F2FP.F16.F32.PACK_AB R161, R0, R171 ;  /* 0x000000ab00a1723e */ /* 0x001fe200000000ff */
[----:B------:R-:W-:Y:S01]  /*152b0*/  FADD.FTZ R179, R203, R179 ;  /* 0x000000b3cbb37221 */ /* 0x000fe20000010000 */
[----:B------:R-:W-:Y:S01]  /*152c0*/  F2FP.F16.F32.PACK_AB R162, R173, R172 ;  /* 0x000000acada2723e */ /* 0x000fe200000000ff */
[----:B------:R-:W0:Y:S01]  /*152d0*/  MUFU.EX2 R177, R177 ;  /* 0x000000b100b17308 */ /* 0x000e220000000800 */
[----:B-1----:R-:W-:Y:S01]  /*152e0*/  F2FP.F16.F32.PACK_AB R163, R175, R174 ;  /* 0x000000aeafa3723e */ /* 0x002fe200000000ff */
[----:B------:R1:W-:Y:S01]  /*152f0*/  STSM.16.M88.4 [R216], R156 ;  /* 0x0000009cd8007844 */ /* 0x0003e20000000200 */
[----:B------:R-:W-:Y:S01]  /*15300*/  FADD.FTZ R202, R201, R202 ;  /* 0x000000cac9ca7221 */ /* 0x000fe20000010000 */
[----:B------:R-:W-:Y:S01]  /*15310*/  FADD.FTZ R179, R170, R179 ;  /* 0x000000b3aab37221 */ /* 0x000fe20000010000 */
[----:B------:R-:W-:Y:S01]  /*15320*/  @!P1 VIADD R21, R21, 0x38860 ;  /* 0x0003886015159836 */ /* 0x000fe20000000000 */
[----:B------:R1:W-:Y:S01]  /*15330*/  STSM.16.M88.4 [R214], R160 ;  /* 0x000000a0d6007844 */ /* 0x0003e20000000200 */
[----:B------:R-:W-:Y:S01]  /*15340*/  FADD.FTZ R202, R168, R202 ;  /* 0x000000caa8ca7221 */ /* 0x000fe20000010000 */
[----:B------:R-:W3:Y:S01]  /*15350*/  MUFU.EX2 R180, R180 ;  /* 0x000000b400b47308 */ /* 0x000ee20000000800 */
[----:B------:R-:W-:Y:S01]  /*15360*/  FADD.FTZ R179, R171, R179 ;  /* 0x000000b3abb37221 */ /* 0x000fe20000010000 */
[----:B------:R-:W-:Y:S01]  /*15370*/  @!P1 PRMT R21, RZ, 0x654, R21 ;  /* 0x00000654ff159816 */ /* 0x000fe20000000015 */
[----:B------:R-:W-:Y:S01]  /*15380*/  FADD.FTZ R202, R169, R202 ;  /* 0x000000caa9ca7221 */ /* 0x000fe20000010000 */
[----:B------:R-:W-:-:S02]  /*15390*/  IMAD.MOV.U32 R204, RZ, RZ, R19 ;  /* 0x000000ffffcc7224 */ /* 0x000fc400078e0013 */
[----:B------:R-:W-:Y:S01]  /*153a0*/  FADD.FTZ R179, R0, R179 ;  /* 0x000000b300b37221 */ /* 0x000fe20000010000 */
[----:B------:R-:W-:Y:S02]  /*153b0*/  IMAD.MOV.U32 R203, RZ, RZ, R20 ;  /* 0x000000ffffcb7224 */ /* 0x000fe400078e0014 */
[----:B------:R-:W-:Y:S01]  /*153c0*/  FADD.FTZ R202, R172, R202 ;  /* 0x000000caacca7221 */ /* 0x000fe20000010000 */
[----:B------:R-:W4:Y:S01]  /*153d0*/  MUFU.EX2 R181, R181 ;  /* 0x000000b500b57308 */ /* 0x000f220000000800 */
[----:B0-----:R-:W-:Y:S01]  /*153e0*/  F2FP.F16.F32.PACK_AB R164, R177, R176 ;  /* 0x000000b0b1a4723e */ /* 0x001fe200000000ff */
[----:B------:R-:W-:Y:S01]  /*153f0*/  FADD.FTZ R179, R174, R179 ;  /* 0x000000b3aeb37221 */ /* 0x000fe20000010000 */
[----:B------:R-:W-:-:S03]  /*15400*/  FADD.FTZ R202, R173, R202 ;  /* 0x000000caadca7221 */ /* 0x000fc60000010000 */
[----:B------:R-:W-:Y:S01]  /*15410*/  FADD.FTZ R179, R175, R179 ;  /* 0x000000b3afb37221 */ /* 0x000fe20000010000 */
[----:B------:R-:W-:Y:S01]  /*15420*/  FADD.FTZ R202, R176, R202 ;  /* 0x000000cab0ca7221 */ /* 0x000fe20000010000 */
[----:B------:R4:W0:Y:S03]  /*15430*/  MUFU.EX2 R8, R166 ;  /* 0x000000a600087308 */ /* 0x0008260000000800 */
[----:B------:R-:W-:-:S04]  /*15440*/  FADD.FTZ R202, R177, R202 ;  /* 0x000000cab1ca7221 */ /* 0x000fc80000010000 */
[----:B---3--:R-:W-:Y:S01]  /*15450*/  FADD.FTZ R202, R180, R202 ;  /* 0x000000cab4ca7221 */ /* 0x008fe20000010000 */
[----:B------:R-:W3:Y:S01]  /*15460*/  MUFU.EX2 R178, R178 ;  /* 0x000000b200b27308 */ /* 0x000ee20000000800 */
[C---:B----4-:R-:W-:Y:S02]  /*15470*/  F2FP.F16.F32.PACK_AB R166, R181.reuse, R180 ;  /* 0x000000b4b5a6723e */ /* 0x050fe400000000ff */
[----:B------:R-:W-:Y:S01]  /*15480*/  FADD.FTZ R0, R181, R202 ;  /* 0x000000cab5007221 */ /* 0x000fe20000010000 */
[----:B------:R-:W-:-:S04]  /*15490*/  IMAD.MOV.U32 R202, RZ, RZ, R9 ;  /* 0x000000ffffca7224 */ /* 0x000fc800078e0009 */
[----:B------:R-:W4:Y:S01]  /*154a0*/  MUFU.EX2 R182, R182 ;  /* 0x000000b600b67308 */ /* 0x000f220000000800 */
[----:B0-----:R-:W-:-:S07]  /*154b0*/  FADD.FTZ R179, R8, R179 ;  /* 0x000000b308b37221 */ /* 0x001fce0000010000 */
[----:B------:R-:W0:Y:S01]  /*154c0*/  MUFU.EX2 R183, R183 ;  /* 0x000000b700b77308 */ /* 0x000e220000000800 */
[C---:B---3--:R-:W-:Y:S01]  /*154d0*/  F2FP.F16.F32.PACK_AB R165, R178.reuse, R8 ;  /* 0x00000008b2a5723e */ /* 0x048fe200000000ff */
[----:B------:R-:W-:-:S04]  /*154e0*/  FADD.FTZ R179, R178, R179 ;  /* 0x000000b3b2b37221 */ /* 0x000fc80000010000 */
[----:B----4-:R-:W-:Y:S01]  /*154f0*/  FADD.FTZ R179, R182, R179 ;  /* 0x000000b3b6b37221 */ /* 0x010fe20000010000 */
[----:B0-----:R-:W-:-:S03]  /*15500*/  F2FP.F16.F32.PACK_AB R167, R183, R182 ;  /* 0x000000b6b7a7723e */ /* 0x001fc600000000ff */
[----:B------:R-:W-:Y:S02]  /*15510*/  FADD.FTZ R8, R183, R179 ;  /* 0x000000b3b7087221 */ /* 0x000fe40000010000 */
[----:B------:R1:W-:Y:S01]  /*15520*/  STSM.16.M88.4 [R215], R164 ;  /* 0x000000a4d7007844 */ /* 0x0003e20000000200 */
[----:B------:R-:W-:-:S06]  /*15530*/  WARPGROUP.ARRIVE ;  /* 0x00000000000079c5 */ /* 0x000fcc0000000000 */
[----:B------:R-:W-:Y:S03]  /*15540*/  HGMMA.64x256x16.F32 R24, R152, gdesc[UR4].tnspB, R24, gsb0 ;  /* 0x43e0000498187df0 */ /* 0x000fe60008000818 */
[----:B------:R-:W-:Y:S02]  /*15550*/  WARPGROUP.DEPBAR.LE gsb0, 0x0 ;  /* 0x00008000000079c5 */ /* 0x000fe40000010000 */
[----:B--2---:R-:W-:Y:S01]  /*15560*/  VIADD R152, R200, 0x80 ;  /* 0x00000080c8987836 */ /* 0x004fe20000000000 */
[----:B------:R-:W-:Y:S01]  /*15570*/  WARPGROUP.ARRIVE ;  /* 0x00000000000079c5 */ /* 0x000fe20000000000 */
[----:B------:R-:W-:-:S03]  /*15580*/  IMAD.MOV.U32 R153, RZ, RZ, 0x40000040 ;  /* 0x40000040ff997424 */ /* 0x000fc600078e00ff */
[----:B------:R-:W-:Y:S01]  /*15590*/  R2UR UR6, R152 ;  /* 0x00000000980672ca */ /* 0x000fe200000e0000 */
[----:B------:R-:W-:Y:S01]  /*155a0*/  VIADD R152, R200, 0x100 ;  /* 0x00000100c8987836 */ /* 0x000fe20000000000 */
[----:B------:R-:W-:Y:S01]  /*155b0*/  R2UR UR7, R153 ;  /* 0x00000000990772ca */ /* 0x000fe200000e0000 */
[----:B------:R-:W-:-:S15]  /*155c0*/  IMAD.MOV.U32 R153, RZ, RZ, 0x40000040 ;  /* 0x40000040ff997424 */ /* 0x000fde00078e00ff */
        /* <DEDUP_REMOVED lines=27> */
.L_x_6627:
[----:B------:R-:W-:Y:S05]  /*15780*/  BSYNC B0 ;  /* 0x0000000000007941 */ /* 0x000fea0003800000 */
.L_x_6626:
[----:B------:R-:W-:Y:S01]  /*15790*/  ISETP.GE.AND P2, PT, R15, R219, PT ;  /* 0x000000db0f00720c */ /* 0x000fe20003f46270 */
[----:B------:R-:W-:-:S12]  /*157a0*/  BSSY B0, `(.L_x_6639) ;  /* 0x00003cf000007945 */ /* 0x000fd80003800000 */
[----:B------:R-:W-:Y:S05]  /*157b0*/  @!P2 BRA `(.L_x_6640) ;  /* 0x0000003c0034a947 */ /* 0x000fea0003800000 */
[----:B------:R-:W-:Y:S02]  /*157c0*/  IMAD.MOV.U32 R200, RZ, RZ, R20 ;  /* 0x000000ffffc87224 */ /* 0x000fe400078e0014 */
[----:B------:R-:W-:Y:S02]  /*157d0*/  IMAD.MOV.U32 R202, RZ, RZ, R9 ;  /* 0x000000ffffca7224 */ /* 0x000fe400078e0009 */
[----:B--2---:R-:W-:-:S07]  /*157e0*/  IMAD.MOV.U32 R201, RZ, RZ, R19 ;  /* 0x000000ffffc97224 */ /* 0x004fce00078e0013 */
.L_x_6659:
[----:B------:R-:W-:-:S05]  /*157f0*/  VIADD R19, R201, 0x1 ;  /* 0x00000001c9137836 */ /* 0x000fca0000000000 */
[----:B------:R-:W-:-:S04]  /*15800*/  ISETP.NE.AND P2, PT, R19, 0x2, PT ;  /* 0x000000021300780c */ /* 0x000fc80003f45270 */
[----:B------:R-:W-:Y:S02]  /*15810*/  SEL R9, RZ, 0x1, P2 ;  /* 0x00000001ff097807 */ /* 0x000fe40001000000 */
[----:B------:R-:W-:Y:S02]  /*15820*/  SEL R19, R19, RZ, P2 ;  /* 0x000000ff13137207 */ /* 0x000fe40001000000 */
[----:B------:R-:W-:Y:S01]  /*15830*/  LOP3.LUT R22, R22, R9, RZ, 0x3c, !PT ;  /* 0x0000000916167212 */ /* 0x000fe200078e3cff */
[----:B------:R-:W-:Y:S06]  /*15840*/  @!P0 BRA `(.L_x_6641) ;  /* 0x0000000000048947 */ /* 0x000fec0003800000 */
[----:B------:R-:W-:Y:S01]  /*15850*/  BPT.TRAP 0x1 ;  /* 0x000000040000795c */ /* 0x000fe20000300000 */
.L_x_6641:
[----:B-1----:R-:W-:Y:S01]  /*15860*/  IMAD R21, R19, 0x8, R18 ;  /* 0x0000000813157824 */ /* 0x002fe200078e0212 */
[----:B------:R-:W-:-:S04]  /*15870*/  SHF.L.U32 R9, R22, 0x1f, RZ ;  /* 0x0000001f16097819 */ /* 0x000fc800000006ff */
[----:B------:R0:W1:Y:S01]  /*15880*/  SYNCS.PHASECHK.TRANS64.TRYWAIT P2, [R21+URZ+0x38830], R9 ;  /* 0x03883009150075a7 */ /* 0x000062000804017f */
[----:B------:R-:W-:Y:S05]  /*15890*/  @!P0 BRA `(.L_x_6642) ;  /* 0x0000000000048947 */ /* 0x000fea0003800000 */
[----:B------:R-:W-:Y:S01]  /*158a0*/  BPT.TRAP 0x1 ;  /* 0x000000040000795c */ /* 0x000fe20000300000 */
.L_x_6642:
[----:B------:R-:W-:Y:S01]  /*158b0*/  BSSY B1, `(.L_x_6643) ;  /* 0x0000006000017945 */ /* 0x000fe20003800000 */
[----:B------:R-:W-:Y:S02]  /*158c0*/  IMAD R156, R19, 0x200, R191 ;  /* 0x00000200139c7824 */ /* 0x000fe400078e02bf */
[----:B------:R-:W-:Y:S01]  /*158d0*/  IMAD.MOV.U32 R157, RZ, RZ, 0x40000040 ;  /* 0x40000040ff9d7424 */ /* 0x000fe200078e00ff */
[----:B-1----:R-:W-:Y:S06]  /*158e0*/  @P2 BRA `(.L_x_6644) ;  /* 0x0000000000082947 */ /* 0x002fec0003800000 */
[----:B------:R-:W1:Y:S02]  /*158f0*/  SYNCS.PHASECHK.TRANS64.TRYWAIT P2, [R21+URZ+0x38830], R9 ;  /* 0x03883009150075a7 */ /* 0x000e64000804017f */
[----:B-1----:R-:W-:Y:S05]  /*15900*/  @!P2 BRA `(.L_x_6645) ;  /* 0x0000014c00b0a947 */ /* 0x002fea0003800000 */
.L_x_6644:
[----:B------:R-:W-:Y:S05]  /*15910*/  BSYNC B1 ;  /* 0x0000000000017941 */ /* 0x000fea0003800000 */
.L_x_6643:
        /* <DEDUP_REMOVED lines=36> */
.L_x_6646:
[----:B------:R2:W3:Y:S01]  /*15b60*/  SYNCS.PHASECHK.TRANS64.TRYWAIT P2, [R21+URZ+0x38850], R9 ;  /* 0x03885009150075a7 */ /* 0x0004e2000804017f */
[----:B------:R-:W-:Y:S05]  /*15b70*/  @!P0 BRA `(.L_x_6647) ;  /* 0x0000000000048947 */ /* 0x000fea0003800000 */
[----:B------:R-:W-:Y:S01]  /*15b80*/  BPT.TRAP 0x1 ;  /* 0x000000040000795c */ /* 0x000fe20000300000 */
.L_x_6647:
[----:B------:R-:W-:Y:S04]  /*15b90*/  BSSY B1, `(.L_x_6648) ;  /* 0x0000004000017945 */ /* 0x000fe80003800000 */
[----:B---3--:R-:W-:Y:S05]  /*15ba0*/  @P2 BRA `(.L_x_6649) ;  /* 0x0000000000082947 */ /* 0x008fea0003800000 */
[----:B------:R-:W3:Y:S02]  /*15bb0*/  SYNCS.PHASECHK.TRANS64.TRYWAIT P2, [R21+URZ+0x38850], R9 ;  /* 0x03885009150075a7 */ /* 0x000ee4000804017f */
[----:B---3--:R-:W-:Y:S05]  /*15bc0*/  @!P2 BRA `(.L_x_6650) ;  /* 0x0000014c0014a947 */ /* 0x008fea0003800000 */
.L_x_6649:
[----:B------:R-:W-:Y:S05]  /*15bd0*/  BSYNC B1 ;  /* 0x0000000000017941 */ /* 0x000fea0003800000 */
.L_x_6648:
        /* <DEDUP_REMOVED lines=20> */
[----:B------:R-:W-:Y:S01]  /*15d20*/  IMAD.MOV.U32 R211, RZ, RZ, 0x40000040 ;  /* 0x40000040ffd37424 */ /* 0x000fe200078e00ff */
[----:B------:R-:W-:Y:S01]  /*15d30*/  R2UR UR6, R206 ;  /* 0x00000000ce0672ca */ /* 0x000fe200000e0000 */
[----:B------:R-:W-:Y:S01]  /*15d40*/  VIADD R206, R2, 0x4 ;  /* 0x0000000402ce7836 */ /* 0x000fe20000000000 */
[----:B------:R-:W-:Y:S01]  /*15d50*/  R2UR UR7, R207 ;  /* 0x00000000cf0772ca */ /* 0x000fe200000e0000 */
[----:B------:R-:W-:Y:S02]  /*15d60*/  IMAD.MOV.U32 R207, RZ, RZ, 0x40000040 ;  /* 0x40000040ffcf7424 */ /* 0x000fe400078e00ff */
[----:B------:R-:W-:Y:S01]  /*15d70*/  IMAD.MOV.U32 R213, RZ, RZ, 0x40000040 ;  /* 0x40000040ffd57424 */ /* 0x000fe200078e00ff */
[----:B----4-:R-:W-:-:S05]  /*15d80*/  SHF.R.U32.HI R14, RZ, 0x7, R14 ;  /* 0x00000007ff0e7819 */ /* 0x010fca000001160e */
[----:B0123--:R-:W0:Y:S02]  /*15d90*/  SHFL.IDX PT, R9, R14, RZ, 0x1f ;  /* 0x00001fff0e097589 */ /* 0x00fe2400000e0000 */
[----:B0-----:R-:W-:Y:S01]  /*15da0*/  ISETP.GT.AND P2, PT, R9, 0x7f, PT ;  /* 0x0000007f0900780c */ /* 0x001fe20003f44270 */
[----:B------:R-:W-:-:S03]  /*15db0*/  IMAD.MOV.U32 R9, RZ, RZ, 0x4 ;  /* 0x00000004ff097424 */ /* 0x000fc600078e00ff */
[----:B------:R-:W-:Y:S02]  /*15dc0*/  SEL R20, RZ, 0x2, !P2 ;  /* 0x00000002ff147807 */ /* 0x000fe40005000000 */
[C---:B------:R-:W-:Y:S02]  /*15dd0*/  SEL R14, R9.reuse, 0x2, P2 ;  /* 0x00000002090e7807 */ /* 0x040fe40001000000 */
[----:B------:R-:W-:Y:S02]  /*15de0*/  SEL R9, R9, 0x6, !P2 ;  /* 0x0000000609097807 */ /* 0x000fe40005000000 */
[----:B------:R-:W-:Y:S01]  /*15df0*/  SEL R208, R208, 0x26, P2 ;  /* 0x00000026d0d07807 */ /* 0x000fe20001000000 */
[----:B------:R-:W-:Y:S01]  /*15e00*/  IMAD.IADD R210, R212, 0x1, R14 ;  /* 0x00000001d4d27824 */ /* 0x000fe200078e020e */
[----:B------:R-:W-:Y:S02]  /*15e10*/  SEL R209, R209, 0x980, P2 ;  /* 0x00000980d1d17807 */ /* 0x000fe40001000000 */
[----:B------:R-:W-:-:S02]  /*15e20*/  LOP3.LUT R208, R208, 0x6, RZ, 0xc0, !PT ;  /* 0x00000006d0d07812 */ /* 0x000fc400078ec0ff */
        /* <DEDUP_REMOVED lines=281> */
[----:B------:R-:W-:Y:S01]  /*16fc0*/  IMAD.IADD R203, R218, 0x1, R195 ;  /* 0x00000001dacb7824 */ /* 0x000fe200078e02c3 */
[----:B------:R-:W-:Y:S02]  /*16fd0*/  WARPGROUP.DEPBAR.LE gsb0, 0x0 ;  /* 0x00008000000079c5 */ /* 0x000fe40000010000 */
[----:B------:R-:W-:-:S07]  /*16fe0*/  WARPGROUP.ARRIVE ;  /* 0x00000000000079c5 */ /* 0x000fce0000000000 */
[----:B------:R-:W-:Y:S01]  /*16ff0*/  HGMMA.64x64x16.F32 R152, gdesc[UR4], R152, gsb0 ;  /* 0x00e00000049879f0 */ /* 0x000fe20008000898 */
[----:B------:R-:W-:Y:S01]  /*17000*/  R2UR UR4, R206 ;  /* 0x00000000ce0472ca */ /* 0x000fe200000e0000 */
[----:B------:R-:W-:Y:S01]  /*17010*/  IMAD.IADD R206, R205, 0x1, R9 ;  /* 0x00000001cdce7824 */ /* 0x000fe200078e0209 */
[----:B------:R-:W-:Y:S01]  /*17020*/  R2UR UR5, R207 ;  /* 0x00000000cf0572ca */ /* 0x000fe200000e0000 */
[----:B------:R-:W-:Y:S01]  /*17030*/  IMAD.MOV.U32 R207, RZ, RZ, 0x40000040 ;  /* 0x40000040ffcf7424 */ /* 0x000fe200078e00ff */
[----:B------:R-:W0:Y:S02]  /*17040*/  @P5 LDC R205, c[0x0][0x450] ;  /* 0x00011400ffcd5b82 */ /* 0x000e240000000800 */
        /* <DEDUP_REMOVED lines=9> */
[----:B------:R-:W-:Y:S02]  /*170e0*/  R2UR UR4, R206 ;  /* 0x00000000ce0472ca */ /* 0x000fe400000e0000 */
[----:B------:R-:W-:Y:S01]  /*170f0*/  R2UR UR5, R207 ;  /* 0x00000000cf0572ca */ /* 0x000fe200000e0000 */
[----:B------:R-:W1:Y:S01]  /*17100*/  @P5 LDC R206, c[0x0][0x44c] ;  /* 0x00011300ffce5b82 */ /* 0x000e620000000800 */
[----:B------:R-:W-:Y:S01]  /*17110*/  R2UR UR6, R208 ;  /* 0x00000000d00672ca */ /* 0x000fe200000e0000 */
[----:B------:R-:W-:Y:S01]  /*17120*/  VIADD R208, R2, 0xe00 ;  /* 0x00000e0002d07836 */ /* 0x000fe20000000000 */
[----:B------:R-:W-:Y:S01]  /*17130*/  R2UR UR7, R209 ;  /* 0x00000000d10772ca */ /* 0x000fe200000e0000 */
[----:B------:R-:W-:Y:S02]  /*17140*/  IMAD.MOV.U32 R207, RZ, RZ, 0x40000040 ;  /* 0x40000040ffcf7424 */ /* 0x000fe400078e00ff */
[----:B------:R-:W-:-:S02]  /*17150*/  IMAD.MOV.U32 R209, RZ, RZ, 0x40000040 ;  /* 0x40000040ffd17424 */ /* 0x000fc400078e00ff */
[----:B-1----:R-:W-:-:S05]  /*17160*/  @P5 IMAD.HI.U32 R206, R203, R206, RZ ;  /* 0x000000cecbce5227 */ /* 0x002fca00078e00ff */
[----:B0-----:R-:W-:Y:S01]  /*17170*/  @P5 SHF.R.U32.HI R203, RZ, R205, R206 ;  /* 0x000000cdffcb5219 */ /* 0x001fe200000116ce */
[----:B------:R-:W-:Y:S02]  /*17180*/  IMAD.IADD R206, R208, 0x1, R20 ;  /* 0x00000001d0ce7824 */ /* 0x000fe400078e0214 */
[----:B------:R-:W-:-:S05]  /*17190*/  IMAD.MOV.U32 R205, RZ, RZ, 0x40 ;  /* 0x00000040ffcd7424 */ /* 0x000fca00078e00ff */
[----:B------:R-:W-:-:S04]  /*171a0*/  SEL R205, R205, 0x3e, P2 ;  /* 0x0000003ecdcd7807 */ /* 0x000fc80001000000 */
[----:B------:R-:W-:Y:S01]  /*171b0*/  LOP3.LUT R205, R205, 0x6, RZ, 0xc0, !PT ;  /* 0x00000006cdcd7812 */ /* 0x000fe200078ec0ff */
[----:B------:R-:W-:Y:S02]  /*171c0*/  WARPGROUP.DEPBAR.LE gsb0, 0x0 ;  /* 0x00008000000079c5 */ /* 0x000fe40000010000 */
[----:B------:R-:W-:-:S06]  /*171d0*/  WARPGROUP.ARRIVE ;  /* 0x00000000000079c5 */ /* 0x000fcc0000000000 */
[----:B------:R-:W-:Y:S01]  /*171e0*/  HGMMA.64x64x16.F32 R152, gdesc[UR4], R152, gsb0 ;  /* 0x00e00000049879f0 */ /* 0x000fe20008000898 */
[----:B------:R-:W-:Y:S01]  /*171f0*/  R2UR UR4, R206 ;  /* 0x00000000ce0472ca */ /* 0x000fe200000e0000 */
[C---:B------:R-:W-:Y:S01]  /*17200*/  IMAD.IADD R206, R212.reuse, 0x1, R20 ;  /* 0x00000001d4ce7824 */ /* 0x040fe200078e0214 */
[----:B------:R-:W-:Y:S01]  /*17210*/  R2UR UR5, R207 ;  /* 0x00000000cf0572ca */ /* 0x000fe200000e0000 */
[----:B------:R-:W-:Y:S01]  /*17220*/  IMAD.MOV.U32 R207, RZ, RZ, 0x40000040 ;  /* 0x40000040ffcf7424 */ /* 0x000fe200078e00ff */
[----:B------:R-:W0:Y:S01]  /*17230*/  SHFL.IDX PT, R20, R203, RZ, 0x1c1f ;  /* 0x001c1fffcb147589 */ /* 0x000e2200000e0000 */
[----:B------:R-:W-:Y:S01]  /*17240*/  IMAD.IADD R212, R212, 0x1, R9 ;  /* 0x00000001d4d47824 */ /* 0x000fe200078e0209 */
[----:B------:R-:W-:Y:S01]  /*17250*/  R2UR UR6, R206 ;  /* 0x00000000ce0672ca */ /* 0x000fe200000e0000 */
[----:B------:R-:W-:Y:S01]  /*17260*/  IMAD.IADD R206, R208, 0x1, R14 ;  /* 0x00000001d0ce7824 */ /* 0x000fe200078e020e */
[----:B------:R-:W-:Y:S01]  /*17270*/  R2UR UR7, R207 ;  /* 0x00000000cf0772ca */ /* 0x000fe200000e0000 */
[----:B------:R-:W-:-:S02]  /*17280*/  IMAD.MOV.U32 R207, RZ, RZ, 0x40000040 ;  /* 0x40000040ffcf7424 */ /* 0x000fc400078e00ff */
[----:B------:R-:W-:Y:S02]  /*17290*/  IMAD.IADD R208, R208, 0x1, R9 ;  /* 0x00000001d0d07824 */ /* 0x000fe400078e0209 */
        /* <DEDUP_REMOVED lines=33> */
[----:B------:R-:W-:Y:S02]  /*174b0*/  ULOP3.LUT UR4, URZ, UR45, URZ, 0x33, !UPT ;  /* 0x0000002d3f047292 */ /* 0x000fe4000f8e333f */
[----:B------:R-:W-:Y:S02]  /*174c0*/  WARPGROUP.DEPBAR.LE gsb0, 0x0 ;  /* 0x00008000000079c5 */ /* 0x000fe40000010000 */
[----:B------:R1:W-:Y:S02]  /*174d0*/  @!P1 SYNCS.ARRIVE.TRANS64.RED.A1T0 RZ, [R9+URZ], RZ ;  /* 0x000000ff09ff99a7 */ /* 0x0003e4000810043f */
[----:B-1----:R-:W-:-:S05]  /*174e0*/  IMAD.SHL.U32 R9, R15, 0x40, RZ ;  /* 0x000000400f097824 */ /* 0x002fca00078e00ff */
[----:B------:R-:W-:-:S04]  /*174f0*/  IADD3 R207, -R187, 0x1, -R9 ;  /* 0x00000001bbcf7810 */ /* 0x000fc80007ffe909 */
[----:B------:R-:W-:-:S05]  /*17500*/  IADD3 R207, -R23, R207, R184 ;  /* 0x000000cf17cf7210 */ /* 0x000fca0007ffe1b8 */
[C---:B------:R-:W-:Y:S02]  /*17510*/  VIADD R208, R207.reuse, UR44 ;  /* 0x0000002ccfd07c36 */ /* 0x040fe40008000000 */
[----:B------:R-:W-:Y:S02]  /*17520*/  VIADD R207, R207, UR4 ;  /* 0x00000004cfcf7c36 */ /* 0x000fe40008000000 */
        /* <DEDUP_REMOVED lines=15> */
.L_x_6653:
[----:B------:R-:W-:-:S05]  /*17620*/  IMAD.U32 R209, RZ, RZ, UR39 ;  /* 0x00000027ffd17e24 */ /* 0x000fca000f8e00ff */
[----:B------:R-:W-:-:S13]  /*17630*/  ISETP.NE.AND P2, PT, R209, 0x1, PT ;  /* 0x00000001d100780c */ /* 0x000fda0003f45270 */
[----:B------:R-:W0:Y:S02]  /*17640*/  @P2 LDC.64 R204, c[0x0][0xae0] ;  /* 0x0002b800ffcc2b82 */ /* 0x000e240000000a00 */
[----:B0-----:R-:W-:-:S05]  /*17650*/  @P2 IMAD.HI.U32 R204, R20, R204, RZ ;  /* 0x000000cc14cc2227 */ /* 0x001fca00078e00ff */
[----:B------:R-:W-:-:S07]  /*17660*/  @P2 SHF.R.U32.HI R20, RZ, R205, R204 ;  /* 0x000000cdff142219 */ /* 0x000fce00000116cc */
.L_x_6654:
[----:B------:R-:W-:Y:S05]  /*17670*/  BSYNC B1 ;  /* 0x0000000000017941 */ /* 0x000fea0003800000 */
.L_x_6652:
[----:B------:R-:W-:-:S04]  /*17680*/  IMAD R20, R20, R209, -R9 ;  /* 0x000000d114147224 */ /* 0x000fc800078e0a09 */
[----:B------:R-:W-:-:S05]  /*17690*/  IMAD.IADD R20, R20, 0x1, -R187 ;  /* 0x0000000114147824 */ /* 0x000fca00078e0abb */
[----:B------:R-:W-:Y:S02]  /*176a0*/  VIMNMX R14, R14, R20, !PT ;  /* 0x000000140e0e7248 */ /* 0x000fe40007fe0100 */
[----:B------:R-:W-:-:S07]  /*176b0*/  VIADDMNMX R206, R20, R209, R206, PT ;  /* 0x000000d114ce7246 */ /* 0x000fce00038001ce */
.L_x_6651:
        /* <DEDUP_REMOVED lines=65> */
.L_x_6657:
[----:B------:R-:W-:-:S05]  /*17ad0*/  IMAD.U32 R14, RZ, RZ, UR39 ;  /* 0x00000027ff0e7e24 */ /* 0x000fca000f8e00ff */
[----:B------:R-:W-:-:S13]  /*17ae0*/  ISETP.NE.AND P3, PT, R14, 0x1, PT ;  /* 0x000000010e00780c */ /* 0x000fda0003f65270 */
[----:B------:R-:W0:Y:S02]  /*17af0*/  @P3 LDC.64 R152, c[0x0][0xae0] ;  /* 0x0002b800ff983b82 */ /* 0x000e240000000a00 */
[----:B0-----:R-:W-:-:S05]  /*17b00*/  @P3 IMAD.HI.U32 R152, R203, R152, RZ ;  /* 0x00000098cb983227 */ /* 0x001fca00078e00ff */
[----:B------:R-:W-:-:S07]  /*17b10*/  @P3 SHF.R.U32.HI R203, RZ, R153, R152 ;  /* 0x00000099ffcb3219 */ /* 0x000fce0000011698 */
.L_x_6658:
[----:B------:R-:W-:Y:S05]  /*17b20*/  BSYNC B1 ;  /* 0x0000000000017941 */ /* 0x000fea0003800000 */
.L_x_6656:
[----:B------:R-:W-:-:S04]  /*17b30*/  IMAD R9, R203, R14, -R9 ;  /* 0x0000000ecb097224 */ /* 0x000fc800078e0a09 */
[----:B------:R-:W-:-:S05]  /*17b40*/  IMAD.IADD R9, R9, 0x1, -R187 ;  /* 0x0000000109097824 */ /* 0x000fca00078e0abb */
[----:B------:R-:W-:Y:S02]  /*17b50*/  VIMNMX R207, R207, R9, !PT ;  /* 0x00000009cfcf7248 */ /* 0x000fe40007fe0100 */
[----:B------:R-:W-:-:S07]  /*17b60*/  VIADDMNMX R208, R9, R14, R208, PT ;  /* 0x0000000e09d07246 */ /* 0x000fce00038001d0 */
.L_x_6655:
[----:B------:R-:W-:Y:S01]  /*17b70*/  FMNMX.FTZ R9, R20, R202, !PT ;  /* 0x000000ca14097209 */ /* 0x000fe20007810000 */
[----:B------:R-:W-:-:S03]  /*17b80*/  @!P1 VIADD R21, R21, 0x38860 ;  /* 0x0003886015159836 */ /* 0x000fc60000000000 */
[----:B------:R-:W-:Y:S02]  /*17b90*/  FMNMX.FTZ R9, R204, R9, !PT ;  /* 0x00000009cc097209 */ /* 0x000fe40007810000 */
[----:B------:R-:W-:Y:S02]  /*17ba0*/  @!P1 PRMT R21, RZ, 0x654, R21 ;  /* 0x00000654ff159816 */ /* 0x000fe40000000015 */
        /* <DEDUP_REMOVED lines=27> */
[-C--:B------:R-:W-:Y:S01]  /*17d60*/  FMUL.FTZ R153, R153, R14.reuse ;  /* 0x0000000e99997220 */ /* 0x080fe20000410000 */
[----:B------:R-:W-:Y:S01]  /*17d70*/  ISETP.GT.AND P3, PT, R207, 0x8, P2 ;  /* 0x00000008cf00780c */ /* 0x000fe20001764270 */
[-CC-:B------:R-:W-:Y:S01]  /*17d80*/  FFMA.FTZ R204, R204, R14.reuse, -R152.reuse ;  /* 0x0000000ecccc7223 */ /* 0x180fe20000010898 */
[----:B------:R-:W-:Y:S01]  /*17d90*/  FSEL R155, R155, -INF , !P4 ;  /* 0xff8000009b9b7808 */ /* 0x000fe20006000000 */
[----:B------:R-:W-:Y:S01]  /*17da0*/  MUFU.EX2 R20, R20 ;  /* 0x0000001400147308 */ /* 0x000fe20000000800 */
[----:B------:R-:W-:Y:S01]  /*17db0*/  ISETP.GT.AND P4, PT, R207, 0x9, P2 ;  /* 0x00000009cf00780c */ /* 0x000fe20001784270 */
[-CC-:B------:R-:W-:Y:S01]  /*17dc0*/  FFMA.FTZ R202, R156, R14.reuse, -R152.reuse ;  /* 0x0000000e9cca7223 */ /* 0x180fe20000010898 */
[C---:B------:R-:W-:Y:S01]  /*17dd0*/  ISETP.LT.OR P3, PT, R208.reuse, 0x9, P3 ;  /* 0x00000009d000780c */ /* 0x040fe20001f61670 */
[-CC-:B------:R-:W-:Y:S01]  /*17de0*/  FFMA.FTZ R157, R157, R14.reuse, -R152.reuse ;  /* 0x0000000e9d9d7223 */ /* 0x180fe20000010898 */
[----:B------:R-:W-:Y:S01]  /*17df0*/  ISETP.LT.OR P4, PT, R208, 0xa, P4 ;  /* 0x0000000ad000780c */ /* 0x000fe20002781670 */
[-CC-:B------:R-:W-:Y:S01]  /*17e00*/  FFMA.FTZ R160, R160, R14.reuse, -R152.reuse ;  /* 0x0000000ea0a07223 */ /* 0x180fe20000010898 */
[----:B------:R-:W-:Y:S01]  /*17e10*/  FSEL R158, R158, -INF , !P3 ;  /* 0xff8000009e9e7808 */ /* 0x000fe20005800000 */
[----:B------:R-:W0:Y:S01]  /*17e20*/  MUFU.EX2 R153, R153 ;  /* 0x0000009900997308 */ /* 0x000e220000000800 */
        /* <DEDUP_REMOVED lines=16> */
[C---:B------:R-:W-:Y:S01]  /*17f30*/  ISETP.LT.OR P4, PT, R208.reuse, 0x1a, P4 ;  /* 0x0000001ad000780c */ /* 0x040fe20002781670 */
[----:B------:R-:W-:Y:S01]  /*17f40*/  FFMA.FTZ R152, R181, R14, -R152 ;  /* 0x0000000eb5987223 */ /* 0x000fe20000010898 */
[----:B------:R-:W-:Y:S01]  /*17f50*/  ISETP.LT.OR P3, PT, R208, 0x11, P3 ;  /* 0x00000011d000780c */ /* 0x000fe20001f61670 */
[----:B0-----:R-:W-:Y:S01]  /*17f60*/  FFMA.FTZ R181, R153, R0, R20 ;  /* 0x0000000099b57223 */ /* 0x001fe20000010014 */
[----:B------:R-:W-:Y:S01]  /*17f70*/  FSEL R167, R167, -INF , !P4 ;  /* 0xff800000a7a77808 */ /* 0x000fe20006000000 */
[----:B------:R-:W0:Y:S01]  /*17f80*/  MUFU.EX2 R156, R204 ;  /* 0x000000cc009c7308 */ /* 0x000e220000000800 */
[----:B------:R-:W-:Y:S01]  /*17f90*/  ISETP.GT.AND P4, PT, R207, 0x21, P2 ;  /* 0x00000021cf00780c */ /* 0x000fe20001784270 */
[-C--:B------:R-:W-:Y:S01]  /*17fa0*/  FMUL.FTZ R24, R24, R153.reuse ;  /* 0x0000009918187220 */ /* 0x080fe20000410000 */
[----:B------:R-:W-:Y:S01]  /*17fb0*/  FSEL R162, R162, -INF , !P3 ;  /* 0xff800000a2a27808 */ /* 0x000fe20005800000 */
[-C--:B------:R-:W-:Y:S01]  /*17fc0*/  FMUL.FTZ R25, R25, R153.reuse ;  /* 0x0000009919197220 */ /* 0x080fe20000410000 */
[----:B------:R-:W-:Y:S01]  /*17fd0*/  ISETP.LT.OR P4, PT, R208, 0x22, P4 ;  /* 0x00000022d000780c */ /* 0x000fe20002781670 */
[-C--:B------:R-:W-:Y:S01]  /*17fe0*/  FMUL.FTZ R28, R28, R153.reuse ;  /* 0x000000991c1c7220 */ /* 0x080fe20000410000 */
[----:B------:R-:W-:Y:S01]  /*17ff0*/  ISETP.GT.AND P3, PT, R207, 0x18, P2 ;  /* 0x00000018cf00780c */ /* 0x000fe20001764270 */
[----:B------:R-:W-:Y:S01]  /*18000*/  MUFU.EX2 R203, R160 ;  /* 0x000000a000cb7308 */ /* 0x000fe20000000800 */
[----:B------:R-:W-:Y:S01]  /*18010*/  FSEL R171, R171, -INF , !P4 ;  /* 0xff800000abab7808 */ /* 0x000fe20006000000 */
[-C--:B------:R-:W-:Y:S01]  /*18020*/  FMUL.FTZ R29, R29, R153.reuse ;  /* 0x000000991d1d7220 */ /* 0x080fe20000410000 */
[----:B------:R-:W-:Y:S01]  /*18030*/  ISETP.GT.AND P4, PT, R207, 0x29, P2 ;  /* 0x00000029cf00780c */ /* 0x000fe20001784270 */
[-C--:B------:R-:W-:Y:S01]  /*18040*/  FMUL.FTZ R32, R32, R153.reuse ;  /* 0x0000009920207220 */ /* 0x080fe20000410000 */
[C---:B------:R-:W-:Y:S01]  /*18050*/  ISETP.LT.OR P3, PT, R208.reuse, 0x19, P3 ;  /* 0x00000019d000780c */ /* 0x040fe20001f61670 */
[-C--:B------:R-:W-:Y:S01]  /*18060*/  FMUL.FTZ R33, R33, R153.reuse ;  /* 0x0000009921217220 */ /* 0x080fe20000410000 */
[----:B------:R-:W-:Y:S01]  /*18070*/  ISETP.LT.OR P4, PT, R208, 0x2a, P4 ;  /* 0x0000002ad000780c */ /* 0x000fe20002781670 */
[----:B------:R-:W1:Y:S01]  /*18080*/  MUFU.EX2 R202, R202 ;  /* 0x000000ca00ca7308 */ /* 0x000e620000000800 */
[----:B------:R-:W-:Y:S01]  /*18090*/  FSEL R166, R166, -INF , !P3 ;  /* 0xff800000a6a67808 */ /* 0x000fe20005800000 */
[----:B0-----:R-:W-:Y:S01]  /*180a0*/  FADD.FTZ R181, R156, R181 ;  /* 0x000000b59cb57221 */ /* 0x001fe20000010000 */
[----:B------:R-:W-:Y:S01]  /*180b0*/  FSEL R175, R175, -INF , !P4 ;  /* 0xff800000afaf7808 */ /* 0x000fe20006000000 */
[-C--:B------:R-:W-:Y:S01]  /*180c0*/  FMUL.FTZ R36, R36, R153.reuse ;  /* 0x0000009924247220 */ /* 0x080fe20000410000 */
[----:B------:R-:W-:Y:S01]  /*180d0*/  ISETP.GT.AND P4, PT, R207, RZ, P2 ;  /* 0x000000ffcf00720c */ /* 0x000fe20001784270 */
[-C--:B------:R-:W-:Y:S01]  /*180e0*/  FMUL.FTZ R37, R37, R153.reuse ;  /* 0x0000009925257220 */ /* 0x080fe20000410000 */
[----:B------:R-:W-:Y:S01]  /*180f0*/  ISETP.GT.AND P3, PT, R207, 0x20, P2 ;  /* 0x00000020cf00780c */ /* 0x000fe20001764270 */
[----:B------:R-:W-:Y:S01]  /*18100*/  MUFU.EX2 R160, R168 ;  /* 0x000000a800a07308 */ /* 0x000fe20000000800 */
[----:B------:R-:W-:Y:S01]  /*18110*/  ISETP.LT.OR P4, PT, R208, 0x1, P4 ;  /* 0x00000001d000780c */ /* 0x000fe20002781670 */
[-C--:B------:R-:W-:Y:S01]  /*18120*/  FMUL.FTZ R40, R40, R153.reuse ;  /* 0x0000009928287220 */ /* 0x080fe20000410000 */
[----:B------:R-:W-:Y:S01]  /*18130*/  ISETP.LT.OR P3, PT, R208, 0x21, P3 ;  /* 0x00000021d000780c */ /* 0x000fe20001f61670 */
[-C--:B------:R-:W-:Y:S01]  /*18140*/  FMUL.FTZ R41, R41, R153.reuse ;  /* 0x0000009929297220 */ /* 0x080fe20000410000 */
[----:B------:R-:W-:Y:S01]  /*18150*/  FSEL R154, R154, -INF , !P4 ;  /* 0xff8000009a9a7808 */ /* 0x000fe20006000000 */
[-C--:B------:R-:W-:Y:S01]  /*18160*/  FMUL.FTZ R44, R44, R153.reuse ;  /* 0x000000992c2c7220 */ /* 0x080fe20000410000 */
[----:B------:R-:W-:Y:S01]  /*18170*/  FSEL R170, R170, -INF , !P3 ;  /* 0xff800000aaaa7808 */ /* 0x000fe20005800000 */
[----:B------:R-:W0:Y:S01]  /*18180*/  MUFU.EX2 R157, R157 ;  /* 0x0000009d009d7308 */ /* 0x000e220000000800 */
[----:B------:R-:W-:Y:S01]  /*18190*/  FMNMX.FTZ R0, R154, R200, !PT ;  /* 0x000000c89a007209 */ /* 0x000fe20007810000 */
[----:B-1----:R-:W-:Y:S01]  /*181a0*/  FADD.FTZ R181, R202, R181 ;  /* 0x000000b5cab57221 */ /* 0x002fe20000010000 */
[----:B------:R-:W-:Y:S01]  /*181b0*/  ISETP.GT.AND P3, PT, R207, 0x28, P2 ;  /* 0x00000028cf00780c */ /* 0x000fe20001764270 */
[-C--:B------:R-:W-:Y:S01]  /*181c0*/  FMUL.FTZ R45, R45, R153.reuse ;  /* 0x000000992d2d7220 */ /* 0x080fe20000410000 */
[----:B------:R-:W-:Y:S01]  /*181d0*/  FMNMX.FTZ R0, R155, R0, !PT ;  /* 0x000000009b007209 */ /* 0x000fe20007810000 */
[-C--:B------:R-:W-:Y:S01]  /*181e0*/  FMUL.FTZ R48, R48, R153.reuse ;  /* 0x0000009930307220 */ /* 0x080fe20000410000 */
[----:B------:R-:W-:Y:S01]  /*181f0*/  ISETP.LT.OR P3, PT, R208, 0x29, P3 ;  /* 0x00000029d000780c */ /* 0x000fe20001f61670 */
[----:B------:R-:W1:Y:S01]  /*18200*/  MUFU.EX2 R161, R161 ;  /* 0x000000a100a17308 */ /* 0x000e620000000800 */
[----:B------:R-:W-:Y:S01]  /*18210*/  FMNMX.FTZ R0, R158, R0, !PT ;  /* 0x000000009e007209 */ /* 0x000fe20007810000 */
[-C--:B------:R-:W-:Y:S01]  /*18220*/  FMUL.FTZ R49, R49, R153.reuse ;  /* 0x0000009931317220 */ /* 0x080fe20000410000 */
[----:B------:R-:W-:Y:S01]  /*18230*/  FSEL R174, R174, -INF , !P3 ;  /* 0xff800000aeae7808 */ /* 0x000fe20005800000 */
[-C--:B------:R-:W-:Y:S01]  /*18240*/  FMUL.FTZ R52, R52, R153.reuse ;  /* 0x0000009934347220 */ /* 0x080fe20000410000 */
[----:B------:R-:W-:Y:S01]  /*18250*/  FMNMX.FTZ R0, R159, R0, !PT ;  /* 0x000000009f007209 */ /* 0x000fe20007810000 */
[-C--:B------:R-:W-:Y:S01]  /*18260*/  FMUL.FTZ R53, R53, R153.reuse ;  /* 0x0000009935357220 */ /* 0x080fe20000410000 */
[----:B------:R-:W-:Y:S01]  /*18270*/  ISETP.GT.AND P3, PT, R207, 0x30, P2 ;  /* 0x00000030cf00780c */ /* 0x000fe20001764270 */
[----:B------:R-:W2:Y:S01]  /*18280*/  MUFU.EX2 R164, R164 ;  /* 0x000000a400a47308 */ /* 0x000ea20000000800 */
[----:B------:R-:W-:Y:S01]  /*18290*/  FMNMX.FTZ R0, R162, R0, !PT ;  /* 0x00000000a2007209 */ /* 0x000fe20007810000 */
[----:B0-----:R-:W-:Y:S01]  /*182a0*/  FADD.FTZ R181, R157, R181 ;  /* 0x000000b59db57221 */ /* 0x001fe20000010000 */
[----:B------:R-:W-:Y:S01]  /*182b0*/  ISETP.LT.OR P3, PT, R208, 0x31, P3 ;  /* 0x00000031d000780c */ /* 0x000fe20001f61670 */
[-C--:B------:R-:W-:Y:S01]  /*182c0*/  FMUL.FTZ R56, R56, R153.reuse ;  /* 0x0000009938387220 */ /* 0x080fe20000410000 */
[----:B------:R-:W-:Y:S01]  /*182d0*/  FMNMX.FTZ R0, R163, R0, !PT ;  /* 0x00000000a3007209 */ /* 0x000fe20007810000 */
[----:B------:R-:W-:Y:S01]  /*182e0*/  FADD.FTZ R181, R203, R181 ;  /* 0x000000b5cbb57221 */ /* 0x000fe20000010000 */
[----:B------:R-:W-:Y:S01]  /*182f0*/  FSEL R178, R178, -INF , !P3 ;  /* 0xff800000b2b27808 */ /* 0x000fe20005800000 */
[----:B------:R-:W-:Y:S01]  /*18300*/  MUFU.EX2 R165, R165 ;  /* 0x000000a500a57308 */ /* 0x000fe20000000800 */
[----:B------:R-:W-:Y:S01]  /*18310*/  FMNMX.FTZ R0, R166, R0, !PT ;  /* 0x00000000a6007209 */ /* 0x000fe20007810000 */
[----:B-1----:R-:W-:Y:S01]  /*18320*/  FADD.FTZ R181, R161, R181 ;  /* 0x000000b5a1b57221 */ /* 0x002fe20000010000 */
[----:B------:R-:W-:Y:S01]  /*18330*/  ISETP.GT.AND P3, PT, R207, 0x31, P2 ;  /* 0x00000031cf00780c */ /* 0x000fe20001764270 */
[-C--:B------:R-:W-:Y:S01]  /*18340*/  FMUL.FTZ R57, R57, R153.reuse ;  /* 0x0000009939397220 */ /* 0x080fe20000410000 */
[----:B------:R-:W-:Y:S01]  /*18350*/  FMNMX.FTZ R0, R167, R0, !PT ;  /* 0x00000000a7007209 */ /* 0x000fe20007810000 */
[-C--:B------:R-:W-:Y:S01]  /*18360*/  FMUL.FTZ R60, R60, R153.reuse ;  /* 0x000000993c3c7220 */ /* 0x080fe20000410000 */
[----:B------:R-:W-:Y:S01]  /*18370*/  ISETP.GT.AND P4, PT, R207, 0x38, P2 ;  /* 0x00000038cf00780c */ /* 0x000fe20001784270 */
[----:B------:R-:W-:Y:S01]  /*18380*/  MUFU.EX2 R172, R172 ;  /* 0x000000ac00ac7308 */ /* 0x000fe20000000800 */
[----:B------:R-:W-:Y:S01]  /*18390*/  FMNMX.FTZ R0, R170, R0, !PT ;  /* 0x00000000aa007209 */ /* 0x000fe20007810000 */
[----:B--2---:R-:W-:Y:S01]  /*183a0*/  FADD.FTZ R181, R164, R181 ;  /* 0x000000b5a4b57221 */ /* 0x004fe20000010000 */
[----:B------:R-:W-:Y:S01]  /*183b0*/  ISETP.LT.OR P3, PT, R208, 0x32, P3 ;  /* 0x00000032d000780c */ /* 0x000fe20001f61670 */
[-C--:B------:R-:W-:Y:S01]  /*183c0*/  FMUL.FTZ R61, R61, R153.reuse ;  /* 0x000000993d3d7220 */ /* 0x080fe20000410000 */
[----:B------:R-:W-:Y:S01]  /*183d0*/  FMNMX.FTZ R0, R171, R0, !PT ;  /* 0x00000000ab007209 */ /* 0x000fe20007810000 */
[-C--:B------:R-:W-:Y:S01]  /*183e0*/  FMUL.FTZ R64, R64, R153.reuse ;  /* 0x0000009940407220 */ /* 0x080fe20000410000 */
[----:B------:R-:W-:Y:S01]  /*183f0*/  ISETP.GT.AND P2, PT, R207, 0x39, P2 ;  /* 0x00000039cf00780c */ /* 0x000fe20001744270 */
[----:B------:R-:W-:Y:S01]  /*18400*/  MUFU.EX2 R173, R173 ;  /* 0x000000ad00ad7308 */ /* 0x000fe20000000800 */
[----:B------:R-:W-:Y:S01]  /*18410*/  FMNMX.FTZ R0, R174, R0, !PT ;  /* 0x00000000ae007209 */ /* 0x000fe20007810000 */
[-C--:B------:R-:W-:Y:S01]  /*18420*/  FMUL.FTZ R65, R65, R153.reuse ;  /* 0x0000009941417220 */ /* 0x080fe20000410000 */
        /* <DEDUP_REMOVED lines=8> */
[----:B------:R-:W-:Y:S01]  /*184b0*/  ISETP.LT.OR P2, PT, R208, 0x3a, P2 ;  /* 0x0000003ad000780c */ /* 0x000fe20001741670 */
[-C--:B------:R-:W-:Y:S01]  /*184c0*/  FMUL.FTZ R73, R73, R153.reuse ;  /* 0x0000009949497220 */ /* 0x080fe20000410000 */
[----:B------:R-:W-:Y:S01]  /*184d0*/  FSEL R182, R182, -INF , !P4 ;  /* 0xff800000b6b67808 */ /* 0x000fe20006000000 */
[-C--:B------:R-:W-:Y:S01]  /*184e0*/  FMUL.FTZ R76, R76, R153.reuse ;  /* 0x000000994c4c7220 */ /* 0x080fe20000410000 */
[----:B------:R-:W-:Y:S01]  /*184f0*/  FMNMX.FTZ R0, R179, R0, !PT ;  /* 0x00000000b3007209 */ /* 0x000fe20007810000 */
[----:B------:R-:W-:Y:S01]  /*18500*/  MUFU.EX2 R177, R177 ;  /* 0x000000b100b17308 */ /* 0x000fe20000000800 */
[----:B------:R-:W-:Y:S01]  /*18510*/  FSEL R183, R183, -INF , !P2 ;  /* 0xff800000b7b77808 */ /* 0x000fe20005000000 */
[-C--:B------:R-:W-:Y:S01]  /*18520*/  FMUL.FTZ R77, R77, R153.reuse ;  /* 0x000000994d4d7220 */ /* 0x080fe20000410000 */
[----:B------:R-:W-:Y:S01]  /*18530*/  FMNMX.FTZ R0, R182, R0, !PT ;  /* 0x00000000b6007209 */ /* 0x000fe20007810000 */
[-C--:B------:R-:W-:Y:S01]  /*18540*/  FMUL.FTZ R80, R80, R153.reuse ;  /* 0x0000009950507220 */ /* 0x080fe20000410000 */
[----:B------:R-:W-:Y:S01]  /*18550*/  F2FP.F16.F32.PACK_AB R156, R156, R20 ;  /* 0x000000149c9c723e */ /* 0x000fe200000000ff */
[-C--:B------:R-:W-:Y:S01]  /*18560*/  FMUL.FTZ R81, R81, R153.reuse ;  /* 0x0000009951517220 */ /* 0x080fe20000410000 */
[----:B------:R-:W-:Y:S01]  /*18570*/  FMNMX.FTZ R20, R183, R0, !PT ;  /* 0x00000000b7147209 */ /* 0x000fe20007810000 */
        /* <DEDUP_REMOVED lines=30> */
[----:B------:R0:W-:Y:S01]  /*18760*/  MUFU.EX2 R0, R169 ;  /* 0x000000a900007308 */ /* 0x0001e20000000800 */
[-C--:B------:R-:W-:Y:S01]  /*18770*/  FMUL.FTZ R137, R137, R153.reuse ;  /* 0x0000009989897220 */ /* 0x080fe20000410000 */
[-C--:B------:R-:W-:Y:S01]  /*18780*/  FMUL.FTZ R140, R140, R153.reuse ;  /* 0x000000998c8c7220 */ /* 0x080fe20000410000 */
[----:B------:R-:W1:Y:S01]  /*18790*/  SHFL.BFLY PT, R204, R20, 0x1, 0x1f ;  /* 0x0c201f0014cc7f89 */ /* 0x000e6200000e0000 */
[-C--:B------:R-:W-:Y:S01]  /*187a0*/  FMUL.FTZ R141, R141, R153.reuse ;  /* 0x000000998d8d7220 */ /* 0x080fe20000410000 */
[-C--:B------:R-:W-:Y:S01]  /*187b0*/  FMUL.FTZ R144, R144, R153.reuse ;  /* 0x0000009990907220 */ /* 0x080fe20000410000 */
[-C--:B------:R-:W-:Y:S01]  /*187c0*/  FMUL.FTZ R145, R145, R153.reuse ;  /* 0x0000009991917220 */ /* 0x080fe20000410000 */
[-C--:B------:R-:W-:Y:S01]  /*187d0*/  FMUL.FTZ R148, R148, R153.reuse ;  /* 0x0000009994947220 */ /* 0x080fe20000410000 */
[----:B------:R-:W-:Y:S01]  /*187e0*/  FMUL.FTZ R149, R149, R153 ;  /* 0x0000009995957220 */ /* 0x000fe20000410000 */
[----:B-1----:R-:W-:-:S04]  /*187f0*/  FMNMX.FTZ R20, R20, R204, !PT ;  /* 0x000000cc14147209 */ /* 0x002fc80007810000 */
[C---:B------:R-:W-:Y:S01]  /*18800*/  FSETP.NEU.FTZ.AND P2, PT, R20.reuse, -INF , PT ;  /* 0xff8000001400780b */ /* 0x040fe20003f5d000 */
[----:B0-----:R-:W-:-:S03]  /*18810*/  FMUL.FTZ R169, R20, R14 ;  /* 0x0000000e14a97220 */ /* 0x001fc60000410000 */
[----:B------:R-:W-:Y:S02]  /*18820*/  FSEL R168, R20, RZ, P2 ;  /* 0x000000ff14a87208 */ /* 0x000fe40001000000 */
[----:B------:R-:W-:Y:S02]  /*18830*/  FSEL R169, R169, RZ, P2 ;  /* 0x000000ffa9a97208 */ /* 0x000fe40001000000 */
[----:B------:R-:W-:Y:S01]  /*18840*/  ISETP.NE.AND P2, PT, R197, RZ, PT ;  /* 0x000000ffc500720c */ /* 0x000fe20003f45270 */
[----:B------:R-:W-:Y:S02]  /*18850*/  FADD.FTZ R168, -R168, R200 ;  /* 0x000000c8a8a87221 */ /* 0x000fe40000010100 */
        /* <DEDUP_REMOVED lines=16> */
[----:B------:R-:W-:-:S02]  /*18960*/  IMAD.MOV.U32 R169, RZ, RZ, 0x40000040 ;  /* 0x40000040ffa97424 */ /* 0x000fc400078e00ff */
[----:B------:R-:W-:Y:S01]  /*18970*/  FMUL.FTZ R168, R168, R14 ;  /* 0x0000000ea8a87220 */ /* 0x000fe20000410000 */
[----:B------:R-:W-:Y:S01]  /*18980*/  MUFU.EX2 R155, R155 ;  /* 0x0000009b009b7308 */ /* 0x000fe20000000800 */
[----:B------:R-:W-:Y:S01]  /*18990*/  F2FP.F16.F32.PACK_AB R158, R157, R202 ;  /* 0x000000ca9d9e723e */ /* 0x000fe200000000ff */
[----:B------:R-:W-:Y:S01]  /*189a0*/  IMAD.MOV.U32 R202, RZ, RZ, R9 ;  /* 0x000000ffffca7224 */ /* 0x000fe200078e0009 */
[----:B------:R-:W-:-:S05]  /*189b0*/  R2UR UR7, R169 ;  /* 0x00000000a90772ca */ /* 0x000fca00000e0000 */
[----:B------:R0:W1:Y:S08]  /*189c0*/  MUFU.EX2 R183, R168 ;  /* 0x000000a800b77308 */ /* 0x0000700000000800 */
[----:B------:R-:W2:Y:S01]  /*189d0*/  MUFU.EX2 R169, R154 ;  /* 0x0000009a00a97308 */ /* 0x000ea20000000800 */
[----:B0-----:R-:W-:-:S05]  /*189e0*/  IMAD R168, R19, 0x1000, R194 ;  /* 0x0000100013a87824 */ /* 0x001fca00078e02c2 */
[----:B------:R-:W-:Y:S02]  /*189f0*/  R2UR UR6, R168 ;  /* 0x00000000a80672ca */ /* 0x000fe400000e0000 */
[----:B------:R-:W0:Y:S01]  /*18a00*/  MUFU.EX2 R200, R200 ;  /* 0x000000c800c87308 */ /* 0x000e220000000800 */
[-C--:B-1----:R-:W-:Y:S01]  /*18a10*/  FMUL.FTZ R26, R26, R183.reuse ;  /* 0x000000b71a1a7220 */ /* 0x082fe20000410000 */
[-C--:B------:R-:W-:Y:S01]  /*18a20*/  FMUL.FTZ R27, R27, R183.reuse ;  /* 0x000000b71b1b7220 */ /* 0x080fe20000410000 */
[-C--:B------:R-:W-:Y:S01]  /*18a30*/  FMUL.FTZ R30, R30, R183.reuse ;  /* 0x000000b71e1e7220 */ /* 0x080fe20000410000 */
[-C--:B------:R-:W-:Y:S01]  /*18a40*/  FMUL.FTZ R31, R31, R183.reuse ;  /* 0x000000b71f1f7220 */ /* 0x080fe20000410000 */
[-C--:B------:R-:W-:Y:S01]  /*18a50*/  FMUL.FTZ R34, R34, R183.reuse ;  /* 0x000000b722227220 */ /* 0x080fe20000410000 */
[-C--:B------:R-:W-:Y:S01]  /*18a60*/  FMUL.FTZ R35, R35, R183.reuse ;  /* 0x000000b723237220 */ /* 0x080fe20000410000 */
[----:B------:R-:W-:Y:S01]  /*18a70*/  FMUL.FTZ R38, R38, R183 ;  /* 0x000000b726267220 */ /* 0x000fe20000410000 */
[----:B------:R1:W-:Y:S01]  /*18a80*/  MUFU.EX2 R170, R152 ;  /* 0x0000009800aa7308 */ /* 0x0003e20000000800 */
[----:B--2---:R-:W-:Y:S01]  /*18a90*/  FFMA.FTZ R8, R183, R8, R169 ;  /* 0x00000008b7087223 */ /* 0x004fe200000100a9 */
[----:B------:R-:W-:Y:S01]  /*18aa0*/  F2FP.F16.F32.PACK_AB R157, R155, R169 ;  /* 0x000000a99b9d723e */ /* 0x000fe200000000ff */
[-C--:B------:R-:W-:Y:S01]  /*18ab0*/  FMUL.FTZ R39, R39, R183.reuse ;  /* 0x000000b727277220 */ /* 0x080fe20000410000 */
[-C--:B------:R-:W-:Y:S01]  /*18ac0*/  FMUL.FTZ R42, R42, R183.reuse ;  /* 0x000000b72a2a7220 */ /* 0x080fe20000410000 */
[----:B------:R-:W-:Y:S01]  /*18ad0*/  FADD.FTZ R8, R155, R8 ;  /* 0x000000089b087221 */ /* 0x000fe20000010000 */
[-C--:B------:R-:W-:Y:S01]  /*18ae0*/  FMUL.FTZ R43, R43, R183.reuse ;  /* 0x000000b72b2b7220 */ /* 0x080fe20000410000 */
[----:B------:R-:W-:Y:S01]  /*18af0*/  FMUL.FTZ R46, R46, R183 ;  /* 0x000000b72e2e7220 */ /* 0x000fe20000410000 */
[----:B------:R-:W2:Y:S01]  /*18b00*/  MUFU.EX2 R159, R159 ;  /* 0x0000009f009f7308 */ /* 0x000ea20000000800 */
[----:B-1----:R-:W-:-:S02]  /*18b10*/  @!P2 IMAD R152, R201, 0x40, R193 ;  /* 0x00000040c998a824 */ /* 0x002fc400078e02c1 */
[----:B0-----:R-:W-:Y:S01]  /*18b20*/  FADD.FTZ R8, R200, R8 ;  /* 0x00000008c8087221 */ /* 0x001fe20000010000 */
[-C--:B------:R-:W-:Y:S01]  /*18b30*/  FMUL.FTZ R47, R47, R183.reuse ;  /* 0x000000b72f2f7220 */ /* 0x080fe20000410000 */
[-C--:B------:R-:W-:Y:S01]  /*18b40*/  FMUL.FTZ R50, R50, R183.reuse ;  /* 0x000000b732327220 */ /* 0x080fe20000410000 */
[----:B------:R-:W-:Y:S02]  /*18b50*/  @!P2 IMAD R152, R152, 0x4, R18 ;  /* 0x000000049898a824 */ /* 0x000fe400078e0212 */
[-C--:B------:R-:W-:Y:S01]  /*18b60*/  FMUL.FTZ R51, R51, R183.reuse ;  /* 0x000000b733337220 */ /* 0x080fe20000410000 */
[-C--:B------:R-:W-:Y:S01]  /*18b70*/  FMUL.FTZ R54, R54, R183.reuse ;  /* 0x000000b736367220 */ /* 0x080fe20000410000 */
[----:B------:R-:W0:Y:S01]  /*18b80*/  MUFU.EX2 R162, R162 ;  /* 0x000000a200a27308 */ /* 0x000e220000000800 */
[-C--:B------:R-:W-:Y:S01]  /*18b90*/  FMUL.FTZ R55, R55, R183.reuse ;  /* 0x000000b737377220 */ /* 0x080fe20000410000 */
[----:B------:R-:W-:Y:S01]  /*18ba0*/  @!P2 STS [R152+0x38400], R153 ;  /* 0x038400999800a388 */ /* 0x000fe20000000800 */
[-C--:B------:R-:W-:Y:S01]  /*18bb0*/  FMUL.FTZ R58, R58, R183.reuse ;  /* 0x000000b73a3a7220 */ /* 0x080fe20000410000 */
[-C--:B------:R-:W-:Y:S01]  /*18bc0*/  FMUL.FTZ R59, R59, R183.reuse ;  /* 0x000000b73b3b7220 */ /* 0x080fe20000410000 */
[-C--:B------:R-:W-:Y:S01]  /*18bd0*/  FMUL.FTZ R62, R62, R183.reuse ;  /* 0x000000b73e3e7220 */ /* 0x080fe20000410000 */
[----:B------:R1:W-:Y:S01]  /*18be0*/  @!P2 STS [R152+0x38420], R183 ;  /* 0x038420b79800a388 */ /* 0x0003e20000000800 */
        /* <DEDUP_REMOVED lines=9> */
[----:B-1----:R-:W-:Y:S01]  /*18c80*/  F2FP.F16.F32.PACK_AB R152, R161, R203 ;  /* 0x000000cba198723e */ /* 0x002fe200000000ff */
[----:B------:R-:W-:Y:S01]  /*18c90*/  FADD.FTZ R161, R165, R181 ;  /* 0x000000b5a5a17221 */ /* 0x000fe20000010000 */
[----:B------:R-:W1:Y:S01]  /*18ca0*/  MUFU.EX2 R166, R166 ;  /* 0x000000a600a67308 */ /* 0x000e620000000800 */
[----:B0-----:R-:W-:Y:S01]  /*18cb0*/  FADD.FTZ R8, R162, R8 ;  /* 0x00000008a2087221 */ /* 0x001fe20000010000 */
[-C--:B------:R-:W-:Y:S01]  /*18cc0*/  FMUL.FTZ R78, R78, R183.reuse ;  /* 0x000000b74e4e7220 */ /* 0x080fe20000410000 */
[-C--:B------:R-:W-:Y:S01]  /*18cd0*/  FMUL.FTZ R79, R79, R183.reuse ;  /* 0x000000b74f4f7220 */ /* 0x080fe20000410000 */
[-C--:B------:R-:W-:Y:S01]  /*18ce0*/  FMUL.FTZ R82, R82, R183.reuse ;  /* 0x000000b752527220 */ /* 0x080fe20000410000 */
[-C--:B------:R-:W-:Y:S01]  /*18cf0*/  FMUL.FTZ R83, R83, R183.reuse ;  /* 0x000000b753537220 */ /* 0x080fe20000410000 */
[-C--:B------:R-:W-:Y:S01]  /*18d00*/  FMUL.FTZ R86, R86, R183.reuse ;  /* 0x000000b756567220 */ /* 0x080fe20000410000 */
[----:B---3--:R-:W-:Y:S01]  /*18d10*/  FADD.FTZ R155, R163, R8 ;  /* 0x00000008a39b7221 */ /* 0x008fe20000010000 */
        /* <DEDUP_REMOVED lines=33> */
[-C--:B------:R-:W-:Y:S01]  /*18f30*/  FMUL.FTZ R143, R143, R183.reuse ;  /* 0x000000b78f8f7220 */ /* 0x080fe20000410000 */
[-C--:B------:R-:W-:Y:S01]  /*18f40*/  FMUL.FTZ R146, R146, R183.reuse ;  /* 0x000000b792927220 */ /* 0x080fe20000410000 */
[-C--:B------:R-:W-:Y:S01]  /*18f50*/  FMUL.FTZ R147, R147, R183.reuse ;  /* 0x000000b793937220 */ /* 0x080fe20000410000 */
[-C--:B------:R-:W-:Y:S01]  /*18f60*/  FMUL.FTZ R150, R150, R183.reuse ;  /* 0x000000b796967220 */ /* 0x080fe20000410000 */
[----:B------:R-:W-:Y:S01]  /*18f70*/  FMUL.FTZ R151, R151, R183 ;  /* 0x000000b797977220 */ /* 0x000fe20000410000 */
[----:B------:R-:W-:Y:S01]  /*18f80*/  F2FP.F16.F32.PACK_AB R159, R159, R200 ;  /* 0x000000c89f9f723e */ /* 0x000fe200000000ff */
[----:B------:R-:W-:Y:S01]  /*18f90*/  BAR.SYNC.DEFER_BLOCKING 0xf, 0x100 ;  /* 0x03c4000000007b1d */ /* 0x000fe20000010000 */
[----:B-1----:R-:W-:Y:S01]  /*18fa0*/  FADD.FTZ R183, R166, R155 ;  /* 0x0000009ba6b77221 */ /* 0x002fe20000010000 */
[----:B------:R-:W-:Y:S01]  /*18fb0*/  F2FP.F16.F32.PACK_AB R154, R165, R164 ;  /* 0x000000a4a59a723e */ /* 0x000fe200000000ff */
[----:B------:R-:W-:Y:S01]  /*18fc0*/  FADD.FTZ R8, R160, R161 ;  /* 0x000000a1a0087221 */ /* 0x000fe20000010000 */
[----:B------:R-:W-:Y:S01]  /*18fd0*/  F2FP.F16.F32.PACK_AB R153, R163, R162 ;  /* 0x000000a2a399723e */ /* 0x000fe200000000ff */
[----:B------:R-:W-:Y:S01]  /*18fe0*/  IMAD.MOV.U32 R169, RZ, RZ, 0x40000040 ;  /* 0x40000040ffa97424 */ /* 0x000fe200078e00ff */
[----:B------:R-:W1:Y:S01]  /*18ff0*/  MUFU.EX2 R178, R178 ;  /* 0x000000b200b27308 */ /* 0x000e620000000800 */
[C---:B0-----:R-:W-:Y:S01]  /*19000*/  F2FP.F16.F32.PACK_AB R155, R181.reuse, R166 ;  /* 0x000000a6b59b723e */ /* 0x041fe200000000ff */
[----:B------:R-:W-:Y:S01]  /*19010*/  FADD.FTZ R183, R181, R183 ;  /* 0x000000b7b5b77221 */ /* 0x000fe20000010000 */
[C---:B------:R-:W-:Y:S01]  /*19020*/  F2FP.F16.F32.PACK_AB R160, R0.reuse, R160 ;  /* 0x000000a000a0723e */ /* 0x040fe200000000ff */
[----:B------:R-:W-:Y:S01]  /*19030*/  FADD.FTZ R8, R0, R8 ;  /* 0x0000000800087221 */ /* 0x000fe20000010000 */
[----:B------:R-:W-:Y:S01]  /*19040*/  F2FP.F16.F32.PACK_AB R162, R173, R172 ;  /* 0x000000acada2723e */ /* 0x000fe200000000ff */
[----:B--2---:R-:W-:Y:S01]  /*19050*/  FADD.FTZ R183, R204, R183 ;  /* 0x000000b7ccb77221 */ /* 0x004fe20000010000 */
[----:B---3--:R-:W-:Y:S01]  /*19060*/  F2FP.F16.F32.PACK_AB R161, R171, R204 ;  /* 0x000000ccaba1723e */ /* 0x008fe200000000ff */
[----:B------:R-:W0:Y:S01]  /*19070*/  MUFU.EX2 R179, R179 ;  /* 0x000000b300b37308 */ /* 0x000e220000000800 */
[----:B----4-:R-:W-:Y:S01]  /*19080*/  F2FP.F16.F32.PACK_AB R163, R175, R174 ;  /* 0x000000aeafa3723e */ /* 0x010fe200000000ff */
[----:B------:R-:W-:Y:S01]  /*19090*/  FADD.FTZ R183, R171, R183 ;  /* 0x000000b7abb77221 */ /* 0x000fe20000010000 */
[----:B------:R-:W-:Y:S01]  /*190a0*/  F2FP.F16.F32.PACK_AB R164, R177, R176 ;  /* 0x000000b0b1a4723e */ /* 0x000fe200000000ff */
[----:B------:R-:W-:Y:S01]  /*190b0*/  FADD.FTZ R8, R172, R8 ;  /* 0x00000008ac087221 */ /* 0x000fe20000010000 */
[----:B------:R-:W-:Y:S01]  /*190c0*/  F2FP.F16.F32.PACK_AB R166, R170, R180 ;  /* 0x000000b4aaa6723e */ /* 0x000fe200000000ff */
[----:B------:R-:W-:Y:S01]  /*190d0*/  FADD.FTZ R183, R174, R183 ;  /* 0x000000b7aeb77221 */ /* 0x000fe20000010000 */
[----:B------:R-:W-:Y:S01]  /*190e0*/  ISETP.GT.AND P2, PT, R15, R219, PT ;  /* 0x000000db0f00720c */ /* 0x000fe20003f44270 */
[----:B------:R-:W2:Y:S01]  /*190f0*/  MUFU.EX2 R182, R182 ;  /* 0x000000b600b67308 */ /* 0x000ea20000000800 */
[----:B------:R-:W-:Y:S01]  /*19100*/  FADD.FTZ R8, R173, R8 ;  /* 0x00000008ad087221 */ /* 0x000fe20000010000 */
[----:B------:R3:W-:Y:S01]  /*19110*/  STSM.16.M88.4 [R199+0x36400], R156 ;  /* 0x0364009cc7007844 */ /* 0x0007e20000000200 */
[----:B------:R-:W-:Y:S01]  /*19120*/  FADD.FTZ R183, R175, R183 ;  /* 0x000000b7afb77221 */ /* 0x000fe20000010000 */
[----:B------:R-:W-:-:S02]  /*19130*/  IMAD.MOV.U32 R201, RZ, RZ, R19 ;  /* 0x000000ffffc97224 */ /* 0x000fc400078e0013 */
[----:B------:R-:W-:Y:S01]  /*19140*/  FADD.FTZ R8, R176, R8 ;  /* 0x00000008b0087221 */ /* 0x000fe20000010000 */
[----:B------:R4:W-:Y:S01]  /*19150*/  STSM.16.M88.4 [R216], R152 ;  /* 0x00000098d8007844 */ /* 0x0009e20000000200 */
[----:B-1----:R-:W-:Y:S01]  /*19160*/  FADD.FTZ R183, R178, R183 ;  /* 0x000000b7b2b77221 */ /* 0x002fe20000010000 */
[----:B------:R-:W1:Y:S01]  /*19170*/  MUFU.EX2 R205, R205 ;  /* 0x000000cd00cd7308 */ /* 0x000e620000000800 */
[----:B0-----:R-:W-:Y:S01]  /*19180*/  F2FP.F16.F32.PACK_AB R165, R179, R178 ;  /* 0x000000b2b3a5723e */ /* 0x001fe200000000ff */
[----:B------:R0:W-:Y:S01]  /*19190*/  STSM.16.M88.4 [R214], R160 ;  /* 0x000000a0d6007844 */ /* 0x0001e20000000200 */
[----:B------:R-:W-:Y:S01]  /*191a0*/  FADD.FTZ R8, R177, R8 ;  /* 0x00000008b1087221 */ /* 0x000fe20000010000 */
[----:B------:R-:W-:Y:S01]  /*191b0*/  FADD.FTZ R183, R179, R183 ;  /* 0x000000b7b3b77221 */ /* 0x000fe20000010000 */
[----:B------:R-:W-:Y:S02]  /*191c0*/  IMAD.MOV.U32 R200, RZ, RZ, R20 ;  /* 0x000000ffffc87224 */ /* 0x000fe400078e0014 */
[----:B------:R-:W-:Y:S01]  /*191d0*/  FADD.FTZ R8, R180, R8 ;  /* 0x00000008b4087221 */ /* 0x000fe20000010000 */
[----:B--2---:R-:W-:-:S03]  /*191e0*/  FADD.FTZ R183, R182, R183 ;  /* 0x000000b7b6b77221 */ /* 0x004fc60000010000 */
[----:B------:R-:W-:Y:S01]  /*191f0*/  FADD.FTZ R0, R170, R8 ;  /* 0x00000008aa007221 */ /* 0x000fe20000010000 */
[C---:B-1----:R-:W-:Y:S01]  /*19200*/  F2FP.F16.F32.PACK_AB R167, R205.reuse, R182 ;  /* 0x000000b6cda7723e */ /* 0x042fe200000000ff */
[----:B------:R-:W-:-:S04]  /*19210*/  FADD.FTZ R8, R205, R183 ;  /* 0x000000b7cd087221 */ /* 0x000fc80000010000 */
[----:B------:R0:W-:Y:S01]  /*19220*/  STSM.16.M88.4 [R215], R164 ;  /* 0x000000a4d7007844 */ /* 0x0001e20000000200 */
[----:B------:R-:W-:-:S06]  /*19230*/  WARPGROUP.ARRIVE ;  /* 0x00000000000079c5 */ /* 0x000fcc0000000000 */
[----:B------:R-:W-:Y:S03]  /*19240*/  HGMMA.64x256x16.F32 R24, R156, gdesc[UR4].tnspB, R24, gsb0 ;  /* 0x43e000049c187df0 */ /* 0x000fe60008000818 */
[----:B------:R-:W-:Y:S02]  /*19250*/  WARPGROUP.DEPBAR.LE gsb0, 0x0 ;  /* 0x00008000000079c5 */ /* 0x000fe40000010000 */
[----:B---3--:R-:W-:Y:S01]  /*19260*/  VIADD R156, R168, 0x80 ;  /* 0x00000080a89c7836 */ /* 0x008fe20000000000 */
[----:B------:R-:W-:Y:S01]  /*19270*/  WARPGROUP.ARRIVE ;  /* 0x00000000000079c5 */ /* 0x000fe20000000000 */
[----:B------:R-:W-:-:S03]  /*19280*/  IMAD.MOV.U32 R157, RZ, RZ, 0x40000040 ;  /* 0x40000040ff9d7424 */ /* 0x000fc600078e00ff */
[----:B------:R-:W-:Y:S02]  /*19290*/  R2UR UR6, R156 ;  /* 0x000000009c0672ca */ /* 0x000fe400000e0000 */
[----:B------:R-:W-:-:S15]  /*192a0*/  R2UR UR7, R157 ;  /* 0x000000009d0772ca */ /* 0x000fde00000e0000 */
[----:B------:R-:W-:-:S01]  /*192b0*/  NOP ;  /* 0x0000000000007918 */ /* 0x000fc20000000000 */
[----:B------:R-:W-:Y:S03]  /*192c0*/  HGMMA.64x256x16.F32 R24, R152, gdesc[UR4].tnspB, R24, gsb0 ;  /* 0x43e0000498187df0 */ /* 0x000fe60008000818 */
[----:B------:R-:W-:Y:S02]  /*192d0*/  WARPGROUP.DEPBAR.LE gsb0, 0x0 ;  /* 0x00008000000079c5 */ /* 0x000fe40000010000 */
[C---:B----4-:R-:W-:Y:S01]  /*192e0*/  VIADD R152, R168.reuse, 0x100 ;  /* 0x00000100a8987836 */ /* 0x050fe20000000000 */
[----:B------:R-:W-:Y:S01]  /*192f0*/  WARPGROUP.ARRIVE ;  /* 0x00000000000079c5 */ /* 0x000fe20000000000 */
[----:B------:R-:W-:Y:S02]  /*19300*/  IMAD.MOV.U32 R153, RZ, RZ, 0x40000040 ;  /* 0x40000040ff997424 */ /* 0x000fe400078e00ff */
[----:B------:R-:W-:Y:S01]  /*19310*/  VIADD R168, R168, 0x180 ;  /* 0x00000180a8a87836 */ /* 0x000fe20000000000 */
[----:B------:R-:W-:-:S02]  /*19320*/  R2UR UR6, R152 ;  /* 0x00000000980672ca */ /* 0x000fc400000e0000 */
[----:B------:R-:W-:-:S15]  /*19330*/  R2UR UR7, R153 ;  /* 0x00000000990772ca */ /* 0x000fde00000e0000 */
[----:B------:R-:W-:-:S01]  /*19340*/  NOP ;  /* 0x0000000000007918 */ /* 0x000fc20000000000 */
        /* <DEDUP_REMOVED lines=17> */
[----:B-1----:R-:W-:-:S04]  /*19460*/  VIADD R21, R15, 0xffffffff ;  /* 0xffffffff0f157836 */ /* 0x002fc80000000000 */
[----:B------:R-:W-:Y:S01]  /*19470*/  IMAD.MOV.U32 R15, RZ, RZ, R21 ;  /* 0x000000ffff0f7224 */ /* 0x000fe200078e0015 */
[----:B0-----:R-:W-:Y:S06]  /*19480*/  @P2 BRA `(.L_x_6659) ;  /* 0xffffffc000d82947 */ /* 0x001fec000383ffff */
.L_x_6640:
[----:B------:R-:W-:Y:S05]  /*19490*/  BSYNC B0 ;  /* 0x0000000000007941 */ /* 0x000fea0003800000 */
.L_x_6639:
[----:B------:R-:W0:Y:S01]  /*194a0*/  SHFL.BFLY PT, R2, R0, 0x2, 0x1f ;  /* 0x0c401f0000027f89 */ /* 0x000e2200000e0000 */
[----:B------:R-:W-:Y:S02]  /*194b0*/  IMAD.MOV.U32 R13, RZ, RZ, -0x800000 ;  /* 0xff800000ff0d7424 */ /* 0x000fe400078e00ff */
[----:B------:R-:W-:Y:S01]  /*194c0*/  IMAD.MOV.U32 R12, RZ, RZ, -0x800000 ;  /* 0xff800000ff0c7424 */ /* 0x000fe200078e00ff */
[----:B------:R-:W-:Y:S06]  /*194d0*/  BAR.ARV 0x8, 0x100 ;  /* 0x0204000000007b1d */ /* 0x000fec0000002000 */
[----:B------:R-:W-:-:S02]  /*194e0*/  VIADD R229, R229, 0x1 ;  /* 0x00000001e5e57836 */ /* 0x000fc40000000000 */
[----:B------:R-:W-:Y:S01]  /*194f0*/  BAR.SYNC.DEFER_BLOCKING 0xf, 0x100 ;  /* 0x03c4000000007b1d */ /* 0x000fe20000010000 */
[----:B0-----:R-:W-:-:S05]  /*19500*/  FADD.FTZ R2, R2, R0 ;  /* 0x0000000002027221 */ /* 0x001fca0000010000 */
[----:B------:R-:W0:Y:S02]  /*19510*/  SHFL.BFLY PT, R0, R2, 0x1, 0x1f ;  /* 0x0c201f0002007f89 */ /* 0x000e2400000e0000 */
[----:B0-----:R-:W-:Y:S01]  /*19520*/  FADD.FTZ R0, R2, R0 ;  /* 0x0000000002007221 */ /* 0x001fe20000010000 */
[----:B------:R-:W-:-:S04]  /*19530*/  IMAD.MOV.U32 R2, RZ, RZ, RZ ;  /* 0x000000ffff027224 */ /* 0x000fc800078e00ff */
[----:B------:R-:W-:-:S13]  /*19540*/  FSETP.NE.FTZ.AND P0, PT, R0, RZ, PT ;  /* 0x000000ff0000720b */ /* 0x000fda0003f15000 */
        /* <DEDUP_REMOVED lines=14> */
[-C--:B------:R-:W-:Y:S01]  /*19630*/  FMUL.FTZ R44, R44, R2.reuse ;  /* 0x000000022c2c7220 */ /* 0x080fe20000410000 */
[----:B------:R-:W-:Y:S01]  /*19640*/  @P0 FFMA.FTZ R13, R3, R9, R0 ;  /* 0x00000009030d0223 */ /* 0x000fe20000010000 */
        /* <DEDUP_REMOVED lines=57> */
[----:B------:R-:W-:Y:S01]  /*199e0*/  FMUL.FTZ R149, R149, R2 ;  /* 0x0000000295957220 */ /* 0x000fe20000410000 */
        /* <DEDUP_REMOVED lines=53> */
[----:B0-----:R-:W-:Y:S01]  /*19d40*/  SEL R3, RZ, 0x1, P1 ;  /* 0x00000001ff037807 */ /* 0x001fe20000800000 */
        /* <DEDUP_REMOVED lines=25> */
[----:B------:R-:W-:-:S02]  /*19ee0*/  PLOP3.LUT P0, PT, PT, PT, PT, 0x8, 0x0 ;  /* 0x000000000000781c */ /* 0x000fc40003f0e170 */
[----:B------:R-:W-:Y:S02]  /*19ef0*/  LOP3.LUT R22, R22, R3, RZ, 0x3c, !PT ;  /* 0x0000000316167212 */ /* 0x000fe400078e3cff */
[----:B------:R-:W-:-:S09]  /*19f00*/  SEL R19, R19, RZ, P1 ;  /* 0x000000ff13137207 */ /* 0x000fd20000800000 */
.L_x_6528:
[----:B------:R-:W-:Y:S05]  /*19f10*/  BSYNC B7 ;  /* 0x0000000000077941 */ /* 0x000fea0003800000 */
.L_x_6516:
[----:B------:R-:W0:Y:S08]  /*19f20*/  S2UR UR5, SR_CgaCtaId ;  /* 0x00000000000579c3 */ /* 0x000e300000008800 */
[----:B------:R-:W-:Y:S06]  /*19f30*/  BAR.SYNC.DEFER_BLOCKING 0x5, 0x180 ;  /* 0x0146000000007b1d */ /* 0x000fec0000010000 */
[----:B------:R-:W-:Y:S01]  /*19f40*/  UMOV UR4, 0x400 ;  /* 0x0000040000047882 */ /* 0x000fe20000000000 */
[----:B------:R-:W-:Y:S01]  /*19f50*/  BSSY B0, `(.L_x_6660) ;  /* 0x00004a9000007945 */ /* 0x000fe20003800000 */
[----:B0-----:R-:W-:-:S06]  /*19f60*/  ULEA UR4, UR5, UR4, 0x18 ;  /* 0x0000000405047291 */ /* 0x001fcc000f8ec03f */
[----:B------:R-:W-:-:S05]  /*19f70*/  IMAD.U32 R18, RZ, RZ, UR4 ;  /* 0x00000004ff127e24 */ /* 0x000fca000f8e00ff */
[----:B------:R0:W3:Y:S01]  /*19f80*/  LDS.128 R152, [R18+0x388d0] ;  /* 0x0388d00012987984 */ /* 0x0000e20000000c00 */
        /* <DEDUP_REMOVED lines=12> */
[----:B-----5:R-:W-:Y:S02]  /*1a050*/  MOV R2, R18 ;  /* 0x0000001200027202 */ /* 0x020fe40000000f00 */
[----:B-1----:R-:W-:Y:S01]  /*1a060*/  MOV R3, R0 ;  /* 0x0000000000037202 */ /* 0x002fe20000000f00 */
[----:B------:R-:W-:Y:S02]  /*1a070*/  BAR.SYNC.DEFER_BLOCKING 0x1, 0x100 ;  /* 0x0044000000007b1d */ /* 0x000fe40000010000 */
[----:B----4-:R-:W-:-:S04]  /*1a080*/  IMAD.WIDE R14, R4, 0x2, R2 ;  /* 0x00000002040e7825 */ /* 0x010fc800078e0202 */
        /* <DEDUP_REMOVED lines=8> */
[----:B-1----:R-:W-:Y:S02]  /*1a110*/  IADD3 R4, P0, R14, 0x20, RZ ;  /* 0x000000200e047810 */ /* 0x002fe40007f1e0ff */
        /* <DEDUP_REMOVED lines=8> */
[----:B-1----:R-:W-:Y:S02]  /*1a1a0*/  IADD3 R4, P0, R14, 0x40, RZ ;  /* 0x000000400e047810 */ /* 0x002fe40007f1e0ff */
        /* <DEDUP_REMOVED lines=148> */
[----:B-1----:R-:W-:-:S11]  /*1aaf0*/  LOP3.LUT R4, R0, 0x380, RZ, 0xc0, !PT ;  /* 0x0000038000047812 */ /* 0x002fd600078ec0ff */
[----:B------:R-:W1:Y:S01]  /*1ab00*/  @P0 LDC.64 R6, c[0x0][0xd08] ;  /* 0x00034200ff060b82 */ /* 0x000e620000000a00 */
[----:B------:R-:W-:Y:S02]  /*1ab10*/  F2FP.F16.F32.PACK_AB R8, R145, R144 ;  /* 0x000000909108723e */ /* 0x000fe400000000ff */
[----:B------:R-:W-:-:S04]  /*1ab20*/  SHF.R.U64 R4, R4, 0x3, RZ ;  /* 0x0000000304047819 */ /* 0x000fc800000012ff */
[----:B------:R-:W-:Y:S01]  /*1ab30*/  LOP3.LUT R14, R4, R0, RZ, 0x3c, !PT ;  /* 0x00000000040e7212 */ /* 0x000fe200078e3cff */
[----:B------:R-:W-:-:S03]  /*1ab40*/  IMAD.U32 R4, RZ, RZ, UR4 ;  /* 0x00000004ff047e24 */ /* 0x000fc6000f8e00ff */
[----:B------:R-:W-:-:S05]  /*1ab50*/  MOV R14, R14 ;  /* 0x0000000e000e7202 */ /* 0x000fca0000000f00 */
[----:B------:R4:W-:Y:S01]  /*1ab60*/  STSM.16.M88.4 [R14], R8 ;  /* 0x000000080e007844 */ /* 0x0009e20000000200 */
[----:B-1----:R-:W-:Y:S01]  /*1ab70*/  @P0 IMAD.WIDE R6, R223, 0x4, R6 ;  /* 0x00000004df060825 */ /* 0x002fe200078e0206 */
[----:B------:R-:W-:Y:S01]  /*1ab80*/  BAR.SYNC.DEFER_BLOCKING 0x1, 0x100 ;  /* 0x0044000000007b1d */ /* 0x000fe20000010000 */
[----:B------:R-:W-:-:S04]  /*1ab90*/  ISETP.NE.U32.AND P1, PT, RZ, UR6, PT ;  /* 0x00000006ff007c0c */ /* 0x000fc8000bf25070 */
[----:B------:R-:W-:Y:S01]  /*1aba0*/  ISETP.NE.AND.EX P1, PT, RZ, UR7, PT, P1 ;  /* 0x00000007ff007c0c */ /* 0x000fe2000bf25310 */
[----:B------:R1:W5:Y:S01]  /*1abb0*/  @P0 LDG.E R4, desc[UR50][R6.64] ;  /* 0x0000003206040981 */ /* 0x000362000c1e1900 */
[----:B------:R-:W-:Y:S01]  /*1abc0*/  IMAD.MOV.U32 R0, RZ, RZ, RZ ;  /* 0x000000ffff007224 */ /* 0x000fe200078e00ff */
[----:B-1----:R-:W1:Y:S02]  /*1abd0*/  LDC.64 R6, c[0x0][0xd00] ;  /* 0x00034000ff067b82 */ /* 0x002e640000000a00 */
[----:B-1----:R-:W-:-:S08]  /*1abe0*/  IMAD.WIDE R6, R223, 0x4, R6 ;  /* 0x00000004df067825 */ /* 0x002fd000078e0206 */
[----:B------:R4:W5:Y:S01]  /*1abf0*/  @P1 LDG.E R0, desc[UR50][R6.64] ;  /* 0x0000003206001981 */ /* 0x000962000c1e1900 */
[----:B------:R-:W-:Y:S05]  /*1ac00*/  @P0 BRA `(.L_x_6662) ;  /* 0x0000000000100947 */ /* 0x000fea0003800000 */
[----:B------:R-:W-:Y:S05]  /*1ac10*/  @!P1 BRA `(.L_x_6662) ;  /* 0x00000000000c9947 */ /* 0x000fea0003800000 */
[----:B-----5:R-:W2:Y:S04]  /*1ac20*/  LDG.E R4, desc[UR50][R6.64] ;  /* 0x0000003206047981 */ /* 0x020ea8000c1e1900 */
[----:B----4-:R-:W2:Y:S02]  /*1ac30*/  LDG.E R6, desc[UR50][R6.64+0x4] ;  /* 0x0000043206067981 */ /* 0x010ea4000c1e1900 */
[----:B--2---:R-:W-:-:S07]  /*1ac40*/  IMAD.IADD R4, R6, 0x1, -R4 ;  /* 0x0000000106047824 */ /* 0x004fce00078e0a04 */
.L_x_6662:
        /* <DEDUP_REMOVED lines=8> */
[----:B---3--:R-:W2:Y:S01]  /*1acd0*/  LDL R152, [R1+0x80] ;  /* 0x0000800001987983 */ /* 0x008ea20000100800 */
[----:B----4-:R-:W-:Y:S01]  /*1ace0*/  IMAD.MOV.U32 R10, RZ, RZ, 0xab8 ;  /* 0x00000ab8ff0a7424 */ /* 0x010fe200078e00ff */
[----:B------:R-:W-:Y:S01]  /*1acf0*/  ISETP.GT.AND P1, PT, R222, 0x1, PT ;  /* 0x00000001de00780c */ /* 0x000fe20003f24270 */
[----:B------:R-:W1:Y:S01]  /*1ad00*/  LDC R23, c[0x0][0xce8] ;  /* 0x00033a00ff177b82 */ /* 0x000e620000000800 */
[----:B------:R-:W-:Y:S01]  /*1ad10*/  ISETP.NE.U32.AND P0, PT, RZ, UR6, PT ;  /* 0x00000006ff007c0c */ /* 0x000fe2000bf05070 */
[----:B------:R-:W-:Y:S01]  /*1ad20*/  IMAD.IADD R20, R218, 0x1, R195 ;  /* 0x00000001da147824 */ /* 0x000fe200078e02c3 */
[----:B------:R-:W-:Y:S02]  /*1ad30*/  SEL R10, R10, 0xa78, P1 ;  /* 0x00000a780a0a7807 */ /* 0x000fe40000800000 */
[----:B------:R-:W-:Y:S02]  /*1ad40*/  ISETP.NE.AND.EX P0, PT, RZ, UR7, PT, P0 ;  /* 0x00000007ff007c0c */ /* 0x000fe4000bf05300 */
[----:B------:R-:W-:Y:S01]  /*1ad50*/  SHF.R.S32.HI R11, RZ, 0x1f, R223 ;  /* 0x0000001fff0b7819 */ /* 0x000fe200000114df */
[----:B------:R-:W3:Y:S01]  /*1ad60*/  LDC.64 R8, c[0x0][R10+0x220] ;  /* 0x000088000a087b82 */ /* 0x000ee20000000a00 */
[----:B------:R-:W-:-:S02]  /*1ad70*/  SEL R14, R223, RZ, !P0 ;  /* 0x000000ffdf0e7207 */ /* 0x000fc40004000000 */
[----:B------:R-:W-:Y:S02]  /*1ad80*/  SEL R11, R11, RZ, !P0 ;  /* 0x000000ff0b0b7207 */ /* 0x000fe40004000000 */
[----:B------:R-:W-:-:S03]  /*1ad90*/  SEL R21, R230, RZ, P1 ;  /* 0x000000ffe6157207 */ /* 0x000fc60000800000 */
[----:B------:R-:W4:Y:S01]  /*1ada0*/  LDC.64 R6, c[0x0][R10+0x218] ;  /* 0x000086000a067b82 */ /* 0x000f220000000a00 */
[----:B-1----:R-:W-:Y:S01]  /*1adb0*/  ISETP.NE.AND P0, PT, R23, 0x1, PT ;  /* 0x000000011700780c */ /* 0x002fe20003f05270 */
[----:B---3--:R-:W-:-:S04]  /*1adc0*/  IMAD R9, R9, R14, RZ ;  /* 0x0000000e09097224 */ /* 0x008fc800078e02ff */
[C---:B------:R-:W-:Y:S02]  /*1add0*/  IMAD R11, R8.reuse, R11, R9 ;  /* 0x0000000b080b7224 */ /* 0x040fe400078e0209 */
[----:B------:R-:W-:-:S04]  /*1ade0*/  IMAD.WIDE.U32 R8, R8, R14, RZ ;  /* 0x0000000e08087225 */ /* 0x000fc800078e00ff */
[-C--:B----4-:R-:W-:Y:S02]  /*1adf0*/  IMAD R14, R7, R221.reuse, RZ ;  /* 0x000000dd070e7224 */ /* 0x090fe400078e02ff */
[----:B------:R-:W-:-:S04]  /*1ae00*/  IMAD.WIDE.U32 R6, R6, R221, RZ ;  /* 0x000000dd06067225 */ /* 0x000fc800078e00ff */
[----:B------:R-:W-:Y:S01]  /*1ae10*/  IMAD.IADD R14, R7, 0x1, R14 ;  /* 0x00000001070e7824 */ /* 0x000fe200078e020e */
[----:B------:R-:W-:Y:S01]  /*1ae20*/  IADD3 R15, P2, P3, R8, R6, R0 ;  /* 0x00000006080f7210 */ /* 0x000fe20007b5e000 */
[----:B------:R-:W1:Y:S01]  /*1ae30*/  @P0 LDC R7, c[0x0][0xcec] ;  /* 0x00033b00ff070b82 */ /* 0x000e620000000800 */
[----:B------:R-:W-:-:S05]  /*1ae40*/  IMAD.IADD R11, R9, 0x1, R11 ;  /* 0x00000001090b7824 */ /* 0x000fca00078e020b */
[----:B------:R-:W-:Y:S01]  /*1ae50*/  IADD3.X R11, R11, R14, R5, P2, P3 ;  /* 0x0000000e0b0b7210 */ /* 0x000fe200017e6405 */
[----:B------:R-:W-:Y:S01]  /*1ae60*/  IMAD.MOV.U32 R14, RZ, RZ, R20 ;  /* 0x000000ffff0e7224 */ /* 0x000fe200078e0014 */
[----:B------:R-:W3:Y:S01]  /*1ae70*/  @P0 LDC R6, c[0x0][0xcf0] ;  /* 0x00033c00ff060b82 */ /* 0x000ee20000000800 */
[----:B-1----:R-:W-:-:S05]  /*1ae80*/  @P0 IMAD.HI.U32 R7, R20, R7, RZ ;  /* 0x0000000714070227 */ /* 0x002fca00078e00ff */
[----:B---3--:R-:W-:Y:S02]  /*1ae90*/  @P0 SHF.R.U32.HI R14, RZ, R6, R7 ;  /* 0x00000006ff0e0219 */ /* 0x008fe40000011607 */
[----:B------:R-:W1:Y:S02]  /*1aea0*/  LDC.64 R6, c[0x0][R10+0x228] ;  /* 0x00008a000a067b82 */ /* 0x000e640000000a00 */
[----:B-1----:R-:W-:-:S04]  /*1aeb0*/  IMAD.WIDE.U32 R8, R6, R21, RZ ;  /* 0x0000001506087225 */ /* 0x002fc800078e00ff */
[----:B------:R-:W-:Y:S01]  /*1aec0*/  IMAD R6, R7, R21, RZ ;  /* 0x0000001507067224 */ /* 0x000fe200078e02ff */
[----:B------:R-:W-:Y:S01]  /*1aed0*/  IADD3 R8, P0, P2, R14, R15, R8 ;  /* 0x0000000f0e087210 */ /* 0x000fe20007a1e008 */
[--C-:B------:R-:W-:Y:S01]  /*1aee0*/  IMAD.MOV R15, RZ, RZ, -R14.reuse ;  /* 0x000000ffff0f7224 */ /* 0x100fe200078e0a0e */
[----:B------:R-:W-:Y:S01]  /*1aef0*/  SHF.R.S32.HI R14, RZ, 0x1f, R14 ;  /* 0x0000001fff0e7819 */ /* 0x000fe2000001140e */
[----:B------:R-:W-:Y:S02]  /*1af00*/  IMAD.IADD R9, R9, 0x1, R6 ;  /* 0x0000000109097824 */ /* 0x000fe400078e0206 */
[----:B------:R1:W3:Y:S01]  /*1af10*/  LDC.64 R6, c[0x0][R10+0x210] ;  /* 0x000084000a067b82 */ /* 0x0002e20000000a00 */
[----:B------:R-:W-:Y:S02]  /*1af20*/  IMAD R15, R23, R15, R20 ;  /* 0x0000000f170f7224 */ /* 0x000fe400078e0214 */
[----:B------:R-:W-:Y:S01]  /*1af30*/  IADD3.X R9, R14, R11, R9, P0, P2 ;  /* 0x0000000b0e097210 */ /* 0x000fe200007e4409 */
[----:B------:R-:W-:-:S02]  /*1af40*/  IMAD.IADD R11, R193, 0x1, R195 ;  /* 0x00000001c10b7824 */ /* 0x000fc400078e02c3 */
[----:B-1----:R-:W-:Y:S01]  /*1af50*/  SHF.R.S32.HI R10, RZ, 0x1f, R15 ;  /* 0x0000001fff0a7819 */ /* 0x002fe2000001140f */
[-C--:B---3--:R-:W-:Y:S02]  /*1af60*/  IMAD R7, R7, R15.reuse, RZ ;  /* 0x0000000f07077224 */ /* 0x088fe400078e02ff */
[----:B------:R-:W-:-:S04]  /*1af70*/  IMAD.WIDE.U32 R8, R6, R15, R8 ;  /* 0x0000000f06087225 */ /* 0x000fc800078e0008 */
[----:B------:R-:W-:Y:S02]  /*1af80*/  IMAD R10, R6, R10, R7 ;  /* 0x0000000a060a7224 */ /* 0x000fe400078e0207 */
[----:B------:R-:W1:Y:S02]  /*1af90*/  LDC.64 R6, c[0x0][0xca8] ;  /* 0x00032a00ff067b82 */ /* 0x000e640000000a00 */
[----:B------:R-:W-:-:S06]  /*1afa0*/  IMAD.IADD R10, R9, 0x1, R10 ;  /* 0x00000001090a7824 */ /* 0x000fcc00078e020a */
[----:B-1----:R-:W1:Y:S08]  /*1afb0*/  @!P1 LDC R6, c[0x0][0xc50] ;  /* 0x00031400ff069b82 */ /* 0x002e700000000800 */
[----:B------:R-:W3:Y:S01]  /*1afc0*/  @!P1 LDC R7, c[0x0][0xc54] ;  /* 0x00031500ff079b82 */ /* 0x000ee20000000800 */
[----:B-1----:R-:W-:-:S04]  /*1afd0*/  LEA R9, P0, R8, R6, 0x2 ;  /* 0x0000000608097211 */ /* 0x002fc800078010ff */
[----:B---3--:R-:W-:Y:S02]  /*1afe0*/  LEA.HI.X R10, R8, R7, R10, 0x2, P0 ;  /* 0x00000007080a7211 */ /* 0x008fe400000f140a */
[----:B------:R-:W-:Y:S04]  /*1aff0*/  SHFL.IDX PT, R8, R9, 0x1, 0x1c1f ;  /* 0x003c1f0009087f89 */ /* 0x000fe800000e0000 */
[----:B------:R-:W-:Y:S01]  /*1b000*/  SHFL.IDX PT, R7, R10, RZ, 0x1c1f ;  /* 0x001c1fff0a077589 */ /* 0x000fe200000e0000 */
[----:B--2---:R-:W-:-:S05]  /*1b010*/  IMAD.MOV R6, RZ, RZ, -R152 ;  /* 0x000000ffff067224 */ /* 0x004fca00078e0a98 */
[----:B------:R-:W-:Y:S02]  /*1b020*/  ISETP.NE.AND P0, PT, R187, R6, PT ;  /* 0x00000006bb00720c */ /* 0x000fe40003f05270 */
[----:B------:R-:W1:Y:S04]  /*1b030*/  SHFL.IDX PT, R6, R9, RZ, 0x1c1f ;  /* 0x001c1fff09067589 */ /* 0x000e6800000e0000 */
[----:B------:R2:W3:Y:S02]  /*1b040*/  SHFL.IDX PT, R9, R10, 0x1, 0x1c1f ;  /* 0x003c1f000a097f89 */ /* 0x0004e400000e0000 */
[----:B--2---:R-:W-:-:S05]  /*1b050*/  IMAD R10, R4, R23, RZ ;  /* 0x00000017040a7224 */ /* 0x004fca00078e02ff */
[C---:B------:R-:W-:Y:S01]  /*1b060*/  ISETP.GE.OR P1, PT, R11.reuse, R10, P0 ;  /* 0x0000000a0b00720c */ /* 0x040fe20000726670 */
[----:B------:R-:W-:-:S05]  /*1b070*/  VIADD R11, R11, 0x8 ;  /* 0x000000080b0b7836 */ /* 0x000fca0000000000 */
[----:B------:R-:W-:-:S07]  /*1b080*/  ISETP.GE.OR P0, PT, R11, R10, P0 ;  /* 0x0000000a0b00720c */ /* 0x000fce0000706670 */
[----:B-1----:R1:W-:Y:S06]  /*1b090*/  @!P1 ST.E desc[UR50][R6.64], R13 ;  /* 0x0000000d06009985 */ /* 0x0023ec000c101932 */
[----:B---3--:R1:W-:Y:S02]  /*1b0a0*/  @!P0 ST.E desc[UR50][R8.64], R12 ;  /* 0x0000000c08008985 */ /* 0x0083e4000c101932 */
.L_x_6663:
[----:B------:R-:W-:Y:S02]  /*1b0b0*/  ISETP.GT.AND P1, PT, R222, 0x1, PT ;  /* 0x00000001de00780c */ /* 0x000fe40003f24270 */
[----:B------:R-:W-:-:S04]  /*1b0c0*/  ISETP.NE.U32.AND P0, PT, RZ, UR6, PT ;  /* 0x00000006ff007c0c */ /* 0x000fc8000bf05070 */
[----:B------:R-:W-:-:S04]  /*1b0d0*/  ISETP.NE.AND.EX P0, PT, RZ, UR7, PT, P0 ;  /* 0x00000007ff007c0c */ /* 0x000fc8000bf05300 */
[----:B-1--4-:R-:W-:-:S03]  /*1b0e0*/  SEL R6, R223, RZ, !P0 ;  /* 0x000000ffdf067207 */ /* 0x012fc60004000000 */
[----:B------:R-:W-:Y:S06]  /*1b0f0*/  @P1 BRA `(.L_x_6664) ;  /* 0x0000001000381947 */ /* 0x000fec0003800000 */
[----:B------:R-:W1:Y:S01]  /*1b100*/  S2R R20, SR_TID.X ;  /* 0x0000000000147919 */ /* 0x000e620000002100 */
[----:B------:R-:W2:Y:S01]  /*1b110*/  LDC R81, c[0x0][0xce8] ;  /* 0x00033a00ff517b82 */ /* 0x000ea20000000800 */
[----:B------:R-:W-:-:S07]  /*1b120*/  ULDC.64 UR4, c[0x0][0xba0] ;  /* 0x0002e80000047ab9 */ /* 0x000fce0000000a00 */
[----:B------:R-:W4:Y:S01]  /*1b130*/  LDC R23, c[0x0][0xbc8] ;  /* 0x0002f200ff177b82 */ /* 0x000f220000000800 */
[----:B-1----:R-:W-:-:S05]  /*1b140*/  VIADD R20, R20, 0xffffff80 ;  /* 0xffffff8014147836 */ /* 0x002fca0000000000 */
        /* <DEDUP_REMOVED lines=45> */
[C---:B------:R-:W-:Y:S01]  /*1b420*/  IADD3 R11, P3, R2.reuse, 0xf000, RZ ;  /* 0x0000f000020b7810 */ /* 0x040fe20007f7e0ff */
[----:B------:R-:W-:Y:S01]  /*1b430*/  IMAD R5, R5, UR4, RZ ;  /* 0x0000000405057c24 */ /* 0x000fe2000f8e02ff */
[C---:B------:R-:W-:Y:S01]  /*1b440*/  IADD3 R53, P4, R2.reuse, 0x9000, RZ ;  /* 0x0000900002357810 */ /* 0x040fe20007f9e0ff */
[----:B------:R-:W5:Y:S01]  /*1b450*/  LD.E.128 R24, desc[UR50][R24.64] ;  /* 0x0000003218187980 */ /* 0x000f62000c101d00 */
[C---:B------:R-:W-:Y:S01]  /*1b460*/  IADD3 R57, P5, R2.reuse, 0xa000, RZ ;  /* 0x0000a00002397810 */ /* 0x040fe20007fbe0ff */
[----:B------:R-:W-:Y:S01]  /*1b470*/  IMAD.X R77, RZ, RZ, R3, P3 ;  /* 0x000000ffff4d7224 */ /* 0x000fe200018e0603 */
[C---:B------:R-:W-:Y:S01]  /*1b480*/  IADD3 R61, P6, R2.reuse, 0xb000, RZ ;  /* 0x0000b000023d7810 */ /* 0x040fe20007fde0ff */
[----:B------:R-:W5:Y:S01]  /*1b490*/  LD.E.128 R28, desc[UR50][R28.64] ;  /* 0x000000321c1c7980 */ /* 0x000f62000c101d00 */
[----:B------:R-:W-:-:S02]  /*1b4a0*/  IADD3 R65, P0, R2, 0xc000, RZ ;  /* 0x0000c00002417810 */ /* 0x000fc40007f1e0ff */
[C---:B------:R-:W-:Y:S01]  /*1b4b0*/  IADD3 R69, P1, R2.reuse, 0xd000, RZ ;  /* 0x0000d00002457810 */ /* 0x040fe20007f3e0ff */
[----:B------:R-:W5:Y:S01]  /*1b4c0*/  LD.E.128 R32, desc[UR50][R32.64] ;  /* 0x0000003220207980 */ /* 0x000f62000c101d00 */
[C---:B------:R-:W-:Y:S02]  /*1b4d0*/  IADD3 R73, P2, R2.reuse, 0xe000, RZ ;  /* 0x0000e00002497810 */ /* 0x040fe40007f5e0ff */
        /* <DEDUP_REMOVED lines=8> */
[----:B------:R-:W-:Y:S02]  /*1b560*/  LOP3.LUT R68, R69, 0x380, RZ, 0xc0, !PT ;  /* 0x0000038045447812 */ /* 0x000fe400078ec0ff */
[----:B------:R-:W-:Y:S01]  /*1b570*/  LOP3.LUT R72, R73, 0x380, RZ, 0xc0, !PT ;  /* 0x0000038049487812 */ /* 0x000fe200078ec0ff */
[----:B------:R-:W5:Y:S01]  /*1b580*/  LD.E.128 R48, desc[UR50][R48.64] ;  /* 0x0000003230307980 */ /* 0x000f62000c101d00 */
[----:B------:R-:W-:Y:S02]  /*1b590*/  SHF.R.U64 R15, R15, 0x3, RZ ;  /* 0x000000030f0f7819 */ /* 0x000fe400000012ff */
[----:B------:R-:W-:Y:S02]  /*1b5a0*/  LOP3.LUT R9, R11, 0x380, RZ, 0xc0, !PT ;  /* 0x000003800b097812 */ /* 0x000fe400078ec0ff */
[----:B--2---:R-:W-:-:S02]  /*1b5b0*/  ISETP.NE.AND P3, PT, R81, 0x1, PT ;  /* 0x000000015100780c */ /* 0x004fc40003f65270 */
[----:B------:R-:W-:Y:S02]  /*1b5c0*/  SHF.R.U64 R52, R52, 0x3, RZ ;  /* 0x0000000334347819 */ /* 0x000fe400000012ff */
[----:B------:R-:W-:Y:S02]  /*1b5d0*/  SHF.R.U64 R56, R56, 0x3, RZ ;  /* 0x0000000338387819 */ /* 0x000fe400000012ff */
[----:B------:R-:W-:Y:S02]  /*1b5e0*/  SHF.R.U64 R60, R60, 0x3, RZ ;  /* 0x000000033c3c7819 */ /* 0x000fe400000012ff */
[----:B------:R-:W-:Y:S02]  /*1b5f0*/  SHF.R.U64 R64, R64, 0x3, RZ ;  /* 0x0000000340407819 */ /* 0x000fe400000012ff */
[----:B------:R-:W-:Y:S02]  /*1b600*/  SHF.R.U64 R68, R68, 0x3, RZ ;  /* 0x0000000344447819 */ /* 0x000fe400000012ff */
[----:B------:R-:W-:Y:S01]  /*1b610*/  SHF.R.U64 R72, R72, 0x3, RZ ;  /* 0x0000000348487819 */ /* 0x000fe200000012ff */
[----:B------:R-:W-:Y:S01]  /*1b620*/  IMAD R5, R0, UR5, R5 ;  /* 0x0000000500057c24 */ /* 0x000fe2000f8e0205 */
[----:B------:R-:W-:Y:S01]  /*1b630*/  LOP3.LUT R8, R15, R2, RZ, 0x3c, !PT ;  /* 0x000000020f087212 */ /* 0x000fe200078e3cff */
[----:B------:R-:W1:Y:S01]  /*1b640*/  @P3 LDC R83, c[0x0][0xcec] ;  /* 0x00033b00ff533b82 */ /* 0x000e620000000800 */
        /* <DEDUP_REMOVED lines=16> */
[----:B------:R-:W-:Y:S01]  /*1b750*/  ULDC.64 UR4, c[0x0][0xbe8] ;  /* 0x0002fa0000047ab9 */ /* 0x000fe20000000a00 */
[----:B------:R-:W2:Y:S01]  /*1b760*/  @P3 LDC R85, c[0x0][0xcf0] ;  /* 0x00033c00ff553b82 */ /* 0x000ea20000000800 */
[----:B------:R-:W-:Y:S01]  /*1b770*/  LOP3.LUT R21, R21, 0xfffffff8, RZ, 0xc0, !PT ;  /* 0xfffffff815157812 */ /* 0x000fe200078ec0ff */
[----:B------:R-:W-:Y:S01]  /*1b780*/  IMAD.IADD R3, R3, 0x1, R5 ;  /* 0x0000000103037824 */ /* 0x000fe200078e0205 */
[----:B------:R-:W-:Y:S01]  /*1b790*/  SHF.R.S32.HI R5, RZ, 0x1f, R6 ;  /* 0x0000001fff057819 */ /* 0x000fe20000011406 */
[----:B------:R-:W5:Y:S01]  /*1b7a0*/  LD.E.128 R8, desc[UR50][R8.64] ;  /* 0x0000003208087980 */ /* 0x000f62000c101d00 */
[----:B------:R-:W-:Y:S01]  /*1b7b0*/  IMAD.WIDE.U32 R2, R221, UR4, R2 ;  /* 0x00000004dd027c25 */ /* 0x000fe2000f8e0002 */
[----:B----4-:R-:W-:-:S02]  /*1b7c0*/  ISETP.GE.AND P1, PT, R228, R23, PT ;  /* 0x00000017e400720c */ /* 0x010fc40003f26270 */
[----:B------:R-:W5:Y:S01]  /*1b7d0*/  LD.E.128 R12, desc[UR50][R12.64] ;  /* 0x000000320c0c7980 */ /* 0x000f62000c101d00 */
[----:B------:R-:W-:Y:S01]  /*1b7e0*/  IMAD R3, R221, UR5, R3 ;  /* 0x00000005dd037c24 */ /* 0x000fe2000f8e0203 */
[----:B------:R-:W-:Y:S01]  /*1b7f0*/  ULDC.64 UR4, c[0x0][0xbf0] ;  /* 0x0002fc0000047ab9 */ /* 0x000fe20000000a00 */
[----:B------:R-:W-:Y:S01]  /*1b800*/  IMAD.IADD R20, R20, 0x1, -R21 ;  /* 0x0000000114147824 */ /* 0x000fe200078e0a15 */
[-C--:B------:R-:W-:Y:S01]  /*1b810*/  ISETP.GE.AND P0, PT, R227, R23.reuse, PT ;  /* 0x00000017e300720c */ /* 0x080fe20003f06270 */
[----:B------:R-:W-:Y:S01]  /*1b820*/  IMAD R5, R5, UR4, RZ ;  /* 0x0000000405057c24 */ /* 0x000fe2000f8e02ff */
[-C--:B------:R-:W-:Y:S01]  /*1b830*/  ISETP.GE.AND P2, PT, R196, R23.reuse, PT ;  /* 0x00000017c400720c */ /* 0x080fe20003f46270 */
[----:B------:R-:W-:Y:S01]  /*1b840*/  IMAD R20, R20, 0x20, R7 ;  /* 0x0000002014147824 */ /* 0x000fe200078e0207 */
[----:B------:R-:W5:Y:S01]  /*1b850*/  LD.E.128 R52, desc[UR50][R52.64] ;  /* 0x0000003234347980 */ /* 0x000f62000c101d00 */
[C---:B------:R-:W-:Y:S01]  /*1b860*/  IMAD R21, R6.reuse, UR5, R5 ;  /* 0x0000000506157c24 */ /* 0x040fe2000f8e0205 */
[----:B------:R-:W-:Y:S01]  /*1b870*/  SEL R5, RZ, 0xffffffff, P1 ;  /* 0xffffffffff057807 */ /* 0x000fe20000800000 */
[----:B------:R-:W-:Y:S01]  /*1b880*/  IMAD.IADD R80, R195, 0x1, R20 ;  /* 0x00000001c3507824 */ /* 0x000fe200078e0214 */
[----:B------:R-:W-:Y:S01]  /*1b890*/  SEL R20, RZ, 0xffffffff, P0 ;  /* 0xffffffffff147807 */ /* 0x000fe20000000000 */
[----:B------:R-:W-:Y:S01]  /*1b8a0*/  IMAD.IADD R0, R7, 0x1, R195 ;  /* 0x0000000107007824 */ /* 0x000fe200078e02c3 */
[----:B------:R-:W-:Y:S01]  /*1b8b0*/  SEL R7, RZ, 0x1, P2 ;  /* 0x00000001ff077807 */ /* 0x000fe20001000000 */
[----:B------:R-:W-:Y:S01]  /*1b8c0*/  IMAD.SHL.U32 R82, R5, 0x2, RZ ;  /* 0x0000000205527824 */ /* 0x000fe200078e00ff */
[----:B------:R-:W5:Y:S01]  /*1b8d0*/  LD.E.128 R56, desc[UR50][R56.64] ;  /* 0x0000003238387980 */ /* 0x000f62000c101d00 */
[----:B------:R-:W-:Y:S01]  /*1b8e0*/  IMAD.WIDE.U32 R2, R6, UR4, R2 ;  /* 0x0000000406027c25 */ /* 0x000fe2000f8e0002 */
[----:B------:R-:W-:Y:S01]  /*1b8f0*/  ISETP.GE.AND P0, PT, R226, R23, PT ;  /* 0x00000017e200720c */ /* 0x000fe20003f06270 */
[----:B------:R-:W-:Y:S01]  /*1b900*/  ULDC.64 UR4, c[0x0][0xbe0] ;  /* 0x0002f80000047ab9 */ /* 0x000fe20000000a00 */
[----:B------:R-:W5:Y:S01]  /*1b910*/  LD.E.128 R60, desc[UR50][R60.64] ;  /* 0x000000323c3c7980 */ /* 0x000f62000c101d00 */
[----:B-1----:R-:W-:Y:S01]  /*1b920*/  @P3 IMAD.HI.U32 R6, R80, R83, RZ ;  /* 0x0000005350063227 */ /* 0x002fe200078e00ff */
[----:B------:R-:W-:-:S02]  /*1b930*/  LOP3.LUT R7, R82, 0x2, R7, 0xe2, !PT ;  /* 0x0000000252077812 */ /* 0x000fc400078ee207 */
[----:B------:R-:W5:Y:S01]  /*1b940*/  LD.E.128 R64, desc[UR50][R64.64] ;  /* 0x0000003240407980 */ /* 0x000f62000c101d00 */
[----:B------:R-:W-:Y:S02]  /*1b950*/  IMAD.SHL.U32 R20, R20, 0x4, RZ ;  /* 0x0000000414147824 */ /* 0x000fe400078e00ff */
[----:B------:R-:W-:Y:S01]  /*1b960*/  IMAD.MOV.U32 R5, RZ, RZ, R80 ;  /* 0x000000ffff057224 */ /* 0x000fe200078e0050 */
[----:B--2---:R-:W-:Y:S01]  /*1b970*/  @P3 SHF.R.U32.HI R5, RZ, R85, R6 ;  /* 0x00000055ff053219 */ /* 0x004fe20000011606 */
[----:B------:R-:W5:Y:S01]  /*1b980*/  LD.E.128 R68, desc[UR50][R68.64] ;  /* 0x0000003244447980 */ /* 0x000f62000c101d00 */
[----:B------:R-:W-:Y:S02]  /*1b990*/  LOP3.LUT R6, R20, 0x4, R7, 0xe2, !PT ;  /* 0x0000000414067812 */ /* 0x000fe400078ee207 */
[----:B------:R-:W-:Y:S01]  /*1b9a0*/  SEL R7, RZ, 0xffffffff, P0 ;  /* 0xffffffffff077807 */ /* 0x000fe20000000000 */
[----:B------:R-:W5:Y:S01]  /*1b9b0*/  LD.E.128 R72, desc[UR50][R72.64] ;  /* 0x0000003248487980 */ /* 0x000f62000c101d00 */
[----:B------:R-:W-:Y:S01]  /*1b9c0*/  ISETP.GE.AND P0, PT, R225, R23, PT ;  /* 0x00000017e100720c */ /* 0x000fe20003f06270 */
[----:B------:R-:W-:Y:S01]  /*1b9d0*/  IMAD.IADD R3, R3, 0x1, R21 ;  /* 0x0000000103037824 */ /* 0x000fe200078e0215 */
[--C-:B------:R-:W-:Y:S01]  /*1b9e0*/  SHF.R.S32.HI R20, RZ, 0x1f, R5.reuse ;  /* 0x0000001fff147819 */ /* 0x100fe20000011405 */
[----:B------:R-:W-:Y:S01]  /*1b9f0*/  IMAD.MOV R21, RZ, RZ, -R5 ;  /* 0x000000ffff157224 */ /* 0x000fe200078e0a05 */
[----:B------:R-:W5:Y:S01]  /*1ba00*/  LD.E.128 R76, desc[UR50][R76.64] ;  /* 0x000000324c4c7980 */ /* 0x000f62000c101d00 */
[----:B------:R-:W-:Y:S01]  /*1ba10*/  IMAD R85, R4, R81, RZ ;  /* 0x0000005104557224 */ /* 0x000fe200078e02ff */
        /* <DEDUP_REMOVED lines=9> */
[----:B-1----:R-:W1:Y:S01]  /*1bab0*/  FENCE.VIEW.ASYNC.S ;  /* 0x00000000000073c6 */ /* 0x002e620000000000 */
        /* <DEDUP_REMOVED lines=11> */
[----:B------:R-:W-:Y:S01]  /*1bb70*/  IMAD.SHL.U32 R21, R4, 0x20, RZ ;  /* 0x0000002004157824 */ /* 0x000fe200078e00ff */
[----:B------:R-:W-:Y:S01]  /*1bb80*/  ISETP.GE.AND P0, PT, R89, R23, PT ;  /* 0x000000175900720c */ /* 0x000fe20003f06270 */
[----:B------:R-:W-:Y:S02]  /*1bb90*/  IMAD R4, R5, UR4, RZ ;  /* 0x0000000405047c24 */ /* 0x000fe4000f8e02ff */
[----:B------:R-:W-:Y:S01]  /*1bba0*/  VIADD R87, R196, 0x1c0 ;  /* 0x000001c0c4577836 */ /* 0x000fe20000000000 */
[----:B------:R-:W-:Y:S01]  /*1bbb0*/  LOP3.LUT R6, R21, 0x20, R6, 0xe2, !PT ;  /* 0x0000002015067812 */ /* 0x000fe200078ee206 */
[C---:B------:R-:W-:Y:S01]  /*1bbc0*/  IMAD R21, R7.reuse, UR5, R4 ;  /* 0x0000000507157c24 */ /* 0x040fe2000f8e0204 */
[----:B------:R-:W-:Y:S01]  /*1bbd0*/  SEL R5, RZ, 0x40, P0 ;  /* 0x00000040ff057807 */ /* 0x000fe20000000000 */
[----:B------:R-:W-:Y:S01]  /*1bbe0*/  IMAD.WIDE.U32 R2, R7, UR4, R2 ;  /* 0x0000000407027c25 */ /* 0x000fe2000f8e0002 */
[----:B------:R-:W-:Y:S01]  /*1bbf0*/  ISETP.GE.AND P1, PT, R0, R85, PT ;  /* 0x000000550000720c */ /* 0x000fe20003f26270 */
[----:B------:R-:W-:Y:S01]  /*1bc00*/  ULDC.64 UR4, c[0x0][0xb80] ;  /* 0x0002e00000047ab9 */ /* 0x000fe20000000a00 */
[----:B------:R-:W-:Y:S01]  /*1bc10*/  LOP3.LUT R80, R6, R5, RZ, 0xfc, !PT ;  /* 0x0000000506507212 */ /* 0x000fe200078efcff */
[----:B------:R-:W-:Y:S01]  /*1bc20*/  IMAD.IADD R5, R3, 0x1, R21 ;  /* 0x0000000103057824 */ /* 0x000fe200078e0215 */
[----:B------:R-:W-:Y:S01]  /*1bc30*/  ISETP.GE.AND P0, PT, R87, R23, PT ;  /* 0x000000175700720c */ /* 0x000fe20003f06270 */
[----:B------:R-:W-:Y:S01]  /*1bc40*/  VIADD R4, R18, 0x38820 ;  /* 0x0003882012047836 */ /* 0x000fe20000000000 */
[----:B------:R-:W-:-:S02]  /*1bc50*/  LEA R82, P2, R2, UR4, 0x1 ;  /* 0x0000000402527c11 */ /* 0x000fc4000f8408ff */
[----:B------:R-:W-:Y:S02]  /*1bc60*/  SEL R3, RZ, 0x80, P0 ;  /* 0x00000080ff037807 */ /* 0x000fe40000000000 */
[----:B------:R-:W-:Y:S02]  /*1bc70*/  LEA.HI.X R83, R2, UR5, R5, 0x1, P2 ;  /* 0x0000000502537c11 */ /* 0x000fe400090f0c05 */
[----:B------:R-:W-:Y:S01]  /*1bc80*/  PRMT R4, RZ, 0x654, R4 ;  /* 0x00000654ff047816 */ /* 0x000fe20000000004 */
[----:B-1----:R1:W2:Y:S01]  /*1bc90*/  SHFL.IDX PT, R2, R82, RZ, 0x181f ;  /* 0x00181fff52027589 */ /* 0x0022a200000e0000 */
[----:B------:R-:W-:Y:S01]  /*1bca0*/  LOP3.LUT R81, R80, R3, RZ, 0xfc, !PT ;  /* 0x0000000350517212 */ /* 0x000fe200078efcff */
[----:B------:R-:W-:Y:S01]  /*1bcb0*/  BSSY B1, `(.L_x_6665) ;  /* 0x000002a000017945 */ /* 0x000fe20003800000 */
[----:B------:R1:W-:Y:S01]  /*1bcc0*/  SYNCS.ARRIVE.TRANS64.RED.A1T0 RZ, [R4+URZ], RZ ;  /* 0x000000ff04ff79a7 */ /* 0x0003e2000810043f */
[----:B------:R1:W4:Y:S01]  /*1bcd0*/  SHFL.IDX PT, R3, R83, RZ, 0x181f ;  /* 0x00181fff53037589 */ /* 0x00032200000e0000 */
[----:B---3--:R-:W-:-:S02]  /*1bce0*/  SHF.R.S32.HI R152, RZ, 0x1f, R224 ;  /* 0x0000001fff987819 */ /* 0x008fc400000114e0 */
        /* <DEDUP_REMOVED lines=11> */
[----:B--2-4-:R-:W-:Y:S02]  /*1bda0*/  @!P2 IMAD.WIDE R6, R196, 0x2, R2 ;  /* 0x00000002c406a825 */ /* 0x014fe400078e0202 */
        /* <DEDUP_REMOVED lines=10> */
[CC--:B-1----:R-:W-:Y:S02]  /*1be50*/  @!P1 LEA R10, P6, R225.reuse, R2.reuse, 0x1 ;  /* 0x00000002e10a9211 */ /* 0x0c2fe400078c08ff */
[----:B------:R-:W-:Y:S02]  /*1be60*/  SHF.R.S32.HI R7, RZ, 0x1f, R87 ;  /* 0x0000001fff077819 */ /* 0x000fe40000011457 */
[-C--:B------:R-:W-:Y:S02]  /*1be70*/  @!P1 LEA.HI.X R11, R225, R3.reuse, R156, 0x1, P6 ;  /* 0x00000003e10b9211 */ /* 0x080fe400030f0c9c */
[CC--:B--2---:R-:W-:Y:S02]  /*1be80*/  @!P0 LEA R4, P5, R226.reuse, R2.reuse, 0x1 ;  /* 0x00000002e2048211 */ /* 0x0c4fe400078a08ff */
        /* <DEDUP_REMOVED lines=12> */
.L_x_6666:
[----:B------:R-:W-:Y:S05]  /*1bf50*/  BSYNC B1 ;  /* 0x0000000000017941 */ /* 0x000fea0003800000 */
.L_x_6665:
[----:B------:R-:W-:Y:S01]  /*1bf60*/  VIADD R0, R0, 0x20 ;  /* 0x0000002000007836 */ /* 0x000fe20000000000 */
[----:B---34-:R1:W3:Y:S04]  /*1bf70*/  SHFL.IDX PT, R3, R83, 0x1, 0x181f ;  /* 0x00381f0053037f89 */ /* 0x0182e800000e0000 */
[----:B------:R-:W-:Y:S01]  /*1bf80*/  ISETP.GE.AND P0, PT, R0, R85, PT ;  /* 0x000000550000720c */ /* 0x000fe20003f06270 */
[----:B--2---:R1:W2:-:S12]  /*1bf90*/  SHFL.IDX PT, R2, R82, 0x1, 0x181f ;  /* 0x00381f0052027f89 */ /* 0x00429800000e0000 */
[----:B-1----:R-:W-:Y:S05]  /*1bfa0*/  @P0 BRA `(.L_x_6667) ;  /* 0x00000028008c0947 */ /* 0x002fea0003800000 */
[-C--:B------:R-:W-:Y:S02]  /*1bfb0*/  ISETP.GE.AND P5, PT, R228, R23.reuse, PT ;  /* 0x00000017e400720c */ /* 0x080fe40003fa6270 */
[-C--:B------:R-:W-:Y:S02]  /*1bfc0*/  ISETP.GE.AND P6, PT, R196, R23.reuse, PT ;  /* 0x00000017c400720c */ /* 0x080fe40003fc6270 */
[-C--:B------:R-:W-:Y:S02]  /*1bfd0*/  ISETP.GE.AND P4, PT, R227, R23.reuse, PT ;  /* 0x00000017e300720c */ /* 0x080fe40003f86270 */
[-C--:B------:R-:W-:Y:S02]  /*1bfe0*/  ISETP.GE.AND P2, PT, R225, R23.reuse, PT ;  /* 0x00000017e100720c */ /* 0x080fe40003f46270 */
[----:B------:R-:W-:Y:S02]  /*1bff0*/  ISETP.GE.AND P3, PT, R226, R23, PT ;  /* 0x00000017e200720c */ /* 0x000fe40003f66270 */
[----:B------:R-:W-:-:S02]  /*1c000*/  LOP3.LUT P0, RZ, R80, 0x40, RZ, 0xc0, !PT ;  /* 0x0000004050ff7812 */ /* 0x000fc4000780c0ff */
[----:B------:R-:W-:Y:S02]  /*1c010*/  SHF.R.S32.HI R0, RZ, 0x1f, R89 ;  /* 0x0000001fff007819 */ /* 0x000fe40000011459 */
[----:B--2---:R-:W-:Y:S01]  /*1c020*/  @!P5 LEA R6, P1, R228, R2, 0x1 ;  /* 0x00000002e406d211 */ /* 0x004fe200078208ff */
[----:B---3--:R-:W-:-:S03]  /*1c030*/  @!P6 IMAD.WIDE R4, R196, 0x2, R2 ;  /* 0x00000002c404e825 */ /* 0x008fc600078e0202 */
[----:B------:R-:W-:Y:S02]  /*1c040*/  @!P5 LEA.HI.X R7, R228, R3, R159, 0x1, P1 ;  /* 0x00000003e407d211 */ /* 0x000fe400008f0c9f */
[----:B------:R-:W-:Y:S01]  /*1c050*/  ISETP.GE.AND P1, PT, R224, R23, PT ;  /* 0x00000017e000720c */ /* 0x000fe20003f26270 */
[----:B-----5:R1:W-:Y:S04]  /*1c060*/  @!P6 ST.E.128 desc[UR50][R4.64], R12 ;  /* 0x0000000c0400e985 */ /* 0x0203e8000c101d32 */
[----:B------:R2:W-:Y:S01]  /*1c070*/  @!P5 ST.E.128 desc[UR50][R6.64], R28 ;  /* 0x0000001c0600d985 */ /* 0x0005e2000c101d32 */
[----:B-1----:R-:W-:-:S04]  /*1c080*/  @!P4 LEA R4, P6, R227, R2, 0x1 ;  /* 0x00000002e304c211 */ /* 0x002fc800078c08ff */
[-C--:B------:R-:W-:Y:S02]  /*1c090*/  @!P4 LEA.HI.X R5, R227, R3.reuse, R158, 0x1, P6 ;  /* 0x00000003e305c211 */ /* 0x080fe400030f0c9e */
[CC--:B------:R-:W-:Y:S02]  /*1c0a0*/  @!P2 LEA R8, P6, R225.reuse, R2.reuse, 0x1 ;  /* 0x00000002e108a211 */ /* 0x0c0fe400078c08ff */
[CC--:B--2---:R-:W-:Y:S01]  /*1c0b0*/  @!P3 LEA R6, P5, R226.reuse, R2.reuse, 0x1 ;  /* 0x00000002e206b211 */ /* 0x0c4fe200078a08ff */
        /* <DEDUP_REMOVED lines=18> */
.L_x_6664:
[----:B------:R-:W-:Y:S01]  /*1c1e0*/  ULDC.64 UR4, c[0x0][0xc08] ;  /* 0x0003020000047ab9 */ /* 0x000fe20000000a00 */
[----:B------:R-:W-:Y:S01]  /*1c1f0*/  IMAD.IADD R7, R218, 0x1, R195 ;  /* 0x00000001da077824 */ /* 0x000fe200078e02c3 */
[----:B------:R-:W-:Y:S01]  /*1c200*/  BSSY B1, `(.L_x_6668) ;  /* 0x0000103000017945 */ /* 0x000fe20003800000 */
[----:B------:R-:W-:Y:S01]  /*1c210*/  IMAD R5, R5, UR4, RZ ;  /* 0x0000000405057c24 */ /* 0x000fe2000f8e02ff */
[----:B------:R-:W-:Y:S01]  /*1c220*/  SHF.R.S32.HI R15, RZ, 0x1f, R231 ;  /* 0x0000001fff0f7819 */ /* 0x000fe200000114e7 */
[C---:B------:R-:W-:Y:S01]  /*1c230*/  IMAD.WIDE.U32 R2, R0.reuse, UR4, RZ ;  /* 0x0000000400027c25 */ /* 0x040fe2000f8e00ff */
[----:B------:R-:W-:Y:S02]  /*1c240*/  SHF.R.S32.HI R21, RZ, 0x1f, R232 ;  /* 0x0000001fff157819 */ /* 0x000fe400000114e8 */
[----:B------:R-:W-:Y:S01]  /*1c250*/  SHF.R.S32.HI R23, RZ, 0x1f, R233 ;  /* 0x0000001fff177819 */ /* 0x000fe200000114e9 */
[----:B------:R-:W-:Y:S01]  /*1c260*/  IMAD R5, R0, UR5, R5 ;  /* 0x0000000500057c24 */ /* 0x000fe2000f8e0205 */
[----:B------:R-:W-:Y:S01]  /*1c270*/  ULDC.64 UR4, c[0x0][0xc38] ;  /* 0x00030e0000047ab9 */ /* 0x000fe20000000a00 */
[----:B------:R-:W-:Y:S01]  /*1c280*/  SHF.R.S32.HI R0, RZ, 0x1f, R6 ;  /* 0x0000001fff007819 */ /* 0x000fe20000011406 */
[----:B------:R-:W-:Y:S01]  /*1c290*/  IMAD.IADD R195, R193, 0x1, R195 ;  /* 0x00000001c1c37824 */ /* 0x000fe200078e02c3 */
[----:B---3--:R-:W-:Y:S01]  /*1c2a0*/  SHF.R.S32.HI R152, RZ, 0x1f, R234 ;  /* 0x0000001fff987819 */ /* 0x008fe200000114ea */
        /* <DEDUP_REMOVED lines=9> */
[----:B------:R-:W-:Y:S02]  /*1c340*/  VIADD R162, R197, 0xb8 ;  /* 0x000000b8c5a27836 */ /* 0x000fe40000000000 */
[----:B------:R-:W-:Y:S02]  /*1c350*/  IMAD R0, R0, UR4, RZ ;  /* 0x0000000400007c24 */ /* 0x000fe4000f8e02ff */
[----:B------:R-:W-:Y:S01]  /*1c360*/  IMAD.WIDE.U32 R2, R6, UR4, R2 ;  /* 0x0000000406027c25 */ /* 0x000fe2000f8e0002 */
[----:B------:R-:W-:-:S03]  /*1c370*/  SHF.R.S32.HI R162, RZ, 0x1f, R162 ;  /* 0x0000001fffa27819 */ /* 0x000fc600000114a2 */
[----:B------:R-:W-:Y:S01]  /*1c380*/  IMAD R0, R6, UR5, R0 ;  /* 0x0000000506007c24 */ /* 0x000fe2000f8e0200 */
[----:B------:R-:W-:Y:S01]  /*1c390*/  ULDC.64 UR4, c[0x0][0xc48] ;  /* 0x0003120000047ab9 */ /* 0x000fe20000000a00 */
[----:B------:R-:W-:Y:S02]  /*1c3a0*/  IMAD.MOV.U32 R6, RZ, RZ, R7 ;  /* 0x000000ffff067224 */ /* 0x000fe400078e0007 */
[----:B------:R-:W-:Y:S02]  /*1c3b0*/  IMAD.IADD R3, R3, 0x1, R0 ;  /* 0x0000000103037824 */ /* 0x000fe400078e0200 */
[----:B------:R-:W1:Y:S01]  /*1c3c0*/  LDC R0, c[0x0][0xce8] ;  /* 0x00033a00ff007b82 */ /* 0x000e620000000800 */
[----:B------:R-:W-:Y:S02]  /*1c3d0*/  VIADD R164, R197, 0xb0 ;  /* 0x000000b0c5a47836 */ /* 0x000fe40000000000 */
        /* <DEDUP_REMOVED lines=17> */
[----:B-1----:R-:W-:Y:S01]  /*1c4f0*/  ISETP.NE.AND P0, PT, R0, 0x1, PT ;  /* 0x000000010000780c */ /* 0x002fe20003f05270 */
        /* <DEDUP_REMOVED lines=20> */
[----:B------:R-:W2:Y:S01]  /*1c640*/  @P0 LDC R5, c[0x0][0xcf0] ;  /* 0x00033c00ff050b82 */ /* 0x000ea20000000800 */
        /* <DEDUP_REMOVED lines=15> */
[----:B-1----:R-:W-:-:S04]  /*1c740*/  @P0 IMAD.HI.U32 R8, R7, R8, RZ ;  /* 0x0000000807080227 */ /* 0x002fc800078e00ff */
[C---:B------:R-:W-:Y:S02]  /*1c750*/  VIADD R169, R197.reuse, 0x98 ;  /* 0x00000098c5a97836 */ /* 0x040fe40000000000 */
[C---:B------:R-:W-:Y:S01]  /*1c760*/  VIADD R171, R197.reuse, 0x90 ;  /* 0x00000090c5ab7836 */ /* 0x040fe20000000000 */
[----:B--2---:R-:W-:Y:S01]  /*1c770*/  @P0 SHF.R.U32.HI R6, RZ, R5, R8 ;  /* 0x00000005ff060219 */ /* 0x004fe20000011608 */
        /* <DEDUP_REMOVED lines=8> */
[C---:B------:R-:W-:Y:S02]  /*1c800*/  VIADD R179, R197.reuse, 0x70 ;  /* 0x00000070c5b37836 */ /* 0x040fe40000000000 */
[----:B------:R-:W-:Y:S02]  /*1c810*/  IMAD R4, R4, UR4, RZ ;  /* 0x0000000404047c24 */ /* 0x000fe4000f8e02ff */
[----:B------:R-:W-:-:S02]  /*1c820*/  VIADD R181, R197, 0x68 ;  /* 0x00000068c5b57836 */ /* 0x000fc40000000000 */
[----:B------:R-:W-:Y:S01]  /*1c830*/  IMAD R4, R6, UR5, R4 ;  /* 0x0000000506047c24 */ /* 0x000fe2000f8e0204 */
[----:B------:R-:W-:Y:S01]  /*1c840*/  ULDC.64 UR4, c[0x0][0xc28] ;  /* 0x00030a0000047ab9 */ /* 0x000fe20000000a00 */
[----:B------:R-:W-:Y:S02]  /*1c850*/  VIADD R183, R197, 0x60 ;  /* 0x00000060c5b77836 */ /* 0x000fe40000000000 */
[----:B------:R-:W-:Y:S01]  /*1c860*/  IMAD.IADD R3, R3, 0x1, R4 ;  /* 0x0000000103037824 */ /* 0x000fe200078e0204 */
[----:B------:R-:W-:Y:S01]  /*1c870*/  SHF.R.S32.HI R4, RZ, 0x1f, R5 ;  /* 0x0000001fff047819 */ /* 0x000fe20000011405 */
[----:B------:R-:W-:Y:S02]  /*1c880*/  VIADD R191, R197, 0x58 ;  /* 0x00000058c5bf7836 */ /* 0x000fe40000000000 */
[----:B------:R-:W-:-:S04]  /*1c890*/  IMAD.WIDE.U32 R2, R5, UR4, R2 ;  /* 0x0000000405027c25 */ /* 0x000fc8000f8e0002 */
[----:B------:R-:W-:Y:S02]  /*1c8a0*/  IMAD R4, R4, UR4, RZ ;  /* 0x0000000404047c24 */ /* 0x000fe4000f8e02ff */
[----:B------:R-:W-:Y:S02]  /*1c8b0*/  VIADD R194, R197, 0x50 ;  /* 0x00000050c5c27836 */ /* 0x000fe40000000000 */
[----:B------:R-:W-:Y:S01]  /*1c8c0*/  IMAD R4, R5, UR5, R4 ;  /* 0x0000000505047c24 */ /* 0x000fe2000f8e0204 */
[----:B------:R-:W-:Y:S01]  /*1c8d0*/  ULDC.64 UR4, c[0x0][0xc00] ;  /* 0x0003000000047ab9 */ /* 0x000fe20000000a00 */
[----:B------:R-:W-:Y:S01]  /*1c8e0*/  VIADD R201, R197, 0x48 ;  /* 0x00000048c5c97836 */ /* 0x000fe20000000000 */
[----:B------:R-:W-:Y:S01]  /*1c8f0*/  LEA R8, P0, R2, UR4, 0x2 ;  /* 0x0000000402087c11 */ /* 0x000fe2000f8010ff */
[----:B------:R-:W-:Y:S02]  /*1c900*/  IMAD.IADD R4, R3, 0x1, R4 ;  /* 0x0000000103047824 */ /* 0x000fe400078e0204 */
[----:B------:R-:W-:-:S02]  /*1c910*/  VIADD R203, R197, 0x40 ;  /* 0x00000040c5cb7836 */ /* 0x000fc40000000000 */
[----:B------:R1:W2:Y:S01]  /*1c920*/  SHFL.IDX PT, R11, R8, RZ, 0x1c1f ;  /* 0x001c1fff080b7589 */ /* 0x0002a200000e0000 */
[----:B------:R-:W-:Y:S01]  /*1c930*/  LEA.HI.X R9, R2, UR5, R4, 0x2, P0 ;  /* 0x0000000502097c11 */ /* 0x000fe200080f1404 */
[----:B------:R-:W-:Y:S01]  /*1c940*/  VIADD R2, R18, 0x38820 ;  /* 0x0003882012027836 */ /* 0x000fe20000000000 */
[----:B------:R-:W-:Y:S01]  /*1c950*/  ISETP.GE.AND P0, PT, R195, R0, PT ;  /* 0x00000000c300720c */ /* 0x000fe20003f06270 */
[C---:B------:R-:W-:Y:S02]  /*1c960*/  VIADD R205, R197.reuse, 0x38 ;  /* 0x00000038c5cd7836 */ /* 0x040fe40000000000 */
[----:B------:R1:W3:Y:S01]  /*1c970*/  SHFL.IDX PT, R10, R9, RZ, 0x1c1f ;  /* 0x001c1fff090a7589 */ /* 0x0002e200000e0000 */
[----:B------:R-:W-:Y:S01]  /*1c980*/  PRMT R2, RZ, 0x654, R2 ;  /* 0x00000654ff027816 */ /* 0x000fe20000000002 */
[C---:B------:R-:W-:Y:S02]  /*1c990*/  VIADD R207, R197.reuse, 0x30 ;  /* 0x00000030c5cf7836 */ /* 0x040fe40000000000 */
[C---:B------:R-:W-:Y:S01]  /*1c9a0*/  VIADD R209, R197.reuse, 0x28 ;  /* 0x00000028c5d17836 */ /* 0x040fe20000000000 */
[----:B------:R1:W-:Y:S01]  /*1c9b0*/  SYNCS.ARRIVE.TRANS64.RED.A1T0 RZ, [R2+URZ], RZ ;  /* 0x000000ff02ff79a7 */ /* 0x0003e2000810043f */
[----:B------:R-:W-:-:S02]  /*1c9c0*/  VIADD R211, R197, 0x20 ;  /* 0x00000020c5d37836 */ /* 0x000fc40000000000 */
[C---:B------:R-:W-:Y:S02]  /*1c9d0*/  VIADD R213, R197.reuse, 0x18 ;  /* 0x00000018c5d57836 */ /* 0x040fe40000000000 */
[C---:B------:R-:W-:Y:S02]  /*1c9e0*/  VIADD R222, R197.reuse, 0x10 ;  /* 0x00000010c5de7836 */ /* 0x040fe40000000000 */
[----:B------:R-:W-:Y:S01]  /*1c9f0*/  VIADD R221, R197, 0x8 ;  /* 0x00000008c5dd7836 */ /* 0x000fe20000000000 */
[----:B-1----:R-:W-:Y:S06]  /*1ca00*/  @P0 BRA `(.L_x_6669) ;  /* 0x0000000800080947 */ /* 0x002fec0003800000 */
[----:B------:R-:W-:Y:S01]  /*1ca10*/  ULDC UR4, c[0x0][0xbc8] ;  /* 0x0002f20000047ab9 */ /* 0x000fe20000000800 */
[----:B------:R-:W-:Y:S02]  /*1ca20*/  SHF.R.S32.HI R12, RZ, 0x1f, R197 ;  /* 0x0000001fff0c7819 */ /* 0x000fe400000114c5 */
[----:B------:R-:W-:Y:S02]  /*1ca30*/  ISETP.GE.AND P0, PT, R197, UR4, PT ;  /* 0x00000004c5007c0c */ /* 0x000fe4000bf06270 */
[----:B------:R-:W-:Y:S02]  /*1ca40*/  ISETP.GE.AND P4, PT, R183, UR4, PT ;  /* 0x00000004b7007c0c */ /* 0x000fe4000bf86270 */
[----:B------:R-:W-:-:S09]  /*1ca50*/  ISETP.GE.AND P5, PT, R181, UR4, PT ;  /* 0x00000004b5007c0c */ /* 0x000fd2000bfa6270 */
[----:B--2---:R-:W-:-:S04]  /*1ca60*/  @!P0 LEA R2, P1, R197, R11, 0x2 ;  /* 0x0000000bc5028211 */ /* 0x004fc800078210ff */
[----:B---3--:R-:W-:-:S05]  /*1ca70*/  @!P0 LEA.HI.X R3, R197, R10, R12, 0x2, P1 ;  /* 0x0000000ac5038211 */ /* 0x008fca00008f140c */
[----:B------:R1:W-:Y:S01]  /*1ca80*/  @!P0 ST.E.64 desc[UR50][R2.64], R24 ;  /* 0x0000001802008985 */ /* 0x0003e2000c101b32 */
[----:B------:R-:W-:-:S13]  /*1ca90*/  ISETP.GE.AND P0, PT, R221, UR4, PT ;  /* 0x00000004dd007c0c */ /* 0x000fda000bf06270 */
[----:B-1----:R-:W-:-:S04]  /*1caa0*/  @!P0 LEA R2, P1, R221, R11, 0x2 ;  /* 0x0000000bdd028211 */ /* 0x002fc800078210ff */
[----:B------:R-:W-:Y:S02]  /*1cab0*/  @!P0 LEA.HI.X R3, R221, R10, R230, 0x2, P1 ;  /* 0x0000000add038211 */ /* 0x000fe400008f14e6 */
[----:B------:R-:W-:-:S03]  /*1cac0*/  ISETP.GE.AND P1, PT, R213, UR4, PT ;  /* 0x00000004d5007c0c */ /* 0x000fc6000bf26270 */
[----:B------:R1:W-:Y:S01]  /*1cad0*/  @!P0 ST.E.64 desc[UR50][R2.64], R28 ;  /* 0x0000001c02008985 */ /* 0x0003e2000c101b32 */
[----:B------:R-:W-:-:S13]  /*1cae0*/  ISETP.GE.AND P0, PT, R222, UR4, PT ;  /* 0x00000004de007c0c */ /* 0x000fda000bf06270 */
[----:B-1----:R-:W-:-:S04]  /*1caf0*/  @!P0 LEA R2, P2, R222, R11, 0x2 ;  /* 0x0000000bde028211 */ /* 0x002fc800078410ff */
[----:B------:R-:W-:-:S05]  /*1cb00*/  @!P0 LEA.HI.X R3, R222, R10, R223, 0x2, P2 ;  /* 0x0000000ade038211 */ /* 0x000fca00010f14df */
[----:B------:R1:W-:Y:S01]  /*1cb10*/  @!P0 ST.E.64 desc[UR50][R2.64], R32 ;  /* 0x0000002002008985 */ /* 0x0003e2000c101b32 */
[----:B------:R-:W-:Y:S02]  /*1cb20*/  ISETP.GE.AND P0, PT, R211, UR4, PT ;  /* 0x00000004d3007c0c */ /* 0x000fe4000bf06270 */
        /* <DEDUP_REMOVED lines=13> */
[----:B------:R-:W-:Y:S02]  /*1cc00*/  @!P0 LEA.HI.X R3, R207, R10, R208, 0x2, P2 ;  /* 0x0000000acf038211 */ /* 0x000fe400010f14d0 */
[----:B------:R-:W-:-:S03]  /*1cc10*/  ISETP.GE.AND P2, PT, R203, UR4, PT ;  /* 0x00000004cb007c0c */ /* 0x000fc6000bf46270 */
[----:B------:R1:W-:Y:S02]  /*1cc20*/  @!P0 ST.E.64 desc[UR50][R2.64], R48 ;  /* 0x0000003002008985 */ /* 0x0003e4000c101b32 */
[----:B-1----:R-:W-:-:S04]  /*1cc30*/  @!P1 LEA R2, P0, R205, R11, 0x2 ;  /* 0x0000000bcd029211 */ /* 0x002fc800078010ff */
[----:B------:R-:W-:Y:S02]  /*1cc40*/  @!P1 LEA.HI.X R3, R205, R10, R206, 0x2, P0 ;  /* 0x0000000acd039211 */ /* 0x000fe400000f14ce */
[----:B------:R-:W-:-:S03]  /*1cc50*/  ISETP.GE.AND P0, PT, R201, UR4, PT ;  /* 0x00000004c9007c0c */ /* 0x000fc6000bf06270 */
[----:B------:R1:W-:Y:S01]  /*1cc60*/  @!P1 ST.E.64 desc[UR50][R2.64], R52 ;  /* 0x0000003402009985 */ /* 0x0003e2000c101b32 */
[----:B------:R-:W-:Y:S02]  /*1cc70*/  ISETP.GE.AND P1, PT, R194, UR4, PT ;  /* 0x00000004c2007c0c */ /* 0x000fe4000bf26270 */
[----:B-1----:R-:W-:-:S11]  /*1cc80*/  @!P2 LEA R2, P3, R203, R11, 0x2 ;  /* 0x0000000bcb02a211 */ /* 0x002fd600078610ff */
[CC--:B------:R-:W-:Y:S02]  /*1cc90*/  @!P1 LEA R4, P6, R194.reuse, R11.reuse, 0x2 ;  /* 0x0000000bc2049211 */ /* 0x0c0fe400078c10ff */
[-C--:B------:R-:W-:Y:S02]  /*1cca0*/  @!P2 LEA.HI.X R3, R203, R10.reuse, R204, 0x2, P3 ;  /* 0x0000000acb03a211 */ /* 0x080fe400018f14cc */
[----:B------:R-:W-:Y:S02]  /*1ccb0*/  ISETP.GE.AND P3, PT, R191, UR4, PT ;  /* 0x00000004bf007c0c */ /* 0x000fe4000bf66270 */
[----:B------:R-:W-:Y:S01]  /*1ccc0*/  @!P1 LEA.HI.X R5, R194, R10, R200, 0x2, P6 ;  /* 0x0000000ac2059211 */ /* 0x000fe200030f14c8 */
[----:B------:R1:W-:Y:S02]  /*1ccd0*/  @!P2 ST.E.64 desc[UR50][R2.64], R56 ;  /* 0x000000380200a985 */ /* 0x0003e4000c101b32 */
[----:B-1----:R-:W-:-:S04]  /*1cce0*/  @!P0 LEA R2, P2, R201, R11, 0x2 ;  /* 0x0000000bc9028211 */ /* 0x002fc800078410ff */
[----:B------:R-:W-:-:S05]  /*1ccf0*/  @!P0 LEA.HI.X R3, R201, R10, R202, 0x2, P2 ;  /* 0x0000000ac9038211 */ /* 0x000fca00010f14ca */
[----:B------:R1:W-:Y:S01]  /*1cd00*/  @!P0 ST.E.64 desc[UR50][R2.64], R60 ;  /* 0x0000003c02008985 */ /* 0x0003e2000c101b32 */
[----:B------:R-:W-:-:S03]  /*1cd10*/  ISETP.GE.AND P0, PT, R179, UR4, PT ;  /* 0x00000004b3007c0c */ /* 0x000fc6000bf06270 */
[----:B------:R2:W-:Y:S01]  /*1cd20*/  @!P1 ST.E.64 desc[UR50][R4.64], R64 ;  /* 0x0000004004009985 */ /* 0x0005e2000c101b32 */
[----:B------:R-:W-:Y:S02]  /*1cd30*/  ISETP.GE.AND P1, PT, R177, UR4, PT ;  /* 0x00000004b1007c0c */ /* 0x000fe4000bf26270 */
[-C--:B-1----:R-:W-:Y:S02]  /*1cd40*/  @!P3 LEA R2, P6, R191, R11.reuse, 0x2 ;  /* 0x0000000bbf02b211 */ /* 0x082fe400078c10ff */
[-C--:B--2---:R-:W-:Y:S02]  /*1cd50*/  @!P4 LEA R4, P2, R183, R11.reuse, 0x2 ;  /* 0x0000000bb704c211 */ /* 0x084fe400078410ff */
        /* <DEDUP_REMOVED lines=9> */
[----:B-1----:R-:W-:-:S04]  /*1cdf0*/  @!P0 LEA R2, P4, R179, R11, 0x2 ;  /* 0x0000000bb3028211 */ /* 0x002fc800078810ff */
[-C--:B------:R-:W-:Y:S02]  /*1ce00*/  @!P0 LEA.HI.X R3, R179, R10.reuse, R180, 0x2, P4 ;  /* 0x0000000ab3038211 */ /* 0x080fe400020f14b4 */
[----:B------:R-:W-:Y:S02]  /*1ce10*/  ISETP.GE.AND P4, PT, R171, UR4, PT ;  /* 0x00000004ab007c0c */ /* 0x000fe4000bf86270 */
[-C--:B--2---:R-:W-:Y:S01]  /*1ce20*/  @!P1 LEA R4, P5, R177, R11.reuse, 0x2 ;  /* 0x0000000bb1049211 */ /* 0x084fe200078a10ff */
        /* <DEDUP_REMOVED lines=13> */
[-C--:B------:R-:W-:Y:S02]  /*1cf00*/  @!P4 LEA.HI.X R5, R171, R10.reuse, R172, 0x2, P0 ;  /* 0x0000000aab05c211 */ /* 0x080fe400000f14ac */
[----:B------:R-:W-:Y:S02]  /*1cf10*/  ISETP.GE.AND P0, PT, R163, UR4, PT ;  /* 0x00000004a3007c0c */ /* 0x000fe4000bf06270 */
[-C--:B---3--:R-:W-:Y:S01]  /*1cf20*/  @!P5 LEA R6, P6, R169, R11.reuse, 0x2 ;  /* 0x0000000ba906d211 */ /* 0x088fe200078c10ff */
[----:B------:R2:W-:Y:S01]  /*1cf30*/  @!P4 ST.E.64 desc[UR50][R4.64], R96 ;  /* 0x000000600400c985 */ /* 0x0005e2000c101b32 */
[----:B------:R-:W-:Y:S02]  /*1cf40*/  ISETP.GE.AND P4, PT, R159, UR4, PT ;  /* 0x000000049f007c0c */ /* 0x000fe4000bf86270 */
[----:B------:R-:W-:Y:S02]  /*1cf50*/  @!P5 LEA.HI.X R7, R169, R10, R170, 0x2, P6 ;  /* 0x0000000aa907d211 */ /* 0x000fe400030f14aa */
[----:B-1----:R-:W-:-:S03]  /*1cf60*/  @!P2 LEA R2, P6, R167, R11, 0x2 ;  /* 0x0000000ba702a211 */ /* 0x002fc600078c10ff */
[----:B------:R1:W-:Y:S01]  /*1cf70*/  @!P5 ST.E.64 desc[UR50][R6.64], R100 ;  /* 0x000000640600d985 */ /* 0x0003e2000c101b32 */
[----:B------:R-:W-:Y:S02]  /*1cf80*/  ISETP.GE.AND P5, PT, R161, UR4, PT ;  /* 0x00000004a1007c0c */ /* 0x000fe4000bfa6270 */
        /* <DEDUP_REMOVED lines=42> */
.L_x_6669:
[----:B------:R-:W-:Y:S05]  /*1d230*/  BSYNC B1 ;  /* 0x0000000000017941 */ /* 0x000fea0003800000 */
.L_x_6668:
[----:B------:R-:W-:Y:S01]  /*1d240*/  VIADD R195, R195, 0x8 ;  /* 0x00000008c3c37836 */ /* 0x000fe20000000000 */
[----:B------:R4:W0:Y:S04]  /*1d250*/  SHFL.IDX PT, R14, R9, 0x1, 0x1c1f ;  /* 0x003c1f00090e7f89 */ /* 0x00082800000e0000 */
[----:B------:R-:W-:Y:S01]  /*1d260*/  ISETP.GE.AND P0, PT, R195, R0, PT ;  /* 0x00000000c300720c */ /* 0x000fe20003f06270 */
[----:B------:R4:W0:-:S12]  /*1d270*/  SHFL.IDX PT, R20, R8, 0x1, 0x1c1f ;  /* 0x003c1f0008147f89 */ /* 0x00081800000e0000 */
[----:B----4-:R-:W-:Y:S05]  /*1d280*/  @P0 BRA `(.L_x_6667) ;  /* 0x0000001400d40947 */ /* 0x010fea0003800000 */
[----:B------:R-:W-:Y:S01]  /*1d290*/  ULDC UR4, c[0x0][0xbc8] ;  /* 0x0002f20000047ab9 */ /* 0x000fe20000000800 */
[----:B-1----:R-:W-:Y:S02]  /*1d2a0*/  SHF.R.S32.HI R4, RZ, 0x1f, R197 ;  /* 0x0000001fff047819 */ /* 0x002fe400000114c5 */
[----:B------:R-:W-:Y:S02]  /*1d2b0*/  ISETP.GE.AND P4, PT, R197, UR4, PT ;  /* 0x00000004c5007c0c */ /* 0x000fe4000bf86270 */
[----:B------:R-:W-:Y:S02]  /*1d2c0*/  ISETP.GE.AND P2, PT, R221, UR4, PT ;  /* 0x00000004dd007c0c */ /* 0x000fe4000bf46270 */
[----:B------:R-:W-:Y:S02]  /*1d2d0*/  ISETP.GE.AND P1, PT, R222, UR4, PT ;  /* 0x00000004de007c0c */ /* 0x000fe4000bf26270 */
[----:B------:R-:W-:-:S07]  /*1d2e0*/  ISETP.GE.AND P0, PT, R213, UR4, PT ;  /* 0x00000004d5007c0c */ /* 0x000fce000bf06270 */
[----:B0-----:R-:W-:-:S04]  /*1d2f0*/  @!P4 LEA R2, P3, R197, R20, 0x2 ;  /* 0x00000014c502c211 */ /* 0x001fc800078610ff */
[----:B------:R-:W-:Y:S02]  /*1d300*/  @!P4 LEA.HI.X R3, R197, R14, R4, 0x2, P3 ;  /* 0x0000000ec503c211 */ /* 0x000fe400018f1404 */
        /* <DEDUP_REMOVED lines=70> */
[----:B----4-:R-:W-:Y:S01]  /*1d770*/  @!P3 LEA R6, P6, R171, R20, 0x2 ;  /* 0x00000014ab06b211 */ /* 0x010fe200078c10ff */
[----:B------:R1:W-:Y:S01]  /*1d780*/  @!P4 ST.E.64 desc[UR50][R4.64], R94 ;  /* 0x0000005e0400c985 */ /* 0x0003e2000c101b32 */
[----:B------:R-:W-:Y:S02]  /*1d790*/  ISETP.GE.AND P4, PT, R161, UR4, PT ;  /* 0x00000004a1007c0c */ /* 0x000fe4000bf86270 */
[----:B------:R-:W-:-:S02]  /*1d7a0*/  @!P3 LEA.HI.X R7, R171, R14, R172, 0x2, P6 ;  /* 0x0000000eab07b211 */ /* 0x000fc400030f14ac */
[----:B------:R-:W-:-:S03]  /*1d7b0*/  @!P2 LEA R8, P6, R169, R20, 0x2 ;  /* 0x00000014a908a211 */ /* 0x000fc600078c10ff */
[----:B------:R4:W-:Y:S01]  /*1d7c0*/  @!P3 ST.E.64 desc[UR50][R6.64], R98 ;  /* 0x000000620600b985 */ /* 0x0009e2000c101b32 */
[----:B---3--:R-:W-:Y:S02]  /*1d7d0*/  @!P1 LEA R10, P3, R167, R20, 0x2 ;  /* 0x00000014a70a9211 */ /* 0x008fe400078610ff */
[----:B------:R-:W-:Y:S02]  /*1d7e0*/  @!P2 LEA.HI.X R9, R169, R14, R170, 0x2, P6 ;  /* 0x0000000ea909a211 */ /* 0x000fe400030f14aa */
[----:B------:R-:W-:Y:S02]  /*1d7f0*/  @!P0 LEA R12, P6, R165, R20, 0x2 ;  /* 0x00000014a50c8211 */ /* 0x000fe400078c10ff */
[-C--:B--2---:R-:W-:Y:S01]  /*1d800*/  @!P1 LEA.HI.X R11, R167, R14.reuse, R168, 0x2, P3 ;  /* 0x0000000ea70b9211 */ /* 0x084fe200018f14a8 */
[----:B------:R2:W-:Y:S01]  /*1d810*/  @!P2 ST.E.64 desc[UR50][R8.64], R102 ;  /* 0x000000660800a985 */ /* 0x0005e2000c101b32 */
[----:B------:R-:W-:Y:S02]  /*1d820*/  ISETP.GE.AND P3, PT, R159, UR4, PT ;  /* 0x000000049f007c0c */ /* 0x000fe4000bf66270 */
[----:B------:R-:W-:Y:S01]  /*1d830*/  @!P0 LEA.HI.X R13, R165, R14, R166, 0x2, P6 ;  /* 0x0000000ea50d8211 */ /* 0x000fe200030f14a6 */
[----:B------:R3:W-:Y:S01]  /*1d840*/  @!P1 ST.E.64 desc[UR50][R10.64], R106 ;  /* 0x0000006a0a009985 */ /* 0x0007e2000c101b32 */
[----:B0-----:R-:W-:-:S02]  /*1d850*/  @!P5 LEA R2, P1, R163, R20, 0x2 ;  /* 0x00000014a302d211 */ /* 0x001fc400078210ff */
[----:B-1----:R-:W-:Y:S01]  /*1d860*/  @!P4 LEA R4, P2, R161, R20, 0x2 ;  /* 0x00000014a104c211 */ /* 0x002fe200078410ff */
[----:B------:R-:W-:Y:S01]  /*1d870*/  @!P0 ST.E.64 desc[UR50][R12.64], R110 ;  /* 0x0000006e0c008985 */ /* 0x000fe2000c101b32 */
[----:B------:R-:W-:Y:S02]  /*1d880*/  ISETP.GE.AND P0, PT, R237, UR4, PT ;  /* 0x00000004ed007c0c */ /* 0x000fe4000bf06270 */
[----:B------:R-:W-:Y:S02]  /*1d890*/  @!P5 LEA.HI.X R3, R163, R14, R164, 0x2, P1 ;  /* 0x0000000ea303d211 */ /* 0x000fe400008f14a4 */
[----:B------:R-:W-:Y:S02]  /*1d8a0*/  ISETP.GE.AND P1, PT, R236, UR4, PT ;  /* 0x00000004ec007c0c */ /* 0x000fe4000bf26270 */
[----:B----4-:R-:W-:Y:S01]  /*1d8b0*/  @!P3 LEA R6, P6, R159, R20, 0x2 ;  /* 0x000000149f06b211 */ /* 0x010fe200078c10ff */
[----:B------:R0:W-:Y:S01]  /*1d8c0*/  @!P5 ST.E.64 desc[UR50][R2.64], R114 ;  /* 0x000000720200d985 */ /* 0x0001e2000c101b32 */
[----:B------:R-:W-:-:S02]  /*1d8d0*/  @!P4 LEA.HI.X R5, R161, R14, R162, 0x2, P2 ;  /* 0x0000000ea105c211 */ /* 0x000fc400010f14a2 */
[----:B------:R-:W-:Y:S02]  /*1d8e0*/  @!P3 LEA.HI.X R7, R159, R14, R160, 0x2, P6 ;  /* 0x0000000e9f07b211 */ /* 0x000fe400030f14a0 */
        /* <DEDUP_REMOVED lines=8> */
[CC--:B---3--:R-:W-:Y:S01]  /*1d970*/  @!P1 LEA R10, P6, R236.reuse, R20.reuse, 0x2 ;  /* 0x00000014ec0a9211 */ /* 0x0c8fe200078c10ff */
[----:B------:R3:W-:Y:S02]  /*1d980*/  @!P0 ST.E.64 desc[UR50][R8.64], R126 ;  /* 0x0000007e08008985 */ /* 0x0007e4000c101b32 */
[C---:B0-----:R-:W-:Y:S02]  /*1d990*/  @!P4 LEA R2, P0, R235.reuse, R20, 0x2 ;  /* 0x00000014eb02c211 */ /* 0x041fe400078010ff */
[----:B------:R-:W-:Y:S02]  /*1d9a0*/  @!P1 LEA.HI.X R11, R236, R14, R157, 0x2, P6 ;  /* 0x0000000eec0b9211 */ /* 0x000fe400030f149d */
[----:B-1----:R-:W-:Y:S02]  /*1d9b0*/  @!P3 LEA R4, P6, R234, R20, 0x2 ;  /* 0x00000014ea04b211 */ /* 0x002fe400078c10ff */
        /* <DEDUP_REMOVED lines=17> */
.L_x_6661:
[----:B------:R-:W-:Y:S01]  /*1dad0*/  ULDC.64 UR4, c[0x0][0xd08] ;  /* 0x0003420000047ab9 */ /* 0x000fe20000000a00 */
[----:B-----5:R-:W4:Y:S01]  /*1dae0*/  LDC.64 R2, c[0x0][0xd00] ;  /* 0x00034000ff027b82 */ /* 0x020f220000000a00 */
[----:B------:R-:W-:Y:S01]  /*1daf0*/  ISETP.NE.U32.AND P0, PT, RZ, UR4, PT ;  /* 0x00000004ff007c0c */ /* 0x000fe2000bf05070 */
[----:B------:R-:W-:-:S03]  /*1db00*/  IMAD.MOV.U32 R15, RZ, RZ, RZ ;  /* 0x000000ffff0f7224 */ /* 0x000fc600078e00ff */
[----:B------:R-:W-:Y:S01]  /*1db10*/  ISETP.NE.AND.EX P1, PT, RZ, UR5, PT, P0 ;  /* 0x00000005ff007c0c */ /* 0x000fe2000bf25300 */
[----:B------:R-:W-:Y:S02]  /*1db20*/  ULDC.64 UR4, c[0x0][0xd00] ;  /* 0x0003400000047ab9 */ /* 0x000fe40000000a00 */
[----:B------:R-:W-:-:S04]  /*1db30*/  ISETP.NE.U32.AND P0, PT, RZ, UR4, PT ;  /* 0x00000004ff007c0c */ /* 0x000fc8000bf05070 */
[----:B------:R-:W-:-:S06]  /*1db40*/  ISETP.NE.AND.EX P0, PT, RZ, UR5, PT, P0 ;  /* 0x00000005ff007c0c */ /* 0x000fcc000bf05300 */
[----:B------:R-:W1:Y:S01]  /*1db50*/  @P1 LDC.64 R4, c[0x0][0xd08] ;  /* 0x00034200ff041b82 */ /* 0x000e620000000a00 */
[----:B------:R-:W-:Y:S02]  /*1db60*/  ULDC UR4, c[0x0][0xb88] ;  /* 0x0002e20000047ab9 */ /* 0x000fe40000000800 */
[----:B------:R-:W-:Y:S02]  /*1db70*/  IMAD.U32 R0, RZ, RZ, UR4 ;  /* 0x00000004ff007e24 */ /* 0x000fe4000f8e00ff */
[----:B----4-:R-:W-:-:S05]  /*1db80*/  IMAD.WIDE R2, R223, 0x4, R2 ;  /* 0x00000004df027825 */ /* 0x010fca00078e0202 */
[----:B------:R4:W5:Y:S01]  /*1db90*/  @P0 LDG.E R15, desc[UR50][R2.64] ;  /* 0x00000032020f0981 */ /* 0x000962000c1e1900 */
[----:B-1----:R-:W-:-:S05]  /*1dba0*/  @P1 IMAD.WIDE R4, R223, 0x4, R4 ;  /* 0x00000004df041825 */ /* 0x002fca00078e0204 */
[----:B------:R4:W5:Y:S01]  /*1dbb0*/  @P1 LDG.E R0, desc[UR50][R4.64] ;  /* 0x0000003204001981 */ /* 0x000962000c1e1900 */
[----:B------:R-:W-:Y:S02]  /*1dbc0*/  ISETP.NE.AND P2, PT, R222, RZ, PT ;  /* 0x000000ffde00720c */ /* 0x000fe40003f45270 */
[----:B------:R-:W-:Y:S01]  /*1dbd0*/  SHF.R.S32.HI R26, RZ, 0x1f, R223 ;  /* 0x0000001fff1a7819 */ /* 0x000fe200000114df */
[----:B------:R-:W1:Y:S10]  /*1dbe0*/  S2R R6, SR_TID.X ;  /* 0x0000000000067919 */ /* 0x000e740000002100 */
[----:B------:R-:W2:Y:S01]  /*1dbf0*/  @!P2 LDC R222, c[0x0][0xbd4] ;  /* 0x0002f500ffdeab82 */ /* 0x000ea20000000800 */
[----:B-1----:R-:W-:Y:S01]  /*1dc00*/  VIADD R7, R6, 0xffffff80 ;  /* 0xffffff8006077836 */ /* 0x002fe20000000000 */
[----:B--2---:R-:W-:-:S04]  /*1dc10*/  ISETP.GT.AND P2, PT, R222, 0x1, PT ;  /* 0x00000001de00780c */ /* 0x004fc80003f44270 */
[----:B------:R-:W-:Y:S01]  /*1dc20*/  ISETP.GT.AND P3, PT, R7, 0x3f, PT ;  /* 0x0000003f0700780c */ /* 0x000fe20003f64270 */
[----:B----4-:R-:W-:-:S12]  /*1dc30*/  @P1 BRA `(.L_x_6670) ;  /* 0x0000000000101947 */ /* 0x010fd80003800000 */
[----:B------:R-:W-:Y:S05]  /*1dc40*/  @!P0 BRA `(.L_x_6670) ;  /* 0x00000000000c8947 */ /* 0x000fea0003800000 */
[----:B------:R-:W2:Y:S04]  /*1dc50*/  LDG.E R5, desc[UR50][R2.64] ;  /* 0x0000003202057981 */ /* 0x000ea8000c1e1900 */
[----:B-----5:R-:W2:Y:S02]  /*1dc60*/  LDG.E R0, desc[UR50][R2.64+0x4] ;  /* 0x0000043202007981 */ /* 0x020ea4000c1e1900 */
[----:B--2---:R-:W-:-:S07]  /*1dc70*/  IMAD.IADD R0, R0, 0x1, -R5 ;  /* 0x0000000100007824 */ /* 0x004fce00078e0a05 */
.L_x_6670:
        /* <DEDUP_REMOVED lines=17> */
[----:B------:R-:W4:Y:S08]  /*1dd90*/  LDC.64 R12, c[0x0][R20+0x218] ;  /* 0x00008600140c7b82 */ /* 0x000f300000000a00 */
[----:B------:R-:W5:Y:S08]  /*1dda0*/  LDC.64 R6, c[0x0][R20+0x228] ;  /* 0x00008a0014067b82 */ /* 0x000f700000000a00 */
[----:B------:R-:W0:Y:S08]  /*1ddb0*/  @P1 LDC R14, c[0x0][0xcec] ;  /* 0x00033b00ff0e1b82 */ /* 0x000e300000000800 */
[----:B------:R-:W3:Y:S08]  /*1ddc0*/  LDC.64 R4, c[0x0][R20+0x210] ;  /* 0x0000840014047b82 */ /* 0x000ef00000000a00 */
[----:B------:R-:W5:Y:S01]  /*1ddd0*/  @P1 LDC R25, c[0x0][0xcf0] ;  /* 0x00033c00ff191b82 */ /* 0x000f620000000800 */
[----:B0-----:R-:W-:-:S07]  /*1dde0*/  @P1 IMAD.HI.U32 R14, R29, R14, RZ ;  /* 0x0000000e1d0e1227 */ /* 0x001fce00078e00ff */
[----:B-1----:R-:W0:Y:S01]  /*1ddf0*/  @!P0 LDC R2, c[0x0][0xc50] ;  /* 0x00031400ff028b82 */ /* 0x002e220000000800 */
[-C--:B--2---:R-:W-:Y:S02]  /*1de00*/  IMAD R9, R9, R27.reuse, RZ ;  /* 0x0000001b09097224 */ /* 0x084fe400078e02ff */
[----:B------:R-:W-:-:S05]  /*1de10*/  IMAD.WIDE.U32 R10, R8, R27, RZ ;  /* 0x0000001b080a7225 */ /* 0x000fca00078e00ff */
        /* <DEDUP_REMOVED lines=27> */
.L_x_6672:
[----:B------:R-:W-:Y:S05]  /*1dfd0*/  BSYNC B1 ;  /* 0x0000000000017941 */ /* 0x000fea0003800000 */
.L_x_6671:
[----:B------:R-:W-:Y:S05]  /*1dfe0*/  @P2 BRA `(.L_x_6667) ;  /* 0x00000008007c2947 */ /* 0x000fea0003800000 */
[----:B-1----:R-:W1:Y:S01]  /*1dff0*/  S2R R3, SR_TID.X ;  /* 0x0000000000037919 */ /* 0x002e620000002100 */
[----:B------:R-:W2:Y:S01]  /*1e000*/  LDC R9, c[0x0][0xce8] ;  /* 0x00033a00ff097b82 */ /* 0x000ea20000000800 */
[----:B------:R-:W-:Y:S01]  /*1e010*/  ULDC.64 UR4, c[0x0][0xba0] ;  /* 0x0002e80000047ab9 */ /* 0x000fe20000000a00 */
[----:B------:R-:W-:Y:S01]  /*1e020*/  VIADD R29, R196, 0x1c0 ;  /* 0x000001c0c41d7836 */ /* 0x000fe20000000000 */
[----:B------:R-:W-:Y:S01]  /*1e030*/  BSSY B1, `(.L_x_6673) ;  /* 0x0000076000017945 */ /* 0x000fe20003800000 */
[----:B------:R-:W-:Y:S01]  /*1e040*/  IMAD R2, R24, UR4, RZ ;  /* 0x0000000418027c24 */ /* 0x000fe2000f8e02ff */
[----:B------:R-:W-:Y:S02]  /*1e050*/  SHF.R.S32.HI R30, RZ, 0x1f, R224 ;  /* 0x0000001fff1e7819 */ /* 0x000fe400000114e0 */
[----:B------:R-:W-:Y:S01]  /*1e060*/  SHF.R.S32.HI R31, RZ, 0x1f, R225 ;  /* 0x0000001fff1f7819 */ /* 0x000fe200000114e1 */
[----:B------:R-:W-:Y:S01]  /*1e070*/  IMAD R5, R15, UR5, R2 ;  /* 0x000000050f057c24 */ /* 0x000fe2000f8e0202 */
[----:B------:R-:W4:Y:S01]  /*1e080*/  LDC R21, c[0x0][0xbc8] ;  /* 0x0002f200ff157b82 */ /* 0x000f220000000800 */
[----:B------:R-:W-:-:S02]  /*1e090*/  SHF.R.S32.HI R32, RZ, 0x1f, R226 ;  /* 0x0000001fff207819 */ /* 0x000fc400000114e2 */
[----:B------:R-:W-:Y:S02]  /*1e0a0*/  SHF.R.S32.HI R33, RZ, 0x1f, R227 ;  /* 0x0000001fff217819 */ /* 0x000fe400000114e3 */
[----:B------:R-:W-:Y:S02]  /*1e0b0*/  SHF.R.S32.HI R34, RZ, 0x1f, R228 ;  /* 0x0000001fff227819 */ /* 0x000fe400000114e4 */
[----:B--2---:R-:W-:Y:S01]  /*1e0c0*/  ISETP.NE.AND P0, PT, R9, 0x1, PT ;  /* 0x000000010900780c */ /* 0x004fe20003f05270 */
[----:B------:R-:W-:Y:S02]  /*1e0d0*/  IMAD R25, R0, R9, RZ ;  /* 0x0000000900197224 */ /* 0x000fe400078e02ff */
[----:B-1----:R-:W-:Y:S02]  /*1e0e0*/  VIADD R4, R3, 0xffffff80 ;  /* 0xffffff8003047836 */ /* 0x002fe40000000000 */
[----:B------:R-:W-:Y:S01]  /*1e0f0*/  IMAD.WIDE.U32 R2, R15, UR4, RZ ;  /* 0x000000040f027c25 */ /* 0x000fe2000f8e00ff */
[----:B------:R-:W-:Y:S01]  /*1e100*/  ULDC.64 UR4, c[0x0][0xbe8] ;  /* 0x0002fa0000047ab9 */ /* 0x000fe20000000a00 */
[----:B----4-:R-:W-:-:S02]  /*1e110*/  ISETP.GE.AND P1, PT, R228, R21, PT ;  /* 0x00000015e400720c */ /* 0x010fc40003f26270 */
[----:B------:R-:W-:-:S04]  /*1e120*/  SHF.R.S32.HI R7, RZ, 0x1f, R4 ;  /* 0x0000001fff077819 */ /* 0x000fc80000011404 */
[----:B------:R-:W1:Y:S01]  /*1e130*/  @P0 LDC R11, c[0x0][0xcec] ;  /* 0x00033b00ff0b0b82 */ /* 0x000e620000000800 */
[----:B------:R-:W-:Y:S01]  /*1e140*/  IMAD.IADD R3, R3, 0x1, R5 ;  /* 0x0000000103037824 */ /* 0x000fe200078e0205 */
[----:B------:R-:W-:Y:S02]  /*1e150*/  ISETP.GE.AND P2, PT, R196, R21, PT ;  /* 0x00000015c400720c */ /* 0x000fe40003f46270 */
[----:B------:R-:W-:Y:S01]  /*1e160*/  LEA.HI R7, R7, R4, RZ, 0x3 ;  /* 0x0000000407077211 */ /* 0x000fe200078f18ff */
[----:B------:R-:W-:-:S03]  /*1e170*/  IMAD.WIDE.U32 R2, R221, UR4, R2 ;  /* 0x00000004dd027c25 */ /* 0x000fc6000f8e0002 */
[----:B------:R-:W2:Y:S01]  /*1e180*/  @P0 LDC R13, c[0x0][0xcf0] ;  /* 0x00033c00ff0d0b82 */ /* 0x000ea20000000800 */
        /* <DEDUP_REMOVED lines=8> */
[----:B------:R-:W-:Y:S02]  /*1e210*/  IMAD R7, R27, UR5, R4 ;  /* 0x000000051b077c24 */ /* 0x000fe4000f8e0204 */
[----:B------:R-:W-:Y:S02]  /*1e220*/  IMAD.IADD R6, R195, 0x1, R6 ;  /* 0x00000001c3067824 */ /* 0x000fe400078e0206 */
[----:B------:R-:W-:Y:S01]  /*1e230*/  IMAD.WIDE.U32 R2, R27, UR4, R2 ;  /* 0x000000041b027c25 */ /* 0x000fe2000f8e0002 */
[----:B------:R-:W-:-:S03]  /*1e240*/  ULDC.64 UR4, c[0x0][0xbe0] ;  /* 0x0002f80000047ab9 */ /* 0x000fc60000000a00 */
[----:B-1----:R-:W-:-:S04]  /*1e250*/  @P0 IMAD.HI.U32 R4, R6, R11, RZ ;  /* 0x0000000b06040227 */ /* 0x002fc800078e00ff */
[----:B------:R-:W-:Y:S01]  /*1e260*/  IMAD.MOV.U32 R5, RZ, RZ, R6 ;  /* 0x000000ffff057224 */ /* 0x000fe200078e0006 */
[----:B--2---:R-:W-:Y:S01]  /*1e270*/  @P0 SHF.R.U32.HI R5, RZ, R13, R4 ;  /* 0x0000000dff050219 */ /* 0x004fe20000011604 */
[----:B------:R-:W-:Y:S01]  /*1e280*/  IMAD.IADD R3, R3, 0x1, R7 ;  /* 0x0000000103037824 */ /* 0x000fe200078e0207 */
[----:B------:R-:W-:Y:S01]  /*1e290*/  SEL R4, RZ, 0xffffffff, P1 ;  /* 0xffffffffff047807 */ /* 0x000fe20000800000 */
[----:B------:R-:W-:Y:S01]  /*1e2a0*/  VIADD R27, R196, 0x180 ;  /* 0x00000180c41b7836 */ /* 0x000fe20000000000 */
[--C-:B------:R-:W-:Y:S01]  /*1e2b0*/  SHF.R.S32.HI R0, RZ, 0x1f, R5.reuse ;  /* 0x0000001fff007819 */ /* 0x100fe20000011405 */
[----:B------:R-:W-:Y:S01]  /*1e2c0*/  IMAD.MOV R7, RZ, RZ, -R5 ;  /* 0x000000ffff077224 */ /* 0x000fe200078e0a05 */
[----:B------:R-:W-:Y:S01]  /*1e2d0*/  ISETP.GE.AND P0, PT, R227, R21, PT ;  /* 0x00000015e300720c */ /* 0x000fe20003f06270 */
[----:B------:R-:W-:Y:S01]  /*1e2e0*/  IMAD.WIDE.U32 R2, R5, UR4, R2 ;  /* 0x0000000405027c25 */ /* 0x000fe2000f8e0002 */
[----:B------:R-:W-:-:S03]  /*1e2f0*/  SHF.R.S32.HI R28, RZ, 0x1f, R27 ;  /* 0x0000001fff1c7819 */ /* 0x000fc6000001141b */
[----:B------:R-:W-:Y:S02]  /*1e300*/  IMAD R0, R0, UR4, RZ ;  /* 0x0000000400007c24 */ /* 0x000fe4000f8e02ff */
[----:B------:R-:W-:Y:S02]  /*1e310*/  IMAD R7, R9, R7, R6 ;  /* 0x0000000709077224 */ /* 0x000fe400078e0206 */
[----:B------:R-:W-:Y:S01]  /*1e320*/  IMAD R5, R5, UR5, R0 ;  /* 0x0000000505057c24 */ /* 0x000fe2000f8e0200 */
[----:B------:R-:W-:Y:S01]  /*1e330*/  SEL R0, RZ, 0x1, P2 ;  /* 0x00000001ff007807 */ /* 0x000fe20001000000 */
[----:B------:R-:W-:Y:S01]  /*1e340*/  IMAD.SHL.U32 R9, R4, 0x2, RZ ;  /* 0x0000000204097824 */ /* 0x000fe200078e00ff */
[----:B------:R-:W-:Y:S01]  /*1e350*/  SEL R4, RZ, 0xffffffff, P0 ;  /* 0xffffffffff047807 */ /* 0x000fe20000000000 */
[----:B------:R-:W-:Y:S01]  /*1e360*/  IMAD.IADD R3, R3, 0x1, R5 ;  /* 0x0000000103037824 */ /* 0x000fe200078e0205 */
[-C--:B------:R-:W-:Y:S01]  /*1e370*/  ISETP.GE.AND P0, PT, R226, R21.reuse, PT ;  /* 0x00000015e200720c */ /* 0x080fe20003f06270 */
[----:B------:R-:W-:Y:S01]  /*1e380*/  ULDC.64 UR4, c[0x0][0xbd8] ;  /* 0x0002f60000047ab9 */ /* 0x000fe20000000a00 */
[----:B------:R-:W-:Y:S01]  /*1e390*/  LOP3.LUT R0, R9, 0x2, R0, 0xe2, !PT ;  /* 0x0000000209007812 */ /* 0x000fe200078ee200 */
[----:B------:R-:W-:Y:S01]  /*1e3a0*/  IMAD.SHL.U32 R9, R4, 0x4, RZ ;  /* 0x0000000404097824 */ /* 0x000fe200078e00ff */
[----:B------:R-:W-:Y:S01]  /*1e3b0*/  SEL R5, RZ, 0xffffffff, P0 ;  /* 0xffffffffff057807 */ /* 0x000fe20000000000 */
[----:B------:R-:W-:Y:S01]  /*1e3c0*/  IMAD.IADD R24, R24, 0x1, R195 ;  /* 0x0000000118187824 */ /* 0x000fe200078e02c3 */
[----:B------:R-:W-:Y:S01]  /*1e3d0*/  ISETP.GE.AND P0, PT, R225, R21, PT ;  /* 0x00000015e100720c */ /* 0x000fe20003f06270 */
[----:B------:R-:W-:Y:S01]  /*1e3e0*/  IMAD.WIDE.U32 R2, R7, UR4, R2 ;  /* 0x0000000407027c25 */ /* 0x000fe2000f8e0002 */
[----:B------:R-:W-:-:S02]  /*1e3f0*/  LOP3.LUT R4, R9, 0x4, R0, 0xe2, !PT ;  /* 0x0000000409047812 */ /* 0x000fc400078ee200 */
[----:B------:R-:W-:Y:S01]  /*1e400*/  SHF.R.S32.HI R0, RZ, 0x1f, R7 ;  /* 0x0000001fff007819 */ /* 0x000fe20000011407 */
[----:B------:R-:W-:Y:S01]  /*1e410*/  IMAD.SHL.U32 R9, R5, 0x8, RZ ;  /* 0x0000000805097824 */ /* 0x000fe200078e00ff */
[----:B------:R-:W-:Y:S02]  /*1e420*/  SEL R5, RZ, 0xffffffff, P0 ;  /* 0xffffffffff057807 */ /* 0x000fe40000000000 */
[-C--:B------:R-:W-:Y:S01]  /*1e430*/  ISETP.GE.AND P0, PT, R224, R21.reuse, PT ;  /* 0x00000015e000720c */ /* 0x080fe20003f06270 */
[----:B------:R-:W-:Y:S01]  /*1e440*/  IMAD R0, R0, UR4, RZ ;  /* 0x0000000400007c24 */ /* 0x000fe2000f8e02ff */
[----:B------:R-:W-:Y:S01]  /*1e450*/  LOP3.LUT R4, R9, 0x8, R4, 0xe2, !PT ;  /* 0x0000000809047812 */ /* 0x000fe200078ee204 */
[----:B------:R-:W-:Y:S01]  /*1e460*/  IMAD.SHL.U32 R9, R5, 0x10, RZ ;  /* 0x0000001005097824 */ /* 0x000fe200078e00ff */
[----:B------:R-:W-:Y:S02]  /*1e470*/  SEL R5, RZ, 0xffffffff, P0 ;  /* 0xffffffffff057807 */ /* 0x000fe40000000000 */
[----:B------:R-:W-:-:S02]  /*1e480*/  ISETP.GE.AND P0, PT, R27, R21, PT ;  /* 0x000000151b00720c */ /* 0x000fc40003f06270 */
[----:B------:R-:W-:Y:S01]  /*1e490*/  LOP3.LUT R4, R9, 0x10, R4, 0xe2, !PT ;  /* 0x0000001009047812 */ /* 0x000fe200078ee204 */
[----:B------:R-:W-:Y:S01]  /*1e4a0*/  IMAD.SHL.U32 R9, R5, 0x20, RZ ;  /* 0x0000002005097824 */ /* 0x000fe200078e00ff */
[----:B------:R-:W-:Y:S01]  /*1e4b0*/  ISETP.GE.AND P2, PT, R29, R21, PT ;  /* 0x000000151d00720c */ /* 0x000fe20003f46270 */
[----:B------:R-:W-:Y:S01]  /*1e4c0*/  IMAD R5, R7, UR5, R0 ;  /* 0x0000000507057c24 */ /* 0x000fe2000f8e0200 */
[----:B------:R-:W-:Y:S01]  /*1e4d0*/  SEL R7, RZ, 0x40, P0 ;  /* 0x00000040ff077807 */ /* 0x000fe20000000000 */
[----:B------:R-:W-:Y:S01]  /*1e4e0*/  ULDC.64 UR4, c[0x0][0xb80] ;  /* 0x0002e00000047ab9 */ /* 0x000fe20000000a00 */
[----:B------:R-:W-:Y:S01]  /*1e4f0*/  ISETP.GE.AND P0, PT, R24, R25, PT ;  /* 0x000000191800720c */ /* 0x000fe20003f06270 */
[----:B------:R-:W-:Y:S01]  /*1e500*/  IMAD.IADD R3, R3, 0x1, R5 ;  /* 0x0000000103037824 */ /* 0x000fe200078e0205 */
[----:B------:R-:W-:Y:S02]  /*1e510*/  LEA R14, P1, R2, UR4, 0x1 ;  /* 0x00000004020e7c11 */ /* 0x000fe4000f8208ff */
[----:B------:R-:W-:-:S02]  /*1e520*/  LOP3.LUT R4, R9, 0x20, R4, 0xe2, !PT ;  /* 0x0000002009047812 */ /* 0x000fc400078ee204 */
[----:B------:R-:W-:Y:S02]  /*1e530*/  LEA.HI.X R15, R2, UR5, R3, 0x1, P1 ;  /* 0x00000005020f7c11 */ /* 0x000fe400088f0c03 */
[----:B------:R-:W-:Y:S01]  /*1e540*/  LOP3.LUT R20, R4, R7, RZ, 0xfc, !PT ;  /* 0x0000000704147212 */ /* 0x000fe200078efcff */
[----:B------:R1:W2:Y:S01]  /*1e550*/  SHFL.IDX PT, R2, R14, RZ, 0x181f ;  /* 0x00181fff0e027589 */ /* 0x0002a200000e0000 */
[----:B------:R-:W-:-:S03]  /*1e560*/  SEL R5, RZ, 0x80, P2 ;  /* 0x00000080ff057807 */ /* 0x000fc60001000000 */
[----:B------:R1:W4:Y:S01]  /*1e570*/  SHFL.IDX PT, R3, R15, RZ, 0x181f ;  /* 0x00181fff0f037589 */ /* 0x00032200000e0000 */
[----:B------:R-:W-:Y:S01]  /*1e580*/  LOP3.LUT R23, R20, R5, RZ, 0xfc, !PT ;  /* 0x0000000514177212 */ /* 0x000fe200078efcff */
[----:B------:R-:W-:Y:S06]  /*1e590*/  @P0 BRA `(.L_x_6674) ;  /* 0x00000000007c0947 */ /* 0x000fec0003800000 */
[-C--:B------:R-:W-:Y:S02]  /*1e5a0*/  ISETP.GE.AND P2, PT, R228, R21.reuse, PT ;  /* 0x00000015e400720c */ /* 0x080fe40003f46270 */
[-C--:B------:R-:W-:Y:S02]  /*1e5b0*/  ISETP.GE.AND P1, PT, R196, R21.reuse, PT ;  /* 0x00000015c400720c */ /* 0x080fe40003f26270 */
[-C--:B------:R-:W-:Y:S02]  /*1e5c0*/  ISETP.GE.AND P5, PT, R227, R21.reuse, PT ;  /* 0x00000015e300720c */ /* 0x080fe40003fa6270 */
[----:B------:R-:W-:-:S07]  /*1e5d0*/  ISETP.GE.AND P3, PT, R226, R21, PT ;  /* 0x00000015e200720c */ /* 0x000fce0003f66270 */
[-C--:B--2---:R-:W-:Y:S02]  /*1e5e0*/  @!P2 LEA R6, P0, R228, R2.reuse, 0x1 ;  /* 0x00000002e406a211 */ /* 0x084fe400078008ff */
        /* <DEDUP_REMOVED lines=13> */
[----:B--2---:R-:W-:-:S02]  /*1e6c0*/  @!P1 LEA R6, P6, R224, R2, 0x1 ;  /* 0x00000002e0069211 */ /* 0x004fc400078c08ff */
        /* <DEDUP_REMOVED lines=12> */
.L_x_6674:
[----:B------:R-:W-:Y:S05]  /*1e790*/  BSYNC B1 ;  /* 0x0000000000017941 */ /* 0x000fea0003800000 */
.L_x_6673:
[----:B------:R-:W-:Y:S01]  /*1e7a0*/  VIADD R0, R24, 0x20 ;  /* 0x0000002018007836 */ /* 0x000fe20000000000 */
[----:B----4-:R4:W0:Y:S04]  /*1e7b0*/  SHFL.IDX PT, R3, R15, 0x1, 0x181f ;  /* 0x00381f000f037f89 */ /* 0x01082800000e0000 */
[----:B------:R-:W-:Y:S01]  /*1e7c0*/  ISETP.GE.AND P0, PT, R0, R25, PT ;  /* 0x000000190000720c */ /* 0x000fe20003f06270 */
[----:B--2---:R4:W2:-:S12]  /*1e7d0*/  SHFL.IDX PT, R2, R14, 0x1, 0x181f ;  /* 0x00381f000e027f89 */ /* 0x00489800000e0000 */
[----:B----4-:R-:W-:Y:S05]  /*1e7e0*/  @P0 BRA `(.L_x_6667) ;  /* 0x00000000007c0947 */ /* 0x010fea0003800000 */
[-C--:B------:R-:W-:Y:S02]  /*1e7f0*/  ISETP.GE.AND P5, PT, R228, R21.reuse, PT ;  /* 0x00000015e400720c */ /* 0x080fe40003fa6270 */
[-C--:B------:R-:W-:Y:S02]  /*1e800*/  ISETP.GE.AND P4, PT, R196, R21.reuse, PT ;  /* 0x00000015c400720c */ /* 0x080fe40003f86270 */
[-C--:B------:R-:W-:Y:S02]  /*1e810*/  ISETP.GE.AND P0, PT, R227, R21.reuse, PT ;  /* 0x00000015e300720c */ /* 0x080fe40003f06270 */
[----:B------:R-:W-:Y:S02]  /*1e820*/  ISETP.GE.AND P1, PT, R226, R21, PT ;  /* 0x00000015e200720c */ /* 0x000fe40003f26270 */
[----:B------:R-:W-:-:S05]  /*1e830*/  LOP3.LUT P2, RZ, R20, 0x40, RZ, 0xc0, !PT ;  /* 0x0000004014ff7812 */ /* 0x000fca000784c0ff */
[-C--:B--2---:R-:W-:Y:S02]  /*1e840*/  @!P5 LEA R6, P3, R228, R2.reuse, 0x1 ;  /* 0x00000002e406d211 */ /* 0x084fe400078608ff */
        /* <DEDUP_REMOVED lines=17> */
[-C--:B-1----:R-:W-:Y:S01]  /*1e960*/  @P4 LEA R14, P6, R29, R2.reuse, 0x1 ;  /* 0x000000021d0e4211 */ /* 0x082fe200078c08ff */
[----:B------:R4:W-:Y:S01]  /*1e970*/  @!P3 ST.E.128 desc[UR50][R4.64], RZ ;  /* 0x000000ff0400b985 */ /* 0x0009e2000c101d32 */
[----:B------:R-:W-:-:S02]  /*1e980*/  @!P5 LEA R2, P0, R224, R2, 0x1 ;  /* 0x00000002e002d211 */ /* 0x000fc400078008ff */
[-C--:B------:R-:W-:Y:S02]  /*1e990*/  @P4 LEA.HI.X R15, R29, R3.reuse, R26, 0x1, P6 ;  /* 0x000000031d0f4211 */ /* 0x080fe400030f0c1a */
[----:B------:R-:W-:-:S05]  /*1e9a0*/  @!P5 LEA.HI.X R3, R224, R3, R30, 0x1, P0 ;  /* 0x00000003e003d211 */ /* 0x000fca00000f0c1e */
[----:B------:R4:W-:Y:S04]  /*1e9b0*/  @!P5 ST.E.128 desc[UR50][R2.64], RZ ;  /* 0x000000ff0200d985 */ /* 0x0009e8000c101d32 */
[----:B------:R4:W-:Y:S04]  /*1e9c0*/  @P2 ST.E.128 desc[UR50][R12.64], RZ ;  /* 0x000000ff0c002985 */ /* 0x0009e8000c101d32 */
[----:B------:R4:W-:Y:S02]  /*1e9d0*/  @P4 ST.E.128 desc[UR50][R14.64], RZ ;  /* 0x000000ff0e004985 */ /* 0x0009e4000c101d32 */
.L_x_6667:
[----:B------:R-:W-:Y:S05]  /*1e9e0*/  BSYNC B0 ;  /* 0x0000000000007941 */ /* 0x000fea0003800000 */
.L_x_6660:
[----:B------:R-:W-:Y:S02]  /*1e9f0*/  ULDC UR4, c[0x0][0xd3c] ;  /* 0x00034f0000047ab9 */ /* 0x000fe40000000800 */
[----:B---3--:R-:W-:-:S13]  /*1ea00*/  ISETP.GE.AND P0, PT, R155, UR4, PT ;  /* 0x000000049b007c0c */ /* 0x008fda000bf06270 */
[----:B------:R-:W-:Y:S05]  /*1ea10*/  @!P0 BRA `(.L_x_6675) ;  /* 0xfffffe2800f48947 */ /* 0x000fea000383ffff */
[----:B------:R-:W-:Y:S05]  /*1ea20*/  BRA `(.L_x_6465) ;  /* 0x000000b0009c7947 */ /* 0x000fea0003800000 */
.L_x_6463:
        /* <DEDUP_REMOVED lines=18> */
.L_x_6676:
        /* <DEDUP_REMOVED lines=43> */
.L_x_6680:
        /* <DEDUP_REMOVED lines=39> */
.L_x_6678:
        /* <DEDUP_REMOVED lines=12> */
.L_x_6681:
        /* <DEDUP_REMOVED lines=63> */
.L_x_6682:
        /* <DEDUP_REMOVED lines=61> */
.L_x_6683:
[----:B01----:R-:W-:-:S05]  /*1f8f0*/  LOP3.LUT R3, RZ, R2, RZ, 0x33, !PT ;  /* 0x00000002ff037212 */ /* 0x003fca00078e33ff */
[----:B------:R-:W-:-:S05]  /*1f900*/  IMAD.IADD R2, R4, 0x1, R3 ;  /* 0x0000000104027824 */ /* 0x000fca00078e0203 */
[----:B------:R1:W-:Y:S01]  /*1f910*/  STL [R1+0x4], R2 ;  /* 0x0000040201007387 */ /* 0x0003e20000100800 */
[----:B------:R-:W-:Y:S05]  /*1f920*/  BRA `(.L_x_6684) ;  /* 0x0000000000107947 */ /* 0x000fea0003800000 */
.L_x_6679:
[----:B------:R-:W-:Y:S01]  /*1f930*/  IMAD.U32 R2, RZ, RZ, UR6 ;  /* 0x00000006ff027e24 */ /* 0x000fe2000f8e00ff */
[----:B------:R0:W-:Y:S04]  /*1f940*/  STL [R1+0x4], RZ ;  /* 0x000004ff01007387 */ /* 0x0001e80000100800 */
[----:B------:R0:W-:Y:S04]  /*1f950*/  STL [R1+0x8], RZ ;  /* 0x000008ff01007387 */ /* 0x0001e80000100800 */
[----:B------:R0:W-:Y:S02]  /*1f960*/  STL [R1], R2 ;  /* 0x0000000201007387 */ /* 0x0001e40000100800 */
.L_x_6684:
        /* <DEDUP_REMOVED lines=10> */
.L_x_6677:
        /* <DEDUP_REMOVED lines=13> */
[----:B------:R-:W-:Y:S01]  /*1fae0*/  ULDC.64 UR40, c[0x0][0x198] ;  /* 0x0000660000287ab9 */ /* 0x000fe20000000a00 */
[----:B------:R-:W-:Y:S01]  /*1faf0*/  LOP3.LUT R3, R0, 0x1f8, RZ, 0xc0, !PT ;  /* 0x000001f800037812 */ /* 0x000fe200078ec0ff */
[----:B01----:R-:W-:Y:S01]  /*1fb00*/  IMAD.SHL.U32 R2, R4, 0x8, RZ ;  /* 0x0000000804027824 */ /* 0x003fe200078e00ff */
[----:B------:R-:W-:Y:S01]  /*1fb10*/  LOP3.LUT R0, R0, 0x38, RZ, 0xc0, !PT ;  /* 0x0000003800007812 */ /* 0x000fe200078ec0ff */
[----:B------:R-:W-:Y:S01]  /*1fb20*/  ULDC UR38, c[0x0][0xc] ;  /* 0x0000030000267ab9 */ /* 0x000fe20000000800 */
[----:B------:R-:W-:Y:S01]  /*1fb30*/  LOP3.LUT R3, R3, 0x38, R6, 0x78, !PT ;  /* 0x0000003803037812 */ /* 0x000fe200078e7806 */
[----:B------:R-:W-:-:S03]  /*1fb40*/  IMAD.SHL.U32 R6, R6, 0x10, RZ ;  /* 0x0000001006067824 */ /* 0x000fc600078e00ff */
[----:B------:R-:W-:Y:S02]  /*1fb50*/  LOP3.LUT R3, R3, 0x200, R2, 0xf8, !PT ;  /* 0x0000020003037812 */ /* 0x000fe400078ef802 */
[----:B------:R-:W-:-:S04]  /*1fb60*/  SHF.R.U32.HI R2, RZ, 0x3, R4 ;  /* 0x00000003ff027819 */ /* 0x000fc80000011604 */
[----:B------:R-:W-:Y:S01]  /*1fb70*/  LOP3.LUT R4, R2, 0x70, R6, 0xf8, !PT ;  /* 0x0000007002047812 */ /* 0x000fe200078ef806 */
[----:B------:R-:W-:Y:S01]  /*1fb80*/  IMAD.MOV.U32 R2, RZ, RZ, 0x1 ;  /* 0x00000001ff027424 */ /* 0x000fe200078e00ff */
[C---:B------:R-:W-:Y:S01]  /*1fb90*/  LOP3.LUT R4, R0.reuse, 0x40, RZ, 0xfc, !PT ;  /* 0x0000004000047812 */ /* 0x040fe200078efcff */
[----:B--2---:R-:W-:Y:S01]  /*1fba0*/  ULEA UR4, UR5, UR4, 0x18 ;  /* 0x0000000405047291 */ /* 0x004fe2000f8ec03f */
        /* <DEDUP_REMOVED lines=9> */
[----:B------:R-:W-:Y:S04]  /*1fc40*/  STL [R1+0x10], RZ ;  /* 0x000010ff01007387 */ /* 0x000fe80000100800 */
[----:B------:R0:W-:Y:S02]  /*1fc50*/  STL [R1+0x1c], R2 ;  /* 0x00001c0201007387 */ /* 0x0001e40000100800 */
[C---:B0-----:R-:W-:Y:S02]  /*1fc60*/  LOP3.LUT R2, R0.reuse, 0xc0, RZ, 0xfc, !PT ;  /* 0x000000c000027812 */ /* 0x041fe400078efcff */
[C---:B------:R-:W-:Y:S02]  /*1fc70*/  LOP3.LUT R2, R0.reuse, 0x180, RZ, 0xfc, !PT ;  /* 0x0000018000027812 */ /* 0x040fe400078efcff */
[----:B------:R-:W-:-:S07]  /*1fc80*/  LOP3.LUT R0, R0, 0x1c0, RZ, 0xfc, !PT ;  /* 0x000001c000007812 */ /* 0x000fce00078efcff */
.L_x_6875:
[----:B------:R-:W2:Y:S01]  /*1fc90*/  LDL R14, [R1+0xc] ;  /* 0x00000c00010e7983 */ /* 0x000ea20000100800 */
[----:B------:R-:W-:Y:S05]  /*1fca0*/  YIELD ;  /* 0x0000000000007946 */ /* 0x000fea0003800000 */
[----:B------:R-:W-:Y:S01]  /*1fcb0*/  ULDC.64 UR4, c[0x0][0xb20] ;  /* 0x0002c80000047ab9 */ /* 0x000fe20000000a00 */
[----:B01----:R-:W-:Y:S02]  /*1fcc0*/  CS2R R6, SRZ ;  /* 0x0000000000067805 */ /* 0x003fe4000001ff00 */
[----:B------:R-:W-:Y:S01]  /*1fcd0*/  ISETP.NE.U32.AND P0, PT, RZ, UR4, PT ;  /* 0x00000004ff007c0c */ /* 0x000fe2000bf05070 */
[----:B------:R-:W0:Y:S01]  /*1fce0*/  LDC.64 R12, c[0x0][0xaf8] ;  /* 0x0002be00ff0c7b82 */ /* 0x000e220000000a00 */
[----:B------:R-:W-:Y:S01]  /*1fcf0*/  ULDC.64 UR6, c[0x0][0xb00] ;  /* 0x0002c00000067ab9 */ /* 0x000fe20000000a00 */
[----:B------:R-:W-:Y:S01]  /*1fd00*/  ULDC.64 UR8, c[0x0][0xb08] ;  /* 0x0002c20000087ab9 */ /* 0x000fe20000000a00 */
[----:B------:R-:W-:Y:S01]  /*1fd10*/  ISETP.NE.AND.EX P0, PT, RZ, UR5, PT, P0 ;  /* 0x00000005ff007c0c */ /* 0x000fe2000bf05300 */
[----:B------:R-:W-:-:S04]  /*1fd20*/  ULDC.64 UR4, c[0x0][0xb10] ;  /* 0x0002c40000047ab9 */ /* 0x000fc80000000a00 */
[----:B------:R-:W1:Y:S08]  /*1fd30*/  LDC.64 R4, c[0x0][0xb00] ;  /* 0x0002c000ff047b82 */ /* 0x000e700000000a00 */
        /* <DEDUP_REMOVED lines=8> */
[----:B------:R-:W-:Y:S01]  /*1fdc0*/  ISETP.NE.U32.AND P4, PT, RZ, UR8, PT ;  /* 0x00000008ff007c0c */ /* 0x000fe2000bf85070 */
[----:B---3--:R-:W-:Y:S01]  /*1fdd0*/  IMAD.MOV.U32 R8, RZ, RZ, RZ ;  /* 0x000000ffff087224 */ /* 0x008fe200078e00ff */
[----:B------:R-:W-:Y:S01]  /*1fde0*/  ISETP.NE.U32.AND P1, PT, RZ, UR4, PT ;  /* 0x00000004ff007c0c */ /* 0x000fe2000bf25070 */
[----:B--2---:R-:W0:Y:S01]  /*1fdf0*/  LDC.64 R2, c[0x0][0xb08] ;  /* 0x0002c200ff027b82 */ /* 0x004e220000000a00 */
[----:B------:R-:W-:-:S02]  /*1fe00*/  IMAD.MOV.U32 R0, RZ, RZ, RZ ;  /* 0x000000ffff007224 */ /* 0x000fc400078e00ff */
[----:B------:R-:W-:Y:S01]  /*1fe10*/  ISETP.NE.AND.EX P3, PT, RZ, UR5, PT, P1 ;  /* 0x00000005ff007c0c */ /* 0x000fe2000bf65310 */
[----:B-1----:R-:W-:-:S04]  /*1fe20*/  IMAD.WIDE R4, R14, 0x4, R4 ;  /* 0x000000040e047825 */ /* 0x002fc800078e0204 */
        /* <DEDUP_REMOVED lines=30> */
.L_x_6686:
        /* <DEDUP_REMOVED lines=16> */
.L_x_6687:
[----:B------:R-:W-:Y:S05]  /*20110*/  @!P1 BRA `(.L_x_6688) ;  /* 0x00000000000c9947 */ /* 0x000fea0003800000 */
[----:B------:R-:W2:Y:S04]  /*20120*/  LDG.E R7, desc[UR50][R4.64] ;  /* 0x0000003204077981 */ /* 0x000ea8000c1e1900 */
[----:B------:R-:W2:Y:S02]  /*20130*/  LDG.E R4, desc[UR50][R4.64+0x4] ;  /* 0x0000043204047981 */ /* 0x000ea4000c1e1900 */
[----:B--2---:R-:W-:-:S07]  /*20140*/  IMAD.IADD R7, R4, 0x1, -R7 ;  /* 0x0000000104077824 */ /* 0x004fce00078e0a07 */
.L_x_6688:
        /* <DEDUP_REMOVED lines=37> */
.L_x_6691:
[----:B------:R-:W-:-:S13]  /*203a0*/  ISETP.NE.AND P0, PT, R3, 0x1, PT ;  /* 0x000000010300780c */ /* 0x000fda0003f05270 */
[----:B------:R-:W1:Y:S02]  /*203b0*/  @P0 LDC.64 R4, c[0x0][0xae0] ;  /* 0x0002b800ff040b82 */ /* 0x000e640000000a00 */
[----:B-1----:R-:W-:-:S05]  /*203c0*/  @P0 IMAD.HI.U32 R4, R2, R4, RZ ;  /* 0x0000000402040227 */ /* 0x002fca00078e00ff */
[----:B------:R-:W-:-:S07]  /*203d0*/  @P0 SHF.R.U32.HI R2, RZ, R5, R4 ;  /* 0x00000005ff020219 */ /* 0x000fce0000011604 */
.L_x_6692:
[----:B------:R-:W-:Y:S05]  /*203e0*/  BSYNC B0 ;  /* 0x0000000000007941 */ /* 0x000fea0003800000 */
.L_x_6690:
[----:B------:R-:W-:-:S05]  /*203f0*/  IMAD R2, R2, R3, R3 ;  /* 0x0000000302027224 */ /* 0x000fca00078e0203 */
[----:B------:R-:W-:-:S07]  /*20400*/  VIMNMX R8, R8, R2, PT ;  /* 0x0000000208087248 */ /* 0x000fce0003fe0100 */
.L_x_6689:
        /* <DEDUP_REMOVED lines=25> */
.L_x_6695:
[----:B------:R-:W-:-:S13]  /*205a0*/  ISETP.NE.AND P0, PT, R3, 0x1, PT ;  /* 0x000000010300780c */ /* 0x000fda0003f05270 */
[----:B------:R-:W1:Y:S02]  /*205b0*/  @P0 LDC.64 R4, c[0x0][0xae0] ;  /* 0x0002b800ff040b82 */ /* 0x000e640000000a00 */
[----:B-1----:R-:W-:-:S05]  /*205c0*/  @P0 IMAD.HI.U32 R4, R6, R4, RZ ;  /* 0x0000000406040227 */ /* 0x002fca00078e00ff */
[----:B------:R-:W-:-:S07]  /*205d0*/  @P0 SHF.R.U32.HI R6, RZ, R5, R4 ;  /* 0x00000005ff060219 */ /* 0x000fce0000011604 */
.L_x_6696:
[----:B------:R-:W-:Y:S05]  /*205e0*/  BSYNC B0 ;  /* 0x0000000000007941 */ /* 0x000fea0003800000 */
.L_x_6694:
[----:B------:R-:W-:-:S05]  /*205f0*/  IMAD R3, R6, R3, RZ ;  /* 0x0000000306037224 */ /* 0x000fca00078e02ff */
[----:B------:R-:W-:-:S07]  /*20600*/  VIMNMX R2, R2, R3, !PT ;  /* 0x0000000302027248 */ /* 0x000fce0007fe0100 */
.L_x_6693:
        /* <DEDUP_REMOVED lines=41> */
.L_x_6698:
[----:B------:R-:W-:Y:S05]  /*208a0*/  BSYNC B0 ;  /* 0x0000000000007941 */ /* 0x000fea0003800000 */
.L_x_6697:
[-C--:B------:R-:W-:Y:S01]  /*208b0*/  IMAD R7, R13, R2.reuse, R7 ;  /* 0x000000020d077224 */ /* 0x080fe200078e0207 */
        /* <DEDUP_REMOVED lines=23> */
.L_x_6919:
[----:B--2---:R-:W-:Y:S02]  /*20a30*/  ISETP.NE.AND P0, PT, R14, RZ, PT ;  /* 0x000000ff0e00720c */ /* 0x004fe40003f05270 */
[----:B------:R-:W-:-:S11]  /*20a40*/  PLOP3.LUT P6, PT, PT, PT, PT, 0x8, 0x0 ;  /* 0x000000000000781c */ /* 0x000fd60003fce170 */
[----:B------:R-:W-:Y:S05]  /*20a50*/  @P0 BRA `(.L_x_6702) ;  /* 0x00000000000c0947 */ /* 0x000fea0003800000 */
[----:B------:R-:W-:-:S03]  /*20a60*/  UMOV UR4, 0xffffffff ;  /* 0xffffffff00047882 */ /* 0x000fc60000000000 */
[----:B------:R-:W-:Y:S05]  /*20a70*/  BRA.DIV UR4, `(.L_x_6703) ;  /* 0x0000009e04b07947 */ /* 0x000fea000b800000 */
[----:B------:R-:W-:-:S13]  /*20a80*/  ELECT P6, URZ, PT ;  /* 0x00000000003f782f */ /* 0x000fda00038c0000 */
.L_x_6702:
        /* <DEDUP_REMOVED lines=9> */
.L_x_6922:
[----:B------:R-:W-:Y:S05]  /*20b20*/  BSYNC B1 ;  /* 0x0000000000017941 */ /* 0x000fea0003800000 */
.L_x_6704:
        /* <DEDUP_REMOVED lines=12> */
.L_x_6923:
[----:B------:R-:W-:Y:S05]  /*20bf0*/  BSYNC B2 ;  /* 0x0000000000027941 */ /* 0x000fea0003800000 */
.L_x_6708:
        /* <DEDUP_REMOVED lines=9> */
.L_x_6711:
[----:B------:R-:W-:Y:S05]  /*20c90*/  BSYNC B2 ;  /* 0x0000000000027941 */ /* 0x000fea0003800000 */
.L_x_6710:
        /* <DEDUP_REMOVED lines=13> */
.L_x_6712:
        /* <DEDUP_REMOVED lines=13> */
.L_x_6924:
[----:B------:R-:W-:Y:S05]  /*20e40*/  BSYNC B2 ;  /* 0x0000000000027941 */ /* 0x000fea0003800000 */
.L_x_6713:
        /* <DEDUP_REMOVED lines=11> */
.L_x_6716:
[----:B------:R-:W-:Y:S05]  /*20f00*/  BSYNC B2 ;  /* 0x0000000000027941 */ /* 0x000fea0003800000 */
.L_x_6715:
        /* <DEDUP_REMOVED lines=10> */
.L_x_6717:
        /* <DEDUP_REMOVED lines=15> */
.L_x_6718:
        /* <DEDUP_REMOVED lines=15> */
.L_x_6719:
        /* <DEDUP_REMOVED lines=15> */
.L_x_6720:
        /* <DEDUP_REMOVED lines=15> */
.L_x_6721:
        /* <DEDUP_REMOVED lines=15> */
.L_x_6722:
        /* <DEDUP_REMOVED lines=15> */
.L_x_6723:
        /* <DEDUP_REMOVED lines=15> */
.L_x_6724:
        /* <DEDUP_REMOVED lines=10> */
.L_x_6707:
[----:B------:R-:W-:Y:S05]  /*216e0*/  BSYNC B1 ;  /* 0x0000000000017941 */ /* 0x000fea0003800000 */
.L_x_6706:
[----:B------:R-:W2:Y:S04]  /*216f0*/  LDL.LU R10, [R1+0x14] ;  /* 0x00001400010a7983 */ /* 0x000ea80000300800 */
[----:B------:R-:W3:Y:S01]  /*21700*/  LDL.LU R8, [R1+0x20] ;  /* 0x0000200001087983 */ /* 0x000ee20000300800 */
[----:B-1----:R-:W-:Y:S01]  /*21710*/  VIADD R5, R9, 0xfffffffe ;  /* 0xfffffffe09057836 */ /* 0x002fe20000000000 */
        /* <DEDUP_REMOVED lines=10> */
.L_x_6744:
        /* <DEDUP_REMOVED lines=13> */
.L_x_6925:
[----:B------:R-:W-:Y:S05]  /*21890*/  BSYNC B2 ;  /* 0x0000000000027941 */ /* 0x000fea0003800000 */
.L_x_6727:
        /* <DEDUP_REMOVED lines=9> */
.L_x_6730:
[----:B------:R-:W-:Y:S05]  /*21930*/  BSYNC B2 ;  /* 0x0000000000027941 */ /* 0x000fea0003800000 */
.L_x_6729:
        /* <DEDUP_REMOVED lines=12> */
.L_x_6731:
        /* <DEDUP_REMOVED lines=13> */
.L_x_6926:
[----:B------:R-:W-:Y:S05]  /*21ad0*/  BSYNC B2 ;  /* 0x0000000000027941 */ /* 0x000fea0003800000 */
.L_x_6732:
        /* <DEDUP_REMOVED lines=11> */
.L_x_6735:
[----:B------:R-:W-:Y:S05]  /*21b90*/  BSYNC B2 ;  /* 0x0000000000027941 */ /* 0x000fea0003800000 */
.L_x_6734:
        /* <DEDUP_REMOVED lines=10> */
.L_x_6736:
        /* <DEDUP_REMOVED lines=15> */
.L_x_6737:
        /* <DEDUP_REMOVED lines=15> */
.L_x_6738:
        /* <DEDUP_REMOVED lines=15> */
.L_x_6739:
        /* <DEDUP_REMOVED lines=15> */
.L_x_6740:
        /* <DEDUP_REMOVED lines=15> */
.L_x_6741:
        /* <DEDUP_REMOVED lines=15> */
.L_x_6742:
        /* <DEDUP_REMOVED lines=15> */
.L_x_6743:
        /* <DEDUP_REMOVED lines=10> */
.L_x_6726:
[----:B------:R-:W-:Y:S05]  /*22370*/  BSYNC B1 ;  /* 0x0000000000017941 */ /* 0x000fea0003800000 */
.L_x_6725:
        /* <DEDUP_REMOVED lines=12> */
.L_x_6700:
[----:B------:R-:W-:Y:S05]  /*22440*/  BSYNC B0 ;  /* 0x0000000000007941 */ /* 0x000fea0003800000 */
.L_x_6699:
[----:B-12---:R-:W2:Y:S01]  /*22450*/  LDL R8, [R1+0x2c] ;  /* 0x00002c0001087983 */ /* 0x006ea20000100800 */
[----:B------:R-:W1:Y:S01]  /*22460*/  LDC R0, c[0x0][0x448] ;  /* 0x00011200ff007b82 */ /* 0x000e620000000800 */
[----:B------:R-:W-:Y:S07]  /*22470*/  @!P0 WARPSYNC.ALL ;  /* 0x0000000000008948 */ /* 0x000fee0003800000 */
[----:B------:R-:W-:Y:S01]  /*22480*/  @!P0 BAR.SYNC.DEFER_BLOCKING 0xc, 0x180 ;  /* 0x0306000000008b1d */ /* 0x000fe20000010000 */
[----:B-1----:R-:W-:-:S13]  /*22490*/  ISETP.NE.AND P1, PT, R0, 0x1, PT ;  /* 0x000000010000780c */ /* 0x002fda0003f25270 */
[----:B------:R-:W1:Y:S08]  /*224a0*/  @P1 LDC R0, c[0x0][0x44c] ;  /* 0x00011300ff001b82 */ /* 0x000e700000000800 */
[----:B------:R-:W3:Y:S01]  /*224b0*/  @P1 LDC R3, c[0x0][0x450] ;  /* 0x00011400ff031b82 */ /* 0x000ee20000000800 */
[----:B--2---:R-:W-:-:S04]  /*224c0*/  VIADD R2, R8, 0x3f ;  /* 0x0000003f08027836 */ /* 0x004fc80000000000 */
[----:B-1----:R-:W-:-:S05]  /*224d0*/  @P1 IMAD.HI.U32 R0, R2, R0, RZ ;  /* 0x0000000002001227 */ /* 0x002fca00078e00ff */
[----:B---3--:R-:W-:-:S05]  /*224e0*/  @P1 SHF.R.U32.HI R2, RZ, R3, R0 ;  /* 0x00000003ff021219 */ /* 0x008fca0000011600 */
[----:B------:R-:W-:Y:S02]  /*224f0*/  IMAD.IADD R0, R20, 0x1, R2 ;  /* 0x0000000114007824 */ /* 0x000fe400078e0202 */
[----:B------:R-:W1:Y:S02]  /*22500*/  LDC.64 R2, c[0x0][0xad8] ;  /* 0x0002b600ff027b82 */ /* 0x000e640000000a00 */
[----:B-1----:R-:W-:Y:S01]  /*22510*/  ISETP.GE.AND P2, PT, R3, 0x1, PT ;  /* 0x000000010300780c */ /* 0x002fe20003f46270 */
        /* <DEDUP_REMOVED lines=13> */
.L_x_6747:
[----:B------:R-:W-:-:S13]  /*225f0*/  ISETP.NE.AND P0, PT, R3, 0x1, PT ;  /* 0x000000010300780c */ /* 0x000fda0003f05270 */
[----:B------:R-:W1:Y:S02]  /*22600*/  @P0 LDC.64 R6, c[0x0][0xae0] ;  /* 0x0002b800ff060b82 */ /* 0x000e640000000a00 */
[----:B-1----:R-:W-:-:S05]  /*22610*/  @P0 IMAD.HI.U32 R6, R2, R6, RZ ;  /* 0x0000000602060227 */ /* 0x002fca00078e00ff */
[----:B------:R-:W-:-:S07]  /*22620*/  @P0 SHF.R.U32.HI R2, RZ, R7, R6 ;  /* 0x00000007ff020219 */ /* 0x000fce0000011606 */
.L_x_6748:
[----:B------:R-:W-:Y:S05]  /*22630*/  BSYNC B0 ;  /* 0x0000000000007941 */ /* 0x000fea0003800000 */
.L_x_6746:
[----:B------:R-:W-:-:S05]  /*22640*/  IMAD R2, R2, R3, R3 ;  /* 0x0000000302027224 */ /* 0x000fca00078e0203 */
[----:B------:R-:W-:-:S07]  /*22650*/  VIMNMX R5, R5, R2, PT ;  /* 0x0000000205057248 */ /* 0x000fce0003fe0100 */
.L_x_6745:
[----:B------:R-:W2:Y:S01]  /*22660*/  LDL R7, [R1+0x74] ;  /* 0x0000740001077983 */ /* 0x000ea20000100800 */
[----:B------:R-:W1:Y:S01]  /*22670*/  @P1 LDC R2, c[0x0][0x44c] ;  /* 0x00011300ff021b82 */ /* 0x000e620000000800 */
[----:B------:R-:W-:Y:S01]  /*22680*/  IMAD.MOV.U32 R0, RZ, RZ, R8 ;  /* 0x000000ffff007224 */ /* 0x000fe200078e0008 */
[----:B------:R-:W-:Y:S01]  /*22690*/  ULDC UR4, c[0x0][0xad4] ;  /* 0x0002b50000047ab9 */ /* 0x000fe20000000800 */
[----:B------:R-:W-:-:S05]  /*226a0*/  VIADD R5, R5, 0x3f ;  /* 0x0000003f05057836 */ /* 0x000fca0000000000 */
[----:B------:R-:W3:Y:S01]  /*226b0*/  @P1 LDC R6, c[0x0][0x450] ;  /* 0x00011400ff061b82 */ /* 0x000ee20000000800 */
[----:B-1----:R-:W-:-:S05]  /*226c0*/  @P1 IMAD.HI.U32 R2, R8, R2, RZ ;  /* 0x0000000208021227 */ /* 0x002fca00078e00ff */
[----:B---3--:R-:W-:-:S05]  /*226d0*/  @P1 SHF.R.U32.HI R0, RZ, R6, R2 ;  /* 0x00000006ff001219 */ /* 0x008fca0000011602 */
        /* <DEDUP_REMOVED lines=18> */
.L_x_6751:
[----:B------:R-:W-:-:S13]  /*22800*/  ISETP.NE.AND P0, PT, R3, 0x1, PT ;  /* 0x000000010300780c */ /* 0x000fda0003f05270 */
[----:B------:R-:W1:Y:S02]  /*22810*/  @P0 LDC.64 R6, c[0x0][0xae0] ;  /* 0x0002b800ff060b82 */ /* 0x000e640000000a00 */
[----:B-1----:R-:W-:-:S05]  /*22820*/  @P0 IMAD.HI.U32 R6, R2, R6, RZ ;  /* 0x0000000602060227 */ /* 0x002fca00078e00ff */
[----:B------:R-:W-:-:S07]  /*22830*/  @P0 SHF.R.U32.HI R2, RZ, R7, R6 ;  /* 0x00000007ff020219 */ /* 0x000fce0000011606 */
.L_x_6752:
[----:B------:R-:W-:Y:S05]  /*22840*/  BSYNC B0 ;  /* 0x0000000000007941 */ /* 0x000fea0003800000 */
.L_x_6750:
[----:B------:R-:W-:-:S05]  /*22850*/  IMAD R2, R2, R3, RZ ;  /* 0x0000000302027224 */ /* 0x000fca00078e02ff */
[----:B------:R-:W-:-:S07]  /*22860*/  VIMNMX R0, R0, R2, !PT ;  /* 0x0000000200007248 */ /* 0x000fce0007fe0100 */
.L_x_6749:
        /* <DEDUP_REMOVED lines=39> */
.L_x_6754:
[----:B------:R-:W-:Y:S05]  /*22ae0*/  BSYNC B0 ;  /* 0x0000000000007941 */ /* 0x000fea0003800000 */
.L_x_6753:
        /* <DEDUP_REMOVED lines=25> */
[----:B------:R2:W-:Y:S01]  /*22c80*/  STL [R1], R0 ;  /* 0x0000000001007387 */ /* 0x0005e20000100800 */
[----:B------:R-:W-:Y:S05]  /*22c90*/  BRA `(.L_x_6757) ;  /* 0x0000005800987947 */ /* 0x000fea0003800000 */
.L_x_6756:
        /* <DEDUP_REMOVED lines=20> */
.L_x_6759:
[----:B------:R-:W-:Y:S05]  /*22de0*/  BSYNC B6 ;  /* 0x0000000000067941 */ /* 0x000fea0003800000 */
.L_x_6758:
        /* <DEDUP_REMOVED lines=20> */
.L_x_6762:
        /* <DEDUP_REMOVED lines=15> */
.L_x_6761:
[----:B------:R-:W-:Y:S05]  /*23020*/  BSYNC B6 ;  /* 0x0000000000067941 */ /* 0x000fea0003800000 */
.L_x_6760:
        /* <DEDUP_REMOVED lines=24> */
.L_x_6929:
        /* <DEDUP_REMOVED lines=9> */
.L_x_6932:
        /* <DEDUP_REMOVED lines=24> */
.L_x_6766:
[----:B------:R-:W4:Y:S04]  /*233c0*/  LDL R0, [R1+0x10] ;  /* 0x0000100001007983 */ /* 0x000f280000100800 */
[----:B---3--:R-:W3:Y:S01]  /*233d0*/  LDL R2, [R1+0x1c] ;  /* 0x00001c0001027983 */ /* 0x008ee20000100800 */
[----:B----4-:R-:W-:Y:S01]  /*233e0*/  IMAD R0, R0, 0x8, R18 ;  /* 0x0000000800007824 */ /* 0x010fe200078e0212 */
[----:B---3--:R-:W-:-:S04]  /*233f0*/  SHF.L.U32 R2, R2, 0x1f, RZ ;  /* 0x0000001f02027819 */ /* 0x008fc800000006ff */
[----:B------:R-:W3:Y:S02]  /*23400*/  SYNCS.PHASECHK.TRANS64.TRYWAIT P0, [R0+URZ+0x38840], R2 ;  /* 0x03884002000075a7 */ /* 0x000ee4000800017f */
[----:B---3--:R-:W-:Y:S05]  /*23410*/  @!P0 BRA `(.L_x_6767) ;  /* 0x0000007800208947 */ /* 0x008fea0003800000 */
.L_x_6933:
        /* <DEDUP_REMOVED lines=11> */
.L_x_6768:
        /* <DEDUP_REMOVED lines=23> */
.L_x_6764:
        /* <DEDUP_REMOVED lines=34> */
.L_x_6770:
[----:B------:R-:W-:Y:S05]  /*23860*/  BSYNC B6 ;  /* 0x0000000000067941 */ /* 0x000fea0003800000 */
.L_x_6769:
[----:B------:R-:W3:Y:S01]  /*23870*/  LDL R11, [R1+0x2c] ;  /* 0x00002c00010b7983 */ /* 0x000ee20000100800 */
[----:B--2---:R-:W2:Y:S01]  /*23880*/  LDC R7, c[0x0][0x448] ;  /* 0x00011200ff077b82 */ /* 0x004ea20000000800 */
[----:B------:R-:W-:Y:S01]  /*23890*/  ULDC.64 UR4, c[0x0][0x298] ;  /* 0x0000a60000047ab9 */ /* 0x000fe20000000a00 */
[----:B------:R-:W-:Y:S01]  /*238a0*/  ULDC.64 UR6, c[0x0][0x280] ;  /* 0x0000a00000067ab9 */ /* 0x000fe20000000a00 */
[----:B-1----:R-:W4:Y:S04]  /*238b0*/  LDL R4, [R1+0x58] ;  /* 0x0000580001047983 */ /* 0x002f280000100800 */
[----:B------:R-:W4:Y:S04]  /*238c0*/  LDL R9, [R1+0x38] ;  /* 0x0000380001097983 */ /* 0x000f280000100800 */
[----:B------:R-:W4:Y:S01]  /*238d0*/  LDL R8, [R1+0x60] ;  /* 0x0000600001087983 */ /* 0x000f220000100800 */
[----:B------:R-:W1:Y:S01]  /*238e0*/  S2R R2, SR_TID.X ;  /* 0x0000000000027919 */ /* 0x000e620000002100 */
[----:B------:R-:W0:Y:S02]  /*238f0*/  S2R R0, SR_TID.X ;  /* 0x0000000000007919 */ /* 0x000e240000002100 */
[----:B------:R-:W4:Y:S01]  /*23900*/  LDL R6, [R1+0x40] ;  /* 0x0000400001067983 */ /* 0x000f220000100800 */
[----:B--2---:R-:W-:-:S13]  /*23910*/  ISETP.NE.AND P0, PT, R7, 0x1, PT ;  /* 0x000000010700780c */ /* 0x004fda0003f05270 */
[----:B------:R-:W2:Y:S01]  /*23920*/  @P0 LDC R3, c[0x0][0x450] ;  /* 0x00011400ff030b82 */ /* 0x000ea20000000800 */
[----:B-1----:R-:W-:-:S04]  /*23930*/  LOP3.LUT R2, R2, 0x7f, RZ, 0xc0, !PT ;  /* 0x0000007f02027812 */ /* 0x002fc800078ec0ff */
[----:B------:R-:W-:Y:S01]  /*23940*/  SHF.R.U32.HI R2, RZ, 0x3, R2 ;  /* 0x00000003ff027819 */ /* 0x000fe20000011602 */
[----:B0-----:R-:W-:-:S05]  /*23950*/  IMAD.SHL.U32 R0, R0, 0x10, RZ ;  /* 0x0000001000007824 */ /* 0x001fca00078e00ff */
[----:B------:R-:W-:Y:S02]  /*23960*/  LOP3.LUT R0, R2, 0x70, R0, 0xf8, !PT ;  /* 0x0000007002007812 */ /* 0x000fe400078ef800 */
[----:B------:R-:W0:Y:S03]  /*23970*/  @P0 LDC R2, c[0x0][0x44c] ;  /* 0x00011300ff020b82 */ /* 0x000e260000000800 */
[----:B---3--:R-:W-:-:S04]  /*23980*/  IMAD.IADD R5, R0, 0x1, R11 ;  /* 0x0000000100057824 */ /* 0x008fc800078e020b */
[----:B0-----:R-:W-:-:S04]  /*23990*/  @P0 IMAD.HI.U32 R2, R5, R2, RZ ;  /* 0x0000000205020227 */ /* 0x001fc800078e00ff */
[----:B------:R-:W-:Y:S01]  /*239a0*/  IMAD.MOV.U32 R0, RZ, RZ, R5 ;  /* 0x000000ffff007224 */ /* 0x000fe200078e0005 */
[----:B--2---:R-:W-:Y:S01]  /*239b0*/  @P0 SHF.R.U32.HI R0, RZ, R3, R2 ;  /* 0x00000003ff000219 */ /* 0x004fe20000011602 */
[----:B----4-:R-:W-:-:S04]  /*239c0*/  IMAD R2, R4, UR4, RZ ;  /* 0x0000000404027c24 */ /* 0x010fc8000f8e02ff */
[C---:B------:R-:W-:Y:S02]  /*239d0*/  IMAD R4, R9.reuse, UR5, R2 ;  /* 0x0000000509047c24 */ /* 0x040fe4000f8e0202 */
        /* <DEDUP_REMOVED lines=76> */
.L_x_6942:
        /* <DEDUP_REMOVED lines=12> */
.L_x_6772:
        /* <DEDUP_REMOVED lines=37> */
.L_x_6774:
[----:B------:R-:W-:Y:S05]  /*241b0*/  BSYNC B6 ;  /* 0x0000000000067941 */ /* 0x000fea0003800000 */
.L_x_6773:
        /* <DEDUP_REMOVED lines=41> */
[----:B------:R-:W-:Y:S01]  /*24450*/  ULDC UR4, c[0x0][0x3b8] ;  /* 0x0000ee0000047ab9 */ /* 0x000fe20000000800 */
[----:B------:R-:W-:Y:S01]  /*24460*/  IMAD.IADD R4, R3, 0x1, R4 ;  /* 0x0000000103047824 */ /* 0x000fe200078e0204 */
[----:B------:R-:W-:-:S04]  /*24470*/  ISETP.GE.AND P3, PT, R10, UR4, PT ;  /* 0x000000040a007c0c */ /* 0x000fc8000bf66270 */
[----:B------:R-:W-:Y:S01]  /*24480*/  LEA.HI.X R4, R2, UR5, R4, 0x1, P0 ;  /* 0x0000000502047c11 */ /* 0x000fe200080f0c04 */
[----:B0-----:R-:W-:Y:S01]  /*24490*/  IMAD.SHL.U32 R6, R6, 0x8, RZ ;  /* 0x0000000806067824 */ /* 0x001fe200078e00ff */
[----:B------:R-:W-:-:S04]  /*244a0*/  SEL R5, RZ, 0x1, P3 ;  /* 0x00000001ff057807 */ /* 0x000fc80001800000 */
[----:B------:R-:W-:-:S03]  /*244b0*/  LOP3.LUT R6, R6, 0x38, RZ, 0xc0, !PT ;  /* 0x0000003806067812 */ /* 0x000fc600078ec0ff */
[----:B------:R-:W-:Y:S02]  /*244c0*/  @P3 LOP3.LUT R19, R19, 0x8, RZ, 0xfc, !PT ;  /* 0x0000000813133812 */ /* 0x000fe400078efcff */
[C---:B------:R-:W-:Y:S02]  /*244d0*/  LOP3.LUT R8, R6.reuse, 0x80, RZ, 0xfc, !PT ;  /* 0x0000008006087812 */ /* 0x040fe400078efcff */
[----:B------:R-:W-:Y:S02]  /*244e0*/  LOP3.LUT R6, R6, 0x40, RZ, 0xfc, !PT ;  /* 0x0000004006067812 */ /* 0x000fe400078efcff */
[----:B------:R-:W-:Y:S02]  /*244f0*/  ISETP.GE.AND P2, PT, R8, UR4, PT ;  /* 0x0000000408007c0c */ /* 0x000fe4000bf46270 */
[----:B------:R-:W-:Y:S02]  /*24500*/  ISETP.GE.AND P1, PT, R6, UR4, PT ;  /* 0x0000000406007c0c */ /* 0x000fe4000bf26270 */
[----:B------:R-:W0:Y:S01]  /*24510*/  S2R R6, SR_TID.X ;  /* 0x0000000000067919 */ /* 0x000e220000002100 */
[----:B------:R-:W-:-:S02]  /*24520*/  LOP3.LUT R19, R19, 0xfffffffd, RZ, 0xc0, !PT ;  /* 0xfffffffd13137812 */ /* 0x000fc400078ec0ff */
[----:B------:R-:W-:Y:S02]  /*24530*/  SEL R3, RZ, 0x4, P2 ;  /* 0x00000004ff037807 */ /* 0x000fe40001000000 */
[----:B------:R-:W-:-:S04]  /*24540*/  SEL R2, RZ, 0x2, P1 ;  /* 0x00000002ff027807 */ /* 0x000fc80000800000 */
        /* <DEDUP_REMOVED lines=38> */
[----:B------:R-:W-:-:S04]  /*247b0*/  @P1 LOP3.LUT R19, R19, 0x10000, RZ, 0xfc, !PT ;  /* 0x0001000013131812 */ /* 0x000fc800078efcff */
[C---:B------:R-:W-:Y:S02]  /*247c0*/  LOP3.LUT P1, RZ, R19.reuse, 0x8, RZ, 0xc0, !PT ;  /* 0x0000000813ff7812 */ /* 0x040fe4000782c0ff */
[C---:B------:R-:W-:Y:S02]  /*247d0*/  LOP3.LUT P4, RZ, R19.reuse, 0x2, RZ, 0xc0, !PT ;  /* 0x0000000213ff7812 */ /* 0x040fe4000788c0ff */
[----:B------:R-:W-:Y:S01]  /*247e0*/  LOP3.LUT R19, R19, 0xffffbfff, RZ, 0xc0, !PT ;  /* 0xffffbfff13137812 */ /* 0x000fe200078ec0ff */
[----:B------:R-:W0:Y:S02]  /*247f0*/  S2R R12, SR_TID.X ;  /* 0x00000000000c7919 */ /* 0x000e240000002100 */
[----:B0-----:R-:W-:-:S05]  /*24800*/  IMAD.SHL.U32 R12, R12, 0x8, RZ ;  /* 0x000000080c0c7824 */ /* 0x001fca00078e00ff */
[----:B------:R-:W-:Y:S01]  /*24810*/  LOP3.LUT R12, R12, 0x38, RZ, 0xc0, !PT ;  /* 0x000000380c0c7812 */ /* 0x000fe200078ec0ff */
[----:B------:R-:W-:Y:S04]  /*24820*/  SHFL.IDX PT, R14, R0, 0x1, 0x181f ;  /* 0x00381f00000e7f89 */ /* 0x000fe800000e0000 */
        /* <DEDUP_REMOVED lines=80> */
.L_x_6952:
        /* <DEDUP_REMOVED lines=30> */
.L_x_6777:
[----:B------:R-:W-:Y:S05]  /*24f10*/  BSYNC B0 ;  /* 0x0000000000007941 */ /* 0x000fea0003800000 */
.L_x_6776:
[----:B------:R-:W-:Y:S01]  /*24f20*/  NOP ;  /* 0x0000000000007918 */ /* 0x000fe20000000000 */
[----:B------:R-:W-:-:S13]  /*24f30*/  PLOP3.LUT P0, PT, PT, PT, PT, 0x80, 0x0 ;  /* 0x000000000000781c */ /* 0x000fda0003f0f070 */
.L_x_6778:
        /* <DEDUP_REMOVED lines=18> */
.L_x_6953:
[----:B------:R-:W-:Y:S05]  /*25060*/  BSYNC B0 ;  /* 0x0000000000007941 */ /* 0x000fea0003800000 */
.L_x_6779:
        /* <DEDUP_REMOVED lines=13> */
.L_x_6954:
[----:B------:R-:W-:Y:S05]  /*25140*/  BSYNC B1 ;  /* 0x0000000000017941 */ /* 0x000fea0003800000 */
.L_x_6783:
        /* <DEDUP_REMOVED lines=9> */
.L_x_6786:
[----:B------:R-:W-:Y:S05]  /*251e0*/  BSYNC B1 ;  /* 0x0000000000017941 */ /* 0x000fea0003800000 */
.L_x_6785:
        /* <DEDUP_REMOVED lines=13> */
.L_x_6787:
        /* <DEDUP_REMOVED lines=15> */
.L_x_6788:
        /* <DEDUP_REMOVED lines=15> */
.L_x_6789:
        /* <DEDUP_REMOVED lines=15> */
.L_x_6790:
        /* <DEDUP_REMOVED lines=15> */
.L_x_6791:
        /* <DEDUP_REMOVED lines=15> */
.L_x_6792:
        /* <DEDUP_REMOVED lines=15> */
.L_x_6793:
        /* <DEDUP_REMOVED lines=15> */
.L_x_6794:
        /* <DEDUP_REMOVED lines=10> */
.L_x_6782:
[----:B------:R-:W-:Y:S05]  /*259f0*/  BSYNC B0 ;  /* 0x0000000000007941 */ /* 0x000fea0003800000 */
.L_x_6781:
        /* <DEDUP_REMOVED lines=61> */
.L_x_6801:
        /* <DEDUP_REMOVED lines=8> */
.L_x_6955:
[----:B------:R-:W-:Y:S05]  /*25e50*/  BSYNC B3 ;  /* 0x0000000000037941 */ /* 0x000fea0003800000 */
.L_x_6802:
        /* <DEDUP_REMOVED lines=9> */
.L_x_6805:
[----:B------:R-:W-:Y:S05]  /*25ef0*/  BSYNC B3 ;  /* 0x0000000000037941 */ /* 0x000fea0003800000 */
.L_x_6804:
        /* <DEDUP_REMOVED lines=13> */
.L_x_6806:
        /* <DEDUP_REMOVED lines=13> */
.L_x_6956:
[----:B------:R-:W-:Y:S05]  /*260a0*/  BSYNC B3 ;  /* 0x0000000000037941 */ /* 0x000fea0003800000 */
.L_x_6807:
        /* <DEDUP_REMOVED lines=11> */
.L_x_6810:
[----:B------:R-:W-:Y:S05]  /*26160*/  BSYNC B3 ;  /* 0x0000000000037941 */ /* 0x000fea0003800000 */
.L_x_6809:
        /* <DEDUP_REMOVED lines=10> */
.L_x_6811:
        /* <DEDUP_REMOVED lines=15> */
.L_x_6812:
        /* <DEDUP_REMOVED lines=15> */
.L_x_6813:
        /* <DEDUP_REMOVED lines=15> */
.L_x_6814:
        /* <DEDUP_REMOVED lines=15> */
.L_x_6815:
        /* <DEDUP_REMOVED lines=15> */
.L_x_6816:
        /* <DEDUP_REMOVED lines=15> */
.L_x_6817:
        /* <DEDUP_REMOVED lines=15> */
.L_x_6818:
        /* <DEDUP_REMOVED lines=10> */
.L_x_6800:
[----:B------:R-:W-:Y:S05]  /*26940*/  BSYNC B1 ;  /* 0x0000000000017941 */ /* 0x000fea0003800000 */
.L_x_6799:
[----:B------:R-:W2:Y:S02]  /*26950*/  LDL.LU R5, [R1+0x4c] ;  /* 0x00004c0001057983 */ /* 0x000ea40000300800 */
[----:B--2---:R-:W-:-:S07]  /*26960*/  VIADD R0, R5, 0xfffffffd ;  /* 0xfffffffd05007836 */ /* 0x004fce0000000000 */
.L_x_6798:
[----:B------:R-:W-:Y:S05]  /*26970*/  BSYNC B2 ;  /* 0x0000000000027941 */ /* 0x000fea0003800000 */
.L_x_6797:
[----:B------:R-:W-:-:S05]  /*26980*/  VIADD R8, R8, 0xfffffffe ;  /* 0xfffffffe08087836 */ /* 0x000fca0000000000 */
[----:B------:R-:W-:-:S13]  /*26990*/  ISETP.NE.AND P0, PT, R8, R4, PT ;  /* 0x000000040800720c */ /* 0x000fda0003f05270 */
[----:B------:R-:W-:Y:S05]  /*269a0*/  @!P0 BRA `(.L_x_6796) ;  /* 0x0000001800e08947 */ /* 0x000fea0003800000 */
.L_x_6859:
        /* <DEDUP_REMOVED lines=35> */
.L_x_6821:
        /* <DEDUP_REMOVED lines=8> */
.L_x_6957:
[----:B------:R-:W-:Y:S05]  /*26c60*/  BSYNC B2 ;  /* 0x0000000000027941 */ /* 0x000fea0003800000 */
.L_x_6822:
        /* <DEDUP_REMOVED lines=9> */
.L_x_6825:
[----:B------:R-:W-:Y:S05]  /*26d00*/  BSYNC B2 ;  /* 0x0000000000027941 */ /* 0x000fea0003800000 */
.L_x_6824:
        /* <DEDUP_REMOVED lines=12> */
.L_x_6826:
        /* <DEDUP_REMOVED lines=13> */
.L_x_6958:
[----:B------:R-:W-:Y:S05]  /*26ea0*/  BSYNC B2 ;  /* 0x0000000000027941 */ /* 0x000fea0003800000 */
.L_x_6827:
        /* <DEDUP_REMOVED lines=11> */
.L_x_6830:
[----:B------:R-:W-:Y:S05]  /*26f60*/  BSYNC B2 ;  /* 0x0000000000027941 */ /* 0x000fea0003800000 */
.L_x_6829:
[----:B------:R-:W-:Y:S01]  /*26f70*/  R2UR UR10, R10 ;  /* 0x000000000a0a72ca */ /* 0x000fe200000e0000 */
[----:B01----:R-:W-:Y:S01]  /*26f80*/  IMAD R2, R7, 0x10000, R18 ;  /* 0x0001000007027824 */ /* 0x003fe200078e0212 */
[----:B------:R-:W-:Y:S01]  /*26f90*/  R2UR UR6, R8 ;  /* 0x00000000080672ca */ /* 0x000fe200000e0000 */
[----:B------:R-:W-:Y:S01]  /*26fa0*/  UIADD3 UR4, UP0, UR40, 0x470, URZ ;  /* 0x0000047028047890 */ /* 0x000fe2000ff1e03f */
[----:B------:R-:W-:Y:S01]  /*26fb0*/  R2UR UR7, R9 ;  /* 0x00000000090772ca */ /* 0x000fe200000e0000 */
[----:B------:R-:W-:Y:S01]  /*26fc0*/  VIADD R3, R3, 0x38850 ;  /* 0x0003885003037836 */ /* 0x000fe20000000000 */
[----:B------:R-:W-:Y:S01]  /*26fd0*/  PLOP3.LUT P0, PT, PT, PT, PT, 0x80, 0x0 ;  /* 0x000000000000781c */ /* 0x000fe20003f0f070 */
[----:B------:R-:W-:Y:S01]  /*26fe0*/  VIADD R5, R2, 0x400 ;  /* 0x0000040002057836 */ /* 0x000fe20000000000 */
[----:B------:R-:W-:-:S12]  /*26ff0*/  UIADD3.X UR5, URZ, UR41, URZ, UP0, !UPT ;  /* 0x000000293f057290 */ /* 0x000fd800087fe43f */
.L_x_6831:
        /* <DEDUP_REMOVED lines=15> */
.L_x_6832:
        /* <DEDUP_REMOVED lines=15> */
.L_x_6833:
        /* <DEDUP_REMOVED lines=15> */
.L_x_6834:
        /* <DEDUP_REMOVED lines=15> */
.L_x_6835:
        /* <DEDUP_REMOVED lines=15> */
.L_x_6836:
        /* <DEDUP_REMOVED lines=15> */
.L_x_6837:
        /* <DEDUP_REMOVED lines=15> */
.L_x_6838:
        /* <DEDUP_REMOVED lines=10> */
.L_x_6820:
[----:B------:R-:W-:Y:S05]  /*27730*/  BSYNC B1 ;  /* 0x0000000000017941 */ /* 0x000fea0003800000 */
.L_x_6819:
        /* <DEDUP_REMOVED lines=35> */
.L_x_6841:
        /* <DEDUP_REMOVED lines=8> */
.L_x_6959:
[----:B------:R-:W-:Y:S05]  /*279f0*/  BSYNC B2 ;  /* 0x0000000000027941 */ /* 0x000fea0003800000 */
.L_x_6842:
        /* <DEDUP_REMOVED lines=9> */
.L_x_6845:
[----:B------:R-:W-:Y:S05]  /*27a90*/  BSYNC B2 ;  /* 0x0000000000027941 */ /* 0x000fea0003800000 */
.L_x_6844:
        /* <DEDUP_REMOVED lines=13> */
.L_x_6846:
        /* <DEDUP_REMOVED lines=13> */
.L_x_6960:
[----:B------:R-:W-:Y:S05]  /*27c40*/  BSYNC B2 ;  /* 0x0000000000027941 */ /* 0x000fea0003800000 */
.L_x_6847:
        /* <DEDUP_REMOVED lines=11> */
.L_x_6850:
[----:B------:R-:W-:Y:S05]  /*27d00*/  BSYNC B2 ;  /* 0x0000000000027941 */ /* 0x000fea0003800000 */
.L_x_6849:
        /* <DEDUP_REMOVED lines=10> */
.L_x_6851:
        /* <DEDUP_REMOVED lines=15> */
.L_x_6852:
        /* <DEDUP_REMOVED lines=15> */
.L_x_6853:
        /* <DEDUP_REMOVED lines=15> */
.L_x_6854:
        /* <DEDUP_REMOVED lines=15> */
.L_x_6855:
        /* <DEDUP_REMOVED lines=15> */
.L_x_6856:
        /* <DEDUP_REMOVED lines=15> */
.L_x_6857:
        /* <DEDUP_REMOVED lines=15> */
.L_x_6858:
        /* <DEDUP_REMOVED lines=10> */
.L_x_6840:
[----:B------:R-:W-:Y:S05]  /*284e0*/  BSYNC B1 ;  /* 0x0000000000017941 */ /* 0x000fea0003800000 */
.L_x_6839:
[----:B------:R-:W2:Y:S01]  /*284f0*/  LDL R5, [R1+0x28] ;  /* 0x0000280001057983 */ /* 0x000ea20000100800 */
[----:B------:R-:W-:Y:S01]  /*28500*/  VIADD R0, R0, 0xfffffffe ;  /* 0xfffffffe00007836 */ /* 0x000fe20000000000 */
[----:B--2---:R-:W-:-:S13]  /*28510*/  ISETP.GT.AND P0, PT, R6, R5, PT ;  /* 0x000000050600720c */ /* 0x004fda0003f04270 */
[----:B------:R-:W-:Y:S05]  /*28520*/  @P0 BRA `(.L_x_6859) ;  /* 0xffffffe400200947 */ /* 0x000fea000383ffff */
.L_x_6796:
[----:B------:R-:W-:Y:S05]  /*28530*/  BSYNC B0 ;  /* 0x0000000000007941 */ /* 0x000fea0003800000 */
.L_x_6795:
        /* <DEDUP_REMOVED lines=25> */
.L_x_6861:
[----:B------:R-:W-:Y:S05]  /*286d0*/  BSYNC B0 ;  /* 0x0000000000007941 */ /* 0x000fea0003800000 */
.L_x_6860:
[----:B------:R-:W-:-:S05]  /*286e0*/  SEL R0, R0, RZ, P0 ;  /* 0x000000ff00007207 */ /* 0x000fca0000000000 */
[----:B------:R3:W-:Y:S02]  /*286f0*/  STL [R1+0x10], R0 ;  /* 0x0000100001007387 */ /* 0x0007e40000100800 */
.L_x_6757:
[----:B------:R-:W-:Y:S05]  /*28700*/  BSYNC B7 ;  /* 0x0000000000077941 */ /* 0x000fea0003800000 */
.L_x_6755:
[----:B------:R-:W-:-:S13]  /*28710*/  LOP3.LUT P0, RZ, R19, 0x40, RZ, 0xc0, !PT ;  /* 0x0000004013ff7812 */ /* 0x000fda000780c0ff */
[----:B------:R-:W-:Y:S05]  /*28720*/  @!P0 BRA `(.L_x_6862) ;  /* 0x00000000002c8947 */ /* 0x000fea0003800000 */
[----:B------:R-:W-:Y:S05]  /*28730*/  WARPSYNC.ALL ;  /* 0x0000000000007948 */ /* 0x000fea0003800000 */
[----:B------:R-:W4:Y:S08]  /*28740*/  S2UR UR5, SR_CgaCtaId ;  /* 0x00000000000579c3 */ /* 0x000f300000008800 */
[----:B------:R-:W-:Y:S06]  /*28750*/  BAR.SYNC.DEFER_BLOCKING 0x5, 0x180 ;  /* 0x0146000000007b1d */ /* 0x000fec0000010000 */
[----:B------:R-:W-:-:S02]  /*28760*/  UMOV UR4, 0x400 ;  /* 0x0000040000047882 */ /* 0x000fc40000000000 */
[----:B----4-:R-:W-:-:S06]  /*28770*/  ULEA UR4, UR5, UR4, 0x18 ;  /* 0x0000000405047291 */ /* 0x010fcc000f8ec03f */
[----:B------:R-:W-:-:S05]  /*28780*/  IMAD.U32 R18, RZ, RZ, UR4 ;  /* 0x00000004ff127e24 */ /* 0x000fca000f8e00ff */
[----:B-1----:R-:W1:Y:S04]  /*28790*/  LDS.128 R4, [R18+0x388d0] ;  /* 0x0388d00012047984 */ /* 0x002e680000000c00 */
[----:B-1----:R1:W-:Y:S04]  /*287a0*/  STL.64 [R1], R4 ;  /* 0x0000000401007387 */ /* 0x0023e80000100a00 */
[----:B------:R1:W-:Y:S01]  /*287b0*/  STL.64 [R1+0x8], R6 ;  /* 0x0000080601007387 */ /* 0x0003e20000100a00 */
[----:B------:R-:W-:Y:S06]  /*287c0*/  BAR.ARV 0x4, 0x180 ;  /* 0x0106000000007b1d */ /* 0x000fec0000002000 */
[----:B------:R-:W-:Y:S05]  /*287d0*/  BRA `(.L_x_6863) ;  /* 0x0000001000347947 */ /* 0x000fea0003800000 */
.L_x_6862:
[----:B------:R-:W4:Y:S01]  /*287e0*/  S2R R16, SR_TID.X ;  /* 0x0000000000107919 */ /* 0x000f220000002100 */
[----:B------:R-:W-:Y:S01]  /*287f0*/  UMOV UR4, 0xffffffff ;  /* 0xffffffff00047882 */ /* 0x000fe20000000000 */
[----:B----4-:R-:W-:-:S04]  /*28800*/  LOP3.LUT R16, R16, 0x1f, RZ, 0xc0, !PT ;  /* 0x0000001f10107812 */ /* 0x010fc800078ec0ff */
[----:B------:R-:W-:Y:S01]  /*28810*/  ISETP.NE.AND P0, PT, R16, 0x1f, PT ;  /* 0x0000001f1000780c */ /* 0x000fe20003f05270 */
[----:B------:R-:W-:-:S12]  /*28820*/  BRA.DIV UR4, `(.L_x_6864) ;  /* 0x0000003604f47947 */ /* 0x000fd8000b800000 */
[----:B--2---:R-:W0:Y:S01]  /*28830*/  LDL.LU R2, [R1] ;  /* 0x0000000001027983 */ /* 0x004e220000300800 */
[----:B------:R-:W-:-:S03]  /*28840*/  ULDC UR4, c[0x0][0xd3c] ;  /* 0x00034f0000047ab9 */ /* 0x000fc60000000800 */
[----:B-1----:R-:W3:Y:S01]  /*28850*/  LDL R3, [R1+0xc] ;  /* 0x00000c0001037983 */ /* 0x002ee20000100800 */
[----:B0-----:R-:W-:Y:S02]  /*28860*/  IMAD.MOV.U32 R10, RZ, RZ, R2 ;  /* 0x000000ffff0a7224 */ /* 0x001fe400078e0002 */
[----:B---3--:R-:W-:-:S05]  /*28870*/  IMAD.IADD R0, R3, 0x1, R16 ;  /* 0x0000000103007824 */ /* 0x008fca00078e0210 */
        /* <DEDUP_REMOVED lines=36> */
.L_x_6970:
[----:B------:R-:W-:Y:S02]  /*28ac0*/  ULDC UR4, c[0x0][0xd38] ;  /* 0x00034e0000047ab9 */ /* 0x000fe40000000800 */
[----:B------:R-:W-:-:S04]  /*28ad0*/  IMAD.U32 R2, RZ, RZ, UR4 ;  /* 0x00000004ff027e24 */ /* 0x000fc8000f8e00ff */
[----:B-1----:R-:W-:-:S04]  /*28ae0*/  IMAD R9, R9, R2, RZ ;  /* 0x0000000209097224 */ /* 0x002fc800078e02ff */
[----:B------:R-:W-:-:S05]  /*28af0*/  IMAD.IADD R4, R4, 0x1, R9 ;  /* 0x0000000104047824 */ /* 0x000fca00078e0209 */
[----:B------:R-:W-:-:S13]  /*28b00*/  ISETP.GT.AND P6, PT, R4, R5, PT ;  /* 0x000000050400720c */ /* 0x000fda0003fc4270 */
[----:B------:R-:W-:Y:S05]  /*28b10*/  @P6 BRA `(.L_x_6865) ;  /* 0x0000000000ac6947 */ /* 0x000fea0003800000 */
.L_x_6868:
        /* <DEDUP_REMOVED lines=37> */
.L_x_6978:
[----:B------:R-:W-:Y:S02]  /*28d70*/  ULDC UR4, c[0x0][0xd38] ;  /* 0x00034e0000047ab9 */ /* 0x000fe40000000800 */
[----:B------:R-:W-:-:S04]  /*28d80*/  IMAD.U32 R2, RZ, RZ, UR4 ;  /* 0x00000004ff027e24 */ /* 0x000fc8000f8e00ff */
[----:B-1----:R-:W-:-:S04]  /*28d90*/  IMAD R9, R9, R2, RZ ;  /* 0x0000000209097224 */ /* 0x002fc800078e02ff */
[----:B------:R-:W-:-:S05]  /*28da0*/  IMAD.IADD R4, R9, 0x1, R4 ;  /* 0x0000000109047824 */ /* 0x000fca00078e0204 */
[----:B------:R-:W-:-:S13]  /*28db0*/  ISETP.GT.AND P6, PT, R4, R5, PT ;  /* 0x000000050400720c */ /* 0x000fda0003fc4270 */
[----:B------:R-:W-:Y:S05]  /*28dc0*/  @!P6 BRA `(.L_x_6868) ;  /* 0xfffffffc0054e947 */ /* 0x000fea000383ffff */
.L_x_6865:
        /* <DEDUP_REMOVED lines=12> */
.L_x_6983:
[----:B------:R-:W-:-:S13]  /*28e90*/  ISETP.NE.AND P0, PT, R3, RZ, PT ;  /* 0x000000ff0300720c */ /* 0x000fda0003f05270 */
[----:B------:R-:W-:Y:S05]  /*28ea0*/  @!P0 BRA `(.L_x_6870) ;  /* 0x0000000000148947 */ /* 0x000fea0003800000 */
[----:B------:R-:W-:Y:S01]  /*28eb0*/  UMOV UR4, 0xffffffff ;  /* 0xffffffff00047882 */ /* 0x000fe20000000000 */
[----:B-1----:R-:W-:Y:S02]  /*28ec0*/  VIADD R4, R4, 0xffffffff ;  /* 0xffffffff04047836 */ /* 0x002fe40000000000 */
[----:B------:R-:W-:Y:S05]  /*28ed0*/  BRA.DIV UR4, `(.L_x_6871) ;  /* 0x0000003a04e87947 */ /* 0x000fea000b800000 */
[----:B------:R1:W3:Y:S02]  /*28ee0*/  SHFL.IDX PT, R4, R7, R4, 0x1f ;  /* 0x00001f0407047589 */ /* 0x0002e400000e0000 */
.L_x_6986:
[----:B---3--:R-:W-:-:S07]  /*28ef0*/  IMAD.MOV.U32 R8, RZ, RZ, R4 ;  /* 0x000000ffff087224 */ /* 0x008fce00078e0004 */
.L_x_6870:
[----:B------:R-:W-:Y:S01]  /*28f00*/  IMAD R3, R8, R2, R9 ;  /* 0x0000000208037224 */ /* 0x000fe200078e0209 */
[----:B------:R-:W-:-:S03]  /*28f10*/  ISETP.NE.AND P0, PT, R6, 0x1, PT ;  /* 0x000000010600780c */ /* 0x000fc60003f05270 */
[----:B01----:R-:W-:Y:S01]  /*28f20*/  IMAD.IADD R7, R5, 0x1, -R3 ;  /* 0x0000000105077824 */ /* 0x003fe200078e0a03 */
[----:B------:R0:W-:Y:S09]  /*28f30*/  STL [R1], R3 ;  /* 0x0000000301007387 */ /* 0x0001f20000100800 */
[----:B------:R-:W-:Y:S05]  /*28f40*/  @!P0 BRA `(.L_x_6872) ;  /* 0x0000000000e48947 */ /* 0x000fea0003800000 */
[----:B------:R-:W-:-:S04]  /*28f50*/  IABS R4, R0 ;  /* 0x0000000000047213 */ /* 0x000fc80000000000 */
[----:B------:R-:W1:Y:S08]  /*28f60*/  I2F.RP R2, R4 ;  /* 0x0000000400027306 */ /* 0x000e700000209400 */
        /* <DEDUP_REMOVED lines=55> */
.L_x_6872:
[----:B0-----:R-:W3:Y:S01]  /*292e0*/  LDL R3, [R1+0xc] ;  /* 0x00000c0001037983 */ /* 0x001ee20000100800 */
[----:B------:R-:W3:Y:S02]  /*292f0*/  LDC.64 R4, c[0x0][0xd90] ;  /* 0x00036400ff047b82 */ /* 0x000ee40000000a00 */
        /* <DEDUP_REMOVED lines=61> */
.L_x_6873:
[----:B------:R-:W-:-:S05]  /*296d0*/  LOP3.LUT R7, RZ, R7, RZ, 0x33, !PT ;  /* 0x00000007ff077212 */ /* 0x000fca00078e33ff */
[----:B------:R-:W-:-:S05]  /*296e0*/  IMAD.IADD R0, R0, 0x1, R7 ;  /* 0x0000000100007824 */ /* 0x000fca00078e0207 */
[----:B------:R3:W-:Y:S01]  /*296f0*/  STL [R1+0x4], R0 ;  /* 0x0000040001007387 */ /* 0x0007e20000100800 */
[----:B------:R-:W-:Y:S05]  /*29700*/  BRA `(.L_x_6874) ;  /* 0x0000000000287947 */ /* 0x000fea0003800000 */
.L_x_6866:
        /* <DEDUP_REMOVED lines=10> */
.L_x_6874:
[----:B-1--4-:R-:W4:Y:S04]  /*297b0*/  LDL R2, [R1+0xc] ;  /* 0x00000c0001027983 */ /* 0x012f280000100800 */
[----:B0-----:R-:W5:Y:S04]  /*297c0*/  LDL R3, [R1+0x8] ;  /* 0x0000080001037983 */ /* 0x001f680000100800 */
[----:B------:R-:W2:Y:S04]  /*297d0*/  LDL R5, [R1+0x4] ;  /* 0x0000040001057983 */ /* 0x000ea80000100800 */
[----:B------:R-:W2:Y:S01]  /*297e0*/  LDL R4, [R1] ;  /* 0x0000000001047983 */ /* 0x000ea20000100800 */
[----:B---3--:R-:W0:Y:S01]  /*297f0*/  S2R R0, SR_TID.X ;  /* 0x0000000000007919 */ /* 0x008e220000002100 */
[----:B------:R-:W-:Y:S05]  /*29800*/  WARPSYNC.ALL ;  /* 0x0000000000007948 */ /* 0x000fea0003800000 */
[----:B0-----:R-:W-:Y:S01]  /*29810*/  LOP3.LUT R0, R0, 0x1f, RZ, 0xc0, !PT ;  /* 0x0000001f00007812 */ /* 0x001fe200078ec0ff */
[----:B------:R-:W-:Y:S03]  /*29820*/  BAR.SYNC.DEFER_BLOCKING 0x4, 0x180 ;  /* 0x0106000000007b1d */ /* 0x000fe60000010000 */
[----:B------:R-:W-:-:S13]  /*29830*/  ISETP.NE.AND P0, PT, R0, RZ, PT ;  /* 0x000000ff0000720c */ /* 0x000fda0003f05270 */
[----:B------:R-:W0:Y:S01]  /*29840*/  @!P0 S2R R0, SR_CgaCtaId ;  /* 0x0000000000008919 */ /* 0x000e220000008800 */
[----:B----4-:R-:W-:Y:S01]  /*29850*/  IMAD.MOV.U32 R7, RZ, RZ, R2 ;  /* 0x000000ffff077224 */ /* 0x010fe200078e0002 */
[----:B------:R-:W-:Y:S01]  /*29860*/  @!P0 MOV R2, 0x400 ;  /* 0x0000040000028802 */ /* 0x000fe20000000f00 */
[----:B-----5:R-:W-:-:S03]  /*29870*/  IMAD.MOV.U32 R6, RZ, RZ, R3 ;  /* 0x000000ffff067224 */ /* 0x020fc600078e0003 */
[----:B0-----:R-:W-:-:S05]  /*29880*/  @!P0 LEA R18, R0, R2, 0x18 ;  /* 0x0000000200128211 */ /* 0x001fca00078ec0ff */
[----:B--2---:R0:W-:Y:S01]  /*29890*/  @!P0 STS.128 [R18+0x388d0], R4 ;  /* 0x0388d00412008388 */ /* 0x0041e20000000c00 */
[----:B------:R-:W-:Y:S06]  /*298a0*/  BAR.ARV 0x5, 0x180 ;  /* 0x0146000000007b1d */ /* 0x000fec0000002000 */
.L_x_6863:
[----:B--23--:R-:W2:Y:S01]  /*298b0*/  LDL R0, [R1+0xc] ;  /* 0x00000c0001007983 */ /* 0x00cea20000100800 */
[----:B------:R-:W-:Y:S02]  /*298c0*/  ULDC UR4, c[0x0][0xd3c] ;  /* 0x00034f0000047ab9 */ /* 0x000fe40000000800 */
[----:B--2---:R-:W-:-:S13]  /*298d0*/  ISETP.GE.AND P0, PT, R0, UR4, PT ;  /* 0x0000000400007c0c */ /* 0x004fda000bf06270 */
[----:B------:R-:W-:Y:S05]  /*298e0*/  @!P0 BRA `(.L_x_6875) ;  /* 0xffffff6000e88947 */ /* 0x000fea000383ffff */
[----:B------:R-:W-:Y:S05]  /*298f0*/  BSYNC B8 ;  /* 0x0000000000087941 */ /* 0x000fea0003800000 */
.L_x_6685:
[----:B----4-:R-:W2:Y:S01]  /*29900*/  LDL.LU R0, [R1+0x6c] ;  /* 0x00006c0001007983 */ /* 0x010ea20000300800 */
        /* <DEDUP_REMOVED lines=11> */
.L_x_6987:
[----:B------:R-:W-:Y:S05]  /*299c0*/  BSYNC B0 ;  /* 0x0000000000007941 */ /* 0x000fea0003800000 */
.L_x_6876:
[----:B------:R-:W-:-:S03]  /*299d0*/  UMOV UR4, 0xffffffff ;  /* 0xffffffff00047882 */ /* 0x000fc60000000000 */
[----:B------:R-:W-:Y:S05]  /*299e0*/  BRA.DIV UR4, `(.L_x_6878) ;  /* 0x0000003204647947 */ /* 0x000fea000b800000 */
[----:B------:R-:W1:Y:S02]  /*299f0*/  S2R R2, SR_TID.X ;  /* 0x0000000000027919 */ /* 0x000e640000002100 */
[----:B-1----:R-:W-:-:S04]  /*29a00*/  SHF.R.U32.HI R2, RZ, 0x5, R2 ;  /* 0x00000005ff027819 */ /* 0x002fc80000011602 */
[----:B------:R-:W-:-:S05]  /*29a10*/  LOP3.LUT R2, R2, 0x3, RZ, 0xc0, !PT ;  /* 0x0000000302027812 */ /* 0x000fca00078ec0ff */
[----:B------:R1:W2:Y:S02]  /*29a20*/  SHFL.IDX PT, R14, R2, RZ, 0x1f ;  /* 0x00001fff020e7589 */ /* 0x0002a400000e0000 */
.L_x_6990:
[----:B--2---:R-:W-:-:S13]  /*29a30*/  ISETP.NE.AND P0, PT, R14, RZ, PT ;  /* 0x000000ff0e00720c */ /* 0x004fda0003f05270 */
[----:B------:R-:W-:Y:S05]  /*29a40*/  @P0 BRA `(.L_x_6465) ;  /* 0x0000000000940947 */ /* 0x000fea0003800000 */
[----:B------:R-:W-:-:S03]  /*29a50*/  UMOV UR4, 0xffffffff ;  /* 0xffffffff00047882 */ /* 0x000fc60000000000 */
[----:B------:R-:W-:Y:S05]  /*29a60*/  BRA.DIV UR4, `(.L_x_6879) ;  /* 0x0000003204787947 */ /* 0x000fea000b800000 */
[----:B------:R-:W-:-:S13]  /*29a70*/  ELECT P6, URZ, PT ;  /* 0x00000000003f782f */ /* 0x000fda00038c0000 */
.L_x_6993:
[----:B------:R-:W-:Y:S05]  /*29a80*/  @!P6 BRA `(.L_x_6465) ;  /* 0x000000000084e947 */ /* 0x000fea0003800000 */
[----:B------:R-:W-:-:S06]  /*29a90*/  ULOP3.LUT UR4, UR36, 0x2, URZ, 0xfc, !UPT ;  /* 0x0000000224047892 */ /* 0x000fcc000f8efc3f */
[----:B-1----:R-:W-:-:S05]  /*29aa0*/  IMAD.U32 R2, RZ, RZ, UR4 ;  /* 0x00000004ff027e24 */ /* 0x002fca000f8e00ff */
[----:B------:R-:W-:-:S13]  /*29ab0*/  ISETP.NE.AND P2, PT, R2, 0x3, PT ;  /* 0x000000030200780c */ /* 0x000fda0003f45270 */
[----:B------:R-:W-:Y:S05]  /*29ac0*/  @!P2 BRA `(.L_x_6880) ;  /* 0x000000000004a947 */ /* 0x000fea0003800000 */
[----:B------:R-:W-:Y:S01]  /*29ad0*/  BPT.TRAP 0x1 ;  /* 0x000000040000795c */ /* 0x000fe20000300000 */
.L_x_6880:
        /* <DEDUP_REMOVED lines=14> */
.L_x_6994:
[----:B------:R-:W1:Y:S02]  /*29bc0*/  SYNCS.PHASECHK.TRANS64.TRYWAIT P0, [R7+URZ], R2 ;  /* 0x00000002070075a7 */ /* 0x000e64000800017f */
[----:B-1----:R-:W-:Y:S05]  /*29bd0*/  @!P0 BRA `(.L_x_6882) ;  /* 0x0000003000508947 */ /* 0x002fea0003800000 */
.L_x_6995:
[----:B------:R-:W-:Y:S05]  /*29be0*/  @!P2 BRA `(.L_x_6883) ;  /* 0x000000000004a947 */ /* 0x000fea0003800000 */
[----:B------:R-:W-:Y:S01]  /*29bf0*/  BPT.TRAP 0x1 ;  /* 0x000000040000795c */ /* 0x000fe20000300000 */
.L_x_6883:
[----:B------:R-:W2:Y:S01]  /*29c00*/  LDL.LU R4, [R1+0x10] ;  /* 0x0000100001047983 */ /* 0x000ea20000300800 */
[----:B------:R-:W-:-:S04]  /*29c10*/  VIADD R0, R0, 0x38860 ;  /* 0x0003886000007836 */ /* 0x000fc80000000000 */
[----:B--2---:R-:W-:-:S04]  /*29c20*/  IMAD R4, R4, 0x8, R0 ;  /* 0x0000000804047824 */ /* 0x004fc800078e0200 */
[----:B------:R-:W2:Y:S02]  /*29c30*/  SYNCS.PHASECHK.TRANS64.TRYWAIT P0, [R4+URZ], R5 ;  /* 0x00000005040075a7 */ /* 0x000ea4000800017f */
[----:B--2---:R-:W-:Y:S05]  /*29c40*/  @!P0 BRA `(.L_x_6884) ;  /* 0x0000003000488947 */ /* 0x004fea0003800000 */
.L_x_6996:
[----:B------:R-:W-:-:S07]  /*29c50*/  IMAD R3, R3, 0x8, R0 ;  /* 0x0000000803037824 */ /* 0x000fce00078e0200 */
.L_x_6885:
[----:B----4-:R4:W0:Y:S02]  /*29c60*/  SYNCS.PHASECHK.TRANS64.TRYWAIT P0, [R3+URZ], R2 ;  /* 0x00000002030075a7 */ /* 0x010824000800017f */
[----:B0-----:R-:W-:Y:S05]  /*29c70*/  @!P0 NANOSLEEP.SYNCS 0x989680 ;  /* 0x009896800000895d */ /* 0x001fea0003900000 */
[----:B------:R-:W0:Y:S02]  /*29c80*/  @!P0 SYNCS.PHASECHK.TRANS64 P0, [R3+URZ], R2 ;  /* 0x00000002030085a7 */ /* 0x000e24000800007f */
[----:B0-----:R-:W-:Y:S05]  /*29c90*/  @!P0 BRA `(.L_x_6885) ;  /* 0xfffffffc00f08947 */ /* 0x001fea000383ffff */
.L_x_6465:
[----:B------:R-:W-:Y:S05]  /*29ca0*/  BSYNC B9 ;  /* 0x0000000000097941 */ /* 0x000fea0003800000 */
.L_x_6462:
[----:B------:R-:W-:Y:S05]  /*29cb0*/  EXIT ;  /* 0x000000000000794d */ /* 0x000fea0003800000 */
.L_x_6491:
[----:B0-----:R0:W1:Y:S02]  /*29cc0*/  SYNCS.PHASECHK.TRANS64.TRYWAIT P5, [R75+URZ+0x38890], R76 ;  /* 0x0388904c4b0075a7 */ /* 0x00106400080a017f */
[----:B-1----:R-:W-:Y:S05]  /*29cd0*/  @!P5 NANOSLEEP.SYNCS 0x989680 ;  /* 0x009896800000d95d */ /* 0x002fea0003900000 */
[----:B------:R-:W1:Y:S02]  /*29ce0*/  @!P5 SYNCS.PHASECHK.TRANS64 P5, [R75+URZ+0x38890], R76 ;  /* 0x0388904c4b00d5a7 */ /* 0x000e6400080a007f */
[----:B-1----:R-:W-:Y:S05]  /*29cf0*/  @!P5 BRA `(.L_x_6491) ;  /* 0xfffffffc00f0d947 */ /* 0x002fea000383ffff */
[----:B------:R-:W-:Y:S05]  /*29d00*/  BRA `(.L_x_6886) ;  /* 0xfffffd9000f07947 */ /* 0x000fea000383ffff */
.L_x_6501:
[----:B-1----:R1:W2:Y:S02]  /*29d10*/  SYNCS.PHASECHK.TRANS64.TRYWAIT P5, [R75+URZ+0x38890], R76 ;  /* 0x0388904c4b0075a7 */ /* 0x0022a400080a017f */
[----:B--2---:R-:W-:Y:S05]  /*29d20*/  @!P5 NANOSLEEP.SYNCS 0x989680 ;  /* 0x009896800000d95d */ /* 0x004fea0003900000 */
[----:B------:R-:W2:Y:S02]  /*29d30*/  @!P5 SYNCS.PHASECHK.TRANS64 P5, [R75+URZ+0x38890], R76 ;  /* 0x0388904c4b00d5a7 */ /* 0x000ea400080a007f */
[----:B--2---:R-:W-:Y:S05]  /*29d40*/  @!P5 BRA `(.L_x_6501) ;  /* 0xfffffffc00f0d947 */ /* 0x004fea000383ffff */
[----:B------:R-:W-:Y:S05]  /*29d50*/  BRA `(.L_x_6887) ;  /* 0xfffffd9c004c7947 */ /* 0x000fea000383ffff */
.L_x_6506:
[----:B0-----:R0:W1:Y:S02]  /*29d60*/  SYNCS.PHASECHK.TRANS64.TRYWAIT P5, [R75+URZ+0x38890], R76 ;  /* 0x0388904c4b0075a7 */ /* 0x00106400080a017f */
[----:B-1----:R-:W-:Y:S05]  /*29d70*/  @!P5 NANOSLEEP.SYNCS 0x989680 ;  /* 0x009896800000d95d */ /* 0x002fea0003900000 */
[----:B------:R-:W1:Y:S02]  /*29d80*/  @!P5 SYNCS.PHASECHK.TRANS64 P5, [R75+URZ+0x38890], R76 ;  /* 0x0388904c4b00d5a7 */ /* 0x000e6400080a007f */
[----:B-1----:R-:W-:Y:S05]  /*29d90*/  @!P5 BRA `(.L_x_6506) ;  /* 0xfffffffc00f0d947 */ /* 0x002fea000383ffff */
[----:B------:R-:W-:Y:S05]  /*29da0*/  BRA `(.L_x_6888) ;  /* 0xfffffda400647947 */ /* 0x000fea000383ffff */
.L_x_6510:
[----:B------:R0:W0:Y:S02]  /*29db0*/  SYNCS.PHASECHK.TRANS64.TRYWAIT P0, [R75+URZ+0x388b0], R76 ;  /* 0x0388b04c4b0075a7 */ /* 0x000024000800017f */
[----:B0-----:R-:W-:Y:S05]  /*29dc0*/  @!P0 NANOSLEEP.SYNCS 0x989680 ;  /* 0x009896800000895d */ /* 0x001fea0003900000 */
[----:B------:R-:W0:Y:S02]  /*29dd0*/  @!P0 SYNCS.PHASECHK.TRANS64 P0, [R75+URZ+0x388b0], R76 ;  /* 0x0388b04c4b0085a7 */ /* 0x000e24000800007f */
[----:B0-----:R-:W-:Y:S05]  /*29de0*/  @!P0 BRA `(.L_x_6510) ;  /* 0xfffffffc00f08947 */ /* 0x001fea000383ffff */
[----:B------:R-:W-:Y:S05]  /*29df0*/  BRA `(.L_x_6889) ;  /* 0xfffffda400dc7947 */ /* 0x000fea000383ffff */
.L_x_6553:
        /* <DEDUP_REMOVED lines=8> */
.L_x_6891:
[----:B------:R-:W-:Y:S05]  /*29e80*/  BSYNC B1 ;  /* 0x0000000000017941 */ /* 0x000fea0003800000 */
.L_x_6890:
        /* <DEDUP_REMOVED lines=8> */
.L_x_6892:
[----:B------:R-:W-:Y:S02]  /*29f10*/  IMAD.MOV.U32 R13, RZ, RZ, R31 ;  /* 0x000000ffff0d7224 */ /* 0x000fe400078e001f */
[----:B------:R-:W-:-:S07]  /*29f20*/  IMAD.MOV.U32 R2, RZ, RZ, R14 ;  /* 0x000000ffff027224 */ /* 0x000fce00078e000e */
[----:B------:R-:W-:Y:S05]  /*29f30*/  WARPSYNC.COLLECTIVE R15, `(.L_x_6893) ;  /* 0x000000000f087348 */ /* 0x000fea0003c00000 */
[----:B------:R0:W1:Y:S02]  /*29f40*/  SHFL.IDX P6, R14, R13, R12, R11 ;  /* 0x0000000c0d0e7389 */ /* 0x00006400000c000b */
[----:B01----:R-:W-:Y:S01]  /*29f50*/  ENDCOLLECTIVE ;  /* 0x000000000000791b */ /* 0x003fe20003800000 */
.L_x_6893:
[----:B------:R-:W-:Y:S02]  /*29f60*/  IMAD.MOV.U32 R13, RZ, RZ, R30 ;  /* 0x000000ffff0d7224 */ /* 0x000fe400078e001e */
[----:B------:R-:W-:-:S07]  /*29f70*/  IMAD.MOV.U32 R5, RZ, RZ, R14 ;  /* 0x000000ffff057224 */ /* 0x000fce00078e000e */
[----:B------:R-:W-:Y:S05]  /*29f80*/  WARPSYNC.COLLECTIVE R15, `(.L_x_6894) ;  /* 0x000000000f087348 */ /* 0x000fea0003c00000 */
[----:B------:R0:W1:Y:S02]  /*29f90*/  SHFL.IDX P6, R14, R13, R12, R11 ;  /* 0x0000000c0d0e7389 */ /* 0x00006400000c000b */
[----:B01----:R-:W-:Y:S01]  /*29fa0*/  ENDCOLLECTIVE ;  /* 0x000000000000791b */ /* 0x003fe20003800000 */
.L_x_6894:
[----:B------:R-:W-:Y:S05]  /*29fb0*/  BRA `(.L_x_6895) ;  /* 0xfffffde000b87947 */ /* 0x000fea000383ffff */
.L_x_6556:
        /* <DEDUP_REMOVED lines=8> */
.L_x_6897:
[----:B------:R-:W-:Y:S05]  /*2a040*/  BSYNC B1 ;  /* 0x0000000000017941 */ /* 0x000fea0003800000 */
.L_x_6896:
        /* <DEDUP_REMOVED lines=8> */
.L_x_6898:
[----:B------:R-:W-:Y:S02]  /*2a0d0*/  IMAD.MOV.U32 R13, RZ, RZ, R31 ;  /* 0x000000ffff0d7224 */ /* 0x000fe400078e001f */
[----:B------:R-:W-:-:S07]  /*2a0e0*/  IMAD.MOV.U32 R4, RZ, RZ, R14 ;  /* 0x000000ffff047224 */ /* 0x000fce00078e000e */
[----:B------:R-:W-:Y:S05]  /*2a0f0*/  WARPSYNC.COLLECTIVE R15, `(.L_x_6899) ;  /* 0x000000000f087348 */ /* 0x000fea0003c00000 */
[----:B------:R0:W1:Y:S02]  /*2a100*/  SHFL.IDX P6, R14, R13, R12, R11 ;  /* 0x0000000c0d0e7389 */ /* 0x00006400000c000b */
[----:B01----:R-:W-:Y:S01]  /*2a110*/  ENDCOLLECTIVE ;  /* 0x000000000000791b */ /* 0x003fe20003800000 */
.L_x_6899:
[----:B------:R-:W-:Y:S02]  /*2a120*/  IMAD.MOV.U32 R13, RZ, RZ, R30 ;  /* 0x000000ffff0d7224 */ /* 0x000fe400078e001e */
[----:B------:R-:W-:-:S07]  /*2a130*/  IMAD.MOV.U32 R7, RZ, RZ, R14 ;  /* 0x000000ffff077224 */ /* 0x000fce00078e000e */
[----:B------:R-:W-:Y:S05]  /*2a140*/  WARPSYNC.COLLECTIVE R15, `(.L_x_6900) ;  /* 0x000000000f087348 */ /* 0x000fea0003c00000 */
[----:B------:R0:W1:Y:S02]  /*2a150*/  SHFL.IDX P6, R14, R13, R12, R11 ;  /* 0x0000000c0d0e7389 */ /* 0x00006400000c000b */
[----:B01----:R-:W-:Y:S01]  /*2a160*/  ENDCOLLECTIVE ;  /* 0x000000000000791b */ /* 0x003fe20003800000 */
.L_x_6900:
[----:B------:R-:W-:Y:S05]  /*2a170*/  BRA `(.L_x_6901) ;  /* 0xfffffde400107947 */ /* 0x000fea000383ffff */
.L_x_6560:
[----:B0-----:R0:W1:Y:S02]  /*2a180*/  SYNCS.PHASECHK.TRANS64.TRYWAIT P0, [R18+URZ+0x38800], R33 ;  /* 0x03880021120075a7 */ /* 0x001064000800017f */
[----:B-1----:R-:W-:Y:S05]  /*2a190*/  @!P0 NANOSLEEP.SYNCS 0x989680 ;  /* 0x009896800000895d */ /* 0x002fea0003900000 */
[----:B------:R-:W1:Y:S02]  /*2a1a0*/  @!P0 SYNCS.PHASECHK.TRANS64 P0, [R18+URZ+0x38800], R33 ;  /* 0x03880021120085a7 */ /* 0x000e64000800007f */
[----:B-1----:R-:W-:Y:S05]  /*2a1b0*/  @!P0 BRA `(.L_x_6560) ;  /* 0xfffffffc00f08947 */ /* 0x002fea000383ffff */
[----:B------:R-:W-:Y:S05]  /*2a1c0*/  BRA `(.L_x_6902) ;  /* 0xfffffde400f87947 */ /* 0x000fea000383ffff */
.L_x_6568:
        /* <DEDUP_REMOVED lines=8> */
.L_x_6904:
[----:B------:R-:W-:Y:S05]  /*2a250*/  BSYNC B1 ;  /* 0x0000000000017941 */ /* 0x000fea0003800000 */
.L_x_6903:
        /* <DEDUP_REMOVED lines=8> */
.L_x_6905:
[----:B------:R-:W-:Y:S02]  /*2a2e0*/  IMAD.MOV.U32 R13, RZ, RZ, R6 ;  /* 0x000000ffff0d7224 */ /* 0x000fe400078e0006 */
[----:B------:R-:W-:-:S07]  /*2a2f0*/  IMAD.MOV.U32 R2, RZ, RZ, R14 ;  /* 0x000000ffff027224 */ /* 0x000fce00078e000e */
[----:B------:R-:W-:Y:S05]  /*2a300*/  WARPSYNC.COLLECTIVE R15, `(.L_x_6906) ;  /* 0x000000000f087348 */ /* 0x000fea0003c00000 */
[----:B------:R0:W1:Y:S02]  /*2a310*/  SHFL.IDX P6, R14, R13, R12, R11 ;  /* 0x0000000c0d0e7389 */ /* 0x00006400000c000b */
[----:B01----:R-:W-:Y:S01]  /*2a320*/  ENDCOLLECTIVE ;  /* 0x000000000000791b */ /* 0x003fe20003800000 */
.L_x_6906:
[----:B------:R-:W-:Y:S02]  /*2a330*/  IMAD.MOV.U32 R13, RZ, RZ, R8 ;  /* 0x000000ffff0d7224 */ /* 0x000fe400078e0008 */
[----:B------:R-:W-:-:S07]  /*2a340*/  IMAD.MOV.U32 R5, RZ, RZ, R14 ;  /* 0x000000ffff057224 */ /* 0x000fce00078e000e */
[----:B------:R-:W-:Y:S05]  /*2a350*/  WARPSYNC.COLLECTIVE R15, `(.L_x_6907) ;  /* 0x000000000f087348 */ /* 0x000fea0003c00000 */
[----:B------:R0:W1:Y:S02]  /*2a360*/  SHFL.IDX P6, R14, R13, R12, R11 ;  /* 0x0000000c0d0e7389 */ /* 0x00006400000c000b */
[----:B01----:R-:W-:Y:S01]  /*2a370*/  ENDCOLLECTIVE ;  /* 0x000000000000791b */ /* 0x003fe20003800000 */
.L_x_6907:
[----:B------:R-:W-:Y:S05]  /*2a380*/  BRA `(.L_x_6908) ;  /* 0xfffffdf400107947 */ /* 0x000fea000383ffff */
.L_x_6571:
        /* <DEDUP_REMOVED lines=8> */
.L_x_6910:
[----:B------:R-:W-:Y:S05]  /*2a410*/  BSYNC B1 ;  /* 0x0000000000017941 */ /* 0x000fea0003800000 */
.L_x_6909:
        /* <DEDUP_REMOVED lines=8> */
.L_x_6911:
[----:B------:R-:W-:Y:S02]  /*2a4a0*/  IMAD.MOV.U32 R13, RZ, RZ, R6 ;  /* 0x000000ffff0d7224 */ /* 0x000fe400078e0006 */
[----:B------:R-:W-:-:S07]  /*2a4b0*/  IMAD.MOV.U32 R2, RZ, RZ, R14 ;  /* 0x000000ffff027224 */ /* 0x000fce00078e000e */
[----:B------:R-:W-:Y:S05]  /*2a4c0*/  WARPSYNC.COLLECTIVE R15, `(.L_x_6912) ;  /* 0x000000000f087348 */ /* 0x000fea0003c00000 */
[----:B------:R0:W1:Y:S02]  /*2a4d0*/  SHFL.IDX P6, R14, R13, R12, R11 ;  /* 0x0000000c0d0e7389 */ /* 0x00006400000c000b */
[----:B01----:R-:W-:Y:S01]  /*2a4e0*/  ENDCOLLECTIVE ;  /* 0x000000000000791b */ /* 0x003fe20003800000 */
.L_x_6912:
[----:B------:R-:W-:Y:S02]  /*2a4f0*/  IMAD.MOV.U32 R13, RZ, RZ, R8 ;  /* 0x000000ffff0d7224 */ /* 0x000fe400078e0008 */
[----:B------:R-:W-:-:S07]  /*2a500*/  IMAD.MOV.U32 R6, RZ, RZ, R14 ;  /* 0x000000ffff067224 */ /* 0x000fce00078e000e */
[----:B------:R-:W-:Y:S05]  /*2a510*/  WARPSYNC.COLLECTIVE R15, `(.L_x_6913) ;  /* 0x000000000f087348 */ /* 0x000fea0003c00000 */
[----:B------:R0:W1:Y:S02]  /*2a520*/  SHFL.IDX P6, R14, R13, R12, R11 ;  /* 0x0000000c0d0e7389 */ /* 0x00006400000c000b */
[----:B01----:R-:W-:Y:S01]  /*2a530*/  ENDCOLLECTIVE ;  /* 0x000000000000791b */ /* 0x003fe20003800000 */
.L_x_6913:
[----:B------:R-:W-:Y:S05]  /*2a540*/  BRA `(.L_x_6914) ;  /* 0xfffffdf400387947 */ /* 0x000fea000383ffff */
.L_x_6575:
[----:B0-----:R0:W1:Y:S02]  /*2a550*/  SYNCS.PHASECHK.TRANS64.TRYWAIT P1, [R18+URZ+0x38800], R15 ;  /* 0x0388000f120075a7 */ /* 0x001064000802017f */
[----:B-1----:R-:W-:Y:S05]  /*2a560*/  @!P1 NANOSLEEP.SYNCS 0x989680 ;  /* 0x009896800000995d */ /* 0x002fea0003900000 */
[----:B------:R-:W1:Y:S02]  /*2a570*/  @!P1 SYNCS.PHASECHK.TRANS64 P1, [R18+URZ+0x38800], R15 ;  /* 0x0388000f120095a7 */ /* 0x000e64000802007f */
[----:B-1----:R-:W-:Y:S05]  /*2a580*/  @!P1 BRA `(.L_x_6575) ;  /* 0xfffffffc00f09947 */ /* 0x002fea000383ffff */
[----:B------:R-:W-:Y:S05]  /*2a590*/  BRA `(.L_x_6915) ;  /* 0xfffffdf400d87947 */ /* 0x000fea000383ffff */
.L_x_6581:
[----:B-1----:R1:W2:Y:S02]  /*2a5a0*/  SYNCS.PHASECHK.TRANS64.TRYWAIT P1, [R15+URZ+0x38830], R8 ;  /* 0x038830080f0075a7 */ /* 0x0022a4000802017f */
[----:B--2---:R-:W-:Y:S05]  /*2a5b0*/  @!P1 NANOSLEEP.SYNCS 0x989680 ;  /* 0x009896800000995d */ /* 0x004fea0003900000 */
[----:B------:R-:W2:Y:S02]  /*2a5c0*/  @!P1 SYNCS.PHASECHK.TRANS64 P1, [R15+URZ+0x38830], R8 ;  /* 0x038830080f0095a7 */ /* 0x000ea4000802007f */
[----:B--2---:R-:W-:Y:S05]  /*2a5d0*/  @!P1 BRA `(.L_x_6581) ;  /* 0xfffffffc00f09947 */ /* 0x004fea000383ffff */
[----:B------:R-:W-:Y:S05]  /*2a5e0*/  BRA `(.L_x_6580) ;  /* 0xfffffe04004c7947 */ /* 0x000fea000383ffff */
.L_x_6583:
[----:B--2---:R2:W3:Y:S02]  /*2a5f0*/  SYNCS.PHASECHK.TRANS64.TRYWAIT P1, [R18+URZ+0x38810], R3 ;  /* 0x03881003120075a7 */ /* 0x0044e4000802017f */
[----:B---3--:R-:W-:Y:S05]  /*2a600*/  @!P1 NANOSLEEP.SYNCS 0x989680 ;  /* 0x009896800000995d */ /* 0x008fea0003900000 */
[----:B------:R-:W3:Y:S02]  /*2a610*/  @!P1 SYNCS.PHASECHK.TRANS64 P1, [R18+URZ+0x38810], R3 ;  /* 0x03881003120095a7 */ /* 0x000ee4000802007f */
[----:B---3--:R-:W-:Y:S05]  /*2a620*/  @!P1 BRA `(.L_x_6583) ;  /* 0xfffffffc00f09947 */ /* 0x008fea000383ffff */
[----:B------:R-:W-:Y:S05]  /*2a630*/  BRA `(.L_x_6916) ;  /* 0xfffffe0400fc7947 */ /* 0x000fea000383ffff */
.L_x_6587:
[----:B----4-:R4:W0:Y:S02]  /*2a640*/  SYNCS.PHASECHK.TRANS64.TRYWAIT P2, [R15+URZ+0x38850], R8 ;  /* 0x038850080f0075a7 */ /* 0x010824000804017f */
[----:B0-----:R-:W-:Y:S05]  /*2a650*/  @!P2 NANOSLEEP.SYNCS 0x989680 ;  /* 0x009896800000a95d */ /* 0x001fea0003900000 */
[----:B------:R-:W0:Y:S02]  /*2a660*/  @!P2 SYNCS.PHASECHK.TRANS64 P2, [R15+URZ+0x38850], R8 ;  /* 0x038850080f00a5a7 */ /* 0x000e24000804007f */
[----:B0-----:R-:W-:Y:S05]  /*2a670*/  @!P2 BRA `(.L_x_6587) ;  /* 0xfffffffc00f0a947 */ /* 0x001fea000383ffff */
[----:B------:R-:W-:Y:S05]  /*2a680*/  BRA `(.L_x_6586) ;  /* 0xfffffe0800207947 */ /* 0x000fea000383ffff */
.L_x_6607:
[----:B-1----:R1:W2:Y:S02]  /*2a690*/  SYNCS.PHASECHK.TRANS64.TRYWAIT P3, [R201+URZ+0x38830], R14 ;  /* 0x0388300ec90075a7 */ /* 0x0022a4000806017f */
[----:B--2---:R-:W-:Y:S05]  /*2a6a0*/  @!P3 NANOSLEEP.SYNCS 0x989680 ;  /* 0x009896800000b95d */ /* 0x004fea0003900000 */
[----:B------:R-:W2:Y:S02]  /*2a6b0*/  @!P3 SYNCS.PHASECHK.TRANS64 P3, [R201+URZ+0x38830], R14 ;  /* 0x0388300ec900b5a7 */ /* 0x000ea4000806007f */
[----:B--2---:R-:W-:Y:S05]  /*2a6c0*/  @!P3 BRA `(.L_x_6607) ;  /* 0xfffffffc00f0b947 */ /* 0x004fea000383ffff */
[----:B------:R-:W-:Y:S05]  /*2a6d0*/  BRA `(.L_x_6606) ;  /* 0xfffffe3c00e07947 */ /* 0x000fea000383ffff */
.L_x_6612:
[----:B---3--:R3:W4:Y:S02]  /*2a6e0*/  SYNCS.PHASECHK.TRANS64.TRYWAIT P3, [R201+URZ+0x38850], R14 ;  /* 0x0388500ec90075a7 */ /* 0x008724000806017f */
[----:B----4-:R-:W-:Y:S05]  /*2a6f0*/  @!P3 NANOSLEEP.SYNCS 0x989680 ;  /* 0x009896800000b95d */ /* 0x010fea0003900000 */
[----:B------:R-:W4:Y:S02]  /*2a700*/  @!P3 SYNCS.PHASECHK.TRANS64 P3, [R201+URZ+0x38850], R14 ;  /* 0x0388500ec900b5a7 */ /* 0x000f24000806007f */
[----:B----4-:R-:W-:Y:S05]  /*2a710*/  @!P3 BRA `(.L_x_6612) ;  /* 0xfffffffc00f0b947 */ /* 0x010fea000383ffff */
[----:B------:R-:W-:Y:S05]  /*2a720*/  BRA `(.L_x_6611) ;  /* 0xfffffe40007c7947 */ /* 0x000fea000383ffff */
.L_x_6632:
[----:B-1----:R1:W2:Y:S02]  /*2a730*/  SYNCS.PHASECHK.TRANS64.TRYWAIT P3, [R21+URZ+0x38830], R14 ;  /* 0x0388300e150075a7 */ /* 0x0022a4000806017f */
[----:B--2---:R-:W-:Y:S05]  /*2a740*/  @!P3 NANOSLEEP.SYNCS 0x989680 ;  /* 0x009896800000b95d */ /* 0x004fea0003900000 */
[----:B------:R-:W2:Y:S02]  /*2a750*/  @!P3 SYNCS.PHASECHK.TRANS64 P3, [R21+URZ+0x38830], R14 ;  /* 0x0388300e1500b5a7 */ /* 0x000ea4000806007f */
[----:B--2---:R-:W-:Y:S05]  /*2a760*/  @!P3 BRA `(.L_x_6632) ;  /* 0xfffffffc00f0b947 */ /* 0x004fea000383ffff */
[----:B------:R-:W-:Y:S05]  /*2a770*/  BRA `(.L_x_6631) ;  /* 0xfffffe7c00c47947 */ /* 0x000fea000383ffff */
.L_x_6637:
[----:B---3--:R3:W4:Y:S02]  /*2a780*/  SYNCS.PHASECHK.TRANS64.TRYWAIT P3, [R21+URZ+0x38850], R14 ;  /* 0x0388500e150075a7 */ /* 0x008724000806017f */
[----:B----4-:R-:W-:Y:S05]  /*2a790*/  @!P3 NANOSLEEP.SYNCS 0x989680 ;  /* 0x009896800000b95d */ /* 0x010fea0003900000 */
[----:B------:R-:W4:Y:S02]  /*2a7a0*/  @!P3 SYNCS.PHASECHK.TRANS64 P3, [R21+URZ+0x38850], R14 ;  /* 0x0388500e1500b5a7 */ /* 0x000f24000806007f */
[----:B----4-:R-:W-:Y:S05]  /*2a7b0*/  @!P3 BRA `(.L_x_6637) ;  /* 0xfffffffc00f0b947 */ /* 0x010fea000383ffff */
[----:B------:R-:W-:Y:S05]  /*2a7c0*/  BRA `(.L_x_6636) ;  /* 0xfffffe8000607947 */ /* 0x000fea000383ffff */
.L_x_6645:
[----:B-1----:R1:W2:Y:S02]  /*2a7d0*/  SYNCS.PHASECHK.TRANS64.TRYWAIT P2, [R21+URZ+0x38830], R9 ;  /* 0x03883009150075a7 */ /* 0x0022a4000804017f */
[----:B--2---:R-:W-:Y:S05]  /*2a7e0*/  @!P2 NANOSLEEP.SYNCS 0x989680 ;  /* 0x009896800000a95d */ /* 0x004fea0003900000 */
[----:B------:R-:W2:Y:S02]  /*2a7f0*/  @!P2 SYNCS.PHASECHK.TRANS64 P2, [R21+URZ+0x38830], R9 ;  /* 0x038830091500a5a7 */ /* 0x000ea4000804007f */
[----:B--2---:R-:W-:Y:S05]  /*2a800*/  @!P2 BRA `(.L_x_6645) ;  /* 0xfffffffc00f0a947 */ /* 0x004fea000383ffff */
[----:B------:R-:W-:Y:S05]  /*2a810*/  BRA `(.L_x_6644) ;  /* 0xfffffeb0003c7947 */ /* 0x000fea000383ffff */
.L_x_6650:
[----:B---3--:R3:W4:Y:S02]  /*2a820*/  SYNCS.PHASECHK.TRANS64.TRYWAIT P2, [R21+URZ+0x38850], R9 ;  /* 0x03885009150075a7 */ /* 0x008724000804017f */
[----:B----4-:R-:W-:Y:S05]  /*2a830*/  @!P2 NANOSLEEP.SYNCS 0x989680 ;  /* 0x009896800000a95d */ /* 0x010fea0003900000 */
[----:B------:R-:W4:Y:S02]  /*2a840*/  @!P2 SYNCS.PHASECHK.TRANS64 P2, [R21+URZ+0x38850], R9 ;  /* 0x038850091500a5a7 */ /* 0x000f24000804007f */
[----:B----4-:R-:W-:Y:S05]  /*2a850*/  @!P2 BRA `(.L_x_6650) ;  /* 0xfffffffc00f0a947 */ /* 0x010fea000383ffff */
[----:B------:R-:W-:Y:S05]  /*2a860*/  BRA `(.L_x_6649) ;  /* 0xfffffeb000d87947 */ /* 0x000fea000383ffff */
.L_x_6701:
        /* <DEDUP_REMOVED lines=11> */
.L_x_6918:
[----:B------:R-:W-:Y:S05]  /*2a920*/  BSYNC B1 ;  /* 0x0000000000017941 */ /* 0x000fea0003800000 */
.L_x_6917:
[----:B------:R-:W-:Y:S05]  /*2a930*/  BRA `(.L_x_6919) ;  /* 0xffffff60003c7947 */ /* 0x000fea000383ffff */
.L_x_6703:
[----:B------:R-:W-:Y:S01]  /*2a940*/  BSSY B1, `(.L_x_6920) ;  /* 0x0000006000017945 */ /* 0x000fe20003800000 */
[----:B0-----:R-:W-:-:S07]  /*2a950*/  IMAD.MOV.U32 R15, RZ, RZ, -0x1 ;  /* 0xffffffffff0f7424 */ /* 0x001fce00078e00ff */
[----:B-1----:R-:W-:Y:S05]  /*2a960*/  WARPSYNC.COLLECTIVE R15, `(.L_x_6921) ;  /* 0x000000000f0c7348 */ /* 0x002fea0003c00000 */
[----:B------:R-:W-:Y:S02]  /*2a970*/  ELECT P6, UR62, PT ;  /* 0x00000000003e782f */ /* 0x000fe400038c0000 */
[----:B------:R-:W-:Y:S01]  /*2a980*/  MOV R14, UR62 ;  /* 0x0000003e000e7c02 */ /* 0x000fe20008000f00 */
[----:B-1----:R-:W-:Y:S10]  /*2a990*/  ENDCOLLECTIVE ;  /* 0x000000000000791b */ /* 0x002ff40003800000 */
.L_x_6921:
[----:B------:R-:W-:Y:S05]  /*2a9a0*/  BSYNC B1 ;  /* 0x0000000000017941 */ /* 0x000fea0003800000 */
.L_x_6920:
[----:B------:R-:W-:Y:S05]  /*2a9b0*/  BRA `(.L_x_6702) ;  /* 0xffffff6000347947 */ /* 0x000fea000383ffff */
.L_x_6705:
[----:B-1----:R1:W2:Y:S02]  /*2a9c0*/  SYNCS.PHASECHK.TRANS64.TRYWAIT P0, [R18+URZ+0x38820], R5 ;  /* 0x03882005120075a7 */ /* 0x0022a4000800017f */
[----:B--2---:R-:W-:Y:S05]  /*2a9d0*/  @!P0 NANOSLEEP.SYNCS 0x989680 ;  /* 0x009896800000895d */ /* 0x004fea0003900000 */
[----:B------:R-:W2:Y:S02]  /*2a9e0*/  @!P0 SYNCS.PHASECHK.TRANS64 P0, [R18+URZ+0x38820], R5 ;  /* 0x03882005120085a7 */ /* 0x000ea4000800007f */
[----:B--2---:R-:W-:Y:S05]  /*2a9f0*/  @!P0 BRA `(.L_x_6705) ;  /* 0xfffffffc00f08947 */ /* 0x004fea000383ffff */
[----:B------:R-:W-:Y:S05]  /*2aa00*/  BRA `(.L_x_6922) ;  /* 0xffffff6000447947 */ /* 0x000fea000383ffff */
.L_x_6709:
[----:B--2---:R2:W3:Y:S02]  /*2aa10*/  SYNCS.PHASECHK.TRANS64.TRYWAIT P0, [R6+URZ+0x388a0], R10 ;  /* 0x0388a00a060075a7 */ /* 0x0044e4000800017f */
[----:B---3--:R-:W-:Y:S05]  /*2aa20*/  @!P0 NANOSLEEP.SYNCS 0x989680 ;  /* 0x009896800000895d */ /* 0x008fea0003900000 */
[----:B------:R-:W3:Y:S02]  /*2aa30*/  @!P0 SYNCS.PHASECHK.TRANS64 P0, [R6+URZ+0x388a0], R10 ;  /* 0x0388a00a060085a7 */ /* 0x000ee4000800007f */
[----:B---3--:R-:W-:Y:S05]  /*2aa40*/  @!P0 BRA `(.L_x_6709) ;  /* 0xfffffffc00f08947 */ /* 0x008fea000383ffff */
[----:B------:R-:W-:Y:S05]  /*2aa50*/  BRA `(.L_x_6923) ;  /* 0xffffff6000647947 */ /* 0x000fea000383ffff */
.L_x_6714:
[----:B-1----:R1:W3:Y:S02]  /*2aa60*/  SYNCS.PHASECHK.TRANS64.TRYWAIT P0, [R6+URZ+0x388c0], R10 ;  /* 0x0388c00a060075a7 */ /* 0x0022e4000800017f */
[----:B---3--:R-:W-:Y:S05]  /*2aa70*/  @!P0 NANOSLEEP.SYNCS 0x989680 ;  /* 0x009896800000895d */ /* 0x008fea0003900000 */
[----:B------:R-:W3:Y:S02]  /*2aa80*/  @!P0 SYNCS.PHASECHK.TRANS64 P0, [R6+URZ+0x388c0], R10 ;  /* 0x0388c00a060085a7 */ /* 0x000ee4000800007f */
[----:B---3--:R-:W-:Y:S05]  /*2aa90*/  @!P0 BRA `(.L_x_6714) ;  /* 0xfffffffc00f08947 */ /* 0x008fea000383ffff */
[----:B------:R-:W-:Y:S05]  /*2aaa0*/  BRA `(.L_x_6924) ;  /* 0xffffff6000e47947 */ /* 0x000fea000383ffff */
.L_x_6728:
[----:B-1----:R1:W2:Y:S02]  /*2aab0*/  SYNCS.PHASECHK.TRANS64.TRYWAIT P1, [R6+URZ+0x388a0], R7 ;  /* 0x0388a007060075a7 */ /* 0x0022a4000802017f */
[----:B--2---:R-:W-:Y:S05]  /*2aac0*/  @!P1 NANOSLEEP.SYNCS 0x989680 ;  /* 0x009896800000995d */ /* 0x004fea0003900000 */
[----:B------:R-:W2:Y:S02]  /*2aad0*/  @!P1 SYNCS.PHASECHK.TRANS64 P1, [R6+URZ+0x388a0], R7 ;  /* 0x0388a007060095a7 */ /* 0x000ea4000802007f */
[----:B--2---:R-:W-:Y:S05]  /*2aae0*/  @!P1 BRA `(.L_x_6728) ;  /* 0xfffffffc00f09947 */ /* 0x004fea000383ffff */
[----:B------:R-:W-:Y:S05]  /*2aaf0*/  BRA `(.L_x_6925) ;  /* 0xffffff6c00647947 */ /* 0x000fea000383ffff */
.L_x_6733:
[----:B--2---:R2:W3:Y:S02]  /*2ab00*/  SYNCS.PHASECHK.TRANS64.TRYWAIT P1, [R6+URZ+0x388c0], R7 ;  /* 0x0388c007060075a7 */ /* 0x0044e4000802017f */
[----:B---3--:R-:W-:Y:S05]  /*2ab10*/  @!P1 NANOSLEEP.SYNCS 0x989680 ;  /* 0x009896800000995d */ /* 0x008fea0003900000 */
[----:B------:R-:W3:Y:S02]  /*2ab20*/  @!P1 SYNCS.PHASECHK.TRANS64 P1, [R6+URZ+0x388c0], R7 ;  /* 0x0388c007060095a7 */ /* 0x000ee4000802007f */
[----:B---3--:R-:W-:Y:S05]  /*2ab30*/  @!P1 BRA `(.L_x_6733) ;  /* 0xfffffffc00f09947 */ /* 0x008fea000383ffff */
[----:B------:R-:W-:Y:S05]  /*2ab40*/  BRA `(.L_x_6926) ;  /* 0xffffff6c00e07947 */ /* 0x000fea000383ffff */
.L_x_6763:
        /* <DEDUP_REMOVED lines=11> */
.L_x_6928:
[----:B------:R-:W-:Y:S05]  /*2ac00*/  BSYNC B0 ;  /* 0x0000000000007941 */ /* 0x000fea0003800000 */
.L_x_6927:
[----:B------:R-:W-:Y:S05]  /*2ac10*/  BRA `(.L_x_6929) ;  /* 0xffffff8400647947 */ /* 0x000fea000383ffff */
.L_x_6765:
[----:B------:R-:W-:Y:S01]  /*2ac20*/  BSSY B0, `(.L_x_6930) ;  /* 0x0000006000007945 */ /* 0x000fe20003800000 */
[----:B0-----:R-:W-:-:S07]  /*2ac30*/  IMAD.MOV.U32 R15, RZ, RZ, -0x1 ;  /* 0xffffffffff0f7424 */ /* 0x001fce00078e00ff */
[----:B-12---:R-:W-:Y:S05]  /*2ac40*/  WARPSYNC.COLLECTIVE R15, `(.L_x_6931) ;  /* 0x000000000f0c7348 */ /* 0x006fea0003c00000 */
[----:B------:R-:W-:Y:S02]  /*2ac50*/  ELECT P6, UR62, PT ;  /* 0x00000000003e782f */ /* 0x000fe400038c0000 */
[----:B------:R-:W-:Y:S01]  /*2ac60*/  MOV R14, UR62 ;  /* 0x0000003e000e7c02 */ /* 0x000fe20008000f00 */
[----:B-12---:R-:W-:Y:S10]  /*2ac70*/  ENDCOLLECTIVE ;  /* 0x000000000000791b */ /* 0x006ff40003800000 */
.L_x_6931:
[----:B------:R-:W-:Y:S05]  /*2ac80*/  BSYNC B0 ;  /* 0x0000000000007941 */ /* 0x000fea0003800000 */
.L_x_6930:
[----:B------:R-:W-:Y:S05]  /*2ac90*/  BRA `(.L_x_6932) ;  /* 0xffffff8400687947 */ /* 0x000fea000383ffff */
.L_x_6767:
[----:B---3--:R3:W4:Y:S02]  /*2aca0*/  SYNCS.PHASECHK.TRANS64.TRYWAIT P0, [R0+URZ+0x38840], R2 ;  /* 0x03884002000075a7 */ /* 0x008724000800017f */
[----:B----4-:R-:W-:Y:S05]  /*2acb0*/  @!P0 NANOSLEEP.SYNCS 0x989680 ;  /* 0x009896800000895d */ /* 0x010fea0003900000 */
[----:B------:R-:W4:Y:S02]  /*2acc0*/  @!P0 SYNCS.PHASECHK.TRANS64 P0, [R0+URZ+0x38840], R2 ;  /* 0x03884002000085a7 */ /* 0x000f24000800007f */
[----:B----4-:R-:W-:Y:S05]  /*2acd0*/  @!P0 BRA `(.L_x_6767) ;  /* 0xfffffffc00f08947 */ /* 0x010fea000383ffff */
[----:B------:R-:W-:Y:S05]  /*2ace0*/  BRA `(.L_x_6933) ;  /* 0xffffff8400cc7947 */ /* 0x000fea000383ffff */
.L_x_6771:
        /* <DEDUP_REMOVED lines=10> */
.L_x_6934:
[----:B------:R0:W-:Y:S01]  /*2ad90*/  STL [R1+0x2c], R10 ;  /* 0x00002c0a01007387 */ /* 0x0001e20000100800 */
[----:B------:R-:W-:Y:S02]  /*2ada0*/  IMAD.MOV.U32 R13, RZ, RZ, R3 ;  /* 0x000000ffff0d7224 */ /* 0x000fe400078e0003 */
[----:B------:R-:W-:-:S07]  /*2adb0*/  IMAD.MOV.U32 R4, RZ, RZ, R14 ;  /* 0x000000ffff047224 */ /* 0x000fce00078e000e */
[----:B0-----:R-:W-:Y:S05]  /*2adc0*/  WARPSYNC.COLLECTIVE R15, `(.L_x_6935) ;  /* 0x000000000f087348 */ /* 0x001fea0003c00000 */
[----:B------:R1:W2:Y:S02]  /*2add0*/  SHFL.IDX P6, R14, R13, R12, R11 ;  /* 0x0000000c0d0e7389 */ /* 0x0002a400000c000b */
[----:B012---:R-:W-:Y:S01]  /*2ade0*/  ENDCOLLECTIVE ;  /* 0x000000000000791b */ /* 0x007fe20003800000 */
.L_x_6935:
[----:B------:R-:W-:Y:S02]  /*2adf0*/  IMAD.MOV.U32 R13, RZ, RZ, R2 ;  /* 0x000000ffff0d7224 */ /* 0x000fe400078e0002 */
[----:B------:R-:W-:Y:S02]  /*2ae00*/  IMAD.MOV.U32 R12, RZ, RZ, 0x1 ;  /* 0x00000001ff0c7424 */ /* 0x000fe400078e00ff */
[----:B------:R-:W-:-:S07]  /*2ae10*/  IMAD.MOV.U32 R5, RZ, RZ, R14 ;  /* 0x000000ffff057224 */ /* 0x000fce00078e000e */
[----:B------:R-:W-:Y:S05]  /*2ae20*/  WARPSYNC.COLLECTIVE R15, `(.L_x_6936) ;  /* 0x000000000f087348 */ /* 0x000fea0003c00000 */
[----:B------:R0:W1:Y:S02]  /*2ae30*/  SHFL.IDX P6, R14, R13, R12, R11 ;  /* 0x0000000c0d0e7389 */ /* 0x00006400000c000b */
[----:B01----:R-:W-:Y:S01]  /*2ae40*/  ENDCOLLECTIVE ;  /* 0x000000000000791b */ /* 0x003fe20003800000 */
.L_x_6936:
[----:B------:R-:W-:Y:S02]  /*2ae50*/  IMAD.MOV.U32 R13, RZ, RZ, R3 ;  /* 0x000000ffff0d7224 */ /* 0x000fe400078e0003 */
[----:B------:R-:W-:-:S07]  /*2ae60*/  IMAD.MOV.U32 R6, RZ, RZ, R14 ;  /* 0x000000ffff067224 */ /* 0x000fce00078e000e */
[----:B------:R-:W-:Y:S05]  /*2ae70*/  WARPSYNC.COLLECTIVE R15, `(.L_x_6937) ;  /* 0x000000000f087348 */ /* 0x000fea0003c00000 */
[----:B------:R0:W1:Y:S02]  /*2ae80*/  SHFL.IDX P6, R14, R13, R12, R11 ;  /* 0x0000000c0d0e7389 */ /* 0x00006400000c000b */
[----:B01----:R-:W-:Y:S01]  /*2ae90*/  ENDCOLLECTIVE ;  /* 0x000000000000791b */ /* 0x003fe20003800000 */
.L_x_6937:
        /* <DEDUP_REMOVED lines=22> */
.L_x_6938:
        /* <DEDUP_REMOVED lines=10> */
.L_x_6939:
        /* <DEDUP_REMOVED lines=11> */
.L_x_6940:
        /* <DEDUP_REMOVED lines=14> */
.L_x_6941:
[----:B------:R-:W-:Y:S01]  /*2b230*/  IMAD.MOV.U32 R3, RZ, RZ, R14 ;  /* 0x000000ffff037224 */ /* 0x000fe200078e000e */
[----:B------:R-:W-:Y:S06]  /*2b240*/  BRA `(.L_x_6942) ;  /* 0xffffff8c00147947 */ /* 0x000fec000383ffff */
.L_x_6775:
        /* <DEDUP_REMOVED lines=26> */
.L_x_6944:
[----:B------:R-:W-:Y:S05]  /*2b3f0*/  BSYNC B0 ;  /* 0x0000000000007941 */ /* 0x000fea0003800000 */
.L_x_6943:
        /* <DEDUP_REMOVED lines=13> */
.L_x_6945:
        /* <DEDUP_REMOVED lines=35> */
[----:B------:R0:W-:Y:S03]  /*2b700*/  @!P2 LDGSTS.E.BYPASS.LTC128B.128 [R7+0x32400], desc[UR50][R2.64+0x300], P6 ;  /* 0x324003000207afae */ /* 0x0001e6000b101d72 */
[----:B------:R-:W-:-:S07]  /*2b710*/  @!P3 SHF.R.U32.HI R8, RZ, 0x2, R8 ;  /* 0x00000002ff08b819 */ /* 0x000fce0000011608 */
[----:B0-----:R-:W-:Y:S05]  /*2b720*/  WARPSYNC.COLLECTIVE R15, `(.L_x_6946) ;  /* 0x000000000f087348 */ /* 0x001fea0003c00000 */
[----:B------:R1:W2:Y:S02]  /*2b730*/  SHFL.IDX P6, R14, R13, R12, R11 ;  /* 0x0000000c0d0e7389 */ /* 0x0002a400000c000b */
[----:B012---:R-:W-:Y:S01]  /*2b740*/  ENDCOLLECTIVE ;  /* 0x000000000000791b */ /* 0x007fe20003800000 */
.L_x_6946:
        /* <DEDUP_REMOVED lines=17> */
.L_x_6947:
        /* <DEDUP_REMOVED lines=29> */
.L_x_6948:
        /* <DEDUP_REMOVED lines=12> */
.L_x_6949:
        /* <DEDUP_REMOVED lines=34> */
.L_x_6950:
[----:B------:R-:W-:Y:S02]  /*2bd10*/  IMAD.MOV.U32 R13, RZ, RZ, R0 ;  /* 0x000000ffff0d7224 */ /* 0x000fe400078e0000 */
[----:B------:R-:W-:-:S07]  /*2bd20*/  IMAD.MOV.U32 R4, RZ, RZ, R14 ;  /* 0x000000ffff047224 */ /* 0x000fce00078e000e */
[----:B------:R-:W-:Y:S05]  /*2bd30*/  WARPSYNC.COLLECTIVE R15, `(.L_x_6951) ;  /* 0x000000000f087348 */ /* 0x000fea0003c00000 */
[----:B------:R0:W1:Y:S02]  /*2bd40*/  SHFL.IDX P6, R14, R13, R12, R11 ;  /* 0x0000000c0d0e7389 */ /* 0x00006400000c000b */
[----:B01----:R-:W-:Y:S01]  /*2bd50*/  ENDCOLLECTIVE ;  /* 0x000000000000791b */ /* 0x003fe20003800000 */
.L_x_6951:
[----:B------:R-:W-:Y:S01]  /*2bd60*/  IMAD.MOV.U32 R0, RZ, RZ, R14 ;  /* 0x000000ffff007224 */ /* 0x000fe200078e000e */
[----:B------:R-:W-:Y:S06]  /*2bd70*/  BRA `(.L_x_6952) ;  /* 0xffffff8c00ec7947 */ /* 0x000fec000383ffff */
.L_x_6780:
[----:B0-----:R0:W2:Y:S02]  /*2bd80*/  SYNCS.PHASECHK.TRANS64.TRYWAIT P0, [R18+URZ+0x38820], R0 ;  /* 0x03882000120075a7 */ /* 0x0010a4000800017f */
[----:B--2---:R-:W-:Y:S05]  /*2bd90*/  @!P0 NANOSLEEP.SYNCS 0x989680 ;  /* 0x009896800000895d */ /* 0x004fea0003900000 */
[----:B------:R-:W2:Y:S02]  /*2bda0*/  @!P0 SYNCS.PHASECHK.TRANS64 P0, [R18+URZ+0x38820], R0 ;  /* 0x03882000120085a7 */ /* 0x000ea4000800007f */
[----:B--2---:R-:W-:Y:S05]  /*2bdb0*/  @!P0 BRA `(.L_x_6780) ;  /* 0xfffffffc00f08947 */ /* 0x004fea000383ffff */
[----:B------:R-:W-:Y:S05]  /*2bdc0*/  BRA `(.L_x_6953) ;  /* 0xffffff9000a47947 */ /* 0x000fea000383ffff */
.L_x_6784:
[----:B0-----:R0:W1:Y:S02]  /*2bdd0*/  SYNCS.PHASECHK.TRANS64.TRYWAIT P0, [R0+URZ+0x38860], R2 ;  /* 0x03886002000075a7 */ /* 0x001064000800017f */
[----:B-1----:R-:W-:Y:S05]  /*2bde0*/  @!P0 NANOSLEEP.SYNCS 0x989680 ;  /* 0x009896800000895d */ /* 0x002fea0003900000 */
[----:B------:R-:W1:Y:S02]  /*2bdf0*/  @!P0 SYNCS.PHASECHK.TRANS64 P0, [R0+URZ+0x38860], R2 ;  /* 0x03886002000085a7 */ /* 0x000e64000800007f */
[----:B-1----:R-:W-:Y:S05]  /*2be00*/  @!P0 BRA `(.L_x_6784) ;  /* 0xfffffffc00f08947 */ /* 0x002fea000383ffff */
[----:B------:R-:W-:Y:S05]  /*2be10*/  BRA `(.L_x_6954) ;  /* 0xffffff9000c87947 */ /* 0x000fea000383ffff */
.L_x_6803:
[----:B-1----:R1:W2:Y:S02]  /*2be20*/  SYNCS.PHASECHK.TRANS64.TRYWAIT P0, [R2+URZ+0x38840], R6 ;  /* 0x03884006020075a7 */ /* 0x0022a4000800017f */
[----:B--2---:R-:W-:Y:S05]  /*2be30*/  @!P0 NANOSLEEP.SYNCS 0x989680 ;  /* 0x009896800000895d */ /* 0x004fea0003900000 */
[----:B------:R-:W2:Y:S02]  /*2be40*/  @!P0 SYNCS.PHASECHK.TRANS64 P0, [R2+URZ+0x38840], R6 ;  /* 0x03884006020085a7 */ /* 0x000ea4000800007f */
[----:B--2---:R-:W-:Y:S05]  /*2be50*/  @!P0 BRA `(.L_x_6803) ;  /* 0xfffffffc00f08947 */ /* 0x004fea000383ffff */
[----:B------:R-:W-:Y:S05]  /*2be60*/  BRA `(.L_x_6955) ;  /* 0xffffff9c00f87947 */ /* 0x000fea000383ffff */
.L_x_6808:
[----:B0-----:R0:W2:Y:S02]  /*2be70*/  SYNCS.PHASECHK.TRANS64.TRYWAIT P0, [R2+URZ+0x38860], R6 ;  /* 0x03886006020075a7 */ /* 0x0010a4000800017f */
[----:B--2---:R-:W-:Y:S05]  /*2be80*/  @!P0 NANOSLEEP.SYNCS 0x989680 ;  /* 0x009896800000895d */ /* 0x004fea0003900000 */
[----:B------:R-:W2:Y:S02]  /*2be90*/  @!P0 SYNCS.PHASECHK.TRANS64 P0, [R2+URZ+0x38860], R6 ;  /* 0x03886006020085a7 */ /* 0x000ea4000800007f */
[----:B--2---:R-:W-:Y:S05]  /*2bea0*/  @!P0 BRA `(.L_x_6808) ;  /* 0xfffffffc00f08947 */ /* 0x004fea000383ffff */
[----:B------:R-:W-:Y:S05]  /*2beb0*/  BRA `(.L_x_6956) ;  /* 0xffffffa000787947 */ /* 0x000fea000383ffff */
.L_x_6823:
[----:B-1----:R1:W2:Y:S02]  /*2bec0*/  SYNCS.PHASECHK.TRANS64.TRYWAIT P0, [R3+URZ+0x38840], R2 ;  /* 0x03884002030075a7 */ /* 0x0022a4000800017f */
[----:B--2---:R-:W-:Y:S05]  /*2bed0*/  @!P0 NANOSLEEP.SYNCS 0x989680 ;  /* 0x009896800000895d */ /* 0x004fea0003900000 */
[----:B------:R-:W2:Y:S02]  /*2bee0*/  @!P0 SYNCS.PHASECHK.TRANS64 P0, [R3+URZ+0x38840], R2 ;  /* 0x03884002030085a7 */ /* 0x000ea4000800007f */
[----:B--2---:R-:W-:Y:S05]  /*2bef0*/  @!P0 BRA `(.L_x_6823) ;  /* 0xfffffffc00f08947 */ /* 0x004fea000383ffff */
[----:B------:R-:W-:Y:S05]  /*2bf00*/  BRA `(.L_x_6957) ;  /* 0xffffffac00547947 */ /* 0x000fea000383ffff */
.L_x_6828:
[----:B0-----:R0:W2:Y:S02]  /*2bf10*/  SYNCS.PHASECHK.TRANS64.TRYWAIT P0, [R3+URZ+0x38860], R2 ;  /* 0x03886002030075a7 */ /* 0x0010a4000800017f */
[----:B--2---:R-:W-:Y:S05]  /*2bf20*/  @!P0 NANOSLEEP.SYNCS 0x989680 ;  /* 0x009896800000895d */ /* 0x004fea0003900000 */
[----:B------:R-:W2:Y:S02]  /*2bf30*/  @!P0 SYNCS.PHASECHK.TRANS64 P0, [R3+URZ+0x38860], R2 ;  /* 0x03886002030085a7 */ /* 0x000ea4000800007f */
[----:B--2---:R-:W-:Y:S05]  /*2bf40*/  @!P0 BRA `(.L_x_6828) ;  /* 0xfffffffc00f08947 */ /* 0x004fea000383ffff */
[----:B------:R-:W-:Y:S05]  /*2bf50*/  BRA `(.L_x_6958) ;  /* 0xffffffac00d07947 */ /* 0x000fea000383ffff */
.L_x_6843:
[----:B-1----:R1:W2:Y:S02]  /*2bf60*/  SYNCS.PHASECHK.TRANS64.TRYWAIT P0, [R3+URZ+0x38840], R2 ;  /* 0x03884002030075a7 */ /* 0x0022a4000800017f */
[----:B--2---:R-:W-:Y:S05]  /*2bf70*/  @!P0 NANOSLEEP.SYNCS 0x989680 ;  /* 0x009896800000895d */ /* 0x004fea0003900000 */
[----:B------:R-:W2:Y:S02]  /*2bf80*/  @!P0 SYNCS.PHASECHK.TRANS64 P0, [R3+URZ+0x38840], R2 ;  /* 0x03884002030085a7 */ /* 0x000ea4000800007f */
[----:B--2---:R-:W-:Y:S05]  /*2bf90*/  @!P0 BRA `(.L_x_6843) ;  /* 0xfffffffc00f08947 */ /* 0x004fea000383ffff */
[----:B------:R-:W-:Y:S05]  /*2bfa0*/  BRA `(.L_x_6959) ;  /* 0xffffffb800907947 */ /* 0x000fea000383ffff */
.L_x_6848:
[----:B--2---:R2:W3:Y:S02]  /*2bfb0*/  SYNCS.PHASECHK.TRANS64.TRYWAIT P0, [R3+URZ+0x38860], R2 ;  /* 0x03886002030075a7 */ /* 0x0044e4000800017f */
[----:B---3--:R-:W-:Y:S05]  /*2bfc0*/  @!P0 NANOSLEEP.SYNCS 0x989680 ;  /* 0x009896800000895d */ /* 0x008fea0003900000 */
[----:B------:R-:W3:Y:S02]  /*2bfd0*/  @!P0 SYNCS.PHASECHK.TRANS64 P0, [R3+URZ+0x38860], R2 ;  /* 0x03886002030085a7 */ /* 0x000ee4000800007f */
[----:B---3--:R-:W-:Y:S05]  /*2bfe0*/  @!P0 BRA `(.L_x_6848) ;  /* 0xfffffffc00f08947 */ /* 0x008fea000383ffff */
[----:B------:R-:W-:Y:S05]  /*2bff0*/  BRA `(.L_x_6960) ;  /* 0xffffffbc00107947 */ /* 0x000fea000383ffff */
.L_x_6864:
[----:B--2---:R-:W2:Y:S01]  /*2c000*/  LDL R2, [R1] ;  /* 0x0000000001027983 */ /* 0x004ea20000100800 */
[----:B------:R-:W-:Y:S01]  /*2c010*/  BSSY B0, `(.L_x_6961) ;  /* 0x0000008000007945 */ /* 0x000fe20003800000 */
[----:B------:R-:W-:Y:S02]  /*2c020*/  IMAD.MOV.U32 R12, RZ, RZ, RZ ;  /* 0x000000ffff0c7224 */ /* 0x000fe400078e00ff */
[----:B------:R-:W-:Y:S02]  /*2c030*/  IMAD.MOV.U32 R11, RZ, RZ, 0x1f ;  /* 0x0000001fff0b7424 */ /* 0x000fe400078e00ff */
[----:B0-----:R-:W-:Y:S02]  /*2c040*/  IMAD.MOV.U32 R15, RZ, RZ, -0x1 ;  /* 0xffffffffff0f7424 */ /* 0x001fe400078e00ff */
[----:B--2---:R-:W-:-:S07]  /*2c050*/  IMAD.MOV.U32 R13, RZ, RZ, R2 ;  /* 0x000000ffff0d7224 */ /* 0x004fce00078e0002 */
[----:B-1-3--:R-:W-:Y:S05]  /*2c060*/  WARPSYNC.COLLECTIVE R15, `(.L_x_6962) ;  /* 0x000000000f087348 */ /* 0x00afea0003c00000 */
[----:B------:R0:W2:Y:S02]  /*2c070*/  SHFL.IDX P6, R14, R13, R12, R11 ;  /* 0x0000000c0d0e7389 */ /* 0x0000a400000c000b */
[----:B0123--:R-:W-:Y:S01]  /*2c080*/  ENDCOLLECTIVE ;  /* 0x000000000000791b */ /* 0x00ffe20003800000 */
.L_x_6962:
[----:B------:R-:W-:Y:S05]  /*2c090*/  BSYNC B0 ;  /* 0x0000000000007941 */ /* 0x000fea0003800000 */
.L_x_6961:
        /* <DEDUP_REMOVED lines=9> */
.L_x_6963:
        /* <DEDUP_REMOVED lines=26> */
.L_x_6964:
        /* <DEDUP_REMOVED lines=8> */
.L_x_6965:
        /* <DEDUP_REMOVED lines=8> */
.L_x_6966:
        /* <DEDUP_REMOVED lines=8> */
.L_x_6967:
        /* <DEDUP_REMOVED lines=8> */
.L_x_6968:
        /* <DEDUP_REMOVED lines=9> */
.L_x_6969:
[----:B------:R-:W-:Y:S01]  /*2c560*/  IMAD.MOV.U32 R9, RZ, RZ, R14 ;  /* 0x000000ffff097224 */ /* 0x000fe200078e000e */
[----:B------:R-:W-:Y:S06]  /*2c570*/  BRA `(.L_x_6970) ;  /* 0xffffffc400507947 */ /* 0x000fec000383ffff */
.L_x_6867:
        /* <DEDUP_REMOVED lines=8> */
.L_x_6972:
[----:B------:R-:W-:Y:S05]  /*2c600*/  BSYNC B0 ;  /* 0x0000000000007941 */ /* 0x000fea0003800000 */
.L_x_6971:
        /* <DEDUP_REMOVED lines=10> */
.L_x_6973:
        /* <DEDUP_REMOVED lines=8> */
.L_x_6974:
        /* <DEDUP_REMOVED lines=8> */
.L_x_6975:
        /* <DEDUP_REMOVED lines=8> */
.L_x_6976:
        /* <DEDUP_REMOVED lines=9> */
.L_x_6977:
[----:B------:R-:W-:Y:S01]  /*2c8c0*/  IMAD.MOV.U32 R9, RZ, RZ, R14 ;  /* 0x000000ffff097224 */ /* 0x000fe200078e000e */
[----:B------:R-:W-:Y:S06]  /*2c8d0*/  BRA `(.L_x_6978) ;  /* 0xffffffc400247947 */ /* 0x000fec000383ffff */
.L_x_6869:
[----:B------:R-:W-:Y:S01]  /*2c8e0*/  BSSY B0, `(.L_x_6979) ;  /* 0x0000006000007945 */ /* 0x000fe20003800000 */
[----:B------:R-:W-:Y:S01]  /*2c8f0*/  PLOP3.LUT P6, PT, P6, PT, PT, 0x8, 0x0 ;  /* 0x000000000000781c */ /* 0x000fe200037ce170 */
[----:B------:R-:W-:-:S12]  /*2c900*/  IMAD.MOV.U32 R15, RZ, RZ, -0x1 ;  /* 0xffffffffff0f7424 */ /* 0x000fd800078e00ff */
[----:B0-----:R-:W-:Y:S05]  /*2c910*/  WARPSYNC.COLLECTIVE R15, `(.L_x_6980) ;  /* 0x000000000f087348 */ /* 0x001fea0003c00000 */
[----:B------:R-:W-:Y:S01]  /*2c920*/  VOTE.ANY R14, PT, P6 ;  /* 0x00000000000e7806 */ /* 0x000fe200030e0100 */
[----:B0-----:R-:W-:Y:S06]  /*2c930*/  ENDCOLLECTIVE ;  /* 0x000000000000791b */ /* 0x001fec0003800000 */
.L_x_6980:
[----:B------:R-:W-:Y:S05]  /*2c940*/  BSYNC B0 ;  /* 0x0000000000007941 */ /* 0x000fea0003800000 */
.L_x_6979:
        /* <DEDUP_REMOVED lines=10> */
.L_x_6981:
[----:B------:R-:W-:Y:S02]  /*2c9f0*/  IMAD.MOV.U32 R13, RZ, RZ, R6 ;  /* 0x000000ffff0d7224 */ /* 0x000fe400078e0006 */
[----:B------:R-:W-:-:S07]  /*2ca00*/  IMAD.MOV.U32 R0, RZ, RZ, R14 ;  /* 0x000000ffff007224 */ /* 0x000fce00078e000e */
[----:B------:R-:W-:Y:S05]  /*2ca10*/  WARPSYNC.COLLECTIVE R15, `(.L_x_6982) ;  /* 0x000000000f087348 */ /* 0x000fea0003c00000 */
[----:B------:R0:W1:Y:S02]  /*2ca20*/  SHFL.IDX P6, R14, R13, R12, R11 ;  /* 0x0000000c0d0e7389 */ /* 0x00006400000c000b */
[----:B01----:R-:W-:Y:S01]  /*2ca30*/  ENDCOLLECTIVE ;  /* 0x000000000000791b */ /* 0x003fe20003800000 */
.L_x_6982:
[----:B------:R-:W-:Y:S02]  /*2ca40*/  IMAD.MOV.U32 R6, RZ, RZ, R14 ;  /* 0x000000ffff067224 */ /* 0x000fe400078e000e */
[----:B------:R-:W-:-:S05]  /*2ca50*/  IMAD.IADD R10, R4, 0x1, R10 ;  /* 0x00000001040a7824 */ /* 0x000fca00078e020a */
[----:B------:R2:W-:Y:S01]  /*2ca60*/  STL [R1+0xc], R10 ;  /* 0x00000c0a01007387 */ /* 0x0005e20000100800 */
[----:B------:R-:W-:Y:S05]  /*2ca70*/  BRA `(.L_x_6983) ;  /* 0xffffffc400047947 */ /* 0x000fea000383ffff */
.L_x_6871:
        /* <DEDUP_REMOVED lines=8> */
.L_x_6985:
[----:B------:R-:W-:Y:S05]  /*2cb00*/  BSYNC B0 ;  /* 0x0000000000007941 */ /* 0x000fea0003800000 */
.L_x_6984:
[----:B------:R-:W-:Y:S01]  /*2cb10*/  IMAD.MOV.U32 R4, RZ, RZ, R14 ;  /* 0x000000ffff047224 */ /* 0x000fe200078e000e */
[----:B------:R-:W-:Y:S06]  /*2cb20*/  BRA `(.L_x_6986) ;  /* 0xffffffc000f07947 */ /* 0x000fec000383ffff */
.L_x_6877:
[----:B0-----:R0:W1:Y:S02]  /*2cb30*/  SYNCS.PHASECHK.TRANS64.TRYWAIT P0, [R0+URZ+0x38820], R3 ;  /* 0x03882003000075a7 */ /* 0x001064000800017f */
[----:B-1----:R-:W-:Y:S05]  /*2cb40*/  @!P0 NANOSLEEP.SYNCS 0x989680 ;  /* 0x009896800000895d */ /* 0x002fea0003900000 */
[----:B------:R-:W1:Y:S02]  /*2cb50*/  @!P0 SYNCS.PHASECHK.TRANS64 P0, [R0+URZ+0x38820], R3 ;  /* 0x03882003000085a7 */ /* 0x000e64000800007f */
[----:B-1----:R-:W-:Y:S05]  /*2cb60*/  @!P0 BRA `(.L_x_6877) ;  /* 0xfffffffc00f08947 */ /* 0x002fea000383ffff */
[----:B------:R-:W-:Y:S05]  /*2cb70*/  BRA `(.L_x_6987) ;  /* 0xffffffcc00907947 */ /* 0x000fea000383ffff */
.L_x_6878:
        /* <DEDUP_REMOVED lines=11> */
.L_x_6989:
[----:B------:R-:W-:Y:S05]  /*2cc30*/  BSYNC B0 ;  /* 0x0000000000007941 */ /* 0x000fea0003800000 */
.L_x_6988:
[----:B------:R-:W-:Y:S05]  /*2cc40*/  BRA `(.L_x_6990) ;  /* 0xffffffcc00787947 */ /* 0x000fea000383ffff */
.L_x_6879:
[----:B------:R-:W-:Y:S01]  /*2cc50*/  BSSY B0, `(.L_x_6991) ;  /* 0x0000006000007945 */ /* 0x000fe20003800000 */
[----:B------:R-:W-:-:S07]  /*2cc60*/  IMAD.MOV.U32 R15, RZ, RZ, -0x1 ;  /* 0xffffffffff0f7424 */ /* 0x000fce00078e00ff */
[----:B01-3--:R-:W-:Y:S05]  /*2cc70*/  WARPSYNC.COLLECTIVE R15, `(.L_x_6992) ;  /* 0x000000000f0c7348 */ /* 0x00bfea0003c00000 */
[----:B------:R-:W-:Y:S02]  /*2cc80*/  ELECT P6, UR62, PT ;  /* 0x00000000003e782f */ /* 0x000fe400038c0000 */
[----:B------:R-:W-:Y:S01]  /*2cc90*/  MOV R14, UR62 ;  /* 0x0000003e000e7c02 */ /* 0x000fe20008000f00 */
[----:B01-3--:R-:W-:Y:S10]  /*2cca0*/  ENDCOLLECTIVE ;  /* 0x000000000000791b */ /* 0x00bff40003800000 */
.L_x_6992:
[----:B------:R-:W-:Y:S05]  /*2ccb0*/  BSYNC B0 ;  /* 0x0000000000007941 */ /* 0x000fea0003800000 */
.L_x_6991:
[----:B------:R-:W-:Y:S05]  /*2ccc0*/  BRA `(.L_x_6993) ;  /* 0xffffffcc006c7947 */ /* 0x000fea000383ffff */
.L_x_6881:
[----:B0-----:R0:W1:Y:S02]  /*2ccd0*/  SYNCS.PHASECHK.TRANS64.TRYWAIT P0, [R6+URZ], R5 ;  /* 0x00000005060075a7 */ /* 0x001064000800017f */
[----:B-1----:R-:W-:Y:S05]  /*2cce0*/  @!P0 NANOSLEEP.SYNCS 0x989680 ;  /* 0x009896800000895d */ /* 0x002fea0003900000 */
[----:B------:R-:W1:Y:S02]  /*2ccf0*/  @!P0 SYNCS.PHASECHK.TRANS64 P0, [R6+URZ], R5 ;  /* 0x00000005060085a7 */ /* 0x000e64000800007f */
[----:B-1----:R-:W-:Y:S05]  /*2cd00*/  @!P0 BRA `(.L_x_6881) ;  /* 0xfffffffc00f08947 */ /* 0x002fea000383ffff */
[----:B------:R-:W-:Y:S05]  /*2cd10*/  BRA `(.L_x_6994) ;  /* 0xffffffcc00a87947 */ /* 0x000fea000383ffff */
.L_x_6882:
[----:B-1----:R1:W2:Y:S02]  /*2cd20*/  SYNCS.PHASECHK.TRANS64.TRYWAIT P0, [R7+URZ], R2 ;  /* 0x00000002070075a7 */ /* 0x0022a4000800017f */
[----:B--2---:R-:W-:Y:S05]  /*2cd30*/  @!P0 NANOSLEEP.SYNCS 0x989680 ;  /* 0x009896800000895d */ /* 0x004fea0003900000 */
[----:B------:R-:W2:Y:S02]  /*2cd40*/  @!P0 SYNCS.PHASECHK.TRANS64 P0, [R7+URZ], R2 ;  /* 0x00000002070085a7 */ /* 0x000ea4000800007f */
[----:B--2---:R-:W-:Y:S05]  /*2cd50*/  @!P0 BRA `(.L_x_6882) ;  /* 0xfffffffc00f08947 */ /* 0x004fea000383ffff */
[----:B------:R-:W-:Y:S05]  /*2cd60*/  BRA `(.L_x_6995) ;  /* 0xffffffcc009c7947 */ /* 0x000fea000383ffff */
.L_x_6884:
[----:B--2---:R2:W4:Y:S02]  /*2cd70*/  SYNCS.PHASECHK.TRANS64.TRYWAIT P0, [R4+URZ], R5 ;  /* 0x00000005040075a7 */ /* 0x004524000800017f */
[----:B----4-:R-:W-:Y:S05]  /*2cd80*/  @!P0 NANOSLEEP.SYNCS 0x989680 ;  /* 0x009896800000895d */ /* 0x010fea0003900000 */
[----:B------:R-:W4:Y:S02]  /*2cd90*/  @!P0 SYNCS.PHASECHK.TRANS64 P0, [R4+URZ], R5 ;  /* 0x00000005040085a7 */ /* 0x000f24000800007f */
[----:B----4-:R-:W-:Y:S05]  /*2cda0*/  @!P0 BRA `(.L_x_6884) ;  /* 0xfffffffc00f08947 */ /* 0x010fea000383ffff */
[----:B------:R-:W-:Y:S05]  /*2cdb0*/  BRA `(.L_x_6996) ;  /* 0xffffffcc00a47947 */ /* 0x000fea000383ffff */
.L_x_6997:
        /* <DEDUP_REMOVED lines=12> */
.L_x_15007:


//--------------------- .text._ZN7cutlass13device_kernelIN5flash11enable_sm90INS1_16FlashAttnFwdSm90INS1_25CollectiveMainloopFwdSm90ILi2EN4cute5tupleIJNS5_1CILi1EEES8_S8_EEENS6_IJNS7_ILi64EEESA_SA_EEELi512ENS_6half_tEfNS_4arch4Sm90ELb1ELb0ELb0ELb0ELb0ELb0ELb0ELb0ELb0ELb1ELb1ELb0EEENS1_21CollectiveEpilogueFwdINS6_IJSA_NS7_ILi512EEESA_EEES9_SC_SE_Li256ELb0ELb1ELb1ELb0EEENS1_19SingleTileSchedulerILb0ELb1ELb1ELi64EEEEEEEEEvNT_6ParamsE --------------------------
	.section	.text._ZN7cutlass13device_kernelIN5flash11enable_sm90INS1_16FlashAttnFwdSm90INS1_25CollectiveMainloopFwdSm90ILi2EN4cute5tupleIJNS5_1CILi1EEES8_S8_EEENS6_IJNS7_ILi64EEESA_SA_EEELi512ENS_6half_tEfNS_4arch4Sm90ELb1ELb0ELb0ELb0ELb0ELb0ELb0ELb0ELb0ELb1ELb1ELb0EEENS1_21CollectiveEpilogueFwdINS6_IJSA_NS7_ILi512EEESA_EEES9_SC_SE_Li256ELb0ELb1ELb1ELb0EEENS1_19SingleTileSchedulerILb0ELb1ELb1ELi64EEEEEEEEEvNT_6ParamsE,"ax",@progbits
	.align	128
.text._ZN7cutlass13device_kernelIN5flash11enable_sm90INS1_16FlashAttnFwdSm90INS1_25CollectiveMainloopFwdSm90ILi2EN4cute5tupleIJNS5_1CILi1EEES8_S8_EEENS6_IJNS7_ILi64EEESA_SA_EEELi512ENS_6half_tEfNS_4arch4Sm90ELb1ELb0ELb0ELb0ELb0ELb0ELb0ELb0ELb0ELb1ELb1ELb0EEENS1_21CollectiveEpilogueFwdINS6_IJSA_NS7_ILi512EEESA_EEES9_SC_SE_Li256ELb0ELb1ELb1ELb0EEENS1_19SingleTileSchedulerILb0ELb1ELb1ELi64EEEEEEEEEvNT_6ParamsE:
        .type           _ZN7cutlass13device_kernelIN5flash11enable_sm90INS1_16FlashAttnFwdSm90INS1_25CollectiveMainloopFwdSm90ILi2EN4cute5tupleIJNS5_1CILi1EEES8_S8_EEENS6_IJNS7_ILi64EEESA_SA_EEELi512ENS_6half_tEfNS_4arch4Sm90ELb1ELb0ELb0ELb0ELb0ELb0ELb0ELb0ELb0ELb1ELb1ELb0EEENS1_21CollectiveEpilogueFwdINS6_IJSA_NS7_ILi512EEESA_EEES9_SC_SE_Li256ELb0ELb1ELb1ELb0EEENS1_19SingleTileSchedulerILb0ELb1ELb1ELi64EEEEEEEEEvNT_6ParamsE,@function
        .size           _ZN7cutlass13device_kernelIN5flash11enable_sm90INS1_16FlashAttnFwdSm90INS1_25CollectiveMainloopFwdSm90ILi2EN4cute5tupleIJNS5_1CILi1EEES8_S8_EEENS6_IJNS7_ILi64EEESA_SA_EEELi512ENS_6half_tEfNS_4arch4Sm90ELb1ELb0ELb0ELb0ELb0ELb0ELb0ELb0ELb0ELb1ELb1ELb0EEENS1_21CollectiveEpilogueFwdINS6_IJSA_NS7_ILi512EEESA_EEES9_SC_SE_Li256ELb0ELb1ELb1ELb0EEENS1_19SingleTileSchedulerILb0ELb1ELb1ELi64EEEEEEEEEvNT_6ParamsE,(.L_x_15008 - _ZN7cutlass13device_kernelIN5flash11enable_sm90INS1_16FlashAttnFwdSm90INS1_25CollectiveMainloopFwdSm90ILi2EN4cute5tupleIJNS5_1CILi1EEES8_S8_EEENS6_IJNS7_ILi64EEESA_SA_EEELi512ENS_6half_tEfNS_4arch4Sm90ELb1ELb0ELb0ELb0ELb0ELb0ELb0ELb0ELb0ELb1ELb1ELb0EEENS1_21CollectiveEpilogueFwdINS6_IJSA_NS7_ILi512EEESA_EEES9_SC_SE_Li256ELb0ELb1ELb1ELb0EEENS1_19SingleTileSchedulerILb0ELb1ELb1ELi64EEEEEEEEEvNT_6ParamsE)
        .other          _ZN7cutlass13device_kernelIN5flash11enable_sm90INS1_16FlashAttnFwdSm90INS1_25CollectiveMainloopFwdSm90ILi2EN4cute5tupleIJNS5_1CILi1EEES8_S8_EEENS6_IJNS7_ILi64EEESA_SA_EEELi512ENS_6half_tEfNS_4arch4Sm90ELb1ELb0ELb0ELb0ELb0ELb0ELb0ELb0ELb0ELb1ELb1ELb0EEENS1_21CollectiveEpilogueFwdINS6_IJSA_NS7_ILi512EEESA_EEES9_SC_SE_Li256ELb0ELb1ELb1ELb0EEENS1_19SingleTileSchedulerILb0ELb1ELb1ELi64EEEEEEEEEvNT_6ParamsE,@"STO_CUDA_ENTRY STV_DEFAULT"
_ZN7cutlass13device_kernelIN5flash11enable_sm90INS1_16FlashAttnFwdSm90INS1_25CollectiveMainloopFwdSm90ILi2EN4cute5tupleIJNS5_1CILi1EEES8_S8_EEENS6_IJNS7_ILi64EEESA_SA_EEELi512ENS_6half_tEfNS_4arch4Sm90ELb1ELb0ELb0ELb0ELb0ELb0ELb0ELb0ELb0ELb1ELb1ELb0EEENS1_21CollectiveEpilogueFwdINS6_IJSA_NS7_ILi512EEESA_EEES9_SC_SE_Li256ELb0ELb1ELb1ELb0EEENS1_19SingleTileSchedulerILb0ELb1ELb1ELi64EEEEEEEEEvNT_6ParamsE:
        /* <DEDUP_REMOVED lines=18> */
.L_x_6999:
[----:B------:R-:W-:Y:S05]  /*0120*/  BSYNC B0 ;  /* 0x0000000000007941 */ /* 0x000fea0003800000 */
.L_x_6998:
        /* <DEDUP_REMOVED lines=37> */
.L_x_7000:
        /* <DEDUP_REMOVED lines=22> */
.L_x_7001:
        /* <DEDUP_REMOVED lines=18> */
.L_x_7002:
        /* <DEDUP_REMOVED lines=22> */
.L_x_7003:
        /* <DEDUP_REMOVED lines=22> */
.L_x_7004:
        /* <DEDUP_REMOVED lines=8> */
.L_x_7007:
        /* <DEDUP_REMOVED lines=24> */
[----:B------:R-:W-:Y:S01]  /*0ac0*/  ULDC UR37, c[0x0][0x424] ;  /* 0x0001090000257ab9 */ /* 0x000fe20000000800 */
[----:B------:R-:W-:Y:S01]  /*0ad0*/  UISETP.NE.U32.AND UP0, UPT, UR4, URZ, UPT ;  /* 0x0000003f0400728c */ /* 0x000fe2000bf05070 */
[----:B------:R-:W0:Y:S01]  /*0ae0*/  S2UR UR7, SR_CTAID.X ;  /* 0x00000000000779c3 */ /* 0x000e220000002500 */
[----:B------:R-:W-:Y:S01]  /*0af0*/  ULDC UR10, c[0x0][0x2f0] ;  /* 0x0000bc00000a7ab9 */ /* 0x000fe20000000800 */
[----:B------:R-:W-:Y:S01]  /*0b00*/  VIADD R16, R2, 0xffffff80 ;  /* 0xffffff8002107836 */ /* 0x000fe20000000000 */
[----:B------:R-:W-:-:S04]  /*0b10*/  UISETP.NE.AND.EX UP0, UPT, UR5, URZ, UPT, UP0 ;  /* 0x0000003f0500728c */ /* 0x000fc8000bf05300 */
[----:B------:R-:W-:Y:S02]  /*0b20*/  USEL UR37, UR37, 0x1, UP0 ;  /* 0x0000000125257887 */ /* 0x000fe40008000000 */
[----:B------:R-:W-:Y:S02]  /*0b30*/  UISETP.NE.AND UP0, UPT, UR11, 0x1, UPT ;  /* 0x000000010b00788c */ /* 0x000fe4000bf05270 */
[----:B------:R-:W-:-:S04]  /*0b40*/  UIMAD UR4, UR37, UR10, 0x3f ;  /* 0x0000003f250474a4 */ /* 0x000fc8000f8e020a */
[----:B------:R-:W-:Y:S01]  /*0b50*/  PLOP3.LUT P0, PT, PT, PT, UP0, 0x80, 0x0 ;  /* 0x000000000000781c */ /* 0x000fe20003f0f008 */
[----:B------:R-:W-:-:S04]  /*0b60*/  USHF.R.S32.HI UR5, URZ, 0x1f, UR4 ;  /* 0x0000001f3f057899 */ /* 0x000fc80008011404 */
[----:B------:R-:W-:-:S04]  /*0b70*/  ULEA.HI UR5, UR5, UR4, URZ, 0x6 ;  /* 0x0000000405057291 */ /* 0x000fc8000f8f303f */
[----:B------:R-:W-:-:S04]  /*0b80*/  USHF.R.S32.HI UR6, URZ, 0x6, UR5 ;  /* 0x000000063f067899 */ /* 0x000fc80008011405 */
[----:B0-----:R-:W-:Y:S08]  /*0b90*/  @!P0 BRA `(.L_x_7009) ;  /* 0x0000002000408947 */ /* 0x001ff00003800000 */
[----:B------:R-:W-:Y:S01]  /*0ba0*/  ULDC UR4, c[0x0][0x448] ;  /* 0x0001120000047ab9 */ /* 0x000fe20000000800 */
[----:B------:R-:W-:Y:S01]  /*0bb0*/  ULEA UR7, UR7, 0x3f, 0x6 ;  /* 0x0000003f07077891 */ /* 0x000fe2000f8e303f */
[----:B------:R-:W-:Y:S01]  /*0bc0*/  PLOP3.LUT P0, PT, PT, PT, PT, 0x80, 0x0 ;  /* 0x000000000000781c */ /* 0x000fe20003f0f070 */
[----:B------:R-:W-:Y:S01]  /*0bd0*/  UISETP.NE.AND UP0, UPT, UR4, 0x1, UPT ;  /* 0x000000010400788c */ /* 0x000fe2000bf05270 */
[----:B------:R-:W-:Y:S01]  /*0be0*/  IMAD.MOV.U32 R3, RZ, RZ, RZ ;  /* 0x000000ffff037224 */ /* 0x000fe200078e00ff */
[----:B------:R-:W-:Y:S01]  /*0bf0*/  ULDC UR8, c[0x0][0x288] ;  /* 0x0000a20000087ab9 */ /* 0x000fe20000000800 */
[----:B------:R-:W-:Y:S01]  /*0c00*/  USHF.R.U32.HI UR11, URZ, 0x10, UR9 ;  /* 0x000000103f0b7899 */ /* 0x000fe20008011609 */
[----:B------:R-:W-:Y:S01]  /*0c10*/  IMAD.MOV.U32 R6, RZ, RZ, RZ ;  /* 0x000000ffff067224 */ /* 0x000fe200078e00ff */
[----:B------:R-:W-:Y:S01]  /*0c20*/  UIADD3 UR8, -UR8, 0x40, URZ ;  /* 0x0000004008087890 */ /* 0x000fe2000fffe13f */
[----:B------:R-:W-:Y:S01]  /*0c30*/  MOV R5, RZ ;  /* 0x000000ff00057202 */ /* 0x000fe20000000f00 */
[----:B------:R-:W-:Y:S01]  /*0c40*/  ULOP3.LUT UR9, UR9, 0xffff, URZ, 0xc0, !UPT ;  /* 0x0000ffff09097892 */ /* 0x000fe2000f8ec03f */
[----:B------:R-:W-:Y:S01]  /*0c50*/  CS2R R150, SRZ ;  /* 0x0000000000967805 */ /* 0x000fe2000001ff00 */
[----:B------:R-:W-:Y:S01]  /*0c60*/  UIMAD UR8, UR37, UR10, UR8 ;  /* 0x0000000a250872a4 */ /* 0x000fe2000f8e0208 */
[----:B------:R-:W-:Y:S01]  /*0c70*/  CS2R R148, SRZ ;  /* 0x0000000000947805 */ /* 0x000fe2000001ff00 */
[----:B------:R-:W-:Y:S01]  /*0c80*/  @UP0 ULDC UR4, c[0x0][0x44c] ;  /* 0x0001130000040ab9 */ /* 0x000fe20000000800 */
[----:B------:R-:W-:Y:S01]  /*0c90*/  @UP0 ULDC UR12, c[0x0][0x450] ;  /* 0x00011400000c0ab9 */ /* 0x000fe20000000800 */
[----:B------:R-:W-:Y:S01]  /*0ca0*/  UIMAD.WIDE.U32 UR4, UR7, UR4, URZ ;  /* 0x00000004070472a5 */ /* 0x000fe2000f8e003f */
[----:B------:R-:W-:-:S02]  /*0cb0*/  CS2R R146, SRZ ;  /* 0x0000000000927805 */ /* 0x000fc4000001ff00 */
[----:B------:R-:W-:Y:S02]  /*0cc0*/  CS2R R144, SRZ ;  /* 0x0000000000907805 */ /* 0x000fe4000001ff00 */
[----:B------:R-:W-:Y:S01]  /*0cd0*/  CS2R R142, SRZ ;  /* 0x00000000008e7805 */ /* 0x000fe2000001ff00 */
[----:B------:R-:W-:Y:S01]  /*0ce0*/  @UP0 USHF.R.U32.HI UR7, URZ, UR12, UR5 ;  /* 0x0000000c3f070299 */ /* 0x000fe20008011605 */
[----:B------:R-:W-:Y:S02]  /*0cf0*/  CS2R R140, SRZ ;  /* 0x00000000008c7805 */ /* 0x000fe4000001ff00 */
[----:B------:R-:W-:Y:S02]  /*0d00*/  CS2R R138, SRZ ;  /* 0x00000000008a7805 */ /* 0x000fe4000001ff00 */
[----:B------:R-:W-:Y:S01]  /*0d10*/  CS2R R136, SRZ ;  /* 0x0000000000887805 */ /* 0x000fe2000001ff00 */
[----:B------:R-:W-:Y:S01]  /*0d20*/  UIADD3 UR7, UR8, UR7, URZ ;  /* 0x0000000708077290 */ /* 0x000fe2000fffe03f */
[----:B------:R-:W-:-:S02]  /*0d30*/  CS2R R134, SRZ ;  /* 0x0000000000867805 */ /* 0x000fc4000001ff00 */
[----:B------:R-:W-:Y:S02]  /*0d40*/  CS2R R132, SRZ ;  /* 0x0000000000847805 */ /* 0x000fe4000001ff00 */
[----:B------:R-:W-:Y:S01]  /*0d50*/  CS2R R130, SRZ ;  /* 0x0000000000827805 */ /* 0x000fe2000001ff00 */
[----:B------:R-:W-:Y:S01]  /*0d60*/  USHF.R.S32.HI UR4, URZ, 0x1f, UR7 ;  /* 0x0000001f3f047899 */ /* 0x000fe20008011407 */
[----:B------:R-:W-:Y:S02]  /*0d70*/  CS2R R128, SRZ ;  /* 0x0000000000807805 */ /* 0x000fe4000001ff00 */
[----:B------:R-:W-:Y:S02]  /*0d80*/  CS2R R126, SRZ ;  /* 0x00000000007e7805 */ /* 0x000fe4000001ff00 */
[----:B------:R-:W-:Y:S01]  /*0d90*/  CS2R R124, SRZ ;  /* 0x00000000007c7805 */ /* 0x000fe2000001ff00 */
[----:B------:R-:W-:Y:S01]  /*0da0*/  ULEA.HI UR4, UR4, UR7, URZ, 0x6 ;  /* 0x0000000704047291 */ /* 0x000fe2000f8f303f */
[----:B------:R-:W-:-:S02]  /*0db0*/  CS2R R122, SRZ ;  /* 0x00000000007a7805 */ /* 0x000fc4000001ff00 */
[----:B------:R-:W-:Y:S02]  /*0dc0*/  CS2R R120, SRZ ;  /* 0x0000000000787805 */ /* 0x000fe4000001ff00 */
[----:B------:R-:W-:Y:S01]  /*0dd0*/  CS2R R118, SRZ ;  /* 0x0000000000767805 */ /* 0x000fe2000001ff00 */
[----:B------:R-:W-:Y:S01]  /*0de0*/  USHF.R.S32.HI UR4, URZ, 0x6, UR4 ;  /* 0x000000063f047899 */ /* 0x000fe20008011404 */
[----:B------:R-:W-:Y:S02]  /*0df0*/  CS2R R116, SRZ ;  /* 0x0000000000747805 */ /* 0x000fe4000001ff00 */
[----:B------:R-:W-:Y:S02]  /*0e00*/  CS2R R114, SRZ ;  /* 0x0000000000727805 */ /* 0x000fe4000001ff00 */
[----:B------:R-:W-:Y:S01]  /*0e10*/  CS2R R112, SRZ ;  /* 0x0000000000707805 */ /* 0x000fe2000001ff00 */
[----:B------:R-:W-:Y:S01]  /*0e20*/  UISETP.LT.AND UP0, UPT, UR6, UR4, UPT ;  /* 0x000000040600728c */ /* 0x000fe2000bf01270 */
[----:B------:R-:W-:-:S02]  /*0e30*/  CS2R R110, SRZ ;  /* 0x00000000006e7805 */ /* 0x000fc4000001ff00 */
[----:B------:R-:W-:Y:S02]  /*0e40*/  CS2R R108, SRZ ;  /* 0x00000000006c7805 */ /* 0x000fe4000001ff00 */
[----:B------:R-:W-:Y:S01]  /*0e50*/  CS2R R106, SRZ ;  /* 0x00000000006a7805 */ /* 0x000fe2000001ff00 */
[----:B------:R-:W-:Y:S01]  /*0e60*/  USEL UR6, UR6, UR4, UP0 ;  /* 0x0000000406067287 */ /* 0x000fe20008000000 */
[----:B------:R-:W-:Y:S01]  /*0e70*/  CS2R R104, SRZ ;  /* 0x0000000000687805 */ /* 0x000fe2000001ff00 */
[----:B------:R-:W-:Y:S01]  /*0e80*/  UISETP.NE.AND UP0, UPT, UR11, URZ, UPT ;  /* 0x0000003f0b00728c */ /* 0x000fe2000bf05270 */
[----:B------:R-:W-:Y:S01]  /*0e90*/  CS2R R102, SRZ ;  /* 0x0000000000667805 */ /* 0x000fe2000001ff00 */
[----:B------:R-:W-:Y:S01]  /*0ea0*/  UISETP.GE.AND UP1, UPT, UR6, 0x1, UPT ;  /* 0x000000010600788c */ /* 0x000fe2000bf26270 */
[----:B------:R-:W-:Y:S02]  /*0eb0*/  CS2R R100, SRZ ;  /* 0x0000000000647805 */ /* 0x000fe4000001ff00 */
[----:B------:R-:W-:-:S02]  /*0ec0*/  CS2R R98, SRZ ;  /* 0x0000000000627805 */ /* 0x000fc4000001ff00 */
[----:B------:R-:W-:Y:S02]  /*0ed0*/  CS2R R96, SRZ ;  /* 0x0000000000607805 */ /* 0x000fe4000001ff00 */
[----:B------:R-:W-:Y:S02]  /*0ee0*/  CS2R R94, SRZ ;  /* 0x00000000005e7805 */ /* 0x000fe4000001ff00 */
[----:B------:R-:W-:Y:S02]  /*0ef0*/  CS2R R92, SRZ ;  /* 0x00000000005c7805 */ /* 0x000fe4000001ff00 */
[----:B------:R-:W-:Y:S02]  /*0f00*/  PLOP3.LUT P1, PT, PT, PT, UP1, 0x80, 0x0 ;  /* 0x000000000000781c */ /* 0x000fe40003f2f018 */
[----:B------:R-:W-:Y:S02]  /*0f10*/  CS2R R90, SRZ ;  /* 0x00000000005a7805 */ /* 0x000fe4000001ff00 */
[----:B------:R-:W-:Y:S01]  /*0f20*/  CS2R R88, SRZ ;  /* 0x0000000000587805 */ /* 0x000fe2000001ff00 */
[----:B------:R-:W-:Y:S01]  /*0f30*/  @!UP0 ULDC UR11, c[0x0][0x9f0] ;  /* 0x00027c00000b8ab9 */ /* 0x000fe20000000800 */
        /* <DEDUP_REMOVED lines=30> */
[----:B------:R-:W-:Y:S01]  /*1120*/  MOV R8, UR4 ;  /* 0x0000000400087c02 */ /* 0x000fe20008000f00 */
[----:B------:R-:W-:Y:S01]  /*1130*/  ULOP3.LUT UR4, UR4, UR11, URZ, 0x3c, !UPT ;  /* 0x0000000b04047292 */ /* 0x000fe2000f8e3c3f */
[----:B------:R-:W0:Y:S01]  /*1140*/  I2F.RP R0, R7 ;  /* 0x0000000700007306 */ /* 0x000e220000209400 */
[----:B------:R-:W-:-:S04]  /*1150*/  IABS R4, R4 ;  /* 0x0000000400047213 */ /* 0x000fc80000000000 */
[----:B------:R-:W-:Y:S01]  /*1160*/  ISETP.LE.AND P3, PT, RZ, UR4, PT ;  /* 0x00000004ff007c0c */ /* 0x000fe2000bf63270 */
[----:B------:R-:W-:Y:S02]  /*1170*/  IMAD.MOV R4, RZ, RZ, -R4 ;  /* 0x000000ffff047224 */ /* 0x000fe400078e0a04 */
[----:B0-----:R-:W0:Y:S02]  /*1180*/  MUFU.RCP R0, R0 ;  /* 0x0000000000007308 */ /* 0x001e240000001000 */
        /* <DEDUP_REMOVED lines=17> */
[----:B------:R-:W-:-:S07]  /*12a0*/  @!P2 LOP3.LUT R3, RZ, UR11, RZ, 0x33, !PT ;  /* 0x0000000bff03ac12 */ /* 0x000fce000f8e33ff */
.L_x_7010:
        /* <DEDUP_REMOVED lines=30> */
[----:B0-----:R-:W-:Y:S01]  /*1490*/  ULEA UR5, UR8, UR7, 0x18 ;  /* 0x0000000708057291 */ /* 0x001fe2000f8ec03f */
[----:B------:R-:W-:Y:S01]  /*14a0*/  IADD3 R7, R6, -R7, RZ ;  /* 0x8000000706077210 */ /* 0x000fe20007ffe0ff */
[----:B------:R-:W-:Y:S02]  /*14b0*/  UIADD3 UR6, UR4, -UR6, URZ ;  /* 0x8000000604067290 */ /* 0x000fe4000fffe03f */
        /* <DEDUP_REMOVED lines=11> */
.L_x_7012:
[----:B------:R-:W-:-:S04]  /*1570*/  SHF.L.U32 R2, RZ, 0x1f, RZ ;  /* 0x0000001fff027819 */ /* 0x000fc800000006ff */
[----:B------:R-:W0:Y:S02]  /*1580*/  SYNCS.PHASECHK.TRANS64.TRYWAIT P1, [UR5+0x28c50], R2 ;  /* 0x028c5002ff0075a7 */ /* 0x000e240008020145 */
[----:B0-----:R-:W-:Y:S05]  /*1590*/  @!P1 BRA `(.L_x_7013) ;  /* 0x000000ec00149947 */ /* 0x001fea0003800000 */
.L_x_7155:
        /* <DEDUP_REMOVED lines=47> */
[----:B------:R-:W-:Y:S01]  /*1890*/  MOV R7, RZ ;  /* 0x000000ff00077202 */ /* 0x000fe20000000f00 */
[----:B------:R-:W-:-:S06]  /*18a0*/  UMOV UR4, URZ ;  /* 0x0000003f00047c82 */ /* 0x000fcc0008000000 */
.L_x_7019:
[----:B------:R-:W-:Y:S01]  /*18b0*/  BAR.SYNC.DEFER_BLOCKING 0xe, 0x100 ;  /* 0x0384000000007b1d */ /* 0x000fe20000010000 */
[----:B------:R-:W-:Y:S01]  /*18c0*/  IMAD.U32 R5, RZ, RZ, UR4 ;  /* 0x00000004ff057e24 */ /* 0x000fe2000f8e00ff */
[----:B------:R-:W-:Y:S01]  /*18d0*/  UIADD3 UR4, UR4, 0x1, URZ ;  /* 0x0000000104047890 */ /* 0x000fe2000fffe03f */
[C---:B------:R-:W-:Y:S01]  /*18e0*/  ISETP.GT.AND P3, PT, R3.reuse, R0, PT ;  /* 0x000000000300720c */ /* 0x040fe20003f64270 */
[----:B------:R-:W-:Y:S02]  /*18f0*/  VIADD R3, R3, 0xffffffff ;  /* 0xffffffff03037836 */ /* 0x000fe40000000000 */
[----:B01----:R-:W-:Y:S01]  /*1900*/  IMAD R2, R5, 0x40, R4 ;  /* 0x0000004005027824 */ /* 0x003fe200078e0204 */
        /* <DEDUP_REMOVED lines=137> */
.L_x_7015:
[----:B------:R-:W-:Y:S01]  /*21a0*/  ULEA UR7, UR4, UR5, 0x3 ;  /* 0x0000000504077291 */ /* 0x000fe2000f8e183f */
[----:B------:R-:W-:-:S08]  /*21b0*/  SHF.L.U32 R2, R7, 0x1f, RZ ;  /* 0x0000001f07027819 */ /* 0x000fd000000006ff */
[----:B------:R0:W1:Y:S01]  /*21c0*/  SYNCS.PHASECHK.TRANS64.TRYWAIT P1, [UR7+0x28c50], R2 ;  /* 0x028c5002ff0075a7 */ /* 0x0000620008020147 */
[----:B------:R-:W-:Y:S05]  /*21d0*/  @!P0 BRA `(.L_x_7016) ;  /* 0x0000000000048947 */ /* 0x000fea0003800000 */
[----:B------:R-:W-:Y:S01]  /*21e0*/  BPT.TRAP 0x1 ;  /* 0x000000040000795c */ /* 0x000fe20000300000 */
.L_x_7016:
[----:B-1----:R-:W-:Y:S05]  /*21f0*/  @P1 BRA `(.L_x_7017) ;  /* 0x0000000000081947 */ /* 0x002fea0003800000 */
[----:B------:R-:W1:Y:S02]  /*2200*/  SYNCS.PHASECHK.TRANS64.TRYWAIT P1, [UR7+0x28c50], R2 ;  /* 0x028c5002ff0075a7 */ /* 0x000e640008020147 */
[----:B-1----:R-:W-:Y:S05]  /*2210*/  @!P1 BRA `(.L_x_7018) ;  /* 0x000000e0000c9947 */ /* 0x002fea0003800000 */
.L_x_7017:
        /* <DEDUP_REMOVED lines=10> */
[----:B------:R-:W-:Y:S01]  /*22c0*/  @!P2 IADD3 R2, R2, 0x28c60, RZ ;  /* 0x00028c600202a810 */ /* 0x000fe20007ffe0ff */
[----:B------:R-:W-:-:S03]  /*22d0*/  UMOV UR23, 0x40000040 ;  /* 0x4000004000177882 */ /* 0x000fc60000000000 */
[----:B------:R-:W-:Y:S01]  /*22e0*/  @!P2 PRMT R2, RZ, 0x654, R2 ;  /* 0x00000654ff02a816 */ /* 0x000fe20000000002 */
        /* <DEDUP_REMOVED lines=17> */
.L_x_7014:
[----:B------:R-:W-:Y:S01]  /*2400*/  BAR.SYNC.DEFER_BLOCKING 0xe, 0x100 ;  /* 0x0384000000007b1d */ /* 0x000fe20000010000 */
[----:B------:R-:W-:Y:S01]  /*2410*/  VIADD R4, R4, UR4 ;  /* 0x0000000404047c36 */ /* 0x000fe20008000000 */
[----:B------:R-:W-:Y:S01]  /*2420*/  PLOP3.LUT P0, PT, PT, PT, PT, 0x8, 0x0 ;  /* 0x000000000000781c */ /* 0x000fe20003f0e170 */
[----:B------:R-:W-:Y:S02]  /*2430*/  IMAD.MOV.U32 R6, RZ, RZ, RZ ;  /* 0x000000ffff067224 */ /* 0x000fe400078e00ff */
[----:B------:R-:W-:Y:S01]  /*2440*/  IMAD.MOV.U32 R5, RZ, RZ, RZ ;  /* 0x000000ffff057224 */ /* 0x000fe200078e00ff */
[----:B------:R-:W-:-:S05]  /*2450*/  LEA R4, R4, UR5, 0x2 ;  /* 0x0000000504047c11 */ /* 0x000fca000f8e10ff */
        /* <DEDUP_REMOVED lines=132> */
.L_x_7009:
[----:B------:R-:W-:Y:S01]  /*2ca0*/  ULDC UR4, c[0x0][0x448] ;  /* 0x0001120000047ab9 */ /* 0x000fe20000000800 */
[----:B------:R-:W-:Y:S02]  /*2cb0*/  ULEA UR7, UR7, 0x3f, 0x6 ;  /* 0x0000003f07077891 */ /* 0x000fe4000f8e303f */
[----:B------:R-:W-:Y:S01]  /*2cc0*/  UISETP.NE.AND UP0, UPT, UR4, 0x1, UPT ;  /* 0x000000010400788c */ /* 0x000fe2000bf05270 */
[----:B------:R-:W-:Y:S01]  /*2cd0*/  ULDC UR8, c[0x0][0x288] ;  /* 0x0000a20000087ab9 */ /* 0x000fe20000000800 */
[----:B------:R-:W-:Y:S02]  /*2ce0*/  ULOP3.LUT UR40, UR9, 0xffff, URZ, 0xc0, !UPT ;  /* 0x0000ffff09287892 */ /* 0x000fe4000f8ec03f */
[----:B------:R-:W-:-:S04]  /*2cf0*/  UIADD3 UR8, -UR8, 0x40, URZ ;  /* 0x0000004008087890 */ /* 0x000fc8000fffe13f */
[----:B------:R-:W-:-:S03]  /*2d00*/  UIMAD UR8, UR37, UR10, UR8 ;  /* 0x0000000a250872a4 */ /* 0x000fc6000f8e0208 */
[----:B------:R-:W-:Y:S01]  /*2d10*/  @UP0 ULDC UR4, c[0x0][0x44c] ;  /* 0x0001130000040ab9 */ /* 0x000fe20000000800 */
[----:B------:R-:W-:Y:S01]  /*2d20*/  @UP0 ULDC UR11, c[0x0][0x450] ;  /* 0x00011400000b0ab9 */ /* 0x000fe20000000800 */
[----:B------:R-:W-:-:S04]  /*2d30*/  UIMAD.WIDE.U32 UR4, UR7, UR4, URZ ;  /* 0x00000004070472a5 */ /* 0x000fc8000f8e003f */
[----:B------:R-:W-:Y:S02]  /*2d40*/  @UP0 USHF.R.U32.HI UR7, URZ, UR11, UR5 ;  /* 0x0000000b3f070299 */ /* 0x000fe40008011605 */
[----:B------:R-:W-:Y:S02]  /*2d50*/  USHF.R.U32.HI UR11, URZ, 0x10, UR9 ;  /* 0x000000103f0b7899 */ /* 0x000fe40008011609 */
[----:B------:R-:W-:Y:S02]  /*2d60*/  UIADD3 UR7, UR8, UR7, URZ ;  /* 0x0000000708077290 */ /* 0x000fe4000fffe03f */
[----:B------:R-:W-:Y:S02]  /*2d70*/  UISETP.NE.AND UP1, UPT, UR11, URZ, UPT ;  /* 0x0000003f0b00728c */ /* 0x000fe4000bf25270 */
[----:B------:R-:W-:-:S04]  /*2d80*/  USHF.R.S32.HI UR4, URZ, 0x1f, UR7 ;  /* 0x0000001f3f047899 */ /* 0x000fc80008011407 */
[----:B------:R-:W-:-:S04]  /*2d90*/  ULEA.HI UR4, UR4, UR7, URZ, 0x6 ;  /* 0x0000000704047291 */ /* 0x000fc8000f8f303f */
[----:B------:R-:W-:Y:S01]  /*2da0*/  USHF.R.S32.HI UR4, URZ, 0x6, UR4 ;  /* 0x000000063f047899 */ /* 0x000fe20008011404 */
[----:B------:R-:W-:-:S03]  /*2db0*/  @!UP1 ULDC UR11, c[0x0][0x9f0] ;  /* 0x00027c00000b9ab9 */ /* 0x000fc60000000800 */
[----:B------:R-:W-:-:S04]  /*2dc0*/  UISETP.LT.AND UP0, UPT, UR6, UR4, UPT ;  /* 0x000000040600728c */ /* 0x000fc8000bf01270 */
[----:B------:R-:W-:-:S03]  /*2dd0*/  USEL UR10, UR6, UR4, UP0 ;  /* 0x00000004060a7287 */ /* 0x000fc60008000000 */
[----:B------:R-:W-:Y:S01]  /*2de0*/  UMOV UR4, URZ ;  /* 0x0000003f00047c82 */ /* 0x000fe20008000000 */
[----:B------:R-:W-:-:S06]  /*2df0*/  UISETP.GE.AND UP0, UPT, UR10, 0x1, UPT ;  /* 0x000000010a00788c */ /* 0x000fcc000bf06270 */
        /* <DEDUP_REMOVED lines=15> */
[----:B0-----:R-:W-:Y:S01]  /*2ef0*/  IADD3 R2, R0, 0xffffffe, RZ ;  /* 0x0ffffffe00027810 */ /* 0x001fe20007ffe0ff */
[----:B------:R-:W-:-:S05]  /*2f00*/  IMAD.MOV R0, RZ, RZ, -R5 ;  /* 0x000000ffff007224 */ /* 0x000fca00078e0a05 */
        /* <DEDUP_REMOVED lines=18> */
.L_x_7020:
[----:B------:R-:W-:Y:S01]  /*3030*/  UIMAD UR40, UR40, UR4, URZ ;  /* 0x00000004282872a4 */ /* 0x000fe2000f8e023f */
[----:B------:R-:W-:Y:S01]  /*3040*/  IMAD.U32 R0, RZ, RZ, UR10 ;  /* 0x0000000aff007e24 */ /* 0x000fe2000f8e00ff */
[----:B------:R-:W-:Y:S01]  /*3050*/  MOV R3, UR4 ;  /* 0x0000000400037c02 */ /* 0x000fe20008000f00 */
[----:B------:R-:W-:Y:S01]  /*3060*/  IMAD.MOV.U32 R6, RZ, RZ, RZ ;  /* 0x000000ffff067224 */ /* 0x000fe200078e00ff */
[----:B------:R-:W-:Y:S01]  /*3070*/  PLOP3.LUT P0, PT, PT, PT, PT, 0x80, 0x0 ;  /* 0x000000000000781c */ /* 0x000fe20003f0f070 */
[----:B------:R-:W-:Y:S01]  /*3080*/  IMAD.MOV.U32 R5, RZ, RZ, RZ ;  /* 0x000000ffff057224 */ /* 0x000fe200078e00ff */
[----:B------:R-:W-:Y:S02]  /*3090*/  VIADDMNMX R0, R3, UR40, R0, PT ;  /* 0x0000002803007c46 */ /* 0x000fe4000b800100 */
[----:B------:R-:W-:Y:S02]  /*30a0*/  CS2R R150, SRZ ;  /* 0x0000000000967805 */ /* 0x000fe4000001ff00 */
        /* <DEDUP_REMOVED lines=103> */
.L_x_7021:
        /* <DEDUP_REMOVED lines=11> */
.L_x_7156:
[----:B------:R-:W-:Y:S01]  /*37d0*/  ULOP3.LUT UR4, UR42, 0x1, URZ, 0xfc, !UPT ;  /* 0x000000012a047892 */ /* 0x000fe2000f8efc3f */
[----:B0-----:R-:W-:Y:S01]  /*37e0*/  LEA.HI R6, R0, R5, RZ, 0x3 ;  /* 0x0000000500067211 */ /* 0x001fe200078f18ff */
[----:B------:R-:W-:Y:S01]  /*37f0*/  IMAD.IADD R2, R23, 0x1, -R2 ;  /* 0x0000000117027824 */ /* 0x000fe200078e0a02 */
[----:B------:R-:W-:Y:S02]  /*3800*/  LOP3.LUT R0, R3, 0x7ffffffc, RZ, 0xc0, !PT ;  /* 0x7ffffffc03007812 */ /* 0x000fe400078ec0ff */
[----:B------:R-:W-:Y:S01]  /*3810*/  LOP3.LUT R6, R6, 0xfffffff8, RZ, 0xc0, !PT ;  /* 0xfffffff806067812 */ /* 0x000fe200078ec0ff */
[----:B------:R-:W-:Y:S01]  /*3820*/  IMAD.U32 R3, RZ, RZ, UR4 ;  /* 0x00000004ff037e24 */ /* 0x000fe2000f8e00ff */
[-C--:B------:R-:W-:Y:S02]  /*3830*/  IADD3 R0, -R0, R17.reuse, RZ ;  /* 0x0000001100007210 */ /* 0x080fe40007ffe1ff */
[----:B------:R-:W-:Y:S01]  /*3840*/  LEA.HI R4, R4, R17, RZ, 0x5 ;  /* 0x0000001104047211 */ /* 0x000fe200078f28ff */
[----:B------:R-:W-:Y:S01]  /*3850*/  IMAD.IADD R6, R5, 0x1, -R6 ;  /* 0x0000000105067824 */ /* 0x000fe200078e0a06 */
[----:B------:R-:W-:Y:S01]  /*3860*/  ISETP.NE.AND P0, PT, R3, 0x3, PT ;  /* 0x000000030300780c */ /* 0x000fe20003f05270 */
[----:B------:R-:W-:Y:S01]  /*3870*/  IMAD.SHL.U32 R11, R0, 0x2, RZ ;  /* 0x00000002000b7824 */ /* 0x000fe200078e00ff */
[----:B------:R-:W-:-:S03]  /*3880*/  SHF.R.S32.HI R3, RZ, 0x5, R4 ;  /* 0x00000005ff037819 */ /* 0x000fc60000011404 */
[----:B------:R-:W-:Y:S02]  /*3890*/  IMAD R4, R2, 0x100, R11 ;  /* 0x0000010002047824 */ /* 0x000fe400078e020b */
[----:B------:R-:W-:-:S06]  /*38a0*/  IMAD R3, R3, 0x10, R6 ;  /* 0x0000001003037824 */ /* 0x000fcc00078e0206 */
[----:B------:R-:W-:Y:S05]  /*38b0*/  @!P0 BRA `(.L_x_7023) ;  /* 0x0000000000048947 */ /* 0x000fea0003800000 */
[----:B------:R-:W-:Y:S01]  /*38c0*/  BPT.TRAP 0x1 ;  /* 0x000000040000795c */ /* 0x000fe20000300000 */
.L_x_7023:
[----:B------:R0:W1:Y:S01]  /*38d0*/  SYNCS.PHASECHK.TRANS64.TRYWAIT P2, [UR39+0x28c30], R13 ;  /* 0x028c300dff0075a7 */ /* 0x0000620008040167 */
[----:B------:R-:W-:Y:S05]  /*38e0*/  @!P0 BRA `(.L_x_7024) ;  /* 0x0000000000048947 */ /* 0x000fea0003800000 */
[----:B------:R-:W-:Y:S01]  /*38f0*/  BPT.TRAP 0x1 ;  /* 0x000000040000795c */ /* 0x000fe20000300000 */
.L_x_7024:
[----:B------:R-:W2:Y:S02]  /*3900*/  S2R R0, SR_TID.X ;  /* 0x0000000000007919 */ /* 0x000ea40000002100 */
[----:B--2---:R-:W-:-:S04]  /*3910*/  LOP3.LUT R0, R0, 0x7f, RZ, 0xc0, !PT ;  /* 0x0000007f00007812 */ /* 0x004fc800078ec0ff */
[----:B------:R-:W-:Y:S01]  /*3920*/  ISETP.NE.AND P1, PT, R0, RZ, PT ;  /* 0x000000ff0000720c */ /* 0x000fe20003f25270 */
[----:B-1----:R-:W-:-:S12]  /*3930*/  @P2 BRA `(.L_x_7025) ;  /* 0x0000000000082947 */ /* 0x002fd80003800000 */
[----:B------:R-:W1:Y:S02]  /*3940*/  SYNCS.PHASECHK.TRANS64.TRYWAIT P2, [UR39+0x28c30], R13 ;  /* 0x028c300dff0075a7 */ /* 0x000e640008040167 */
[----:B-1----:R-:W-:Y:S05]  /*3950*/  @!P2 BRA `(.L_x_7026) ;  /* 0x000000c8006ca947 */ /* 0x002fea0003800000 */
.L_x_7025:
[----:B------:R-:W-:Y:S05]  /*3960*/  WARPSYNC.ALL ;  /* 0x0000000000007948 */ /* 0x000fea0003800000 */
[----:B------:R-:W-:Y:S01]  /*3970*/  UIADD3 UR4, UR39, 0x20400, URZ ;  /* 0x0002040027047890 */ /* 0x000fe2000fffe03f */
[----:B------:R-:W-:Y:S01]  /*3980*/  WARPGROUP.ARRIVE ;  /* 0x00000000000079c5 */ /* 0x000fe20000000000 */
[----:B------:R-:W-:-:S05]  /*3990*/  UIADD3 UR5, UR39, 0x22400, URZ ;  /* 0x0002240027057890 */ /* 0x000fca000fffe03f */
[----:B------:R-:W2:Y:S01]  /*39a0*/  S2R R2, SR_CTAID.X ;  /* 0x0000000000027919 */ /* 0x000ea20000002500 */
[----:B------:R-:W-:Y:S01]  /*39b0*/  USHF.R.U32.HI UR4, URZ, 0x4, UR4 ;  /* 0x000000043f047899 */ /* 0x000fe20008011604 */
[----:B-1----:R-:W-:Y:S01]  /*39c0*/  LEA.HI R0, R19, R16, RZ, 0x2 ;  /* 0x0000001013007211 */ /* 0x002fe200078f10ff */
[----:B------:R-:W-:Y:S01]  /*39d0*/  USHF.R.U32.HI UR5, URZ, 0x4, UR5 ;  /* 0x000000043f057899 */ /* 0x000fe20008011605 */
[----:B------:R-:W-:Y:S01]  /*39e0*/  MOV R14, UR39 ;  /* 0x00000027000e7c02 */ /* 0x000fe20008000f00 */
[----:B------:R-:W-:Y:S01]  /*39f0*/  ULOP3.LUT UR4, UR4, 0x3fff, URZ, 0xc0, !UPT ;  /* 0x00003fff04047892 */ /* 0x000fe2000f8ec03f */
[----:B------:R-:W-:Y:S01]  /*3a00*/  LOP3.LUT R5, R0, 0xfffffffc, RZ, 0xc0, !PT ;  /* 0xfffffffc00057812 */ /* 0x000fe200078ec0ff */
[----:B------:R-:W-:Y:S02]  /*3a10*/  ULOP3.LUT UR5, UR5, 0x3fff, URZ, 0xc0, !UPT ;  /* 0x00003fff05057892 */ /* 0x000fe4000f8ec03f */
[----:B------:R-:W-:Y:S01]  /*3a20*/  ULOP3.LUT UR4, UR4, 0x10000, URZ, 0xfc, !UPT ;  /* 0x0001000004047892 */ /* 0x000fe2000f8efc3f */
[----:B------:R-:W-:Y:S01]  /*3a30*/  IADD3 R5, R16, -R5, RZ ;  /* 0x8000000510057210 */ /* 0x000fe20007ffe0ff */
[----:B------:R-:W-:Y:S01]  /*3a40*/  ULOP3.LUT UR24, UR5, 0x10000, URZ, 0xfc, !UPT ;  /* 0x0001000005187892 */ /* 0x000fe2000f8efc3f */
[----:B------:R-:W-:Y:S01]  /*3a50*/  UMOV UR9, 0x40000040 ;  /* 0x4000004000097882 */ /* 0x000fe20000000000 */
[----:B------:R-:W-:Y:S01]  /*3a60*/  UMOV UR11, 0x40000040 ;  /* 0x40000040000b7882 */ /* 0x000fe20000000000 */
[----:B------:R-:W-:Y:S01]  /*3a70*/  UIADD3 UR12, UR4, 0x2, URZ ;  /* 0x00000002040c7890 */ /* 0x000fe2000fffe03f */
[----:B------:R-:W-:Y:S01]  /*3a80*/  LEA.HI R0, R5, R5, RZ, 0x1 ;  /* 0x0000000505007211 */ /* 0x000fe200078f08ff */
[----:B------:R-:W-:-:S02]  /*3a90*/  UMOV UR8, UR4 ;  /* 0x0000000400087c82 */ /* 0x000fc40008000000 */
[----:B------:R-:W-:Y:S01]  /*3aa0*/  UMOV UR10, UR24 ;  /* 0x00000018000a7c82 */ /* 0x000fe20008000000 */
[----:B------:R-:W-:Y:S01]  /*3ab0*/  UIADD3 UR14, UR24, 0x2, URZ ;  /* 0x00000002180e7890 */ /* 0x000fe2000fffe03f */
        /* <DEDUP_REMOVED lines=11> */
[----:B--2---:R-:W-:Y:S01]  /*3b70*/  IMAD R5, R2, 0x40, R3 ;  /* 0x0000004002057824 */ /* 0x004fe200078e0203 */
[----:B------:R-:W-:Y:S01]  /*3b80*/  UMOV UR21, 0x40000040 ;  /* 0x4000004000157882 */ /* 0x000fe20000000000 */
[----:B------:R-:W-:Y:S01]  /*3b90*/  UMOV UR23, 0x40000040 ;  /* 0x4000004000177882 */ /* 0x000fe20000000000 */
[----:B------:R-:W-:Y:S01]  /*3ba0*/  ULDC UR4, c[0x0][0x448] ;  /* 0x0001120000047ab9 */ /* 0x000fe20000000800 */
[----:B------:R-:W-:Y:S01]  /*3bb0*/  IMAD R12, R0, 0x8, R5 ;  /* 0x00000008000c7824 */ /* 0x000fe200078e0205 */
[----:B------:R-:W-:Y:S01]  /*3bc0*/  UISETP.NE.AND UP0, UPT, UR4, 0x1, UPT ;  /* 0x000000010400788c */ /* 0x000fe2000bf05270 */
[----:B------:R-:W-:-:S02]  /*3bd0*/  ULDC UR10, c[0x0][0x2f0] ;  /* 0x0000bc00000a7ab9 */ /* 0x000fc40000000800 */
[----:B------:R-:W-:Y:S01]  /*3be0*/  IMAD.MOV.U32 R0, RZ, RZ, R12 ;  /* 0x000000ffff007224 */ /* 0x000fe200078e000c */
[----:B------:R-:W-:Y:S01]  /*3bf0*/  ULDC UR6, c[0x0][0x288] ;  /* 0x0000a20000067ab9 */ /* 0x000fe20000000800 */
[----:B------:R-:W-:Y:S01]  /*3c00*/  ULDC UR7, c[0x0][0x988] ;  /* 0x0002620000077ab9 */ /* 0x000fe20000000800 */
[----:B------:R-:W-:Y:S02]  /*3c10*/  PLOP3.LUT P2, PT, PT, PT, UP0, 0x80, 0x0 ;  /* 0x000000000000781c */ /* 0x000fe40003f4f008 */
[----:B------:R-:W-:-:S03]  /*3c20*/  MOV R8, UR6 ;  /* 0x0000000600087c02 */ /* 0x000fc60008000f00 */
[----:B------:R-:W-:-:S08]  /*3c30*/  @UP0 ULDC UR4, c[0x0][0x44c] ;  /* 0x0001130000040ab9 */ /* 0x000fd00000000800 */
[----:B------:R-:W-:Y:S01]  /*3c40*/  @P2 IMAD.HI.U32 R2, R12, UR4, RZ ;  /* 0x000000040c022c27 */ /* 0x000fe2000f8e00ff */
[----:B------:R-:W-:-:S04]  /*3c50*/  @UP0 ULDC UR4, c[0x0][0x450] ;  /* 0x0001140000040ab9 */ /* 0x000fc80000000800 */
[----:B------:R-:W-:Y:S01]  /*3c60*/  @P2 SHF.R.U32.HI R0, RZ, UR4, R2 ;  /* 0x00000004ff002c19 */ /* 0x000fe20008011602 */
[----:B------:R-:W-:Y:S02]  /*3c70*/  UMOV UR4, 0xffffffc0 ;  /* 0xffffffc000047882 */ /* 0x000fe40000000000 */
[----:B------:R-:W-:Y:S02]  /*3c80*/  UIMAD UR4, UR41, UR4, 0x40 ;  /* 0x00000040290474a4 */ /* 0x000fe4000f8e0204 */
[----:B------:R-:W1:Y:S02]  /*3c90*/  SHFL.IDX PT, R6, R0, 0x1, 0x1c1f ;  /* 0x003c1f0000067f89 */ /* 0x000e6400000e0000 */
[----:B------:R-:W-:Y:S02]  /*3ca0*/  UIADD3 UR5, UR4, 0x1, URZ ;  /* 0x0000000104057890 */ /* 0x000fe4000fffe03f */
[----:B------:R-:W-:Y:S01]  /*3cb0*/  UIMAD UR4, UR37, UR10, UR4 ;  /* 0x0000000a250472a4 */ /* 0x000fe2000f8e0204 */
[----:B------:R-:W2:Y:S01]  /*3cc0*/  SHFL.IDX PT, R0, R0, RZ, 0x1c1f ;  /* 0x001c1fff00007589 */ /* 0x000ea200000e0000 */
[----:B------:R-:W-:-:S04]  /*3cd0*/  UIMAD UR5, UR37, UR10, UR5 ;  /* 0x0000000a250572a4 */ /* 0x000fc8000f8e0205 */
[----:B------:R-:W-:Y:S02]  /*3ce0*/  IADD3 R2, -R11, UR4, RZ ;  /* 0x000000040b027c10 */ /* 0x000fe4000fffe1ff */
[----:B------:R-:W-:-:S04]  /*3cf0*/  IADD3 R5, -R8, UR5, -R11 ;  /* 0x0000000508057c10 */ /* 0x000fc8000fffe90b */
[----:B-1----:R-:W-:-:S04]  /*3d00*/  VIADDMNMX R6, R6, R5, R2, PT ;  /* 0x0000000506067246 */ /* 0x002fc80003800102 */
[C---:B------:R-:W-:Y:S01]  /*3d10*/  ISETP.GT.AND P3, PT, R6.reuse, RZ, PT ;  /* 0x000000ff0600720c */ /* 0x040fe20003f64270 */
[----:B------:R-:W-:Y:S02]  /*3d20*/  WARPGROUP.DEPBAR.LE gsb0, 0x0 ;  /* 0x00008000000079c5 */ /* 0x000fe40000010000 */
[----:B------:R-:W-:Y:S01]  /*3d30*/  WARPGROUP.ARRIVE ;  /* 0x00000000000079c5 */ /* 0x000fe20000000000 */
[C---:B------:R-:W-:Y:S02]  /*3d40*/  ISETP.GT.AND P4, PT, R6.reuse, 0x1, PT ;  /* 0x000000010600780c */ /* 0x040fe40003f84270 */
[----:B------:R-:W-:Y:S02]  /*3d50*/  ISETP.GT.AND P5, PT, R6, 0x8, PT ;  /* 0x000000080600780c */ /* 0x000fe40003fa4270 */
[----:B--2---:R-:W-:Y:S01]  /*3d60*/  VIADDMNMX R5, R0, R5, R2, PT ;  /* 0x0000000500057246 */ /* 0x004fe20003800102 */
[----:B------:R-:W-:Y:S03]  /*3d70*/  HGMMA.64x64x16.F32 R24, gdesc[UR12], R24, gsb0 ;  /* 0x00e000000c1879f0 */ /* 0x000fe60008000818 */
[----:B------:R-:W-:-:S02]  /*3d80*/  WARPGROUP.DEPBAR.LE gsb0, 0x0 ;  /* 0x00008000000079c5 */ /* 0x000fc40000010000 */
        /* <DEDUP_REMOVED lines=48> */
[----:B------:R-:W-:Y:S02]  /*4090*/  FMNMX.FTZ R6, R54, R7, !PT ;  /* 0x0000000736067209 */ /* 0x000fe40007810000 */
[----:B------:R-:W-:Y:S02]  /*40a0*/  ISETP.GT.AND P3, PT, R5, RZ, PT ;  /* 0x000000ff0500720c */ /* 0x000fe40003f64270 */
[----:B------:R-:W-:Y:S02]  /*40b0*/  FMNMX.FTZ R6, R55, R6, !PT ;  /* 0x0000000637067209 */ /* 0x000fe40007810000 */
[----:B------:R-:W-:-:S02]  /*40c0*/  ISETP.GT.AND P4, PT, R5, 0x1, PT ;  /* 0x000000010500780c */ /* 0x000fc40003f84270 */
[----:B------:R-:W-:Y:S01]  /*40d0*/  ISETP.GT.AND P5, PT, R5, 0x8, PT ;  /* 0x000000080500780c */ /* 0x000fe20003fa4270 */
[----:B------:R-:W1:Y:S01]  /*40e0*/  SHFL.BFLY PT, R7, R6, 0x2, 0x1f ;  /* 0x0c401f0006077f89 */ /* 0x000e6200000e0000 */
[----:B------:R-:W-:Y:S02]  /*40f0*/  FSEL R24, R24, -INF , P3 ;  /* 0xff80000018187808 */ /* 0x000fe40001800000 */
[----:B------:R-:W-:Y:S02]  /*4100*/  FSEL R25, R25, -INF , P4 ;  /* 0xff80000019197808 */ /* 0x000fe40002000000 */
[C---:B------:R-:W-:Y:S02]  /*4110*/  ISETP.GT.AND P3, PT, R5.reuse, 0x9, PT ;  /* 0x000000090500780c */ /* 0x040fe40003f64270 */
[----:B------:R-:W-:Y:S02]  /*4120*/  FSEL R28, R28, -INF , P5 ;  /* 0xff8000001c1c7808 */ /* 0x000fe40002800000 */
[----:B------:R-:W-:-:S02]  /*4130*/  ISETP.GT.AND P4, PT, R5, 0x10, PT ;  /* 0x000000100500780c */ /* 0x000fc40003f84270 */
[----:B------:R-:W-:Y:S02]  /*4140*/  FSEL R29, R29, -INF , P3 ;  /* 0xff8000001d1d7808 */ /* 0x000fe40001800000 */
[C---:B------:R-:W-:Y:S02]  /*4150*/  ISETP.GT.AND P3, PT, R5.reuse, 0x11, PT ;  /* 0x000000110500780c */ /* 0x040fe40003f64270 */
[----:B------:R-:W-:Y:S02]  /*4160*/  FSEL R32, R32, -INF , P4 ;  /* 0xff80000020207808 */ /* 0x000fe40002000000 */
[----:B------:R-:W-:Y:S02]  /*4170*/  ISETP.GT.AND P4, PT, R5, 0x18, PT ;  /* 0x000000180500780c */ /* 0x000fe40003f84270 */
[----:B------:R-:W-:Y:S02]  /*4180*/  FSEL R33, R33, -INF , P3 ;  /* 0xff80000021217808 */ /* 0x000fe40001800000 */
[----:B------:R-:W-:-:S02]  /*4190*/  ISETP.GT.AND P3, PT, R5, 0x19, PT ;  /* 0x000000190500780c */ /* 0x000fc40003f64270 */
[----:B------:R-:W-:Y:S02]  /*41a0*/  FSEL R36, R36, -INF , P4 ;  /* 0xff80000024247808 */ /* 0x000fe40002000000 */
[----:B-1----:R-:W-:Y:S02]  /*41b0*/  FMNMX.FTZ R2, R6, R7, !PT ;  /* 0x0000000706027209 */ /* 0x002fe40007810000 */
[----:B------:R-:W-:Y:S02]  /*41c0*/  FMNMX.FTZ R7, R24, R25, !PT ;  /* 0x0000001918077209 */ /* 0x000fe40007810000 */
[----:B------:R-:W-:Y:S01]  /*41d0*/  ISETP.GT.AND P4, PT, R5, 0x20, PT ;  /* 0x000000200500780c */ /* 0x000fe20003f84270 */
[----:B------:R-:W1:Y:S01]  /*41e0*/  SHFL.BFLY PT, R9, R2, 0x1, 0x1f ;  /* 0x0c201f0002097f89 */ /* 0x000e6200000e0000 */
[----:B------:R-:W-:Y:S02]  /*41f0*/  FMNMX.FTZ R0, R28, R7, !PT ;  /* 0x000000071c007209 */ /* 0x000fe40007810000 */
[----:B------:R-:W-:-:S02]  /*4200*/  FSEL R37, R37, -INF , P3 ;  /* 0xff80000025257808 */ /* 0x000fc40001800000 */
[----:B------:R-:W-:Y:S02]  /*4210*/  FMNMX.FTZ R7, R29, R0, !PT ;  /* 0x000000001d077209 */ /* 0x000fe40007810000 */
[----:B------:R-:W-:Y:S02]  /*4220*/  ISETP.GT.AND P5, PT, R5, 0x21, PT ;  /* 0x000000210500780c */ /* 0x000fe40003fa4270 */
[----:B------:R-:W-:Y:S02]  /*4230*/  FMNMX.FTZ R0, R32, R7, !PT ;  /* 0x0000000720007209 */ /* 0x000fe40007810000 */
[----:B------:R-:W-:Y:S02]  /*4240*/  FSEL R40, R40, -INF , P4 ;  /* 0xff80000028287808 */ /* 0x000fe40002000000 */
[----:B------:R-:W-:Y:S02]  /*4250*/  FMNMX.FTZ R7, R33, R0, !PT ;  /* 0x0000000021077209 */ /* 0x000fe40007810000 */
[----:B------:R-:W-:-:S02]  /*4260*/  ISETP.GT.AND P4, PT, R5, 0x28, PT ;  /* 0x000000280500780c */ /* 0x000fc40003f84270 */
[----:B------:R-:W-:Y:S02]  /*4270*/  FMNMX.FTZ R0, R36, R7, !PT ;  /* 0x0000000724007209 */ /* 0x000fe40007810000 */
[----:B------:R-:W-:Y:S02]  /*4280*/  FSEL R41, R41, -INF , P5 ;  /* 0xff80000029297808 */ /* 0x000fe40002800000 */
[----:B------:R-:W-:Y:S02]  /*4290*/  FMNMX.FTZ R7, R37, R0, !PT ;  /* 0x0000000025077209 */ /* 0x000fe40007810000 */
[----:B------:R-:W-:Y:S02]  /*42a0*/  ISETP.GT.AND P3, PT, R5, 0x29, PT ;  /* 0x000000290500780c */ /* 0x000fe40003f64270 */
[----:B------:R-:W-:Y:S02]  /*42b0*/  FMNMX.FTZ R0, R40, R7, !PT ;  /* 0x0000000728007209 */ /* 0x000fe40007810000 */
        /* <DEDUP_REMOVED lines=16> */
[----:B-1----:R-:W-:Y:S02]  /*43c0*/  FMNMX.FTZ R2, R2, R9, !PT ;  /* 0x0000000902027209 */ /* 0x002fe40007810000 */
[----:B------:R-:W-:Y:S02]  /*43d0*/  FMNMX.FTZ R0, R53, R0, !PT ;  /* 0x0000000035007209 */ /* 0x000fe40007810000 */
[C---:B------:R-:W-:Y:S01]  /*43e0*/  FSETP.NEU.FTZ.AND P5, PT, R2.reuse, -INF , PT ;  /* 0xff8000000200780b */ /* 0x040fe20003fbd000 */
[----:B------:R-:W-:-:S02]  /*43f0*/  FMUL.FTZ R6, R2, UR7 ;  /* 0x0000000702067c20 */ /* 0x000fc40008410000 */
[----:B------:R-:W1:Y:S03]  /*4400*/  SHFL.BFLY PT, R5, R0, 0x2, 0x1f ;  /* 0x0c401f0000057f89 */ /* 0x000e6600000e0000 */
[----:B------:R-:W-:-:S05]  /*4410*/  FSEL R6, R6, RZ, P5 ;  /* 0x000000ff06067208 */ /* 0x000fca0002800000 */
        /* <DEDUP_REMOVED lines=16> */
[----:B-1----:R-:W-:Y:S01]  /*4520*/  FMNMX.FTZ R5, R0, R5, !PT ;  /* 0x0000000500057209 */ /* 0x002fe20007810000 */
[----:B------:R-:W-:Y:S04]  /*4530*/  MUFU.EX2 R26, R26 ;  /* 0x0000001a001a7308 */ /* 0x000fe80000000800 */
[----:B------:R-:W1:Y:S04]  /*4540*/  SHFL.BFLY PT, R0, R5, 0x1, 0x1f ;  /* 0x0c201f0005007f89 */ /* 0x000e6800000e0000 */
[----:B------:R-:W-:Y:S08]  /*4550*/  MUFU.EX2 R17, R6 ;  /* 0x0000000600117308 */ /* 0x000ff00000000800 */
[----:B------:R-:W2:Y:S08]  /*4560*/  MUFU.EX2 R27, R27 ;  /* 0x0000001b001b7308 */ /* 0x000eb00000000800 */
[----:B------:R-:W3:Y:S01]  /*4570*/  MUFU.EX2 R30, R30 ;  /* 0x0000001e001e7308 */ /* 0x000ee20000000800 */
[----:B-1----:R-:W-:-:S04]  /*4580*/  FMNMX.FTZ R0, R5, R0, !PT ;  /* 0x0000000005007209 */ /* 0x002fc80007810000 */
[C---:B------:R-:W-:Y:S01]  /*4590*/  FSETP.NEU.FTZ.AND P3, PT, R0.reuse, -INF , PT ;  /* 0xff8000000000780b */ /* 0x040fe20003f7d000 */
[----:B------:R-:W-:Y:S02]  /*45a0*/  FMUL.FTZ R5, R0, UR7 ;  /* 0x0000000700057c20 */ /* 0x000fe40008410000 */
[----:B------:R-:W1:Y:S01]  /*45b0*/  MUFU.EX2 R31, R31 ;  /* 0x0000001f001f7308 */ /* 0x000e620000000800 */
[----:B--2---:R-:W-:Y:S02]  /*45c0*/  F2FP.F16.F32.PACK_AB R161, R27, R26 ;  /* 0x0000001a1ba1723e */ /* 0x004fe400000000ff */
[----:B------:R-:W-:Y:S02]  /*45d0*/  FSEL R9, R5, RZ, P3 ;  /* 0x000000ff05097208 */ /* 0x000fe40001800000 */
[----:B------:R-:W-:-:S03]  /*45e0*/  LEA.HI R5, R19, R16, RZ, 0x4 ;  /* 0x0000001013057211 */ /* 0x000fc600078f20ff */
[----:B------:R-:W2:Y:S01]  /*45f0*/  MUFU.EX2 R34, R34 ;  /* 0x0000002200227308 */ /* 0x000ea20000000800 */
        /* <DEDUP_REMOVED lines=8> */
[--C-:B------:R-:W-:Y:S01]  /*4680*/  FFMA.FTZ R33, R33, UR7, -R9.reuse ;  /* 0x0000000721217c23 */ /* 0x100fe20008010809 */
[--C-:B------:R-:W-:Y:S01]  /*4690*/  FFMA.FTZ R36, R36, UR7, -R9.reuse ;  /* 0x0000000724247c23 */ /* 0x100fe20008010809 */
[----:B------:R-:W-:Y:S01]  /*46a0*/  LEA.HI R16, R19, R16, RZ, 0x5 ;  /* 0x0000001013107211 */ /* 0x000fe200078f28ff */
[----:B------:R-:W-:Y:S01]  /*46b0*/  FFMA.FTZ R37, R37, UR7, -R9 ;  /* 0x0000000725257c23 */ /* 0x000fe20008010809 */
[----:B------:R-:W-:Y:S01]  /*46c0*/  SHF.R.S32.HI R6, RZ, 0x1f, R7 ;  /* 0x0000001fff067819 */ /* 0x000fe20000011407 */
[--C-:B------:R-:W-:Y:S01]  /*46d0*/  FFMA.FTZ R40, R40, UR7, -R9.reuse ;  /* 0x0000000728287c23 */ /* 0x100fe20008010809 */
[----:B------:R-:W-:Y:S01]  /*46e0*/  FFMA.FTZ R41, R41, UR7, -R9 ;  /* 0x0000000729297c23 */ /* 0x000fe20008010809 */
[----:B------:R-:W-:Y:S01]  /*46f0*/  MUFU.EX2 R25, R25 ;  /* 0x0000001900197308 */ /* 0x000fe20000000800 */
[----:B------:R-:W-:Y:S01]  /*4700*/  LEA.HI R6, R6, R7, RZ, 0x3 ;  /* 0x0000000706067211 */ /* 0x000fe200078f18ff */
[----:B------:R-:W-:-:S02]  /*4710*/  IMAD.SHL.U32 R16, R16, 0x20, RZ ;  /* 0x0000002010107824 */ /* 0x000fc400078e00ff */
[--C-:B------:R-:W-:Y:S01]  /*4720*/  FFMA.FTZ R44, R44, UR7, -R9.reuse ;  /* 0x000000072c2c7c23 */ /* 0x100fe20008010809 */
[--C-:B------:R-:W-:Y:S01]  /*4730*/  FFMA.FTZ R45, R45, UR7, -R9.reuse ;  /* 0x000000072d2d7c23 */ /* 0x100fe20008010809 */
[C---:B------:R-:W-:Y:S01]  /*4740*/  LOP3.LUT R8, R6.reuse, 0xfffffff8, RZ, 0xc0, !PT ;  /* 0xfffffff806087812 */ /* 0x040fe200078ec0ff */
[----:B------:R-:W-:Y:S01]  /*4750*/  IMAD.SHL.U32 R6, R6, 0x40, RZ ;  /* 0x0000004006067824 */ /* 0x000fe200078e00ff */
[----:B------:R-:W-:Y:S01]  /*4760*/  LOP3.LUT R15, R16, 0x7ffffc00, RZ, 0xc0, !PT ;  /* 0x7ffffc00100f7812 */ /* 0x000fe200078ec0ff */
[----:B------:R-:W4:Y:S01]  /*4770*/  MUFU.EX2 R35, R35 ;  /* 0x0000002300237308 */ /* 0x000f220000000800 */
[----:B------:R-:W-:Y:S01]  /*4780*/  FFMA.FTZ R48, R48, UR7, -R9 ;  /* 0x0000000730307c23 */ /* 0x000fe20008010809 */
[----:B------:R-:W-:Y:S01]  /*4790*/  IMAD.IADD R8, R7, 0x1, -R8 ;  /* 0x0000000107087824 */ /* 0x000fe200078e0a08 */
[----:B------:R-:W-:Y:S01]  /*47a0*/  SHF.R.S32.HI R7, RZ, 0x4, R5 ;  /* 0x00000004ff077819 */ /* 0x000fe20000011405 */
[--C-:B------:R-:W-:Y:S01]  /*47b0*/  FFMA.FTZ R49, R49, UR7, -R9.reuse ;  /* 0x0000000731317c23 */ /* 0x100fe20008010809 */
[----:B------:R-:W-:Y:S01]  /*47c0*/  FFMA.FTZ R52, R52, UR7, -R9 ;  /* 0x0000000734347c23 */ /* 0x000fe20008010809 */
[C---:B------:R-:W-:Y:S01]  /*47d0*/  IMAD.SHL.U32 R5, R8.reuse, 0x40, RZ ;  /* 0x0000004008057824 */ /* 0x040fe200078e00ff */
[----:B------:R-:W-:Y:S01]  /*47e0*/  LOP3.LUT P3, RZ, R8, 0x2, RZ, 0xc0, !PT ;  /* 0x0000000208ff7812 */ /* 0x000fe2000786c0ff */
[----:B------:R-:W-:Y:S01]  /*47f0*/  IMAD.SHL.U32 R10, R7, 0x8, RZ ;  /* 0x00000008070a7824 */ /* 0x000fe200078e00ff */
[----:B------:R-:W-:Y:S01]  /*4800*/  MUFU.EX2 R28, R28 ;  /* 0x0000001c001c7308 */ /* 0x000fe20000000800 */
[----:B------:R-:W-:Y:S01]  /*4810*/  FADD.FTZ R7, R26, R27 ;  /* 0x0000001b1a077221 */ /* 0x000fe20000010000 */
[----:B------:R-:W-:Y:S01]  /*4820*/  LOP3.LUT R5, R5, 0x1c0, RZ, 0xc0, !PT ;  /* 0x000001c005057812 */ /* 0x000fe200078ec0ff */
[----:B------:R-:W-:Y:S01]  /*4830*/  IMAD.MOV.U32 R16, RZ, RZ, 0x20 ;  /* 0x00000020ff107424 */ /* 0x000fe200078e00ff */
[----:B------:R-:W-:Y:S01]  /*4840*/  LOP3.LUT P4, RZ, R8, 0x4, RZ, 0xc0, !PT ;  /* 0x0000000408ff7812 */ /* 0x000fe2000788c0ff */
[----:B---3--:R-:W-:Y:S01]  /*4850*/  FADD.FTZ R8, R30, R7 ;  /* 0x000000071e087221 */ /* 0x008fe20000010000 */
[----:B------:R-:W-:Y:S01]  /*4860*/  LOP3.LUT R10, R5, 0x8, R10, 0xf8, !PT ;  /* 0x00000008050a7812 */ /* 0x000fe200078ef80a */
[----:B------:R-:W-:Y:S01]  /*4870*/  FFMA.FTZ R9, R53, UR7, -R9 ;  /* 0x0000000735097c23 */ /* 0x000fe20008010809 */
[----:B------:R-:W-:Y:S01]  /*4880*/  SHF.R.U32.HI R5, RZ, 0x3, R5 ;  /* 0x00000003ff057819 */ /* 0x000fe20000011605 */
[----:B------:R-:W3:Y:S01]  /*4890*/  MUFU.EX2 R29, R29 ;  /* 0x0000001d001d7308 */ /* 0x000ee20000000800 */
[----:B-1----:R-:W-:Y:S01]  /*48a0*/  FADD.FTZ R7, R31, R8 ;  /* 0x000000081f077221 */ /* 0x002fe20000010000 */
[----:B------:R-:W-:-:S02]  /*48b0*/  LOP3.LUT R8, R6, 0x7ffffe00, RZ, 0xc0, !PT ;  /* 0x7ffffe0006087812 */ /* 0x000fc400078ec0ff */
[----:B------:R-:W-:Y:S01]  /*48c0*/  LOP3.LUT R10, R10, R5, RZ, 0x3c, !PT ;  /* 0x000000050a0a7212 */ /* 0x000fe200078e3cff */
[----:B------:R-:W-:Y:S02]  /*48d0*/  @!P1 VIADD R5, R14, 0x28c40 ;  /* 0x00028c400e059836 */ /* 0x000fe40000000000 */
[----:B--2---:R-:W-:Y:S01]  /*48e0*/  FADD.FTZ R6, R34, R7 ;  /* 0x0000000722067221 */ /* 0x004fe20000010000 */
[----:B------:R-:W-:Y:S01]  /*48f0*/  F2FP.F16.F32.PACK_AB R163, R31, R30 ;  /* 0x0000001e1fa3723e */ /* 0x000fe200000000ff */
[----:B------:R-:W-:Y:S01]  /*4900*/  MUFU.EX2 R32, R32 ;  /* 0x0000002000207308 */ /* 0x000fe20000000800 */
[----:B------:R-:W-:Y:S01]  /*4910*/  IADD3 R10, R10, R8, R15 ;  /* 0x000000080a0a7210 */ /* 0x000fe20007ffe00f */
[----:B----4-:R-:W-:Y:S01]  /*4920*/  FADD.FTZ R7, R35, R6 ;  /* 0x0000000623077221 */ /* 0x010fe20000010000 */
[----:B------:R-:W-:Y:S02]  /*4930*/  @!P1 PRMT R5, RZ, 0x654, R5 ;  /* 0x00000654ff059816 */ /* 0x000fe40000000005 */
[----:B------:R-:W-:-:S02]  /*4940*/  F2FP.F16.F32.PACK_AB R160, R25, R24 ;  /* 0x0000001819a0723e */ /* 0x000fc400000000ff */
[----:B------:R1:W-:Y:S01]  /*4950*/  @!P1 SYNCS.ARRIVE.TRANS64.RED.A1T0 RZ, [R5+URZ], RZ ;  /* 0x000000ff05ff99a7 */ /* 0x0003e2000810043f */
[----:B------:R-:W2:Y:S01]  /*4960*/  MUFU.EX2 R38, R38 ;  /* 0x0000002600267308 */ /* 0x000ea20000000800 */
[----:B---3--:R-:W-:Y:S02]  /*4970*/  F2FP.F16.F32.PACK_AB R162, R29, R28 ;  /* 0x0000001c1da2723e */ /* 0x008fe400000000ff */
[----:B------:R-:W-:Y:S01]  /*4980*/  F2FP.F16.F32.PACK_AB R157, R35, R34 ;  /* 0x00000022239d723e */ /* 0x000fe200000000ff */
[----:B-1----:R-:W-:-:S04]  /*4990*/  FADD.FTZ R5, R24, R25 ;  /* 0x0000001918057221 */ /* 0x002fc80000010000 */
[----:B------:R-:W1:Y:S01]  /*49a0*/  MUFU.EX2 R33, R33 ;  /* 0x0000002100217308 */ /* 0x000e620000000800 */
[----:B------:R-:W-:-:S04]  /*49b0*/  FADD.FTZ R6, R28, R5 ;  /* 0x000000051c067221 */ /* 0x000fc80000010000 */
[----:B------:R-:W-:-:S03]  /*49c0*/  FADD.FTZ R5, R29, R6 ;  /* 0x000000061d057221 */ /* 0x000fc60000010000 */
[----:B------:R-:W3:Y:S01]  /*49d0*/  MUFU.EX2 R39, R39 ;  /* 0x0000002700277308 */ /* 0x000ee20000000800 */
[----:B--2---:R-:W-:Y:S01]  /*49e0*/  FADD.FTZ R8, R38, R7 ;  /* 0x0000000726087221 */ /* 0x004fe20000010000 */
[----:B------:R-:W-:-:S06]  /*49f0*/  FADD.FTZ R6, R32, R5 ;  /* 0x0000000520067221 */ /* 0x000fcc0000010000 */
[----:B------:R-:W2:Y:S01]  /*4a00*/  MUFU.EX2 R36, R36 ;  /* 0x0000002400247308 */ /* 0x000ea20000000800 */
[C---:B-1----:R-:W-:Y:S01]  /*4a10*/  FADD.FTZ R5, R33.reuse, R6 ;  /* 0x0000000621057221 */ /* 0x042fe20000010000 */
[----:B------:R-:W-:-:S06]  /*4a20*/  F2FP.F16.F32.PACK_AB R156, R33, R32 ;  /* 0x00000020219c723e */ /* 0x000fcc00000000ff */
[----:B------:R-:W1:Y:S01]  /*4a30*/  MUFU.EX2 R42, R42 ;  /* 0x0000002a002a7308 */ /* 0x000e620000000800 */
[C---:B---3--:R-:W-:Y:S01]  /*4a40*/  FADD.FTZ R7, R39.reuse, R8 ;  /* 0x0000000827077221 */ /* 0x048fe20000010000 */
[----:B------:R-:W-:-:S06]  /*4a50*/  F2FP.F16.F32.PACK_AB R159, R39, R38 ;  /* 0x00000026279f723e */ /* 0x000fcc00000000ff */
[----:B------:R-:W3:Y:S01]  /*4a60*/  MUFU.EX2 R37, R37 ;  /* 0x0000002500257308 */ /* 0x000ee20000000800 */
[----:B--2---:R-:W-:-:S07]  /*4a70*/  FADD.FTZ R6, R36, R5 ;  /* 0x0000000524067221 */ /* 0x004fce0000010000 */
[----:B------:R-:W2:Y:S01]  /*4a80*/  MUFU.EX2 R43, R43 ;  /* 0x0000002b002b7308 */ /* 0x000ea20000000800 */
[----:B-1----:R-:W-:-:S07]  /*4a90*/  FADD.FTZ R8, R42, R7 ;  /* 0x000000072a087221 */ /* 0x002fce0000010000 */
[----:B------:R-:W1:Y:S01]  /*4aa0*/  MUFU.EX2 R40, R40 ;  /* 0x0000002800287308 */ /* 0x000e620000000800 */
[C---:B---3--:R-:W-:Y:S01]  /*4ab0*/  FADD.FTZ R5, R37.reuse, R6 ;  /* 0x0000000625057221 */ /* 0x048fe20000010000 */
[----:B------:R-:W-:-:S06]  /*4ac0*/  F2FP.F16.F32.PACK_AB R158, R37, R36 ;  /* 0x00000024259e723e */ /* 0x000fcc00000000ff */
[----:B------:R-:W3:Y:S01]  /*4ad0*/  MUFU.EX2 R41, R41 ;  /* 0x0000002900297308 */ /* 0x000ee20000000800 */
[C---:B--2---:R-:W-:Y:S01]  /*4ae0*/  FADD.FTZ R21, R43.reuse, R8 ;  /* 0x000000082b157221 */ /* 0x044fe20000010000 */
[----:B------:R-:W-:Y:S01]  /*4af0*/  LEA R8, R10, UR39, 0x1 ;  /* 0x000000270a087c11 */ /* 0x000fe2000f8e08ff */
[----:B------:R-:W-:Y:S01]  /*4b00*/  BAR.SYNC.DEFER_BLOCKING 0xf, 0x100 ;  /* 0x03c4000000007b1d */ /* 0x000fe20000010000 */
[----:B------:R-:W-:Y:S02]  /*4b10*/  F2FP.F16.F32.PACK_AB R153, R43, R42 ;  /* 0x0000002a2b99723e */ /* 0x000fe400000000ff */
[C---:B------:R-:W-:Y:S01]  /*4b20*/  IADD3 R10, R8.reuse, 0x26800, RZ ;  /* 0x00026800080a7810 */ /* 0x040fe20007ffe0ff */
[----:B------:R-:W-:Y:S02]  /*4b30*/  VIADD R7, R8, 0x26840 ;  /* 0x0002684008077836 */ /* 0x000fe40000000000 */
[----:B------:R-:W2:Y:S01]  /*4b40*/  MUFU.EX2 R46, R46 ;  /* 0x0000002e002e7308 */ /* 0x000ea20000000800 */
[----:B-1----:R-:W-:Y:S01]  /*4b50*/  FADD.FTZ R6, R40, R5 ;  /* 0x0000000528067221 */ /* 0x002fe20000010000 */
[----:B------:R-:W-:Y:S01]  /*4b60*/  SEL R5, R16, 0xffffffe0, !P3 ;  /* 0xffffffe010057807 */ /* 0x000fe20005800000 */
[----:B------:R-:W-:-:S05]  /*4b70*/  @P4 VIADD R7, R10, 0xffffffc0 ;  /* 0xffffffc00a074836 */ /* 0x000fca0000000000 */
[----:B------:R-:W1:Y:S01]  /*4b80*/  MUFU.EX2 R44, R44 ;  /* 0x0000002c002c7308 */ /* 0x000e620000000800 */
[C---:B---3--:R-:W-:Y:S01]  /*4b90*/  FADD.FTZ R19, R41.reuse, R6 ;  /* 0x0000000629137221 */ /* 0x048fe20000010000 */
[----:B------:R-:W-:Y:S01]  /*4ba0*/  IMAD.IADD R6, R10, 0x1, R5 ;  /* 0x000000010a067824 */ /* 0x000fe200078e0205 */
[----:B------:R-:W-:Y:S01]  /*4bb0*/  F2FP.F16.F32.PACK_AB R152, R41, R40 ;  /* 0x000000282998723e */ /* 0x000fe200000000ff */
[----:B------:R-:W-:-:S04]  /*4bc0*/  IMAD.IADD R5, R5, 0x1, R7 ;  /* 0x0000000105057824 */ /* 0x000fc800078e0207 */
[----:B------:R-:W3:Y:S01]  /*4bd0*/  MUFU.EX2 R47, R47 ;  /* 0x0000002f002f7308 */ /* 0x000ee20000000800 */
[----:B--2---:R-:W-:Y:S01]  /*4be0*/  FADD.FTZ R16, R46, R21 ;  /* 0x000000152e107221 */ /* 0x004fe20000010000 */
[----:B------:R2:W-:Y:S04]  /*4bf0*/  STSM.16.M88.4 [R8+0x26800], R160 ;  /* 0x026800a008007844 */ /* 0x0005e80000000200 */
[----:B------:R2:W-:Y:S02]  /*4c00*/  STSM.16.M88.4 [R6], R156 ;  /* 0x0000009c06007844 */ /* 0x0005e40000000200 */
[----:B------:R-:W4:Y:S01]  /*4c10*/  MUFU.EX2 R45, R45 ;  /* 0x0000002d002d7308 */ /* 0x000f220000000800 */
[----:B-1----:R-:W-:-:S07]  /*4c20*/  FADD.FTZ R10, R44, R19 ;  /* 0x000000132c0a7221 */ /* 0x002fce0000010000 */
[----:B------:R-:W-:Y:S01]  /*4c30*/  MUFU.EX2 R50, R50 ;  /* 0x0000003200327308 */ /* 0x000fe20000000800 */
[C---:B---3--:R-:W-:Y:S01]  /*4c40*/  F2FP.F16.F32.PACK_AB R155, R47.reuse, R46 ;  /* 0x0000002e2f9b723e */ /* 0x048fe200000000ff */
[----:B------:R-:W-:-:S06]  /*4c50*/  FADD.FTZ R47, R47, R16 ;  /* 0x000000102f2f7221 */ /* 0x000fcc0000010000 */
[----:B------:R-:W1:Y:S01]  /*4c60*/  MUFU.EX2 R51, R51 ;  /* 0x0000003300337308 */ /* 0x000e620000000800 */
[C---:B----4-:R-:W-:Y:S01]  /*4c70*/  F2FP.F16.F32.PACK_AB R154, R45.reuse, R44 ;  /* 0x0000002c2d9a723e */ /* 0x050fe200000000ff */
[----:B------:R-:W-:-:S04]  /*4c80*/  FADD.FTZ R45, R45, R10 ;  /* 0x0000000a2d2d7221 */ /* 0x000fc80000010000 */
[----:B------:R2:W-:Y:S02]  /*4c90*/  STSM.16.M88.4 [R7], R152 ;  /* 0x0000009807007844 */ /* 0x0005e40000000200 */
[----:B------:R-:W-:Y:S08]  /*4ca0*/  MUFU.EX2 R48, R48 ;  /* 0x0000003000307308 */ /* 0x000ff00000000800 */
[----:B------:R-:W3:Y:S01]  /*4cb0*/  MUFU.EX2 R49, R49 ;  /* 0x0000003100317308 */ /* 0x000ee20000000800 */
[----:B-1----:R-:W-:Y:S01]  /*4cc0*/  F2FP.F16.F32.PACK_AB R165, R51, R50 ;  /* 0x0000003233a5723e */ /* 0x002fe200000000ff */
[----:B------:R-:W-:-:S04]  /*4cd0*/  FADD.FTZ R50, R50, R47 ;  /* 0x0000002f32327221 */ /* 0x000fc80000010000 */
[----:B------:R-:W-:Y:S02]  /*4ce0*/  FADD.FTZ R51, R51, R50 ;  /* 0x0000003233337221 */ /* 0x000fe40000010000 */
[----:B------:R-:W1:Y:S08]  /*4cf0*/  MUFU.EX2 R54, R54 ;  /* 0x0000003600367308 */ /* 0x000e700000000800 */
[----:B------:R-:W4:Y:S01]  /*4d00*/  MUFU.EX2 R52, R52 ;  /* 0x0000003400347308 */ /* 0x000f220000000800 */
[----:B---3--:R-:W-:Y:S01]  /*4d10*/  F2FP.F16.F32.PACK_AB R164, R49, R48 ;  /* 0x0000003031a4723e */ /* 0x008fe200000000ff */
[----:B------:R-:W-:-:S04]  /*4d20*/  FADD.FTZ R48, R48, R45 ;  /* 0x0000002d30307221 */ /* 0x000fc80000010000 */
[----:B------:R-:W-:Y:S02]  /*4d30*/  FADD.FTZ R49, R49, R48 ;  /* 0x0000003031317221 */ /* 0x000fe40000010000 */
[----:B------:R3:W5:Y:S01]  /*4d40*/  MUFU.EX2 R15, R9 ;  /* 0x00000009000f7308 */ /* 0x0007620000000800 */
[----:B-1----:R-:W-:Y:S01]  /*4d50*/  F2FP.F16.F32.PACK_AB R167, R17, R54 ;  /* 0x0000003611a7723e */ /* 0x002fe200000000ff */
[----:B------:R-:W-:Y:S01]  /*4d60*/  FADD.FTZ R54, R54, R51 ;  /* 0x0000003336367221 */ /* 0x000fe20000010000 */
[----:B----4-:R-:W-:-:S03]  /*4d70*/  FADD.FTZ R10, R52, R49 ;  /* 0x00000031340a7221 */ /* 0x010fc60000010000 */
[----:B---3--:R-:W-:Y:S01]  /*4d80*/  FADD.FTZ R9, R17, R54 ;  /* 0x0000003611097221 */ /* 0x008fe20000010000 */
[C---:B-----5:R-:W-:Y:S01]  /*4d90*/  F2FP.F16.F32.PACK_AB R166, R15.reuse, R52 ;  /* 0x000000340fa6723e */ /* 0x060fe200000000ff */
[----:B------:R-:W-:-:S04]  /*4da0*/  FADD.FTZ R10, R15, R10 ;  /* 0x0000000a0f0a7221 */ /* 0x000fc80000010000 */
[----:B------:R2:W-:Y:S01]  /*4db0*/  STSM.16.M88.4 [R5], R164 ;  /* 0x000000a405007844 */ /* 0x0005e20000000200 */
[----:B------:R-:W-:Y:S05]  /*4dc0*/  @!P0 BRA `(.L_x_7027) ;  /* 0x0000000000048947 */ /* 0x000fea0003800000 */
[----:B------:R-:W-:Y:S01]  /*4dd0*/  BPT.TRAP 0x1 ;  /* 0x000000040000795c */ /* 0x000fe20000300000 */
.L_x_7027:
[----:B------:R1:W3:Y:S01]  /*4de0*/  SYNCS.PHASECHK.TRANS64.TRYWAIT P3, [UR39+0x28c50], R13 ;  /* 0x028c500dff0075a7 */ /* 0x0002e20008060167 */
[----:B------:R-:W-:Y:S05]  /*4df0*/  @!P0 BRA `(.L_x_7028) ;  /* 0x0000000000048947 */ /* 0x000fea0003800000 */
[----:B------:R-:W-:Y:S01]  /*4e00*/  BPT.TRAP 0x1 ;  /* 0x000000040000795c */ /* 0x000fe20000300000 */
.L_x_7028:
[----:B---3--:R-:W-:Y:S05]  /*4e10*/  @P3 BRA `(.L_x_7029) ;  /* 0x0000000000083947 */ /* 0x008fea0003800000 */
[----:B------:R-:W3:Y:S02]  /*4e20*/  SYNCS.PHASECHK.TRANS64.TRYWAIT P3, [UR39+0x28c50], R13 ;  /* 0x028c500dff0075a7 */ /* 0x000ee40008060167 */
[----:B---3--:R-:W-:Y:S05]  /*4e30*/  @!P3 BRA `(.L_x_7030) ;  /* 0x000000b4004cb947 */ /* 0x008fea0003800000 */
.L_x_7029:
[----:B------:R-:W-:Y:S01]  /*4e40*/  WARPGROUP.ARRIVE ;  /* 0x00000000000079c5 */ /* 0x000fe20000000000 */
[----:B------:R-:W-:Y:S01]  /*4e50*/  UMOV UR14, UR38 ;  /* 0x00000026000e7c82 */ /* 0x000fe20008000000 */
[----:B------:R-:W-:Y:S01]  /*4e60*/  UMOV UR15, 0x40000040 ;  /* 0x40000040000f7882 */ /* 0x000fe20000000000 */
[----:B------:R-:W-:Y:S01]  /*4e70*/  UIADD3 UR4, UR38, 0x80, URZ ;  /* 0x0000008026047890 */ /* 0x000fe2000fffe03f */
[----:B---3--:R-:W-:Y:S01]  /*4e80*/  @!P1 IADD3 R14, R14, 0x28c60, RZ ;  /* 0x00028c600e0e9810 */ /* 0x008fe20007ffe0ff */
[----:B------:R-:W-:Y:S01]  /*4e90*/  UIMAD UR10, UR37, UR10, -UR6 ;  /* 0x0000000a250a72a4 */ /* 0x000fe2000f8e0a06 */
[----:B------:R-:W-:Y:S01]  /*4ea0*/  HGMMA.64x256x16.F32 R24, R160, gdesc[UR12].tnspB, RZ, !UPT, gsb0 ;  /* 0x43e0000ca0187df0 */ /* 0x000fe2000c0008ff */
[----:B------:R-:W-:Y:S01]  /*4eb0*/  UMOV UR15, 0x40000040 ;  /* 0x40000040000f7882 */ /* 0x000fe20000000000 */
[----:B------:R-:W-:Y:S01]  /*4ec0*/  UIADD3 UR41, UR41, -0x2, URZ ;  /* 0xfffffffe29297890 */ /* 0x000fe2000fffe03f */
[----:B------:R-:W-:Y:S01]  /*4ed0*/  @!P1 PRMT R14, RZ, 0x654, R14 ;  /* 0x00000654ff0e9816 */ /* 0x000fe2000000000e */
[----:B------:R-:W-:Y:S01]  /*4ee0*/  UMOV UR14, UR4 ;  /* 0x00000004000e7c82 */ /* 0x000fe20008000000 */
[----:B------:R-:W-:Y:S01]  /*4ef0*/  UIADD3 UR4, UR38, 0x100, URZ ;  /* 0x0000010026047890 */ /* 0x000fe2000fffe03f */
[----:B------:R-:W-:-:S02]  /*4f00*/  WARPGROUP.DEPBAR.LE gsb0, 0x0 ;  /* 0x00008000000079c5 */ /* 0x000fc40000010000 */
[----:B------:R-:W-:-:S15]  /*4f10*/  WARPGROUP.ARRIVE ;  /* 0x00000000000079c5 */ /* 0x000fde0000000000 */
[----:B------:R-:W-:-:S05]  /*4f20*/  NOP ;  /* 0x0000000000007918 */ /* 0x000fca0000000000 */
        /* <DEDUP_REMOVED lines=10> */
[----:B------:R-:W3:Y:S02]  /*4fd0*/  S2UR UR4, SR_CTAID.X ;  /* 0x00000000000479c3 */ /* 0x000ee40000002500 */
[----:B---3--:R-:W-:-:S03]  /*4fe0*/  USHF.L.U32 UR11, UR4, 0x6, URZ ;  /* 0x00000006040b7899 */ /* 0x008fc6000800063f */
[----:B------:R-:W-:Y:S02]  /*4ff0*/  @UP0 ULDC UR4, c[0x0][0x44c] ;  /* 0x0001130000040ab9 */ /* 0x000fe40000000800 */
[----:B------:R-:W-:Y:S02]  /*5000*/  UIMAD.WIDE.U32 UR4, UR11, UR4, URZ ;  /* 0x000000040b0472a5 */ /* 0x000fe4000f8e003f */
[----:B------:R-:W-:Y:S01]  /*5010*/  UMOV UR6, UR11 ;  /* 0x0000000b00067c82 */ /* 0x000fe20008000000 */
[----:B------:R-:W-:Y:S02]  /*5020*/  WARPGROUP.DEPBAR.LE gsb0, 0x0 ;  /* 0x00008000000079c5 */ /* 0x000fe40000010000 */
[----:B------:R-:W-:-:S13]  /*5030*/  WARPGROUP.ARRIVE ;  /* 0x00000000000079c5 */ /* 0x000fda0000000000 */
[----:B------:R-:W-:Y:S01]  /*5040*/  HGMMA.64x256x16.F32 R24, R164, gdesc[UR12].tnspB, R24, gsb0 ;  /* 0x43e0000ca4187df0 */ /* 0x000fe20008000818 */
[----:B------:R-:W-:Y:S02]  /*5050*/  @UP0 ULDC UR14, c[0x0][0x450] ;  /* 0x00011400000e0ab9 */ /* 0x000fe40000000800 */
[----:B------:R-:W-:-:S03]  /*5060*/  @UP0 USHF.R.U32.HI UR6, URZ, UR14, UR5 ;  /* 0x0000000e3f060299 */ /* 0x000fc60008011605 */
[----:B------:R-:W-:Y:S01]  /*5070*/  UMOV UR5, URZ ;  /* 0x0000003f00057c82 */ /* 0x000fe20008000000 */
[----:B------:R-:W-:-:S04]  /*5080*/  UIADD3 UR6, UR10, UR6, URZ ;  /* 0x000000060a067290 */ /* 0x000fc8000fffe03f */
[----:B------:R-:W-:-:S04]  /*5090*/  USHF.R.S32.HI UR4, URZ, 0x1f, UR6 ;  /* 0x0000001f3f047899 */ /* 0x000fc80008011406 */
[----:B------:R-:W-:-:S04]  /*50a0*/  ULEA.HI UR4, UR4, UR6, URZ, 0x6 ;  /* 0x0000000604047291 */ /* 0x000fc8000f8f303f */
[----:B------:R-:W-:-:S04]  /*50b0*/  USHF.R.S32.HI UR4, URZ, 0x6, UR4 ;  /* 0x000000063f047899 */ /* 0x000fc80008011404 */
[----:B------:R-:W-:-:S04]  /*50c0*/  UISETP.LT.AND UP1, UPT, UR40, UR4, UPT ;  /* 0x000000042800728c */ /* 0x000fc8000bf21270 */
[----:B------:R-:W-:-:S03]  /*50d0*/  USEL UR25, UR40, UR4, !UP1 ;  /* 0x0000000428197287 */ /* 0x000fc6000c800000 */
[----:B------:R-:W-:Y:S01]  /*50e0*/  UMOV UR4, URZ ;  /* 0x0000003f00047c82 */ /* 0x000fe20008000000 */
[----:B------:R-:W-:-:S06]  /*50f0*/  UISETP.GE.AND UP1, UPT, UR41, UR25, UPT ;  /* 0x000000192900728c */ /* 0x000fcc000bf26270 */
[----:B------:R-:W-:Y:S01]  /*5100*/  PLOP3.LUT P3, PT, PT, PT, UP1, 0x80, 0x0 ;  /* 0x000000000000781c */ /* 0x000fe20003f6f018 */
        /* <DEDUP_REMOVED lines=10> */
[----:B------:R-:W-:Y:S05]  /*51b0*/  @!P3 BRA `(.L_x_7031) ;  /* 0x0000001c0088b947 */ /* 0x000fea0003800000 */
[----:B---3--:R-:W-:Y:S01]  /*51c0*/  IMAD.MOV.U32 R14, RZ, RZ, R2 ;  /* 0x000000ffff0e7224 */ /* 0x008fe200078e0002 */
[----:B------:R-:W-:Y:S01]  /*51d0*/  UMOV UR5, URZ ;  /* 0x0000003f00057c82 */ /* 0x000fe20008000000 */
[----:B------:R-:W-:Y:S01]  /*51e0*/  IMAD.MOV.U32 R15, RZ, RZ, R0 ;  /* 0x000000ffff0f7224 */ /* 0x000fe200078e0000 */
[----:B------:R-:W-:Y:S01]  /*51f0*/  UMOV UR6, URZ ;  /* 0x0000003f00067c82 */ /* 0x000fe20008000000 */
[----:B------:R-:W-:Y:S01]  /*5200*/  ULDC UR29, c[0x0][0x288] ;  /* 0x0000a200001d7ab9 */ /* 0x000fe20000000800 */
[----:B------:R-:W-:Y:S01]  /*5210*/  ULDC UR28, c[0x0][0x2f0] ;  /* 0x0000bc00001c7ab9 */ /* 0x000fe20000000800 */
[----:B------:R-:W-:-:S05]  /*5220*/  ULDC UR26, c[0x0][0x988] ;  /* 0x00026200001a7ab9 */ /* 0x000fca0000000800 */
.L_x_7040:
[----:B------:R-:W-:-:S04]  /*5230*/  UIADD3 UR4, UR6, 0x1, URZ ;  /* 0x0000000106047890 */ /* 0x000fc8000fffe03f */
[----:B------:R-:W-:-:S04]  /*5240*/  UISETP.NE.AND UP1, UPT, UR4, 0x2, UPT ;  /* 0x000000020400788c */ /* 0x000fc8000bf25270 */
[----:B------:R-:W-:Y:S02]  /*5250*/  USEL UR7, URZ, 0x1, UP1 ;  /* 0x000000013f077887 */ /* 0x000fe40008800000 */
[----:B------:R-:W-:Y:S02]  /*5260*/  USEL UR4, UR4, URZ, UP1 ;  /* 0x0000003f04047287 */ /* 0x000fe40008800000 */
[----:B------:R-:W-:Y:S01]  /*5270*/  ULOP3.LUT UR5, UR5, UR7, URZ, 0x3c, !UPT ;  /* 0x0000000705057292 */ /* 0x000fe2000f8e3c3f */
[----:B----4-:R-:W-:Y:S11]  /*5280*/  @!P0 BRA `(.L_x_7032) ;  /* 0x0000000000048947 */ /* 0x010ff60003800000 */
[----:B------:R-:W-:Y:S01]  /*5290*/  BPT.TRAP 0x1 ;  /* 0x000000040000795c */ /* 0x000fe20000300000 */
.L_x_7032:
[----:B------:R-:W-:Y:S01]  /*52a0*/  ULEA UR27, UR4, UR39, 0x3 ;  /* 0x00000027041b7291 */ /* 0x000fe2000f8e183f */
[----:B01----:R-:W-:-:S05]  /*52b0*/  IMAD.U32 R13, RZ, RZ, UR5 ;  /* 0x00000005ff0d7e24 */ /* 0x003fca000f8e00ff */
[----:B------:R-:W-:-:S04]  /*52c0*/  SHF.L.U32 R13, R13, 0x1f, RZ ;  /* 0x0000001f0d0d7819 */ /* 0x000fc800000006ff */
[----:B------:R0:W1:Y:S01]  /*52d0*/  SYNCS.PHASECHK.TRANS64.TRYWAIT P3, [UR27+0x28c30], R13 ;  /* 0x028c300dff0075a7 */ /* 0x000062000806015b */
[----:B------:R-:W-:Y:S05]  /*52e0*/  @!P0 BRA `(.L_x_7033) ;  /* 0x0000000000048947 */ /* 0x000fea0003800000 */
[----:B------:R-:W-:Y:S01]  /*52f0*/  BPT.TRAP 0x1 ;  /* 0x000000040000795c */ /* 0x000fe20000300000 */
.L_x_7033:
[----:B-1----:R-:W-:Y:S05]  /*5300*/  @P3 BRA `(.L_x_7034) ;  /* 0x0000000000083947 */ /* 0x002fea0003800000 */
[----:B------:R-:W1:Y:S02]  /*5310*/  SYNCS.PHASECHK.TRANS64.TRYWAIT P3, [UR27+0x28c30], R13 ;  /* 0x028c300dff0075a7 */ /* 0x000e64000806015b */
[----:B-1----:R-:W-:Y:S05]  /*5320*/  @!P3 BRA `(.L_x_7035) ;  /* 0x000000b00024b947 */ /* 0x002fea0003800000 */
.L_x_7034:
[----:B------:R-:W-:Y:S01]  /*5330*/  ULEA UR10, UR4, UR24, 0x9 ;  /* 0x00000018040a7291 */ /* 0x000fe2000f8e483f */
[----:B--2---:R-:W-:Y:S01]  /*5340*/  WARPGROUP.ARRIVE ;  /* 0x00000000000079c5 */ /* 0x004fe20000000000 */
[----:B------:R-:W-:Y:S01]  /*5350*/  UMOV UR11, 0x40000040 ;  /* 0x40000040000b7882 */ /* 0x000fe20000000000 */
[----:B------:R-:W-:Y:S01]  /*5360*/  UMOV UR15, 0x40000040 ;  /* 0x40000040000f7882 */ /* 0x000fe20000000000 */
[----:B------:R-:W-:Y:S01]  /*5370*/  UIADD3 UR14, UR10, 0x2, URZ ;  /* 0x000000020a0e7890 */ /* 0x000fe2000fffe03f */
[----:B-1----:R-:W-:Y:S01]  /*5380*/  IMAD.MOV.U32 R0, RZ, RZ, R12 ;  /* 0x000000ffff007224 */ /* 0x002fe200078e000c */
[----:B------:R-:W-:Y:S01]  /*5390*/  UIADD3 UR18, UR10, 0x4, URZ ;  /* 0x000000040a127890 */ /* 0x000fe2000fffe03f */
[----:B------:R-:W-:Y:S01]  /*53a0*/  MOV R19, UR28 ;  /* 0x0000001c00137c02 */ /* 0x000fe20008000f00 */
[----:B------:R-:W-:Y:S01]  /*53b0*/  UMOV UR19, 0x40000040 ;  /* 0x4000004000137882 */ /* 0x000fe20000000000 */
[----:B------:R-:W-:Y:S01]  /*53c0*/  HGMMA.64x64x16.F32 R152, gdesc[UR8], RZ, !UPT, gsb0 ;  /* 0x00e00000089879f0 */ /* 0x000fe2000c0008ff */
[----:B------:R-:W-:Y:S01]  /*53d0*/  UIADD3 UR22, UR10, 0x6, URZ ;  /* 0x000000060a167890 */ /* 0x000fe2000fffe03f */
[----:B------:R-:W-:Y:S01]  /*53e0*/  UMOV UR23, 0x40000040 ;  /* 0x4000004000177882 */ /* 0x000fe20000000000 */
[----:B------:R-:W-:-:S02]  /*53f0*/  @UP0 ULDC UR7, c[0x0][0x44c] ;  /* 0x0001130000070ab9 */ /* 0x000fc40000000800 */
[----:B------:R-:W-:Y:S01]  /*5400*/  @P2 IMAD.HI.U32 R2, R12, UR7, RZ ;  /* 0x000000070c022c27 */ /* 0x000fe2000f8e00ff */
[----:B------:R-:W-:-:S04]  /*5410*/  @UP0 ULDC UR7, c[0x0][0x450] ;  /* 0x0001140000070ab9 */ /* 0x000fc80000000800 */
[----:B------:R-:W-:Y:S01]  /*5420*/  @P2 SHF.R.U32.HI R0, RZ, UR7, R2 ;  /* 0x00000007ff002c19 */ /* 0x000fe20008011602 */
[----:B------:R-:W-:Y:S02]  /*5430*/  UMOV UR7, 0xffffffc0 ;  /* 0xffffffc000077882 */ /* 0x000fe40000000000 */
[----:B------:R-:W-:Y:S02]  /*5440*/  UIMAD UR7, UR41, UR7, 0x1 ;  /* 0x00000001290774a4 */ /* 0x000fe4000f8e0207 */
[----:B------:R-:W1:Y:S04]  /*5450*/  SHFL.IDX PT, R17, R0, RZ, 0x1c1f ;  /* 0x001c1fff00117589 */ /* 0x000e6800000e0000 */
[----:B------:R-:W-:Y:S01]  /*5460*/  IADD3 R2, -R11, UR7, RZ ;  /* 0x000000070b027c10 */ /* 0x000fe2000fffe1ff */
[----:B------:R-:W-:-:S04]  /*5470*/  UMOV UR7, UR26 ;  /* 0x0000001a00077c82 */ /* 0x000fc80008000000 */
[----:B------:R-:W-:-:S05]  /*5480*/  IMAD R2, R19, UR37, R2 ;  /* 0x0000002513027c24 */ /* 0x000fca000f8e0202 */
[----:B-1----:R-:W-:-:S04]  /*5490*/  IADD3 R17, R17, -UR29, R2 ;  /* 0x8000001d11117c10 */ /* 0x002fc8000fffe002 */
[C---:B------:R-:W-:Y:S02]  /*54a0*/  ISETP.GT.AND P3, PT, R17.reuse, RZ, PT ;  /* 0x000000ff1100720c */ /* 0x040fe40003f64270 */
        /* <DEDUP_REMOVED lines=49> */
[----:B------:R-:W-:Y:S02]  /*57c0*/  FMNMX.FTZ R16, R176, R19, !PT ;  /* 0x00000013b0107209 */ /* 0x000fe40007810000 */
[----:B------:R-:W-:-:S02]  /*57d0*/  ISETP.GT.AND P3, PT, R17, 0x38, PT ;  /* 0x000000381100780c */ /* 0x000fc40003f64270 */
[----:B------:R-:W-:Y:S02]  /*57e0*/  ISETP.GT.AND P4, PT, R17, 0x39, PT ;  /* 0x000000391100780c */ /* 0x000fe40003f84270 */
[----:B------:R-:W-:Y:S02]  /*57f0*/  FMNMX.FTZ R17, R177, R16, !PT ;  /* 0x00000010b1117209 */ /* 0x000fe40007810000 */
[----:B------:R-:W-:Y:S02]  /*5800*/  FSEL R180, R180, -INF , P3 ;  /* 0xff800000b4b47808 */ /* 0x000fe40001800000 */
[----:B------:R-:W-:Y:S02]  /*5810*/  FSEL R181, R181, -INF , P4 ;  /* 0xff800000b5b57808 */ /* 0x000fe40002000000 */
[----:B------:R-:W-:Y:S02]  /*5820*/  FMNMX.FTZ R16, R180, R17, !PT ;  /* 0x00000011b4107209 */ /* 0x000fe40007810000 */
[----:B------:R-:W1:Y:S02]  /*5830*/  SHFL.IDX PT, R17, R0, 0x1, 0x1c1f ;  /* 0x003c1f0000117f89 */ /* 0x000e6400000e0000 */
[----:B------:R-:W-:-:S05]  /*5840*/  FMNMX.FTZ R16, R181, R16, !PT ;  /* 0x00000010b5107209 */ /* 0x000fca0007810000 */
[----:B------:R-:W2:Y:S01]  /*5850*/  SHFL.BFLY PT, R19, R16, 0x2, 0x1f ;  /* 0x0c401f0010137f89 */ /* 0x000ea200000e0000 */
[----:B-1----:R-:W-:-:S04]  /*5860*/  IADD3 R2, R17, -UR29, R2 ;  /* 0x8000001d11027c10 */ /* 0x002fc8000fffe002 */
[C---:B------:R-:W-:Y:S02]  /*5870*/  ISETP.GT.AND P3, PT, R2.reuse, RZ, PT ;  /* 0x000000ff0200720c */ /* 0x040fe40003f64270 */
[----:B------:R-:W-:Y:S02]  /*5880*/  ISETP.GT.AND P4, PT, R2, 0x1, PT ;  /* 0x000000010200780c */ /* 0x000fe40003f84270 */
[----:B------:R-:W-:Y:S02]  /*5890*/  FSEL R17, R154, -INF , P3 ;  /* 0xff8000009a117808 */ /* 0x000fe40001800000 */
[----:B------:R-:W-:Y:S02]  /*58a0*/  ISETP.GT.AND P3, PT, R2, 0x8, PT ;  /* 0x000000080200780c */ /* 0x000fe40003f64270 */
[----:B------:R-:W-:Y:S02]  /*58b0*/  FSEL R155, R155, -INF , P4 ;  /* 0xff8000009b9b7808 */ /* 0x000fe40002000000 */
[----:B------:R-:W-:-:S02]  /*58c0*/  FMNMX.FTZ R0, R17, R14, !PT ;  /* 0x0000000e11007209 */ /* 0x000fc40007810000 */
[----:B--2---:R-:W-:Y:S02]  /*58d0*/  FMNMX.FTZ R18, R16, R19, !PT ;  /* 0x0000001310127209 */ /* 0x004fe40007810000 */
[----:B------:R-:W-:Y:S02]  /*58e0*/  ISETP.GT.AND P4, PT, R2, 0x9, PT ;  /* 0x000000090200780c */ /* 0x000fe40003f84270 */
[----:B------:R-:W-:Y:S01]  /*58f0*/  FSEL R158, R158, -INF , P3 ;  /* 0xff8000009e9e7808 */ /* 0x000fe20001800000 */
[----:B------:R-:W1:Y:S01]  /*5900*/  SHFL.BFLY PT, R21, R18, 0x1, 0x1f ;  /* 0x0c201f0012157f89 */ /* 0x000e6200000e0000 */
        /* <DEDUP_REMOVED lines=28> */
[----:B-1----:R-:W-:Y:S02]  /*5ad0*/  FMNMX.FTZ R0, R18, R21, !PT ;  /* 0x0000001512007209 */ /* 0x002fe40007810000 */
[----:B------:R-:W-:Y:S02]  /*5ae0*/  ISETP.GT.AND P3, PT, R2, 0x31, PT ;  /* 0x000000310200780c */ /* 0x000fe40003f64270 */
[----:B------:R-:W-:Y:S01]  /*5af0*/  FSEL R178, R178, -INF , P5 ;  /* 0xff800000b2b27808 */ /* 0x000fe20002800000 */
[----:B------:R-:W-:Y:S01]  /*5b00*/  FMUL.FTZ R18, R0, UR7 ;  /* 0x0000000700127c20 */ /* 0x000fe20008410000 */
[----:B------:R-:W-:Y:S02]  /*5b10*/  FMNMX.FTZ R21, R175, R16, !PT ;  /* 0x00000010af157209 */ /* 0x000fe40007810000 */
[----:B------:R-:W-:-:S02]  /*5b20*/  ISETP.GT.AND P5, PT, R2, 0x38, PT ;  /* 0x000000380200780c */ /* 0x000fc40003fa4270 */
[----:B------:R-:W-:Y:S02]  /*5b30*/  FSEL R179, R179, -INF , P3 ;  /* 0xff800000b3b37808 */ /* 0x000fe40001800000 */
[----:B------:R-:W-:Y:S02]  /*5b40*/  FMNMX.FTZ R16, R178, R21, !PT ;  /* 0x00000015b2107209 */ /* 0x000fe40007810000 */
[----:B------:R-:W-:Y:S02]  /*5b50*/  ISETP.GT.AND P3, PT, R2, 0x39, PT ;  /* 0x000000390200780c */ /* 0x000fe40003f64270 */
[----:B------:R-:W-:Y:S02]  /*5b60*/  FSEL R182, R182, -INF , P5 ;  /* 0xff800000b6b67808 */ /* 0x000fe40002800000 */
[----:B------:R-:W-:Y:S02]  /*5b70*/  FMNMX.FTZ R21, R179, R16, !PT ;  /* 0x00000010b3157209 */ /* 0x000fe40007810000 */
[----:B------:R-:W-:-:S02]  /*5b80*/  FSETP.NEU.FTZ.AND P4, PT, R0, -INF , PT ;  /* 0xff8000000000780b */ /* 0x000fc40003f9d000 */
[----:B------:R-:W-:Y:S02]  /*5b90*/  FSEL R183, R183, -INF , P3 ;  /* 0xff800000b7b77808 */ /* 0x000fe40001800000 */
[----:B------:R-:W-:Y:S02]  /*5ba0*/  FMNMX.FTZ R2, R182, R21, !PT ;  /* 0x00000015b6027209 */ /* 0x000fe40007810000 */
[----:B------:R-:W-:Y:S02]  /*5bb0*/  FSEL R22, R18, RZ, P4 ;  /* 0x000000ff12167208 */ /* 0x000fe40002000000 */
[----:B------:R-:W-:-:S03]  /*5bc0*/  FMNMX.FTZ R2, R183, R2, !PT ;  /* 0x00000002b7027209 */ /* 0x000fc60007810000 */
[--C-:B------:R-:W-:Y:S01]  /*5bd0*/  FFMA.FTZ R19, R152, UR7, -R22.reuse ;  /* 0x0000000798137c23 */ /* 0x100fe20008010816 */
[--C-:B------:R-:W-:Y:S01]  /*5be0*/  FFMA.FTZ R152, R153, UR7, -R22.reuse ;  /* 0x0000000799987c23 */ /* 0x100fe20008010816 */
[--C-:B------:R-:W-:Y:S01]  /*5bf0*/  FFMA.FTZ R23, R161, UR7, -R22.reuse ;  /* 0x00000007a1177c23 */ /* 0x100fe20008010816 */
[----:B------:R-:W1:Y:S01]  /*5c00*/  SHFL.BFLY PT, R153, R2, 0x2, 0x1f ;  /* 0x0c401f0002997f89 */ /* 0x000e6200000e0000 */
        /* <DEDUP_REMOVED lines=13> */
[----:B------:R-:W-:Y:S01]  /*5ce0*/  FSEL R22, R0, RZ, P4 ;  /* 0x000000ff00167208 */ /* 0x000fe20002000000 */
[----:B------:R-:W-:Y:S01]  /*5cf0*/  MUFU.EX2 R19, R19 ;  /* 0x0000001300137308 */ /* 0x000fe20000000800 */
[----:B------:R-:W-:-:S02]  /*5d00*/  IMAD.U32 R168, RZ, RZ, UR27 ;  /* 0x0000001bffa87e24 */ /* 0x000fc4000f8e00ff */
[----:B------:R-:W-:Y:S02]  /*5d10*/  IMAD.U32 R180, RZ, RZ, UR6 ;  /* 0x00000006ffb47e24 */ /* 0x000fe4000f8e00ff */
[----:B------:R-:W-:-:S03]  /*5d20*/  FADD.FTZ R22, -R22, R15 ;  /* 0x0000000f16167221 */ /* 0x000fc60000010100 */
        /* <DEDUP_REMOVED lines=9> */
[----:B------:R-:W-:-:S03]  /*5dc0*/  FMUL.FTZ R153, R2, UR7 ;  /* 0x0000000702997c20 */ /* 0x000fc60008410000 */
[----:B------:R-:W-:Y:S02]  /*5dd0*/  FSEL R15, R2, RZ, P3 ;  /* 0x000000ff020f7208 */ /* 0x000fe40001800000 */
[----:B------:R-:W-:Y:S01]  /*5de0*/  FSEL R172, R153, RZ, P3 ;  /* 0x000000ff99ac7208 */ /* 0x000fe20001800000 */
[----:B------:R-:W-:Y:S01]  /*5df0*/  MUFU.EX2 R16, R16 ;  /* 0x0000001000107308 */ /* 0x000fe20000000800 */
[----:B------:R-:W-:Y:S01]  /*5e00*/  ISETP.NE.AND P3, PT, R4, RZ, PT ;  /* 0x000000ff0400720c */ /* 0x000fe20003f65270 */
[----:B------:R-:W-:Y:S02]  /*5e10*/  FADD.FTZ R15, -R15, R14 ;  /* 0x0000000e0f0f7221 */ /* 0x000fe40000010100 */
        /* <DEDUP_REMOVED lines=13> */
[----:B-1----:R-:W-:Y:S01]  /*5ef0*/  FMUL.FTZ R17, R22, UR7 ;  /* 0x0000000716117c20 */ /* 0x002fe20008410000 */
[----:B------:R-:W-:Y:S01]  /*5f00*/  FMUL.FTZ R22, R15, UR7 ;  /* 0x000000070f167c20 */ /* 0x000fe20008410000 */
[----:B------:R-:W-:-:S02]  /*5f10*/  @!P1 VIADD R15, R168, 0x28c40 ;  /* 0x00028c40a80f9836 */ /* 0x000fc40000000000 */
[--C-:B------:R-:W-:Y:S01]  /*5f20*/  FFMA.FTZ R175, R175, UR7, -R172.reuse ;  /* 0x00000007afaf7c23 */ /* 0x100fe200080108ac */
[--C-:B------:R-:W-:Y:S01]  /*5f30*/  FFMA.FTZ R178, R178, UR7, -R172.reuse ;  /* 0x00000007b2b27c23 */ /* 0x100fe200080108ac */
[--C-:B------:R-:W-:Y:S01]  /*5f40*/  FFMA.FTZ R179, R179, UR7, -R172.reuse ;  /* 0x00000007b3b37c23 */ /* 0x100fe200080108ac */
[--C-:B------:R-:W-:Y:S01]  /*5f50*/  FFMA.FTZ R182, R182, UR7, -R172.reuse ;  /* 0x00000007b6b67c23 */ /* 0x100fe200080108ac */
[----:B------:R-:W1:Y:S01]  /*5f60*/  MUFU.EX2 R14, R17 ;  /* 0x00000011000e7308 */ /* 0x000e620000000800 */
[----:B------:R-:W-:Y:S01]  /*5f70*/  @!P1 PRMT R15, RZ, 0x654, R15 ;  /* 0x00000654ff0f9816 */ /* 0x000fe2000000000f */
[----:B------:R-:W-:-:S03]  /*5f80*/  FFMA.FTZ R172, R183, UR7, -R172 ;  /* 0x00000007b7ac7c23 */ /* 0x000fc600080108ac */
[----:B------:R1:W-:Y:S03]  /*5f90*/  @!P1 SYNCS.ARRIVE.TRANS64.RED.A1T0 RZ, [R15+URZ], RZ ;  /* 0x000000ff0fff99a7 */ /* 0x0003e6000810043f */
[----:B------:R-:W2:Y:S08]  /*5fa0*/  MUFU.EX2 R22, R22 ;  /* 0x0000001600167308 */ /* 0x000eb00000000800 */
[----:B------:R-:W3:Y:S01]  /*5fb0*/  MUFU.EX2 R158, R158 ;  /* 0x0000009e009e7308 */ /* 0x000ee20000000800 */
[----:B-1----:R-:W-:Y:S01]  /*5fc0*/  FFMA.FTZ R15, R14, R10, R19 ;  /* 0x0000000a0e0f7223 */ /* 0x002fe20000010013 */
[-C--:B------:R-:W-:Y:S01]  /*5fd0*/  FMUL.FTZ R24, R24, R14.reuse ;  /* 0x0000000e18187220 */ /* 0x080fe20000410000 */
[-C--:B------:R-:W-:Y:S01]  /*5fe0*/  FMUL.FTZ R25, R25, R14.reuse ;  /* 0x0000000e19197220 */ /* 0x080fe20000410000 */
[-C--:B------:R-:W-:Y:S01]  /*5ff0*/  FMUL.FTZ R28, R28, R14.reuse ;  /* 0x0000000e1c1c7220 */ /* 0x080fe20000410000 */
[C---:B------:R-:W-:Y:S01]  /*6000*/  FADD.FTZ R15, R152.reuse, R15 ;  /* 0x0000000f980f7221 */ /* 0x040fe20000010000 */
[----:B------:R-:W-:Y:S01]  /*6010*/  F2FP.F16.F32.PACK_AB R152, R152, R19 ;  /* 0x000000139898723e */ /* 0x000fe200000000ff */
[----:B------:R-:W-:Y:S01]  /*6020*/  FMUL.FTZ R29, R29, R14 ;  /* 0x0000000e1d1d7220 */ /* 0x000fe20000410000 */
[----:B------:R-:W1:Y:S01]  /*6030*/  MUFU.EX2 R157, R157 ;  /* 0x0000009d009d7308 */ /* 0x000e620000000800 */
[----:B--2---:R-:W-:Y:S01]  /*6040*/  FFMA.FTZ R17, R22, R9, R153 ;  /* 0x0000000916117223 */ /* 0x004fe20000010099 */
[----:B------:R-:W-:-:S02]  /*6050*/  @!P3 IMAD R9, R180, 0x40, R3 ;  /* 0x00000040b409b824 */ /* 0x000fc400078e0203 */
[----:B------:R-:W-:Y:S01]  /*6060*/  FADD.FTZ R10, R154, R15 ;  /* 0x0000000f9a0a7221 */ /* 0x000fe20000010000 */
[C---:B------:R-:W-:Y:S01]  /*6070*/  F2FP.F16.F32.PACK_AB R153, R176.reuse, R153 ;  /* 0x00000099b099723e */ /* 0x040fe200000000ff */
[----:B------:R-:W-:Y:S01]  /*6080*/  FADD.FTZ R17, R176, R17 ;  /* 0x00000011b0117221 */ /* 0x000fe20000010000 */
[C---:B------:R-:W-:Y:S01]  /*6090*/  F2FP.F16.F32.PACK_AB R154, R21.reuse, R154 ;  /* 0x0000009a159a723e */ /* 0x040fe200000000ff */
[----:B------:R-:W-:Y:S01]  /*60a0*/  FADD.FTZ R15, R21, R10 ;  /* 0x0000000a150f7221 */ /* 0x000fe20000010000 */
[----:B------:R-:W2:Y:S01]  /*60b0*/  MUFU.EX2 R162, R162 ;  /* 0x000000a200a27308 */ /* 0x000ea20000000800 */
[----:B---3--:R-:W-:Y:S01]  /*60c0*/  FADD.FTZ R180, R158, R17 ;  /* 0x000000119eb47221 */ /* 0x008fe20000010000 */
[----:B------:R-:W-:Y:S01]  /*60d0*/  @!P3 LEA R9, R9, UR39, 0x2 ;  /* 0x000000270909bc11 */ /* 0x000fe2000f8e10ff */
[----:B------:R-:W-:Y:S01]  /*60e0*/  FADD.FTZ R10, R156, R15 ;  /* 0x0000000f9c0a7221 */ /* 0x000fe20000010000 */
[----:B------:R-:W-:Y:S01]  /*60f0*/  F2FP.F16.F32.PACK_AB R156, R23, R156 ;  /* 0x0000009c179c723e */ /* 0x000fe200000000ff */
[-C--:B------:R-:W-:Y:S01]  /*6100*/  FMUL.FTZ R32, R32, R14.reuse ;  /* 0x0000000e20207220 */ /* 0x080fe20000410000 */
[----:B------:R-:W-:Y:S01]  /*6110*/  FMUL.FTZ R33, R33, R14 ;  /* 0x0000000e21217220 */ /* 0x000fe20000410000 */
[----:B------:R-:W-:Y:S01]  /*6120*/  FADD.FTZ R15, R23, R10 ;  /* 0x0000000a170f7221 */ /* 0x000fe20000010000 */
[----:B------:R-:W3:Y:S01]  /*6130*/  MUFU.EX2 R163, R163 ;  /* 0x000000a300a37308 */ /* 0x000ee20000000800 */
[C---:B-1----:R-:W-:Y:S01]  /*6140*/  FADD.FTZ R17, R157.reuse, R180 ;  /* 0x000000b49d117221 */ /* 0x042fe20000010000 */
[----:B------:R-:W-:Y:S01]  /*6150*/  @!P3 STS [R9+0x28800], R14 ;  /* 0x0288000e0900b388 */ /* 0x000fe20000000800 */
[----:B------:R-:W-:Y:S01]  /*6160*/  FADD.FTZ R10, R16, R15 ;  /* 0x0000000f100a7221 */ /* 0x000fe20000010000 */
[----:B------:R-:W-:Y:S01]  /*6170*/  F2FP.F16.F32.PACK_AB R155, R157, R158 ;  /* 0x0000009e9d9b723e */ /* 0x000fe200000000ff */
[-C--:B------:R-:W-:Y:S01]  /*6180*/  FMUL.FTZ R36, R36, R14.reuse ;  /* 0x0000000e24247220 */ /* 0x080fe20000410000 */
[----:B------:R1:W-:Y:S01]  /*6190*/  @!P3 STS [R9+0x28820], R22 ;  /* 0x028820160900b388 */ /* 0x0003e20000000800 */
[-C--:B------:R-:W-:Y:S01]  /*61a0*/  FMUL.FTZ R37, R37, R14.reuse ;  /* 0x0000000e25257220 */ /* 0x080fe20000410000 */
[----:B------:R-:W4:Y:S01]  /*61b0*/  MUFU.EX2 R159, R159 ;  /* 0x0000009f009f7308 */ /* 0x000f220000000800 */
[----:B--2---:R-:W-:Y:S01]  /*61c0*/  FADD.FTZ R180, R162, R17 ;  /* 0x00000011a2b47221 */ /* 0x004fe20000010000 */
[----:B------:R-:W-:Y:S01]  /*61d0*/  BAR.SYNC.DEFER_BLOCKING 0xf, 0x100 ;  /* 0x03c4000000007b1d */ /* 0x000fe20000010000 */
        /* <DEDUP_REMOVED lines=24> */
[----:B------:R2:W-:Y:S01]  /*6360*/  STSM.16.M88.4 [R8+0x26800], R152 ;  /* 0x0268009808007844 */ /* 0x0005e20000000200 */
        /* <DEDUP_REMOVED lines=31> */
[-C--:B------:R-:W-:Y:S01]  /*6560*/  FMUL.FTZ R112, R112, R14.reuse ;  /* 0x0000000e70707220 */ /* 0x080fe20000410000 */
[-C--:B------:R-:W-:Y:S01]  /*6570*/  FMUL.FTZ R113, R113, R14.reuse ;  /* 0x0000000e71717220 */ /* 0x080fe20000410000 */
[-C--:B------:R-:W-:Y:S01]  /*6580*/  FMUL.FTZ R116, R116, R14.reuse ;  /* 0x0000000e74747220 */ /* 0x080fe20000410000 */
        /* <DEDUP_REMOVED lines=23> */
[----:B------:R-:W-:Y:S01]  /*6700*/  FMUL.FTZ R149, R149, R14 ;  /* 0x0000000e95957220 */ /* 0x000fe20000410000 */
        /* <DEDUP_REMOVED lines=10> */
[----:B------:R-:W3:Y:S01]  /*67b0*/  MUFU.EX2 R178, R178 ;  /* 0x000000b200b27308 */ /* 0x000ee20000000800 */
[----:B----4-:R-:W-:Y:S01]  /*67c0*/  FADD.FTZ R15, R175, R162 ;  /* 0x000000a2af0f7221 */ /* 0x010fe20000010000 */
[----:B------:R-:W-:Y:S01]  /*67d0*/  F2FP.F16.F32.PACK_AB R162, R169, R18 ;  /* 0x00000012a9a2723e */ /* 0x000fe200000000ff */
[----:B------:R-:W-:Y:S01]  /*67e0*/  FMUL.FTZ R42, R42, R22 ;  /* 0x000000162a2a7220 */ /* 0x000fe20000410000 */
[----:B------:R-:W-:Y:S01]  /*67f0*/  F2FP.F16.F32.PACK_AB R163, R175, R174 ;  /* 0x000000aeafa3723e */ /* 0x000fe200000000ff */
[-C--:B------:R-:W-:Y:S01]  /*6800*/  FMUL.FTZ R43, R43, R22.reuse ;  /* 0x000000162b2b7220 */ /* 0x080fe20000410000 */
[-C--:B------:R-:W-:Y:S01]  /*6810*/  FMUL.FTZ R46, R46, R22.reuse ;  /* 0x000000162e2e7220 */ /* 0x080fe20000410000 */
[-C--:B------:R-:W-:Y:S01]  /*6820*/  FMUL.FTZ R47, R47, R22.reuse ;  /* 0x000000162f2f7220 */ /* 0x080fe20000410000 */
[----:B------:R-:W4:Y:S01]  /*6830*/  MUFU.EX2 R173, R173 ;  /* 0x000000ad00ad7308 */ /* 0x000f220000000800 */
[----:B-1----:R-:W-:Y:S01]  /*6840*/  FADD.FTZ R10, R164, R9 ;  /* 0x00000009a40a7221 */ /* 0x002fe20000010000 */
[----:B------:R2:W-:Y:S01]  /*6850*/  STSM.16.M88.4 [R7], R160 ;  /* 0x000000a007007844 */ /* 0x0005e20000000200 */
        /* <DEDUP_REMOVED lines=45> */
[----:B------:R-:W-:Y:S01]  /*6b30*/  FMUL.FTZ R115, R115, R22 ;  /* 0x0000001673737220 */ /* 0x000fe20000410000 */
[C---:B-1----:R-:W-:Y:S01]  /*6b40*/  F2FP.F16.F32.PACK_AB R166, R177.reuse, R20 ;  /* 0x00000014b1a6723e */ /* 0x042fe200000000ff */
[----:B------:R-:W-:Y:S01]  /*6b50*/  FADD.FTZ R10, R177, R10 ;  /* 0x0000000ab10a7221 */ /* 0x000fe20000010000 */
[-C--:B------:R-:W-:Y:S01]  /*6b60*/  FMUL.FTZ R118, R118, R22.reuse ;  /* 0x0000001676767220 */ /* 0x080fe20000410000 */
[-C--:B------:R-:W-:Y:S01]  /*6b70*/  FMUL.FTZ R119, R119, R22.reuse ;  /* 0x0000001677777220 */ /* 0x080fe20000410000 */
[-C--:B------:R-:W-:Y:S01]  /*6b80*/  FMUL.FTZ R122, R122, R22.reuse ;  /* 0x000000167a7a7220 */ /* 0x080fe20000410000 */
[-C--:B------:R-:W-:Y:S01]  /*6b90*/  FMUL.FTZ R123, R123, R22.reuse ;  /* 0x000000167b7b7220 */ /* 0x080fe20000410000 */
[-C--:B------:R-:W-:Y:S01]  /*6ba0*/  FMUL.FTZ R126, R126, R22.reuse ;  /* 0x000000167e7e7220 */ /* 0x080fe20000410000 */
[-C--:B------:R-:W-:Y:S01]  /*6bb0*/  FMUL.FTZ R127, R127, R22.reuse ;  /* 0x000000167f7f7220 */ /* 0x080fe20000410000 */
        /* <DEDUP_REMOVED lines=17> */
.L_x_7036:
[----:B------:R1:W3:Y:S01]  /*6cd0*/  SYNCS.PHASECHK.TRANS64.TRYWAIT P3, [UR27+0x28c50], R13 ;  /* 0x028c500dff0075a7 */ /* 0x0002e2000806015b */
[----:B------:R-:W-:Y:S05]  /*6ce0*/  @!P0 BRA `(.L_x_7037) ;  /* 0x0000000000048947 */ /* 0x000fea0003800000 */
[----:B------:R-:W-:Y:S01]  /*6cf0*/  BPT.TRAP 0x1 ;  /* 0x000000040000795c */ /* 0x000fe20000300000 */
.L_x_7037:
[----:B---3--:R-:W-:Y:S05]  /*6d00*/  @P3 BRA `(.L_x_7038) ;  /* 0x0000000000083947 */ /* 0x008fea0003800000 */
[----:B------:R-:W3:Y:S02]  /*6d10*/  SYNCS.PHASECHK.TRANS64.TRYWAIT P3, [UR27+0x28c50], R13 ;  /* 0x028c500dff0075a7 */ /* 0x000ee4000806015b */
[----:B---3--:R-:W-:Y:S05]  /*6d20*/  @!P3 BRA `(.L_x_7039) ;  /* 0x0000009400bcb947 */ /* 0x008fea0003800000 */
.L_x_7038:
[----:B------:R-:W-:Y:S01]  /*6d30*/  ULEA UR6, UR4, UR38, 0xc ;  /* 0x0000002604067291 */ /* 0x000fe2000f8e603f */
[----:B------:R-:W-:Y:S01]  /*6d40*/  WARPGROUP.ARRIVE ;  /* 0x00000000000079c5 */ /* 0x000fe20000000000 */
[----:B------:R-:W-:Y:S01]  /*6d50*/  UMOV UR11, 0x40000040 ;  /* 0x40000040000b7882 */ /* 0x000fe20000000000 */
[----:B------:R-:W-:Y:S01]  /*6d60*/  UISETP.GT.AND UP1, UPT, UR41, UR25, UPT ;  /* 0x000000192900728c */ /* 0x000fe2000bf24270 */
[----:B---3--:R-:W-:Y:S01]  /*6d70*/  @!P1 IADD3 R168, R168, 0x28c60, RZ ;  /* 0x00028c60a8a89810 */ /* 0x008fe20007ffe0ff */
        /* <DEDUP_REMOVED lines=8> */
[----:B------:R-:W-:Y:S01]  /*6e00*/  IMAD.MOV.U32 R15, RZ, RZ, R0 ;  /* 0x000000ffff0f7224 */ /* 0x000fe200078e0000 */
[----:B------:R-:W-:-:S02]  /*6e10*/  WARPGROUP.DEPBAR.LE gsb0, 0x0 ;  /* 0x00008000000079c5 */ /* 0x000fc40000010000 */
[----:B------:R-:W-:-:S15]  /*6e20*/  WARPGROUP.ARRIVE ;  /* 0x00000000000079c5 */ /* 0x000fde0000000000 */
[----:B------:R-:W-:-:S06]  /*6e30*/  NOP ;  /* 0x0000000000007918 */ /* 0x000fcc0000000000 */
        /* <DEDUP_REMOVED lines=26> */
.L_x_7031:
[----:B------:R-:W-:-:S06]  /*6fe0*/  UISETP.GE.AND UP0, UPT, UR41, UR40, UPT ;  /* 0x000000282900728c */ /* 0x000fcc000bf06270 */
[----:B------:R-:W-:-:S13]  /*6ff0*/  PLOP3.LUT P2, PT, PT, PT, UP0, 0x80, 0x0 ;  /* 0x000000000000781c */ /* 0x000fda0003f4f008 */
[----:B------:R-:W-:Y:S05]  /*7000*/  @!P2 BRA `(.L_x_7041) ;  /* 0x000000180028a947 */ /* 0x000fea0003800000 */
[----:B01----:R-:W-:Y:S01]  /*7010*/  IMAD.MOV.U32 R13, RZ, RZ, R2 ;  /* 0x000000ffff0d7224 */ /* 0x003fe200078e0002 */
[----:B------:R-:W-:Y:S01]  /*7020*/  UMOV UR6, UR4 ;  /* 0x0000000400067c82 */ /* 0x000fe20008000000 */
[----:B------:R-:W-:Y:S01]  /*7030*/  IMAD.MOV.U32 R15, RZ, RZ, R0 ;  /* 0x000000ffff0f7224 */ /* 0x000fe200078e0000 */
[----:B------:R-:W-:-:S06]  /*7040*/  ULDC UR7, c[0x0][0x988] ;  /* 0x0002620000077ab9 */ /* 0x000fcc0000000800 */
.L_x_7050:
[----:B------:R-:W-:-:S04]  /*7050*/  UIADD3 UR4, UR6, 0x1, URZ ;  /* 0x0000000106047890 */ /* 0x000fc8000fffe03f */
[----:B------:R-:W-:-:S04]  /*7060*/  UISETP.NE.AND UP0, UPT, UR4, 0x2, UPT ;  /* 0x000000020400788c */ /* 0x000fc8000bf05270 */
[----:B------:R-:W-:Y:S02]  /*7070*/  USEL UR10, URZ, 0x1, UP0 ;  /* 0x000000013f0a7887 */ /* 0x000fe40008000000 */
[----:B------:R-:W-:Y:S02]  /*7080*/  USEL UR4, UR4, URZ, UP0 ;  /* 0x0000003f04047287 */ /* 0x000fe40008000000 */
[----:B------:R-:W-:Y:S01]  /*7090*/  ULOP3.LUT UR5, UR5, UR10, URZ, 0x3c, !UPT ;  /* 0x0000000a05057292 */ /* 0x000fe2000f8e3c3f */
[----:B0--3--:R-:W-:Y:S11]  /*70a0*/  @!P0 BRA `(.L_x_7042) ;  /* 0x0000000000048947 */ /* 0x009ff60003800000 */
[----:B------:R-:W-:Y:S01]  /*70b0*/  BPT.TRAP 0x1 ;  /* 0x000000040000795c */ /* 0x000fe20000300000 */
.L_x_7042:
[----:B------:R-:W-:Y:S01]  /*70c0*/  ULEA UR25, UR4, UR39, 0x3 ;  /* 0x0000002704197291 */ /* 0x000fe2000f8e183f */
[----:B------:R-:W-:-:S04]  /*70d0*/  MOV R11, UR5 ;  /* 0x00000005000b7c02 */ /* 0x000fc80008000f00 */
[----:B------:R-:W-:-:S04]  /*70e0*/  SHF.L.U32 R11, R11, 0x1f, RZ ;  /* 0x0000001f0b0b7819 */ /* 0x000fc800000006ff */
[----:B------:R0:W1:Y:S01]  /*70f0*/  SYNCS.PHASECHK.TRANS64.TRYWAIT P2, [UR25+0x28c30], R11 ;  /* 0x028c300bff0075a7 */ /* 0x0000620008040159 */
[----:B------:R-:W-:Y:S05]  /*7100*/  @!P0 BRA `(.L_x_7043) ;  /* 0x0000000000048947 */ /* 0x000fea0003800000 */
[----:B------:R-:W-:Y:S01]  /*7110*/  BPT.TRAP 0x1 ;  /* 0x000000040000795c */ /* 0x000fe20000300000 */
.L_x_7043:
[----:B-1----:R-:W-:Y:S05]  /*7120*/  @P2 BRA `(.L_x_7044) ;  /* 0x0000000000082947 */ /* 0x002fea0003800000 */
[----:B------:R-:W1:Y:S02]  /*7130*/  SYNCS.PHASECHK.TRANS64.TRYWAIT P2, [UR25+0x28c30], R11 ;  /* 0x028c300bff0075a7 */ /* 0x000e640008040159 */
[----:B-1----:R-:W-:Y:S05]  /*7140*/  @!P2 BRA `(.L_x_7045) ;  /* 0x0000009000c8a947 */ /* 0x002fea0003800000 */
.L_x_7044:
[----:B------:R-:W-:Y:S01]  /*7150*/  ULEA UR10, UR4, UR24, 0x9 ;  /* 0x00000018040a7291 */ /* 0x000fe2000f8e483f */
[----:B--2-4-:R-:W-:Y:S01]  /*7160*/  WARPGROUP.ARRIVE ;  /* 0x00000000000079c5 */ /* 0x014fe20000000000 */
        /* <DEDUP_REMOVED lines=36> */
[----:B------:R-:W3:Y:S02]  /*73b0*/  SHFL.BFLY PT, R17, R12, 0x2, 0x1f ;  /* 0x0c401f000c117f89 */ /* 0x000ee400000e0000 */
[----:B---3--:R-:W-:Y:S02]  /*73c0*/  FMNMX.FTZ R14, R12, R17, !PT ;  /* 0x000000110c0e7209 */ /* 0x008fe40007810000 */
        /* <DEDUP_REMOVED lines=15> */
[--C-:B------:R-:W-:Y:S01]  /*74c0*/  FFMA.FTZ R17, R153, UR7, -R22.reuse ;  /* 0x0000000799117c23 */ /* 0x100fe20008010816 */
[----:B------:R-:W-:Y:S01]  /*74d0*/  FMUL.FTZ R15, R15, UR7 ;  /* 0x000000070f0f7c20 */ /* 0x000fe20008410000 */
[--C-:B------:R-:W-:Y:S01]  /*74e0*/  FFMA.FTZ R152, R152, UR7, -R22.reuse ;  /* 0x0000000798987c23 */ /* 0x100fe20008010816 */
[----:B------:R-:W-:Y:S01]  /*74f0*/  FMNMX.FTZ R19, R175, R2, !PT ;  /* 0x00000002af137209 */ /* 0x000fe20007810000 */
[--C-:B------:R-:W-:Y:S01]  /*7500*/  FFMA.FTZ R12, R156, UR7, -R22.reuse ;  /* 0x000000079c0c7c23 */ /* 0x100fe20008010816 */
[--C-:B------:R-:W-:Y:S01]  /*7510*/  FFMA.FTZ R156, R160, UR7, -R22.reuse ;  /* 0x00000007a09c7c23 */ /* 0x100fe20008010816 */
[----:B------:R-:W-:Y:S01]  /*7520*/  MUFU.EX2 R17, R17 ;  /* 0x0000001100117308 */ /* 0x000fe20000000800 */
[----:B------:R-:W-:Y:S01]  /*7530*/  FMNMX.FTZ R2, R178, R19, !PT ;  /* 0x00000013b2027209 */ /* 0x000fe20007810000 */
[--C-:B------:R-:W-:Y:S01]  /*7540*/  FFMA.FTZ R21, R161, UR7, -R22.reuse ;  /* 0x00000007a1157c23 */ /* 0x100fe20008010816 */
[--C-:B------:R-:W-:Y:S01]  /*7550*/  FFMA.FTZ R14, R164, UR7, -R22.reuse ;  /* 0x00000007a40e7c23 */ /* 0x100fe20008010816 */
[--C-:B------:R-:W-:Y:S01]  /*7560*/  FFMA.FTZ R160, R168, UR7, -R22.reuse ;  /* 0x00000007a8a07c23 */ /* 0x100fe20008010816 */
[----:B------:R-:W-:Y:S01]  /*7570*/  FMNMX.FTZ R19, R179, R2, !PT ;  /* 0x00000002b3137209 */ /* 0x000fe20007810000 */
[--C-:B------:R-:W-:Y:S01]  /*7580*/  FFMA.FTZ R16, R172, UR7, -R22.reuse ;  /* 0x00000007ac107c23 */ /* 0x100fe20008010816 */
[--C-:B------:R-:W-:Y:S01]  /*7590*/  FFMA.FTZ R164, R176, UR7, -R22.reuse ;  /* 0x00000007b0a47c23 */ /* 0x100fe20008010816 */
[----:B------:R-:W1:Y:S01]  /*75a0*/  MUFU.EX2 R15, R15 ;  /* 0x0000000f000f7308 */ /* 0x000e620000000800 */
[----:B------:R-:W-:Y:S01]  /*75b0*/  FMNMX.FTZ R2, R182, R19, !PT ;  /* 0x00000013b6027209 */ /* 0x000fe20007810000 */
[--C-:B------:R-:W-:Y:S01]  /*75c0*/  FFMA.FTZ R19, R157, UR7, -R22.reuse ;  /* 0x000000079d137c23 */ /* 0x100fe20008010816 */
[--C-:B------:R-:W-:Y:S01]  /*75d0*/  FFMA.FTZ R157, R173, UR7, -R22.reuse ;  /* 0x00000007ad9d7c23 */ /* 0x100fe20008010816 */
[--C-:B------:R-:W-:Y:S01]  /*75e0*/  FFMA.FTZ R161, R177, UR7, -R22.reuse ;  /* 0x00000007b1a17c23 */ /* 0x100fe20008010816 */
[----:B------:R-:W-:Y:S01]  /*75f0*/  FMNMX.FTZ R2, R183, R2, !PT ;  /* 0x00000002b7027209 */ /* 0x000fe20007810000 */
[--C-:B------:R-:W-:Y:S01]  /*7600*/  FFMA.FTZ R20, R180, UR7, -R22.reuse ;  /* 0x00000007b4147c23 */ /* 0x100fe20008010816 */
[----:B------:R-:W-:Y:S01]  /*7610*/  FFMA.FTZ R181, R181, UR7, -R22 ;  /* 0x00000007b5b57c23 */ /* 0x000fe20008010816 */
[----:B------:R-:W2:Y:S01]  /*7620*/  MUFU.EX2 R152, R152 ;  /* 0x0000009800987308 */ /* 0x000ea20000000800 */
[----:B------:R-:W-:Y:S01]  /*7630*/  IMAD.U32 R180, RZ, RZ, UR25 ;  /* 0x00000019ffb47e24 */ /* 0x000fe2000f8e00ff */
[----:B------:R-:W3:Y:S06]  /*7640*/  SHFL.BFLY PT, R153, R2, 0x2, 0x1f ;  /* 0x0c401f0002997f89 */ /* 0x000eec00000e0000 */
        /* <DEDUP_REMOVED lines=8> */
[----:B------:R-:W-:Y:S01]  /*76d0*/  MUFU.EX2 R19, R19 ;  /* 0x0000001300137308 */ /* 0x000fe20000000800 */
[----:B--2---:R-:W-:Y:S01]  /*76e0*/  FFMA.FTZ R10, R15, R10, R152 ;  /* 0x0000000a0f0a7223 */ /* 0x004fe20000010098 */
        /* <DEDUP_REMOVED lines=9> */
[----:B------:R-:W-:Y:S01]  /*7780*/  FFMA.FTZ R153, R169, UR7, -R22 ;  /* 0x00000007a9997c23 */ /* 0x000fe20008010816 */
        /* <DEDUP_REMOVED lines=27> */
[----:B-1----:R-:W-:Y:S01]  /*7940*/  FMNMX.FTZ R2, R18, R165, !PT ;  /* 0x000000a512027209 */ /* 0x002fe20007810000 */
[----:B------:R-:W-:Y:S01]  /*7950*/  MUFU.EX2 R160, R160 ;  /* 0x000000a000a07308 */ /* 0x000fe20000000800 */
[-C--:B------:R-:W-:Y:S01]  /*7960*/  FMUL.FTZ R97, R97, R15.reuse ;  /* 0x0000000f61617220 */ /* 0x080fe20000410000 */
[-C--:B------:R-:W-:Y:S01]  /*7970*/  FMUL.FTZ R100, R100, R15.reuse ;  /* 0x0000000f64647220 */ /* 0x080fe20000410000 */
[-C--:B------:R-:W-:Y:S01]  /*7980*/  FMUL.FTZ R101, R101, R15.reuse ;  /* 0x0000000f65657220 */ /* 0x080fe20000410000 */
[C---:B------:R-:W-:Y:S01]  /*7990*/  FADD.FTZ R18, -R2.reuse, R13 ;  /* 0x0000000d02127221 */ /* 0x040fe20000010100 */
[----:B------:R-:W-:Y:S01]  /*79a0*/  FMUL.FTZ R169, R2, UR7 ;  /* 0x0000000702a97c20 */ /* 0x000fe20008410000 */
[-C--:B------:R-:W-:Y:S01]  /*79b0*/  FMUL.FTZ R104, R104, R15.reuse ;  /* 0x0000000f68687220 */ /* 0x080fe20000410000 */
[----:B------:R-:W-:Y:S01]  /*79c0*/  FMUL.FTZ R105, R105, R15 ;  /* 0x0000000f69697220 */ /* 0x000fe20000410000 */
[----:B------:R-:W-:Y:S01]  /*79d0*/  FMUL.FTZ R18, R18, UR7 ;  /* 0x0000000712127c20 */ /* 0x000fe20008410000 */
[--C-:B------:R-:W-:Y:S01]  /*79e0*/  FFMA.FTZ R165, R154, UR7, -R169.reuse ;  /* 0x000000079aa57c23 */ /* 0x100fe200080108a9 */
[--C-:B------:R-:W-:Y:S01]  /*79f0*/  FFMA.FTZ R22, R155, UR7, -R169.reuse ;  /* 0x000000079b167c23 */ /* 0x100fe200080108a9 */
[--C-:B------:R-:W-:Y:S01]  /*7a00*/  FFMA.FTZ R155, R158, UR7, -R169.reuse ;  /* 0x000000079e9b7c23 */ /* 0x100fe200080108a9 */
[--C-:B------:R-:W-:Y:S01]  /*7a10*/  FFMA.FTZ R167, R167, UR7, -R169.reuse ;  /* 0x00000007a7a77c23 */ /* 0x100fe200080108a9 */
[----:B------:R-:W-:Y:S01]  /*7a20*/  FFMA.FTZ R168, R159, UR7, -R169 ;  /* 0x000000079fa87c23 */ /* 0x000fe200080108a9 */
[----:B------:R-:W-:Y:S01]  /*7a30*/  MUFU.EX2 R18, R18 ;  /* 0x0000001200127308 */ /* 0x000fe20000000800 */
[----:B------:R-:W-:-:S02]  /*7a40*/  @!P1 VIADD R154, R180, 0x28c40 ;  /* 0x00028c40b49a9836 */ /* 0x000fc40000000000 */
[--C-:B------:R-:W-:Y:S01]  /*7a50*/  FFMA.FTZ R159, R162, UR7, -R169.reuse ;  /* 0x00000007a29f7c23 */ /* 0x100fe200080108a9 */
[--C-:B------:R-:W-:Y:S01]  /*7a60*/  FFMA.FTZ R172, R163, UR7, -R169.reuse ;  /* 0x00000007a3ac7c23 */ /* 0x100fe200080108a9 */
[--C-:B------:R-:W-:Y:S01]  /*7a70*/  FFMA.FTZ R163, R166, UR7, -R169.reuse ;  /* 0x00000007a6a37c23 */ /* 0x100fe200080108a9 */
[--C-:B------:R-:W-:Y:S01]  /*7a80*/  FFMA.FTZ R170, R170, UR7, -R169.reuse ;  /* 0x00000007aaaa7c23 */ /* 0x100fe200080108a9 */
[----:B------:R-:W-:Y:S01]  /*7a90*/  @!P1 PRMT R154, RZ, 0x654, R154 ;  /* 0x00000654ff9a9816 */ /* 0x000fe2000000009a */
[--C-:B------:R-:W-:Y:S01]  /*7aa0*/  FFMA.FTZ R171, R171, UR7, -R169.reuse ;  /* 0x00000007abab7c23 */ /* 0x100fe200080108a9 */
[----:B------:R-:W1:Y:S01]  /*7ab0*/  MUFU.EX2 R165, R165 ;  /* 0x000000a500a57308 */ /* 0x000e620000000800 */
[----:B------:R-:W-:Y:S01]  /*7ac0*/  IMAD.U32 R158, RZ, RZ, UR6 ;  /* 0x00000006ff9e7e24 */ /* 0x000fe2000f8e00ff */
[----:B------:R2:W-:Y:S01]  /*7ad0*/  @!P1 SYNCS.ARRIVE.TRANS64.RED.A1T0 RZ, [R154+URZ], RZ ;  /* 0x000000ff9aff99a7 */ /* 0x0005e2000810043f */
[--C-:B------:R-:W-:Y:S01]  /*7ae0*/  FFMA.FTZ R174, R174, UR7, -R169.reuse ;  /* 0x00000007aeae7c23 */ /* 0x100fe200080108a9 */
[----:B------:R-:W-:Y:S01]  /*7af0*/  FFMA.FTZ R175, R175, UR7, -R169 ;  /* 0x00000007afaf7c23 */ /* 0x000fe200080108a9 */
[----:B------:R-:W-:-:S02]  /*7b00*/  @!P2 IMAD R158, R158, 0x40, R3 ;  /* 0x000000409e9ea824 */ /* 0x000fc400078e0203 */
[--C-:B------:R-:W-:Y:S01]  /*7b10*/  FFMA.FTZ R178, R178, UR7, -R169.reuse ;  /* 0x00000007b2b27c23 */ /* 0x100fe200080108a9 */
[----:B------:R-:W-:Y:S01]  /*7b20*/  FFMA.FTZ R179, R179, UR7, -R169 ;  /* 0x00000007b3b37c23 */ /* 0x000fe200080108a9 */
[----:B------:R-:W3:Y:S01]  /*7b30*/  MUFU.EX2 R22, R22 ;  /* 0x0000001600167308 */ /* 0x000ee20000000800 */
[-C--:B------:R-:W-:Y:S01]  /*7b40*/  FMUL.FTZ R108, R108, R15.reuse ;  /* 0x0000000f6c6c7220 */ /* 0x080fe20000410000 */
[----:B------:R-:W-:Y:S01]  /*7b50*/  @!P2 LEA R158, R158, UR39, 0x2 ;  /* 0x000000279e9eac11 */ /* 0x000fe2000f8e10ff */
[-C--:B------:R-:W-:Y:S01]  /*7b60*/  FMUL.FTZ R109, R109, R15.reuse ;  /* 0x0000000f6d6d7220 */ /* 0x080fe20000410000 */
[-C--:B------:R-:W-:Y:S01]  /*7b70*/  FMUL.FTZ R112, R112, R15.reuse ;  /* 0x0000000f70707220 */ /* 0x080fe20000410000 */
[-C--:B------:R-:W-:Y:S01]  /*7b80*/  FMUL.FTZ R113, R113, R15.reuse ;  /* 0x0000000f71717220 */ /* 0x080fe20000410000 */
[----:B------:R-:W-:Y:S01]  /*7b90*/  FMUL.FTZ R116, R116, R15 ;  /* 0x0000000f74747220 */ /* 0x000fe20000410000 */
[----:B------:R-:W-:Y:S01]  /*7ba0*/  @!P2 STS [R158+0x28800], R15 ;  /* 0x0288000f9e00a388 */ /* 0x000fe20000000800 */
[----:B------:R4:W-:Y:S01]  /*7bb0*/  MUFU.EX2 R176, R167 ;  /* 0x000000a700b07308 */ /* 0x0009e20000000800 */
[----:B-1----:R-:W-:Y:S01]  /*7bc0*/  FFMA.FTZ R9, R18, R9, R165 ;  /* 0x0000000912097223 */ /* 0x002fe200000100a5 */
        /* <DEDUP_REMOVED lines=11> */
[----:B------:R-:W-:Y:S01]  /*7c80*/  FADD.FTZ R10, R12, R167 ;  /* 0x000000a70c0a7221 */ /* 0x000fe20000010000 */
[-C--:B------:R-:W-:Y:S01]  /*7c90*/  FMUL.FTZ R136, R136, R15.reuse ;  /* 0x0000000f88887220 */ /* 0x080fe20000410000 */
[-C--:B------:R-:W-:Y:S01]  /*7ca0*/  FMUL.FTZ R137, R137, R15.reuse ;  /* 0x0000000f89897220 */ /* 0x080fe20000410000 */
[----:B------:R-:W4:Y:S01]  /*7cb0*/  MUFU.EX2 R168, R168 ;  /* 0x000000a800a87308 */ /* 0x000f220000000800 */
[----:B------:R-:W-:Y:S01]  /*7cc0*/  FADD.FTZ R167, R19, R10 ;  /* 0x0000000a13a77221 */ /* 0x000fe20000010000 */
[----:B---3--:R-:W-:Y:S01]  /*7cd0*/  FADD.FTZ R10, R22, R9 ;  /* 0x00000009160a7221 */ /* 0x008fe20000010000 */
[-C--:B------:R-:W-:Y:S01]  /*7ce0*/  FMUL.FTZ R140, R140, R15.reuse ;  /* 0x0000000f8c8c7220 */ /* 0x080fe20000410000 */
[-C--:B------:R-:W-:Y:S01]  /*7cf0*/  FMUL.FTZ R141, R141, R15.reuse ;  /* 0x0000000f8d8d7220 */ /* 0x080fe20000410000 */
[----:B--2---:R-:W-:Y:S01]  /*7d00*/  FADD.FTZ R154, R156, R167 ;  /* 0x000000a79c9a7221 */ /* 0x004fe20000010000 */
[-C--:B------:R-:W-:Y:S01]  /*7d10*/  FMUL.FTZ R144, R144, R15.reuse ;  /* 0x0000000f90907220 */ /* 0x080fe20000410000 */
[-C--:B------:R-:W-:Y:S01]  /*7d20*/  FMUL.FTZ R145, R145, R15.reuse ;  /* 0x0000000f91917220 */ /* 0x080fe20000410000 */
[----:B------:R-:W2:Y:S01]  /*7d30*/  MUFU.EX2 R159, R159 ;  /* 0x0000009f009f7308 */ /* 0x000ea20000000800 */
[----:B------:R-:W-:Y:S01]  /*7d40*/  FADD.FTZ R167, R21, R154 ;  /* 0x0000009a15a77221 */ /* 0x000fe20000010000 */
[----:B-1----:R-:W-:Y:S01]  /*7d50*/  FADD.FTZ R9, R155, R10 ;  /* 0x0000000a9b097221 */ /* 0x002fe20000010000 */
[-C--:B------:R-:W-:Y:S01]  /*7d60*/  FMUL.FTZ R148, R148, R15.reuse ;  /* 0x0000000f94947220 */ /* 0x080fe20000410000 */
[----:B------:R-:W-:Y:S01]  /*7d70*/  FMUL.FTZ R149, R149, R15 ;  /* 0x0000000f95957220 */ /* 0x000fe20000410000 */
[----:B------:R-:W-:Y:S01]  /*7d80*/  FADD.FTZ R154, R14, R167 ;  /* 0x000000a70e9a7221 */ /* 0x000fe20000010000 */
[----:B------:R1:W-:Y:S01]  /*7d90*/  @!P2 STS [R158+0x28820], R18 ;  /* 0x028820129e00a388 */ /* 0x0003e20000000800 */
[----:B------:R-:W-:Y:S01]  /*7da0*/  FFMA.FTZ R182, R182, UR7, -R169 ;  /* 0x00000007b6b67c23 */ /* 0x000fe200080108a9 */
[----:B------:R-:W3:Y:S01]  /*7db0*/  MUFU.EX2 R172, R172 ;  /* 0x000000ac00ac7308 */ /* 0x000ee20000000800 */
[----:B----4-:R-:W-:Y:S01]  /*7dc0*/  FADD.FTZ R10, R168, R9 ;  /* 0x00000009a80a7221 */ /* 0x010fe20000010000 */
[----:B------:R-:W-:Y:S01]  /*7dd0*/  FADD.FTZ R167, R23, R154 ;  /* 0x0000009a17a77221 */ /* 0x000fe20000010000 */
[----:B------:R-:W-:Y:S01]  /*7de0*/  FFMA.FTZ R183, R183, UR7, -R169 ;  /* 0x00000007b7b77c23 */ /* 0x000fe200080108a9 */
[----:B------:R-:W-:Y:S01]  /*7df0*/  F2FP.F16.F32.PACK_AB R152, R17, R152 ;  /* 0x000000981198723e */ /* 0x000fe200000000ff */
[----:B------:R-:W-:Y:S01]  /*7e00*/  FMUL.FTZ R26, R26, R18 ;  /* 0x000000121a1a7220 */ /* 0x000fe20000410000 */
[----:B------:R-:W-:Y:S01]  /*7e10*/  FADD.FTZ R154, R160, R167 ;  /* 0x000000a7a09a7221 */ /* 0x000fe20000010000 */
[----:B------:R-:W-:Y:S01]  /*7e20*/  F2FP.F16.F32.PACK_AB R155, R168, R155 ;  /* 0x0000009ba89b723e */ /* 0x000fe200000000ff */
[----:B------:R-:W4:Y:S01]  /*7e30*/  MUFU.EX2 R153, R153 ;  /* 0x0000009900997308 */ /* 0x000f220000000800 */
[----:B--2---:R-:W-:Y:S01]  /*7e40*/  FADD.FTZ R9, R159, R10 ;  /* 0x0000000a9f097221 */ /* 0x004fe20000010000 */
[----:B-1----:R-:W-:Y:S01]  /*7e50*/  F2FP.F16.F32.PACK_AB R158, R23, R14 ;  /* 0x0000000e179e723e */ /* 0x002fe200000000ff */
[----:B------:R-:W-:Y:S01]  /*7e60*/  FMUL.FTZ R27, R27, R18 ;  /* 0x000000121b1b7220 */ /* 0x000fe20000410000 */
[----:B------:R-:W-:Y:S01]  /*7e70*/  F2FP.F16.F32.PACK_AB R156, R21, R156 ;  /* 0x0000009c159c723e */ /* 0x000fe200000000ff */
        /* <DEDUP_REMOVED lines=11> */
[----:B------:R-:W2:Y:S01]  /*7f30*/  MUFU.EX2 R16, R16 ;  /* 0x0000001000107308 */ /* 0x000ea20000000800 */
[C---:B----4-:R-:W-:Y:S01]  /*7f40*/  FADD.FTZ R167, R153.reuse, R154 ;  /* 0x0000009a99a77221 */ /* 0x050fe20000010000 */
[----:B------:R-:W-:Y:S01]  /*7f50*/  F2FP.F16.F32.PACK_AB R160, R153, R160 ;  /* 0x000000a099a0723e */ /* 0x000fe200000000ff */
[-C--:B------:R-:W-:Y:S01]  /*7f60*/  FMUL.FTZ R47, R47, R18.reuse ;  /* 0x000000122f2f7220 */ /* 0x080fe20000410000 */
[----:B------:R-:W-:Y:S01]  /*7f70*/  F2FP.F16.F32.PACK_AB R153, R22, R165 ;  /* 0x000000a51699723e */ /* 0x000fe200000000ff */
        /* <DEDUP_REMOVED lines=20> */
[----:B---3--:R-:W-:Y:S01]  /*80c0*/  FADD.FTZ R15, R157, R154 ;  /* 0x0000009a9d0f7221 */ /* 0x008fe20000010000 */
[----:B------:R-:W-:Y:S01]  /*80d0*/  F2FP.F16.F32.PACK_AB R154, R19, R12 ;  /* 0x0000000c139a723e */ /* 0x000fe200000000ff */
[----:B------:R-:W-:Y:S01]  /*80e0*/  BAR.SYNC.DEFER_BLOCKING 0xf, 0x100 ;  /* 0x03c4000000007b1d */ /* 0x000fe20000010000 */
[----:B------:R-:W-:Y:S01]  /*80f0*/  F2FP.F16.F32.PACK_AB R162, R157, R16 ;  /* 0x000000109da2723e */ /* 0x000fe200000000ff */
[-C--:B------:R-:W-:Y:S01]  /*8100*/  FMUL.FTZ R78, R78, R18.reuse ;  /* 0x000000124e4e7220 */ /* 0x080fe20000410000 */
[----:B------:R-:W-:Y:S01]  /*8110*/  F2FP.F16.F32.PACK_AB R157, R172, R159 ;  /* 0x0000009fac9d723e */ /* 0x000fe200000000ff */
[-C--:B------:R-:W-:Y:S01]  /*8120*/  FMUL.FTZ R79, R79, R18.reuse ;  /* 0x000000124f4f7220 */ /* 0x080fe20000410000 */
[----:B------:R-:W-:Y:S01]  /*8130*/  F2FP.F16.F32.PACK_AB R159, R176, R163 ;  /* 0x000000a3b09f723e */ /* 0x000fe200000000ff */
[----:B------:R-:W3:Y:S01]  /*8140*/  MUFU.EX2 R171, R171 ;  /* 0x000000ab00ab7308 */ /* 0x000ee20000000800 */
        /* <DEDUP_REMOVED lines=21> */
[----:B------:R3:W-:Y:S01]  /*82a0*/  STSM.16.M88.4 [R6], R156 ;  /* 0x0000009c06007844 */ /* 0x0007e20000000200 */
[----:B------:R-:W-:Y:S01]  /*82b0*/  FMUL.FTZ R111, R111, R18 ;  /* 0x000000126f6f7220 */ /* 0x000fe20000410000 */
[----:B------:R-:W4:Y:S01]  /*82c0*/  MUFU.EX2 R175, R175 ;  /* 0x000000af00af7308 */ /* 0x000f220000000800 */
[C---:B-1----:R-:W-:Y:S01]  /*82d0*/  FADD.FTZ R15, R161.reuse, R12 ;  /* 0x0000000ca10f7221 */ /* 0x042fe20000010000 */
[----:B------:R-:W-:Y:S01]  /*82e0*/  F2FP.F16.F32.PACK_AB R164, R161, R164 ;  /* 0x000000a4a1a4723e */ /* 0x000fe200000000ff */
[----:B------:R-:W-:Y:S01]  /*82f0*/  FMUL.FTZ R114, R114, R18 ;  /* 0x0000001272727220 */ /* 0x000fe20000410000 */
[----:B------:R-:W-:Y:S01]  /*8300*/  F2FP.F16.F32.PACK_AB R161, R171, R170 ;  /* 0x000000aaaba1723e */ /* 0x000fe200000000ff */
        /* <DEDUP_REMOVED lines=29> */
[----:B------:R-:W-:-:S06]  /*84e0*/  F2FP.F16.F32.PACK_AB R165, R179, R178 ;  /* 0x000000b2b3a5723e */ /* 0x000fcc00000000ff */
[----:B------:R-:W2:Y:S01]  /*84f0*/  MUFU.EX2 R13, R181 ;  /* 0x000000b5000d7308 */ /* 0x000ea20000000800 */
[----:B----4-:R-:W-:-:S07]  /*8500*/  FADD.FTZ R9, R167, R14 ;  /* 0x0000000ea7097221 */ /* 0x010fce0000010000 */
[----:B------:R-:W4:Y:S01]  /*8510*/  MUFU.EX2 R12, R183 ;  /* 0x000000b7000c7308 */ /* 0x000f220000000800 */
[----:B-1----:R-:W-:Y:S01]  /*8520*/  FADD.FTZ R10, R20, R15 ;  /* 0x0000000f140a7221 */ /* 0x002fe20000010000 */
[----:B--2---:R-:W-:-:S03]  /*8530*/  F2FP.F16.F32.PACK_AB R166, R13, R20 ;  /* 0x000000140da6723e */ /* 0x004fc600000000ff */
[----:B------:R-:W-:Y:S01]  /*8540*/  FADD.FTZ R10, R13, R10 ;  /* 0x0000000a0d0a7221 */ /* 0x000fe20000010000 */
[C---:B----4-:R-:W-:Y:S01]  /*8550*/  F2FP.F16.F32.PACK_AB R167, R12.reuse, R167 ;  /* 0x000000a70ca7723e */ /* 0x050fe200000000ff */
[----:B------:R-:W-:-:S04]  /*8560*/  FADD.FTZ R9, R12, R9 ;  /* 0x000000090c097221 */ /* 0x000fc80000010000 */
[----:B------:R3:W-:Y:S01]  /*8570*/  STSM.16.M88.4 [R5], R164 ;  /* 0x000000a405007844 */ /* 0x0007e20000000200 */
[----:B------:R-:W-:Y:S05]  /*8580*/  @!P0 BRA `(.L_x_7046) ;  /* 0x0000000000048947 */ /* 0x000fea0003800000 */
[----:B------:R-:W-:Y:S01]  /*8590*/  BPT.TRAP 0x1 ;  /* 0x000000040000795c */ /* 0x000fe20000300000 */
.L_x_7046:
[----:B------:R1:W2:Y:S01]  /*85a0*/  SYNCS.PHASECHK.TRANS64.TRYWAIT P2, [UR25+0x28c50], R11 ;  /* 0x028c500bff0075a7 */ /* 0x0002a20008040159 */
[----:B------:R-:W-:Y:S05]  /*85b0*/  @!P0 BRA `(.L_x_7047) ;  /* 0x0000000000048947 */ /* 0x000fea0003800000 */
[----:B------:R-:W-:Y:S01]  /*85c0*/  BPT.TRAP 0x1 ;  /* 0x000000040000795c */ /* 0x000fe20000300000 */
.L_x_7047:
[----:B--2---:R-:W-:Y:S05]  /*85d0*/  @P2 BRA `(.L_x_7048) ;  /* 0x0000000000082947 */ /* 0x004fea0003800000 */
[----:B------:R-:W2:Y:S02]  /*85e0*/  SYNCS.PHASECHK.TRANS64.TRYWAIT P2, [UR25+0x28c50], R11 ;  /* 0x028c500bff0075a7 */ /* 0x000ea40008040159 */
[----:B--2---:R-:W-:Y:S05]  /*85f0*/  @!P2 BRA `(.L_x_7049) ;  /* 0x0000007c00b4a947 */ /* 0x004fea0003800000 */
.L_x_7048:
[----:B------:R-:W-:Y:S01]  /*8600*/  ULEA UR6, UR4, UR38, 0xc ;  /* 0x0000002604067291 */ /* 0x000fe2000f8e603f */
[----:B------:R-:W-:Y:S01]  /*8610*/  WARPGROUP.ARRIVE ;  /* 0x00000000000079c5 */ /* 0x000fe20000000000 */
[----:B------:R-:W-:Y:S01]  /*8620*/  UMOV UR11, 0x40000040 ;  /* 0x40000040000b7882 */ /* 0x000fe20000000000 */
[----:B------:R-:W-:Y:S01]  /*8630*/  UISETP.GT.AND UP0, UPT, UR41, UR40, UPT ;  /* 0x000000282900728c */ /* 0x000fe2000bf04270 */
[----:B012---:R-:W-:Y:S01]  /*8640*/  @!P1 IADD3 R11, R180, 0x28c60, RZ ;  /* 0x00028c60b40b9810 */ /* 0x007fe20007ffe0ff */
        /* <DEDUP_REMOVED lines=38> */
.L_x_7041:
[----:B--23--:R-:W2:Y:S01]  /*88b0*/  SHFL.BFLY PT, R5, R10, 0x2, 0x1f ;  /* 0x0c401f000a057f89 */ /* 0x00cea200000e0000 */
[----:B------:R-:W-:Y:S08]  /*88c0*/  BAR.ARV 0x8, 0x100 ;  /* 0x0204000000007b1d */ /* 0x000ff00000002000 */
[----:B------:R-:W-:Y:S01]  /*88d0*/  BAR.SYNC.DEFER_BLOCKING 0xf, 0x100 ;  /* 0x03c4000000007b1d */ /* 0x000fe20000010000 */
[----:B------:R-:W-:Y:S01]  /*88e0*/  ISETP.NE.AND P0, PT, R4, RZ, PT ;  /* 0x000000ff0400720c */ /* 0x000fe20003f05270 */
[----:B------:R-:W-:-:S04]  /*88f0*/  IMAD.MOV.U32 R4, RZ, RZ, RZ ;  /* 0x000000ffff047224 */ /* 0x000fc800078e00ff */
[----:B------:R-:W3:Y:S01]  /*8900*/  SHFL.BFLY PT, R8, R9, 0x2, 0x1f ;  /* 0x0c401f0009087f89 */ /* 0x000ee200000e0000 */
[----:B--2---:R-:W-:Y:S01]  /*8910*/  FADD.FTZ R5, R5, R10 ;  /* 0x0000000a05057221 */ /* 0x004fe20000010000 */
[----:B------:R-:W-:-:S04]  /*8920*/  MOV R10, UR4 ;  /* 0x00000004000a7c02 */ /* 0x000fc80008000f00 */
[----:B------:R-:W0:Y:S01]  /*8930*/  SHFL.BFLY PT, R6, R5, 0x1, 0x1f ;  /* 0x0c201f0005067f89 */ /* 0x000e2200000e0000 */
[----:B------:R-:W-:Y:S02]  /*8940*/  IMAD R3, R10, 0x40, R3 ;  /* 0x000000400a037824 */ /* 0x000fe400078e0203 */
[----:B------:R-:W-:-:S03]  /*8950*/  IMAD.U32 R10, RZ, RZ, UR7 ;  /* 0x00000007ff0a7e24 */ /* 0x000fc6000f8e00ff */
[----:B------:R-:W-:Y:S01]  /*8960*/  @!P0 LEA R3, R3, UR39, 0x2 ;  /* 0x0000002703038c11 */ /* 0x000fe2000f8e10ff */
[----:B---3--:R-:W-:-:S05]  /*8970*/  FADD.FTZ R8, R8, R9 ;  /* 0x0000000908087221 */ /* 0x008fca0000010000 */
[----:B------:R-:W2:Y:S01]  /*8980*/  SHFL.BFLY PT, R7, R8, 0x1, 0x1f ;  /* 0x0c201f0008077f89 */ /* 0x000ea200000e0000 */
[----:B0-----:R-:W-:Y:S01]  /*8990*/  FADD.FTZ R11, R5, R6 ;  /* 0x00000006050b7221 */ /* 0x001fe20000010000 */
[----:B------:R-:W-:Y:S01]  /*89a0*/  IMAD.MOV.U32 R6, RZ, RZ, RZ ;  /* 0x000000ffff067224 */ /* 0x000fe200078e00ff */
[----:B------:R-:W-:-:S03]  /*89b0*/  MOV R5, 0xff800000 ;  /* 0xff80000000057802 */ /* 0x000fc60000000f00 */
[----:B------:R-:W-:-:S13]  /*89c0*/  FSETP.NE.FTZ.AND P1, PT, R11, RZ, PT ;  /* 0x000000ff0b00720b */ /* 0x000fda0003f35000 */
[----:B------:R-:W0:Y:S01]  /*89d0*/  @P1 MUFU.RCP R6, R11 ;  /* 0x0000000b00061308 */ /* 0x000e220000001000 */
[----:B--2---:R-:W-:-:S05]  /*89e0*/  FADD.FTZ R12, R8, R7 ;  /* 0x00000007080c7221 */ /* 0x004fca0000010000 */
[----:B------:R-:W-:Y:S02]  /*89f0*/  FSETP.NE.FTZ.AND P2, PT, R12, RZ, PT ;  /* 0x000000ff0c00720b */ /* 0x000fe40003f55000 */
[----:B------:R-:W2:Y:S01]  /*8a00*/  @P1 MUFU.LG2 R7, R11 ;  /* 0x0000000b00071308 */ /* 0x000ea20000000c00 */
[----:B0-----:R-:W-:Y:S01]  /*8a10*/  @!P0 STS [R3+0x28800], R6 ;  /* 0x0288000603008388 */ /* 0x001fe20000000800 */
[-C--:B------:R-:W-:Y:S01]  /*8a20*/  FMUL.FTZ R24, R24, R6.reuse ;  /* 0x0000000618187220 */ /* 0x080fe20000410000 */
[----:B------:R-:W-:-:S08]  /*8a30*/  FMUL.FTZ R25, R25, R6 ;  /* 0x0000000619197220 */ /* 0x000fd00000410000 */
[----:B------:R-:W0:Y:S01]  /*8a40*/  @P2 MUFU.RCP R4, R12 ;  /* 0x0000000c00042308 */ /* 0x000e220000001000 */
[----:B------:R-:W-:Y:S01]  /*8a50*/  @P2 FMUL.FTZ R10, R10, 0.69314718246459960938 ;  /* 0x3f3172180a0a2820 */ /* 0x000fe20000410000 */
[-C--:B------:R-:W-:Y:S01]  /*8a60*/  FMUL.FTZ R28, R28, R6.reuse ;  /* 0x000000061c1c7220 */ /* 0x080fe20000410000 */
[-C--:B------:R-:W-:Y:S01]  /*8a70*/  FMUL.FTZ R29, R29, R6.reuse ;  /* 0x000000061d1d7220 */ /* 0x080fe20000410000 */
[-C--:B------:R-:W-:Y:S01]  /*8a80*/  FMUL.FTZ R32, R32, R6.reuse ;  /* 0x0000000620207220 */ /* 0x080fe20000410000 */
[----:B--2---:R-:W-:Y:S01]  /*8a90*/  @P1 FMUL.FTZ R8, R7, 0.69314718246459960938 ;  /* 0x3f31721807081820 */ /* 0x004fe20000410000 */
        /* <DEDUP_REMOVED lines=19> */
[----:B--2---:R-:W-:Y:S01]  /*8bd0*/  @P2 FMUL.FTZ R9, R9, 0.69314718246459960938 ;  /* 0x3f31721809092820 */ /* 0x004fe20000410000 */
        /* <DEDUP_REMOVED lines=113> */
.L_x_7011:
[----:B------:R-:W-:Y:S05]  /*92f0*/  @P0 BRA `(.L_x_7051) ;  /* 0x0000002000f80947 */ /* 0x000fea0003800000 */
[----:B------:R-:W0:Y:S01]  /*9300*/  S2R R0, SR_TID.X ;  /* 0x0000000000007919 */ /* 0x000e220000002100 */
[----:B------:R-:W2:Y:S01]  /*9310*/  S2UR UR5, SR_CgaCtaId ;  /* 0x00000000000579c3 */ /* 0x000ea20000008800 */
[----:B------:R-:W-:Y:S01]  /*9320*/  UMOV UR4, 0x400 ;  /* 0x0000040000047882 */ /* 0x000fe20000000000 */
[----:B------:R-:W-:-:S06]  /*9330*/  IMAD R2, RZ, RZ, -UR36 ;  /* 0x80000024ff027e24 */ /* 0x000fcc000f8e02ff */
[----:B------:R-:W-:Y:S08]  /*9340*/  BAR.SYNC.DEFER_BLOCKING 0x1, 0x100 ;  /* 0x0044000000007b1d */ /* 0x000ff00000010000 */
[----:B------:R-:W3:Y:S08]  /*9350*/  S2UR UR6, SR_CTAID.Y ;  /* 0x00000000000679c3 */ /* 0x000ef00000002600 */
[----:B------:R-:W3:Y:S01]  /*9360*/  LDC R3, c[0x0][0xc50] ;  /* 0x00031400ff037b82 */ /* 0x000ee20000000800 */
[----:B--2---:R-:W-:-:S07]  /*9370*/  ULEA UR4, UR5, UR4, 0x18 ;  /* 0x0000000405047291 */ /* 0x004fce000f8ec03f */
[----:B------:R-:W2:Y:S01]  /*9380*/  LDC R7, c[0x0][0xbe8] ;  /* 0x0002fa00ff077b82 */ /* 0x000ea20000000800 */
[----:B------:R-:W-:Y:S01]  /*9390*/  UIADD3 UR4, UR4, 0x28c20, URZ ;  /* 0x00028c2004047890 */ /* 0x000fe2000fffe03f */
[----:B0-----:R-:W-:-:S03]  /*93a0*/  VIADD R18, R0, 0xffffff80 ;  /* 0xffffff8000127836 */ /* 0x001fc60000000000 */
[----:B------:R-:W-:Y:S02]  /*93b0*/  UPRMT UR4, URZ, 0x654, UR4 ;  /* 0x000006543f047896 */ /* 0x000fe40008000004 */
[----:B------:R-:W-:-:S04]  /*93c0*/  SHF.R.S32.HI R21, RZ, 0x1f, R18 ;  /* 0x0000001fff157819 */ /* 0x000fc80000011412 */
[----:B------:R-:W-:Y:S01]  /*93d0*/  LEA.HI R4, R21, R18, RZ, 0x7 ;  /* 0x0000001215047211 */ /* 0x000fe200078f38ff */
[----:B---3--:R-:W-:Y:S01]  /*93e0*/  IMAD R2, R3, R2, UR6 ;  /* 0x0000000603027e24 */ /* 0x008fe2000f8e0202 */
[----:B------:R-:W-:Y:S01]  /*93f0*/  USHF.R.S32.HI UR6, URZ, 0x1f, UR36 ;  /* 0x0000001f3f067899 */ /* 0x000fe20008011424 */
[----:B------:R-:W-:Y:S01]  /*9400*/  SYNCS.ARRIVE.TRANS64.RED.A1T0 RZ, [UR4], RZ ;  /* 0x000000ffffff79a7 */ /* 0x000fe20008100404 */
[----:B------:R-:W-:Y:S02]  /*9410*/  SHF.R.S32.HI R0, RZ, 0x7, R4 ;  /* 0x00000007ff007819 */ /* 0x000fe40000011404 */
[----:B------:R-:W-:Y:S02]  /*9420*/  LOP3.LUT R9, R4, 0xffffff80, RZ, 0xc0, !PT ;  /* 0xffffff8004097812 */ /* 0x000fe400078ec0ff */
[----:B------:R-:W-:Y:S01]  /*9430*/  SHF.R.S32.HI R3, RZ, 0x1f, R2 ;  /* 0x0000001fff037819 */ /* 0x000fe20000011402 */
[----:B------:R-:W0:Y:S01]  /*9440*/  SHFL.IDX PT, R10, R0, RZ, 0x1f ;  /* 0x00001fff000a7589 */ /* 0x000e2200000e0000 */
[----:B--2---:R-:W-:Y:S01]  /*9450*/  ISETP.NE.AND P1, PT, R7, 0x1, PT ;  /* 0x000000010700780c */ /* 0x004fe20003f25270 */
[----:B------:R-:W-:-:S05]  /*9460*/  IMAD.IADD R8, R18, 0x1, -R9 ;  /* 0x0000000112087824 */ /* 0x000fca00078e0a09 */
[----:B------:R-:W-:-:S04]  /*9470*/  SHF.R.S32.HI R155, RZ, 0x1f, R8 ;  /* 0x0000001fff9b7819 */ /* 0x000fc80000011408 */
[----:B------:R-:W-:-:S04]  /*9480*/  LEA.HI R9, R155, R8, RZ, 0x2 ;  /* 0x000000089b097211 */ /* 0x000fc800078f10ff */
[----:B------:R-:W-:Y:S02]  /*9490*/  SHF.R.S32.HI R154, RZ, 0x2, R9 ;  /* 0x00000002ff9a7819 */ /* 0x000fe40000011409 */
[----:B0-----:R-:W-:-:S13]  /*94a0*/  ISETP.NE.AND P0, PT, R10, RZ, PT ;  /* 0x000000ff0a00720c */ /* 0x001fda0003f05270 */
[----:B------:R-:W-:Y:S05]  /*94b0*/  @P0 BRA `(.L_x_7052) ;  /* 0x0000000400440947 */ /* 0x000fea0003800000 */
[----:B------:R-:W0:Y:S01]  /*94c0*/  LDC R19, c[0x0][0xbe8] ;  /* 0x0002fa00ff137b82 */ /* 0x000e220000000800 */
[----:B------:R-:W-:Y:S01]  /*94d0*/  LOP3.LUT R11, R4, 0xffffff80, RZ, 0xc0, !PT ;  /* 0xffffff80040b7812 */ /* 0x000fe200078ec0ff */
[----:B------:R-:W2:Y:S01]  /*94e0*/  S2R R23, SR_CTAID.X ;  /* 0x0000000000177919 */ /* 0x000ea20000002500 */
[----:B------:R-:W-:Y:S01]  /*94f0*/  LEA.HI R10, R21, R18, RZ, 0x2 ;  /* 0x00000012150a7211 */ /* 0x000fe200078f10ff */
[----:B------:R-:W-:Y:S02]  /*9500*/  ULDC.64 UR4, c[0x0][0xbd0] ;  /* 0x0002f40000047ab9 */ /* 0x000fe40000000a00 */
[----:B------:R-:W-:Y:S01]  /*9510*/  IMAD.IADD R20, R18, 0x1, -R11 ;  /* 0x0000000112147824 */ /* 0x000fe200078e0a0b */
[----:B------:R-:W-:Y:S01]  /*9520*/  LOP3.LUT R17, R10, 0xfffffffc, RZ, 0xc0, !PT ;  /* 0xfffffffc0a117812 */ /* 0x000fe200078ec0ff */
[----:B------:R-:W3:Y:S01]  /*9530*/  S2UR UR7, SR_CTAID.Z ;  /* 0x00000000000779c3 */ /* 0x000ee20000002700 */
[----:B------:R-:W-:Y:S02]  /*9540*/  UIMAD.WIDE.U32 UR8, UR36, UR4, URZ ;  /* 0x00000004240872a5 */ /* 0x000fe4000f8e003f */
[----:B------:R-:W-:Y:S01]  /*9550*/  SHF.R.S32.HI R11, RZ, 0x1f, R20 ;  /* 0x0000001fff0b7819 */ /* 0x000fe20000011414 */
[----:B------:R-:W-:Y:S01]  /*9560*/  UIMAD UR4, UR6, UR4, URZ ;  /* 0x00000004060472a4 */ /* 0x000fe2000f8e023f */
[----:B------:R-:W-:-:S02]  /*9570*/  IADD3 R10, R18, -R17, RZ ;  /* 0x80000011120a7210 */ /* 0x000fc40007ffe0ff */
[C---:B------:R-:W-:Y:S01]  /*9580*/  LEA.HI R22, R11.reuse, R20, RZ, 0x2 ;  /* 0x000000140b167211 */ /* 0x040fe200078f10ff */
[----:B------:R-:W5:Y:S01]  /*9590*/  LDC.64 R14, c[0x0][0xbd8] ;  /* 0x0002f600ff0e7b82 */ /* 0x000f620000000a00 */
[----:B------:R-:W-:Y:S01]  /*95a0*/  LEA.HI R12, R10, R10, RZ, 0x1 ;  /* 0x0000000a0a0c7211 */ /* 0x000fe200078f08ff */
[----:B------:R-:W-:Y:S01]  /*95b0*/  UIMAD UR4, UR36, UR5, UR4 ;  /* 0x00000005240472a4 */ /* 0x000fe2000f8e0204 */
[--C-:B------:R-:W-:Y:S02]  /*95c0*/  SHF.R.S32.HI R4, RZ, 0x2, R22.reuse ;  /* 0x00000002ff047819 */ /* 0x100fe40000011416 */
[----:B-1----:R-:W-:Y:S01]  /*95d0*/  SHF.R.S32.HI R13, RZ, 0x1f, R22 ;  /* 0x0000001fff0d7819 */ /* 0x002fe20000011416 */
[----:B------:R-:W-:Y:S01]  /*95e0*/  UIADD3 UR4, UR9, UR4, URZ ;  /* 0x0000000409047290 */ /* 0x000fe2000fffe03f */
[----:B------:R-:W-:Y:S02]  /*95f0*/  LEA.HI R11, R11, R20, RZ, 0x5 ;  /* 0x000000140b0b7211 */ /* 0x000fe400078f28ff */
[----:B0-----:R-:W-:-:S02]  /*9600*/  ISETP.NE.AND P0, PT, R19, 0x1, PT ;  /* 0x000000011300780c */ /* 0x001fc40003f05270 */
[----:B------:R-:W-:Y:S02]  /*9610*/  LEA.HI R13, R13, R4, RZ, 0x3 ;  /* 0x000000040d0d7211 */ /* 0x000fe400078f18ff */
[----:B------:R-:W-:Y:S02]  /*9620*/  LOP3.LUT R153, R12, 0x1ffffffe, RZ, 0xc0, !PT ;  /* 0x1ffffffe0c997812 */ /* 0x000fe400078ec0ff */
[----:B------:R-:W-:Y:S01]  /*9630*/  LOP3.LUT R13, R13, 0xfffffff8, RZ, 0xc0, !PT ;  /* 0xfffffff80d0d7812 */ /* 0x000fe200078ec0ff */
[----:B---3--:R-:W-:Y:S01]  /*9640*/  USHF.R.S32.HI UR5, URZ, 0x1f, UR7 ;  /* 0x0000001f3f057899 */ /* 0x008fe20008011407 */
[----:B------:R-:W-:Y:S01]  /*9650*/  SHF.R.S32.HI R11, RZ, 0x5, R11 ;  /* 0x00000005ff0b7819 */ /* 0x000fe2000001140b */
[----:B------:R-:W-:Y:S02]  /*9660*/  IMAD.IADD R153, R10, 0x1, -R153 ;  /* 0x000000010a997824 */ /* 0x000fe400078e0a99 */
[----:B------:R-:W-:Y:S02]  /*9670*/  IMAD.IADD R4, R4, 0x1, -R13 ;  /* 0x0000000104047824 */ /* 0x000fe400078e0a0d */
[----:B------:R-:W0:Y:S01]  /*9680*/  @P0 LDC R13, c[0x0][0xbec] ;  /* 0x0002fb00ff0d0b82 */ /* 0x000e220000000800 */
[----:B------:R-:W-:-:S02]  /*9690*/  IMAD.U32 R10, RZ, RZ, UR8 ;  /* 0x00000008ff0a7e24 */ /* 0x000fc4000f8e00ff */
[----:B------:R-:W-:Y:S01]  /*96a0*/  IMAD R152, R11, 0x10, R4 ;  /* 0x000000100b987824 */ /* 0x000fe200078e0204 */
[----:B------:R-:W-:Y:S01]  /*96b0*/  MOV R11, UR9 ;  /* 0x00000009000b7c02 */ /* 0x000fe20008000f00 */
[----:B-----5:R-:W-:Y:S02]  /*96c0*/  IMAD R12, R14, UR5, RZ ;  /* 0x000000050e0c7c24 */ /* 0x020fe4000f8e02ff */
[----:B------:R-:W-:Y:S01]  /*96d0*/  IMAD R4, R153, 0x8, R152 ;  /* 0x0000000899047824 */ /* 0x000fe200078e0298 */
[----:B------:R-:W1:Y:S01]  /*96e0*/  @P0 LDC R17, c[0x0][0xbf0] ;  /* 0x0002fc00ff110b82 */ /* 0x000e620000000800 */
[----:B------:R-:W-:Y:S01]  /*96f0*/  IMAD.U32 R11, RZ, RZ, UR4 ;  /* 0x00000004ff0b7e24 */ /* 0x000fe2000f8e00ff */
[----:B------:R-:W-:Y:S01]  /*9700*/  ULDC.64 UR4, c[0x0][0xbe0] ;  /* 0x0002f80000047ab9 */ /* 0x000fe20000000a00 */
[C---:B--2---:R-:W-:Y:S01]  /*9710*/  IMAD R4, R23.reuse, 0x40, R4 ;  /* 0x0000004017047824 */ /* 0x044fe200078e0204 */
[----:B------:R-:W-:Y:S01]  /*9720*/  LEA R23, R23, R152, 0x6 ;  /* 0x0000009817177211 */ /* 0x000fe200078e30ff */
[----:B------:R-:W-:-:S02]  /*9730*/  IMAD R15, R15, UR7, R12 ;  /* 0x000000070f0f7c24 */ /* 0x000fc4000f8e020c */
[----:B------:R-:W-:-:S05]  /*9740*/  IMAD.WIDE.U32 R10, R14, UR7, R10 ;  /* 0x000000070e0a7c25 */ /* 0x000fca000f8e000a */
[----:B------:R-:W-:Y:S01]  /*9750*/  IADD3 R11, R11, R15, RZ ;  /* 0x0000000f0b0b7210 */ /* 0x000fe20007ffe0ff */
[----:B0-----:R-:W-:-:S04]  /*9760*/  @P0 IMAD.HI.U32 R12, R4, R13, RZ ;  /* 0x0000000d040c0227 */ /* 0x001fc800078e00ff */
[----:B------:R-:W-:Y:S02]  /*9770*/  IMAD.MOV.U32 R13, RZ, RZ, R4 ;  /* 0x000000ffff0d7224 */ /* 0x000fe400078e0004 */
[----:B------:R-:W-:Y:S01]  /*9780*/  IMAD.WIDE.U32 R10, R2, UR4, R10 ;  /* 0x00000004020a7c25 */ /* 0x000fe2000f8e000a */
[----:B-1----:R-:W-:-:S03]  /*9790*/  @P0 SHF.R.U32.HI R13, RZ, R17, R12 ;  /* 0x00000011ff0d0219 */ /* 0x002fc6000001160c */
[----:B------:R-:W-:Y:S01]  /*97a0*/  IMAD R17, R3, UR4, RZ ;  /* 0x0000000403117c24 */ /* 0x000fe2000f8e02ff */
[----:B------:R-:W-:Y:S01]  /*97b0*/  IADD3 R10, P0, R13, R10, RZ ;  /* 0x0000000a0d0a7210 */ /* 0x000fe20007f1e0ff */
[----:B------:R-:W-:Y:S02]  /*97c0*/  IMAD.MOV R15, RZ, RZ, -R13 ;  /* 0x000000ffff0f7224 */ /* 0x000fe400078e0a0d */
[----:B------:R-:W-:Y:S01]  /*97d0*/  IMAD R12, R2, UR5, R17 ;  /* 0x00000005020c7c24 */ /* 0x000fe2000f8e0211 */
[----:B------:R-:W-:Y:S01]  /*97e0*/  SHF.R.S32.HI R17, RZ, 0x1f, R13 ;  /* 0x0000001fff117819 */ /* 0x000fe2000001140d */
[----:B------:R-:W-:Y:S01]  /*97f0*/  IMAD R15, R19, R15, R4 ;  /* 0x0000000f130f7224 */ /* 0x000fe200078e0204 */
[----:B------:R-:W-:Y:S01]  /*9800*/  ULDC.64 UR4, c[0x0][0xbc8] ;  /* 0x0002f20000047ab9 */ /* 0x000fe20000000a00 */
[----:B------:R-:W-:Y:S02]  /*9810*/  LOP3.LUT R13, R22, 0x7ffffffc, RZ, 0xc0, !PT ;  /* 0x7ffffffc160d7812 */ /* 0x000fe400078ec0ff */
[----:B------:R-:W-:-:S02]  /*9820*/  IADD3.X R11, R17, R11, R12, P0, !PT ;  /* 0x0000000b110b7210 */ /* 0x000fc400007fe40c */
[----:B------:R-:W-:Y:S01]  /*9830*/  SHF.R.S32.HI R4, RZ, 0x1f, R15 ;  /* 0x0000001fff047819 */ /* 0x000fe2000001140f */
[----:B------:R-:W-:Y:S02]  /*9840*/  IMAD.IADD R20, R20, 0x1, -R13 ;  /* 0x0000000114147824 */ /* 0x000fe400078e0a0d */
[----:B------:R-:W-:-:S04]  /*9850*/  IMAD.WIDE.U32 R10, R15, UR4, R10 ;  /* 0x000000040f0a7c25 */ /* 0x000fc8000f8e000a */
[----:B------:R-:W-:-:S04]  /*9860*/  IMAD R4, R4, UR4, RZ ;  /* 0x0000000404047c24 */ /* 0x000fc8000f8e02ff */
        /* <DEDUP_REMOVED lines=9> */
[----:B------:R-:W-:Y:S02]  /*9900*/  SHFL.IDX PT, R12, R16, 0x1, 0x1c1f ;  /* 0x003c1f00100c7f89 */ /* 0x000fe400000e0000 */
[----:B------:R-:W-:-:S02]  /*9910*/  IMAD.IADD R14, R0, 0x1, -R15 ;  /* 0x00000001000e7824 */ /* 0x000fc400078e0a0f */
[----:B------:R-:W-:Y:S01]  /*9920*/  SHFL.IDX PT, R10, R16, RZ, 0x1c1f ;  /* 0x001c1fff100a7589 */ /* 0x000fe200000e0000 */
[----:B------:R-:W-:Y:S02]  /*9930*/  IMAD.SHL.U32 R15, R20, 0x2, RZ ;  /* 0x00000002140f7824 */ /* 0x000fe400078e00ff */
        /* <DEDUP_REMOVED lines=9> */
.L_x_7052:
[----:B------:R-:W2:Y:S01]  /*99d0*/  S2R R14, SR_CTAID.X ;  /* 0x00000000000e7919 */ /* 0x000ea20000002500 */
[----:B------:R-:W-:Y:S01]  /*99e0*/  LEA.HI R21, R21, R18, RZ, 0x2 ;  /* 0x0000001215157211 */ /* 0x000fe200078f10ff */
[----:B------:R-:W3:Y:S01]  /*99f0*/  S2UR UR7, SR_CTAID.Z ;  /* 0x00000000000779c3 */ /* 0x000ee20000002700 */
[----:B0-----:R-:W-:Y:S01]  /*9a00*/  SHF.R.S32.HI R5, RZ, 0x1f, R9 ;  /* 0x0000001fff057819 */ /* 0x001fe20000011409 */
[----:B------:R-:W-:Y:S01]  /*9a10*/  ULDC.64 UR8, c[0x0][0xb38] ;  /* 0x0002ce0000087ab9 */ /* 0x000fe20000000a00 */
[----:B------:R-:W-:Y:S01]  /*9a20*/  LOP3.LUT R21, R21, 0xfffffffc, RZ, 0xc0, !PT ;  /* 0xfffffffc15157812 */ /* 0x000fe200078ec0ff */
[----:B------:R-:W-:Y:S01]  /*9a30*/  UIMAD UR6, UR6, UR8, URZ ;  /* 0x00000008060672a4 */ /* 0x000fe2000f8e023f */
[----:B------:R-:W-:Y:S01]  /*9a40*/  LEA.HI R5, R5, R154, RZ, 0x3 ;  /* 0x0000009a05057211 */ /* 0x000fe200078f18ff */
[----:B------:R-:W-:Y:S01]  /*9a50*/  UIMAD.WIDE.U32 UR4, UR36, UR8, URZ ;  /* 0x00000008240472a5 */ /* 0x000fe2000f8e003f */
[----:B------:R-:W-:Y:S01]  /*9a60*/  LEA.HI R155, R155, R8, RZ, 0x5 ;  /* 0x000000089b9b7211 */ /* 0x000fe200078f28ff */
[----:B-1----:R-:W0:Y:S01]  /*9a70*/  LDC.64 R12, c[0x0][0xb40] ;  /* 0x0002d000ff0c7b82 */ /* 0x002e220000000a00 */
[----:B------:R-:W-:Y:S01]  /*9a80*/  IMAD.IADD R21, R18, 0x1, -R21 ;  /* 0x0000000112157824 */ /* 0x000fe200078e0a15 */
[----:B------:R-:W-:Y:S01]  /*9a90*/  LOP3.LUT R5, R5, 0xfffffff8, RZ, 0xc0, !PT ;  /* 0xfffffff805057812 */ /* 0x000fe200078ec0ff */
[----:B------:R-:W-:Y:S01]  /*9aa0*/  UIMAD UR6, UR36, UR9, UR6 ;  /* 0x00000009240672a4 */ /* 0x000fe2000f8e0206 */
[----:B------:R-:W-:Y:S01]  /*9ab0*/  SHF.R.S32.HI R155, RZ, 0x5, R155 ;  /* 0x00000005ff9b7819 */ /* 0x000fe2000001149b */
[----:B------:R-:W-:Y:S01]  /*9ac0*/  BSSY B0, `(.L_x_7053) ;  /* 0x00000fa000007945 */ /* 0x000fe20003800000 */
[----:B------:R-:W-:Y:S01]  /*9ad0*/  LEA.HI R4, R21, R21, RZ, 0x1 ;  /* 0x0000001515047211 */ /* 0x000fe200078f08ff */
[----:B------:R-:W-:Y:S01]  /*9ae0*/  UIADD3 UR6, UR5, UR6, URZ ;  /* 0x0000000605067290 */ /* 0x000fe2000fffe03f */
[----:B------:R-:W1:Y:S01]  /*9af0*/  @P1 LDC R10, c[0x0][0xbec] ;  /* 0x0002fb00ff0a1b82 */ /* 0x000e620000000800 */
[----:B------:R-:W-:-:S02]  /*9b00*/  IADD3 R154, R154, -R5, RZ ;  /* 0x800000059a9a7210 */ /* 0x000fc40007ffe0ff */
[----:B------:R-:W-:Y:S02]  /*9b10*/  LOP3.LUT R4, R4, 0x1ffffffe, RZ, 0xc0, !PT ;  /* 0x1ffffffe04047812 */ /* 0x000fe400078ec0ff */
[----:B------:R-:W-:Y:S01]  /*9b20*/  MOV R5, UR5 ;  /* 0x0000000500057c02 */ /* 0x000fe20008000f00 */
[----:B------:R-:W-:Y:S01]  /*9b30*/  IMAD R155, R155, 0x10, R154 ;  /* 0x000000109b9b7824 */ /* 0x000fe200078e029a */
[----:B------:R-:W-:Y:S01]  /*9b40*/  LOP3.LUT R9, R9, 0x7ffffffc, RZ, 0xc0, !PT ;  /* 0x7ffffffc09097812 */ /* 0x000fe200078ec0ff */
[----:B------:R-:W5:Y:S01]  /*9b50*/  @P1 LDC R17, c[0x0][0xbf0] ;  /* 0x0002fc00ff111b82 */ /* 0x000f620000000800 */
[----:B------:R-:W-:Y:S01]  /*9b60*/  IMAD.IADD R4, R21, 0x1, -R4 ;  /* 0x0000000115047824 */ /* 0x000fe200078e0a04 */
[----:B---3--:R-:W-:Y:S01]  /*9b70*/  USHF.R.S32.HI UR8, URZ, 0x1f, UR7 ;  /* 0x0000001f3f087899 */ /* 0x008fe20008011407 */
[----:B------:R-:W-:Y:S02]  /*9b80*/  IMAD.U32 R5, RZ, RZ, UR6 ;  /* 0x00000006ff057e24 */ /* 0x000fe4000f8e00ff */
[----:B------:R-:W-:-:S02]  /*9b90*/  IMAD R11, R4, 0x8, R155 ;  /* 0x00000008040b7824 */ /* 0x000fc400078e029b */
[----:B------:R-:W-:Y:S01]  /*9ba0*/  IMAD.U32 R4, RZ, RZ, UR4 ;  /* 0x00000004ff047e24 */ /* 0x000fe2000f8e00ff */
[----:B------:R-:W-:Y:S01]  /*9bb0*/  ULDC.64 UR4, c[0x0][0xb48] ;  /* 0x0002d20000047ab9 */ /* 0x000fe20000000a00 */
[----:B--2---:R-:W-:Y:S02]  /*9bc0*/  IMAD R15, R14, 0x40, R11 ;  /* 0x000000400e0f7824 */ /* 0x004fe400078e020b */
[C---:B0-----:R-:W-:Y:S02]  /*9bd0*/  IMAD R6, R12.reuse, UR8, RZ ;  /* 0x000000080c067c24 */ /* 0x041fe4000f8e02ff */
[----:B------:R-:W-:-:S04]  /*9be0*/  IMAD.WIDE.U32 R4, R12, UR7, R4 ;  /* 0x000000070c047c25 */ /* 0x000fc8000f8e0004 */
[----:B-1----:R-:W-:-:S04]  /*9bf0*/  @P1 IMAD.HI.U32 R10, R15, R10, RZ ;  /* 0x0000000a0f0a1227 */ /* 0x002fc800078e00ff */
[----:B------:R-:W-:Y:S02]  /*9c00*/  IMAD R13, R13, UR7, R6 ;  /* 0x000000070d0d7c24 */ /* 0x000fe4000f8e0206 */
[----:B------:R-:W-:Y:S01]  /*9c10*/  IMAD.MOV.U32 R11, RZ, RZ, R15 ;  /* 0x000000ffff0b7224 */ /* 0x000fe200078e000f */
[----:B-----5:R-:W-:Y:S01]  /*9c20*/  @P1 SHF.R.U32.HI R11, RZ, R17, R10 ;  /* 0x00000011ff0b1219 */ /* 0x020fe2000001160a */
[----:B------:R-:W-:Y:S02]  /*9c30*/  IMAD R3, R3, UR4, RZ ;  /* 0x0000000403037c24 */ /* 0x000fe4000f8e02ff */
[----:B------:R-:W-:Y:S01]  /*9c40*/  IMAD.IADD R5, R5, 0x1, R13 ;  /* 0x0000000105057824 */ /* 0x000fe200078e020d */
[----:B------:R-:W-:Y:S01]  /*9c50*/  IADD3 R10, -R11, RZ, RZ ;  /* 0x000000ff0b0a7210 */ /* 0x000fe20007ffe1ff */
[C---:B------:R-:W-:Y:S01]  /*9c60*/  IMAD R13, R2.reuse, UR5, R3 ;  /* 0x00000005020d7c24 */ /* 0x040fe2000f8e0203 */
[----:B------:R-:W-:Y:S01]  /*9c70*/  SHF.R.S32.HI R6, RZ, 0x1f, R11 ;  /* 0x0000001fff067819 */ /* 0x000fe2000001140b */
[----:B------:R-:W-:Y:S01]  /*9c80*/  IMAD.WIDE.U32 R2, R2, UR4, R4 ;  /* 0x0000000402027c25 */ /* 0x000fe2000f8e0004 */
[----:B------:R-:W-:-:S03]  /*9c90*/  ULDC.64 UR4, c[0x0][0xb30] ;  /* 0x0002cc0000047ab9 */ /* 0x000fc60000000a00 */
[----:B------:R-:W-:Y:S02]  /*9ca0*/  IMAD R5, R7, R10, R15 ;  /* 0x0000000a07057224 */ /* 0x000fe400078e020f */
[----:B------:R-:W-:Y:S02]  /*9cb0*/  IMAD R6, R6, UR4, RZ ;  /* 0x0000000406067c24 */ /* 0x000fe4000f8e02ff */
[----:B------:R-:W-:Y:S01]  /*9cc0*/  IMAD.IADD R3, R3, 0x1, R13 ;  /* 0x0000000103037824 */ /* 0x000fe200078e020d */
[----:B------:R-:W-:Y:S01]  /*9cd0*/  SHF.R.S32.HI R4, RZ, 0x1f, R5 ;  /* 0x0000001fff047819 */ /* 0x000fe20000011405 */
[C---:B------:R-:W-:Y:S01]  /*9ce0*/  IMAD R13, R11.reuse, UR5, R6 ;  /* 0x000000050b0d7c24 */ /* 0x040fe2000f8e0206 */
[----:B------:R-:W-:Y:S01]  /*9cf0*/  LEA.HI R6, R0, R0, RZ, 0x1 ;  /* 0x0000000000067211 */ /* 0x000fe200078f08ff */
[----:B------:R-:W-:Y:S01]  /*9d00*/  IMAD.WIDE.U32 R2, R11, UR4, R2 ;  /* 0x000000040b027c25 */ /* 0x000fe2000f8e0002 */
        /* <DEDUP_REMOVED lines=8> */
[----:B------:R-:W-:Y:S01]  /*9d90*/  ULDC UR4, c[0x0][0xa88] ;  /* 0x0002a20000047ab9 */ /* 0x000fe20000000800 */
[----:B------:R-:W-:Y:S01]  /*9da0*/  LOP3.LUT R11, R6, 0xfffffe, RZ, 0xc0, !PT ;  /* 0x00fffffe060b7812 */ /* 0x000fe200078ec0ff */
[----:B------:R-:W-:Y:S02]  /*9db0*/  IMAD R6, R7, UR4, RZ ;  /* 0x0000000407067c24 */ /* 0x000fe4000f8e02ff */
[----:B------:R-:W-:Y:S01]  /*9dc0*/  IMAD R7, R14, 0x40, R155 ;  /* 0x000000400e077824 */ /* 0x000fe200078e029b */
[----:B------:R-:W-:-:S02]  /*9dd0*/  LEA.HI.X R5, R2, UR5, R5, 0x2, P0 ;  /* 0x0000000502057c11 */ /* 0x000fc400080f1405 */
[----:B------:R-:W-:Y:S01]  /*9de0*/  IADD3 R11, -R11, R0, RZ ;  /* 0x000000000b0b7210 */ /* 0x000fe20007ffe1ff */
[----:B------:R-:W-:Y:S01]  /*9df0*/  IMAD.IADD R0, R8, 0x1, -R9 ;  /* 0x0000000108007824 */ /* 0x000fe200078e0a09 */
[----:B------:R-:W-:Y:S01]  /*9e00*/  ISETP.GE.AND P0, PT, R7, R6, PT ;  /* 0x000000060700720c */ /* 0x000fe20003f06270 */
[----:B------:R0:W1:Y:S02]  /*9e10*/  SHFL.IDX PT, R2, R4, RZ, 0x1c1f ;  /* 0x001c1fff04027589 */ /* 0x00006400000e0000 */
[----:B------:R-:W-:Y:S02]  /*9e20*/  IMAD R0, R11, 0x80, R0 ;  /* 0x000000800b007824 */ /* 0x000fe400078e0200 */
[----:B------:R0:W2:Y:S02]  /*9e30*/  SHFL.IDX PT, R3, R5, RZ, 0x1c1f ;  /* 0x001c1fff05037589 */ /* 0x0000a400000e0000 */
        /* <DEDUP_REMOVED lines=41> */
[----:B------:R-:W-:Y:S02]  /*a0d0*/  ISETP.GE.AND P5, PT, R21, UR4, PT ;  /* 0x0000000415007c0c */ /* 0x000fe4000bfa6270 */
[----:B------:R-:W-:Y:S02]  /*a0e0*/  @!P1 LEA.HI R17, R17, R17, RZ, 0x1 ;  /* 0x0000001111119211 */ /* 0x000fe400078f08ff */
[----:B0-----:R-:W-:Y:S02]  /*a0f0*/  @!P0 LOP3.LUT R9, R16, 0xfffffffe, RZ, 0xc0, !PT ;  /* 0xfffffffe10098812 */ /* 0x001fe400078ec0ff */
        /* <DEDUP_REMOVED lines=16> */
[----:B------:R-:W-:Y:S02]  /*a200*/  @!P6 LOP3.LUT R17, R22, 0xfffffffe, RZ, 0xc0, !PT ;  /* 0xfffffffe1611e812 */ /* 0x000fe400078ec0ff */
[----:B------:R-:W-:Y:S01]  /*a210*/  IADD3 R24, R0, 0x60, RZ ;  /* 0x0000006000187810 */ /* 0x000fe20007ffe0ff */
[--C-:B0-----:R-:W-:Y:S01]  /*a220*/  @!P2 IMAD.WIDE R8, R13, 0x4, R2.reuse ;  /* 0x000000040d08a825 */ /* 0x101fe200078e0202 */
[----:B------:R-:W-:Y:S02]  /*a230*/  ISETP.GE.AND P1, PT, R23, UR4, PT ;  /* 0x0000000417007c0c */ /* 0x000fe4000bf26270 */
[----:B------:R-:W-:Y:S01]  /*a240*/  ISETP.GE.AND P0, PT, R24, UR4, PT ;  /* 0x0000000418007c0c */ /* 0x000fe2000bf06270 */
[--C-:B-1----:R-:W-:Y:S01]  /*a250*/  @!P3 IMAD.WIDE R10, R19, 0x4, R2.reuse ;  /* 0x00000004130ab825 */ /* 0x102fe200078e0202 */
[----:B------:R0:W-:Y:S01]  /*a260*/  @!P2 ST.E.64 desc[UR44][R8.64], R48 ;  /* 0x000000300800a985 */ /* 0x0001e2000c101b2c */
[----:B------:R-:W-:Y:S02]  /*a270*/  IADD3 R22, R0, 0x88, RZ ;  /* 0x0000008800167810 */ /* 0x000fe40007ffe0ff */
        /* <DEDUP_REMOVED lines=9> */
[C---:B------:R-:W-:Y:S01]  /*a310*/  VIADD R19, R0.reuse, 0x70 ;  /* 0x0000007000137836 */ /* 0x040fe20000000000 */
[----:B------:R5:W-:Y:S01]  /*a320*/  @!P6 ST.E.64 desc[UR44][R16.64], R64 ;  /* 0x000000401000e985 */ /* 0x000be2000c101b2c */
[----:B------:R-:W-:Y:S01]  /*a330*/  VIADD R21, R0, 0x80 ;  /* 0x0000008000157836 */ /* 0x000fe20000000000 */
[----:B------:R-:W-:-:S02]  /*a340*/  @!P1 LEA.HI R23, R23, R23, RZ, 0x1 ;  /* 0x0000001717179211 */ /* 0x000fc400078f08ff */
[----:B------:R-:W-:Y:S02]  /*a350*/  ISETP.GE.AND P6, PT, R19, UR4, PT ;  /* 0x0000000413007c0c */ /* 0x000fe4000bfc6270 */
[----:B------:R-:W-:Y:S02]  /*a360*/  ISETP.GE.AND P4, PT, R21, UR4, PT ;  /* 0x0000000415007c0c */ /* 0x000fe4000bf86270 */
[----:B------:R-:W-:Y:S02]  /*a370*/  @!P0 LEA.HI R24, R24, R24, RZ, 0x1 ;  /* 0x0000001818188211 */ /* 0x000fe400078f08ff */
[----:B0-----:R-:W-:Y:S01]  /*a380*/  @!P1 LOP3.LUT R9, R23, 0xfffffffe, RZ, 0xc0, !PT ;  /* 0xfffffffe17099812 */ /* 0x001fe200078ec0ff */
[----:B------:R-:W-:Y:S01]  /*a390*/  VIADD R23, R0, 0x90 ;  /* 0x0000009000177836 */ /* 0x000fe20000000000 */
[----:B-1----:R-:W-:Y:S01]  /*a3a0*/  @!P0 LOP3.LUT R11, R24, 0xfffffffe, RZ, 0xc0, !PT ;  /* 0xfffffffe180b8812 */ /* 0x002fe200078ec0ff */
[----:B------:R-:W-:Y:S01]  /*a3b0*/  VIADD R24, R0, 0x98 ;  /* 0x0000009800187836 */ /* 0x000fe20000000000 */
        /* <DEDUP_REMOVED lines=12> */
[----:B---3--:R-:W-:-:S02]  /*a480*/  @!P5 LOP3.LUT R15, R20, 0xfffffffe, RZ, 0xc0, !PT ;  /* 0xfffffffe140fd812 */ /* 0x008fc400078ec0ff */
[----:B------:R-:W-:Y:S02]  /*a490*/  @!P4 LOP3.LUT R21, R21, 0xfffffffe, RZ, 0xc0, !PT ;  /* 0xfffffffe1515c812 */ /* 0x000fe400078ec0ff */
[----:B-----5:R-:W-:Y:S01]  /*a4a0*/  @!P3 LOP3.LUT R17, R22, 0xfffffffe, RZ, 0xc0, !PT ;  /* 0xfffffffe1611b812 */ /* 0x020fe200078ec0ff */
[----:B------:R-:W-:Y:S01]  /*a4b0*/  VIADD R22, R0, 0xc0 ;  /* 0x000000c000167836 */ /* 0x000fe20000000000 */
[----:B------:R-:W-:Y:S01]  /*a4c0*/  ISETP.GE.AND P0, PT, R23, UR4, PT ;  /* 0x0000000417007c0c */ /* 0x000fe2000bf06270 */
[--C-:B0-----:R-:W-:Y:S01]  /*a4d0*/  @!P2 IMAD.WIDE R8, R13, 0x4, R2.reuse ;  /* 0x000000040d08a825 */ /* 0x101fe200078e0202 */
[----:B------:R-:W-:Y:S02]  /*a4e0*/  ISETP.GE.AND P1, PT, R24, UR4, PT ;  /* 0x0000000418007c0c */ /* 0x000fe4000bf26270 */
[----:B------:R-:W-:Y:S01]  /*a4f0*/  IADD3 R20, R0, 0xb0, RZ ;  /* 0x000000b000147810 */ /* 0x000fe20007ffe0ff */
[----:B-1----:R-:W-:Y:S01]  /*a500*/  @!P6 IMAD.WIDE R10, R19, 0x4, R2 ;  /* 0x00000004130ae825 */ /* 0x002fe200078e0202 */
[----:B------:R0:W-:Y:S01]  /*a510*/  @!P2 ST.E.64 desc[UR44][R8.64], R76 ;  /* 0x0000004c0800a985 */ /* 0x0001e2000c101b2c */
[----:B------:R-:W-:-:S02]  /*a520*/  ISETP.GE.AND P2, PT, R18, UR4, PT ;  /* 0x0000000412007c0c */ /* 0x000fc4000bf46270 */
[--C-:B------:R-:W-:Y:S01]  /*a530*/  @!P5 IMAD.WIDE R12, R15, 0x4, R2.reuse ;  /* 0x000000040f0cd825 */ /* 0x100fe200078e0202 */
        /* <DEDUP_REMOVED lines=8> */
[C---:B------:R-:W-:Y:S01]  /*a5c0*/  VIADD R19, R0.reuse, 0xa8 ;  /* 0x000000a800137836 */ /* 0x040fe20000000000 */
[----:B------:R5:W-:Y:S01]  /*a5d0*/  @!P3 ST.E.64 desc[UR44][R16.64], R92 ;  /* 0x0000005c1000b985 */ /* 0x000be2000c101b2c */
[----:B------:R-:W-:Y:S01]  /*a5e0*/  VIADD R21, R0, 0xb8 ;  /* 0x000000b800157836 */ /* 0x000fe20000000000 */
[----:B------:R-:W-:Y:S02]  /*a5f0*/  @!P1 LEA.HI R24, R24, R24, RZ, 0x1 ;  /* 0x0000001818189211 */ /* 0x000fe400078f08ff */
[----:B------:R-:W-:Y:S02]  /*a600*/  ISETP.GE.AND P3, PT, R19, UR4, PT ;  /* 0x0000000413007c0c */ /* 0x000fe4000bf66270 */
[----:B------:R-:W-:Y:S02]  /*a610*/  ISETP.GE.AND P5, PT, R21, UR4, PT ;  /* 0x0000000415007c0c */ /* 0x000fe4000bfa6270 */
[----:B0-----:R-:W-:Y:S02]  /*a620*/  @!P0 LOP3.LUT R9, R23, 0xfffffffe, RZ, 0xc0, !PT ;  /* 0xfffffffe17098812 */ /* 0x001fe400078ec0ff */
[----:B------:R-:W-:-:S02]  /*a630*/  @!P2 LEA.HI R18, R18, R18, RZ, 0x1 ;  /* 0x000000121212a211 */ /* 0x000fc400078f08ff */
        /* <DEDUP_REMOVED lines=15> */
[----:B------:R-:W-:-:S02]  /*a730*/  @!P5 LOP3.LUT R21, R21, 0xfffffffe, RZ, 0xc0, !PT ;  /* 0xfffffffe1515d812 */ /* 0x000fc400078ec0ff */
[----:B-----5:R-:W-:Y:S02]  /*a740*/  @!P6 LOP3.LUT R17, R22, 0xfffffffe, RZ, 0xc0, !PT ;  /* 0xfffffffe1611e812 */ /* 0x020fe400078ec0ff */
[----:B------:R-:W-:Y:S01]  /*a750*/  IADD3 R20, R0, 0xd8, RZ ;  /* 0x000000d800147810 */ /* 0x000fe20007ffe0ff */
[--C-:B0-----:R-:W-:Y:S01]  /*a760*/  @!P3 IMAD.WIDE R8, R19, 0x4, R2.reuse ;  /* 0x000000041308b825 */ /* 0x101fe200078e0202 */
[----:B------:R-:W-:Y:S02]  /*a770*/  ISETP.GE.AND P0, PT, R18, UR4, PT ;  /* 0x0000000412007c0c */ /* 0x000fe4000bf06270 */
[----:B------:R-:W-:Y:S01]  /*a780*/  ISETP.GE.AND P2, PT, R20, UR4, PT ;  /* 0x0000000414007c0c */ /* 0x000fe2000bf46270 */
        /* <DEDUP_REMOVED lines=45> */
.L_x_7054:
[----:B------:R-:W-:Y:S05]  /*aa60*/  BSYNC B0 ;  /* 0x0000000000007941 */ /* 0x000fea0003800000 */
.L_x_7053:
[----:B------:R-:W-:Y:S01]  /*aa70*/  IADD3 R7, R7, 0x8, RZ ;  /* 0x0000000807077810 */ /* 0x000fe20007ffe0ff */
[----:B0-2---:R0:W2:Y:S03]  /*aa80*/  SHFL.IDX PT, R3, R5, 0x1, 0x1c1f ;  /* 0x003c1f0005037f89 */ /* 0x0050a600000e0000 */
        /* <DEDUP_REMOVED lines=18> */
[C---:B------:R-:W-:Y:S01]  /*abb0*/  IADD3 R18, R0.reuse, 0x50, RZ ;  /* 0x0000005000127810 */ /* 0x040fe20007ffe0ff */
[C---:B------:R-:W-:Y:S01]  /*abc0*/  VIADD R19, R0.reuse, 0x58 ;  /* 0x0000005800137836 */ /* 0x040fe20000000000 */
[C---:B------:R-:W-:Y:S01]  /*abd0*/  @!P0 LEA.HI R4, R0.reuse, R0, RZ, 0x1 ;  /* 0x0000000000048211 */ /* 0x040fe200078f08ff */
[----:B------:R-:W-:Y:S01]  /*abe0*/  VIADD R20, R0, 0x80 ;  /* 0x0000008000147836 */ /* 0x000fe20000000000 */
[----:B------:R-:W-:-:S02]  /*abf0*/  @!P1 LEA.HI R6, R5, R5, RZ, 0x1 ;  /* 0x0000000505069211 */ /* 0x000fc400078f08ff */
[----:B------:R-:W-:Y:S02]  /*ac00*/  @!P2 LEA.HI R8, R7, R7, RZ, 0x1 ;  /* 0x000000070708a211 */ /* 0x000fe400078f08ff */
[----:B------:R-:W-:Y:S02]  /*ac10*/  @!P0 LOP3.LUT R5, R4, 0xfffffffe, RZ, 0xc0, !PT ;  /* 0xfffffffe04058812 */ /* 0x000fe400078ec0ff */
[----:B------:R-:W-:Y:S02]  /*ac20*/  @!P1 LOP3.LUT R7, R6, 0xfffffffe, RZ, 0xc0, !PT ;  /* 0xfffffffe06079812 */ /* 0x000fe400078ec0ff */
[----:B------:R-:W-:Y:S01]  /*ac30*/  @!P2 LOP3.LUT R9, R8, 0xfffffffe, RZ, 0xc0, !PT ;  /* 0xfffffffe0809a812 */ /* 0x000fe200078ec0ff */
[--C-:B-12---:R-:W-:Y:S01]  /*ac40*/  @!P0 IMAD.WIDE R4, R5, 0x4, R2.reuse ;  /* 0x0000000405048825 */ /* 0x106fe200078e0202 */
[----:B------:R-:W-:Y:S02]  /*ac50*/  ISETP.GE.AND P3, PT, R15, UR4, PT ;  /* 0x000000040f007c0c */ /* 0x000fe4000bf66270 */
[----:B------:R-:W-:Y:S01]  /*ac60*/  ISETP.GE.AND P4, PT, R16, UR4, PT ;  /* 0x0000000410007c0c */ /* 0x000fe2000bf86270 */
        /* <DEDUP_REMOVED lines=8> */
[----:B------:R-:W-:Y:S02]  /*acf0*/  ISETP.GE.AND P2, PT, R14, UR4, PT ;  /* 0x000000040e007c0c */ /* 0x000fe4000bf46270 */
[----:B------:R-:W-:Y:S02]  /*ad00*/  @!P6 LEA.HI R11, R11, R11, RZ, 0x1 ;  /* 0x0000000b0b0be211 */ /* 0x000fe400078f08ff */
[----:B------:R-:W-:-:S02]  /*ad10*/  @!P3 LEA.HI R15, R15, R15, RZ, 0x1 ;  /* 0x0000000f0f0fb211 */ /* 0x000fc400078f08ff */
[----:B0-----:R-:W-:Y:S02]  /*ad20*/  @!P5 LOP3.LUT R5, R10, 0xfffffffe, RZ, 0xc0, !PT ;  /* 0xfffffffe0a05d812 */ /* 0x001fe400078ec0ff */
[----:B------:R-:W-:Y:S02]  /*ad30*/  @!P0 LEA.HI R12, R12, R12, RZ, 0x1 ;  /* 0x0000000c0c0c8211 */ /* 0x000fe400078f08ff */
[----:B-1----:R-:W-:Y:S01]  /*ad40*/  @!P6 LOP3.LUT R7, R11, 0xfffffffe, RZ, 0xc0, !PT ;  /* 0xfffffffe0b07e812 */ /* 0x002fe200078ec0ff */
[--C-:B------:R-:W-:Y:S01]  /*ad50*/  @!P5 IMAD.WIDE R4, R5, 0x4, R2.reuse ;  /* 0x000000040504d825 */ /* 0x100fe200078e0202 */
[----:B------:R-:W-:Y:S02]  /*ad60*/  @!P1 LEA.HI R13, R13, R13, RZ, 0x1 ;  /* 0x0000000d0d0d9211 */ /* 0x000fe400078f08ff */
[----:B------:R-:W-:Y:S01]  /*ad70*/  @!P2 LEA.HI R14, R14, R14, RZ, 0x1 ;  /* 0x0000000e0e0ea211 */ /* 0x000fe200078f08ff */
[----:B------:R-:W-:Y:S01]  /*ad80*/  @!P6 IMAD.WIDE R6, R7, 0x4, R2 ;  /* 0x000000040706e825 */ /* 0x000fe200078e0202 */
[----:B------:R-:W-:Y:S01]  /*ad90*/  @!P4 LEA.HI R16, R16, R16, RZ, 0x1 ;  /* 0x000000101010c211 */ /* 0x000fe200078f08ff */
[----:B------:R0:W-:Y:S01]  /*ada0*/  @!P5 ST.E.64 desc[UR44][R4.64], R38 ;  /* 0x000000260400d985 */ /* 0x0001e2000c101b2c */
[----:B--2---:R-:W-:-:S02]  /*adb0*/  @!P0 LOP3.LUT R9, R12, 0xfffffffe, RZ, 0xc0, !PT ;  /* 0xfffffffe0c098812 */ /* 0x004fc400078ec0ff */
[----:B------:R-:W-:Y:S01]  /*adc0*/  @!P1 LOP3.LUT R13, R13, 0xfffffffe, RZ, 0xc0, !PT ;  /* 0xfffffffe0d0d9812 */ /* 0x000fe200078ec0ff */
[----:B------:R1:W-:Y:S01]  /*add0*/  @!P6 ST.E.64 desc[UR44][R6.64], R42 ;  /* 0x0000002a0600e985 */ /* 0x0003e2000c101b2c */
[----:B------:R-:W-:Y:S01]  /*ade0*/  @!P2 LOP3.LUT R11, R14, 0xfffffffe, RZ, 0xc0, !PT ;  /* 0xfffffffe0e0ba812 */ /* 0x000fe200078ec0ff */
[----:B------:R-:W-:Y:S01]  /*adf0*/  VIADD R14, R0, 0x60 ;  /* 0x00000060000e7836 */ /* 0x000fe20000000000 */
[----:B------:R-:W-:Y:S02]  /*ae00*/  @!P3 LOP3.LUT R15, R15, 0xfffffffe, RZ, 0xc0, !PT ;  /* 0xfffffffe0f0fb812 */ /* 0x000fe400078ec0ff */
        /* <DEDUP_REMOVED lines=16> */
[C---:B------:R-:W-:Y:S02]  /*af10*/  IADD3 R17, R0.reuse, 0x78, RZ ;  /* 0x0000007800117810 */ /* 0x040fe40007ffe0ff */
[----:B------:R-:W-:Y:S01]  /*af20*/  VIADD R15, R0, 0x68 ;  /* 0x00000068000f7836 */ /* 0x000fe20000000000 */
[----:B------:R5:W-:Y:S01]  /*af30*/  @!P4 ST.E.64 desc[UR44][R12.64], R62 ;  /* 0x0000003e0c00c985 */ /* 0x000be2000c101b2c */
        /* <DEDUP_REMOVED lines=30> */
[----:B------:R-:W-:Y:S02]  /*b120*/  IADD3 R15, R0, 0xa0, RZ ;  /* 0x000000a0000f7810 */ /* 0x000fe40007ffe0ff */
        /* <DEDUP_REMOVED lines=33> */
[----:B-----5:R-:W-:Y:S02]  /*b340*/  @!P1 LOP3.LUT R13, R20, 0xfffffffe, RZ, 0xc0, !PT ;  /* 0xfffffffe140d9812 */ /* 0x020fe400078ec0ff */
[----:B------:R-:W-:Y:S01]  /*b350*/  IADD3 R19, R0, 0xc8, RZ ;  /* 0x000000c800137810 */ /* 0x000fe20007ffe0ff */
[----:B0-----:R-:W-:Y:S01]  /*b360*/  @!P0 IMAD.WIDE R4, R9, 0x4, R2 ;  /* 0x0000000409048825 */ /* 0x001fe200078e0202 */
[----:B------:R-:W-:-:S02]  /*b370*/  ISETP.GE.AND P5, PT, R18, UR4, PT ;  /* 0x0000000412007c0c */ /* 0x000fc4000bfa6270 */
[----:B------:R-:W-:Y:S01]  /*b380*/  ISETP.GE.AND P6, PT, R19, UR4, PT ;  /* 0x0000000413007c0c */ /* 0x000fe2000bfc6270 */
        /* <DEDUP_REMOVED lines=12> */
[C---:B------:R-:W-:Y:S01]  /*b450*/  VIADD R15, R0.reuse, 0xd8 ;  /* 0x000000d8000f7836 */ /* 0x040fe20000000000 */
[----:B------:R5:W-:Y:S01]  /*b460*/  @!P1 ST.E.64 desc[UR44][R12.64], R118 ;  /* 0x000000760c009985 */ /* 0x000be2000c101b2c */
[----:B------:R-:W-:Y:S01]  /*b470*/  VIADD R17, R0, 0xe8 ;  /* 0x000000e800117836 */ /* 0x000fe20000000000 */
[----:B------:R-:W-:Y:S01]  /*b480*/  @!P5 LEA.HI R18, R18, R18, RZ, 0x1 ;  /* 0x000000121212d211 */ /* 0x000fe200078f08ff */
[----:B------:R-:W-:Y:S01]  /*b490*/  VIADD R0, R0, 0xf8 ;  /* 0x000000f800007836 */ /* 0x000fe20000000000 */
[----:B------:R-:W-:Y:S02]  /*b4a0*/  ISETP.GE.AND P1, PT, R15, UR4, PT ;  /* 0x000000040f007c0c */ /* 0x000fe4000bf26270 */
[----:B------:R-:W-:-:S02]  /*b4b0*/  ISETP.GE.AND P3, PT, R17, UR4, PT ;  /* 0x0000000411007c0c */ /* 0x000fc4000bf66270 */
[----:B------:R-:W-:Y:S02]  /*b4c0*/  @!P6 LEA.HI R19, R19, R19, RZ, 0x1 ;  /* 0x000000131313e211 */ /* 0x000fe400078f08ff */
        /* <DEDUP_REMOVED lines=15> */
[----:B-----5:R-:W-:Y:S01]  /*b5c0*/  @!P4 LOP3.LUT R13, R20, 0xfffffffe, RZ, 0xc0, !PT ;  /* 0xfffffffe140dc812 */ /* 0x020fe200078ec0ff */
        /* <DEDUP_REMOVED lines=17> */
.L_x_7051:
[----:B------:R-:W0:Y:S02]  /*b6e0*/  S2R R0, SR_TID.X ;  /* 0x0000000000007919 */ /* 0x000e240000002100 */
[----:B0-----:R-:W-:-:S05]  /*b6f0*/  VIADD R2, R0, 0xffffff80 ;  /* 0xffffff8000027836 */ /* 0x001fca0000000000 */
[----:B------:R-:W-:-:S13]  /*b700*/  ISETP.GT.AND P0, PT, R2, 0x3f, PT ;  /* 0x0000003f0200780c */ /* 0x000fda0003f04270 */
[----:B------:R-:W-:Y:S05]  /*b710*/  @P0 BRA `(.L_x_7008) ;  /* 0x0000004800ac0947 */ /* 0x000fea0003800000 */
[----:B------:R-:W0:Y:S01]  /*b720*/  S2R R3, SR_CTAID.X ;  /* 0x0000000000037919 */ /* 0x000e220000002500 */
[----:B------:R-:W2:Y:S01]  /*b730*/  LDC R6, c[0x0][0xbe8] ;  /* 0x0002fa00ff067b82 */ /* 0x000ea20000000800 */
[----:B------:R-:W-:Y:S01]  /*b740*/  ULDC UR4, c[0x0][0xa88] ;  /* 0x0002a20000047ab9 */ /* 0x000fe20000000800 */
[----:B0-----:R-:W-:Y:S02]  /*b750*/  IMAD R0, R3, 0x40, R0 ;  /* 0x0000004003007824 */ /* 0x001fe400078e0200 */
[----:B--2---:R-:W-:Y:S02]  /*b760*/  IMAD R3, R6, UR4, RZ ;  /* 0x0000000406037c24 */ /* 0x004fe4000f8e02ff */
[----:B------:R-:W-:-:S05]  /*b770*/  VIADD R0, R0, 0xffffff80 ;  /* 0xffffff8000007836 */ /* 0x000fca0000000000 */
[----:B------:R-:W-:-:S13]  /*b780*/  ISETP.GE.AND P0, PT, R0, R3, PT ;  /* 0x000000030000720c */ /* 0x000fda0003f06270 */
[----:B------:R-:W-:Y:S05]  /*b790*/  @P0 BRA `(.L_x_7008) ;  /* 0x00000048008c0947 */ /* 0x000fea0003800000 */
[----:B------:R-:W-:Y:S01]  /*b7a0*/  ISETP.NE.AND P0, PT, R6, 0x1, PT ;  /* 0x000000010600780c */ /* 0x000fe20003f05270 */
[----:B------:R-:W0:Y:S01]  /*b7b0*/  S2UR UR7, SR_CTAID.Z ;  /* 0x00000000000779c3 */ /* 0x000e220000002700 */
[----:B------:R-:W-:Y:S01]  /*b7c0*/  USHF.R.S32.HI UR6, URZ, 0x1f, UR36 ;  /* 0x0000001f3f067899 */ /* 0x000fe20008011424 */
[----:B------:R-:W-:Y:S01]  /*b7d0*/  MOV R5, R0 ;  /* 0x0000000000057202 */ /* 0x000fe20000000f00 */
[----:B------:R-:W-:Y:S02]  /*b7e0*/  ULDC.64 UR8, c[0x0][0xbd0] ;  /* 0x0002f40000087ab9 */ /* 0x000fe40000000a00 */
[----:B------:R-:W-:Y:S02]  /*b7f0*/  UIMAD UR6, UR6, UR8, URZ ;  /* 0x00000008060672a4 */ /* 0x000fe4000f8e023f */
[----:B------:R-:W-:Y:S01]  /*b800*/  UIMAD.WIDE.U32 UR4, UR36, UR8, URZ ;  /* 0x00000008240472a5 */ /* 0x000fe2000f8e003f */
[----:B------:R-:W2:Y:S01]  /*b810*/  LDC.64 R10, c[0x0][0xbd8] ;  /* 0x0002f600ff0a7b82 */ /* 0x000ea20000000a00 */
[----:B------:R-:W-:-:S04]  /*b820*/  UIMAD UR6, UR36, UR9, UR6 ;  /* 0x00000009240672a4 */ /* 0x000fc8000f8e0206 */
[----:B------:R-:W-:Y:S02]  /*b830*/  UIADD3 UR6, UR5, UR6, URZ ;  /* 0x0000000605067290 */ /* 0x000fe4000fffe03f */
[----:B------:R-:W-:Y:S01]  /*b840*/  IMAD.U32 R3, RZ, RZ, UR5 ;  /* 0x00000005ff037e24 */ /* 0x000fe2000f8e00ff */
[----:B------:R-:W3:Y:S01]  /*b850*/  @P0 LDC R7, c[0x0][0xbec] ;  /* 0x0002fb00ff070b82 */ /* 0x000ee20000000800 */
[----:B------:R-:W-:Y:S01]  /*b860*/  IMAD.U32 R2, RZ, RZ, UR4 ;  /* 0x00000004ff027e24 */ /* 0x000fe2000f8e00ff */
[----:B------:R-:W-:Y:S01]  /*b870*/  ULDC.64 UR4, c[0x0][0xbe0] ;  /* 0x0002f80000047ab9 */ /* 0x000fe20000000a00 */
[----:B------:R-:W-:-:S05]  /*b880*/  IMAD.U32 R3, RZ, RZ, UR6 ;  /* 0x00000006ff037e24 */ /* 0x000fca000f8e00ff */
[----:B------:R-:W5:Y:S01]  /*b890*/  @P0 LDC R9, c[0x0][0xbf0] ;  /* 0x0002fc00ff090b82 */ /* 0x000f620000000800 */
[----:B0-----:R-:W-:-:S07]  /*b8a0*/  USHF.R.S32.HI UR8, URZ, 0x1f, UR7 ;  /* 0x0000001f3f087899 */ /* 0x001fce0008011407 */
[----:B------:R-:W0:Y:S01]  /*b8b0*/  S2UR UR10, SR_CTAID.Y ;  /* 0x00000000000a79c3 */ /* 0x000e220000002600 */
[C---:B--2---:R-:W-:Y:S02]  /*b8c0*/  IMAD R12, R10.reuse, UR8, RZ ;  /* 0x000000080a0c7c24 */ /* 0x044fe4000f8e02ff */
[----:B------:R-:W-:-:S04]  /*b8d0*/  IMAD.WIDE.U32 R2, R10, UR7, R2 ;  /* 0x000000070a027c25 */ /* 0x000fc8000f8e0002 */
[----:B------:R-:W-:Y:S01]  /*b8e0*/  IMAD R11, R11, UR7, R12 ;  /* 0x000000070b0b7c24 */ /* 0x000fe2000f8e020c */
[----:B------:R-:W0:Y:S01]  /*b8f0*/  LDC R8, c[0x0][0xc50] ;  /* 0x00031400ff087b82 */ /* 0x000e220000000800 */
[----:B---3--:R-:W-:-:S04]  /*b900*/  @P0 IMAD.HI.U32 R4, R0, R7, RZ ;  /* 0x0000000700040227 */ /* 0x008fc800078e00ff */
[----:B------:R-:W-:Y:S02]  /*b910*/  IMAD R7, RZ, RZ, -UR36 ;  /* 0x80000024ff077e24 */ /* 0x000fe4000f8e02ff */
[----:B------:R-:W-:Y:S01]  /*b920*/  IMAD.IADD R3, R11, 0x1, R3 ;  /* 0x000000010b037824 */ /* 0x000fe200078e0203 */
[----:B-----5:R-:W-:Y:S01]  /*b930*/  @P0 SHF.R.U32.HI R5, RZ, R9, R4 ;  /* 0x00000009ff050219 */ /* 0x020fe20000011604 */
[----:B0-----:R-:W-:-:S03]  /*b940*/  IMAD R9, R8, R7, UR10 ;  /* 0x0000000a08097e24 */ /* 0x001fc6000f8e0207 */
[----:B------:R-:W-:Y:S01]  /*b950*/  IADD3 R7, -R5, RZ, RZ ;  /* 0x000000ff05077210 */ /* 0x000fe20007ffe1ff */
        /* <DEDUP_REMOVED lines=20> */
.L_x_7006:
        /* <DEDUP_REMOVED lines=18> */
.L_x_7055:
[----:B------:R-:W-:Y:S01]  /*bbc0*/  ULDC UR40, c[0x0][0xc50] ;  /* 0x0003140000287ab9 */ /* 0x000fe20000000800 */
[----:B------:R-:W-:Y:S01]  /*bbd0*/  UMOV UR36, UR6 ;  /* 0x0000000600247c82 */ /* 0x000fe20008000000 */
[----:B------:R-:W-:-:S11]  /*bbe0*/  UISETP.NE.AND UP0, UPT, UR40, 0x1, UPT ;  /* 0x000000012800788c */ /* 0x000fd6000bf05270 */
[----:B------:R-:W-:Y:S01]  /*bbf0*/  @UP0 ULDC UR4, c[0x0][0xc54] ;  /* 0x0003150000040ab9 */ /* 0x000fe20000000800 */
[----:B------:R-:W-:Y:S01]  /*bc00*/  @UP0 ULDC UR7, c[0x0][0xc58] ;  /* 0x0003160000070ab9 */ /* 0x000fe20000000800 */
[----:B------:R-:W-:-:S04]  /*bc10*/  UIMAD.WIDE.U32 UR4, UR6, UR4, URZ ;  /* 0x00000004060472a5 */ /* 0x000fc8000f8e003f */
[----:B------:R-:W-:-:S12]  /*bc20*/  @UP0 USHF.R.U32.HI UR36, URZ, UR7, UR5 ;  /* 0x000000073f240299 */ /* 0x000fd80008011605 */
.L_x_7056:
[----:B------:R-:W-:Y:S01]  /*bc30*/  ISETP.GE.AND P0, PT, R17, RZ, PT ;  /* 0x000000ff1100720c */ /* 0x000fe20003f06270 */
[----:B------:R-:W-:Y:S01]  /*bc40*/  UIADD3 UR4, -UR36, URZ, URZ ;  /* 0x0000003f24047290 */ /* 0x000fe2000fffe13f */
[----:B------:R-:W-:Y:S01]  /*bc50*/  IMAD.MOV.U32 R0, RZ, RZ, 0x1 ;  /* 0x00000001ff007424 */ /* 0x000fe200078e00ff */
[----:B------:R-:W-:Y:S01]  /*bc60*/  MOV R6, RZ ;  /* 0x000000ff00067202 */ /* 0x000fe20000000f00 */
[----:B------:R-:W-:Y:S01]  /*bc70*/  IMAD.MOV.U32 R9, RZ, RZ, 0x1 ;  /* 0x00000001ff097424 */ /* 0x000fe200078e00ff */
[----:B------:R-:W-:-:S08]  /*bc80*/  UIMAD UR40, UR40, UR4, UR6 ;  /* 0x00000004282872a4 */ /* 0x000fd0000f8e0206 */
        /* <DEDUP_REMOVED lines=8> */
[----:B------:R-:W-:Y:S02]  /*bd10*/  UISETP.NE.AND.EX UP0, UPT, UR5, URZ, UPT, UP0 ;  /* 0x0000003f0500728c */ /* 0x000fe4000bf05300 */
[----:B------:R-:W-:-:S02]  /*bd20*/  UIADD3 UR9, -UR4, 0x40, URZ ;  /* 0x0000004004097890 */ /* 0x000fc4000fffe13f */
[----:B------:R-:W-:Y:S01]  /*bd30*/  USEL UR7, UR7, 0x1, UP0 ;  /* 0x0000000107077887 */ /* 0x000fe20008000000 */
[----:B------:R-:W-:Y:S01]  /*bd40*/  @UP1 ULDC UR4, c[0x0][0x44c] ;  /* 0x0001130000041ab9 */ /* 0x000fe20000000800 */
[----:B------:R-:W-:Y:S01]  /*bd50*/  ULDC UR8, c[0x0][0x2f0] ;  /* 0x0000bc0000087ab9 */ /* 0x000fe20000000800 */
[----:B------:R-:W-:Y:S01]  /*bd60*/  @UP1 ULDC UR10, c[0x0][0x450] ;  /* 0x00011400000a1ab9 */ /* 0x000fe20000000800 */
[----:B------:R-:W-:Y:S02]  /*bd70*/  UIMAD UR9, UR7, UR8, UR9 ;  /* 0x00000008070972a4 */ /* 0x000fe4000f8e0209 */
[----:B------:R-:W-:Y:S01]  /*bd80*/  UIMAD UR7, UR7, UR8, 0x3f ;  /* 0x0000003f070774a4 */ /* 0x000fe2000f8e0208 */
[----:B------:R-:W-:Y:S01]  /*bd90*/  UMOV UR43, URZ ;  /* 0x0000003f002b7c82 */ /* 0x000fe20008000000 */
[----:B0-----:R-:W-:-:S04]  /*bda0*/  ULEA UR6, UR6, 0x3f, 0x6 ;  /* 0x0000003f06067891 */ /* 0x001fc8000f8e303f */
[----:B------:R-:W-:-:S04]  /*bdb0*/  UIMAD.WIDE.U32 UR4, UR6, UR4, URZ ;  /* 0x00000004060472a5 */ /* 0x000fc8000f8e003f */
[----:B------:R-:W-:Y:S02]  /*bdc0*/  @UP1 USHF.R.U32.HI UR6, URZ, UR10, UR5 ;  /* 0x0000000a3f061299 */ /* 0x000fe40008011605 */
[----:B------:R-:W-:Y:S02]  /*bdd0*/  USHF.R.S32.HI UR5, URZ, 0x1f, UR7 ;  /* 0x0000001f3f057899 */ /* 0x000fe40008011407 */
[----:B------:R-:W-:Y:S02]  /*bde0*/  UIADD3 UR6, UR9, UR6, URZ ;  /* 0x0000000609067290 */ /* 0x000fe4000fffe03f */
[----:B------:R-:W-:Y:S02]  /*bdf0*/  ULEA.HI UR5, UR5, UR7, URZ, 0x6 ;  /* 0x0000000705057291 */ /* 0x000fe4000f8f303f */
[----:B------:R-:W-:Y:S02]  /*be00*/  USHF.R.S32.HI UR4, URZ, 0x1f, UR6 ;  /* 0x0000001f3f047899 */ /* 0x000fe40008011406 */
[----:B------:R-:W-:-:S02]  /*be10*/  USHF.R.S32.HI UR5, URZ, 0x6, UR5 ;  /* 0x000000063f057899 */ /* 0x000fc40008011405 */
[----:B------:R-:W-:Y:S02]  /*be20*/  ULEA.HI UR4, UR4, UR6, URZ, 0x6 ;  /* 0x0000000604047291 */ /* 0x000fe4000f8f303f */
[----:B------:R-:W-:Y:S02]  /*be30*/  USHF.R.U32.HI UR10, URZ, 0x10, UR40 ;  /* 0x000000103f0a7899 */ /* 0x000fe40008011628 */
[----:B------:R-:W-:Y:S02]  /*be40*/  USHF.R.S32.HI UR4, URZ, 0x6, UR4 ;  /* 0x000000063f047899 */ /* 0x000fe40008011404 */
[----:B------:R-:W-:Y:S02]  /*be50*/  ULOP3.LUT UR40, UR40, 0xffff, URZ, 0xc0, !UPT ;  /* 0x0000ffff28287892 */ /* 0x000fe4000f8ec03f */
[----:B------:R-:W-:-:S04]  /*be60*/  UISETP.LT.AND UP0, UPT, UR5, UR4, UPT ;  /* 0x000000040500728c */ /* 0x000fc8000bf01270 */
[----:B------:R-:W-:Y:S02]  /*be70*/  USEL UR41, UR5, UR4, UP0 ;  /* 0x0000000405297287 */ /* 0x000fe40008000000 */
[----:B------:R-:W-:Y:S02]  /*be80*/  UISETP.NE.AND UP0, UPT, UR10, URZ, UPT ;  /* 0x0000003f0a00728c */ /* 0x000fe4000bf05270 */
[----:B------:R-:W-:-:S06]  /*be90*/  UISETP.GE.AND UP1, UPT, UR41, 0x1, UPT ;  /* 0x000000012900788c */ /* 0x000fcc000bf26270 */
[----:B------:R-:W-:-:S03]  /*bea0*/  PLOP3.LUT P0, PT, PT, PT, UP1, 0x80, 0x0 ;  /* 0x000000000000781c */ /* 0x000fc60003f0f018 */
[----:B------:R-:W-:-:S10]  /*beb0*/  @!UP0 ULDC UR10, c[0x0][0x9f0] ;  /* 0x00027c00000a8ab9 */ /* 0x000fd40000000800 */
[----:B------:R-:W-:Y:S05]  /*bec0*/  @!P0 BRA `(.L_x_7058) ;  /* 0x0000000000848947 */ /* 0x000fea0003800000 */
[----:B------:R-:W-:Y:S01]  /*bed0*/  IMAD.U32 R4, RZ, RZ, UR10 ;  /* 0x0000000aff047e24 */ /* 0x000fe2000f8e00ff */
[----:B------:R-:W-:Y:S01]  /*bee0*/  UIADD3 UR6, UR10, -0x1, UR41 ;  /* 0xffffffff0a067890 */ /* 0x000fe2000fffe029 */
[----:B------:R-:W-:-:S03]  /*bef0*/  UMOV UR4, URZ ;  /* 0x0000003f00047c82 */ /* 0x000fc60008000000 */
[-C--:B------:R-:W-:Y:S02]  /*bf00*/  IABS R2, R4.reuse ;  /* 0x0000000400027213 */ /* 0x080fe40000000000 */
[----:B------:R-:W-:Y:S01]  /*bf10*/  IABS R5, R4 ;  /* 0x0000000400057213 */ /* 0x000fe20000000000 */
[----:B------:R-:W-:Y:S01]  /*bf20*/  IMAD.U32 R4, RZ, RZ, UR6 ;  /* 0x00000006ff047e24 */ /* 0x000fe2000f8e00ff */
[----:B------:R-:W-:Y:S01]  /*bf30*/  R2UR UR11, R2 ;  /* 0x00000000020b72ca */ /* 0x000fe200000e0000 */
[----:B------:R-:W-:Y:S01]  /*bf40*/  ULOP3.LUT UR6, UR6, UR10, URZ, 0x3c, !UPT ;  /* 0x0000000a06067292 */ /* 0x000fe2000f8e3c3f */
[----:B------:R-:W-:-:S11]  /*bf50*/  IADD3 R5, RZ, -R5, RZ ;  /* 0x80000005ff057210 */ /* 0x000fd60007ffe0ff */
        /* <DEDUP_REMOVED lines=24> */
.L_x_7058:
[----:B------:R-:W-:Y:S01]  /*c0e0*/  UIMAD UR39, UR40, UR43, URZ ;  /* 0x0000002b282772a4 */ /* 0x000fe2000f8e023f */
[----:B------:R-:W-:Y:S01]  /*c0f0*/  IMAD.U32 R2, RZ, RZ, UR41 ;  /* 0x00000029ff027e24 */ /* 0x000fe2000f8e00ff */
[----:B------:R-:W-:Y:S01]  /*c100*/  MOV R9, 0x1 ;  /* 0x0000000100097802 */ /* 0x000fe20000000f00 */
[----:B------:R-:W-:-:S03]  /*c110*/  IMAD.MOV.U32 R6, RZ, RZ, RZ ;  /* 0x000000ffff067224 */ /* 0x000fc600078e00ff */
        /* <DEDUP_REMOVED lines=28> */
.L_x_7059:
        /* <DEDUP_REMOVED lines=9> */
[----:B------:R-:W-:Y:S01]  /*c370*/  MOV R4, UR6 ;  /* 0x0000000600047c02 */ /* 0x000fe20008000f00 */
[----:B------:R-:W-:Y:S01]  /*c380*/  IMAD.U32 R5, RZ, RZ, UR7 ;  /* 0x00000007ff057e24 */ /* 0x000fe2000f8e00ff */
[----:B------:R-:W-:Y:S01]  /*c390*/  MOV R11, UR5 ;  /* 0x00000005000b7c02 */ /* 0x000fe20008000f00 */
        /* <DEDUP_REMOVED lines=8> */
.L_x_7061:
        /* <DEDUP_REMOVED lines=15> */
.L_x_7060:
        /* <DEDUP_REMOVED lines=17> */
.L_x_7158:
        /* <DEDUP_REMOVED lines=8> */
.L_x_7161:
[----:B------:R-:W-:Y:S05]  /*c6a0*/  @!P6 BRA `(.L_x_7063) ;  /* 0x0000000000d4e947 */ /* 0x000fea0003800000 */
[----:B------:R-:W-:Y:S01]  /*c6b0*/  IMAD.MOV.U32 R16, RZ, RZ, R17 ;  /* 0x000000ffff107224 */ /* 0x000fe200078e0011 */
[----:B------:R-:W-:Y:S06]  /*c6c0*/  @!P1 BRA `(.L_x_7065) ;  /* 0x0000000000509947 */ /* 0x000fec0003800000 */
[----:B------:R-:W-:Y:S01]  /*c6d0*/  MOV R8, R0 ;  /* 0x0000000000087202 */ /* 0x000fe20000000f00 */
        /* <DEDUP_REMOVED lines=19> */
.L_x_7065:
[----:B------:R-:W-:Y:S01]  /*c810*/  MOV R0, 0x1 ;  /* 0x0000000100007802 */ /* 0x000fe20000000f00 */
[----:B0-----:R-:W0:Y:S03]  /*c820*/  S2R R8, SR_TID.X ;  /* 0x0000000000087919 */ /* 0x001e260000002100 */
[----:B------:R-:W-:-:S04]  /*c830*/  SHF.L.U32 R0, R0, 0x1f, RZ ;  /* 0x0000001f00007819 */ /* 0x000fc800000006ff */
[----:B------:R-:W1:Y:S01]  /*c840*/  SYNCS.PHASECHK.TRANS64.TRYWAIT P0, [UR38+0x28c40], R0 ;  /* 0x028c4000ff0075a7 */ /* 0x000e620008000166 */
[----:B0-----:R-:W-:-:S04]  /*c850*/  LOP3.LUT R2, R8, 0x7f, RZ, 0xc0, !PT ;  /* 0x0000007f08027812 */ /* 0x001fc800078ec0ff */
[----:B------:R-:W-:Y:S01]  /*c860*/  ISETP.NE.AND P1, PT, R2, RZ, PT ;  /* 0x000000ff0200720c */ /* 0x000fe20003f25270 */
[----:B-1----:R-:W-:-:S12]  /*c870*/  @!P0 BRA `(.L_x_7066) ;  /* 0x0000003c00688947 */ /* 0x002fd80003800000 */
.L_x_7162:
[----:B------:R-:W-:Y:S05]  /*c880*/  @P1 BRA `(.L_x_7067) ;  /* 0x0000000000181947 */ /* 0x000fea0003800000 */
[----:B------:R-:W1:Y:S01]  /*c890*/  S2R R2, SR_TID.X ;  /* 0x0000000000027919 */ /* 0x000e620000002100 */
[----:B0-----:R-:W-:-:S04]  /*c8a0*/  IMAD.MOV.U32 R0, RZ, RZ, 0x2000 ;  /* 0x00002000ff007424 */ /* 0x001fc800078e00ff */
[----:B------:R2:W-:Y:S01]  /*c8b0*/  SYNCS.ARRIVE.TRANS64 RZ, [UR38+0x28c30], R0 ;  /* 0x028c3000ffff79a7 */ /* 0x0005e20008000026 */
[----:B-1----:R-:W-:-:S13]  /*c8c0*/  LOP3.LUT P0, RZ, R2, 0x1f, RZ, 0xc0, !PT ;  /* 0x0000001f02ff7812 */ /* 0x002fda000780c0ff */
[----:B--2---:R-:W-:Y:S05]  /*c8d0*/  @!P0 BRA `(.L_x_7067) ;  /* 0x0000000000048947 */ /* 0x004fea0003800000 */
[----:B------:R-:W-:Y:S01]  /*c8e0*/  BPT.TRAP 0x1 ;  /* 0x000000040000795c */ /* 0x000fe20000300000 */
.L_x_7067:
        /* <DEDUP_REMOVED lines=17> */
.L_x_7063:
        /* <DEDUP_REMOVED lines=14> */
[----:B------:R-:W-:Y:S01]  /*cae0*/  MOV R13, RZ ;  /* 0x000000ff000d7202 */ /* 0x000fe20000000f00 */
[----:B------:R-:W-:Y:S02]  /*caf0*/  IMAD.U32 R6, RZ, RZ, UR6 ;  /* 0x00000006ff067e24 */ /* 0x000fe4000f8e00ff */
[----:B------:R-:W-:-:S02]  /*cb00*/  IMAD.U32 R10, RZ, RZ, UR8 ;  /* 0x00000008ff0a7e24 */ /* 0x000fc4000f8e00ff */
[----:B------:R-:W-:Y:S02]  /*cb10*/  IMAD.U32 R11, RZ, RZ, UR9 ;  /* 0x00000009ff0b7e24 */ /* 0x000fe4000f8e00ff */
[----:B------:R-:W-:Y:S02]  /*cb20*/  IMAD.MOV.U32 R8, RZ, RZ, 0x70 ;  /* 0x00000070ff087424 */ /* 0x000fe400078e00ff */
[----:B------:R-:W-:-:S07]  /*cb30*/  IMAD.MOV.U32 R12, RZ, RZ, 0x1 ;  /* 0x00000001ff0c7424 */ /* 0x000fce00078e00ff */
[----:B------:R-:W-:-:S07]  /*cb40*/  LEPC R20, `(.L_x_7068) ;  /* 0x000000001014794e */ /* 0x000fce0000000000 */
[----:B0-----:R-:W-:Y:S05]  /*cb50*/  CALL.ABS.NOINC R2 ;  /* 0x0000000002007343 */ /* 0x001fea0003c00000 */
.L_x_7068:
[----:B------:R-:W0:Y:S01]  /*cb60*/  LDC R4, c[0x0][0x448] ;  /* 0x00011200ff047b82 */ /* 0x000e220000000800 */
[----:B------:R-:W1:Y:S01]  /*cb70*/  S2R R13, SR_TID.X ;  /* 0x00000000000d7919 */ /* 0x000e620000002100 */
[----:B------:R-:W-:Y:S01]  /*cb80*/  USHF.R.S32.HI UR6, URZ, 0x1f, UR36 ;  /* 0x0000001f3f067899 */ /* 0x000fe20008011424 */
[----:B------:R-:W-:Y:S01]  /*cb90*/  ULDC.64 UR8, c[0x0][0x2d8] ;  /* 0x0000b60000087ab9 */ /* 0x000fe20000000a00 */
[----:B------:R-:W2:Y:S02]  /*cba0*/  S2R R14, SR_CTAID.Z ;  /* 0x00000000000e7919 */ /* 0x000ea40000002700 */
[----:B------:R-:W-:Y:S02]  /*cbb0*/  UIMAD UR6, UR6, UR8, URZ ;  /* 0x00000008060672a4 */ /* 0x000fe4000f8e023f */
[----:B------:R-:W3:Y:S01]  /*cbc0*/  LDC.64 R2, c[0x0][0x2e0] ;  /* 0x0000b800ff027b82 */ /* 0x000ee20000000a00 */
[----:B------:R-:W4:Y:S01]  /*cbd0*/  S2R R10, SR_CTAID.X ;  /* 0x00000000000a7919 */ /* 0x000f220000002500 */
[----:B------:R-:W-:-:S02]  /*cbe0*/  UIMAD.WIDE.U32 UR4, UR36, UR8, URZ ;  /* 0x00000008240472a5 */ /* 0x000fc4000f8e003f */
[----:B------:R-:W-:-:S04]  /*cbf0*/  UIMAD UR6, UR36, UR9, UR6 ;  /* 0x00000009240672a4 */ /* 0x000fc8000f8e0206 */
[----:B------:R-:W-:Y:S01]  /*cc00*/  UIADD3 UR5, UR5, UR6, URZ ;  /* 0x0000000605057290 */ /* 0x000fe2000fffe03f */
[----:B0-----:R-:W-:Y:S02]  /*cc10*/  ISETP.NE.AND P0, PT, R4, 0x1, PT ;  /* 0x000000010400780c */ /* 0x001fe40003f05270 */
[C---:B-1----:R-:W-:Y:S01]  /*cc20*/  LOP3.LUT R12, R13.reuse, 0x7f, RZ, 0xc0, !PT ;  /* 0x0000007f0d0c7812 */ /* 0x042fe200078ec0ff */
[----:B------:R-:W-:-:S10]  /*cc30*/  IMAD.SHL.U32 R0, R13, 0x10, RZ ;  /* 0x000000100d007824 */ /* 0x000fd400078e00ff */
[----:B------:R-:W0:Y:S01]  /*cc40*/  @P0 LDC R5, c[0x0][0x44c] ;  /* 0x00011300ff050b82 */ /* 0x000e220000000800 */
[----:B------:R-:W-:Y:S02]  /*cc50*/  SHF.R.U32.HI R7, RZ, 0x3, R12 ;  /* 0x00000003ff077819 */ /* 0x000fe4000001160c */
[----:B--2---:R-:W-:Y:S02]  /*cc60*/  SHF.R.S32.HI R11, RZ, 0x1f, R14 ;  /* 0x0000001fff0b7819 */ /* 0x004fe4000001140e */
[----:B------:R-:W-:-:S03]  /*cc70*/  LOP3.LUT R9, R7, 0x70, R0, 0xf8, !PT ;  /* 0x0000007007097812 */ /* 0x000fc600078ef800 */
[----:B------:R-:W1:Y:S01]  /*cc80*/  @P0 LDC R6, c[0x0][0x450] ;  /* 0x00011400ff060b82 */ /* 0x000e620000000800 */
[----:B---3--:R-:W-:Y:S02]  /*cc90*/  IMAD R8, R11, R2, RZ ;  /* 0x000000020b087224 */ /* 0x008fe400078e02ff */
[----:B----4-:R-:W-:Y:S02]  /*cca0*/  IMAD R0, R10, 0x40, R9 ;  /* 0x000000400a007824 */ /* 0x010fe400078e0209 */
[----:B------:R-:W-:Y:S02]  /*ccb0*/  IMAD R9, R14, R3, R8 ;  /* 0x000000030e097224 */ /* 0x000fe400078e0208 */
[----:B0-----:R-:W-:-:S04]  /*ccc0*/  @P0 IMAD.HI.U32 R3, R0, R5, RZ ;  /* 0x0000000500030227 */ /* 0x001fc800078e00ff */
[----:B------:R-:W-:Y:S01]  /*ccd0*/  IMAD.MOV.U32 R5, RZ, RZ, R0 ;  /* 0x000000ffff057224 */ /* 0x000fe200078e0000 */
[----:B-1----:R-:W-:Y:S01]  /*cce0*/  @P0 SHF.R.U32.HI R5, RZ, R6, R3 ;  /* 0x00000006ff050219 */ /* 0x002fe20000011603 */
[----:B------:R-:W-:Y:S01]  /*ccf0*/  IMAD.WIDE.U32 R2, R14, R2, UR4 ;  /* 0x000000040e027e25 */ /* 0x000fe2000f8e0002 */
[----:B------:R-:W-:Y:S02]  /*cd00*/  ULDC.64 UR4, c[0x0][0x2d0] ;  /* 0x0000b40000047ab9 */ /* 0x000fe40000000a00 */
[----:B------:R-:W-:Y:S01]  /*cd10*/  SHF.R.S32.HI R6, RZ, 0x1f, R5 ;  /* 0x0000001fff067819 */ /* 0x000fe20000011405 */
[----:B------:R-:W-:Y:S01]  /*cd20*/  IMAD.IADD R3, R3, 0x1, R9 ;  /* 0x0000000103037824 */ /* 0x000fe200078e0209 */
[----:B------:R-:W-:-:S03]  /*cd30*/  IADD3 R9, -R5, RZ, RZ ;  /* 0x000000ff05097210 */ /* 0x000fc60007ffe1ff */
[----:B------:R-:W-:Y:S02]  /*cd40*/  IMAD R6, R6, UR4, RZ ;  /* 0x0000000406067c24 */ /* 0x000fe4000f8e02ff */
[----:B------:R-:W-:Y:S02]  /*cd50*/  IMAD R0, R4, R9, R0 ;  /* 0x0000000904007224 */ /* 0x000fe400078e0200 */
[C---:B------:R-:W-:Y:S02]  /*cd60*/  IMAD R9, R5.reuse, UR5, R6 ;  /* 0x0000000505097c24 */ /* 0x040fe4000f8e0206 */
[----:B------:R-:W-:Y:S01]  /*cd70*/  IMAD.WIDE.U32 R2, R5, UR4, R2 ;  /* 0x0000000405027c25 */ /* 0x000fe2000f8e0002 */
[----:B------:R-:W-:Y:S01]  /*cd80*/  SHF.R.S32.HI R5, RZ, 0x1f, R0 ;  /* 0x0000001fff057819 */ /* 0x000fe20000011400 */
[----:B------:R-:W-:Y:S02]  /*cd90*/  ULDC.64 UR4, c[0x0][0x2c8] ;  /* 0x0000b20000047ab9 */ /* 0x000fe40000000a00 */
[----:B------:R-:W-:-:S02]  /*cda0*/  IMAD.IADD R3, R3, 0x1, R9 ;  /* 0x0000000103037824 */ /* 0x000fc400078e0209 */
[----:B------:R-:W-:Y:S02]  /*cdb0*/  IMAD R5, R5, UR4, RZ ;  /* 0x0000000405057c24 */ /* 0x000fe4000f8e02ff */
[----:B------:R-:W-:-:S04]  /*cdc0*/  IMAD.WIDE.U32 R2, R0, UR4, R2 ;  /* 0x0000000400027c25 */ /* 0x000fc8000f8e0002 */
[----:B------:R-:W-:Y:S01]  /*cdd0*/  IMAD R5, R0, UR5, R5 ;  /* 0x0000000500057c24 */ /* 0x000fe2000f8e0205 */
[----:B------:R-:W-:Y:S02]  /*cde0*/  ULDC.64 UR4, c[0x0][0x280] ;  /* 0x0000a00000047ab9 */ /* 0x000fe40000000a00 */
[----:B------:R-:W-:Y:S01]  /*cdf0*/  LEA R0, P0, R2, UR4, 0x1 ;  /* 0x0000000402007c11 */ /* 0x000fe2000f8008ff */
[----:B------:R-:W-:Y:S01]  /*ce00*/  IMAD.IADD R3, R3, 0x1, R5 ;  /* 0x0000000103037824 */ /* 0x000fe200078e0205 */
[----:B------:R-:W-:Y:S01]  /*ce10*/  ULDC UR4, c[0x0][0x2b8] ;  /* 0x0000ae0000047ab9 */ /* 0x000fe20000000800 */
        /* <DEDUP_REMOVED lines=12> */
[----:B------:R-:W-:Y:S01]  /*cee0*/  LEA R7, R10, R7, 0x6 ;  /* 0x000000070a077211 */ /* 0x000fe200078e30ff */
[----:B------:R-:W-:Y:S01]  /*cef0*/  IMAD R4, R4, UR4, RZ ;  /* 0x0000000404047c24 */ /* 0x000fe2000f8e02ff */
[----:B------:R-:W1:Y:S03]  /*cf00*/  SHFL.IDX PT, R2, R6, RZ, 0x181f ;  /* 0x00181fff06027589 */ /* 0x000e6600000e0000 */
[C---:B------:R-:W-:Y:S01]  /*cf10*/  VIADD R11, R7.reuse, 0x10 ;  /* 0x00000010070b7836 */ /* 0x040fe20000000000 */
        /* <DEDUP_REMOVED lines=25> */
.L_x_7171:
[----:B------:R-:W-:-:S05]  /*d0b0*/  VIADD R7, R7, 0x30 ;  /* 0x0000003007077836 */ /* 0x000fca0000000000 */
[----:B------:R-:W-:Y:S01]  /*d0c0*/  ISETP.GE.AND P1, PT, R7, R4, PT ;  /* 0x000000040700720c */ /* 0x000fe20003f26270 */
[----:B------:R-:W-:-:S05]  /*d0d0*/  IMAD.MOV.U32 R4, RZ, RZ, 0x1 ;  /* 0x00000001ff047424 */ /* 0x000fca00078e00ff */
[----:B------:R-:W-:-:S07]  /*d0e0*/  SHF.L.U32 R4, R4, 0x1f, RZ ;  /* 0x0000001f04047819 */ /* 0x000fce00000006ff */
[----:B01----:R-:W-:Y:S02]  /*d0f0*/  @!P1 LEA R2, P2, R8, R14, 0x1 ;  /* 0x0000000e08029211 */ /* 0x003fe400078408ff */
[----:B------:R-:W-:Y:S02]  /*d100*/  @!P1 LEA R5, R5, UR38, 0x1 ;  /* 0x0000002605059c11 */ /* 0x000fe4000f8e08ff */
[----:B------:R-:W-:-:S05]  /*d110*/  @!P1 IADD3.X R3, RZ, R6, RZ, P2, !PT ;  /* 0x00000006ff039210 */ /* 0x000fca00017fe4ff */
        /* <DEDUP_REMOVED lines=11> */
.L_x_7172:
        /* <DEDUP_REMOVED lines=9> */
.L_x_7173:
        /* <DEDUP_REMOVED lines=8> */
.L_x_7075:
[----:B------:R-:W-:Y:S05]  /*d2e0*/  BSYNC B1 ;  /* 0x0000000000017941 */ /* 0x000fea0003800000 */
.L_x_7074:
        /* <DEDUP_REMOVED lines=11> */
.L_x_7076:
        /* <DEDUP_REMOVED lines=13> */
.L_x_7077:
        /* <DEDUP_REMOVED lines=13> */
.L_x_7078:
        /* <DEDUP_REMOVED lines=13> */
.L_x_7079:
        /* <DEDUP_REMOVED lines=13> */
.L_x_7080:
        /* <DEDUP_REMOVED lines=13> */
.L_x_7081:
        /* <DEDUP_REMOVED lines=13> */
.L_x_7082:
        /* <DEDUP_REMOVED lines=13> */
.L_x_7083:
        /* <DEDUP_REMOVED lines=8> */
.L_x_7072:
[----:B------:R-:W-:Y:S05]  /*d9d0*/  BSYNC B0 ;  /* 0x0000000000007941 */ /* 0x000fea0003800000 */
.L_x_7071:
[----:B0-----:R-:W2:Y:S01]  /*d9e0*/  LDL.LU R3, [R1+0x8] ;  /* 0x0000080001037983 */ /* 0x001ea20000300800 */
[----:B------:R-:W-:Y:S02]  /*d9f0*/  IMAD.MOV.U32 R9, RZ, RZ, RZ ;  /* 0x000000ffff097224 */ /* 0x000fe400078e00ff */
[----:B------:R-:W-:Y:S01]  /*da00*/  IMAD.MOV.U32 R6, RZ, RZ, 0x1 ;  /* 0x00000001ff067424 */ /* 0x000fe200078e00ff */
[----:B--2---:R-:W-:-:S04]  /*da10*/  IADD3 R7, R3, -0x2, RZ ;  /* 0xfffffffe03077810 */ /* 0x004fc80007ffe0ff */
[----:B------:R-:W-:-:S13]  /*da20*/  ISETP.GE.AND P0, PT, R7, UR39, PT ;  /* 0x0000002707007c0c */ /* 0x000fda000bf06270 */
[----:B------:R-:W-:Y:S05]  /*da30*/  @!P0 BRA `(.L_x_7057) ;  /* 0x0000002400248947 */ /* 0x000fea0003800000 */
[----:B------:R-:W-:Y:S01]  /*da40*/  UIADD3 UR4, UR40, 0x1, URZ ;  /* 0x0000000128047890 */ /* 0x000fe2000fffe03f */
[----:B------:R-:W-:Y:S01]  /*da50*/  LOP3.LUT R0, RZ, UR39, RZ, 0x33, !PT ;  /* 0x00000027ff007c12 */ /* 0x000fe2000f8e33ff */
[----:B------:R-:W0:Y:S01]  /*da60*/  S2R R4, SR_TID.X ;  /* 0x0000000000047919 */ /* 0x000e220000002100 */
[----:B------:R-:W-:Y:S01]  /*da70*/  MOV R6, 0x1 ;  /* 0x0000000100067802 */ /* 0x000fe20000000f00 */
        /* <DEDUP_REMOVED lines=20> */
.L_x_7125:
[----:B------:R-:W-:Y:S01]  /*dbc0*/  ISETP.NE.AND P0, PT, R19, RZ, PT ;  /* 0x000000ff1300720c */ /* 0x000fe20003f05270 */
[----:B------:R-:W-:Y:S01]  /*dbd0*/  VIADD R8, R8, 0xfffffffe ;  /* 0xfffffffe08087836 */ /* 0x000fe20000000000 */
[----:B------:R-:W-:Y:S04]  /*dbe0*/  BSSY B1, `(.L_x_7085) ;  /* 0x00000b6000017945 */ /* 0x000fe80003800000 */
[----:B------:R-:W-:-:S07]  /*dbf0*/  ISETP.NE.AND P1, PT, R8, RZ, PT ;  /* 0x000000ff0800720c */ /* 0x000fce0003f25270 */
[----:B0-----:R-:W-:Y:S06]  /*dc00*/  @!P0 BRA `(.L_x_7086) ;  /* 0x0000000800cc8947 */ /* 0x001fec0003800000 */
[----:B------:R-:W2:Y:S01]  /*dc10*/  LDL R2, [R1] ;  /* 0x0000000001027983 */ /* 0x000ea20000100800 */
[----:B------:R-:W-:Y:S02]  /*dc20*/  MOV R13, R7 ;  /* 0x00000007000d7202 */ /* 0x000fe40000000f00 */
        /* <DEDUP_REMOVED lines=21> */
.L_x_7087:
[----:B------:R-:W1:Y:S01]  /*dd80*/  S2R R2, SR_TID.X ;  /* 0x0000000000027919 */ /* 0x000e620000002100 */
[----:B------:R-:W-:Y:S01]  /*dd90*/  BSSY B2, `(.L_x_7088) ;  /* 0x0000006000027945 */ /* 0x000fe20003800000 */
[----:B-1----:R-:W-:Y:S02]  /*dda0*/  LOP3.LUT R3, R2, 0x7f, RZ, 0xc0, !PT ;  /* 0x0000007f02037812 */ /* 0x002fe400078ec0ff */
[----:B------:R-:W-:Y:S02]  /*ddb0*/  SHF.L.U32 R2, R0, 0x1f, RZ ;  /* 0x0000001f00027819 */ /* 0x000fe400000006ff */
[----:B------:R-:W-:Y:S02]  /*ddc0*/  ISETP.NE.AND P2, PT, R3, RZ, PT ;  /* 0x000000ff0300720c */ /* 0x000fe40003f45270 */
[----:B------:R-:W1:Y:S02]  /*ddd0*/  SYNCS.PHASECHK.TRANS64.TRYWAIT P0, [UR38+0x28c48], R2 ;  /* 0x028c4802ff0075a7 */ /* 0x000e640008000166 */
[----:B-1----:R-:W-:Y:S09]  /*dde0*/  @!P0 BRA `(.L_x_7089) ;  /* 0x0000002c00808947 */ /* 0x002ff20003800000 */
.L_x_7174:
[----:B------:R-:W-:Y:S05]  /*ddf0*/  BSYNC B2 ;  /* 0x0000000000027941 */ /* 0x000fea0003800000 */
.L_x_7088:
[----:B------:R-:W-:Y:S04]  /*de00*/  BSSY B2, `(.L_x_7090) ;  /* 0x0000007000027945 */ /* 0x000fe80003800000 */
[----:B------:R-:W-:Y:S05]  /*de10*/  @P2 BRA `(.L_x_7091) ;  /* 0x0000000000142947 */ /* 0x000fea0003800000 */
[----:B------:R-:W-:Y:S02]  /*de20*/  ISETP.NE.AND P0, PT, R10, RZ, PT ;  /* 0x000000ff0a00720c */ /* 0x000fe40003f05270 */
[----:B-1----:R-:W-:-:S04]  /*de30*/  MOV R3, 0x2000 ;  /* 0x0000200000037802 */ /* 0x002fc80000000f00 */
[----:B------:R2:W-:Y:S07]  /*de40*/  SYNCS.ARRIVE.TRANS64 RZ, [UR38+0x28c38], R3 ;  /* 0x028c3803ffff79a7 */ /* 0x0005ee0008000026 */
[----:B------:R-:W-:Y:S05]  /*de50*/  @!P0 BRA `(.L_x_7091) ;  /* 0x0000000000048947 */ /* 0x000fea0003800000 */
[----:B------:R-:W-:Y:S01]  /*de60*/  BPT.TRAP 0x1 ;  /* 0x000000040000795c */ /* 0x000fe20000300000 */
.L_x_7091:
[----:B------:R-:W-:Y:S05]  /*de70*/  BSYNC B2 ;  /* 0x0000000000027941 */ /* 0x000fea0003800000 */
.L_x_7090:
        /* <DEDUP_REMOVED lines=11> */
.L_x_7092:
        /* <DEDUP_REMOVED lines=10> */
.L_x_7175:
[----:B------:R-:W-:Y:S05]  /*dfd0*/  BSYNC B2 ;  /* 0x0000000000027941 */ /* 0x000fea0003800000 */
.L_x_7093:
[----:B------:R-:W-:Y:S01]  /*dfe0*/  BSSY B2, `(.L_x_7095) ;  /* 0x0000009000027945 */ /* 0x000fe20003800000 */
[----:B01----:R-:W-:Y:S02]  /*dff0*/  IMAD.MOV.U32 R2, RZ, RZ, 0x0 ;  /* 0x00000000ff027424 */ /* 0x003fe400078e00ff */
[----:B--2---:R-:W-:Y:S01]  /*e000*/  IMAD.MOV.U32 R3, RZ, RZ, 0x14f00000 ;  /* 0x14f00000ff037424 */ /* 0x004fe200078e00ff */
[----:B------:R-:W-:Y:S06]  /*e010*/  @P2 BRA `(.L_x_7096) ;  /* 0x0000000000142947 */ /* 0x000fec0003800000 */
[----:B------:R-:W-:Y:S02]  /*e020*/  ISETP.NE.AND P0, PT, R10, RZ, PT ;  /* 0x000000ff0a00720c */ /* 0x000fe40003f05270 */
[----:B------:R-:W-:-:S04]  /*e030*/  MOV R12, 0x10000 ;  /* 0x00010000000c7802 */ /* 0x000fc80000000f00 */
[----:B------:R0:W-:Y:S07]  /*e040*/  SYNCS.ARRIVE.TRANS64 RZ, [UR38+0x28c58], R12 ;  /* 0x028c580cffff79a7 */ /* 0x0001ee0008000026 */
[----:B------:R-:W-:Y:S05]  /*e050*/  @!P0 BRA `(.L_x_7096) ;  /* 0x0000000000048947 */ /* 0x000fea0003800000 */
[----:B------:R-:W-:Y:S01]  /*e060*/  BPT.TRAP 0x1 ;  /* 0x000000040000795c */ /* 0x000fe20000300000 */
.L_x_7096:
[----:B------:R-:W-:Y:S05]  /*e070*/  BSYNC B2 ;  /* 0x0000000000027941 */ /* 0x000fea0003800000 */
.L_x_7095:
        /* <DEDUP_REMOVED lines=9> */
.L_x_7097:
        /* <DEDUP_REMOVED lines=13> */
.L_x_7098:
        /* <DEDUP_REMOVED lines=13> */
.L_x_7099:
        /* <DEDUP_REMOVED lines=13> */
.L_x_7100:
        /* <DEDUP_REMOVED lines=13> */
.L_x_7101:
        /* <DEDUP_REMOVED lines=13> */
.L_x_7102:
        /* <DEDUP_REMOVED lines=13> */
.L_x_7103:
        /* <DEDUP_REMOVED lines=13> */
.L_x_7104:
        /* <DEDUP_REMOVED lines=8> */
.L_x_7086:
[----:B------:R-:W-:Y:S05]  /*e740*/  BSYNC B1 ;  /* 0x0000000000017941 */ /* 0x000fea0003800000 */
.L_x_7085:
        /* <DEDUP_REMOVED lines=27> */
.L_x_7107:
[----:B------:R-:W1:Y:S01]  /*e900*/  S2R R2, SR_TID.X ;  /* 0x0000000000027919 */ /* 0x000e620000002100 */
[----:B------:R-:W-:Y:S01]  /*e910*/  BSSY B2, `(.L_x_7108) ;  /* 0x0000006000027945 */ /* 0x000fe20003800000 */
[----:B-1----:R-:W-:Y:S02]  /*e920*/  LOP3.LUT R3, R2, 0x7f, RZ, 0xc0, !PT ;  /* 0x0000007f02037812 */ /* 0x002fe400078ec0ff */
[----:B------:R-:W-:Y:S02]  /*e930*/  SHF.L.U32 R2, R0, 0x1f, RZ ;  /* 0x0000001f00027819 */ /* 0x000fe400000006ff */
[----:B------:R-:W-:Y:S02]  /*e940*/  ISETP.NE.AND P2, PT, R3, RZ, PT ;  /* 0x000000ff0300720c */ /* 0x000fe40003f45270 */
[----:B------:R-:W1:Y:S02]  /*e950*/  SYNCS.PHASECHK.TRANS64.TRYWAIT P0, [UR38+0x28c40], R2 ;  /* 0x028c4002ff0075a7 */ /* 0x000e640008000166 */
[----:B-1----:R-:W-:Y:S09]  /*e960*/  @!P0 BRA `(.L_x_7109) ;  /* 0x0000002000d08947 */ /* 0x002ff20003800000 */
.L_x_7176:
[----:B------:R-:W-:Y:S05]  /*e970*/  BSYNC B2 ;  /* 0x0000000000027941 */ /* 0x000fea0003800000 */
.L_x_7108:
[----:B------:R-:W-:Y:S04]  /*e980*/  BSSY B2, `(.L_x_7110) ;  /* 0x0000007000027945 */ /* 0x000fe80003800000 */
[----:B------:R-:W-:Y:S05]  /*e990*/  @P2 BRA `(.L_x_7111) ;  /* 0x0000000000142947 */ /* 0x000fea0003800000 */
[----:B------:R-:W-:Y:S01]  /*e9a0*/  ISETP.NE.AND P0, PT, R10, RZ, PT ;  /* 0x000000ff0a00720c */ /* 0x000fe20003f05270 */
[----:B-1----:R-:W-:-:S04]  /*e9b0*/  IMAD.MOV.U32 R3, RZ, RZ, 0x2000 ;  /* 0x00002000ff037424 */ /* 0x002fc800078e00ff */
[----:B------:R2:W-:Y:S08]  /*e9c0*/  SYNCS.ARRIVE.TRANS64 RZ, [UR38+0x28c30], R3 ;  /* 0x028c3003ffff79a7 */ /* 0x0005f00008000026 */
[----:B--2---:R-:W-:Y:S05]  /*e9d0*/  @!P0 BRA `(.L_x_7111) ;  /* 0x0000000000048947 */ /* 0x004fea0003800000 */
[----:B------:R-:W-:Y:S01]  /*e9e0*/  BPT.TRAP 0x1 ;  /* 0x000000040000795c */ /* 0x000fe20000300000 */
.L_x_7111:
[----:B------:R-:W-:Y:S05]  /*e9f0*/  BSYNC B2 ;  /* 0x0000000000027941 */ /* 0x000fea0003800000 */
.L_x_7110:
        /* <DEDUP_REMOVED lines=11> */
.L_x_7112:
        /* <DEDUP_REMOVED lines=11> */
.L_x_7177:
[----:B------:R-:W-:Y:S05]  /*eb60*/  BSYNC B2 ;  /* 0x0000000000027941 */ /* 0x000fea0003800000 */
.L_x_7113:
        /* <DEDUP_REMOVED lines=9> */
.L_x_7116:
[----:B------:R-:W-:Y:S05]  /*ec00*/  BSYNC B2 ;  /* 0x0000000000027941 */ /* 0x000fea0003800000 */
.L_x_7115:
        /* <DEDUP_REMOVED lines=9> */
.L_x_7117:
        /* <DEDUP_REMOVED lines=13> */
.L_x_7118:
        /* <DEDUP_REMOVED lines=13> */
.L_x_7119:
        /* <DEDUP_REMOVED lines=13> */
.L_x_7120:
        /* <DEDUP_REMOVED lines=13> */
.L_x_7121:
        /* <DEDUP_REMOVED lines=13> */
.L_x_7122:
        /* <DEDUP_REMOVED lines=13> */
.L_x_7123:
        /* <DEDUP_REMOVED lines=13> */
.L_x_7124:
        /* <DEDUP_REMOVED lines=8> */
.L_x_7106:
[----:B------:R-:W-:Y:S05]  /*f2d0*/  BSYNC B1 ;  /* 0x0000000000017941 */ /* 0x000fea0003800000 */
.L_x_7105:
[----:B------:R-:W-:Y:S01]  /*f2e0*/  VIADD R7, R7, 0xfffffffe ;  /* 0xfffffffe07077836 */ /* 0x000fe20000000000 */
[----:B------:R-:W-:Y:S06]  /*f2f0*/  @P1 BRA `(.L_x_7125) ;  /* 0xffffffe800301947 */ /* 0x000fec000383ffff */
[----:B------:R-:W-:Y:S05]  /*f300*/  BSYNC B0 ;  /* 0x0000000000007941 */ /* 0x000fea0003800000 */
.L_x_7084:
        /* <DEDUP_REMOVED lines=17> */
[----:B------:R-:W-:Y:S02]  /*f420*/  SHF.R.S32.HI R3, RZ, 0x1f, R5 ;  /* 0x0000001fff037819 */ /* 0x000fe40000011405 */
        /* <DEDUP_REMOVED lines=9> */
.L_x_7128:
[----:B------:R-:W2:Y:S01]  /*f4c0*/  S2R R2, SR_TID.X ;  /* 0x0000000000027919 */ /* 0x000ea20000002100 */
[----:B------:R-:W-:Y:S01]  /*f4d0*/  BSSY B1, `(.L_x_7129) ;  /* 0x0000006000017945 */ /* 0x000fe20003800000 */
[----:B--2---:R-:W-:Y:S02]  /*f4e0*/  LOP3.LUT R3, R2, 0x7f, RZ, 0xc0, !PT ;  /* 0x0000007f02037812 */ /* 0x004fe400078ec0ff */
[----:B------:R-:W-:Y:S02]  /*f4f0*/  SHF.L.U32 R2, R0, 0x1f, RZ ;  /* 0x0000001f00027819 */ /* 0x000fe400000006ff */
[----:B------:R-:W-:Y:S02]  /*f500*/  ISETP.NE.AND P1, PT, R3, RZ, PT ;  /* 0x000000ff0300720c */ /* 0x000fe40003f25270 */
[----:B------:R-:W2:Y:S02]  /*f510*/  SYNCS.PHASECHK.TRANS64.TRYWAIT P0, [UR38+0x28c48], R2 ;  /* 0x028c4802ff0075a7 */ /* 0x000ea40008000166 */
[----:B--2---:R-:W-:Y:S09]  /*f520*/  @!P0 BRA `(.L_x_7130) ;  /* 0x0000001800108947 */ /* 0x004ff20003800000 */
.L_x_7178:
[----:B------:R-:W-:Y:S05]  /*f530*/  BSYNC B1 ;  /* 0x0000000000017941 */ /* 0x000fea0003800000 */
.L_x_7129:
[----:B------:R-:W-:Y:S04]  /*f540*/  BSSY B1, `(.L_x_7131) ;  /* 0x0000007000017945 */ /* 0x000fe80003800000 */
[----:B------:R-:W-:Y:S05]  /*f550*/  @P1 BRA `(.L_x_7132) ;  /* 0x0000000000141947 */ /* 0x000fea0003800000 */
[----:B------:R-:W-:Y:S01]  /*f560*/  ISETP.NE.AND P0, PT, R10, RZ, PT ;  /* 0x000000ff0a00720c */ /* 0x000fe20003f05270 */
[----:B--2---:R-:W-:-:S04]  /*f570*/  IMAD.MOV.U32 R3, RZ, RZ, 0x2000 ;  /* 0x00002000ff037424 */ /* 0x004fc800078e00ff */
[----:B------:R3:W-:Y:S08]  /*f580*/  SYNCS.ARRIVE.TRANS64 RZ, [UR38+0x28c38], R3 ;  /* 0x028c3803ffff79a7 */ /* 0x0007f00008000026 */
[----:B---3--:R-:W-:Y:S05]  /*f590*/  @!P0 BRA `(.L_x_7132) ;  /* 0x0000000000048947 */ /* 0x008fea0003800000 */
[----:B------:R-:W-:Y:S01]  /*f5a0*/  BPT.TRAP 0x1 ;  /* 0x000000040000795c */ /* 0x000fe20000300000 */
.L_x_7132:
[----:B------:R-:W-:Y:S05]  /*f5b0*/  BSYNC B1 ;  /* 0x0000000000017941 */ /* 0x000fea0003800000 */
.L_x_7131:
[----:B------:R-:W-:Y:S01]  /*f5c0*/  MOV R4, RZ ;  /* 0x000000ff00047202 */ /* 0x000fe20000000f00 */
[----:B------:R-:W-:Y:S01]  /*f5d0*/  ULDC.64 UR4, c[0x0][0x198] ;  /* 0x0000660000047ab9 */ /* 0x000fe20000000a00 */
[----:B------:R-:W-:Y:S01]  /*f5e0*/  PLOP3.LUT P0, PT, PT, PT, PT, 0x80, 0x0 ;  /* 0x000000000000781c */ /* 0x000fe20003f0f070 */
[----:B------:R-:W-:Y:S01]  /*f5f0*/  UIADD3 UR4, UP0, UR4, 0x370, URZ ;  /* 0x0000037004047890 */ /* 0x000fe2000ff1e03f */
[----:B------:R-:W-:Y:S01]  /*f600*/  R2UR UR10, R4 ;  /* 0x00000000040a72ca */ /* 0x000fe200000e0000 */
[----:B------:R-:W-:Y:S01]  /*f610*/  IMAD.SHL.U32 R7, R7, 0x40, RZ ;  /* 0x0000004007077824 */ /* 0x000fe200078e00ff */
[----:B------:R-:W-:Y:S02]  /*f620*/  UIADD3 UR8, UR38, 0x24400, URZ ;  /* 0x0002440026087890 */ /* 0x000fe4000fffe03f */
[----:B------:R-:W-:Y:S02]  /*f630*/  UIADD3 UR9, UR38, 0x28c38, URZ ;  /* 0x00028c3826097890 */ /* 0x000fe4000fffe03f */
[----:B------:R-:W-:Y:S01]  /*f640*/  UIADD3.X UR5, URZ, UR5, URZ, UP0, !UPT ;  /* 0x000000053f057290 */ /* 0x000fe200087fe43f */
[----:B------:R-:W-:Y:S01]  /*f650*/  UMOV UR6, 0x0 ;  /* 0x0000000000067882 */ /* 0x000fe20000000000 */
[----:B------:R-:W-:-:S10]  /*f660*/  UMOV UR7, 0x14f00000 ;  /* 0x14f0000000077882 */ /* 0x000fd40000000000 */
.L_x_7133:
        /* <DEDUP_REMOVED lines=11> */
.L_x_7179:
[----:B------:R-:W-:Y:S05]  /*f720*/  BSYNC B1 ;  /* 0x0000000000017941 */ /* 0x000fea0003800000 */
.L_x_7134:
[----:B------:R-:W-:Y:S01]  /*f730*/  BSSY B1, `(.L_x_7136) ;  /* 0x0000009000017945 */ /* 0x000fe20003800000 */
[----:B--2---:R-:W-:Y:S02]  /*f740*/  IMAD.MOV.U32 R2, RZ, RZ, 0x0 ;  /* 0x00000000ff027424 */ /* 0x004fe400078e00ff */
[----:B------:R-:W-:Y:S01]  /*f750*/  IMAD.MOV.U32 R3, RZ, RZ, 0x14f00000 ;  /* 0x14f00000ff037424 */ /* 0x000fe200078e00ff */
[----:B------:R-:W-:Y:S06]  /*f760*/  @P1 BRA `(.L_x_7137) ;  /* 0x0000000000141947 */ /* 0x000fec0003800000 */
[----:B------:R-:W-:Y:S02]  /*f770*/  ISETP.NE.AND P0, PT, R10, RZ, PT ;  /* 0x000000ff0a00720c */ /* 0x000fe40003f05270 */
[----:B------:R-:W-:-:S04]  /*f780*/  MOV R5, 0x10000 ;  /* 0x0001000000057802 */ /* 0x000fc80000000f00 */
[----:B------:R2:W-:Y:S07]  /*f790*/  SYNCS.ARRIVE.TRANS64 RZ, [UR38+0x28c58], R5 ;  /* 0x028c5805ffff79a7 */ /* 0x0005ee0008000026 */
[----:B------:R-:W-:Y:S05]  /*f7a0*/  @!P0 BRA `(.L_x_7137) ;  /* 0x0000000000048947 */ /* 0x000fea0003800000 */
[----:B------:R-:W-:Y:S01]  /*f7b0*/  BPT.TRAP 0x1 ;  /* 0x000000040000795c */ /* 0x000fe20000300000 */
.L_x_7137:
[----:B------:R-:W-:Y:S05]  /*f7c0*/  BSYNC B1 ;  /* 0x0000000000017941 */ /* 0x000fea0003800000 */
.L_x_7136:
        /* <DEDUP_REMOVED lines=9> */
.L_x_7138:
        /* <DEDUP_REMOVED lines=8> */
[----:B------:R-:W-:Y:S01]  /*f8e0*/  R2UR UR6, R2 ;  /* 0x00000000020672ca */ /* 0x000fe200000e0000 */
[----:B------:R-:W-:Y:S01]  /*f8f0*/  UIADD3 UR8, UR38, 0x12400, URZ ;  /* 0x0001240026087890 */ /* 0x000fe2000fffe03f */
[----:B------:R-:W-:Y:S01]  /*f900*/  R2UR UR7, R3 ;  /* 0x00000000030772ca */ /* 0x000fe200000e0000 */
[----:B------:R-:W-:Y:S01]  /*f910*/  UMOV UR10, 0x40 ;  /* 0x00000040000a7882 */ /* 0x000fe20000000000 */
[----:B------:R-:W-:-:S13]  /*f920*/  PLOP3.LUT P0, PT, PT, PT, PT, 0x80, 0x0 ;  /* 0x000000000000781c */ /* 0x000fda0003f0f070 */
.L_x_7139:
        /* <DEDUP_REMOVED lines=13> */
.L_x_7140:
        /* <DEDUP_REMOVED lines=13> */
.L_x_7141:
        /* <DEDUP_REMOVED lines=13> */
.L_x_7142:
        /* <DEDUP_REMOVED lines=13> */
.L_x_7143:
        /* <DEDUP_REMOVED lines=13> */
.L_x_7144:
        /* <DEDUP_REMOVED lines=13> */
.L_x_7145:
        /* <DEDUP_REMOVED lines=8> */
.L_x_7127:
[----:B------:R-:W-:Y:S05]  /*fe90*/  BSYNC B0 ;  /* 0x0000000000007941 */ /* 0x000fea0003800000 */
.L_x_7126:
[----:B------:R-:W-:Y:S01]  /*fea0*/  LOP3.LUT R0, R0, 0x1, RZ, 0x3c, !PT ;  /* 0x0000000100007812 */ /* 0x000fe200078e3cff */
[----:B------:R-:W-:Y:S02]  /*feb0*/  IMAD.MOV.U32 R6, RZ, RZ, RZ ;  /* 0x000000ffff067224 */ /* 0x000fe400078e00ff */
[----:B------:R-:W-:-:S07]  /*fec0*/  IMAD.MOV.U32 R9, RZ, RZ, RZ ;  /* 0x000000ffff097224 */ /* 0x000fce00078e00ff */
.L_x_7057:
[----:B------:R-:W3:Y:S01]  /*fed0*/  S2R R3, SR_CgaCtaId ;  /* 0x0000000000037919 */ /* 0x000ee20000008800 */
[----:B------:R-:W-:Y:S02]  /*fee0*/  MOV R2, 0x400 ;  /* 0x0000040000027802 */ /* 0x000fe40000000f00 */
[----:B------:R-:W-:Y:S02]  /*fef0*/  SHF.L.U32 R9, R9, 0x1f, RZ ;  /* 0x0000001f09097819 */ /* 0x000fe400000006ff */
[----:B---3--:R-:W-:-:S04]  /*ff00*/  LEA R2, R3, R2, 0x18 ;  /* 0x0000000203027211 */ /* 0x008fc800078ec0ff */
[----:B------:R-:W3:Y:S02]  /*ff10*/  SYNCS.PHASECHK.TRANS64.TRYWAIT P0, [R2+URZ+0x28c20], R9 ;  /* 0x028c2009020075a7 */ /* 0x000ee4000800017f */
[----:B---3--:R-:W-:Y:S05]  /*ff20*/  @!P0 BRA `(.L_x_7146) ;  /* 0x0000000c00c08947 */ /* 0x008fea0003800000 */
.L_x_7180:
[----:B------:R-:W-:-:S03]  /*ff30*/  UMOV UR4, 0xffffffff ;  /* 0xffffffff00047882 */ /* 0x000fc60000000000 */
[----:B------:R-:W-:Y:S05]  /*ff40*/  BRA.DIV UR4, `(.L_x_7147) ;  /* 0x0000000e04cc7947 */ /* 0x000fea000b800000 */
[----:B------:R-:W4:Y:S02]  /*ff50*/  S2R R3, SR_TID.X ;  /* 0x0000000000037919 */ /* 0x000f240000002100 */
[----:B----4-:R-:W-:-:S04]  /*ff60*/  SHF.R.U32.HI R3, RZ, 0x5, R3 ;  /* 0x00000005ff037819 */ /* 0x010fc80000011603 */
[----:B------:R-:W-:-:S05]  /*ff70*/  LOP3.LUT R3, R3, 0x3, RZ, 0xc0, !PT ;  /* 0x0000000303037812 */ /* 0x000fca00078ec0ff */
[----:B------:R4:W0:Y:S02]  /*ff80*/  SHFL.IDX PT, R14, R3, RZ, 0x1f ;  /* 0x00001fff030e7589 */ /* 0x00082400000e0000 */
.L_x_7183:
[----:B0-----:R-:W-:-:S13]  /*ff90*/  ISETP.NE.AND P0, PT, R14, RZ, PT ;  /* 0x000000ff0e00720c */ /* 0x001fda0003f05270 */
[----:B------:R-:W-:Y:S05]  /*ffa0*/  @P0 BRA `(.L_x_7008) ;  /* 0x0000000000880947 */ /* 0x000fea0003800000 */
[----:B------:R-:W-:-:S03]  /*ffb0*/  UMOV UR4, 0xffffffff ;  /* 0xffffffff00047882 */ /* 0x000fc60000000000 */
[----:B------:R-:W-:Y:S05]  /*ffc0*/  BRA.DIV UR4, `(.L_x_7148) ;  /* 0x0000000e04e07947 */ /* 0x000fea000b800000 */
[----:B------:R-:W-:-:S13]  /*ffd0*/  ELECT P6, URZ, PT ;  /* 0x00000000003f782f */ /* 0x000fda00038c0000 */
.L_x_7186:
[----:B------:R-:W-:Y:S05]  /*ffe0*/  @!P6 BRA `(.L_x_7008) ;  /* 0x000000000078e947 */ /* 0x000fea0003800000 */
[----:B------:R-:W-:-:S06]  /*fff0*/  ULOP3.LUT UR4, UR42, 0x2, URZ, 0xfc, !UPT ;  /* 0x000000022a047892 */ /* 0x000fcc000f8efc3f */
[----:B----4-:R-:W-:-:S05]  /*10000*/  IMAD.U32 R3, RZ, RZ, UR4 ;  /* 0x00000004ff037e24 */ /* 0x010fca000f8e00ff */
[----:B------:R-:W-:-:S13]  /*10010*/  ISETP.NE.AND P2, PT, R3, 0x3, PT ;  /* 0x000000030300780c */ /* 0x000fda0003f45270 */
[----:B------:R-:W-:Y:S05]  /*10020*/  @!P2 BRA `(.L_x_7149) ;  /* 0x000000000004a947 */ /* 0x000fea0003800000 */
[----:B------:R-:W-:Y:S01]  /*10030*/  BPT.TRAP 0x1 ;  /* 0x000000040000795c */ /* 0x000fe20000300000 */
.L_x_7149:
[----:B------:R-:W-:Y:S01]  /*10040*/  IADD3 R8, R2, 0x28c40, RZ ;  /* 0x00028c4002087810 */ /* 0x000fe20007ffe0ff */
[----:B------:R-:W-:Y:S01]  /*10050*/  VIADD R3, R6, 0x1 ;  /* 0x0000000106037836 */ /* 0x000fe20000000000 */
[----:B------:R-:W-:-:S03]  /*10060*/  SHF.L.U32 R4, R0, 0x1f, RZ ;  /* 0x0000001f00047819 */ /* 0x000fc600000006ff */
[----:B------:R-:W-:Y:S01]  /*10070*/  IMAD R7, R6, 0x8, R8 ;  /* 0x0000000806077824 */ /* 0x000fe200078e0208 */
[----:B------:R-:W-:-:S03]  /*10080*/  ISETP.NE.AND P1, PT, R3, 0x2, PT ;  /* 0x000000020300780c */ /* 0x000fc60003f25270 */
[----:B------:R-:W0:Y:S01]  /*10090*/  SYNCS.PHASECHK.TRANS64.TRYWAIT P0, [R7+URZ], R4 ;  /* 0x00000004070075a7 */ /* 0x000e22000800017f */
[----:B--2---:R-:W-:Y:S02]  /*100a0*/  SEL R5, RZ, 0x1, P1 ;  /* 0x00000001ff057807 */ /* 0x004fe40000800000 */
[----:B------:R-:W-:Y:S02]  /*100b0*/  SEL R3, R3, RZ, P1 ;  /* 0x000000ff03037207 */ /* 0x000fe40000800000 */
[----:B------:R-:W-:-:S03]  /*100c0*/  LOP3.LUT R0, R0, R5, RZ, 0x3c, !PT ;  /* 0x0000000500007212 */ /* 0x000fc600078e3cff */
[----:B------:R-:W-:Y:S01]  /*100d0*/  IMAD R5, R3, 0x8, R8 ;  /* 0x0000000803057824 */ /* 0x000fe200078e0208 */
[----:B------:R-:W-:Y:S01]  /*100e0*/  SHF.L.U32 R0, R0, 0x1f, RZ ;  /* 0x0000001f00007819 */ /* 0x000fe200000006ff */
[----:B0-----:R-:W-:Y:S06]  /*100f0*/  @!P0 BRA `(.L_x_7150) ;  /* 0x0000000c00b48947 */ /* 0x001fec0003800000 */
.L_x_7187:
[----:B------:R-:W2:Y:S02]  /*10100*/  SYNCS.PHASECHK.TRANS64.TRYWAIT P0, [R5+URZ], R0 ;  /* 0x00000000050075a7 */ /* 0x000ea4000800017f */
[----:B--2---:R-:W-:Y:S05]  /*10110*/  @!P0 BRA `(.L_x_7151) ;  /* 0x0000000c00c08947 */ /* 0x004fea0003800000 */
.L_x_7188:
[----:B------:R-:W-:Y:S05]  /*10120*/  @!P2 BRA `(.L_x_7152) ;  /* 0x000000000004a947 */ /* 0x000fea0003800000 */
[----:B------:R-:W-:Y:S01]  /*10130*/  BPT.TRAP 0x1 ;  /* 0x000000040000795c */ /* 0x000fe20000300000 */
.L_x_7152:
[----:B---3--:R-:W-:-:S05]  /*10140*/  IADD3 R2, R2, 0x28c60, RZ ;  /* 0x00028c6002027810 */ /* 0x008fca0007ffe0ff */
[----:B--2---:R-:W-:-:S04]  /*10150*/  IMAD R5, R6, 0x8, R2 ;  /* 0x0000000806057824 */ /* 0x004fc800078e0202 */
[----:B------:R-:W2:Y:S02]  /*10160*/  SYNCS.PHASECHK.TRANS64.TRYWAIT P0, [R5+URZ], R4 ;  /* 0x00000004050075a7 */ /* 0x000ea4000800017f */
[----:B--2---:R-:W-:Y:S05]  /*10170*/  @!P0 BRA `(.L_x_7153) ;  /* 0x0000000c00bc8947 */ /* 0x004fea0003800000 */
.L_x_7189:
[----:B------:R-:W-:-:S07]  /*10180*/  IMAD R3, R3, 0x8, R2 ;  /* 0x0000000803037824 */ /* 0x000fce00078e0202 */
.L_x_7154:
[----:B---3--:R3:W4:Y:S02]  /*10190*/  SYNCS.PHASECHK.TRANS64.TRYWAIT P0, [R3+URZ], R0 ;  /* 0x00000000030075a7 */ /* 0x008724000800017f */
[----:B----4-:R-:W-:Y:S05]  /*101a0*/  @!P0 NANOSLEEP.SYNCS 0x989680 ;  /* 0x009896800000895d */ /* 0x010fea0003900000 */
[----:B------:R-:W4:Y:S02]  /*101b0*/  @!P0 SYNCS.PHASECHK.TRANS64 P0, [R3+URZ], R0 ;  /* 0x00000000030085a7 */ /* 0x000f24000800007f */
[----:B----4-:R-:W-:Y:S05]  /*101c0*/  @!P0 BRA `(.L_x_7154) ;  /* 0xfffffffc00f08947 */ /* 0x010fea000383ffff */
.L_x_7008:
[----:B------:R-:W-:Y:S05]  /*101d0*/  BSYNC B6 ;  /* 0x0000000000067941 */ /* 0x000fea0003800000 */
.L_x_7005:
[----:B------:R-:W-:Y:S05]  /*101e0*/  EXIT ;  /* 0x000000000000794d */ /* 0x000fea0003800000 */
.L_x_7013:
[----:B0-----:R-:W-:-:S04]  /*101f0*/  IMAD.U32 R5, RZ, RZ, UR5 ;  /* 0x00000005ff057e24 */ /* 0x001fc8000f8e00ff */
[----:B------:R0:W1:Y:S03]  /*10200*/  SYNCS.PHASECHK.TRANS64.TRYWAIT P1, [R5+URZ+0x28c50], R2 ;  /* 0x028c5002050075a7 */ /* 0x000066000802017f */
[----:B-1----:R-:W-:Y:S05]  /*10210*/  @!P1 NANOSLEEP.SYNCS 0x989680 ;  /* 0x009896800000995d */ /* 0x002fea0003900000 */
[----:B------:R-:W1:Y:S02]  /*10220*/  @!P1 SYNCS.PHASECHK.TRANS64 P1, [R5+URZ+0x28c50], R2 ;  /* 0x028c5002050095a7 */ /* 0x000e64000802007f */
[----:B-1----:R-:W-:Y:S05]  /*10230*/  @!P1 BRA `(.L_x_7013) ;  /* 0xfffffffc00ec9947 */ /* 0x002fea000383ffff */
[----:B------:R-:W-:Y:S05]  /*10240*/  BRA `(.L_x_7155) ;  /* 0xffffff1000d47947 */ /* 0x000fea000383ffff */
.L_x_7018:
[----:B-1----:R-:W-:-:S04]  /*10250*/  MOV R5, UR7 ;  /* 0x0000000700057c02 */ /* 0x002fc80008000f00 */
[----:B------:R1:W2:Y:S03]  /*10260*/  SYNCS.PHASECHK.TRANS64.TRYWAIT P1, [R5+URZ+0x28c50], R2 ;  /* 0x028c5002050075a7 */ /* 0x0002a6000802017f */
[----:B--2---:R-:W-:Y:S05]  /*10270*/  @!P1 NANOSLEEP.SYNCS 0x989680 ;  /* 0x009896800000995d */ /* 0x004fea0003900000 */
[----:B------:R-:W2:Y:S02]  /*10280*/  @!P1 SYNCS.PHASECHK.TRANS64 P1, [R5+URZ+0x28c50], R2 ;  /* 0x028c5002050095a7 */ /* 0x000ea4000802007f */
[----:B--2---:R-:W-:Y:S05]  /*10290*/  @!P1 BRA `(.L_x_7018) ;  /* 0xfffffffc00ec9947 */ /* 0x004fea000383ffff */
[----:B------:R-:W-:Y:S05]  /*102a0*/  BRA `(.L_x_7017) ;  /* 0xffffff1c00dc7947 */ /* 0x000fea000383ffff */
.L_x_7022:
[----:B0-----:R-:W-:-:S04]  /*102b0*/  IMAD.U32 R6, RZ, RZ, UR39 ;  /* 0x00000027ff067e24 */ /* 0x001fc8000f8e00ff */
[----:B------:R0:W1:Y:S03]  /*102c0*/  SYNCS.PHASECHK.TRANS64.TRYWAIT P0, [R6+URZ+0x28c00], R13 ;  /* 0x028c000d060075a7 */ /* 0x000066000800017f */
[----:B-1----:R-:W-:Y:S05]  /*102d0*/  @!P0 NANOSLEEP.SYNCS 0x989680 ;  /* 0x009896800000895d */ /* 0x002fea0003900000 */
[----:B------:R-:W1:Y:S02]  /*102e0*/  @!P0 SYNCS.PHASECHK.TRANS64 P0, [R6+URZ+0x28c00], R13 ;  /* 0x028c000d060085a7 */ /* 0x000e64000800007f */
[----:B-1----:R-:W-:Y:S05]  /*102f0*/  @!P0 BRA `(.L_x_7022) ;  /* 0xfffffffc00ec8947 */ /* 0x002fea000383ffff */
[----:B------:R-:W-:Y:S05]  /*10300*/  BRA `(.L_x_7156) ;  /* 0xffffff3400307947 */ /* 0x000fea000383ffff */
.L_x_7026:
[----:B-1----:R-:W-:-:S04]  /*10310*/  IMAD.U32 R0, RZ, RZ, UR39 ;  /* 0x00000027ff007e24 */ /* 0x002fc8000f8e00ff */
[----:B------:R1:W2:Y:S03]  /*10320*/  SYNCS.PHASECHK.TRANS64.TRYWAIT P2, [R0+URZ+0x28c30], R13 ;  /* 0x028c300d000075a7 */ /* 0x0002a6000804017f */
[----:B--2---:R-:W-:Y:S05]  /*10330*/  @!P2 NANOSLEEP.SYNCS 0x989680 ;  /* 0x009896800000a95d */ /* 0x004fea0003900000 */
[----:B------:R-:W2:Y:S02]  /*10340*/  @!P2 SYNCS.PHASECHK.TRANS64 P2, [R0+URZ+0x28c30], R13 ;  /* 0x028c300d0000a5a7 */ /* 0x000ea4000804007f */
[----:B--2---:R-:W-:Y:S05]  /*10350*/  @!P2 BRA `(.L_x_7026) ;  /* 0xfffffffc00eca947 */ /* 0x004fea000383ffff */
[----:B------:R-:W-:Y:S05]  /*10360*/  BRA `(.L_x_7025) ;  /* 0xffffff34007c7947 */ /* 0x000fea000383ffff */
.L_x_7030:
[----:B---3--:R3:W4:Y:S02]  /*10370*/  SYNCS.PHASECHK.TRANS64.TRYWAIT P3, [R14+URZ+0x28c50], R13 ;  /* 0x028c500d0e0075a7 */ /* 0x008724000806017f */
[----:B----4-:R-:W-:Y:S05]  /*10380*/  @!P3 NANOSLEEP.SYNCS 0x989680 ;  /* 0x009896800000b95d */ /* 0x010fea0003900000 */
[----:B------:R-:W4:Y:S02]  /*10390*/  @!P3 SYNCS.PHASECHK.TRANS64 P3, [R14+URZ+0x28c50], R13 ;  /* 0x028c500d0e00b5a7 */ /* 0x000f24000806007f */
[----:B----4-:R-:W-:Y:S05]  /*103a0*/  @!P3 BRA `(.L_x_7030) ;  /* 0xfffffffc00f0b947 */ /* 0x010fea000383ffff */
[----:B------:R-:W-:Y:S05]  /*103b0*/  BRA `(.L_x_7029) ;  /* 0xffffff4800a07947 */ /* 0x000fea000383ffff */
.L_x_7035:
[----:B-1----:R-:W-:-:S04]  /*103c0*/  IMAD.U32 R0, RZ, RZ, UR27 ;  /* 0x0000001bff007e24 */ /* 0x002fc8000f8e00ff */
[----:B------:R1:W3:Y:S03]  /*103d0*/  SYNCS.PHASECHK.TRANS64.TRYWAIT P3, [R0+URZ+0x28c30], R13 ;  /* 0x028c300d000075a7 */ /* 0x0002e6000806017f */
[----:B---3--:R-:W-:Y:S05]  /*103e0*/  @!P3 NANOSLEEP.SYNCS 0x989680 ;  /* 0x009896800000b95d */ /* 0x008fea0003900000 */
[----:B------:R-:W3:Y:S02]  /*103f0*/  @!P3 SYNCS.PHASECHK.TRANS64 P3, [R0+URZ+0x28c30], R13 ;  /* 0x028c300d0000b5a7 */ /* 0x000ee4000806007f */
[----:B---3--:R-:W-:Y:S05]  /*10400*/  @!P3 BRA `(.L_x_7035) ;  /* 0xfffffffc00ecb947 */ /* 0x008fea000383ffff */
[----:B------:R-:W-:Y:S05]  /*10410*/  BRA `(.L_x_7034) ;  /* 0xffffff4c00c47947 */ /* 0x000fea000383ffff */
.L_x_7039:
[----:B---3--:R3:W4:Y:S02]  /*10420*/  SYNCS.PHASECHK.TRANS64.TRYWAIT P3, [R168+URZ+0x28c50], R13 ;  /* 0x028c500da80075a7 */ /* 0x008724000806017f */
[----:B----4-:R-:W-:Y:S05]  /*10430*/  @!P3 NANOSLEEP.SYNCS 0x989680 ;  /* 0x009896800000b95d */ /* 0x010fea0003900000 */
[----:B------:R-:W4:Y:S02]  /*10440*/  @!P3 SYNCS.PHASECHK.TRANS64 P3, [R168+URZ+0x28c50], R13 ;  /* 0x028c500da800b5a7 */ /* 0x000f24000806007f */
[----:B----4-:R-:W-:Y:S05]  /*10450*/  @!P3 BRA `(.L_x_7039) ;  /* 0xfffffffc00f0b947 */ /* 0x010fea000383ffff */
[----:B------:R-:W-:Y:S05]  /*10460*/  BRA `(.L_x_7038) ;  /* 0xffffff6800307947 */ /* 0x000fea000383ffff */
.L_x_7045:
[----:B-1----:R-:W-:-:S04]  /*10470*/  MOV R0, UR25 ;  /* 0x0000001900007c02 */ /* 0x002fc80008000f00 */
[----:B------:R1:W0:Y:S03]  /*10480*/  SYNCS.PHASECHK.TRANS64.TRYWAIT P2, [R0+URZ+0x28c30], R11 ;  /* 0x028c300b000075a7 */ /* 0x000226000804017f */
[----:B0-----:R-:W-:Y:S05]  /*10490*/  @!P2 NANOSLEEP.SYNCS 0x989680 ;  /* 0x009896800000a95d */ /* 0x001fea0003900000 */
[----:B------:R-:W0:Y:S02]  /*104a0*/  @!P2 SYNCS.PHASECHK.TRANS64 P2, [R0+URZ+0x28c30], R11 ;  /* 0x028c300b0000a5a7 */ /* 0x000e24000804007f */
[----:B0-----:R-:W-:Y:S05]  /*104b0*/  @!P2 BRA `(.L_x_7045) ;  /* 0xfffffffc00eca947 */ /* 0x001fea000383ffff */
[----:B------:R-:W-:Y:S05]  /*104c0*/  BRA `(.L_x_7044) ;  /* 0xffffff6c00207947 */ /* 0x000fea000383ffff */
.L_x_7049:
[----:B--2---:R2:W4:Y:S02]  /*104d0*/  SYNCS.PHASECHK.TRANS64.TRYWAIT P2, [R180+URZ+0x28c50], R11 ;  /* 0x028c500bb40075a7 */ /* 0x004524000804017f */
[----:B----4-:R-:W-:Y:S05]  /*104e0*/  @!P2 NANOSLEEP.SYNCS 0x989680 ;  /* 0x009896800000a95d */ /* 0x010fea0003900000 */
[----:B------:R-:W4:Y:S02]  /*104f0*/  @!P2 SYNCS.PHASECHK.TRANS64 P2, [R180+URZ+0x28c50], R11 ;  /* 0x028c500bb400a5a7 */ /* 0x000f24000804007f */
[----:B----4-:R-:W-:Y:S05]  /*10500*/  @!P2 BRA `(.L_x_7049) ;  /* 0xfffffffc00f0a947 */ /* 0x010fea000383ffff */
[----:B------:R-:W-:Y:S05]  /*10510*/  BRA `(.L_x_7048) ;  /* 0xffffff8000387947 */ /* 0x000fea000383ffff */
.L_x_7062:
[----:B------:R-:W-:Y:S01]  /*10520*/  IMAD.MOV.U32 R13, RZ, RZ, R19 ;  /* 0x000000ffff0d7224 */ /* 0x000fe200078e0013 */
[----:B------:R-:W-:Y:S01]  /*10530*/  MOV R15, 0xffffffff ;  /* 0xffffffff000f7802 */ /* 0x000fe20000000f00 */
[----:B------:R-:W-:Y:S02]  /*10540*/  IMAD.MOV.U32 R12, RZ, RZ, RZ ;  /* 0x000000ffff0c7224 */ /* 0x000fe400078e00ff */
[----:B------:R-:W-:-:S07]  /*10550*/  IMAD.MOV.U32 R11, RZ, RZ, 0x1f ;  /* 0x0000001fff0b7424 */ /* 0x000fce00078e00ff */
[----:B------:R-:W-:Y:S05]  /*10560*/  WARPSYNC.COLLECTIVE R15, `(.L_x_7157) ;  /* 0x000000000f087348 */ /* 0x000fea0003c00000 */
[----:B------:R0:W1:Y:S02]  /*10570*/  SHFL.IDX P6, R14, R13, R12, R11 ;  /* 0x0000000c0d0e7389 */ /* 0x00006400000c000b */
[----:B01----:R-:W-:Y:S01]  /*10580*/  ENDCOLLECTIVE ;  /* 0x000000000000791b */ /* 0x003fe20003800000 */
.L_x_7157:
[----:B------:R-:W-:Y:S05]  /*10590*/  BRA `(.L_x_7158) ;  /* 0xffffffc000207947 */ /* 0x000fea000383ffff */
.L_x_7064:
[----:B------:R-:W-:Y:S01]  /*105a0*/  BSSY B0, `(.L_x_7159) ;  /* 0x0000006000007945 */ /* 0x000fe20003800000 */
[----:B------:R-:W-:-:S07]  /*105b0*/  IMAD.MOV.U32 R15, RZ, RZ, -0x1 ;  /* 0xffffffffff0f7424 */ /* 0x000fce00078e00ff */
[----:B------:R-:W-:Y:S05]  /*105c0*/  WARPSYNC.COLLECTIVE R15, `(.L_x_7160) ;  /* 0x000000000f0c7348 */ /* 0x000fea0003c00000 */
[----:B------:R-:W-:Y:S02]  /*105d0*/  ELECT P6, UR62, PT ;  /* 0x00000000003e782f */ /* 0x000fe400038c0000 */
[----:B------:R-:W-:Y:S01]  /*105e0*/  MOV R14, UR62 ;  /* 0x0000003e000e7c02 */ /* 0x000fe20008000f00 */
[----:B------:R-:W-:Y:S10]  /*105f0*/  ENDCOLLECTIVE ;  /* 0x000000000000791b */ /* 0x000ff40003800000 */
.L_x_7160:
[----:B------:R-:W-:Y:S05]  /*10600*/  BSYNC B0 ;  /* 0x0000000000007941 */ /* 0x000fea0003800000 */
.L_x_7159:
[----:B------:R-:W-:Y:S05]  /*10610*/  BRA `(.L_x_7161) ;  /* 0xffffffc000207947 */ /* 0x000fea000383ffff */
.L_x_7066:
[----:B0-----:R-:W-:-:S04]  /*10620*/  IMAD.U32 R3, RZ, RZ, UR38 ;  /* 0x00000026ff037e24 */ /* 0x001fc8000f8e00ff */
[----:B------:R0:W1:Y:S03]  /*10630*/  SYNCS.PHASECHK.TRANS64.TRYWAIT P0, [R3+URZ+0x28c40], R0 ;  /* 0x028c4000030075a7 */ /* 0x000066000800017f */
[----:B-1----:R-:W-:Y:S05]  /*10640*/  @!P0 NANOSLEEP.SYNCS 0x989680 ;  /* 0x009896800000895d */ /* 0x002fea0003900000 */
[----:B------:R-:W1:Y:S02]  /*10650*/  @!P0 SYNCS.PHASECHK.TRANS64 P0, [R3+URZ+0x28c40], R0 ;  /* 0x028c4000030085a7 */ /* 0x000e64000800007f */
[----:B-1----:R-:W-:Y:S05]  /*10660*/  @!P0 BRA `(.L_x_7066) ;  /* 0xfffffffc00ec8947 */ /* 0x002fea000383ffff */
[----:B------:R-:W-:Y:S05]  /*10670*/  BRA `(.L_x_7162) ;  /* 0xffffffc000807947 */ /* 0x000fea000383ffff */
.L_x_7069:
[----:B------:R-:W-:Y:S01]  /*10680*/  MOV R13, R6 ;  /* 0x00000006000d7202 */ /* 0x000fe20000000f00 */
[----:B------:R-:W-:Y:S02]  /*10690*/  IMAD.MOV.U32 R12, RZ, RZ, RZ ;  /* 0x000000ffff0c7224 */ /* 0x000fe400078e00ff */
[----:B------:R-:W-:Y:S02]  /*106a0*/  IMAD.MOV.U32 R11, RZ, RZ, 0x181f ;  /* 0x0000181fff0b7424 */ /* 0x000fe400078e00ff */
[----:B------:R-:W-:Y:S02]  /*106b0*/  IMAD.MOV.U32 R15, RZ, RZ, -0x1 ;  /* 0xffffffffff0f7424 */ /* 0x000fe400078e00ff */
[----:B------:R-:W-:-:S07]  /*106c0*/  IMAD R7, R10, 0x40, R7 ;  /* 0x000000400a077824 */ /* 0x000fce00078e0207 */
[----:B------:R-:W-:Y:S05]  /*106d0*/  WARPSYNC.COLLECTIVE R15, `(.L_x_7163) ;  /* 0x000000000f087348 */ /* 0x000fea0003c00000 */
[----:B------:R0:W1:Y:S02]  /*106e0*/  SHFL.IDX P6, R14, R13, R12, R11 ;  /* 0x0000000c0d0e7389 */ /* 0x00006400000c000b */
[----:B01----:R-:W-:Y:S01]  /*106f0*/  ENDCOLLECTIVE ;  /* 0x000000000000791b */ /* 0x003fe20003800000 */
.L_x_7163:
[----:B------:R-:W-:Y:S01]  /*10700*/  IADD3 R21, R7, 0x10, RZ ;  /* 0x0000001007157810 */ /* 0x000fe20007ffe0ff */
[----:B------:R-:W-:Y:S01]  /*10710*/  IMAD.MOV.U32 R13, RZ, RZ, R0 ;  /* 0x000000ffff0d7224 */ /* 0x000fe200078e0000 */
[----:B------:R-:W-:-:S07]  /*10720*/  MOV R2, R14 ;  /* 0x0000000e00027202 */ /* 0x000fce0000000f00 */
[----:B------:R-:W-:Y:S05]  /*10730*/  WARPSYNC.COLLECTIVE R15, `(.L_x_7164) ;  /* 0x000000000f087348 */ /* 0x000fea0003c00000 */
[----:B------:R0:W1:Y:S02]  /*10740*/  SHFL.IDX P6, R14, R13, R12, R11 ;  /* 0x0000000c0d0e7389 */ /* 0x00006400000c000b */
[----:B01----:R-:W-:Y:S01]  /*10750*/  ENDCOLLECTIVE ;  /* 0x000000000000791b */ /* 0x003fe20003800000 */
.L_x_7164:
[----:B------:R-:W-:Y:S02]  /*10760*/  ULDC UR4, c[0x0][0x288] ;  /* 0x0000a20000047ab9 */ /* 0x000fe40000000800 */
[----:B------:R-:W-:-:S05]  /*10770*/  IMAD R4, R4, UR4, RZ ;  /* 0x0000000404047c24 */ /* 0x000fca000f8e02ff */
[----:B------:R-:W-:Y:S01]  /*10780*/  ISETP.GE.AND P1, PT, R7, R4, PT ;  /* 0x000000040700720c */ /* 0x000fe20003f26270 */
[----:B------:R-:W-:Y:S02]  /*10790*/  IMAD.MOV.U32 R13, RZ, RZ, R6 ;  /* 0x000000ffff0d7224 */ /* 0x000fe400078e0006 */
[----:B------:R-:W-:-:S10]  /*107a0*/  IMAD.MOV.U32 R12, RZ, RZ, 0x1 ;  /* 0x00000001ff0c7424 */ /* 0x000fd400078e00ff */
[----:B------:R-:W-:Y:S02]  /*107b0*/  @!P1 LEA R9, R5, UR38, 0x1 ;  /* 0x0000002605099c11 */ /* 0x000fe4000f8e08ff */
[----:B------:R-:W-:-:S05]  /*107c0*/  @!P1 LEA R14, P2, R8, R14, 0x1 ;  /* 0x0000000e080e9211 */ /* 0x000fca00078408ff */
[----:B------:R-:W-:Y:S02]  /*107d0*/  @!P1 IMAD.X R3, RZ, RZ, R2, P2 ;  /* 0x000000ffff039224 */ /* 0x000fe400010e0602 */
[----:B------:R-:W-:-:S07]  /*107e0*/  @!P1 IMAD.MOV.U32 R2, RZ, RZ, R14 ;  /* 0x000000ffff029224 */ /* 0x000fce00078e000e */
[----:B------:R-:W-:Y:S05]  /*107f0*/  WARPSYNC.COLLECTIVE R15, `(.L_x_7165) ;  /* 0x000000000f087348 */ /* 0x000fea0003c00000 */
[----:B------:R0:W1:Y:S02]  /*10800*/  SHFL.IDX P6, R14, R13, R12, R11 ;  /* 0x0000000c0d0e7389 */ /* 0x00006400000c000b */
[----:B01----:R-:W-:Y:S01]  /*10810*/  ENDCOLLECTIVE ;  /* 0x000000000000791b */ /* 0x003fe20003800000 */
.L_x_7165:
[----:B------:R-:W-:Y:S01]  /*10820*/  @!PT LDS RZ, [RZ] ;  /* 0x00000000fffff984 */ /* 0x000fe20000000800 */
[----:B------:R-:W-:Y:S01]  /*10830*/  @!PT LDS RZ, [RZ] ;  /* 0x00000000fffff984 */ /* 0x000fe20000000800 */
[----:B------:R-:W-:Y:S01]  /*10840*/  @!PT LDS RZ, [RZ] ;  /* 0x00000000fffff984 */ /* 0x000fe20000000800 */
[----:B------:R0:W-:Y:S01]  /*10850*/  @!P1 LDGSTS.E.BYPASS.LTC128B.128 [R9+0x20400], desc[UR44][R2.64], !P0 ;  /* 0x2040000002099fae */ /* 0x0001e2000c101d6c */
[----:B------:R-:W-:Y:S02]  /*10860*/  ISETP.GE.AND P1, PT, R21, R4, PT ;  /* 0x000000041500720c */ /* 0x000fe40003f26270 */
[----:B------:R-:W-:Y:S01]  /*10870*/  MOV R13, R0 ;  /* 0x00000000000d7202 */ /* 0x000fe20000000f00 */
[----:B0-----:R-:W-:-:S10]  /*10880*/  VIADD R9, R7, 0x20 ;  /* 0x0000002007097836 */ /* 0x001fd40000000000 */
[----:B------:R-:W-:Y:S01]  /*10890*/  @!P1 LEA R21, R5, UR38, 0x1 ;  /* 0x0000002605159c11 */ /* 0x000fe2000f8e08ff */
[----:B------:R-:W-:-:S07]  /*108a0*/  IMAD.MOV.U32 R2, RZ, RZ, R14 ;  /* 0x000000ffff027224 */ /* 0x000fce00078e000e */
[----:B------:R-:W-:Y:S05]  /*108b0*/  WARPSYNC.COLLECTIVE R15, `(.L_x_7166) ;  /* 0x000000000f087348 */ /* 0x000fea0003c00000 */
[----:B------:R0:W1:Y:S02]  /*108c0*/  SHFL.IDX P6, R14, R13, R12, R11 ;  /* 0x0000000c0d0e7389 */ /* 0x00006400000c000b */
[----:B01----:R-:W-:Y:S01]  /*108d0*/  ENDCOLLECTIVE ;  /* 0x000000000000791b */ /* 0x003fe20003800000 */
.L_x_7166:
        /* <DEDUP_REMOVED lines=8> */
.L_x_7167:
        /* <DEDUP_REMOVED lines=11> */
.L_x_7168:
[----:B------:R-:W-:Y:S02]  /*10a10*/  IMAD.MOV.U32 R13, RZ, RZ, R6 ;  /* 0x000000ffff0d7224 */ /* 0x000fe400078e0006 */
[----:B------:R-:W-:Y:S01]  /*10a20*/  IMAD.MOV.U32 R12, RZ, RZ, 0x3 ;  /* 0x00000003ff0c7424 */ /* 0x000fe200078e00ff */
[----:B------:R-:W-:-:S04]  /*10a30*/  @!P1 LEA R14, P2, R8, R14, 0x1 ;  /* 0x0000000e080e9211 */ /* 0x000fc800078408ff */
[----:B------:R-:W-:Y:S01]  /*10a40*/  @!P1 IADD3.X R3, RZ, R2, RZ, P2, !PT ;  /* 0x00000002ff039210 */ /* 0x000fe200017fe4ff */
[----:B------:R-:W-:-:S08]  /*10a50*/  @!P1 IMAD.MOV.U32 R2, RZ, RZ, R14 ;  /* 0x000000ffff029224 */ /* 0x000fd000078e000e */
[----:B------:R-:W-:Y:S05]  /*10a60*/  WARPSYNC.COLLECTIVE R15, `(.L_x_7169) ;  /* 0x000000000f087348 */ /* 0x000fea0003c00000 */
[----:B------:R0:W1:Y:S02]  /*10a70*/  SHFL.IDX P6, R14, R13, R12, R11 ;  /* 0x0000000c0d0e7389 */ /* 0x00006400000c000b */
[----:B01----:R-:W-:Y:S01]  /*10a80*/  ENDCOLLECTIVE ;  /* 0x000000000000791b */ /* 0x003fe20003800000 */
.L_x_7169:
        /* <DEDUP_REMOVED lines=9> */
.L_x_7170:
[----:B------:R-:W-:Y:S05]  /*10b20*/  BRA `(.L_x_7171) ;  /* 0xffffffc400607947 */ /* 0x000fea000383ffff */
.L_x_7070:
[----:B0-----:R-:W-:-:S04]  /*10b30*/  IMAD.U32 R3, RZ, RZ, UR38 ;  /* 0x00000026ff037e24 */ /* 0x001fc8000f8e00ff */
[----:B------:R0:W1:Y:S03]  /*10b40*/  SYNCS.PHASECHK.TRANS64.TRYWAIT P0, [R3+URZ+0x28c20], R4 ;  /* 0x028c2004030075a7 */ /* 0x000066000800017f */
[----:B-1----:R-:W-:Y:S05]  /*10b50*/  @!P0 NANOSLEEP.SYNCS 0x989680 ;  /* 0x009896800000895d */ /* 0x002fea0003900000 */
[----:B------:R-:W1:Y:S02]  /*10b60*/  @!P0 SYNCS.PHASECHK.TRANS64 P0, [R3+URZ+0x28c20], R4 ;  /* 0x028c2004030085a7 */ /* 0x000e64000800007f */
[----:B-1----:R-:W-:Y:S05]  /*10b70*/  @!P0 BRA `(.L_x_7070) ;  /* 0xfffffffc00ec8947 */ /* 0x002fea000383ffff */
[----:B------:R-:W-:Y:S05]  /*10b80*/  BRA `(.L_x_7172) ;  /* 0xffffffc400907947 */ /* 0x000fea000383ffff */
.L_x_7073:
[----:B0-----:R-:W-:-:S04]  /*10b90*/  IMAD.U32 R3, RZ, RZ, UR38 ;  /* 0x00000026ff037e24 */ /* 0x001fc8000f8e00ff */
[----:B------:R0:W1:Y:S03]  /*10ba0*/  SYNCS.PHASECHK.TRANS64.TRYWAIT P0, [R3+URZ+0x28c60], R4 ;  /* 0x028c6004030075a7 */ /* 0x000066000800017f */
[----:B-1----:R-:W-:Y:S05]  /*10bb0*/  @!P0 NANOSLEEP.SYNCS 0x989680 ;  /* 0x009896800000895d */ /* 0x002fea0003900000 */
[----:B------:R-:W1:Y:S02]  /*10bc0*/  @!P0 SYNCS.PHASECHK.TRANS64 P0, [R3+URZ+0x28c60], R4 ;  /* 0x028c6004030085a7 */ /* 0x000e64000800007f */
[----:B-1----:R-:W-:Y:S05]  /*10bd0*/  @!P0 BRA `(.L_x_7073) ;  /* 0xfffffffc00ec8947 */ /* 0x002fea000383ffff */
[----:B------:R-:W-:Y:S05]  /*10be0*/  BRA `(.L_x_7173) ;  /* 0xffffffc4009c7947 */ /* 0x000fea000383ffff */
.L_x_7089:
[----:B-1----:R-:W-:-:S04]  /*10bf0*/  MOV R3, UR38 ;  /* 0x0000002600037c02 */ /* 0x002fc80008000f00 */
[----:B------:R1:W2:Y:S03]  /*10c00*/  SYNCS.PHASECHK.TRANS64.TRYWAIT P0, [R3+URZ+0x28c48], R2 ;  /* 0x028c4802030075a7 */ /* 0x0002a6000800017f */
[----:B--2---:R-:W-:Y:S05]  /*10c10*/  @!P0 NANOSLEEP.SYNCS 0x989680 ;  /* 0x009896800000895d */ /* 0x004fea0003900000 */
[----:B------:R-:W2:Y:S02]  /*10c20*/  @!P0 SYNCS.PHASECHK.TRANS64 P0, [R3+URZ+0x28c48], R2 ;  /* 0x028c4802030085a7 */ /* 0x000ea4000800007f */
[----:B--2---:R-:W-:Y:S05]  /*10c30*/  @!P0 BRA `(.L_x_7089) ;  /* 0xfffffffc00ec8947 */ /* 0x004fea000383ffff */
[----:B------:R-:W-:Y:S05]  /*10c40*/  BRA `(.L_x_7174) ;  /* 0xffffffd000687947 */ /* 0x000fea000383ffff */
.L_x_7094:
[----:B012---:R-:W-:-:S04]  /*10c50*/  IMAD.U32 R3, RZ, RZ, UR38 ;  /* 0x00000026ff037e24 */ /* 0x007fc8000f8e00ff */
[----:B------:R0:W1:Y:S03]  /*10c60*/  SYNCS.PHASECHK.TRANS64.TRYWAIT P0, [R3+URZ+0x28c68], R2 ;  /* 0x028c6802030075a7 */ /* 0x000066000800017f */
[----:B-1----:R-:W-:Y:S05]  /*10c70*/  @!P0 NANOSLEEP.SYNCS 0x989680 ;  /* 0x009896800000895d */ /* 0x002fea0003900000 */
[----:B------:R-:W1:Y:S02]  /*10c80*/  @!P0 SYNCS.PHASECHK.TRANS64 P0, [R3+URZ+0x28c68], R2 ;  /* 0x028c6802030085a7 */ /* 0x000e64000800007f */
[----:B-1----:R-:W-:Y:S05]  /*10c90*/  @!P0 BRA `(.L_x_7094) ;  /* 0xfffffffc00ec8947 */ /* 0x002fea000383ffff */
[----:B------:R-:W-:Y:S05]  /*10ca0*/  BRA `(.L_x_7175) ;  /* 0xffffffd000c87947 */ /* 0x000fea000383ffff */
.L_x_7109:
[----:B-1----:R-:W-:-:S04]  /*10cb0*/  IMAD.U32 R3, RZ, RZ, UR38 ;  /* 0x00000026ff037e24 */ /* 0x002fc8000f8e00ff */
[----:B------:R1:W2:Y:S03]  /*10cc0*/  SYNCS.PHASECHK.TRANS64.TRYWAIT P0, [R3+URZ+0x28c40], R2 ;  /* 0x028c4002030075a7 */ /* 0x0002a6000800017f */
[----:B--2---:R-:W-:Y:S05]  /*10cd0*/  @!P0 NANOSLEEP.SYNCS 0x989680 ;  /* 0x009896800000895d */ /* 0x004fea0003900000 */
[----:B------:R-:W2:Y:S02]  /*10ce0*/  @!P0 SYNCS.PHASECHK.TRANS64 P0, [R3+URZ+0x28c40], R2 ;  /* 0x028c4002030085a7 */ /* 0x000ea4000800007f */
[----:B--2---:R-:W-:Y:S05]  /*10cf0*/  @!P0 BRA `(.L_x_7109) ;  /* 0xfffffffc00ec8947 */ /* 0x004fea000383ffff */
[----:B------:R-:W-:Y:S05]  /*10d00*/  BRA `(.L_x_7176) ;  /* 0xffffffdc00187947 */ /* 0x000fea000383ffff */
.L_x_7114:
[----:B01----:R-:W-:-:S04]  /*10d10*/  IMAD.U32 R3, RZ, RZ, UR38 ;  /* 0x00000026ff037e24 */ /* 0x003fc8000f8e00ff */
[----:B------:R0:W1:Y:S03]  /*10d20*/  SYNCS.PHASECHK.TRANS64.TRYWAIT P0, [R3+URZ+0x28c60], R2 ;  /* 0x028c6002030075a7 */ /* 0x000066000800017f */
[----:B-1----:R-:W-:Y:S05]  /*10d30*/  @!P0 NANOSLEEP.SYNCS 0x989680 ;  /* 0x009896800000895d */ /* 0x002fea0003900000 */
[----:B------:R-:W1:Y:S02]  /*10d40*/  @!P0 SYNCS.PHASECHK.TRANS64 P0, [R3+URZ+0x28c60], R2 ;  /* 0x028c6002030085a7 */ /* 0x000e64000800007f */
[----:B-1----:R-:W-:Y:S05]  /*10d50*/  @!P0 BRA `(.L_x_7114) ;  /* 0xfffffffc00ec8947 */ /* 0x002fea000383ffff */
[----:B------:R-:W-:Y:S05]  /*10d60*/  BRA `(.L_x_7177) ;  /* 0xffffffdc007c7947 */ /* 0x000fea000383ffff */
.L_x_7130:
[----:B--2---:R-:W-:-:S04]  /*10d70*/  MOV R3, UR38 ;  /* 0x0000002600037c02 */ /* 0x004fc80008000f00 */
[----:B------:R2:W3:Y:S03]  /*10d80*/  SYNCS.PHASECHK.TRANS64.TRYWAIT P0, [R3+URZ+0x28c48], R2 ;  /* 0x028c4802030075a7 */ /* 0x0004e6000800017f */
[----:B---3--:R-:W-:Y:S05]  /*10d90*/  @!P0 NANOSLEEP.SYNCS 0x989680 ;  /* 0x009896800000895d */ /* 0x008fea0003900000 */
[----:B------:R-:W3:Y:S02]  /*10da0*/  @!P0 SYNCS.PHASECHK.TRANS64 P0, [R3+URZ+0x28c48], R2 ;  /* 0x028c4802030085a7 */ /* 0x000ee4000800007f */
[----:B---3--:R-:W-:Y:S05]  /*10db0*/  @!P0 BRA `(.L_x_7130) ;  /* 0xfffffffc00ec8947 */ /* 0x008fea000383ffff */
[----:B------:R-:W-:Y:S05]  /*10dc0*/  BRA `(.L_x_7178) ;  /* 0xffffffe400d87947 */ /* 0x000fea000383ffff */
.L_x_7135:
[----:B--2---:R-:W-:-:S04]  /*10dd0*/  IMAD.U32 R3, RZ, RZ, UR38 ;  /* 0x00000026ff037e24 */ /* 0x004fc8000f8e00ff */
[----:B------:R2:W3:Y:S03]  /*10de0*/  SYNCS.PHASECHK.TRANS64.TRYWAIT P0, [R3+URZ+0x28c68], R2 ;  /* 0x028c6802030075a7 */ /* 0x0004e6000800017f */
[----:B---3--:R-:W-:Y:S05]  /*10df0*/  @!P0 NANOSLEEP.SYNCS 0x989680 ;  /* 0x009896800000895d */ /* 0x008fea0003900000 */
[----:B------:R-:W3:Y:S02]  /*10e00*/  @!P0 SYNCS.PHASECHK.TRANS64 P0, [R3+URZ+0x28c68], R2 ;  /* 0x028c6802030085a7 */ /* 0x000ee4000800007f */
[----:B---3--:R-:W-:Y:S05]  /*10e10*/  @!P0 BRA `(.L_x_7135) ;  /* 0xfffffffc00ec8947 */ /* 0x008fea000383ffff */
[----:B------:R-:W-:Y:S05]  /*10e20*/  BRA `(.L_x_7179) ;  /* 0xffffffe8003c7947 */ /* 0x000fea000383ffff */
.L_x_7146:
[----:B---3--:R3:W4:Y:S02]  /*10e30*/  SYNCS.PHASECHK.TRANS64.TRYWAIT P0, [R2+URZ+0x28c20], R9 ;  /* 0x028c2009020075a7 */ /* 0x008724000800017f */
[----:B----4-:R-:W-:Y:S05]  /*10e40*/  @!P0 NANOSLEEP.SYNCS 0x989680 ;  /* 0x009896800000895d */ /* 0x010fea0003900000 */
[----:B------:R-:W4:Y:S02]  /*10e50*/  @!P0 SYNCS.PHASECHK.TRANS64 P0, [R2+URZ+0x28c20], R9 ;  /* 0x028c2009020085a7 */ /* 0x000f24000800007f */
[----:B----4-:R-:W-:Y:S05]  /*10e60*/  @!P0 BRA `(.L_x_7146) ;  /* 0xfffffffc00f08947 */ /* 0x010fea000383ffff */
[----:B------:R-:W-:Y:S05]  /*10e70*/  BRA `(.L_x_7180) ;  /* 0xfffffff0002c7947 */ /* 0x000fea000383ffff */
.L_x_7147:
[----:B------:R-:W4:Y:S01]  /*10e80*/  S2R R3, SR_TID.X ;  /* 0x0000000000037919 */ /* 0x000f220000002100 */
[----:B------:R-:W-:Y:S01]  /*10e90*/  BSSY B0, `(.L_x_7181) ;  /* 0x000000a000007945 */ /* 0x000fe20003800000 */
[----:B0-----:R-:W-:Y:S01]  /*10ea0*/  IMAD.MOV.U32 R12, RZ, RZ, RZ ;  /* 0x000000ffff0c7224 */ /* 0x001fe200078e00ff */
[----:B------:R-:W-:Y:S01]  /*10eb0*/  MOV R11, 0x1f ;  /* 0x0000001f000b7802 */ /* 0x000fe20000000f00 */
[----:B------:R-:W-:Y:S01]  /*10ec0*/  IMAD.MOV.U32 R15, RZ, RZ, -0x1 ;  /* 0xffffffffff0f7424 */ /* 0x000fe200078e00ff */
[----:B----4-:R-:W-:-:S04]  /*10ed0*/  SHF.R.U32.HI R3, RZ, 0x5, R3 ;  /* 0x00000005ff037819 */ /* 0x010fc80000011603 */
[----:B------:R-:W-:-:S05]  /*10ee0*/  LOP3.LUT R3, R3, 0x3, RZ, 0xc0, !PT ;  /* 0x0000000303037812 */ /* 0x000fca00078ec0ff */
[----:B------:R-:W-:-:S07]  /*10ef0*/  IMAD.MOV.U32 R13, RZ, RZ, R3 ;  /* 0x000000ffff0d7224 */ /* 0x000fce00078e0003 */
[----:B-123--:R-:W-:Y:S05]  /*10f00*/  WARPSYNC.COLLECTIVE R15, `(.L_x_7182) ;  /* 0x000000000f087348 */ /* 0x00efea0003c00000 */
[----:B------:R0:W4:Y:S02]  /*10f10*/  SHFL.IDX P6, R14, R13, R12, R11 ;  /* 0x0000000c0d0e7389 */ /* 0x00012400000c000b */
[----:B01234-:R-:W-:Y:S01]  /*10f20*/  ENDCOLLECTIVE ;  /* 0x000000000000791b */ /* 0x01ffe20003800000 */
.L_x_7182:
[----:B------:R-:W-:Y:S05]  /*10f30*/  BSYNC B0 ;  /* 0x0000000000007941 */ /* 0x000fea0003800000 */
.L_x_7181:
[----:B------:R-:W-:Y:S05]  /*10f40*/  BRA `(.L_x_7183) ;  /* 0xfffffff000107947 */ /* 0x000fea000383ffff */
.L_x_7148:
[----:B------:R-:W-:Y:S01]  /*10f50*/  BSSY B0, `(.L_x_7184) ;  /* 0x0000006000007945 */ /* 0x000fe20003800000 */
[----:B------:R-:W-:-:S07]  /*10f60*/  IMAD.MOV.U32 R15, RZ, RZ, -0x1 ;  /* 0xffffffffff0f7424 */ /* 0x000fce00078e00ff */
[----:B-1234-:R-:W-:Y:S05]  /*10f70*/  WARPSYNC.COLLECTIVE R15, `(.L_x_7185) ;  /* 0x000000000f0c7348 */ /* 0x01efea0003c00000 */
[----:B------:R-:W-:Y:S02]  /*10f80*/  ELECT P6, UR62, PT ;  /* 0x00000000003e782f */ /* 0x000fe400038c0000 */
[----:B------:R-:W-:Y:S01]  /*10f90*/  MOV R14, UR62 ;  /* 0x0000003e000e7c02 */ /* 0x000fe20008000f00 */
[----:B-1234-:R-:W-:Y:S10]  /*10fa0*/  ENDCOLLECTIVE ;  /* 0x000000000000791b */ /* 0x01eff40003800000 */
.L_x_7185:
[----:B------:R-:W-:Y:S05]  /*10fb0*/  BSYNC B0 ;  /* 0x0000000000007941 */ /* 0x000fea0003800000 */
.L_x_7184:
[----:B------:R-:W-:Y:S05]  /*10fc0*/  BRA `(.L_x_7186) ;  /* 0xfffffff000047947 */ /* 0x000fea000383ffff */
.L_x_7150:
[----:B0-----:R0:W2:Y:S02]  /*10fd0*/  SYNCS.PHASECHK.TRANS64.TRYWAIT P0, [R7+URZ], R4 ;  /* 0x00000004070075a7 */ /* 0x0010a4000800017f */
[----:B--2---:R-:W-:Y:S05]  /*10fe0*/  @!P0 NANOSLEEP.SYNCS 0x989680 ;  /* 0x009896800000895d */ /* 0x004fea0003900000 */
[----:B------:R-:W2:Y:S02]  /*10ff0*/  @!P0 SYNCS.PHASECHK.TRANS64 P0, [R7+URZ], R4 ;  /* 0x00000004070085a7 */ /* 0x000ea4000800007f */
[----:B--2---:R-:W-:Y:S05]  /*11000*/  @!P0 BRA `(.L_x_7150) ;  /* 0xfffffffc00f08947 */ /* 0x004fea000383ffff */
[----:B------:R-:W-:Y:S05]  /*11010*/  BRA `(.L_x_7187) ;  /* 0xfffffff000387947 */ /* 0x000fea000383ffff */
.L_x_7151:
[----:B--2---:R2:W4:Y:S02]  /*11020*/  SYNCS.PHASECHK.TRANS64.TRYWAIT P0, [R5+URZ], R0 ;  /* 0x00000000050075a7 */ /* 0x004524000800017f */
[----:B----4-:R-:W-:Y:S05]  /*11030*/  @!P0 NANOSLEEP.SYNCS 0x989680 ;  /* 0x009896800000895d */ /* 0x010fea0003900000 */
[----:B------:R-:W4:Y:S02]  /*11040*/  @!P0 SYNCS.PHASECHK.TRANS64 P0, [R5+URZ], R0 ;  /* 0x00000000050085a7 */ /* 0x000f24000800007f */
[----:B----4-:R-:W-:Y:S05]  /*11050*/  @!P0 BRA `(.L_x_7151) ;  /* 0xfffffffc00f08947 */ /* 0x010fea000383ffff */
[----:B------:R-:W-:Y:S05]  /*11060*/  BRA `(.L_x_7188) ;  /* 0xfffffff0002c7947 */ /* 0x000fea000383ffff */
.L_x_7153:
[----:B--2---:R2:W3:Y:S02]  /*11070*/  SYNCS.PHASECHK.TRANS64.TRYWAIT P0, [R5+URZ], R4 ;  /* 0x00000004050075a7 */ /* 0x0044e4000800017f */
[----:B---3--:R-:W-:Y:S05]  /*11080*/  @!P0 NANOSLEEP.SYNCS 0x989680 ;  /* 0x009896800000895d */ /* 0x008fea0003900000 */
[----:B------:R-:W3:Y:S02]  /*11090*/  @!P0 SYNCS.PHASECHK.TRANS64 P0, [R5+URZ], R4 ;  /* 0x00000004050085a7 */ /* 0x000ee4000800007f */
[----:B---3--:R-:W-:Y:S05]  /*110a0*/  @!P0 BRA `(.L_x_7153) ;  /* 0xfffffffc00f08947 */ /* 0x008fea000383ffff */
[----:B------:R-:W-:Y:S05]  /*110b0*/  BRA `(.L_x_7189) ;  /* 0xfffffff000307947 */ /* 0x000fea000383ffff */
.L_x_7190:
        /* <DEDUP_REMOVED lines=12> */
.L_x_15008:


//--------------------- .text._ZN7cutlass13device_kernelIN5flash11enable_sm90INS1_16FlashAttnFwdSm90INS1_25CollectiveMainloopFwdSm90ILi2EN4cute5tupleIJNS5_1CILi1EEES8_S8_EEENS6_IJNS7_ILi64EEESA_SA_EEELi512ENS_6half_tEfNS_4arch4Sm90ELb1ELb0ELb0ELb0ELb0ELb0ELb1ELb0ELb0ELb1ELb1ELb0EEENS1_21CollectiveEpilogueFwdINS6_IJSA_NS7_ILi512EEESA_EEES9_SC_SE_Li256ELb0ELb1ELb1ELb0EEENS1_19SingleTileSchedulerILb0ELb1ELb1ELi64EEEEEEEEEvNT_6ParamsE --------------------------
	.section	.text._ZN7cutlass13device_kernelIN5flash11enable_sm90INS1_16FlashAttnFwdSm90INS1_25CollectiveMainloopFwdSm90ILi2EN4cute5tupleIJNS5_1CILi1EEES8_S8_EEENS6_IJNS7_ILi64EEESA_SA_EEELi512ENS_6half_tEfNS_4arch4Sm90ELb1ELb0ELb0ELb0ELb0ELb0ELb1ELb0ELb0ELb1ELb1ELb0EEENS1_21CollectiveEpilogueFwdINS6_IJSA_NS7_ILi512EEESA_EEES9_SC_SE_Li256ELb0ELb1ELb1ELb0EEENS1_19SingleTileSchedulerILb0ELb1ELb1ELi64EEEEEEEEEvNT_6ParamsE,"ax",@progbits
	.align	128
.text._ZN7cutlass13device_kernelIN5flash11enable_sm90INS1_16FlashAttnFwdSm90INS1_25CollectiveMainloopFwdSm90ILi2EN4cute5tupleIJNS5_1CILi1EEES8_S8_EEENS6_IJNS7_ILi64EEESA_SA_EEELi512ENS_6half_tEfNS_4arch4Sm90ELb1ELb0ELb0ELb0ELb0ELb0ELb1ELb0ELb0ELb1ELb1ELb0EEENS1_21CollectiveEpilogueFwdINS6_IJSA_NS7_ILi512EEESA_EEES9_SC_SE_Li256ELb0ELb1ELb1ELb0EEENS1_19SingleTileSchedulerILb0ELb1ELb1ELi64EEEEEEEEEvNT_6ParamsE:
        .type           _ZN7cutlass13device_kernelIN5flash11enable_sm90INS1_16FlashAttnFwdSm90INS1_25CollectiveMainloopFwdSm90ILi2EN4cute5tupleIJNS5_1CILi1EEES8_S8_EEENS6_IJNS7_ILi64EEESA_SA_EEELi512ENS_6half_tEfNS_4arch4Sm90ELb1ELb0ELb0ELb0ELb0ELb0ELb1ELb0ELb0ELb1ELb1ELb0EEENS1_21CollectiveEpilogueFwdINS6_IJSA_NS7_ILi512EEESA_EEES9_SC_SE_Li256ELb0ELb1ELb1ELb0EEENS1_19SingleTileSchedulerILb0ELb1ELb1ELi64EEEEEEEEEvNT_6ParamsE,@function
        .size           _ZN7cutlass13device_kernelIN5flash11enable_sm90INS1_16FlashAttnFwdSm90INS1_25CollectiveMainloopFwdSm90ILi2EN4cute5tupleIJNS5_1CILi1EEES8_S8_EEENS6_IJNS7_ILi64EEESA_SA_EEELi512ENS_6half_tEfNS_4arch4Sm90ELb1ELb0ELb0ELb0ELb0ELb0ELb1ELb0ELb0ELb1ELb1ELb0EEENS1_21CollectiveEpilogueFwdINS6_IJSA_NS7_ILi512EEESA_EEES9_SC_SE_Li256ELb0ELb1ELb1ELb0EEENS1_19SingleTileSchedulerILb0ELb1ELb1ELi64EEEEEEEEEvNT_6ParamsE,(.L_x_15009 - _ZN7cutlass13device_kernelIN5flash11enable_sm90INS1_16FlashAttnFwdSm90INS1_25CollectiveMainloopFwdSm90ILi2EN4cute5tupleIJNS5_1CILi1EEES8_S8_EEENS6_IJNS7_ILi64EEESA_SA_EEELi512ENS_6half_tEfNS_4arch4Sm90ELb1ELb0ELb0ELb0ELb0ELb0ELb1ELb0ELb0ELb1ELb1ELb0EEENS1_21CollectiveEpilogueFwdINS6_IJSA_NS7_ILi512EEESA_EEES9_SC_SE_Li256ELb0ELb1ELb1ELb0EEENS1_19SingleTileSchedulerILb0ELb1ELb1ELi64EEEEEEEEEvNT_6ParamsE)
        .other          _ZN7cutlass13device_kernelIN5flash11enable_sm90INS1_16FlashAttnFwdSm90INS1_25CollectiveMainloopFwdSm90ILi2EN4cute5tupleIJNS5_1CILi1EEES8_S8_EEENS6_IJNS7_ILi64EEESA_SA_EEELi512ENS_6half_tEfNS_4arch4Sm90ELb1ELb0ELb0ELb0ELb0ELb0ELb1ELb0ELb0ELb1ELb1ELb0EEENS1_21CollectiveEpilogueFwdINS6_IJSA_NS7_ILi512EEESA_EEES9_SC_SE_Li256ELb0ELb1ELb1ELb0EEENS1_19SingleTileSchedulerILb0ELb1ELb1ELi64EEEEEEEEEvNT_6ParamsE,@"STO_CUDA_ENTRY STV_DEFAULT"
_ZN7cutlass13device_kernelIN5flash11enable_sm90INS1_16FlashAttnFwdSm90INS1_25CollectiveMainloopFwdSm90ILi2EN4cute5tupleIJNS5_1CILi1EEES8_S8_EEENS6_IJNS7_ILi64EEESA_SA_EEELi512ENS_6half_tEfNS_4arch4Sm90ELb1ELb0ELb0ELb0ELb0ELb0ELb1ELb0ELb0ELb1ELb1ELb0EEENS1_21CollectiveEpilogueFwdINS6_IJSA_NS7_ILi512EEESA_EEES9_SC_SE_Li256ELb0ELb1ELb1ELb0EEENS1_19SingleTileSchedulerILb0ELb1ELb1ELi64EEEEEEEEEvNT_6ParamsE:
        /* <DEDUP_REMOVED lines=18> */
.L_x_7192:
[----:B------:R-:W-:Y:S05]  /*0120*/  BSYNC B0 ;  /* 0x0000000000007941 */ /* 0x000fea0003800000 */
.L_x_7191:
        /* <DEDUP_REMOVED lines=39> */
.L_x_7193:
        /* <DEDUP_REMOVED lines=22> */
.L_x_7194:
        /* <DEDUP_REMOVED lines=18> */
.L_x_7195:
        /* <DEDUP_REMOVED lines=22> */
.L_x_7196:
        /* <DEDUP_REMOVED lines=22> */
.L_x_7197:
        /* <DEDUP_REMOVED lines=9> */
.L_x_7200:
        /* <DEDUP_REMOVED lines=25> */
[----:B------:R-:W1:Y:S01]  /*0b00*/  LDC.64 R4, c[0x0][0x418] ;  /* 0x00010600ff047b82 */ /* 0x000e620000000a00 */
[----:B------:R-:W-:Y:S01]  /*0b10*/  UISETP.NE.AND UP0, UPT, UR10, 0x1, UPT ;  /* 0x000000010a00788c */ /* 0x000fe2000bf05270 */
[----:B------:R-:W-:-:S06]  /*0b20*/  VIADD R23, R11, 0xffffff80 ;  /* 0xffffff800b177836 */ /* 0x000fcc0000000000 */
[----:B------:R-:W2:Y:S08]  /*0b30*/  LDC R193, c[0x0][0x424] ;  /* 0x00010900ffc17b82 */ /* 0x000eb00000000800 */
[----:B0-----:R-:W0:Y:S08]  /*0b40*/  LDC R2, c[0x0][0x2f0] ;  /* 0x0000bc00ff027b82 */ /* 0x001e300000000800 */
[----:B------:R-:W3:Y:S01]  /*0b50*/  S2UR UR60, SR_CTAID.X ;  /* 0x00000000003c79c3 */ /* 0x000ee20000002500 */
[----:B-1----:R-:W-:-:S04]  /*0b60*/  ISETP.NE.U32.AND P0, PT, R4, RZ, PT ;  /* 0x000000ff0400720c */ /* 0x002fc80003f05070 */
[----:B------:R-:W-:-:S04]  /*0b70*/  ISETP.NE.AND.EX P0, PT, R5, RZ, PT, P0 ;  /* 0x000000ff0500720c */ /* 0x000fc80003f05300 */
[----:B--2---:R-:W-:Y:S02]  /*0b80*/  SEL R193, R193, 0x1, P0 ;  /* 0x00000001c1c17807 */ /* 0x004fe40000000000 */
[----:B------:R-:W-:-:S03]  /*0b90*/  PLOP3.LUT P0, PT, PT, PT, UP0, 0x80, 0x0 ;  /* 0x000000000000781c */ /* 0x000fc60003f0f008 */
[----:B0-----:R-:W-:-:S05]  /*0ba0*/  IMAD R0, R193, R2, 0x3f ;  /* 0x0000003fc1007424 */ /* 0x001fca00078e0202 */
[----:B------:R-:W-:Y:S01]  /*0bb0*/  SHF.R.S32.HI R3, RZ, 0x1f, R0 ;  /* 0x0000001fff037819 */ /* 0x000fe20000011400 */
[----:B---3--:R-:W-:-:S03]  /*0bc0*/  USHF.L.U32 UR60, UR60, 0x6, URZ ;  /* 0x000000063c3c7899 */ /* 0x008fc6000800063f */
[----:B------:R-:W-:-:S04]  /*0bd0*/  LEA.HI R3, R3, R0, RZ, 0x6 ;  /* 0x0000000003037211 */ /* 0x000fc800078f30ff */
[----:B------:R-:W-:Y:S01]  /*0be0*/  SHF.R.S32.HI R3, RZ, 0x6, R3 ;  /* 0x00000006ff037819 */ /* 0x000fe20000011403 */
[----:B------:R-:W-:Y:S06]  /*0bf0*/  @!P0 BRA `(.L_x_7202) ;  /* 0x0000001c00f48947 */ /* 0x000fec0003800000 */
[----:B------:R-:W0:Y:S01]  /*0c00*/  LDC R0, c[0x0][0x288] ;  /* 0x0000a200ff007b82 */ /* 0x000e220000000800 */
[----:B------:R-:W-:Y:S01]  /*0c10*/  ULDC UR5, c[0x0][0x448] ;  /* 0x0001120000057ab9 */ /* 0x000fe20000000800 */
[----:B------:R-:W-:Y:S01]  /*0c20*/  UIADD3 UR60, UR60, 0x3f, URZ ;  /* 0x0000003f3c3c7890 */ /* 0x000fe2000fffe03f */
[----:B------:R-:W-:Y:S01]  /*0c30*/  R2UR UR8, R3 ;  /* 0x00000000030872ca */ /* 0x000fe200000e0000 */
[----:B------:R-:W-:Y:S01]  /*0c40*/  UISETP.NE.AND UP0, UPT, UR5, 0x1, UPT ;  /* 0x000000010500788c */ /* 0x000fe2000bf05270 */
[----:B------:R-:W-:Y:S01]  /*0c50*/  PLOP3.LUT P0, PT, PT, PT, PT, 0x80, 0x0 ;  /* 0x000000000000781c */ /* 0x000fe20003f0f070 */
[----:B------:R-:W-:Y:S01]  /*0c60*/  USHF.R.U32.HI UR9, URZ, 0x10, UR4 ;  /* 0x000000103f097899 */ /* 0x000fe20008011604 */
[----:B------:R-:W-:Y:S01]  /*0c70*/  IMAD.MOV.U32 R4, RZ, RZ, RZ ;  /* 0x000000ffff047224 */ /* 0x000fe200078e00ff */
[----:B------:R-:W-:Y:S01]  /*0c80*/  ULOP3.LUT UR6, UR4, 0xffff, URZ, 0xc0, !UPT ;  /* 0x0000ffff04067892 */ /* 0x000fe2000f8ec03f */
[----:B------:R-:W-:Y:S02]  /*0c90*/  CS2R R150, SRZ ;  /* 0x0000000000967805 */ /* 0x000fe4000001ff00 */
[----:B------:R-:W-:-:S02]  /*0ca0*/  CS2R R148, SRZ ;  /* 0x0000000000947805 */ /* 0x000fc4000001ff00 */
[----:B------:R-:W-:Y:S02]  /*0cb0*/  CS2R R146, SRZ ;  /* 0x0000000000927805 */ /* 0x000fe4000001ff00 */
[----:B------:R-:W-:Y:S02]  /*0cc0*/  CS2R R144, SRZ ;  /* 0x0000000000907805 */ /* 0x000fe4000001ff00 */
[----:B------:R-:W-:Y:S02]  /*0cd0*/  CS2R R142, SRZ ;  /* 0x00000000008e7805 */ /* 0x000fe4000001ff00 */
        /* <DEDUP_REMOVED lines=10> */
[----:B0-----:R-:W-:Y:S02]  /*0d80*/  IADD3 R0, -R0, 0x40, RZ ;  /* 0x0000004000007810 */ /* 0x001fe40007ffe1ff */
[----:B------:R-:W-:-:S02]  /*0d90*/  CS2R R128, SRZ ;  /* 0x0000000000807805 */ /* 0x000fc4000001ff00 */
[----:B------:R-:W-:Y:S02]  /*0da0*/  CS2R R126, SRZ ;  /* 0x00000000007e7805 */ /* 0x000fe4000001ff00 */
[----:B------:R-:W-:Y:S02]  /*0db0*/  CS2R R124, SRZ ;  /* 0x00000000007c7805 */ /* 0x000fe4000001ff00 */
[----:B------:R-:W-:Y:S01]  /*0dc0*/  CS2R R122, SRZ ;  /* 0x00000000007a7805 */ /* 0x000fe2000001ff00 */
[----:B------:R-:W-:Y:S01]  /*0dd0*/  IMAD R0, R193, R2, R0 ;  /* 0x00000002c1007224 */ /* 0x000fe200078e0200 */
[----:B------:R-:W-:Y:S02]  /*0de0*/  CS2R R2, SRZ ;  /* 0x0000000000027805 */ /* 0x000fe4000001ff00 */
        /* <DEDUP_REMOVED lines=16> */
[----:B------:R-:W-:Y:S01]  /*0ef0*/  UIADD3 UR60, UR7, UR60, URZ ;  /* 0x0000003c073c7290 */ /* 0x000fe2000fffe03f */
[----:B------:R-:W-:Y:S02]  /*0f00*/  CS2R R90, SRZ ;  /* 0x00000000005a7805 */ /* 0x000fe4000001ff00 */
[----:B------:R-:W-:Y:S02]  /*0f10*/  CS2R R88, SRZ ;  /* 0x0000000000587805 */ /* 0x000fe4000001ff00 */
[----:B------:R-:W-:Y:S01]  /*0f20*/  CS2R R86, SRZ ;  /* 0x0000000000567805 */ /* 0x000fe2000001ff00 */
[----:B------:R-:W-:Y:S01]  /*0f30*/  USHF.R.S32.HI UR4, URZ, 0x1f, UR60 ;  /* 0x0000001f3f047899 */ /* 0x000fe2000801143c */
[----:B------:R-:W-:-:S02]  /*0f40*/  CS2R R84, SRZ ;  /* 0x0000000000547805 */ /* 0x000fc4000001ff00 */
[----:B------:R-:W-:Y:S02]  /*0f50*/  CS2R R82, SRZ ;  /* 0x0000000000527805 */ /* 0x000fe4000001ff00 */
[----:B------:R-:W-:Y:S01]  /*0f60*/  CS2R R80, SRZ ;  /* 0x0000000000507805 */ /* 0x000fe2000001ff00 */
[----:B------:R-:W-:Y:S01]  /*0f70*/  ULEA.HI UR4, UR4, UR60, URZ, 0x6 ;  /* 0x0000003c04047291 */ /* 0x000fe2000f8f303f */
[----:B------:R-:W-:Y:S02]  /*0f80*/  CS2R R78, SRZ ;  /* 0x00000000004e7805 */ /* 0x000fe4000001ff00 */
[----:B------:R-:W-:Y:S02]  /*0f90*/  CS2R R76, SRZ ;  /* 0x00000000004c7805 */ /* 0x000fe4000001ff00 */
[----:B------:R-:W-:Y:S01]  /*0fa0*/  CS2R R74, SRZ ;  /* 0x00000000004a7805 */ /* 0x000fe2000001ff00 */
[----:B------:R-:W-:Y:S01]  /*0fb0*/  USHF.R.S32.HI UR4, URZ, 0x6, UR4 ;  /* 0x000000063f047899 */ /* 0x000fe20008011404 */
[----:B------:R-:W-:-:S02]  /*0fc0*/  CS2R R72, SRZ ;  /* 0x0000000000487805 */ /* 0x000fc4000001ff00 */
[----:B------:R-:W-:Y:S02]  /*0fd0*/  CS2R R70, SRZ ;  /* 0x0000000000467805 */ /* 0x000fe4000001ff00 */
[----:B------:R-:W-:Y:S01]  /*0fe0*/  CS2R R68, SRZ ;  /* 0x0000000000447805 */ /* 0x000fe2000001ff00 */
[----:B------:R-:W-:Y:S01]  /*0ff0*/  UISETP.LT.AND UP0, UPT, UR8, UR4, UPT ;  /* 0x000000040800728c */ /* 0x000fe2000bf01270 */
[----:B------:R-:W-:Y:S02]  /*1000*/  CS2R R66, SRZ ;  /* 0x0000000000427805 */ /* 0x000fe4000001ff00 */
[----:B------:R-:W-:Y:S02]  /*1010*/  CS2R R64, SRZ ;  /* 0x0000000000407805 */ /* 0x000fe4000001ff00 */
[----:B------:R-:W-:Y:S01]  /*1020*/  CS2R R62, SRZ ;  /* 0x00000000003e7805 */ /* 0x000fe2000001ff00 */
[----:B------:R-:W-:Y:S01]  /*1030*/  USEL UR5, UR8, UR4, UP0 ;  /* 0x0000000408057287 */ /* 0x000fe20008000000 */
[----:B------:R-:W-:Y:S01]  /*1040*/  CS2R R60, SRZ ;  /* 0x00000000003c7805 */ /* 0x000fe2000001ff00 */
[----:B------:R-:W-:Y:S01]  /*1050*/  UISETP.NE.AND UP0, UPT, UR9, URZ, UPT ;  /* 0x0000003f0900728c */ /* 0x000fe2000bf05270 */
[----:B------:R-:W-:Y:S01]  /*1060*/  CS2R R58, SRZ ;  /* 0x00000000003a7805 */ /* 0x000fe2000001ff00 */
[----:B------:R-:W-:Y:S01]  /*1070*/  UISETP.GE.AND UP1, UPT, UR5, 0x1, UPT ;  /* 0x000000010500788c */ /* 0x000fe2000bf26270 */
[----:B------:R-:W-:-:S02]  /*1080*/  CS2R R56, SRZ ;  /* 0x0000000000387805 */ /* 0x000fc4000001ff00 */
[----:B------:R-:W-:Y:S02]  /*1090*/  CS2R R54, SRZ ;  /* 0x0000000000367805 */ /* 0x000fe4000001ff00 */
[----:B------:R-:W-:Y:S02]  /*10a0*/  CS2R R52, SRZ ;  /* 0x0000000000347805 */ /* 0x000fe4000001ff00 */
[----:B------:R-:W-:Y:S02]  /*10b0*/  CS2R R50, SRZ ;  /* 0x0000000000327805 */ /* 0x000fe4000001ff00 */
[----:B------:R-:W-:Y:S02]  /*10c0*/  CS2R R48, SRZ ;  /* 0x0000000000307805 */ /* 0x000fe4000001ff00 */
[----:B------:R-:W-:Y:S02]  /*10d0*/  PLOP3.LUT P1, PT, PT, PT, UP1, 0x80, 0x0 ;  /* 0x000000000000781c */ /* 0x000fe40003f2f018 */
[----:B------:R-:W-:-:S02]  /*10e0*/  CS2R R46, SRZ ;  /* 0x00000000002e7805 */ /* 0x000fc4000001ff00 */
[----:B------:R-:W-:Y:S01]  /*10f0*/  CS2R R44, SRZ ;  /* 0x00000000002c7805 */ /* 0x000fe2000001ff00 */
[----:B------:R-:W-:Y:S01]  /*1100*/  @!UP0 ULDC UR9, c[0x0][0xae8] ;  /* 0x0002ba0000098ab9 */ /* 0x000fe20000000800 */
[----:B------:R-:W-:Y:S02]  /*1110*/  CS2R R42, SRZ ;  /* 0x00000000002a7805 */ /* 0x000fe4000001ff00 */
[----:B------:R-:W-:Y:S02]  /*1120*/  CS2R R40, SRZ ;  /* 0x0000000000287805 */ /* 0x000fe4000001ff00 */
[----:B------:R-:W-:Y:S01]  /*1130*/  CS2R R38, SRZ ;  /* 0x0000000000267805 */ /* 0x000fe2000001ff00 */
[----:B------:R-:W-:Y:S02]  /*1140*/  IMAD.MOV.U32 R37, RZ, RZ, RZ ;  /* 0x000000ffff257224 */ /* 0x000fe400078e00ff */
[----:B------:R-:W-:Y:S05]  /*1150*/  @!P1 BRA `(.L_x_7203) ;  /* 0x0000000000749947 */ /* 0x000fea0003800000 */
[----:B------:R-:W-:Y:S01]  /*1160*/  IMAD.U32 R5, RZ, RZ, UR9 ;  /* 0x00000009ff057e24 */ /* 0x000fe2000f8e00ff */
[----:B------:R-:W-:-:S04]  /*1170*/  UIADD3 UR4, UR9, -0x1, UR5 ;  /* 0xffffffff09047890 */ /* 0x000fc8000fffe005 */
[-C--:B------:R-:W-:Y:S02]  /*1180*/  IABS R3, R5.reuse ;  /* 0x0000000500037213 */ /* 0x080fe40000000000 */
[----:B------:R-:W-:Y:S01]  /*1190*/  IABS R9, R5 ;  /* 0x0000000500097213 */ /* 0x000fe20000000000 */
[----:B------:R-:W-:Y:S01]  /*11a0*/  IMAD.U32 R8, RZ, RZ, UR4 ;  /* 0x00000004ff087e24 */ /* 0x000fe2000f8e00ff */
[----:B------:R-:W0:Y:S01]  /*11b0*/  I2F.RP R0, R3 ;  /* 0x0000000300007306 */ /* 0x000e220000209400 */
[----:B------:R-:W-:Y:S02]  /*11c0*/  ULOP3.LUT UR4, UR4, UR9, URZ, 0x3c, !UPT ;  /* 0x0000000904047292 */ /* 0x000fe4000f8e3c3f */
[----:B------:R-:W-:-:S04]  /*11d0*/  IMAD.MOV R9, RZ, RZ, -R9 ;  /* 0x000000ffff097224 */ /* 0x000fc800078e0a09 */
[----:B------:R-:W-:Y:S01]  /*11e0*/  ISETP.LE.AND P3, PT, RZ, UR4, PT ;  /* 0x00000004ff007c0c */ /* 0x000fe2000bf63270 */
        /* <DEDUP_REMOVED lines=20> */
.L_x_7203:
        /* <DEDUP_REMOVED lines=31> */
[----:B------:R-:W-:-:S04]  /*1520*/  WARPGROUP.ARRIVE ;  /* 0x00000000000079c5 */ /* 0x000fc80000000000 */
[----:B------:R-:W-:Y:S02]  /*1530*/  SHF.R.S32.HI R5, RZ, 0x1f, R2 ;  /* 0x0000001fff057819 */ /* 0x000fe40000011402 */
[----:B-1----:R-:W-:Y:S02]  /*1540*/  R2UR UR4, R4 ;  /* 0x00000000040472ca */ /* 0x002fe400000e0000 */
[CC--:B------:R-:W-:Y:S02]  /*1550*/  LEA.HI R4, R5.reuse, R2.reuse, RZ, 0x2 ;  /* 0x0000000205047211 */ /* 0x0c0fe400078f10ff */
[----:B------:R-:W-:Y:S02]  /*1560*/  LEA.HI R2, R5, R2, RZ, 0x5 ;  /* 0x0000000205027211 */ /* 0x000fe400078f28ff */
[----:B------:R-:W-:Y:S02]  /*1570*/  SHF.R.S32.HI R7, RZ, 0x1f, R4 ;  /* 0x0000001fff077819 */ /* 0x000fe40000011404 */
[----:B------:R-:W-:-:S05]  /*1580*/  SHF.R.S32.HI R2, RZ, 0x5, R2 ;  /* 0x00000005ff027819 */ /* 0x000fca0000011402 */
        /* <DEDUP_REMOVED lines=48> */
.L_x_7206:
        /* <DEDUP_REMOVED lines=170> */
.L_x_7205:
        /* <DEDUP_REMOVED lines=138> */
.L_x_7202:
[----:B------:R-:W0:Y:S01]  /*2bd0*/  LDC R0, c[0x0][0x448] ;  /* 0x00011200ff007b82 */ /* 0x000e220000000800 */
[----:B------:R-:W-:Y:S02]  /*2be0*/  UIADD3 UR5, UR60, 0x3f, URZ ;  /* 0x0000003f3c057890 */ /* 0x000fe4000fffe03f */
[----:B------:R-:W-:Y:S02]  /*2bf0*/  USHF.R.U32.HI UR10, URZ, 0x10, UR4 ;  /* 0x000000103f0a7899 */ /* 0x000fe40008011604 */
[----:B------:R-:W-:Y:S02]  /*2c00*/  ULOP3.LUT UR8, UR4, 0xffff, URZ, 0xc0, !UPT ;  /* 0x0000ffff04087892 */ /* 0x000fe4000f8ec03f */
[----:B------:R-:W-:Y:S01]  /*2c10*/  UISETP.NE.AND UP0, UPT, UR10, URZ, UPT ;  /* 0x0000003f0a00728c */ /* 0x000fe2000bf05270 */
[----:B------:R-:W1:Y:S01]  /*2c20*/  LDC R4, c[0x0][0x288] ;  /* 0x0000a200ff047b82 */ /* 0x000e620000000800 */
[----:B------:R-:W-:-:S09]  /*2c30*/  UMOV UR4, URZ ;  /* 0x0000003f00047c82 */ /* 0x000fd20008000000 */
[----:B------:R-:W-:Y:S01]  /*2c40*/  @!UP0 ULDC UR10, c[0x0][0xae8] ;  /* 0x0002ba00000a8ab9 */ /* 0x000fe20000000800 */
[----:B0-----:R-:W-:Y:S02]  /*2c50*/  ISETP.NE.AND P0, PT, R0, 0x1, PT ;  /* 0x000000010000780c */ /* 0x001fe40003f05270 */
[----:B-1----:R-:W-:-:S11]  /*2c60*/  IADD3 R6, -R4, 0x40, RZ ;  /* 0x0000004004067810 */ /* 0x002fd60007ffe1ff */
[----:B------:R-:W0:Y:S01]  /*2c70*/  @P0 LDC R0, c[0x0][0x44c] ;  /* 0x00011300ff000b82 */ /* 0x000e220000000800 */
[----:B------:R-:W-:-:S07]  /*2c80*/  IMAD R7, R193, R2, R6 ;  /* 0x00000002c1077224 */ /* 0x000fce00078e0206 */
[----:B------:R-:W1:Y:S01]  /*2c90*/  @P0 LDC R5, c[0x0][0x450] ;  /* 0x00011400ff050b82 */ /* 0x000e620000000800 */
[----:B0-----:R-:W-:-:S04]  /*2ca0*/  @P0 IMAD.HI.U32 R4, R0, UR5, RZ ;  /* 0x0000000500040c27 */ /* 0x001fc8000f8e00ff */
[----:B------:R-:W-:Y:S01]  /*2cb0*/  IMAD.U32 R0, RZ, RZ, UR5 ;  /* 0x00000005ff007e24 */ /* 0x000fe2000f8e00ff */
[----:B-1----:R-:W-:-:S05]  /*2cc0*/  @P0 SHF.R.U32.HI R0, RZ, R5, R4 ;  /* 0x00000005ff000219 */ /* 0x002fca0000011604 */
[----:B------:R-:W-:-:S05]  /*2cd0*/  IMAD.IADD R0, R7, 0x1, R0 ;  /* 0x0000000107007824 */ /* 0x000fca00078e0200 */
[----:B------:R-:W-:-:S04]  /*2ce0*/  SHF.R.S32.HI R5, RZ, 0x1f, R0 ;  /* 0x0000001fff057819 */ /* 0x000fc80000011400 */
[----:B------:R-:W-:-:S04]  /*2cf0*/  LEA.HI R5, R5, R0, RZ, 0x6 ;  /* 0x0000000005057211 */ /* 0x000fc800078f30ff */
[----:B------:R-:W-:-:S04]  /*2d00*/  SHF.R.S32.HI R0, RZ, 0x6, R5 ;  /* 0x00000006ff007819 */ /* 0x000fc80000011405 */
[----:B------:R-:W-:-:S04]  /*2d10*/  VIMNMX R22, R3, R0, PT ;  /* 0x0000000003167248 */ /* 0x000fc80003fe0100 */
[----:B------:R-:W-:-:S13]  /*2d20*/  ISETP.GE.AND P0, PT, R22, 0x1, PT ;  /* 0x000000011600780c */ /* 0x000fda0003f06270 */
[----:B------:R-:W-:Y:S05]  /*2d30*/  @!P0 BRA `(.L_x_7207) ;  /* 0x0000000000808947 */ /* 0x000fea0003800000 */
[----:B------:R-:W-:Y:S01]  /*2d40*/  IMAD.U32 R5, RZ, RZ, UR10 ;  /* 0x0000000aff057e24 */ /* 0x000fe2000f8e00ff */
[----:B------:R-:W-:-:S04]  /*2d50*/  UMOV UR4, URZ ;  /* 0x0000003f00047c82 */ /* 0x000fc80008000000 */
[----:B------:R-:W-:-:S04]  /*2d60*/  IABS R0, R5 ;  /* 0x0000000500007213 */ /* 0x000fc80000000000 */
[----:B------:R-:W-:Y:S02]  /*2d70*/  R2UR UR9, R0 ;  /* 0x00000000000972ca */ /* 0x000fe400000e0000 */
[----:B------:R-:W-:Y:S02]  /*2d80*/  IADD3 R0, R5, -0x1, R22 ;  /* 0xffffffff05007810 */ /* 0x000fe40007ffe016 */
[----:B------:R-:W-:Y:S02]  /*2d90*/  IABS R5, R5 ;  /* 0x0000000500057213 */ /* 0x000fe40000000000 */
[----:B------:R-:W-:-:S04]  /*2da0*/  IABS R4, R0 ;  /* 0x0000000000047213 */ /* 0x000fc80000000000 */
[----:B------:R-:W-:-:S03]  /*2db0*/  R2UR UR7, R4 ;  /* 0x00000000040772ca */ /* 0x000fc600000e0000 */
        /* <DEDUP_REMOVED lines=11> */
[----:B------:R-:W-:Y:S01]  /*2e70*/  UIMAD UR4, UR5, UR6, UR7 ;  /* 0x00000006050472a4 */ /* 0x000fe2000f8e0207 */
[----:B------:R-:W-:-:S03]  /*2e80*/  R2UR UR6, R0 ;  /* 0x00000000000672ca */ /* 0x000fc600000e0000 */
[----:B------:R-:W-:-:S11]  /*2e90*/  UISETP.GT.U32.AND UP1, UPT, UR9, UR4, UPT ;  /* 0x000000040900728c */ /* 0x000fd6000bf24070 */
[----:B------:R-:W-:Y:S02]  /*2ea0*/  @!UP1 UIADD3 UR4, UR4, -UR9, URZ ;  /* 0x8000000904049290 */ /* 0x000fe4000fffe03f */
[----:B------:R-:W-:Y:S02]  /*2eb0*/  @!UP1 UIADD3 UR5, UR5, 0x1, URZ ;  /* 0x0000000105059890 */ /* 0x000fe4000fffe03f */
[----:B------:R-:W-:Y:S02]  /*2ec0*/  UISETP.GE.U32.AND UP0, UPT, UR4, UR9, UPT ;  /* 0x000000090400728c */ /* 0x000fe4000bf06070 */
[----:B------:R-:W-:-:S04]  /*2ed0*/  ULOP3.LUT UR4, UR6, UR10, URZ, 0x3c, !UPT ;  /* 0x0000000a06047292 */ /* 0x000fc8000f8e3c3f */
[----:B------:R-:W-:-:S05]  /*2ee0*/  UISETP.GE.AND UP1, UPT, UR4, URZ, UPT ;  /* 0x0000003f0400728c */ /* 0x000fca000bf26270 */
[----:B------:R-:W-:Y:S02]  /*2ef0*/  @UP0 UIADD3 UR5, UR5, 0x1, URZ ;  /* 0x0000000105050890 */ /* 0x000fe4000fffe03f */
[----:B------:R-:W-:-:S05]  /*2f00*/  UISETP.NE.AND UP0, UPT, UR10, URZ, UPT ;  /* 0x0000003f0a00728c */ /* 0x000fca000bf05270 */
[----:B------:R-:W-:Y:S02]  /*2f10*/  UMOV UR4, UR5 ;  /* 0x0000000500047c82 */ /* 0x000fe40008000000 */
[----:B------:R-:W-:-:S04]  /*2f20*/  @!UP1 UIADD3 UR4, -UR4, URZ, URZ ;  /* 0x0000003f04049290 */ /* 0x000fc8000fffe13f */
[----:B------:R-:W-:-:S12]  /*2f30*/  @!UP0 ULOP3.LUT UR4, URZ, UR10, URZ, 0x33, !UPT ;  /* 0x0000000a3f048292 */ /* 0x000fd8000f8e333f */
.L_x_7207:
[----:B------:R-:W-:Y:S02]  /*2f40*/  UIMAD UR5, UR8, UR4, URZ ;  /* 0x00000004080572a4 */ /* 0x000fe4000f8e023f */
        /* <DEDUP_REMOVED lines=106> */
.L_x_7208:
        /* <DEDUP_REMOVED lines=11> */
.L_x_7347:
[----:B------:R-:W2:Y:S01]  /*36a0*/  LDL R0, [R1+0x30] ;  /* 0x0000300001007983 */ /* 0x000ea20000100800 */
[----:B------:R-:W-:Y:S02]  /*36b0*/  LEA.HI R7, R7, R6, RZ, 0x3 ;  /* 0x0000000607077211 */ /* 0x000fe400078f18ff */
[----:B------:R-:W-:Y:S02]  /*36c0*/  LEA.HI R4, R4, R5, RZ, 0x5 ;  /* 0x0000000504047211 */ /* 0x000fe400078f28ff */
[----:B------:R-:W-:Y:S02]  /*36d0*/  LOP3.LUT R7, R7, 0xfffffff8, RZ, 0xc0, !PT ;  /* 0xfffffff807077812 */ /* 0x000fe400078ec0ff */
[----:B------:R-:W-:-:S03]  /*36e0*/  SHF.R.S32.HI R4, RZ, 0x5, R4 ;  /* 0x00000005ff047819 */ /* 0x000fc60000011404 */
[----:B------:R-:W-:-:S04]  /*36f0*/  IMAD.IADD R7, R6, 0x1, -R7 ;  /* 0x0000000106077824 */ /* 0x000fc800078e0a07 */
[----:B------:R-:W-:Y:S01]  /*3700*/  IMAD R190, R4, 0x10, R7 ;  /* 0x0000001004be7824 */ /* 0x000fe200078e0207 */
[----:B--2---:R-:W-:Y:S02]  /*3710*/  R2UR UR4, R0 ;  /* 0x00000000000472ca */ /* 0x004fe400000e0000 */
[----:B------:R-:W-:Y:S01]  /*3720*/  LOP3.LUT R0, R3, 0x7ffffffc, RZ, 0xc0, !PT ;  /* 0x7ffffffc03007812 */ /* 0x000fe200078ec0ff */
[----:B------:R-:W-:-:S04]  /*3730*/  IMAD.IADD R3, R17, 0x1, -R2 ;  /* 0x0000000111037824 */ /* 0x000fc800078e0a02 */
[----:B------:R-:W-:-:S04]  /*3740*/  IMAD.IADD R0, R5, 0x1, -R0 ;  /* 0x0000000105007824 */ /* 0x000fc800078e0a00 */
[----:B------:R-:W-:Y:S02]  /*3750*/  IMAD.SHL.U32 R194, R0, 0x2, RZ ;  /* 0x0000000200c27824 */ /* 0x000fe400078e00ff */
[----:B------:R-:W-:Y:S02]  /*3760*/  ULOP3.LUT UR4, UR4, 0x1, URZ, 0xfc, !UPT ;  /* 0x0000000104047892 */ /* 0x000fe4000f8efc3f */
[----:B------:R-:W-:-:S04]  /*3770*/  IMAD R192, R3, 0x100, R194 ;  /* 0x0000010003c07824 */ /* 0x000fc800078e02c2 */
[----:B------:R-:W-:-:S05]  /*3780*/  IMAD.U32 R2, RZ, RZ, UR4 ;  /* 0x00000004ff027e24 */ /* 0x000fca000f8e00ff */
[----:B------:R-:W-:-:S13]  /*3790*/  ISETP.NE.AND P0, PT, R2, 0x3, PT ;  /* 0x000000030200780c */ /* 0x000fda0003f05270 */
[----:B------:R-:W-:Y:S05]  /*37a0*/  @!P0 BRA `(.L_x_7210) ;  /* 0x0000000000048947 */ /* 0x000fea0003800000 */
[----:B------:R-:W-:Y:S01]  /*37b0*/  BPT.TRAP 0x1 ;  /* 0x000000040000795c */ /* 0x000fe20000300000 */
.L_x_7210:
[----:B------:R1:W2:Y:S01]  /*37c0*/  SYNCS.PHASECHK.TRANS64.TRYWAIT P1, [R196+URZ+0x38830], R9 ;  /* 0x03883009c40075a7 */ /* 0x0002a2000802017f */
[----:B------:R-:W-:Y:S05]  /*37d0*/  @!P0 BRA `(.L_x_7211) ;  /* 0x0000000000048947 */ /* 0x000fea0003800000 */
[----:B------:R-:W-:Y:S01]  /*37e0*/  BPT.TRAP 0x1 ;  /* 0x000000040000795c */ /* 0x000fe20000300000 */
.L_x_7211:
[----:B--2---:R-:W-:Y:S05]  /*37f0*/  @P1 BRA `(.L_x_7212) ;  /* 0x0000000000081947 */ /* 0x004fea0003800000 */
[----:B------:R-:W2:Y:S02]  /*3800*/  SYNCS.PHASECHK.TRANS64.TRYWAIT P1, [R196+URZ+0x38830], R9 ;  /* 0x03883009c40075a7 */ /* 0x000ea4000802017f */
[----:B--2---:R-:W-:Y:S05]  /*3810*/  @!P1 BRA `(.L_x_7213) ;  /* 0x00000118002c9947 */ /* 0x004fea0003800000 */
.L_x_7212:
        /* <DEDUP_REMOVED lines=65> */
.L_x_7348:
[----:B------:R-:W-:Y:S05]  /*3c30*/  @!P0 BRA `(.L_x_7215) ;  /* 0x0000000000048947 */ /* 0x000fea0003800000 */
[----:B------:R-:W-:Y:S01]  /*3c40*/  BPT.TRAP 0x1 ;  /* 0x000000040000795c */ /* 0x000fe20000300000 */
.L_x_7215:
[----:B------:R4:W0:Y:S01]  /*3c50*/  SYNCS.PHASECHK.TRANS64.TRYWAIT P1, [R196+URZ+0x38850], R9 ;  /* 0x03885009c40075a7 */ /* 0x000822000802017f */
[----:B------:R-:W-:Y:S05]  /*3c60*/  @!P0 BRA `(.L_x_7216) ;  /* 0x0000000000048947 */ /* 0x000fea0003800000 */
[----:B------:R-:W-:Y:S01]  /*3c70*/  BPT.TRAP 0x1 ;  /* 0x000000040000795c */ /* 0x000fe20000300000 */
.L_x_7216:
        /* <DEDUP_REMOVED lines=11> */
.L_x_7217:
[----:B------:R-:W-:Y:S01]  /*3d30*/  R2UR UR4, R0 ;  /* 0x00000000000472ca */ /* 0x000fe200000e0000 */
[----:B------:R-:W-:Y:S01]  /*3d40*/  WARPGROUP.ARRIVE ;  /* 0x00000000000079c5 */ /* 0x000fe20000000000 */
[----:B------:R-:W-:Y:S01]  /*3d50*/  R2UR UR6, R16 ;  /* 0x00000000100672ca */ /* 0x000fe200000e0000 */
[----:B------:R-:W-:Y:S01]  /*3d60*/  UMOV UR9, 0x40000040 ;  /* 0x4000004000097882 */ /* 0x000fe20000000000 */
[----:B------:R-:W-:Y:S01]  /*3d70*/  UMOV UR7, 0x40000040 ;  /* 0x4000004000077882 */ /* 0x000fe20000000000 */
[----:B------:R-:W-:Y:S01]  /*3d80*/  UMOV UR5, UR9 ;  /* 0x0000000900057c82 */ /* 0x000fe20008000000 */
[----:B------:R-:W-:Y:S01]  /*3d90*/  VIADD R10, R0, 0x2 ;  /* 0x00000002000a7836 */ /* 0x000fe20000000000 */
[----:B------:R-:W-:Y:S01]  /*3da0*/  UMOV UR11, 0x40000040 ;  /* 0x40000040000b7882 */ /* 0x000fe20000000000 */
[----:B------:R-:W-:Y:S01]  /*3db0*/  VIADD R11, R16, 0x2 ;  /* 0x00000002100b7836 */ /* 0x000fe20000000000 */
[----:B------:R-:W-:Y:S01]  /*3dc0*/  UMOV UR13, 0x40000040 ;  /* 0x40000040000d7882 */ /* 0x000fe20000000000 */
[----:B-1234-:R-:W-:Y:S01]  /*3dd0*/  IMAD.U32 R9, RZ, RZ, UR9 ;  /* 0x00000009ff097e24 */ /* 0x01efe2000f8e00ff */
[----:B------:R-:W-:Y:S01]  /*3de0*/  UMOV UR9, 0x40000040 ;  /* 0x4000004000097882 */ /* 0x000fe20000000000 */
[----:B------:R-:W-:Y:S01]  /*3df0*/  VIADD R12, R0, 0x4 ;  /* 0x00000004000c7836 */ /* 0x000fe20000000000 */
[----:B------:R-:W-:Y:S01]  /*3e00*/  UMOV UR8, UR4 ;  /* 0x0000000400087c82 */ /* 0x000fe20008000000 */
[----:B------:R-:W-:Y:S01]  /*3e10*/  VIADD R13, R16, 0x4 ;  /* 0x00000004100d7836 */ /* 0x000fe20000000000 */
[----:B------:R-:W-:Y:S01]  /*3e20*/  UMOV UR4, UR8 ;  /* 0x0000000800047c82 */ /* 0x000fe20008000000 */
[----:B------:R-:W-:Y:S01]  /*3e30*/  IMAD.U32 R8, RZ, RZ, UR8 ;  /* 0x00000008ff087e24 */ /* 0x000fe2000f8e00ff */
[----:B------:R-:W-:Y:S01]  /*3e40*/  HGMMA.64x64x16.F32 R24, gdesc[UR4], R24, gsb0 ;  /* 0x00e00000041879f0 */ /* 0x000fe20008000818 */
[----:B------:R-:W-:Y:S01]  /*3e50*/  R2UR UR4, R10 ;  /* 0x000000000a0472ca */ /* 0x000fe200000e0000 */
[----:B------:R-:W-:Y:S01]  /*3e60*/  UMOV UR5, UR9 ;  /* 0x0000000900057c82 */ /* 0x000fe20008000000 */
[----:B------:R-:W-:Y:S01]  /*3e70*/  R2UR UR6, R11 ;  /* 0x000000000b0672ca */ /* 0x000fe200000e0000 */
[----:B------:R-:W-:Y:S01]  /*3e80*/  UMOV UR7, 0x40000040 ;  /* 0x4000004000077882 */ /* 0x000fe20000000000 */
[----:B------:R-:W-:Y:S01]  /*3e90*/  IMAD.U32 R11, RZ, RZ, UR9 ;  /* 0x00000009ff0b7e24 */ /* 0x000fe2000f8e00ff */
[----:B------:R-:W-:Y:S01]  /*3ea0*/  UMOV UR9, 0x40000040 ;  /* 0x4000004000097882 */ /* 0x000fe20000000000 */
[----:B------:R-:W-:Y:S01]  /*3eb0*/  VIADD R17, R0, 0x6 ;  /* 0x0000000600117836 */ /* 0x000fe20000000000 */
[----:B------:R-:W-:Y:S01]  /*3ec0*/  UMOV UR15, 0x40000040 ;  /* 0x40000040000f7882 */ /* 0x000fe20000000000 */
[----:B------:R-:W-:Y:S01]  /*3ed0*/  VIADD R18, R16, 0x6 ;  /* 0x0000000610127836 */ /* 0x000fe20000000000 */
        /* <DEDUP_REMOVED lines=27> */
[----:B------:R-:W1:Y:S01]  /*4090*/  S2R R62, SR_TID.X ;  /* 0x00000000003e7919 */ /* 0x000e620000002100 */
[----:B------:R-:W-:Y:S01]  /*40a0*/  VIADD R197, R0, 0xe00 ;  /* 0x00000e0000c57836 */ /* 0x000fe20000000000 */
[----:B------:R-:W-:Y:S01]  /*40b0*/  R2UR UR61, R195 ;  /* 0x00000000c33d72ca */ /* 0x000fe200000e0000 */
[----:B------:R-:W-:-:S02]  /*40c0*/  IMAD.MOV.U32 R61, RZ, RZ, 0x40 ;  /* 0x00000040ff3d7424 */ /* 0x000fc400078e00ff */
[----:B------:R-:W-:Y:S02]  /*40d0*/  VIADD R186, R190, UR60 ;  /* 0x0000003cbeba7c36 */ /* 0x000fe40008000000 */
[----:B------:R-:W-:Y:S02]  /*40e0*/  IMAD.MOV.U32 R187, RZ, RZ, 0x20 ;  /* 0x00000020ffbb7424 */ /* 0x000fe400078e00ff */
        /* <DEDUP_REMOVED lines=10> */
[----:B------:R-:W-:Y:S01]  /*4190*/  IMAD.U32 R13, RZ, RZ, UR9 ;  /* 0x00000009ff0d7e24 */ /* 0x000fe2000f8e00ff */
[----:B------:R-:W-:-:S08]  /*41a0*/  UMOV UR9, 0x40000040 ;  /* 0x4000004000097882 */ /* 0x000fd00000000000 */
        /* <DEDUP_REMOVED lines=63> */
[----:B------:R-:W-:Y:S01]  /*45a0*/  ULDC UR7, c[0x0][0x2f0] ;  /* 0x0000bc0000077ab9 */ /* 0x000fe20000000800 */
[----:B------:R-:W-:Y:S01]  /*45b0*/  UISETP.NE.AND UP0, UPT, UR6, 0x1, UPT ;  /* 0x000000010600788c */ /* 0x000fe2000bf05270 */
[----:B0-----:R-:W-:-:S10]  /*45c0*/  VIADD R19, R0, 0x800 ;  /* 0x0000080000137836 */ /* 0x001fd40000000000 */
[----:B------:R-:W-:Y:S01]  /*45d0*/  @UP0 ULDC UR6, c[0x0][0x44c] ;  /* 0x0001130000060ab9 */ /* 0x000fe20000000800 */
        /* <DEDUP_REMOVED lines=19> */
[----:B------:R-:W-:Y:S01]  /*4710*/  HGMMA.64x64x16.F32 R24, gdesc[UR12], R24, gsb0 ;  /* 0x00e000000c1879f0 */ /* 0x000fe20008000818 */
[----:B------:R-:W-:Y:S02]  /*4720*/  @UP0 ULDC UR14, c[0x0][0x450] ;  /* 0x00011400000e0ab9 */ /* 0x000fe40000000800 */
        /* <DEDUP_REMOVED lines=53> */
[----:B------:R-:W-:Y:S01]  /*4a80*/  VIADD R18, R0, 0xa00 ;  /* 0x00000a0000127836 */ /* 0x000fe20000000000 */
        /* <DEDUP_REMOVED lines=114> */
[----:B------:R-:W-:Y:S01]  /*51b0*/  UMOV UR57, 0x40000040 ;  /* 0x4000004000397882 */ /* 0x000fe20000000000 */
[----:B------:R-:W-:Y:S01]  /*51c0*/  R2UR UR58, R58 ;  /* 0x000000003a3a72ca */ /* 0x000fe200000e0000 */
[----:B------:R-:W-:Y:S01]  /*51d0*/  UMOV UR59, 0x40000040 ;  /* 0x40000040003b7882 */ /* 0x000fe20000000000 */
[----:B------:R-:W-:Y:S02]  /*51e0*/  IMAD.IADD R20, R60, 0x1, R197 ;  /* 0x000000013c147824 */ /* 0x000fe400078e02c5 */
[----:B------:R-:W-:-:S04]  /*51f0*/  IMAD R58, R22, -0x40, R61 ;  /* 0xffffffc0163a7824 */ /* 0x000fc800078e023d */
[----:B------:R-:W-:-:S04]  /*5200*/  VIADD R60, R58, 0x1 ;  /* 0x000000013a3c7836 */ /* 0x000fc80000000000 */
[----:B------:R-:W-:Y:S01]  /*5210*/  IMAD R60, R193, UR7, R60 ;  /* 0x00000007c13c7c24 */ /* 0x000fe2000f8e023c */
[----:B------:R-:W-:Y:S02]  /*5220*/  WARPGROUP.DEPBAR.LE gsb0, 0x0 ;  /* 0x00008000000079c5 */ /* 0x000fe40000010000 */
[----:B------:R-:W-:-:S06]  /*5230*/  WARPGROUP.ARRIVE ;  /* 0x00000000000079c5 */ /* 0x000fcc0000000000 */
[----:B------:R-:W-:Y:S01]  /*5240*/  HGMMA.64x64x16.F32 R24, gdesc[UR56], R24, gsb0 ;  /* 0x00e00000381879f0 */ /* 0x000fe20008000818 */
[----:B------:R-:W-:Y:S01]  /*5250*/  R2UR UR56, R20 ;  /* 0x00000000143872ca */ /* 0x000fe200000e0000 */
[----:B------:R-:W-:Y:S01]  /*5260*/  UMOV UR57, 0x40000040 ;  /* 0x4000004000397882 */ /* 0x000fe20000000000 */
[----:B------:R-:W-:Y:S01]  /*5270*/  R2UR UR58, R21 ;  /* 0x00000000153a72ca */ /* 0x000fe200000e0000 */
[----:B------:R-:W-:Y:S01]  /*5280*/  UMOV UR59, 0x40000040 ;  /* 0x40000040003b7882 */ /* 0x000fe20000000000 */
[----:B------:R-:W-:Y:S02]  /*5290*/  SEL R20, R61, 0x3e, P1 ;  /* 0x0000003e3d147807 */ /* 0x000fe40000800000 */
[----:B------:R-:W-:Y:S02]  /*52a0*/  PLOP3.LUT P1, PT, PT, PT, UP0, 0x80, 0x0 ;  /* 0x000000000000781c */ /* 0x000fe40003f2f008 */
[----:B------:R-:W-:-:S04]  /*52b0*/  LOP3.LUT R21, R20, 0x6, RZ, 0xc0, !PT ;  /* 0x0000000614157812 */ /* 0x000fc800078ec0ff */
[CC--:B------:R-:W-:Y:S02]  /*52c0*/  IADD3 R20, R21.reuse, R57.reuse, R0 ;  /* 0x0000003915147210 */ /* 0x0c0fe40007ffe000 */
[----:B------:R-:W-:Y:S01]  /*52d0*/  IADD3 R21, R21, R57, R16 ;  /* 0x0000003915157210 */ /* 0x000fe20007ffe010 */
[----:B------:R-:W-:-:S04]  /*52e0*/  IMAD R57, R193, UR7, R58 ;  /* 0x00000007c1397c24 */ /* 0x000fc8000f8e023a */
[----:B------:R-:W-:Y:S01]  /*52f0*/  IMAD.IADD R57, R57, 0x1, -R194 ;  /* 0x0000000139397824 */ /* 0x000fe200078e0ac2 */
        /* <DEDUP_REMOVED lines=12> */
[----:B------:R-:W-:-:S04]  /*53c0*/  IMAD.IADD R21, R20, 0x1, -R21 ;  /* 0x0000000114157824 */ /* 0x000fc800078e0a15 */
[----:B------:R-:W-:-:S04]  /*53d0*/  IMAD R186, R21, 0x8, R186 ;  /* 0x0000000815ba7824 */ /* 0x000fc800078e02ba */
[----:B------:R-:W-:Y:S01]  /*53e0*/  @P1 IMAD.HI.U32 R21, R186, UR6, RZ ;  /* 0x00000006ba151c27 */ /* 0x000fe2000f8e00ff */
[----:B------:R-:W-:-:S03]  /*53f0*/  @UP0 ULDC UR6, c[0x0][0x450] ;  /* 0x0001140000060ab9 */ /* 0x000fc60000000800 */
[----:B------:R-:W-:Y:S01]  /*5400*/  IMAD.MOV.U32 R20, RZ, RZ, R186 ;  /* 0x000000ffff147224 */ /* 0x000fe200078e00ba */
[----:B------:R-:W-:Y:S01]  /*5410*/  @P1 SHF.R.U32.HI R20, RZ, UR6, R21 ;  /* 0x00000006ff141c19 */ /* 0x000fe20008011615 */
[----:B------:R-:W-:Y:S01]  /*5420*/  ULDC UR6, c[0x0][0xa80] ;  /* 0x0002a00000067ab9 */ /* 0x000fe20000000800 */
[----:B------:R-:W0:Y:S03]  /*5430*/  LDC R21, c[0x0][0x288] ;  /* 0x0000a200ff157b82 */ /* 0x000e260000000800 */
[----:B------:R-:W1:Y:S04]  /*5440*/  SHFL.IDX PT, R59, R20, RZ, 0x1c1f ;  /* 0x001c1fff143b7589 */ /* 0x000e6800000e0000 */
[----:B------:R-:W2:Y:S01]  /*5450*/  SHFL.IDX PT, R20, R20, 0x1, 0x1c1f ;  /* 0x003c1f0014147f89 */ /* 0x000ea200000e0000 */
[----:B0-----:R-:W-:Y:S01]  /*5460*/  IADD3 R60, R60, -R21, -R194 ;  /* 0x800000153c3c7210 */ /* 0x001fe20007ffe8c2 */
[----:B------:R-:W-:-:S03]  /*5470*/  IMAD R21, R193, UR7, -R21 ;  /* 0x00000007c1157c24 */ /* 0x000fc6000f8e0a15 */
[----:B-1----:R-:W-:Y:S02]  /*5480*/  VIADDMNMX R59, R59, R60, R57, PT ;  /* 0x0000003c3b3b7246 */ /* 0x002fe40003800139 */
[----:B------:R-:W-:Y:S02]  /*5490*/  R2UR UR7, R21 ;  /* 0x00000000150772ca */ /* 0x000fe400000e0000 */
[C---:B------:R-:W-:Y:S01]  /*54a0*/  ISETP.GT.AND P2, PT, R59.reuse, RZ, PT ;  /* 0x000000ff3b00720c */ /* 0x040fe20003f44270 */
[----:B------:R-:W-:Y:S02]  /*54b0*/  WARPGROUP.DEPBAR.LE gsb0, 0x0 ;  /* 0x00008000000079c5 */ /* 0x000fe40000010000 */
[----:B------:R-:W-:Y:S01]  /*54c0*/  WARPGROUP.ARRIVE ;  /* 0x00000000000079c5 */ /* 0x000fe20000000000 */
[C---:B------:R-:W-:Y:S02]  /*54d0*/  ISETP.GT.AND P3, PT, R59.reuse, 0x1, PT ;  /* 0x000000013b00780c */ /* 0x040fe40003f64270 */
[----:B------:R-:W-:-:S02]  /*54e0*/  ISETP.GT.AND P4, PT, R59, 0x8, PT ;  /* 0x000000083b00780c */ /* 0x000fc40003f84270 */
[----:B--2---:R-:W-:Y:S01]  /*54f0*/  VIADDMNMX R57, R20, R60, R57, PT ;  /* 0x0000003c14397246 */ /* 0x004fe20003800139 */
[----:B------:R-:W-:Y:S03]  /*5500*/  HGMMA.64x64x16.F32 R24, gdesc[UR56], R24, gsb0 ;  /* 0x00e00000381879f0 */ /* 0x000fe60008000818 */
[----:B------:R-:W-:Y:S02]  /*5510*/  WARPGROUP.DEPBAR.LE gsb0, 0x0 ;  /* 0x00008000000079c5 */ /* 0x000fe40000010000 */
[----:B------:R-:W-:Y:S02]  /*5520*/  FSEL R24, R24, -INF , P2 ;  /* 0xff80000018187808 */ /* 0x000fe40001000000 */
[----:B------:R-:W-:Y:S02]  /*5530*/  FSEL R25, R25, -INF , P3 ;  /* 0xff80000019197808 */ /* 0x000fe40001800000 */
        /* <DEDUP_REMOVED lines=40> */
[----:B------:R-:W-:Y:S02]  /*57c0*/  FMNMX.FTZ R58, R52, R59, !PT ;  /* 0x0000003b343a7209 */ /* 0x000fe40007810000 */
[----:B------:R-:W-:Y:S02]  /*57d0*/  ISETP.GT.AND P2, PT, R57, RZ, PT ;  /* 0x000000ff3900720c */ /* 0x000fe40003f44270 */
[----:B------:R-:W-:-:S02]  /*57e0*/  FMNMX.FTZ R58, R53, R58, !PT ;  /* 0x0000003a353a7209 */ /* 0x000fc40007810000 */
[C---:B------:R-:W-:Y:S02]  /*57f0*/  ISETP.GT.AND P3, PT, R57.reuse, 0x1, PT ;  /* 0x000000013900780c */ /* 0x040fe40003f64270 */
[----:B------:R-:W-:Y:S01]  /*5800*/  ISETP.GT.AND P4, PT, R57, 0x8, PT ;  /* 0x000000083900780c */ /* 0x000fe20003f84270 */
[----:B------:R-:W0:Y:S01]  /*5810*/  SHFL.BFLY PT, R59, R58, 0x2, 0x1f ;  /* 0x0c401f003a3b7f89 */ /* 0x000e2200000e0000 */
[----:B------:R-:W-:Y:S02]  /*5820*/  FSEL R26, R26, -INF , P2 ;  /* 0xff8000001a1a7808 */ /* 0x000fe40001000000 */
[----:B------:R-:W-:Y:S02]  /*5830*/  FSEL R27, R27, -INF , P3 ;  /* 0xff8000001b1b7808 */ /* 0x000fe40001800000 */
[----:B------:R-:W-:Y:S02]  /*5840*/  ISETP.GT.AND P2, PT, R57, 0x9, PT ;  /* 0x000000093900780c */ /* 0x000fe40003f44270 */
[----:B------:R-:W-:-:S02]  /*5850*/  FSEL R30, R30, -INF , P4 ;  /* 0xff8000001e1e7808 */ /* 0x000fc40002000000 */
[----:B------:R-:W-:Y:S02]  /*5860*/  ISETP.GT.AND P3, PT, R57, 0x10, PT ;  /* 0x000000103900780c */ /* 0x000fe40003f64270 */
[----:B------:R-:W-:Y:S02]  /*5870*/  FSEL R31, R31, -INF , P2 ;  /* 0xff8000001f1f7808 */ /* 0x000fe40001000000 */
[C---:B------:R-:W-:Y:S02]  /*5880*/  ISETP.GT.AND P2, PT, R57.reuse, 0x11, PT ;  /* 0x000000113900780c */ /* 0x040fe40003f44270 */
[----:B------:R-:W-:Y:S02]  /*5890*/  FSEL R34, R34, -INF , P3 ;  /* 0xff80000022227808 */ /* 0x000fe40001800000 */
[----:B------:R-:W-:Y:S02]  /*58a0*/  ISETP.GT.AND P3, PT, R57, 0x18, PT ;  /* 0x000000183900780c */ /* 0x000fe40003f64270 */
[----:B------:R-:W-:-:S02]  /*58b0*/  FSEL R35, R35, -INF , P2 ;  /* 0xff80000023237808 */ /* 0x000fc40001000000 */
[C---:B------:R-:W-:Y:S02]  /*58c0*/  ISETP.GT.AND P2, PT, R57.reuse, 0x19, PT ;  /* 0x000000193900780c */ /* 0x040fe40003f44270 */
[----:B------:R-:W-:Y:S02]  /*58d0*/  FSEL R38, R38, -INF , P3 ;  /* 0xff80000026267808 */ /* 0x000fe40001800000 */
[----:B0-----:R-:W-:Y:S02]  /*58e0*/  FMNMX.FTZ R185, R58, R59, !PT ;  /* 0x0000003b3ab97209 */ /* 0x001fe40007810000 */
[----:B------:R-:W-:Y:S02]  /*58f0*/  FMNMX.FTZ R59, R26, R27, !PT ;  /* 0x0000001b1a3b7209 */ /* 0x000fe40007810000 */
[----:B------:R-:W-:Y:S01]  /*5900*/  ISETP.GT.AND P3, PT, R57, 0x20, PT ;  /* 0x000000203900780c */ /* 0x000fe20003f64270 */
[----:B------:R-:W0:Y:S01]  /*5910*/  SHFL.BFLY PT, R60, R185, 0x1, 0x1f ;  /* 0x0c201f00b93c7f89 */ /* 0x000e2200000e0000 */
        /* <DEDUP_REMOVED lines=13> */
[----:B0-----:R-:W-:Y:S02]  /*59f0*/  FMNMX.FTZ R185, R185, R60, !PT ;  /* 0x0000003cb9b97209 */ /* 0x001fe40007810000 */
[----:B------:R-:W-:Y:S02]  /*5a00*/  FSEL R46, R46, -INF , P3 ;  /* 0xff8000002e2e7808 */ /* 0x000fe40001800000 */
[----:B------:R-:W-:Y:S01]  /*5a10*/  FMNMX.FTZ R59, R43, R20, !PT ;  /* 0x000000142b3b7209 */ /* 0x000fe20007810000 */
[----:B------:R-:W-:Y:S01]  /*5a20*/  FMUL.FTZ R58, R185, UR6 ;  /* 0x00000006b93a7c20 */ /* 0x000fe20008410000 */
[----:B------:R-:W-:Y:S02]  /*5a30*/  ISETP.GT.AND P2, PT, R57, 0x30, PT ;  /* 0x000000303900780c */ /* 0x000fe40003f44270 */
[----:B------:R-:W-:Y:S02]  /*5a40*/  FSEL R47, R47, -INF , P4 ;  /* 0xff8000002f2f7808 */ /* 0x000fe40002000000 */
[----:B------:R-:W-:-:S02]  /*5a50*/  FMNMX.FTZ R20, R46, R59, !PT ;  /* 0x0000003b2e147209 */ /* 0x000fc40007810000 */
[----:B------:R-:W-:Y:S02]  /*5a60*/  FSETP.NEU.FTZ.AND P5, PT, R185, -INF , PT ;  /* 0xff800000b900780b */ /* 0x000fe40003fbd000 */
[----:B------:R-:W-:Y:S02]  /*5a70*/  ISETP.GT.AND P3, PT, R57, 0x31, PT ;  /* 0x000000313900780c */ /* 0x000fe40003f64270 */
[----:B------:R-:W-:Y:S02]  /*5a80*/  FSEL R50, R50, -INF , P2 ;  /* 0xff80000032327808 */ /* 0x000fe40001000000 */
[----:B------:R-:W-:Y:S02]  /*5a90*/  FMNMX.FTZ R59, R47, R20, !PT ;  /* 0x000000142f3b7209 */ /* 0x000fe40007810000 */
[----:B------:R-:W-:Y:S02]  /*5aa0*/  FSEL R58, R58, RZ, P5 ;  /* 0x000000ff3a3a7208 */ /* 0x000fe40002800000 */
[----:B------:R-:W-:-:S02]  /*5ab0*/  ISETP.GT.AND P2, PT, R57, 0x38, PT ;  /* 0x000000383900780c */ /* 0x000fc40003f44270 */
[----:B------:R-:W-:Y:S01]  /*5ac0*/  FSEL R51, R51, -INF , P3 ;  /* 0xff80000033337808 */ /* 0x000fe20001800000 */
[--C-:B------:R-:W-:Y:S01]  /*5ad0*/  FFMA.FTZ R170, R25, UR6, -R58.reuse ;  /* 0x0000000619aa7c23 */ /* 0x100fe2000801083a */
[----:B------:R-:W-:Y:S01]  /*5ae0*/  FMNMX.FTZ R20, R50, R59, !PT ;  /* 0x0000003b32147209 */ /* 0x000fe20007810000 */
[--C-:B------:R-:W-:Y:S01]  /*5af0*/  FFMA.FTZ R171, R28, UR6, -R58.reuse ;  /* 0x000000061cab7c23 */ /* 0x100fe2000801083a */
[----:B------:R-:W-:Y:S01]  /*5b00*/  ISETP.GT.AND P3, PT, R57, 0x39, PT ;  /* 0x000000393900780c */ /* 0x000fe20003f64270 */
[--C-:B------:R-:W-:Y:S01]  /*5b10*/  FFMA.FTZ R169, R24, UR6, -R58.reuse ;  /* 0x0000000618a97c23 */ /* 0x100fe2000801083a */
[----:B------:R-:W-:Y:S01]  /*5b20*/  FSEL R54, R54, -INF , P2 ;  /* 0xff80000036367808 */ /* 0x000fe20001000000 */
[--C-:B------:R-:W-:Y:S01]  /*5b30*/  FFMA.FTZ R172, R29, UR6, -R58.reuse ;  /* 0x000000061dac7c23 */ /* 0x100fe2000801083a */
[----:B------:R-:W-:Y:S01]  /*5b40*/  FMNMX.FTZ R25, R51, R20, !PT ;  /* 0x0000001433197209 */ /* 0x000fe20007810000 */
[--C-:B------:R-:W-:Y:S01]  /*5b50*/  FFMA.FTZ R173, R32, UR6, -R58.reuse ;  /* 0x0000000620ad7c23 */ /* 0x100fe2000801083a */
[----:B------:R-:W-:Y:S01]  /*5b60*/  FSEL R55, R55, -INF , P3 ;  /* 0xff80000037377808 */ /* 0x000fe20001800000 */
        /* <DEDUP_REMOVED lines=13> */
[----:B------:R-:W-:Y:S01]  /*5c40*/  FFMA.FTZ R198, R53, UR6, -R58 ;  /* 0x0000000635c67c23 */ /* 0x000fe2000801083a */
[----:B------:R-:W-:Y:S08]  /*5c50*/  MUFU.EX2 R169, R169 ;  /* 0x000000a900a97308 */ /* 0x000ff00000000800 */
[----:B------:R-:W1:Y:S08]  /*5c60*/  MUFU.EX2 R170, R170 ;  /* 0x000000aa00aa7308 */ /* 0x000e700000000800 */
[----:B------:R-:W-:Y:S01]  /*5c70*/  MUFU.EX2 R171, R171 ;  /* 0x000000ab00ab7308 */ /* 0x000fe20000000800 */
[----:B0-----:R-:W-:-:S07]  /*5c80*/  FMNMX.FTZ R25, R20, R25, !PT ;  /* 0x0000001914197209 */ /* 0x001fce0007810000 */
[----:B------:R-:W0:Y:S01]  /*5c90*/  MUFU.EX2 R172, R172 ;  /* 0x000000ac00ac7308 */ /* 0x000e220000000800 */
[----:B------:R-:W2:Y:S01]  /*5ca0*/  SHFL.BFLY PT, R168, R25, 0x1, 0x1f ;  /* 0x0c201f0019a87f89 */ /* 0x000ea200000e0000 */
[----:B-1----:R-:W-:Y:S01]  /*5cb0*/  F2FP.F16.F32.PACK_AB R152, R170, R169 ;  /* 0x000000a9aa98723e */ /* 0x002fe200000000ff */
[----:B------:R-:W-:-:S05]  /*5cc0*/  FADD.FTZ R170, R169, R170 ;  /* 0x000000aaa9aa7221 */ /* 0x000fca0000010000 */
[----:B------:R-:W-:Y:S08]  /*5cd0*/  MUFU.EX2 R173, R173 ;  /* 0x000000ad00ad7308 */ /* 0x000ff00000000800 */
[----:B------:R-:W1:Y:S01]  /*5ce0*/  MUFU.EX2 R174, R174 ;  /* 0x000000ae00ae7308 */ /* 0x000e620000000800 */
[----:B0-----:R-:W-:Y:S01]  /*5cf0*/  F2FP.F16.F32.PACK_AB R154, R172, R171 ;  /* 0x000000abac9a723e */ /* 0x001fe200000000ff */
[----:B------:R-:W-:-:S04]  /*5d00*/  FADD.FTZ R171, R171, R170 ;  /* 0x000000aaabab7221 */ /* 0x000fc80000010000 */
[----:B------:R-:W-:Y:S02]  /*5d10*/  FADD.FTZ R172, R172, R171 ;  /* 0x000000abacac7221 */ /* 0x000fe40000010000 */
[----:B------:R-:W-:Y:S01]  /*5d20*/  MUFU.EX2 R175, R175 ;  /* 0x000000af00af7308 */ /* 0x000fe20000000800 */
[----:B--2---:R-:W-:-:S04]  /*5d30*/  FMNMX.FTZ R168, R25, R168, !PT ;  /* 0x000000a819a87209 */ /* 0x004fc80007810000 */
[C---:B------:R-:W-:Y:S01]  /*5d40*/  FSETP.NEU.FTZ.AND P2, PT, R168.reuse, -INF , PT ;  /* 0xff800000a800780b */ /* 0x040fe20003f5d000 */
[----:B------:R-:W-:Y:S02]  /*5d50*/  FMUL.FTZ R20, R168, UR6 ;  /* 0x00000006a8147c20 */ /* 0x000fe40008410000 */
[----:B------:R-:W0:Y:S01]  /*5d60*/  MUFU.EX2 R176, R176 ;  /* 0x000000b000b07308 */ /* 0x000e220000000800 */
[----:B-1----:R-:W-:Y:S01]  /*5d70*/  F2FP.F16.F32.PACK_AB R156, R174, R173 ;  /* 0x000000adae9c723e */ /* 0x002fe200000000ff */
[----:B------:R-:W-:Y:S01]  /*5d80*/  FADD.FTZ R173, R173, R172 ;  /* 0x000000acadad7221 */ /* 0x000fe20000010000 */
[----:B------:R-:W-:Y:S02]  /*5d90*/  FSEL R28, R20, RZ, P2 ;  /* 0x000000ff141c7208 */ /* 0x000fe40001000000 */
[-C--:B------:R-:W-:Y:S01]  /*5da0*/  LEA.HI R20, R56, R23.reuse, RZ, 0x4 ;  /* 0x0000001738147211 */ /* 0x080fe200078f20ff */
[----:B------:R-:W-:Y:S01]  /*5db0*/  FADD.FTZ R174, R174, R173 ;  /* 0x000000adaeae7221 */ /* 0x000fe20000010000 */
[----:B------:R-:W-:Y:S01]  /*5dc0*/  ISETP.NE.AND P2, PT, R62, RZ, PT ;  /* 0x000000ff3e00720c */ /* 0x000fe20003f45270 */
[--C-:B------:R-:W-:Y:S01]  /*5dd0*/  FFMA.FTZ R200, R27, UR6, -R28.reuse ;  /* 0x000000061bc87c23 */ /* 0x100fe2000801081c */
[----:B------:R-:W-:Y:S01]  /*5de0*/  LOP3.LUT R24, R20, 0xfffffff0, RZ, 0xc0, !PT ;  /* 0xfffffff014187812 */ /* 0x000fe200078ec0ff */
[--C-:B------:R-:W-:Y:S01]  /*5df0*/  FFMA.FTZ R199, R26, UR6, -R28.reuse ;  /* 0x000000061ac77c23 */ /* 0x100fe2000801081c */
[----:B------:R-:W-:Y:S01]  /*5e00*/  LEA.HI R56, R56, R23, RZ, 0x5 ;  /* 0x0000001738387211 */ /* 0x000fe200078f28ff */
[----:B------:R-:W-:Y:S01]  /*5e10*/  FFMA.FTZ R201, R30, UR6, -R28 ;  /* 0x000000061ec97c23 */ /* 0x000fe2000801081c */
[----:B------:R-:W-:Y:S01]  /*5e20*/  SHF.R.U32.HI R29, RZ, 0x1, R20 ;  /* 0x00000001ff1d7819 */ /* 0x000fe20000011614 */
[----:B------:R-:W-:-:S02]  /*5e30*/  IMAD.IADD R24, R23, 0x1, -R24 ;  /* 0x0000000117187824 */ /* 0x000fc400078e0a18 */
[--C-:B------:R-:W-:Y:S01]  /*5e40*/  FFMA.FTZ R202, R31, UR6, -R28.reuse ;  /* 0x000000061fca7c23 */ /* 0x100fe2000801081c */
[----:B------:R-:W-:Y:S02]  /*5e50*/  IMAD.SHL.U32 R56, R56, 0x20, RZ ;  /* 0x0000002038387824 */ /* 0x000fe400078e00ff */
[--C-:B------:R-:W-:Y:S01]  /*5e60*/  FFMA.FTZ R203, R34, UR6, -R28.reuse ;  /* 0x0000000622cb7c23 */ /* 0x100fe2000801081c */
[----:B------:R-:W-:Y:S01]  /*5e70*/  FFMA.FTZ R204, R35, UR6, -R28 ;  /* 0x0000000623cc7c23 */ /* 0x000fe2000801081c */
[----:B------:R-:W-:Y:S01]  /*5e80*/  SHF.R.S32.HI R25, RZ, 0x1f, R24 ;  /* 0x0000001fff197819 */ /* 0x000fe20000011418 */
[----:B------:R-:W-:Y:S01]  /*5e90*/  @!P2 VIADD R20, R196, 0x38840 ;  /* 0x00038840c414a836 */ /* 0x000fe20000000000 */
[----:B------:R-:W-:Y:S01]  /*5ea0*/  LOP3.LUT R56, R56, 0x7ffffc00, RZ, 0xc0, !PT ;  /* 0x7ffffc0038387812 */ /* 0x000fe200078ec0ff */
        /* <DEDUP_REMOVED lines=13> */
[--C-:B------:R-:W-:Y:S01]  /*5f80*/  FFMA.FTZ R211, R54, UR6, -R28.reuse ;  /* 0x0000000636d37c23 */ /* 0x100fe2000801081c */
[----:B------:R-:W-:Y:S02]  /*5f90*/  IMAD.SHL.U32 R24, R27, 0x40, RZ ;  /* 0x000000401b187824 */ /* 0x000fe400078e00ff */
[----:B------:R-:W-:Y:S01]  /*5fa0*/  FFMA.FTZ R214, R55, UR6, -R28 ;  /* 0x0000000637d67c23 */ /* 0x000fe2000801081c */
[----:B------:R-:W-:Y:S01]  /*5fb0*/  MUFU.EX2 R199, R199 ;  /* 0x000000c700c77308 */ /* 0x000fe20000000800 */
[----:B------:R-:W-:Y:S01]  /*5fc0*/  LOP3.LUT P4, RZ, R27, 0x4, RZ, 0xc0, !PT ;  /* 0x000000041bff7812 */ /* 0x000fe2000788c0ff */
[----:B------:R-:W-:Y:S01]  /*5fd0*/  @!P2 VIADD R21, R196, 0x38860 ;  /* 0x00038860c415a836 */ /* 0x000fe20000000000 */
[----:B------:R-:W-:-:S02]  /*5fe0*/  LOP3.LUT R24, R24, 0x1c0, RZ, 0xc0, !PT ;  /* 0x000001c018187812 */ /* 0x000fc400078ec0ff */
[----:B------:R-:W-:Y:S02]  /*5ff0*/  LOP3.LUT P3, RZ, R27, 0x2, RZ, 0xc0, !PT ;  /* 0x000000021bff7812 */ /* 0x000fe4000786c0ff */
[----:B------:R-:W-:Y:S01]  /*6000*/  LOP3.LUT R29, R24, 0x8, R29, 0xf8, !PT ;  /* 0x00000008181d7812 */ /* 0x000fe200078ef81d */
[----:B------:R-:W1:Y:S01]  /*6010*/  MUFU.EX2 R200, R200 ;  /* 0x000000c800c87308 */ /* 0x000e620000000800 */
[----:B------:R-:W-:Y:S02]  /*6020*/  SHF.R.U32.HI R24, RZ, 0x3, R24 ;  /* 0x00000003ff187819 */ /* 0x000fe40000011618 */
[----:B------:R-:W-:Y:S02]  /*6030*/  SEL R187, R187, 0xffffffe0, !P3 ;  /* 0xffffffe0bbbb7807 */ /* 0x000fe40005800000 */
[----:B------:R-:W-:Y:S02]  /*6040*/  LOP3.LUT R24, R29, R24, RZ, 0x3c, !PT ;  /* 0x000000181d187212 */ /* 0x000fe400078e3cff */
[----:B0-----:R-:W-:Y:S01]  /*6050*/  F2FP.F16.F32.PACK_AB R158, R176, R175 ;  /* 0x000000afb09e723e */ /* 0x001fe200000000ff */
[----:B------:R-:W-:Y:S01]  /*6060*/  MUFU.EX2 R201, R201 ;  /* 0x000000c900c97308 */ /* 0x000fe20000000800 */
[----:B------:R-:W-:Y:S01]  /*6070*/  IADD3 R25, R24, R25, R56 ;  /* 0x0000001918197210 */ /* 0x000fe20007ffe038 */
[----:B------:R-:W-:Y:S01]  /*6080*/  FADD.FTZ R175, R175, R174 ;  /* 0x000000aeafaf7221 */ /* 0x000fe20000010000 */
[----:B------:R-:W-:-:S02]  /*6090*/  @!P2 PRMT R24, RZ, 0x654, R20 ;  /* 0x00000654ff18a816 */ /* 0x000fc40000000014 */
[----:B------:R-:W-:Y:S01]  /*60a0*/  @!P2 PRMT R21, RZ, 0x654, R21 ;  /* 0x00000654ff15a816 */ /* 0x000fe20000000015 */
[----:B------:R-:W-:Y:S01]  /*60b0*/  IMAD R184, R25, 0x2, R196 ;  /* 0x0000000219b87824 */ /* 0x000fe200078e02c4 */
[----:B------:R0:W-:Y:S01]  /*60c0*/  @!P2 SYNCS.ARRIVE.TRANS64.RED.A1T0 RZ, [R24+URZ], RZ ;  /* 0x000000ff18ffa9a7 */ /* 0x0001e2000810043f */
[----:B------:R-:W2:Y:S01]  /*60d0*/  MUFU.EX2 R202, R202 ;  /* 0x000000ca00ca7308 */ /* 0x000ea20000000800 */
[----:B-1----:R-:W-:Y:S01]  /*60e0*/  F2FP.F16.F32.PACK_AB R153, R200, R199 ;  /* 0x000000c7c899723e */ /* 0x002fe200000000ff */
[C---:B------:R-:W-:Y:S02]  /*60f0*/  VIADD R188, R184.reuse, 0x36400 ;  /* 0x00036400b8bc7836 */ /* 0x040fe40000000000 */
[----:B------:R-:W-:Y:S01]  /*6100*/  FADD.FTZ R200, R199, R200 ;  /* 0x000000c8c7c87221 */ /* 0x000fe20000010000 */
[----:B------:R-:W-:Y:S02]  /*6110*/  VIADD R20, R184, 0x36440 ;  /* 0x00036440b8147836 */ /* 0x000fe40000000000 */
[----:B------:R-:W-:Y:S01]  /*6120*/  FADD.FTZ R176, R176, R175 ;  /* 0x000000afb0b07221 */ /* 0x000fe20000010000 */
[C---:B------:R-:W-:Y:S01]  /*6130*/  @P4 VIADD R20, R188.reuse, 0xffffffc0 ;  /* 0xffffffc0bc144836 */ /* 0x040fe20000000000 */
[----:B------:R-:W-:Y:S01]  /*6140*/  MUFU.EX2 R203, R203 ;  /* 0x000000cb00cb7308 */ /* 0x000fe20000000800 */
[----:B------:R-:W-:-:S02]  /*6150*/  IMAD.IADD R188, R188, 0x1, R187 ;  /* 0x00000001bcbc7824 */ /* 0x000fc400078e02bb */
[----:B------:R-:W-:Y:S02]  /*6160*/  IMAD.IADD R187, R187, 0x1, R20 ;  /* 0x00000001bbbb7824 */ /* 0x000fe400078e0214 */
[----:B------:R-:W-:-:S03]  /*6170*/  VIADD R199, R22, 0xfffffffe ;  /* 0xfffffffe16c77836 */ /* 0x000fc60000000000 */
[----:B------:R-:W1:Y:S01]  /*6180*/  MUFU.EX2 R204, R204 ;  /* 0x000000cc00cc7308 */ /* 0x000e620000000800 */
[----:B--2---:R-:W-:Y:S01]  /*6190*/  F2FP.F16.F32.PACK_AB R155, R202, R201 ;  /* 0x000000c9ca9b723e */ /* 0x004fe200000000ff */
[----:B------:R-:W-:Y:S01]  /*61a0*/  BAR.SYNC.DEFER_BLOCKING 0xf, 0x100 ;  /* 0x03c4000000007b1d */ /* 0x000fe20000010000 */
[----:B------:R-:W-:-:S04]  /*61b0*/  FADD.FTZ R201, R201, R200 ;  /* 0x000000c8c9c97221 */ /* 0x000fc80000010000 */
[----:B------:R-:W-:Y:S01]  /*61c0*/  FADD.FTZ R202, R202, R201 ;  /* 0x000000c9caca7221 */ /* 0x000fe20000010000 */
[----:B------:R-:W-:Y:S08]  /*61d0*/  MUFU.EX2 R205, R205 ;  /* 0x000000cd00cd7308 */ /* 0x000ff00000000800 */
[----:B------:R-:W2:Y:S01]  /*61e0*/  MUFU.EX2 R206, R206 ;  /* 0x000000ce00ce7308 */ /* 0x000ea20000000800 */
[----:B-1----:R-:W-:Y:S01]  /*61f0*/  F2FP.F16.F32.PACK_AB R157, R204, R203 ;  /* 0x000000cbcc9d723e */ /* 0x002fe200000000ff */
[----:B------:R-:W-:-:S04]  /*6200*/  FADD.FTZ R203, R203, R202 ;  /* 0x000000cacbcb7221 */ /* 0x000fc80000010000 */
[----:B------:R-:W-:Y:S02]  /*6210*/  FADD.FTZ R204, R204, R203 ;  /* 0x000000cbcccc7221 */ /* 0x000fe40000010000 */
[----:B------:R-:W-:Y:S01]  /*6220*/  MUFU.EX2 R177, R177 ;  /* 0x000000b100b17308 */ /* 0x000fe20000000800 */
[----:B------:R1:W-:Y:S07]  /*6230*/  STSM.16.M88.4 [R184+0x36400], R152 ;  /* 0x03640098b8007844 */ /* 0x0003ee0000000200 */
[----:B------:R-:W3:Y:S01]  /*6240*/  MUFU.EX2 R178, R178 ;  /* 0x000000b200b27308 */ /* 0x000ee20000000800 */
[----:B--2---:R-:W-:Y:S01]  /*6250*/  F2FP.F16.F32.PACK_AB R159, R206, R205 ;  /* 0x000000cdce9f723e */ /* 0x004fe200000000ff */
        /* <DEDUP_REMOVED lines=31> */
[----:B----4-:R-:W-:-:S07]  /*6450*/  F2FP.F16.F32.PACK_AB R166, R198, R183 ;  /* 0x000000b7c6a6723e */ /* 0x010fce00000000ff */
[----:B------:R-:W-:Y:S08]  /*6460*/  MUFU.EX2 R211, R211 ;  /* 0x000000d300d37308 */ /* 0x000ff00000000800 */
[----:B------:R-:W4:Y:S01]  /*6470*/  MUFU.EX2 R214, R214 ;  /* 0x000000d600d67308 */ /* 0x000f220000000800 */
[----:B---3--:R-:W-:Y:S01]  /*6480*/  F2FP.F16.F32.PACK_AB R165, R212, R23 ;  /* 0x00000017d4a5723e */ /* 0x008fe200000000ff */
[----:B------:R-:W-:-:S04]  /*6490*/  FADD.FTZ R23, R23, R210 ;  /* 0x000000d217177221 */ /* 0x000fc80000010000 */
[----:B------:R-:W-:Y:S01]  /*64a0*/  FADD.FTZ R212, R212, R23 ;  /* 0x00000017d4d47221 */ /* 0x000fe20000010000 */
[----:B------:R-:W-:Y:S01]  /*64b0*/  IMAD.MOV.U32 R23, RZ, RZ, RZ ;  /* 0x000000ffff177224 */ /* 0x000fe200078e00ff */
[----:B----4-:R-:W-:Y:S02]  /*64c0*/  F2FP.F16.F32.PACK_AB R167, R214, R211 ;  /* 0x000000d3d6a7723e */ /* 0x010fe400000000ff */
[----:B------:R-:W-:-:S03]  /*64d0*/  FADD.FTZ R211, R211, R212 ;  /* 0x000000d4d3d37221 */ /* 0x000fc60000010000 */
[----:B------:R2:W-:Y:S01]  /*64e0*/  STSM.16.M88.4 [R187], R164 ;  /* 0x000000a4bb007844 */ /* 0x0005e20000000200 */
[----:B0-----:R-:W-:Y:S01]  /*64f0*/  WARPGROUP.ARRIVE ;  /* 0x00000000000079c5 */ /* 0x001fe20000000000 */
[----:B------:R-:W-:-:S05]  /*6500*/  FADD.FTZ R22, R214, R211 ;  /* 0x000000d3d6167221 */ /* 0x000fca0000010000 */
[----:B------:R-:W-:Y:S01]  /*6510*/  HGMMA.64x256x16.F32 R24, R152, gdesc[UR8].tnspB, RZ, !UPT, gsb0 ;  /* 0x43e0000898187df0 */ /* 0x000fe2000c0008ff */
[----:B------:R-:W-:Y:S01]  /*6520*/  R2UR UR10, R213 ;  /* 0x00000000d50a72ca */ /* 0x000fe200000e0000 */
[----:B------:R-:W-:Y:S01]  /*6530*/  UMOV UR11, 0x40000040 ;  /* 0x40000040000b7882 */ /* 0x000fe20000000000 */
[C---:B------:R-:W-:Y:S01]  /*6540*/  VIADD R213, R191.reuse, 0x100 ;  /* 0x00000100bfd57836 */ /* 0x040fe20000000000 */
[----:B------:R-:W-:Y:S02]  /*6550*/  WARPGROUP.DEPBAR.LE gsb0, 0x0 ;  /* 0x00008000000079c5 */ /* 0x000fe40000010000 */
[----:B------:R-:W-:Y:S01]  /*6560*/  WARPGROUP.ARRIVE ;  /* 0x00000000000079c5 */ /* 0x000fe20000000000 */
[----:B-1----:R-:W-:-:S15]  /*6570*/  VIADD R152, R191, 0x180 ;  /* 0x00000180bf987836 */ /* 0x002fde0000000000 */
        /* <DEDUP_REMOVED lines=18> */
[----:B------:R-:W-:-:S04]  /*66a0*/  USHF.R.S32.HI UR7, URZ, 0x1f, UR60 ;  /* 0x0000001f3f077899 */ /* 0x000fc8000801143c */
[----:B------:R-:W-:-:S03]  /*66b0*/  ULEA.HI UR7, UR7, UR60, URZ, 0x6 ;  /* 0x0000003c07077291 */ /* 0x000fc6000f8f303f */
[----:B------:R-:W-:Y:S01]  /*66c0*/  UMOV UR60, URZ ;  /* 0x0000003f003c7c82 */ /* 0x000fe20008000000 */
[----:B------:R-:W-:-:S04]  /*66d0*/  USHF.R.S32.HI UR7, URZ, 0x6, UR7 ;  /* 0x000000063f077899 */ /* 0x000fc80008011407 */
[----:B------:R-:W-:-:S04]  /*66e0*/  UISETP.LT.AND UP1, UPT, UR61, UR7, UPT ;  /* 0x000000073d00728c */ /* 0x000fc8000bf21270 */
[----:B------:R-:W-:-:S06]  /*66f0*/  USEL UR61, UR61, UR7, !UP1 ;  /* 0x000000073d3d7287 */ /* 0x000fcc000c800000 */
[----:B------:R-:W-:Y:S01]  /*6700*/  ISETP.GE.AND P3, PT, R199, UR61, PT ;  /* 0x0000003dc7007c0c */ /* 0x000fe2000bf66270 */
        /* <DEDUP_REMOVED lines=9> */
[----:B------:R0:W-:Y:S02]  /*67a0*/  @!P2 SYNCS.ARRIVE.TRANS64.RED.A1T0 RZ, [R21+URZ], RZ ;  /* 0x000000ff15ffa9a7 */ /* 0x0001e4000810043f */
[----:B0-----:R-:W-:-:S04]  /*67b0*/  FADD.FTZ R21, R183, R182 ;  /* 0x000000b6b7157221 */ /* 0x001fc80000010000 */
[----:B------:R-:W-:Y:S01]  /*67c0*/  FADD.FTZ R21, R198, R21 ;  /* 0x00000015c6157221 */ /* 0x000fe20000010000 */
[----:B--2---:R-:W-:Y:S06]  /*67d0*/  @!P3 BRA `(.L_x_7219) ;  /* 0x000000300088b947 */ /* 0x004fec0003800000 */
[----:B------:R-:W-:Y:S01]  /*67e0*/  IMAD.MOV.U32 R200, RZ, RZ, R168 ;  /* 0x000000ffffc87224 */ /* 0x000fe200078e00a8 */
[----:B------:R-:W-:Y:S01]  /*67f0*/  UMOV UR60, URZ ;  /* 0x0000003f003c7c82 */ /* 0x000fe20008000000 */
[----:B------:R-:W-:Y:S02]  /*6800*/  IMAD.MOV.U32 R201, RZ, RZ, R185 ;  /* 0x000000ffffc97224 */ /* 0x000fe400078e00b9 */
[----:B------:R-:W-:-:S07]  /*6810*/  IMAD.MOV.U32 R203, RZ, RZ, RZ ;  /* 0x000000ffffcb7224 */ /* 0x000fce00078e00ff */
.L_x_7228:
        /* <DEDUP_REMOVED lines=8> */
.L_x_7220:
[----:B------:R-:W-:Y:S02]  /*68a0*/  IMAD.U32 R205, RZ, RZ, UR60 ;  /* 0x0000003cffcd7e24 */ /* 0x000fe4000f8e00ff */
[----:B------:R-:W-:-:S03]  /*68b0*/  IMAD R198, R23, 0x8, R196 ;  /* 0x0000000817c67824 */ /* 0x000fc600078e02c4 */
[----:B------:R-:W-:-:S04]  /*68c0*/  SHF.L.U32 R205, R205, 0x1f, RZ ;  /* 0x0000001fcdcd7819 */ /* 0x000fc800000006ff */
[----:B------:R0:W1:Y:S01]  /*68d0*/  SYNCS.PHASECHK.TRANS64.TRYWAIT P3, [R198+URZ+0x38830], R205 ;  /* 0x038830cdc60075a7 */ /* 0x000062000806017f */
[----:B------:R-:W-:Y:S05]  /*68e0*/  @!P0 BRA `(.L_x_7221) ;  /* 0x0000000000048947 */ /* 0x000fea0003800000 */
[----:B------:R-:W-:Y:S01]  /*68f0*/  BPT.TRAP 0x1 ;  /* 0x000000040000795c */ /* 0x000fe20000300000 */
.L_x_7221:
[----:B------:R-:W-:Y:S01]  /*6900*/  IMAD R185, R23, 0x200, R189 ;  /* 0x0000020017b97824 */ /* 0x000fe200078e02bd */
[----:B-1----:R-:W-:Y:S06]  /*6910*/  @P3 BRA `(.L_x_7222) ;  /* 0x0000000000083947 */ /* 0x002fec0003800000 */
[----:B------:R-:W1:Y:S02]  /*6920*/  SYNCS.PHASECHK.TRANS64.TRYWAIT P3, [R198+URZ+0x38830], R205 ;  /* 0x038830cdc60075a7 */ /* 0x000e64000806017f */
[----:B-1----:R-:W-:Y:S05]  /*6930*/  @!P3 BRA `(.L_x_7223) ;  /* 0x000000e80020b947 */ /* 0x002fea0003800000 */
.L_x_7222:
        /* <DEDUP_REMOVED lines=49> */
.L_x_7224:
[----:B------:R2:W3:Y:S01]  /*6c50*/  SYNCS.PHASECHK.TRANS64.TRYWAIT P3, [R198+URZ+0x38850], R205 ;  /* 0x038850cdc60075a7 */ /* 0x0004e2000806017f */
[----:B------:R-:W-:Y:S05]  /*6c60*/  @!P0 BRA `(.L_x_7225) ;  /* 0x0000000000048947 */ /* 0x000fea0003800000 */
[----:B------:R-:W-:Y:S01]  /*6c70*/  BPT.TRAP 0x1 ;  /* 0x000000040000795c */ /* 0x000fe20000300000 */
.L_x_7225:
[----:B---3--:R-:W-:Y:S05]  /*6c80*/  @P3 BRA `(.L_x_7226) ;  /* 0x0000000000083947 */ /* 0x008fea0003800000 */
[----:B------:R-:W3:Y:S02]  /*6c90*/  SYNCS.PHASECHK.TRANS64.TRYWAIT P3, [R198+URZ+0x38850], R205 ;  /* 0x038850cdc60075a7 */ /* 0x000ee4000806017f */
[----:B---3--:R-:W-:Y:S05]  /*6ca0*/  @!P3 BRA `(.L_x_7227) ;  /* 0x000000e40058b947 */ /* 0x008fea0003800000 */
.L_x_7226:
[----:B------:R-:W-:Y:S01]  /*6cb0*/  IMAD R185, R23, 0x1000, R16 ;  /* 0x0000100017b97824 */ /* 0x000fe200078e0210 */
[----:B------:R-:W-:Y:S01]  /*6cc0*/  MOV R202, UR49 ;  /* 0x0000003100ca7c02 */ /* 0x000fe20008000f00 */
[----:B------:R-:W-:Y:S01]  /*6cd0*/  WARPGROUP.ARRIVE ;  /* 0x00000000000079c5 */ /* 0x000fe20000000000 */
[----:B------:R-:W-:Y:S01]  /*6ce0*/  MOV R204, UR48 ;  /* 0x0000003000cc7c02 */ /* 0x000fe20008000f00 */
[----:B------:R-:W-:Y:S01]  /*6cf0*/  UMOV UR51, 0x40000040 ;  /* 0x4000004000337882 */ /* 0x000fe20000000000 */
[----:B------:R-:W-:Y:S01]  /*6d00*/  R2UR UR6, R185 ;  /* 0x00000000b90672ca */ /* 0x000fe200000e0000 */
[----:B------:R-:W-:Y:S01]  /*6d10*/  UMOV UR55, 0x40000040 ;  /* 0x4000004000377882 */ /* 0x000fe20000000000 */
[----:B------:R-:W-:Y:S01]  /*6d20*/  R2UR UR48, R8 ;  /* 0x00000000083072ca */ /* 0x000fe200000e0000 */
[----:B------:R-:W-:Y:S01]  /*6d30*/  UMOV UR59, 0x40000040 ;  /* 0x40000040003b7882 */ /* 0x000fe20000000000 */
[----:B------:R-:W-:Y:S01]  /*6d40*/  R2UR UR49, R9 ;  /* 0x00000000093172ca */ /* 0x000fe200000e0000 */
[----:B------:R-:W-:Y:S01]  /*6d50*/  UMOV UR7, 0x40000040 ;  /* 0x4000004000077882 */ /* 0x000fe20000000000 */
[----:B0123--:R-:W-:Y:S01]  /*6d60*/  MOV R205, UR53 ;  /* 0x0000003500cd7c02 */ /* 0x00ffe20008000f00 */
        /* <DEDUP_REMOVED lines=24> */
[----:B------:R-:W-:-:S06]  /*6ef0*/  IMAD R221, R23, 0x1000, R191 ;  /* 0x0000100017dd7824 */ /* 0x000fcc00078e02bf */
        /* <DEDUP_REMOVED lines=28> */
[----:B------:R-:W-:Y:S01]  /*70c0*/  R2UR UR52, R206 ;  /* 0x00000000ce3472ca */ /* 0x000fe200000e0000 */
[C---:B------:R-:W-:Y:S01]  /*70d0*/  VIADD R205, R185.reuse, 0x800 ;  /* 0x00000800b9cd7836 */ /* 0x040fe20000000000 */
        /* <DEDUP_REMOVED lines=8> */
[----:B0-----:R-:W-:-:S04]  /*7160*/  ISETP.GT.AND P3, PT, R202, 0x7f, PT ;  /* 0x0000007fca00780c */ /* 0x001fc80003f64270 */
        /* <DEDUP_REMOVED lines=24> */
[----:B------:R-:W-:Y:S01]  /*72f0*/  ULDC UR11, c[0x0][0x2f0] ;  /* 0x0000bc00000b7ab9 */ /* 0x000fe20000000800 */
        /* <DEDUP_REMOVED lines=186> */
[----:B------:R-:W-:Y:S01]  /*7ea0*/  @P1 IMAD.HI.U32 R202, R186, UR6, RZ ;  /* 0x00000006baca1c27 */ /* 0x000fe2000f8e00ff */
[----:B------:R-:W-:Y:S01]  /*7eb0*/  @UP0 ULDC UR6, c[0x0][0x450] ;  /* 0x0001140000060ab9 */ /* 0x000fe20000000800 */
[----:B------:R-:W-:Y:S02]  /*7ec0*/  WARPGROUP.DEPBAR.LE gsb0, 0x0 ;  /* 0x00008000000079c5 */ /* 0x000fe40000010000 */
[----:B------:R-:W-:-:S06]  /*7ed0*/  WARPGROUP.ARRIVE ;  /* 0x00000000000079c5 */ /* 0x000fcc0000000000 */
[----:B------:R-:W-:Y:S01]  /*7ee0*/  HGMMA.64x64x16.F32 R152, gdesc[UR56], R152, gsb0 ;  /* 0x00e00000389879f0 */ /* 0x000fe20008000898 */
[----:B------:R-:W-:Y:S01]  /*7ef0*/  R2UR UR56, R204 ;  /* 0x00000000cc3872ca */ /* 0x000fe200000e0000 */
[----:B------:R-:W-:Y:S01]  /*7f00*/  UMOV UR57, 0x40000040 ;  /* 0x4000004000397882 */ /* 0x000fe20000000000 */
[----:B------:R-:W-:Y:S01]  /*7f10*/  R2UR UR58, R185 ;  /* 0x00000000b93a72ca */ /* 0x000fe200000e0000 */
[----:B------:R-:W-:Y:S01]  /*7f20*/  UMOV UR59, 0x40000040 ;  /* 0x40000040003b7882 */ /* 0x000fe20000000000 */
[----:B------:R-:W-:Y:S01]  /*7f30*/  IMAD.MOV.U32 R185, RZ, RZ, R186 ;  /* 0x000000ffffb97224 */ /* 0x000fe200078e00ba */
[----:B------:R-:W-:Y:S01]  /*7f40*/  @P1 SHF.R.U32.HI R185, RZ, UR6, R202 ;  /* 0x00000006ffb91c19 */ /* 0x000fe200080116ca */
[----:B------:R-:W-:Y:S01]  /*7f50*/  IMAD.MOV.U32 R202, RZ, RZ, -0x40 ;  /* 0xffffffc0ffca7424 */ /* 0x000fe200078e00ff */
[----:B------:R-:W-:-:S03]  /*7f60*/  ULDC UR6, c[0x0][0xa80] ;  /* 0x0002a00000067ab9 */ /* 0x000fc60000000800 */
[----:B------:R-:W0:Y:S01]  /*7f70*/  SHFL.IDX PT, R204, R185, RZ, 0x1c1f ;  /* 0x001c1fffb9cc7589 */ /* 0x000e2200000e0000 */
[----:B------:R-:W-:-:S04]  /*7f80*/  IMAD R205, R199, R202, 0x1 ;  /* 0x00000001c7cd7424 */ /* 0x000fc800078e02ca */
[----:B------:R-:W-:-:S04]  /*7f90*/  IMAD.IADD R202, R205, 0x1, -R194 ;  /* 0x00000001cdca7824 */ /* 0x000fc800078e0ac2 */
[----:B------:R-:W-:Y:S01]  /*7fa0*/  IMAD R207, R193, UR11, R202 ;  /* 0x0000000bc1cf7c24 */ /* 0x000fe2000f8e02ca */
[----:B------:R-:W-:-:S04]  /*7fb0*/  UMOV UR11, 0x40000040 ;  /* 0x40000040000b7882 */ /* 0x000fc80000000000 */
[----:B0-----:R-:W-:-:S04]  /*7fc0*/  IADD3 R208, R204, -UR7, R207 ;  /* 0x80000007ccd07c10 */ /* 0x001fc8000fffe0cf */
[C---:B------:R-:W-:Y:S02]  /*7fd0*/  ISETP.GT.AND P3, PT, R208.reuse, RZ, PT ;  /* 0x000000ffd000720c */ /* 0x040fe40003f64270 */
[----:B------:R-:W-:Y:S01]  /*7fe0*/  ISETP.GT.AND P4, PT, R208, 0x1, PT ;  /* 0x00000001d000780c */ /* 0x000fe20003f84270 */
        /* <DEDUP_REMOVED lines=47> */
[----:B------:R-:W-:Y:S01]  /*82e0*/  FSEL R181, R181, -INF , P4 ;  /* 0xff800000b5b57808 */ /* 0x000fe20002000000 */
[----:B------:R-:W0:Y:S01]  /*82f0*/  SHFL.IDX PT, R172, R185, 0x1, 0x1c1f ;  /* 0x003c1f00b9ac7f89 */ /* 0x000e2200000e0000 */
[----:B------:R-:W-:-:S04]  /*8300*/  FMNMX.FTZ R208, R180, R153, !PT ;  /* 0x00000099b4d07209 */ /* 0x000fc80007810000 */
[----:B------:R-:W-:-:S05]  /*8310*/  FMNMX.FTZ R208, R181, R208, !PT ;  /* 0x000000d0b5d07209 */ /* 0x000fca0007810000 */
[----:B------:R-:W1:Y:S01]  /*8320*/  SHFL.BFLY PT, R153, R208, 0x2, 0x1f ;  /* 0x0c401f00d0997f89 */ /* 0x000e6200000e0000 */
[----:B0-----:R-:W-:-:S04]  /*8330*/  IADD3 R169, R172, -UR7, R207 ;  /* 0x80000007aca97c10 */ /* 0x001fc8000fffe0cf */
[C---:B------:R-:W-:Y:S02]  /*8340*/  ISETP.GT.AND P3, PT, R169.reuse, RZ, PT ;  /* 0x000000ffa900720c */ /* 0x040fe40003f64270 */
[C---:B------:R-:W-:Y:S02]  /*8350*/  ISETP.GT.AND P4, PT, R169.reuse, 0x1, PT ;  /* 0x00000001a900780c */ /* 0x040fe40003f84270 */
[C---:B------:R-:W-:Y:S02]  /*8360*/  ISETP.GT.AND P5, PT, R169.reuse, 0x28, PT ;  /* 0x00000028a900780c */ /* 0x040fe40003fa4270 */
[----:B-1----:R-:W-:Y:S02]  /*8370*/  FMNMX.FTZ R172, R208, R153, !PT ;  /* 0x00000099d0ac7209 */ /* 0x002fe40007810000 */
[----:B------:R-:W-:Y:S02]  /*8380*/  FSEL R153, R154, -INF , P3 ;  /* 0xff8000009a997808 */ /* 0x000fe40001800000 */
[----:B------:R-:W-:Y:S01]  /*8390*/  ISETP.GT.AND P3, PT, R169, 0x8, PT ;  /* 0x00000008a900780c */ /* 0x000fe20003f64270 */
[----:B------:R-:W0:Y:S01]  /*83a0*/  SHFL.BFLY PT, R207, R172, 0x1, 0x1f ;  /* 0x0c201f00accf7f89 */ /* 0x000e2200000e0000 */
        /* <DEDUP_REMOVED lines=17> */
[----:B0-----:R-:W-:Y:S02]  /*84c0*/  FMNMX.FTZ R185, R172, R207, !PT ;  /* 0x000000cfacb97209 */ /* 0x001fe40007810000 */
[----:B------:R-:W-:-:S02]  /*84d0*/  ISETP.GT.AND P3, PT, R169, 0x20, PT ;  /* 0x00000020a900780c */ /* 0x000fc40003f64270 */
[----:B------:R-:W-:Y:S01]  /*84e0*/  FSEL R167, R167, -INF , P4 ;  /* 0xff800000a7a77808 */ /* 0x000fe20002000000 */
[----:B------:R-:W-:Y:S01]  /*84f0*/  FMUL.FTZ R213, R185, UR6 ;  /* 0x00000006b9d57c20 */ /* 0x000fe20008410000 */
        /* <DEDUP_REMOVED lines=16> */
[--C-:B------:R-:W-:Y:S01]  /*8600*/  FFMA.FTZ R173, R206, UR6, -R213.reuse ;  /* 0x00000006cead7c23 */ /* 0x100fe200080108d5 */
[----:B------:R-:W-:Y:S01]  /*8610*/  FMNMX.FTZ R171, R209, R170, !PT ;  /* 0x000000aad1ab7209 */ /* 0x000fe20007810000 */
[--C-:B------:R-:W-:Y:S01]  /*8620*/  FFMA.FTZ R178, R156, UR6, -R213.reuse ;  /* 0x000000069cb27c23 */ /* 0x100fe200080108d5 */
[----:B------:R-:W-:Y:S01]  /*8630*/  ISETP.GT.AND P5, PT, R169, 0x38, PT ;  /* 0x00000038a900780c */ /* 0x000fe20003fa4270 */
[----:B------:R0:W-:Y:S01]  /*8640*/  MUFU.EX2 R170, R173 ;  /* 0x000000ad00aa7308 */ /* 0x0001e20000000800 */
        /* <DEDUP_REMOVED lines=9> */
[--C-:B0-----:R-:W-:Y:S01]  /*86e0*/  FFMA.FTZ R173, R160, UR6, -R213.reuse ;  /* 0x00000006a0ad7c23 */ /* 0x101fe200080108d5 */
        /* <DEDUP_REMOVED lines=12> */
[----:B------:R-:W-:Y:S01]  /*87b0*/  FFMA.FTZ R181, R181, UR6, -R213 ;  /* 0x00000006b5b57c23 */ /* 0x000fe200080108d5 */
[----:B------:R-:W-:Y:S08]  /*87c0*/  MUFU.EX2 R169, R169 ;  /* 0x000000a900a97308 */ /* 0x000ff00000000800 */
[----:B------:R-:W-:Y:S08]  /*87d0*/  MUFU.EX2 R171, R178 ;  /* 0x000000b200ab7308 */ /* 0x000ff00000000800 */
[----:B------:R-:W-:Y:S01]  /*87e0*/  MUFU.EX2 R172, R172 ;  /* 0x000000ac00ac7308 */ /* 0x000fe20000000800 */
[----:B0-----:R-:W-:-:S07]  /*87f0*/  FMNMX.FTZ R157, R156, R157, !PT ;  /* 0x0000009d9c9d7209 */ /* 0x001fce0007810000 */
[----:B------:R-:W-:Y:S01]  /*8800*/  MUFU.EX2 R173, R173 ;  /* 0x000000ad00ad7308 */ /* 0x000fe20000000800 */
[----:B------:R-:W0:Y:S07]  /*8810*/  SHFL.BFLY PT, R168, R157, 0x1, 0x1f ;  /* 0x0c201f009da87f89 */ /* 0x000e2e00000e0000 */
[----:B------:R-:W1:Y:S08]  /*8820*/  MUFU.EX2 R174, R174 ;  /* 0x000000ae00ae7308 */ /* 0x000e700000000800 */
[----:B------:R-:W-:Y:S08]  /*8830*/  MUFU.EX2 R175, R175 ;  /* 0x000000af00af7308 */ /* 0x000ff00000000800 */
[----:B------:R-:W2:Y:S01]  /*8840*/  MUFU.EX2 R178, R165 ;  /* 0x000000a500b27308 */ /* 0x000ea20000000800 */
[----:B-1----:R-:W-:-:S02]  /*8850*/  F2FP.F16.F32.PACK_AB R156, R174, R173 ;  /* 0x000000adae9c723e */ /* 0x002fc400000000ff */
[----:B0-----:R-:W-:-:S04]  /*8860*/  FMNMX.FTZ R168, R157, R168, !PT ;  /* 0x000000a89da87209 */ /* 0x001fc80007810000 */
[C---:B------:R-:W-:Y:S01]  /*8870*/  FSETP.NEU.FTZ.AND P3, PT, R168.reuse, -INF , PT ;  /* 0xff800000a800780b */ /* 0x040fe20003f7d000 */
[----:B------:R-:W-:Y:S01]  /*8880*/  FMUL.FTZ R152, R168, UR6 ;  /* 0x00000006a8987c20 */ /* 0x000fe20008410000 */
[----:B------:R-:W-:Y:S04]  /*8890*/  MUFU.EX2 R179, R179 ;  /* 0x000000b300b37308 */ /* 0x000fe80000000800 */
[----:B------:R-:W-:-:S04]  /*88a0*/  FSEL R152, R152, RZ, P3 ;  /* 0x000000ff98987208 */ /* 0x000fc80001800000 */
[----:B------:R-:W-:Y:S01]  /*88b0*/  MUFU.EX2 R182, R182 ;  /* 0x000000b600b67308 */ /* 0x000fe20000000800 */
[--C-:B------:R-:W-:Y:S01]  /*88c0*/  FFMA.FTZ R205, R153, UR6, -R152.reuse ;  /* 0x0000000699cd7c23 */ /* 0x100fe20008010898 */
[----:B------:R-:W-:Y:S01]  /*88d0*/  FSEL R153, R168, RZ, P3 ;  /* 0x000000ffa8997208 */ /* 0x000fe20001800000 */
[--C-:B------:R-:W-:Y:S01]  /*88e0*/  FFMA.FTZ R219, R154, UR6, -R152.reuse ;  /* 0x000000069adb7c23 */ /* 0x100fe20008010898 */
[----:B------:R-:W-:Y:S01]  /*88f0*/  FSEL R154, R185, RZ, P4 ;  /* 0x000000ffb99a7208 */ /* 0x000fe20002000000 */
[--C-:B------:R-:W-:Y:S01]  /*8900*/  FFMA.FTZ R204, R155, UR6, -R152.reuse ;  /* 0x000000069bcc7c23 */ /* 0x100fe20008010898 */
[----:B------:R-:W-:Y:S01]  /*8910*/  FFMA.FTZ R155, R210, UR6, -R152 ;  /* 0x00000006d29b7c23 */ /* 0x000fe20008010898 */
[----:B------:R-:W-:Y:S01]  /*8920*/  FADD.FTZ R153, -R153, R200 ;  /* 0x000000c899997221 */ /* 0x000fe20000010100 */
[----:B------:R-:W-:Y:S01]  /*8930*/  ISETP.NE.AND P3, PT, R192, RZ, PT ;  /* 0x000000ffc000720c */ /* 0x000fe20003f65270 */
[----:B------:R-:W-:Y:S01]  /*8940*/  FADD.FTZ R154, -R154, R201 ;  /* 0x000000c99a9a7221 */ /* 0x000fe20000010100 */
[--C-:B------:R-:W-:Y:S01]  /*8950*/  FFMA.FTZ R220, R207, UR6, -R152.reuse ;  /* 0x00000006cfdc7c23 */ /* 0x100fe20008010898 */
[----:B------:R-:W-:Y:S01]  /*8960*/  FMUL.FTZ R210, R153, UR6 ;  /* 0x0000000699d27c20 */ /* 0x000fe20008410000 */
[--C-:B------:R-:W-:Y:S01]  /*8970*/  FFMA.FTZ R207, R208, UR6, -R152.reuse ;  /* 0x00000006d0cf7c23 */ /* 0x100fe20008010898 */
[----:B------:R-:W-:Y:S01]  /*8980*/  FMUL.FTZ R154, R154, UR6 ;  /* 0x000000069a9a7c20 */ /* 0x000fe20008410000 */
[----:B------:R-:W-:Y:S01]  /*8990*/  FFMA.FTZ R208, R209, UR6, -R152 ;  /* 0x00000006d1d07c23 */ /* 0x000fe20008010898 */
[----:B------:R0:W-:Y:S01]  /*89a0*/  MUFU.EX2 R201, R155 ;  /* 0x0000009b00c97308 */ /* 0x0001e20000000800 */
[----:B------:R-:W-:-:S02]  /*89b0*/  @!P2 VIADD R153, R198, 0x38840 ;  /* 0x00038840c699a836 */ /* 0x000fc40000000000 */
[--C-:B------:R-:W-:Y:S01]  /*89c0*/  FFMA.FTZ R213, R158, UR6, -R152.reuse ;  /* 0x000000069ed57c23 */ /* 0x100fe20008010898 */
[--C-:B------:R-:W-:Y:S01]  /*89d0*/  FFMA.FTZ R214, R159, UR6, -R152.reuse ;  /* 0x000000069fd67c23 */ /* 0x100fe20008010898 */
[--C-:B------:R-:W-:Y:S01]  /*89e0*/  FFMA.FTZ R215, R162, UR6, -R152.reuse ;  /* 0x00000006a2d77c23 */ /* 0x100fe20008010898 */
[--C-:B------:R-:W-:Y:S01]  /*89f0*/  FFMA.FTZ R216, R163, UR6, -R152.reuse ;  /* 0x00000006a3d87c23 */ /* 0x100fe20008010898 */
[----:B------:R-:W-:Y:S01]  /*8a00*/  @!P2 PRMT R153, RZ, 0x654, R153 ;  /* 0x00000654ff99a816 */ /* 0x000fe20000000099 */
[----:B------:R-:W-:Y:S01]  /*8a10*/  FFMA.FTZ R217, R166, UR6, -R152 ;  /* 0x00000006a6d97c23 */ /* 0x000fe20008010898 */
[----:B------:R1:W3:Y:S01]  /*8a20*/  MUFU.EX2 R209, R154 ;  /* 0x0000009a00d17308 */ /* 0x0002e20000000800 */
[----:B0-----:R-:W-:Y:S02]  /*8a30*/  @!P3 IMAD R155, R203, 0x40, R190 ;  /* 0x00000040cb9bb824 */ /* 0x001fe400078e02be */
[--C-:B------:R-:W-:Y:S01]  /*8a40*/  FFMA.FTZ R218, R167, UR6, -R152.reuse ;  /* 0x00000006a7da7c23 */ /* 0x100fe20008010898 */
[----:B------:R-:W-:Y:S01]  /*8a50*/  FFMA.FTZ R200, R206, UR6, -R152 ;  /* 0x00000006cec87c23 */ /* 0x000fe20008010898 */
[----:B------:R0:W-:Y:S01]  /*8a60*/  @!P2 SYNCS.ARRIVE.TRANS64.RED.A1T0 RZ, [R153+URZ], RZ ;  /* 0x000000ff99ffa9a7 */ /* 0x0001e2000810043f */
[----:B------:R-:W-:-:S02]  /*8a70*/  @!P3 IMAD R160, R155, 0x4, R196 ;  /* 0x000000049ba0b824 */ /* 0x000fc400078e02c4 */
[--C-:B------:R-:W-:Y:S01]  /*8a80*/  FFMA.FTZ R206, R212, UR6, -R152.reuse ;  /* 0x00000006d4ce7c23 */ /* 0x100fe20008010898 */
[----:B------:R-:W-:Y:S01]  /*8a90*/  FFMA.FTZ R211, R211, UR6, -R152 ;  /* 0x00000006d3d37c23 */ /* 0x000fe20008010898 */
[----:B------:R-:W4:Y:S01]  /*8aa0*/  MUFU.EX2 R210, R210 ;  /* 0x000000d200d27308 */ /* 0x000f220000000800 */
[----:B------:R-:W-:Y:S01]  /*8ab0*/  F2FP.F16.F32.PACK_AB R152, R169, R170 ;  /* 0x000000aaa998723e */ /* 0x000fe200000000ff */
[----:B------:R-:W-:Y:S01]  /*8ac0*/  @!P2 VIADD R198, R198, 0x38860 ;  /* 0x00038860c6c6a836 */ /* 0x000fe20000000000 */
[----:B-1----:R-:W-:Y:S02]  /*8ad0*/  F2FP.F16.F32.PACK_AB R154, R172, R171 ;  /* 0x000000abac9a723e */ /* 0x002fe400000000ff */
[----:B--2---:R-:W-:Y:S02]  /*8ae0*/  F2FP.F16.F32.PACK_AB R158, R178, R175 ;  /* 0x000000afb29e723e */ /* 0x004fe400000000ff */
[----:B------:R-:W-:Y:S01]  /*8af0*/  @!P2 PRMT R198, RZ, 0x654, R198 ;  /* 0x00000654ffc6a816 */ /* 0x000fe200000000c6 */
[----:B------:R-:W-:Y:S01]  /*8b00*/  MUFU.EX2 R205, R205 ;  /* 0x000000cd00cd7308 */ /* 0x000fe20000000800 */
[----:B---3--:R-:W-:Y:S01]  /*8b10*/  @!P3 STS [R160+0x38400], R209 ;  /* 0x038400d1a000b388 */ /* 0x008fe20000000800 */
[-C--:B------:R-:W-:Y:S01]  /*8b20*/  FMUL.FTZ R24, R24, R209.reuse ;  /* 0x000000d118187220 */ /* 0x080fe20000410000 */
[-C--:B------:R-:W-:Y:S01]  /*8b30*/  FMUL.FTZ R25, R25, R209.reuse ;  /* 0x000000d119197220 */ /* 0x080fe20000410000 */
[-C--:B------:R-:W-:Y:S01]  /*8b40*/  FMUL.FTZ R28, R28, R209.reuse ;  /* 0x000000d11c1c7220 */ /* 0x080fe20000410000 */
[-C--:B------:R-:W-:Y:S01]  /*8b50*/  FMUL.FTZ R29, R29, R209.reuse ;  /* 0x000000d11d1d7220 */ /* 0x080fe20000410000 */
[-C--:B------:R-:W-:Y:S01]  /*8b60*/  FMUL.FTZ R32, R32, R209.reuse ;  /* 0x000000d120207220 */ /* 0x080fe20000410000 */
[-C--:B------:R-:W-:Y:S01]  /*8b70*/  FMUL.FTZ R33, R33, R209.reuse ;  /* 0x000000d121217220 */ /* 0x080fe20000410000 */
[----:B------:R-:W0:Y:S01]  /*8b80*/  MUFU.EX2 R204, R204 ;  /* 0x000000cc00cc7308 */ /* 0x000e220000000800 */
[----:B----4-:R1:W-:Y:S01]  /*8b90*/  @!P3 STS [R160+0x38420], R210 ;  /* 0x038420d2a000b388 */ /* 0x0103e20000000800 */
        /* <DEDUP_REMOVED lines=9> */
[----:B-1----:R-:W-:Y:S01]  /*8c30*/  F2FP.F16.F32.PACK_AB R160, R182, R179 ;  /* 0x000000b3b6a0723e */ /* 0x002fe200000000ff */
        /* <DEDUP_REMOVED lines=19> */
[-C--:B------:R-:W-:Y:S01]  /*8d70*/  FMUL.FTZ R54, R54, R210.reuse ;  /* 0x000000d236367220 */ /* 0x080fe20000410000 */
        /* <DEDUP_REMOVED lines=110> */
[----:B------:R-:W-:Y:S01]  /*9460*/  FMUL.FTZ R143, R143, R210 ;  /* 0x000000d28f8f7220 */ /* 0x000fe20000410000 */
[-C--:B------:R-:W-:Y:S01]  /*9470*/  FMUL.FTZ R144, R144, R209.reuse ;  /* 0x000000d190907220 */ /* 0x080fe20000410000 */
[----:B------:R2:W-:Y:S01]  /*9480*/  MUFU.EX2 R203, R211 ;  /* 0x000000d300cb7308 */ /* 0x0005e20000000800 */
[----:B0-----:R-:W-:Y:S01]  /*9490*/  F2FP.F16.F32.PACK_AB R166, R181, R180 ;  /* 0x000000b4b5a6723e */ /* 0x001fe200000000ff */
        /* <DEDUP_REMOVED lines=8> */
[----:B------:R-:W-:Y:S01]  /*9520*/  FMUL.FTZ R151, R151, R210 ;  /* 0x000000d297977220 */ /* 0x000fe20000410000 */
[----:B------:R1:W-:Y:S01]  /*9530*/  STSM.16.M88.4 [R184+0x36400], R152 ;  /* 0x03640098b8007844 */ /* 0x0003e20000000200 */
[----:B--2---:R-:W-:-:S02]  /*9540*/  VIADD R211, R221, 0x80 ;  /* 0x00000080ddd37836 */ /* 0x004fc40000000000 */
[----:B------:R-:W-:Y:S01]  /*9550*/  FFMA.FTZ R205, R210, R22, R205 ;  /* 0x00000016d2cd7223 */ /* 0x000fe200000100cd */
[----:B------:R-:W-:Y:S01]  /*9560*/  FFMA.FTZ R170, R209, R21, R170 ;  /* 0x00000015d1aa7223 */ /* 0x000fe200000100aa */
[----:B------:R2:W-:Y:S01]  /*9570*/  STSM.16.M88.4 [R188], R156 ;  /* 0x0000009cbc007844 */ /* 0x0005e20000000200 */
[----:B------:R-:W-:Y:S01]  /*9580*/  ISETP.GT.AND P3, PT, R199, UR61, PT ;  /* 0x0000003dc7007c0c */ /* 0x000fe2000bf64270 */
[----:B------:R-:W-:Y:S01]  /*9590*/  FADD.FTZ R204, R204, R205 ;  /* 0x000000cdcccc7221 */ /* 0x000fe20000010000 */
[----:B------:R-:W-:Y:S01]  /*95a0*/  FADD.FTZ R170, R169, R170 ;  /* 0x000000aaa9aa7221 */ /* 0x000fe20000010000 */
[----:B------:R2:W-:Y:S02]  /*95b0*/  STSM.16.M88.4 [R20], R160 ;  /* 0x000000a014007844 */ /* 0x0005e40000000200 */
[----:B------:R-:W-:Y:S01]  /*95c0*/  FADD.FTZ R213, R213, R204 ;  /* 0x000000ccd5d57221 */ /* 0x000fe20000010000 */
[----:B------:R-:W-:Y:S01]  /*95d0*/  FADD.FTZ R171, R171, R170 ;  /* 0x000000aaabab7221 */ /* 0x000fe20000010000 */
[----:B0-----:R-:W-:-:S02]  /*95e0*/  F2FP.F16.F32.PACK_AB R167, R206, R203 ;  /* 0x000000cbcea7723e */ /* 0x001fc400000000ff */
        /* <DEDUP_REMOVED lines=10> */
[C---:B------:R-:W-:Y:S02]  /*9690*/  VIADD R211, R221.reuse, 0x100 ;  /* 0x00000100ddd37836 */ /* 0x040fe40000000000 */
        /* <DEDUP_REMOVED lines=17> */
[----:B------:R-:W-:Y:S02]  /*97b0*/  IMAD.MOV.U32 R201, RZ, RZ, R185 ;  /* 0x000000ffffc97224 */ /* 0x000fe400078e00b9 */
[----:B------:R-:W-:Y:S01]  /*97c0*/  FADD.FTZ R177, R177, R176 ;  /* 0x000000b0b1b17221 */ /* 0x000fe20000010000 */
[----:B------:R-:W-:Y:S01]  /*97d0*/  FADD.FTZ R203, R203, R200 ;  /* 0x000000c8cbcb7221 */ /* 0x000fe20000010000 */
[----:B------:R-:W-:Y:S02]  /*97e0*/  IMAD.MOV.U32 R200, RZ, RZ, R168 ;  /* 0x000000ffffc87224 */ /* 0x000fe400078e00a8 */
[----:B------:R-:W-:Y:S01]  /*97f0*/  FADD.FTZ R180, R180, R177 ;  /* 0x000000b1b4b47221 */ /* 0x000fe20000010000 */
[----:B------:R-:W-:Y:S01]  /*9800*/  FADD.FTZ R22, R206, R203 ;  /* 0x000000cbce167221 */ /* 0x000fe20000010000 */
[----:B------:R-:W-:Y:S02]  /*9810*/  IMAD.MOV.U32 R203, RZ, RZ, R23 ;  /* 0x000000ffffcb7224 */ /* 0x000fe400078e0017 */
[----:B------:R-:W-:Y:S01]  /*9820*/  FADD.FTZ R21, R181, R180 ;  /* 0x000000b4b5157221 */ /* 0x000fe20000010000 */
[----:B------:R-:W-:-:S02]  /*9830*/  WARPGROUP.DEPBAR.LE gsb0, 0x0 ;  /* 0x00008000000079c5 */ /* 0x000fc40000010000 */
[----:B------:R-:W-:Y:S01]  /*9840*/  WARPGROUP.ARRIVE ;  /* 0x00000000000079c5 */ /* 0x000fe20000000000 */
[----:B-1----:R-:W-:-:S04]  /*9850*/  VIADD R152, R199, 0xffffffff ;  /* 0xffffffffc7987836 */ /* 0x002fc80000000000 */
        /* <DEDUP_REMOVED lines=25> */
[----:B------:R-:W-:-:S07]  /*99f0*/  IMAD.MOV.U32 R199, RZ, RZ, R152 ;  /* 0x000000ffffc77224 */ /* 0x000fce00078e0098 */
.L_x_7219:
[----:B------:R-:W-:-:S13]  /*9a00*/  R2UR UR7, R195 ;  /* 0x00000000c30772ca */ /* 0x000fda00000e0000 */
[----:B------:R-:W-:-:S13]  /*9a10*/  ISETP.GE.AND P1, PT, R199, UR7, PT ;  /* 0x00000007c7007c0c */ /* 0x000fda000bf26270 */
[----:B------:R-:W-:Y:S05]  /*9a20*/  @!P1 BRA `(.L_x_7229) ;  /* 0x0000002800c89947 */ /* 0x000fea0003800000 */
[----:B------:R-:W-:Y:S01]  /*9a30*/  IMAD.MOV.U32 R209, RZ, RZ, R168 ;  /* 0x000000ffffd17224 */ /* 0x000fe200078e00a8 */
[----:B------:R-:W-:Y:S01]  /*9a40*/  ULDC UR61, c[0x0][0xa80] ;  /* 0x0002a000003d7ab9 */ /* 0x000fe20000000800 */
[----:B------:R-:W-:Y:S02]  /*9a50*/  IMAD.MOV.U32 R193, RZ, RZ, R185 ;  /* 0x000000ffffc17224 */ /* 0x000fe400078e00b9 */
[----:B------:R-:W-:-:S07]  /*9a60*/  IMAD.MOV.U32 R207, RZ, RZ, R23 ;  /* 0x000000ffffcf7224 */ /* 0x000fce00078e0017 */
.L_x_7238:
        /* <DEDUP_REMOVED lines=8> */
.L_x_7230:
[----:B------:R-:W-:Y:S02]  /*9af0*/  IMAD.U32 R185, RZ, RZ, UR60 ;  /* 0x0000003cffb97e24 */ /* 0x000fe4000f8e00ff */
[----:B------:R-:W-:-:S03]  /*9b00*/  IMAD R186, R23, 0x8, R196 ;  /* 0x0000000817ba7824 */ /* 0x000fc600078e02c4 */
[----:B------:R-:W-:-:S04]  /*9b10*/  SHF.L.U32 R185, R185, 0x1f, RZ ;  /* 0x0000001fb9b97819 */ /* 0x000fc800000006ff */
[----:B------:R0:W1:Y:S01]  /*9b20*/  SYNCS.PHASECHK.TRANS64.TRYWAIT P1, [R186+URZ+0x38830], R185 ;  /* 0x038830b9ba0075a7 */ /* 0x000062000802017f */
[----:B------:R-:W-:Y:S05]  /*9b30*/  @!P0 BRA `(.L_x_7231) ;  /* 0x0000000000048947 */ /* 0x000fea0003800000 */
[----:B------:R-:W-:Y:S01]  /*9b40*/  BPT.TRAP 0x1 ;  /* 0x000000040000795c */ /* 0x000fe20000300000 */
.L_x_7231:
[----:B------:R-:W-:Y:S01]  /*9b50*/  IMAD R194, R23, 0x200, R189 ;  /* 0x0000020017c27824 */ /* 0x000fe200078e02bd */
[----:B-1----:R-:W-:Y:S06]  /*9b60*/  @P1 BRA `(.L_x_7232) ;  /* 0x0000000000081947 */ /* 0x002fec0003800000 */
[----:B------:R-:W1:Y:S02]  /*9b70*/  SYNCS.PHASECHK.TRANS64.TRYWAIT P1, [R186+URZ+0x38830], R185 ;  /* 0x038830b9ba0075a7 */ /* 0x000e64000802017f */
[----:B-1----:R-:W-:Y:S05]  /*9b80*/  @!P1 BRA `(.L_x_7233) ;  /* 0x000000b400b49947 */ /* 0x002fea0003800000 */
.L_x_7232:
        /* <DEDUP_REMOVED lines=33> */
.L_x_7234:
[----:B------:R2:W3:Y:S01]  /*9da0*/  SYNCS.PHASECHK.TRANS64.TRYWAIT P1, [R186+URZ+0x38850], R185 ;  /* 0x038850b9ba0075a7 */ /* 0x0004e2000802017f */
[----:B------:R-:W-:Y:S05]  /*9db0*/  @!P0 BRA `(.L_x_7235) ;  /* 0x0000000000048947 */ /* 0x000fea0003800000 */
[----:B------:R-:W-:Y:S01]  /*9dc0*/  BPT.TRAP 0x1 ;  /* 0x000000040000795c */ /* 0x000fe20000300000 */
.L_x_7235:
[----:B---3--:R-:W-:Y:S05]  /*9dd0*/  @P1 BRA `(.L_x_7236) ;  /* 0x0000000000081947 */ /* 0x008fea0003800000 */
[----:B------:R-:W3:Y:S02]  /*9de0*/  SYNCS.PHASECHK.TRANS64.TRYWAIT P1, [R186+URZ+0x38850], R185 ;  /* 0x038850b9ba0075a7 */ /* 0x000ee4000802017f */
[----:B---3--:R-:W-:Y:S05]  /*9df0*/  @!P1 BRA `(.L_x_7237) ;  /* 0x000000b4002c9947 */ /* 0x008fea0003800000 */
.L_x_7236:
        /* <DEDUP_REMOVED lines=27> */
[----:B------:R-:W-:-:S02]  /*9fb0*/  VIADD R201, R185, 0x800 ;  /* 0x00000800b9c97836 */ /* 0x000fc40000000000 */
        /* <DEDUP_REMOVED lines=41> */
[----:B0-----:R-:W-:-:S04]  /*a250*/  ISETP.GT.AND P1, PT, R194, 0x7f, PT ;  /* 0x0000007fc200780c */ /* 0x001fc80003f24270 */
[----:B------:R-:W-:-:S05]  /*a260*/  SEL R194, RZ, 0x2, !P1 ;  /* 0x00000002ffc27807 */ /* 0x000fca0004800000 */
[----:B------:R-:W-:Y:S02]  /*a270*/  IMAD.IADD R198, R19, 0x1, R194 ;  /* 0x0000000113c67824 */ /* 0x000fe400078e02c2 */
[----:B------:R-:W-:-:S03]  /*a280*/  IMAD.IADD R200, R194, 0x1, R201 ;  /* 0x00000001c2c87824 */ /* 0x000fc600078e02c9 */
[----:B------:R-:W-:Y:S02]  /*a290*/  R2UR UR56, R198 ;  /* 0x00000000c63872ca */ /* 0x000fe400000e0000 */
[----:B------:R-:W-:Y:S01]  /*a2a0*/  R2UR UR58, R200 ;  /* 0x00000000c83a72ca */ /* 0x000fe200000e0000 */
        /* <DEDUP_REMOVED lines=9> */
[----:B------:R-:W-:Y:S01]  /*a340*/  UMOV UR6, UR61 ;  /* 0x0000003d00067c82 */ /* 0x000fe20008000000 */
[----:B------:R-:W-:Y:S01]  /*a350*/  R2UR UR7, R195 ;  /* 0x00000000c30772ca */ /* 0x000fe200000e0000 */
        /* <DEDUP_REMOVED lines=186> */
[----:B------:R-:W-:Y:S02]  /*af00*/  SEL R194, R194, 0x3e, P1 ;  /* 0x0000003ec2c27807 */ /* 0x000fe40000800000 */
[----:B------:R-:W-:Y:S02]  /*af10*/  ISETP.NE.AND P1, PT, R192, RZ, PT ;  /* 0x000000ffc000720c */ /* 0x000fe40003f25270 */
        /* <DEDUP_REMOVED lines=152> */
[----:B------:R-:W-:Y:S01]  /*b8a0*/  FFMA.FTZ R213, R159, UR6, -R152 ;  /* 0x000000069fd57c23 */ /* 0x000fe20008010898 */
        /* <DEDUP_REMOVED lines=118> */
[----:B------:R-:W-:Y:S01]  /*c010*/  ISETP.GT.AND P1, PT, R199, UR7, PT ;  /* 0x00000007c7007c0c */ /* 0x000fe2000bf24270 */
        /* <DEDUP_REMOVED lines=40> */
[----:B------:R-:W4:Y:S01]  /*c2a0*/  MUFU.EX2 R183, R183 ;  /* 0x000000b700b77308 */ /* 0x000f220000000800 */
[----:B-1----:R-:W-:Y:S01]  /*c2b0*/  F2FP.F16.F32.PACK_AB R165, R179, R178 ;  /* 0x000000b2b3a5723e */ /* 0x002fe200000000ff */
[----:B------:R-:W-:-:S04]  /*c2c0*/  FADD.FTZ R178, R178, R175 ;  /* 0x000000afb2b27221 */ /* 0x000fc80000010000 */
[----:B------:R-:W-:-:S04]  /*c2d0*/  FADD.FTZ R179, R179, R178 ;  /* 0x000000b2b3b37221 */ /* 0x000fc80000010000 */
[----:B--2---:R-:W-:Y:S01]  /*c2e0*/  FADD.FTZ R22, R182, R179 ;  /* 0x000000b3b6167221 */ /* 0x004fe20000010000 */
[----:B----4-:R-:W-:-:S03]  /*c2f0*/  F2FP.F16.F32.PACK_AB R167, R183, R182 ;  /* 0x000000b6b7a7723e */ /* 0x010fc600000000ff */
        /* <DEDUP_REMOVED lines=9> */
[----:B------:R-:W-:Y:S01]  /*c390*/  WARPGROUP.ARRIVE ;  /* 0x00000000000079c5 */ /* 0x000fe20000000000 */
[----:B0-----:R-:W-:-:S04]  /*c3a0*/  VIADD R152, R199, 0xffffffff ;  /* 0xffffffffc7987836 */ /* 0x001fc80000000000 */
[----:B------:R-:W-:-:S15]  /*c3b0*/  IMAD.MOV.U32 R199, RZ, RZ, R152 ;  /* 0x000000ffffc77224 */ /* 0x000fde00078e0098 */
        /* <DEDUP_REMOVED lines=25> */
.L_x_7229:
[----:B------:R-:W0:Y:S01]  /*c550*/  SHFL.BFLY PT, R0, R21, 0x2, 0x1f ;  /* 0x0c401f0015007f89 */ /* 0x000e2200000e0000 */
[----:B------:R-:W-:Y:S08]  /*c560*/  BAR.ARV 0x8, 0x100 ;  /* 0x0204000000007b1d */ /* 0x000ff00000002000 */
[----:B------:R-:W-:Y:S01]  /*c570*/  BAR.SYNC.DEFER_BLOCKING 0xf, 0x100 ;  /* 0x03c4000000007b1d */ /* 0x000fe20000010000 */
[----:B------:R-:W-:Y:S01]  /*c580*/  ISETP.NE.AND P0, PT, R192, RZ, PT ;  /* 0x000000ffc000720c */ /* 0x000fe20003f05270 */
[----:B------:R-:W-:-:S02]  /*c590*/  IMAD R23, R23, 0x40, R190 ;  /* 0x0000004017177824 */ /* 0x000fc400078e02be */
[----:B------:R-:W-:Y:S02]  /*c5a0*/  IMAD.U32 R8, RZ, RZ, UR6 ;  /* 0x00000006ff087e24 */ /* 0x000fe4000f8e00ff */
[----:B------:R-:W1:Y:S01]  /*c5b0*/  SHFL.BFLY PT, R5, R22, 0x2, 0x1f ;  /* 0x0c401f0016057f89 */ /* 0x000e6200000e0000 */
[----:B0-----:R-:W-:-:S07]  /*c5c0*/  FADD.FTZ R2, R0, R21 ;  /* 0x0000001500027221 */ /* 0x001fce0000010000 */
[----:B------:R-:W-:Y:S01]  /*c5d0*/  @!P0 IMAD R196, R23, 0x4, R196 ;  /* 0x0000000417c48824 */ /* 0x000fe200078e02c4 */
[----:B------:R-:W0:Y:S01]  /*c5e0*/  SHFL.BFLY PT, R3, R2, 0x1, 0x1f ;  /* 0x0c201f0002037f89 */ /* 0x000e2200000e0000 */
[----:B-1----:R-:W-:-:S05]  /*c5f0*/  FADD.FTZ R5, R5, R22 ;  /* 0x0000001605057221 */ /* 0x002fca0000010000 */
[----:B------:R-:W1:Y:S01]  /*c600*/  SHFL.BFLY PT, R0, R5, 0x1, 0x1f ;  /* 0x0c201f0005007f89 */ /* 0x000e6200000e0000 */
[----:B0-----:R-:W-:Y:S01]  /*c610*/  FADD.FTZ R4, R2, R3 ;  /* 0x0000000302047221 */ /* 0x001fe20000010000 */
[----:B------:R-:W-:Y:S02]  /*c620*/  IMAD.MOV.U32 R3, RZ, RZ, RZ ;  /* 0x000000ffff037224 */ /* 0x000fe400078e00ff */
[----:B------:R-:W-:Y:S02]  /*c630*/  IMAD.MOV.U32 R2, RZ, RZ, -0x800000 ;  /* 0xff800000ff027424 */ /* 0x000fe400078e00ff */
[----:B------:R-:W-:-:S13]  /*c640*/  FSETP.NE.FTZ.AND P1, PT, R4, RZ, PT ;  /* 0x000000ff0400720b */ /* 0x000fda0003f35000 */
[----:B------:R-:W0:Y:S01]  /*c650*/  @P1 MUFU.RCP R3, R4 ;  /* 0x0000000400031308 */ /* 0x000e220000001000 */
[----:B-1----:R-:W-:Y:S01]  /*c660*/  FADD.FTZ R6, R5, R0 ;  /* 0x0000000005067221 */ /* 0x002fe20000010000 */
[----:B------:R-:W-:-:S04]  /*c670*/  IMAD.MOV.U32 R0, RZ, RZ, RZ ;  /* 0x000000ffff007224 */ /* 0x000fc800078e00ff */
[----:B------:R-:W-:Y:S02]  /*c680*/  FSETP.NE.FTZ.AND P2, PT, R6, RZ, PT ;  /* 0x000000ff0600720b */ /* 0x000fe40003f55000 */
[----:B------:R1:W4:Y:S01]  /*c690*/  @P1 MUFU.LG2 R5, R4 ;  /* 0x0000000400051308 */ /* 0x0003220000000c00 */
[----:B0-----:R0:W-:Y:S01]  /*c6a0*/  @!P0 STS [R196+0x38400], R3 ;  /* 0x03840003c4008388 */ /* 0x0011e20000000800 */
[----:B-1----:R-:W-:Y:S02]  /*c6b0*/  IMAD.MOV.U32 R4, RZ, RZ, -0x800000 ;  /* 0xff800000ff047424 */ /* 0x002fe400078e00ff */
[----:B------:R-:W-:-:S07]  /*c6c0*/  FMUL.FTZ R24, R24, R3 ;  /* 0x0000000318187220 */ /* 0x000fce0000410000 */
[----:B------:R-:W1:Y:S01]  /*c6d0*/  @P2 MUFU.RCP R0, R6 ;  /* 0x0000000600002308 */ /* 0x000e620000001000 */
[----:B------:R-:W-:Y:S01]  /*c6e0*/  @P2 FMUL.FTZ R8, R8, 0.69314718246459960938 ;  /* 0x3f31721808082820 */ /* 0x000fe20000410000 */
[-C--:B------:R-:W-:Y:S01]  /*c6f0*/  FMUL.FTZ R25, R25, R3.reuse ;  /* 0x0000000319197220 */ /* 0x080fe20000410000 */
        /* <DEDUP_REMOVED lines=135> */
[----:B0-----:R-:W-:Y:S06]  /*cf70*/  BAR.ARV 0xe, 0x100 ;  /* 0x0384000000007b1d */ /* 0x001fec0000002000 */
.L_x_7204:
        /* <DEDUP_REMOVED lines=114> */
.L_x_7240:
        /* <DEDUP_REMOVED lines=267> */
.L_x_7242:
[----:B------:R-:W-:Y:S05]  /*e750*/  BSYNC B0 ;  /* 0x0000000000007941 */ /* 0x000fea0003800000 */
.L_x_7241:
        /* <DEDUP_REMOVED lines=201> */
.L_x_7239:
        /* <DEDUP_REMOVED lines=63> */
.L_x_7199:
        /* <DEDUP_REMOVED lines=18> */
.L_x_7243:
[----:B------:R-:W-:Y:S01]  /*f900*/  ULDC UR43, c[0x0][0xd50] ;  /* 0x00035400002b7ab9 */ /* 0x000fe20000000800 */
[----:B------:R-:W-:Y:S01]  /*f910*/  UMOV UR36, UR6 ;  /* 0x0000000600247c82 */ /* 0x000fe20008000000 */
[----:B------:R-:W-:-:S11]  /*f920*/  UISETP.NE.AND UP0, UPT, UR43, 0x1, UPT ;  /* 0x000000012b00788c */ /* 0x000fd6000bf05270 */
[----:B------:R-:W-:Y:S01]  /*f930*/  @UP0 ULDC UR4, c[0x0][0xd54] ;  /* 0x0003550000040ab9 */ /* 0x000fe20000000800 */
[----:B------:R-:W-:Y:S01]  /*f940*/  @UP0 ULDC UR7, c[0x0][0xd58] ;  /* 0x0003560000070ab9 */ /* 0x000fe20000000800 */
[----:B------:R-:W-:-:S04]  /*f950*/  UIMAD.WIDE.U32 UR4, UR6, UR4, URZ ;  /* 0x00000004060472a5 */ /* 0x000fc8000f8e003f */
[----:B------:R-:W-:-:S12]  /*f960*/  @UP0 USHF.R.U32.HI UR36, URZ, UR7, UR5 ;  /* 0x000000073f240299 */ /* 0x000fd80008011605 */
.L_x_7244:
[----:B------:R-:W-:Y:S01]  /*f970*/  ISETP.LE.AND P0, PT, RZ, UR44, PT ;  /* 0x0000002cff007c0c */ /* 0x000fe2000bf03270 */
        /* <DEDUP_REMOVED lines=74> */
.L_x_7246:
        /* <DEDUP_REMOVED lines=32> */
.L_x_7247:
        /* <DEDUP_REMOVED lines=20> */
.L_x_7249:
        /* <DEDUP_REMOVED lines=15> */
.L_x_7248:
        /* <DEDUP_REMOVED lines=25> */
.L_x_7350:
        /* <DEDUP_REMOVED lines=9> */
.L_x_7353:
[----:B------:R-:W-:Y:S05]  /*10470*/  @!P6 BRA `(.L_x_7251) ;  /* 0x0000000000dce947 */ /* 0x000fea0003800000 */
[----:B------:R-:W-:Y:S01]  /*10480*/  IMAD.MOV.U32 R16, RZ, RZ, R18 ;  /* 0x000000ffff107224 */ /* 0x000fe200078e0012 */
[----:B------:R-:W-:Y:S06]  /*10490*/  @!P1 BRA `(.L_x_7253) ;  /* 0x0000000000549947 */ /* 0x000fec0003800000 */
[----:B0-----:R-:W-:Y:S01]  /*104a0*/  IMAD.MOV.U32 R6, RZ, RZ, R0 ;  /* 0x000000ffff067224 */ /* 0x001fe200078e0000 */
[----:B------:R-:W-:Y:S01]  /*104b0*/  ULDC.64 UR4, c[0x0][0x428] ;  /* 0x00010a0000047ab9 */ /* 0x000fe20000000a00 */
[----:B------:R-:W0:Y:S01]  /*104c0*/  LDC R0, c[0x0][0x43c] ;  /* 0x00010f00ff007b82 */ /* 0x000e220000000800 */
[----:B------:R-:W-:Y:S01]  /*104d0*/  IMAD R9, R19, UR4, RZ ;  /* 0x0000000413097c24 */ /* 0x000fe2000f8e02ff */
[----:B------:R-:W-:Y:S01]  /*104e0*/  ULDC.64 UR6, c[0x0][0x208] ;  /* 0x0000820000067ab9 */ /* 0x000fe20000000a00 */
        /* <DEDUP_REMOVED lines=16> */
.L_x_7253:
[----:B------:R-:W-:Y:S01]  /*105f0*/  IMAD.MOV.U32 R0, RZ, RZ, 0x1 ;  /* 0x00000001ff007424 */ /* 0x000fe200078e00ff */
[----:B01----:R-:W0:Y:S04]  /*10600*/  S2R R6, SR_TID.X ;  /* 0x0000000000067919 */ /* 0x003e280000002100 */
[----:B------:R-:W-:-:S04]  /*10610*/  SHF.L.U32 R0, R0, 0x1f, RZ ;  /* 0x0000001f00007819 */ /* 0x000fc800000006ff */
[----:B------:R-:W1:Y:S01]  /*10620*/  SYNCS.PHASECHK.TRANS64.TRYWAIT P0, [UR38+0x38840], R0 ;  /* 0x03884000ff0075a7 */ /* 0x000e620008000166 */
[----:B0-----:R-:W-:-:S04]  /*10630*/  LOP3.LUT R2, R6, 0x7f, RZ, 0xc0, !PT ;  /* 0x0000007f06027812 */ /* 0x001fc800078ec0ff */
[----:B------:R-:W-:Y:S01]  /*10640*/  ISETP.NE.AND P1, PT, R2, RZ, PT ;  /* 0x000000ff0200720c */ /* 0x000fe20003f25270 */
[----:B-1----:R-:W-:-:S12]  /*10650*/  @!P0 BRA `(.L_x_7254) ;  /* 0x0000004c00688947 */ /* 0x002fd80003800000 */
.L_x_7354:
[----:B------:R-:W-:Y:S05]  /*10660*/  @P1 BRA `(.L_x_7255) ;  /* 0x0000000000181947 */ /* 0x000fea0003800000 */
[----:B------:R-:W1:Y:S01]  /*10670*/  S2R R2, SR_TID.X ;  /* 0x0000000000027919 */ /* 0x000e620000002100 */
[----:B0-----:R-:W-:-:S04]  /*10680*/  IMAD.MOV.U32 R0, RZ, RZ, 0x2000 ;  /* 0x00002000ff007424 */ /* 0x001fc800078e00ff */
[----:B------:R2:W-:Y:S01]  /*10690*/  SYNCS.ARRIVE.TRANS64 RZ, [UR38+0x38830], R0 ;  /* 0x03883000ffff79a7 */ /* 0x0005e20008000026 */
[----:B-1----:R-:W-:-:S13]  /*106a0*/  LOP3.LUT P0, RZ, R2, 0x1f, RZ, 0xc0, !PT ;  /* 0x0000001f02ff7812 */ /* 0x002fda000780c0ff */
[----:B--2---:R-:W-:Y:S05]  /*106b0*/  @!P0 BRA `(.L_x_7255) ;  /* 0x0000000000048947 */ /* 0x004fea0003800000 */
[----:B------:R-:W-:Y:S01]  /*106c0*/  BPT.TRAP 0x1 ;  /* 0x000000040000795c */ /* 0x000fe20000300000 */
.L_x_7255:
[----:B0-----:R-:W2:Y:S01]  /*106d0*/  LDL R0, [R1+0xc] ;  /* 0x00000c0001007983 */ /* 0x001ea20000100800 */
        /* <DEDUP_REMOVED lines=17> */
.L_x_7251:
        /* <DEDUP_REMOVED lines=24> */
.L_x_7256:
        /* <DEDUP_REMOVED lines=24> */
[----:B------:R-:W-:Y:S01]  /*10af0*/  IMAD.MOV.U32 R9, RZ, RZ, R11 ;  /* 0x000000ffff097224 */ /* 0x000fe200078e000b */
[----:B------:R2:W-:Y:S01]  /*10b00*/  STL [R1+0x8], R11 ;  /* 0x0000080b01007387 */ /* 0x0005e20000100800 */
        /* <DEDUP_REMOVED lines=9> */
[----:B--2---:R-:W-:Y:S01]  /*10ba0*/  IMAD R11, R9, UR5, R0 ;  /* 0x00000005090b7c24 */ /* 0x004fe2000f8e0200 */
[----:B------:R-:W-:Y:S02]  /*10bb0*/  ULDC.64 UR4, c[0x0][0x2c8] ;  /* 0x0000b20000047ab9 */ /* 0x000fe40000000a00 */
[----:B------:R-:W-:Y:S01]  /*10bc0*/  SHF.R.S32.HI R0, RZ, 0x1f, R5 ;  /* 0x0000001fff007819 */ /* 0x000fe20000011405 */
[----:B------:R-:W-:-:S04]  /*10bd0*/  IMAD.IADD R3, R3, 0x1, R11 ;  /* 0x0000000103037824 */ /* 0x000fc800078e020b */
[----:B------:R-:W-:Y:S02]  /*10be0*/  IMAD R0, R0, UR4, RZ ;  /* 0x0000000400007c24 */ /* 0x000fe4000f8e02ff */
[----:B------:R-:W-:-:S04]  /*10bf0*/  IMAD.WIDE.U32 R2, R5, UR4, R2 ;  /* 0x0000000405027c25 */ /* 0x000fc8000f8e0002 */
[----:B------:R-:W-:Y:S01]  /*10c00*/  IMAD R9, R5, UR5, R0 ;  /* 0x0000000505097c24 */ /* 0x000fe2000f8e0200 */
[----:B------:R-:W-:Y:S02]  /*10c10*/  ULDC.64 UR4, c[0x0][0x280] ;  /* 0x0000a00000047ab9 */ /* 0x000fe40000000a00 */
[C---:B------:R-:W-:Y:S01]  /*10c20*/  LEA R0, P0, R2.reuse, UR4, 0x1 ;  /* 0x0000000402007c11 */ /* 0x040fe2000f8008ff */
[----:B------:R-:W-:Y:S01]  /*10c30*/  IMAD.IADD R3, R3, 0x1, R9 ;  /* 0x0000000103037824 */ /* 0x000fe200078e0209 */
[----:B------:R-:W-:Y:S01]  /*10c40*/  ULDC UR4, c[0x0][0x2b8] ;  /* 0x0000ae0000047ab9 */ /* 0x000fe20000000800 */
[----:B------:R-:W0:Y:S03]  /*10c50*/  S2R R9, SR_TID.X ;  /* 0x0000000000097919 */ /* 0x000e260000002100 */
[----:B------:R-:W-:Y:S01]  /*10c60*/  LEA.HI.X R3, R2, UR5, R3, 0x1, P0 ;  /* 0x0000000502037c11 */ /* 0x000fe200080f0c03 */
[----:B0-----:R-:W-:-:S05]  /*10c70*/  IMAD.SHL.U32 R2, R9, 0x8, RZ ;  /* 0x0000000809027824 */ /* 0x001fca00078e00ff */
        /* <DEDUP_REMOVED lines=8> */
[----:B------:R-:W0:Y:S01]  /*10d00*/  S2R R4, SR_TID.X ;  /* 0x0000000000047919 */ /* 0x000e220000002100 */
[----:B------:R-:W-:Y:S01]  /*10d10*/  ULDC UR4, c[0x0][0x288] ;  /* 0x0000a20000047ab9 */ /* 0x000fe20000000800 */
[----:B------:R-:W-:Y:S01]  /*10d20*/  IMAD R8, R8, 0x40, R6 ;  /* 0x0000004008087824 */ /* 0x000fe200078e0206 */
[----:B------:R-:W-:Y:S01]  /*10d30*/  ULDC.64 UR6, c[0x0][0x208] ;  /* 0x0000820000067ab9 */ /* 0x000fe20000000a00 */
[----:B------:R-:W1:Y:S01]  /*10d40*/  SHFL.IDX PT, R14, R0, RZ, 0x181f ;  /* 0x00181fff000e7589 */ /* 0x000e6200000e0000 */
[----:B------:R-:W-:Y:S02]  /*10d50*/  IMAD R2, R7, UR4, RZ ;  /* 0x0000000407027c24 */ /* 0x000fe4000f8e02ff */
[C---:B------:R-:W-:Y:S01]  /*10d60*/  VIADD R6, R8.reuse, 0x10 ;  /* 0x0000001008067836 */ /* 0x040fe20000000000 */
[----:B------:R2:W-:Y:S02]  /*10d70*/  STL [R1+0x4], R8 ;  /* 0x0000040801007387 */ /* 0x0005e40000100800 */
[----:B------:R-:W-:-:S02]  /*10d80*/  ISETP.GE.AND P1, PT, R8, R2, PT ;  /* 0x000000020800720c */ /* 0x000fc40003f26270 */
[----:B------:R-:W-:Y:S01]  /*10d90*/  STL [R1+0x10], R6 ;  /* 0x0000100601007387 */ /* 0x000fe20000100800 */
[----:B--2---:R-:W-:-:S10]  /*10da0*/  VIADD R8, R8, 0x20 ;  /* 0x0000002008087836 */ /* 0x004fd40000000000 */
[----:B------:R-:W-:Y:S01]  /*10db0*/  @!P1 LEA R9, R10, UR38, 0x1 ;  /* 0x000000260a099c11 */ /* 0x000fe2000f8e08ff */
[----:B------:R-:W-:Y:S01]  /*10dc0*/  STL [R1+0x14], R8 ;  /* 0x0000140801007387 */ /* 0x000fe20000100800 */
[----:B0-----:R-:W-:-:S03]  /*10dd0*/  IMAD.SHL.U32 R11, R4, 0x8, RZ ;  /* 0x00000008040b7824 */ /* 0x001fc600078e00ff */
[----:B------:R-:W0:Y:S02]  /*10de0*/  SHFL.IDX PT, R4, R3, RZ, 0x181f ;  /* 0x00181fff03047589 */ /* 0x000e2400000e0000 */
[----:B------:R-:W-:-:S04]  /*10df0*/  LOP3.LUT R11, R11, 0x38, RZ, 0xc0, !PT ;  /* 0x000000380b0b7812 */ /* 0x000fc800078ec0ff */
[----:B-1----:R-:W-:-:S05]  /*10e00*/  @!P1 LEA R14, P2, R11, R14, 0x1 ;  /* 0x0000000e0b0e9211 */ /* 0x002fca00078408ff */
[----:B0-----:R-:W-:Y:S02]  /*10e10*/  @!P1 IMAD.X R5, RZ, RZ, R4, P2 ;  /* 0x000000ffff059224 */ /* 0x001fe400010e0604 */
[----:B------:R-:W-:Y:S02]  /*10e20*/  @!P1 IMAD.MOV.U32 R4, RZ, RZ, R14 ;  /* 0x000000ffff049224 */ /* 0x000fe400078e000e */
[----:B------:R-:W0:Y:S04]  /*10e30*/  SHFL.IDX PT, R14, R0, 0x1, 0x181f ;  /* 0x00381f00000e7f89 */ /* 0x000e2800000e0000 */
[----:B------:R1:W-:Y:S01]  /*10e40*/  @!P1 LDGSTS.E.BYPASS.LTC128B.128 [R9+0x20400], desc[UR6][R4.64], !P0 ;  /* 0x2040000004099fae */ /* 0x0003e2000c101d46 */
[----:B------:R-:W-:-:S03]  /*10e50*/  ISETP.GE.AND P1, PT, R6, R2, PT ;  /* 0x000000020600720c */ /* 0x000fc60003f26270 */
[----:B-1----:R-:W1:Y:S10]  /*10e60*/  SHFL.IDX PT, R4, R3, 0x1, 0x181f ;  /* 0x00381f0003047f89 */ /* 0x002e7400000e0000 */
[----:B------:R-:W-:-:S02]  /*10e70*/  @!P1 LEA R7, R10, UR38, 0x1 ;  /* 0x000000260a079c11 */ /* 0x000fc4000f8e08ff */
[----:B0-----:R-:W-:Y:S02]  /*10e80*/  @!P1 LEA R6, P2, R11, R14, 0x1 ;  /* 0x0000000e0b069211 */ /* 0x001fe400078408ff */
[----:B------:R-:W0:Y:S03]  /*10e90*/  SHFL.IDX PT, R14, R0, 0x2, 0x181f ;  /* 0x00581f00000e7f89 */ /* 0x000e2600000e0000 */
        /* <DEDUP_REMOVED lines=14> */
.L_x_7363:
[----:B--2---:R-:W2:Y:S01]  /*10f80*/  LDL R4, [R1+0x4] ;  /* 0x0000040001047983 */ /* 0x004ea20000100800 */
[----:B------:R-:W-:Y:S01]  /*10f90*/  ULDC.64 UR4, c[0x0][0x208] ;  /* 0x0000820000047ab9 */ /* 0x000fe20000000a00 */
[----:B------:R-:W0:Y:S02]  /*10fa0*/  S2R R0, SR_TID.X ;  /* 0x0000000000007919 */ /* 0x000e240000002100 */
[----:B0-----:R-:W-:-:S05]  /*10fb0*/  IMAD.SHL.U32 R0, R0, 0x8, RZ ;  /* 0x0000000800007824 */ /* 0x001fca00078e00ff */
[----:B------:R-:W-:Y:S01]  /*10fc0*/  LOP3.LUT R0, R0, 0x38, RZ, 0xc0, !PT ;  /* 0x0000003800007812 */ /* 0x000fe200078ec0ff */
        /* <DEDUP_REMOVED lines=42> */
.L_x_7258:
[----:B------:R-:W2:Y:S01]  /*11270*/  LDL.LU.64 R6, [R1+0x20] ;  /* 0x0000200001067983 */ /* 0x000ea20000300a00 */
[----:B------:R-:W-:-:S03]  /*11280*/  ULDC.64 UR8, c[0x0][0x3e0] ;  /* 0x0000f80000087ab9 */ /* 0x000fc60000000a00 */
[----:B------:R-:W3:Y:S04]  /*11290*/  LDL.LU R2, [R1+0x2c] ;  /* 0x00002c0001027983 */ /* 0x000ee80000300800 */
[----:B0-----:R-:W4:Y:S01]  /*112a0*/  LDL.LU R4, [R1+0x8] ;  /* 0x0000080001047983 */ /* 0x001f220000300800 */
[----:B------:R-:W-:Y:S01]  /*112b0*/  UIMAD UR6, UR45, UR8, URZ ;  /* 0x000000082d0672a4 */ /* 0x000fe2000f8e023f */
[----:B------:R-:W-:Y:S01]  /*112c0*/  LOP3.LUT R17, R17, 0xfffffff7, RZ, 0xc0, !PT ;  /* 0xfffffff711117812 */ /* 0x000fe200078ec0ff */
[----:B------:R-:W0:Y:S02]  /*112d0*/  S2R R8, SR_TID.X ;  /* 0x0000000000087919 */ /* 0x000e240000002100 */
[----:B------:R-:W-:Y:S01]  /*112e0*/  UIMAD UR6, UR44, UR9, UR6 ;  /* 0x000000092c0672a4 */ /* 0x000fe2000f8e0206 */
[----:B0-----:R-:W-:-:S05]  /*112f0*/  IMAD.SHL.U32 R10, R8, 0x8, RZ ;  /* 0x00000008080a7824 */ /* 0x001fca00078e00ff */
[----:B------:R-:W-:Y:S02]  /*11300*/  LOP3.LUT R10, R10, 0x38, RZ, 0xc0, !PT ;  /* 0x000000380a0a7812 */ /* 0x000fe400078ec0ff */
[----:B--2---:R-:W-:Y:S02]  /*11310*/  R2UR UR5, R7 ;  /* 0x00000000070572ca */ /* 0x004fe400000e0000 */
[----:B------:R-:W0:Y:S01]  /*11320*/  LDC R7, c[0x0][0x448] ;  /* 0x00011200ff077b82 */ /* 0x000e220000000800 */
[----:B------:R-:W-:Y:S02]  /*11330*/  R2UR UR4, R6 ;  /* 0x00000000060472ca */ /* 0x000fe400000e0000 */
[----:B---3--:R-:W-:-:S13]  /*11340*/  R2UR UR5, R2 ;  /* 0x00000000020572ca */ /* 0x008fda00000e0000 */
[----:B------:R-:W-:-:S03]  /*11350*/  UIMAD.WIDE.U32 UR4, UR44, UR8, UR4 ;  /* 0x000000082c0472a5 */ /* 0x000fc6000f8e0004 */
[----:B------:R-:W-:Y:S01]  /*11360*/  ULDC.64 UR8, c[0x0][0x3d0] ;  /* 0x0000f40000087ab9 */ /* 0x000fe20000000a00 */
[----:B------:R-:W-:Y:S01]  /*11370*/  UIADD3 UR5, UR5, UR6, URZ ;  /* 0x0000000605057290 */ /* 0x000fe2000fffe03f */
[----:B0-----:R-:W-:-:S13]  /*11380*/  ISETP.NE.AND P0, PT, R7, 0x1, PT ;  /* 0x000000010700780c */ /* 0x001fda0003f05270 */
[----:B------:R-:W4:Y:S08]  /*11390*/  @P0 LDC R2, c[0x0][0x44c] ;  /* 0x00011300ff020b82 */ /* 0x000f300000000800 */
[----:B------:R-:W0:Y:S01]  /*113a0*/  @P0 LDC R0, c[0x0][0x450] ;  /* 0x00011400ff000b82 */ /* 0x000e220000000800 */
[----:B----4-:R-:W-:-:S04]  /*113b0*/  @P0 IMAD.HI.U32 R3, R4, R2, RZ ;  /* 0x0000000204030227 */ /* 0x010fc800078e00ff */
[----:B------:R-:W-:Y:S01]  /*113c0*/  IMAD.MOV.U32 R2, RZ, RZ, R4 ;  /* 0x000000ffff027224 */ /* 0x000fe200078e0004 */
[----:B0-----:R-:W-:-:S04]  /*113d0*/  @P0 SHF.R.U32.HI R2, RZ, R0, R3 ;  /* 0x00000000ff020219 */ /* 0x001fc80000011603 */
[--C-:B------:R-:W-:Y:S01]  /*113e0*/  SHF.R.S32.HI R3, RZ, 0x1f, R2.reuse ;  /* 0x0000001fff037819 */ /* 0x100fe20000011402 */
[----:B------:R-:W-:-:S04]  /*113f0*/  IMAD.MOV R0, RZ, RZ, -R2 ;  /* 0x000000ffff007224 */ /* 0x000fc800078e0a02 */
[----:B------:R-:W-:Y:S02]  /*11400*/  IMAD R0, R7, R0, R4 ;  /* 0x0000000007007224 */ /* 0x000fe400078e0204 */
[----:B------:R-:W-:Y:S02]  /*11410*/  IMAD R5, R3, UR8, RZ ;  /* 0x0000000803057c24 */ /* 0x000fe4000f8e02ff */
[----:B------:R-:W-:Y:S01]  /*11420*/  IMAD.U32 R3, RZ, RZ, UR8 ;  /* 0x00000008ff037e24 */ /* 0x000fe2000f8e00ff */
[----:B------:R-:W-:Y:S01]  /*11430*/  SHF.R.S32.HI R4, RZ, 0x1f, R0 ;  /* 0x0000001fff047819 */ /* 0x000fe20000011400 */
[C---:B------:R-:W-:Y:S02]  /*11440*/  IMAD R5, R2.reuse, UR9, R5 ;  /* 0x0000000902057c24 */ /* 0x040fe4000f8e0205 */
        /* <DEDUP_REMOVED lines=9> */
[----:B------:R-:W-:Y:S02]  /*114e0*/  ULDC UR4, c[0x0][0x3b8] ;  /* 0x0000ee0000047ab9 */ /* 0x000fe40000000800 */
[----:B------:R-:W-:Y:S02]  /*114f0*/  ISETP.GE.AND P3, PT, R10, UR4, PT ;  /* 0x000000040a007c0c */ /* 0x000fe4000bf66270 */
[----:B------:R-:W-:Y:S02]  /*11500*/  LEA.HI.X R6, R2, UR5, R3, 0x1, P0 ;  /* 0x0000000502067c11 */ /* 0x000fe400080f0c03 */
[----:B------:R-:W-:-:S04]  /*11510*/  LOP3.LUT R2, R10, 0x40, RZ, 0xfc, !PT ;  /* 0x000000400a027812 */ /* 0x000fc800078efcff */
[----:B------:R-:W-:Y:S02]  /*11520*/  ISETP.GE.AND P1, PT, R2, UR4, PT ;  /* 0x0000000402007c0c */ /* 0x000fe4000bf26270 */
[----:B------:R-:W-:Y:S02]  /*11530*/  LOP3.LUT R2, R10, 0x80, RZ, 0xfc, !PT ;  /* 0x000000800a027812 */ /* 0x000fe400078efcff */
[----:B------:R-:W-:Y:S02]  /*11540*/  SEL R4, RZ, 0x2, P1 ;  /* 0x00000002ff047807 */ /* 0x000fe40000800000 */
[----:B------:R-:W-:Y:S02]  /*11550*/  ISETP.GE.AND P2, PT, R2, UR4, PT ;  /* 0x0000000402007c0c */ /* 0x000fe4000bf46270 */
[----:B------:R-:W-:Y:S02]  /*11560*/  SEL R2, RZ, 0x1, P3 ;  /* 0x00000001ff027807 */ /* 0x000fe40001800000 */
[----:B------:R-:W-:-:S03]  /*11570*/  SEL R3, RZ, 0x4, P2 ;  /* 0x00000004ff037807 */ /* 0x000fc60001000000 */
[----:B------:R-:W-:Y:S02]  /*11580*/  @P1 LOP3.LUT R17, R17, 0x8, RZ, 0xfc, !PT ;  /* 0x0000000811111812 */ /* 0x000fe400078efcff */
[----:B------:R-:W-:Y:S02]  /*11590*/  IADD3 R2, R3, R4, R2 ;  /* 0x0000000403027210 */ /* 0x000fe40007ffe002 */
[C---:B------:R-:W-:Y:S02]  /*115a0*/  LOP3.LUT R3, R10.reuse, 0xc0, RZ, 0xfc, !PT ;  /* 0x000000c00a037812 */ /* 0x040fe400078efcff */
[----:B------:R-:W-:Y:S02]  /*115b0*/  LOP3.LUT R17, R17, 0xfffffffb, RZ, 0xc0, !PT ;  /* 0xfffffffb11117812 */ /* 0x000fe400078ec0ff */
[----:B------:R-:W-:Y:S02]  /*115c0*/  ISETP.GE.AND P5, PT, R3, UR4, PT ;  /* 0x0000000403007c0c */ /* 0x000fe4000bfa6270 */
[----:B------:R-:W-:-:S02]  /*115d0*/  LOP3.LUT R3, R10, 0x100, RZ, 0xfc, !PT ;  /* 0x000001000a037812 */ /* 0x000fc400078efcff */
[----:B------:R-:W-:Y:S02]  /*115e0*/  SEL R4, RZ, 0x8, P5 ;  /* 0x00000008ff047807 */ /* 0x000fe40002800000 */
[----:B------:R-:W-:Y:S02]  /*115f0*/  ISETP.GE.AND P0, PT, R3, UR4, PT ;  /* 0x0000000403007c0c */ /* 0x000fe4000bf06270 */
[----:B------:R-:W-:Y:S02]  /*11600*/  LOP3.LUT R17, R17, 0xffffffef, RZ, 0xc0, !PT ;  /* 0xffffffef11117812 */ /* 0x000fe400078ec0ff */
[----:B------:R-:W-:Y:S02]  /*11610*/  SEL R3, RZ, 0x10, P0 ;  /* 0x00000010ff037807 */ /* 0x000fe40000000000 */
[----:B------:R-:W-:Y:S02]  /*11620*/  @P3 LOP3.LUT R17, R17, 0x10, RZ, 0xfc, !PT ;  /* 0x0000001011113812 */ /* 0x000fe400078efcff */
[----:B------:R-:W-:-:S02]  /*11630*/  IADD3 R2, R3, R2, R4 ;  /* 0x0000000203027210 */ /* 0x000fc40007ffe004 */
[C---:B------:R-:W-:Y:S02]  /*11640*/  LOP3.LUT R3, R10.reuse, 0x180, RZ, 0xfc, !PT ;  /* 0x000001800a037812 */ /* 0x040fe400078efcff */
[----:B------:R-:W-:Y:S02]  /*11650*/  @P2 LOP3.LUT R17, R17, 0x4, RZ, 0xfc, !PT ;  /* 0x0000000411112812 */ /* 0x000fe400078efcff */
[----:B------:R-:W-:Y:S02]  /*11660*/  ISETP.GE.AND P1, PT, R3, UR4, PT ;  /* 0x0000000403007c0c */ /* 0x000fe4000bf26270 */
[----:B------:R-:W-:Y:S02]  /*11670*/  LOP3.LUT R3, R10, 0x140, RZ, 0xfc, !PT ;  /* 0x000001400a037812 */ /* 0x000fe400078efcff */
[----:B------:R-:W-:Y:S02]  /*11680*/  SEL R4, RZ, 0x40, P1 ;  /* 0x00000040ff047807 */ /* 0x000fe40000800000 */
[----:B------:R-:W-:-:S04]  /*11690*/  ISETP.GE.AND P1, PT, R3, UR4, PT ;  /* 0x0000000403007c0c */ /* 0x000fc8000bf26270 */
[----:B------:R-:W-:-:S04]  /*116a0*/  SEL R3, RZ, 0x20, P1 ;  /* 0x00000020ff037807 */ /* 0x000fc80000800000 */
[----:B------:R-:W-:Y:S02]  /*116b0*/  IADD3 R4, R4, R2, R3 ;  /* 0x0000000204047210 */ /* 0x000fe40007ffe003 */
[----:B------:R-:W-:-:S04]  /*116c0*/  LOP3.LUT R2, R10, 0x1c0, RZ, 0xfc, !PT ;  /* 0x000001c00a027812 */ /* 0x000fc800078efcff */
        /* <DEDUP_REMOVED lines=104> */
.L_x_7373:
        /* <DEDUP_REMOVED lines=38> */
.L_x_7261:
[----:B------:R-:W-:Y:S05]  /*11fb0*/  BSYNC B0 ;  /* 0x0000000000007941 */ /* 0x000fea0003800000 */
.L_x_7260:
        /* <DEDUP_REMOVED lines=9> */
.L_x_7374:
        /* <DEDUP_REMOVED lines=9> */
.L_x_7375:
        /* <DEDUP_REMOVED lines=8> */
.L_x_7267:
[----:B------:R-:W-:Y:S05]  /*12160*/  BSYNC B1 ;  /* 0x0000000000017941 */ /* 0x000fea0003800000 */
.L_x_7266:
        /* <DEDUP_REMOVED lines=11> */
.L_x_7268:
        /* <DEDUP_REMOVED lines=13> */
.L_x_7269:
        /* <DEDUP_REMOVED lines=13> */
.L_x_7270:
        /* <DEDUP_REMOVED lines=13> */
.L_x_7271:
        /* <DEDUP_REMOVED lines=13> */
.L_x_7272:
        /* <DEDUP_REMOVED lines=13> */
.L_x_7273:
        /* <DEDUP_REMOVED lines=13> */
.L_x_7274:
        /* <DEDUP_REMOVED lines=13> */
.L_x_7275:
        /* <DEDUP_REMOVED lines=8> */
.L_x_7264:
[----:B------:R-:W-:Y:S05]  /*12850*/  BSYNC B0 ;  /* 0x0000000000007941 */ /* 0x000fea0003800000 */
.L_x_7263:
        /* <DEDUP_REMOVED lines=30> */
.L_x_7317:
        /* <DEDUP_REMOVED lines=28> */
.L_x_7279:
[----:B------:R-:W1:Y:S01]  /*12c00*/  S2R R2, SR_TID.X ;  /* 0x0000000000027919 */ /* 0x000e620000002100 */
[----:B------:R-:W-:Y:S01]  /*12c10*/  BSSY B2, `(.L_x_7280) ;  /* 0x0000006000027945 */ /* 0x000fe20003800000 */
[----:B-1----:R-:W-:Y:S02]  /*12c20*/  LOP3.LUT R3, R2, 0x7f, RZ, 0xc0, !PT ;  /* 0x0000007f02037812 */ /* 0x002fe400078ec0ff */
[----:B------:R-:W-:Y:S02]  /*12c30*/  SHF.L.U32 R2, R0, 0x1f, RZ ;  /* 0x0000001f00027819 */ /* 0x000fe400000006ff */
[----:B------:R-:W-:Y:S02]  /*12c40*/  ISETP.NE.AND P2, PT, R3, RZ, PT ;  /* 0x000000ff0300720c */ /* 0x000fe40003f45270 */
[----:B------:R-:W1:Y:S02]  /*12c50*/  SYNCS.PHASECHK.TRANS64.TRYWAIT P0, [UR38+0x38848], R2 ;  /* 0x03884802ff0075a7 */ /* 0x000e640008000166 */
[----:B-1----:R-:W-:Y:S09]  /*12c60*/  @!P0 BRA `(.L_x_7281) ;  /* 0x0000003400f88947 */ /* 0x002ff20003800000 */
.L_x_7376:
[----:B------:R-:W-:Y:S05]  /*12c70*/  BSYNC B2 ;  /* 0x0000000000027941 */ /* 0x000fea0003800000 */
.L_x_7280:
[----:B------:R-:W-:Y:S04]  /*12c80*/  BSSY B2, `(.L_x_7282) ;  /* 0x0000007000027945 */ /* 0x000fe80003800000 */
[----:B------:R-:W-:Y:S05]  /*12c90*/  @P2 BRA `(.L_x_7283) ;  /* 0x0000000000142947 */ /* 0x000fea0003800000 */
[----:B------:R-:W-:Y:S01]  /*12ca0*/  ISETP.NE.AND P0, PT, R10, RZ, PT ;  /* 0x000000ff0a00720c */ /* 0x000fe20003f05270 */
[----:B-1----:R-:W-:-:S04]  /*12cb0*/  IMAD.MOV.U32 R3, RZ, RZ, 0x2000 ;  /* 0x00002000ff037424 */ /* 0x002fc800078e00ff */
[----:B------:R3:W-:Y:S08]  /*12cc0*/  SYNCS.ARRIVE.TRANS64 RZ, [UR38+0x38838], R3 ;  /* 0x03883803ffff79a7 */ /* 0x0007f00008000026 */
[----:B---3--:R-:W-:Y:S05]  /*12cd0*/  @!P0 BRA `(.L_x_7283) ;  /* 0x0000000000048947 */ /* 0x008fea0003800000 */
[----:B------:R-:W-:Y:S01]  /*12ce0*/  BPT.TRAP 0x1 ;  /* 0x000000040000795c */ /* 0x000fe20000300000 */
.L_x_7283:
[----:B------:R-:W-:Y:S05]  /*12cf0*/  BSYNC B2 ;  /* 0x0000000000027941 */ /* 0x000fea0003800000 */
.L_x_7282:
        /* <DEDUP_REMOVED lines=11> */
.L_x_7284:
        /* <DEDUP_REMOVED lines=10> */
.L_x_7377:
[----:B------:R-:W-:Y:S05]  /*12e50*/  BSYNC B2 ;  /* 0x0000000000027941 */ /* 0x000fea0003800000 */
.L_x_7285:
        /* <DEDUP_REMOVED lines=9> */
.L_x_7288:
[----:B------:R-:W-:Y:S05]  /*12ef0*/  BSYNC B2 ;  /* 0x0000000000027941 */ /* 0x000fea0003800000 */
.L_x_7287:
        /* <DEDUP_REMOVED lines=9> */
.L_x_7289:
        /* <DEDUP_REMOVED lines=13> */
.L_x_7290:
        /* <DEDUP_REMOVED lines=13> */
.L_x_7291:
        /* <DEDUP_REMOVED lines=13> */
.L_x_7292:
        /* <DEDUP_REMOVED lines=13> */
.L_x_7293:
        /* <DEDUP_REMOVED lines=13> */
.L_x_7294:
        /* <DEDUP_REMOVED lines=13> */
.L_x_7295:
        /* <DEDUP_REMOVED lines=13> */
.L_x_7296:
        /* <DEDUP_REMOVED lines=8> */
.L_x_7278:
[----:B------:R-:W-:Y:S05]  /*135c0*/  BSYNC B1 ;  /* 0x0000000000017941 */ /* 0x000fea0003800000 */
.L_x_7277:
        /* <DEDUP_REMOVED lines=27> */
.L_x_7299:
[----:B------:R-:W1:Y:S01]  /*13780*/  S2R R2, SR_TID.X ;  /* 0x0000000000027919 */ /* 0x000e620000002100 */
[----:B------:R-:W-:Y:S01]  /*13790*/  BSSY B2, `(.L_x_7300) ;  /* 0x0000006000027945 */ /* 0x000fe20003800000 */
[----:B-1----:R-:W-:Y:S02]  /*137a0*/  LOP3.LUT R3, R2, 0x7f, RZ, 0xc0, !PT ;  /* 0x0000007f02037812 */ /* 0x002fe400078ec0ff */
[----:B------:R-:W-:Y:S02]  /*137b0*/  SHF.L.U32 R2, R0, 0x1f, RZ ;  /* 0x0000001f00027819 */ /* 0x000fe400000006ff */
[----:B------:R-:W-:Y:S02]  /*137c0*/  ISETP.NE.AND P2, PT, R3, RZ, PT ;  /* 0x000000ff0300720c */ /* 0x000fe40003f45270 */
[----:B------:R-:W1:Y:S02]  /*137d0*/  SYNCS.PHASECHK.TRANS64.TRYWAIT P0, [UR38+0x38840], R2 ;  /* 0x03884002ff0075a7 */ /* 0x000e640008000166 */
[----:B-1----:R-:W-:Y:S09]  /*137e0*/  @!P0 BRA `(.L_x_7301) ;  /* 0x0000002c00488947 */ /* 0x002ff20003800000 */
.L_x_7378:
[----:B------:R-:W-:Y:S05]  /*137f0*/  BSYNC B2 ;  /* 0x0000000000027941 */ /* 0x000fea0003800000 */
.L_x_7300:
[----:B------:R-:W-:Y:S04]  /*13800*/  BSSY B2, `(.L_x_7302) ;  /* 0x0000007000027945 */ /* 0x000fe80003800000 */
[----:B------:R-:W-:Y:S05]  /*13810*/  @P2 BRA `(.L_x_7303) ;  /* 0x0000000000142947 */ /* 0x000fea0003800000 */
[----:B------:R-:W-:Y:S01]  /*13820*/  ISETP.NE.AND P0, PT, R10, RZ, PT ;  /* 0x000000ff0a00720c */ /* 0x000fe20003f05270 */
[----:B-1----:R-:W-:-:S04]  /*13830*/  IMAD.MOV.U32 R3, RZ, RZ, 0x2000 ;  /* 0x00002000ff037424 */ /* 0x002fc800078e00ff */
[----:B------:R3:W-:Y:S08]  /*13840*/  SYNCS.ARRIVE.TRANS64 RZ, [UR38+0x38830], R3 ;  /* 0x03883003ffff79a7 */ /* 0x0007f00008000026 */
[----:B---3--:R-:W-:Y:S05]  /*13850*/  @!P0 BRA `(.L_x_7303) ;  /* 0x0000000000048947 */ /* 0x008fea0003800000 */
[----:B------:R-:W-:Y:S01]  /*13860*/  BPT.TRAP 0x1 ;  /* 0x000000040000795c */ /* 0x000fe20000300000 */
.L_x_7303:
[----:B------:R-:W-:Y:S05]  /*13870*/  BSYNC B2 ;  /* 0x0000000000027941 */ /* 0x000fea0003800000 */
.L_x_7302:
        /* <DEDUP_REMOVED lines=11> */
.L_x_7304:
        /* <DEDUP_REMOVED lines=11> */
.L_x_7379:
[----:B------:R-:W-:Y:S05]  /*139e0*/  BSYNC B2 ;  /* 0x0000000000027941 */ /* 0x000fea0003800000 */
.L_x_7305:
        /* <DEDUP_REMOVED lines=9> */
.L_x_7308:
[----:B------:R-:W-:Y:S05]  /*13a80*/  BSYNC B2 ;  /* 0x0000000000027941 */ /* 0x000fea0003800000 */
.L_x_7307:
        /* <DEDUP_REMOVED lines=9> */
.L_x_7309:
        /* <DEDUP_REMOVED lines=13> */
.L_x_7310:
        /* <DEDUP_REMOVED lines=13> */
.L_x_7311:
        /* <DEDUP_REMOVED lines=13> */
.L_x_7312:
        /* <DEDUP_REMOVED lines=13> */
.L_x_7313:
        /* <DEDUP_REMOVED lines=13> */
.L_x_7314:
        /* <DEDUP_REMOVED lines=13> */
.L_x_7315:
        /* <DEDUP_REMOVED lines=13> */
.L_x_7316:
        /* <DEDUP_REMOVED lines=8> */
.L_x_7298:
[----:B------:R-:W-:Y:S05]  /*14150*/  BSYNC B1 ;  /* 0x0000000000017941 */ /* 0x000fea0003800000 */
.L_x_7297:
[----:B------:R-:W-:Y:S01]  /*14160*/  VIADD R8, R8, 0xfffffffe ;  /* 0xfffffffe08087836 */ /* 0x000fe20000000000 */
[----:B------:R-:W-:Y:S06]  /*14170*/  @P1 BRA `(.L_x_7317) ;  /* 0xffffffe800301947 */ /* 0x000fec000383ffff */
[----:B------:R-:W-:Y:S05]  /*14180*/  BSYNC B0 ;  /* 0x0000000000007941 */ /* 0x000fea0003800000 */
.L_x_7276:
        /* <DEDUP_REMOVED lines=26> */
.L_x_7320:
[----:B------:R-:W1:Y:S01]  /*14330*/  S2R R2, SR_TID.X ;  /* 0x0000000000027919 */ /* 0x000e620000002100 */
[----:B------:R-:W-:Y:S01]  /*14340*/  BSSY B1, `(.L_x_7321) ;  /* 0x0000006000017945 */ /* 0x000fe20003800000 */
[----:B-1----:R-:W-:Y:S02]  /*14350*/  LOP3.LUT R3, R2, 0x7f, RZ, 0xc0, !PT ;  /* 0x0000007f02037812 */ /* 0x002fe400078ec0ff */
[----:B------:R-:W-:Y:S02]  /*14360*/  SHF.L.U32 R2, R0, 0x1f, RZ ;  /* 0x0000001f00027819 */ /* 0x000fe400000006ff */
[----:B------:R-:W-:Y:S02]  /*14370*/  ISETP.NE.AND P1, PT, R3, RZ, PT ;  /* 0x000000ff0300720c */ /* 0x000fe40003f25270 */
[----:B------:R-:W1:Y:S02]  /*14380*/  SYNCS.PHASECHK.TRANS64.TRYWAIT P0, [UR38+0x38848], R2 ;  /* 0x03884802ff0075a7 */ /* 0x000e640008000166 */
[----:B-1----:R-:W-:Y:S09]  /*14390*/  @!P0 BRA `(.L_x_7322) ;  /* 0x00000020008c8947 */ /* 0x002ff20003800000 */
.L_x_7380:
[----:B------:R-:W-:Y:S05]  /*143a0*/  BSYNC B1 ;  /* 0x0000000000017941 */ /* 0x000fea0003800000 */
.L_x_7321:
[----:B------:R-:W-:Y:S04]  /*143b0*/  BSSY B1, `(.L_x_7323) ;  /* 0x0000007000017945 */ /* 0x000fe80003800000 */
[----:B------:R-:W-:Y:S05]  /*143c0*/  @P1 BRA `(.L_x_7324) ;  /* 0x0000000000141947 */ /* 0x000fea0003800000 */
[----:B------:R-:W-:Y:S01]  /*143d0*/  ISETP.NE.AND P0, PT, R10, RZ, PT ;  /* 0x000000ff0a00720c */ /* 0x000fe20003f05270 */
[----:B-1----:R-:W-:-:S04]  /*143e0*/  IMAD.MOV.U32 R3, RZ, RZ, 0x2000 ;  /* 0x00002000ff037424 */ /* 0x002fc800078e00ff */
[----:B------:R3:W-:Y:S08]  /*143f0*/  SYNCS.ARRIVE.TRANS64 RZ, [UR38+0x38838], R3 ;  /* 0x03883803ffff79a7 */ /* 0x0007f00008000026 */
[----:B---3--:R-:W-:Y:S05]  /*14400*/  @!P0 BRA `(.L_x_7324) ;  /* 0x0000000000048947 */ /* 0x008fea0003800000 */
[----:B------:R-:W-:Y:S01]  /*14410*/  BPT.TRAP 0x1 ;  /* 0x000000040000795c */ /* 0x000fe20000300000 */
.L_x_7324:
[----:B------:R-:W-:Y:S05]  /*14420*/  BSYNC B1 ;  /* 0x0000000000017941 */ /* 0x000fea0003800000 */
.L_x_7323:
        /* <DEDUP_REMOVED lines=11> */
.L_x_7325:
        /* <DEDUP_REMOVED lines=11> */
.L_x_7381:
[----:B------:R-:W-:Y:S05]  /*14590*/  BSYNC B1 ;  /* 0x0000000000017941 */ /* 0x000fea0003800000 */
.L_x_7326:
        /* <DEDUP_REMOVED lines=9> */
.L_x_7329:
[----:B------:R-:W-:Y:S05]  /*14630*/  BSYNC B1 ;  /* 0x0000000000017941 */ /* 0x000fea0003800000 */
.L_x_7328:
        /* <DEDUP_REMOVED lines=9> */
.L_x_7330:
        /* <DEDUP_REMOVED lines=13> */
.L_x_7331:
        /* <DEDUP_REMOVED lines=13> */
.L_x_7332:
        /* <DEDUP_REMOVED lines=13> */
.L_x_7333:
        /* <DEDUP_REMOVED lines=13> */
.L_x_7334:
        /* <DEDUP_REMOVED lines=13> */
.L_x_7335:
        /* <DEDUP_REMOVED lines=13> */
.L_x_7336:
        /* <DEDUP_REMOVED lines=13> */
.L_x_7337:
        /* <DEDUP_REMOVED lines=8> */
.L_x_7319:
[----:B------:R-:W-:Y:S05]  /*14d00*/  BSYNC B0 ;  /* 0x0000000000007941 */ /* 0x000fea0003800000 */
.L_x_7318:
[----:B------:R-:W-:Y:S01]  /*14d10*/  LOP3.LUT R0, R0, 0x1, RZ, 0x3c, !PT ;  /* 0x0000000100007812 */ /* 0x000fe200078e3cff */
[----:B------:R-:W-:Y:S02]  /*14d20*/  IMAD.MOV.U32 R6, RZ, RZ, RZ ;  /* 0x000000ffff067224 */ /* 0x000fe400078e00ff */
[----:B------:R-:W-:-:S07]  /*14d30*/  IMAD.MOV.U32 R9, RZ, RZ, RZ ;  /* 0x000000ffff097224 */ /* 0x000fce00078e00ff */
.L_x_7245:
[----:B------:R-:W1:Y:S01]  /*14d40*/  S2R R3, SR_CgaCtaId ;  /* 0x0000000000037919 */ /* 0x000e620000008800 */
[----:B------:R-:W-:Y:S02]  /*14d50*/  MOV R2, 0x400 ;  /* 0x0000040000027802 */ /* 0x000fe40000000f00 */
[----:B------:R-:W-:Y:S02]  /*14d60*/  SHF.L.U32 R9, R9, 0x1f, RZ ;  /* 0x0000001f09097819 */ /* 0x000fe400000006ff */
[----:B-1----:R-:W-:-:S04]  /*14d70*/  LEA R2, R3, R2, 0x18 ;  /* 0x0000000203027211 */ /* 0x002fc800078ec0ff */
[----:B------:R-:W1:Y:S02]  /*14d80*/  SYNCS.PHASECHK.TRANS64.TRYWAIT P0, [R2+URZ+0x38820], R9 ;  /* 0x03882009020075a7 */ /* 0x000e64000800017f */
[----:B-1----:R-:W-:Y:S05]  /*14d90*/  @!P0 BRA `(.L_x_7338) ;  /* 0x00000018003c8947 */ /* 0x002fea0003800000 */
.L_x_7382:
[----:B------:R-:W-:-:S03]  /*14da0*/  UMOV UR4, 0xffffffff ;  /* 0xffffffff00047882 */ /* 0x000fc60000000000 */
[----:B------:R-:W-:Y:S05]  /*14db0*/  BRA.DIV UR4, `(.L_x_7339) ;  /* 0x0000001a04487947 */ /* 0x000fea000b800000 */
[----:B------:R-:W3:Y:S02]  /*14dc0*/  S2R R3, SR_TID.X ;  /* 0x0000000000037919 */ /* 0x000ee40000002100 */
[----:B---3--:R-:W-:-:S04]  /*14dd0*/  SHF.R.U32.HI R3, RZ, 0x5, R3 ;  /* 0x00000005ff037819 */ /* 0x008fc80000011603 */
[----:B------:R-:W-:-:S05]  /*14de0*/  LOP3.LUT R3, R3, 0x3, RZ, 0xc0, !PT ;  /* 0x0000000303037812 */ /* 0x000fca00078ec0ff */
[----:B--2---:R2:W3:Y:S02]  /*14df0*/  SHFL.IDX PT, R14, R3, RZ, 0x1f ;  /* 0x00001fff030e7589 */ /* 0x0044e400000e0000 */
.L_x_7385:
[----:B---3--:R-:W-:-:S13]  /*14e00*/  ISETP.NE.AND P0, PT, R14, RZ, PT ;  /* 0x000000ff0e00720c */ /* 0x008fda0003f05270 */
[----:B------:R-:W-:Y:S05]  /*14e10*/  @P0 BRA `(.L_x_7201) ;  /* 0x0000000000900947 */ /* 0x000fea0003800000 */
[----:B------:R-:W-:-:S03]  /*14e20*/  UMOV UR4, 0xffffffff ;  /* 0xffffffff00047882 */ /* 0x000fc60000000000 */
[----:B------:R-:W-:Y:S05]  /*14e30*/  BRA.DIV UR4, `(.L_x_7340) ;  /* 0x0000001a045c7947 */ /* 0x000fea000b800000 */
[----:B------:R-:W-:-:S13]  /*14e40*/  ELECT P6, URZ, PT ;  /* 0x00000000003f782f */ /* 0x000fda00038c0000 */
.L_x_7388:
        /* <DEDUP_REMOVED lines=8> */
.L_x_7341:
        /* <DEDUP_REMOVED lines=12> */
.L_x_7389:
[----:B------:R-:W3:Y:S02]  /*14f90*/  SYNCS.PHASECHK.TRANS64.TRYWAIT P0, [R5+URZ], R0 ;  /* 0x00000000050075a7 */ /* 0x000ee4000800017f */
[----:B---3--:R-:W-:Y:S05]  /*14fa0*/  @!P0 BRA `(.L_x_7343) ;  /* 0x0000001800348947 */ /* 0x008fea0003800000 */
.L_x_7390:
[----:B------:R-:W-:Y:S05]  /*14fb0*/  @!P2 BRA `(.L_x_7344) ;  /* 0x000000000004a947 */ /* 0x000fea0003800000 */
[----:B------:R-:W-:Y:S01]  /*14fc0*/  BPT.TRAP 0x1 ;  /* 0x000000040000795c */ /* 0x000fe20000300000 */
.L_x_7344:
[----:B-1----:R-:W-:-:S04]  /*14fd0*/  VIADD R2, R2, 0x38860 ;  /* 0x0003886002027836 */ /* 0x002fc80000000000 */
[----:B---3--:R-:W-:-:S04]  /*14fe0*/  IMAD R5, R6, 0x8, R2 ;  /* 0x0000000806057824 */ /* 0x008fc800078e0202 */
[----:B------:R-:W1:Y:S02]  /*14ff0*/  SYNCS.PHASECHK.TRANS64.TRYWAIT P0, [R5+URZ], R4 ;  /* 0x00000004050075a7 */ /* 0x000e64000800017f */
[----:B-1----:R-:W-:Y:S05]  /*15000*/  @!P0 BRA `(.L_x_7345) ;  /* 0x0000001800308947 */ /* 0x002fea0003800000 */
.L_x_7391:
[----:B------:R-:W-:-:S07]  /*15010*/  IMAD R3, R3, 0x8, R2 ;  /* 0x0000000803037824 */ /* 0x000fce00078e0202 */
.L_x_7346:
[----:B---3--:R3:W4:Y:S02]  /*15020*/  SYNCS.PHASECHK.TRANS64.TRYWAIT P0, [R3+URZ], R0 ;  /* 0x00000000030075a7 */ /* 0x008724000800017f */
[----:B----4-:R-:W-:Y:S05]  /*15030*/  @!P0 NANOSLEEP.SYNCS 0x989680 ;  /* 0x009896800000895d */ /* 0x010fea0003900000 */
[----:B------:R-:W4:Y:S02]  /*15040*/  @!P0 SYNCS.PHASECHK.TRANS64 P0, [R3+URZ], R0 ;  /* 0x00000000030085a7 */ /* 0x000f24000800007f */
[----:B----4-:R-:W-:Y:S05]  /*15050*/  @!P0 BRA `(.L_x_7346) ;  /* 0xfffffffc00f08947 */ /* 0x010fea000383ffff */
.L_x_7201:
[----:B------:R-:W-:Y:S05]  /*15060*/  BSYNC B6 ;  /* 0x0000000000067941 */ /* 0x000fea0003800000 */
.L_x_7198:
[----:B------:R-:W-:Y:S05]  /*15070*/  EXIT ;  /* 0x000000000000794d */ /* 0x000fea0003800000 */
.L_x_7209:
[----:B0-----:R0:W1:Y:S02]  /*15080*/  SYNCS.PHASECHK.TRANS64.TRYWAIT P0, [R196+URZ+0x38800], R9 ;  /* 0x03880009c40075a7 */ /* 0x001064000800017f */
[----:B-1----:R-:W-:Y:S05]  /*15090*/  @!P0 NANOSLEEP.SYNCS 0x989680 ;  /* 0x009896800000895d */ /* 0x002fea0003900000 */
[----:B------:R-:W1:Y:S02]  /*150a0*/  @!P0 SYNCS.PHASECHK.TRANS64 P0, [R196+URZ+0x38800], R9 ;  /* 0x03880009c40085a7 */ /* 0x000e64000800007f */
[----:B-1----:R-:W-:Y:S05]  /*150b0*/  @!P0 BRA `(.L_x_7209) ;  /* 0xfffffffc00f08947 */ /* 0x002fea000383ffff */
[----:B------:R-:W-:Y:S05]  /*150c0*/  BRA `(.L_x_7347) ;  /* 0xfffffee400747947 */ /* 0x000fea000383ffff */
.L_x_7213:
[----:B--2---:R2:W3:Y:S02]  /*150d0*/  SYNCS.PHASECHK.TRANS64.TRYWAIT P1, [R196+URZ+0x38830], R9 ;  /* 0x03883009c40075a7 */ /* 0x0044e4000802017f */
[----:B---3--:R-:W-:Y:S05]  /*150e0*/  @!P1 NANOSLEEP.SYNCS 0x989680 ;  /* 0x009896800000995d */ /* 0x008fea0003900000 */
[----:B------:R-:W3:Y:S02]  /*150f0*/  @!P1 SYNCS.PHASECHK.TRANS64 P1, [R196+URZ+0x38830], R9 ;  /* 0x03883009c40095a7 */ /* 0x000ee4000802007f */
[----:B---3--:R-:W-:Y:S05]  /*15100*/  @!P1 BRA `(.L_x_7213) ;  /* 0xfffffffc00f09947 */ /* 0x008fea000383ffff */
[----:B------:R-:W-:Y:S05]  /*15110*/  BRA `(.L_x_7212) ;  /* 0xfffffee400c07947 */ /* 0x000fea000383ffff */
.L_x_7214:
[----:B---3--:R3:W4:Y:S02]  /*15120*/  SYNCS.PHASECHK.TRANS64.TRYWAIT P1, [R196+URZ+0x38810], R9 ;  /* 0x03881009c40075a7 */ /* 0x008724000802017f */
[----:B----4-:R-:W-:Y:S05]  /*15130*/  @!P1 NANOSLEEP.SYNCS 0x989680 ;  /* 0x009896800000995d */ /* 0x010fea0003900000 */
[----:B------:R-:W4:Y:S02]  /*15140*/  @!P1 SYNCS.PHASECHK.TRANS64 P1, [R196+URZ+0x38810], R9 ;  /* 0x03881009c40095a7 */ /* 0x000f24000802007f */
[----:B----4-:R-:W-:Y:S05]  /*15150*/  @!P1 BRA `(.L_x_7214) ;  /* 0xfffffffc00f09947 */ /* 0x010fea000383ffff */
[----:B------:R-:W-:Y:S05]  /*15160*/  BRA `(.L_x_7348) ;  /* 0xfffffee800b07947 */ /* 0x000fea000383ffff */
.L_x_7218:
[----:B------:R0:W0:Y:S02]  /*15170*/  SYNCS.PHASECHK.TRANS64.TRYWAIT P1, [R196+URZ+0x38850], R9 ;  /* 0x03885009c40075a7 */ /* 0x000024000802017f */
[----:B0-----:R-:W-:Y:S05]  /*15180*/  @!P1 NANOSLEEP.SYNCS 0x989680 ;  /* 0x009896800000995d */ /* 0x001fea0003900000 */
[----:B------:R-:W0:Y:S02]  /*15190*/  @!P1 SYNCS.PHASECHK.TRANS64 P1, [R196+URZ+0x38850], R9 ;  /* 0x03885009c40095a7 */ /* 0x000e24000802007f */
[----:B0-----:R-:W-:Y:S05]  /*151a0*/  @!P1 BRA `(.L_x_7218) ;  /* 0xfffffffc00f09947 */ /* 0x001fea000383ffff */
[----:B------:R-:W-:Y:S05]  /*151b0*/  BRA `(.L_x_7217) ;  /* 0xfffffee800dc7947 */ /* 0x000fea000383ffff */
.L_x_7223:
[----:B-1----:R1:W2:Y:S02]  /*151c0*/  SYNCS.PHASECHK.TRANS64.TRYWAIT P3, [R198+URZ+0x38830], R205 ;  /* 0x038830cdc60075a7 */ /* 0x0022a4000806017f */
[----:B--2---:R-:W-:Y:S05]  /*151d0*/  @!P3 NANOSLEEP.SYNCS 0x989680 ;  /* 0x009896800000b95d */ /* 0x004fea0003900000 */
[----:B------:R-:W2:Y:S02]  /*151e0*/  @!P3 SYNCS.PHASECHK.TRANS64 P3, [R198+URZ+0x38830], R205 ;  /* 0x038830cdc600b5a7 */ /* 0x000ea4000806007f */
[----:B--2---:R-:W-:Y:S05]  /*151f0*/  @!P3 BRA `(.L_x_7223) ;  /* 0xfffffffc00f0b947 */ /* 0x004fea000383ffff */
[----:B------:R-:W-:Y:S05]  /*15200*/  BRA `(.L_x_7222) ;  /* 0xffffff1400cc7947 */ /* 0x000fea000383ffff */
.L_x_7227:
[----:B---3--:R3:W4:Y:S02]  /*15210*/  SYNCS.PHASECHK.TRANS64.TRYWAIT P3, [R198+URZ+0x38850], R205 ;  /* 0x038850cdc60075a7 */ /* 0x008724000806017f */
[----:B----4-:R-:W-:Y:S05]  /*15220*/  @!P3 NANOSLEEP.SYNCS 0x989680 ;  /* 0x009896800000b95d */ /* 0x010fea0003900000 */
[----:B------:R-:W4:Y:S02]  /*15230*/  @!P3 SYNCS.PHASECHK.TRANS64 P3, [R198+URZ+0x38850], R205 ;  /* 0x038850cdc600b5a7 */ /* 0x000f24000806007f */
[----:B----4-:R-:W-:Y:S05]  /*15240*/  @!P3 BRA `(.L_x_7227) ;  /* 0xfffffffc00f0b947 */ /* 0x010fea000383ffff */
[----:B------:R-:W-:Y:S05]  /*15250*/  BRA `(.L_x_7226) ;  /* 0xffffff1800947947 */ /* 0x000fea000383ffff */
.L_x_7233:
[----:B-1----:R1:W3:Y:S02]  /*15260*/  SYNCS.PHASECHK.TRANS64.TRYWAIT P1, [R186+URZ+0x38830], R185 ;  /* 0x038830b9ba0075a7 */ /* 0x0022e4000802017f */
[----:B---3--:R-:W-:Y:S05]  /*15270*/  @!P1 NANOSLEEP.SYNCS 0x989680 ;  /* 0x009896800000995d */ /* 0x008fea0003900000 */
[----:B------:R-:W3:Y:S02]  /*15280*/  @!P1 SYNCS.PHASECHK.TRANS64 P1, [R186+URZ+0x38830], R185 ;  /* 0x038830b9ba0095a7 */ /* 0x000ee4000802007f */
[----:B---3--:R-:W-:Y:S05]  /*15290*/  @!P1 BRA `(.L_x_7233) ;  /* 0xfffffffc00f09947 */ /* 0x008fea000383ffff */
[----:B------:R-:W-:Y:S05]  /*152a0*/  BRA `(.L_x_7232) ;  /* 0xffffff4800387947 */ /* 0x000fea000383ffff */
.L_x_7237:
[----:B---3--:R3:W4:Y:S02]  /*152b0*/  SYNCS.PHASECHK.TRANS64.TRYWAIT P1, [R186+URZ+0x38850], R185 ;  /* 0x038850b9ba0075a7 */ /* 0x008724000802017f */
[----:B----4-:R-:W-:Y:S05]  /*152c0*/  @!P1 NANOSLEEP.SYNCS 0x989680 ;  /* 0x009896800000995d */ /* 0x010fea0003900000 */
[----:B------:R-:W4:Y:S02]  /*152d0*/  @!P1 SYNCS.PHASECHK.TRANS64 P1, [R186+URZ+0x38850], R185 ;  /* 0x038850b9ba0095a7 */ /* 0x000f24000802007f */
[----:B----4-:R-:W-:Y:S05]  /*152e0*/  @!P1 BRA `(.L_x_7237) ;  /* 0xfffffffc00f09947 */ /* 0x010fea000383ffff */
[----:B------:R-:W-:Y:S05]  /*152f0*/  BRA `(.L_x_7236) ;  /* 0xffffff4800c07947 */ /* 0x000fea000383ffff */
.L_x_7250:
[----:B------:R-:W-:Y:S02]  /*15300*/  IMAD.MOV.U32 R13, RZ, RZ, R6 ;  /* 0x000000ffff0d7224 */ /* 0x000fe400078e0006 */
[----:B------:R-:W-:Y:S02]  /*15310*/  IMAD.MOV.U32 R12, RZ, RZ, RZ ;  /* 0x000000ffff0c7224 */ /* 0x000fe400078e00ff */
[----:B------:R-:W-:Y:S02]  /*15320*/  IMAD.MOV.U32 R11, RZ, RZ, 0x1f ;  /* 0x0000001fff0b7424 */ /* 0x000fe400078e00ff */
[----:B------:R-:W-:-:S07]  /*15330*/  IMAD.MOV.U32 R15, RZ, RZ, -0x1 ;  /* 0xffffffffff0f7424 */ /* 0x000fce00078e00ff */
[----:B------:R-:W-:Y:S05]  /*15340*/  WARPSYNC.COLLECTIVE R15, `(.L_x_7349) ;  /* 0x000000000f087348 */ /* 0x000fea0003c00000 */
[----:B------:R0:W1:Y:S02]  /*15350*/  SHFL.IDX P6, R14, R13, R12, R11 ;  /* 0x0000000c0d0e7389 */ /* 0x00006400000c000b */
[----:B01----:R-:W-:Y:S01]  /*15360*/  ENDCOLLECTIVE ;  /* 0x000000000000791b */ /* 0x003fe20003800000 */
.L_x_7349:
[----:B------:R-:W-:Y:S05]  /*15370*/  BRA `(.L_x_7350) ;  /* 0xffffffb000187947 */ /* 0x000fea000383ffff */
.L_x_7252:
[----:B------:R-:W-:Y:S01]  /*15380*/  BSSY B0, `(.L_x_7351) ;  /* 0x0000006000007945 */ /* 0x000fe20003800000 */
[----:B------:R-:W-:-:S07]  /*15390*/  IMAD.MOV.U32 R15, RZ, RZ, -0x1 ;  /* 0xffffffffff0f7424 */ /* 0x000fce00078e00ff */
[----:B0-----:R-:W-:Y:S05]  /*153a0*/  WARPSYNC.COLLECTIVE R15, `(.L_x_7352) ;  /* 0x000000000f0c7348 */ /* 0x001fea0003c00000 */
[----:B------:R-:W-:Y:S02]  /*153b0*/  ELECT P6, UR62, PT ;  /* 0x00000000003e782f */ /* 0x000fe400038c0000 */
[----:B------:R-:W-:Y:S01]  /*153c0*/  MOV R14, UR62 ;  /* 0x0000003e000e7c02 */ /* 0x000fe20008000f00 */
[----:B0-----:R-:W-:Y:S10]  /*153d0*/  ENDCOLLECTIVE ;  /* 0x000000000000791b */ /* 0x001ff40003800000 */
.L_x_7352:
[----:B------:R-:W-:Y:S05]  /*153e0*/  BSYNC B0 ;  /* 0x0000000000007941 */ /* 0x000fea0003800000 */
.L_x_7351:
[----:B------:R-:W-:Y:S05]  /*153f0*/  BRA `(.L_x_7353) ;  /* 0xffffffb0001c7947 */ /* 0x000fea000383ffff */
.L_x_7254:
[----:B0-----:R-:W-:-:S04]  /*15400*/  IMAD.U32 R3, RZ, RZ, UR38 ;  /* 0x00000026ff037e24 */ /* 0x001fc8000f8e00ff */
[----:B------:R0:W1:Y:S03]  /*15410*/  SYNCS.PHASECHK.TRANS64.TRYWAIT P0, [R3+URZ+0x38840], R0 ;  /* 0x03884000030075a7 */ /* 0x000066000800017f */
[----:B-1----:R-:W-:Y:S05]  /*15420*/  @!P0 NANOSLEEP.SYNCS 0x989680 ;  /* 0x009896800000895d */ /* 0x002fea0003900000 */
[----:B------:R-:W1:Y:S02]  /*15430*/  @!P0 SYNCS.PHASECHK.TRANS64 P0, [R3+URZ+0x38840], R0 ;  /* 0x03884000030085a7 */ /* 0x000e64000800007f */
[----:B-1----:R-:W-:Y:S05]  /*15440*/  @!P0 BRA `(.L_x_7254) ;  /* 0xfffffffc00ec8947 */ /* 0x002fea000383ffff */
[----:B------:R-:W-:Y:S05]  /*15450*/  BRA `(.L_x_7354) ;  /* 0xffffffb000807947 */ /* 0x000fea000383ffff */
.L_x_7257:
[----:B------:R-:W-:Y:S02]  /*15460*/  IMAD.MOV.U32 R13, RZ, RZ, R3 ;  /* 0x000000ffff0d7224 */ /* 0x000fe400078e0003 */
[----:B------:R-:W-:Y:S02]  /*15470*/  IMAD.MOV.U32 R12, RZ, RZ, RZ ;  /* 0x000000ffff0c7224 */ /* 0x000fe400078e00ff */
[----:B------:R-:W-:Y:S02]  /*15480*/  IMAD.MOV.U32 R11, RZ, RZ, 0x181f ;  /* 0x0000181fff0b7424 */ /* 0x000fe400078e00ff */
[----:B------:R-:W-:Y:S02]  /*15490*/  IMAD.MOV.U32 R15, RZ, RZ, -0x1 ;  /* 0xffffffffff0f7424 */ /* 0x000fe400078e00ff */
[----:B------:R-:W-:Y:S02]  /*154a0*/  IMAD R6, R8, 0x40, R6 ;  /* 0x0000004008067824 */ /* 0x000fe400078e0206 */
[----:B------:R-:W-:-:S07]  /*154b0*/  IMAD.SHL.U32 R8, R9, 0x8, RZ ;  /* 0x0000000809087824 */ /* 0x000fce00078e00ff */
[----:B------:R-:W-:Y:S05]  /*154c0*/  WARPSYNC.COLLECTIVE R15, `(.L_x_7355) ;  /* 0x000000000f087348 */ /* 0x000fea0003c00000 */
[----:B------:R0:W1:Y:S02]  /*154d0*/  SHFL.IDX P6, R14, R13, R12, R11 ;  /* 0x0000000c0d0e7389 */ /* 0x00006400000c000b */
[----:B01----:R-:W-:Y:S01]  /*154e0*/  ENDCOLLECTIVE ;  /* 0x000000000000791b */ /* 0x003fe20003800000 */
.L_x_7355:
[----:B------:R-:W-:Y:S01]  /*154f0*/  LOP3.LUT R8, R8, 0x38, RZ, 0xc0, !PT ;  /* 0x0000003808087812 */ /* 0x000fe200078ec0ff */
[----:B------:R0:W-:Y:S01]  /*15500*/  STL [R1+0x4], R6 ;  /* 0x0000040601007387 */ /* 0x0001e20000100800 */
[----:B------:R-:W-:Y:S02]  /*15510*/  IMAD.MOV.U32 R13, RZ, RZ, R0 ;  /* 0x000000ffff0d7224 */ /* 0x000fe400078e0000 */
[----:B------:R-:W-:-:S07]  /*15520*/  IMAD.MOV.U32 R4, RZ, RZ, R14 ;  /* 0x000000ffff047224 */ /* 0x000fce00078e000e */
[----:B0-----:R-:W-:Y:S05]  /*15530*/  WARPSYNC.COLLECTIVE R15, `(.L_x_7356) ;  /* 0x000000000f087348 */ /* 0x001fea0003c00000 */
[----:B------:R1:W2:Y:S02]  /*15540*/  SHFL.IDX P6, R14, R13, R12, R11 ;  /* 0x0000000c0d0e7389 */ /* 0x0002a400000c000b */
[----:B012---:R-:W-:Y:S01]  /*15550*/  ENDCOLLECTIVE ;  /* 0x000000000000791b */ /* 0x007fe20003800000 */
.L_x_7356:
        /* <DEDUP_REMOVED lines=17> */
.L_x_7357:
        /* <DEDUP_REMOVED lines=11> */
.L_x_7358:
        /* <DEDUP_REMOVED lines=15> */
.L_x_7359:
[----:B------:R-:W-:Y:S01]  /*15810*/  @!P1 LEA R6, R10, UR38, 0x1 ;  /* 0x000000260a069c11 */ /* 0x000fe2000f8e08ff */
[----:B------:R-:W-:Y:S02]  /*15820*/  IMAD.MOV.U32 R13, RZ, RZ, R0 ;  /* 0x000000ffff0d7224 */ /* 0x000fe400078e0000 */
[----:B------:R-:W-:-:S07]  /*15830*/  IMAD.MOV.U32 R4, RZ, RZ, R14 ;  /* 0x000000ffff047224 */ /* 0x000fce00078e000e */
[----:B------:R-:W-:Y:S05]  /*15840*/  WARPSYNC.COLLECTIVE R15, `(.L_x_7360) ;  /* 0x000000000f087348 */ /* 0x000fea0003c00000 */
[----:B------:R0:W1:Y:S02]  /*15850*/  SHFL.IDX P6, R14, R13, R12, R11 ;  /* 0x0000000c0d0e7389 */ /* 0x00006400000c000b */
[----:B01----:R-:W-:Y:S01]  /*15860*/  ENDCOLLECTIVE ;  /* 0x000000000000791b */ /* 0x003fe20003800000 */
.L_x_7360:
        /* <DEDUP_REMOVED lines=15> */
.L_x_7361:
[----:B------:R-:W-:Y:S02]  /*15960*/  IMAD.MOV.U32 R13, RZ, RZ, R0 ;  /* 0x000000ffff0d7224 */ /* 0x000fe400078e0000 */
[----:B------:R-:W-:-:S07]  /*15970*/  IMAD.MOV.U32 R3, RZ, RZ, R14 ;  /* 0x000000ffff037224 */ /* 0x000fce00078e000e */
[----:B------:R-:W-:Y:S05]  /*15980*/  WARPSYNC.COLLECTIVE R15, `(.L_x_7362) ;  /* 0x000000000f087348 */ /* 0x000fea0003c00000 */
[----:B------:R0:W1:Y:S02]  /*15990*/  SHFL.IDX P6, R14, R13, R12, R11 ;  /* 0x0000000c0d0e7389 */ /* 0x00006400000c000b */
[----:B01----:R-:W-:Y:S01]  /*159a0*/  ENDCOLLECTIVE ;  /* 0x000000000000791b */ /* 0x003fe20003800000 */
.L_x_7362:
[----:B------:R-:W-:Y:S05]  /*159b0*/  BRA `(.L_x_7363) ;  /* 0xffffffb400707947 */ /* 0x000fea000383ffff */
.L_x_7259:
        /* <DEDUP_REMOVED lines=8> */
.L_x_7365:
[----:B------:R-:W-:Y:S05]  /*15a40*/  BSYNC B0 ;  /* 0x0000000000007941 */ /* 0x000fea0003800000 */
.L_x_7364:
        /* <DEDUP_REMOVED lines=17> */
.L_x_7366:
        /* <DEDUP_REMOVED lines=49> */
.L_x_7367:
[----:B------:R-:W-:Y:S02]  /*15e70*/  IMAD.MOV.U32 R13, RZ, RZ, R0 ;  /* 0x000000ffff0d7224 */ /* 0x000fe400078e0000 */
[----:B------:R-:W-:-:S07]  /*15e80*/  IMAD.MOV.U32 R8, RZ, RZ, R14 ;  /* 0x000000ffff087224 */ /* 0x000fce00078e000e */
[----:B------:R-:W-:Y:S05]  /*15e90*/  WARPSYNC.COLLECTIVE R15, `(.L_x_7368) ;  /* 0x000000000f087348 */ /* 0x000fea0003c00000 */
[----:B------:R0:W1:Y:S02]  /*15ea0*/  SHFL.IDX P6, R14, R13, R12, R11 ;  /* 0x0000000c0d0e7389 */ /* 0x00006400000c000b */
[----:B01----:R-:W-:Y:S01]  /*15eb0*/  ENDCOLLECTIVE ;  /* 0x000000000000791b */ /* 0x003fe20003800000 */
.L_x_7368:
        /* <DEDUP_REMOVED lines=31> */
.L_x_7369:
[----:B------:R-:W-:Y:S02]  /*160b0*/  IMAD.MOV.U32 R13, RZ, RZ, R0 ;  /* 0x000000ffff0d7224 */ /* 0x000fe400078e0000 */
[----:B------:R-:W-:-:S07]  /*160c0*/  IMAD.MOV.U32 R2, RZ, RZ, R14 ;  /* 0x000000ffff027224 */ /* 0x000fce00078e000e */
[----:B------:R-:W-:Y:S05]  /*160d0*/  WARPSYNC.COLLECTIVE R15, `(.L_x_7370) ;  /* 0x000000000f087348 */ /* 0x000fea0003c00000 */
[----:B------:R0:W1:Y:S02]  /*160e0*/  SHFL.IDX P6, R14, R13, R12, R11 ;  /* 0x0000000c0d0e7389 */ /* 0x00006400000c000b */
[----:B01----:R-:W-:Y:S01]  /*160f0*/  ENDCOLLECTIVE ;  /* 0x000000000000791b */ /* 0x003fe20003800000 */
.L_x_7370:
        /* <DEDUP_REMOVED lines=35> */
.L_x_7371:
[----:B------:R-:W-:Y:S02]  /*16330*/  IMAD.MOV.U32 R13, RZ, RZ, R0 ;  /* 0x000000ffff0d7224 */ /* 0x000fe400078e0000 */
[----:B------:R-:W-:-:S07]  /*16340*/  IMAD.MOV.U32 R6, RZ, RZ, R14 ;  /* 0x000000ffff067224 */ /* 0x000fce00078e000e */
[----:B------:R-:W-:Y:S05]  /*16350*/  WARPSYNC.COLLECTIVE R15, `(.L_x_7372) ;  /* 0x000000000f087348 */ /* 0x000fea0003c00000 */
[----:B------:R0:W1:Y:S02]  /*16360*/  SHFL.IDX P6, R14, R13, R12, R11 ;  /* 0x0000000c0d0e7389 */ /* 0x00006400000c000b */
[----:B01----:R-:W-:Y:S01]  /*16370*/  ENDCOLLECTIVE ;  /* 0x000000000000791b */ /* 0x003fe20003800000 */
.L_x_7372:
[----:B------:R-:W-:Y:S05]  /*16380*/  BRA `(.L_x_7373) ;  /* 0xffffffb800707947 */ /* 0x000fea000383ffff */
.L_x_7262:
[----:B0-----:R-:W-:-:S04]  /*16390*/  IMAD.U32 R3, RZ, RZ, UR38 ;  /* 0x00000026ff037e24 */ /* 0x001fc8000f8e00ff */
[----:B------:R0:W3:Y:S03]  /*163a0*/  SYNCS.PHASECHK.TRANS64.TRYWAIT P0, [R3+URZ+0x38820], R2 ;  /* 0x03882002030075a7 */ /* 0x0000e6000800017f */
[----:B---3--:R-:W-:Y:S05]  /*163b0*/  @!P0 NANOSLEEP.SYNCS 0x989680 ;  /* 0x009896800000895d */ /* 0x008fea0003900000 */
[----:B------:R-:W3:Y:S02]  /*163c0*/  @!P0 SYNCS.PHASECHK.TRANS64 P0, [R3+URZ+0x38820], R2 ;  /* 0x03882002030085a7 */ /* 0x000ee4000800007f */
[----:B---3--:R-:W-:Y:S05]  /*163d0*/  @!P0 BRA `(.L_x_7262) ;  /* 0xfffffffc00ec8947 */ /* 0x008fea000383ffff */
[----:B------:R-:W-:Y:S05]  /*163e0*/  BRA `(.L_x_7374) ;  /* 0xffffffbc00187947 */ /* 0x000fea000383ffff */
.L_x_7265:
[----:B0-----:R-:W-:-:S04]  /*163f0*/  IMAD.U32 R3, RZ, RZ, UR38 ;  /* 0x00000026ff037e24 */ /* 0x001fc8000f8e00ff */
[----:B------:R0:W3:Y:S03]  /*16400*/  SYNCS.PHASECHK.TRANS64.TRYWAIT P0, [R3+URZ+0x38860], R2 ;  /* 0x03886002030075a7 */ /* 0x0000e6000800017f */
[----:B---3--:R-:W-:Y:S05]  /*16410*/  @!P0 NANOSLEEP.SYNCS 0x989680 ;  /* 0x009896800000895d */ /* 0x008fea0003900000 */
[----:B------:R-:W3:Y:S02]  /*16420*/  @!P0 SYNCS.PHASECHK.TRANS64 P0, [R3+URZ+0x38860], R2 ;  /* 0x03886002030085a7 */ /* 0x000ee4000800007f */
[----:B---3--:R-:W-:Y:S05]  /*16430*/  @!P0 BRA `(.L_x_7265) ;  /* 0xfffffffc00ec8947 */ /* 0x008fea000383ffff */
[----:B------:R-:W-:Y:S05]  /*16440*/  BRA `(.L_x_7375) ;  /* 0xffffffbc00247947 */ /* 0x000fea000383ffff */
.L_x_7281:
[----:B-1----:R-:W-:-:S04]  /*16450*/  IMAD.U32 R3, RZ, RZ, UR38 ;  /* 0x00000026ff037e24 */ /* 0x002fc8000f8e00ff */
[----:B------:R1:W3:Y:S03]  /*16460*/  SYNCS.PHASECHK.TRANS64.TRYWAIT P0, [R3+URZ+0x38848], R2 ;  /* 0x03884802030075a7 */ /* 0x0002e6000800017f */
[----:B---3--:R-:W-:Y:S05]  /*16470*/  @!P0 NANOSLEEP.SYNCS 0x989680 ;  /* 0x009896800000895d */ /* 0x008fea0003900000 */
[----:B------:R-:W3:Y:S02]  /*16480*/  @!P0 SYNCS.PHASECHK.TRANS64 P0, [R3+URZ+0x38848], R2 ;  /* 0x03884802030085a7 */ /* 0x000ee4000800007f */
[----:B---3--:R-:W-:Y:S05]  /*16490*/  @!P0 BRA `(.L_x_7281) ;  /* 0xfffffffc00ec8947 */ /* 0x008fea000383ffff */
[----:B------:R-:W-:Y:S05]  /*164a0*/  BRA `(.L_x_7376) ;  /* 0xffffffc400f07947 */ /* 0x000fea000383ffff */
.L_x_7286:
[----:B01----:R-:W-:-:S04]  /*164b0*/  IMAD.U32 R3, RZ, RZ, UR38 ;  /* 0x00000026ff037e24 */ /* 0x003fc8000f8e00ff */
[----:B------:R0:W1:Y:S03]  /*164c0*/  SYNCS.PHASECHK.TRANS64.TRYWAIT P0, [R3+URZ+0x38868], R2 ;  /* 0x03886802030075a7 */ /* 0x000066000800017f */
[----:B-1----:R-:W-:Y:S05]  /*164d0*/  @!P0 NANOSLEEP.SYNCS 0x989680 ;  /* 0x009896800000895d */ /* 0x002fea0003900000 */
[----:B------:R-:W1:Y:S02]  /*164e0*/  @!P0 SYNCS.PHASECHK.TRANS64 P0, [R3+URZ+0x38868], R2 ;  /* 0x03886802030085a7 */ /* 0x000e64000800007f */
[----:B-1----:R-:W-:Y:S05]  /*164f0*/  @!P0 BRA `(.L_x_7286) ;  /* 0xfffffffc00ec8947 */ /* 0x002fea000383ffff */
[----:B------:R-:W-:Y:S05]  /*16500*/  BRA `(.L_x_7377) ;  /* 0xffffffc800507947 */ /* 0x000fea000383ffff */
.L_x_7301:
[----:B-1----:R-:W-:-:S04]  /*16510*/  IMAD.U32 R3, RZ, RZ, UR38 ;  /* 0x00000026ff037e24 */ /* 0x002fc8000f8e00ff */
[----:B------:R1:W3:Y:S03]  /*16520*/  SYNCS.PHASECHK.TRANS64.TRYWAIT P0, [R3+URZ+0x38840], R2 ;  /* 0x03884002030075a7 */ /* 0x0002e6000800017f */
[----:B---3--:R-:W-:Y:S05]  /*16530*/  @!P0 NANOSLEEP.SYNCS 0x989680 ;  /* 0x009896800000895d */ /* 0x008fea0003900000 */
[----:B------:R-:W3:Y:S02]  /*16540*/  @!P0 SYNCS.PHASECHK.TRANS64 P0, [R3+URZ+0x38840], R2 ;  /* 0x03884002030085a7 */ /* 0x000ee4000800007f */
[----:B---3--:R-:W-:Y:S05]  /*16550*/  @!P0 BRA `(.L_x_7301) ;  /* 0xfffffffc00ec8947 */ /* 0x008fea000383ffff */
[----:B------:R-:W-:Y:S05]  /*16560*/  BRA `(.L_x_7378) ;  /* 0xffffffd000a07947 */ /* 0x000fea000383ffff */
.L_x_7306:
[----:B01----:R-:W-:-:S04]  /*16570*/  IMAD.U32 R3, RZ, RZ, UR38 ;  /* 0x00000026ff037e24 */ /* 0x003fc8000f8e00ff */
[----:B------:R0:W1:Y:S03]  /*16580*/  SYNCS.PHASECHK.TRANS64.TRYWAIT P0, [R3+URZ+0x38860], R2 ;  /* 0x03886002030075a7 */ /* 0x000066000800017f */
[----:B-1----:R-:W-:Y:S05]  /*16590*/  @!P0 NANOSLEEP.SYNCS 0x989680 ;  /* 0x009896800000895d */ /* 0x002fea0003900000 */
[----:B------:R-:W1:Y:S02]  /*165a0*/  @!P0 SYNCS.PHASECHK.TRANS64 P0, [R3+URZ+0x38860], R2 ;  /* 0x03886002030085a7 */ /* 0x000e64000800007f */
[----:B-1----:R-:W-:Y:S05]  /*165b0*/  @!P0 BRA `(.L_x_7306) ;  /* 0xfffffffc00ec8947 */ /* 0x002fea000383ffff */
[----:B------:R-:W-:Y:S05]  /*165c0*/  BRA `(.L_x_7379) ;  /* 0xffffffd400047947 */ /* 0x000fea000383ffff */
.L_x_7322:
[----:B-1----:R-:W-:-:S04]  /*165d0*/  IMAD.U32 R3, RZ, RZ, UR38 ;  /* 0x00000026ff037e24 */ /* 0x002fc8000f8e00ff */
[----:B------:R1:W3:Y:S03]  /*165e0*/  SYNCS.PHASECHK.TRANS64.TRYWAIT P0, [R3+URZ+0x38848], R2 ;  /* 0x03884802030075a7 */ /* 0x0002e6000800017f */
[----:B---3--:R-:W-:Y:S05]  /*165f0*/  @!P0 NANOSLEEP.SYNCS 0x989680 ;  /* 0x009896800000895d */ /* 0x008fea0003900000 */
[----:B------:R-:W3:Y:S02]  /*16600*/  @!P0 SYNCS.PHASECHK.TRANS64 P0, [R3+URZ+0x38848], R2 ;  /* 0x03884802030085a7 */ /* 0x000ee4000800007f */
[----:B---3--:R-:W-:Y:S05]  /*16610*/  @!P0 BRA `(.L_x_7322) ;  /* 0xfffffffc00ec8947 */ /* 0x008fea000383ffff */
[----:B------:R-:W-:Y:S05]  /*16620*/  BRA `(.L_x_7380) ;  /* 0xffffffdc005c7947 */ /* 0x000fea000383ffff */
.L_x_7327:
[----:B-1----:R-:W-:-:S04]  /*16630*/  IMAD.U32 R3, RZ, RZ, UR38 ;  /* 0x00000026ff037e24 */ /* 0x002fc8000f8e00ff */
[----:B------:R1:W3:Y:S03]  /*16640*/  SYNCS.PHASECHK.TRANS64.TRYWAIT P0, [R3+URZ+0x38868], R2 ;  /* 0x03886802030075a7 */ /* 0x0002e6000800017f */
[----:B---3--:R-:W-:Y:S05]  /*16650*/  @!P0 NANOSLEEP.SYNCS 0x989680 ;  /* 0x009896800000895d */ /* 0x008fea0003900000 */
[----:B------:R-:W3:Y:S02]  /*16660*/  @!P0 SYNCS.PHASECHK.TRANS64 P0, [R3+URZ+0x38868], R2 ;  /* 0x03886802030085a7 */ /* 0x000ee4000800007f */
[----:B---3--:R-:W-:Y:S05]  /*16670*/  @!P0 BRA `(.L_x_7327) ;  /* 0xfffffffc00ec8947 */ /* 0x008fea000383ffff */
[----:B------:R-:W-:Y:S05]  /*16680*/  BRA `(.L_x_7381) ;  /* 0xffffffdc00c07947 */ /* 0x000fea000383ffff */
.L_x_7338:
[----:B-1----:R1:W3:Y:S02]  /*16690*/  SYNCS.PHASECHK.TRANS64.TRYWAIT P0, [R2+URZ+0x38820], R9 ;  /* 0x03882009020075a7 */ /* 0x0022e4000800017f */
[----:B---3--:R-:W-:Y:S05]  /*166a0*/  @!P0 NANOSLEEP.SYNCS 0x989680 ;  /* 0x009896800000895d */ /* 0x008fea0003900000 */
[----:B------:R-:W3:Y:S02]  /*166b0*/  @!P0 SYNCS.PHASECHK.TRANS64 P0, [R2+URZ+0x38820], R9 ;  /* 0x03882009020085a7 */ /* 0x000ee4000800007f */
[----:B---3--:R-:W-:Y:S05]  /*166c0*/  @!P0 BRA `(.L_x_7338) ;  /* 0xfffffffc00f08947 */ /* 0x008fea000383ffff */
[----:B------:R-:W-:Y:S05]  /*166d0*/  BRA `(.L_x_7382) ;  /* 0xffffffe400b07947 */ /* 0x000fea000383ffff */
.L_x_7339:
        /* <DEDUP_REMOVED lines=11> */
.L_x_7384:
[----:B------:R-:W-:Y:S05]  /*16790*/  BSYNC B0 ;  /* 0x0000000000007941 */ /* 0x000fea0003800000 */
.L_x_7383:
[----:B------:R-:W-:Y:S05]  /*167a0*/  BRA `(.L_x_7385) ;  /* 0xffffffe400947947 */ /* 0x000fea000383ffff */
.L_x_7340:
[----:B------:R-:W-:Y:S01]  /*167b0*/  BSSY B0, `(.L_x_7386) ;  /* 0x0000006000007945 */ /* 0x000fe20003800000 */
[----:B------:R-:W-:-:S07]  /*167c0*/  IMAD.MOV.U32 R15, RZ, RZ, -0x1 ;  /* 0xffffffffff0f7424 */ /* 0x000fce00078e00ff */
[----:B012---:R-:W-:Y:S05]  /*167d0*/  WARPSYNC.COLLECTIVE R15, `(.L_x_7387) ;  /* 0x000000000f0c7348 */ /* 0x007fea0003c00000 */
[----:B------:R-:W-:Y:S02]  /*167e0*/  ELECT P6, UR62, PT ;  /* 0x00000000003e782f */ /* 0x000fe400038c0000 */
[----:B------:R-:W-:Y:S01]  /*167f0*/  MOV R14, UR62 ;  /* 0x0000003e000e7c02 */ /* 0x000fe20008000f00 */
[----:B012---:R-:W-:Y:S10]  /*16800*/  ENDCOLLECTIVE ;  /* 0x000000000000791b */ /* 0x007ff40003800000 */
.L_x_7387:
[----:B------:R-:W-:Y:S05]  /*16810*/  BSYNC B0 ;  /* 0x0000000000007941 */ /* 0x000fea0003800000 */
.L_x_7386:
[----:B------:R-:W-:Y:S05]  /*16820*/  BRA `(.L_x_7388) ;  /* 0xffffffe400887947 */ /* 0x000fea000383ffff */
.L_x_7342:
[----:B--2---:R2:W3:Y:S02]  /*16830*/  SYNCS.PHASECHK.TRANS64.TRYWAIT P0, [R7+URZ], R4 ;  /* 0x00000004070075a7 */ /* 0x0044e4000800017f */
[----:B---3--:R-:W-:Y:S05]  /*16840*/  @!P0 NANOSLEEP.SYNCS 0x989680 ;  /* 0x009896800000895d */ /* 0x008fea0003900000 */
[----:B------:R-:W3:Y:S02]  /*16850*/  @!P0 SYNCS.PHASECHK.TRANS64 P0, [R7+URZ], R4 ;  /* 0x00000004070085a7 */ /* 0x000ee4000800007f */
[----:B---3--:R-:W-:Y:S05]  /*16860*/  @!P0 BRA `(.L_x_7342) ;  /* 0xfffffffc00f08947 */ /* 0x008fea000383ffff */
[----:B------:R-:W-:Y:S05]  /*16870*/  BRA `(.L_x_7389) ;  /* 0xffffffe400c47947 */ /* 0x000fea000383ffff */
.L_x_7343:
[----:B---3--:R3:W4:Y:S02]  /*16880*/  SYNCS.PHASECHK.TRANS64.TRYWAIT P0, [R5+URZ], R0 ;  /* 0x00000000050075a7 */ /* 0x008724000800017f */
[----:B----4-:R-:W-:Y:S05]  /*16890*/  @!P0 NANOSLEEP.SYNCS 0x989680 ;  /* 0x009896800000895d */ /* 0x010fea0003900000 */
[----:B------:R-:W4:Y:S02]  /*168a0*/  @!P0 SYNCS.PHASECHK.TRANS64 P0, [R5+URZ], R0 ;  /* 0x00000000050085a7 */ /* 0x000f24000800007f */
[----:B----4-:R-:W-:Y:S05]  /*168b0*/  @!P0 BRA `(.L_x_7343) ;  /* 0xfffffffc00f08947 */ /* 0x010fea000383ffff */
[----:B------:R-:W-:Y:S05]  /*168c0*/  BRA `(.L_x_7390) ;  /* 0xffffffe400b87947 */ /* 0x000fea000383ffff */
.L_x_7345:
[----:B-1----:R1:W3:Y:S02]  /*168d0*/  SYNCS.PHASECHK.TRANS64.TRYWAIT P0, [R5+URZ], R4 ;  /* 0x00000004050075a7 */ /* 0x0022e4000800017f */
[----:B---3--:R-:W-:Y:S05]  /*168e0*/  @!P0 NANOSLEEP.SYNCS 0x989680 ;  /* 0x009896800000895d */ /* 0x008fea0003900000 */
[----:B------:R-:W3:Y:S02]  /*168f0*/  @!P0 SYNCS.PHASECHK.TRANS64 P0, [R5+URZ], R4 ;  /* 0x00000004050085a7 */ /* 0x000ee4000800007f */
[----:B---3--:R-:W-:Y:S05]  /*16900*/  @!P0 BRA `(.L_x_7345) ;  /* 0xfffffffc00f08947 */ /* 0x008fea000383ffff */
[----:B------:R-:W-:Y:S05]  /*16910*/  BRA `(.L_x_7391) ;  /* 0xffffffe400bc7947 */ /* 0x000fea000383ffff */
.L_x_7392:
        /* <DEDUP_REMOVED lines=14> */
.L_x_15009:


//--------------------- .text._ZN7cutlass13device_kernelIN5flash11enable_sm90INS1_16FlashAttnFwdSm90INS1_25CollectiveMainloopFwdSm90ILi2EN4cute5tupleIJNS5_1CILi1EEES8_S8_EEENS6_IJNS7_ILi64EEESA_SA_EEELi512ENS_6half_tEfNS_4arch4Sm90ELb1ELb0ELb0ELb1ELb0ELb0ELb0ELb0ELb0ELb1ELb1ELb0EEENS1_21CollectiveEpilogueFwdINS6_IJSA_NS7_ILi512EEESA_EEES9_SC_SE_Li256ELb1ELb1ELb1ELb0EEENS1_36VarlenDynamicPersistentTileSchedulerILi64ELi64ELi256ELi128ELb1ELb1ELb1ELb1ELb1ELb1EEEEEEEEEvNT_6ParamsE --------------------------
	.section	.text._ZN7cutlass13device_kernelIN5flash11enable_sm90INS1_16FlashAttnFwdSm90INS1_25CollectiveMainloopFwdSm90ILi2EN4cute5tupleIJNS5_1CILi1EEES8_S8_EEENS6_IJNS7_ILi64EEESA_SA_EEELi512ENS_6half_tEfNS_4arch4Sm90ELb1ELb0ELb0ELb1ELb0ELb0ELb0ELb0ELb0ELb1ELb1ELb0EEENS1_21CollectiveEpilogueFwdINS6_IJSA_NS7_ILi512EEESA_EEES9_SC_SE_Li256ELb1ELb1ELb1ELb0EEENS1_36VarlenDynamicPersistentTileSchedulerILi64ELi64ELi256ELi128ELb1ELb1ELb1ELb1ELb1ELb1EEEEEEEEEvNT_6ParamsE,"ax",@progbits
	.align	128
.text._ZN7cutlass13device_kernelIN5flash11enable_sm90INS1_16FlashAttnFwdSm90INS1_25CollectiveMainloopFwdSm90ILi2EN4cute5tupleIJNS5_1CILi1EEES8_S8_EEENS6_IJNS7_ILi64EEESA_SA_EEELi512ENS_6half_tEfNS_4arch4Sm90ELb1ELb0ELb0ELb1ELb0ELb0ELb0ELb0ELb0ELb1ELb1ELb0EEENS1_21CollectiveEpilogueFwdINS6_IJSA_NS7_ILi512EEESA_EEES9_SC_SE_Li256ELb1ELb1ELb1ELb0EEENS1_36VarlenDynamicPersistentTileSchedulerILi64ELi64ELi256ELi128ELb1ELb1ELb1ELb1ELb1ELb1EEEEEEEEEvNT_6ParamsE:
        .type           _ZN7cutlass13device_kernelIN5flash11enable_sm90INS1_16FlashAttnFwdSm90INS1_25CollectiveMainloopFwdSm90ILi2EN4cute5tupleIJNS5_1CILi1EEES8_S8_EEENS6_IJNS7_ILi64EEESA_SA_EEELi512ENS_6half_tEfNS_4arch4Sm90ELb1ELb0ELb0ELb1ELb0ELb0ELb0ELb0ELb0ELb1ELb1ELb0EEENS1_21CollectiveEpilogueFwdINS6_IJSA_NS7_ILi512EEESA_EEES9_SC_SE_Li256ELb1ELb1ELb1ELb0EEENS1_36VarlenDynamicPersistentTileSchedulerILi64ELi64ELi256ELi128ELb1ELb1ELb1ELb1ELb1ELb1EEEEEEEEEvNT_6ParamsE,@function
        .size           _ZN7cutlass13device_kernelIN5flash11enable_sm90INS1_16FlashAttnFwdSm90INS1_25CollectiveMainloopFwdSm90ILi2EN4cute5tupleIJNS5_1CILi1EEES8_S8_EEENS6_IJNS7_ILi64EEESA_SA_EEELi512ENS_6half_tEfNS_4arch4Sm90ELb1ELb0ELb0ELb1ELb0ELb0ELb0ELb0ELb0ELb1ELb1ELb0EEENS1_21CollectiveEpilogueFwdINS6_IJSA_NS7_ILi512EEESA_EEES9_SC_SE_Li256ELb1ELb1ELb1ELb0EEENS1_36VarlenDynamicPersistentTileSchedulerILi64ELi64ELi256ELi128ELb1ELb1ELb1ELb1ELb1ELb1EEEEEEEEEvNT_6ParamsE,(.L_x_15010 - _ZN7cutlass13device_kernelIN5flash11enable_sm90INS1_16FlashAttnFwdSm90INS1_25CollectiveMainloopFwdSm90ILi2EN4cute5tupleIJNS5_1CILi1EEES8_S8_EEENS6_IJNS7_ILi64EEESA_SA_EEELi512ENS_6half_tEfNS_4arch4Sm90ELb1ELb0ELb0ELb1ELb0ELb0ELb0ELb0ELb0ELb1ELb1ELb0EEENS1_21CollectiveEpilogueFwdINS6_IJSA_NS7_ILi512EEESA_EEES9_SC_SE_Li256ELb1ELb1ELb1ELb0EEENS1_36VarlenDynamicPersistentTileSchedulerILi64ELi64ELi256ELi128ELb1ELb1ELb1ELb1ELb1ELb1EEEEEEEEEvNT_6ParamsE)
        .other          _ZN7cutlass13device_kernelIN5flash11enable_sm90INS1_16FlashAttnFwdSm90INS1_25CollectiveMainloopFwdSm90ILi2EN4cute5tupleIJNS5_1CILi1EEES8_S8_EEENS6_IJNS7_ILi64EEESA_SA_EEELi512ENS_6half_tEfNS_4arch4Sm90ELb1ELb0ELb0ELb1ELb0ELb0ELb0ELb0ELb0ELb1ELb1ELb0EEENS1_21CollectiveEpilogueFwdINS6_IJSA_NS7_ILi512EEESA_EEES9_SC_SE_Li256ELb1ELb1ELb1ELb0EEENS1_36VarlenDynamicPersistentTileSchedulerILi64ELi64ELi256ELi128ELb1ELb1ELb1ELb1ELb1ELb1EEEEEEEEEvNT_6ParamsE,@"STO_CUDA_ENTRY STV_DEFAULT"
_ZN7cutlass13device_kernelIN5flash11enable_sm90INS1_16FlashAttnFwdSm90INS1_25CollectiveMainloopFwdSm90ILi2EN4cute5tupleIJNS5_1CILi1EEES8_S8_EEENS6_IJNS7_ILi64EEESA_SA_EEELi512ENS_6half_tEfNS_4arch4Sm90ELb1ELb0ELb0ELb1ELb0ELb0ELb0ELb0ELb0ELb1ELb1ELb0EEENS1_21CollectiveEpilogueFwdINS6_IJSA_NS7_ILi512EEESA_EEES9_SC_SE_Li256ELb1ELb1ELb1ELb0EEENS1_36VarlenDynamicPersistentTileSchedulerILi64ELi64ELi256ELi128ELb1ELb1ELb1ELb1ELb1ELb1EEEEEEEEEvNT_6ParamsE:
        /* <DEDUP_REMOVED lines=18> */
.L_x_7394:
[----:B------:R-:W-:Y:S05]  /*0120*/  BSYNC B0 ;  /* 0x0000000000007941 */ /* 0x000fea0003800000 */
.L_x_7393:
        /* <DEDUP_REMOVED lines=37> */
.L_x_7395:
        /* <DEDUP_REMOVED lines=22> */
.L_x_7396:
        /* <DEDUP_REMOVED lines=18> */
.L_x_7397:
        /* <DEDUP_REMOVED lines=22> */
.L_x_7398:
        /* <DEDUP_REMOVED lines=22> */
.L_x_7399:
[----:B------:R-:W-:Y:S01]  /*08c0*/  PLOP3.LUT P0, PT, PT, PT, UP0, 0x80, 0x0 ;  /* 0x000000000000781c */ /* 0x000fe20003f0f008 */
[----:B------:R-:W-:Y:S01]  /*08d0*/  UMOV UR36, 0x1 ;  /* 0x0000000100247882 */ /* 0x000fe20000000000 */
[----:B------:R-:W-:Y:S01]  /*08e0*/  NOP ;  /* 0x0000000000007918 */ /* 0x000fe20000000000 */
[----:B------:R-:W-:Y:S01]  /*08f0*/  USEL UR36, UR36, 0x2, !UP0 ;  /* 0x0000000224247887 */ /* 0x000fe2000c000000 */
[----:B------:R-:W-:Y:S01]  /*0900*/  ULDC.64 UR40, c[0x0][0x208] ;  /* 0x0000820000287ab9 */ /* 0x000fe20000000a00 */
[----:B012-4-:R-:W-:Y:S08]  /*0910*/  BAR.SYNC.DEFER_BLOCKING 0x0 ;  /* 0x0000000000007b1d */ /* 0x017ff00000010000 */
[----:B------:R-:W-:Y:S05]  /*0920*/  @!P0 BRA `(.L_x_7400) ;  /* 0x000000dc00b88947 */ /* 0x000fea0003800000 */
.L_x_7401:
        /* <DEDUP_REMOVED lines=32> */
[----:B------:R-:W-:Y:S02]  /*0b30*/  LOP3.LUT R11, R7, 0xfffffff8, RZ, 0xc0, !PT ;  /* 0xfffffff8070b7812 */ /* 0x000fe400078ec0ff */
[----:B------:R-:W-:Y:S02]  /*0b40*/  LOP3.LUT R13, R3, 0xfffffffc, RZ, 0xc0, !PT ;  /* 0xfffffffc030d7812 */ /* 0x000fe400078ec0ff */
[----:B------:R-:W-:Y:S01]  /*0b50*/  SHF.R.S32.HI R7, RZ, 0x4, R2 ;  /* 0x00000004ff077819 */ /* 0x000fe20000011402 */
[----:B------:R-:W-:Y:S01]  /*0b60*/  IMAD.IADD R10, R6, 0x1, -R11 ;  /* 0x00000001060a7824 */ /* 0x000fe200078e0a0b */
[----:B------:R-:W-:Y:S01]  /*0b70*/  LOP3.LUT R3, R2, 0xfffffff0, RZ, 0xc0, !PT ;  /* 0xfffffff002037812 */ /* 0x000fe200078ec0ff */
[----:B------:R-:W-:Y:S01]  /*0b80*/  IMAD.IADD R13, R6, 0x1, -R13 ;  /* 0x00000001060d7824 */ /* 0x000fe200078e0a0d */
[----:B------:R-:W-:-:S02]  /*0b90*/  SHF.R.S32.HI R5, RZ, 0x5, R4 ;  /* 0x00000005ff057819 */ /* 0x000fc40000011404 */
[----:B------:R-:W-:Y:S02]  /*0ba0*/  SHF.R.S32.HI R8, RZ, 0x1f, R4 ;  /* 0x0000001fff087819 */ /* 0x000fe40000011404 */
[----:B------:R-:W-:Y:S02]  /*0bb0*/  LOP3.LUT R9, R0, 0xffffff80, RZ, 0xc0, !PT ;  /* 0xffffff8000097812 */ /* 0x000fe400078ec0ff */
[----:B------:R-:W-:Y:S01]  /*0bc0*/  LEA.HI R4, R2, R7, RZ, 0x1 ;  /* 0x0000000702047211 */ /* 0x000fe200078f08ff */
[----:B------:R-:W-:Y:S01]  /*0bd0*/  IMAD.IADD R2, R6, 0x1, -R3 ;  /* 0x0000000106027824 */ /* 0x000fe200078e0a03 */
[----:B------:R-:W-:Y:S01]  /*0be0*/  LEA.HI R8, R8, R5, RZ, 0x2 ;  /* 0x0000000508087211 */ /* 0x000fe200078f10ff */
[----:B------:R-:W-:Y:S01]  /*0bf0*/  IMAD.IADD R9, R6, 0x1, -R9 ;  /* 0x0000000106097824 */ /* 0x000fe200078e0a09 */
[----:B------:R-:W-:Y:S02]  /*0c00*/  LOP3.LUT R4, R4, 0x1ffffffe, RZ, 0xc0, !PT ;  /* 0x1ffffffe04047812 */ /* 0x000fe400078ec0ff */
[----:B------:R-:W-:-:S02]  /*0c10*/  SHF.R.S32.HI R3, RZ, 0x1f, R2 ;  /* 0x0000001fff037819 */ /* 0x000fc40000011402 */
[----:B------:R-:W-:Y:S01]  /*0c20*/  SHF.R.S32.HI R227, RZ, 0x7, R0 ;  /* 0x00000007ffe37819 */ /* 0x000fe20000011400 */
[----:B------:R-:W-:Y:S01]  /*0c30*/  IMAD.IADD R4, R7, 0x1, -R4 ;  /* 0x0000000107047824 */ /* 0x000fe200078e0a04 */
[----:B------:R-:W-:Y:S02]  /*0c40*/  LOP3.LUT R8, R8, 0x3ffffc, RZ, 0xc0, !PT ;  /* 0x003ffffc08087812 */ /* 0x000fe400078ec0ff */
[----:B------:R-:W-:Y:S01]  /*0c50*/  SHF.R.S32.HI R6, RZ, 0x1f, R9 ;  /* 0x0000001fff067819 */ /* 0x000fe20000011409 */
[----:B------:R-:W-:Y:S01]  /*0c60*/  IMAD R15, R227, 0x100, R2 ;  /* 0x00000100e30f7824 */ /* 0x000fe200078e0202 */
[----:B------:R-:W-:Y:S01]  /*0c70*/  LEA.HI R11, R13, R13, RZ, 0x1 ;  /* 0x0000000d0d0b7211 */ /* 0x000fe200078f08ff */
[----:B------:R-:W-:Y:S01]  /*0c80*/  IMAD.IADD R8, R5, 0x1, -R8 ;  /* 0x0000000105087824 */ /* 0x000fe200078e0a08 */
[----:B------:R-:W-:Y:S01]  /*0c90*/  LEA.HI R7, R3, R2, RZ, 0x3 ;  /* 0x0000000203077211 */ /* 0x000fe200078f18ff */
[----:B------:R-:W-:Y:S01]  /*0ca0*/  IMAD.SHL.U32 R4, R4, 0x8, RZ ;  /* 0x0000000804047824 */ /* 0x000fe200078e00ff */
[----:B------:R-:W-:Y:S01]  /*0cb0*/  LEA.HI R3, R6, R9, RZ, 0x2 ;  /* 0x0000000906037211 */ /* 0x000fe200078f10ff */
[----:B------:R-:W-:Y:S01]  /*0cc0*/  IMAD R15, R8, 0x10, R15 ;  /* 0x00000010080f7824 */ /* 0x000fe200078e020f */
[----:B------:R-:W-:-:S02]  /*0cd0*/  LOP3.LUT R12, R11, 0x1ffffffe, RZ, 0xc0, !PT ;  /* 0x1ffffffe0b0c7812 */ /* 0x000fc400078ec0ff */
[----:B------:R-:W-:Y:S02]  /*0ce0*/  LOP3.LUT R11, R7, 0xfffffff8, RZ, 0xc0, !PT ;  /* 0xfffffff8070b7812 */ /* 0x000fe400078ec0ff */
[----:B------:R-:W-:Y:S01]  /*0cf0*/  LOP3.LUT R8, R3, 0x7ffffffc, RZ, 0xc0, !PT ;  /* 0x7ffffffc03087812 */ /* 0x000fe200078ec0ff */
[----:B------:R-:W-:Y:S01]  /*0d00*/  IMAD.IADD R13, R13, 0x1, -R12 ;  /* 0x000000010d0d7824 */ /* 0x000fe200078e0a0c */
[----:B------:R-:W-:Y:S01]  /*0d10*/  LEA.HI R6, R6, R9, RZ, 0x5 ;  /* 0x0000000906067211 */ /* 0x000fe200078f28ff */
[----:B------:R-:W-:Y:S01]  /*0d20*/  IMAD.IADD R11, R2, 0x1, -R11 ;  /* 0x00000001020b7824 */ /* 0x000fe200078e0a0b */
[----:B------:R-:W-:Y:S01]  /*0d30*/  LEA.HI R0, R0, R227, RZ, 0x1 ;  /* 0x000000e300007211 */ /* 0x000fe200078f08ff */
[----:B------:R-:W-:Y:S01]  /*0d40*/  IMAD.IADD R185, R9, 0x1, -R8 ;  /* 0x0000000109b97824 */ /* 0x000fe200078e0a08 */
[--C-:B------:R-:W-:Y:S01]  /*0d50*/  SHF.R.S32.HI R2, RZ, 0x2, R3.reuse ;  /* 0x00000002ff027819 */ /* 0x100fe20000011403 */
[----:B------:R-:W-:Y:S01]  /*0d60*/  IMAD.SHL.U32 R8, R11, 0x40, RZ ;  /* 0x000000400b087824 */ /* 0x000fe200078e00ff */
[----:B------:R-:W-:Y:S01]  /*0d70*/  LOP3.LUT R0, R0, 0xfffffe, RZ, 0xc0, !PT ;  /* 0x00fffffe00007812 */ /* 0x000fe200078ec0ff */
[----:B------:R-:W-:Y:S01]  /*0d80*/  IMAD.SHL.U32 R9, R7, 0x40, RZ ;  /* 0x0000004007097824 */ /* 0x000fe200078e00ff */
[----:B------:R-:W-:Y:S01]  /*0d90*/  SHF.R.S32.HI R3, RZ, 0x1f, R3 ;  /* 0x0000001fff037819 */ /* 0x000fe20000011403 */
[----:B------:R-:W-:Y:S01]  /*0da0*/  IMAD.SHL.U32 R185, R185, 0x2, RZ ;  /* 0x00000002b9b97824 */ /* 0x000fe200078e00ff */
[----:B------:R-:W-:Y:S01]  /*0db0*/  LOP3.LUT R7, R8, 0x1c0, RZ, 0xc0, !PT ;  /* 0x000001c008077812 */ /* 0x000fe200078ec0ff */
[----:B------:R-:W-:Y:S01]  /*0dc0*/  IMAD.IADD R0, R227, 0x1, -R0 ;  /* 0x00000001e3007824 */ /* 0x000fe200078e0a00 */
[----:B------:R-:W-:Y:S01]  /*0dd0*/  LOP3.LUT R8, R9, 0x7ffffe00, RZ, 0xc0, !PT ;  /* 0x7ffffe0009087812 */ /* 0x000fe200078ec0ff */
[--C-:B------:R-:W-:Y:S01]  /*0de0*/  IMAD.U32 R9, R15, 0x40, R4.reuse ;  /* 0x000000400f097824 */ /* 0x100fe200078e0004 */
[----:B------:R-:W-:-:S02]  /*0df0*/  LOP3.LUT R4, R7, 0x8, R4, 0xf8, !PT ;  /* 0x0000000807047812 */ /* 0x000fc400078ef804 */
[----:B------:R-:W-:Y:S01]  /*0e00*/  LEA.HI R3, R3, R2, RZ, 0x3 ;  /* 0x0000000203037211 */ /* 0x000fe200078f18ff */
[----:B------:R-:W-:Y:S01]  /*0e10*/  IMAD R8, R5, 0x400, R8 ;  /* 0x0000040005087824 */ /* 0x000fe200078e0208 */
[----:B------:R-:W-:Y:S01]  /*0e20*/  SHF.R.U32.HI R7, RZ, 0x3, R7 ;  /* 0x00000003ff077819 */ /* 0x000fe20000011607 */
[----:B------:R0:W-:Y:S01]  /*0e30*/  STL [R1+0x60], R9 ;  /* 0x0000600901007387 */ /* 0x0001e20000100800 */
[----:B------:R-:W-:Y:S02]  /*0e40*/  LOP3.LUT R3, R3, 0xfffffff8, RZ, 0xc0, !PT ;  /* 0xfffffff803037812 */ /* 0x000fe400078ec0ff */
[----:B------:R-:W-:Y:S02]  /*0e50*/  LOP3.LUT R7, R4, R7, RZ, 0x3c, !PT ;  /* 0x0000000704077212 */ /* 0x000fe400078e3cff */
[----:B------:R-:W-:Y:S01]  /*0e60*/  R2P PR, R11, 0x6 ;  /* 0x000000060b007804 */ /* 0x000fe20000000000 */
[----:B------:R-:W-:Y:S01]  /*0e70*/  IMAD.IADD R3, R2, 0x1, -R3 ;  /* 0x0000000102037824 */ /* 0x000fe200078e0a03 */
[----:B------:R-:W-:Y:S01]  /*0e80*/  SHF.R.S32.HI R6, RZ, 0x5, R6 ;  /* 0x00000005ff067819 */ /* 0x000fe20000011406 */
[----:B------:R-:W-:-:S02]  /*0e90*/  IMAD.IADD R7, R8, 0x1, R7 ;  /* 0x0000000108077824 */ /* 0x000fc400078e0207 */
[----:B0-----:R-:W-:Y:S01]  /*0ea0*/  IMAD.SHL.U32 R9, R0, 0x100, RZ ;  /* 0x0000010000097824 */ /* 0x001fe200078e00ff */
[----:B------:R-:W-:Y:S01]  /*0eb0*/  SEL R23, R23, 0xffffffe0, !P1 ;  /* 0xffffffe017177807 */ /* 0x000fe20004800000 */
[----:B------:R-:W-:Y:S01]  /*0ec0*/  IMAD.SHL.U32 R2, R10, 0x8, RZ ;  /* 0x000000080a027824 */ /* 0x000fe200078e00ff */
[----:B------:R-:W-:Y:S01]  /*0ed0*/  LEA R19, R7, UR46, 0x1 ;  /* 0x0000002e07137c11 */ /* 0x000fe2000f8e08ff */
[----:B------:R-:W-:Y:S01]  /*0ee0*/  IMAD.IADD R17, R185, 0x1, R9 ;  /* 0x00000001b9117824 */ /* 0x000fe200078e0209 */
[----:B------:R0:W-:Y:S01]  /*0ef0*/  STL [R1+0x5c], R9 ;  /* 0x00005c0901007387 */ /* 0x0001e20000100800 */
[----:B------:R-:W-:Y:S02]  /*0f00*/  VIADD R195, R2, 0x40 ;  /* 0x0000004002c37836 */ /* 0x000fe40000000000 */
[C---:B------:R-:W-:Y:S01]  /*0f10*/  VIADD R226, R17.reuse, 0x8 ;  /* 0x0000000811e27836 */ /* 0x040fe20000000000 */
[----:B------:R-:W-:Y:S01]  /*0f20*/  SHF.R.S32.HI R0, RZ, 0x1f, R17 ;  /* 0x0000001fff007819 */ /* 0x000fe20000011411 */
[----:B------:R-:W-:-:S02]  /*0f30*/  VIADD R225, R17, 0x10 ;  /* 0x0000001011e17836 */ /* 0x000fc40000000000 */
[C---:B------:R-:W-:Y:S02]  /*0f40*/  VIADD R224, R17.reuse, 0x18 ;  /* 0x0000001811e07836 */ /* 0x040fe40000000000 */
[C---:B------:R-:W-:Y:S01]  /*0f50*/  VIADD R223, R17.reuse, 0x20 ;  /* 0x0000002011df7836 */ /* 0x040fe20000000000 */
[----:B------:R-:W-:Y:S01]  /*0f60*/  SHF.R.S32.HI R0, RZ, 0x1f, R225 ;  /* 0x0000001fff007819 */ /* 0x000fe200000114e1 */
[C---:B------:R-:W-:Y:S01]  /*0f70*/  VIADD R222, R17.reuse, 0x28 ;  /* 0x0000002811de7836 */ /* 0x040fe20000000000 */
[----:B------:R-:W-:Y:S01]  /*0f80*/  SHF.R.S32.HI R4, RZ, 0x1f, R224 ;  /* 0x0000001fff047819 */ /* 0x000fe200000114e0 */
[C---:B------:R-:W-:Y:S02]  /*0f90*/  VIADD R221, R17.reuse, 0x30 ;  /* 0x0000003011dd7836 */ /* 0x040fe40000000000 */
[C---:B------:R-:W-:Y:S01]  /*0fa0*/  VIADD R220, R17.reuse, 0x38 ;  /* 0x0000003811dc7836 */ /* 0x040fe20000000000 */
[----:B------:R-:W-:Y:S01]  /*0fb0*/  SHF.R.S32.HI R0, RZ, 0x1f, R222 ;  /* 0x0000001fff007819 */ /* 0x000fe200000114de */
[C---:B------:R-:W-:Y:S01]  /*0fc0*/  VIADD R219, R17.reuse, 0x40 ;  /* 0x0000004011db7836 */ /* 0x040fe20000000000 */
[----:B------:R-:W-:Y:S01]  /*0fd0*/  SHF.R.S32.HI R4, RZ, 0x1f, R221 ;  /* 0x0000001fff047819 */ /* 0x000fe200000114dd */
        /* <DEDUP_REMOVED lines=56> */
[----:B------:R-:W-:-:S02]  /*1360*/  VIADD R194, R2, 0x80 ;  /* 0x0000008002c27836 */ /* 0x000fc40000000000 */
[C---:B------:R-:W-:Y:S02]  /*1370*/  VIADD R193, R2.reuse, 0xc0 ;  /* 0x000000c002c17836 */ /* 0x040fe40000000000 */
[C---:B------:R-:W-:Y:S02]  /*1380*/  VIADD R192, R2.reuse, 0x100 ;  /* 0x0000010002c07836 */ /* 0x040fe40000000000 */
[C---:B------:R-:W-:Y:S02]  /*1390*/  VIADD R187, R2.reuse, 0x140 ;  /* 0x0000014002bb7836 */ /* 0x040fe40000000000 */
[C---:B------:R-:W-:Y:S02]  /*13a0*/  VIADD R229, R2.reuse, 0x180 ;  /* 0x0000018002e57836 */ /* 0x040fe40000000000 */
[----:B------:R-:W-:Y:S02]  /*13b0*/  VIADD R228, R2, 0x1c0 ;  /* 0x000001c002e47836 */ /* 0x000fe40000000000 */
[----:B------:R-:W-:-:S02]  /*13c0*/  IMAD R186, R13, 0x8, R16 ;  /* 0x000000080dba7824 */ /* 0x000fc400078e0210 */
[----:B0-----:R-:W-:-:S07]  /*13d0*/  IMAD.IADD R23, R23, 0x1, R22 ;  /* 0x0000000117177824 */ /* 0x001fce00078e0216 */
.L_x_7462:
[----:B------:R-:W-:Y:S01]  /*13e0*/  ULDC.64 UR8, c[0x0][0xc88] ;  /* 0x0003220000087ab9 */ /* 0x000fe20000000a00 */
[----:B------:R-:W-:Y:S01]  /*13f0*/  ULDC.64 UR10, c[0x0][0xa18] ;  /* 0x00028600000a7ab9 */ /* 0x000fe20000000a00 */
[----:B------:R-:W-:Y:S02]  /*1400*/  UIMAD.WIDE UR8, UR7, 0x4, UR8 ;  /* 0x00000004070878a5 */ /* 0x000fe4000f8e0208 */
[----:B------:R-:W-:Y:S02]  /*1410*/  UISETP.NE.U32.AND UP1, UPT, UR10, URZ, UPT ;  /* 0x0000003f0a00728c */ /* 0x000fe4000bf25070 */
[----:B------:R-:W-:Y:S02]  /*1420*/  ULOP3.LUT UR4, UR6, 0xff000000, URZ, 0xc0, !UPT ;  /* 0xff00000006047892 */ /* 0x000fe4000f8ec03f */
[----:B0-23--:R-:W-:Y:S01]  /*1430*/  IMAD.U32 R4, RZ, RZ, UR8 ;  /* 0x00000008ff047e24 */ /* 0x00dfe2000f8e00ff */
        /* <DEDUP_REMOVED lines=18> */
[----:B-1----:R-:W-:-:S03]  /*1560*/  IMAD.U32 R6, RZ, RZ, UR10 ;  /* 0x0000000aff067e24 */ /* 0x002fc6000f8e00ff */
[----:B------:R-:W-:Y:S01]  /*1570*/  IMAD.U32 R7, RZ, RZ, UR11 ;  /* 0x0000000bff077e24 */ /* 0x000fe2000f8e00ff */
[----:B------:R-:W2:Y:S01]  /*1580*/  @P0 LDG.E R4, desc[UR40][R4.64] ;  /* 0x0000002804040981 */ /* 0x000ea2000c1e1900 */
[----:B------:R-:W-:Y:S01]  /*1590*/  UISETP.NE.U32.AND UP0, UPT, UR8, URZ, UPT ;  /* 0x0000003f0800728c */ /* 0x000fe2000bf05070 */
[----:B------:R-:W-:Y:S02]  /*15a0*/  ULDC.64 UR10, c[0x0][0xa20] ;  /* 0x00028800000a7ab9 */ /* 0x000fe40000000a00 */
[----:B------:R-:W3:Y:S01]  /*15b0*/  @P2 LDG.E R6, desc[UR40][R6.64] ;  /* 0x0000002806062981 */ /* 0x000ee2000c1e1900 */
[----:B------:R-:W-:Y:S01]  /*15c0*/  UISETP.NE.AND.EX UP0, UPT, UR9, URZ, UPT, UP0 ;  /* 0x0000003f0900728c */ /* 0x000fe2000bf05300 */
[----:B------:R-:W-:Y:S01]  /*15d0*/  ISETP.NE.U32.AND P1, PT, RZ, UR10, PT ;  /* 0x0000000aff007c0c */ /* 0x000fe2000bf25070 */
[----:B------:R-:W-:Y:S02]  /*15e0*/  ULOP3.LUT UR43, UR6, 0xff0000, URZ, 0xc0, !UPT ;  /* 0x00ff0000062b7892 */ /* 0x000fe4000f8ec03f */
[----:B------:R-:W-:Y:S01]  /*15f0*/  USHF.R.U32.HI UR4, URZ, 0x8, UR4 ;  /* 0x000000083f047899 */ /* 0x000fe20008011604 */
[----:B------:R-:W-:Y:S01]  /*1600*/  ISETP.NE.AND.EX P1, PT, RZ, UR11, PT, P1 ;  /* 0x0000000bff007c0c */ /* 0x000fe2000bf25310 */
        /* <DEDUP_REMOVED lines=23> */
.L_x_7402:
[----:B------:R-:W-:Y:S05]  /*1780*/  @!P1 BRA `(.L_x_7403) ;  /* 0x00000000001c9947 */ /* 0x000fea0003800000 */
[----:B------:R-:W-:-:S04]  /*1790*/  ULEA UR4, UP0, UR45, UR10, 0x2 ;  /* 0x0000000a2d047291 */ /* 0x000fc8000f80103f */
[----:B------:R-:W-:Y:S02]  /*17a0*/  ULEA.HI.X UR6, UR45, UR11, UR44, 0x2, UP0 ;  /* 0x0000000b2d067291 */ /* 0x000fe400080f142c */
[----:B------:R-:W-:-:S04]  /*17b0*/  IMAD.U32 R4, RZ, RZ, UR4 ;  /* 0x00000004ff047e24 */ /* 0x000fc8000f8e00ff */
[----:B------:R-:W-:-:S05]  /*17c0*/  IMAD.U32 R5, RZ, RZ, UR6 ;  /* 0x00000006ff057e24 */ /* 0x000fca000f8e00ff */
[----:B------:R-:W2:Y:S02]  /*17d0*/  LDG.E R4, desc[UR40][R4.64] ;  /* 0x0000002804047981 */ /* 0x000ea4000c1e1900 */
[----:B--2---:R-:W-:Y:S01]  /*17e0*/  R2UR UR4, R4 ;  /* 0x00000000040472ca */ /* 0x004fe200000e0000 */
[----:B------:R-:W-:-:S14]  /*17f0*/  BRA `(.L_x_7404) ;  /* 0x0000000000347947 */ /* 0x000fdc0003800000 */
.L_x_7403:
        /* <DEDUP_REMOVED lines=13> */
.L_x_7404:
[----:B------:R-:W-:Y:S02]  /*18d0*/  UISETP.NE.AND UP0, UPT, UR48, 0x1, UPT ;  /* 0x000000013000788c */ /* 0x000fe4000bf05270 */
[----:B------:R-:W-:Y:S02]  /*18e0*/  UIADD3 UR51, -UR51, UR4, URZ ;  /* 0x0000000433337290 */ /* 0x000fe4000fffe13f */
        /* <DEDUP_REMOVED lines=10> */
[----:B------:R-:W-:Y:S02]  /*1990*/  UIADD3 UR51, UR51, 0x40, -UR52 ;  /* 0x0000004033337890 */ /* 0x000fe4000fffe834 */
[----:B------:R-:W-:-:S07]  /*19a0*/  ULOP3.LUT UR20, UR43, 0xff, URZ, 0xc0, !UPT ;  /* 0x000000ff2b147892 */ /* 0x000fce000f8ec03f */
[----:B------:R-:W-:Y:S01]  /*19b0*/  @UP0 ULDC UR4, c[0x0][0x44c] ;  /* 0x0001130000040ab9 */ /* 0x000fe20000000800 */
[----:B------:R-:W-:Y:S01]  /*19c0*/  @UP0 ULDC UR8, c[0x0][0x450] ;  /* 0x0001140000080ab9 */ /* 0x000fe20000000800 */
[----:B------:R-:W-:-:S04]  /*19d0*/  UIMAD.WIDE.U32 UR4, UR6, UR4, URZ ;  /* 0x00000004060472a5 */ /* 0x000fc8000f8e003f */
[----:B------:R-:W-:-:S04]  /*19e0*/  @UP0 USHF.R.U32.HI UR6, URZ, UR8, UR5 ;  /* 0x000000083f060299 */ /* 0x000fc80008011605 */
[----:B------:R-:W-:-:S04]  /*19f0*/  UIADD3 UR6, UR51, UR6, URZ ;  /* 0x0000000633067290 */ /* 0x000fc8000fffe03f */
[----:B------:R-:W-:-:S04]  /*1a00*/  USHF.R.S32.HI UR4, URZ, 0x1f, UR6 ;  /* 0x0000001f3f047899 */ /* 0x000fc80008011406 */
[----:B------:R-:W-:-:S04]  /*1a10*/  ULEA.HI UR4, UR4, UR6, URZ, 0x6 ;  /* 0x0000000604047291 */ /* 0x000fc8000f8f303f */
[----:B------:R-:W-:-:S04]  /*1a20*/  USHF.R.S32.HI UR4, URZ, 0x6, UR4 ;  /* 0x000000063f047899 */ /* 0x000fc80008011404 */
[----:B------:R-:W-:-:S04]  /*1a30*/  UISETP.LT.AND UP0, UPT, UR7, UR4, UPT ;  /* 0x000000040700728c */ /* 0x000fc8000bf01270 */
[----:B------:R-:W-:-:S03]  /*1a40*/  USEL UR9, UR7, UR4, UP0 ;  /* 0x0000000407097287 */ /* 0x000fc60008000000 */
[----:B------:R-:W-:Y:S01]  /*1a50*/  UMOV UR4, URZ ;  /* 0x0000003f00047c82 */ /* 0x000fe20008000000 */
[----:B------:R-:W-:-:S06]  /*1a60*/  UISETP.GE.AND UP0, UPT, UR9, 0x1, UPT ;  /* 0x000000010900788c */ /* 0x000fcc000bf06270 */
[----:B------:R-:W-:-:S13]  /*1a70*/  PLOP3.LUT P0, PT, PT, PT, UP0, 0x80, 0x0 ;  /* 0x000000000000781c */ /* 0x000fda0003f0f008 */
[----:B------:R-:W-:Y:S05]  /*1a80*/  @!P0 BRA `(.L_x_7406) ;  /* 0x0000000000908947 */ /* 0x000fea0003800000 */
[----:B------:R-:W-:Y:S01]  /*1a90*/  USHF.R.U32.HI UR10, URZ, 0x10, UR43 ;  /* 0x000000103f0a7899 */ /* 0x000fe2000801162b */
[----:B------:R-:W-:-:S03]  /*1aa0*/  UMOV UR4, URZ ;  /* 0x0000003f00047c82 */ /* 0x000fc60008000000 */
[----:B------:R-:W-:-:S11]  /*1ab0*/  UISETP.NE.AND UP0, UPT, UR10, URZ, UPT ;  /* 0x0000003f0a00728c */ /* 0x000fd6000bf05270 */
[----:B------:R-:W-:Y:S02]  /*1ac0*/  @!UP0 ULDC UR10, c[0x0][0x9f0] ;  /* 0x00027c00000a8ab9 */ /* 0x000fe40000000800 */
[----:B------:R-:W-:Y:S01]  /*1ad0*/  IMAD.U32 R4, RZ, RZ, UR10 ;  /* 0x0000000aff047e24 */ /* 0x000fe2000f8e00ff */
[----:B------:R-:W-:-:S04]  /*1ae0*/  UIADD3 UR6, UR10, -0x1, UR9 ;  /* 0xffffffff0a067890 */ /* 0x000fc8000fffe009 */
        /* <DEDUP_REMOVED lines=30> */
.L_x_7406:
        /* <DEDUP_REMOVED lines=91> */
.L_x_7408:
[----:B------:R-:W-:Y:S01]  /*2280*/  ULEA UR23, UR37, UR46, 0x3 ;  /* 0x0000002e25177291 */ /* 0x000fe2000f8e183f */
[----:B------:R-:W-:-:S05]  /*2290*/  IMAD.U32 R0, RZ, RZ, UR38 ;  /* 0x00000026ff007e24 */ /* 0x000fca000f8e00ff */
[----:B------:R-:W-:-:S04]  /*22a0*/  SHF.L.U32 R0, R0, 0x1f, RZ ;  /* 0x0000001f00007819 */ /* 0x000fc800000006ff */
[----:B------:R-:W0:Y:S02]  /*22b0*/  SYNCS.PHASECHK.TRANS64.TRYWAIT P1, [UR23+0x28c50], R0 ;  /* 0x028c5000ff0075a7 */ /* 0x000e240008020157 */
[----:B0-----:R-:W-:Y:S05]  /*22c0*/  @!P1 BRA `(.L_x_7409) ;  /* 0x00000140003c9947 */ /* 0x001fea0003800000 */
.L_x_7605:
        /* <DEDUP_REMOVED lines=46> */
.L_x_7415:
        /* <DEDUP_REMOVED lines=144> */
.L_x_7411:
[----:B------:R-:W-:Y:S01]  /*2eb0*/  ULEA UR23, UR37, UR46, 0x3 ;  /* 0x0000002e25177291 */ /* 0x000fe2000f8e183f */
[----:B------:R-:W-:-:S05]  /*2ec0*/  IMAD.U32 R0, RZ, RZ, UR38 ;  /* 0x00000026ff007e24 */ /* 0x000fca000f8e00ff */
[----:B------:R-:W-:-:S04]  /*2ed0*/  SHF.L.U32 R0, R0, 0x1f, RZ ;  /* 0x0000001f00007819 */ /* 0x000fc800000006ff */
[----:B------:R0:W1:Y:S01]  /*2ee0*/  SYNCS.PHASECHK.TRANS64.TRYWAIT P1, [UR23+0x28c50], R0 ;  /* 0x028c5000ff0075a7 */ /* 0x0000620008020157 */
[----:B------:R-:W-:Y:S05]  /*2ef0*/  @!P0 BRA `(.L_x_7412) ;  /* 0x0000000000048947 */ /* 0x000fea0003800000 */
[----:B------:R-:W-:Y:S01]  /*2f00*/  BPT.TRAP 0x1 ;  /* 0x000000040000795c */ /* 0x000fe20000300000 */
.L_x_7412:
[----:B-1----:R-:W-:Y:S05]  /*2f10*/  @P1 BRA `(.L_x_7413) ;  /* 0x0000000000081947 */ /* 0x002fea0003800000 */
[----:B------:R-:W1:Y:S02]  /*2f20*/  SYNCS.PHASECHK.TRANS64.TRYWAIT P1, [UR23+0x28c50], R0 ;  /* 0x028c5000ff0075a7 */ /* 0x000e640008020157 */
[----:B-1----:R-:W-:Y:S05]  /*2f30*/  @!P1 BRA `(.L_x_7414) ;  /* 0x0000013400389947 */ /* 0x002fea0003800000 */
.L_x_7413:
        /* <DEDUP_REMOVED lines=30> */
.L_x_7410:
[----:B------:R-:W-:Y:S01]  /*3120*/  BAR.SYNC.DEFER_BLOCKING 0xe, 0x100 ;  /* 0x0384000000007b1d */ /* 0x000fe20000010000 */
[----:B------:R-:W-:Y:S01]  /*3130*/  IMAD.U32 R3, RZ, RZ, UR37 ;  /* 0x00000025ff037e24 */ /* 0x000fe2000f8e00ff */
[----:B------:R-:W-:Y:S01]  /*3140*/  UIADD3 UR37, UR37, 0x1, URZ ;  /* 0x0000000125257890 */ /* 0x000fe2000fffe03f */
[----:B------:R-:W-:Y:S02]  /*3150*/  PLOP3.LUT P0, PT, PT, PT, PT, 0x8, 0x0 ;  /* 0x000000000000781c */ /* 0x000fe40003f0e170 */
[----:B------:R-:W-:Y:S01]  /*3160*/  CS2R R12, SRZ ;  /* 0x00000000000c7805 */ /* 0x000fe2000001ff00 */
        /* <DEDUP_REMOVED lines=138> */
.L_x_7405:
        /* <DEDUP_REMOVED lines=55> */
.L_x_7416:
        /* <DEDUP_REMOVED lines=104> */
.L_x_7417:
        /* <DEDUP_REMOVED lines=12> */
.L_x_7606:
[----:B------:R-:W-:Y:S05]  /*44c0*/  @!P0 BRA `(.L_x_7419) ;  /* 0x0000000000048947 */ /* 0x000fea0003800000 */
[----:B------:R-:W-:Y:S01]  /*44d0*/  BPT.TRAP 0x1 ;  /* 0x000000040000795c */ /* 0x000fe20000300000 */
.L_x_7419:
[----:B------:R-:W-:Y:S02]  /*44e0*/  IMAD.U32 R7, RZ, RZ, UR37 ;  /* 0x00000025ff077e24 */ /* 0x000fe4000f8e00ff */
[----:B------:R-:W-:-:S03]  /*44f0*/  IMAD.U32 R8, RZ, RZ, UR38 ;  /* 0x00000026ff087e24 */ /* 0x000fc6000f8e00ff */
[----:B------:R-:W-:Y:S02]  /*4500*/  LEA R7, R7, UR46, 0x3 ;  /* 0x0000002e07077c11 */ /* 0x000fe4000f8e18ff */
[----:B------:R-:W-:-:S04]  /*4510*/  SHF.L.U32 R8, R8, 0x1f, RZ ;  /* 0x0000001f08087819 */ /* 0x000fc800000006ff */
[----:B------:R1:W2:Y:S01]  /*4520*/  SYNCS.PHASECHK.TRANS64.TRYWAIT P1, [R7+URZ+0x28c30], R8 ;  /* 0x028c3008070075a7 */ /* 0x0002a2000802017f */
[----:B------:R-:W-:Y:S05]  /*4530*/  @!P0 BRA `(.L_x_7420) ;  /* 0x0000000000048947 */ /* 0x000fea0003800000 */
[----:B------:R-:W-:Y:S01]  /*4540*/  BPT.TRAP 0x1 ;  /* 0x000000040000795c */ /* 0x000fe20000300000 */
.L_x_7420:
[----:B--2---:R-:W-:Y:S05]  /*4550*/  @P1 BRA `(.L_x_7421) ;  /* 0x0000000000081947 */ /* 0x004fea0003800000 */
[----:B------:R-:W2:Y:S02]  /*4560*/  SYNCS.PHASECHK.TRANS64.TRYWAIT P1, [R7+URZ+0x28c30], R8 ;  /* 0x028c3008070075a7 */ /* 0x000ea4000802017f */
[----:B--2---:R-:W-:Y:S05]  /*4570*/  @!P1 BRA `(.L_x_7422) ;  /* 0x0000011c00d89947 */ /* 0x004fea0003800000 */
.L_x_7421:
        /* <DEDUP_REMOVED lines=19> */
[----:B------:R-:W-:Y:S01]  /*46b0*/  LOP3.LUT R18, R18, 0xfffff7ff, RZ, 0xc0, !PT ;  /* 0xfffff7ff12127812 */ /* 0x000fe200078ec0ff */
[----:B------:R-:W-:Y:S01]  /*46c0*/  UMOV UR11, 0x40000040 ;  /* 0x40000040000b7882 */ /* 0x000fe20000000000 */
[----:B------:R-:W-:Y:S01]  /*46d0*/  UMOV UR9, 0x40000040 ;  /* 0x4000004000097882 */ /* 0x000fe20000000000 */
[----:B------:R-:W-:-:S02]  /*46e0*/  ULEA UR18, UR37, UR18, 0x9 ;  /* 0x0000001225127291 */ /* 0x000fc4000f8e483f */
[----:B------:R-:W-:Y:S02]  /*46f0*/  ULOP3.LUT UR16, UR4, 0x10000, URZ, 0xfc, !UPT ;  /* 0x0001000004107892 */ /* 0x000fe4000f8efc3f */
[----:B------:R-:W-:Y:S02]  /*4700*/  UIADD3 UR6, UR18, 0x2, URZ ;  /* 0x0000000212067890 */ /* 0x000fe4000fffe03f */
[----:B------:R-:W-:Y:S02]  /*4710*/  UIADD3 UR4, UR16, 0x2, URZ ;  /* 0x0000000210047890 */ /* 0x000fe4000fffe03f */
[----:B------:R-:W-:Y:S02]  /*4720*/  UIADD3 UR10, UR18, 0x4, URZ ;  /* 0x00000004120a7890 */ /* 0x000fe4000fffe03f */
[----:B------:R-:W-:Y:S02]  /*4730*/  UIADD3 UR8, UR16, 0x4, URZ ;  /* 0x0000000410087890 */ /* 0x000fe4000fffe03f */
[----:B------:R-:W-:Y:S01]  /*4740*/  HGMMA.64x64x16.F32 R24, gdesc[UR16], RZ, !UPT, gsb0 ;  /* 0x00e00000101879f0 */ /* 0x000fe2000c0008ff */
[----:B------:R-:W-:-:S02]  /*4750*/  UIADD3 UR14, UR18, 0x6, URZ ;  /* 0x00000006120e7890 */ /* 0x000fc4000fffe03f */
[----:B------:R-:W-:Y:S01]  /*4760*/  UIADD3 UR12, UR16, 0x6, URZ ;  /* 0x00000006100c7890 */ /* 0x000fe2000fffe03f */
[----:B------:R-:W-:Y:S01]  /*4770*/  UMOV UR15, 0x40000040 ;  /* 0x40000040000f7882 */ /* 0x000fe20000000000 */
[----:B------:R-:W-:Y:S01]  /*4780*/  UMOV UR13, 0x40000040 ;  /* 0x40000040000d7882 */ /* 0x000fe20000000000 */
[----:B------:R-:W-:Y:S02]  /*4790*/  WARPGROUP.DEPBAR.LE gsb0, 0x0 ;  /* 0x00008000000079c5 */ /* 0x000fe40000010000 */
[----:B------:R-:W-:-:S06]  /*47a0*/  WARPGROUP.ARRIVE ;  /* 0x00000000000079c5 */ /* 0x000fcc0000000000 */
[----:B------:R-:W-:Y:S01]  /*47b0*/  HGMMA.64x64x16.F32 R24, gdesc[UR4], R24, gsb0 ;  /* 0x00e00000041879f0 */ /* 0x000fe20008000818 */
[----:B------:R-:W-:Y:S02]  /*47c0*/  ULDC UR6, c[0x0][0x448] ;  /* 0x0001120000067ab9 */ /* 0x000fe40000000800 */
[----:B------:R-:W-:-:S06]  /*47d0*/  UISETP.NE.AND UP0, UPT, UR6, 0x1, UPT ;  /* 0x000000010600788c */ /* 0x000fcc000bf05270 */
[----:B------:R-:W-:-:S05]  /*47e0*/  PLOP3.LUT P2, PT, PT, PT, UP0, 0x80, 0x0 ;  /* 0x000000000000781c */ /* 0x000fca0003f4f008 */
[----:B------:R-:W-:-:S08]  /*47f0*/  @UP0 ULDC UR6, c[0x0][0x44c] ;  /* 0x0001130000060ab9 */ /* 0x000fd00000000800 */
[----:B------:R-:W-:Y:S01]  /*4800*/  @P2 IMAD.HI.U32 R4, R0, UR6, RZ ;  /* 0x0000000600042c27 */ /* 0x000fe2000f8e00ff */
[----:B------:R-:W-:Y:S01]  /*4810*/  @UP0 ULDC UR6, c[0x0][0x450] ;  /* 0x0001140000060ab9 */ /* 0x000fe20000000800 */
[----:B------:R-:W-:-:S03]  /*4820*/  @P2 LOP3.LUT R18, R18, 0x800, RZ, 0xfc, !PT ;  /* 0x0000080012122812 */ /* 0x000fc600078efcff */
[----:B------:R-:W-:Y:S01]  /*4830*/  @P2 SHF.R.U32.HI R0, RZ, UR6, R4 ;  /* 0x00000006ff002c19 */ /* 0x000fe20008011604 */
[----:B------:R-:W-:Y:S02]  /*4840*/  UMOV UR6, 0xffffffc0 ;  /* 0xffffffc000067882 */ /* 0x000fe40000000000 */
[----:B------:R-:W-:Y:S02]  /*4850*/  UIMAD UR6, UR53, UR6, 0x40 ;  /* 0x00000040350674a4 */ /* 0x000fe4000f8e0206 */
[----:B------:R-:W0:Y:S02]  /*4860*/  SHFL.IDX PT, R6, R0, 0x1, 0x1c1f ;  /* 0x003c1f0000067f89 */ /* 0x000e2400000e0000 */
[----:B------:R-:W-:Y:S02]  /*4870*/  UIADD3 UR7, UR51, 0x1, UR6 ;  /* 0x0000000133077890 */ /* 0x000fe4000fffe006 */
[----:B------:R-:W-:Y:S01]  /*4880*/  IMAD.U32 R4, RZ, RZ, UR6 ;  /* 0x00000006ff047e24 */ /* 0x000fe2000f8e00ff */
[----:B------:R-:W3:Y:S03]  /*4890*/  SHFL.IDX PT, R0, R0, RZ, 0x1c1f ;  /* 0x001c1fff00007589 */ /* 0x000ee600000e0000 */
[----:B------:R-:W-:Y:S01]  /*48a0*/  IMAD.U32 R10, RZ, RZ, UR7 ;  /* 0x00000007ff0a7e24 */ /* 0x000fe2000f8e00ff */
[----:B------:R-:W-:-:S04]  /*48b0*/  IADD3 R4, -R185, UR51, R4 ;  /* 0x00000033b9047c10 */ /* 0x000fc8000fffe104 */
[----:B------:R-:W-:-:S04]  /*48c0*/  IADD3 R5, R10, -UR52, -R185 ;  /* 0x800000340a057c10 */ /* 0x000fc8000fffe8b9 */
[----:B0-----:R-:W-:-:S04]  /*48d0*/  VIADDMNMX R6, R6, R5, R4, PT ;  /* 0x0000000506067246 */ /* 0x001fc80003800104 */
[C---:B------:R-:W-:Y:S02]  /*48e0*/  ISETP.GT.AND P2, PT, R6.reuse, RZ, PT ;  /* 0x000000ff0600720c */ /* 0x040fe40003f44270 */
[C---:B------:R-:W-:Y:S02]  /*48f0*/  ISETP.GT.AND P3, PT, R6.reuse, 0x1, PT ;  /* 0x000000010600780c */ /* 0x040fe40003f64270 */
[----:B------:R-:W-:Y:S02]  /*4900*/  ISETP.GT.AND P4, PT, R6, 0x8, PT ;  /* 0x000000080600780c */ /* 0x000fe40003f84270 */
[----:B---3--:R-:W-:Y:S01]  /*4910*/  VIADDMNMX R4, R0, R5, R4, PT ;  /* 0x0000000500047246 */ /* 0x008fe20003800104 */
        /* <DEDUP_REMOVED lines=51> */
[C---:B------:R-:W-:Y:S02]  /*4c50*/  ISETP.GT.AND P2, PT, R4.reuse, RZ, PT ;  /* 0x000000ff0400720c */ /* 0x040fe40003f44270 */
[----:B------:R-:W-:Y:S02]  /*4c60*/  FMNMX.FTZ R6, R55, R6, !PT ;  /* 0x0000000637067209 */ /* 0x000fe40007810000 */
[----:B------:R-:W-:-:S02]  /*4c70*/  ISETP.GT.AND P3, PT, R4, 0x1, PT ;  /* 0x000000010400780c */ /* 0x000fc40003f64270 */
[----:B------:R-:W-:Y:S01]  /*4c80*/  ISETP.GT.AND P4, PT, R4, 0x8, PT ;  /* 0x000000080400780c */ /* 0x000fe20003f84270 */
[----:B------:R-:W0:Y:S01]  /*4c90*/  SHFL.BFLY PT, R9, R6, 0x2, 0x1f ;  /* 0x0c401f0006097f89 */ /* 0x000e2200000e0000 */
[----:B------:R-:W-:Y:S02]  /*4ca0*/  FSEL R24, R24, -INF , P2 ;  /* 0xff80000018187808 */ /* 0x000fe40001000000 */
        /* <DEDUP_REMOVED lines=16> */
[----:B0-----:R-:W-:Y:S02]  /*4db0*/  FMNMX.FTZ R9, R6, R9, !PT ;  /* 0x0000000906097209 */ /* 0x001fe40007810000 */
[----:B------:R-:W-:Y:S02]  /*4dc0*/  ISETP.GT.AND P3, PT, R4, 0x20, PT ;  /* 0x000000200400780c */ /* 0x000fe40003f64270 */
[----:B------:R-:W-:Y:S01]  /*4dd0*/  FSEL R37, R37, -INF , P2 ;  /* 0xff80000025257808 */ /* 0x000fe20001000000 */
[----:B------:R-:W0:Y:S01]  /*4de0*/  SHFL.BFLY PT, R10, R9, 0x1, 0x1f ;  /* 0x0c201f00090a7f89 */ /* 0x000e2200000e0000 */
        /* <DEDUP_REMOVED lines=24> */
[----:B0-----:R-:W-:Y:S02]  /*4f70*/  FMNMX.FTZ R0, R9, R10, !PT ;  /* 0x0000000a09007209 */ /* 0x001fe40007810000 */
[----:B------:R-:W-:Y:S02]  /*4f80*/  FMNMX.FTZ R4, R53, R4, !PT ;  /* 0x0000000435047209 */ /* 0x000fe40007810000 */
[C---:B------:R-:W-:Y:S01]  /*4f90*/  FSETP.NEU.FTZ.AND P4, PT, R0.reuse, -INF , PT ;  /* 0xff8000000000780b */ /* 0x040fe20003f9d000 */
[----:B------:R-:W-:-:S02]  /*4fa0*/  FMUL.FTZ R9, R0, UR10 ;  /* 0x0000000a00097c20 */ /* 0x000fc40008410000 */
[----:B------:R-:W0:Y:S03]  /*4fb0*/  SHFL.BFLY PT, R5, R4, 0x2, 0x1f ;  /* 0x0c401f0004057f89 */ /* 0x000e2600000e0000 */
[----:B------:R-:W-:-:S05]  /*4fc0*/  FSEL R9, R9, RZ, P4 ;  /* 0x000000ff09097208 */ /* 0x000fca0002000000 */
        /* <DEDUP_REMOVED lines=16> */
[----:B0-----:R-:W-:Y:S01]  /*50d0*/  FMNMX.FTZ R5, R4, R5, !PT ;  /* 0x0000000504057209 */ /* 0x001fe20007810000 */
[--C-:B------:R-:W-:Y:S01]  /*50e0*/  FFMA.FTZ R54, R54, UR10, -R9.reuse ;  /* 0x0000000a36367c23 */ /* 0x100fe20008010809 */
[----:B------:R-:W-:-:S03]  /*50f0*/  FFMA.FTZ R9, R55, UR10, -R9 ;  /* 0x0000000a37097c23 */ /* 0x000fc60008010809 */
[----:B------:R-:W0:Y:S01]  /*5100*/  SHFL.BFLY PT, R6, R5, 0x1, 0x1f ;  /* 0x0c201f0005067f89 */ /* 0x000e2200000e0000 */
[----:B------:R-:W-:Y:S08]  /*5110*/  MUFU.EX2 R30, R30 ;  /* 0x0000001e001e7308 */ /* 0x000ff00000000800 */
[----:B------:R-:W4:Y:S01]  /*5120*/  MUFU.EX2 R31, R31 ;  /* 0x0000001f001f7308 */ /* 0x000f220000000800 */
[----:B---3--:R-:W-:-:S07]  /*5130*/  F2FP.F16.F32.PACK_AB R153, R27, R26 ;  /* 0x0000001a1b99723e */ /* 0x008fce00000000ff */
[----:B------:R-:W3:Y:S01]  /*5140*/  MUFU.EX2 R34, R34 ;  /* 0x0000002200227308 */ /* 0x000ee20000000800 */
[----:B0-----:R-:W-:-:S07]  /*5150*/  FMNMX.FTZ R6, R5, R6, !PT ;  /* 0x0000000605067209 */ /* 0x001fce0007810000 */
[----:B------:R-:W0:Y:S01]  /*5160*/  MUFU.EX2 R35, R35 ;  /* 0x0000002300237308 */ /* 0x000e220000000800 */
[----:B----4-:R-:W-:Y:S02]  /*5170*/  F2FP.F16.F32.PACK_AB R155, R31, R30 ;  /* 0x0000001e1f9b723e */ /* 0x010fe400000000ff */
[C---:B------:R-:W-:Y:S01]  /*5180*/  FSETP.NEU.FTZ.AND P2, PT, R6.reuse, -INF , PT ;  /* 0xff8000000600780b */ /* 0x040fe20003f5d000 */
[----:B------:R-:W-:-:S04]  /*5190*/  FMUL.FTZ R4, R6, UR10 ;  /* 0x0000000a06047c20 */ /* 0x000fc80008410000 */
[----:B------:R4:W-:Y:S01]  /*51a0*/  MUFU.EX2 R11, R9 ;  /* 0x00000009000b7308 */ /* 0x0009e20000000800 */
[----:B------:R-:W-:Y:S01]  /*51b0*/  FSEL R5, R4, RZ, P2 ;  /* 0x000000ff04057208 */ /* 0x000fe20001000000 */
[----:B------:R-:W-:-:S04]  /*51c0*/  @!P1 VIADD R4, R7, 0x28c40 ;  /* 0x00028c4007049836 */ /* 0x000fc80000000000 */
[--C-:B------:R-:W-:Y:S01]  /*51d0*/  FFMA.FTZ R24, R24, UR10, -R5.reuse ;  /* 0x0000000a18187c23 */ /* 0x100fe20008010805 */
[--C-:B------:R-:W-:Y:S01]  /*51e0*/  FFMA.FTZ R25, R25, UR10, -R5.reuse ;  /* 0x0000000a19197c23 */ /* 0x100fe20008010805 */
[--C-:B------:R-:W-:Y:S01]  /*51f0*/  FFMA.FTZ R28, R28, UR10, -R5.reuse ;  /* 0x0000000a1c1c7c23 */ /* 0x100fe20008010805 */
[--C-:B------:R-:W-:Y:S01]  /*5200*/  FFMA.FTZ R29, R29, UR10, -R5.reuse ;  /* 0x0000000a1d1d7c23 */ /* 0x100fe20008010805 */
[--C-:B------:R-:W-:Y:S01]  /*5210*/  FFMA.FTZ R32, R32, UR10, -R5.reuse ;  /* 0x0000000a20207c23 */ /* 0x100fe20008010805 */
[----:B------:R-:W-:Y:S01]  /*5220*/  FFMA.FTZ R33, R33, UR10, -R5 ;  /* 0x0000000a21217c23 */ /* 0x000fe20008010805 */
[----:B------:R-:W-:Y:S01]  /*5230*/  MUFU.EX2 R24, R24 ;  /* 0x0000001800187308 */ /* 0x000fe20000000800 */
[----:B----4-:R-:W-:Y:S01]  /*5240*/  FADD.FTZ R9, R26, R27 ;  /* 0x0000001b1a097221 */ /* 0x010fe20000010000 */
[--C-:B------:R-:W-:Y:S01]  /*5250*/  FFMA.FTZ R36, R36, UR10, -R5.reuse ;  /* 0x0000000a24247c23 */ /* 0x100fe20008010805 */
[--C-:B------:R-:W-:Y:S01]  /*5260*/  FFMA.FTZ R37, R37, UR10, -R5.reuse ;  /* 0x0000000a25257c23 */ /* 0x100fe20008010805 */
[----:B------:R-:W-:Y:S01]  /*5270*/  FFMA.FTZ R40, R40, UR10, -R5 ;  /* 0x0000000a28287c23 */ /* 0x000fe20008010805 */
[----:B------:R-:W-:Y:S01]  /*5280*/  FADD.FTZ R10, R30, R9 ;  /* 0x000000091e0a7221 */ /* 0x000fe20000010000 */
[----:B------:R-:W-:Y:S01]  /*5290*/  @!P1 PRMT R4, RZ, 0x654, R4 ;  /* 0x00000654ff049816 */ /* 0x000fe20000000004 */
[--C-:B------:R-:W-:Y:S01]  /*52a0*/  FFMA.FTZ R41, R41, UR10, -R5.reuse ;  /* 0x0000000a29297c23 */ /* 0x100fe20008010805 */
[----:B------:R-:W4:Y:S01]  /*52b0*/  MUFU.EX2 R25, R25 ;  /* 0x0000001900197308 */ /* 0x000f220000000800 */
[----:B------:R-:W-:Y:S01]  /*52c0*/  FADD.FTZ R13, R31, R10 ;  /* 0x0000000a1f0d7221 */ /* 0x000fe20000010000 */
[----:B------:R5:W-:Y:S01]  /*52d0*/  @!P1 SYNCS.ARRIVE.TRANS64.RED.A1T0 RZ, [R4+URZ], RZ ;  /* 0x000000ff04ff99a7 */ /* 0x000be2000810043f */
[--C-:B------:R-:W-:Y:S01]  /*52e0*/  FFMA.FTZ R44, R44, UR10, -R5.reuse ;  /* 0x0000000a2c2c7c23 */ /* 0x100fe20008010805 */
[----:B------:R-:W-:Y:S01]  /*52f0*/  FFMA.FTZ R45, R45, UR10, -R5 ;  /* 0x0000000a2d2d7c23 */ /* 0x000fe20008010805 */
[----:B---3--:R-:W-:Y:S01]  /*5300*/  FADD.FTZ R12, R34, R13 ;  /* 0x0000000d220c7221 */ /* 0x008fe20000010000 */
[--C-:B------:R-:W-:Y:S01]  /*5310*/  FFMA.FTZ R48, R48, UR10, -R5.reuse ;  /* 0x0000000a30307c23 */ /* 0x100fe20008010805 */
[--C-:B------:R-:W-:Y:S01]  /*5320*/  FFMA.FTZ R49, R49, UR10, -R5.reuse ;  /* 0x0000000a31317c23 */ /* 0x100fe20008010805 */
[----:B------:R-:W3:Y:S01]  /*5330*/  MUFU.EX2 R28, R28 ;  /* 0x0000001c001c7308 */ /* 0x000ee20000000800 */
[----:B0-----:R-:W-:Y:S01]  /*5340*/  FADD.FTZ R13, R35, R12 ;  /* 0x0000000c230d7221 */ /* 0x001fe20000010000 */
[--C-:B------:R-:W-:Y:S01]  /*5350*/  FFMA.FTZ R52, R52, UR10, -R5.reuse ;  /* 0x0000000a34347c23 */ /* 0x100fe20008010805 */
[----:B------:R-:W-:Y:S01]  /*5360*/  FFMA.FTZ R5, R53, UR10, -R5 ;  /* 0x0000000a35057c23 */ /* 0x000fe20008010805 */
[----:B------:R-:W-:-:S04]  /*5370*/  F2FP.F16.F32.PACK_AB R157, R35, R34 ;  /* 0x00000022239d723e */ /* 0x000fc800000000ff */
[----:B------:R-:W0:Y:S01]  /*5380*/  MUFU.EX2 R29, R29 ;  /* 0x0000001d001d7308 */ /* 0x000e220000000800 */
[----:B----4-:R-:W-:Y:S01]  /*5390*/  FADD.FTZ R9, R24, R25 ;  /* 0x0000001918097221 */ /* 0x010fe20000010000 */
[----:B------:R-:W-:-:S06]  /*53a0*/  F2FP.F16.F32.PACK_AB R152, R25, R24 ;  /* 0x000000181998723e */ /* 0x000fcc00000000ff */
[----:B------:R-:W5:Y:S01]  /*53b0*/  MUFU.EX2 R32, R32 ;  /* 0x0000002000207308 */ /* 0x000f620000000800 */
[----:B---3--:R-:W-:-:S07]  /*53c0*/  FADD.FTZ R10, R28, R9 ;  /* 0x000000091c0a7221 */ /* 0x008fce0000010000 */
[----:B------:R-:W3:Y:S01]  /*53d0*/  MUFU.EX2 R38, R38 ;  /* 0x0000002600267308 */ /* 0x000ee20000000800 */
[C---:B0-----:R-:W-:Y:S01]  /*53e0*/  FADD.FTZ R9, R29.reuse, R10 ;  /* 0x0000000a1d097221 */ /* 0x041fe20000010000 */
[----:B------:R-:W-:Y:S01]  /*53f0*/  F2FP.F16.F32.PACK_AB R154, R29, R28 ;  /* 0x0000001c1d9a723e */ /* 0x000fe200000000ff */
[----:B------:R-:W-:Y:S06]  /*5400*/  BAR.SYNC.DEFER_BLOCKING 0xf, 0x100 ;  /* 0x03c4000000007b1d */ /* 0x000fec0000010000 */
[----:B------:R-:W0:Y:S01]  /*5410*/  MUFU.EX2 R33, R33 ;  /* 0x0000002100217308 */ /* 0x000e220000000800 */
[----:B-----5:R-:W-:-:S07]  /*5420*/  FADD.FTZ R4, R32, R9 ;  /* 0x0000000920047221 */ /* 0x020fce0000010000 */
[----:B------:R-:W4:Y:S01]  /*5430*/  MUFU.EX2 R39, R39 ;  /* 0x0000002700277308 */ /* 0x000f220000000800 */
[----:B---3--:R-:W-:-:S07]  /*5440*/  FADD.FTZ R10, R38, R13 ;  /* 0x0000000d260a7221 */ /* 0x008fce0000010000 */
[----:B------:R-:W3:Y:S01]  /*5450*/  MUFU.EX2 R36, R36 ;  /* 0x0000002400247308 */ /* 0x000ee20000000800 */
[C---:B0-----:R-:W-:Y:S01]  /*5460*/  FADD.FTZ R9, R33.reuse, R4 ;  /* 0x0000000421097221 */ /* 0x041fe20000010000 */
[----:B------:R-:W-:Y:S01]  /*5470*/  F2FP.F16.F32.PACK_AB R156, R33, R32 ;  /* 0x00000020219c723e */ /* 0x000fe200000000ff */
[----:B------:R0:W-:Y:S05]  /*5480*/  STSM.16.M88.4 [R19+0x26800], R152 ;  /* 0x0268009813007844 */ /* 0x0001ea0000000200 */
[----:B------:R-:W5:Y:S01]  /*5490*/  MUFU.EX2 R42, R42 ;  /* 0x0000002a002a7308 */ /* 0x000f620000000800 */
[C---:B----4-:R-:W-:Y:S01]  /*54a0*/  FADD.FTZ R13, R39.reuse, R10 ;  /* 0x0000000a270d7221 */ /* 0x050fe20000010000 */
[----:B------:R-:W-:-:S06]  /*54b0*/  F2FP.F16.F32.PACK_AB R159, R39, R38 ;  /* 0x00000026279f723e */ /* 0x000fcc00000000ff */
[----:B------:R-:W4:Y:S01]  /*54c0*/  MUFU.EX2 R37, R37 ;  /* 0x0000002500257308 */ /* 0x000f220000000800 */
[----:B---3--:R-:W-:-:S07]  /*54d0*/  FADD.FTZ R4, R36, R9 ;  /* 0x0000000924047221 */ /* 0x008fce0000010000 */
[----:B------:R-:W3:Y:S01]  /*54e0*/  MUFU.EX2 R40, R40 ;  /* 0x0000002800287308 */ /* 0x000ee20000000800 */
[----:B-----5:R-:W-:-:S07]  /*54f0*/  FADD.FTZ R10, R42, R13 ;  /* 0x0000000d2a0a7221 */ /* 0x020fce0000010000 */
        /* <DEDUP_REMOVED lines=8> */
[----:B------:R-:W-:-:S06]  /*5580*/  F2FP.F16.F32.PACK_AB R161, R43, R42 ;  /* 0x0000002a2ba1723e */ /* 0x000fcc00000000ff */
[----:B------:R-:W5:Y:S01]  /*5590*/  MUFU.EX2 R44, R44 ;  /* 0x0000002c002c7308 */ /* 0x000f620000000800 */
[C---:B----4-:R-:W-:Y:S01]  /*55a0*/  FADD.FTZ R13, R41.reuse, R4 ;  /* 0x00000004290d7221 */ /* 0x050fe20000010000 */
[----:B------:R-:W-:-:S06]  /*55b0*/  F2FP.F16.F32.PACK_AB R160, R41, R40 ;  /* 0x0000002829a0723e */ /* 0x000fcc00000000ff */
[----:B------:R-:W4:Y:S01]  /*55c0*/  MUFU.EX2 R47, R47 ;  /* 0x0000002f002f7308 */ /* 0x000f220000000800 */
[----:B---3--:R-:W-:-:S07]  /*55d0*/  FADD.FTZ R10, R46, R15 ;  /* 0x0000000f2e0a7221 */ /* 0x008fce0000010000 */
[----:B------:R-:W3:Y:S01]  /*55e0*/  MUFU.EX2 R45, R45 ;  /* 0x0000002d002d7308 */ /* 0x000ee20000000800 */
[----:B-----5:R-:W-:-:S07]  /*55f0*/  FADD.FTZ R4, R44, R13 ;  /* 0x0000000d2c047221 */ /* 0x020fce0000010000 */
[----:B------:R-:W-:Y:S01]  /*5600*/  MUFU.EX2 R50, R50 ;  /* 0x0000003200327308 */ /* 0x000fe20000000800 */
[C---:B----4-:R-:W-:Y:S01]  /*5610*/  F2FP.F16.F32.PACK_AB R163, R47.reuse, R46 ;  /* 0x0000002e2fa3723e */ /* 0x050fe200000000ff */
[----:B------:R-:W-:-:S06]  /*5620*/  FADD.FTZ R47, R47, R10 ;  /* 0x0000000a2f2f7221 */ /* 0x000fcc0000010000 */
        /* <DEDUP_REMOVED lines=10> */
[----:B------:R-:W5:Y:S01]  /*56d0*/  MUFU.EX2 R52, R52 ;  /* 0x0000003400347308 */ /* 0x000f620000000800 */
[----:B---3--:R-:W-:Y:S01]  /*56e0*/  F2FP.F16.F32.PACK_AB R164, R49, R48 ;  /* 0x0000003031a4723e */ /* 0x008fe200000000ff */
[----:B------:R-:W-:-:S04]  /*56f0*/  FADD.FTZ R48, R48, R45 ;  /* 0x0000002d30307221 */ /* 0x000fc80000010000 */
[----:B------:R-:W-:Y:S02]  /*5700*/  FADD.FTZ R49, R49, R48 ;  /* 0x0000003031317221 */ /* 0x000fe40000010000 */
[----:B------:R3:W1:Y:S01]  /*5710*/  MUFU.EX2 R9, R5 ;  /* 0x0000000500097308 */ /* 0x0006620000000800 */
[----:B----4-:R-:W-:Y:S01]  /*5720*/  F2FP.F16.F32.PACK_AB R167, R11, R54 ;  /* 0x000000360ba7723e */ /* 0x010fe200000000ff */
[----:B------:R-:W-:Y:S01]  /*5730*/  FADD.FTZ R54, R54, R51 ;  /* 0x0000003336367221 */ /* 0x000fe20000010000 */
[----:B-----5:R-:W-:-:S03]  /*5740*/  FADD.FTZ R4, R52, R49 ;  /* 0x0000003134047221 */ /* 0x020fc60000010000 */
[----:B---3--:R-:W-:Y:S01]  /*5750*/  FADD.FTZ R5, R11, R54 ;  /* 0x000000360b057221 */ /* 0x008fe20000010000 */
[C---:B-1----:R-:W-:Y:S01]  /*5760*/  F2FP.F16.F32.PACK_AB R166, R9.reuse, R52 ;  /* 0x0000003409a6723e */ /* 0x042fe200000000ff */
[----:B------:R-:W-:-:S04]  /*5770*/  FADD.FTZ R4, R9, R4 ;  /* 0x0000000409047221 */ /* 0x000fc80000010000 */
[----:B------:R0:W-:Y:S01]  /*5780*/  STSM.16.M88.4 [R23], R164 ;  /* 0x000000a417007844 */ /* 0x0001e20000000200 */
[----:B------:R-:W-:Y:S05]  /*5790*/  @!P0 BRA `(.L_x_7423) ;  /* 0x0000000000048947 */ /* 0x000fea0003800000 */
[----:B------:R-:W-:Y:S01]  /*57a0*/  BPT.TRAP 0x1 ;  /* 0x000000040000795c */ /* 0x000fe20000300000 */
.L_x_7423:
[----:B------:R1:W3:Y:S01]  /*57b0*/  SYNCS.PHASECHK.TRANS64.TRYWAIT P2, [R7+URZ+0x28c50], R8 ;  /* 0x028c5008070075a7 */ /* 0x0002e2000804017f */
[----:B------:R-:W-:Y:S05]  /*57c0*/  @!P0 BRA `(.L_x_7424) ;  /* 0x0000000000048947 */ /* 0x000fea0003800000 */
[----:B------:R-:W-:Y:S01]  /*57d0*/  BPT.TRAP 0x1 ;  /* 0x000000040000795c */ /* 0x000fe20000300000 */
.L_x_7424:
[----:B---3--:R-:W-:Y:S05]  /*57e0*/  @P2 BRA `(.L_x_7425) ;  /* 0x0000000000082947 */ /* 0x008fea0003800000 */
[----:B------:R-:W3:Y:S02]  /*57f0*/  SYNCS.PHASECHK.TRANS64.TRYWAIT P2, [R7+URZ+0x28c50], R8 ;  /* 0x028c5008070075a7 */ /* 0x000ee4000804017f */
[----:B---3--:R-:W-:Y:S05]  /*5800*/  @!P2 BRA `(.L_x_7426) ;  /* 0x0000010c0048a947 */ /* 0x008fea0003800000 */
.L_x_7425:
[----:B------:R-:W-:Y:S01]  /*5810*/  ULEA UR11, UR37, UR50, 0xc ;  /* 0x00000032250b7291 */ /* 0x000fe2000f8e603f */
[----:B------:R-:W-:Y:S01]  /*5820*/  WARPGROUP.ARRIVE ;  /* 0x00000000000079c5 */ /* 0x000fe20000000000 */
[----:B------:R-:W-:Y:S01]  /*5830*/  UMOV UR7, 0x40000040 ;  /* 0x4000004000077882 */ /* 0x000fe20000000000 */
[----:B------:R-:W-:Y:S01]  /*5840*/  @UP0 ULDC UR14, c[0x0][0x450] ;  /* 0x00011400000e0ab9 */ /* 0x000fe20000000800 */
[----:B------:R-:W-:Y:S01]  /*5850*/  UIADD3 UR21, UR53, -0x2, URZ ;  /* 0xfffffffe35157890 */ /* 0x000fe2000fffe03f */
[----:B-123--:R-:W-:Y:S02]  /*5860*/  @!P1 VIADD R7, R7, 0x28c60 ;  /* 0x00028c6007079836 */ /* 0x00efe40000000000 */
[----:B------:R-:W-:Y:S02]  /*5870*/  UMOV UR6, UR11 ;  /* 0x0000000b00067c82 */ /* 0x000fe40008000000 */
[----:B------:R-:W-:Y:S01]  /*5880*/  HGMMA.64x256x16.F32 R24, R152, gdesc[UR4].tnspB, RZ, !UPT, gsb0 ;  /* 0x43e0000498187df0 */ /* 0x000fe2000c0008ff */
        /* <DEDUP_REMOVED lines=24> */
[----:B------:R-:W-:-:S04]  /*5a10*/  USHF.R.S32.HI UR7, URZ, 0x1f, UR6 ;  /* 0x0000001f3f077899 */ /* 0x000fc80008011406 */
[----:B------:R-:W-:-:S04]  /*5a20*/  ULEA.HI UR7, UR7, UR6, URZ, 0x6 ;  /* 0x0000000607077291 */ /* 0x000fc8000f8f303f */
[----:B------:R-:W-:-:S04]  /*5a30*/  USHF.R.S32.HI UR7, URZ, 0x6, UR7 ;  /* 0x000000063f077899 */ /* 0x000fc80008011407 */
[----:B------:R-:W-:-:S04]  /*5a40*/  UISETP.LT.AND UP1, UPT, UR49, UR7, UPT ;  /* 0x000000073100728c */ /* 0x000fc8000bf21270 */
[----:B------:R-:W-:-:S04]  /*5a50*/  USEL UR20, UR49, UR7, !UP1 ;  /* 0x0000000731147287 */ /* 0x000fc8000c800000 */
        /* <DEDUP_REMOVED lines=17> */
.L_x_7436:
[----:B------:R-:W-:-:S04]  /*5b70*/  UIADD3 UR37, UR23, 0x1, URZ ;  /* 0x0000000117257890 */ /* 0x000fc8000fffe03f */
[----:B------:R-:W-:-:S04]  /*5b80*/  UISETP.NE.AND UP1, UPT, UR37, 0x2, UPT ;  /* 0x000000022500788c */ /* 0x000fc8000bf25270 */
[----:B------:R-:W-:Y:S02]  /*5b90*/  USEL UR6, URZ, 0x1, UP1 ;  /* 0x000000013f067887 */ /* 0x000fe40008800000 */
[----:B------:R-:W-:Y:S02]  /*5ba0*/  USEL UR37, UR37, URZ, UP1 ;  /* 0x0000003f25257287 */ /* 0x000fe40008800000 */
[----:B------:R-:W-:Y:S01]  /*5bb0*/  ULOP3.LUT UR38, UR38, UR6, URZ, 0x3c, !UPT ;  /* 0x0000000626267292 */ /* 0x000fe2000f8e3c3f */
[----:B0-23--:R-:W-:Y:S11]  /*5bc0*/  @!P0 BRA `(.L_x_7428) ;  /* 0x0000000000048947 */ /* 0x00dff60003800000 */
[----:B------:R-:W-:Y:S01]  /*5bd0*/  BPT.TRAP 0x1 ;  /* 0x000000040000795c */ /* 0x000fe20000300000 */
.L_x_7428:
[----:B------:R-:W-:Y:S01]  /*5be0*/  ULEA UR24, UR37, UR46, 0x3 ;  /* 0x0000002e25187291 */ /* 0x000fe2000f8e183f */
[----:B-1----:R-:W-:-:S05]  /*5bf0*/  IMAD.U32 R7, RZ, RZ, UR38 ;  /* 0x00000026ff077e24 */ /* 0x002fca000f8e00ff */
[----:B------:R-:W-:-:S04]  /*5c00*/  SHF.L.U32 R7, R7, 0x1f, RZ ;  /* 0x0000001f07077819 */ /* 0x000fc800000006ff */
[----:B------:R1:W2:Y:S01]  /*5c10*/  SYNCS.PHASECHK.TRANS64.TRYWAIT P2, [UR24+0x28c30], R7 ;  /* 0x028c3007ff0075a7 */ /* 0x0002a20008040158 */
[----:B------:R-:W-:Y:S05]  /*5c20*/  @!P0 BRA `(.L_x_7429) ;  /* 0x0000000000048947 */ /* 0x000fea0003800000 */
[----:B------:R-:W-:Y:S01]  /*5c30*/  BPT.TRAP 0x1 ;  /* 0x000000040000795c */ /* 0x000fe20000300000 */
.L_x_7429:
[----:B------:R-:W-:Y:S01]  /*5c40*/  VIADD R10, R186, UR39 ;  /* 0x00000027ba0a7c36 */ /* 0x000fe20008000000 */
[----:B--2---:R-:W-:Y:S06]  /*5c50*/  @P2 BRA `(.L_x_7430) ;  /* 0x0000000000082947 */ /* 0x004fec0003800000 */
[----:B------:R-:W2:Y:S02]  /*5c60*/  SYNCS.PHASECHK.TRANS64.TRYWAIT P2, [UR24+0x28c30], R7 ;  /* 0x028c3007ff0075a7 */ /* 0x000ea40008040158 */
[----:B--2---:R-:W-:Y:S05]  /*5c70*/  @!P2 BRA `(.L_x_7431) ;  /* 0x000001080040a947 */ /* 0x004fea0003800000 */
.L_x_7430:
[----:B------:R-:W-:Y:S01]  /*5c80*/  R2UR UR18, R3 ;  /* 0x00000000031272ca */ /* 0x000fe200000e0000 */
[----:B0-----:R-:W-:Y:S01]  /*5c90*/  WARPGROUP.ARRIVE ;  /* 0x00000000000079c5 */ /* 0x001fe20000000000 */
[----:B------:R-:W-:Y:S01]  /*5ca0*/  UMOV UR19, 0x40000040 ;  /* 0x4000004000137882 */ /* 0x000fe20000000000 */
[----:B------:R-:W-:Y:S01]  /*5cb0*/  PLOP3.LUT P2, PT, PT, PT, UP0, 0x80, 0x0 ;  /* 0x000000000000781c */ /* 0x000fe20003f4f008 */
[----:B------:R-:W-:Y:S01]  /*5cc0*/  @UP0 ULDC UR6, c[0x0][0x44c] ;  /* 0x0001130000060ab9 */ /* 0x000fe20000000800 */
[----:B------:R-:W-:Y:S01]  /*5cd0*/  UMOV UR7, 0x40000040 ;  /* 0x4000004000077882 */ /* 0x000fe20000000000 */
[----:B------:R-:W-:Y:S01]  /*5ce0*/  UMOV UR11, 0x40000040 ;  /* 0x40000040000b7882 */ /* 0x000fe20000000000 */
[----:B------:R-:W-:Y:S01]  /*5cf0*/  UMOV UR15, 0x40000040 ;  /* 0x40000040000f7882 */ /* 0x000fe20000000000 */
[----:B------:R-:W-:Y:S01]  /*5d00*/  LOP3.LUT R18, R18, 0xffffdfff, RZ, 0xc0, !PT ;  /* 0xffffdfff12127812 */ /* 0x000fe200078ec0ff */
[----:B------:R-:W-:-:S03]  /*5d10*/  IMAD.U32 R12, RZ, RZ, UR23 ;  /* 0x00000017ff0c7e24 */ /* 0x000fc6000f8e00ff */
[----:B------:R-:W-:Y:S01]  /*5d20*/  @P1 LOP3.LUT R18, R18, 0x2000, RZ, 0xfc, !PT ;  /* 0x0000200012121812 */ /* 0x000fe200078efcff */
[----:B------:R-:W-:-:S03]  /*5d30*/  ULEA UR18, UR37, UR18, 0x9 ;  /* 0x0000001225127291 */ /* 0x000fc6000f8e483f */
[----:B--2---:R-:W-:Y:S01]  /*5d40*/  @P2 IMAD.HI.U32 R0, R10, UR6, RZ ;  /* 0x000000060a002c27 */ /* 0x004fe2000f8e00ff */
[----:B------:R-:W-:Y:S01]  /*5d50*/  @UP0 ULDC UR6, c[0x0][0x450] ;  /* 0x0001140000060ab9 */ /* 0x000fe20000000800 */
[----:B------:R-:W-:Y:S01]  /*5d60*/  UIADD3 UR10, UR18, 0x4, URZ ;  /* 0x00000004120a7890 */ /* 0x000fe2000fffe03f */
[----:B------:R-:W-:Y:S01]  /*5d70*/  LOP3.LUT R18, R18, 0xffffefff, RZ, 0xc0, !PT ;  /* 0xffffefff12127812 */ /* 0x000fe200078ec0ff */
[----:B------:R-:W-:Y:S01]  /*5d80*/  UIADD3 UR14, UR18, 0x6, URZ ;  /* 0x00000006120e7890 */ /* 0x000fe2000fffe03f */
[----:B------:R-:W-:Y:S01]  /*5d90*/  @P2 SHF.R.U32.HI R10, RZ, UR6, R0 ;  /* 0x00000006ff0a2c19 */ /* 0x000fe20008011600 */
[----:B------:R-:W-:Y:S01]  /*5da0*/  HGMMA.64x64x16.F32 R152, gdesc[UR16], RZ, !UPT, gsb0 ;  /* 0x00e00000109879f0 */ /* 0x000fe2000c0008ff */
[----:B------:R-:W-:Y:S01]  /*5db0*/  UMOV UR6, 0xffffffc0 ;  /* 0xffffffc000067882 */ /* 0x000fe20000000000 */
[----:B------:R-:W-:Y:S01]  /*5dc0*/  IMAD.U32 R0, RZ, RZ, UR51 ;  /* 0x00000033ff007e24 */ /* 0x000fe2000f8e00ff */
[----:B------:R-:W-:Y:S01]  /*5dd0*/  UIMAD UR6, UR21, UR6, 0x1 ;  /* 0x00000001150674a4 */ /* 0x000fe2000f8e0206 */
[----:B------:R-:W0:Y:S01]  /*5de0*/  SHFL.IDX PT, R11, R10, RZ, 0x1c1f ;  /* 0x001c1fff0a0b7589 */ /* 0x000e2200000e0000 */
[----:B------:R-:W-:-:S03]  /*5df0*/  @P0 LOP3.LUT R18, R18, 0x1000, RZ, 0xfc, !PT ;  /* 0x0000100012120812 */ /* 0x000fc600078efcff */
[----:B------:R-:W2:Y:S01]  /*5e00*/  SHFL.IDX PT, R13, R10, 0x1, 0x1c1f ;  /* 0x003c1f000a0d7f89 */ /* 0x000ea200000e0000 */
[----:B------:R-:W-:Y:S01]  /*5e10*/  IADD3 R0, R0, UR6, -R185 ;  /* 0x0000000600007c10 */ /* 0x000fe2000fffe8b9 */
[----:B------:R-:W-:Y:S01]  /*5e20*/  UIADD3 UR6, UR18, 0x2, URZ ;  /* 0x0000000212067890 */ /* 0x000fe2000fffe03f */
[----:B------:R-:W-:-:S03]  /*5e30*/  LOP3.LUT R18, R18, 0xffff7fff, RZ, 0xc0, !PT ;  /* 0xffff7fff12127812 */ /* 0x000fc600078ec0ff */
[----:B------:R-:W-:-:S04]  /*5e40*/  VIADD R0, R0, -UR52 ;  /* 0x8000003400007c36 */ /* 0x000fc80008000000 */
[C---:B0-----:R-:W-:Y:S02]  /*5e50*/  IMAD.IADD R6, R0.reuse, 0x1, R11 ;  /* 0x0000000100067824 */ /* 0x041fe400078e020b */
[----:B--2---:R-:W-:-:S03]  /*5e60*/  IMAD.IADD R0, R0, 0x1, R13 ;  /* 0x0000000100007824 */ /* 0x004fc600078e020d */
[C---:B------:R-:W-:Y:S02]  /*5e70*/  ISETP.GT.AND P2, PT, R6.reuse, 0x21, PT ;  /* 0x000000210600780c */ /* 0x040fe40003f44270 */
[C---:B------:R-:W-:Y:S02]  /*5e80*/  ISETP.GT.AND P3, PT, R6.reuse, 0x28, PT ;  /* 0x000000280600780c */ /* 0x040fe40003f64270 */
[C---:B------:R-:W-:Y:S02]  /*5e90*/  ISETP.GT.AND P4, PT, R6.reuse, 0x29, PT ;  /* 0x000000290600780c */ /* 0x040fe40003f84270 */
[C---:B------:R-:W-:Y:S02]  /*5ea0*/  ISETP.GT.AND P5, PT, R6.reuse, 0x30, PT ;  /* 0x000000300600780c */ /* 0x040fe40003fa4270 */
[C---:B------:R-:W-:Y:S02]  /*5eb0*/  ISETP.GT.AND P6, PT, R6.reuse, 0x31, PT ;  /* 0x000000310600780c */ /* 0x040fe40003fc4270 */
[----:B------:R-:W-:-:S02]  /*5ec0*/  ISETP.GT.AND P1, PT, R6, 0x38, PT ;  /* 0x000000380600780c */ /* 0x000fc40003f24270 */
[----:B------:R-:W-:Y:S02]  /*5ed0*/  ISETP.GT.AND P0, PT, R6, 0x39, PT ;  /* 0x000000390600780c */ /* 0x000fe40003f04270 */
[----:B------:R-:W-:Y:S02]  /*5ee0*/  @P2 LOP3.LUT R18, R18, 0x8000, RZ, 0xfc, !PT ;  /* 0x0000800012122812 */ /* 0x000fe400078efcff */
[----:B------:R-:W-:Y:S02]  /*5ef0*/  ISETP.GT.AND P2, PT, R6, RZ, PT ;  /* 0x000000ff0600720c */ /* 0x000fe40003f44270 */
[----:B------:R-:W-:-:S04]  /*5f00*/  LOP3.LUT R18, R18, 0xfffeffff, RZ, 0xc0, !PT ;  /* 0xfffeffff12127812 */ /* 0x000fc800078ec0ff */
[----:B------:R-:W-:Y:S02]  /*5f10*/  @P3 LOP3.LUT R18, R18, 0x10000, RZ, 0xfc, !PT ;  /* 0x0001000012123812 */ /* 0x000fe400078efcff */
[----:B------:R-:W-:Y:S02]  /*5f20*/  ISETP.GT.AND P3, PT, R6, 0x9, PT ;  /* 0x000000090600780c */ /* 0x000fe40003f64270 */
[----:B------:R-:W-:-:S04]  /*5f30*/  LOP3.LUT R18, R18, 0xfffdffff, RZ, 0xc0, !PT ;  /* 0xfffdffff12127812 */ /* 0x000fc800078ec0ff */
[----:B------:R-:W-:Y:S02]  /*5f40*/  @P4 LOP3.LUT R18, R18, 0x20000, RZ, 0xfc, !PT ;  /* 0x0002000012124812 */ /* 0x000fe400078efcff */
[----:B------:R-:W-:Y:S02]  /*5f50*/  ISETP.GT.AND P4, PT, R6, 0x8, PT ;  /* 0x000000080600780c */ /* 0x000fe40003f84270 */
[----:B------:R-:W-:-:S04]  /*5f60*/  LOP3.LUT R18, R18, 0xfffbffff, RZ, 0xc0, !PT ;  /* 0xfffbffff12127812 */ /* 0x000fc800078ec0ff */
[----:B------:R-:W-:Y:S02]  /*5f70*/  @P5 LOP3.LUT R18, R18, 0x40000, RZ, 0xfc, !PT ;  /* 0x0004000012125812 */ /* 0x000fe400078efcff */
[----:B------:R-:W-:Y:S01]  /*5f80*/  ISETP.GT.AND P5, PT, R6, 0x1, PT ;  /* 0x000000010600780c */ /* 0x000fe20003fa4270 */
        /* <DEDUP_REMOVED lines=11> */
[----:B------:R-:W-:Y:S02]  /*6040*/  FSEL R152, R152, -INF , P2 ;  /* 0xff80000098987808 */ /* 0x000fe40001000000 */
[----:B------:R-:W-:Y:S02]  /*6050*/  ISETP.GT.AND P2, PT, R6, 0x10, PT ;  /* 0x000000100600780c */ /* 0x000fe40003f44270 */
[----:B------:R-:W-:Y:S02]  /*6060*/  FSEL R153, R153, -INF , P5 ;  /* 0xff80000099997808 */ /* 0x000fe40002800000 */
[----:B------:R-:W-:-:S02]  /*6070*/  FSEL R156, R156, -INF , P4 ;  /* 0xff8000009c9c7808 */ /* 0x000fc40002000000 */
[----:B------:R-:W-:Y:S02]  /*6080*/  FSEL R157, R157, -INF , P3 ;  /* 0xff8000009d9d7808 */ /* 0x000fe40001800000 */
[----:B------:R-:W-:Y:S02]  /*6090*/  FSEL R160, R160, -INF , P2 ;  /* 0xff800000a0a07808 */ /* 0x000fe40001000000 */
[C---:B------:R-:W-:Y:S02]  /*60a0*/  ISETP.GT.AND P5, PT, R6.reuse, 0x11, PT ;  /* 0x000000110600780c */ /* 0x040fe40003fa4270 */
[C---:B------:R-:W-:Y:S02]  /*60b0*/  ISETP.GT.AND P4, PT, R6.reuse, 0x18, PT ;  /* 0x000000180600780c */ /* 0x040fe40003f84270 */
[C---:B------:R-:W-:Y:S02]  /*60c0*/  ISETP.GT.AND P3, PT, R6.reuse, 0x19, PT ;  /* 0x000000190600780c */ /* 0x040fe40003f64270 */
[----:B------:R-:W-:-:S02]  /*60d0*/  ISETP.GT.AND P2, PT, R6, 0x20, PT ;  /* 0x000000200600780c */ /* 0x000fc40003f44270 */
[----:B------:R-:W-:Y:S02]  /*60e0*/  FMNMX.FTZ R6, R152, R9, !PT ;  /* 0x0000000998067209 */ /* 0x000fe40007810000 */
[----:B------:R-:W-:Y:S02]  /*60f0*/  FSEL R161, R161, -INF , P5 ;  /* 0xff800000a1a17808 */ /* 0x000fe40002800000 */
[----:B------:R-:W-:Y:S02]  /*6100*/  FMNMX.FTZ R6, R153, R6, !PT ;  /* 0x0000000699067209 */ /* 0x000fe40007810000 */
[----:B------:R-:W-:Y:S02]  /*6110*/  FSEL R164, R164, -INF , P4 ;  /* 0xff800000a4a47808 */ /* 0x000fe40002000000 */
[----:B------:R-:W-:Y:S02]  /*6120*/  FMNMX.FTZ R6, R156, R6, !PT ;  /* 0x000000069c067209 */ /* 0x000fe40007810000 */
[----:B------:R-:W-:-:S02]  /*6130*/  FSEL R165, R165, -INF , P3 ;  /* 0xff800000a5a57808 */ /* 0x000fc40001800000 */
[----:B------:R-:W-:Y:S02]  /*6140*/  FMNMX.FTZ R6, R157, R6, !PT ;  /* 0x000000069d067209 */ /* 0x000fe40007810000 */
[----:B------:R-:W-:Y:S02]  /*6150*/  FSEL R168, R168, -INF , P2 ;  /* 0xff800000a8a87808 */ /* 0x000fe40001000000 */
[----:B------:R-:W-:Y:S02]  /*6160*/  FMNMX.FTZ R6, R160, R6, !PT ;  /* 0x00000006a0067209 */ /* 0x000fe40007810000 */
[C---:B------:R-:W-:Y:S02]  /*6170*/  LOP3.LUT P2, RZ, R18.reuse, 0x8000, RZ, 0xc0, !PT ;  /* 0x0000800012ff7812 */ /* 0x040fe4000784c0ff */
[----:B------:R-:W-:Y:S02]  /*6180*/  FMNMX.FTZ R6, R161, R6, !PT ;  /* 0x00000006a1067209 */ /* 0x000fe40007810000 */
[----:B------:R-:W-:-:S02]  /*6190*/  LOP3.LUT P3, RZ, R18, 0x10000, RZ, 0xc0, !PT ;  /* 0x0001000012ff7812 */ /* 0x000fc4000786c0ff */
[----:B------:R-:W-:Y:S02]  /*61a0*/  FMNMX.FTZ R6, R164, R6, !PT ;  /* 0x00000006a4067209 */ /* 0x000fe40007810000 */
[----:B------:R-:W-:Y:S02]  /*61b0*/  FSEL R169, R169, -INF , P2 ;  /* 0xff800000a9a97808 */ /* 0x000fe40001000000 */
[----:B------:R-:W-:Y:S02]  /*61c0*/  FMNMX.FTZ R6, R165, R6, !PT ;  /* 0x00000006a5067209 */ /* 0x000fe40007810000 */
[----:B------:R-:W-:Y:S02]  /*61d0*/  LOP3.LUT P4, RZ, R18, 0x20000, RZ, 0xc0, !PT ;  /* 0x0002000012ff7812 */ /* 0x000fe4000788c0ff */
[----:B------:R-:W-:Y:S02]  /*61e0*/  FMNMX.FTZ R6, R168, R6, !PT ;  /* 0x00000006a8067209 */ /* 0x000fe40007810000 */
[----:B------:R-:W-:-:S02]  /*61f0*/  FSEL R172, R172, -INF , P3 ;  /* 0xff800000acac7808 */ /* 0x000fc40001800000 */
[----:B------:R-:W-:Y:S02]  /*6200*/  FMNMX.FTZ R6, R169, R6, !PT ;  /* 0x00000006a9067209 */ /* 0x000fe40007810000 */
[----:B------:R-:W-:Y:S02]  /*6210*/  LOP3.LUT P5, RZ, R18, 0x40000, RZ, 0xc0, !PT ;  /* 0x0004000012ff7812 */ /* 0x000fe400078ac0ff */
[----:B------:R-:W-:Y:S02]  /*6220*/  FSEL R173, R173, -INF , P4 ;  /* 0xff800000adad7808 */ /* 0x000fe40002000000 */
[----:B------:R-:W-:Y:S02]  /*6230*/  FMNMX.FTZ R6, R172, R6, !PT ;  /* 0x00000006ac067209 */ /* 0x000fe40007810000 */
[----:B------:R-:W-:Y:S02]  /*6240*/  FSEL R176, R176, -INF , P5 ;  /* 0xff800000b0b07808 */ /* 0x000fe40002800000 */
[----:B------:R-:W-:-:S02]  /*6250*/  FMNMX.FTZ R6, R173, R6, !PT ;  /* 0x00000006ad067209 */ /* 0x000fc40007810000 */
[----:B------:R-:W-:Y:S02]  /*6260*/  FSEL R177, R177, -INF , P6 ;  /* 0xff800000b1b17808 */ /* 0x000fe40003000000 */
[----:B------:R-:W-:Y:S02]  /*6270*/  FMNMX.FTZ R6, R176, R6, !PT ;  /* 0x00000006b0067209 */ /* 0x000fe40007810000 */
[----:B------:R-:W-:Y:S02]  /*6280*/  FSEL R180, R180, -INF , P1 ;  /* 0xff800000b4b47808 */ /* 0x000fe40000800000 */
[----:B------:R-:W-:Y:S02]  /*6290*/  FMNMX.FTZ R6, R177, R6, !PT ;  /* 0x00000006b1067209 */ /* 0x000fe40007810000 */
[----:B------:R-:W-:Y:S02]  /*62a0*/  FSEL R181, R181, -INF , P0 ;  /* 0xff800000b5b57808 */ /* 0x000fe40000000000 */
[----:B------:R-:W-:-:S02]  /*62b0*/  FMNMX.FTZ R6, R180, R6, !PT ;  /* 0x00000006b4067209 */ /* 0x000fc40007810000 */
[C---:B------:R-:W-:Y:S02]  /*62c0*/  ISETP.GT.AND P1, PT, R0.reuse, 0x21, PT ;  /* 0x000000210000780c */ /* 0x040fe40003f24270 */
[----:B------:R-:W-:Y:S02]  /*62d0*/  FMNMX.FTZ R6, R181, R6, !PT ;  /* 0x00000006b5067209 */ /* 0x000fe40007810000 */
[----:B------:R-:W-:Y:S02]  /*62e0*/  ISETP.GT.AND P6, PT, R0, 0x1, PT ;  /* 0x000000010000780c */ /* 0x000fe40003fc4270 */
[----:B------:R-:W-:Y:S01]  /*62f0*/  LOP3.LUT R18, R18, 0xffffbfff, RZ, 0xc0, !PT ;  /* 0xffffbfff12127812 */ /* 0x000fe200078ec0ff */
[----:B------:R-:W0:Y:S01]  /*6300*/  SHFL.BFLY PT, R10, R6, 0x2, 0x1f ;  /* 0x0c401f00060a7f89 */ /* 0x000e2200000e0000 */
[----:B------:R-:W-:Y:S02]  /*6310*/  FSEL R155, R155, -INF , P6 ;  /* 0xff8000009b9b7808 */ /* 0x000fe40003000000 */
[----:B------:R-:W-:-:S02]  /*6320*/  ISETP.GT.AND P4, PT, R0, RZ, PT ;  /* 0x000000ff0000720c */ /* 0x000fc40003f84270 */
[----:B------:R-:W-:Y:S02]  /*6330*/  ISETP.GT.AND P3, PT, R0, 0x8, PT ;  /* 0x000000080000780c */ /* 0x000fe40003f64270 */
[----:B------:R-:W-:Y:S02]  /*6340*/  @P1 LOP3.LUT R18, R18, 0x4000, RZ, 0xfc, !PT ;  /* 0x0000400012121812 */ /* 0x000fe400078efcff */
[C---:B------:R-:W-:Y:S02]  /*6350*/  ISETP.GT.AND P1, PT, R0.reuse, 0x20, PT ;  /* 0x000000200000780c */ /* 0x040fe40003f24270 */
[----:B------:R-:W-:Y:S02]  /*6360*/  ISETP.GT.AND P2, PT, R0, 0x9, PT ;  /* 0x000000090000780c */ /* 0x000fe40003f44270 */
[----:B------:R-:W-:Y:S02]  /*6370*/  FSEL R170, R170, -INF , P1 ;  /* 0xff800000aaaa7808 */ /* 0x000fe40000800000 */
[----:B------:R-:W-:-:S02]  /*6380*/  LOP3.LUT P1, RZ, R18, 0x4000, RZ, 0xc0, !PT ;  /* 0x0000400012ff7812 */ /* 0x000fc4000782c0ff */
[----:B------:R-:W-:Y:S02]  /*6390*/  FSEL R154, R154, -INF , P4 ;  /* 0xff8000009a9a7808 */ /* 0x000fe40002000000 */
[----:B------:R-:W-:Y:S02]  /*63a0*/  FSEL R171, R171, -INF , P1 ;  /* 0xff800000abab7808 */ /* 0x000fe40000800000 */
[----:B------:R-:W-:Y:S02]  /*63b0*/  LOP3.LUT P1, RZ, R18, 0x2000, RZ, 0xc0, !PT ;  /* 0x0000200012ff7812 */ /* 0x000fe4000782c0ff */
[----:B------:R-:W-:Y:S02]  /*63c0*/  FSEL R158, R158, -INF , P3 ;  /* 0xff8000009e9e7808 */ /* 0x000fe40001800000 */
[----:B0-----:R-:W-:Y:S02]  /*63d0*/  FMNMX.FTZ R6, R6, R10, !PT ;  /* 0x0000000a06067209 */ /* 0x001fe40007810000 */
[----:B------:R-:W-:-:S02]  /*63e0*/  FSEL R159, R159, -INF , P2 ;  /* 0xff8000009f9f7808 */ /* 0x000fc40001000000 */
[C---:B------:R-:W-:Y:S01]  /*63f0*/  ISETP.GT.AND P5, PT, R0.reuse, 0x10, PT ;  /* 0x000000100000780c */ /* 0x040fe20003fa4270 */
[----:B------:R-:W0:Y:S01]  /*6400*/  SHFL.BFLY PT, R10, R6, 0x1, 0x1f ;  /* 0x0c201f00060a7f89 */ /* 0x000e2200000e0000 */
[C---:B------:R-:W-:Y:S02]  /*6410*/  ISETP.GT.AND P4, PT, R0.reuse, 0x11, PT ;  /* 0x000000110000780c */ /* 0x040fe40003f84270 */
[C---:B------:R-:W-:Y:S02]  /*6420*/  ISETP.GT.AND P3, PT, R0.reuse, 0x18, PT ;  /* 0x000000180000780c */ /* 0x040fe40003f64270 */
        /* <DEDUP_REMOVED lines=9> */
[----:B------:R-:W-:Y:S02]  /*64c0*/  ISETP.GT.AND P5, PT, R0, 0x39, PT ;  /* 0x000000390000780c */ /* 0x000fe40003fa4270 */
[----:B0-----:R-:W-:Y:S02]  /*64d0*/  FMNMX.FTZ R6, R6, R10, !PT ;  /* 0x0000000a06067209 */ /* 0x001fe40007810000 */
[----:B------:R-:W-:Y:S02]  /*64e0*/  FSEL R174, R174, -INF , P0 ;  /* 0xff800000aeae7808 */ /* 0x000fe40000000000 */
[----:B------:R-:W-:Y:S02]  /*64f0*/  FSETP.NEU.FTZ.AND P6, PT, R6, -INF , PT ;  /* 0xff8000000600780b */ /* 0x000fe40003fdd000 */
[----:B------:R-:W-:Y:S02]  /*6500*/  FSEL R178, R178, -INF , P2 ;  /* 0xff800000b2b27808 */ /* 0x000fe40001000000 */
[----:B------:R-:W-:-:S02]  /*6510*/  FSEL R10, R6, RZ, P6 ;  /* 0x000000ff060a7208 */ /* 0x000fc40003000000 */
[----:B------:R-:W-:Y:S02]  /*6520*/  FSEL R179, R179, -INF , P3 ;  /* 0xff800000b3b37808 */ /* 0x000fe40001800000 */
[----:B------:R-:W-:Y:S01]  /*6530*/  FSEL R182, R182, -INF , P4 ;  /* 0xff800000b6b67808 */ /* 0x000fe20002000000 */
[----:B------:R-:W-:Y:S01]  /*6540*/  FADD.FTZ R10, -R10, R9 ;  /* 0x000000090a0a7221 */ /* 0x000fe20000010100 */
[----:B------:R-:W-:Y:S01]  /*6550*/  FMUL.FTZ R9, R6, UR10 ;  /* 0x0000000a06097c20 */ /* 0x000fe20008410000 */
[----:B------:R-:W-:Y:S02]  /*6560*/  FSEL R183, R183, -INF , P5 ;  /* 0xff800000b7b77808 */ /* 0x000fe40002800000 */
[----:B------:R-:W-:Y:S02]  /*6570*/  ISETP.NE.AND P2, PT, R17, RZ, PT ;  /* 0x000000ff1100720c */ /* 0x000fe40003f45270 */
[----:B------:R-:W-:Y:S02]  /*6580*/  FSEL R9, R9, RZ, P6 ;  /* 0x000000ff09097208 */ /* 0x000fe40003000000 */
[----:B------:R-:W-:-:S02]  /*6590*/  ISETP.GT.AND P6, PT, R0, 0x29, PT ;  /* 0x000000290000780c */ /* 0x000fc40003fc4270 */
[----:B------:R-:W-:Y:S01]  /*65a0*/  LOP3.LUT P0, RZ, R18, 0x1000, RZ, 0xc0, !PT ;  /* 0x0000100012ff7812 */ /* 0x000fe2000780c0ff */
        /* <DEDUP_REMOVED lines=16> */
[----:B------:R-:W-:Y:S01]  /*66b0*/  FMUL.FTZ R9, R10, UR10 ;  /* 0x0000000a0a097c20 */ /* 0x000fe20008410000 */
[----:B------:R-:W-:Y:S01]  /*66c0*/  IMAD.U32 R10, RZ, RZ, UR24 ;  /* 0x00000018ff0a7e24 */ /* 0x000fe2000f8e00ff */
[----:B------:R-:W-:Y:S01]  /*66d0*/  FSEL R175, R175, -INF , P6 ;  /* 0xff800000afaf7808 */ /* 0x000fe20003000000 */
[----:B------:R-:W-:Y:S01]  /*66e0*/  @!P2 IMAD R12, R12, 0x40, R16 ;  /* 0x000000400c0ca824 */ /* 0x000fe200078e0210 */
[----:B------:R-:W-:Y:S01]  /*66f0*/  MUFU.EX2 R152, R152 ;  /* 0x0000009800987308 */ /* 0x000fe20000000800 */
[----:B------:R-:W-:-:S03]  /*6700*/  @!P1 VIADD R0, R10, 0x28c40 ;  /* 0x00028c400a009836 */ /* 0x000fc60000000000 */
[----:B------:R-:W-:Y:S02]  /*6710*/  @!P2 LEA R12, R12, UR46, 0x2 ;  /* 0x0000002e0c0cac11 */ /* 0x000fe4000f8e10ff */
[----:B------:R-:W-:Y:S02]  /*6720*/  @!P1 PRMT R0, RZ, 0x654, R0 ;  /* 0x00000654ff009816 */ /* 0x000fe40000000000 */
[----:B------:R-:W0:Y:S02]  /*6730*/  MUFU.EX2 R9, R9 ;  /* 0x0000000900097308 */ /* 0x000e240000000800 */
[----:B------:R2:W-:Y:S06]  /*6740*/  @!P1 SYNCS.ARRIVE.TRANS64.RED.A1T0 RZ, [R0+URZ], RZ ;  /* 0x000000ff00ff99a7 */ /* 0x0005ec000810043f */
[----:B------:R-:W3:Y:S01]  /*6750*/  MUFU.EX2 R153, R153 ;  /* 0x0000009900997308 */ /* 0x000ee20000000800 */
[----:B--2---:R-:W-:-:S04]  /*6760*/  FMNMX.FTZ R0, R154, R8, !PT ;  /* 0x000000089a007209 */ /* 0x004fc80007810000 */
[----:B------:R-:W-:-:S03]  /*6770*/  FMNMX.FTZ R0, R155, R0, !PT ;  /* 0x000000009b007209 */ /* 0x000fc60007810000 */
[----:B------:R-:W2:Y:S01]  /*6780*/  MUFU.EX2 R156, R156 ;  /* 0x0000009c009c7308 */ /* 0x000ea20000000800 */
[----:B0-----:R-:W-:Y:S01]  /*6790*/  @!P2 STS [R12+0x28800], R9 ;  /* 0x028800090c00a388 */ /* 0x001fe20000000800 */
[----:B------:R-:W-:Y:S01]  /*67a0*/  FMNMX.FTZ R0, R158, R0, !PT ;  /* 0x000000009e007209 */ /* 0x000fe20007810000 */
[----:B------:R-:W-:Y:S01]  /*67b0*/  FFMA.FTZ R4, R9, R4, R152 ;  /* 0x0000000409047223 */ /* 0x000fe20000010098 */
[-C--:B------:R-:W-:Y:S01]  /*67c0*/  FMUL.FTZ R24, R24, R9.reuse ;  /* 0x0000000918187220 */ /* 0x080fe20000410000 */
[-C--:B------:R-:W-:Y:S01]  /*67d0*/  FMUL.FTZ R25, R25, R9.reuse ;  /* 0x0000000919197220 */ /* 0x080fe20000410000 */
[----:B------:R-:W-:Y:S01]  /*67e0*/  FMNMX.FTZ R0, R159, R0, !PT ;  /* 0x000000009f007209 */ /* 0x000fe20007810000 */
[-C--:B------:R-:W-:Y:S01]  /*67f0*/  FMUL.FTZ R28, R28, R9.reuse ;  /* 0x000000091c1c7220 */ /* 0x080fe20000410000 */
[----:B------:R-:W0:Y:S01]  /*6800*/  MUFU.EX2 R157, R157 ;  /* 0x0000009d009d7308 */ /* 0x000e220000000800 */
[----:B---3--:R-:W-:Y:S01]  /*6810*/  FADD.FTZ R4, R153, R4 ;  /* 0x0000000499047221 */ /* 0x008fe20000010000 */
[----:B------:R-:W-:Y:S01]  /*6820*/  FMNMX.FTZ R0, R162, R0, !PT ;  /* 0x00000000a2007209 */ /* 0x000fe20007810000 */
[-C--:B------:R-:W-:Y:S01]  /*6830*/  FMUL.FTZ R29, R29, R9.reuse ;  /* 0x000000091d1d7220 */ /* 0x080fe20000410000 */
[----:B------:R-:W-:Y:S01]  /*6840*/  F2FP.F16.F32.PACK_AB R152, R153, R152 ;  /* 0x000000989998723e */ /* 0x000fe200000000ff */
[-C--:B------:R-:W-:Y:S01]  /*6850*/  FMUL.FTZ R32, R32, R9.reuse ;  /* 0x0000000920207220 */ /* 0x080fe20000410000 */
[----:B------:R-:W-:Y:S01]  /*6860*/  FMNMX.FTZ R0, R163, R0, !PT ;  /* 0x00000000a3007209 */ /* 0x000fe20007810000 */
[-C--:B------:R-:W-:Y:S01]  /*6870*/  FMUL.FTZ R33, R33, R9.reuse ;  /* 0x0000000921217220 */ /* 0x080fe20000410000 */
[----:B------:R-:W-:Y:S01]  /*6880*/  MUFU.EX2 R161, R161 ;  /* 0x000000a100a17308 */ /* 0x000fe20000000800 */
[----:B--2---:R-:W-:Y:S01]  /*6890*/  FADD.FTZ R4, R156, R4 ;  /* 0x000000049c047221 */ /* 0x004fe20000010000 */
[----:B------:R-:W-:Y:S01]  /*68a0*/  FMNMX.FTZ R0, R166, R0, !PT ;  /* 0x00000000a6007209 */ /* 0x000fe20007810000 */
[-C--:B------:R-:W-:Y:S01]  /*68b0*/  FMUL.FTZ R36, R36, R9.reuse ;  /* 0x0000000924247220 */ /* 0x080fe20000410000 */
[-C--:B------:R-:W-:Y:S01]  /*68c0*/  FMUL.FTZ R37, R37, R9.reuse ;  /* 0x0000000925257220 */ /* 0x080fe20000410000 */
[-C--:B------:R-:W-:Y:S01]  /*68d0*/  FMUL.FTZ R40, R40, R9.reuse ;  /* 0x0000000928287220 */ /* 0x080fe20000410000 */
[----:B------:R-:W-:Y:S01]  /*68e0*/  FMNMX.FTZ R0, R167, R0, !PT ;  /* 0x00000000a7007209 */ /* 0x000fe20007810000 */
[-C--:B------:R-:W-:Y:S01]  /*68f0*/  FMUL.FTZ R41, R41, R9.reuse ;  /* 0x0000000929297220 */ /* 0x080fe20000410000 */
[----:B------:R-:W-:Y:S01]  /*6900*/  MUFU.EX2 R164, R164 ;  /* 0x000000a400a47308 */ /* 0x000fe20000000800 */
[----:B0-----:R-:W-:Y:S01]  /*6910*/  FADD.FTZ R4, R157, R4 ;  /* 0x000000049d047221 */ /* 0x001fe20000010000 */
[----:B------:R-:W-:Y:S01]  /*6920*/  FMNMX.FTZ R0, R170, R0, !PT ;  /* 0x00000000aa007209 */ /* 0x000fe20007810000 */
[-C--:B------:R-:W-:Y:S01]  /*6930*/  FMUL.FTZ R44, R44, R9.reuse ;  /* 0x000000092c2c7220 */ /* 0x080fe20000410000 */
[-C--:B------:R-:W-:Y:S01]  /*6940*/  FMUL.FTZ R45, R45, R9.reuse ;  /* 0x000000092d2d7220 */ /* 0x080fe20000410000 */
[-C--:B------:R-:W-:Y:S01]  /*6950*/  FMUL.FTZ R48, R48, R9.reuse ;  /* 0x0000000930307220 */ /* 0x080fe20000410000 */
[----:B------:R-:W-:Y:S01]  /*6960*/  FMNMX.FTZ R0, R171, R0, !PT ;  /* 0x00000000ab007209 */ /* 0x000fe20007810000 */
[-C--:B------:R-:W-:Y:S01]  /*6970*/  FMUL.FTZ R49, R49, R9.reuse ;  /* 0x0000000931317220 */ /* 0x080fe20000410000 */
[----:B------:R-:W-:Y:S01]  /*6980*/  MUFU.EX2 R165, R165 ;  /* 0x000000a500a57308 */ /* 0x000fe20000000800 */
[-C--:B------:R-:W-:Y:S01]  /*6990*/  FMUL.FTZ R52, R52, R9.reuse ;  /* 0x0000000934347220 */ /* 0x080fe20000410000 */
        /* <DEDUP_REMOVED lines=24> */
[-C--:B------:R-:W-:Y:S01]  /*6b20*/  FMUL.FTZ R84, R84, R9.reuse ;  /* 0x0000000954547220 */ /* 0x080fe20000410000 */
[----:B------:R-:W0:Y:S01]  /*6b30*/  SHFL.BFLY PT, R11, R0, 0x2, 0x1f ;  /* 0x0c401f00000b7f89 */ /* 0x000e2200000e0000 */
        /* <DEDUP_REMOVED lines=38> */
[----:B0-----:R-:W-:-:S04]  /*6da0*/  FMNMX.FTZ R0, R0, R11, !PT ;  /* 0x0000000b00007209 */ /* 0x001fc80007810000 */
[----:B------:R-:W-:-:S04]  /*6db0*/  FSETP.NEU.FTZ.AND P3, PT, R0, -INF , PT ;  /* 0xff8000000000780b */ /* 0x000fc80003f7d000 */
[----:B------:R-:W-:-:S05]  /*6dc0*/  FSEL R11, R0, RZ, P3 ;  /* 0x000000ff000b7208 */ /* 0x000fca0001800000 */
[----:B------:R-:W-:Y:S02]  /*6dd0*/  FADD.FTZ R8, -R11, R8 ;  /* 0x000000080b087221 */ /* 0x000fe40000010100 */
[----:B------:R-:W0:Y:S02]  /*6de0*/  MUFU.EX2 R11, R160 ;  /* 0x000000a0000b7308 */ /* 0x000e240000000800 */
[----:B------:R-:W-:-:S06]  /*6df0*/  FMUL.FTZ R8, R8, UR10 ;  /* 0x0000000a08087c20 */ /* 0x000fcc0008410000 */
[----:B------:R-:W2:Y:S08]  /*6e00*/  MUFU.EX2 R8, R8 ;  /* 0x0000000800087308 */ /* 0x000eb00000000800 */
[----:B------:R-:W3:Y:S01]  /*6e10*/  MUFU.EX2 R160, R168 ;  /* 0x000000a800a07308 */ /* 0x000ee20000000800 */
[----:B0-----:R-:W-:-:S04]  /*6e20*/  FADD.FTZ R4, R11, R4 ;  /* 0x000000040b047221 */ /* 0x001fc80000010000 */
[----:B------:R-:W-:Y:S01]  /*6e30*/  FADD.FTZ R4, R161, R4 ;  /* 0x00000004a1047221 */ /* 0x000fe20000010000 */
[----:B--2---:R0:W-:Y:S03]  /*6e40*/  @!P2 STS [R12+0x28820], R8 ;  /* 0x028820080c00a388 */ /* 0x0041e60000000800 */
[----:B------:R-:W-:Y:S01]  /*6e50*/  FADD.FTZ R4, R164, R4 ;  /* 0x00000004a4047221 */ /* 0x000fe20000010000 */
[-C--:B------:R-:W-:Y:S01]  /*6e60*/  FMUL.FTZ R26, R26, R8.reuse ;  /* 0x000000081a1a7220 */ /* 0x080fe20000410000 */
[-C--:B------:R-:W-:Y:S01]  /*6e70*/  FMUL.FTZ R27, R27, R8.reuse ;  /* 0x000000081b1b7220 */ /* 0x080fe20000410000 */
[-C--:B------:R-:W-:Y:S01]  /*6e80*/  FMUL.FTZ R30, R30, R8.reuse ;  /* 0x000000081e1e7220 */ /* 0x080fe20000410000 */
[----:B------:R-:W-:Y:S01]  /*6e90*/  FADD.FTZ R4, R165, R4 ;  /* 0x00000004a5047221 */ /* 0x000fe20000010000 */
[-C--:B------:R-:W-:Y:S01]  /*6ea0*/  FMUL.FTZ R31, R31, R8.reuse ;  /* 0x000000081f1f7220 */ /* 0x080fe20000410000 */
[-C--:B------:R-:W-:Y:S01]  /*6eb0*/  FMUL.FTZ R34, R34, R8.reuse ;  /* 0x0000000822227220 */ /* 0x080fe20000410000 */
[----:B------:R-:W-:Y:S01]  /*6ec0*/  FMUL.FTZ R35, R35, R8 ;  /* 0x0000000823237220 */ /* 0x000fe20000410000 */
[----:B---3--:R-:W-:Y:S01]  /*6ed0*/  FADD.FTZ R4, R160, R4 ;  /* 0x00000004a0047221 */ /* 0x008fe20000010000 */
[----:B0-----:R-:W-:Y:S01]  /*6ee0*/  FMUL.FTZ R12, R0, UR10 ;  /* 0x0000000a000c7c20 */ /* 0x001fe20008410000 */
[C---:B------:R-:W-:Y:S01]  /*6ef0*/  F2FP.F16.F32.PACK_AB R160, R169.reuse, R160 ;  /* 0x000000a0a9a0723e */ /* 0x040fe200000000ff */
[-C--:B------:R-:W-:Y:S01]  /*6f00*/  FMUL.FTZ R38, R38, R8.reuse ;  /* 0x0000000826267220 */ /* 0x080fe20000410000 */
[----:B------:R-:W-:Y:S01]  /*6f10*/  FADD.FTZ R4, R169, R4 ;  /* 0x00000004a9047221 */ /* 0x000fe20000010000 */
[-C--:B------:R-:W-:Y:S01]  /*6f20*/  FMUL.FTZ R39, R39, R8.reuse ;  /* 0x0000000827277220 */ /* 0x080fe20000410000 */
[----:B------:R-:W-:Y:S01]  /*6f30*/  FSEL R12, R12, RZ, P3 ;  /* 0x000000ff0c0c7208 */ /* 0x000fe20001800000 */
[-C--:B------:R-:W-:Y:S01]  /*6f40*/  FMUL.FTZ R42, R42, R8.reuse ;  /* 0x000000082a2a7220 */ /* 0x080fe20000410000 */
[-C--:B------:R-:W-:Y:S01]  /*6f50*/  FMUL.FTZ R43, R43, R8.reuse ;  /* 0x000000082b2b7220 */ /* 0x080fe20000410000 */
[-C--:B------:R-:W-:Y:S01]  /*6f60*/  FMUL.FTZ R46, R46, R8.reuse ;  /* 0x000000082e2e7220 */ /* 0x080fe20000410000 */
[----:B------:R-:W-:Y:S01]  /*6f70*/  FMUL.FTZ R47, R47, R8 ;  /* 0x000000082f2f7220 */ /* 0x000fe20000410000 */
[--C-:B------:R-:W-:Y:S01]  /*6f80*/  FFMA.FTZ R154, R154, UR10, -R12.reuse ;  /* 0x0000000a9a9a7c23 */ /* 0x100fe2000801080c */
[--C-:B------:R-:W-:Y:S01]  /*6f90*/  FFMA.FTZ R155, R155, UR10, -R12.reuse ;  /* 0x0000000a9b9b7c23 */ /* 0x100fe2000801080c */
[--C-:B------:R-:W-:Y:S01]  /*6fa0*/  FFMA.FTZ R158, R158, UR10, -R12.reuse ;  /* 0x0000000a9e9e7c23 */ /* 0x100fe2000801080c */
[--C-:B------:R-:W-:Y:S01]  /*6fb0*/  FFMA.FTZ R159, R159, UR10, -R12.reuse ;  /* 0x0000000a9f9f7c23 */ /* 0x100fe2000801080c */
        /* <DEDUP_REMOVED lines=10> */
[--C-:B------:R-:W-:Y:S01]  /*7060*/  FFMA.FTZ R178, R178, UR10, -R12.reuse ;  /* 0x0000000ab2b27c23 */ /* 0x100fe2000801080c */
[--C-:B------:R-:W-:Y:S01]  /*7070*/  FFMA.FTZ R179, R179, UR10, -R12.reuse ;  /* 0x0000000ab3b37c23 */ /* 0x100fe2000801080c */
[--C-:B------:R-:W-:Y:S01]  /*7080*/  FFMA.FTZ R182, R182, UR10, -R12.reuse ;  /* 0x0000000ab6b67c23 */ /* 0x100fe2000801080c */
[----:B------:R-:W-:Y:S01]  /*7090*/  FFMA.FTZ R12, R183, UR10, -R12 ;  /* 0x0000000ab70c7c23 */ /* 0x000fe2000801080c */
[----:B0-----:R-:W-:Y:S01]  /*70a0*/  F2FP.F16.F32.PACK_AB R154, R157, R156 ;  /* 0x0000009c9d9a723e */ /* 0x001fe200000000ff */
[-C--:B------:R-:W-:Y:S01]  /*70b0*/  FMUL.FTZ R50, R50, R8.reuse ;  /* 0x0000000832327220 */ /* 0x080fe20000410000 */
[----:B------:R-:W-:Y:S01]  /*70c0*/  MUFU.EX2 R14, R159 ;  /* 0x0000009f000e7308 */ /* 0x000fe20000000800 */
[----:B--2---:R-:W-:Y:S01]  /*70d0*/  FFMA.FTZ R5, R8, R5, R153 ;  /* 0x0000000508057223 */ /* 0x004fe20000010099 */
[----:B------:R-:W-:Y:S01]  /*70e0*/  F2FP.F16.F32.PACK_AB R156, R161, R11 ;  /* 0x0000000ba19c723e */ /* 0x000fe200000000ff */
[-C--:B------:R-:W-:Y:S01]  /*70f0*/  FMUL.FTZ R51, R51, R8.reuse ;  /* 0x0000000833337220 */ /* 0x080fe20000410000 */
[-C--:B------:R-:W-:Y:S01]  /*7100*/  FMUL.FTZ R54, R54, R8.reuse ;  /* 0x0000000836367220 */ /* 0x080fe20000410000 */
[-C--:B------:R-:W-:Y:S01]  /*7110*/  FMUL.FTZ R55, R55, R8.reuse ;  /* 0x0000000837377220 */ /* 0x080fe20000410000 */
[-C--:B------:R-:W-:Y:S01]  /*7120*/  FMUL.FTZ R58, R58, R8.reuse ;  /* 0x000000083a3a7220 */ /* 0x080fe20000410000 */
[-C--:B------:R-:W-:Y:S01]  /*7130*/  FMUL.FTZ R59, R59, R8.reuse ;  /* 0x000000083b3b7220 */ /* 0x080fe20000410000 */
[----:B------:R-:W-:Y:S01]  /*7140*/  MUFU.EX2 R13, R13 ;  /* 0x0000000d000d7308 */ /* 0x000fe20000000800 */
[C---:B---3--:R-:W-:Y:S01]  /*7150*/  FADD.FTZ R5, R155.reuse, R5 ;  /* 0x000000059b057221 */ /* 0x048fe20000010000 */
[----:B------:R-:W-:Y:S01]  /*7160*/  F2FP.F16.F32.PACK_AB R153, R155, R153 ;  /* 0x000000999b99723e */ /* 0x000fe200000000ff */
[-C--:B------:R-:W-:Y:S01]  /*7170*/  FMUL.FTZ R62, R62, R8.reuse ;  /* 0x000000083e3e7220 */ /* 0x080fe20000410000 */
[-C--:B------:R-:W-:Y:S01]  /*7180*/  FMUL.FTZ R63, R63, R8.reuse ;  /* 0x000000083f3f7220 */ /* 0x080fe20000410000 */
[-C--:B------:R-:W-:Y:S01]  /*7190*/  FMUL.FTZ R66, R66, R8.reuse ;  /* 0x0000000842427220 */ /* 0x080fe20000410000 */
[-C--:B------:R-:W-:Y:S01]  /*71a0*/  FMUL.FTZ R67, R67, R8.reuse ;  /* 0x0000000843437220 */ /* 0x080fe20000410000 */
[-C--:B------:R-:W-:Y:S01]  /*71b0*/  FMUL.FTZ R70, R70, R8.reuse ;  /* 0x0000000846467220 */ /* 0x080fe20000410000 */
[----:B------:R0:W2:Y:S01]  /*71c0*/  MUFU.EX2 R155, R158 ;  /* 0x0000009e009b7308 */ /* 0x0000a20000000800 */
[-C--:B------:R-:W-:Y:S01]  /*71d0*/  FMUL.FTZ R71, R71, R8.reuse ;  /* 0x0000000847477220 */ /* 0x080fe20000410000 */
[-C--:B------:R-:W-:Y:S01]  /*71e0*/  FMUL.FTZ R74, R74, R8.reuse ;  /* 0x000000084a4a7220 */ /* 0x080fe20000410000 */
[-C--:B------:R-:W-:Y:S01]  /*71f0*/  FMUL.FTZ R75, R75, R8.reuse ;  /* 0x000000084b4b7220 */ /* 0x080fe20000410000 */
[-C--:B------:R-:W-:Y:S01]  /*7200*/  FMUL.FTZ R78, R78, R8.reuse ;  /* 0x000000084e4e7220 */ /* 0x080fe20000410000 */
[-C--:B------:R-:W-:Y:S01]  /*7210*/  FMUL.FTZ R79, R79, R8.reuse ;  /* 0x000000084f4f7220 */ /* 0x080fe20000410000 */
        /* <DEDUP_REMOVED lines=10> */
[----:B------:R0:W4:Y:S01]  /*72c0*/  MUFU.EX2 R159, R166 ;  /* 0x000000a6009f7308 */ /* 0x0001220000000800 */
[----:B--2---:R-:W-:Y:S01]  /*72d0*/  FADD.FTZ R5, R155, R5 ;  /* 0x000000059b057221 */ /* 0x004fe20000010000 */
[C---:B------:R-:W-:Y:S01]  /*72e0*/  F2FP.F16.F32.PACK_AB R155, R14.reuse, R155 ;  /* 0x0000009b0e9b723e */ /* 0x040fe200000000ff */
[----:B------:R-:W-:Y:S01]  /*72f0*/  BAR.SYNC.DEFER_BLOCKING 0xf, 0x100 ;  /* 0x03c4000000007b1d */ /* 0x000fe20000010000 */
[-C--:B------:R-:W-:Y:S01]  /*7300*/  FMUL.FTZ R95, R95, R8.reuse ;  /* 0x000000085f5f7220 */ /* 0x080fe20000410000 */
[----:B------:R-:W-:Y:S01]  /*7310*/  FADD.FTZ R5, R14, R5 ;  /* 0x000000050e057221 */ /* 0x000fe20000010000 */
[-C--:B------:R-:W-:Y:S01]  /*7320*/  FMUL.FTZ R98, R98, R8.reuse ;  /* 0x0000000862627220 */ /* 0x080fe20000410000 */
[-C--:B------:R-:W-:Y:S01]  /*7330*/  FMUL.FTZ R99, R99, R8.reuse ;  /* 0x0000000863637220 */ /* 0x080fe20000410000 */
[-C--:B------:R-:W-:Y:S01]  /*7340*/  FMUL.FTZ R102, R102, R8.reuse ;  /* 0x0000000866667220 */ /* 0x080fe20000410000 */
[----:B------:R-:W2:Y:S01]  /*7350*/  MUFU.EX2 R167, R167 ;  /* 0x000000a700a77308 */ /* 0x000ea20000000800 */
[----:B------:R-:W-:Y:S01]  /*7360*/  FADD.FTZ R5, R13, R5 ;  /* 0x000000050d057221 */ /* 0x000fe20000010000 */
[----:B---3--:R-:W-:Y:S01]  /*7370*/  F2FP.F16.F32.PACK_AB R157, R15, R13 ;  /* 0x0000000d0f9d723e */ /* 0x008fe200000000ff */
[----:B------:R-:W-:Y:S01]  /*7380*/  FMUL.FTZ R103, R103, R8 ;  /* 0x0000000867677220 */ /* 0x000fe20000410000 */
[----:B0-----:R-:W-:Y:S01]  /*7390*/  F2FP.F16.F32.PACK_AB R166, R181, R180 ;  /* 0x000000b4b5a6723e */ /* 0x001fe200000000ff */
[----:B------:R-:W-:Y:S01]  /*73a0*/  FADD.FTZ R5, R15, R5 ;  /* 0x000000050f057221 */ /* 0x000fe20000010000 */
[-C--:B------:R-:W-:Y:S01]  /*73b0*/  FMUL.FTZ R106, R106, R8.reuse ;  /* 0x000000086a6a7220 */ /* 0x080fe20000410000 */
[-C--:B------:R-:W-:Y:S01]  /*73c0*/  FMUL.FTZ R107, R107, R8.reuse ;  /* 0x000000086b6b7220 */ /* 0x080fe20000410000 */
[----:B------:R-:W0:Y:S01]  /*73d0*/  MUFU.EX2 R170, R170 ;  /* 0x000000aa00aa7308 */ /* 0x000e220000000800 */
        /* <DEDUP_REMOVED lines=8> */
[C---:B--2---:R-:W-:Y:S01]  /*7460*/  FADD.FTZ R5, R167.reuse, R5 ;  /* 0x00000005a7057221 */ /* 0x044fe20000010000 */
[----:B------:R-:W-:Y:S01]  /*7470*/  F2FP.F16.F32.PACK_AB R159, R167, R159 ;  /* 0x0000009fa79f723e */ /* 0x000fe200000000ff */
[----:B------:R2:W-:Y:S01]  /*7480*/  STSM.16.M88.4 [R19+0x26800], R152 ;  /* 0x0268009813007844 */ /* 0x0005e20000000200 */
[-C--:B------:R-:W-:Y:S01]  /*7490*/  FMUL.FTZ R122, R122, R8.reuse ;  /* 0x000000087a7a7220 */ /* 0x080fe20000410000 */
[-C--:B------:R-:W-:Y:S01]  /*74a0*/  FMUL.FTZ R123, R123, R8.reuse ;  /* 0x000000087b7b7220 */ /* 0x080fe20000410000 */
[-C--:B------:R-:W-:Y:S01]  /*74b0*/  FMUL.FTZ R126, R126, R8.reuse ;  /* 0x000000087e7e7220 */ /* 0x080fe20000410000 */
[----:B------:R2:W-:Y:S01]  /*74c0*/  STSM.16.M88.4 [R184], R156 ;  /* 0x0000009cb8007844 */ /* 0x0005e20000000200 */
[----:B------:R-:W4:Y:S01]  /*74d0*/  MUFU.EX2 R163, R174 ;  /* 0x000000ae00a37308 */ /* 0x000f220000000800 */
        /* <DEDUP_REMOVED lines=18> */
[----:B------:R-:W-:-:S05]  /*7600*/  FMUL.FTZ R151, R151, R8 ;  /* 0x0000000897977220 */ /* 0x000fca0000410000 */
[----:B------:R-:W4:Y:S01]  /*7610*/  MUFU.EX2 R178, R178 ;  /* 0x000000b200b27308 */ /* 0x000f220000000800 */
[C---:B0-----:R-:W-:Y:S01]  /*7620*/  FADD.FTZ R5, R175.reuse, R5 ;  /* 0x00000005af057221 */ /* 0x041fe20000010000 */
[----:B------:R-:W-:-:S06]  /*7630*/  F2FP.F16.F32.PACK_AB R163, R175, R163 ;  /* 0x000000a3afa3723e */ /* 0x000fcc00000000ff */
[----:B------:R-:W0:Y:S01]  /*7640*/  MUFU.EX2 R165, R179 ;  /* 0x000000b300a57308 */ /* 0x000e220000000800 */
[----:B---3--:R-:W-:Y:S01]  /*7650*/  FADD.FTZ R4, R162, R4 ;  /* 0x00000004a2047221 */ /* 0x008fe20000010000 */
[----:B------:R-:W-:-:S03]  /*7660*/  F2FP.F16.F32.PACK_AB R162, R173, R162 ;  /* 0x000000a2ada2723e */ /* 0x000fc600000000ff */
[----:B------:R-:W-:Y:S02]  /*7670*/  FADD.FTZ R4, R173, R4 ;  /* 0x00000004ad047221 */ /* 0x000fe40000010000 */
[----:B------:R2:W-:Y:S01]  /*7680*/  STSM.16.M88.4 [R22], R160 ;  /* 0x000000a016007844 */ /* 0x0005e20000000200 */
[----:B------:R-:W3:Y:S01]  /*7690*/  MUFU.EX2 R167, R182 ;  /* 0x000000b600a77308 */ /* 0x000ee20000000800 */
[----:B----4-:R-:W-:Y:S01]  /*76a0*/  FADD.FTZ R5, R178, R5 ;  /* 0x00000005b2057221 */ /* 0x010fe20000010000 */
[----:B------:R-:W-:-:S04]  /*76b0*/  FADD.FTZ R4, R176, R4 ;  /* 0x00000004b0047221 */ /* 0x000fc80000010000 */
[----:B------:R-:W-:Y:S02]  /*76c0*/  FADD.FTZ R4, R177, R4 ;  /* 0x00000004b1047221 */ /* 0x000fe40000010000 */
[----:B------:R-:W4:Y:S01]  /*76d0*/  MUFU.EX2 R12, R12 ;  /* 0x0000000c000c7308 */ /* 0x000f220000000800 */
[C---:B0-----:R-:W-:Y:S01]  /*76e0*/  FADD.FTZ R5, R165.reuse, R5 ;  /* 0x00000005a5057221 */ /* 0x041fe20000010000 */
[----:B------:R-:W-:Y:S01]  /*76f0*/  F2FP.F16.F32.PACK_AB R165, R165, R178 ;  /* 0x000000b2a5a5723e */ /* 0x000fe200000000ff */
[----:B------:R-:W-:-:S04]  /*7700*/  FADD.FTZ R4, R180, R4 ;  /* 0x00000004b4047221 */ /* 0x000fc80000010000 */
[----:B------:R-:W-:Y:S01]  /*7710*/  FADD.FTZ R4, R181, R4 ;  /* 0x00000004b5047221 */ /* 0x000fe20000010000 */
[----:B---3--:R-:W-:Y:S01]  /*7720*/  FADD.FTZ R5, R167, R5 ;  /* 0x00000005a7057221 */ /* 0x008fe20000010000 */
[----:B----4-:R-:W-:-:S03]  /*7730*/  F2FP.F16.F32.PACK_AB R167, R12, R167 ;  /* 0x000000a70ca7723e */ /* 0x010fc600000000ff */
[----:B------:R-:W-:Y:S02]  /*7740*/  FADD.FTZ R5, R12, R5 ;  /* 0x000000050c057221 */ /* 0x000fe40000010000 */
[----:B------:R2:W-:Y:S01]  /*7750*/  STSM.16.M88.4 [R23], R164 ;  /* 0x000000a417007844 */ /* 0x0005e20000000200 */
[----:B------:R-:W-:Y:S05]  /*7760*/  @!P0 BRA `(.L_x_7432) ;  /* 0x0000000000048947 */ /* 0x000fea0003800000 */
[----:B------:R-:W-:Y:S01]  /*7770*/  BPT.TRAP 0x1 ;  /* 0x000000040000795c */ /* 0x000fe20000300000 */
.L_x_7432:
[----:B------:R0:W3:Y:S01]  /*7780*/  SYNCS.PHASECHK.TRANS64.TRYWAIT P2, [UR24+0x28c50], R7 ;  /* 0x028c5007ff0075a7 */ /* 0x0000e20008040158 */
[----:B------:R-:W-:Y:S05]  /*7790*/  @!P0 BRA `(.L_x_7433) ;  /* 0x0000000000048947 */ /* 0x000fea0003800000 */
[----:B------:R-:W-:Y:S01]  /*77a0*/  BPT.TRAP 0x1 ;  /* 0x000000040000795c */ /* 0x000fe20000300000 */
.L_x_7433:
[----:B---3--:R-:W-:Y:S05]  /*77b0*/  @P2 BRA `(.L_x_7434) ;  /* 0x0000000000082947 */ /* 0x008fea0003800000 */
[----:B------:R-:W3:Y:S02]  /*77c0*/  SYNCS.PHASECHK.TRANS64.TRYWAIT P2, [UR24+0x28c50], R7 ;  /* 0x028c5007ff0075a7 */ /* 0x000ee40008040158 */
[----:B---3--:R-:W-:Y:S05]  /*77d0*/  @!P2 BRA `(.L_x_7435) ;  /* 0x000000ec0080a947 */ /* 0x008fea0003800000 */
.L_x_7434:
        /* <DEDUP_REMOVED lines=42> */
.L_x_7427:
[----:B------:R-:W-:-:S06]  /*7a80*/  UISETP.GE.AND UP0, UPT, UR21, UR49, UPT ;  /* 0x000000311500728c */ /* 0x000fcc000bf06270 */
[----:B------:R-:W-:-:S13]  /*7a90*/  PLOP3.LUT P2, PT, PT, PT, UP0, 0x80, 0x0 ;  /* 0x000000000000781c */ /* 0x000fda0003f4f008 */
[----:B------:R-:W-:Y:S05]  /*7aa0*/  @!P2 BRA `(.L_x_7437) ;  /* 0x00000018002ca947 */ /* 0x000fea0003800000 */
[----:B------:R-:W-:Y:S01]  /*7ab0*/  IMAD.MOV.U32 R8, RZ, RZ, R0 ;  /* 0x000000ffff087224 */ /* 0x000fe200078e0000 */
[----:B------:R-:W-:Y:S01]  /*7ac0*/  UMOV UR22, UR37 ;  /* 0x0000002500167c82 */ /* 0x000fe20008000000 */
[----:B------:R-:W-:Y:S01]  /*7ad0*/  IMAD.MOV.U32 R9, RZ, RZ, R6 ;  /* 0x000000ffff097224 */ /* 0x000fe200078e0006 */
[----:B------:R-:W-:-:S06]  /*7ae0*/  ULDC UR20, c[0x0][0x988] ;  /* 0x0002620000147ab9 */ /* 0x000fcc0000000800 */
.L_x_7446:
[----:B------:R-:W-:-:S04]  /*7af0*/  UIADD3 UR37, UR22, 0x1, URZ ;  /* 0x0000000116257890 */ /* 0x000fc8000fffe03f */
[----:B------:R-:W-:-:S04]  /*7b00*/  UISETP.NE.AND UP0, UPT, UR37, 0x2, UPT ;  /* 0x000000022500788c */ /* 0x000fc8000bf05270 */
[----:B------:R-:W-:Y:S02]  /*7b10*/  USEL UR6, URZ, 0x1, UP0 ;  /* 0x000000013f067887 */ /* 0x000fe40008000000 */
[----:B------:R-:W-:Y:S02]  /*7b20*/  USEL UR37, UR37, URZ, UP0 ;  /* 0x0000003f25257287 */ /* 0x000fe40008000000 */
[----:B------:R-:W-:Y:S01]  /*7b30*/  ULOP3.LUT UR38, UR38, UR6, URZ, 0x3c, !UPT ;  /* 0x0000000626267292 */ /* 0x000fe2000f8e3c3f */
[----:B----4-:R-:W-:Y:S11]  /*7b40*/  @!P0 BRA `(.L_x_7438) ;  /* 0x0000000000048947 */ /* 0x010ff60003800000 */
[----:B------:R-:W-:Y:S01]  /*7b50*/  BPT.TRAP 0x1 ;  /* 0x000000040000795c */ /* 0x000fe20000300000 */
.L_x_7438:
[----:B------:R-:W-:Y:S01]  /*7b60*/  ULEA UR23, UR37, UR46, 0x3 ;  /* 0x0000002e25177291 */ /* 0x000fe2000f8e183f */
[----:B01----:R-:W-:-:S05]  /*7b70*/  IMAD.U32 R7, RZ, RZ, UR38 ;  /* 0x00000026ff077e24 */ /* 0x003fca000f8e00ff */
[----:B------:R-:W-:-:S04]  /*7b80*/  SHF.L.U32 R7, R7, 0x1f, RZ ;  /* 0x0000001f07077819 */ /* 0x000fc800000006ff */
[----:B------:R0:W1:Y:S01]  /*7b90*/  SYNCS.PHASECHK.TRANS64.TRYWAIT P2, [UR23+0x28c30], R7 ;  /* 0x028c3007ff0075a7 */ /* 0x0000620008040157 */
[----:B------:R-:W-:Y:S05]  /*7ba0*/  @!P0 BRA `(.L_x_7439) ;  /* 0x0000000000048947 */ /* 0x000fea0003800000 */
[----:B------:R-:W-:Y:S01]  /*7bb0*/  BPT.TRAP 0x1 ;  /* 0x000000040000795c */ /* 0x000fe20000300000 */
.L_x_7439:
[----:B-1----:R-:W-:Y:S05]  /*7bc0*/  @P2 BRA `(.L_x_7440) ;  /* 0x0000000000082947 */ /* 0x002fea0003800000 */
[----:B------:R-:W1:Y:S02]  /*7bd0*/  SYNCS.PHASECHK.TRANS64.TRYWAIT P2, [UR23+0x28c30], R7 ;  /* 0x028c3007ff0075a7 */ /* 0x000e640008040157 */
[----:B-1----:R-:W-:Y:S05]  /*7be0*/  @!P2 BRA `(.L_x_7441) ;  /* 0x000000e80090a947 */ /* 0x002fea0003800000 */
.L_x_7440:
[----:B------:R-:W-:Y:S01]  /*7bf0*/  R2UR UR18, R3 ;  /* 0x00000000031272ca */ /* 0x000fe200000e0000 */
[----:B--2---:R-:W-:Y:S01]  /*7c00*/  WARPGROUP.ARRIVE ;  /* 0x00000000000079c5 */ /* 0x004fe20000000000 */
        /* <DEDUP_REMOVED lines=57> */
[----:B------:R-:W1:Y:S01]  /*7fa0*/  MUFU.EX2 R9, R9 ;  /* 0x0000000900097308 */ /* 0x000e620000000800 */
[--C-:B------:R-:W-:Y:S01]  /*7fb0*/  FFMA.FTZ R176, R176, UR10, -R0.reuse ;  /* 0x0000000ab0b07c23 */ /* 0x100fe20008010800 */
[--C-:B------:R-:W-:Y:S01]  /*7fc0*/  FFMA.FTZ R177, R177, UR10, -R0.reuse ;  /* 0x0000000ab1b17c23 */ /* 0x100fe20008010800 */
[--C-:B------:R-:W-:Y:S01]  /*7fd0*/  FFMA.FTZ R180, R180, UR10, -R0.reuse ;  /* 0x0000000ab4b47c23 */ /* 0x100fe20008010800 */
[----:B------:R-:W-:-:S04]  /*7fe0*/  FFMA.FTZ R181, R181, UR10, -R0 ;  /* 0x0000000ab5b57c23 */ /* 0x000fc80008010800 */
[----:B------:R-:W2:Y:S08]  /*7ff0*/  MUFU.EX2 R153, R153 ;  /* 0x0000009900997308 */ /* 0x000eb00000000800 */
[----:B------:R-:W4:Y:S01]  /*8000*/  MUFU.EX2 R156, R156 ;  /* 0x0000009c009c7308 */ /* 0x000f220000000800 */
        /* <DEDUP_REMOVED lines=41> */
[----:B------:R-:W-:Y:S01]  /*82a0*/  FMNMX.FTZ R0, R154, R8, !PT ;  /* 0x000000089a007209 */ /* 0x000fe20007810000 */
[-C--:B------:R-:W-:Y:S01]  /*82b0*/  FMUL.FTZ R80, R80, R9.reuse ;  /* 0x0000000950507220 */ /* 0x080fe20000410000 */
[----:B------:R-:W-:Y:S01]  /*82c0*/  F2FP.F16.F32.PACK_AB R152, R161, R152 ;  /* 0x00000098a198723e */ /* 0x000fe200000000ff */
[-C--:B------:R-:W-:Y:S01]  /*82d0*/  FMUL.FTZ R81, R81, R9.reuse ;  /* 0x0000000951517220 */ /* 0x080fe20000410000 */
[----:B------:R-:W-:Y:S01]  /*82e0*/  FMNMX.FTZ R0, R155, R0, !PT ;  /* 0x000000009b007209 */ /* 0x000fe20007810000 */
[-C--:B------:R-:W-:Y:S01]  /*82f0*/  FMUL.FTZ R84, R84, R9.reuse ;  /* 0x0000000954547220 */ /* 0x080fe20000410000 */
[----:B------:R-:W4:Y:S01]  /*8300*/  MUFU.EX2 R156, R168 ;  /* 0x000000a8009c7308 */ /* 0x000f220000000800 */
[----:B-1----:R-:W-:Y:S01]  /*8310*/  FADD.FTZ R4, R164, R4 ;  /* 0x00000004a4047221 */ /* 0x002fe20000010000 */
[----:B------:R-:W-:Y:S01]  /*8320*/  FMNMX.FTZ R0, R158, R0, !PT ;  /* 0x000000009e007209 */ /* 0x000fe20007810000 */
[-C--:B------:R-:W-:Y:S01]  /*8330*/  FMUL.FTZ R85, R85, R9.reuse ;  /* 0x0000000955557220 */ /* 0x080fe20000410000 */
[-C--:B------:R-:W-:Y:S01]  /*8340*/  FMUL.FTZ R88, R88, R9.reuse ;  /* 0x0000000958587220 */ /* 0x080fe20000410000 */
[-C--:B------:R-:W-:Y:S01]  /*8350*/  FMUL.FTZ R89, R89, R9.reuse ;  /* 0x0000000959597220 */ /* 0x080fe20000410000 */
[----:B------:R-:W-:Y:S01]  /*8360*/  FMNMX.FTZ R0, R159, R0, !PT ;  /* 0x000000009f007209 */ /* 0x000fe20007810000 */
[-C--:B------:R-:W-:Y:S01]  /*8370*/  FMUL.FTZ R92, R92, R9.reuse ;  /* 0x000000095c5c7220 */ /* 0x080fe20000410000 */
[----:B------:R-:W1:Y:S01]  /*8380*/  MUFU.EX2 R169, R169 ;  /* 0x000000a900a97308 */ /* 0x000e620000000800 */
        /* <DEDUP_REMOVED lines=48> */
[C---:B--2---:R-:W-:Y:S01]  /*8690*/  FADD.FTZ R4, R177.reuse, R4 ;  /* 0x00000004b1047221 */ /* 0x044fe20000010000 */
[----:B------:R-:W-:Y:S01]  /*86a0*/  F2FP.F16.F32.PACK_AB R160, R177, R160 ;  /* 0x000000a0b1a0723e */ /* 0x000fe200000000ff */
[----:B---3--:R-:W2:Y:S01]  /*86b0*/  SHFL.BFLY PT, R10, R0, 0x2, 0x1f ;  /* 0x0c401f00000a7f89 */ /* 0x008ea200000e0000 */
[-C--:B------:R-:W-:Y:S01]  /*86c0*/  FMUL.FTZ R140, R140, R9.reuse ;  /* 0x000000098c8c7220 */ /* 0x080fe20000410000 */
[-C--:B------:R-:W-:Y:S01]  /*86d0*/  FMUL.FTZ R141, R141, R9.reuse ;  /* 0x000000098d8d7220 */ /* 0x080fe20000410000 */
[-C--:B------:R-:W-:Y:S01]  /*86e0*/  FMUL.FTZ R144, R144, R9.reuse ;  /* 0x0000000990907220 */ /* 0x080fe20000410000 */
[-C--:B------:R-:W-:Y:S01]  /*86f0*/  FMUL.FTZ R145, R145, R9.reuse ;  /* 0x0000000991917220 */ /* 0x080fe20000410000 */
[-C--:B------:R-:W-:Y:S01]  /*8700*/  FMUL.FTZ R148, R148, R9.reuse ;  /* 0x0000000994947220 */ /* 0x080fe20000410000 */
[----:B----4-:R-:W-:Y:S01]  /*8710*/  FADD.FTZ R4, R180, R4 ;  /* 0x00000004b4047221 */ /* 0x010fe20000010000 */
[----:B------:R-:W-:-:S03]  /*8720*/  FMUL.FTZ R149, R149, R9 ;  /* 0x0000000995957220 */ /* 0x000fc60000410000 */
[----:B-1----:R-:W-:Y:S01]  /*8730*/  FADD.FTZ R4, R181, R4 ;  /* 0x00000004b5047221 */ /* 0x002fe20000010000 */
[----:B--2---:R-:W-:-:S05]  /*8740*/  FMNMX.FTZ R0, R0, R10, !PT ;  /* 0x0000000a00007209 */ /* 0x004fca0007810000 */
[----:B------:R-:W1:Y:S02]  /*8750*/  SHFL.BFLY PT, R10, R0, 0x1, 0x1f ;  /* 0x0c201f00000a7f89 */ /* 0x000e6400000e0000 */
[----:B-1----:R-:W-:-:S05]  /*8760*/  FMNMX.FTZ R0, R0, R10, !PT ;  /* 0x0000000a00007209 */ /* 0x002fca0007810000 */
        /* <DEDUP_REMOVED lines=22> */
[----:B-1----:R-:W-:Y:S01]  /*88d0*/  F2FP.F16.F32.PACK_AB R154, R165, R164 ;  /* 0x000000a4a59a723e */ /* 0x002fe200000000ff */
[----:B------:R-:W1:Y:S02]  /*88e0*/  MUFU.EX2 R155, R155 ;  /* 0x0000009b009b7308 */ /* 0x000e640000000800 */
        /* <DEDUP_REMOVED lines=31> */
[----:B-1----:R-:W-:Y:S01]  /*8ae0*/  F2FP.F16.F32.PACK_AB R162, R181, R180 ;  /* 0x000000b4b5a2723e */ /* 0x002fe200000000ff */
[----:B------:R4:W-:Y:S01]  /*8af0*/  @!P2 STS [R11+0x28820], R8 ;  /* 0x028820080b00a388 */ /* 0x0009e20000000800 */
[-C--:B------:R-:W-:Y:S01]  /*8b00*/  FMUL.FTZ R51, R51, R8.reuse ;  /* 0x0000000833337220 */ /* 0x080fe20000410000 */
[----:B------:R-:W1:Y:S01]  /*8b10*/  MUFU.EX2 R166, R166 ;  /* 0x000000a600a67308 */ /* 0x000e620000000800 */
        /* <DEDUP_REMOVED lines=77> */
[----:B------:R-:W-:Y:S01]  /*8ff0*/  FMUL.FTZ R151, R151, R8 ;  /* 0x0000000897977220 */ /* 0x000fe20000410000 */
[----:B---3--:R-:W-:-:S04]  /*9000*/  FADD.FTZ R5, R182, R5 ;  /* 0x00000005b6057221 */ /* 0x008fc80000010000 */
[C---:B-1----:R-:W-:Y:S01]  /*9010*/  FADD.FTZ R5, R163.reuse, R5 ;  /* 0x00000005a3057221 */ /* 0x042fe20000010000 */
[----:B------:R-:W-:-:S05]  /*9020*/  F2FP.F16.F32.PACK_AB R163, R163, R182 ;  /* 0x000000b6a3a3723e */ /* 0x000fca00000000ff */
[----:B------:R4:W-:Y:S01]  /*9030*/  STSM.16.M88.4 [R23], R160 ;  /* 0x000000a017007844 */ /* 0x0009e20000000200 */
[----:B------:R-:W-:Y:S05]  /*9040*/  @!P0 BRA `(.L_x_7442) ;  /* 0x0000000000048947 */ /* 0x000fea0003800000 */
[----:B------:R-:W-:Y:S01]  /*9050*/  BPT.TRAP 0x1 ;  /* 0x000000040000795c */ /* 0x000fe20000300000 */
.L_x_7442:
[----:B------:R1:W2:Y:S01]  /*9060*/  SYNCS.PHASECHK.TRANS64.TRYWAIT P2, [UR23+0x28c50], R7 ;  /* 0x028c5007ff0075a7 */ /* 0x0002a20008040157 */
[----:B------:R-:W-:Y:S05]  /*9070*/  @!P0 BRA `(.L_x_7443) ;  /* 0x0000000000048947 */ /* 0x000fea0003800000 */
[----:B------:R-:W-:Y:S01]  /*9080*/  BPT.TRAP 0x1 ;  /* 0x000000040000795c */ /* 0x000fe20000300000 */
.L_x_7443:
[----:B--2---:R-:W-:Y:S05]  /*9090*/  @P2 BRA `(.L_x_7444) ;  /* 0x0000000000082947 */ /* 0x004fea0003800000 */
[----:B------:R-:W2:Y:S02]  /*90a0*/  SYNCS.PHASECHK.TRANS64.TRYWAIT P2, [UR23+0x28c50], R7 ;  /* 0x028c5007ff0075a7 */ /* 0x000ea40008040157 */
[----:B--2---:R-:W-:Y:S05]  /*90b0*/  @!P2 BRA `(.L_x_7445) ;  /* 0x000000d40074a947 */ /* 0x004fea0003800000 */
.L_x_7444:
[----:B------:R-:W-:Y:S01]  /*90c0*/  ULEA UR11, UR37, UR50, 0xc ;  /* 0x00000032250b7291 */ /* 0x000fe2000f8e603f */
[----:B------:R-:W-:Y:S01]  /*90d0*/  WARPGROUP.ARRIVE ;  /* 0x00000000000079c5 */ /* 0x000fe20000000000 */
[----:B------:R-:W-:Y:S01]  /*90e0*/  UMOV UR7, 0x40000040 ;  /* 0x4000004000077882 */ /* 0x000fe20000000000 */
[----:B------:R-:W-:Y:S01]  /*90f0*/  UISETP.GT.AND UP0, UPT, UR21, UR49, UPT ;  /* 0x000000311500728c */ /* 0x000fe2000bf04270 */
[----:B--2---:R-:W-:Y:S01]  /*9100*/  @!P1 VIADD R10, R10, 0x28c60 ;  /* 0x00028c600a0a9836 */ /* 0x004fe20000000000 */
[----:B------:R-:W-:Y:S01]  /*9110*/  UIADD3 UR21, UR21, -0x1, URZ ;  /* 0xffffffff15157890 */ /* 0x000fe2000fffe03f */
[----:B----4-:R-:W-:Y:S01]  /*9120*/  IMAD.MOV.U32 R8, RZ, RZ, R0 ;  /* 0x000000ffff087224 */ /* 0x010fe200078e0000 */
        /* <DEDUP_REMOVED lines=35> */
.L_x_7437:
[----:B------:R-:W5:Y:S01]  /*9360*/  SHFL.BFLY PT, R3, R4, 0x2, 0x1f ;  /* 0x0c401f0004037f89 */ /* 0x000f6200000e0000 */
[----:B------:R-:W-:Y:S08]  /*9370*/  BAR.ARV 0x8, 0x100 ;  /* 0x0204000000007b1d */ /* 0x000ff00000002000 */
[----:B------:R-:W-:Y:S01]  /*9380*/  BAR.SYNC.DEFER_BLOCKING 0xf, 0x100 ;  /* 0x03c4000000007b1d */ /* 0x000fe20000010000 */
[----:B------:R-:W-:Y:S01]  /*9390*/  ISETP.NE.AND P2, PT, R17, RZ, PT ;  /* 0x000000ff1100720c */ /* 0x000fe20003f45270 */
[----:B------:R-:W-:Y:S01]  /*93a0*/  IMAD.MOV.U32 R13, RZ, RZ, -0x800000 ;  /* 0xff800000ff0d7424 */ /* 0x000fe200078e00ff */
[----:B------:R-:W-:Y:S01]  /*93b0*/  UIADD3 UR47, UR47, 0x1, URZ ;  /* 0x000000012f2f7890 */ /* 0x000fe2000fffe03f */
[----:B------:R-:W-:-:S02]  /*93c0*/  IMAD.MOV.U32 R12, RZ, RZ, -0x800000 ;  /* 0xff800000ff0c7424 */ /* 0x000fc400078e00ff */
[----:B---34-:R-:W3:Y:S01]  /*93d0*/  SHFL.BFLY PT, R10, R5, 0x2, 0x1f ;  /* 0x0c401f00050a7f89 */ /* 0x018ee200000e0000 */
[----:B-----5:R-:W-:Y:S01]  /*93e0*/  FADD.FTZ R3, R3, R4 ;  /* 0x0000000403037221 */ /* 0x020fe20000010000 */
[----:B------:R-:W-:-:S04]  /*93f0*/  IMAD.MOV.U32 R4, RZ, RZ, RZ ;  /* 0x000000ffff047224 */ /* 0x000fc800078e00ff */
[----:B------:R-:W4:Y:S01]  /*9400*/  SHFL.BFLY PT, R8, R3, 0x1, 0x1f ;  /* 0x0c201f0003087f89 */ /* 0x000f2200000e0000 */
[----:B---3--:R-:W-:Y:S01]  /*9410*/  FADD.FTZ R10, R10, R5 ;  /* 0x000000050a0a7221 */ /* 0x008fe20000010000 */
[----:B------:R-:W-:-:S04]  /*9420*/  IMAD.U32 R5, RZ, RZ, UR10 ;  /* 0x0000000aff057e24 */ /* 0x000fc8000f8e00ff */
[----:B01----:R-:W0:Y:S01]  /*9430*/  SHFL.BFLY PT, R7, R10, 0x1, 0x1f ;  /* 0x0c201f000a077f89 */ /* 0x003e2200000e0000 */
[----:B----4-:R-:W-:Y:S01]  /*9440*/  FADD.FTZ R9, R3, R8 ;  /* 0x0000000803097221 */ /* 0x010fe20000010000 */
[----:B------:R-:W-:-:S04]  /*9450*/  IMAD.MOV.U32 R3, RZ, RZ, RZ ;  /* 0x000000ffff037224 */ /* 0x000fc800078e00ff */
[----:B------:R-:W-:-:S13]  /*9460*/  FSETP.NE.FTZ.AND P0, PT, R9, RZ, PT ;  /* 0x000000ff0900720b */ /* 0x000fda0003f15000 */
[----:B------:R-:W1:Y:S01]  /*9470*/  @P0 MUFU.LG2 R8, R9 ;  /* 0x0000000900080308 */ /* 0x000e620000000c00 */
[----:B------:R-:W-:Y:S01]  /*9480*/  @P0 FMUL.FTZ R5, R5, 0.69314718246459960938 ;  /* 0x3f31721805050820 */ /* 0x000fe20000410000 */
[----:B0-----:R-:W-:-:S05]  /*9490*/  FADD.FTZ R7, R10, R7 ;  /* 0x000000070a077221 */ /* 0x001fca0000010000 */
[----:B------:R-:W-:Y:S01]  /*94a0*/  FSETP.NE.FTZ.AND P1, PT, R7, RZ, PT ;  /* 0x000000ff0700720b */ /* 0x000fe20003f35000 */
[----:B------:R-:W0:Y:S01]  /*94b0*/  @P0 MUFU.RCP R4, R9 ;  /* 0x0000000900040308 */ /* 0x000e220000001000 */
[----:B-1----:R-:W-:-:S11]  /*94c0*/  @P0 FMUL.FTZ R8, R8, 0.69314718246459960938 ;  /* 0x3f31721808080820 */ /* 0x002fd60000410000 */
[----:B------:R-:W1:Y:S01]  /*94d0*/  @P1 MUFU.RCP R3, R7 ;  /* 0x0000000700031308 */ /* 0x000e620000001000 */
[----:B------:R-:W-:Y:S01]  /*94e0*/  @P0 FFMA.FTZ R13, R5, R6, R8 ;  /* 0x00000006050d0223 */ /* 0x000fe20000010008 */
[----:B------:R-:W-:Y:S01]  /*94f0*/  IMAD.U32 R5, RZ, RZ, UR37 ;  /* 0x00000025ff057e24 */ /* 0x000fe2000f8e00ff */
[----:B------:R-:W-:Y:S01]  /*9500*/  UIADD3 UR37, UR37, 0x1, URZ ;  /* 0x0000000125257890 */ /* 0x000fe2000fffe03f */
[----:B------:R-:W-:Y:S01]  /*9510*/  PLOP3.LUT P0, PT, PT, PT, PT, 0x8, 0x0 ;  /* 0x000000000000781c */ /* 0x000fe20003f0e170 */
[-C--:B0-----:R-:W-:Y:S01]  /*9520*/  FMUL.FTZ R24, R24, R4.reuse ;  /* 0x0000000418187220 */ /* 0x081fe20000410000 */
[----:B------:R-:W-:Y:S02]  /*9530*/  @!P2 IMAD R5, R5, 0x40, R16 ;  /* 0x000000400505a824 */ /* 0x000fe400078e0210 */
[-C--:B------:R-:W-:Y:S01]  /*9540*/  FMUL.FTZ R25, R25, R4.reuse ;  /* 0x0000000419197220 */ /* 0x080fe20000410000 */
[-C--:B------:R-:W-:Y:S01]  /*9550*/  FMUL.FTZ R28, R28, R4.reuse ;  /* 0x000000041c1c7220 */ /* 0x080fe20000410000 */
[-C--:B------:R-:W-:Y:S01]  /*9560*/  FMUL.FTZ R29, R29, R4.reuse ;  /* 0x000000041d1d7220 */ /* 0x080fe20000410000 */
[-C--:B------:R-:W-:Y:S01]  /*9570*/  FMUL.FTZ R32, R32, R4.reuse ;  /* 0x0000000420207220 */ /* 0x080fe20000410000 */
[----:B------:R-:W-:Y:S01]  /*9580*/  @!P2 LEA R6, R5, UR46, 0x2 ;  /* 0x0000002e0506ac11 */ /* 0x000fe2000f8e10ff */
[-C--:B------:R-:W-:Y:S01]  /*9590*/  FMUL.FTZ R33, R33, R4.reuse ;  /* 0x0000000421217220 */ /* 0x080fe20000410000 */
[----:B------:R-:W0:Y:S01]  /*95a0*/  @P1 MUFU.LG2 R5, R7 ;  /* 0x0000000700051308 */ /* 0x000e220000000c00 */
        /* <DEDUP_REMOVED lines=60> */
[----:B---3--:R-:W-:Y:S01]  /*9970*/  IMAD.U32 R4, RZ, RZ, UR10 ;  /* 0x0000000aff047e24 */ /* 0x008fe2000f8e00ff */
[----:B------:R-:W-:Y:S01]  /*9980*/  UISETP.NE.AND UP0, UPT, UR37, 0x2, UPT ;  /* 0x000000022500788c */ /* 0x000fe2000bf05270 */
[----:B0-----:R-:W-:Y:S01]  /*9990*/  @P1 FMUL.FTZ R5, R5, 0.69314718246459960938 ;  /* 0x3f31721805051820 */ /* 0x001fe20000410000 */
[-C--:B------:R-:W-:Y:S01]  /*99a0*/  FMUL.FTZ R26, R26, R3.reuse ;  /* 0x000000031a1a7220 */ /* 0x080fe20000410000 */
[----:B------:R-:W-:Y:S01]  /*99b0*/  @P1 FMUL.FTZ R4, R4, 0.69314718246459960938 ;  /* 0x3f31721804041820 */ /* 0x000fe20000410000 */
[----:B------:R-:W-:Y:S01]  /*99c0*/  USEL UR4, URZ, 0x1, UP0 ;  /* 0x000000013f047887 */ /* 0x000fe20008000000 */
        /* <DEDUP_REMOVED lines=66> */
[----:B-1----:R-:W-:Y:S11]  /*9df0*/  BAR.ARV 0xe, 0x100 ;  /* 0x0384000000007b1d */ /* 0x002ff60000002000 */
.L_x_7407:
        /* <DEDUP_REMOVED lines=12> */
[----:B------:R-:W3:Y:S01]  /*9ec0*/  LDL R0, [R1+0x60] ;  /* 0x0000600001007983 */ /* 0x000ee20000100800 */
        /* <DEDUP_REMOVED lines=16> */
[----:B------:R-:W-:Y:S01]  /*9fd0*/  UISETP.NE.AND.EX UP0, UPT, UR11, URZ, UPT, UP0 ;  /* 0x0000003f0b00728c */ /* 0x000fe2000bf05300 */
[----:B------:R-:W-:Y:S05]  /*9fe0*/  BAR.SYNC.DEFER_BLOCKING 0x1, 0x100 ;  /* 0x0044000000007b1d */ /* 0x000fea0000010000 */
[----:B------:R-:W-:-:S05]  /*9ff0*/  PLOP3.LUT P1, PT, PT, PT, UP0, 0x80, 0x0 ;  /* 0x000000000000781c */ /* 0x000fca0003f2f008 */
[----:B------:R-:W-:-:S04]  /*a000*/  @UP0 ULEA UR10, UP1, UR45, UR10, 0x2 ;  /* 0x0000000a2d0a0291 */ /* 0x000fc8000f82103f */
[----:B------:R-:W-:Y:S01]  /*a010*/  @UP0 ULEA.HI.X UR11, UR45, UR11, UR44, 0x2, UP1 ;  /* 0x0000000b2d0b0291 */ /* 0x000fe200088f142c */
[----:B---3--:R-:W-:-:S03]  /*a020*/  IMAD.WIDE R20, R0, 0x2, R14 ;  /* 0x0000000200147825 */ /* 0x008fc600078e020e */
        /* <DEDUP_REMOVED lines=172> */
[----:B0-----:R-:W-:Y:S02]  /*aaf0*/  IMAD.U32 R4, RZ, RZ, UR10 ;  /* 0x0000000aff047e24 */ /* 0x001fe4000f8e00ff */
[----:B------:R-:W-:Y:S01]  /*ab00*/  IMAD.U32 R5, RZ, RZ, UR11 ;  /* 0x0000000bff057e24 */ /* 0x000fe2000f8e00ff */
[----:B------:R-:W-:Y:S06]  /*ab10*/  BAR.SYNC.DEFER_BLOCKING 0x1, 0x100 ;  /* 0x0044000000007b1d */ /* 0x000fec0000010000 */
[----:B------:R0:W3:Y:S02]  /*ab20*/  @P1 LDG.E R3, desc[UR40][R4.64] ;  /* 0x0000002804031981 */ /* 0x0000e4000c1e1900 */
[----:B0-----:R-:W-:-:S02]  /*ab30*/  IMAD.U32 R4, RZ, RZ, UR12 ;  /* 0x0000000cff047e24 */ /* 0x001fc4000f8e00ff */
[----:B------:R-:W-:-:S05]  /*ab40*/  IMAD.U32 R5, RZ, RZ, UR13 ;  /* 0x0000000dff057e24 */ /* 0x000fca000f8e00ff */
[----:B------:R0:W5:Y:S01]  /*ab50*/  @P0 LDG.E R0, desc[UR40][R4.64] ;  /* 0x0000002804000981 */ /* 0x000162000c1e1900 */
[----:B------:R-:W-:Y:S01]  /*ab60*/  UISETP.NE.AND UP0, UPT, UR9, URZ, UPT ;  /* 0x0000003f0900728c */ /* 0x000fe2000bf05270 */
[----:B------:R-:W-:Y:S01]  /*ab70*/  ULDC UR8, c[0x0][0xa88] ;  /* 0x0002a20000087ab9 */ /* 0x000fe20000000800 */
[----:B------:R-:W-:Y:S02]  /*ab80*/  ULOP3.LUT UR43, UR43, 0xff, URZ, 0xc0, !UPT ;  /* 0x000000ff2b2b7892 */ /* 0x000fe4000f8ec03f */
[----:B------:R-:W-:Y:S01]  /*ab90*/  USEL UR10, UR9, UR4, UP0 ;  /* 0x00000004090a7287 */ /* 0x000fe20008000000 */
[----:B---3--:R-:W-:Y:S01]  /*aba0*/  @P1 R2UR UR8, R3 ;  /* 0x00000000030812ca */ /* 0x008fe200000e0000 */
[----:B0-----:R-:W-:-:S14]  /*abb0*/  @P1 BRA `(.L_x_7449) ;  /* 0x0000000000281947 */ /* 0x001fdc0003800000 */
[----:B------:R-:W-:Y:S05]  /*abc0*/  @!P0 BRA `(.L_x_7449) ;  /* 0x0000000000248947 */ /* 0x000fea0003800000 */
[----:B------:R-:W-:Y:S02]  /*abd0*/  IMAD.U32 R4, RZ, RZ, UR12 ;  /* 0x0000000cff047e24 */ /* 0x000fe4000f8e00ff */
[----:B------:R-:W-:Y:S02]  /*abe0*/  IMAD.U32 R6, RZ, RZ, UR12 ;  /* 0x0000000cff067e24 */ /* 0x000fe4000f8e00ff */
[----:B------:R-:W-:Y:S02]  /*abf0*/  IMAD.U32 R5, RZ, RZ, UR13 ;  /* 0x0000000dff057e24 */ /* 0x000fe4000f8e00ff */
[----:B------:R-:W-:-:S03]  /*ac00*/  IMAD.U32 R7, RZ, RZ, UR13 ;  /* 0x0000000dff077e24 */ /* 0x000fc6000f8e00ff */
[----:B------:R-:W3:Y:S04]  /*ac10*/  LDG.E R4, desc[UR40][R4.64] ;  /* 0x0000002804047981 */ /* 0x000ee8000c1e1900 */
[----:B------:R-:W4:Y:S01]  /*ac20*/  LDG.E R6, desc[UR40][R6.64+0x4] ;  /* 0x0000042806067981 */ /* 0x000f22000c1e1900 */
[----:B---3--:R-:W-:Y:S02]  /*ac30*/  R2UR UR4, R4 ;  /* 0x00000000040472ca */ /* 0x008fe400000e0000 */
[----:B----4-:R-:W-:-:S13]  /*ac40*/  R2UR UR8, R6 ;  /* 0x00000000060872ca */ /* 0x010fda00000e0000 */
[----:B------:R-:W-:-:S12]  /*ac50*/  UIADD3 UR8, -UR4, UR8, URZ ;  /* 0x0000000804087290 */ /* 0x000fd8000fffe13f */
.L_x_7449:
        /* <DEDUP_REMOVED lines=11> */
[----:B------:R-:W3:Y:S01]  /*ad10*/  LDL R10, [R1+0x5c] ;  /* 0x00005c00010a7983 */ /* 0x000ee20000100800 */
[----:B------:R-:W0:Y:S01]  /*ad20*/  LDC R0, c[0x0][0xbe8] ;  /* 0x0002fa00ff007b82 */ /* 0x000e220000000800 */
[----:B------:R-:W-:Y:S01]  /*ad30*/  UISETP.GT.AND UP1, UPT, UR10, 0x1, UPT ;  /* 0x000000010a00788c */ /* 0x000fe2000bf24270 */
[----:B------:R-:W-:Y:S01]  /*ad40*/  VIADD R9, R186, UR39 ;  /* 0x00000027ba097c36 */ /* 0x000fe20008000000 */
[----:B------:R-:W-:Y:S01]  /*ad50*/  UMOV UR18, 0x9b8 ;  /* 0x000009b800127882 */ /* 0x000fe20000000000 */
[----:B------:R-:W-:Y:S02]  /*ad60*/  UISETP.NE.U32.AND UP0, UPT, UR14, URZ, UPT ;  /* 0x0000003f0e00728c */ /* 0x000fe4000bf05070 */
[----:B------:R-:W-:Y:S01]  /*ad70*/  USEL UR18, UR18, 0x978, UP1 ;  /* 0x0000097812127887 */ /* 0x000fe20008800000 */
[----:B------:R-:W-:Y:S01]  /*ad80*/  IMAD.MOV.U32 R3, RZ, RZ, R9 ;  /* 0x000000ffff037224 */ /* 0x000fe200078e0009 */
[----:B------:R-:W-:Y:S02]  /*ad90*/  UISETP.NE.AND.EX UP0, UPT, UR15, URZ, UPT, UP0 ;  /* 0x0000003f0f00728c */ /* 0x000fe4000bf05300 */
[----:B------:R-:W-:-:S02]  /*ada0*/  USEL UR16, UR43, URZ, UP1 ;  /* 0x0000003f2b107287 */ /* 0x000fc40008800000 */
[----:B------:R-:W-:Y:S02]  /*adb0*/  USEL UR45, UR45, URZ, !UP0 ;  /* 0x0000003f2d2d7287 */ /* 0x000fe4000c000000 */
[----:B------:R-:W-:-:S04]  /*adc0*/  USEL UR44, UR44, URZ, !UP0 ;  /* 0x0000003f2c2c7287 */ /* 0x000fc8000c000000 */
[----:B------:R-:W-:Y:S01]  /*add0*/  ULDC.64 UR14, c[0x0][UR18+0x228] ;  /* 0x00008a00120e7abb */ /* 0x000fe20008000a00 */
[----:B------:R-:W-:Y:S01]  /*ade0*/  ULDC.64 UR12, c[0x0][UR18+0x220] ;  /* 0x00008800120c7abb */ /* 0x000fe20008000a00 */
[----:B------:R-:W-:Y:S02]  /*adf0*/  UIMAD.WIDE.U32 UR20, UR14, UR16, URZ ;  /* 0x000000100e1472a5 */ /* 0x000fe4000f8e003f */
[----:B------:R-:W-:Y:S01]  /*ae00*/  UIMAD UR19, UR15, UR16, URZ ;  /* 0x000000100f1372a4 */ /* 0x000fe2000f8e023f */
[----:B0-----:R-:W-:Y:S01]  /*ae10*/  ISETP.NE.AND P0, PT, R0, 0x1, PT ;  /* 0x000000010000780c */ /* 0x001fe20003f05270 */
[----:B------:R-:W-:Y:S01]  /*ae20*/  UIMAD.WIDE.U32 UR14, UR12, UR45, URZ ;  /* 0x0000002d0c0e72a5 */ /* 0x000fe2000f8e003f */
[----:B------:R-:W-:Y:S01]  /*ae30*/  ULDC.64 UR10, c[0x0][UR18+0x218] ;  /* 0x00008600120a7abb */ /* 0x000fe20008000a00 */
[----:B------:R-:W-:Y:S02]  /*ae40*/  UIMAD UR45, UR13, UR45, URZ ;  /* 0x0000002d0d2d72a4 */ /* 0x000fe4000f8e023f */
[----:B------:R-:W-:-:S02]  /*ae50*/  UIMAD.WIDE.U32 UR16, UR10, UR42, URZ ;  /* 0x0000002a0a1072a5 */ /* 0x000fc4000f8e003f */
[----:B------:R-:W-:Y:S02]  /*ae60*/  UIMAD UR10, UR11, UR42, URZ ;  /* 0x0000002a0b0a72a4 */ /* 0x000fe4000f8e023f */
[----:B------:R-:W-:Y:S02]  /*ae70*/  UIMAD UR44, UR12, UR44, UR45 ;  /* 0x0000002c0c2c72a4 */ /* 0x000fe4000f8e022d */
[----:B------:R-:W-:Y:S02]  /*ae80*/  UIADD3 UR19, UR21, UR19, URZ ;  /* 0x0000001315137290 */ /* 0x000fe4000fffe03f */
[----:B------:R-:W0:Y:S01]  /*ae90*/  @P0 LDC R4, c[0x0][0xbec] ;  /* 0x0002fb00ff040b82 */ /* 0x000e220000000800 */
[----:B------:R-:W-:Y:S02]  /*aea0*/  UIADD3 UR11, UR17, UR10, URZ ;  /* 0x0000000a110b7290 */ /* 0x000fe4000fffe03f */
[----:B------:R-:W-:Y:S02]  /*aeb0*/  UIADD3 UR16, UP0, UP2, UR14, UR16, UR4 ;  /* 0x000000100e107290 */ /* 0x000fe4000fa1e004 */
[----:B------:R-:W-:Y:S01]  /*aec0*/  UIADD3 UR10, UR15, UR44, URZ ;  /* 0x0000002c0f0a7290 */ /* 0x000fe2000fffe03f */
[----:B------:R-:W-:-:S02]  /*aed0*/  IMAD.U32 R6, RZ, RZ, UR19 ;  /* 0x00000013ff067e24 */ /* 0x000fc4000f8e00ff */
[----:B------:R-:W1:Y:S01]  /*aee0*/  @P0 LDC R5, c[0x0][0xbf0] ;  /* 0x0002fc00ff050b82 */ /* 0x000e620000000800 */
[----:B------:R-:W-:Y:S01]  /*aef0*/  UIADD3.X UR10, UR10, UR11, UR22, UP0, UP2 ;  /* 0x0000000b0a0a7290 */ /* 0x000fe200087e4416 */
[----:B0-----:R-:W-:-:S05]  /*af00*/  @P0 IMAD.HI.U32 R4, R9, R4, RZ ;  /* 0x0000000409040227 */ /* 0x001fca00078e00ff */
[----:B-1----:R-:W-:Y:S01]  /*af10*/  @P0 SHF.R.U32.HI R3, RZ, R5, R4 ;  /* 0x00000005ff030219 */ /* 0x002fe20000011604 */
[----:B------:R-:W-:-:S04]  /*af20*/  IMAD.U32 R4, RZ, RZ, UR20 ;  /* 0x00000014ff047e24 */ /* 0x000fc8000f8e00ff */
[--C-:B------:R-:W-:Y:S01]  /*af30*/  IMAD.MOV R7, RZ, RZ, -R3.reuse ;  /* 0x000000ffff077224 */ /* 0x100fe200078e0a03 */
[----:B------:R-:W-:Y:S02]  /*af40*/  IADD3 R4, P0, P2, R3, UR16, R4 ;  /* 0x0000001003047c10 */ /* 0x000fe4000fa1e004 */
[----:B------:R-:W-:Y:S01]  /*af50*/  SHF.R.S32.HI R3, RZ, 0x1f, R3 ;  /* 0x0000001fff037819 */ /* 0x000fe20000011403 */
[C---:B------:R-:W-:Y:S02]  /*af60*/  IMAD R7, R0.reuse, R7, R9 ;  /* 0x0000000700077224 */ /* 0x040fe400078e0209 */
[----:B------:R-:W-:Y:S01]  /*af70*/  IMAD R9, R0, UR8, RZ ;  /* 0x0000000800097c24 */ /* 0x000fe2000f8e02ff */
[----:B------:R-:W-:Y:S01]  /*af80*/  IADD3.X R5, R3, UR10, R6, P0, P2 ;  /* 0x0000000a03057c10 */ /* 0x000fe200087e4406 */
[----:B------:R-:W-:Y:S01]  /*af90*/  ULDC.64 UR10, c[0x0][UR18+0x210] ;  /* 0x00008400120a7abb */ /* 0x000fe20008000a00 */
[----:B------:R-:W-:Y:S01]  /*afa0*/  SHF.R.S32.HI R3, RZ, 0x1f, R7 ;  /* 0x0000001fff037819 */ /* 0x000fe20000011407 */
[----:B------:R-:W-:-:S02]  /*afb0*/  IMAD R6, R7, UR11, RZ ;  /* 0x0000000b07067c24 */ /* 0x000fc4000f8e02ff */
[----:B------:R-:W-:-:S04]  /*afc0*/  IMAD.WIDE.U32 R4, R7, UR10, R4 ;  /* 0x0000000a07047c25 */ /* 0x000fc8000f8e0004 */
[----:B------:R-:W-:Y:S01]  /*afd0*/  IMAD R3, R3, UR10, R6 ;  /* 0x0000000a03037c24 */ /* 0x000fe2000f8e0206 */
[----:B------:R-:W-:Y:S01]  /*afe0*/  ULDC.64 UR10, c[0x0][0xba8] ;  /* 0x0002ea00000a7ab9 */ /* 0x000fe20000000a00 */
[----:B------:R-:W-:Y:S01]  /*aff0*/  @!UP1 ULDC UR10, c[0x0][0xb50] ;  /* 0x0002d400000a9ab9 */ /* 0x000fe20000000800 */
[----:B------:R-:W-:Y:S01]  /*b000*/  @!UP1 ULDC UR11, c[0x0][0xb54] ;  /* 0x0002d500000b9ab9 */ /* 0x000fe20000000800 */
[----:B------:R-:W-:Y:S01]  /*b010*/  IMAD.IADD R3, R5, 0x1, R3 ;  /* 0x0000000105037824 */ /* 0x000fe200078e0203 */
[----:B------:R-:W-:Y:S01]  /*b020*/  LEA R8, P0, R4, UR10, 0x2 ;  /* 0x0000000a04087c11 */ /* 0x000fe2000f8010ff */
[----:B------:R-:W-:-:S03]  /*b030*/  VIADD R0, R16, UR39 ;  /* 0x0000002710007c36 */ /* 0x000fc60008000000 */
[----:B------:R-:W-:Y:S01]  /*b040*/  LEA.HI.X R3, R4, UR11, R3, 0x2, P0 ;  /* 0x0000000b04037c11 */ /* 0x000fe200080f1403 */
[----:B------:R-:W-:Y:S04]  /*b050*/  SHFL.IDX PT, R6, R8, 0x1, 0x1c1f ;  /* 0x003c1f0008067f89 */ /* 0x000fe800000e0000 */
[----:B------:R-:W-:Y:S04]  /*b060*/  SHFL.IDX PT, R5, R3, RZ, 0x1c1f ;  /* 0x001c1fff03057589 */ /* 0x000fe800000e0000 */
[----:B------:R-:W-:Y:S01]  /*b070*/  SHFL.IDX PT, R7, R3, 0x1, 0x1c1f ;  /* 0x003c1f0003077f89 */ /* 0x000fe200000e0000 */
[----:B---3--:R-:W-:-:S05]  /*b080*/  IMAD.MOV R4, RZ, RZ, -R10 ;  /* 0x000000ffff047224 */ /* 0x008fca00078e0a0a */
[----:B------:R-:W-:Y:S02]  /*b090*/  ISETP.NE.AND P0, PT, R185, R4, PT ;  /* 0x00000004b900720c */ /* 0x000fe40003f05270 */
[----:B------:R-:W0:Y:S02]  /*b0a0*/  SHFL.IDX PT, R4, R8, RZ, 0x1c1f ;  /* 0x001c1fff08047589 */ /* 0x000e2400000e0000 */
[C---:B------:R-:W-:Y:S01]  /*b0b0*/  ISETP.GE.OR P2, PT, R0.reuse, R9, P0 ;  /* 0x000000090000720c */ /* 0x040fe20000746670 */
[----:B------:R-:W-:-:S05]  /*b0c0*/  VIADD R0, R0, 0x8 ;  /* 0x0000000800007836 */ /* 0x000fca0000000000 */
[----:B------:R-:W-:-:S07]  /*b0d0*/  ISETP.GE.OR P0, PT, R0, R9, P0 ;  /* 0x000000090000720c */ /* 0x000fce0000706670 */
[----:B0-----:R0:W-:Y:S06]  /*b0e0*/  @!P2 ST.E desc[UR40][R4.64], R13 ;  /* 0x0000000d0400a985 */ /* 0x0011ec000c101928 */
[----:B------:R0:W-:Y:S02]  /*b0f0*/  @!P0 ST.E desc[UR40][R6.64], R12 ;  /* 0x0000000c06008985 */ /* 0x0001e4000c101928 */
.L_x_7450:
[----:B------:R-:W-:Y:S05]  /*b100*/  @P1 BRA `(.L_x_7451) ;  /* 0x00000010004c1947 */ /* 0x000fea0003800000 */
[----:B------:R-:W1:Y:S01]  /*b110*/  S2R R0, SR_TID.X ;  /* 0x0000000000007919 */ /* 0x000e620000002100 */
[----:B------:R-:W3:Y:S01]  /*b120*/  LDC R82, c[0x0][0xbe8] ;  /* 0x0002fa00ff527b82 */ /* 0x000ee20000000800 */
        /* <DEDUP_REMOVED lines=11> */
[----:B------:R-:W-:Y:S02]  /*b1e0*/  LOP3.LUT R32, R33, 0x380, RZ, 0xc0, !PT ;  /* 0x0000038021207812 */ /* 0x000fe400078ec0ff */
[----:B------:R-:W-:Y:S02]  /*b1f0*/  IADD3 R37, P1, R14, 0x6000, RZ ;  /* 0x000060000e257810 */ /* 0x000fe40007f3e0ff */
[----:B------:R-:W-:-:S02]  /*b200*/  SHF.R.U64 R40, R40, 0x3, RZ ;  /* 0x0000000328287819 */ /* 0x000fc400000012ff */
[----:B------:R-:W-:Y:S02]  /*b210*/  SHF.R.U64 R32, R32, 0x3, RZ ;  /* 0x0000000320207819 */ /* 0x000fe400000012ff */
[----:B------:R-:W-:Y:S02]  /*b220*/  LOP3.LUT R36, R37, 0x380, RZ, 0xc0, !PT ;  /* 0x0000038025247812 */ /* 0x000fe400078ec0ff */
[----:B------:R-:W-:Y:S01]  /*b230*/  LOP3.LUT R40, R40, R41, RZ, 0x3c, !PT ;  /* 0x0000002928287212 */ /* 0x000fe200078e3cff */
[--C-:B------:R-:W-:Y:S01]  /*b240*/  IMAD.X R41, RZ, RZ, R15.reuse, P2 ;  /* 0x000000ffff297224 */ /* 0x100fe200010e060f */
[----:B------:R-:W-:Y:S01]  /*b250*/  LOP3.LUT R32, R32, R33, RZ, 0x3c, !PT ;  /* 0x0000002120207212 */ /* 0x000fe200078e3cff */
[--C-:B------:R-:W-:Y:S01]  /*b260*/  IMAD.X R33, RZ, RZ, R15.reuse, P0 ;  /* 0x000000ffff217224 */ /* 0x100fe200000e060f */
[----:B------:R-:W-:Y:S02]  /*b270*/  IADD3 R69, P2, R14, 0xe000, RZ ;  /* 0x0000e0000e457810 */ /* 0x000fe40007f5e0ff */
[----:B------:R-:W-:Y:S01]  /*b280*/  SHF.R.U64 R36, R36, 0x3, RZ ;  /* 0x0000000324247819 */ /* 0x000fe200000012ff */
[----:B------:R-:W-:Y:S01]  /*b290*/  UIMAD UR12, UR22, UR14, URZ ;  /* 0x0000000e160c72a4 */ /* 0x000fe2000f8e023f */
[----:B------:R-:W-:Y:S01]  /*b2a0*/  IADD3 R61, P0, R14, 0xc000, RZ ;  /* 0x0000c0000e3d7810 */ /* 0x000fe20007f1e0ff */
[----:B------:R-:W-:Y:S01]  /*b2b0*/  UIMAD.WIDE.U32 UR10, UR4, UR14, URZ ;  /* 0x0000000e040a72a5 */ /* 0x000fe2000f8e003f */
[----:B------:R-:W-:Y:S01]  /*b2c0*/  LOP3.LUT R68, R69, 0x380, RZ, 0xc0, !PT ;  /* 0x0000038045447812 */ /* 0x000fe200078ec0ff */
[----:B------:R-:W5:Y:S01]  /*b2d0*/  LD.E.128 R32, desc[UR40][R32.64] ;  /* 0x0000002820207980 */ /* 0x000f62000c101d00 */
[----:B------:R-:W-:Y:S01]  /*b2e0*/  LOP3.LUT R36, R36, R37, RZ, 0x3c, !PT ;  /* 0x0000002524247212 */ /* 0x000fe200078e3cff */
[----:B------:R-:W-:Y:S01]  /*b2f0*/  IMAD.X R37, RZ, RZ, R15, P1 ;  /* 0x000000ffff257224 */ /* 0x000fe200008e060f */
[----:B------:R-:W-:Y:S01]  /*b300*/  LOP3.LUT R60, R61, 0x380, RZ, 0xc0, !PT ;  /* 0x000003803d3c7812 */ /* 0x000fe200078ec0ff */
[----:B------:R-:W5:Y:S01]  /*b310*/  LD.E.128 R40, desc[UR40][R40.64] ;  /* 0x0000002828287980 */ /* 0x000f62000c101d00 */
[----:B------:R-:W-:-:S02]  /*b320*/  IADD3 R65, P1, R14, 0xd000, RZ ;  /* 0x0000d0000e417810 */ /* 0x000fc40007f3e0ff */
[----:B------:R-:W-:Y:S02]  /*b330*/  SHF.R.U64 R68, R68, 0x3, RZ ;  /* 0x0000000344447819 */ /* 0x000fe400000012ff */
[----:B------:R-:W-:Y:S02]  /*b340*/  IADD3 R9, P3, R14, 0x1000, RZ ;  /* 0x000010000e097810 */ /* 0x000fe40007f7e0ff */
[----:B------:R-:W-:Y:S02]  /*b350*/  LOP3.LUT R81, R20, 0xfffffff8, RZ, 0xc0, !PT ;  /* 0xfffffff814517812 */ /* 0x000fe400078ec0ff */
[C---:B------:R-:W-:Y:S02]  /*b360*/  IADD3 R13, P4, R14.reuse, 0x2000, RZ ;  /* 0x000020000e0d7810 */ /* 0x040fe40007f9e0ff */
[C---:B------:R-:W-:Y:S02]  /*b370*/  IADD3 R25, P5, R14.reuse, 0x3000, RZ ;  /* 0x000030000e197810 */ /* 0x040fe40007fbe0ff */
[----:B------:R-:W-:Y:S01]  /*b380*/  IADD3 R29, P6, R14, 0x4000, RZ ;  /* 0x000040000e1d7810 */ /* 0x000fe20007fde0ff */
[----:B------:R-:W-:Y:S01]  /*b390*/  UIMAD UR12, UR4, UR15, UR12 ;  /* 0x0000000f040c72a4 */ /* 0x000fe2000f8e020c */
[----:B------:R-:W-:Y:S01]  /*b3a0*/  SHF.R.U64 R60, R60, 0x3, RZ ;  /* 0x000000033c3c7819 */ /* 0x000fe200000012ff */
[----:B------:R-:W5:Y:S01]  /*b3b0*/  LD.E.128 R36, desc[UR40][R36.64] ;  /* 0x0000002824247980 */ /* 0x000f62000c101d00 */
[----:B------:R-:W-:-:S02]  /*b3c0*/  LOP3.LUT R64, R65, 0x380, RZ, 0xc0, !PT ;  /* 0x0000038041407812 */ /* 0x000fc400078ec0ff */
[----:B------:R-:W-:Y:S01]  /*b3d0*/  LOP3.LUT R68, R68, R69, RZ, 0x3c, !PT ;  /* 0x0000004544447212 */ /* 0x000fe200078e3cff */
[--C-:B------:R-:W-:Y:S01]  /*b3e0*/  IMAD.X R69, RZ, RZ, R15.reuse, P2 ;  /* 0x000000ffff457224 */ /* 0x100fe200010e060f */
[----:B------:R-:W-:Y:S01]  /*b3f0*/  LOP3.LUT R60, R60, R61, RZ, 0x3c, !PT ;  /* 0x0000003d3c3c7212 */ /* 0x000fe200078e3cff */
[----:B------:R-:W-:Y:S01]  /*b400*/  IMAD.X R61, RZ, RZ, R15, P0 ;  /* 0x000000ffff3d7224 */ /* 0x000fe200000e060f */
[----:B---3--:R-:W-:Y:S02]  /*b410*/  ISETP.NE.AND P2, PT, R82, 0x1, PT ;  /* 0x000000015200780c */ /* 0x008fe40003f45270 */
[----:B------:R-:W-:Y:S02]  /*b420*/  SHF.R.U64 R64, R64, 0x3, RZ ;  /* 0x0000000340407819 */ /* 0x000fe400000012ff */
[----:B------:R-:W-:Y:S01]  /*b430*/  LOP3.LUT R8, R9, 0x380, RZ, 0xc0, !PT ;  /* 0x0000038009087812 */ /* 0x000fe200078ec0ff */
[----:B------:R-:W-:Y:S01]  /*b440*/  IMAD.IADD R20, R0, 0x1, -R81 ;  /* 0x0000000100147824 */ /* 0x000fe200078e0a51 */
[----:B------:R-:W-:-:S02]  /*b450*/  ISETP.GE.AND P0, PT, R195, UR16, PT ;  /* 0x00000010c3007c0c */ /* 0x000fc4000bf06270 */
[----:B------:R-:W-:Y:S02]  /*b460*/  LOP3.LUT R12, R13, 0x380, RZ, 0xc0, !PT ;  /* 0x000003800d0c7812 */ /* 0x000fe400078ec0ff */
[----:B------:R-:W-:Y:S02]  /*b470*/  LOP3.LUT R24, R25, 0x380, RZ, 0xc0, !PT ;  /* 0x0000038019187812 */ /* 0x000fe400078ec0ff */
[----:B------:R-:W-:Y:S01]  /*b480*/  LOP3.LUT R28, R29, 0x380, RZ, 0xc0, !PT ;  /* 0x000003801d1c7812 */ /* 0x000fe200078ec0ff */
[----:B------:R-:W0:Y:S01]  /*b490*/  @P2 LDC R77, c[0x0][0xbec] ;  /* 0x0002fb00ff4d2b82 */ /* 0x000e220000000800 */
[----:B------:R-:W-:Y:S01]  /*b4a0*/  LOP3.LUT R64, R64, R65, RZ, 0x3c, !PT ;  /* 0x0000004140407212 */ /* 0x000fe200078e3cff */
[----:B------:R-:W-:Y:S01]  /*b4b0*/  IMAD.X R65, RZ, RZ, R15, P1 ;  /* 0x000000ffff417224 */ /* 0x000fe200008e060f */
[----:B------:R-:W-:Y:S01]  /*b4c0*/  SEL R76, RZ, 0xffffffff, P0 ;  /* 0xffffffffff4c7807 */ /* 0x000fe20000000000 */
[----:B------:R-:W-:Y:S01]  /*b4d0*/  UIADD3 UR11, UR11, UR12, URZ ;  /* 0x0000000c0b0b7290 */ /* 0x000fe2000fffe03f */
[----:B------:R-:W-:Y:S01]  /*b4e0*/  ISETP.GE.AND P1, PT, R2, UR16, PT ;  /* 0x0000001002007c0c */ /* 0x000fe2000bf26270 */
[----:B------:R-:W-:Y:S01]  /*b4f0*/  USHF.R.S32.HI UR4, URZ, 0x1f, UR9 ;  /* 0x0000001f3f047899 */ /* 0x000fe20008011409 */
[----:B------:R-:W-:Y:S01]  /*b500*/  SHF.R.U64 R8, R8, 0x3, RZ ;  /* 0x0000000308087819 */ /* 0x000fe200000012ff */
[----:B------:R-:W-:Y:S01]  /*b510*/  IMAD.SHL.U32 R76, R76, 0x2, RZ ;  /* 0x000000024c4c7824 */ /* 0x000fe200078e00ff */
[----:B------:R-:W-:Y:S01]  /*b520*/  SEL R21, RZ, 0x1, P1 ;  /* 0x00000001ff157807 */ /* 0x000fe20000800000 */
[----:B------:R-:W1:Y:S01]  /*b530*/  @P2 LDC R79, c[0x0][0xbf0] ;  /* 0x0002fc00ff4f2b82 */ /* 0x000e620000000800 */
[----:B------:R-:W-:Y:S01]  /*b540*/  ISETP.GE.AND P1, PT, R194, UR16, PT ;  /* 0x00000010c2007c0c */ /* 0x000fe2000bf26270 */
[----:B------:R-:W-:Y:S01]  /*b550*/  ULDC.64 UR12, c[0x0][0xae8] ;  /* 0x0002ba00000c7ab9 */ /* 0x000fe20000000a00 */
[----:B------:R-:W-:Y:S01]  /*b560*/  LOP3.LUT R21, R76, 0x2, R21, 0xe2, !PT ;  /* 0x000000024c157812 */ /* 0x000fe200078ee215 */
[----:B------:R-:W5:Y:S01]  /*b570*/  LD.E.128 R60, desc[UR40][R60.64] ;  /* 0x000000283c3c7980 */ /* 0x000f62000c101d00 */
[----:B------:R-:W-:-:S02]  /*b580*/  SEL R76, RZ, 0xffffffff, P1 ;  /* 0xffffffffff4c7807 */ /* 0x000fc40000800000 */
[----:B------:R-:W-:Y:S01]  /*b590*/  ISETP.GE.AND P0, PT, R193, UR16, PT ;  /* 0x00000010c1007c0c */ /* 0x000fe2000bf06270 */
[----:B------:R-:W5:Y:S01]  /*b5a0*/  LD.E.128 R64, desc[UR40][R64.64] ;  /* 0x0000002840407980 */ /* 0x000f62000c101d00 */
[----:B------:R-:W-:Y:S01]  /*b5b0*/  LOP3.LUT R8, R8, R9, RZ, 0x3c, !PT ;  /* 0x0000000908087212 */ /* 0x000fe200078e3cff */
[----:B------:R-:W-:Y:S01]  /*b5c0*/  IMAD.X R9, RZ, RZ, R15, P3 ;  /* 0x000000ffff097224 */ /* 0x000fe200018e060f */
[----:B------:R-:W-:Y:S01]  /*b5d0*/  IADD3 R45, P3, R14, 0x8000, RZ ;  /* 0x000080000e2d7810 */ /* 0x000fe20007f7e0ff */
[----:B------:R-:W-:Y:S01]  /*b5e0*/  IMAD.SHL.U32 R76, R76, 0x4, RZ ;  /* 0x000000044c4c7824 */ /* 0x000fe200078e00ff */
[----:B------:R-:W-:Y:S01]  /*b5f0*/  SEL R0, RZ, 0xffffffff, P0 ;  /* 0xffffffffff007807 */ /* 0x000fe20000000000 */
[----:B------:R-:W5:Y:S01]  /*b600*/  LD.E.128 R68, desc[UR40][R68.64] ;  /* 0x0000002844447980 */ /* 0x000f62000c101d00 */
[----:B------:R-:W-:Y:S02]  /*b610*/  LOP3.LUT R44, R45, 0x380, RZ, 0xc0, !PT ;  /* 0x000003802d2c7812 */ /* 0x000fe400078ec0ff */
[----:B------:R-:W-:Y:S01]  /*b620*/  LOP3.LUT R21, R76, 0x4, R21, 0xe2, !PT ;  /* 0x000000044c157812 */ /* 0x000fe200078ee215 */
[----:B------:R-:W-:Y:S01]  /*b630*/  IMAD.SHL.U32 R76, R0, 0x8, RZ ;  /* 0x00000008004c7824 */ /* 0x000fe200078e00ff */
[----:B------:R-:W-:Y:S01]  /*b640*/  SHF.R.U64 R12, R12, 0x3, RZ ;  /* 0x000000030c0c7819 */ /* 0x000fe200000012ff */
[----:B------:R-:W-:Y:S01]  /*b650*/  IMAD R0, R20, 0x20, R3 ;  /* 0x0000002014007824 */ /* 0x000fe200078e0203 */
[----:B------:R-:W-:-:S02]  /*b660*/  SHF.R.U64 R24, R24, 0x3, RZ ;  /* 0x0000000318187819 */ /* 0x000fc400000012ff */
[----:B------:R-:W-:Y:S01]  /*b670*/  SHF.R.U64 R28, R28, 0x3, RZ ;  /* 0x000000031c1c7819 */ /* 0x000fe200000012ff */
[----:B------:R-:W-:Y:S01]  /*b680*/  UIMAD.WIDE.U32 UR10, UR42, UR12, UR10 ;  /* 0x0000000c2a0a72a5 */ /* 0x000fe2000f8e000a */
[----:B------:R-:W-:Y:S01]  /*b690*/  SHF.R.U64 R44, R44, 0x3, RZ ;  /* 0x000000032c2c7819 */ /* 0x000fe200000012ff */
[----:B------:R-:W-:Y:S01]  /*b6a0*/  VIADD R80, R0, UR39 ;  /* 0x0000002700507c36 */ /* 0x000fe20008000000 */
        /* <DEDUP_REMOVED lines=9> */
[----:B------:R-:W-:Y:S01]  /*b740*/  UIMAD UR11, UR42, UR13, UR11 ;  /* 0x0000000d2a0b72a4 */ /* 0x000fe2000f8e020b */
[C---:B------:R-:W-:Y:S01]  /*b750*/  IADD3 R53, P5, R14.reuse, 0xa000, RZ ;  /* 0x0000a0000e357810 */ /* 0x040fe20007fbe0ff */
[----:B------:R-:W5:Y:S01]  /*b760*/  LD.E.128 R8, desc[UR40][R8.64] ;  /* 0x0000002808087980 */ /* 0x000f62000c101d00 */
[----:B------:R-:W-:Y:S01]  /*b770*/  IADD3 R57, P6, R14, 0xb000, RZ ;  /* 0x0000b0000e397810 */ /* 0x000fe20007fde0ff */
[----:B------:R-:W-:Y:S01]  /*b780*/  ULDC.64 UR12, c[0x0][0xaf0] ;  /* 0x0002bc00000c7ab9 */ /* 0x000fe20000000a00 */
[----:B------:R-:W-:Y:S01]  /*b790*/  ISETP.GE.AND P0, PT, R192, UR16, PT ;  /* 0x00000010c0007c0c */ /* 0x000fe2000bf06270 */
[----:B0-----:R-:W-:Y:S01]  /*b7a0*/  @P2 IMAD.HI.U32 R0, R80, R77, RZ ;  /* 0x0000004d50002227 */ /* 0x001fe200078e00ff */
[----:B------:R-:W-:Y:S01]  /*b7b0*/  IADD3 R7, P3, R14, 0xf000, RZ ;  /* 0x0000f0000e077810 */ /* 0x000fe20007f7e0ff */
[----:B------:R-:W-:Y:S01]  /*b7c0*/  UIMAD UR4, UR4, UR12, URZ ;  /* 0x0000000c040472a4 */ /* 0x000fe2000f8e023f */
[----:B------:R-:W-:Y:S01]  /*b7d0*/  LOP3.LUT R48, R49, 0x380, RZ, 0xc0, !PT ;  /* 0x0000038031307812 */ /* 0x000fe200078ec0ff */
[----:B------:R-:W5:Y:S01]  /*b7e0*/  LD.E.128 R24, desc[UR40][R24.64] ;  /* 0x0000002818187980 */ /* 0x000f62000c101d00 */
[----:B------:R-:W-:-:S02]  /*b7f0*/  LOP3.LUT R52, R53, 0x380, RZ, 0xc0, !PT ;  /* 0x0000038035347812 */ /* 0x000fc400078ec0ff */
[----:B------:R-:W-:Y:S01]  /*b800*/  LOP3.LUT R56, R57, 0x380, RZ, 0xc0, !PT ;  /* 0x0000038039387812 */ /* 0x000fe200078ec0ff */
[----:B------:R-:W5:Y:S01]  /*b810*/  LD.E.128 R28, desc[UR40][R28.64] ;  /* 0x000000281c1c7980 */ /* 0x000f62000c101d00 */
[----:B------:R-:W-:Y:S02]  /*b820*/  LOP3.LUT R5, R14, 0x380, RZ, 0xc0, !PT ;  /* 0x000003800e057812 */ /* 0x000fe400078ec0ff */
[----:B------:R-:W-:Y:S01]  /*b830*/  SEL R20, RZ, 0xffffffff, P0 ;  /* 0xffffffffff147807 */ /* 0x000fe20000000000 */
[----:B------:R-:W-:Y:S01]  /*b840*/  IMAD.MOV.U32 R77, RZ, RZ, R80 ;  /* 0x000000ffff4d7224 */ /* 0x000fe200078e0050 */
[----:B------:R-:W-:Y:S01]  /*b850*/  LOP3.LUT R6, R7, 0x380, RZ, 0xc0, !PT ;  /* 0x0000038007067812 */ /* 0x000fe200078ec0ff */
[----:B------:R-:W-:Y:S01]  /*b860*/  UIMAD UR4, UR9, UR13, UR4 ;  /* 0x0000000d090472a4 */ /* 0x000fe2000f8e0204 */
[----:B-1----:R-:W-:Y:S01]  /*b870*/  @P2 SHF.R.U32.HI R77, RZ, R79, R0 ;  /* 0x0000004fff4d2219 */ /* 0x002fe20000011600 */
[----:B------:R-:W-:Y:S01]  /*b880*/  UIMAD.WIDE.U32 UR10, UR9, UR12, UR10 ;  /* 0x0000000c090a72a5 */ /* 0x000fe2000f8e000a */
[----:B------:R-:W-:Y:S01]  /*b890*/  SHF.R.U64 R48, R48, 0x3, RZ ;  /* 0x0000000330307819 */ /* 0x000fe200000012ff */
[----:B------:R-:W-:Y:S01]  /*b8a0*/  IMAD.SHL.U32 R20, R20, 0x10, RZ ;  /* 0x0000001014147824 */ /* 0x000fe200078e00ff */
[----:B------:R-:W-:Y:S01]  /*b8b0*/  SHF.R.U64 R52, R52, 0x3, RZ ;  /* 0x0000000334347819 */ /* 0x000fe200000012ff */
[----:B------:R-:W-:Y:S01]  /*b8c0*/  IMAD.X R73, RZ, RZ, R15, P3 ;  /* 0x000000ffff497224 */ /* 0x000fe200018e060f */
[----:B------:R-:W-:Y:S01]  /*b8d0*/  SHF.R.U64 R56, R56, 0x3, RZ ;  /* 0x0000000338387819 */ /* 0x000fe200000012ff */
[----:B------:R-:W5:Y:S01]  /*b8e0*/  LD.E.128 R44, desc[UR40][R44.64] ;  /* 0x000000282c2c7980 */ /* 0x000f62000c101d00 */
[----:B------:R-:W-:-:S02]  /*b8f0*/  SHF.R.U64 R5, R5, 0x3, RZ ;  /* 0x0000000305057819 */ /* 0x000fc400000012ff */
[----:B------:R-:W-:Y:S02]  /*b900*/  SHF.R.U64 R6, R6, 0x3, RZ ;  /* 0x0000000306067819 */ /* 0x000fe400000012ff */
[----:B------:R-:W-:Y:S01]  /*b910*/  LOP3.LUT R21, R76, 0x8, R21, 0xe2, !PT ;  /* 0x000000084c157812 */ /* 0x000fe200078ee215 */
[----:B------:R-:W-:Y:S01]  /*b920*/  UIADD3 UR4, UR11, UR4, URZ ;  /* 0x000000040b047290 */ /* 0x000fe2000fffe03f */
[----:B------:R-:W-:Y:S01]  /*b930*/  ISETP.GE.AND P0, PT, R187, UR16, PT ;  /* 0x00000010bb007c0c */ /* 0x000fe2000bf06270 */
        /* <DEDUP_REMOVED lines=9> */
[----:B------:R-:W-:-:S02]  /*b9d0*/  LOP3.LUT R72, R6, R7, RZ, 0x3c, !PT ;  /* 0x0000000706487212 */ /* 0x000fc400078e3cff */
[----:B------:R-:W-:Y:S02]  /*b9e0*/  SHF.R.S32.HI R78, RZ, 0x1f, R77 ;  /* 0x0000001fff4e7819 */ /* 0x000fe4000001144d */
[----:B------:R-:W-:Y:S01]  /*b9f0*/  LOP3.LUT R76, R20, 0x10, R21, 0xe2, !PT ;  /* 0x00000010144c7812 */ /* 0x000fe200078ee215 */
[----:B------:R-:W-:Y:S01]  /*ba00*/  IMAD.U32 R20, RZ, RZ, UR10 ;  /* 0x0000000aff147e24 */ /* 0x000fe2000f8e00ff */
[----:B------:R-:W-:Y:S01]  /*ba10*/  SEL R0, RZ, 0xffffffff, P0 ;  /* 0xffffffffff007807 */ /* 0x000fe20000000000 */
[----:B------:R-:W-:Y:S01]  /*ba20*/  IMAD.U32 R21, RZ, RZ, UR11 ;  /* 0x0000000bff157e24 */ /* 0x000fe2000f8e00ff */
[----:B------:R-:W-:Y:S01]  /*ba30*/  ULDC.64 UR10, c[0x0][0xae0] ;  /* 0x0002b800000a7ab9 */ /* 0x000fe20000000a00 */
[----:B------:R-:W-:Y:S01]  /*ba40*/  IMAD R79, R82, R79, R80 ;  /* 0x0000004f524f7224 */ /* 0x000fe200078e0250 */
[----:B------:R-:W5:Y:S01]  /*ba50*/  LD.E.128 R4, desc[UR40][R4.64] ;  /* 0x0000002804047980 */ /* 0x000f62000c101d00 */
[----:B------:R-:W-:Y:S02]  /*ba60*/  IMAD.U32 R21, RZ, RZ, UR4 ;  /* 0x00000004ff157e24 */ /* 0x000fe4000f8e00ff */
[----:B------:R-:W-:Y:S01]  /*ba70*/  IMAD R78, R78, UR10, RZ ;  /* 0x0000000a4e4e7c24 */ /* 0x000fe2000f8e02ff */
[----:B------:R-:W5:Y:S01]  /*ba80*/  LD.E.128 R12, desc[UR40][R12.64] ;  /* 0x000000280c0c7980 */ /* 0x000f62000c101d00 */
[----:B------:R-:W-:Y:S01]  /*ba90*/  IMAD.SHL.U32 R83, R0, 0x20, RZ ;  /* 0x0000002000537824 */ /* 0x000fe200078e00ff */
[----:B------:R-:W-:-:S02]  /*baa0*/  ISETP.GE.AND P0, PT, R229, UR16, PT ;  /* 0x00000010e5007c0c */ /* 0x000fc4000bf06270 */
[----:B------:R-:W5:Y:S01]  /*bab0*/  LD.E.128 R48, desc[UR40][R48.64] ;  /* 0x0000002830307980 */ /* 0x000f62000c101d00 */
[----:B------:R-:W-:-:S03]  /*bac0*/  SHF.R.S32.HI R0, RZ, 0x1f, R79 ;  /* 0x0000001fff007819 */ /* 0x000fc6000001144f */
[----:B------:R-:W5:Y:S01]  /*bad0*/  LD.E.128 R52, desc[UR40][R52.64] ;  /* 0x0000002834347980 */ /* 0x000f62000c101d00 */
[----:B------:R-:W-:-:S03]  /*bae0*/  IMAD.WIDE.U32 R20, R77, UR10, R20 ;  /* 0x0000000a4d147c25 */ /* 0x000fc6000f8e0014 */
[----:B------:R-:W5:Y:S01]  /*baf0*/  LD.E.128 R56, desc[UR40][R56.64] ;  /* 0x0000002838387980 */ /* 0x000f62000c101d00 */
[----:B------:R-:W-:Y:S01]  /*bb00*/  IMAD R81, R77, UR11, R78 ;  /* 0x0000000b4d517c24 */ /* 0x000fe2000f8e024e */
[----:B------:R-:W-:Y:S02]  /*bb10*/  ULDC.64 UR10, c[0x0][0xad8] ;  /* 0x0002b600000a7ab9 */ /* 0x000fe40000000a00 */
        /* <DEDUP_REMOVED lines=8> */
[----:B------:R-:W-:Y:S01]  /*bba0*/  IMAD.IADD R21, R21, 0x1, R81 ;  /* 0x0000000115157824 */ /* 0x000fe200078e0251 */
[----:B------:R-:W-:Y:S01]  /*bbb0*/  SEL R77, RZ, 0x40, P0 ;  /* 0x00000040ff4d7807 */ /* 0x000fe20000000000 */
[----:B------:R-:W-:Y:S01]  /*bbc0*/  IMAD R78, R0, UR10, RZ ;  /* 0x0000000a004e7c24 */ /* 0x000fe2000f8e02ff */
[----:B------:R-:W-:Y:S01]  /*bbd0*/  ISETP.GE.AND P0, PT, R228, UR16, PT ;  /* 0x00000010e4007c0c */ /* 0x000fe2000bf06270 */
[----:B------:R-:W-:-:S02]  /*bbe0*/  IMAD R83, R82, UR8, RZ ;  /* 0x0000000852537c24 */ /* 0x000fc4000f8e02ff */
[----:B------:R-:W-:Y:S01]  /*bbf0*/  VIADD R82, R3, UR39 ;  /* 0x0000002703527c36 */ /* 0x000fe20008000000 */
        /* <DEDUP_REMOVED lines=14> */
[----:B------:R0:W3:Y:S01]  /*bce0*/  SHFL.IDX PT, R21, R81, RZ, 0x181f ;  /* 0x00181fff51157589 */ /* 0x0000e200000e0000 */
[----:B------:R-:W-:Y:S02]  /*bcf0*/  LOP3.LUT R3, R0, R3, RZ, 0xfc, !PT ;  /* 0x0000000300037212 */ /* 0x000fe400078efcff */
[----:B--2---:R-:W-:Y:S01]  /*bd00*/  SHF.R.S32.HI R152, RZ, 0x1f, R195 ;  /* 0x0000001fff987819 */ /* 0x004fe200000114c3 */
        /* <DEDUP_REMOVED lines=9> */
[----:B---3--:R-:W-:-:S03]  /*bda0*/  @!P0 IMAD.WIDE R78, R2, 0x2, R20 ;  /* 0x00000002024e8825 */ /* 0x008fc600078e0214 */
[----:B------:R-:W-:Y:S02]  /*bdb0*/  @!P1 LEA.HI.X R77, R195, R21, R152, 0x1, P2 ;  /* 0x00000015c34d9211 */ /* 0x000fe400010f0c98 */
[----:B------:R-:W-:Y:S01]  /*bdc0*/  ISETP.GE.AND P2, PT, R192, UR16, PT ;  /* 0x00000010c0007c0c */ /* 0x000fe2000bf46270 */
[----:B-----5:R1:W-:Y:S01]  /*bdd0*/  @!P0 ST.E.128 desc[UR40][R78.64], R4 ;  /* 0x000000044e008985 */ /* 0x0203e2000c101d28 */
[----:B------:R-:W-:-:S03]  /*bde0*/  LOP3.LUT P0, RZ, R0, 0x40, RZ, 0xc0, !PT ;  /* 0x0000004000ff7812 */ /* 0x000fc6000780c0ff */
[----:B------:R2:W-:Y:S01]  /*bdf0*/  @!P1 ST.E.128 desc[UR40][R76.64], R12 ;  /* 0x0000000c4c009985 */ /* 0x0005e2000c101d28 */
[----:B------:R-:W-:Y:S02]  /*be00*/  ISETP.GE.AND P1, PT, R187, UR16, PT ;  /* 0x00000010bb007c0c */ /* 0x000fe4000bf26270 */
[----:B-1----:R-:W-:Y:S02]  /*be10*/  SHF.R.S32.HI R4, RZ, 0x1f, R187 ;  /* 0x0000001fff047819 */ /* 0x002fe400000114bb */
[----:B------:R-:W-:Y:S02]  /*be20*/  SHF.R.S32.HI R5, RZ, 0x1f, R229 ;  /* 0x0000001fff057819 */ /* 0x000fe400000114e5 */
[CC--:B--2---:R-:W-:Y:S02]  /*be30*/  @!P4 LEA R76, P5, R194.reuse, R20.reuse, 0x1 ;  /* 0x00000014c24cc211 */ /* 0x0c4fe400078a08ff */
[----:B------:R-:W-:Y:S02]  /*be40*/  @!P3 LEA R14, P6, R193, R20, 0x1 ;  /* 0x00000014c10eb211 */ /* 0x000fe400078c08ff */
[----:B------:R-:W-:-:S02]  /*be50*/  @!P4 LEA.HI.X R77, R194, R21, R85, 0x1, P5 ;  /* 0x00000015c24dc211 */ /* 0x000fc400028f0c55 */
[CC--:B------:R-:W-:Y:S02]  /*be60*/  @!P2 LEA R12, P5, R192.reuse, R20.reuse, 0x1 ;  /* 0x00000014c00ca211 */ /* 0x0c0fe400078a08ff */
[-C--:B------:R-:W-:Y:S01]  /*be70*/  @!P3 LEA.HI.X R15, R193, R21.reuse, R84, 0x1, P6 ;  /* 0x00000015c10fb211 */ /* 0x080fe200030f0c54 */
[----:B------:R2:W-:Y:S01]  /*be80*/  @!P4 ST.E.128 desc[UR40][R76.64], R28 ;  /* 0x0000001c4c00c985 */ /* 0x0005e2000c101d28 */
[----:B------:R-:W-:Y:S02]  /*be90*/  LOP3.LUT P6, RZ, R3, 0x80, RZ, 0xc0, !PT ;  /* 0x0000008003ff7812 */ /* 0x000fe400078cc0ff */
[-C--:B------:R-:W-:Y:S01]  /*bea0*/  @!P2 LEA.HI.X R13, R192, R21.reuse, R87, 0x1, P5 ;  /* 0x00000015c00da211 */ /* 0x080fe200028f0c57 */
[----:B------:R2:W-:Y:S01]  /*beb0*/  @!P3 ST.E.128 desc[UR40][R14.64], R36 ;  /* 0x000000240e00b985 */ /* 0x0005e2000c101d28 */
[C---:B------:R-:W-:Y:S02]  /*bec0*/  @!P1 LEA R6, P5, R187.reuse, R20, 0x1 ;  /* 0x00000014bb069211 */ /* 0x040fe400078a08ff */
[----:B------:R-:W-:Y:S01]  /*bed0*/  SHF.R.S32.HI R79, RZ, 0x1f, R228 ;  /* 0x0000001fff4f7819 */ /* 0x000fe200000114e4 */
[----:B------:R2:W-:Y:S01]  /*bee0*/  @!P2 ST.E.128 desc[UR40][R12.64], R44 ;  /* 0x0000002c0c00a985 */ /* 0x0005e2000c101d28 */
[----:B------:R-:W-:-:S02]  /*bef0*/  @!P1 LEA.HI.X R7, R187, R21, R4, 0x1, P5 ;  /* 0x00000015bb079211 */ /* 0x000fc400028f0c04 */
[----:B------:R-:W-:-:S03]  /*bf00*/  @P0 LEA R4, P5, R229, R20, 0x1 ;  /* 0x00000014e5040211 */ /* 0x000fc600078a08ff */
[----:B------:R2:W-:Y:S01]  /*bf10*/  @!P1 ST.E.128 desc[UR40][R6.64], R52 ;  /* 0x0000003406009985 */ /* 0x0005e2000c101d28 */
[----:B------:R-:W-:Y:S02]  /*bf20*/  @P0 LEA.HI.X R5, R229, R21, R5, 0x1, P5 ;  /* 0x00000015e5050211 */ /* 0x000fe400028f0c05 */
[----:B------:R-:W-:-:S03]  /*bf30*/  @P6 LEA R20, P5, R228, R20, 0x1 ;  /* 0x00000014e4146211 */ /* 0x000fc600078a08ff */
[----:B------:R2:W-:Y:S01]  /*bf40*/  @P0 ST.E.128 desc[UR40][R4.64], R60 ;  /* 0x0000003c04000985 */ /* 0x0005e2000c101d28 */
[----:B------:R-:W-:-:S05]  /*bf50*/  @P6 LEA.HI.X R21, R228, R21, R79, 0x1, P5 ;  /* 0x00000015e4156211 */ /* 0x000fca00028f0c4f */
[----:B------:R2:W-:Y:S04]  /*bf60*/  @P6 ST.E.128 desc[UR40][R20.64], R68 ;  /* 0x0000004414006985 */ /* 0x0005e8000c101d28 */
.L_x_7453:
[----:B------:R-:W-:Y:S05]  /*bf70*/  BSYNC B1 ;  /* 0x0000000000017941 */ /* 0x000fea0003800000 */
.L_x_7452:
[----:B--2--5:R-:W-:Y:S01]  /*bf80*/  VIADD R6, R82, 0x20 ;  /* 0x0000002052067836 */ /* 0x024fe20000000000 */
[----:B------:R2:W4:Y:S04]  /*bf90*/  SHFL.IDX PT, R5, R81, 0x1, 0x181f ;  /* 0x00381f0051057f89 */ /* 0x00052800000e0000 */
[----:B------:R-:W-:Y:S01]  /*bfa0*/  ISETP.GE.AND P0, PT, R6, R83, PT ;  /* 0x000000530600720c */ /* 0x000fe20003f06270 */
[----:B------:R2:W0:-:S12]  /*bfb0*/  SHFL.IDX PT, R4, R80, 0x1, 0x181f ;  /* 0x00381f0050047f89 */ /* 0x00041800000e0000 */
[----:B--2---:R-:W-:Y:S05]  /*bfc0*/  @P0 BRA `(.L_x_7454) ;  /* 0x0000002400f80947 */ /* 0x004fea0003800000 */
[----:B------:R-:W-:Y:S02]  /*bfd0*/  ISETP.GE.AND P0, PT, R195, UR16, PT ;  /* 0x00000010c3007c0c */ /* 0x000fe4000bf06270 */
[----:B------:R-:W-:Y:S02]  /*bfe0*/  ISETP.GE.AND P5, PT, R2, UR16, PT ;  /* 0x0000001002007c0c */ /* 0x000fe4000bfa6270 */
[----:B------:R-:W-:Y:S02]  /*bff0*/  ISETP.GE.AND P2, PT, R194, UR16, PT ;  /* 0x00000010c2007c0c */ /* 0x000fe4000bf46270 */
[----:B------:R-:W-:Y:S02]  /*c000*/  ISETP.GE.AND P1, PT, R193, UR16, PT ;  /* 0x00000010c1007c0c */ /* 0x000fe4000bf26270 */
[----:B------:R-:W-:Y:S02]  /*c010*/  ISETP.GE.AND P3, PT, R192, UR16, PT ;  /* 0x00000010c0007c0c */ /* 0x000fe4000bf66270 */
[----:B------:R-:W-:-:S02]  /*c020*/  SHF.R.S32.HI R15, RZ, 0x1f, R194 ;  /* 0x0000001fff0f7819 */ /* 0x000fc400000114c2 */
[----:B------:R-:W-:Y:S02]  /*c030*/  SHF.R.S32.HI R29, RZ, 0x1f, R192 ;  /* 0x0000001fff1d7819 */ /* 0x000fe400000114c0 */
[C---:B0-----:R-:W-:Y:S01]  /*c040*/  @!P0 LEA R12, P4, R195.reuse, R4, 0x1 ;  /* 0x00000004c30c8211 */ /* 0x041fe200078808ff */
        /* <DEDUP_REMOVED lines=15> */
[-C--:B---3--:R-:W-:Y:S02]  /*c140*/  @!P1 LEA.HI.X R21, R193, R5.reuse, R0, 0x1, P6 ;  /* 0x00000005c1159211 */ /* 0x088fe400030f0c00 */
        /* <DEDUP_REMOVED lines=15> */
.L_x_7451:
        /* <DEDUP_REMOVED lines=10> */
[----:B--2---:R-:W-:Y:S01]  /*c2e0*/  SHF.R.S32.HI R152, RZ, 0x1f, R205 ;  /* 0x0000001fff987819 */ /* 0x004fe200000114cd */
        /* <DEDUP_REMOVED lines=60> */
[C---:B------:R-:W-:Y:S02]  /*c6b0*/  LEA R3, P1, R4.reuse, UR10, 0x2 ;  /* 0x0000000a04037c11 */ /* 0x040fe4000f8210ff */
[----:B------:R-:W-:Y:S02]  /*c6c0*/  SHF.R.S32.HI R13, RZ, 0x1f, R224 ;  /* 0x0000001fff0d7819 */ /* 0x000fe400000114e0 */
[----:B------:R-:W-:Y:S01]  /*c6d0*/  LEA.HI.X R10, R4, UR11, R5, 0x2, P1 ;  /* 0x0000000b040a7c11 */ /* 0x000fe200088f1405 */
[----:B------:R0:W1:Y:S01]  /*c6e0*/  SHFL.IDX PT, R11, R3, RZ, 0x1c1f ;  /* 0x001c1fff030b7589 */ /* 0x00006200000e0000 */
[----:B------:R-:W-:Y:S02]  /*c6f0*/  SHF.R.S32.HI R171, RZ, 0x1f, R225 ;  /* 0x0000001fffab7819 */ /* 0x000fe400000114e1 */
[----:B------:R-:W-:Y:S01]  /*c700*/  SHF.R.S32.HI R172, RZ, 0x1f, R226 ;  /* 0x0000001fffac7819 */ /* 0x000fe200000114e2 */
[----:B------:R0:W2:Y:S01]  /*c710*/  SHFL.IDX PT, R12, R10, RZ, 0x1c1f ;  /* 0x001c1fff0a0c7589 */ /* 0x0000a200000e0000 */
[----:B------:R-:W-:Y:S01]  /*c720*/  SHF.R.S32.HI R173, RZ, 0x1f, R17 ;  /* 0x0000001fffad7819 */ /* 0x000fe20000011411 */
[----:B------:R-:W-:Y:S06]  /*c730*/  @P0 BRA `(.L_x_7456) ;  /* 0x0000000800040947 */ /* 0x000fec0003800000 */
[----:B------:R-:W-:Y:S02]  /*c740*/  ULDC UR4, c[0x0][0xac8] ;  /* 0x0002b20000047ab9 */ /* 0x000fe40000000800 */
[----:B------:R-:W-:Y:S02]  /*c750*/  ISETP.GE.AND P3, PT, R17, UR4, PT ;  /* 0x0000000411007c0c */ /* 0x000fe4000bf66270 */
[----:B------:R-:W-:Y:S02]  /*c760*/  ISETP.GE.AND P4, PT, R226, UR4, PT ;  /* 0x00000004e2007c0c */ /* 0x000fe4000bf86270 */
[----:B------:R-:W-:Y:S02]  /*c770*/  ISETP.GE.AND P2, PT, R225, UR4, PT ;  /* 0x00000004e1007c0c */ /* 0x000fe4000bf46270 */
[----:B------:R-:W-:-:S07]  /*c780*/  ISETP.GE.AND P1, PT, R224, UR4, PT ;  /* 0x00000004e0007c0c */ /* 0x000fce000bf26270 */
[CC--:B-1----:R-:W-:Y:S02]  /*c790*/  @!P3 LEA R4, P0, R17.reuse, R11.reuse, 0x2 ;  /* 0x0000000b1104b211 */ /* 0x0c2fe400078010ff */
[C---:B------:R-:W-:Y:S02]  /*c7a0*/  @!P4 LEA R6, P5, R226.reuse, R11, 0x2 ;  /* 0x0000000be206c211 */ /* 0x040fe400078a10ff */
        /* <DEDUP_REMOVED lines=122> */
.L_x_7456:
[----:B------:R-:W-:Y:S05]  /*cf50*/  BSYNC B1 ;  /* 0x0000000000017941 */ /* 0x000fea0003800000 */
.L_x_7455:
        /* <DEDUP_REMOVED lines=10> */
[CC--:B0-----:R-:W-:Y:S02]  /*d000*/  @!P4 LEA R10, P3, R17.reuse, R3.reuse, 0x2 ;  /* 0x00000003110ac211 */ /* 0x0c1fe400078610ff */
[-C--:B---3--:R-:W-:Y:S02]  /*d010*/  @!P2 LEA R4, P6, R226, R3.reuse, 0x2 ;  /* 0x00000003e204a211 */ /* 0x088fe400078c10ff */
[----:B-1----:R-:W-:Y:S02]  /*d020*/  @!P4 LEA.HI.X R11, R17, R20, R173, 0x2, P3 ;  /* 0x00000014110bc211 */ /* 0x002fe400018f14ad */
[----:B------:R-:W-:Y:S02]  /*d030*/  ISETP.GE.AND P3, PT, R223, UR4, PT ;  /* 0x00000004df007c0c */ /* 0x000fe4000bf66270 */
[----:B------:R-:W-:Y:S01]  /*d040*/  @!P1 LEA R6, P5, R225, R3, 0x2 ;  /* 0x00000003e1069211 */ /* 0x000fe200078a10ff */
[----:B------:R0:W-:Y:S01]  /*d050*/  @!P4 ST.E.64 desc[UR40][R10.64], R26 ;  /* 0x0000001a0a00c985 */ /* 0x0001e2000c101b28 */
[----:B------:R-:W-:-:S02]  /*d060*/  ISETP.GE.AND P4, PT, R222, UR4, PT ;  /* 0x00000004de007c0c */ /* 0x000fc4000bf86270 */
[-C--:B------:R-:W-:Y:S02]  /*d070*/  @!P2 LEA.HI.X R5, R226, R20.reuse, R172, 0x2, P6 ;  /* 0x00000014e205a211 */ /* 0x080fe400030f14ac */
[CC--:B------:R-:W-:Y:S02]  /*d080*/  @!P0 LEA R8, P6, R224.reuse, R3.reuse, 0x2 ;  /* 0x00000003e0088211 */ /* 0x0c0fe400078c10ff */
        /* <DEDUP_REMOVED lines=14> */
[-C--:B------:R-:W-:Y:S01]  /*d170*/  @!P5 LEA R14, P6, R221, R3.reuse, 0x2 ;  /* 0x00000003dd0ed211 */ /* 0x080fe200078c10ff */
[----:B------:R4:W-:Y:S01]  /*d180*/  @!P4 ST.E.64 desc[UR40][R12.64], R46 ;  /* 0x0000002e0c00c985 */ /* 0x0009e2000c101b28 */
[----:B------:R-:W-:Y:S02]  /*d190*/  ISETP.GE.AND P3, PT, R217, UR4, PT ;  /* 0x00000004d9007c0c */ /* 0x000fe4000bf66270 */
[----:B------:R-:W-:Y:S02]  /*d1a0*/  @!P5 LEA.HI.X R15, R221, R20, R168, 0x2, P6 ;  /* 0x00000014dd0fd211 */ /* 0x000fe400030f14a8 */
[-C--:B-1----:R-:W-:Y:S02]  /*d1b0*/  @!P0 LEA R4, P6, R220, R3.reuse, 0x2 ;  /* 0x00000003dc048211 */ /* 0x082fe400078c10ff */
[----:B------:R-:W-:Y:S01]  /*d1c0*/  ISETP.GE.AND P4, PT, R216, UR4, PT ;  /* 0x00000004d8007c0c */ /* 0x000fe2000bf86270 */
[----:B------:R1:W-:Y:S01]  /*d1d0*/  @!P5 ST.E.64 desc[UR40][R14.64], R50 ;  /* 0x000000320e00d985 */ /* 0x0003e2000c101b28 */
[----:B---3--:R-:W-:-:S02]  /*d1e0*/  @!P1 LEA R6, P5, R219, R3, 0x2 ;  /* 0x00000003db069211 */ /* 0x008fc400078a10ff */
[-C--:B------:R-:W-:Y:S02]  /*d1f0*/  @!P0 LEA.HI.X R5, R220, R20.reuse, R167, 0x2, P6 ;  /* 0x00000014dc058211 */ /* 0x080fe400030f14a7 */
        /* <DEDUP_REMOVED lines=9> */
[CC--:B----4-:R-:W-:Y:S02]  /*d290*/  @!P4 LEA R12, P2, R216.reuse, R3.reuse, 0x2 ;  /* 0x00000003d80cc211 */ /* 0x0d0fe400078410ff */
[----:B------:R-:W-:Y:S02]  /*d2a0*/  ISETP.GE.AND P1, PT, R213, UR4, PT ;  /* 0x00000004d5007c0c */ /* 0x000fe4000bf26270 */
[-C--:B------:R-:W-:Y:S02]  /*d2b0*/  @!P3 LEA.HI.X R11, R217, R20.reuse, R164, 0x2, P6 ;  /* 0x00000014d90bb211 */ /* 0x080fe400030f14a4 */
[----:B------:R-:W-:Y:S02]  /*d2c0*/  @!P4 LEA.HI.X R13, R216, R20, R163, 0x2, P2 ;  /* 0x00000014d80dc211 */ /* 0x000fe400010f14a3 */
[----:B------:R-:W-:Y:S01]  /*d2d0*/  ISETP.GE.AND P2, PT, R212, UR4, PT ;  /* 0x00000004d4007c0c */ /* 0x000fe2000bf46270 */
[----:B------:R-:W-:Y:S01]  /*d2e0*/  @!P3 ST.E.64 desc[UR40][R10.64], R66 ;  /* 0x000000420a00b985 */ /* 0x000fe2000c101b28 */
[----:B-1----:R-:W-:-:S03]  /*d2f0*/  @!P5 LEA R14, P6, R215, R3, 0x2 ;  /* 0x00000003d70ed211 */ /* 0x002fc600078c10ff */
[----:B------:R1:W-:Y:S01]  /*d300*/  @!P4 ST.E.64 desc[UR40][R12.64], R70 ;  /* 0x000000460c00c985 */ /* 0x0003e2000c101b28 */
[-C--:B------:R-:W-:Y:S02]  /*d310*/  @!P5 LEA.HI.X R15, R215, R20.reuse, R162, 0x2, P6 ;  /* 0x00000014d70fd211 */ /* 0x080fe400030f14a2 */
[CC--:B0-----:R-:W-:Y:S02]  /*d320*/  @!P0 LEA R4, P4, R214.reuse, R3.reuse, 0x2 ;  /* 0x00000003d6048211 */ /* 0x0c1fe400078810ff */
        /* <DEDUP_REMOVED lines=15> */
[CC--:B------:R-:W-:Y:S02]  /*d420*/  @!P5 LEA R10, P6, R211.reuse, R3.reuse, 0x2 ;  /* 0x00000003d30ad211 */ /* 0x0c0fe400078c10ff */
[-C--:B------:R-:W-:Y:S02]  /*d430*/  @!P4 LEA.HI.X R13, R210, R20.reuse, R157, 0x2, P0 ;  /* 0x00000014d20dc211 */ /* 0x080fe400000f149d */
[----:B------:R-:W-:Y:S02]  /*d440*/  @!P5 LEA.HI.X R11, R211, R20, R158, 0x2, P6 ;  /* 0x00000014d30bd211 */ /* 0x000fe400030f149e */
[----:B------:R-:W-:Y:S02]  /*d450*/  ISETP.GE.AND P0, PT, R206, UR4, PT ;  /* 0x00000004ce007c0c */ /* 0x000fe4000bf06270 */
[----:B0-----:R-:W-:Y:S01]  /*d460*/  @!P3 LEA R14, P6, R209, R3, 0x2 ;  /* 0x00000003d10eb211 */ /* 0x001fe200078c10ff */
        /* <DEDUP_REMOVED lines=28> */
[CC--:B-1----:R-:W-:Y:S01]  /*d630*/  @!P0 LEA R4, P5, R202.reuse, R3.reuse, 0x2 ;  /* 0x00000003ca048211 */ /* 0x0c2fe200078a10ff */
[----:B------:R1:W-:Y:S01]  /*d640*/  @!P3 ST.E.64 desc[UR40][R14.64], R122 ;  /* 0x0000007a0e00b985 */ /* 0x0003e2000c101b28 */
[----:B------:R-:W-:Y:S02]  /*d650*/  ISETP.GE.AND P3, PT, R199, UR4, PT ;  /* 0x00000004c7007c0c */ /* 0x000fe4000bf66270 */
[----:B------:R-:W-:Y:S02]  /*d660*/  @!P0 LEA.HI.X R5, R202, R20, R236, 0x2, P5 ;  /* 0x00000014ca058211 */ /* 0x000fe400028f14ec */
[----:B------:R-:W-:Y:S02]  /*d670*/  ISETP.GE.AND P5, PT, R197, UR4, PT ;  /* 0x00000004c5007c0c */ /* 0x000fe4000bfa6270 */
[-C--:B--2---:R-:W-:Y:S01]  /*d680*/  @!P1 LEA R6, P6, R201, R3.reuse, 0x2 ;  /* 0x00000003c9069211 */ /* 0x084fe200078c10ff */
[----:B------:R2:W-:Y:S02]  /*d690*/  @!P0 ST.E.64 desc[UR40][R4.64], R126 ;  /* 0x0000007e04008985 */ /* 0x0005e4000c101b28 */
[----:B0-----:R-:W-:-:S02]  /*d6a0*/  @!P4 LEA R8, P0, R200, R3, 0x2 ;  /* 0x00000003c808c211 */ /* 0x001fc400078010ff */
[-C--:B------:R-:W-:Y:S02]  /*d6b0*/  @!P1 LEA.HI.X R7, R201, R20.reuse, R235, 0x2, P6 ;  /* 0x00000014c9079211 */ /* 0x080fe400030f14eb */
[-C--:B---3--:R-:W-:Y:S02]  /*d6c0*/  @!P3 LEA R10, P6, R199, R3.reuse, 0x2 ;  /* 0x00000003c70ab211 */ /* 0x088fe400078c10ff */
[-C--:B------:R-:W-:Y:S01]  /*d6d0*/  @!P4 LEA.HI.X R9, R200, R20.reuse, R234, 0x2, P0 ;  /* 0x00000014c809c211 */ /* 0x080fe200000f14ea */
        /* <DEDUP_REMOVED lines=16> */
.L_x_7448:
        /* <DEDUP_REMOVED lines=10> */
[----:B------:R-:W3:Y:S01]  /*d880*/  @P1 LDG.E R8, desc[UR40][R4.64] ;  /* 0x0000002804081981 */ /* 0x000ee2000c1e1900 */
        /* <DEDUP_REMOVED lines=13> */
[----:B---3--:R-:W-:Y:S01]  /*d960*/  @P1 R2UR UR4, R8 ;  /* 0x00000000080412ca */ /* 0x008fe200000e0000 */
[----:B-1----:R-:W-:-:S05]  /*d970*/  VIADD R8, R3, 0xffffff80 ;  /* 0xffffff8003087836 */ /* 0x002fca0000000000 */
[----:B------:R-:W-:-:S07]  /*d980*/  ISETP.GT.AND P0, PT, R8, 0x3f, PT ;  /* 0x0000003f0800780c */ /* 0x000fce0003f04270 */
[----:B------:R-:W-:Y:S01]  /*d990*/  USHF.R.S32.HI UR22, URZ, 0x1f, UR4 ;  /* 0x0000001f3f167899 */ /* 0x000fe20008011404 */
[----:B0-----:R-:W-:Y:S11]  /*d9a0*/  @P2 BRA `(.L_x_7457) ;  /* 0x0000000000102947 */ /* 0x001ff60003800000 */
[----:B------:R-:W-:Y:S05]  /*d9b0*/  @!P1 BRA `(.L_x_7457) ;  /* 0x00000000000c9947 */ /* 0x000fea0003800000 */
[----:B------:R-:W3:Y:S04]  /*d9c0*/  LDG.E R3, desc[UR40][R4.64] ;  /* 0x0000002804037981 */ /* 0x000ee8000c1e1900 */
[----:B-----5:R-:W3:Y:S02]  /*d9d0*/  LDG.E R0, desc[UR40][R4.64+0x4] ;  /* 0x0000042804007981 */ /* 0x020ee4000c1e1900 */
[----:B---3--:R-:W-:-:S07]  /*d9e0*/  IMAD.IADD R0, R0, 0x1, -R3 ;  /* 0x0000000100007824 */ /* 0x008fce00078e0a03 */
.L_x_7457:
[----:B------:R-:W-:Y:S01]  /*d9f0*/  USEL UR45, UR45, URZ, !UP0 ;  /* 0x0000003f2d2d7287 */ /* 0x000fe2000c000000 */
[----:B------:R-:W-:Y:S01]  /*da00*/  BSSY B1, `(.L_x_7458) ;  /* 0x0000039000017945 */ /* 0x000fe20003800000 */
[----:B------:R-:W-:-:S03]  /*da10*/  USEL UR44, UR44, URZ, !UP0 ;  /* 0x0000003f2c2c7287 */ /* 0x000fc6000c000000 */
[----:B------:R-:W-:Y:S09]  /*da20*/  @P0 BRA `(.L_x_7459) ;  /* 0x0000000000d80947 */ /* 0x000ff20003800000 */
[----:B------:R-:W0:Y:S01]  /*da30*/  S2R R6, SR_TID.X ;  /* 0x0000000000067919 */ /* 0x000e220000002100 */
[----:B------:R-:W1:Y:S01]  /*da40*/  LDC R9, c[0x0][0xbe8] ;  /* 0x0002fa00ff097b82 */ /* 0x000e620000000800 */
[----:B------:R-:W-:Y:S02]  /*da50*/  IMAD.U32 R5, RZ, RZ, UR39 ;  /* 0x00000027ff057e24 */ /* 0x000fe4000f8e00ff */
[----:B-1---5:R-:W-:-:S03]  /*da60*/  IMAD R3, R0, R9, RZ ;  /* 0x0000000900037224 */ /* 0x022fc600078e02ff */
[----:B0-----:R-:W-:-:S04]  /*da70*/  IADD3 R6, R5, -0x80, R6 ;  /* 0xffffff8005067810 */ /* 0x001fc80007ffe006 */
        /* <DEDUP_REMOVED lines=17> */
[----:B------:R-:W-:Y:S02]  /*db90*/  UIMAD UR8, UR17, UR8, URZ ;  /* 0x00000008110872a4 */ /* 0x000fe4000f8e023f */
[----:B------:R-:W-:Y:S02]  /*dba0*/  UIMAD.WIDE.U32 UR12, UR14, UR45, URZ ;  /* 0x0000002d0e0c72a5 */ /* 0x000fe4000f8e003f */
[----:B------:R-:W-:Y:S02]  /*dbb0*/  UIMAD UR15, UR14, UR44, UR15 ;  /* 0x0000002c0e0f72a4 */ /* 0x000fe4000f8e020f */
[----:B------:R-:W-:Y:S01]  /*dbc0*/  UIADD3 UR19, UR11, UR19, URZ ;  /* 0x000000130b137290 */ /* 0x000fe2000fffe03f */
[----:B0-----:R-:W-:Y:S01]  /*dbd0*/  @P0 IMAD.HI.U32 R4, R6, R3, RZ ;  /* 0x0000000306040227 */ /* 0x001fe200078e00ff */
[----:B------:R-:W-:-:S02]  /*dbe0*/  UIADD3 UR11, UR21, UR8, URZ ;  /* 0x00000008150b7290 */ /* 0x000fc4000fffe03f */
[----:B------:R-:W-:Y:S01]  /*dbf0*/  UIADD3 UR10, UP1, UP2, UR12, UR10, UR4 ;  /* 0x0000000a0c0a7290 */ /* 0x000fe2000fa3e004 */
        /* <DEDUP_REMOVED lines=10> */
[----:B------:R-:W-:Y:S01]  /*dca0*/  ULDC.64 UR10, c[0x0][UR18+0x210] ;  /* 0x00008400120a7abb */ /* 0x000fe20008000a00 */
[----:B------:R-:W-:Y:S01]  /*dcb0*/  ULDC.64 UR12, c[0x0][0xba8] ;  /* 0x0002ea00000c7ab9 */ /* 0x000fe20000000a00 */
[----:B------:R-:W-:Y:S01]  /*dcc0*/  IMAD R7, R9, R7, R6 ;  /* 0x0000000709077224 */ /* 0x000fe200078e0206 */
[----:B------:R-:W-:Y:S01]  /*dcd0*/  IADD3.X R5, R5, UR8, R10, P0, P1 ;  /* 0x0000000805057c10 */ /* 0x000fe200087e240a */
[----:B------:R-:W-:Y:S01]  /*dce0*/  @!UP0 ULDC UR12, c[0x0][0xb50] ;  /* 0x0002d400000c8ab9 */ /* 0x000fe20000000800 */
[----:B------:R-:W-:Y:S01]  /*dcf0*/  @!UP0 ULDC UR13, c[0x0][0xb54] ;  /* 0x0002d500000d8ab9 */ /* 0x000fe20000000800 */
[C---:B------:R-:W-:Y:S01]  /*dd00*/  IMAD R6, R7.reuse, UR11, RZ ;  /* 0x0000000b07067c24 */ /* 0x040fe2000f8e02ff */
[----:B------:R-:W-:Y:S01]  /*dd10*/  SHF.R.S32.HI R3, RZ, 0x1f, R7 ;  /* 0x0000001fff037819 */ /* 0x000fe20000011407 */
[----:B------:R-:W-:-:S04]  /*dd20*/  IMAD.WIDE.U32 R4, R7, UR10, R4 ;  /* 0x0000000a07047c25 */ /* 0x000fc8000f8e0004 */
[----:B------:R-:W-:Y:S01]  /*dd30*/  IMAD R3, R3, UR10, R6 ;  /* 0x0000000a03037c24 */ /* 0x000fe2000f8e0206 */
[----:B------:R-:W-:-:S03]  /*dd40*/  LEA R6, P0, R4, UR12, 0x2 ;  /* 0x0000000c04067c11 */ /* 0x000fc6000f8010ff */
[----:B------:R-:W-:-:S05]  /*dd50*/  IMAD.IADD R3, R5, 0x1, R3 ;  /* 0x0000000105037824 */ /* 0x000fca00078e0203 */
[----:B------:R-:W-:Y:S01]  /*dd60*/  LEA.HI.X R7, R4, UR13, R3, 0x2, P0 ;  /* 0x0000000d04077c11 */ /* 0x000fe200080f1403 */
[----:B------:R-:W-:-:S05]  /*dd70*/  IMAD.MOV.U32 R3, RZ, RZ, -0x800000 ;  /* 0xff800000ff037424 */ /* 0x000fca00078e00ff */
[----:B------:R0:W-:Y:S02]  /*dd80*/  STG.E desc[UR40][R6.64], R3 ;  /* 0x0000000306007986 */ /* 0x0001e4000c101928 */
.L_x_7459:
[----:B------:R-:W-:Y:S05]  /*dd90*/  BSYNC B1 ;  /* 0x0000000000017941 */ /* 0x000fea0003800000 */
.L_x_7458:
        /* <DEDUP_REMOVED lines=19> */
[----:B------:R-:W-:Y:S01]  /*ded0*/  ISETP.GE.AND P1, PT, R194, UR12, PT ;  /* 0x0000000cc2007c0c */ /* 0x000fe2000bf26270 */
[----:B------:R-:W-:Y:S01]  /*dee0*/  UIMAD.WIDE.U32 UR8, UR42, UR10, UR8 ;  /* 0x0000000a2a0872a5 */ /* 0x000fe2000f8e0008 */
[----:B------:R-:W-:Y:S01]  /*def0*/  IMAD R3, R9, 0x20, R26 ;  /* 0x0000002009037824 */ /* 0x000fe200078e021a */
[----:B------:R-:W-:Y:S01]  /*df00*/  SEL R4, RZ, 0xffffffff, P2 ;  /* 0xffffffffff047807 */ /* 0x000fe20001000000 */
[----:B------:R-:W-:Y:S01]  /*df10*/  VIADD R26, R26, UR39 ;  /* 0x000000271a1a7c36 */ /* 0x000fe20008000000 */
[----:B------:R-:W-:Y:S01]  /*df20*/  ISETP.GE.AND P3, PT, R2, UR12, PT ;  /* 0x0000000c02007c0c */ /* 0x000fe2000bf66270 */
[----:B------:R-:W-:Y:S01]  /*df30*/  VIADD R8, R3, UR39 ;  /* 0x0000002703087c36 */ /* 0x000fe20008000000 */
[----:B------:R-:W-:Y:S01]  /*df40*/  UIMAD UR9, UR42, UR11, UR9 ;  /* 0x0000000b2a0972a4 */ /* 0x000fe2000f8e0209 */
[----:B-1----:R-:W-:Y:S01]  /*df50*/  ISETP.NE.AND P0, PT, R11, 0x1, PT ;  /* 0x000000010b00780c */ /* 0x002fe20003f05270 */
[----:B------:R-:W-:Y:S01]  /*df60*/  IMAD.SHL.U32 R13, R4, 0x2, RZ ;  /* 0x00000002040d7824 */ /* 0x000fe200078e00ff */
[----:B------:R-:W-:Y:S01]  /*df70*/  SEL R9, RZ, 0xffffffff, P1 ;  /* 0xffffffffff097807 */ /* 0x000fe20000800000 */
[----:B------:R-:W-:Y:S01]  /*df80*/  ULDC.64 UR10, c[0x0][0xaf0] ;  /* 0x0002bc00000a7ab9 */ /* 0x000fe20000000a00 */
[----:B------:R-:W-:Y:S01]  /*df90*/  SEL R6, RZ, 0x1, P3 ;  /* 0x00000001ff067807 */ /* 0x000fe20001800000 */
[----:B------:R-:W-:Y:S01]  /*dfa0*/  UIMAD UR44, UR44, UR10, URZ ;  /* 0x0000000a2c2c72a4 */ /* 0x000fe2000f8e023f */
[----:B------:R-:W-:Y:S01]  /*dfb0*/  IMAD.MOV.U32 R3, RZ, RZ, R8 ;  /* 0x000000ffff037224 */ /* 0x000fe200078e0008 */
[----:B------:R-:W-:Y:S01]  /*dfc0*/  UIMAD.WIDE.U32 UR8, UR45, UR10, UR8 ;  /* 0x0000000a2d0872a5 */ /* 0x000fe2000f8e0008 */
[----:B------:R-:W-:Y:S01]  /*dfd0*/  IMAD.SHL.U32 R9, R9, 0x4, RZ ;  /* 0x0000000409097824 */ /* 0x000fe200078e00ff */
[----:B------:R-:W-:Y:S01]  /*dfe0*/  LOP3.LUT R6, R13, 0x2, R6, 0xe2, !PT ;  /* 0x000000020d067812 */ /* 0x000fe200078ee206 */
[----:B------:R-:W-:Y:S01]  /*dff0*/  UIMAD UR4, UR45, UR11, UR44 ;  /* 0x0000000b2d0472a4 */ /* 0x000fe2000f8e022c */
[----:B-----5:R-:W-:Y:S01]  /*e000*/  IMAD R25, R0, R11, RZ ;  /* 0x0000000b00197224 */ /* 0x020fe200078e02ff */
[----:B------:R-:W-:Y:S01]  /*e010*/  ISETP.GE.AND P1, PT, R228, UR12, PT ;  /* 0x0000000ce4007c0c */ /* 0x000fe2000bf26270 */
[----:B------:R-:W0:Y:S01]  /*e020*/  @P0 LDC R5, c[0x0][0xbec] ;  /* 0x0002fb00ff050b82 */ /* 0x000e220000000800 */
[----:B------:R-:W-:Y:S01]  /*e030*/  LOP3.LUT R10, R9, 0x4, R6, 0xe2, !PT ;  /* 0x00000004090a7812 */ /* 0x000fe200078ee206 */
[----:B------:R-:W-:Y:S01]  /*e040*/  UIADD3 UR4, UR9, UR4, URZ ;  /* 0x0000000409047290 */ /* 0x000fe2000fffe03f */
[----:B------:R-:W-:-:S02]  /*e050*/  SEL R0, RZ, 0x80, P1 ;  /* 0x00000080ff007807 */ /* 0x000fc40000800000 */
[----:B------:R-:W-:Y:S02]  /*e060*/  SHF.R.S32.HI R28, RZ, 0x1f, R187 ;  /* 0x0000001fff1c7819 */ /* 0x000fe400000114bb */
[----:B------:R-:W-:Y:S01]  /*e070*/  SHF.R.S32.HI R29, RZ, 0x1f, R192 ;  /* 0x0000001fff1d7819 */ /* 0x000fe200000114c0 */
[----:B------:R-:W1:Y:S01]  /*e080*/  @P0 LDC R7, c[0x0][0xbf0] ;  /* 0x0002fc00ff070b82 */ /* 0x000e620000000800 */
[----:B------:R-:W-:Y:S02]  /*e090*/  SHF.R.S32.HI R31, RZ, 0x1f, R228 ;  /* 0x0000001fff1f7819 */ /* 0x000fe400000114e4 */
[----:B------:R-:W-:Y:S02]  /*e0a0*/  SHF.R.S32.HI R30, RZ, 0x1f, R229 ;  /* 0x0000001fff1e7819 */ /* 0x000fe400000114e5 */
        /* <DEDUP_REMOVED lines=15> */
[----:B------:R-:W-:Y:S02]  /*e1a0*/  IMAD R7, R11, R7, R8 ;  /* 0x000000070b077224 */ /* 0x000fe400078e0208 */
[----:B------:R-:W-:Y:S02]  /*e1b0*/  IMAD.SHL.U32 R13, R9, 0x8, RZ ;  /* 0x00000008090d7824 */ /* 0x000fe400078e00ff */
[----:B------:R-:W-:Y:S01]  /*e1c0*/  IMAD R9, R3, UR9, R6 ;  /* 0x0000000903097c24 */ /* 0x000fe2000f8e0206 */
[----:B------:R-:W-:Y:S01]  /*e1d0*/  SEL R6, RZ, 0xffffffff, P0 ;  /* 0xffffffffff067807 */ /* 0x000fe20000000000 */
[----:B------:R-:W-:Y:S01]  /*e1e0*/  ULDC.64 UR8, c[0x0][0xad8] ;  /* 0x0002b60000087ab9 */ /* 0x000fe20000000a00 */
[----:B------:R-:W-:Y:S01]  /*e1f0*/  SHF.R.S32.HI R3, RZ, 0x1f, R7 ;  /* 0x0000001fff037819 */ /* 0x000fe20000011407 */
[----:B------:R-:W-:Y:S01]  /*e200*/  IMAD.IADD R5, R5, 0x1, R9 ;  /* 0x0000000105057824 */ /* 0x000fe200078e0209 */
[----:B------:R-:W-:Y:S01]  /*e210*/  LOP3.LUT R10, R13, 0x8, R10, 0xe2, !PT ;  /* 0x000000080d0a7812 */ /* 0x000fe200078ee20a */
[----:B------:R-:W-:Y:S01]  /*e220*/  IMAD.SHL.U32 R13, R6, 0x10, RZ ;  /* 0x00000010060d7824 */ /* 0x000fe200078e00ff */
[----:B------:R-:W-:Y:S01]  /*e230*/  ISETP.GE.AND P0, PT, R187, UR12, PT ;  /* 0x0000000cbb007c0c */ /* 0x000fe2000bf06270 */
[----:B------:R-:W-:-:S02]  /*e240*/  IMAD R6, R3, UR8, RZ ;  /* 0x0000000803067c24 */ /* 0x000fc4000f8e02ff */
[----:B------:R-:W-:Y:S01]  /*e250*/  IMAD.WIDE.U32 R4, R7, UR8, R4 ;  /* 0x0000000807047c25 */ /* 0x000fe2000f8e0004 */
[----:B------:R-:W-:Y:S02]  /*e260*/  SEL R8, RZ, 0xffffffff, P0 ;  /* 0xffffffffff087807 */ /* 0x000fe40000000000 */
[----:B------:R-:W-:Y:S01]  /*e270*/  ISETP.GE.AND P0, PT, R229, UR12, PT ;  /* 0x0000000ce5007c0c */ /* 0x000fe2000bf06270 */
[----:B------:R-:W-:Y:S01]  /*e280*/  IMAD R3, R7, UR9, R6 ;  /* 0x0000000907037c24 */ /* 0x000fe2000f8e0206 */
[----:B------:R-:W-:Y:S01]  /*e290*/  ULDC.64 UR8, c[0x0][0xa80] ;  /* 0x0002a00000087ab9 */ /* 0x000fe20000000a00 */
[----:B------:R-:W-:Y:S01]  /*e2a0*/  IMAD.SHL.U32 R9, R8, 0x20, RZ ;  /* 0x0000002008097824 */ /* 0x000fe200078e00ff */
[----:B------:R-:W-:Y:S01]  /*e2b0*/  SEL R7, RZ, 0x40, P0 ;  /* 0x00000040ff077807 */ /* 0x000fe20000000000 */
[----:B------:R-:W-:Y:S01]  /*e2c0*/  IMAD.IADD R3, R5, 0x1, R3 ;  /* 0x0000000105037824 */ /* 0x000fe200078e0203 */
[----:B------:R-:W-:Y:S02]  /*e2d0*/  LEA R20, P0, R4, UR8, 0x1 ;  /* 0x0000000804147c11 */ /* 0x000fe4000f8008ff */
[----:B------:R-:W-:-:S02]  /*e2e0*/  LOP3.LUT R10, R13, 0x10, R10, 0xe2, !PT ;  /* 0x000000100d0a7812 */ /* 0x000fc400078ee20a */
[----:B------:R-:W-:Y:S01]  /*e2f0*/  LEA.HI.X R3, R4, UR9, R3, 0x1, P0 ;  /* 0x0000000904037c11 */ /* 0x000fe200080f0c03 */
[----:B------:R0:W1:Y:S01]  /*e300*/  SHFL.IDX PT, R6, R20, RZ, 0x181f ;  /* 0x00181fff14067589 */ /* 0x00006200000e0000 */
[----:B------:R-:W-:Y:S02]  /*e310*/  ISETP.GE.AND P0, PT, R26, R25, PT ;  /* 0x000000191a00720c */ /* 0x000fe40003f06270 */
[----:B------:R-:W-:-:S04]  /*e320*/  LOP3.LUT R10, R9, 0x20, R10, 0xe2, !PT ;  /* 0x00000020090a7812 */ /* 0x000fc800078ee20a */
[----:B------:R-:W-:Y:S02]  /*e330*/  LOP3.LUT R21, R10, R7, RZ, 0xfc, !PT ;  /* 0x000000070a157212 */ /* 0x000fe400078efcff */
[----:B------:R0:W3:Y:S02]  /*e340*/  SHFL.IDX PT, R7, R3, RZ, 0x181f ;  /* 0x00181fff03077589 */ /* 0x0000e400000e0000 */
[----:B------:R-:W-:-:S03]  /*e350*/  LOP3.LUT R24, R21, R0, RZ, 0xfc, !PT ;  /* 0x0000000015187212 */ /* 0x000fc600078efcff */
[----:B------:R-:W-:Y:S05]  /*e360*/  @P0 BRA `(.L_x_7461) ;  /* 0x00000000007c0947 */ /* 0x000fea0003800000 */
[----:B------:R-:W-:Y:S02]  /*e370*/  ISETP.GE.AND P2, PT, R195, UR12, PT ;  /* 0x0000000cc3007c0c */ /* 0x000fe4000bf46270 */
[----:B------:R-:W-:Y:S02]  /*e380*/  ISETP.GE.AND P1, PT, R2, UR12, PT ;  /* 0x0000000c02007c0c */ /* 0x000fe4000bf26270 */
[----:B------:R-:W-:Y:S02]  /*e390*/  ISETP.GE.AND P5, PT, R194, UR12, PT ;  /* 0x0000000cc2007c0c */ /* 0x000fe4000bfa6270 */
[----:B------:R-:W-:-:S07]  /*e3a0*/  ISETP.GE.AND P3, PT, R193, UR12, PT ;  /* 0x0000000cc1007c0c */ /* 0x000fce000bf66270 */
[CC--:B-1----:R-:W-:Y:S02]  /*e3b0*/  @!P2 LEA R8, P0, R195.reuse, R6.reuse, 0x1 ;  /* 0x00000006c308a211 */ /* 0x0c2fe400078008ff */
[----:B---3--:R-:W-:Y:S02]  /*e3c0*/  @!P1 IMAD.WIDE R4, R2, 0x2, R6 ;  /* 0x0000000202049825 */ /* 0x008fe400078e0206 */
        /* <DEDUP_REMOVED lines=25> */
.L_x_7461:
[----:B------:R-:W-:Y:S05]  /*e560*/  BSYNC B1 ;  /* 0x0000000000017941 */ /* 0x000fea0003800000 */
.L_x_7460:
[----:B------:R-:W-:Y:S01]  /*e570*/  VIADD R0, R26, 0x20 ;  /* 0x000000201a007836 */ /* 0x000fe20000000000 */
[----:B---34-:R3:W4:Y:S04]  /*e580*/  SHFL.IDX PT, R7, R3, 0x1, 0x181f ;  /* 0x00381f0003077f89 */ /* 0x01872800000e0000 */
[----:B------:R-:W-:Y:S01]  /*e590*/  ISETP.GE.AND P0, PT, R0, R25, PT ;  /* 0x000000190000720c */ /* 0x000fe20003f06270 */
[----:B-1----:R3:W1:-:S12]  /*e5a0*/  SHFL.IDX PT, R6, R20, 0x1, 0x181f ;  /* 0x00381f0014067f89 */ /* 0x00265800000e0000 */
[----:B---3--:R-:W-:Y:S05]  /*e5b0*/  @P0 BRA `(.L_x_7454) ;  /* 0x00000000007c0947 */ /* 0x008fea0003800000 */
[----:B------:R-:W-:Y:S02]  /*e5c0*/  ISETP.GE.AND P1, PT, R2, UR12, PT ;  /* 0x0000000c02007c0c */ /* 0x000fe4000bf26270 */
[----:B------:R-:W-:Y:S02]  /*e5d0*/  ISETP.GE.AND P5, PT, R195, UR12, PT ;  /* 0x0000000cc3007c0c */ /* 0x000fe4000bfa6270 */
[----:B------:R-:W-:Y:S02]  /*e5e0*/  ISETP.GE.AND P4, PT, R194, UR12, PT ;  /* 0x0000000cc2007c0c */ /* 0x000fe4000bf86270 */
[----:B------:R-:W-:Y:S02]  /*e5f0*/  ISETP.GE.AND P3, PT, R193, UR12, PT ;  /* 0x0000000cc1007c0c */ /* 0x000fe4000bf66270 */
[----:B------:R-:W-:-:S05]  /*e600*/  ISETP.GE.AND P2, PT, R192, UR12, PT ;  /* 0x0000000cc0007c0c */ /* 0x000fca000bf46270 */
[----:B-1--4-:R-:W-:Y:S02]  /*e610*/  @!P1 IMAD.WIDE R4, R2, 0x2, R6 ;  /* 0x0000000202049825 */ /* 0x012fe400078e0206 */
        /* <DEDUP_REMOVED lines=15> */
[----:B-1----:R-:W-:-:S03]  /*e710*/  @!P1 LEA R4, P6, R187, R6, 0x1 ;  /* 0x00000006bb049211 */ /* 0x002fc600078c08ff */
        /* <DEDUP_REMOVED lines=9> */
.L_x_7454:
[----:B------:R-:W-:Y:S05]  /*e7b0*/  BSYNC B0 ;  /* 0x0000000000007941 */ /* 0x000fea0003800000 */
.L_x_7447:
[----:B------:R-:W-:Y:S02]  /*e7c0*/  ULDC UR4, c[0x0][0xc3c] ;  /* 0x00030f0000047ab9 */ /* 0x000fe40000000800 */
[----:B------:R-:W-:-:S06]  /*e7d0*/  UISETP.GE.AND UP0, UPT, UR7, UR4, UPT ;  /* 0x000000040700728c */ /* 0x000fcc000bf06270 */
[----:B------:R-:W-:-:S13]  /*e7e0*/  PLOP3.LUT P0, PT, PT, PT, UP0, 0x80, 0x0 ;  /* 0x000000000000781c */ /* 0x000fda0003f0f008 */
[----:B------:R-:W-:Y:S05]  /*e7f0*/  @!P0 BRA `(.L_x_7462) ;  /* 0xffffff2800f88947 */ /* 0x000fea000383ffff */
[----:B------:R-:W-:Y:S05]  /*e800*/  EXIT ;  /* 0x000000000000794d */ /* 0x000fea0003800000 */
.L_x_7400:
        /* <DEDUP_REMOVED lines=18> */
.L_x_7463:
        /* <DEDUP_REMOVED lines=43> */
.L_x_7467:
        /* <DEDUP_REMOVED lines=39> */
.L_x_7465:
        /* <DEDUP_REMOVED lines=12> */
.L_x_7468:
        /* <DEDUP_REMOVED lines=63> */
.L_x_7469:
        /* <DEDUP_REMOVED lines=61> */
.L_x_7470:
[----:B01----:R-:W-:-:S05]  /*f6d0*/  LOP3.LUT R3, RZ, R2, RZ, 0x33, !PT ;  /* 0x00000002ff037212 */ /* 0x003fca00078e33ff */
[----:B------:R-:W-:-:S05]  /*f6e0*/  IMAD.IADD R2, R4, 0x1, R3 ;  /* 0x0000000104027824 */ /* 0x000fca00078e0203 */
[----:B------:R1:W-:Y:S01]  /*f6f0*/  STL [R1+0x4], R2 ;  /* 0x0000040201007387 */ /* 0x0003e20000100800 */
[----:B------:R-:W-:Y:S05]  /*f700*/  BRA `(.L_x_7471) ;  /* 0x0000000000107947 */ /* 0x000fea0003800000 */
.L_x_7466:
[----:B------:R-:W-:Y:S01]  /*f710*/  IMAD.U32 R2, RZ, RZ, UR6 ;  /* 0x00000006ff027e24 */ /* 0x000fe2000f8e00ff */
[----:B------:R0:W-:Y:S04]  /*f720*/  STL [R1+0x4], RZ ;  /* 0x000004ff01007387 */ /* 0x0001e80000100800 */
[----:B------:R0:W-:Y:S04]  /*f730*/  STL [R1+0x8], RZ ;  /* 0x000008ff01007387 */ /* 0x0001e80000100800 */
[----:B------:R0:W-:Y:S02]  /*f740*/  STL [R1], R2 ;  /* 0x0000000201007387 */ /* 0x0001e40000100800 */
.L_x_7471:
        /* <DEDUP_REMOVED lines=10> */
.L_x_7464:
        /* <DEDUP_REMOVED lines=30> */
.L_x_7592:
[----:B0-2---:R-:W2:Y:S01]  /*f9d0*/  LDL R0, [R1+0xc] ;  /* 0x00000c0001007983 */ /* 0x005ea20000100800 */
[----:B---3--:R-:W2:Y:S01]  /*f9e0*/  LDC.64 R2, c[0x0][0xc88] ;  /* 0x00032200ff027b82 */ /* 0x008ea20000000a00 */
        /* <DEDUP_REMOVED lines=54> */
.L_x_7473:
        /* <DEDUP_REMOVED lines=18> */
.L_x_7474:
[----:B------:R-:W-:Y:S05]  /*fe70*/  @!P0 BRA `(.L_x_7475) ;  /* 0x00000000000c8947 */ /* 0x000fea0003800000 */
[----:B------:R-:W3:Y:S04]  /*fe80*/  LDG.E R6, desc[UR40][R4.64] ;  /* 0x0000002804067981 */ /* 0x000ee8000c1e1900 */
[----:B------:R-:W3:Y:S02]  /*fe90*/  LDG.E R4, desc[UR40][R4.64+0x4] ;  /* 0x0000042804047981 */ /* 0x000ee4000c1e1900 */
[----:B---3--:R-:W-:-:S07]  /*fea0*/  IMAD.IADD R6, R4, 0x1, -R6 ;  /* 0x0000000104067824 */ /* 0x008fce00078e0a06 */
.L_x_7475:
[----:B------:R-:W3:Y:S01]  /*feb0*/  LDL R5, [R1+0x4] ;  /* 0x0000040001057983 */ /* 0x000ee20000100800 */
[----:B-----5:R-:W-:Y:S01]  /*fec0*/  IMAD.IADD R6, R6, 0x1, -R0 ;  /* 0x0000000106067824 */ /* 0x020fe200078e0a00 */
[----:B------:R-:W-:Y:S01]  /*fed0*/  BSSY B0, `(.L_x_7476) ;  /* 0x000003a000007945 */ /* 0x000fe20003800000 */
[----:B------:R-:W4:Y:S02]  /*fee0*/  LDC R0, c[0x0][0x448] ;  /* 0x00011200ff007b82 */ /* 0x000f240000000800 */
[----:B----4-:R-:W-:-:S13]  /*fef0*/  ISETP.NE.AND P0, PT, R0, 0x1, PT ;  /* 0x000000010000780c */ /* 0x010fda0003f05270 */
[----:B--2---:R-:W2:Y:S08]  /*ff00*/  @P0 LDC R3, c[0x0][0x44c] ;  /* 0x00011300ff030b82 */ /* 0x004eb00000000800 */
[----:B------:R-:W4:Y:S01]  /*ff10*/  @P0 LDC R4, c[0x0][0x450] ;  /* 0x00011400ff040b82 */ /* 0x000f220000000800 */
[----:B---3--:R-:W-:Y:S02]  /*ff20*/  IMAD.SHL.U32 R0, R5, 0x40, RZ ;  /* 0x0000004005007824 */ /* 0x008fe400078e00ff */
[----:B------:R-:W-:-:S02]  /*ff30*/  IMAD.MOV.U32 R5, RZ, RZ, RZ ;  /* 0x000000ffff057224 */ /* 0x000fc400078e00ff */
[----:B------:R-:W-:Y:S02]  /*ff40*/  VIADD R0, R0, 0x3f ;  /* 0x0000003f00007836 */ /* 0x000fe40000000000 */
[----:B------:R-:W-:Y:S02]  /*ff50*/  IMAD.MOV.U32 R10, RZ, RZ, R5 ;  /* 0x000000ffff0a7224 */ /* 0x000fe400078e0005 */
[----:B--2---:R-:W-:-:S05]  /*ff60*/  @P0 IMAD.HI.U32 R3, R0, R3, RZ ;  /* 0x0000000300030227 */ /* 0x004fca00078e00ff */
[----:B----4-:R-:W-:Y:S01]  /*ff70*/  @P0 SHF.R.U32.HI R0, RZ, R4, R3 ;  /* 0x00000004ff000219 */ /* 0x010fe20000011603 */
[C---:B------:R-:W-:Y:S01]  /*ff80*/  VIADD R4, R6.reuse, 0x3f ;  /* 0x0000003f06047836 */ /* 0x040fe20000000000 */
[----:B------:R-:W-:Y:S02]  /*ff90*/  IADD3 R3, R6, 0x40, -R9 ;  /* 0x0000004006037810 */ /* 0x000fe40007ffe809 */
[----:B01----:R-:W-:-:S03]  /*ffa0*/  LOP3.LUT R9, R2, 0xff, RZ, 0xc0, !PT ;  /* 0x000000ff02097812 */ /* 0x003fc600078ec0ff */
[----:B------:R-:W-:Y:S01]  /*ffb0*/  IMAD.IADD R0, R3, 0x1, R0 ;  /* 0x0000000103007824 */ /* 0x000fe200078e0200 */
[----:B------:R-:W-:-:S04]  /*ffc0*/  SHF.R.S32.HI R3, RZ, 0x1f, R4 ;  /* 0x0000001fff037819 */ /* 0x000fc80000011404 */
[----:B------:R-:W-:Y:S02]  /*ffd0*/  LEA.HI R4, R3, R4, RZ, 0x6 ;  /* 0x0000000403047211 */ /* 0x000fe400078f30ff */
[----:B------:R-:W-:Y:S02]  /*ffe0*/  SHF.R.S32.HI R3, RZ, 0x1f, R0 ;  /* 0x0000001fff037819 */ /* 0x000fe40000011400 */
[----:B------:R-:W-:Y:S02]  /*fff0*/  SHF.R.S32.HI R4, RZ, 0x6, R4 ;  /* 0x00000006ff047819 */ /* 0x000fe40000011404 */
[----:B------:R-:W-:Y:S02]  /*10000*/  LEA.HI R3, R3, R0, RZ, 0x6 ;  /* 0x0000000003037211 */ /* 0x000fe400078f30ff */
[----:B------:R-:W-:Y:S02]  /*10010*/  SHF.R.U32.HI R0, RZ, 0x10, R2 ;  /* 0x00000010ff007819 */ /* 0x000fe40000011602 */
[----:B------:R-:W-:-:S02]  /*10020*/  SHF.R.S32.HI R3, RZ, 0x6, R3 ;  /* 0x00000006ff037819 */ /* 0x000fc40000011403 */
[----:B------:R-:W-:Y:S02]  /*10030*/  ISETP.NE.AND P0, PT, R0, RZ, PT ;  /* 0x000000ff0000720c */ /* 0x000fe40003f05270 */
[----:B------:R-:W-:-:S04]  /*10040*/  VIMNMX R8, R4, R3, PT ;  /* 0x0000000304087248 */ /* 0x000fc80003fe0100 */
[----:B------:R-:W-:Y:S01]  /*10050*/  ISETP.GE.AND P1, PT, R8, 0x1, PT ;  /* 0x000000010800780c */ /* 0x000fe20003f26270 */
[----:B------:R0:W-:Y:S04]  /*10060*/  STL [R1+0x2c], R8 ;  /* 0x00002c0801007387 */ /* 0x0001e80000100800 */
[----:B------:R0:W-:Y:S02]  /*10070*/  STL [R1+0x38], R5 ;  /* 0x0000380501007387 */ /* 0x0001e40000100800 */
[----:B------:R-:W1:Y:S02]  /*10080*/  @!P0 LDC R0, c[0x0][0x9f0] ;  /* 0x00027c00ff008b82 */ /* 0x000e640000000800 */
        /* <DEDUP_REMOVED lines=10> */
[----:B------:R-:W-:Y:S01]  /*10130*/  IMAD.HI.U32 R7, R3, R5, R2 ;  /* 0x0000000503077227 */ /* 0x000fe200078e0002 */
        /* <DEDUP_REMOVED lines=19> */
.L_x_7477:
[----:B------:R-:W-:Y:S05]  /*10270*/  BSYNC B0 ;  /* 0x0000000000007941 */ /* 0x000fea0003800000 */
.L_x_7476:
        /* <DEDUP_REMOVED lines=12> */
[----:B0-----:R-:W0:Y:S01]  /*10340*/  S2R R5, SR_LANEID ;  /* 0x0000000000057919 */ /* 0x001e220000000000 */
[----:B------:R-:W-:Y:S01]  /*10350*/  VOTEU.ANY UR4, UPT, PT ;  /* 0x0000000000047886 */ /* 0x000fe200038e0100 */
[----:B------:R-:W1:Y:S01]  /*10360*/  LDC.64 R2, c[0x0][0xc60] ;  /* 0x00031800ff027b82 */ /* 0x000e620000000a00 */
[----:B------:R-:W0:Y:S02]  /*10370*/  FLO.U32 R0, UR4 ;  /* 0x0000000400007d00 */ /* 0x000e2400080e0000 */
[----:B0-----:R-:W-:-:S06]  /*10380*/  ISETP.EQ.U32.AND P0, PT, R0, R5, PT ;  /* 0x000000050000720c */ /* 0x001fcc0003f02070 */
[----:B------:R-:W1:Y:S07]  /*10390*/  POPC R5, UR4 ;  /* 0x0000000400057d09 */ /* 0x000e6e0008000000 */
[----:B-1----:R-:W3:Y:S01]  /*103a0*/  @P0 ATOMG.E.ADD.STRONG.GPU PT, R3, desc[UR40][R2.64], R5 ;  /* 0x00000005020309a8 */ /* 0x002ee200081ee1e8 */
[----:B------:R-:W0:Y:S02]  /*103b0*/  S2R R4, SR_LTMASK ;  /* 0x0000000000047919 */ /* 0x000e240000003900 */
[----:B0-----:R-:W-:-:S04]  /*103c0*/  LOP3.LUT R4, R4, UR4, RZ, 0xc0, !PT ;  /* 0x0000000404047c12 */ /* 0x001fc8000f8ec0ff */
[----:B------:R-:W0:Y:S01]  /*103d0*/  POPC R7, R4 ;  /* 0x0000000400077309 */ /* 0x000e220000000000 */
[----:B---3--:R-:W0:Y:S02]  /*103e0*/  SHFL.IDX PT, R0, R3, R0, 0x1f ;  /* 0x00001f0003007589 */ /* 0x008e2400000e0000 */
[----:B0-----:R-:W-:-:S05]  /*103f0*/  IADD3 R0, R0, UR37, R7 ;  /* 0x0000002500007c10 */ /* 0x001fca000fffe007 */
[----:B------:R1:W-:Y:S01]  /*10400*/  STL [R1], R0 ;  /* 0x0000000001007387 */ /* 0x0003e20000100800 */
[----:B------:R-:W-:Y:S05]  /*10410*/  BRA `(.L_x_7480) ;  /* 0x0000004800787947 */ /* 0x000fea0003800000 */
.L_x_7479:
        /* <DEDUP_REMOVED lines=20> */
.L_x_7482:
[----:B------:R-:W-:Y:S05]  /*10560*/  BSYNC B6 ;  /* 0x0000000000067941 */ /* 0x000fea0003800000 */
.L_x_7481:
        /* <DEDUP_REMOVED lines=9> */
[----:B------:R-:W-:Y:S02]  /*10600*/  IMAD.U32 R4, RZ, RZ, UR6 ;  /* 0x00000006ff047e24 */ /* 0x000fe4000f8e00ff */
[----:B0-----:R-:W-:Y:S02]  /*10610*/  IMAD.U32 R5, RZ, RZ, UR7 ;  /* 0x00000007ff057e24 */ /* 0x001fe4000f8e00ff */
[----:B------:R-:W-:Y:S02]  /*10620*/  IMAD.U32 R6, RZ, RZ, UR8 ;  /* 0x00000008ff067e24 */ /* 0x000fe4000f8e00ff */
[----:B------:R-:W-:-:S02]  /*10630*/  IMAD.U32 R7, RZ, RZ, UR9 ;  /* 0x00000009ff077e24 */ /* 0x000fc4000f8e00ff */
[----:B--2---:R-:W-:Y:S02]  /*10640*/  IMAD.U32 R10, RZ, RZ, UR4 ;  /* 0x00000004ff0a7e24 */ /* 0x004fe4000f8e00ff */
[----:B------:R-:W-:Y:S02]  /*10650*/  IMAD.U32 R11, RZ, RZ, UR5 ;  /* 0x00000005ff0b7e24 */ /* 0x000fe4000f8e00ff */
[----:B------:R-:W-:Y:S02]  /*10660*/  IMAD.MOV.U32 R8, RZ, RZ, 0x70 ;  /* 0x00000070ff087424 */ /* 0x000fe400078e00ff */
[----:B------:R-:W-:Y:S02]  /*10670*/  IMAD.MOV.U32 R12, RZ, RZ, 0x1 ;  /* 0x00000001ff0c7424 */ /* 0x000fe400078e00ff */
[----:B-1----:R-:W-:-:S07]  /*10680*/  IMAD.MOV.U32 R13, RZ, RZ, RZ ;  /* 0x000000ffff0d7224 */ /* 0x002fce00078e00ff */
[----:B------:R-:W-:-:S07]  /*10690*/  LEPC R20, `(.L_x_7485) ;  /* 0x000000001014794e */ /* 0x000fce0000000000 */
[----:B---3--:R-:W-:Y:S05]  /*106a0*/  CALL.ABS.NOINC R2 ;  /* 0x0000000002007343 */ /* 0x008fea0003c00000 */
.L_x_7485:
        /* <DEDUP_REMOVED lines=16> */
.L_x_7484:
[----:B------:R-:W-:Y:S05]  /*107b0*/  BSYNC B6 ;  /* 0x0000000000067941 */ /* 0x000fea0003800000 */
.L_x_7483:
[----:B------:R-:W3:Y:S01]  /*107c0*/  LDL.LU R4, [R1+0x18] ;  /* 0x0000180001047983 */ /* 0x000ee20000300800 */
[----:B------:R-:W-:-:S03]  /*107d0*/  ULDC.64 UR4, c[0x0][0x9f8] ;  /* 0x00027e0000047ab9 */ /* 0x000fc60000000a00 */
[----:B------:R-:W4:Y:S01]  /*107e0*/  LDL R7, [R1+0x8] ;  /* 0x0000080001077983 */ /* 0x000f220000100800 */
[----:B------:R-:W-:-:S03]  /*107f0*/  ISETP.NE.U32.AND P0, PT, RZ, UR4, PT ;  /* 0x00000004ff007c0c */ /* 0x000fc6000bf05070 */
[----:B------:R-:W5:Y:S01]  /*10800*/  LDL R0, [R1+0x30] ;  /* 0x0000300001007983 */ /* 0x000f620000100800 */
[----:B------:R-:W-:-:S13]  /*10810*/  ISETP.NE.AND.EX P0, PT, RZ, UR5, PT, P0 ;  /* 0x00000005ff007c0c */ /* 0x000fda000bf05300 */
[----:B------:R-:W-:-:S04]  /*10820*/  @P0 IADD3 R2, P1, R16, UR4, RZ ;  /* 0x0000000410020c10 */ /* 0x000fc8000ff3e0ff */
[----:B---3--:R-:W-:Y:S01]  /*10830*/  @P0 IADD3.X R3, R4, UR5, RZ, P1, !PT ;  /* 0x0000000504030c10 */ /* 0x008fe20008ffe4ff */
[----:B------:R-:W-:-:S04]  /*10840*/  ULDC.64 UR4, c[0x0][0xa08] ;  /* 0x0002820000047ab9 */ /* 0x000fc80000000a00 */
[----:B----4-:R1:W0:Y:S02]  /*10850*/  @P0 LDG.E R7, desc[UR40][R2.64] ;  /* 0x0000002802070981 */ /* 0x010224000c1e1900 */
        /* <DEDUP_REMOVED lines=14> */
.L_x_7609:
[----:B------:R3:W-:Y:S01]  /*10940*/  STL [R1+0x28], R0 ;  /* 0x0000280001007387 */ /* 0x0007e20000100800 */
[----:B-1----:R-:W-:Y:S02]  /*10950*/  ISETP.NE.AND P0, PT, R14, RZ, PT ;  /* 0x000000ff0e00720c */ /* 0x002fe40003f05270 */
[----:B------:R-:W-:Y:S02]  /*10960*/  PLOP3.LUT P1, PT, PT, PT, PT, 0x8, 0x0 ;  /* 0x000000000000781c */ /* 0x000fe40003f2e170 */
[----:B------:R-:W-:-:S11]  /*10970*/  LOP3.LUT R18, R18, 0xfffffffe, RZ, 0xc0, !PT ;  /* 0xfffffffe12127812 */ /* 0x000fd600078ec0ff */
[----:B------:R-:W-:Y:S01]  /*10980*/  @P1 LOP3.LUT R18, R18, 0x1, RZ, 0xfc, !PT ;  /* 0x0000000112121812 */ /* 0x000fe200078efcff */
[----:B---3--:R-:W-:Y:S06]  /*10990*/  @P0 BRA `(.L_x_7487) ;  /* 0x00000004000c0947 */ /* 0x008fec0003800000 */
[----:B------:R-:W-:-:S03]  /*109a0*/  UMOV UR4, 0xffffffff ;  /* 0xffffffff00047882 */ /* 0x000fc60000000000 */
[----:B------:R-:W-:Y:S05]  /*109b0*/  BRA.DIV UR4, `(.L_x_7488) ;  /* 0x0000005e047c7947 */ /* 0x000fea000b800000 */
[----:B------:R-:W-:-:S13]  /*109c0*/  ELECT P6, URZ, PT ;  /* 0x00000000003f782f */ /* 0x000fda00038c0000 */
.L_x_7612:
[----:B------:R-:W-:Y:S05]  /*109d0*/  @!P6 BRA `(.L_x_7487) ;  /* 0x0000000000fce947 */ /* 0x000fea0003800000 */
[----:B------:R-:W-:-:S04]  /*109e0*/  ISETP.NE.U32.AND P0, PT, R2, RZ, PT ;  /* 0x000000ff0200720c */ /* 0x000fc80003f05070 */
[----:B------:R-:W-:-:S13]  /*109f0*/  ISETP.NE.AND.EX P0, PT, R3, RZ, PT, P0 ;  /* 0x000000ff0300720c */ /* 0x000fda0003f05300 */
[----:B------:R-:W-:Y:S05]  /*10a00*/  @!P0 BRA `(.L_x_7489) ;  /* 0x0000000000508947 */ /* 0x000fea0003800000 */
[----:B------:R-:W1:Y:S01]  /*10a10*/  LDC R6, c[0x0][0x43c] ;  /* 0x00010f00ff067b82 */ /* 0x000e620000000800 */
[----:B------:R-:W-:Y:S01]  /*10a20*/  IMAD.MOV.U32 R9, RZ, RZ, R0 ;  /* 0x000000ffff097224 */ /* 0x000fe200078e0000 */
[----:B------:R-:W-:-:S03]  /*10a30*/  ULDC.64 UR4, c[0x0][0x428] ;  /* 0x00010a0000047ab9 */ /* 0x000fc60000000a00 */
[----:B------:R-:W-:Y:S01]  /*10a40*/  IMAD.MOV.U32 R0, RZ, RZ, R9 ;  /* 0x000000ffff007224 */ /* 0x000fe200078e0009 */
[----:B-1----:R-:W-:-:S13]  /*10a50*/  ISETP.NE.AND P0, PT, R6, 0x1, PT ;  /* 0x000000010600780c */ /* 0x002fda0003f05270 */
[----:B0-----:R-:W0:Y:S02]  /*10a60*/  @P0 LDC.64 R4, c[0x0][0x440] ;  /* 0x00011000ff040b82 */ /* 0x001e240000000a00 */
        /* <DEDUP_REMOVED lines=14> */
.L_x_7489:
[----:B------:R-:W3:Y:S04]  /*10b50*/  LDL R0, [R1+0x10] ;  /* 0x0000100001007983 */ /* 0x000ee80000100800 */
[----:B-1----:R-:W4:Y:S01]  /*10b60*/  LDL R2, [R1+0x14] ;  /* 0x0000140001027983 */ /* 0x002f220000100800 */
[----:B---3--:R-:W-:Y:S01]  /*10b70*/  IMAD R0, R0, 0x8, R19 ;  /* 0x0000000800007824 */ /* 0x008fe200078e0213 */
[----:B----4-:R-:W-:-:S04]  /*10b80*/  SHF.L.U32 R2, R2, 0x1f, RZ ;  /* 0x0000001f02027819 */ /* 0x010fc800000006ff */
[----:B------:R-:W1:Y:S02]  /*10b90*/  SYNCS.PHASECHK.TRANS64.TRYWAIT P0, [R0+URZ+0x28c40], R2 ;  /* 0x028c4002000075a7 */ /* 0x000e64000800017f */
[----:B-1----:R-:W-:Y:S05]  /*10ba0*/  @!P0 BRA `(.L_x_7490) ;  /* 0x0000005c00208947 */ /* 0x002fea0003800000 */
.L_x_7613:
        /* <DEDUP_REMOVED lines=11> */
.L_x_7491:
[----:B------:R-:W3:Y:S04]  /*10c60*/  LDL R3, [R1+0x10] ;  /* 0x0000100001037983 */ /* 0x000ee80000100800 */
[----:B0-----:R-:W4:Y:S04]  /*10c70*/  LDL R4, [R1+0x28] ;  /* 0x0000280001047983 */ /* 0x001f280000100800 */
[----:B-1----:R-:W2:Y:S01]  /*10c80*/  LDL R2, [R1+0x1c] ;  /* 0x00001c0001027983 */ /* 0x002ea20000100800 */
        /* <DEDUP_REMOVED lines=11> */
[----:B---3--:R-:W-:Y:S01]  /*10d40*/  IMAD R0, R3, 0x2000, R19 ;  /* 0x0000200003007824 */ /* 0x008fe200078e0213 */
[----:B----4-:R-:W-:-:S04]  /*10d50*/  R2UR UR11, R4 ;  /* 0x00000000040b72ca */ /* 0x010fc800000e0000 */
[----:B------:R-:W-:Y:S02]  /*10d60*/  R2UR UR8, R0 ;  /* 0x00000000000872ca */ /* 0x000fe400000e0000 */
[----:B--2---:R-:W-:-:S11]  /*10d70*/  R2UR UR4, R2 ;  /* 0x00000000020472ca */ /* 0x004fd600000e0000 */
[----:B------:R-:W-:Y:S02]  /*10d80*/  UIADD3 UR8, UR8, 0x22400, URZ ;  /* 0x0002240008087890 */ /* 0x000fe4000fffe03f */
[----:B------:R-:W-:-:S03]  /*10d90*/  ULEA UR11, UR11, UR4, 0x6 ;  /* 0x000000040b0b7291 */ /* 0x000fc6000f8e303f */
[----:B------:R-:W-:-:S06]  /*10da0*/  UMOV UR4, 0x0 ;  /* 0x0000000000047882 */ /* 0x000fcc0000000000 */
[----:B------:R1:W-:Y:S02]  /*10db0*/  UTMALDG.4D [UR8], [UR6], desc[UR4] ;  /* 0x00000408060075b4 */ /* 0x0003e40008019000 */
[----:B-1----:R-:W-:Y:S01]  /*10dc0*/  NOP ;  /* 0x0000000000007918 */ /* 0x002fe20000000000 */
.L_x_7487:
[----:B------:R-:W3:Y:S04]  /*10dd0*/  LDL.LU R3, [R1+0x34] ;  /* 0x0000340001037983 */ /* 0x000ee80000300800 */
[----:B------:R-:W4:Y:S04]  /*10de0*/  LDL.LU R5, [R1+0x24] ;  /* 0x0000240001057983 */ /* 0x000f280000300800 */
[----:B0-----:R-:W5:Y:S01]  /*10df0*/  LDL.LU R4, [R1+0x40] ;  /* 0x0000400001047983 */ /* 0x001f620000300800 */
        /* <DEDUP_REMOVED lines=9> */
[----:B---3--:R-:W-:Y:S02]  /*10e90*/  SHF.R.S32.HI R0, RZ, 0x1f, R3 ;  /* 0x0000001fff007819 */ /* 0x008fe40000011403 */
[----:B----4-:R-:W-:-:S03]  /*10ea0*/  SEL R5, R5, RZ, !P0 ;  /* 0x000000ff05057207 */ /* 0x010fc60004000000 */
[----:B------:R-:W-:Y:S01]  /*10eb0*/  IMAD R0, R0, UR4, RZ ;  /* 0x0000000400007c24 */ /* 0x000fe2000f8e02ff */
[----:B-----5:R-:W-:-:S03]  /*10ec0*/  SEL R4, R4, RZ, !P0 ;  /* 0x000000ff04047207 */ /* 0x020fc60004000000 */
        /* <DEDUP_REMOVED lines=24> */
.L_x_7493:
[----:B------:R-:W-:Y:S05]  /*11050*/  BSYNC B6 ;  /* 0x0000000000067941 */ /* 0x000fea0003800000 */
.L_x_7492:
[----:B0-----:R-:W3:Y:S01]  /*11060*/  LDL.LU R0, [R1+0x40] ;  /* 0x0000400001007983 */ /* 0x001ee20000300800 */
[----:B------:R-:W-:Y:S01]  /*11070*/  ULDC.64 UR4, c[0x0][0x2d8] ;  /* 0x0000b60000047ab9 */ /* 0x000fe20000000a00 */
[----:B------:R-:W0:Y:S01]  /*11080*/  LDC R7, c[0x0][0x448] ;  /* 0x00011200ff077b82 */ /* 0x000e220000000800 */
[----:B------:R-:W-:Y:S01]  /*11090*/  ULDC UR6, c[0x0][0x2b8] ;  /* 0x0000ae0000067ab9 */ /* 0x000fe20000000800 */
[----:B------:R-:W4:Y:S04]  /*110a0*/  LDL.LU R4, [R1+0x34] ;  /* 0x0000340001047983 */ /* 0x000f280000300800 */
[----:B------:R-:W4:Y:S04]  /*110b0*/  LDL.LU.64 R2, [R1+0x48] ;  /* 0x0000480001027983 */ /* 0x000f280000300a00 */
[----:B------:R-:W3:Y:S04]  /*110c0*/  LDL.LU R5, [R1+0x24] ;  /* 0x0000240001057983 */ /* 0x000ee80000300800 */
[----:B--2---:R-:W2:Y:S04]  /*110d0*/  LDL R10, [R1+0x4] ;  /* 0x00000400010a7983 */ /* 0x004ea80000100800 */
[----:B------:R1:W5:Y:S01]  /*110e0*/  LDL R8, [R1+0x58] ;  /* 0x0000580001087983 */ /* 0x0003620000100800 */
[----:B0-----:R-:W-:-:S13]  /*110f0*/  ISETP.NE.AND P0, PT, R7, 0x1, PT ;  /* 0x000000010700780c */ /* 0x001fda0003f05270 */
[----:B------:R-:W0:Y:S01]  /*11100*/  @P0 LDC R6, c[0x0][0x450] ;  /* 0x00011400ff060b82 */ /* 0x000e220000000800 */
[----:B------:R-:W1:Y:S02]  /*11110*/  S2R R9, SR_TID.X ;  /* 0x0000000000097919 */ /* 0x000e640000002100 */
[----:B-1----:R-:W-:-:S05]  /*11120*/  IMAD.SHL.U32 R9, R9, 0x8, RZ ;  /* 0x0000000809097824 */ /* 0x002fca00078e00ff */
        /* <DEDUP_REMOVED lines=17> */
[----:B--2---:R-:W-:-:S04]  /*11240*/  IMAD R4, R10, 0x40, R4 ;  /* 0x000000400a047824 */ /* 0x004fc800078e0204 */
        /* <DEDUP_REMOVED lines=27> */
[C---:B------:R-:W-:Y:S02]  /*11400*/  VIADD R5, R3.reuse, 0x10 ;  /* 0x0000001003057836 */ /* 0x040fe40000000000 */
        /* <DEDUP_REMOVED lines=26> */
[----:B------:R-:W-:Y:S01]  /*115b0*/  @!P1 IMAD.MOV.U32 R6, RZ, RZ, R5 ;  /* 0x000000ffff069224 */ /* 0x000fe200078e0005 */
[----:B------:R-:W0:Y:S04]  /*115c0*/  SHFL.IDX PT, R0, R0, 0x3, 0x181f ;  /* 0x00781f0000007f89 */ /* 0x000e2800000e0000 */
[----:B------:R1:W-:Y:S04]  /*115d0*/  @!P1 LDGSTS.E.BYPASS.LTC128B.128 [R8+0x21400], desc[UR40][R6.64], !P0 ;  /* 0x2140000006089fae */ /* 0x0003e8000c101d68 */
[----:B------:R-:W2:Y:S02]  /*115e0*/  SHFL.IDX PT, R4, R4, 0x3, 0x181f ;  /* 0x00781f0004047f89 */ /* 0x000ea400000e0000 */
.L_x_7622:
[----:B------:R-:W-:-:S05]  /*115f0*/  VIADD R3, R3, 0x30 ;  /* 0x0000003003037836 */ /* 0x000fca0000000000 */
[----:B------:R-:W-:-:S13]  /*11600*/  ISETP.GE.AND P1, PT, R3, R2, PT ;  /* 0x000000020300720c */ /* 0x000fda0003f26270 */
[----:B--2---:R-:W-:-:S05]  /*11610*/  @!P1 LEA R2, P2, R9, R4, 0x1 ;  /* 0x0000000409029211 */ /* 0x004fca00078408ff */
[----:B0-----:R-:W-:-:S05]  /*11620*/  @!P1 IMAD.X R3, RZ, RZ, R0, P2 ;  /* 0x000000ffff039224 */ /* 0x001fca00010e0600 */
[----:B------:R-:W-:Y:S01]  /*11630*/  @!PT LDS RZ, [RZ] ;  /* 0x00000000fffff984 */ /* 0x000fe20000000800 */
[----:B------:R-:W-:Y:S01]  /*11640*/  @!PT LDS RZ, [RZ] ;  /* 0x00000000fffff984 */ /* 0x000fe20000000800 */
[----:B------:R-:W-:Y:S01]  /*11650*/  @!PT LDS RZ, [RZ] ;  /* 0x00000000fffff984 */ /* 0x000fe20000000800 */
[----:B------:R0:W-:Y:S01]  /*11660*/  @!P1 LDGSTS.E.BYPASS.LTC128B.128 [R8+0x21c00], desc[UR40][R2.64], !P0 ;  /* 0x21c0000002089fae */ /* 0x0001e2000c101d68 */
[----:B------:R-:W-:Y:S01]  /*11670*/  PLOP3.LUT P0, PT, PT, PT, PT, 0x80, 0x0 ;  /* 0x000000000000781c */ /* 0x000fe20003f0f070 */
[----:B------:R-:W-:-:S12]  /*11680*/  NOP ;  /* 0x0000000000007918 */ /* 0x000fd80000000000 */
.L_x_7495:
        /* <DEDUP_REMOVED lines=18> */
.L_x_7623:
[----:B------:R-:W-:Y:S05]  /*117b0*/  BSYNC B0 ;  /* 0x0000000000007941 */ /* 0x000fea0003800000 */
.L_x_7496:
[----:B------:R-:W-:Y:S01]  /*117c0*/  LOP3.LUT P0, RZ, R18, 0x1, RZ, 0xc0, !PT ;  /* 0x0000000112ff7812 */ /* 0x000fe2000780c0ff */
[----:B------:R-:W-:-:S12]  /*117d0*/  BSSY B0, `(.L_x_7498) ;  /* 0x0000097000007945 */ /* 0x000fd80003800000 */
[----:B------:R-:W-:Y:S05]  /*117e0*/  @!P0 BRA `(.L_x_7499) ;  /* 0x0000000800548947 */ /* 0x000fea0003800000 */
[----:B------:R-:W0:Y:S04]  /*117f0*/  LDL R4, [R1+0x10] ;  /* 0x0000100001047983 */ /* 0x000e280000100800 */
[----:B------:R-:W2:Y:S01]  /*11800*/  LDL R2, [R1+0x14] ;  /* 0x0000140001027983 */ /* 0x000ea20000100800 */
[----:B------:R-:W-:Y:S01]  /*11810*/  BSSY B1, `(.L_x_7500) ;  /* 0x0000008000017945 */ /* 0x000fe20003800000 */
[----:B------:R-:W3:Y:S02]  /*11820*/  S2R R3, SR_TID.X ;  /* 0x0000000000037919 */ /* 0x000ee40000002100 */
[----:B---3--:R-:W-:-:S04]  /*11830*/  LOP3.LUT R3, R3, 0x7f, RZ, 0xc0, !PT ;  /* 0x0000007f03037812 */ /* 0x008fc800078ec0ff */
[----:B------:R-:W-:Y:S01]  /*11840*/  ISETP.NE.AND P1, PT, R3, RZ, PT ;  /* 0x000000ff0300720c */ /* 0x000fe20003f25270 */
[----:B0-----:R-:W-:Y:S01]  /*11850*/  IMAD R0, R4, 0x8, R19 ;  /* 0x0000000804007824 */ /* 0x001fe200078e0213 */
[----:B--2---:R-:W-:-:S04]  /*11860*/  SHF.L.U32 R2, R2, 0x1f, RZ ;  /* 0x0000001f02027819 */ /* 0x004fc800000006ff */
[----:B------:R-:W0:Y:S02]  /*11870*/  SYNCS.PHASECHK.TRANS64.TRYWAIT P0, [R0+URZ+0x28c60], R2 ;  /* 0x028c6002000075a7 */ /* 0x000e24000800017f */
[----:B0-----:R-:W-:Y:S05]  /*11880*/  @!P0 BRA `(.L_x_7501) ;  /* 0x00000054005c8947 */ /* 0x001fea0003800000 */
.L_x_7624:
[----:B------:R-:W-:Y:S05]  /*11890*/  BSYNC B1 ;  /* 0x0000000000017941 */ /* 0x000fea0003800000 */
.L_x_7500:
        /* <DEDUP_REMOVED lines=9> */
.L_x_7503:
[----:B------:R-:W-:Y:S05]  /*11930*/  BSYNC B1 ;  /* 0x0000000000017941 */ /* 0x000fea0003800000 */
.L_x_7502:
        /* <DEDUP_REMOVED lines=13> */
.L_x_7504:
        /* <DEDUP_REMOVED lines=15> */
.L_x_7505:
        /* <DEDUP_REMOVED lines=15> */
.L_x_7506:
        /* <DEDUP_REMOVED lines=15> */
.L_x_7507:
        /* <DEDUP_REMOVED lines=15> */
.L_x_7508:
        /* <DEDUP_REMOVED lines=15> */
.L_x_7509:
        /* <DEDUP_REMOVED lines=15> */
.L_x_7510:
        /* <DEDUP_REMOVED lines=15> */
.L_x_7511:
        /* <DEDUP_REMOVED lines=10> */
.L_x_7499:
[----:B------:R-:W-:Y:S05]  /*12140*/  BSYNC B0 ;  /* 0x0000000000007941 */ /* 0x000fea0003800000 */
.L_x_7498:
[----:B------:R-:W0:Y:S04]  /*12150*/  LDL R4, [R1+0x30] ;  /* 0x0000300001047983 */ /* 0x000e280000100800 */
[----:B------:R-:W2:Y:S01]  /*12160*/  LDL R5, [R1+0x20] ;  /* 0x0000200001057983 */ /* 0x000ea20000100800 */
[----:B------:R-:W-:Y:S01]  /*12170*/  BSSY B0, `(.L_x_7512) ;  /* 0x00002ac000007945 */ /* 0x000fe20003800000 */
[----:B0-----:R-:W-:-:S05]  /*12180*/  VIADD R0, R4, 0xfffffffe ;  /* 0xfffffffe04007836 */ /* 0x001fca0000000000 */
[----:B--2---:R-:W-:-:S13]  /*12190*/  ISETP.GE.AND P0, PT, R0, R5, PT ;  /* 0x000000050000720c */ /* 0x004fda0003f06270 */
[----:B------:R-:W-:Y:S05]  /*121a0*/  @!P0 BRA `(.L_x_7513) ;  /* 0x0000002800a08947 */ /* 0x000fea0003800000 */
[----:B-1----:R-:W2:Y:S04]  /*121b0*/  LDL.LU R7, [R1+0x54] ;  /* 0x0000540001077983 */ /* 0x002ea80000300800 */
        /* <DEDUP_REMOVED lines=48> */
.L_x_7518:
        /* <DEDUP_REMOVED lines=8> */
.L_x_7625:
[----:B------:R-:W-:Y:S05]  /*12540*/  BSYNC B3 ;  /* 0x0000000000037941 */ /* 0x000fea0003800000 */
.L_x_7519:
        /* <DEDUP_REMOVED lines=9> */
.L_x_7522:
[----:B------:R-:W-:Y:S05]  /*125e0*/  BSYNC B3 ;  /* 0x0000000000037941 */ /* 0x000fea0003800000 */
.L_x_7521:
        /* <DEDUP_REMOVED lines=13> */
.L_x_7523:
        /* <DEDUP_REMOVED lines=13> */
.L_x_7626:
[----:B------:R-:W-:Y:S05]  /*12790*/  BSYNC B3 ;  /* 0x0000000000037941 */ /* 0x000fea0003800000 */
.L_x_7524:
        /* <DEDUP_REMOVED lines=11> */
.L_x_7527:
[----:B------:R-:W-:Y:S05]  /*12850*/  BSYNC B3 ;  /* 0x0000000000037941 */ /* 0x000fea0003800000 */
.L_x_7526:
        /* <DEDUP_REMOVED lines=10> */
.L_x_7528:
        /* <DEDUP_REMOVED lines=15> */
.L_x_7529:
        /* <DEDUP_REMOVED lines=15> */
.L_x_7530:
        /* <DEDUP_REMOVED lines=15> */
.L_x_7531:
        /* <DEDUP_REMOVED lines=15> */
.L_x_7532:
        /* <DEDUP_REMOVED lines=15> */
.L_x_7533:
        /* <DEDUP_REMOVED lines=15> */
.L_x_7534:
        /* <DEDUP_REMOVED lines=15> */
.L_x_7535:
        /* <DEDUP_REMOVED lines=10> */
.L_x_7517:
[----:B------:R-:W-:Y:S05]  /*13030*/  BSYNC B1 ;  /* 0x0000000000017941 */ /* 0x000fea0003800000 */
.L_x_7516:
[----:B------:R-:W2:Y:S02]  /*13040*/  LDL.LU R6, [R1+0x30] ;  /* 0x0000300001067983 */ /* 0x000ea40000300800 */
[----:B--2---:R-:W-:-:S07]  /*13050*/  VIADD R0, R6, 0xfffffffd ;  /* 0xfffffffd06007836 */ /* 0x004fce0000000000 */
.L_x_7515:
[----:B------:R-:W-:Y:S05]  /*13060*/  BSYNC B2 ;  /* 0x0000000000027941 */ /* 0x000fea0003800000 */
.L_x_7514:
[----:B------:R-:W-:Y:S01]  /*13070*/  VIADD R5, R5, 0xfffffffe ;  /* 0xfffffffe05057836 */ /* 0x000fe20000000000 */
[----:B------:R-:W-:-:S04]  /*13080*/  LOP3.LUT R4, RZ, R4, RZ, 0x33, !PT ;  /* 0x00000004ff047212 */ /* 0x000fc800078e33ff */
[----:B------:R-:W-:-:S13]  /*13090*/  ISETP.NE.AND P0, PT, R5, R4, PT ;  /* 0x000000040500720c */ /* 0x000fda0003f05270 */
[----:B------:R-:W-:Y:S05]  /*130a0*/  @!P0 BRA `(.L_x_7513) ;  /* 0x0000001800e08947 */ /* 0x000fea0003800000 */
.L_x_7576:
        /* <DEDUP_REMOVED lines=35> */
.L_x_7538:
        /* <DEDUP_REMOVED lines=8> */
.L_x_7627:
[----:B------:R-:W-:Y:S05]  /*13360*/  BSYNC B2 ;  /* 0x0000000000027941 */ /* 0x000fea0003800000 */
.L_x_7539:
        /* <DEDUP_REMOVED lines=9> */
.L_x_7542:
[----:B------:R-:W-:Y:S05]  /*13400*/  BSYNC B2 ;  /* 0x0000000000027941 */ /* 0x000fea0003800000 */
.L_x_7541:
        /* <DEDUP_REMOVED lines=12> */
.L_x_7543:
        /* <DEDUP_REMOVED lines=13> */
.L_x_7628:
[----:B------:R-:W-:Y:S05]  /*135a0*/  BSYNC B2 ;  /* 0x0000000000027941 */ /* 0x000fea0003800000 */
.L_x_7544:
        /* <DEDUP_REMOVED lines=11> */
.L_x_7547:
[----:B------:R-:W-:Y:S05]  /*13660*/  BSYNC B2 ;  /* 0x0000000000027941 */ /* 0x000fea0003800000 */
.L_x_7546:
        /* <DEDUP_REMOVED lines=9> */
.L_x_7548:
        /* <DEDUP_REMOVED lines=15> */
.L_x_7549:
        /* <DEDUP_REMOVED lines=15> */
.L_x_7550:
        /* <DEDUP_REMOVED lines=15> */
.L_x_7551:
        /* <DEDUP_REMOVED lines=15> */
.L_x_7552:
        /* <DEDUP_REMOVED lines=15> */
.L_x_7553:
        /* <DEDUP_REMOVED lines=15> */
.L_x_7554:
        /* <DEDUP_REMOVED lines=15> */
.L_x_7555:
        /* <DEDUP_REMOVED lines=10> */
.L_x_7537:
[----:B------:R-:W-:Y:S05]  /*13e30*/  BSYNC B1 ;  /* 0x0000000000017941 */ /* 0x000fea0003800000 */
.L_x_7536:
        /* <DEDUP_REMOVED lines=35> */
.L_x_7558:
        /* <DEDUP_REMOVED lines=8> */
.L_x_7629:
[----:B------:R-:W-:Y:S05]  /*140f0*/  BSYNC B2 ;  /* 0x0000000000027941 */ /* 0x000fea0003800000 */
.L_x_7559:
        /* <DEDUP_REMOVED lines=9> */
.L_x_7562:
[----:B------:R-:W-:Y:S05]  /*14190*/  BSYNC B2 ;  /* 0x0000000000027941 */ /* 0x000fea0003800000 */
.L_x_7561:
        /* <DEDUP_REMOVED lines=13> */
.L_x_7563:
        /* <DEDUP_REMOVED lines=13> */
.L_x_7630:
[----:B------:R-:W-:Y:S05]  /*14340*/  BSYNC B2 ;  /* 0x0000000000027941 */ /* 0x000fea0003800000 */
.L_x_7564:
        /* <DEDUP_REMOVED lines=11> */
.L_x_7567:
[----:B------:R-:W-:Y:S05]  /*14400*/  BSYNC B2 ;  /* 0x0000000000027941 */ /* 0x000fea0003800000 */
.L_x_7566:
        /* <DEDUP_REMOVED lines=10> */
.L_x_7568:
        /* <DEDUP_REMOVED lines=15> */
.L_x_7569:
        /* <DEDUP_REMOVED lines=15> */
.L_x_7570:
        /* <DEDUP_REMOVED lines=15> */
.L_x_7571:
        /* <DEDUP_REMOVED lines=15> */
.L_x_7572:
        /* <DEDUP_REMOVED lines=15> */
.L_x_7573:
        /* <DEDUP_REMOVED lines=15> */
.L_x_7574:
        /* <DEDUP_REMOVED lines=15> */
.L_x_7575:
        /* <DEDUP_REMOVED lines=10> */
.L_x_7557:
[----:B------:R-:W-:Y:S05]  /*14be0*/  BSYNC B1 ;  /* 0x0000000000017941 */ /* 0x000fea0003800000 */
.L_x_7556:
[----:B------:R-:W2:Y:S01]  /*14bf0*/  LDL R2, [R1+0x20] ;  /* 0x0000200001027983 */ /* 0x000ea20000100800 */
[----:B------:R-:W-:Y:S01]  /*14c00*/  VIADD R0, R0, 0xfffffffe ;  /* 0xfffffffe00007836 */ /* 0x000fe20000000000 */
[----:B--2---:R-:W-:-:S13]  /*14c10*/  ISETP.GT.AND P0, PT, R6, R2, PT ;  /* 0x000000020600720c */ /* 0x004fda0003f04270 */
[----:B------:R-:W-:Y:S05]  /*14c20*/  @P0 BRA `(.L_x_7576) ;  /* 0xffffffe400200947 */ /* 0x000fea000383ffff */
.L_x_7513:
[----:B------:R-:W-:Y:S05]  /*14c30*/  BSYNC B0 ;  /* 0x0000000000007941 */ /* 0x000fea0003800000 */
.L_x_7512:
[----:B------:R-:W2:Y:S04]  /*14c40*/  LDL.LU R4, [R1+0x10] ;  /* 0x0000100001047983 */ /* 0x000ea80000300800 */
[----:B------:R-:W3:Y:S01]  /*14c50*/  LDL.LU R3, [R1+0x14] ;  /* 0x0000140001037983 */ /* 0x000ee20000300800 */
[----:B------:R-:W4:Y:S01]  /*14c60*/  S2R R2, SR_TID.X ;  /* 0x0000000000027919 */ /* 0x000f220000002100 */
[----:B------:R-:W-:Y:S01]  /*14c70*/  BSSY B0, `(.L_x_7577) ;  /* 0x0000016000007945 */ /* 0x000fe20003800000 */
[----:B----4-:R-:W-:-:S04]  /*14c80*/  LOP3.LUT R2, R2, 0x7f, RZ, 0xc0, !PT ;  /* 0x0000007f02027812 */ /* 0x010fc800078ec0ff */
[----:B------:R-:W-:Y:S01]  /*14c90*/  ISETP.NE.AND P1, PT, R2, RZ, PT ;  /* 0x000000ff0200720c */ /* 0x000fe20003f25270 */
[----:B--2---:R-:W-:-:S05]  /*14ca0*/  VIADD R0, R4, 0x1 ;  /* 0x0000000104007836 */ /* 0x004fca0000000000 */
[----:B------:R-:W-:-:S04]  /*14cb0*/  ISETP.NE.AND P0, PT, R0, 0x2, PT ;  /* 0x000000020000780c */ /* 0x000fc80003f05270 */
[----:B------:R-:W-:-:S04]  /*14cc0*/  SEL R2, RZ, 0x1, P0 ;  /* 0x00000001ff027807 */ /* 0x000fc80000000000 */
[----:B---3--:R-:W-:-:S05]  /*14cd0*/  LOP3.LUT R3, R3, R2, RZ, 0x3c, !PT ;  /* 0x0000000203037212 */ /* 0x008fca00078e3cff */
[----:B------:R2:W-:Y:S01]  /*14ce0*/  STL [R1+0x14], R3 ;  /* 0x0000140301007387 */ /* 0x0005e20000100800 */
[----:B------:R-:W-:Y:S05]  /*14cf0*/  @P1 BRA `(.L_x_7578) ;  /* 0x0000000000341947 */ /* 0x000fea0003800000 */
[----:B------:R-:W3:Y:S01]  /*14d00*/  S2R R5, SR_LANEID ;  /* 0x0000000000057919 */ /* 0x000ee20000000000 */
[----:B------:R-:W-:Y:S01]  /*14d10*/  VOTEU.ANY UR4, UPT, PT ;  /* 0x0000000000047886 */ /* 0x000fe200038e0100 */
[----:B--2---:R-:W2:Y:S01]  /*14d20*/  LDC.64 R2, c[0x0][0xc60] ;  /* 0x00031800ff027b82 */ /* 0x004ea20000000a00 */
[----:B------:R-:W3:Y:S02]  /*14d30*/  FLO.U32 R4, UR4 ;  /* 0x0000000400047d00 */ /* 0x000ee400080e0000 */
[----:B---3--:R-:W-:-:S06]  /*14d40*/  ISETP.EQ.U32.AND P1, PT, R4, R5, PT ;  /* 0x000000050400720c */ /* 0x008fcc0003f22070 */
[----:B------:R-:W2:Y:S07]  /*14d50*/  POPC R5, UR4 ;  /* 0x0000000400057d09 */ /* 0x000eae0008000000 */
[----:B--2---:R-:W2:Y:S01]  /*14d60*/  @P1 ATOMG.E.ADD.STRONG.GPU PT, R3, desc[UR40][R2.64], R5 ;  /* 0x00000005020319a8 */ /* 0x004ea200081ee1e8 */
[----:B-1----:R-:W1:Y:S02]  /*14d70*/  S2R R6, SR_LTMASK ;  /* 0x0000000000067919 */ /* 0x002e640000003900 */
[----:B-1----:R-:W-:-:S04]  /*14d80*/  LOP3.LUT R6, R6, UR4, RZ, 0xc0, !PT ;  /* 0x0000000406067c12 */ /* 0x002fc8000f8ec0ff */
[----:B------:R-:W1:Y:S01]  /*14d90*/  POPC R7, R6 ;  /* 0x0000000600077309 */ /* 0x000e620000000000 */
[----:B--2---:R-:W1:Y:S02]  /*14da0*/  SHFL.IDX PT, R4, R3, R4, 0x1f ;  /* 0x00001f0403047589 */ /* 0x004e6400000e0000 */
[----:B-1----:R-:W-:-:S05]  /*14db0*/  IADD3 R2, R4, UR37, R7 ;  /* 0x0000002504027c10 */ /* 0x002fca000fffe007 */
[----:B------:R3:W-:Y:S02]  /*14dc0*/  STL [R1], R2 ;  /* 0x0000000201007387 */ /* 0x0007e40000100800 */
.L_x_7578:
[----:B------:R-:W-:Y:S05]  /*14dd0*/  BSYNC B0 ;  /* 0x0000000000007941 */ /* 0x000fea0003800000 */
.L_x_7577:
[----:B------:R-:W-:-:S05]  /*14de0*/  SEL R0, R0, RZ, P0 ;  /* 0x000000ff00007207 */ /* 0x000fca0000000000 */
[----:B------:R4:W-:Y:S02]  /*14df0*/  STL [R1+0x10], R0 ;  /* 0x0000100001007387 */ /* 0x0009e40000100800 */
.L_x_7480:
[----:B------:R-:W-:Y:S05]  /*14e00*/  BSYNC B7 ;  /* 0x0000000000077941 */ /* 0x000fea0003800000 */
.L_x_7478:
        /* <DEDUP_REMOVED lines=13> */
.L_x_7579:
[----:B------:R-:W5:Y:S01]  /*14ee0*/  S2R R16, SR_TID.X ;  /* 0x0000000000107919 */ /* 0x000f620000002100 */
[----:B------:R-:W-:Y:S01]  /*14ef0*/  UMOV UR4, 0xffffffff ;  /* 0xffffffff00047882 */ /* 0x000fe20000000000 */
[----:B-----5:R-:W-:-:S04]  /*14f00*/  LOP3.LUT R16, R16, 0x1f, RZ, 0xc0, !PT ;  /* 0x0000001f10107812 */ /* 0x020fc800078ec0ff */
[----:B------:R-:W-:Y:S01]  /*14f10*/  ISETP.NE.AND P0, PT, R16, 0x1f, PT ;  /* 0x0000001f1000780c */ /* 0x000fe20003f05270 */
[----:B------:R-:W-:-:S12]  /*14f20*/  BRA.DIV UR4, `(.L_x_7581) ;  /* 0x0000002204407947 */ /* 0x000fd8000b800000 */
[----:B--2---:R-:W2:Y:S01]  /*14f30*/  LDL.LU R3, [R1] ;  /* 0x0000000001037983 */ /* 0x004ea20000300800 */
[----:B------:R-:W-:-:S03]  /*14f40*/  ULDC UR4, c[0x0][0xc3c] ;  /* 0x00030f0000047ab9 */ /* 0x000fc60000000800 */
[----:B01----:R-:W4:Y:S01]  /*14f50*/  LDL R8, [R1+0xc] ;  /* 0x00000c0001087983 */ /* 0x003f220000100800 */
[----:B--2---:R-:W-:Y:S02]  /*14f60*/  IMAD.MOV.U32 R10, RZ, RZ, R3 ;  /* 0x000000ffff0a7224 */ /* 0x004fe400078e0003 */
[----:B----4-:R-:W-:-:S05]  /*14f70*/  IMAD.IADD R0, R8, 0x1, R16 ;  /* 0x0000000108007824 */ /* 0x010fca00078e0210 */
[----:B------:R-:W-:-:S13]  /*14f80*/  ISETP.GE.OR P1, PT, R0, UR4, !P0 ;  /* 0x0000000400007c0c */ /* 0x000fda000c726670 */
[----:B---3--:R-:W0:Y:S08]  /*14f90*/  @!P1 LDC.64 R2, c[0x0][0xc80] ;  /* 0x00032000ff029b82 */ /* 0x008e300000000a00 */
        /* <DEDUP_REMOVED lines=34> */
.L_x_7640:
[----:B------:R-:W-:Y:S02]  /*151c0*/  ULDC UR4, c[0x0][0xc38] ;  /* 0x00030e0000047ab9 */ /* 0x000fe40000000800 */
[----:B------:R-:W-:-:S04]  /*151d0*/  IMAD.U32 R8, RZ, RZ, UR4 ;  /* 0x00000004ff087e24 */ /* 0x000fc8000f8e00ff */
[----:B-1----:R-:W-:-:S04]  /*151e0*/  IMAD R9, R14, R8, RZ ;  /* 0x000000080e097224 */ /* 0x002fc800078e02ff */
[----:B------:R-:W-:-:S05]  /*151f0*/  IMAD.IADD R0, R0, 0x1, R9 ;  /* 0x0000000100007824 */ /* 0x000fca00078e0209 */
[----:B------:R-:W-:-:S13]  /*15200*/  ISETP.GT.AND P6, PT, R0, R4, PT ;  /* 0x000000040000720c */ /* 0x000fda0003fc4270 */
[----:B------:R-:W-:Y:S05]  /*15210*/  @P6 BRA `(.L_x_7582) ;  /* 0x0000000000ac6947 */ /* 0x000fea0003800000 */
.L_x_7585:
        /* <DEDUP_REMOVED lines=37> */
.L_x_7648:
[----:B------:R-:W-:Y:S02]  /*15470*/  ULDC UR4, c[0x0][0xc38] ;  /* 0x00030e0000047ab9 */ /* 0x000fe40000000800 */
[----:B------:R-:W-:-:S04]  /*15480*/  IMAD.U32 R8, RZ, RZ, UR4 ;  /* 0x00000004ff087e24 */ /* 0x000fc8000f8e00ff */
[----:B-1----:R-:W-:-:S04]  /*15490*/  IMAD R9, R14, R8, RZ ;  /* 0x000000080e097224 */ /* 0x002fc800078e02ff */
[----:B------:R-:W-:-:S05]  /*154a0*/  IMAD.IADD R0, R9, 0x1, R0 ;  /* 0x0000000109007824 */ /* 0x000fca00078e0200 */
[----:B------:R-:W-:-:S13]  /*154b0*/  ISETP.GT.AND P6, PT, R0, R4, PT ;  /* 0x000000040000720c */ /* 0x000fda0003fc4270 */
[----:B------:R-:W-:Y:S05]  /*154c0*/  @!P6 BRA `(.L_x_7585) ;  /* 0xfffffffc0054e947 */ /* 0x000fea000383ffff */
.L_x_7582:
        /* <DEDUP_REMOVED lines=12> */
.L_x_7653:
[----:B------:R-:W-:-:S13]  /*15590*/  ISETP.NE.AND P0, PT, R3, RZ, PT ;  /* 0x000000ff0300720c */ /* 0x000fda0003f05270 */
[----:B------:R-:W-:Y:S05]  /*155a0*/  @!P0 BRA `(.L_x_7587) ;  /* 0x0000000000108947 */ /* 0x000fea0003800000 */
[----:B------:R-:W-:Y:S01]  /*155b0*/  UMOV UR4, 0xffffffff ;  /* 0xffffffff00047882 */ /* 0x000fe20000000000 */
[----:B------:R-:W-:Y:S02]  /*155c0*/  VIADD R12, R10, 0xffffffff ;  /* 0xffffffff0a0c7836 */ /* 0x000fe40000000000 */
[----:B------:R-:W-:Y:S05]  /*155d0*/  BRA.DIV UR4, `(.L_x_7588) ;  /* 0x0000002604047947 */ /* 0x000fea000b800000 */
[----:B------:R1:W2:Y:S02]  /*155e0*/  SHFL.IDX PT, R6, R2, R12, 0x1f ;  /* 0x00001f0c02067589 */ /* 0x0002a400000e0000 */
.L_x_7587:
[----:B--2---:R-:W-:Y:S01]  /*155f0*/  IMAD R3, R6, R8, R9 ;  /* 0x0000000806037224 */ /* 0x004fe200078e0209 */
[----:B------:R-:W-:-:S03]  /*15600*/  ISETP.NE.AND P0, PT, R7, 0x1, PT ;  /* 0x000000010700780c */ /* 0x000fc60003f05270 */
[----:B------:R-:W-:Y:S01]  /*15610*/  IMAD.IADD R4, R4, 0x1, -R3 ;  /* 0x0000000104047824 */ /* 0x000fe200078e0a03 */
[----:B------:R2:W-:Y:S09]  /*15620*/  STL [R1], R3 ;  /* 0x0000000301007387 */ /* 0x0005f20000100800 */
[----:B------:R-:W-:Y:S05]  /*15630*/  @!P0 BRA `(.L_x_7589) ;  /* 0x0000000000e48947 */ /* 0x000fea0003800000 */
[----:B0--3--:R-:W-:-:S04]  /*15640*/  IABS R5, R0 ;  /* 0x0000000000057213 */ /* 0x009fc80000000000 */
[----:B------:R-:W0:Y:S08]  /*15650*/  I2F.RP R6, R5 ;  /* 0x0000000500067306 */ /* 0x000e300000209400 */
[----:B0-----:R-:W0:Y:S02]  /*15660*/  MUFU.RCP R6, R6 ;  /* 0x0000000600067308 */ /* 0x001e240000001000 */
[----:B0-----:R-:W-:-:S06]  /*15670*/  VIADD R9, R6, 0xffffffe ;  /* 0x0ffffffe06097836 */ /* 0x001fcc0000000000 */
[----:B--2---:R-:W1:Y:S02]  /*15680*/  F2I.FTZ.U32.TRUNC.NTZ R3, R9 ;  /* 0x0000000900037305 */ /* 0x004e64000021f000 */
        /* <DEDUP_REMOVED lines=52> */
.L_x_7589:
[----:B0--3--:R-:W3:Y:S01]  /*159d0*/  LDL R5, [R1+0xc] ;  /* 0x00000c0001057983 */ /* 0x009ee20000100800 */
[----:B-12---:R-:W3:Y:S02]  /*159e0*/  LDC.64 R2, c[0x0][0xc90] ;  /* 0x00032400ff027b82 */ /* 0x006ee40000000a00 */
        /* <DEDUP_REMOVED lines=61> */
.L_x_7590:
[----:B0-----:R-:W-:-:S05]  /*15dc0*/  LOP3.LUT R3, RZ, R4, RZ, 0x33, !PT ;  /* 0x00000004ff037212 */ /* 0x001fca00078e33ff */
[----:B------:R-:W-:-:S05]  /*15dd0*/  IMAD.IADD R0, R0, 0x1, R3 ;  /* 0x0000000100007824 */ /* 0x000fca00078e0203 */
[----:B------:R2:W-:Y:S01]  /*15de0*/  STL [R1+0x4], R0 ;  /* 0x0000040001007387 */ /* 0x0005e20000100800 */
[----:B------:R-:W-:Y:S05]  /*15df0*/  BRA `(.L_x_7591) ;  /* 0x0000000000287947 */ /* 0x000fea0003800000 */
.L_x_7583:
        /* <DEDUP_REMOVED lines=10> */
.L_x_7591:
[----:B0-----:R-:W3:Y:S04]  /*15ea0*/  LDL R3, [R1+0x8] ;  /* 0x0000080001037983 */ /* 0x001ee80000100800 */
[----:B-1----:R-:W4:Y:S04]  /*15eb0*/  LDL R2, [R1+0xc] ;  /* 0x00000c0001027983 */ /* 0x002f280000100800 */
        /* <DEDUP_REMOVED lines=14> */
.L_x_7580:
[----:B----4-:R-:W4:Y:S01]  /*15fa0*/  LDL R0, [R1+0xc] ;  /* 0x00000c0001007983 */ /* 0x010f220000100800 */
[----:B------:R-:W-:Y:S02]  /*15fb0*/  ULDC UR4, c[0x0][0xc3c] ;  /* 0x00030f0000047ab9 */ /* 0x000fe40000000800 */
[----:B----4-:R-:W-:-:S13]  /*15fc0*/  ISETP.GE.AND P0, PT, R0, UR4, PT ;  /* 0x0000000400007c0c */ /* 0x010fda000bf06270 */
[----:B------:R-:W-:Y:S05]  /*15fd0*/  @!P0 BRA `(.L_x_7592) ;  /* 0xffffff98007c8947 */ /* 0x000fea000383ffff */
[----:B------:R-:W-:Y:S05]  /*15fe0*/  BSYNC B8 ;  /* 0x0000000000087941 */ /* 0x000fea0003800000 */
.L_x_7472:
[----:B---3--:R-:W3:Y:S01]  /*15ff0*/  LDL.LU R0, [R1+0x50] ;  /* 0x0000500001007983 */ /* 0x008ee20000300800 */
[----:B------:R-:W-:Y:S01]  /*16000*/  BSSY B0, `(.L_x_7593) ;  /* 0x000000b000007945 */ /* 0x000fe20003800000 */
[----:B01----:R-:W0:Y:S01]  /*16010*/  S2R R5, SR_CgaCtaId ;  /* 0x0000000000057919 */ /* 0x003e220000008800 */
[----:B---3--:R-:W-:-:S05]  /*16020*/  VIADD R0, R0, 0x1 ;  /* 0x0000000100007836 */ /* 0x008fca0000000000 */
[----:B------:R-:W-:-:S04]  /*16030*/  LEA.HI R2, R0, R0, RZ, 0x1 ;  /* 0x0000000000027211 */ /* 0x000fc800078f08ff */
[----:B--2---:R-:W-:-:S05]  /*16040*/  LOP3.LUT R3, R2, 0xfffffffe, RZ, 0xc0, !PT ;  /* 0xfffffffe02037812 */ /* 0x004fca00078ec0ff */
[----:B------:R-:W-:Y:S01]  /*16050*/  IMAD.IADD R3, R0, 0x1, -R3 ;  /* 0x0000000100037824 */ /* 0x000fe200078e0a03 */
[----:B------:R-:W-:-:S04]  /*16060*/  MOV R0, 0x400 ;  /* 0x0000040000007802 */ /* 0x000fc80000000f00 */
[----:B0-----:R-:W-:Y:S02]  /*16070*/  LEA R0, R5, R0, 0x18 ;  /* 0x0000000005007211 */ /* 0x001fe400078ec0ff */
[----:B------:R-:W-:-:S04]  /*16080*/  SHF.L.U32 R3, R3, 0x1f, RZ ;  /* 0x0000001f03037819 */ /* 0x000fc800000006ff */
[----:B------:R-:W0:Y:S02]  /*16090*/  SYNCS.PHASECHK.TRANS64.TRYWAIT P0, [R0+URZ+0x28c20], R3 ;  /* 0x028c2003000075a7 */ /* 0x000e24000800017f */
[----:B0-----:R-:W-:Y:S05]  /*160a0*/  @!P0 BRA `(.L_x_7594) ;  /* 0x0000001800788947 */ /* 0x001fea0003800000 */
.L_x_7656:
[----:B------:R-:W-:Y:S05]  /*160b0*/  BSYNC B0 ;  /* 0x0000000000007941 */ /* 0x000fea0003800000 */
.L_x_7593:
[----:B------:R-:W-:-:S03]  /*160c0*/  UMOV UR4, 0xffffffff ;  /* 0xffffffff00047882 */ /* 0x000fc60000000000 */
[----:B------:R-:W-:Y:S05]  /*160d0*/  BRA.DIV UR4, `(.L_x_7595) ;  /* 0x0000001a04807947 */ /* 0x000fea000b800000 */
[----:B------:R-:W1:Y:S02]  /*160e0*/  S2R R2, SR_TID.X ;  /* 0x0000000000027919 */ /* 0x000e640000002100 */
[----:B-1----:R-:W-:-:S04]  /*160f0*/  SHF.R.U32.HI R2, RZ, 0x5, R2 ;  /* 0x00000005ff027819 */ /* 0x002fc80000011602 */
[----:B------:R-:W-:-:S05]  /*16100*/  LOP3.LUT R2, R2, 0x3, RZ, 0xc0, !PT ;  /* 0x0000000302027812 */ /* 0x000fca00078ec0ff */
[----:B------:R1:W2:Y:S02]  /*16110*/  SHFL.IDX PT, R14, R2, RZ, 0x1f ;  /* 0x00001fff020e7589 */ /* 0x0002a400000e0000 */
.L_x_7659:
[----:B--2---:R-:W-:Y:S01]  /*16120*/  ISETP.NE.AND P0, PT, R14, RZ, PT ;  /* 0x000000ff0e00720c */ /* 0x004fe20003f05270 */
[----:B------:R-:W-:-:S12]  /*16130*/  BSSY B0, `(.L_x_7596) ;  /* 0x0000027000007945 */ /* 0x000fd80003800000 */
[----:B------:R-:W-:Y:S05]  /*16140*/  @P0 BRA `(.L_x_7597) ;  /* 0x0000000000940947 */ /* 0x000fea0003800000 */
[----:B------:R-:W-:-:S03]  /*16150*/  UMOV UR4, 0xffffffff ;  /* 0xffffffff00047882 */ /* 0x000fc60000000000 */
[----:B------:R-:W-:Y:S05]  /*16160*/  BRA.DIV UR4, `(.L_x_7598) ;  /* 0x0000001a04907947 */ /* 0x000fea000b800000 */
[----:B------:R-:W-:-:S13]  /*16170*/  ELECT P6, URZ, PT ;  /* 0x00000000003f782f */ /* 0x000fda00038c0000 */
.L_x_7662:
[----:B------:R-:W-:Y:S05]  /*16180*/  @!P6 BRA `(.L_x_7597) ;  /* 0x000000000084e947 */ /* 0x000fea0003800000 */
[----:B------:R-:W-:-:S06]  /*16190*/  ULOP3.LUT UR4, UR36, 0x2, URZ, 0xfc, !UPT ;  /* 0x0000000224047892 */ /* 0x000fcc000f8efc3f */
[----:B-1----:R-:W-:-:S05]  /*161a0*/  IMAD.U32 R2, RZ, RZ, UR4 ;  /* 0x00000004ff027e24 */ /* 0x002fca000f8e00ff */
[----:B------:R-:W-:-:S13]  /*161b0*/  ISETP.NE.AND P2, PT, R2, 0x3, PT ;  /* 0x000000030200780c */ /* 0x000fda0003f45270 */
[----:B------:R-:W-:Y:S05]  /*161c0*/  @!P2 BRA `(.L_x_7599) ;  /* 0x000000000004a947 */ /* 0x000fea0003800000 */
[----:B------:R-:W-:Y:S01]  /*161d0*/  BPT.TRAP 0x1 ;  /* 0x000000040000795c */ /* 0x000fe20000300000 */
.L_x_7599:
        /* <DEDUP_REMOVED lines=14> */
.L_x_7663:
[----:B------:R-:W1:Y:S02]  /*162c0*/  SYNCS.PHASECHK.TRANS64.TRYWAIT P0, [R7+URZ], R2 ;  /* 0x00000002070075a7 */ /* 0x000e64000800017f */
[----:B-1----:R-:W-:Y:S05]  /*162d0*/  @!P0 BRA `(.L_x_7601) ;  /* 0x0000001800688947 */ /* 0x002fea0003800000 */
.L_x_7664:
[----:B------:R-:W-:Y:S05]  /*162e0*/  @!P2 BRA `(.L_x_7602) ;  /* 0x000000000004a947 */ /* 0x000fea0003800000 */
[----:B------:R-:W-:Y:S01]  /*162f0*/  BPT.TRAP 0x1 ;  /* 0x000000040000795c */ /* 0x000fe20000300000 */
.L_x_7602:
[----:B------:R-:W2:Y:S01]  /*16300*/  LDL.LU R4, [R1+0x10] ;  /* 0x0000100001047983 */ /* 0x000ea20000300800 */
[----:B------:R-:W-:-:S04]  /*16310*/  VIADD R0, R0, 0x28c60 ;  /* 0x00028c6000007836 */ /* 0x000fc80000000000 */
[----:B--2---:R-:W-:-:S04]  /*16320*/  IMAD R4, R4, 0x8, R0 ;  /* 0x0000000804047824 */ /* 0x004fc800078e0200 */
[----:B------:R-:W2:Y:S02]  /*16330*/  SYNCS.PHASECHK.TRANS64.TRYWAIT P0, [R4+URZ], R5 ;  /* 0x00000005040075a7 */ /* 0x000ea4000800017f */
[----:B--2---:R-:W-:Y:S05]  /*16340*/  @!P0 BRA `(.L_x_7603) ;  /* 0x0000001800608947 */ /* 0x004fea0003800000 */
.L_x_7665:
[----:B------:R-:W-:-:S07]  /*16350*/  IMAD R3, R3, 0x8, R0 ;  /* 0x0000000803037824 */ /* 0x000fce00078e0200 */
.L_x_7604:
[----:B---3--:R3:W4:Y:S02]  /*16360*/  SYNCS.PHASECHK.TRANS64.TRYWAIT P0, [R3+URZ], R2 ;  /* 0x00000002030075a7 */ /* 0x008724000800017f */
[----:B----4-:R-:W-:Y:S05]  /*16370*/  @!P0 NANOSLEEP.SYNCS 0x989680 ;  /* 0x009896800000895d */ /* 0x010fea0003900000 */
[----:B------:R-:W4:Y:S02]  /*16380*/  @!P0 SYNCS.PHASECHK.TRANS64 P0, [R3+URZ], R2 ;  /* 0x00000002030085a7 */ /* 0x000f24000800007f */
[----:B----4-:R-:W-:Y:S05]  /*16390*/  @!P0 BRA `(.L_x_7604) ;  /* 0xfffffffc00f08947 */ /* 0x010fea000383ffff */
.L_x_7597:
[----:B------:R-:W-:Y:S05]  /*163a0*/  BSYNC B0 ;  /* 0x0000000000007941 */ /* 0x000fea0003800000 */
.L_x_7596:
[----:B------:R-:W-:Y:S05]  /*163b0*/  EXIT ;  /* 0x000000000000794d */ /* 0x000fea0003800000 */
.L_x_7409:
[----:B0-----:R-:W-:-:S04]  /*163c0*/  IMAD.U32 R3, RZ, RZ, UR23 ;  /* 0x00000017ff037e24 */ /* 0x001fc8000f8e00ff */
[----:B------:R0:W1:Y:S03]  /*163d0*/  SYNCS.PHASECHK.TRANS64.TRYWAIT P1, [R3+URZ+0x28c50], R0 ;  /* 0x028c5000030075a7 */ /* 0x000066000802017f */
[----:B-1----:R-:W-:Y:S05]  /*163e0*/  @!P1 NANOSLEEP.SYNCS 0x989680 ;  /* 0x009896800000995d */ /* 0x002fea0003900000 */
[----:B------:R-:W1:Y:S02]  /*163f0*/  @!P1 SYNCS.PHASECHK.TRANS64 P1, [R3+URZ+0x28c50], R0 ;  /* 0x028c5000030095a7 */ /* 0x000e64000802007f */
[----:B-1----:R-:W-:Y:S05]  /*16400*/  @!P1 BRA `(.L_x_7409) ;  /* 0xfffffffc00ec9947 */ /* 0x002fea000383ffff */
[----:B------:R-:W-:Y:S05]  /*16410*/  BRA `(.L_x_7605) ;  /* 0xfffffebc00ac7947 */ /* 0x000fea000383ffff */
.L_x_7414:
[----:B-1----:R-:W-:-:S04]  /*16420*/  IMAD.U32 R3, RZ, RZ, UR23 ;  /* 0x00000017ff037e24 */ /* 0x002fc8000f8e00ff */
[----:B------:R1:W2:Y:S03]  /*16430*/  SYNCS.PHASECHK.TRANS64.TRYWAIT P1, [R3+URZ+0x28c50], R0 ;  /* 0x028c5000030075a7 */ /* 0x0002a6000802017f */
[----:B--2---:R-:W-:Y:S05]  /*16440*/  @!P1 NANOSLEEP.SYNCS 0x989680 ;  /* 0x009896800000995d */ /* 0x004fea0003900000 */
[----:B------:R-:W2:Y:S02]  /*16450*/  @!P1 SYNCS.PHASECHK.TRANS64 P1, [R3+URZ+0x28c50], R0 ;  /* 0x028c5000030095a7 */ /* 0x000ea4000802007f */
[----:B--2---:R-:W-:Y:S05]  /*16460*/  @!P1 BRA `(.L_x_7414) ;  /* 0xfffffffc00ec9947 */ /* 0x004fea000383ffff */
[----:B------:R-:W-:Y:S05]  /*16470*/  BRA `(.L_x_7413) ;  /* 0xfffffec800b07947 */ /* 0x000fea000383ffff */
.L_x_7418:
[----:B0-----:R-:W-:-:S04]  /*16480*/  IMAD.U32 R3, RZ, RZ, UR46 ;  /* 0x0000002eff037e24 */ /* 0x001fc8000f8e00ff */
[----:B------:R0:W1:Y:S03]  /*16490*/  SYNCS.PHASECHK.TRANS64.TRYWAIT P1, [R3+URZ+0x28c00], R0 ;  /* 0x028c0000030075a7 */ /* 0x000066000802017f */
[----:B-1----:R-:W-:Y:S05]  /*164a0*/  @!P1 NANOSLEEP.SYNCS 0x989680 ;  /* 0x009896800000995d */ /* 0x002fea0003900000 */
[----:B------:R-:W1:Y:S02]  /*164b0*/  @!P1 SYNCS.PHASECHK.TRANS64 P1, [R3+URZ+0x28c00], R0 ;  /* 0x028c0000030095a7 */ /* 0x000e64000802007f */
[----:B-1----:R-:W-:Y:S05]  /*164c0*/  @!P1 BRA `(.L_x_7418) ;  /* 0xfffffffc00ec9947 */ /* 0x002fea000383ffff */
[----:B------:R-:W-:Y:S05]  /*164d0*/  BRA `(.L_x_7606) ;  /* 0xfffffedc00f87947 */ /* 0x000fea000383ffff */
.L_x_7422:
[----:B--2---:R2:W3:Y:S02]  /*164e0*/  SYNCS.PHASECHK.TRANS64.TRYWAIT P1, [R7+URZ+0x28c30], R8 ;  /* 0x028c3008070075a7 */ /* 0x0044e4000802017f */
[----:B---3--:R-:W-:Y:S05]  /*164f0*/  @!P1 NANOSLEEP.SYNCS 0x989680 ;  /* 0x009896800000995d */ /* 0x008fea0003900000 */
[----:B------:R-:W3:Y:S02]  /*16500*/  @!P1 SYNCS.PHASECHK.TRANS64 P1, [R7+URZ+0x28c30], R8 ;  /* 0x028c3008070095a7 */ /* 0x000ee4000802007f */
[----:B---3--:R-:W-:Y:S05]  /*16510*/  @!P1 BRA `(.L_x_7422) ;  /* 0xfffffffc00f09947 */ /* 0x008fea000383ffff */
[----:B------:R-:W-:Y:S05]  /*16520*/  BRA `(.L_x_7421) ;  /* 0xfffffee000147947 */ /* 0x000fea000383ffff */
.L_x_7426:
[----:B---3--:R3:W4:Y:S02]  /*16530*/  SYNCS.PHASECHK.TRANS64.TRYWAIT P2, [R7+URZ+0x28c50], R8 ;  /* 0x028c5008070075a7 */ /* 0x008724000804017f */
[----:B----4-:R-:W-:Y:S05]  /*16540*/  @!P2 NANOSLEEP.SYNCS 0x989680 ;  /* 0x009896800000a95d */ /* 0x010fea0003900000 */
[----:B------:R-:W4:Y:S02]  /*16550*/  @!P2 SYNCS.PHASECHK.TRANS64 P2, [R7+URZ+0x28c50], R8 ;  /* 0x028c50080700a5a7 */ /* 0x000f24000804007f */
[----:B----4-:R-:W-:Y:S05]  /*16560*/  @!P2 BRA `(.L_x_7426) ;  /* 0xfffffffc00f0a947 */ /* 0x010fea000383ffff */
[----:B------:R-:W-:Y:S05]  /*16570*/  BRA `(.L_x_7425) ;  /* 0xfffffef000a47947 */ /* 0x000fea000383ffff */
.L_x_7431:
[----:B--2---:R-:W-:-:S04]  /*16580*/  IMAD.U32 R0, RZ, RZ, UR24 ;  /* 0x00000018ff007e24 */ /* 0x004fc8000f8e00ff */
[----:B------:R2:W3:Y:S03]  /*16590*/  SYNCS.PHASECHK.TRANS64.TRYWAIT P2, [R0+URZ+0x28c30], R7 ;  /* 0x028c3007000075a7 */ /* 0x0004e6000804017f */
[----:B---3--:R-:W-:Y:S05]  /*165a0*/  @!P2 NANOSLEEP.SYNCS 0x989680 ;  /* 0x009896800000a95d */ /* 0x008fea0003900000 */
[----:B------:R-:W3:Y:S02]  /*165b0*/  @!P2 SYNCS.PHASECHK.TRANS64 P2, [R0+URZ+0x28c30], R7 ;  /* 0x028c30070000a5a7 */ /* 0x000ee4000804007f */
[----:B---3--:R-:W-:Y:S05]  /*165c0*/  @!P2 BRA `(.L_x_7431) ;  /* 0xfffffffc00eca947 */ /* 0x008fea000383ffff */
[----:B------:R-:W-:Y:S05]  /*165d0*/  BRA `(.L_x_7430) ;  /* 0xfffffef400a87947 */ /* 0x000fea000383ffff */
.L_x_7435:
[----:B---3--:R3:W4:Y:S02]  /*165e0*/  SYNCS.PHASECHK.TRANS64.TRYWAIT P2, [R10+URZ+0x28c50], R7 ;  /* 0x028c50070a0075a7 */ /* 0x008724000804017f */
[----:B----4-:R-:W-:Y:S05]  /*165f0*/  @!P2 NANOSLEEP.SYNCS 0x989680 ;  /* 0x009896800000a95d */ /* 0x010fea0003900000 */
[----:B------:R-:W4:Y:S02]  /*16600*/  @!P2 SYNCS.PHASECHK.TRANS64 P2, [R10+URZ+0x28c50], R7 ;  /* 0x028c50070a00a5a7 */ /* 0x000f24000804007f */
[----:B----4-:R-:W-:Y:S05]  /*16610*/  @!P2 BRA `(.L_x_7435) ;  /* 0xfffffffc00f0a947 */ /* 0x010fea000383ffff */
[----:B------:R-:W-:Y:S05]  /*16620*/  BRA `(.L_x_7434) ;  /* 0xffffff10006c7947 */ /* 0x000fea000383ffff */
.L_x_7441:
[----:B-1----:R-:W-:-:S04]  /*16630*/  IMAD.U32 R0, RZ, RZ, UR23 ;  /* 0x00000017ff007e24 */ /* 0x002fc8000f8e00ff */
[----:B------:R1:W4:Y:S03]  /*16640*/  SYNCS.PHASECHK.TRANS64.TRYWAIT P2, [R0+URZ+0x28c30], R7 ;  /* 0x028c3007000075a7 */ /* 0x000326000804017f */
[----:B----4-:R-:W-:Y:S05]  /*16650*/  @!P2 NANOSLEEP.SYNCS 0x989680 ;  /* 0x009896800000a95d */ /* 0x010fea0003900000 */
[----:B------:R-:W4:Y:S02]  /*16660*/  @!P2 SYNCS.PHASECHK.TRANS64 P2, [R0+URZ+0x28c30], R7 ;  /* 0x028c30070000a5a7 */ /* 0x000f24000804007f */
[----:B----4-:R-:W-:Y:S05]  /*16670*/  @!P2 BRA `(.L_x_7441) ;  /* 0xfffffffc00eca947 */ /* 0x010fea000383ffff */
[----:B------:R-:W-:Y:S05]  /*16680*/  BRA `(.L_x_7440) ;  /* 0xffffff1400587947 */ /* 0x000fea000383ffff */
.L_x_7445:
[----:B--2---:R2:W3:Y:S02]  /*16690*/  SYNCS.PHASECHK.TRANS64.TRYWAIT P2, [R10+URZ+0x28c50], R7 ;  /* 0x028c50070a0075a7 */ /* 0x0044e4000804017f */
[----:B---3--:R-:W-:Y:S05]  /*166a0*/  @!P2 NANOSLEEP.SYNCS 0x989680 ;  /* 0x009896800000a95d */ /* 0x008fea0003900000 */
[----:B------:R-:W3:Y:S02]  /*166b0*/  @!P2 SYNCS.PHASECHK.TRANS64 P2, [R10+URZ+0x28c50], R7 ;  /* 0x028c50070a00a5a7 */ /* 0x000ee4000804007f */
[----:B---3--:R-:W-:Y:S05]  /*166c0*/  @!P2 BRA `(.L_x_7445) ;  /* 0xfffffffc00f0a947 */ /* 0x008fea000383ffff */
[----:B------:R-:W-:Y:S05]  /*166d0*/  BRA `(.L_x_7444) ;  /* 0xffffff2800787947 */ /* 0x000fea000383ffff */
.L_x_7486:
        /* <DEDUP_REMOVED lines=11> */
.L_x_7608:
[----:B------:R-:W-:Y:S05]  /*16790*/  BSYNC B0 ;  /* 0x0000000000007941 */ /* 0x000fea0003800000 */
.L_x_7607:
[----:B------:R-:W-:Y:S05]  /*167a0*/  BRA `(.L_x_7609) ;  /* 0xffffffa000647947 */ /* 0x000fea000383ffff */
.L_x_7488:
[----:B------:R-:W-:Y:S01]  /*167b0*/  BSSY B0, `(.L_x_7610) ;  /* 0x0000006000007945 */ /* 0x000fe20003800000 */
[----:B------:R-:W-:-:S07]  /*167c0*/  IMAD.MOV.U32 R15, RZ, RZ, -0x1 ;  /* 0xffffffffff0f7424 */ /* 0x000fce00078e00ff */
[----:B0-2---:R-:W-:Y:S05]  /*167d0*/  WARPSYNC.COLLECTIVE R15, `(.L_x_7611) ;  /* 0x000000000f0c7348 */ /* 0x005fea0003c00000 */
[----:B------:R-:W-:Y:S02]  /*167e0*/  ELECT P6, UR62, PT ;  /* 0x00000000003e782f */ /* 0x000fe400038c0000 */
[----:B------:R-:W-:Y:S01]  /*167f0*/  MOV R14, UR62 ;  /* 0x0000003e000e7c02 */ /* 0x000fe20008000f00 */
[----:B0-2---:R-:W-:Y:S10]  /*16800*/  ENDCOLLECTIVE ;  /* 0x000000000000791b */ /* 0x005ff40003800000 */
.L_x_7611:
[----:B------:R-:W-:Y:S05]  /*16810*/  BSYNC B0 ;  /* 0x0000000000007941 */ /* 0x000fea0003800000 */
.L_x_7610:
[----:B------:R-:W-:Y:S05]  /*16820*/  BRA `(.L_x_7612) ;  /* 0xffffffa000687947 */ /* 0x000fea000383ffff */
.L_x_7490:
[----:B-1----:R1:W3:Y:S02]  /*16830*/  SYNCS.PHASECHK.TRANS64.TRYWAIT P0, [R0+URZ+0x28c40], R2 ;  /* 0x028c4002000075a7 */ /* 0x0022e4000800017f */
[----:B---3--:R-:W-:Y:S05]  /*16840*/  @!P0 NANOSLEEP.SYNCS 0x989680 ;  /* 0x009896800000895d */ /* 0x008fea0003900000 */
[----:B------:R-:W3:Y:S02]  /*16850*/  @!P0 SYNCS.PHASECHK.TRANS64 P0, [R0+URZ+0x28c40], R2 ;  /* 0x028c4002000085a7 */ /* 0x000ee4000800007f */
[----:B---3--:R-:W-:Y:S05]  /*16860*/  @!P0 BRA `(.L_x_7490) ;  /* 0xfffffffc00f08947 */ /* 0x008fea000383ffff */
[----:B------:R-:W-:Y:S05]  /*16870*/  BRA `(.L_x_7613) ;  /* 0xffffffa000cc7947 */ /* 0x000fea000383ffff */
.L_x_7494:
        /* <DEDUP_REMOVED lines=15> */
.L_x_7614:
[----:B------:R-:W-:Y:S02]  /*16970*/  IMAD.MOV.U32 R13, RZ, RZ, R4 ;  /* 0x000000ffff0d7224 */ /* 0x000fe400078e0004 */
[----:B------:R-:W-:-:S07]  /*16980*/  IMAD.MOV.U32 R6, RZ, RZ, R14 ;  /* 0x000000ffff067224 */ /* 0x000fce00078e000e */
[----:B------:R-:W-:Y:S05]  /*16990*/  WARPSYNC.COLLECTIVE R15, `(.L_x_7615) ;  /* 0x000000000f087348 */ /* 0x000fea0003c00000 */
[----:B------:R0:W1:Y:S02]  /*169a0*/  SHFL.IDX P6, R14, R13, R12, R11 ;  /* 0x0000000c0d0e7389 */ /* 0x00006400000c000b */
[----:B01----:R-:W-:Y:S01]  /*169b0*/  ENDCOLLECTIVE ;  /* 0x000000000000791b */ /* 0x003fe20003800000 */
.L_x_7615:
[----:B------:R-:W-:Y:S02]  /*169c0*/  IMAD.MOV.U32 R13, RZ, RZ, R0 ;  /* 0x000000ffff0d7224 */ /* 0x000fe400078e0000 */
[----:B------:R-:W-:Y:S02]  /*169d0*/  IMAD.MOV.U32 R12, RZ, RZ, 0x1 ;  /* 0x00000001ff0c7424 */ /* 0x000fe400078e00ff */
[----:B------:R-:W-:-:S07]  /*169e0*/  IMAD.MOV.U32 R7, RZ, RZ, R14 ;  /* 0x000000ffff077224 */ /* 0x000fce00078e000e */
[----:B------:R-:W-:Y:S05]  /*169f0*/  WARPSYNC.COLLECTIVE R15, `(.L_x_7616) ;  /* 0x000000000f087348 */ /* 0x000fea0003c00000 */
[----:B------:R0:W1:Y:S02]  /*16a00*/  SHFL.IDX P6, R14, R13, R12, R11 ;  /* 0x0000000c0d0e7389 */ /* 0x00006400000c000b */
[----:B01----:R-:W-:Y:S01]  /*16a10*/  ENDCOLLECTIVE ;  /* 0x000000000000791b */ /* 0x003fe20003800000 */
.L_x_7616:
        /* <DEDUP_REMOVED lines=15> */
.L_x_7617:
[----:B------:R-:W-:Y:S02]  /*16b10*/  IMAD.MOV.U32 R13, RZ, RZ, R0 ;  /* 0x000000ffff0d7224 */ /* 0x000fe400078e0000 */
[----:B------:R-:W-:Y:S02]  /*16b20*/  IMAD.MOV.U32 R12, RZ, RZ, 0x2 ;  /* 0x00000002ff0c7424 */ /* 0x000fe400078e00ff */
[----:B------:R-:W-:-:S07]  /*16b30*/  IMAD.MOV.U32 R5, RZ, RZ, R14 ;  /* 0x000000ffff057224 */ /* 0x000fce00078e000e */
[----:B------:R-:W-:Y:S05]  /*16b40*/  WARPSYNC.COLLECTIVE R15, `(.L_x_7618) ;  /* 0x000000000f087348 */ /* 0x000fea0003c00000 */
[----:B------:R0:W1:Y:S02]  /*16b50*/  SHFL.IDX P6, R14, R13, R12, R11 ;  /* 0x0000000c0d0e7389 */ /* 0x00006400000c000b */
[----:B01----:R-:W-:Y:S01]  /*16b60*/  ENDCOLLECTIVE ;  /* 0x000000000000791b */ /* 0x003fe20003800000 */
.L_x_7618:
        /* <DEDUP_REMOVED lines=15> */
.L_x_7619:
[----:B------:R-:W-:Y:S02]  /*16c60*/  IMAD.MOV.U32 R13, RZ, RZ, R0 ;  /* 0x000000ffff0d7224 */ /* 0x000fe400078e0000 */
[----:B------:R-:W-:Y:S02]  /*16c70*/  IMAD.MOV.U32 R12, RZ, RZ, 0x3 ;  /* 0x00000003ff0c7424 */ /* 0x000fe400078e00ff */
[----:B------:R-:W-:-:S07]  /*16c80*/  IMAD.MOV.U32 R5, RZ, RZ, R14 ;  /* 0x000000ffff057224 */ /* 0x000fce00078e000e */
[----:B------:R-:W-:Y:S05]  /*16c90*/  WARPSYNC.COLLECTIVE R15, `(.L_x_7620) ;  /* 0x000000000f087348 */ /* 0x000fea0003c00000 */
[----:B------:R0:W1:Y:S02]  /*16ca0*/  SHFL.IDX P6, R14, R13, R12, R11 ;  /* 0x0000000c0d0e7389 */ /* 0x00006400000c000b */
[----:B01----:R-:W-:Y:S01]  /*16cb0*/  ENDCOLLECTIVE ;  /* 0x000000000000791b */ /* 0x003fe20003800000 */
.L_x_7620:
        /* <DEDUP_REMOVED lines=13> */
.L_x_7621:
[----:B------:R-:W-:Y:S01]  /*16d90*/  IMAD.MOV.U32 R4, RZ, RZ, R14 ;  /* 0x000000ffff047224 */ /* 0x000fe200078e000e */
[----:B------:R-:W-:Y:S06]  /*16da0*/  BRA `(.L_x_7622) ;  /* 0xffffffa800107947 */ /* 0x000fec000383ffff */
.L_x_7497:
[----:B0-----:R0:W2:Y:S02]  /*16db0*/  SYNCS.PHASECHK.TRANS64.TRYWAIT P0, [R19+URZ+0x28c20], R0 ;  /* 0x028c2000130075a7 */ /* 0x0010a4000800017f */
[----:B--2---:R-:W-:Y:S05]  /*16dc0*/  @!P0 NANOSLEEP.SYNCS 0x989680 ;  /* 0x009896800000895d */ /* 0x004fea0003900000 */
[----:B------:R-:W2:Y:S02]  /*16dd0*/  @!P0 SYNCS.PHASECHK.TRANS64 P0, [R19+URZ+0x28c20], R0 ;  /* 0x028c2000130085a7 */ /* 0x000ea4000800007f */
[----:B--2---:R-:W-:Y:S05]  /*16de0*/  @!P0 BRA `(.L_x_7497) ;  /* 0xfffffffc00f08947 */ /* 0x004fea000383ffff */
[----:B------:R-:W-:Y:S05]  /*16df0*/  BRA `(.L_x_7623) ;  /* 0xffffffa8006c7947 */ /* 0x000fea000383ffff */
.L_x_7501:
[----:B0-----:R0:W2:Y:S02]  /*16e00*/  SYNCS.PHASECHK.TRANS64.TRYWAIT P0, [R0+URZ+0x28c60], R2 ;  /* 0x028c6002000075a7 */ /* 0x0010a4000800017f */
[----:B--2---:R-:W-:Y:S05]  /*16e10*/  @!P0 NANOSLEEP.SYNCS 0x989680 ;  /* 0x009896800000895d */ /* 0x004fea0003900000 */
[----:B------:R-:W2:Y:S02]  /*16e20*/  @!P0 SYNCS.PHASECHK.TRANS64 P0, [R0+URZ+0x28c60], R2 ;  /* 0x028c6002000085a7 */ /* 0x000ea4000800007f */
[----:B--2---:R-:W-:Y:S05]  /*16e30*/  @!P0 BRA `(.L_x_7501) ;  /* 0xfffffffc00f08947 */ /* 0x004fea000383ffff */
[----:B------:R-:W-:Y:S05]  /*16e40*/  BRA `(.L_x_7624) ;  /* 0xffffffa800907947 */ /* 0x000fea000383ffff */
.L_x_7520:
[----:B-1----:R1:W2:Y:S02]  /*16e50*/  SYNCS.PHASECHK.TRANS64.TRYWAIT P0, [R3+URZ+0x28c40], R2 ;  /* 0x028c4002030075a7 */ /* 0x0022a4000800017f */
[----:B--2---:R-:W-:Y:S05]  /*16e60*/  @!P0 NANOSLEEP.SYNCS 0x989680 ;  /* 0x009896800000895d */ /* 0x004fea0003900000 */
[----:B------:R-:W2:Y:S02]  /*16e70*/  @!P0 SYNCS.PHASECHK.TRANS64 P0, [R3+URZ+0x28c40], R2 ;  /* 0x028c4002030085a7 */ /* 0x000ea4000800007f */
[----:B--2---:R-:W-:Y:S05]  /*16e80*/  @!P0 BRA `(.L_x_7520) ;  /* 0xfffffffc00f08947 */ /* 0x004fea000383ffff */
[----:B------:R-:W-:Y:S05]  /*16e90*/  BRA `(.L_x_7625) ;  /* 0xffffffb400a87947 */ /* 0x000fea000383ffff */
.L_x_7525:
[----:B--2---:R2:W3:Y:S02]  /*16ea0*/  SYNCS.PHASECHK.TRANS64.TRYWAIT P0, [R3+URZ+0x28c60], R2 ;  /* 0x028c6002030075a7 */ /* 0x0044e4000800017f */
[----:B---3--:R-:W-:Y:S05]  /*16eb0*/  @!P0 NANOSLEEP.SYNCS 0x989680 ;  /* 0x009896800000895d */ /* 0x008fea0003900000 */
[----:B------:R-:W3:Y:S02]  /*16ec0*/  @!P0 SYNCS.PHASECHK.TRANS64 P0, [R3+URZ+0x28c60], R2 ;  /* 0x028c6002030085a7 */ /* 0x000ee4000800007f */
[----:B---3--:R-:W-:Y:S05]  /*16ed0*/  @!P0 BRA `(.L_x_7525) ;  /* 0xfffffffc00f08947 */ /* 0x008fea000383ffff */
[----:B------:R-:W-:Y:S05]  /*16ee0*/  BRA `(.L_x_7626) ;  /* 0xffffffb800287947 */ /* 0x000fea000383ffff */
.L_x_7540:
[----:B0-----:R0:W1:Y:S02]  /*16ef0*/  SYNCS.PHASECHK.TRANS64.TRYWAIT P0, [R4+URZ+0x28c40], R2 ;  /* 0x028c4002040075a7 */ /* 0x001064000800017f */
[----:B-1----:R-:W-:Y:S05]  /*16f00*/  @!P0 NANOSLEEP.SYNCS 0x989680 ;  /* 0x009896800000895d */ /* 0x002fea0003900000 */
[----:B------:R-:W1:Y:S02]  /*16f10*/  @!P0 SYNCS.PHASECHK.TRANS64 P0, [R4+URZ+0x28c40], R2 ;  /* 0x028c4002040085a7 */ /* 0x000e64000800007f */
[----:B-1----:R-:W-:Y:S05]  /*16f20*/  @!P0 BRA `(.L_x_7540) ;  /* 0xfffffffc00f08947 */ /* 0x002fea000383ffff */
[----:B------:R-:W-:Y:S05]  /*16f30*/  BRA `(.L_x_7627) ;  /* 0xffffffc400087947 */ /* 0x000fea000383ffff */
.L_x_7545:
[----:B-1----:R1:W2:Y:S02]  /*16f40*/  SYNCS.PHASECHK.TRANS64.TRYWAIT P0, [R4+URZ+0x28c60], R2 ;  /* 0x028c6002040075a7 */ /* 0x0022a4000800017f */
[----:B--2---:R-:W-:Y:S05]  /*16f50*/  @!P0 NANOSLEEP.SYNCS 0x989680 ;  /* 0x009896800000895d */ /* 0x004fea0003900000 */
[----:B------:R-:W2:Y:S02]  /*16f60*/  @!P0 SYNCS.PHASECHK.TRANS64 P0, [R4+URZ+0x28c60], R2 ;  /* 0x028c6002040085a7 */ /* 0x000ea4000800007f */
[----:B--2---:R-:W-:Y:S05]  /*16f70*/  @!P0 BRA `(.L_x_7545) ;  /* 0xfffffffc00f08947 */ /* 0x004fea000383ffff */
[----:B------:R-:W-:Y:S05]  /*16f80*/  BRA `(.L_x_7628) ;  /* 0xffffffc400847947 */ /* 0x000fea000383ffff */
.L_x_7560:
[----:B-1----:R1:W2:Y:S02]  /*16f90*/  SYNCS.PHASECHK.TRANS64.TRYWAIT P0, [R4+URZ+0x28c40], R2 ;  /* 0x028c4002040075a7 */ /* 0x0022a4000800017f */
[----:B--2---:R-:W-:Y:S05]  /*16fa0*/  @!P0 NANOSLEEP.SYNCS 0x989680 ;  /* 0x009896800000895d */ /* 0x004fea0003900000 */
[----:B------:R-:W2:Y:S02]  /*16fb0*/  @!P0 SYNCS.PHASECHK.TRANS64 P0, [R4+URZ+0x28c40], R2 ;  /* 0x028c4002040085a7 */ /* 0x000ea4000800007f */
[----:B--2---:R-:W-:Y:S05]  /*16fc0*/  @!P0 BRA `(.L_x_7560) ;  /* 0xfffffffc00f08947 */ /* 0x004fea000383ffff */
[----:B------:R-:W-:Y:S05]  /*16fd0*/  BRA `(.L_x_7629) ;  /* 0xffffffd000447947 */ /* 0x000fea000383ffff */
.L_x_7565:
[----:B0-----:R0:W2:Y:S02]  /*16fe0*/  SYNCS.PHASECHK.TRANS64.TRYWAIT P0, [R4+URZ+0x28c60], R2 ;  /* 0x028c6002040075a7 */ /* 0x0010a4000800017f */
[----:B--2---:R-:W-:Y:S05]  /*16ff0*/  @!P0 NANOSLEEP.SYNCS 0x989680 ;  /* 0x009896800000895d */ /* 0x004fea0003900000 */
[----:B------:R-:W2:Y:S02]  /*17000*/  @!P0 SYNCS.PHASECHK.TRANS64 P0, [R4+URZ+0x28c60], R2 ;  /* 0x028c6002040085a7 */ /* 0x000ea4000800007f */
[----:B--2---:R-:W-:Y:S05]  /*17010*/  @!P0 BRA `(.L_x_7565) ;  /* 0xfffffffc00f08947 */ /* 0x004fea000383ffff */
[----:B------:R-:W-:Y:S05]  /*17020*/  BRA `(.L_x_7630) ;  /* 0xffffffd000c47947 */ /* 0x000fea000383ffff */
.L_x_7581:
[----:B-1--4-:R-:W4:Y:S01]  /*17030*/  LDL R0, [R1] ;  /* 0x0000000001007983 */ /* 0x012f220000100800 */
[----:B------:R-:W-:Y:S01]  /*17040*/  BSSY B0, `(.L_x_7631) ;  /* 0x0000008000007945 */ /* 0x000fe20003800000 */
[----:B------:R-:W-:Y:S02]  /*17050*/  IMAD.MOV.U32 R12, RZ, RZ, RZ ;  /* 0x000000ffff0c7224 */ /* 0x000fe400078e00ff */
[----:B------:R-:W-:Y:S02]  /*17060*/  IMAD.MOV.U32 R11, RZ, RZ, 0x1f ;  /* 0x0000001fff0b7424 */ /* 0x000fe400078e00ff */
[----:B------:R-:W-:Y:S02]  /*17070*/  IMAD.MOV.U32 R15, RZ, RZ, -0x1 ;  /* 0xffffffffff0f7424 */ /* 0x000fe400078e00ff */
[----:B----4-:R-:W-:-:S07]  /*17080*/  IMAD.MOV.U32 R13, RZ, RZ, R0 ;  /* 0x000000ffff0d7224 */ /* 0x010fce00078e0000 */
[----:B0-23--:R-:W-:Y:S05]  /*17090*/  WARPSYNC.COLLECTIVE R15, `(.L_x_7632) ;  /* 0x000000000f087348 */ /* 0x00dfea0003c00000 */
[----:B------:R1:W4:Y:S02]  /*170a0*/  SHFL.IDX P6, R14, R13, R12, R11 ;  /* 0x0000000c0d0e7389 */ /* 0x00032400000c000b */
[----:B01234-:R-:W-:Y:S01]  /*170b0*/  ENDCOLLECTIVE ;  /* 0x000000000000791b */ /* 0x01ffe20003800000 */
.L_x_7632:
[----:B------:R-:W-:Y:S05]  /*170c0*/  BSYNC B0 ;  /* 0x0000000000007941 */ /* 0x000fea0003800000 */
.L_x_7631:
        /* <DEDUP_REMOVED lines=9> */
.L_x_7633:
        /* <DEDUP_REMOVED lines=26> */
.L_x_7634:
[----:B------:R-:W-:Y:S01]  /*17300*/  IMAD.MOV.U32 R12, RZ, RZ, 0x2 ;  /* 0x00000002ff0c7424 */ /* 0x000fe200078e00ff */
[----:B------:R-:W-:-:S05]  /*17310*/  SEL R3, R14, RZ, P1 ;  /* 0x000000ff0e037207 */ /* 0x000fca0000800000 */
[----:B------:R-:W-:-:S04]  /*17320*/  IMAD.IADD R2, R2, 0x1, R3 ;  /* 0x0000000102027824 */ /* 0x000fc800078e0203 */
[----:B------:R-:W-:-:S07]  /*17330*/  IMAD.MOV.U32 R13, RZ, RZ, R2 ;  /* 0x000000ffff0d7224 */ /* 0x000fce00078e0002 */
[----:B------:R-:W-:Y:S05]  /*17340*/  WARPSYNC.COLLECTIVE R15, `(.L_x_7635) ;  /* 0x000000000f087348 */ /* 0x000fea0003c00000 */
[----:B------:R0:W1:Y:S02]  /*17350*/  SHFL.UP P6, R14, R13, R12, R11 ;  /* 0x0400000c0d0e7389 */ /* 0x00006400000c000b */
[----:B01----:R-:W-:Y:S01]  /*17360*/  ENDCOLLECTIVE ;  /* 0x000000000000791b */ /* 0x003fe20003800000 */
.L_x_7635:
[----:B------:R-:W-:Y:S01]  /*17370*/  IMAD.MOV.U32 R12, RZ, RZ, 0x4 ;  /* 0x00000004ff0c7424 */ /* 0x000fe200078e00ff */
[----:B------:R-:W-:-:S05]  /*17380*/  SEL R3, R14, RZ, P2 ;  /* 0x000000ff0e037207 */ /* 0x000fca0001000000 */
[----:B------:R-:W-:-:S04]  /*17390*/  IMAD.IADD R2, R2, 0x1, R3 ;  /* 0x0000000102027824 */ /* 0x000fc800078e0203 */
[----:B------:R-:W-:-:S07]  /*173a0*/  IMAD.MOV.U32 R13, RZ, RZ, R2 ;  /* 0x000000ffff0d7224 */ /* 0x000fce00078e0002 */
[----:B------:R-:W-:Y:S05]  /*173b0*/  WARPSYNC.COLLECTIVE R15, `(.L_x_7636) ;  /* 0x000000000f087348 */ /* 0x000fea0003c00000 */
[----:B------:R0:W1:Y:S02]  /*173c0*/  SHFL.UP P6, R14, R13, R12, R11 ;  /* 0x0400000c0d0e7389 */ /* 0x00006400000c000b */
[----:B01----:R-:W-:Y:S01]  /*173d0*/  ENDCOLLECTIVE ;  /* 0x000000000000791b */ /* 0x003fe20003800000 */
.L_x_7636:
[----:B------:R-:W-:Y:S01]  /*173e0*/  IMAD.MOV.U32 R12, RZ, RZ, 0x8 ;  /* 0x00000008ff0c7424 */ /* 0x000fe200078e00ff */
[----:B------:R-:W-:-:S05]  /*173f0*/  SEL R3, R14, RZ, P3 ;  /* 0x000000ff0e037207 */ /* 0x000fca0001800000 */
[----:B------:R-:W-:-:S04]  /*17400*/  IMAD.IADD R2, R2, 0x1, R3 ;  /* 0x0000000102027824 */ /* 0x000fc800078e0203 */
[----:B------:R-:W-:-:S07]  /*17410*/  IMAD.MOV.U32 R13, RZ, RZ, R2 ;  /* 0x000000ffff0d7224 */ /* 0x000fce00078e0002 */
[----:B------:R-:W-:Y:S05]  /*17420*/  WARPSYNC.COLLECTIVE R15, `(.L_x_7637) ;  /* 0x000000000f087348 */ /* 0x000fea0003c00000 */
[----:B------:R0:W1:Y:S02]  /*17430*/  SHFL.UP P6, R14, R13, R12, R11 ;  /* 0x0400000c0d0e7389 */ /* 0x00006400000c000b */
[----:B01----:R-:W-:Y:S01]  /*17440*/  ENDCOLLECTIVE ;  /* 0x000000000000791b */ /* 0x003fe20003800000 */
.L_x_7637:
[----:B------:R-:W-:Y:S01]  /*17450*/  IMAD.MOV.U32 R12, RZ, RZ, 0x10 ;  /* 0x00000010ff0c7424 */ /* 0x000fe200078e00ff */
[----:B------:R-:W-:-:S05]  /*17460*/  SEL R3, R14, RZ, P4 ;  /* 0x000000ff0e037207 */ /* 0x000fca0002000000 */
[----:B------:R-:W-:-:S04]  /*17470*/  IMAD.IADD R2, R2, 0x1, R3 ;  /* 0x0000000102027824 */ /* 0x000fc800078e0203 */
[----:B------:R-:W-:-:S07]  /*17480*/  IMAD.MOV.U32 R13, RZ, RZ, R2 ;  /* 0x000000ffff0d7224 */ /* 0x000fce00078e0002 */
[----:B------:R-:W-:Y:S05]  /*17490*/  WARPSYNC.COLLECTIVE R15, `(.L_x_7638) ;  /* 0x000000000f087348 */ /* 0x000fea0003c00000 */
[----:B------:R0:W1:Y:S02]  /*174a0*/  SHFL.UP P6, R14, R13, R12, R11 ;  /* 0x0400000c0d0e7389 */ /* 0x00006400000c000b */
[----:B01----:R-:W-:Y:S01]  /*174b0*/  ENDCOLLECTIVE ;  /* 0x000000000000791b */ /* 0x003fe20003800000 */
.L_x_7638:
        /* <DEDUP_REMOVED lines=8> */
.L_x_7639:
[----:B------:R-:W-:Y:S05]  /*17540*/  BRA `(.L_x_7640) ;  /* 0xffffffdc001c7947 */ /* 0x000fea000383ffff */
.L_x_7584:
        /* <DEDUP_REMOVED lines=8> */
.L_x_7642:
[----:B------:R-:W-:Y:S05]  /*175d0*/  BSYNC B0 ;  /* 0x0000000000007941 */ /* 0x000fea0003800000 */
.L_x_7641:
        /* <DEDUP_REMOVED lines=9> */
.L_x_7643:
[----:B------:R-:W-:Y:S01]  /*17670*/  IMAD.MOV.U32 R12, RZ, RZ, 0x4 ;  /* 0x00000004ff0c7424 */ /* 0x000fe200078e00ff */
[----:B------:R-:W-:-:S05]  /*17680*/  SEL R3, R14, RZ, P2 ;  /* 0x000000ff0e037207 */ /* 0x000fca0001000000 */
[----:B------:R-:W-:-:S04]  /*17690*/  IMAD.IADD R2, R2, 0x1, R3 ;  /* 0x0000000102027824 */ /* 0x000fc800078e0203 */
[----:B------:R-:W-:-:S07]  /*176a0*/  IMAD.MOV.U32 R13, RZ, RZ, R2 ;  /* 0x000000ffff0d7224 */ /* 0x000fce00078e0002 */
[----:B------:R-:W-:Y:S05]  /*176b0*/  WARPSYNC.COLLECTIVE R15, `(.L_x_7644) ;  /* 0x000000000f087348 */ /* 0x000fea0003c00000 */
[----:B------:R0:W1:Y:S02]  /*176c0*/  SHFL.UP P6, R14, R13, R12, R11 ;  /* 0x0400000c0d0e7389 */ /* 0x00006400000c000b */
[----:B01----:R-:W-:Y:S01]  /*176d0*/  ENDCOLLECTIVE ;  /* 0x000000000000791b */ /* 0x003fe20003800000 */
.L_x_7644:
[----:B------:R-:W-:Y:S01]  /*176e0*/  IMAD.MOV.U32 R12, RZ, RZ, 0x8 ;  /* 0x00000008ff0c7424 */ /* 0x000fe200078e00ff */
[----:B------:R-:W-:-:S05]  /*176f0*/  SEL R3, R14, RZ, P3 ;  /* 0x000000ff0e037207 */ /* 0x000fca0001800000 */
[----:B------:R-:W-:-:S04]  /*17700*/  IMAD.IADD R2, R2, 0x1, R3 ;  /* 0x0000000102027824 */ /* 0x000fc800078e0203 */
[----:B------:R-:W-:-:S07]  /*17710*/  IMAD.MOV.U32 R13, RZ, RZ, R2 ;  /* 0x000000ffff0d7224 */ /* 0x000fce00078e0002 */
[----:B------:R-:W-:Y:S05]  /*17720*/  WARPSYNC.COLLECTIVE R15, `(.L_x_7645) ;  /* 0x000000000f087348 */ /* 0x000fea0003c00000 */
[----:B------:R0:W1:Y:S02]  /*17730*/  SHFL.UP P6, R14, R13, R12, R11 ;  /* 0x0400000c0d0e7389 */ /* 0x00006400000c000b */
[----:B01----:R-:W-:Y:S01]  /*17740*/  ENDCOLLECTIVE ;  /* 0x000000000000791b */ /* 0x003fe20003800000 */
.L_x_7645:
[----:B------:R-:W-:Y:S01]  /*17750*/  IMAD.MOV.U32 R12, RZ, RZ, 0x10 ;  /* 0x00000010ff0c7424 */ /* 0x000fe200078e00ff */
[----:B------:R-:W-:-:S05]  /*17760*/  SEL R3, R14, RZ, P4 ;  /* 0x000000ff0e037207 */ /* 0x000fca0002000000 */
[----:B------:R-:W-:-:S04]  /*17770*/  IMAD.IADD R2, R2, 0x1, R3 ;  /* 0x0000000102027824 */ /* 0x000fc800078e0203 */
[----:B------:R-:W-:-:S07]  /*17780*/  IMAD.MOV.U32 R13, RZ, RZ, R2 ;  /* 0x000000ffff0d7224 */ /* 0x000fce00078e0002 */
[----:B------:R-:W-:Y:S05]  /*17790*/  WARPSYNC.COLLECTIVE R15, `(.L_x_7646) ;  /* 0x000000000f087348 */ /* 0x000fea0003c00000 */
[----:B------:R0:W1:Y:S02]  /*177a0*/  SHFL.UP P6, R14, R13, R12, R11 ;  /* 0x0400000c0d0e7389 */ /* 0x00006400000c000b */
[----:B01----:R-:W-:Y:S01]  /*177b0*/  ENDCOLLECTIVE ;  /* 0x000000000000791b */ /* 0x003fe20003800000 */
.L_x_7646:
        /* <DEDUP_REMOVED lines=8> */
.L_x_7647:
[----:B------:R-:W-:Y:S05]  /*17840*/  BRA `(.L_x_7648) ;  /* 0xffffffdc00087947 */ /* 0x000fea000383ffff */
.L_x_7586:
[----:B------:R-:W-:Y:S01]  /*17850*/  BSSY B0, `(.L_x_7649) ;  /* 0x0000006000007945 */ /* 0x000fe20003800000 */
[----:B------:R-:W-:Y:S01]  /*17860*/  PLOP3.LUT P6, PT, P6, PT, PT, 0x8, 0x0 ;  /* 0x000000000000781c */ /* 0x000fe200037ce170 */
[----:B------:R-:W-:-:S12]  /*17870*/  IMAD.MOV.U32 R15, RZ, RZ, -0x1 ;  /* 0xffffffffff0f7424 */ /* 0x000fd800078e00ff */
[----:B0-----:R-:W-:Y:S05]  /*17880*/  WARPSYNC.COLLECTIVE R15, `(.L_x_7650) ;  /* 0x000000000f087348 */ /* 0x001fea0003c00000 */
[----:B------:R-:W-:Y:S01]  /*17890*/  VOTE.ANY R14, PT, P6 ;  /* 0x00000000000e7806 */ /* 0x000fe200030e0100 */
[----:B0-----:R-:W-:Y:S06]  /*178a0*/  ENDCOLLECTIVE ;  /* 0x000000000000791b */ /* 0x001fec0003800000 */
.L_x_7650:
[----:B------:R-:W-:Y:S05]  /*178b0*/  BSYNC B0 ;  /* 0x0000000000007941 */ /* 0x000fea0003800000 */
.L_x_7649:
        /* <DEDUP_REMOVED lines=10> */
.L_x_7651:
[----:B------:R-:W-:Y:S02]  /*17960*/  IMAD.MOV.U32 R13, RZ, RZ, R7 ;  /* 0x000000ffff0d7224 */ /* 0x000fe400078e0007 */
[----:B------:R-:W-:-:S07]  /*17970*/  IMAD.MOV.U32 R0, RZ, RZ, R14 ;  /* 0x000000ffff007224 */ /* 0x000fce00078e000e */
[----:B------:R-:W-:Y:S05]  /*17980*/  WARPSYNC.COLLECTIVE R15, `(.L_x_7652) ;  /* 0x000000000f087348 */ /* 0x000fea0003c00000 */
[----:B------:R0:W1:Y:S02]  /*17990*/  SHFL.IDX P6, R14, R13, R12, R11 ;  /* 0x0000000c0d0e7389 */ /* 0x00006400000c000b */
[----:B01----:R-:W-:Y:S01]  /*179a0*/  ENDCOLLECTIVE ;  /* 0x000000000000791b */ /* 0x003fe20003800000 */
.L_x_7652:
[----:B------:R-:W-:Y:S02]  /*179b0*/  IMAD.MOV.U32 R7, RZ, RZ, R14 ;  /* 0x000000ffff077224 */ /* 0x000fe400078e000e */
[----:B------:R-:W-:-:S05]  /*179c0*/  IMAD.IADD R5, R10, 0x1, R16 ;  /* 0x000000010a057824 */ /* 0x000fca00078e0210 */
[----:B------:R0:W-:Y:S01]  /*179d0*/  STL [R1+0xc], R5 ;  /* 0x00000c0501007387 */ /* 0x0001e20000100800 */
[----:B------:R-:W-:Y:S05]  /*179e0*/  BRA `(.L_x_7653) ;  /* 0xffffffd800e87947 */ /* 0x000fea000383ffff */
.L_x_7588:
[----:B------:R-:W-:Y:S01]  /*179f0*/  BSSY B0, `(.L_x_7654) ;  /* 0x0000007000007945 */ /* 0x000fe20003800000 */
[----:B------:R-:W-:Y:S02]  /*17a00*/  IMAD.MOV.U32 R13, RZ, RZ, R2 ;  /* 0x000000ffff0d7224 */ /* 0x000fe400078e0002 */
[----:B------:R-:W-:Y:S02]  /*17a10*/  IMAD.MOV.U32 R11, RZ, RZ, 0x1f ;  /* 0x0000001fff0b7424 */ /* 0x000fe400078e00ff */
[----:B------:R-:W-:-:S07]  /*17a20*/  IMAD.MOV.U32 R15, RZ, RZ, -0x1 ;  /* 0xffffffffff0f7424 */ /* 0x000fce00078e00ff */
[----:B0--3--:R-:W-:Y:S05]  /*17a30*/  WARPSYNC.COLLECTIVE R15, `(.L_x_7655) ;  /* 0x000000000f087348 */ /* 0x009fea0003c00000 */
[----:B------:R1:W2:Y:S02]  /*17a40*/  SHFL.IDX P6, R14, R13, R12, R11 ;  /* 0x0000000c0d0e7389 */ /* 0x0002a400000c000b */
[----:B0123--:R-:W-:Y:S01]  /*17a50*/  ENDCOLLECTIVE ;  /* 0x000000000000791b */ /* 0x00ffe20003800000 */
.L_x_7655:
[----:B------:R-:W-:Y:S05]  /*17a60*/  BSYNC B0 ;  /* 0x0000000000007941 */ /* 0x000fea0003800000 */
.L_x_7654:
[----:B------:R-:W-:Y:S01]  /*17a70*/  IMAD.MOV.U32 R6, RZ, RZ, R14 ;  /* 0x000000ffff067224 */ /* 0x000fe200078e000e */
[----:B------:R-:W-:Y:S06]  /*17a80*/  BRA `(.L_x_7587) ;  /* 0xffffffd800d87947 */ /* 0x000fec000383ffff */
.L_x_7594:
[----:B0-----:R0:W1:Y:S02]  /*17a90*/  SYNCS.PHASECHK.TRANS64.TRYWAIT P0, [R0+URZ+0x28c20], R3 ;  /* 0x028c2003000075a7 */ /* 0x001064000800017f */
[----:B-1----:R-:W-:Y:S05]  /*17aa0*/  @!P0 NANOSLEEP.SYNCS 0x989680 ;  /* 0x009896800000895d */ /* 0x002fea0003900000 */
[----:B------:R-:W1:Y:S02]  /*17ab0*/  @!P0 SYNCS.PHASECHK.TRANS64 P0, [R0+URZ+0x28c20], R3 ;  /* 0x028c2003000085a7 */ /* 0x000e64000800007f */
[----:B-1----:R-:W-:Y:S05]  /*17ac0*/  @!P0 BRA `(.L_x_7594) ;  /* 0xfffffffc00f08947 */ /* 0x002fea000383ffff */
[----:B------:R-:W-:Y:S05]  /*17ad0*/  BRA `(.L_x_7656) ;  /* 0xffffffe400747947 */ /* 0x000fea000383ffff */
.L_x_7595:
        /* <DEDUP_REMOVED lines=11> */
.L_x_7658:
[----:B------:R-:W-:Y:S05]  /*17b90*/  BSYNC B0 ;  /* 0x0000000000007941 */ /* 0x000fea0003800000 */
.L_x_7657:
[----:B------:R-:W-:Y:S05]  /*17ba0*/  BRA `(.L_x_7659) ;  /* 0xffffffe4005c7947 */ /* 0x000fea000383ffff */
.L_x_7598:
[----:B------:R-:W-:Y:S01]  /*17bb0*/  BSSY B1, `(.L_x_7660) ;  /* 0x0000006000017945 */ /* 0x000fe20003800000 */
[----:B------:R-:W-:-:S07]  /*17bc0*/  IMAD.MOV.U32 R15, RZ, RZ, -0x1 ;  /* 0xffffffffff0f7424 */ /* 0x000fce00078e00ff */
[----:B01----:R-:W-:Y:S05]  /*17bd0*/  WARPSYNC.COLLECTIVE R15, `(.L_x_7661) ;  /* 0x000000000f0c7348 */ /* 0x003fea0003c00000 */
[----:B------:R-:W-:Y:S02]  /*17be0*/  ELECT P6, UR62, PT ;  /* 0x00000000003e782f */ /* 0x000fe400038c0000 */
[----:B------:R-:W-:Y:S01]  /*17bf0*/  MOV R14, UR62 ;  /* 0x0000003e000e7c02 */ /* 0x000fe20008000f00 */
[----:B01----:R-:W-:Y:S10]  /*17c00*/  ENDCOLLECTIVE ;  /* 0x000000000000791b */ /* 0x003ff40003800000 */
.L_x_7661:
[----:B------:R-:W-:Y:S05]  /*17c10*/  BSYNC B1 ;  /* 0x0000000000017941 */ /* 0x000fea0003800000 */
.L_x_7660:
[----:B------:R-:W-:Y:S05]  /*17c20*/  BRA `(.L_x_7662) ;  /* 0xffffffe400547947 */ /* 0x000fea000383ffff */
.L_x_7600:
[----:B0-----:R0:W1:Y:S02]  /*17c30*/  SYNCS.PHASECHK.TRANS64.TRYWAIT P0, [R6+URZ], R5 ;  /* 0x00000005060075a7 */ /* 0x001064000800017f */
[----:B-1----:R-:W-:Y:S05]  /*17c40*/  @!P0 NANOSLEEP.SYNCS 0x989680 ;  /* 0x009896800000895d */ /* 0x002fea0003900000 */
[----:B------:R-:W1:Y:S02]  /*17c50*/  @!P0 SYNCS.PHASECHK.TRANS64 P0, [R6+URZ], R5 ;  /* 0x00000005060085a7 */ /* 0x000e64000800007f */
[----:B-1----:R-:W-:Y:S05]  /*17c60*/  @!P0 BRA `(.L_x_7600) ;  /* 0xfffffffc00f08947 */ /* 0x002fea000383ffff */
[----:B------:R-:W-:Y:S05]  /*17c70*/  BRA `(.L_x_7663) ;  /* 0xffffffe400907947 */ /* 0x000fea000383ffff */
.L_x_7601:
[----:B-1----:R1:W2:Y:S02]  /*17c80*/  SYNCS.PHASECHK.TRANS64.TRYWAIT P0, [R7+URZ], R2 ;  /* 0x00000002070075a7 */ /* 0x0022a4000800017f */
[----:B--2---:R-:W-:Y:S05]  /*17c90*/  @!P0 NANOSLEEP.SYNCS 0x989680 ;  /* 0x009896800000895d */ /* 0x004fea0003900000 */
[----:B------:R-:W2:Y:S02]  /*17ca0*/  @!P0 SYNCS.PHASECHK.TRANS64 P0, [R7+URZ], R2 ;  /* 0x00000002070085a7 */ /* 0x000ea4000800007f */
[----:B--2---:R-:W-:Y:S05]  /*17cb0*/  @!P0 BRA `(.L_x_7601) ;  /* 0xfffffffc00f08947 */ /* 0x004fea000383ffff */
[----:B------:R-:W-:Y:S05]  /*17cc0*/  BRA `(.L_x_7664) ;  /* 0xffffffe400847947 */ /* 0x000fea000383ffff */
.L_x_7603:
[----:B--2---:R2:W3:Y:S02]  /*17cd0*/  SYNCS.PHASECHK.TRANS64.TRYWAIT P0, [R4+URZ], R5 ;  /* 0x00000005040075a7 */ /* 0x0044e4000800017f */
[----:B---3--:R-:W-:Y:S05]  /*17ce0*/  @!P0 NANOSLEEP.SYNCS 0x989680 ;  /* 0x009896800000895d */ /* 0x008fea0003900000 */
[----:B------:R-:W3:Y:S02]  /*17cf0*/  @!P0 SYNCS.PHASECHK.TRANS64 P0, [R4+URZ], R5 ;  /* 0x00000005040085a7 */ /* 0x000ee4000800007f */
[----:B---3--:R-:W-:Y:S05]  /*17d00*/  @!P0 BRA `(.L_x_7603) ;  /* 0xfffffffc00f08947 */ /* 0x008fea000383ffff */
[----:B------:R-:W-:Y:S05]  /*17d10*/  BRA `(.L_x_7665) ;  /* 0xffffffe4008c7947 */ /* 0x000fea000383ffff */
.L_x_7666:
        /* <DEDUP_REMOVED lines=14> */
.L_x_15010:


//--------------------- .text._ZN7cutlass13device_kernelIN5flash11enable_sm90INS1_16FlashAttnFwdSm90INS1_25CollectiveMainloopFwdSm90ILi2EN4cute5tupleIJNS5_1CILi1EEES8_S8_EEENS6_IJNS7_ILi64EEESA_SA_EEELi512ENS_6half_tEfNS_4arch4Sm90ELb1ELb0ELb0ELb1ELb0ELb1ELb0ELb0ELb0ELb1ELb1ELb0EEENS1_21CollectiveEpilogueFwdINS6_IJSA_NS7_ILi512EEESA_EEES9_SC_SE_Li256ELb1ELb1ELb1ELb0EEENS1_36VarlenDynamicPersistentTileSchedulerILi64ELi64ELi256ELi128ELb1ELb1ELb1ELb1ELb1ELb1EEEEEEEEEvNT_6ParamsE --------------------------
	.section	.text._ZN7cutlass13device_kernelIN5flash11enable_sm90INS1_16FlashAttnFwdSm90INS1_25CollectiveMainloopFwdSm90ILi2EN4cute5tupleIJNS5_1CILi1EEES8_S8_EEENS6_IJNS7_ILi64EEESA_SA_EEELi512ENS_6half_tEfNS_4arch4Sm90ELb1ELb0ELb0ELb1ELb0ELb1ELb0ELb0ELb0ELb1ELb1ELb0EEENS1_21CollectiveEpilogueFwdINS6_IJSA_NS7_ILi512EEESA_EEES9_SC_SE_Li256ELb1ELb1ELb1ELb0EEENS1_36VarlenDynamicPersistentTileSchedulerILi64ELi64ELi256ELi128ELb1ELb1ELb1ELb1ELb1ELb1EEEEEEEEEvNT_6ParamsE,"ax",@progbits
	.align	128
.text._ZN7cutlass13device_kernelIN5flash11enable_sm90INS1_16FlashAttnFwdSm90INS1_25CollectiveMainloopFwdSm90ILi2EN4cute5tupleIJNS5_1CILi1EEES8_S8_EEENS6_IJNS7_ILi64EEESA_SA_EEELi512ENS_6half_tEfNS_4arch4Sm90ELb1ELb0ELb0ELb1ELb0ELb1ELb0ELb0ELb0ELb1ELb1ELb0EEENS1_21CollectiveEpilogueFwdINS6_IJSA_NS7_ILi512EEESA_EEES9_SC_SE_Li256ELb1ELb1ELb1ELb0EEENS1_36VarlenDynamicPersistentTileSchedulerILi64ELi64ELi256ELi128ELb1ELb1ELb1ELb1ELb1ELb1EEEEEEEEEvNT_6ParamsE:
        .type           _ZN7cutlass13device_kernelIN5flash11enable_sm90INS1_16FlashAttnFwdSm90INS1_25CollectiveMainloopFwdSm90ILi2EN4cute5tupleIJNS5_1CILi1EEES8_S8_EEENS6_IJNS7_ILi64EEESA_SA_EEELi512ENS_6half_tEfNS_4arch4Sm90ELb1ELb0ELb0ELb1ELb0ELb1ELb0ELb0ELb0ELb1ELb1ELb0EEENS1_21CollectiveEpilogueFwdINS6_IJSA_NS7_ILi512EEESA_EEES9_SC_SE_Li256ELb1ELb1ELb1ELb0EEENS1_36VarlenDynamicPersistentTileSchedulerILi64ELi64ELi256ELi128ELb1ELb1ELb1ELb1ELb1ELb1EEEEEEEEEvNT_6ParamsE,@function
        .size           _ZN7cutlass13device_kernelIN5flash11enable_sm90INS1_16FlashAttnFwdSm90INS1_25CollectiveMainloopFwdSm90ILi2EN4cute5tupleIJNS5_1CILi1EEES8_S8_EEENS6_IJNS7_ILi64EEESA_SA_EEELi512ENS_6half_tEfNS_4arch4Sm90ELb1ELb0ELb0ELb1ELb0ELb1ELb0ELb0ELb0ELb1ELb1ELb0EEENS1_21CollectiveEpilogueFwdINS6_IJSA_NS7_ILi512EEESA_EEES9_SC_SE_Li256ELb1ELb1ELb1ELb0EEENS1_36VarlenDynamicPersistentTileSchedulerILi64ELi64ELi256ELi128ELb1ELb1ELb1ELb1ELb1ELb1EEEEEEEEEvNT_6ParamsE,(.L_x_15011 - _ZN7cutlass13device_kernelIN5flash11enable_sm90INS1_16FlashAttnFwdSm90INS1_25CollectiveMainloopFwdSm90ILi2EN4cute5tupleIJNS5_1CILi1EEES8_S8_EEENS6_IJNS7_ILi64EEESA_SA_EEELi512ENS_6half_tEfNS_4arch4Sm90ELb1ELb0ELb0ELb1ELb0ELb1ELb0ELb0ELb0ELb1ELb1ELb0EEENS1_21CollectiveEpilogueFwdINS6_IJSA_NS7_ILi512EEESA_EEES9_SC_SE_Li256ELb1ELb1ELb1ELb0EEENS1_36VarlenDynamicPersistentTileSchedulerILi64ELi64ELi256ELi128ELb1ELb1ELb1ELb1ELb1ELb1EEEEEEEEEvNT_6ParamsE)
        .other          _ZN7cutlass13device_kernelIN5flash11enable_sm90INS1_16FlashAttnFwdSm90INS1_25CollectiveMainloopFwdSm90ILi2EN4cute5tupleIJNS5_1CILi1EEES8_S8_EEENS6_IJNS7_ILi64EEESA_SA_EEELi512ENS_6half_tEfNS_4arch4Sm90ELb1ELb0ELb0ELb1ELb0ELb1ELb0ELb0ELb0ELb1ELb1ELb0EEENS1_21CollectiveEpilogueFwdINS6_IJSA_NS7_ILi512EEESA_EEES9_SC_SE_Li256ELb1ELb1ELb1ELb0EEENS1_36VarlenDynamicPersistentTileSchedulerILi64ELi64ELi256ELi128ELb1ELb1ELb1ELb1ELb1ELb1EEEEEEEEEvNT_6ParamsE,@"STO_CUDA_ENTRY STV_DEFAULT"
_ZN7cutlass13device_kernelIN5flash11enable_sm90INS1_16FlashAttnFwdSm90INS1_25CollectiveMainloopFwdSm90ILi2EN4cute5tupleIJNS5_1CILi1EEES8_S8_EEENS6_IJNS7_ILi64EEESA_SA_EEELi512ENS_6half_tEfNS_4arch4Sm90ELb1ELb0ELb0ELb1ELb0ELb1ELb0ELb0ELb0ELb1ELb1ELb0EEENS1_21CollectiveEpilogueFwdINS6_IJSA_NS7_ILi512EEESA_EEES9_SC_SE_Li256ELb1ELb1ELb1ELb0EEENS1_36VarlenDynamicPersistentTileSchedulerILi64ELi64ELi256ELi128ELb1ELb1ELb1ELb1ELb1ELb1EEEEEEEEEvNT_6ParamsE:
        /* <DEDUP_REMOVED lines=24> */
.L_x_7668:
[----:B------:R-:W-:Y:S05]  /*0180*/  BSYNC B0 ;  /* 0x0000000000007941 */ /* 0x000fea0003800000 */
.L_x_7667:
        /* <DEDUP_REMOVED lines=37> */
.L_x_7669:
        /* <DEDUP_REMOVED lines=22> */
.L_x_7670:
        /* <DEDUP_REMOVED lines=18> */
.L_x_7671:
        /* <DEDUP_REMOVED lines=22> */
.L_x_7672:
        /* <DEDUP_REMOVED lines=22> */
.L_x_7673:
        /* <DEDUP_REMOVED lines=8> */
.L_x_7676:
        /* <DEDUP_REMOVED lines=24> */
[----:B------:R-:W-:-:S03]  /*0b20*/  IMAD.MOV.U32 R185, RZ, RZ, RZ ;  /* 0x000000ffffb97224 */ /* 0x000fc600078e00ff */
[CC--:B------:R-:W-:Y:S02]  /*0b30*/  LEA.HI R4, R3.reuse, R6.reuse, RZ, 0x4 ;  /* 0x0000000603047211 */ /* 0x0c0fe400078f20ff */
[CC--:B------:R-:W-:Y:S02]  /*0b40*/  LEA.HI R5, R3.reuse, R6.reuse, RZ, 0x5 ;  /* 0x0000000603057211 */ /* 0x0c0fe400078f28ff */
[CC--:B------:R-:W-:Y:S02]  /*0b50*/  LEA.HI R0, R3.reuse, R6.reuse, RZ, 0x7 ;  /* 0x0000000603007211 */ /* 0x0c0fe400078f38ff */
[CC--:B------:R-:W-:Y:S02]  /*0b60*/  LEA.HI R13, R3.reuse, R6.reuse, RZ, 0x2 ;  /* 0x00000006030d7211 */ /* 0x0c0fe400078f10ff */
[----:B------:R-:W-:Y:S02]  /*0b70*/  LEA.HI R3, R3, R6, RZ, 0x3 ;  /* 0x0000000603037211 */ /* 0x000fe400078f18ff */
[----:B------:R-:W-:-:S02]  /*0b80*/  SHF.R.S32.HI R201, RZ, 0x5, R5 ;  /* 0x00000005ffc97819 */ /* 0x000fc40000011405 */
[----:B------:R-:W-:Y:S02]  /*0b90*/  LOP3.LUT R11, R3, 0xfffffff8, RZ, 0xc0, !PT ;  /* 0xfffffff8030b7812 */ /* 0x000fe400078ec0ff */
[----:B------:R-:W-:Y:S02]  /*0ba0*/  LOP3.LUT R3, R4, 0xfffffff0, RZ, 0xc0, !PT ;  /* 0xfffffff004037812 */ /* 0x000fe400078ec0ff */
[----:B------:R-:W-:Y:S01]  /*0bb0*/  SHF.R.S32.HI R8, RZ, 0x1f, R5 ;  /* 0x0000001fff087819 */ /* 0x000fe20000011405 */
[C---:B------:R-:W-:Y:S01]  /*0bc0*/  IMAD.IADD R188, R6.reuse, 0x1, -R11 ;  /* 0x0000000106bc7824 */ /* 0x040fe200078e0a0b */
[----:B------:R-:W-:Y:S01]  /*0bd0*/  SHF.R.S32.HI R7, RZ, 0x4, R4 ;  /* 0x00000004ff077819 */ /* 0x000fe20000011404 */
[----:B------:R-:W-:Y:S01]  /*0be0*/  IMAD.IADD R3, R6, 0x1, -R3 ;  /* 0x0000000106037824 */ /* 0x000fe200078e0a03 */
[----:B------:R-:W-:Y:S01]  /*0bf0*/  LOP3.LUT R5, R0, 0xffffff80, RZ, 0xc0, !PT ;  /* 0xffffff8000057812 */ /* 0x000fe200078ec0ff */
[----:B------:R-:W-:Y:S01]  /*0c00*/  IMAD.SHL.U32 R188, R188, 0x8, RZ ;  /* 0x00000008bcbc7824 */ /* 0x000fe200078e00ff */
[----:B------:R-:W-:-:S02]  /*0c10*/  LEA.HI R4, R4, R7, RZ, 0x1 ;  /* 0x0000000704047211 */ /* 0x000fc400078f08ff */
[----:B------:R-:W-:Y:S01]  /*0c20*/  SHF.R.S32.HI R10, RZ, 0x1f, R3 ;  /* 0x0000001fff0a7819 */ /* 0x000fe20000011403 */
[----:B------:R-:W-:Y:S01]  /*0c30*/  IMAD.IADD R5, R6, 0x1, -R5 ;  /* 0x0000000106057824 */ /* 0x000fe200078e0a05 */
[----:B------:R-:W-:Y:S01]  /*0c40*/  LOP3.LUT R9, R13, 0xfffffffc, RZ, 0xc0, !PT ;  /* 0xfffffffc0d097812 */ /* 0x000fe200078ec0ff */
[----:B------:R-:W-:Y:S01]  /*0c50*/  VIADD R213, R188, 0x40 ;  /* 0x00000040bcd57836 */ /* 0x000fe20000000000 */
[----:B------:R-:W-:Y:S01]  /*0c60*/  LEA.HI R8, R8, R201, RZ, 0x2 ;  /* 0x000000c908087211 */ /* 0x000fe200078f10ff */
[----:B------:R-:W-:Y:S01]  /*0c70*/  VIADD R211, R188, 0xc0 ;  /* 0x000000c0bcd37836 */ /* 0x000fe20000000000 */
[----:B------:R-:W-:Y:S01]  /*0c80*/  SHF.R.S32.HI R184, RZ, 0x2, R13 ;  /* 0x00000002ffb87819 */ /* 0x000fe2000001140d */
[----:B------:R-:W-:Y:S01]  /*0c90*/  IMAD.IADD R186, R6, 0x1, -R9 ;  /* 0x0000000106ba7824 */ /* 0x000fe200078e0a09 */
[----:B------:R-:W-:Y:S01]  /*0ca0*/  LEA.HI R11, R10, R3, RZ, 0x3 ;  /* 0x000000030a0b7211 */ /* 0x000fe200078f18ff */
[----:B------:R-:W-:Y:S01]  /*0cb0*/  VIADD R209, R188, 0x140 ;  /* 0x00000140bcd17836 */ /* 0x000fe20000000000 */
[----:B------:R-:W-:Y:S01]  /*0cc0*/  LOP3.LUT R4, R4, 0x1ffffffe, RZ, 0xc0, !PT ;  /* 0x1ffffffe04047812 */ /* 0x000fe200078ec0ff */
[----:B------:R-:W-:Y:S01]  /*0cd0*/  VIADD R14, R184, 0x20 ;  /* 0x00000020b80e7836 */ /* 0x000fe20000000000 */
[----:B------:R-:W-:Y:S01]  /*0ce0*/  SHF.R.S32.HI R20, RZ, 0x7, R0 ;  /* 0x00000007ff147819 */ /* 0x000fe20000011400 */
[----:B------:R-:W-:Y:S01]  /*0cf0*/  IMAD.SHL.U32 R16, R186, 0x8, RZ ;  /* 0x00000008ba107824 */ /* 0x000fe200078e00ff */
[----:B------:R-:W-:Y:S01]  /*0d00*/  LOP3.LUT R8, R8, 0x3ffffc, RZ, 0xc0, !PT ;  /* 0x003ffffc08087812 */ /* 0x000fe200078ec0ff */
[----:B------:R-:W-:Y:S01]  /*0d10*/  IMAD.IADD R4, R7, 0x1, -R4 ;  /* 0x0000000107047824 */ /* 0x000fe200078e0a04 */
[----:B------:R-:W-:Y:S01]  /*0d20*/  LOP3.LUT R12, R11, 0xfffffff8, RZ, 0xc0, !PT ;  /* 0xfffffff80b0c7812 */ /* 0x000fe200078ec0ff */
[----:B------:R-:W-:Y:S01]  /*0d30*/  IMAD R15, R20, 0x100, R3 ;  /* 0x00000100140f7824 */ /* 0x000fe200078e0203 */
[----:B------:R-:W-:Y:S01]  /*0d40*/  SHF.R.S32.HI R6, RZ, 0x1f, R5 ;  /* 0x0000001fff067819 */ /* 0x000fe20000011405 */
[----:B------:R-:W-:Y:S01]  /*0d50*/  IMAD.IADD R8, R201, 0x1, -R8 ;  /* 0x00000001c9087824 */ /* 0x000fe200078e0a08 */
[----:B------:R-:W-:Y:S01]  /*0d60*/  LEA.HI R0, R0, R20, RZ, 0x1 ;  /* 0x0000001400007211 */ /* 0x000fe200078f08ff */
[----:B------:R-:W-:Y:S01]  /*0d70*/  IMAD.IADD R12, R3, 0x1, -R12 ;  /* 0x00000001030c7824 */ /* 0x000fe200078e0a0c */
[----:B------:R-:W-:Y:S01]  /*0d80*/  LEA.HI R7, R6, R5, RZ, 0x2 ;  /* 0x0000000506077211 */ /* 0x000fe200078f10ff */
[----:B------:R-:W-:Y:S01]  /*0d90*/  IMAD R15, R8, 0x10, R15 ;  /* 0x00000010080f7824 */ /* 0x000fe200078e020f */
[----:B------:R-:W-:Y:S01]  /*0da0*/  SHF.R.S32.HI R3, RZ, 0x1f, R14 ;  /* 0x0000001fff037819 */ /* 0x000fe2000001140e */
[----:B------:R-:W-:Y:S01]  /*0db0*/  IMAD.SHL.U32 R4, R4, 0x8, RZ ;  /* 0x0000000804047824 */ /* 0x000fe200078e00ff */
[--C-:B------:R-:W-:Y:S01]  /*0dc0*/  SHF.R.S32.HI R9, RZ, 0x2, R7.reuse ;  /* 0x00000002ff097819 */ /* 0x100fe20000011407 */
[----:B------:R-:W-:Y:S01]  /*0dd0*/  IMAD.SHL.U32 R11, R11, 0x40, RZ ;  /* 0x000000400b0b7824 */ /* 0x000fe200078e00ff */
[----:B------:R-:W-:Y:S01]  /*0de0*/  SHF.R.S32.HI R10, RZ, 0x1f, R7 ;  /* 0x0000001fff0a7819 */ /* 0x000fe20000011407 */
[----:B------:R-:W-:Y:S01]  /*0df0*/  STL [R1+0x44], R20 ;  /* 0x0000441401007387 */ /* 0x000fe20000100800 */
[----:B------:R-:W-:Y:S01]  /*0e00*/  LOP3.LUT R8, R7, 0x7ffffffc, RZ, 0xc0, !PT ;  /* 0x7ffffffc07087812 */ /* 0x000fe200078ec0ff */
[----:B------:R-:W-:Y:S01]  /*0e10*/  VIADD R212, R188, 0x80 ;  /* 0x00000080bcd47836 */ /* 0x000fe20000000000 */
[----:B------:R-:W-:Y:S01]  /*0e20*/  LEA.HI R7, R3, R14, RZ, 0x3 ;  /* 0x0000000e03077211 */ /* 0x000fe200078f18ff */
[----:B------:R-:W-:Y:S01]  /*0e30*/  IMAD.SHL.U32 R3, R12, 0x40, RZ ;  /* 0x000000400c037824 */ /* 0x000fe200078e00ff */
[----:B------:R-:W-:Y:S01]  /*0e40*/  LEA.HI R10, R10, R9, RZ, 0x3 ;  /* 0x000000090a0a7211 */ /* 0x000fe200078f18ff */
[----:B------:R-:W-:Y:S01]  /*0e50*/  IMAD.IADD R202, R5, 0x1, -R8 ;  /* 0x0000000105ca7824 */ /* 0x000fe200078e0a08 */
[----:B------:R-:W-:Y:S01]  /*0e60*/  LOP3.LUT R0, R0, 0xfffffe, RZ, 0xc0, !PT ;  /* 0x00fffffe00007812 */ /* 0x000fe200078ec0ff */
[--C-:B------:R-:W-:Y:S01]  /*0e70*/  IMAD.U32 R8, R15, 0x40, R4.reuse ;  /* 0x000000400f087824 */ /* 0x100fe200078e0004 */
[----:B------:R-:W-:Y:S01]  /*0e80*/  LOP3.LUT R3, R3, 0x1c0, RZ, 0xc0, !PT ;  /* 0x000001c003037812 */ /* 0x000fe200078ec0ff */
[----:B------:R-:W-:Y:S01]  /*0e90*/  IMAD.SHL.U32 R14, R14, 0x40, RZ ;  /* 0x000000400e0e7824 */ /* 0x000fe200078e00ff */
[----:B------:R-:W-:Y:S01]  /*0ea0*/  LOP3.LUT R10, R10, 0xfffffff8, RZ, 0xc0, !PT ;  /* 0xfffffff80a0a7812 */ /* 0x000fe200078ec0ff */
[----:B------:R-:W-:Y:S01]  /*0eb0*/  IMAD.SHL.U32 R7, R7, 0x40, RZ ;  /* 0x0000004007077824 */ /* 0x000fe200078e00ff */
[----:B------:R-:W-:Y:S01]  /*0ec0*/  LOP3.LUT R4, R3, 0x8, R4, 0xf8, !PT ;  /* 0x0000000803047812 */ /* 0x000fe200078ef804 */
[----:B------:R0:W-:Y:S01]  /*0ed0*/  STL [R1+0x6c], R8 ;  /* 0x00006c0801007387 */ /* 0x0001e20000100800 */
[----:B------:R-:W-:Y:S01]  /*0ee0*/  SHF.R.U32.HI R3, RZ, 0x3, R3 ;  /* 0x00000003ff037819 */ /* 0x000fe20000011603 */
[----:B------:R-:W-:Y:S01]  /*0ef0*/  IMAD.IADD R189, R9, 0x1, -R10 ;  /* 0x0000000109bd7824 */ /* 0x000fe200078e0a0a */
[----:B------:R-:W-:Y:S01]  /*0f00*/  LEA.HI R6, R6, R5, RZ, 0x5 ;  /* 0x0000000506067211 */ /* 0x000fe200078f28ff */
[----:B------:R-:W-:Y:S01]  /*0f10*/  IMAD.IADD R0, R20, 0x1, -R0 ;  /* 0x0000000114007824 */ /* 0x000fe200078e0a00 */
[----:B------:R-:W-:Y:S01]  /*0f20*/  LOP3.LUT R5, R14, 0x1c0, RZ, 0xc0, !PT ;  /* 0x000001c00e057812 */ /* 0x000fe200078ec0ff */
[----:B------:R-:W-:Y:S01]  /*0f30*/  IMAD.SHL.U32 R202, R202, 0x2, RZ ;  /* 0x00000002caca7824 */ /* 0x000fe200078e00ff */
[----:B------:R-:W-:Y:S01]  /*0f40*/  LOP3.LUT R3, R4, R3, RZ, 0x3c, !PT ;  /* 0x0000000304037212 */ /* 0x000fe200078e3cff */
[----:B------:R-:W-:Y:S01]  /*0f50*/  VIADD R210, R188, 0x100 ;  /* 0x00000100bcd27836 */ /* 0x000fe20000000000 */
[----:B------:R-:W-:-:S02]  /*0f60*/  SHF.R.U32.HI R9, RZ, 0x3, R5 ;  /* 0x00000003ff097819 */ /* 0x000fc40000011605 */
[----:B0-----:R-:W-:Y:S02]  /*0f70*/  LOP3.LUT R8, R11, 0x7ffffe00, RZ, 0xc0, !PT ;  /* 0x7ffffe000b087812 */ /* 0x001fe400078ec0ff */
[----:B------:R-:W-:Y:S02]  /*0f80*/  LOP3.LUT R5, R5, 0x38, R16, 0xf8, !PT ;  /* 0x0000003805057812 */ /* 0x000fe400078ef810 */
[----:B------:R-:W-:Y:S01]  /*0f90*/  LOP3.LUT R10, R7, 0xfffffe00, RZ, 0xc0, !PT ;  /* 0xfffffe00070a7812 */ /* 0x000fe200078ec0ff */
[----:B------:R-:W-:Y:S01]  /*0fa0*/  IMAD R8, R201, 0x400, R8 ;  /* 0x00000400c9087824 */ /* 0x000fe200078e0208 */
[----:B------:R-:W-:Y:S01]  /*0fb0*/  LEA.HI R4, R186, R186, RZ, 0x1 ;  /* 0x000000baba047211 */ /* 0x000fe200078f08ff */
[----:B------:R-:W-:Y:S01]  /*0fc0*/  IMAD.MOV.U32 R7, RZ, RZ, R19 ;  /* 0x000000ffff077224 */ /* 0x000fe200078e0013 */
[----:B------:R-:W-:Y:S01]  /*0fd0*/  LOP3.LUT R11, R10, R5, R9, 0xf6, !PT ;  /* 0x000000050a0b7212 */ /* 0x000fe200078ef609 */
[----:B------:R-:W-:Y:S01]  /*0fe0*/  IMAD.IADD R3, R8, 0x1, R3 ;  /* 0x0000000108037824 */ /* 0x000fe200078e0203 */
[----:B------:R-:W-:Y:S01]  /*0ff0*/  SHF.R.S32.HI R6, RZ, 0x5, R6 ;  /* 0x00000005ff067819 */ /* 0x000fe20000011406 */
[----:B------:R-:W-:Y:S01]  /*1000*/  IMAD.SHL.U32 R8, R0, 0x100, RZ ;  /* 0x0000010000087824 */ /* 0x000fe200078e00ff */
[----:B------:R-:W-:Y:S01]  /*1010*/  SHF.R.S32.HI R13, RZ, 0x1f, R13 ;  /* 0x0000001fff0d7819 */ /* 0x000fe2000001140d */
[----:B------:R-:W-:Y:S01]  /*1020*/  IMAD R196, R3, 0x2, R2 ;  /* 0x0000000203c47824 */ /* 0x000fe200078e0202 */
[----:B------:R-:W-:Y:S01]  /*1030*/  LOP3.LUT R9, R4, 0x1ffffffe, RZ, 0xc0, !PT ;  /* 0x1ffffffe04097812 */ /* 0x000fe200078ec0ff */
[----:B------:R-:W-:Y:S01]  /*1040*/  IMAD.IADD R192, R202, 0x1, R8 ;  /* 0x00000001cac07824 */ /* 0x000fe200078e0208 */
[----:B------:R-:W-:Y:S01]  /*1050*/  R2P PR, R12, 0x6 ;  /* 0x000000060c007804 */ /* 0x000fe20000000000 */
[----:B------:R0:W-:Y:S01]  /*1060*/  STL [R1+0x68], R8 ;  /* 0x0000680801007387 */ /* 0x0001e20000100800 */
[----:B------:R-:W-:Y:S01]  /*1070*/  LEA.HI R13, R13, R184, RZ, 0x3 ;  /* 0x000000b80d0d7211 */ /* 0x000fe200078f18ff */
[----:B------:R-:W-:Y:S01]  /*1080*/  IMAD R189, R6, 0x10, R189 ;  /* 0x0000001006bd7824 */ /* 0x000fe200078e02bd */
[----:B------:R-:W-:Y:S01]  /*1090*/  SHF.R.S32.HI R0, RZ, 0x1f, R213 ;  /* 0x0000001fff007819 */ /* 0x000fe200000114d5 */
[----:B------:R-:W-:Y:S01]  /*10a0*/  IMAD.IADD R4, R186, 0x1, -R9 ;  /* 0x00000001ba047824 */ /* 0x000fe200078e0a09 */
[----:B------:R-:W-:Y:S01]  /*10b0*/  SHF.R.S32.HI R0, RZ, 0x1f, R211 ;  /* 0x0000001fff007819 */ /* 0x000fe200000114d3 */
[C---:B------:R-:W-:Y:S01]  /*10c0*/  VIADD R28, R192.reuse, 0x8 ;  /* 0x00000008c01c7836 */ /* 0x040fe20000000000 */
[----:B------:R-:W-:Y:S01]  /*10d0*/  SHF.R.S32.HI R0, RZ, 0x1f, R209 ;  /* 0x0000001fff007819 */ /* 0x000fe200000114d1 */
[C---:B------:R-:W-:Y:S01]  /*10e0*/  VIADD R25, R192.reuse, 0x20 ;  /* 0x00000020c0197836 */ /* 0x040fe20000000000 */
[----:B------:R-:W-:Y:S01]  /*10f0*/  LOP3.LUT R13, R13, 0xfffffff8, RZ, 0xc0, !PT ;  /* 0xfffffff80d0d7812 */ /* 0x000fe200078ec0ff */
[----:B0-----:R-:W-:Y:S01]  /*1100*/  IMAD R8, R11, 0x2, R2 ;  /* 0x000000020b087824 */ /* 0x001fe200078e0202 */
[----:B------:R-:W-:Y:S01]  /*1110*/  SHF.R.S32.HI R0, RZ, 0x1f, R192 ;  /* 0x0000001fff007819 */ /* 0x000fe200000114c0 */
[C---:B------:R-:W-:Y:S01]  /*1120*/  VIADD R20, R192.reuse, 0x38 ;  /* 0x00000038c0147836 */ /* 0x040fe20000000000 */
[----:B------:R-:W-:Y:S01]  /*1130*/  SHF.R.S32.HI R9, RZ, 0x1f, R212 ;  /* 0x0000001fff097819 */ /* 0x000fe200000114d4 */
[C---:B------:R-:W-:Y:S01]  /*1140*/  VIADD R14, R192.reuse, 0x50 ;  /* 0x00000050c00e7836 */ /* 0x040fe20000000000 */
[----:B------:R0:W-:Y:S01]  /*1150*/  STL [R1+0x64], R8 ;  /* 0x0000640801007387 */ /* 0x0001e20000100800 */
[C---:B------:R-:W-:Y:S01]  /*1160*/  VIADD R11, R192.reuse, 0x68 ;  /* 0x00000068c00b7836 */ /* 0x040fe20000000000 */
[----:B------:R-:W-:Y:S01]  /*1170*/  SHF.R.S32.HI R9, RZ, 0x1f, R210 ;  /* 0x0000001fff097819 */ /* 0x000fe200000114d2 */
[----:B------:R-:W-:Y:S01]  /*1180*/  VIADD R0, R192, 0x88 ;  /* 0x00000088c0007836 */ /* 0x000fe20000000000 */
[----:B------:R-:W-:Y:S01]  /*1190*/  SEL R198, R198, 0xffffffe0, !P1 ;  /* 0xffffffe0c6c67807 */ /* 0x000fe20004800000 */
[----:B------:R-:W-:Y:S01]  /*11a0*/  IMAD R203, R4, 0x8, R189 ;  /* 0x0000000804cb7824 */ /* 0x000fe200078e02bd */
[----:B------:R-:W-:Y:S01]  /*11b0*/  SHF.R.S32.HI R4, RZ, 0x1f, R28 ;  /* 0x0000001fff047819 */ /* 0x000fe2000001141c */
[C---:B------:R-:W-:Y:S01]  /*11c0*/  VIADD R235, R192.reuse, 0xa0 ;  /* 0x000000a0c0eb7836 */ /* 0x040fe20000000000 */
[----:B------:R-:W-:Y:S01]  /*11d0*/  SHF.R.S32.HI R4, RZ, 0x1f, R25 ;  /* 0x0000001fff047819 */ /* 0x000fe20000011419 */
[C---:B------:R-:W-:Y:S01]  /*11e0*/  VIADD R236, R192.reuse, 0x98 ;  /* 0x00000098c0ec7836 */ /* 0x040fe20000000000 */
[----:B------:R-:W-:Y:S01]  /*11f0*/  SHF.R.S32.HI R4, RZ, 0x1f, R20 ;  /* 0x0000001fff047819 */ /* 0x000fe20000011414 */
[C---:B0-----:R-:W-:Y:S01]  /*1200*/  VIADD R8, R192.reuse, 0x80 ;  /* 0x00000080c0087836 */ /* 0x041fe20000000000 */
        /* <DEDUP_REMOVED lines=9> */
[----:B------:R-:W-:Y:S01]  /*12a0*/  VIADD R224, R192, 0xd0 ;  /* 0x000000d0c0e07836 */ /* 0x000fe20000000000 */
[----:B------:R-:W-:Y:S01]  /*12b0*/  SHF.R.S32.HI R4, RZ, 0x1f, R236 ;  /* 0x0000001fff047819 */ /* 0x000fe200000114ec */
[----:B------:R-:W-:Y:S01]  /*12c0*/  IMAD.IADD R190, R184, 0x1, -R13 ;  /* 0x00000001b8be7824 */ /* 0x000fe200078e0a0d */
        /* <DEDUP_REMOVED lines=41> */
[----:B------:R-:W-:Y:S01]  /*1560*/  @P2 VIADD R197, R199, 0xffffffc0 ;  /* 0xffffffc0c7c52836 */ /* 0x000fe20000000000 */
[----:B------:R-:W-:Y:S01]  /*1570*/  SHF.R.S32.HI R0, RZ, 0x1f, R218 ;  /* 0x0000001fff007819 */ /* 0x000fe200000114da */
[----:B------:R-:W-:-:S02]  /*1580*/  IMAD.MOV.U32 R6, RZ, RZ, R18 ;  /* 0x000000ffff067224 */ /* 0x000fc400078e0012 */
[----:B------:R-:W-:Y:S02]  /*1590*/  IMAD.IADD R199, R199, 0x1, R198 ;  /* 0x00000001c7c77824 */ /* 0x000fe400078e02c6 */
[----:B------:R-:W-:Y:S02]  /*15a0*/  IMAD.MOV.U32 R5, RZ, RZ, R17 ;  /* 0x000000ffff057224 */ /* 0x000fe400078e0011 */
[----:B------:R-:W-:Y:S02]  /*15b0*/  IMAD.MOV.U32 R18, RZ, RZ, RZ ;  /* 0x000000ffff127224 */ /* 0x000fe400078e00ff */
[----:B------:R-:W-:Y:S02]  /*15c0*/  VIADD R191, R186, 0x10 ;  /* 0x00000010babf7836 */ /* 0x000fe40000000000 */
[----:B------:R-:W-:-:S07]  /*15d0*/  IMAD.IADD R198, R198, 0x1, R197 ;  /* 0x00000001c6c67824 */ /* 0x000fce00078e02c5 */
.L_x_7824:
[----:B0-----:R-:W0:Y:S01]  /*15e0*/  LDC.64 R206, c[0x0][0xc88] ;  /* 0x00032200ffce7b82 */ /* 0x001e220000000a00 */
[----:B------:R-:W-:Y:S01]  /*15f0*/  ULDC.64 UR4, c[0x0][0xa28] ;  /* 0x00028a0000047ab9 */ /* 0x000fe20000000a00 */
[----:B------:R-:W-:Y:S01]  /*1600*/  ULDC.64 UR8, c[0x0][0xa18] ;  /* 0x0002860000087ab9 */ /* 0x000fe20000000a00 */
[----:B------:R-:W-:Y:S01]  /*1610*/  ULDC.64 UR6, c[0x0][0xa08] ;  /* 0x0002820000067ab9 */ /* 0x000fe20000000a00 */
[----:B0-----:R-:W-:-:S06]  /*1620*/  IMAD.WIDE R206, R7, 0x4, R206 ;  /* 0x0000000407ce7825 */ /* 0x001fcc00078e02ce */
[----:B--2---:R-:W2:Y:S01]  /*1630*/  LDG.E R206, desc[UR42][R206.64] ;  /* 0x0000002acece7981 */ /* 0x004ea2000c1e1900 */
[----:B------:R-:W-:Y:S01]  /*1640*/  ISETP.NE.U32.AND P2, PT, RZ, UR4, PT ;  /* 0x00000004ff007c0c */ /* 0x000fe2000bf45070 */
[----:B-1-345:R-:W-:Y:S01]  /*1650*/  IMAD.MOV.U32 R15, RZ, RZ, RZ ;  /* 0x000000ffff0f7224 */ /* 0x03afe200078e00ff */
        /* <DEDUP_REMOVED lines=47> */
.L_x_7678:
[----:B------:R-:W-:Y:S02]  /*1950*/  IMAD.U32 R40, RZ, RZ, UR5 ;  /* 0x00000005ff287e24 */ /* 0x000fe4000f8e00ff */
[----:B------:R-:W-:Y:S01]  /*1960*/  IMAD.U32 R24, RZ, RZ, UR4 ;  /* 0x00000004ff187e24 */ /* 0x000fe2000f8e00ff */
[----:B------:R-:W-:Y:S06]  /*1970*/  @!P2 BRA `(.L_x_7679) ;  /* 0x000000000010a947 */ /* 0x000fec0003800000 */
[----:B------:R-:W-:-:S04]  /*1980*/  IADD3 R6, P0, R207, UR8, RZ ;  /* 0x00000008cf067c10 */ /* 0x000fc8000ff1e0ff */
[----:B------:R-:W-:-:S05]  /*1990*/  IADD3.X R7, R208, UR9, RZ, P0, !PT ;  /* 0x00000009d0077c10 */ /* 0x000fca00087fe4ff */
[----:B------:R0:W5:Y:S01]  /*19a0*/  LDG.E R24, desc[UR42][R6.64] ;  /* 0x0000002a06187981 */ /* 0x000162000c1e1900 */
[----:B------:R-:W-:Y:S05]  /*19b0*/  BRA `(.L_x_7680) ;  /* 0x0000000000107947 */ /* 0x000fea0003800000 */
.L_x_7679:
[----:B------:R-:W-:Y:S05]  /*19c0*/  @!P0 BRA `(.L_x_7680) ;  /* 0x00000000000c8947 */ /* 0x000fea0003800000 */
[----:B------:R-:W2:Y:S04]  /*19d0*/  LDG.E R3, desc[UR42][R8.64] ;  /* 0x0000002a08037981 */ /* 0x000ea8000c1e1900 */
[----:B------:R-:W2:Y:S02]  /*19e0*/  LDG.E R24, desc[UR42][R8.64+0x4] ;  /* 0x0000042a08187981 */ /* 0x000ea4000c1e1900 */
[----:B--2---:R-:W-:-:S07]  /*19f0*/  IMAD.IADD R24, R24, 0x1, -R3 ;  /* 0x0000000118187824 */ /* 0x004fce00078e0a03 */
.L_x_7680:
        /* <DEDUP_REMOVED lines=17> */
[----:B------:R-:W-:Y:S01]  /*1b10*/  BSSY B0, `(.L_x_7681) ;  /* 0x0000035000007945 */ /* 0x000fe20003800000 */
[----:B------:R-:W-:Y:S01]  /*1b20*/  IMAD.IADD R15, R24, 0x1, -R15 ;  /* 0x00000001180f7824 */ /* 0x000fe200078e0a0f */
        /* <DEDUP_REMOVED lines=51> */
.L_x_7682:
[----:B------:R-:W-:Y:S05]  /*1e60*/  BSYNC B0 ;  /* 0x0000000000007941 */ /* 0x000fea0003800000 */
.L_x_7681:
        /* <DEDUP_REMOVED lines=36> */
.L_x_7685:
[----:B------:R-:W-:Y:S05]  /*20b0*/  BSYNC B6 ;  /* 0x0000000000067941 */ /* 0x000fea0003800000 */
.L_x_7684:
        /* <DEDUP_REMOVED lines=20> */
.L_x_7687:
[----:B------:R-:W-:Y:S05]  /*2200*/  BSYNC B6 ;  /* 0x0000000000067941 */ /* 0x000fea0003800000 */
.L_x_7686:
[----:B------:R-:W-:Y:S01]  /*2210*/  ULDC.64 UR4, c[0x0][0x9f8] ;  /* 0x00027e0000047ab9 */ /* 0x000fe20000000a00 */
[----:B------:R-:W-:Y:S01]  /*2220*/  IMAD.MOV.U32 R0, RZ, RZ, R206 ;  /* 0x000000ffff007224 */ /* 0x000fe200078e00ce */
[----:B------:R-:W-:Y:S01]  /*2230*/  ISETP.NE.U32.AND P0, PT, RZ, UR4, PT ;  /* 0x00000004ff007c0c */ /* 0x000fe2000bf05070 */
[----:B------:R-:W0:Y:S01]  /*2240*/  LDC.64 R6, c[0x0][0x300] ;  /* 0x0000c000ff067b82 */ /* 0x000e220000000a00 */
        /* <DEDUP_REMOVED lines=10> */
[CC--:B0-----:R-:W-:Y:S01]  /*22f0*/  IMAD.WIDE.U32 R8, R25.reuse, R6.reuse, RZ ;  /* 0x0000000619087225 */ /* 0x0c1fe200078e00ff */
        /* <DEDUP_REMOVED lines=8> */
[----:B-1----:R-:W-:Y:S01]  /*2380*/  ISETP.GE.AND P2, PT, R16, R27, PT ;  /* 0x0000001b1000720c */ /* 0x002fe20003f46270 */
[----:B------:R-:W1:Y:S01]  /*2390*/  LDC.64 R4, c[0x0][0x3f8] ;  /* 0x0000fe00ff047b82 */ /* 0x000e620000000a00 */
[----:B------:R-:W-:Y:S01]  /*23a0*/  SHF.R.S32.HI R187, RZ, 0x1f, R186 ;  /* 0x0000001fffbb7819 */ /* 0x000fe200000114ba */
[----:B------:R-:W-:Y:S01]  /*23b0*/  IMAD.IADD R9, R9, 0x1, R3 ;  /* 0x0000000109097824 */ /* 0x000fe200078e0203 */
[----:B------:R-:W-:Y:S01]  /*23c0*/  LOP3.LUT R58, R58, 0x1c0, RZ, 0xc0, !PT ;  /* 0x000001c03a3a7812 */ /* 0x000fe200078ec0ff */
[----:B------:R-:W-:Y:S01]  /*23d0*/  IMAD R13, R73, R6, RZ ;  /* 0x00000006490d7224 */ /* 0x000fe200078e02ff */
[----:B------:R-:W-:Y:S01]  /*23e0*/  P2R R74, PR, RZ, 0x4 ;  /* 0x00000004ff4a7803 */ /* 0x000fe20000000000 */
[----:B------:R-:W-:Y:S01]  /*23f0*/  IMAD.WIDE.U32 R20, R204, UR4, R8 ;  /* 0x00000004cc147c25 */ /* 0x000fe2000f8e0008 */
[----:B------:R-:W-:-:S02]  /*2400*/  SHF.R.U32.HI R54, RZ, 0x3, R58 ;  /* 0x00000003ff367819 */ /* 0x000fc4000001163a */
[----:B------:R-:W-:Y:S01]  /*2410*/  SHF.L.U64.HI R62, R6, 0x6, R7 ;  /* 0x00000006063e7819 */ /* 0x000fe20000010207 */
[----:B------:R-:W-:Y:S01]  /*2420*/  IMAD R21, R204, UR5, R21 ;  /* 0x00000005cc157c24 */ /* 0x000fe2000f8e0215 */
[----:B------:R-:W-:Y:S01]  /*2430*/  ULDC.64 UR4, c[0x0][0x330] ;  /* 0x0000cc0000047ab9 */ /* 0x000fe20000000a00 */
[----:B------:R-:W-:Y:S02]  /*2440*/  IMAD R13, R184, R7, R13 ;  /* 0x00000007b80d7224 */ /* 0x000fe400078e020d */
[----:B------:R-:W-:-:S04]  /*2450*/  IMAD.WIDE.U32 R28, R204, UR4, R16 ;  /* 0x00000004cc1c7c25 */ /* 0x000fc8000f8e0010 */
[----:B------:R-:W-:Y:S01]  /*2460*/  IMAD R29, R204, UR5, R29 ;  /* 0x00000005cc1d7c24 */ /* 0x000fe2000f8e021d */
[----:B------:R-:W-:Y:S01]  /*2470*/  ULDC.64 UR4, c[0x0][0x310] ;  /* 0x0000c40000047ab9 */ /* 0x000fe20000000a00 */
[----:B--2---:R-:W-:-:S04]  /*2480*/  IMAD.WIDE.U32 R34, R184, R56, R186 ;  /* 0x00000038b8227225 */ /* 0x004fc800078e00ba */
[----:B-1----:R-:W-:Y:S01]  /*2490*/  IMAD R8, R73, R4, RZ ;  /* 0x0000000449087224 */ /* 0x002fe200078e02ff */
[----:B------:R-:W-:Y:S01]  /*24a0*/  SHF.L.U64.HI R60, R4, 0x6, R5 ;  /* 0x00000006043c7819 */ /* 0x000fe20000010205 */
[----:B------:R-:W-:Y:S01]  /*24b0*/  IMAD.WIDE.U32 R36, R184, R56, R16 ;  /* 0x00000038b8247225 */ /* 0x000fe200078e0010 */
[----:B0-----:R-:W-:-:S03]  /*24c0*/  LEA.HI R53, R53, 0x8, RZ, 0x19 ;  /* 0x0000000835357811 */ /* 0x001fc600078fc8ff */
[C---:B---3--:R-:W-:Y:S02]  /*24d0*/  IMAD R11, R184.reuse, R5, R8 ;  /* 0x00000005b80b7224 */ /* 0x048fe400078e0208 */
[----:B------:R-:W-:-:S04]  /*24e0*/  IMAD.WIDE.U32 R8, R184, R6, R16 ;  /* 0x00000006b8087225 */ /* 0x000fc800078e0010 */
[----:B------:R-:W-:-:S04]  /*24f0*/  IMAD.WIDE.U32 R30, R184, R4, R186 ;  /* 0x00000004b81e7225 */ /* 0x000fc800078e00ba */
[----:B------:R-:W-:-:S04]  /*2500*/  IMAD.WIDE.U32 R32, R184, R4, R16 ;  /* 0x00000004b8207225 */ /* 0x000fc800078e0010 */
[----:B------:R-:W-:Y:S02]  /*2510*/  IMAD.IADD R31, R31, 0x1, R11 ;  /* 0x000000011f1f7824 */ /* 0x000fe400078e020b */
[----:B------:R-:W-:Y:S02]  /*2520*/  IMAD.IADD R33, R11, 0x1, R33 ;  /* 0x000000010b217824 */ /* 0x000fe400078e0221 */
[----:B-----5:R-:W-:-:S04]  /*2530*/  IMAD.WIDE.U32 R30, R152, R4, R30 ;  /* 0x00000004981e7225 */ /* 0x020fc800078e001e */
[----:B------:R-:W-:Y:S02]  /*2540*/  VIADD R55, R16, 0x20 ;  /* 0x0000002010377836 */ /* 0x000fe40000000000 */
[----:B------:R-:W-:-:S04]  /*2550*/  IMAD.WIDE.U32 R32, R152, R4, R32 ;  /* 0x0000000498207225 */ /* 0x000fc800078e0020 */
[----:B------:R-:W-:Y:S02]  /*2560*/  IMAD.SHL.U32 R61, R6, 0x40, RZ ;  /* 0x00000040063d7824 */ /* 0x000fe400078e00ff */
[----:B------:R-:W-:Y:S02]  /*2570*/  IMAD.SHL.U32 R59, R4, 0x40, RZ ;  /* 0x00000040043b7824 */ /* 0x000fe400078e00ff */
[----:B------:R-:W-:Y:S01]  /*2580*/  IMAD.SHL.U32 R52, R27, 0x2, RZ ;  /* 0x000000021b347824 */ /* 0x000fe200078e00ff */
[----:B----4-:R-:W-:-:S04]  /*2590*/  SHF.R.S32.HI R3, RZ, 0x1f, R0 ;  /* 0x0000001fff037819 */ /* 0x010fc80000011400 */
[----:B------:R-:W-:Y:S02]  /*25a0*/  SEL R10, R3, RZ, !P0 ;  /* 0x000000ff030a7207 */ /* 0x000fe40004000000 */
[----:B------:R-:W-:-:S03]  /*25b0*/  SEL R3, R0, RZ, !P0 ;  /* 0x000000ff00037207 */ /* 0x000fc60004000000 */
[----:B------:R-:W-:Y:S02]  /*25c0*/  IMAD R0, R10, UR4, RZ ;  /* 0x000000040a007c24 */ /* 0x000fe4000f8e02ff */
[----:B------:R-:W-:-:S04]  /*25d0*/  IMAD.WIDE.U32 R20, R3, UR4, R20 ;  /* 0x0000000403147c25 */ /* 0x000fc8000f8e0014 */
[----:B------:R-:W-:Y:S01]  /*25e0*/  IMAD R65, R3, UR5, R0 ;  /* 0x0000000503417c24 */ /* 0x000fe2000f8e0200 */
[----:B------:R-:W-:Y:S01]  /*25f0*/  ULDC.64 UR4, c[0x0][0x338] ;  /* 0x0000ce0000047ab9 */ /* 0x000fe20000000a00 */
[----:B------:R-:W-:Y:S01]  /*2600*/  IADD3 R72, P0, R20, R8, RZ ;  /* 0x0000000814487210 */ /* 0x000fe20007f1e0ff */
[----:B------:R-:W-:Y:S02]  /*2610*/  IMAD R10, R10, UR4, RZ ;  /* 0x000000040a0a7c24 */ /* 0x000fe4000f8e02ff */
[----:B------:R-:W-:Y:S02]  /*2620*/  IMAD.IADD R65, R21, 0x1, R65 ;  /* 0x0000000115417824 */ /* 0x000fe400078e0241 */
[----:B------:R-:W-:Y:S01]  /*2630*/  IMAD.WIDE.U32 R28, R3, UR4, R28 ;  /* 0x00000004031c7c25 */ /* 0x000fe2000f8e001c */
[----:B------:R-:W-:Y:S02]  /*2640*/  ULDC UR4, c[0x0][0x2f4] ;  /* 0x0000bd0000047ab9 */ /* 0x000fe40000000800 */
[----:B------:R-:W-:Y:S01]  /*2650*/  IADD3.X R64, R65, R9, R13, P0, !PT ;  /* 0x0000000941407210 */ /* 0x000fe200007fe40d */
[----:B------:R-:W-:Y:S01]  /*2660*/  IMAD R15, R3, UR5, R10 ;  /* 0x00000005030f7c24 */ /* 0x000fe2000f8e020a */
[----:B------:R-:W-:Y:S01]  /*2670*/  SEL R3, R27, RZ, P2 ;  /* 0x000000ff1b037207 */ /* 0x000fe20001000000 */
[----:B------:R-:W-:Y:S01]  /*2680*/  IMAD R0, R73, R56, RZ ;  /* 0x0000003849007224 */ /* 0x000fe200078e02ff */
[----:B------:R-:W-:-:S02]  /*2690*/  IADD3 R38, P0, R184, R25, RZ ;  /* 0x00000019b8267210 */ /* 0x000fc40007f1e0ff */
[----:B------:R-:W-:Y:S01]  /*26a0*/  ISETP.GE.AND P4, PT, R16, UR4, PT ;  /* 0x0000000410007c0c */ /* 0x000fe2000bf86270 */
[----:B------:R-:W-:Y:S01]  /*26b0*/  IMAD R9, R184, R57, R0 ;  /* 0x00000039b8097224 */ /* 0x000fe200078e0200 */
[----:B------:R-:W-:Y:S01]  /*26c0*/  ISETP.GE.AND P3, PT, R55, UR4, PT ;  /* 0x0000000437007c0c */ /* 0x000fe2000bf66270 */
[----:B------:R-:W-:Y:S02]  /*26d0*/  IMAD.IADD R3, R16, 0x1, R3 ;  /* 0x0000000110037824 */ /* 0x000fe400078e0203 */
[----:B------:R-:W-:Y:S02]  /*26e0*/  IMAD.IADD R35, R35, 0x1, R9 ;  /* 0x0000000123237824 */ /* 0x000fe400078e0209 */
[----:B------:R-:W-:Y:S01]  /*26f0*/  IMAD.IADD R37, R9, 0x1, R37 ;  /* 0x0000000109257824 */ /* 0x000fe200078e0225 */
[----:B------:R-:W-:Y:S01]  /*2700*/  SHF.R.S32.HI R9, RZ, 0x1f, R152 ;  /* 0x0000001fff097819 */ /* 0x000fe20000011498 */
[----:B------:R-:W-:Y:S01]  /*2710*/  IMAD.WIDE.U32 R34, R152, R56, R34 ;  /* 0x0000003898227225 */ /* 0x000fe200078e0022 */
[----:B------:R-:W-:-:S03]  /*2720*/  SHF.R.S32.HI R0, RZ, 0x1f, R3 ;  /* 0x0000001fff007819 */ /* 0x000fc60000011403 */
[----:B------:R-:W-:Y:S01]  /*2730*/  IMAD.WIDE.U32 R36, R152, R56, R36 ;  /* 0x0000003898247225 */ /* 0x000fe200078e0024 */
[----:B------:R-:W-:Y:S02]  /*2740*/  LEA.HI R63, R0, R3, RZ, 0x3 ;  /* 0x00000003003f7211 */ /* 0x000fe400078f18ff */
[----:B------:R-:W-:Y:S01]  /*2750*/  LOP3.LUT R3, R58, 0x18, R16, 0xf8, !PT ;  /* 0x000000183a037812 */ /* 0x000fe200078ef810 */
[----:B------:R-:W-:Y:S01]  /*2760*/  IMAD R0, R9, R4, RZ ;  /* 0x0000000409007224 */ /* 0x000fe200078e02ff */
[----:B------:R-:W-:Y:S01]  /*2770*/  LOP3.LUT R48, R63, 0xfffffff8, RZ, 0xc0, !PT ;  /* 0xfffffff83f307812 */ /* 0x000fe200078ec0ff */
[----:B------:R-:W-:Y:S02]  /*2780*/  IMAD R9, R9, R56, RZ ;  /* 0x0000003809097224 */ /* 0x000fe400078e02ff */
[C---:B------:R-:W-:Y:S01]  /*2790*/  IMAD R49, R152.reuse, R5, R0 ;  /* 0x0000000598317224 */ /* 0x040fe200078e0200 */
[-C--:B------:R-:W-:Y:S01]  /*27a0*/  LOP3.LUT R0, R3, R54.reuse, RZ, 0x3c, !PT ;  /* 0x0000003603007212 */ /* 0x080fe200078e3cff */
[----:B------:R-:W-:Y:S01]  /*27b0*/  IMAD R9, R152, R57, R9 ;  /* 0x0000003998097224 */ /* 0x000fe200078e0209 */
[----:B------:R-:W-:Y:S01]  /*27c0*/  LOP3.LUT R3, R58, 0x38, R63, 0xf8, !PT ;  /* 0x000000383a037812 */ /* 0x000fe200078ef83f */
[----:B------:R-:W-:Y:S01]  /*27d0*/  IMAD.IADD R50, R31, 0x1, R49 ;  /* 0x000000011f327824 */ /* 0x000fe200078e0231 */
[C---:B------:R-:W-:Y:S01]  /*27e0*/  SHF.L.U64.HI R57, R56.reuse, 0x6, R57 ;  /* 0x0000000638397819 */ /* 0x040fe20000010239 */
[----:B------:R-:W-:Y:S01]  /*27f0*/  IMAD R51, R201, 0x200, R0 ;  /* 0x00000200c9337824 */ /* 0x000fe200078e0200 */
[----:B------:R-:W-:Y:S01]  /*2800*/  LOP3.LUT R0, R3, R54, RZ, 0x3c, !PT ;  /* 0x0000003603007212 */ /* 0x000fe200078e3cff */
[----:B------:R-:W-:Y:S01]  /*2810*/  IMAD.SHL.U32 R56, R56, 0x40, RZ ;  /* 0x0000004038387824 */ /* 0x000fe200078e00ff */
[----:B------:R-:W-:Y:S01]  /*2820*/  SHF.R.S32.HI R45, RZ, 0x1f, R48 ;  /* 0x0000001fff2d7819 */ /* 0x000fe20000011430 */
[----:B------:R-:W-:-:S02]  /*2830*/  IMAD.X R39, R12, 0x1, R73, P0 ;  /* 0x000000010c277824 */ /* 0x000fc400000e0649 */
[----:B------:R-:W-:Y:S02]  /*2840*/  IMAD R3, R201, 0x200, R0 ;  /* 0x00000200c9037824 */ /* 0x000fe400078e0200 */
[----:B------:R-:W-:Y:S02]  /*2850*/  IMAD.IADD R49, R49, 0x1, R33 ;  /* 0x0000000131317824 */ /* 0x000fe400078e0221 */
[----:B------:R-:W-:Y:S02]  /*2860*/  IMAD.IADD R47, R35, 0x1, R9 ;  /* 0x00000001232f7824 */ /* 0x000fe400078e0209 */
[----:B------:R-:W-:Y:S02]  /*2870*/  IMAD.IADD R46, R9, 0x1, R37 ;  /* 0x00000001092e7824 */ /* 0x000fe400078e0225 */
[----:B------:R-:W-:-:S07]  /*2880*/  IMAD.IADD R0, R29, 0x1, R15 ;  /* 0x000000011d007824 */ /* 0x000fce00078e020f */
.L_x_7717:
        /* <DEDUP_REMOVED lines=58> */
.L_x_7692:
[----:B------:R-:W-:Y:S05]  /*2c30*/  BSYNC B1 ;  /* 0x0000000000017941 */ /* 0x000fea0003800000 */
.L_x_7691:
        /* <DEDUP_REMOVED lines=16> */
.L_x_7693:
[----:B------:R-:W-:Y:S01]  /*2d40*/  IMAD R75, R23, 0x8, R2 ;  /* 0x00000008174b7824 */ /* 0x000fe200078e0202 */
[----:B------:R-:W-:Y:S01]  /*2d50*/  SHF.L.U32 R76, R185, 0x1f, RZ ;  /* 0x0000001fb94c7819 */ /* 0x000fe200000006ff */
[----:B------:R-:W-:Y:S03]  /*2d60*/  BSSY B1, `(.L_x_7694) ;  /* 0x0000003000017945 */ /* 0x000fe60003800000 */
[----:B------:R-:W0:Y:S02]  /*2d70*/  SYNCS.PHASECHK.TRANS64.TRYWAIT P5, [R75+URZ+0x28c90], R76 ;  /* 0x028c904c4b0075a7 */ /* 0x000e2400080a017f */
[----:B0-----:R-:W-:Y:S05]  /*2d80*/  @!P5 BRA `(.L_x_7695) ;  /* 0x000001b40084d947 */ /* 0x001fea0003800000 */
.L_x_8013:
[----:B------:R-:W-:Y:S05]  /*2d90*/  BSYNC B1 ;  /* 0x0000000000017941 */ /* 0x000fea0003800000 */
.L_x_7694:
        /* <DEDUP_REMOVED lines=48> */
.L_x_7700:
[----:B------:R-:W-:Y:S05]  /*30a0*/  BSYNC B2 ;  /* 0x0000000000027941 */ /* 0x000fea0003800000 */
.L_x_7699:
[----:B--2---:R1:W-:Y:S02]  /*30b0*/  STG.E.128 desc[UR42][R12.64], R4 ;  /* 0x000000040c007986 */ /* 0x0043e4000c101d2a */
.L_x_7698:
[----:B------:R-:W-:Y:S05]  /*30c0*/  BSYNC B1 ;  /* 0x0000000000017941 */ /* 0x000fea0003800000 */
.L_x_7697:
        /* <DEDUP_REMOVED lines=51> */
.L_x_7702:
[----:B------:R-:W-:Y:S05]  /*3400*/  BSYNC B1 ;  /* 0x0000000000017941 */ /* 0x000fea0003800000 */
.L_x_7701:
[----:B-1----:R2:W-:Y:S01]  /*3410*/  STG.E.128 desc[UR42][R12.64+0x40], R4 ;  /* 0x000040040c007986 */ /* 0x0025e2000c101d2a */
[----:B------:R-:W-:Y:S05]  /*3420*/  BRA `(.L_x_7696) ;  /* 0x0000000c00287947 */ /* 0x000fea0003800000 */
.L_x_7690:
        /* <DEDUP_REMOVED lines=44> */
.L_x_7703:
[----:B------:R-:W-:Y:S01]  /*36f0*/  IMAD R75, R23, 0x8, R2 ;  /* 0x00000008174b7824 */ /* 0x000fe200078e0202 */
[----:B------:R-:W-:Y:S01]  /*3700*/  SHF.L.U32 R76, R185, 0x1f, RZ ;  /* 0x0000001fb94c7819 */ /* 0x000fe200000006ff */
[----:B------:R-:W0:Y:S01]  /*3710*/  LDC R77, c[0x0][0x2f4] ;  /* 0x0000bd00ff4d7b82 */ /* 0x000e220000000800 */
[----:B------:R-:W-:Y:S02]  /*3720*/  BSSY B1, `(.L_x_7704) ;  /* 0x0000003000017945 */ /* 0x000fe40003800000 */
[----:B------:R-:W1:Y:S02]  /*3730*/  SYNCS.PHASECHK.TRANS64.TRYWAIT P5, [R75+URZ+0x28c90], R76 ;  /* 0x028c904c4b0075a7 */ /* 0x000e6400080a017f */
[----:B-1----:R-:W-:Y:S05]  /*3740*/  @!P5 BRA `(.L_x_7705) ;  /* 0x000001ac0028d947 */ /* 0x002fea0003800000 */
.L_x_8014:
[----:B------:R-:W-:Y:S05]  /*3750*/  BSYNC B1 ;  /* 0x0000000000017941 */ /* 0x000fea0003800000 */
.L_x_7704:
        /* <DEDUP_REMOVED lines=115> */
.L_x_7707:
[----:B------:R-:W-:Y:S05]  /*3e90*/  BSYNC B1 ;  /* 0x0000000000017941 */ /* 0x000fea0003800000 */
.L_x_7706:
        /* <DEDUP_REMOVED lines=10> */
.L_x_7689:
[----:B------:R-:W-:-:S06]  /*3f40*/  UISETP.NE.AND UP0, UPT, UR37, 0x3, UPT ;  /* 0x000000032500788c */ /* 0x000fcc000bf05270 */
[----:B------:R-:W-:-:S13]  /*3f50*/  PLOP3.LUT P0, PT, PT, PT, UP0, 0x80, 0x0 ;  /* 0x000000000000781c */ /* 0x000fda0003f0f008 */
[----:B------:R-:W-:Y:S05]  /*3f60*/  @!P0 BRA `(.L_x_7708) ;  /* 0x0000000000048947 */ /* 0x000fea0003800000 */
[----:B------:R-:W-:Y:S01]  /*3f70*/  BPT.TRAP 0x1 ;  /* 0x000000040000795c */ /* 0x000fe20000300000 */
.L_x_7708:
        /* <DEDUP_REMOVED lines=8> */
.L_x_8015:
[----:B------:R-:W-:Y:S05]  /*4000*/  BSYNC B1 ;  /* 0x0000000000017941 */ /* 0x000fea0003800000 */
.L_x_7709:
        /* <DEDUP_REMOVED lines=12> */
.L_x_7696:
[----:B------:R-:W-:Y:S05]  /*40d0*/  BSYNC B0 ;  /* 0x0000000000007941 */ /* 0x000fea0003800000 */
.L_x_7688:
        /* <DEDUP_REMOVED lines=17> */
.L_x_7712:
[----:B------:R-:W-:Y:S05]  /*41f0*/  BSYNC B0 ;  /* 0x0000000000007941 */ /* 0x000fea0003800000 */
.L_x_7711:
[----:B------:R-:W2:Y:S01]  /*4200*/  SYNCS.PHASECHK.TRANS64.TRYWAIT P0, [R75+URZ+0x28cb0], R76 ;  /* 0x028cb04c4b0075a7 */ /* 0x000ea2000800017f */
[----:B------:R-:W-:Y:S04]  /*4210*/  BSSY B0, `(.L_x_7713) ;  /* 0x0000002000007945 */ /* 0x000fe80003800000 */
[----:B--2---:R-:W-:Y:S05]  /*4220*/  @!P0 BRA `(.L_x_7714) ;  /* 0x000001a000988947 */ /* 0x004fea0003800000 */
.L_x_8016:
[----:B------:R-:W-:Y:S05]  /*4230*/  BSYNC B0 ;  /* 0x0000000000007941 */ /* 0x000fea0003800000 */
.L_x_7713:
        /* <DEDUP_REMOVED lines=20> */
[----:B----4-:R-:W-:Y:S01]  /*4380*/  IMAD R25, R9, 0x2, R2 ;  /* 0x0000000209197824 */ /* 0x010fe200078e0202 */
[----:B------:R-:W-:Y:S01]  /*4390*/  ISETP.GE.AND P0, PT, R6, UR4, PT ;  /* 0x0000000406007c0c */ /* 0x000fe2000bf06270 */
[----:B------:R-:W-:-:S02]  /*43a0*/  VIADD R14, R16, 0x80 ;  /* 0x00000080100e7836 */ /* 0x000fc40000000000 */
[----:B------:R-:W-:-:S08]  /*43b0*/  VIADD R24, R16, 0xc0 ;  /* 0x000000c010187836 */ /* 0x000fd00000000000 */
[----:B------:R-:W1:Y:S04]  /*43c0*/  @!P1 LDS.128 R4, [R25+0x400] ;  /* 0x0004000019049984 */ /* 0x000e680000000c00 */
[----:B------:R-:W3:Y:S04]  /*43d0*/  @!P0 LDS.128 R8, [R25+0x2400] ;  /* 0x0024000019088984 */ /* 0x000ee80000000c00 */
[----:B-1----:R-:W-:Y:S01]  /*43e0*/  @!P1 STG.E.128 desc[UR42][R12.64], R4 ;  /* 0x000000040c009986 */ /* 0x002fe2000c101d2a */
[----:B------:R-:W-:Y:S01]  /*43f0*/  ISETP.GE.AND P1, PT, R14, UR4, PT ;  /* 0x000000040e007c0c */ /* 0x000fe2000bf26270 */
[----:B------:R-:W-:-:S02]  /*4400*/  VIADD R14, R16, 0x100 ;  /* 0x00000100100e7836 */ /* 0x000fc40000000000 */
[----:B---3--:R-:W-:Y:S01]  /*4410*/  @!P0 STG.E.128 desc[UR42][R12.64+0x80], R8 ;  /* 0x000080080c008986 */ /* 0x008fe2000c101d2a */
[----:B------:R-:W-:Y:S01]  /*4420*/  ISETP.GE.AND P0, PT, R24, UR4, PT ;  /* 0x0000000418007c0c */ /* 0x000fe2000bf06270 */
        /* <DEDUP_REMOVED lines=16> */
[----:B------:R-:W-:Y:S02]  /*4530*/  IMAD R24, R15, 0x2, R2 ;  /* 0x000000020f187824 */ /* 0x000fe400078e0202 */
[----:B------:R-:W-:-:S06]  /*4540*/  VIADD R15, R16, 0xe0 ;  /* 0x000000e0100f7836 */ /* 0x000fcc0000000000 */
[----:B------:R-:W1:Y:S04]  /*4550*/  @!P1 LDS.128 R4, [R25+0xc400] ;  /* 0x00c4000019049984 */ /* 0x000e680000000c00 */
[----:B------:R-:W3:Y:S04]  /*4560*/  @!P0 LDS.128 R8, [R25+0xe400] ;  /* 0x00e4000019088984 */ /* 0x000ee80000000c00 */
[----:B-1----:R-:W-:Y:S01]  /*4570*/  @!P1 STG.E.128 desc[UR42][R12.64+0x300], R4 ;  /* 0x000300040c009986 */ /* 0x002fe2000c101d2a */
[----:B------:R-:W-:-:S03]  /*4580*/  ISETP.GE.AND P1, PT, R55, UR4, PT ;  /* 0x0000000437007c0c */ /* 0x000fc6000bf26270 */
        /* <DEDUP_REMOVED lines=22> */
[----:B------:R-:W-:-:S03]  /*46f0*/  ISETP.GE.AND P1, PT, R14, UR4, PT ;  /* 0x000000040e007c0c */ /* 0x000fc6000bf26270 */
[----:B---3--:R-:W-:Y:S01]  /*4700*/  @!P0 STG.E.128 desc[UR42][R12.64+0x2c0], R8 ;  /* 0x0002c0080c008986 */ /* 0x008fe2000c101d2a */
[----:B------:R-:W-:-:S09]  /*4710*/  ISETP.GE.AND P0, PT, R15, UR4, PT ;  /* 0x000000040f007c0c */ /* 0x000fd2000bf06270 */
[----:B------:R-:W1:Y:S04]  /*4720*/  @!P1 LDS.128 R4, [R24+0xc400] ;  /* 0x00c4000018049984 */ /* 0x000e680000000c00 */
[----:B------:R-:W3:Y:S04]  /*4730*/  @!P0 LDS.128 R8, [R24+0xe400] ;  /* 0x00e4000018088984 */ /* 0x000ee80000000c00 */
[----:B-1----:R1:W-:Y:S04]  /*4740*/  @!P1 STG.E.128 desc[UR42][R12.64+0x340], R4 ;  /* 0x000340040c009986 */ /* 0x0023e8000c101d2a */
[----:B---3--:R1:W-:Y:S02]  /*4750*/  @!P0 STG.E.128 desc[UR42][R12.64+0x3c0], R8 ;  /* 0x0003c0080c008986 */ /* 0x0083e4000c101d2a */
.L_x_7716:
[----:B------:R-:W-:Y:S05]  /*4760*/  BSYNC B0 ;  /* 0x0000000000007941 */ /* 0x000fea0003800000 */
.L_x_7715:
        /* <DEDUP_REMOVED lines=17> */
.L_x_7683:
[----:B------:R-:W-:Y:S04]  /*4880*/  BSSY B0, `(.L_x_7718) ;  /* 0x0000004000007945 */ /* 0x000fe80003800000 */
[----:B------:R-:W-:Y:S05]  /*4890*/  @P0 BRA `(.L_x_7719) ;  /* 0x0000000000080947 */ /* 0x000fea0003800000 */
[----:B------:R-:W1:Y:S02]  /*48a0*/  FENCE.VIEW.ASYNC.G ;  /* 0x00000000000073c6 */ /* 0x000e640000000100 */
[----:B-1----:R-:W-:Y:S06]  /*48b0*/  BAR.ARV 0xc, 0x180 ;  /* 0x0306000000007b1d */ /* 0x002fec0000002000 */
.L_x_7719:
[----:B------:R-:W-:Y:S05]  /*48c0*/  BSYNC B0 ;  /* 0x0000000000007941 */ /* 0x000fea0003800000 */
.L_x_7718:
[----:B------:R-:W-:Y:S01]  /*48d0*/  UISETP.NE.AND UP0, UPT, UR38, 0x1, UPT ;  /* 0x000000012600788c */ /* 0x000fe2000bf05270 */
[----:B------:R-:W-:Y:S05]  /*48e0*/  BSSY B7, `(.L_x_7720) ;  /* 0x0000b59000077945 */ /* 0x000fea0003800000 */
[----:B------:R-:W-:-:S13]  /*48f0*/  PLOP3.LUT P0, PT, PT, PT, UP0, 0x80, 0x0 ;  /* 0x000000000000781c */ /* 0x000fda0003f0f008 */
[----:B------:R-:W-:Y:S05]  /*4900*/  @!P0 BRA `(.L_x_7721) ;  /* 0x0000002000708947 */ /* 0x000fea0003800000 */
[----:B------:R-:W1:Y:S01]  /*4910*/  LDC R0, c[0x0][0x448] ;  /* 0x00011200ff007b82 */ /* 0x000e620000000800 */
[----:B------:R-:W-:Y:S01]  /*4920*/  VIADD R3, R194, 0x3f ;  /* 0x0000003fc2037836 */ /* 0x000fe20000000000 */
[----:B------:R-:W-:Y:S01]  /*4930*/  BSSY B0, `(.L_x_7722) ;  /* 0x000002b000007945 */ /* 0x000fe20003800000 */
[----:B------:R-:W-:Y:S01]  /*4940*/  IMAD.MOV.U32 R4, RZ, RZ, RZ ;  /* 0x000000ffff047224 */ /* 0x000fe200078e00ff */
[----:B-1----:R-:W-:-:S13]  /*4950*/  ISETP.NE.AND P0, PT, R0, 0x1, PT ;  /* 0x000000010000780c */ /* 0x002fda0003f05270 */
[----:B------:R-:W1:Y:S08]  /*4960*/  @P0 LDC R0, c[0x0][0x44c] ;  /* 0x00011300ff000b82 */ /* 0x000e700000000800 */
[----:B------:R-:W2:Y:S01]  /*4970*/  @P0 LDC R5, c[0x0][0x450] ;  /* 0x00011400ff050b82 */ /* 0x000ea20000000800 */
[----:B-1----:R-:W-:-:S05]  /*4980*/  @P0 IMAD.HI.U32 R0, R3, R0, RZ ;  /* 0x0000000003000227 */ /* 0x002fca00078e00ff */
[----:B--2---:R-:W-:-:S05]  /*4990*/  @P0 SHF.R.U32.HI R3, RZ, R5, R0 ;  /* 0x00000005ff030219 */ /* 0x004fca0000011600 */
[----:B------:R-:W-:-:S05]  /*49a0*/  IMAD.IADD R3, R44, 0x1, R3 ;  /* 0x000000012c037824 */ /* 0x000fca00078e0203 */
[----:B------:R-:W-:-:S04]  /*49b0*/  SHF.R.S32.HI R0, RZ, 0x1f, R3 ;  /* 0x0000001fff007819 */ /* 0x000fc80000011403 */
[----:B------:R-:W-:-:S04]  /*49c0*/  LEA.HI R0, R0, R3, RZ, 0x6 ;  /* 0x0000000300007211 */ /* 0x000fc800078f30ff */
[----:B------:R-:W-:-:S04]  /*49d0*/  SHF.R.S32.HI R0, RZ, 0x6, R0 ;  /* 0x00000006ff007819 */ /* 0x000fc80000011400 */
[----:B------:R-:W-:-:S04]  /*49e0*/  VIMNMX R43, R43, R0, PT ;  /* 0x000000002b2b7248 */ /* 0x000fc80003fe0100 */
[----:B------:R-:W-:-:S13]  /*49f0*/  ISETP.GE.AND P0, PT, R43, 0x1, PT ;  /* 0x000000012b00780c */ /* 0x000fda0003f06270 */
        /* <DEDUP_REMOVED lines=30> */
.L_x_7723:
[----:B------:R-:W-:Y:S05]  /*4be0*/  BSYNC B0 ;  /* 0x0000000000007941 */ /* 0x000fea0003800000 */
.L_x_7722:
        /* <DEDUP_REMOVED lines=44> */
[----:B0-----:R-:W-:-:S02]  /*4eb0*/  CS2R R74, SRZ ;  /* 0x00000000004a7805 */ /* 0x001fc4000001ff00 */
        /* <DEDUP_REMOVED lines=26> */
[----:B------:R-:W2:Y:S04]  /*5060*/  LDL R5, [R1+0x44] ;  /* 0x0000440001057983 */ /* 0x000ea80000100800 */
[----:B--2---:R-:W0:Y:S02]  /*5070*/  SHFL.IDX PT, R3, R5, RZ, 0x1f ;  /* 0x00001fff05037589 */ /* 0x004e2400000e0000 */
[----:B0-----:R-:W-:-:S04]  /*5080*/  LEA.HI R5, R3, R3, RZ, 0x1 ;  /* 0x0000000303057211 */ /* 0x001fc800078f08ff */
[----:B------:R-:W-:Y:S01]  /*5090*/  LOP3.LUT R6, R5, 0x1fffe, RZ, 0xc0, !PT ;  /* 0x0001fffe05067812 */ /* 0x000fe200078ec0ff */
[----:B------:R-:W-:-:S04]  /*50a0*/  IMAD.U32 R5, RZ, RZ, UR37 ;  /* 0x00000025ff057e24 */ /* 0x000fc8000f8e00ff */
[----:B------:R-:W-:Y:S01]  /*50b0*/  IMAD.IADD R3, R3, 0x1, -R6 ;  /* 0x0000000103037824 */ /* 0x000fe200078e0a06 */
[----:B------:R-:W-:-:S03]  /*50c0*/  ISETP.NE.AND P0, PT, R5, 0x3, PT ;  /* 0x000000030500780c */ /* 0x000fc60003f05270 */
[----:B------:R-:W-:-:S04]  /*50d0*/  IMAD R3, R3, 0x8000, R2 ;  /* 0x0000800003037824 */ /* 0x000fc800078e0202 */
[----:B------:R-:W-:-:S05]  /*50e0*/  VIADD R3, R3, 0x400 ;  /* 0x0000040003037836 */ /* 0x000fca0000000000 */
[----:B------:R-:W-:-:S04]  /*50f0*/  SHF.R.U32.HI R3, RZ, 0x4, R3 ;  /* 0x00000004ff037819 */ /* 0x000fc80000011603 */
[----:B------:R-:W-:-:S04]  /*5100*/  LOP3.LUT R3, R3, 0x3fff, RZ, 0xc0, !PT ;  /* 0x00003fff03037812 */ /* 0x000fc800078ec0ff */
[----:B------:R-:W-:Y:S01]  /*5110*/  LOP3.LUT R3, R3, 0x2000000, RZ, 0xfc, !PT ;  /* 0x0200000003037812 */ /* 0x000fe200078efcff */
[----:B------:R-:W-:Y:S06]  /*5120*/  @!P0 BRA `(.L_x_7725) ;  /* 0x0000000000048947 */ /* 0x000fec0003800000 */
[----:B------:R-:W-:Y:S01]  /*5130*/  BPT.TRAP 0x1 ;  /* 0x000000040000795c */ /* 0x000fe20000300000 */
.L_x_7725:
        /* <DEDUP_REMOVED lines=11> */
.L_x_8017:
[----:B------:R-:W-:Y:S05]  /*51f0*/  BSYNC B0 ;  /* 0x0000000000007941 */ /* 0x000fea0003800000 */
.L_x_7726:
        /* <DEDUP_REMOVED lines=56> */
.L_x_7735:
        /* <DEDUP_REMOVED lines=143> */
.L_x_7730:
[----:B------:R-:W-:Y:S01]  /*5e70*/  IMAD R21, R18, 0x8, R2 ;  /* 0x0000000812157824 */ /* 0x000fe200078e0202 */
[----:B------:R-:W-:-:S04]  /*5e80*/  SHF.L.U32 R4, R22, 0x1f, RZ ;  /* 0x0000001f16047819 */ /* 0x000fc800000006ff */
[----:B------:R0:W1:Y:S01]  /*5e90*/  SYNCS.PHASECHK.TRANS64.TRYWAIT P2, [R21+URZ+0x28c50], R4 ;  /* 0x028c5004150075a7 */ /* 0x000062000804017f */
[----:B------:R-:W-:Y:S05]  /*5ea0*/  @!P0 BRA `(.L_x_7731) ;  /* 0x0000000000048947 */ /* 0x000fea0003800000 */
[----:B------:R-:W-:Y:S01]  /*5eb0*/  BPT.TRAP 0x1 ;  /* 0x000000040000795c */ /* 0x000fe20000300000 */
.L_x_7731:
[----:B------:R-:W-:Y:S04]  /*5ec0*/  BSSY B1, `(.L_x_7732) ;  /* 0x0000004000017945 */ /* 0x000fe80003800000 */
[----:B-1----:R-:W-:Y:S05]  /*5ed0*/  @P2 BRA `(.L_x_7733) ;  /* 0x0000000000082947 */ /* 0x002fea0003800000 */
[----:B------:R-:W1:Y:S02]  /*5ee0*/  SYNCS.PHASECHK.TRANS64.TRYWAIT P2, [R21+URZ+0x28c50], R4 ;  /* 0x028c5004150075a7 */ /* 0x000e64000804017f */
[----:B-1----:R-:W-:Y:S05]  /*5ef0*/  @!P2 BRA `(.L_x_7734) ;  /* 0x00000184008ca947 */ /* 0x002fea0003800000 */
.L_x_7733:
[----:B------:R-:W-:Y:S05]  /*5f00*/  BSYNC B1 ;  /* 0x0000000000017941 */ /* 0x000fea0003800000 */
.L_x_7732:
        /* <DEDUP_REMOVED lines=44> */
.L_x_7729:
[----:B------:R-:W-:Y:S05]  /*61d0*/  BSYNC B0 ;  /* 0x0000000000007941 */ /* 0x000fea0003800000 */
.L_x_7728:
        /* <DEDUP_REMOVED lines=143> */
.L_x_7721:
        /* <DEDUP_REMOVED lines=45> */
.L_x_7737:
[----:B------:R-:W-:Y:S05]  /*6da0*/  BSYNC B0 ;  /* 0x0000000000007941 */ /* 0x000fea0003800000 */
.L_x_7736:
        /* <DEDUP_REMOVED lines=100> */
.L_x_7739:
[----:B------:R-:W-:Y:S05]  /*73f0*/  BSYNC B6 ;  /* 0x0000000000067941 */ /* 0x000fea0003800000 */
.L_x_7738:
        /* <DEDUP_REMOVED lines=12> */
.L_x_7743:
[----:B-1----:R1:W2:Y:S02]  /*74c0*/  SYNCS.PHASECHK.TRANS64.TRYWAIT P0, [R2+URZ+0x28c00], R3 ;  /* 0x028c0003020075a7 */ /* 0x0022a4000800017f */
[----:B--2---:R-:W-:Y:S05]  /*74d0*/  @!P0 NANOSLEEP.SYNCS 0x989680 ;  /* 0x009896800000895d */ /* 0x004fea0003900000 */
[----:B------:R-:W2:Y:S02]  /*74e0*/  @!P0 SYNCS.PHASECHK.TRANS64 P0, [R2+URZ+0x28c00], R3 ;  /* 0x028c0003020085a7 */ /* 0x000ea4000800007f */
[----:B--2---:R-:W-:Y:S05]  /*74f0*/  @!P0 BRA `(.L_x_7743) ;  /* 0xfffffffc00f08947 */ /* 0x004fea000383ffff */
.L_x_7742:
[----:B------:R-:W-:Y:S05]  /*7500*/  BSYNC B0 ;  /* 0x0000000000007941 */ /* 0x000fea0003800000 */
.L_x_7741:
[----:B------:R-:W-:Y:S05]  /*7510*/  BRA `(.L_x_7744) ;  /* 0x0000002c000c7947 */ /* 0x000fea0003800000 */
.L_x_7740:
        /* <DEDUP_REMOVED lines=31> */
.L_x_7746:
[----:B------:R-:W-:Y:S05]  /*7710*/  BSYNC B6 ;  /* 0x0000000000067941 */ /* 0x000fea0003800000 */
.L_x_7745:
        /* <DEDUP_REMOVED lines=45> */
.L_x_8023:
        /* <DEDUP_REMOVED lines=9> */
[----:B-1----:R-:W-:Y:S01]  /*7a80*/  IMAD.MOV.U32 R5, RZ, RZ, R3 ;  /* 0x000000ffff057224 */ /* 0x002fe200078e0003 */
[----:B------:R-:W-:Y:S02]  /*7a90*/  ISETP.GE.AND P3, PT, R191, UR4, PT ;  /* 0x00000004bf007c0c */ /* 0x000fe4000bf66270 */
[----:B------:R-:W-:Y:S02]  /*7aa0*/  CS2R R28, SRZ ;  /* 0x00000000001c7805 */ /* 0x000fe4000001ff00 */
[----:B------:R-:W-:Y:S01]  /*7ab0*/  ISETP.GE.AND P2, PT, R186, UR4, PT ;  /* 0x00000004ba007c0c */ /* 0x000fe2000bf46270 */
[----:B---3--:R-:W-:Y:S01]  /*7ac0*/  IMAD.MOV.U32 R9, RZ, RZ, R0 ;  /* 0x000000ffff097224 */ /* 0x008fe200078e0000 */
[----:B------:R-:W-:-:S07]  /*7ad0*/  CS2R R26, SRZ ;  /* 0x00000000001a7805 */ /* 0x000fce000001ff00 */
[C---:B------:R-:W-:Y:S01]  /*7ae0*/  @!P3 IMAD.SHL.U32 R7, R191.reuse, 0x2, RZ ;  /* 0x00000002bf07b824 */ /* 0x040fe200078e00ff */
[----:B------:R-:W-:-:S03]  /*7af0*/  @!P3 SHF.L.U64.HI R12, R191, 0x1, R36 ;  /* 0x00000001bf0cb819 */ /* 0x000fc60000010224 */
[----:B--2---:R-:W-:Y:S01]  /*7b00*/  @!P2 IMAD.WIDE R10, R186, 0x2, R4 ;  /* 0x00000002ba0aa825 */ /* 0x004fe200078e0204 */
        /* <DEDUP_REMOVED lines=11> */
.L_x_7751:
[----:B------:R-:W-:Y:S05]  /*7bc0*/  BSYNC B1 ;  /* 0x0000000000017941 */ /* 0x000fea0003800000 */
.L_x_7750:
[----:B---3-5:R-:W-:Y:S01]  /*7bd0*/  IMAD.MOV.U32 R0, RZ, RZ, R26 ;  /* 0x000000ffff007224 */ /* 0x028fe200078e001a */
[----:B------:R-:W-:Y:S01]  /*7be0*/  UMOV UR4, 0xffffffff ;  /* 0xffffffff00047882 */ /* 0x000fe20000000000 */
[----:B-1----:R-:W-:Y:S01]  /*7bf0*/  IMAD.MOV.U32 R3, RZ, RZ, R27 ;  /* 0x000000ffff037224 */ /* 0x002fe200078e001b */
[----:B----4-:R-:W-:Y:S01]  /*7c00*/  CS2R R8, SRZ ;  /* 0x0000000000087805 */ /* 0x010fe2000001ff00 */
[----:B--2---:R-:W-:Y:S01]  /*7c10*/  IMAD.MOV.U32 R4, RZ, RZ, R24 ;  /* 0x000000ffff047224 */ /* 0x004fe200078e0018 */
        /* <DEDUP_REMOVED lines=9> */
[----:B------:R-:W-:-:S04]  /*7cb0*/  PRMT R44, R44, 0x5410, R3 ;  /* 0x000054102c2c7816 */ /* 0x000fc80000000003 */
[----:B------:R-:W-:Y:S01]  /*7cc0*/  PRMT R45, R4, 0x5410, R5 ;  /* 0x00005410042d7816 */ /* 0x000fe20000000005 */
[----:B------:R-:W-:Y:S06]  /*7cd0*/  BRA.DIV UR4, `(.L_x_7752) ;  /* 0x0000016a049c7947 */ /* 0x000fec000b800000 */
[----:B------:R1:W2:Y:S04]  /*7ce0*/  SHFL.IDX PT, R0, R32, 0x1, 0x1c1f ;  /* 0x003c1f0020007f89 */ /* 0x0002a800000e0000 */
[----:B------:R1:W3:Y:S04]  /*7cf0*/  SHFL.IDX PT, R3, R31, 0x1, 0x1c1f ;  /* 0x003c1f001f037f89 */ /* 0x0002e800000e0000 */
[----:B------:R1:W4:Y:S04]  /*7d00*/  SHFL.IDX PT, R7, R33, 0x1, 0x1c1f ;  /* 0x003c1f0021077f89 */ /* 0x00032800000e0000 */
[----:B0-----:R-:W0:Y:S02]  /*7d10*/  SHFL.IDX PT, R30, R30, 0x1, 0x1c1f ;  /* 0x003c1f001e1e7f89 */ /* 0x001e2400000e0000 */
.L_x_8029:
[----:B------:R-:W-:Y:S01]  /*7d20*/  VIADD R34, R34, 0x20 ;  /* 0x0000002022227836 */ /* 0x000fe20000000000 */
[----:B------:R-:W-:Y:S01]  /*7d30*/  LEA.HI R4, R216, R216, RZ, 0x1 ;  /* 0x000000d8d8047211 */ /* 0x000fe200078f08ff */
[----:B------:R-:W-:Y:S01]  /*7d40*/  BSSY B1, `(.L_x_7753) ;  /* 0x0000021000017945 */ /* 0x000fe20003800000 */
[----:B------:R-:W-:Y:S02]  /*7d50*/  CS2R R10, SRZ ;  /* 0x00000000000a7805 */ /* 0x000fe4000001ff00 */
[----:B------:R-:W-:Y:S02]  /*7d60*/  CS2R R14, SRZ ;  /* 0x00000000000e7805 */ /* 0x000fe4000001ff00 */
[----:B------:R-:W-:Y:S01]  /*7d70*/  ISETP.GE.AND P0, PT, R34, R35, PT ;  /* 0x000000232200720c */ /* 0x000fe20003f06270 */
[----:B------:R-:W-:Y:S01]  /*7d80*/  IMAD.SHL.U32 R34, R190, 0x40, RZ ;  /* 0x00000040be227824 */ /* 0x000fe200078e00ff */
[----:B------:R-:W-:Y:S02]  /*7d90*/  LOP3.LUT R5, R4, 0xfffffffe, RZ, 0xc0, !PT ;  /* 0xfffffffe04057812 */ /* 0x000fe400078ec0ff */
[----:B------:R-:W-:-:S03]  /*7da0*/  CS2R R12, SRZ ;  /* 0x00000000000c7805 */ /* 0x000fc6000001ff00 */
[----:B------:R-:W-:-:S05]  /*7db0*/  IMAD.IADD R5, R216, 0x1, -R5 ;  /* 0x00000001d8057824 */ /* 0x000fca00078e0a05 */
[----:B-1----:R-:W-:Y:S01]  /*7dc0*/  SHF.L.U32 R33, R5, 0x1f, RZ ;  /* 0x0000001f05217819 */ /* 0x002fe200000006ff */
[----:B------:R-:W-:Y:S06]  /*7dd0*/  @P0 BRA `(.L_x_7754) ;  /* 0x00000000005c0947 */ /* 0x000fec0003800000 */
[----:B------:R-:W-:Y:S01]  /*7de0*/  ULDC UR4, c[0x0][0x3f4] ;  /* 0x0000fd0000047ab9 */ /* 0x000fe20000000800 */
[----:B---3--:R-:W-:Y:S01]  /*7df0*/  IMAD.MOV.U32 R4, RZ, RZ, R3 ;  /* 0x000000ffff047224 */ /* 0x008fe200078e0003 */
[----:B------:R-:W-:Y:S01]  /*7e00*/  ISETP.GE.AND P2, PT, R186, UR4, PT ;  /* 0x00000004ba007c0c */ /* 0x000fe2000bf46270 */
[----:B--2---:R-:W-:Y:S01]  /*7e10*/  IMAD.MOV.U32 R5, RZ, RZ, R0 ;  /* 0x000000ffff057224 */ /* 0x004fe200078e0000 */
[----:B------:R-:W-:Y:S02]  /*7e20*/  ISETP.GE.AND P3, PT, R191, UR4, PT ;  /* 0x00000004bf007c0c */ /* 0x000fe4000bf66270 */
[----:B------:R-:W-:Y:S01]  /*7e30*/  CS2R R14, SRZ ;  /* 0x00000000000e7805 */ /* 0x000fe2000001ff00 */
[----:B0-----:R-:W-:Y:S02]  /*7e40*/  IMAD.MOV.U32 R10, RZ, RZ, R30 ;  /* 0x000000ffff0a7224 */ /* 0x001fe400078e001e */
[----:B----4-:R-:W-:-:S06]  /*7e50*/  IMAD.MOV.U32 R11, RZ, RZ, R7 ;  /* 0x000000ffff0b7224 */ /* 0x010fcc00078e0007 */
[----:B------:R-:W-:Y:S02]  /*7e60*/  @!P2 IMAD.WIDE R4, R186, 0x2, R4 ;  /* 0x00000002ba04a825 */ /* 0x000fe400078e0204 */
[C---:B------:R-:W-:Y:S02]  /*7e70*/  @!P3 SHF.L.U64.HI R32, R191.reuse, 0x1, R36 ;  /* 0x00000001bf20b819 */ /* 0x040fe40000010224 */
[----:B------:R-:W-:Y:S01]  /*7e80*/  @!P3 IMAD.SHL.U32 R6, R191, 0x2, RZ ;  /* 0x00000002bf06b824 */ /* 0x000fe200078e00ff */
[----:B------:R0:W5:Y:S01]  /*7e90*/  @!P2 LD.E.64 R14, desc[UR42][R4.64] ;  /* 0x0000002a040ea980 */ /* 0x000162000c101b00 */
[----:B------:R-:W-:Y:S02]  /*7ea0*/  CS2R R8, SRZ ;  /* 0x0000000000087805 */ /* 0x000fe4000001ff00 */
[----:B------:R-:W-:Y:S02]  /*7eb0*/  CS2R R12, SRZ ;  /* 0x00000000000c7805 */ /* 0x000fe4000001ff00 */
[----:B0-----:R-:W-:-:S02]  /*7ec0*/  @!P3 IADD3 R4, P0, R3, R6, RZ ;  /* 0x000000060304b210 */ /* 0x001fc40007f1e0ff */
[----:B------:R-:W-:Y:S01]  /*7ed0*/  @!P3 IADD3 R6, P1, R30, R6, RZ ;  /* 0x000000061e06b210 */ /* 0x000fe20007f3e0ff */
[----:B------:R-:W-:Y:S01]  /*7ee0*/  @!P2 IMAD.WIDE R30, R186, 0x2, R10 ;  /* 0x00000002ba1ea825 */ /* 0x000fe200078e020a */
[----:B------:R-:W-:-:S03]  /*7ef0*/  CS2R R10, SRZ ;  /* 0x00000000000a7805 */ /* 0x000fc6000001ff00 */
[--C-:B------:R-:W-:Y:S01]  /*7f00*/  @!P3 IMAD.X R5, R0, 0x1, R32.reuse, P0 ;  /* 0x000000010005b824 */ /* 0x100fe200000e0620 */
[----:B------:R1:W5:Y:S01]  /*7f10*/  @!P2 LD.E.64 R8, desc[UR42][R30.64] ;  /* 0x0000002a1e08a980 */ /* 0x000362000c101b00 */
[----:B------:R-:W-:-:S03]  /*7f20*/  @!P3 IMAD.X R7, R7, 0x1, R32, P1 ;  /* 0x000000010707b824 */ /* 0x000fc600008e0620 */
[----:B------:R1:W5:Y:S04]  /*7f30*/  @!P3 LD.E.64 R12, desc[UR42][R4.64] ;  /* 0x0000002a040cb980 */ /* 0x000368000c101b00 */
[----:B------:R1:W5:Y:S02]  /*7f40*/  @!P3 LD.E.64 R10, desc[UR42][R6.64] ;  /* 0x0000002a060ab980 */ /* 0x000364000c101b00 */
.L_x_7754:
[----:B------:R-:W-:Y:S05]  /*7f50*/  BSYNC B1 ;  /* 0x0000000000017941 */ /* 0x000fea0003800000 */
.L_x_7753:
[----:B------:R-:W4:Y:S01]  /*7f60*/  SYNCS.PHASECHK.TRANS64.TRYWAIT P0, [R2+URZ+0x28c00], R33 ;  /* 0x028c0021020075a7 */ /* 0x000f22000800017f */
[----:B---3--:R-:W-:Y:S01]  /*7f70*/  LOP3.LUT R3, R34, 0x1c0, RZ, 0xc0, !PT ;  /* 0x000001c022037812 */ /* 0x008fe200078ec0ff */
[----:B-1---5:R-:W-:Y:S01]  /*7f80*/  IMAD.MOV.U32 R4, RZ, RZ, R8 ;  /* 0x000000ffff047224 */ /* 0x022fe200078e0008 */
[----:B------:R-:W-:Y:S01]  /*7f90*/  VIADDMNMX R31, R35, -R194, 0x40, PT ;  /* 0x00000040231f7446 */ /* 0x000fe200038009c2 */
[----:B------:R-:W-:Y:S01]  /*7fa0*/  IMAD.MOV.U32 R6, RZ, RZ, R14 ;  /* 0x000000ffff067224 */ /* 0x000fe200078e000e */
[----:B--2---:R-:W-:Y:S01]  /*7fb0*/  LOP3.LUT R0, R3, 0x18, R16, 0xf8, !PT ;  /* 0x0000001803007812 */ /* 0x004fe200078ef810 */
[----:B------:R-:W-:Y:S01]  /*7fc0*/  IMAD.MOV.U32 R5, RZ, RZ, R11 ;  /* 0x000000ffff057224 */ /* 0x000fe200078e000b */
[----:B------:R-:W-:Y:S01]  /*7fd0*/  SHF.R.U32.HI R3, RZ, 0x3, R3 ;  /* 0x00000003ff037819 */ /* 0x000fe20000011603 */
[----:B------:R-:W-:Y:S01]  /*7fe0*/  BSSY B1, `(.L_x_7755) ;  /* 0x0000013000017945 */ /* 0x000fe20003800000 */
[----:B------:R-:W-:Y:S01]  /*7ff0*/  PRMT R32, R32, 0x5410, R4 ;  /* 0x0000541020207816 */ /* 0x000fe20000000004 */
[----:B------:R-:W-:Y:S01]  /*8000*/  IMAD.MOV.U32 R4, RZ, RZ, R10 ;  /* 0x000000ffff047224 */ /* 0x000fe200078e000a */
[----:B------:R-:W-:Y:S01]  /*8010*/  LOP3.LUT R0, R0, R3, RZ, 0x3c, !PT ;  /* 0x0000000300007212 */ /* 0x000fe200078e3cff */
[----:B------:R-:W-:Y:S01]  /*8020*/  IMAD.MOV.U32 R3, RZ, RZ, R9 ;  /* 0x000000ffff037224 */ /* 0x000fe200078e0009 */
[----:B0-----:R-:W-:Y:S01]  /*8030*/  PRMT R30, R5, 0x7610, R30 ;  /* 0x00007610051e7816 */ /* 0x001fe2000000001e */
        /* <DEDUP_REMOVED lines=13> */
.L_x_8030:
[----:B------:R-:W-:Y:S05]  /*8110*/  BSYNC B1 ;  /* 0x0000000000017941 */ /* 0x000fea0003800000 */
.L_x_7755:
        /* <DEDUP_REMOVED lines=11> */
[--C-:B------:R-:W-:Y:S01]  /*81d0*/  HADD2.F32 R35, -RZ, R37.reuse.H0_H0 ;  /* 0x20000025ff237230 */ /* 0x100fe20000004100 */
[--C-:B------:R-:W-:Y:S01]  /*81e0*/  SHF.R.U32.HI R34, RZ, 0x10, R29.reuse ;  /* 0x00000010ff227819 */ /* 0x100fe2000001161d */
[----:B0-----:R-:W-:Y:S01]  /*81f0*/  HADD2.F32 R33, -RZ, R37.H1_H1 ;  /* 0x30000025ff217230 */ /* 0x001fe20000004100 */
        /* <DEDUP_REMOVED lines=9> */
[----:B------:R-:W-:Y:S01]  /*8290*/  FMUL.FTZ R29, R29, R34 ;  /* 0x000000221d1d7220 */ /* 0x000fe20000410000 */
[--C-:B------:R-:W-:Y:S02]  /*82a0*/  HADD2.F32 R26, -RZ, R6.reuse.H0_H0 ;  /* 0x20000006ff1a7230 */ /* 0x100fe40000004100 */
[----:B------:R-:W-:Y:S01]  /*82b0*/  FMUL.FTZ R38, R4, R35 ;  /* 0x0000002304267220 */ /* 0x000fe20000410000 */
[----:B------:R-:W-:-:S02]  /*82c0*/  HADD2.F32 R27, -RZ, R6.H1_H1 ;  /* 0x30000006ff1b7230 */ /* 0x000fc40000004100 */
[C---:B------:R-:W-:Y:S01]  /*82d0*/  FFMA.FTZ R39, R28.reuse, R34, -R37 ;  /* 0x000000221c277223 */ /* 0x040fe20000010825 */
[--C-:B------:R-:W-:Y:S02]  /*82e0*/  HADD2.F32 R6, -RZ, R5.reuse.H0_H0 ;  /* 0x20000005ff067230 */ /* 0x100fe40000004100 */
[----:B------:R-:W-:Y:S01]  /*82f0*/  FFMA.FTZ R40, R28, R36, R29 ;  /* 0x000000241c287223 */ /* 0x000fe2000001001d */
[-C--:B------:R-:W-:Y:S01]  /*8300*/  FMUL.FTZ R34, R4, R33.reuse ;  /* 0x0000002104227220 */ /* 0x080fe20000410000 */
[C---:B------:R-:W-:Y:S01]  /*8310*/  FFMA.FTZ R38, R7.reuse, R33, -R38 ;  /* 0x0000002107267223 */ /* 0x040fe20000010826 */
[----:B------:R-:W-:Y:S02]  /*8320*/  HADD2.F32 R5, -RZ, R5.H1_H1 ;  /* 0x30000005ff057230 */ /* 0x000fe40000004100 */
[----:B------:R-:W-:Y:S02]  /*8330*/  HADD2.F32 R33, -RZ, R43.H0_H0 ;  /* 0x2000002bff217230 */ /* 0x000fe40000004100 */
[----:B------:R-:W-:Y:S01]  /*8340*/  FFMA.FTZ R35, R7, R35, R34 ;  /* 0x0000002307237223 */ /* 0x000fe20000010022 */
[----:B------:R-:W-:-:S02]  /*8350*/  HADD2.F32 R28, -RZ, R44.H1_H1 ;  /* 0x3000002cff1c7230 */ /* 0x000fc40000004100 */
[----:B------:R-:W-:Y:S02]  /*8360*/  HADD2.F32 R29, -RZ, R41.H0_H0 ;  /* 0x20000029ff1d7230 */ /* 0x000fe40000004100 */
[C---:B------:R-:W-:Y:S01]  /*8370*/  FMUL.FTZ R37, R27.reuse, R33 ;  /* 0x000000211b257220 */ /* 0x040fe20000410000 */
[----:B------:R-:W-:Y:S02]  /*8380*/  HADD2.F32 R4, -RZ, R42.H0_H0 ;  /* 0x2000002aff047230 */ /* 0x000fe40000004100 */
[-C--:B------:R-:W-:Y:S01]  /*8390*/  FMUL.FTZ R36, R27, R28.reuse ;  /* 0x0000001c1b247220 */ /* 0x080fe20000410000 */
[C---:B------:R-:W-:Y:S01]  /*83a0*/  FMUL.FTZ R7, R5.reuse, R29 ;  /* 0x0000001d05077220 */ /* 0x040fe20000410000 */
[C---:B------:R-:W-:Y:S01]  /*83b0*/  FFMA.FTZ R37, R26.reuse, R28, -R37 ;  /* 0x0000001c1a257223 */ /* 0x040fe20000010825 */
[-C--:B------:R-:W-:Y:S01]  /*83c0*/  FMUL.FTZ R34, R5, R4.reuse ;  /* 0x0000000405227220 */ /* 0x080fe20000410000 */
[----:B------:R-:W-:Y:S01]  /*83d0*/  FFMA.FTZ R36, R26, R33, R36 ;  /* 0x000000211a247223 */ /* 0x000fe20000010024 */
[----:B------:R-:W-:Y:S01]  /*83e0*/  FFMA.FTZ R5, R6, R4, -R7 ;  /* 0x0000000406057223 */ /* 0x000fe20000010807 */
[----:B------:R-:W-:Y:S01]  /*83f0*/  F2FP.F16.F32.PACK_AB R7, R40, R39 ;  /* 0x000000272807723e */ /* 0x000fe200000000ff */
[----:B------:R-:W-:Y:S01]  /*8400*/  FFMA.FTZ R34, R6, R29, R34 ;  /* 0x0000001d06227223 */ /* 0x000fe20000010022 */
[----:B------:R-:W-:-:S02]  /*8410*/  F2FP.F16.F32.PACK_AB R4, R35, R38 ;  /* 0x000000262304723e */ /* 0x000fc400000000ff */
[----:B------:R-:W-:Y:S02]  /*8420*/  F2FP.F16.F32.PACK_AB R6, R36, R37 ;  /* 0x000000252406723e */ /* 0x000fe400000000ff */
[----:B------:R-:W-:-:S05]  /*8430*/  F2FP.F16.F32.PACK_AB R5, R34, R5 ;  /* 0x000000052205723e */ /* 0x000fca00000000ff */
[----:B------:R1:W-:Y:S02]  /*8440*/  STS.128 [R3+0x20400], R4 ;  /* 0x0204000403007388 */ /* 0x0003e40000000c00 */
.L_x_7760:
[----:B------:R-:W-:Y:S05]  /*8450*/  BSYNC B2 ;  /* 0x0000000000027941 */ /* 0x000fea0003800000 */
.L_x_7759:
        /* <DEDUP_REMOVED lines=43> */
.L_x_7758:
[----:B------:R-:W-:Y:S05]  /*8710*/  BSYNC B1 ;  /* 0x0000000000017941 */ /* 0x000fea0003800000 */
.L_x_7757:
        /* <DEDUP_REMOVED lines=50> */
.L_x_7763:
[----:B------:R-:W-:Y:S05]  /*8a40*/  BSYNC B1 ;  /* 0x0000000000017941 */ /* 0x000fea0003800000 */
.L_x_7762:
[----:B------:R-:W-:Y:S05]  /*8a50*/  @P1 BRA `(.L_x_7761) ;  /* 0x0000001400981947 */ /* 0x000fea0003800000 */
[----:B-1----:R-:W1:Y:S01]  /*8a60*/  LDS.128 R4, [R0+0x1000] ;  /* 0x0010000000047984 */ /* 0x002e620000000c00 */
[--C-:B------:R-:W-:Y:S01]  /*8a70*/  SHF.R.U64 R24, R12, 0x10, R13.reuse ;  /* 0x000000100c187819 */ /* 0x100fe2000000120d */
[----:B------:R-:W-:Y:S01]  /*8a80*/  HADD2.F32 R32, -RZ, R32.H0_H0 ;  /* 0x20000020ff207230 */ /* 0x000fe20000004100 */
[----:B------:R-:W-:Y:S02]  /*8a90*/  SHF.R.U32.HI R12, RZ, 0x10, R13 ;  /* 0x00000010ff0c7819 */ /* 0x000fe4000001160d */
[--C-:B------:R-:W-:Y:S02]  /*8aa0*/  SHF.R.U32.HI R13, RZ, 0x10, R11.reuse ;  /* 0x00000010ff0d7819 */ /* 0x100fe4000001160b */
        /* <DEDUP_REMOVED lines=29> */
[-C--:B------:R-:W-:Y:S01]  /*8c80*/  FMUL.FTZ R8, R5, R4.reuse ;  /* 0x0000000405087220 */ /* 0x080fe20000410000 */
        /* <DEDUP_REMOVED lines=8> */
.L_x_7748:
        /* <DEDUP_REMOVED lines=34> */
.L_x_8036:
        /* <DEDUP_REMOVED lines=8> */
[----:B------:R-:W-:Y:S02]  /*8fb0*/  ULDC UR4, c[0x0][0x3f4] ;  /* 0x0000fd0000047ab9 */ /* 0x000fe40000000800 */
[----:B------:R-:W-:-:S13]  /*8fc0*/  ISETP.GE.AND P0, PT, R16, UR4, PT ;  /* 0x0000000410007c0c */ /* 0x000fda000bf06270 */
[----:B------:R-:W-:Y:S05]  /*8fd0*/  @P0 BRA `(.L_x_7766) ;  /* 0x0000000000100947 */ /* 0x000fea0003800000 */
[----:B-12---:R-:W-:-:S04]  /*8fe0*/  IMAD.WIDE R4, R16, 0x2, R4 ;  /* 0x0000000210047825 */ /* 0x006fc800078e0204 */
[----:B---34-:R-:W-:Y:S01]  /*8ff0*/  IMAD.WIDE R6, R16, 0x2, R6 ;  /* 0x0000000210067825 */ /* 0x018fe200078e0206 */
[----:B------:R1:W5:Y:S04]  /*9000*/  LD.E.128 R24, desc[UR42][R4.64] ;  /* 0x0000002a04187980 */ /* 0x000368000c101d00 */
[----:B------:R1:W5:Y:S02]  /*9010*/  LD.E.128 R28, desc[UR42][R6.64] ;  /* 0x0000002a061c7980 */ /* 0x000364000c101d00 */
.L_x_7766:
[----:B------:R-:W-:Y:S05]  /*9020*/  BSYNC B1 ;  /* 0x0000000000017941 */ /* 0x000fea0003800000 */
.L_x_7765:
[----:B-12--5:R-:W-:Y:S01]  /*9030*/  IMAD.MOV.U32 R4, RZ, RZ, R28 ;  /* 0x000000ffff047224 */ /* 0x026fe200078e001c */
[----:B------:R-:W-:Y:S01]  /*9040*/  UMOV UR4, 0xffffffff ;  /* 0xffffffff00047882 */ /* 0x000fe20000000000 */
[----:B------:R-:W-:Y:S02]  /*9050*/  IMAD.MOV.U32 R5, RZ, RZ, R29 ;  /* 0x000000ffff057224 */ /* 0x000fe400078e001d */
[----:B----4-:R-:W-:Y:S02]  /*9060*/  IMAD.MOV.U32 R6, RZ, RZ, R30 ;  /* 0x000000ffff067224 */ /* 0x010fe400078e001e */
[----:B---3--:R-:W-:Y:S01]  /*9070*/  IMAD.MOV.U32 R7, RZ, RZ, R31 ;  /* 0x000000ffff077224 */ /* 0x008fe200078e001f */
[----:B------:R-:W-:Y:S01]  /*9080*/  PRMT R41, R5, 0x7610, R41 ;  /* 0x0000761005297816 */ /* 0x000fe20000000029 */
[----:B------:R-:W-:Y:S01]  /*9090*/  IMAD.MOV.U32 R5, RZ, RZ, R25 ;  /* 0x000000ffff057224 */ /* 0x000fe200078e0019 */
[----:B------:R-:W-:Y:S01]  /*90a0*/  PRMT R55, R4, 0x5410, R6 ;  /* 0x0000541004377816 */ /* 0x000fe20000000006 */
[----:B------:R-:W-:Y:S01]  /*90b0*/  IMAD.MOV.U32 R4, RZ, RZ, R24 ;  /* 0x000000ffff047224 */ /* 0x000fe200078e0018 */
[----:B------:R-:W-:Y:S01]  /*90c0*/  PRMT R46, R7, 0x7610, R46 ;  /* 0x00007610072e7816 */ /* 0x000fe2000000002e */
[----:B------:R-:W-:Y:S01]  /*90d0*/  IMAD.MOV.U32 R6, RZ, RZ, R26 ;  /* 0x000000ffff067224 */ /* 0x000fe200078e001a */
[----:B------:R-:W-:Y:S01]  /*90e0*/  PRMT R40, R5, 0x7610, R40 ;  /* 0x0000761005287816 */ /* 0x000fe20000000028 */
[----:B------:R-:W-:-:S03]  /*90f0*/  IMAD.MOV.U32 R7, RZ, RZ, R27 ;  /* 0x000000ffff077224 */ /* 0x000fc600078e001b */
[----:B------:R-:W-:Y:S02]  /*9100*/  PRMT R57, R4, 0x5410, R6 ;  /* 0x0000541004397816 */ /* 0x000fe40000000006 */
[----:B------:R-:W-:Y:S02]  /*9110*/  CS2R R4, SRZ ;  /* 0x0000000000047805 */ /* 0x000fe4000001ff00 */
[----:B------:R-:W-:Y:S01]  /*9120*/  PRMT R46, R46, 0x5410, R7 ;  /* 0x000054102e2e7816 */ /* 0x000fe20000000007 */
[----:B------:R-:W-:Y:S06]  /*9130*/  BRA.DIV UR4, `(.L_x_7767) ;  /* 0x0000015a04807947 */ /* 0x000fec000b800000 */
[----:B0-----:R-:W0:Y:S04]  /*9140*/  SHFL.IDX PT, R0, R0, 0x1, 0x1c1f ;  /* 0x003c1f0000007f89 */ /* 0x001e2800000e0000 */
[----:B------:R-:W1:Y:S04]  /*9150*/  SHFL.IDX PT, R3, R3, 0x1, 0x1c1f ;  /* 0x003c1f0003037f89 */ /* 0x000e6800000e0000 */
[----:B------:R2:W3:Y:S04]  /*9160*/  SHFL.IDX PT, R6, R9, 0x1, 0x1c1f ;  /* 0x003c1f0009067f89 */ /* 0x0004e800000e0000 */
[----:B------:R2:W4:Y:S01]  /*9170*/  SHFL.IDX PT, R14, R8, 0x1, 0x1c1f ;  /* 0x003c1f00080e7f89 */ /* 0x00052200000e0000 */
[----:B0-----:R-:W-:-:S02]  /*9180*/  IMAD.MOV.U32 R13, RZ, RZ, R0 ;  /* 0x000000ffff0d7224 */ /* 0x001fc400078e0000 */
[----:B-12---:R-:W-:-:S07]  /*9190*/  IMAD.MOV.U32 R12, RZ, RZ, R3 ;  /* 0x000000ffff0c7224 */ /* 0x006fce00078e0003 */
.L_x_8042:
        /* <DEDUP_REMOVED lines=23> */
.L_x_7769:
[----:B------:R-:W-:Y:S05]  /*9310*/  BSYNC B1 ;  /* 0x0000000000017941 */ /* 0x000fea0003800000 */
.L_x_7768:
[----:B------:R-:W2:Y:S01]  /*9320*/  SYNCS.PHASECHK.TRANS64.TRYWAIT P1, [R2+URZ+0x28c00], R3 ;  /* 0x028c0003020075a7 */ /* 0x000ea2000802017f */
[----:B-1----:R-:W-:Y:S01]  /*9330*/  VIADDMNMX R13, R21, -R194, 0x40, PT ;  /* 0x00000040150d7446 */ /* 0x002fe200038009c2 */
[----:B-----5:R-:W-:Y:S01]  /*9340*/  IMAD.MOV.U32 R12, RZ, RZ, R4 ;  /* 0x000000ffff0c7224 */ /* 0x020fe200078e0004 */
[----:B0-----:R-:W-:Y:S01]  /*9350*/  ISETP.GE.AND P0, PT, R16, R33, PT ;  /* 0x000000211000720c */ /* 0x001fe20003f06270 */
[----:B----4-:R-:W-:Y:S01]  /*9360*/  IMAD.MOV.U32 R14, RZ, RZ, R5 ;  /* 0x000000ffff0e7224 */ /* 0x010fe200078e0005 */
[----:B------:R-:W-:Y:S01]  /*9370*/  BSSY B1, `(.L_x_7770) ;  /* 0x000000f000017945 */ /* 0x000fe20003800000 */
[C---:B------:R-:W-:Y:S01]  /*9380*/  VIADD R0, R184.reuse, 0x20 ;  /* 0x00000020b8007836 */ /* 0x040fe20000000000 */
[-C--:B------:R-:W-:Y:S01]  /*9390*/  ISETP.GE.OR P2, PT, R184, R13.reuse, P0 ;  /* 0x0000000db800720c */ /* 0x080fe20000746670 */
[----:B------:R-:W-:Y:S01]  /*93a0*/  IMAD.MOV.U32 R15, RZ, RZ, R9 ;  /* 0x000000ffff0f7224 */ /* 0x000fe200078e0009 */
[----:B------:R-:W-:Y:S01]  /*93b0*/  PRMT R38, R38, 0x5410, R12 ;  /* 0x0000541026267816 */ /* 0x000fe2000000000c */
[----:B------:R-:W-:Y:S01]  /*93c0*/  IMAD.MOV.U32 R12, RZ, RZ, R6 ;  /* 0x000000ffff0c7224 */ /* 0x000fe200078e0006 */
[----:B------:R-:W-:Y:S01]  /*93d0*/  PRMT R58, R14, 0x7610, R58 ;  /* 0x000076100e3a7816 */ /* 0x000fe2000000003a */
[----:B------:R-:W-:Y:S01]  /*93e0*/  IMAD.MOV.U32 R14, RZ, RZ, R8 ;  /* 0x000000ffff0e7224 */ /* 0x000fe200078e0008 */
[----:B------:R-:W-:Y:S01]  /*93f0*/  ISETP.GE.OR P0, PT, R0, R13, P0 ;  /* 0x0000000d0000720c */ /* 0x000fe20000706670 */
[----:B------:R-:W-:Y:S01]  /*9400*/  IMAD.MOV.U32 R13, RZ, RZ, R7 ;  /* 0x000000ffff0d7224 */ /* 0x000fe200078e0007 */
[----:B------:R-:W-:Y:S01]  /*9410*/  PRMT R58, R58, 0x5410, R15 ;  /* 0x000054103a3a7816 */ /* 0x000fe2000000000f */
[----:B------:R-:W-:Y:S01]  /*9420*/  IMAD.IADD R21, R16, 0x1, R33 ;  /* 0x0000000110157824 */ /* 0x000fe200078e0221 */
[----:B------:R-:W-:-:S02]  /*9430*/  PRMT R38, R14, 0x7610, R38 ;  /* 0x000076100e267816 */ /* 0x000fc40000000026 */
[----:B------:R-:W-:Y:S01]  /*9440*/  PRMT R36, R13, 0x5410, R12 ;  /* 0x000054100d247816 */ /* 0x000fe2000000000c */
[----:B--2---:R-:W-:Y:S06]  /*9450*/  @!P1 BRA `(.L_x_7771) ;  /* 0x0000015800309947 */ /* 0x004fec0003800000 */
.L_x_8043:
[----:B------:R-:W-:Y:S05]  /*9460*/  BSYNC B1 ;  /* 0x0000000000017941 */ /* 0x000fea0003800000 */
.L_x_7770:
[----:B------:R-:W-:Y:S01]  /*9470*/  BSSY B1, `(.L_x_7772) ;  /* 0x0000063000017945 */ /* 0x000fe20003800000 */
[----:B0-----:R-:W-:Y:S01]  /*9480*/  IMAD.MOV.U32 R3, RZ, RZ, R10 ;  /* 0x000000ffff037224 */ /* 0x001fe200078e000a */
        /* <DEDUP_REMOVED lines=25> */
[----:B------:R-:W1:Y:S01]  /*9620*/  LDS.128 R12, [R37+0x20400] ;  /* 0x02040000250c7984 */ /* 0x000e620000000c00 */
        /* <DEDUP_REMOVED lines=71> */
.L_x_7773:
[----:B------:R-:W-:Y:S05]  /*9aa0*/  BSYNC B1 ;  /* 0x0000000000017941 */ /* 0x000fea0003800000 */
.L_x_7772:
[----:B------:R-:W-:Y:S01]  /*9ab0*/  PRMT R31, R3, 0x5410, R20 ;  /* 0x00005410031f7816 */ /* 0x000fe20000000014 */
[----:B------:R-:W-:Y:S06]  /*9ac0*/  @P0 BRA `(.L_x_7761) ;  /* 0x00000004007c0947 */ /* 0x000fec0003800000 */
[----:B------:R-:W2:Y:S01]  /*9ad0*/  LDL R42, [R1+0x64] ;  /* 0x00006400012a7983 */ /* 0x000ea20000100800 */
[----:B0-----:R-:W-:Y:S01]  /*9ae0*/  IMAD.SHL.U32 R12, R0, 0x40, RZ ;  /* 0x00000040000c7824 */ /* 0x001fe200078e00ff */
[----:B------:R-:W-:Y:S01]  /*9af0*/  SHF.R.S32.HI R3, RZ, 0x1f, R0 ;  /* 0x0000001fff037819 */ /* 0x000fe20000011400 */
[----:B------:R-:W-:Y:S01]  /*9b00*/  HADD2.F32 R20, -RZ, R58.H0_H0 ;  /* 0x2000003aff147230 */ /* 0x000fe20000004100 */
[--C-:B------:R-:W-:Y:S02]  /*9b10*/  SHF.R.U64 R35, R6, 0x10, R7.reuse ;  /* 0x0000001006237819 */ /* 0x100fe40000001207 */
[----:B------:R-:W-:Y:S02]  /*9b20*/  LEA.HI R3, R3, R0, RZ, 0x3 ;  /* 0x0000000003037211 */ /* 0x000fe400078f18ff */
[----:B------:R-:W-:Y:S02]  /*9b30*/  LOP3.LUT R12, R12, 0x1c0, RZ, 0xc0, !PT ;  /* 0x000001c00c0c7812 */ /* 0x000fe400078ec0ff */
[----:B------:R-:W-:Y:S01]  /*9b40*/  SHF.R.U32.HI R33, RZ, 0x10, R7 ;  /* 0x00000010ff217819 */ /* 0x000fe20000011607 */
[----:B------:R-:W-:Y:S01]  /*9b50*/  IMAD.SHL.U32 R3, R3, 0x40, RZ ;  /* 0x0000004003037824 */ /* 0x000fe200078e00ff */
[----:B------:R-:W-:-:S02]  /*9b60*/  SHF.R.U32.HI R0, RZ, 0x3, R12 ;  /* 0x00000003ff007819 */ /* 0x000fc4000001160c */
[----:B------:R-:W-:Y:S01]  /*9b70*/  SHF.R.U64 R40, R10, 0x10, R11 ;  /* 0x000000100a287819 */ /* 0x000fe2000000120b */
[----:B------:R-:W-:Y:S01]  /*9b80*/  HADD2.F32 R10, -RZ, R58.H1_H1 ;  /* 0x3000003aff0a7230 */ /* 0x000fe20000004100 */
[----:B------:R-:W-:Y:S02]  /*9b90*/  LOP3.LUT R21, R0, R21, R12, 0x1e, !PT ;  /* 0x0000001500157212 */ /* 0x000fe400078e1e0c */
[----:B------:R-:W-:Y:S02]  /*9ba0*/  LOP3.LUT R0, R3, 0xfffffe00, RZ, 0xc0, !PT ;  /* 0xfffffe0003007812 */ /* 0x000fe400078ec0ff */
[----:B------:R-:W-:Y:S02]  /*9bb0*/  SHF.R.U32.HI R29, RZ, 0x10, R9 ;  /* 0x00000010ff1d7819 */ /* 0x000fe40000011609 */
[----:B------:R-:W-:Y:S01]  /*9bc0*/  SHF.R.U32.HI R28, RZ, 0x10, R5 ;  /* 0x00000010ff1c7819 */ /* 0x000fe20000011605 */
[----:B------:R-:W-:Y:S01]  /*9bd0*/  IMAD.IADD R21, R0, 0x1, R21 ;  /* 0x0000000100157824 */ /* 0x000fe200078e0215 */
[----:B------:R-:W-:Y:S01]  /*9be0*/  SHF.R.U32.HI R39, RZ, 0x10, R11 ;  /* 0x00000010ff277819 */ /* 0x000fe2000001160b */
[----:B------:R-:W-:Y:S01]  /*9bf0*/  HADD2.F32 R11, -RZ, R36.H1_H1 ;  /* 0x30000024ff0b7230 */ /* 0x000fe20000004100 */
[----:B------:R-:W-:Y:S01]  /*9c00*/  SHF.R.U64 R41, R8, 0x10, R9 ;  /* 0x0000001008297819 */ /* 0x000fe20000001209 */
[----:B------:R-:W-:Y:S01]  /*9c10*/  IMAD R21, R21, 0x2, R2 ;  /* 0x0000000215157824 */ /* 0x000fe200078e0202 */
[----:B------:R-:W-:Y:S01]  /*9c20*/  SHF.R.U64 R37, R4, 0x10, R5 ;  /* 0x0000001004257819 */ /* 0x000fe20000001205 */
[----:B------:R-:W-:-:S02]  /*9c30*/  HADD2.F32 R28, -RZ, R28.H0_H0 ;  /* 0x2000001cff1c7230 */ /* 0x000fc40000004100 */
[----:B------:R-:W-:Y:S01]  /*9c40*/  HADD2.F32 R36, -RZ, R36.H0_H0 ;  /* 0x20000024ff247230 */ /* 0x000fe20000004100 */
        /* <DEDUP_REMOVED lines=8> */
[----:B------:R-:W-:Y:S02]  /*9cd0*/  HADD2.F32 R8, -RZ, R26.H0_H0 ;  /* 0x2000001aff087230 */ /* 0x000fe40000004100 */
[--C-:B------:R-:W-:Y:S02]  /*9ce0*/  HADD2.F32 R9, -RZ, R27.reuse.H0_H0 ;  /* 0x2000001bff097230 */ /* 0x100fe40000004100 */
[----:B------:R-:W-:Y:S02]  /*9cf0*/  HADD2.F32 R27, -RZ, R27.H1_H1 ;  /* 0x3000001bff1b7230 */ /* 0x000fe40000004100 */
[----:B------:R-:W-:Y:S02]  /*9d00*/  HADD2.F32 R24, -RZ, R24.H1_H1 ;  /* 0x30000018ff187230 */ /* 0x000fe40000004100 */
[----:B------:R-:W-:Y:S01]  /*9d10*/  HADD2.F32 R26, -RZ, R26.H1_H1 ;  /* 0x3000001aff1a7230 */ /* 0x000fe20000004100 */
[----:B--2---:R-:W0:Y:S02]  /*9d20*/  LDS.128 R12, [R42+0x20400] ;  /* 0x020400002a0c7984 */ /* 0x004e240000000c00 */
[----:B0-----:R-:W-:-:S02]  /*9d30*/  HADD2.F32 R3, -RZ, R13.H0_H0 ;  /* 0x2000000dff037230 */ /* 0x001fc40000004100 */
[----:B------:R-:W-:Y:S02]  /*9d40*/  HADD2.F32 R13, -RZ, R13.H1_H1 ;  /* 0x3000000dff0d7230 */ /* 0x000fe40000004100 */
[----:B------:R-:W-:Y:S02]  /*9d50*/  HADD2.F32 R0, -RZ, R12.H0_H0 ;  /* 0x2000000cff007230 */ /* 0x000fe40000004100 */
[C---:B------:R-:W-:Y:S01]  /*9d60*/  FFMA.FTZ R30, R3.reuse, R10, -R30 ;  /* 0x0000000a031e7223 */ /* 0x040fe2000001081e */
[----:B------:R-:W-:Y:S02]  /*9d70*/  HADD2.F32 R10, -RZ, R29.H0_H0 ;  /* 0x2000001dff0a7230 */ /* 0x000fe40000004100 */
[----:B------:R-:W-:Y:S01]  /*9d80*/  FFMA.FTZ R32, R3, R20, R32 ;  /* 0x0000001403207223 */ /* 0x000fe20000010020 */
[----:B------:R-:W-:Y:S02]  /*9d90*/  HADD2.F32 R3, -RZ, R38.H0_H0 ;  /* 0x20000026ff037230 */ /* 0x000fe40000004100 */
[----:B------:R-:W-:-:S02]  /*9da0*/  HADD2.F32 R4, -RZ, R14.H0_H0 ;  /* 0x2000000eff047230 */ /* 0x000fc40000004100 */
[-C--:B------:R-:W-:Y:S01]  /*9db0*/  FMUL.FTZ R20, R25, R10.reuse ;  /* 0x0000000a19147220 */ /* 0x080fe20000410000 */
[C---:B------:R-:W-:Y:S01]  /*9dc0*/  FMUL.FTZ R25, R6.reuse, R7 ;  /* 0x0000000706197220 */ /* 0x040fe20000410000 */
[-C--:B------:R-:W-:Y:S01]  /*9dd0*/  FMUL.FTZ R6, R6, R3.reuse ;  /* 0x0000000306067220 */ /* 0x080fe20000410000 */
[C---:B------:R-:W-:Y:S01]  /*9de0*/  FFMA.FTZ R29, R13.reuse, R10, -R34 ;  /* 0x0000000a0d1d7223 */ /* 0x040fe20000010822 */
[----:B------:R-:W-:Y:S01]  /*9df0*/  FFMA.FTZ R13, R13, R28, R20 ;  /* 0x0000001c0d0d7223 */ /* 0x000fe20000010014 */
[C---:B------:R-:W-:Y:S01]  /*9e00*/  FFMA.FTZ R25, R0.reuse, R3, -R25 ;  /* 0x0000000300197223 */ /* 0x040fe20000010819 */
[--C-:B------:R-:W-:Y:S02]  /*9e10*/  HADD2.F32 R3, -RZ, R31.reuse.H0_H0 ;  /* 0x2000001fff037230 */ /* 0x100fe40000004100 */
[----:B------:R-:W-:Y:S01]  /*9e20*/  FFMA.FTZ R10, R0, R7, R6 ;  /* 0x00000007000a7223 */ /* 0x000fe20000010006 */
[----:B------:R-:W-:Y:S02]  /*9e30*/  HADD2.F32 R0, -RZ, R31.H1_H1 ;  /* 0x3000001fff007230 */ /* 0x000fe40000004100 */
[----:B------:R-:W-:Y:S01]  /*9e40*/  FMUL.FTZ R7, R8, R11 ;  /* 0x0000000b08077220 */ /* 0x000fe20000410000 */
[----:B------:R-:W-:-:S02]  /*9e50*/  HADD2.F32 R5, -RZ, R15.H0_H0 ;  /* 0x2000000fff057230 */ /* 0x000fc40000004100 */
[-C--:B------:R-:W-:Y:S01]  /*9e60*/  FMUL.FTZ R31, R8, R3.reuse ;  /* 0x00000003081f7220 */ /* 0x080fe20000410000 */
[C---:B------:R-:W-:Y:S01]  /*9e70*/  FMUL.FTZ R28, R9.reuse, R36 ;  /* 0x00000024091c7220 */ /* 0x040fe20000410000 */
[----:B------:R-:W-:Y:S02]  /*9e80*/  HADD2.F32 R8, -RZ, R33.H0_H0 ;  /* 0x20000021ff087230 */ /* 0x000fe40000004100 */
[-C--:B------:R-:W-:Y:S01]  /*9e90*/  FMUL.FTZ R9, R9, R0.reuse ;  /* 0x0000000009097220 */ /* 0x080fe20000410000 */
[----:B------:R-:W-:Y:S02]  /*9ea0*/  HADD2.F32 R6, -RZ, R39.H0_H0 ;  /* 0x20000027ff067230 */ /* 0x000fe40000004100 */
[C---:B------:R-:W-:Y:S01]  /*9eb0*/  FFMA.FTZ R20, R4.reuse, R3, -R7 ;  /* 0x0000000304147223 */ /* 0x040fe20000010807 */
[----:B------:R-:W-:Y:S02]  /*9ec0*/  HADD2.F32 R15, -RZ, R15.H1_H1 ;  /* 0x3000000fff0f7230 */ /* 0x000fe40000004100 */
[----:B------:R-:W-:Y:S01]  /*9ed0*/  FFMA.FTZ R31, R4, R11, R31 ;  /* 0x0000000b041f7223 */ /* 0x000fe2000001001f */
[C---:B------:R-:W-:Y:S01]  /*9ee0*/  FFMA.FTZ R28, R5.reuse, R0, -R28 ;  /* 0x00000000051c7223 */ /* 0x040fe2000001081c */
[----:B------:R-:W-:Y:S01]  /*9ef0*/  FFMA.FTZ R36, R5, R36, R9 ;  /* 0x0000002405247223 */ /* 0x000fe20000010009 */
[----:B------:R-:W-:-:S02]  /*9f00*/  HADD2.F32 R7, -RZ, R37.H0_H0 ;  /* 0x20000025ff077230 */ /* 0x000fc40000004100 */
[C---:B------:R-:W-:Y:S01]  /*9f10*/  FMUL.FTZ R4, R27.reuse, R8 ;  /* 0x000000081b047220 */ /* 0x040fe20000410000 */
[-C--:B------:R-:W-:Y:S01]  /*9f20*/  FMUL.FTZ R0, R27, R6.reuse ;  /* 0x000000061b007220 */ /* 0x080fe20000410000 */
[----:B------:R-:W-:Y:S02]  /*9f30*/  HADD2.F32 R3, -RZ, R41.H0_H0 ;  /* 0x20000029ff037230 */ /* 0x000fe40000004100 */
[----:B------:R-:W-:Y:S02]  /*9f40*/  HADD2.F32 R9, -RZ, R35.H0_H0 ;  /* 0x20000023ff097230 */ /* 0x000fe40000004100 */
[C---:B------:R-:W-:Y:S01]  /*9f50*/  FFMA.FTZ R27, R15.reuse, R6, -R4 ;  /* 0x000000060f1b7223 */ /* 0x040fe20000010804 */
[----:B------:R-:W-:Y:S02]  /*9f60*/  HADD2.F32 R5, -RZ, R40.H0_H0 ;  /* 0x20000028ff057230 */ /* 0x000fe40000004100 */
[----:B------:R-:W-:Y:S01]  /*9f70*/  FFMA.FTZ R33, R15, R8, R0 ;  /* 0x000000080f217223 */ /* 0x000fe20000010000 */
[----:B------:R-:W-:-:S02]  /*9f80*/  HADD2.F32 R12, -RZ, R12.H1_H1 ;  /* 0x3000000cff0c7230 */ /* 0x000fc40000004100 */
[C---:B------:R-:W-:Y:S01]  /*9f90*/  FMUL.FTZ R11, R24.reuse, R7 ;  /* 0x00000007180b7220 */ /* 0x040fe20000410000 */
[----:B------:R-:W-:Y:S02]  /*9fa0*/  HADD2.F32 R14, -RZ, R14.H1_H1 ;  /* 0x3000000eff0e7230 */ /* 0x000fe40000004100 */
        /* <DEDUP_REMOVED lines=17> */
.L_x_7761:
[----:B------:R-:W-:Y:S05]  /*a0c0*/  BSYNC B0 ;  /* 0x0000000000007941 */ /* 0x000fea0003800000 */
.L_x_7747:
        /* <DEDUP_REMOVED lines=8> */
.L_x_7744:
[----:B--2---:R-:W-:-:S05]  /*a150*/  IMAD.U32 R0, RZ, RZ, UR37 ;  /* 0x00000025ff007e24 */ /* 0x004fca000f8e00ff */
[----:B------:R-:W-:-:S13]  /*a160*/  ISETP.NE.AND P0, PT, R0, 0x3, PT ;  /* 0x000000030000780c */ /* 0x000fda0003f05270 */
[----:B------:R-:W-:Y:S05]  /*a170*/  @!P0 BRA `(.L_x_7774) ;  /* 0x0000000000048947 */ /* 0x000fea0003800000 */
[----:B------:R-:W-:Y:S01]  /*a180*/  BPT.TRAP 0x1 ;  /* 0x000000040000795c */ /* 0x000fe20000300000 */
.L_x_7774:
[----:B---3--:R-:W-:Y:S01]  /*a190*/  IMAD R21, R18, 0x8, R2 ;  /* 0x0000000812157824 */ /* 0x008fe200078e0202 */
[----:B------:R-:W-:-:S04]  /*a1a0*/  SHF.L.U32 R58, R22, 0x1f, RZ ;  /* 0x0000001f163a7819 */ /* 0x000fc800000006ff */
[----:B------:R2:W3:Y:S01]  /*a1b0*/  SYNCS.PHASECHK.TRANS64.TRYWAIT P2, [R21+URZ+0x28c30], R58 ;  /* 0x028c303a150075a7 */ /* 0x0004e2000804017f */
[----:B------:R-:W-:Y:S05]  /*a1c0*/  @!P0 BRA `(.L_x_7775) ;  /* 0x0000000000048947 */ /* 0x000fea0003800000 */
[----:B------:R-:W-:Y:S01]  /*a1d0*/  BPT.TRAP 0x1 ;  /* 0x000000040000795c */ /* 0x000fe20000300000 */
.L_x_7775:
[----:B01----:R-:W0:Y:S01]  /*a1e0*/  S2R R3, SR_TID.X ;  /* 0x0000000000037919 */ /* 0x003e220000002100 */
[----:B------:R-:W-:-:S05]  /*a1f0*/  VIADD R0, R2, 0x22400 ;  /* 0x0002240002007836 */ /* 0x000fca0000000000 */
[----:B------:R-:W-:-:S04]  /*a200*/  SHF.R.U32.HI R0, RZ, 0x4, R0 ;  /* 0x00000004ff007819 */ /* 0x000fc80000011600 */
[----:B------:R-:W-:Y:S02]  /*a210*/  LOP3.LUT R0, R0, 0x3fff, RZ, 0xc0, !PT ;  /* 0x00003fff00007812 */ /* 0x000fe400078ec0ff */
[----:B0-----:R-:W-:-:S04]  /*a220*/  LOP3.LUT R3, R3, 0x7f, RZ, 0xc0, !PT ;  /* 0x0000007f03037812 */ /* 0x001fc800078ec0ff */
[----:B------:R-:W-:Y:S01]  /*a230*/  ISETP.NE.AND P1, PT, R3, RZ, PT ;  /* 0x000000ff0300720c */ /* 0x000fe20003f25270 */
[----:B---3--:R-:W-:-:S12]  /*a240*/  @P2 BRA `(.L_x_7776) ;  /* 0x0000000000082947 */ /* 0x008fd80003800000 */
[----:B------:R-:W0:Y:S02]  /*a250*/  SYNCS.PHASECHK.TRANS64.TRYWAIT P2, [R21+URZ+0x28c30], R58 ;  /* 0x028c303a150075a7 */ /* 0x000e24000804017f */
[----:B0-----:R-:W-:Y:S05]  /*a260*/  @!P2 BRA `(.L_x_7777) ;  /* 0x0000014800c0a947 */ /* 0x001fea0003800000 */
.L_x_7776:
[----:B------:R-:W-:Y:S05]  /*a270*/  WARPSYNC.ALL ;  /* 0x0000000000007948 */ /* 0x000fea0003800000 */
[----:B------:R-:W-:Y:S01]  /*a280*/  LOP3.LUT R15, R0, 0x10000, RZ, 0xfc, !PT ;  /* 0x00010000000f7812 */ /* 0x000fe200078efcff */
[----:B------:R-:W-:Y:S01]  /*a290*/  VIADD R0, R2, 0x20400 ;  /* 0x0002040002007836 */ /* 0x000fe20000000000 */
[----:B------:R-:W-:-:S03]  /*a2a0*/  WARPGROUP.ARRIVE ;  /* 0x00000000000079c5 */ /* 0x000fc60000000000 */
[----:B------:R-:W-:Y:S01]  /*a2b0*/  IMAD R6, R18, 0x200, R15 ;  /* 0x0000020012067824 */ /* 0x000fe200078e020f */
[----:B------:R-:W1:Y:S01]  /*a2c0*/  LDC R3, c[0x0][0x448] ;  /* 0x00011200ff037b82 */ /* 0x000e620000000800 */
[----:B------:R-:W-:Y:S01]  /*a2d0*/  IMAD.MOV.U32 R7, RZ, RZ, 0x40000040 ;  /* 0x40000040ff077424 */ /* 0x000fe200078e00ff */
        /* <DEDUP_REMOVED lines=14> */
[----:B------:R-:W-:Y:S01]  /*a3c0*/  LOP3.LUT R19, R19, 0xf7ffffff, RZ, 0xc0, !PT ;  /* 0xf7ffffff13137812 */ /* 0x000fe200078ec0ff */
[----:B------:R-:W-:-:S02]  /*a3d0*/  IMAD.MOV.U32 R7, RZ, RZ, 0x40000040 ;  /* 0x40000040ff077424 */ /* 0x000fc400078e00ff */
[----:B------:R-:W-:Y:S01]  /*a3e0*/  IMAD.IADD R0, R203, 0x1, R194 ;  /* 0x00000001cb007824 */ /* 0x000fe200078e02c2 */
[----:B-1----:R-:W-:-:S07]  /*a3f0*/  ISETP.NE.AND P5, PT, R3, 0x1, PT ;  /* 0x000000010300780c */ /* 0x002fce0003fa5270 */
[----:B------:R-:W-:Y:S01]  /*a400*/  HGMMA.64x64x16.F32 R24, gdesc[UR4], RZ, !UPT, gsb0 ;  /* 0x00e00000041879f0 */ /* 0x000fe2000c0008ff */
[----:B------:R-:W-:Y:S01]  /*a410*/  R2UR UR6, R8 ;  /* 0x00000000080672ca */ /* 0x000fe200000e0000 */
[----:B------:R-:W-:Y:S01]  /*a420*/  VIADD R8, R4, 0x4 ;  /* 0x0000000404087836 */ /* 0x000fe20000000000 */
[----:B------:R-:W-:Y:S01]  /*a430*/  R2UR UR7, R9 ;  /* 0x00000000090772ca */ /* 0x000fe200000e0000 */
[----:B------:R-:W-:Y:S01]  /*a440*/  IMAD.MOV.U32 R9, RZ, RZ, 0x40000040 ;  /* 0x40000040ff097424 */ /* 0x000fe200078e00ff */
[----:B------:R-:W-:Y:S02]  /*a450*/  R2UR UR4, R10 ;  /* 0x000000000a0472ca */ /* 0x000fe400000e0000 */
[----:B------:R-:W-:Y:S01]  /*a460*/  R2UR UR5, R11 ;  /* 0x000000000b0572ca */ /* 0x000fe200000e0000 */
[----:B------:R-:W1:Y:S01]  /*a470*/  @P5 LDC R3, c[0x0][0x44c] ;  /* 0x00011300ff035b82 */ /* 0x000e620000000800 */
[----:B------:R-:W-:Y:S01]  /*a480*/  @P5 LOP3.LUT R19, R19, 0x8000000, RZ, 0xfc, !PT ;  /* 0x0800000013135812 */ /* 0x000fe200078efcff */
[----:B-1----:R-:W-:Y:S01]  /*a490*/  @P5 IMAD.HI.U32 R3, R0, R3, RZ ;  /* 0x0000000300035227 */ /* 0x002fe200078e00ff */
[----:B------:R-:W-:-:S02]  /*a4a0*/  WARPGROUP.DEPBAR.LE gsb0, 0x0 ;  /* 0x00008000000079c5 */ /* 0x000fc40000010000 */
[----:B------:R-:W-:-:S07]  /*a4b0*/  WARPGROUP.ARRIVE ;  /* 0x00000000000079c5 */ /* 0x000fce0000000000 */
        /* <DEDUP_REMOVED lines=11> */
[----:B------:R-:W-:Y:S02]  /*a570*/  R2UR UR6, R12 ;  /* 0x000000000c0672ca */ /* 0x000fe400000e0000 */
[----:B------:R-:W-:Y:S01]  /*a580*/  R2UR UR7, R13 ;  /* 0x000000000d0772ca */ /* 0x000fe200000e0000 */
[----:B------:R-:W1:Y:S01]  /*a590*/  @P5 LDC R12, c[0x0][0x450] ;  /* 0x00011400ff0c5b82 */ /* 0x000e620000000800 */
[----:B------:R-:W-:Y:S02]  /*a5a0*/  R2UR UR4, R6 ;  /* 0x00000000060472ca */ /* 0x000fe400000e0000 */
[----:B------:R-:W-:Y:S02]  /*a5b0*/  R2UR UR5, R7 ;  /* 0x00000000070572ca */ /* 0x000fe400000e0000 */
[----:B-1----:R-:W-:Y:S01]  /*a5c0*/  @P5 SHF.R.U32.HI R0, RZ, R12, R3 ;  /* 0x0000000cff005219 */ /* 0x002fe20000011603 */
[----:B------:R-:W-:-:S04]  /*a5d0*/  IMAD.MOV.U32 R3, RZ, RZ, -0x40 ;  /* 0xffffffc0ff037424 */ /* 0x000fc800078e00ff */
[----:B------:R-:W1:Y:S01]  /*a5e0*/  SHFL.IDX PT, R13, R0, 0x1, 0x1c1f ;  /* 0x003c1f00000d7f89 */ /* 0x000e6200000e0000 */
[----:B------:R-:W-:-:S03]  /*a5f0*/  IMAD R12, R168, R3, 0x40 ;  /* 0x00000040a80c7424 */ /* 0x000fc600078e0203 */
[----:B------:R-:W3:Y:S02]  /*a600*/  SHFL.IDX PT, R0, R0, RZ, 0x1c1f ;  /* 0x001c1fff00007589 */ /* 0x000ee400000e0000 */
[----:B------:R-:W-:Y:S02]  /*a610*/  IADD3 R3, R195, 0x1, R12 ;  /* 0x00000001c3037810 */ /* 0x000fe40007ffe00c */
[----:B------:R-:W-:Y:S02]  /*a620*/  IADD3 R12, -R202, R12, R195 ;  /* 0x0000000cca0c7210 */ /* 0x000fe40007ffe1c3 */
[----:B------:R-:W-:-:S04]  /*a630*/  IADD3 R57, -R193, R3, -R202 ;  /* 0x00000003c1397210 */ /* 0x000fc80007ffe9ca */
[----:B-1----:R-:W-:-:S04]  /*a640*/  VIADDMNMX R14, R13, R57, R12, PT ;  /* 0x000000390d0e7246 */ /* 0x002fc8000380010c */
        /* <DEDUP_REMOVED lines=8> */
[----:B------:R-:W-:Y:S01]  /*a6d0*/  IMAD.U32 R12, RZ, RZ, UR4 ;  /* 0x00000004ff0c7e24 */ /* 0x000fe2000f8e00ff */
[----:B------:R-:W-:Y:S02]  /*a6e0*/  WARPGROUP.DEPBAR.LE gsb0, 0x0 ;  /* 0x00008000000079c5 */ /* 0x000fe40000010000 */
[----:B------:R-:W-:Y:S02]  /*a6f0*/  FSEL R69, R26, -INF , P2 ;  /* 0xff8000001a457808 */ /* 0x000fe40001000000 */
[----:B------:R-:W-:Y:S02]  /*a700*/  FSEL R20, R27, -INF , P3 ;  /* 0xff8000001b147808 */ /* 0x000fe40001800000 */
[----:B------:R-:W-:-:S02]  /*a710*/  ISETP.GT.AND P2, PT, R14, 0x9, PT ;  /* 0x000000090e00780c */ /* 0x000fc40003f44270 */
[----:B------:R-:W-:Y:S02]  /*a720*/  FSEL R71, R30, -INF , P4 ;  /* 0xff8000001e477808 */ /* 0x000fe40002000000 */
[----:B------:R-:W-:Y:S02]  /*a730*/  FMNMX.FTZ R26, R69, R20, !PT ;  /* 0x00000014451a7209 */ /* 0x000fe40007810000 */
[C---:B------:R-:W-:Y:S02]  /*a740*/  ISETP.GT.AND P3, PT, R14.reuse, 0x10, PT ;  /* 0x000000100e00780c */ /* 0x040fe40003f64270 */
[----:B------:R-:W-:Y:S02]  /*a750*/  FSEL R73, R31, -INF , P2 ;  /* 0xff8000001f497808 */ /* 0x000fe40001000000 */
[----:B------:R-:W-:Y:S02]  /*a760*/  FMNMX.FTZ R26, R71, R26, !PT ;  /* 0x0000001a471a7209 */ /* 0x000fe40007810000 */
        /* <DEDUP_REMOVED lines=39> */
[----:B------:R-:W1:Y:S01]  /*a9e0*/  SHFL.BFLY PT, R35, R26, 0x2, 0x1f ;  /* 0x0c401f001a237f89 */ /* 0x000e6200000e0000 */
[----:B------:R-:W-:Y:S02]  /*a9f0*/  FSEL R34, R25, -INF , P3 ;  /* 0xff80000019227808 */ /* 0x000fe40001800000 */
[----:B------:R-:W-:Y:S02]  /*aa00*/  FSEL R39, R28, -INF , P4 ;  /* 0xff8000001c277808 */ /* 0x000fe40002000000 */
[C---:B------:R-:W-:Y:S02]  /*aa10*/  ISETP.GT.AND P3, PT, R57.reuse, 0x10, PT ;  /* 0x000000103900780c */ /* 0x040fe40003f64270 */
[----:B------:R-:W-:-:S02]  /*aa20*/  ISETP.GT.AND P4, PT, R57, 0x21, PT ;  /* 0x000000213900780c */ /* 0x000fc40003f84270 */
[----:B------:R-:W-:Y:S02]  /*aa30*/  FSEL R59, R32, -INF , P3 ;  /* 0xff800000203b7808 */ /* 0x000fe40001800000 */
[----:B------:R-:W-:Y:S02]  /*aa40*/  ISETP.GT.AND P3, PT, R57, 0x18, PT ;  /* 0x000000183900780c */ /* 0x000fe40003f64270 */
[----:B------:R-:W-:Y:S02]  /*aa50*/  FSEL R41, R41, -INF , P4 ;  /* 0xff80000029297808 */ /* 0x000fe40002000000 */
[----:B-1----:R-:W-:Y:S02]  /*aa60*/  FMNMX.FTZ R14, R26, R35, !PT ;  /* 0x000000231a0e7209 */ /* 0x002fe40007810000 */
[----:B------:R-:W-:Y:S02]  /*aa70*/  FSEL R35, R24, -INF , P2 ;  /* 0xff80000018237808 */ /* 0x000fe40001000000 */
[----:B------:R-:W-:Y:S01]  /*aa80*/  ISETP.GT.AND P2, PT, R57, 0x9, PT ;  /* 0x000000093900780c */ /* 0x000fe20003f44270 */
[----:B------:R-:W1:Y:S01]  /*aa90*/  SHFL.BFLY PT, R61, R14, 0x1, 0x1f ;  /* 0x0c201f000e3d7f89 */ /* 0x000e6200000e0000 */
        /* <DEDUP_REMOVED lines=10> */
[----:B------:R-:W-:Y:S02]  /*ab40*/  ISETP.GT.AND P2, PT, R57, 0x29, PT ;  /* 0x000000293900780c */ /* 0x000fe40003f44270 */
[----:B-1----:R-:W-:Y:S02]  /*ab50*/  FMNMX.FTZ R14, R14, R61, !PT ;  /* 0x0000003d0e0e7209 */ /* 0x002fe40007810000 */
[----:B------:R-:W-:-:S02]  /*ab60*/  FSEL R61, R36, -INF , P3 ;  /* 0xff800000243d7808 */ /* 0x000fc40001800000 */
[----:B------:R-:W-:Y:S01]  /*ab70*/  ISETP.GT.AND P3, PT, R57, 0x20, PT ;  /* 0x000000203900780c */ /* 0x000fe20003f64270 */
[----:B------:R-:W-:Y:S01]  /*ab80*/  FMUL.FTZ R24, R14, R12 ;  /* 0x0000000c0e187220 */ /* 0x000fe20000410000 */
        /* <DEDUP_REMOVED lines=8> */
[----:B------:R-:W-:Y:S02]  /*ac10*/  FSEL R45, R45, -INF , P2 ;  /* 0xff8000002d2d7808 */ /* 0x000fe40001000000 */
[----:B------:R-:W-:Y:S02]  /*ac20*/  FMNMX.FTZ R0, R65, R0, !PT ;  /* 0x0000000041007209 */ /* 0x000fe40007810000 */
[----:B------:R-:W-:-:S02]  /*ac30*/  FSETP.NEU.FTZ.AND P4, PT, R14, -INF , PT ;  /* 0xff8000000e00780b */ /* 0x000fc40003f9d000 */
[----:B------:R-:W-:Y:S02]  /*ac40*/  ISETP.GT.AND P2, PT, R57, 0x31, PT ;  /* 0x000000313900780c */ /* 0x000fe40003f44270 */
        /* <DEDUP_REMOVED lines=13> */
[--C-:B------:R-:W-:Y:S01]  /*ad20*/  FFMA.FTZ R24, R73, R12, -R32.reuse ;  /* 0x0000000c49187223 */ /* 0x100fe20000010820 */
[----:B------:R-:W-:Y:S01]  /*ad30*/  FSEL R53, R53, -INF , P2 ;  /* 0xff80000035357808 */ /* 0x000fe20001000000 */
        /* <DEDUP_REMOVED lines=9> */
[-CC-:B-1----:R-:W-:Y:S01]  /*add0*/  FFMA.FTZ R26, R13, R12.reuse, -R32.reuse ;  /* 0x0000000c0d1a7223 */ /* 0x182fe20000010820 */
[----:B------:R-:W1:Y:S01]  /*ade0*/  SHFL.BFLY PT, R57, R20, 0x2, 0x1f ;  /* 0x0c401f0014397f89 */ /* 0x000e6200000e0000 */
[-CC-:B------:R-:W-:Y:S01]  /*adf0*/  FFMA.FTZ R13, R27, R12.reuse, -R32.reuse ;  /* 0x0000000c1b0d7223 */ /* 0x180fe20000010820 */
[-CC-:B------:R-:W-:Y:S01]  /*ae00*/  FFMA.FTZ R51, R51, R12.reuse, -R32.reuse ;  /* 0x0000000c33337223 */ /* 0x180fe20000010820 */
[-CC-:B------:R-:W-:Y:S01]  /*ae10*/  FFMA.FTZ R27, R31, R12.reuse, -R32.reuse ;  /* 0x0000000c1f1b7223 */ /* 0x180fe20000010820 */
[----:B------:R-:W-:Y:S01]  /*ae20*/  FFMA.FTZ R55, R55, R12, -R32 ;  /* 0x0000000c37377223 */ /* 0x000fe20000010820 */
[----:B------:R-:W3:Y:S08]  /*ae30*/  MUFU.EX2 R153, R153 ;  /* 0x0000009900997308 */ /* 0x000ef00000000800 */
[----:B------:R-:W4:Y:S08]  /*ae40*/  MUFU.EX2 R155, R155 ;  /* 0x0000009b009b7308 */ /* 0x000f300000000800 */
[----:B------:R-:W0:Y:S01]  /*ae50*/  MUFU.EX2 R24, R24 ;  /* 0x0000001800187308 */ /* 0x000e220000000800 */
[----:B---3--:R-:W-:Y:S01]  /*ae60*/  FADD.FTZ R38, R153, R0 ;  /* 0x0000000099267221 */ /* 0x008fe20000010000 */
[----:B------:R-:W-:-:S02]  /*ae70*/  F2FP.F16.F32.PACK_AB R153, R0, R153 ;  /* 0x000000990099723e */ /* 0x000fc400000000ff */
[----:B-1----:R-:W-:-:S04]  /*ae80*/  FMNMX.FTZ R57, R20, R57, !PT ;  /* 0x0000003914397209 */ /* 0x002fc80007810000 */
[----:B------:R-:W-:Y:S01]  /*ae90*/  MUFU.EX2 R157, R157 ;  /* 0x0000009d009d7308 */ /* 0x000fe20000000800 */
[----:B------:R-:W1:Y:S01]  /*aea0*/  SHFL.BFLY PT, R20, R57, 0x1, 0x1f ;  /* 0x0c201f0039147f89 */ /* 0x000e6200000e0000 */
[----:B----4-:R-:W-:-:S06]  /*aeb0*/  FADD.FTZ R31, R155, R38 ;  /* 0x000000269b1f7221 */ /* 0x010fcc0000010000 */
[----:B------:R-:W-:Y:S01]  /*aec0*/  MUFU.EX2 R40, R77 ;  /* 0x0000004d00287308 */ /* 0x000fe20000000800 */
[C---:B0-----:R-:W-:Y:S01]  /*aed0*/  FADD.FTZ R46, R24.reuse, R31 ;  /* 0x0000001f182e7221 */ /* 0x041fe20000010000 */
[----:B------:R-:W-:-:S06]  /*aee0*/  F2FP.F16.F32.PACK_AB R155, R24, R155 ;  /* 0x0000009b189b723e */ /* 0x000fcc00000000ff */
[----:B------:R-:W-:Y:S08]  /*aef0*/  MUFU.EX2 R79, R79 ;  /* 0x0000004f004f7308 */ /* 0x000ff00000000800 */
[----:B------:R-:W0:Y:S01]  /*af00*/  MUFU.EX2 R42, R81 ;  /* 0x00000051002a7308 */ /* 0x000e220000000800 */
[----:B-1----:R-:W-:-:S04]  /*af10*/  FMNMX.FTZ R20, R57, R20, !PT ;  /* 0x0000001439147209 */ /* 0x002fc80007810000 */
        /* <DEDUP_REMOVED lines=21> */
[----:B------:R-:W-:Y:S01]  /*b070*/  FFMA.FTZ R32, R53, R12, -R32 ;  /* 0x0000000c35207223 */ /* 0x000fe20000010820 */
[----:B0-----:R-:W-:-:S04]  /*b080*/  F2FP.F16.F32.PACK_AB R159, R42, R79 ;  /* 0x0000004f2a9f723e */ /* 0x001fc800000000ff */
[----:B------:R-:W0:Y:S08]  /*b090*/  MUFU.EX2 R39, R39 ;  /* 0x0000002700277308 */ /* 0x000e300000000800 */
[----:B------:R3:W4:Y:S01]  /*b0a0*/  MUFU.EX2 R154, R29 ;  /* 0x0000001d009a7308 */ /* 0x0007220000000800 */
[----:B-1----:R-:W-:Y:S01]  /*b0b0*/  FADD.FTZ R38, R35, R34 ;  /* 0x0000002223267221 */ /* 0x002fe20000010000 */
[----:B-----5:R-:W-:-:S06]  /*b0c0*/  F2FP.F16.F32.PACK_AB R152, R34, R35 ;  /* 0x000000232298723e */ /* 0x020fcc00000000ff */
[----:B------:R-:W1:Y:S01]  /*b0d0*/  MUFU.EX2 R59, R59 ;  /* 0x0000003b003b7308 */ /* 0x000e620000000800 */
[----:B---3--:R-:W-:Y:S02]  /*b0e0*/  @!P1 VIADD R29, R21, 0x28c40 ;  /* 0x00028c40151d9836 */ /* 0x008fe40000000000 */
[----:B0-----:R-:W-:-:S03]  /*b0f0*/  FADD.FTZ R31, R39, R38 ;  /* 0x00000026271f7221 */ /* 0x001fc60000010000 */
[----:B------:R-:W-:Y:S02]  /*b100*/  @!P1 PRMT R29, RZ, 0x654, R29 ;  /* 0x00000654ff1d9816 */ /* 0x000fe4000000001d */
[----:B------:R0:W3:Y:S02]  /*b110*/  MUFU.EX2 R156, R33 ;  /* 0x00000021009c7308 */ /* 0x0000e40000000800 */
[----:B------:R1:W-:Y:S06]  /*b120*/  @!P1 SYNCS.ARRIVE.TRANS64.RED.A1T0 RZ, [R29+URZ], RZ ;  /* 0x000000ff1dff99a7 */ /* 0x0003ec000810043f */
[----:B------:R-:W2:Y:S01]  /*b130*/  MUFU.EX2 R61, R61 ;  /* 0x0000003d003d7308 */ /* 0x000ea20000000800 */
[----:B0-----:R-:W-:Y:S01]  /*b140*/  FADD.FTZ R33, R157, R46 ;  /* 0x0000002e9d217221 */ /* 0x001fe20000010000 */
[C---:B----4-:R-:W-:Y:S01]  /*b150*/  FADD.FTZ R46, R154.reuse, R31 ;  /* 0x0000001f9a2e7221 */ /* 0x050fe20000010000 */
[----:B------:R-:W-:Y:S01]  /*b160*/  F2FP.F16.F32.PACK_AB R154, R154, R39 ;  /* 0x000000279a9a723e */ /* 0x000fe200000000ff */
[----:B------:R-:W-:Y:S01]  /*b170*/  BAR.SYNC.DEFER_BLOCKING 0xf, 0x100 ;  /* 0x03c4000000007b1d */ /* 0x000fe20000010000 */
[C---:B------:R-:W-:Y:S01]  /*b180*/  FADD.FTZ R48, R40.reuse, R33 ;  /* 0x0000002128307221 */ /* 0x040fe20000010000 */
[----:B-1----:R-:W-:Y:S01]  /*b190*/  FADD.FTZ R29, R59, R46 ;  /* 0x0000002e3b1d7221 */ /* 0x002fe20000010000 */
[----:B------:R-:W-:-:S02]  /*b1a0*/  F2FP.F16.F32.PACK_AB R157, R40, R157 ;  /* 0x0000009d289d723e */ /* 0x000fc400000000ff */
[----:B------:R-:W-:Y:S01]  /*b1b0*/  FADD.FTZ R31, R79, R48 ;  /* 0x000000304f1f7221 */ /* 0x000fe20000010000 */
[----:B------:R-:W0:Y:S01]  /*b1c0*/  MUFU.EX2 R158, R37 ;  /* 0x00000025009e7308 */ /* 0x000e220000000800 */
[C---:B---3--:R-:W-:Y:S01]  /*b1d0*/  FADD.FTZ R0, R156.reuse, R29 ;  /* 0x0000001d9c007221 */ /* 0x048fe20000010000 */
[----:B------:R-:W-:Y:S01]  /*b1e0*/  F2FP.F16.F32.PACK_AB R156, R156, R59 ;  /* 0x0000003b9c9c723e */ /* 0x000fe200000000ff */
[----:B------:R-:W-:Y:S02]  /*b1f0*/  FADD.FTZ R46, R42, R31 ;  /* 0x0000001f2a2e7221 */ /* 0x000fe40000010000 */
[----:B--2---:R-:W-:-:S03]  /*b200*/  FADD.FTZ R29, R61, R0 ;  /* 0x000000003d1d7221 */ /* 0x004fc60000010000 */
[----:B------:R-:W1:Y:S01]  /*b210*/  MUFU.EX2 R63, R63 ;  /* 0x0000003f003f7308 */ /* 0x000e620000000800 */
[----:B------:R-:W-:-:S07]  /*b220*/  FADD.FTZ R31, R161, R46 ;  /* 0x0000002ea11f7221 */ /* 0x000fce0000010000 */
[----:B------:R-:W2:Y:S01]  /*b230*/  MUFU.EX2 R44, R43 ;  /* 0x0000002b002c7308 */ /* 0x000ea20000000800 */
[C---:B0-----:R-:W-:Y:S01]  /*b240*/  FADD.FTZ R0, R158.reuse, R29 ;  /* 0x0000001d9e007221 */ /* 0x041fe20000010000 */
[----:B------:R-:W-:Y:S01]  /*b250*/  F2FP.F16.F32.PACK_AB R158, R158, R61 ;  /* 0x0000003d9e9e723e */ /* 0x000fe200000000ff */
[----:B------:R0:W-:Y:S04]  /*b260*/  STSM.16.M88.4 [R196+0x26800], R152 ;  /* 0x02680098c4007844 */ /* 0x0001e80000000200 */
[----:B------:R0:W-:Y:S01]  /*b270*/  STSM.16.M88.4 [R199], R156 ;  /* 0x0000009cc7007844 */ /* 0x0001e20000000200 */
[----:B------:R-:W3:Y:S01]  /*b280*/  MUFU.EX2 R160, R41 ;  /* 0x0000002900a07308 */ /* 0x000ee20000000800 */
[----:B-1----:R-:W-:-:S07]  /*b290*/  FADD.FTZ R29, R63, R0 ;  /* 0x000000003f1d7221 */ /* 0x002fce0000010000 */
[----:B------:R-:W1:Y:S01]  /*b2a0*/  MUFU.EX2 R26, R26 ;  /* 0x0000001a001a7308 */ /* 0x000e620000000800 */
[C---:B--2---:R-:W-:Y:S01]  /*b2b0*/  FADD.FTZ R31, R44.reuse, R31 ;  /* 0x0000001f2c1f7221 */ /* 0x044fe20000010000 */
[----:B------:R-:W-:-:S06]  /*b2c0*/  F2FP.F16.F32.PACK_AB R161, R44, R161 ;  /* 0x000000a12ca1723e */ /* 0x000fcc00000000ff */
[----:B------:R-:W2:Y:S01]  /*b2d0*/  MUFU.EX2 R65, R65 ;  /* 0x0000004100417308 */ /* 0x000ea20000000800 */
[C---:B---3--:R-:W-:Y:S01]  /*b2e0*/  FADD.FTZ R0, R160.reuse, R29 ;  /* 0x0000001da0007221 */ /* 0x048fe20000010000 */
[----:B------:R-:W-:-:S06]  /*b2f0*/  F2FP.F16.F32.PACK_AB R160, R160, R63 ;  /* 0x0000003fa0a0723e */ /* 0x000fcc00000000ff */
[----:B------:R-:W3:Y:S01]  /*b300*/  MUFU.EX2 R36, R45 ;  /* 0x0000002d00247308 */ /* 0x000ee20000000800 */
[----:B-1----:R-:W-:-:S07]  /*b310*/  FADD.FTZ R24, R26, R31 ;  /* 0x0000001f1a187221 */ /* 0x002fce0000010000 */
[----:B------:R-:W1:Y:S01]  /*b320*/  MUFU.EX2 R3, R3 ;  /* 0x0000000300037308 */ /* 0x000e620000000800 */
[----:B--2---:R-:W-:-:S07]  /*b330*/  FADD.FTZ R29, R65, R0 ;  /* 0x00000000411d7221 */ /* 0x004fce0000010000 */
[----:B------:R-:W-:Y:S01]  /*b340*/  MUFU.EX2 R13, R13 ;  /* 0x0000000d000d7308 */ /* 0x000fe20000000800 */
[C---:B---3--:R-:W-:Y:S01]  /*b350*/  F2FP.F16.F32.PACK_AB R162, R36.reuse, R65 ;  /* 0x0000004124a2723e */ /* 0x048fe200000000ff */
[----:B------:R-:W-:-:S06]  /*b360*/  FADD.FTZ R36, R36, R29 ;  /* 0x0000001d24247221 */ /* 0x000fcc0000010000 */
[----:B------:R-:W2:Y:S01]  /*b370*/  MUFU.EX2 R28, R51 ;  /* 0x00000033001c7308 */ /* 0x000ea20000000800 */
[C---:B-1----:R-:W-:Y:S01]  /*b380*/  FADD.FTZ R24, R3.reuse, R24 ;  /* 0x0000001803187221 */ /* 0x042fe20000010000 */
[----:B------:R-:W-:-:S05]  /*b390*/  F2FP.F16.F32.PACK_AB R163, R3, R26 ;  /* 0x0000001a03a3723e */ /* 0x000fca00000000ff */
[----:B------:R0:W-:Y:S01]  /*b3a0*/  STSM.16.M88.4 [R197], R160 ;  /* 0x000000a0c5007844 */ /* 0x0001e20000000200 */
[----:B------:R-:W-:Y:S08]  /*b3b0*/  MUFU.EX2 R67, R67 ;  /* 0x0000004300437308 */ /* 0x000ff00000000800 */
[----:B------:R-:W1:Y:S01]  /*b3c0*/  MUFU.EX2 R38, R49 ;  /* 0x0000003100267308 */ /* 0x000e620000000800 */
[----:B--2---:R-:W-:Y:S01]  /*b3d0*/  F2FP.F16.F32.PACK_AB R165, R28, R13 ;  /* 0x0000000d1ca5723e */ /* 0x004fe200000000ff */
[----:B------:R-:W-:-:S04]  /*b3e0*/  FADD.FTZ R13, R13, R24 ;  /* 0x000000180d0d7221 */ /* 0x000fc80000010000 */
[----:B------:R-:W-:Y:S02]  /*b3f0*/  FADD.FTZ R28, R28, R13 ;  /* 0x0000000d1c1c7221 */ /* 0x000fe40000010000 */
[----:B------:R-:W2:Y:S08]  /*b400*/  MUFU.EX2 R27, R27 ;  /* 0x0000001b001b7308 */ /* 0x000eb00000000800 */
[----:B------:R-:W3:Y:S01]  /*b410*/  MUFU.EX2 R30, R55 ;  /* 0x00000037001e7308 */ /* 0x000ee20000000800 */
[----:B-1----:R-:W-:Y:S01]  /*b420*/  F2FP.F16.F32.PACK_AB R164, R38, R67 ;  /* 0x0000004326a4723e */ /* 0x002fe200000000ff */
[----:B------:R-:W-:-:S04]  /*b430*/  FADD.FTZ R67, R67, R36 ;  /* 0x0000002443437221 */ /* 0x000fc80000010000 */
[----:B------:R-:W-:Y:S02]  /*b440*/  FADD.FTZ R38, R38, R67 ;  /* 0x0000004326267221 */ /* 0x000fe40000010000 */
[----:B------:R-:W-:Y:S01]  /*b450*/  MUFU.EX2 R25, R25 ;  /* 0x0000001900197308 */ /* 0x000fe20000000800 */
[----:B--2---:R-:W-:-:S07]  /*b460*/  FADD.FTZ R3, R27, R28 ;  /* 0x0000001c1b037221 */ /* 0x004fce0000010000 */
[----:B------:R-:W1:Y:S01]  /*b470*/  MUFU.EX2 R32, R32 ;  /* 0x0000002000207308 */ /* 0x000e620000000800 */
[C---:B---3--:R-:W-:Y:S01]  /*b480*/  F2FP.F16.F32.PACK_AB R167, R30.reuse, R27 ;  /* 0x0000001b1ea7723e */ /* 0x048fe200000000ff */
[----:B------:R-:W-:Y:S01]  /*b490*/  FADD.FTZ R3, R30, R3 ;  /* 0x000000031e037221 */ /* 0x000fe20000010000 */
[----:B-1----:R-:W-:Y:S01]  /*b4a0*/  F2FP.F16.F32.PACK_AB R166, R32, R25 ;  /* 0x0000001920a6723e */ /* 0x002fe200000000ff */
[----:B------:R-:W-:-:S04]  /*b4b0*/  FADD.FTZ R25, R25, R38 ;  /* 0x0000002619197221 */ /* 0x000fc80000010000 */
[----:B------:R0:W-:Y:S01]  /*b4c0*/  STSM.16.M88.4 [R198], R164 ;  /* 0x000000a4c6007844 */ /* 0x0001e20000000200 */
[----:B------:R-:W-:Y:S01]  /*b4d0*/  FADD.FTZ R0, R32, R25 ;  /* 0x0000001920007221 */ /* 0x000fe20000010000 */
[----:B------:R-:W-:Y:S06]  /*b4e0*/  @!P0 BRA `(.L_x_7778) ;  /* 0x0000000000048947 */ /* 0x000fec0003800000 */
[----:B------:R-:W-:Y:S01]  /*b4f0*/  BPT.TRAP 0x1 ;  /* 0x000000040000795c */ /* 0x000fe20000300000 */
.L_x_7778:
[----:B------:R1:W2:Y:S01]  /*b500*/  SYNCS.PHASECHK.TRANS64.TRYWAIT P2, [R21+URZ+0x28c50], R58 ;  /* 0x028c503a150075a7 */ /* 0x0002a2000804017f */
[----:B------:R-:W-:Y:S05]  /*b510*/  @!P0 BRA `(.L_x_7779) ;  /* 0x0000000000048947 */ /* 0x000fea0003800000 */
[----:B------:R-:W-:Y:S01]  /*b520*/  BPT.TRAP 0x1 ;  /* 0x000000040000795c */ /* 0x000fe20000300000 */
.L_x_7779:
[----:B------:R-:W3:Y:S01]  /*b530*/  @P5 LDC R27, c[0x0][0x44c] ;  /* 0x00011300ff1b5b82 */ /* 0x000ee20000000800 */
[----:B------:R-:W-:Y:S01]  /*b540*/  LOP3.LUT R13, R56, 0x2000000, RZ, 0xfc, !PT ;  /* 0x02000000380d7812 */ /* 0x000fe200078efcff */
[----:B------:R-:W-:Y:S01]  /*b550*/  ULDC UR39, c[0x0][0x988] ;  /* 0x0002620000277ab9 */ /* 0x000fe20000000800 */
[----:B------:R-:W-:Y:S01]  /*b560*/  ULDC UR40, c[0x0][0x988] ;  /* 0x0002620000287ab9 */ /* 0x000fe20000000800 */
[----:B------:R-:W-:Y:S02]  /*b570*/  BSSY B0, `(.L_x_7780) ;  /* 0x0000006000007945 */ /* 0x000fe40003800000 */
[----:B------:R-:W-:Y:S02]  /*b580*/  IMAD R28, R18, 0x1000, R13 ;  /* 0x00001000121c7824 */ /* 0x000fe400078e020d */
[----:B------:R-:W4:Y:S01]  /*b590*/  @P5 LDC R30, c[0x0][0x450] ;  /* 0x00011400ff1e5b82 */ /* 0x000f220000000800 */
[----:B--2---:R-:W-:Y:S05]  /*b5a0*/  @P2 BRA `(.L_x_7781) ;  /* 0x0000000000082947 */ /* 0x004fea0003800000 */
[----:B------:R-:W2:Y:S02]  /*b5b0*/  SYNCS.PHASECHK.TRANS64.TRYWAIT P2, [R21+URZ+0x28c50], R58 ;  /* 0x028c503a150075a7 */ /* 0x000ea4000804017f */
[----:B--2---:R-:W-:Y:S05]  /*b5c0*/  @!P2 BRA `(.L_x_7782) ;  /* 0x0000013400fca947 */ /* 0x004fea0003800000 */
.L_x_7781:
[----:B------:R-:W-:Y:S05]  /*b5d0*/  BSYNC B0 ;  /* 0x0000000000007941 */ /* 0x000fea0003800000 */
.L_x_7780:
[----:B------:R-:W5:Y:S01]  /*b5e0*/  LDC R24, c[0x0][0x448] ;  /* 0x00011200ff187b82 */ /* 0x000f620000000800 */
[----:B------:R-:W-:Y:S01]  /*b5f0*/  IMAD.MOV.U32 R25, RZ, RZ, 0x40000040 ;  /* 0x40000040ff197424 */ /* 0x000fe200078e00ff */
[----:B------:R-:W-:Y:S01]  /*b600*/  BSSY B0, `(.L_x_7783) ;  /* 0x000023c000007945 */ /* 0x000fe20003800000 */
[----:B------:R-:W-:Y:S02]  /*b610*/  IMAD.MOV.U32 R169, RZ, RZ, R194 ;  /* 0x000000ffffa97224 */ /* 0x000fe400078e00c2 */
[----:B------:R-:W-:Y:S01]  /*b620*/  VIADD R26, R28, 0x100 ;  /* 0x000001001c1a7836 */ /* 0x000fe20000000000 */
[C---:B------:R-:W-:Y:S01]  /*b630*/  R2UR UR7, R25.reuse ;  /* 0x00000000190772ca */ /* 0x040fe200000e0000 */
[----:B------:R-:W-:Y:S01]  /*b640*/  IMAD.MOV.U32 R29, RZ, RZ, 0x40000040 ;  /* 0x40000040ff1d7424 */ /* 0x000fe200078e00ff */
[----:B------:R-:W-:Y:S01]  /*b650*/  R2UR UR11, R25 ;  /* 0x00000000190b72ca */ /* 0x000fe200000e0000 */
[----:B-12---:R-:W-:Y:S01]  /*b660*/  @!P1 VIADD R21, R21, 0x28c60 ;  /* 0x00028c6015159836 */ /* 0x006fe20000000000 */
[----:B------:R-:W-:Y:S01]  /*b670*/  R2UR UR14, R26 ;  /* 0x000000001a0e72ca */ /* 0x000fe200000e0000 */
[----:B------:R-:W-:Y:S01]  /*b680*/  VIADD R214, R168, 0xfffffffe ;  /* 0xfffffffea8d67836 */ /* 0x000fe20000000000 */
[----:B------:R-:W-:-:S02]  /*b690*/  R2UR UR19, R29 ;  /* 0x000000001d1372ca */ /* 0x000fc400000e0000 */
[----:B------:R-:W-:Y:S02]  /*b6a0*/  @!P1 PRMT R21, RZ, 0x654, R21 ;  /* 0x00000654ff159816 */ /* 0x000fe40000000015 */
[----:B-----5:R-:W-:Y:S01]  /*b6b0*/  ISETP.NE.AND P2, PT, R24, 0x1, PT ;  /* 0x000000011800780c */ /* 0x020fe20003f45270 */
[----:B------:R-:W-:-:S05]  /*b6c0*/  IMAD.MOV.U32 R24, RZ, RZ, R28 ;  /* 0x000000ffff187224 */ /* 0x000fca00078e001c */
[----:B------:R-:W-:Y:S01]  /*b6d0*/  R2UR UR6, R24 ;  /* 0x00000000180672ca */ /* 0x000fe200000e0000 */
[C---:B------:R-:W-:Y:S02]  /*b6e0*/  VIADD R24, R28.reuse, 0x80 ;  /* 0x000000801c187836 */ /* 0x040fe40000000000 */
[----:B------:R-:W-:-:S03]  /*b6f0*/  VIADD R28, R28, 0x180 ;  /* 0x000001801c1c7836 */ /* 0x000fc60000000000 */
[----:B------:R-:W-:Y:S01]  /*b700*/  R2UR UR10, R24 ;  /* 0x00000000180a72ca */ /* 0x000fe200000e0000 */
[----:B---3--:R-:W-:Y:S01]  /*b710*/  @P2 IMAD.HI.U32 R27, R194, R27, RZ ;  /* 0x0000001bc21b2227 */ /* 0x008fe200078e00ff */
[----:B------:R-:W-:-:S04]  /*b720*/  R2UR UR18, R28 ;  /* 0x000000001c1272ca */ /* 0x000fc800000e0000 */
[----:B----4-:R-:W-:Y:S01]  /*b730*/  @P2 SHF.R.U32.HI R169, RZ, R30, R27 ;  /* 0x0000001effa92219 */ /* 0x010fe2000001161b */
[----:B------:R-:W-:-:S05]  /*b740*/  IMAD.MOV.U32 R27, RZ, RZ, 0x40000040 ;  /* 0x40000040ff1b7424 */ /* 0x000fca00078e00ff */
[----:B------:R-:W-:Y:S02]  /*b750*/  R2UR UR15, R27 ;  /* 0x000000001b0f72ca */ /* 0x000fe400000e0000 */
[----:B------:R-:W-:-:S06]  /*b760*/  WARPGROUP.ARRIVE ;  /* 0x00000000000079c5 */ /* 0x000fcc0000000000 */
[----:B------:R-:W-:Y:S03]  /*b770*/  HGMMA.64x256x16.F32 R24, R152, gdesc[UR4].tnspB, RZ, !UPT, gsb0 ;  /* 0x43e0000498187df0 */ /* 0x000fe6000c0008ff */
[----:B------:R-:W-:Y:S02]  /*b780*/  WARPGROUP.DEPBAR.LE gsb0, 0x0 ;  /* 0x00008000000079c5 */ /* 0x000fe40000010000 */
[----:B------:R-:W-:Y:S01]  /*b790*/  WARPGROUP.ARRIVE ;  /* 0x00000000000079c5 */ /* 0x000fe20000000000 */
[----:B0-----:R-:W-:-:S04]  /*b7a0*/  IADD3 R152, R169, R195, -R193 ;  /* 0x000000c3a9987210 */ /* 0x001fc80007ffe8c1 */
[----:B------:R-:W-:-:S15]  /*b7b0*/  SHF.R.S32.HI R153, RZ, 0x1f, R152 ;  /* 0x0000001fff997819 */ /* 0x000fde0000011498 */
[----:B------:R-:W-:-:S03]  /*b7c0*/  NOP ;  /* 0x0000000000007918 */ /* 0x000fc60000000000 */
[----:B------:R-:W-:Y:S01]  /*b7d0*/  HGMMA.64x256x16.F32 R24, R156, gdesc[UR8].tnspB, R24, gsb0 ;  /* 0x43e000089c187df0 */ /* 0x000fe20008000818 */
[----:B------:R-:W-:Y:S02]  /*b7e0*/  LEA.HI R153, R153, R152, RZ, 0x6 ;  /* 0x0000009899997211 */ /* 0x000fe400078f30ff */
        /* <DEDUP_REMOVED lines=18> */
[----:B0-----:R-:W-:-:S04]  /*b910*/  SHF.R.S32.HI R21, RZ, 0x6, R153 ;  /* 0x00000006ff157819 */ /* 0x001fc80000011499 */
[----:B------:R-:W-:-:S04]  /*b920*/  VIMNMX R21, R200, R21, !PT ;  /* 0x00000015c8157248 */ /* 0x000fc80007fe0100 */
[----:B------:R-:W-:-:S13]  /*b930*/  ISETP.GE.AND P2, PT, R214, R21, PT ;  /* 0x00000015d600720c */ /* 0x000fda0003f46270 */
[----:B------:R-:W-:Y:S05]  /*b940*/  @!P2 BRA `(.L_x_7784) ;  /* 0x00000020001ca947 */ /* 0x000fea0003800000 */
[----:B------:R-:W-:Y:S01]  /*b950*/  BSSY B1, `(.L_x_7784) ;  /* 0x0000206000017945 */ /* 0x000fe20003800000 */
[----:B------:R-:W-:Y:S02]  /*b960*/  IMAD.MOV.U32 R227, RZ, RZ, R14 ;  /* 0x000000ffffe37224 */ /* 0x000fe400078e000e */
[----:B------:R-:W-:Y:S02]  /*b970*/  IMAD.MOV.U32 R225, RZ, RZ, R20 ;  /* 0x000000ffffe17224 */ /* 0x000fe400078e0014 */
[----:B------:R-:W-:-:S07]  /*b980*/  IMAD.MOV.U32 R226, RZ, RZ, R18 ;  /* 0x000000ffffe27224 */ /* 0x000fce00078e0012 */
.L_x_7795:
[----:B------:R-:W-:-:S05]  /*b990*/  VIADD R18, R226, 0x1 ;  /* 0x00000001e2127836 */ /* 0x000fca0000000000 */
[----:B------:R-:W-:-:S04]  /*b9a0*/  ISETP.NE.AND P2, PT, R18, 0x2, PT ;  /* 0x000000021200780c */ /* 0x000fc80003f45270 */
[----:B------:R-:W-:Y:S02]  /*b9b0*/  SEL R12, RZ, 0x1, P2 ;  /* 0x00000001ff0c7807 */ /* 0x000fe40001000000 */
[----:B------:R-:W-:Y:S02]  /*b9c0*/  SEL R18, R18, RZ, P2 ;  /* 0x000000ff12127207 */ /* 0x000fe40001000000 */
[----:B------:R-:W-:Y:S01]  /*b9d0*/  LOP3.LUT R22, R22, R12, RZ, 0x3c, !PT ;  /* 0x0000000c16167212 */ /* 0x000fe200078e3cff */
[----:B0-----:R-:W-:Y:S06]  /*b9e0*/  @!P0 BRA `(.L_x_7785) ;  /* 0x0000000000048947 */ /* 0x001fec0003800000 */
[----:B------:R-:W-:Y:S01]  /*b9f0*/  BPT.TRAP 0x1 ;  /* 0x000000040000795c */ /* 0x000fe20000300000 */
.L_x_7785:
[----:B------:R-:W-:Y:S01]  /*ba00*/  IMAD R215, R18, 0x8, R2 ;  /* 0x0000000812d77824 */ /* 0x000fe200078e0202 */
[----:B------:R-:W-:-:S04]  /*ba10*/  SHF.L.U32 R220, R22, 0x1f, RZ ;  /* 0x0000001f16dc7819 */ /* 0x000fc800000006ff */
[----:B------:R0:W1:Y:S01]  /*ba20*/  SYNCS.PHASECHK.TRANS64.TRYWAIT P2, [R215+URZ+0x28c30], R220 ;  /* 0x028c30dcd70075a7 */ /* 0x000062000804017f */
[----:B------:R-:W-:Y:S05]  /*ba30*/  @!P0 BRA `(.L_x_7786) ;  /* 0x0000000000048947 */ /* 0x000fea0003800000 */
[----:B------:R-:W-:Y:S01]  /*ba40*/  BPT.TRAP 0x1 ;  /* 0x000000040000795c */ /* 0x000fe20000300000 */
.L_x_7786:
[----:B------:R-:W2:Y:S01]  /*ba50*/  LDC R12, c[0x0][0x448] ;  /* 0x00011200ff0c7b82 */ /* 0x000ea20000000800 */
[----:B------:R-:W-:Y:S01]  /*ba60*/  BSSY B2, `(.L_x_7787) ;  /* 0x000000a000027945 */ /* 0x000fe20003800000 */
[----:B--2---:R-:W-:Y:S01]  /*ba70*/  ISETP.NE.AND P3, PT, R12, 0x1, PT ;  /* 0x000000010c00780c */ /* 0x004fe20003f65270 */
[----:B------:R-:W-:-:S12]  /*ba80*/  IMAD.IADD R12, R203, 0x1, R194 ;  /* 0x00000001cb0c7824 */ /* 0x000fd800078e02c2 */
[----:B------:R-:W2:Y:S08]  /*ba90*/  @P3 LDC R20, c[0x0][0x44c] ;  /* 0x00011300ff143b82 */ /* 0x000eb00000000800 */
[----:B------:R-:W3:Y:S01]  /*baa0*/  @P3 LDC R14, c[0x0][0x450] ;  /* 0x00011400ff0e3b82 */ /* 0x000ee20000000800 */
[----:B--2---:R-:W-:-:S05]  /*bab0*/  @P3 IMAD.HI.U32 R20, R12, R20, RZ ;  /* 0x000000140c143227 */ /* 0x004fca00078e00ff */
[----:B---3--:R-:W-:Y:S01]  /*bac0*/  @P3 SHF.R.U32.HI R12, RZ, R14, R20 ;  /* 0x0000000eff0c3219 */ /* 0x008fe20000011614 */
[----:B-1----:R-:W-:Y:S06]  /*bad0*/  @P2 BRA `(.L_x_7788) ;  /* 0x0000000000082947 */ /* 0x002fec0003800000 */
[----:B------:R-:W1:Y:S02]  /*bae0*/  SYNCS.PHASECHK.TRANS64.TRYWAIT P2, [R215+URZ+0x28c30], R220 ;  /* 0x028c30dcd70075a7 */ /* 0x000e64000804017f */
[----:B-1----:R-:W-:Y:S05]  /*baf0*/  @!P2 BRA `(.L_x_7789) ;  /* 0x0000013000c4a947 */ /* 0x002fea0003800000 */
.L_x_7788:
[----:B------:R-:W-:Y:S05]  /*bb00*/  BSYNC B2 ;  /* 0x0000000000027941 */ /* 0x000fea0003800000 */
.L_x_7787:
[----:B------:R-:W2:Y:S01]  /*bb10*/  SHFL.IDX PT, R20, R12, RZ, 0x1c1f ;  /* 0x001c1fff0c147589 */ /* 0x000ea200000e0000 */
[----:B------:R-:W-:Y:S01]  /*bb20*/  IMAD.MOV.U32 R152, RZ, RZ, -0x40 ;  /* 0xffffffc0ff987424 */ /* 0x000fe200078e00ff */
[----:B------:R-:W-:Y:S01]  /*bb30*/  R2UR UR4, R4 ;  /* 0x00000000040472ca */ /* 0x000fe200000e0000 */
[----:B------:R-:W-:Y:S01]  /*bb40*/  IMAD R156, R18, 0x200, R15 ;  /* 0x00000200129c7824 */ /* 0x000fe200078e020f */
[----:B------:R-:W3:Y:S01]  /*bb50*/  SHFL.IDX PT, R12, R12, 0x1, 0x1c1f ;  /* 0x003c1f000c0c7f89 */ /* 0x000ee200000e0000 */
[----:B------:R-:W-:Y:S01]  /*bb60*/  IMAD R152, R214, R152, 0x1 ;  /* 0x00000001d6987424 */ /* 0x000fe200078e0298 */
[----:B------:R-:W-:Y:S01]  /*bb70*/  R2UR UR5, R5 ;  /* 0x00000000050572ca */ /* 0x000fe200000e0000 */
[----:B------:R-:W-:Y:S01]  /*bb80*/  IMAD.MOV.U32 R157, RZ, RZ, 0x40000040 ;  /* 0x40000040ff9d7424 */ /* 0x000fe200078e00ff */
[C---:B------:R-:W-:Y:S01]  /*bb90*/  R2UR UR6, R156.reuse ;  /* 0x000000009c0672ca */ /* 0x040fe200000e0000 */
[----:B------:R-:W-:Y:S01]  /*bba0*/  VIADD R154, R156, 0x2 ;  /* 0x000000029c9a7836 */ /* 0x000fe20000000000 */
[----:B------:R-:W-:Y:S01]  /*bbb0*/  IADD3 R152, R195, R152, -R202 ;  /* 0x00000098c3987210 */ /* 0x000fe20007ffe8ca */
[----:B------:R-:W-:Y:S01]  /*bbc0*/  IMAD.MOV.U32 R155, RZ, RZ, 0x40000040 ;  /* 0x40000040ff9b7424 */ /* 0x000fe200078e00ff */
[----:B------:R-:W-:-:S02]  /*bbd0*/  R2UR UR7, R157 ;  /* 0x000000009d0772ca */ /* 0x000fc400000e0000 */
[----:B------:R-:W-:Y:S01]  /*bbe0*/  R2UR UR10, R154 ;  /* 0x000000009a0a72ca */ /* 0x000fe200000e0000 */
[----:B------:R-:W-:Y:S01]  /*bbf0*/  IMAD.IADD R153, R152, 0x1, -R193 ;  /* 0x0000000198997824 */ /* 0x000fe200078e0ac1 */
[----:B------:R-:W-:Y:S01]  /*bc00*/  R2UR UR11, R155 ;  /* 0x000000009b0b72ca */ /* 0x000fe200000e0000 */
[C---:B------:R-:W-:Y:S01]  /*bc10*/  VIADD R152, R156.reuse, 0x4 ;  /* 0x000000049c987836 */ /* 0x040fe20000000000 */
[----:B------:R-:W-:Y:S01]  /*bc20*/  R2UR UR19, R157 ;  /* 0x000000009d1372ca */ /* 0x000fe200000e0000 */
[----:B------:R-:W-:Y:S01]  /*bc30*/  VIADD R156, R156, 0x6 ;  /* 0x000000069c9c7836 */ /* 0x000fe20000000000 */
[----:B------:R-:W-:Y:S02]  /*bc40*/  R2UR UR8, R10 ;  /* 0x000000000a0872ca */ /* 0x000fe400000e0000 */
[----:B------:R-:W-:Y:S01]  /*bc50*/  R2UR UR14, R152 ;  /* 0x00000000980e72ca */ /* 0x000fe200000e0000 */
[----:B--2---:R-:W-:Y:S01]  /*bc60*/  IMAD.IADD R20, R153, 0x1, R20 ;  /* 0x0000000199147824 */ /* 0x004fe200078e0214 */
[----:B------:R-:W-:-:S02]  /*bc70*/  R2UR UR18, R156 ;  /* 0x000000009c1272ca */ /* 0x000fc400000e0000 */
[----:B------:R-:W-:Y:S01]  /*bc80*/  R2UR UR9, R11 ;  /* 0x000000000b0972ca */ /* 0x000fe200000e0000 */
[----:B---3--:R-:W-:Y:S01]  /*bc90*/  IMAD.IADD R12, R153, 0x1, R12 ;  /* 0x00000001990c7824 */ /* 0x008fe200078e020c */
[----:B------:R-:W-:Y:S01]  /*bca0*/  R2UR UR12, R8 ;  /* 0x00000000080c72ca */ /* 0x000fe200000e0000 */
[----:B------:R-:W-:Y:S01]  /*bcb0*/  IMAD.MOV.U32 R153, RZ, RZ, 0x40000040 ;  /* 0x40000040ff997424 */ /* 0x000fe200078e00ff */
[----:B------:R-:W-:Y:S02]  /*bcc0*/  R2UR UR13, R9 ;  /* 0x00000000090d72ca */ /* 0x000fe400000e0000 */
[----:B------:R-:W-:Y:S02]  /*bcd0*/  R2UR UR16, R6 ;  /* 0x00000000061072ca */ /* 0x000fe400000e0000 */
[----:B------:R-:W-:Y:S02]  /*bce0*/  R2UR UR15, R153 ;  /* 0x00000000990f72ca */ /* 0x000fe400000e0000 */
[----:B------:R-:W-:Y:S01]  /*bcf0*/  WARPGROUP.ARRIVE ;  /* 0x00000000000079c5 */ /* 0x000fe20000000000 */
[----:B------:R-:W-:-:S02]  /*bd00*/  R2UR UR17, R7 ;  /* 0x00000000071172ca */ /* 0x000fc400000e0000 */
[----:B------:R-:W-:Y:S02]  /*bd10*/  LOP3.LUT R19, R19, 0xdfffffff, RZ, 0xc0, !PT ;  /* 0xdfffffff13137812 */ /* 0x000fe400078ec0ff */
[C---:B------:R-:W-:Y:S01]  /*bd20*/  ISETP.GT.AND P2, PT, R12.reuse, 0x29, PT ;  /* 0x000000290c00780c */ /* 0x040fe20003f44270 */
[----:B------:R-:W-:Y:S01]  /*bd30*/  HGMMA.64x64x16.F32 R152, gdesc[UR4], RZ, !UPT, gsb0 ;  /* 0x00e00000049879f0 */ /* 0x000fe2000c0008ff */
[----:B------:R-:W-:Y:S02]  /*bd40*/  @P1 LOP3.LUT R19, R19, 0x20000000, RZ, 0xfc, !PT ;  /* 0x2000000013131812 */ /* 0x000fe400078efcff */
[C---:B------:R-:W-:Y:S02]  /*bd50*/  ISETP.GT.AND P1, PT, R12.reuse, 0x21, PT ;  /* 0x000000210c00780c */ /* 0x040fe40003f24270 */
[----:B------:R-:W-:Y:S02]  /*bd60*/  LOP3.LUT R19, R19, 0xefffffff, RZ, 0xc0, !PT ;  /* 0xefffffff13137812 */ /* 0x000fe400078ec0ff */
[----:B------:R-:W-:-:S02]  /*bd70*/  ISETP.GT.AND P3, PT, R12, 0x30, PT ;  /* 0x000000300c00780c */ /* 0x000fc40003f64270 */
[----:B------:R-:W-:Y:S02]  /*bd80*/  @P0 LOP3.LUT R19, R19, 0x10000000, RZ, 0xfc, !PT ;  /* 0x1000000013130812 */ /* 0x000fe400078efcff */
[----:B------:R-:W-:Y:S02]  /*bd90*/  ISETP.GT.AND P0, PT, R12, 0x28, PT ;  /* 0x000000280c00780c */ /* 0x000fe40003f04270 */
[----:B------:R-:W-:Y:S02]  /*bda0*/  LOP3.LUT R19, R19, 0xbfffffff, RZ, 0xc0, !PT ;  /* 0xbfffffff13137812 */ /* 0x000fe400078ec0ff */
[----:B------:R-:W-:Y:S02]  /*bdb0*/  LOP3.LUT R14, R14, 0xfffffffe, RZ, 0xc0, !PT ;  /* 0xfffffffe0e0e7812 */ /* 0x000fe400078ec0ff */
[----:B------:R-:W-:Y:S02]  /*bdc0*/  @P1 LOP3.LUT R19, R19, 0x40000000, RZ, 0xfc, !PT ;  /* 0x4000000013131812 */ /* 0x000fe400078efcff */
[----:B------:R-:W-:-:S02]  /*bdd0*/  @P2 LOP3.LUT R14, R14, 0x1, RZ, 0xfc, !PT ;  /* 0x000000010e0e2812 */ /* 0x000fc400078efcff */
[----:B------:R-:W-:Y:S02]  /*bde0*/  LOP3.LUT R19, R19, 0x7fffffff, RZ, 0xc0, !PT ;  /* 0x7fffffff13137812 */ /* 0x000fe400078ec0ff */
[----:B------:R-:W-:Y:S02]  /*bdf0*/  LOP3.LUT R14, R14, 0xfffffffd, RZ, 0xc0, !PT ;  /* 0xfffffffd0e0e7812 */ /* 0x000fe400078ec0ff */
[----:B------:R-:W-:Y:S02]  /*be00*/  ISETP.GT.AND P1, PT, R20, RZ, PT ;  /* 0x000000ff1400720c */ /* 0x000fe40003f24270 */
[----:B------:R-:W-:Y:S02]  /*be10*/  @P0 LOP3.LUT R19, R19, 0x80000000, RZ, 0xfc, !PT ;  /* 0x8000000013130812 */ /* 0x000fe400078efcff */
[----:B------:R-:W-:Y:S02]  /*be20*/  @P3 LOP3.LUT R14, R14, 0x2, RZ, 0xfc, !PT ;  /* 0x000000020e0e3812 */ /* 0x000fe400078efcff */
[----:B------:R-:W-:-:S02]  /*be30*/  ISETP.GT.AND P3, PT, R20, 0x1, PT ;  /* 0x000000011400780c */ /* 0x000fc40003f64270 */
[C---:B------:R-:W-:Y:S02]  /*be40*/  ISETP.GT.AND P2, PT, R20.reuse, 0x8, PT ;  /* 0x000000081400780c */ /* 0x040fe40003f44270 */
[----:B------:R-:W-:Y:S02]  /*be50*/  ISETP.GT.AND P0, PT, R20, 0x9, PT ;  /* 0x000000091400780c */ /* 0x000fe40003f04270 */
        /* <DEDUP_REMOVED lines=21> */
[----:B------:R-:W-:Y:S02]  /*bfb0*/  ISETP.GT.AND P0, PT, R20, 0x19, PT ;  /* 0x000000191400780c */ /* 0x000fe40003f04270 */
[----:B------:R-:W-:-:S02]  /*bfc0*/  ISETP.GT.AND P1, PT, R12, RZ, PT ;  /* 0x000000ff0c00720c */ /* 0x000fc40003f24270 */
[----:B------:R-:W-:Y:S02]  /*bfd0*/  FSEL R161, R161, -INF , P3 ;  /* 0xff800000a1a17808 */ /* 0x000fe40001800000 */
[----:B------:R-:W-:Y:S02]  /*bfe0*/  FSEL R164, R164, -INF , P2 ;  /* 0xff800000a4a47808 */ /* 0x000fe40001000000 */
[----:B------:R-:W-:Y:S02]  /*bff0*/  FSEL R165, R165, -INF , P0 ;  /* 0xff800000a5a57808 */ /* 0x000fe40000000000 */
[----:B------:R-:W-:Y:S02]  /*c000*/  FSEL R154, R154, -INF , P1 ;  /* 0xff8000009a9a7808 */ /* 0x000fe40000800000 */
[C---:B------:R-:W-:Y:S02]  /*c010*/  ISETP.GT.AND P3, PT, R12.reuse, 0x1, PT ;  /* 0x000000010c00780c */ /* 0x040fe40003f64270 */
[----:B------:R-:W-:-:S02]  /*c020*/  ISETP.GT.AND P2, PT, R12, 0x8, PT ;  /* 0x000000080c00780c */ /* 0x000fc40003f44270 */
[C---:B------:R-:W-:Y:S02]  /*c030*/  ISETP.GT.AND P0, PT, R12.reuse, 0x9, PT ;  /* 0x000000090c00780c */ /* 0x040fe40003f04270 */
[----:B------:R-:W-:Y:S02]  /*c040*/  ISETP.GT.AND P1, PT, R12, 0x10, PT ;  /* 0x000000100c00780c */ /* 0x000fe40003f24270 */
[----:B------:R-:W-:Y:S02]  /*c050*/  FSEL R155, R155, -INF , P3 ;  /* 0xff8000009b9b7808 */ /* 0x000fe40001800000 */
[----:B------:R-:W-:Y:S02]  /*c060*/  FSEL R158, R158, -INF , P2 ;  /* 0xff8000009e9e7808 */ /* 0x000fe40001000000 */
[----:B------:R-:W-:Y:S02]  /*c070*/  FSEL R159, R159, -INF , P0 ;  /* 0xff8000009f9f7808 */ /* 0x000fe40000000000 */
[----:B------:R-:W-:-:S02]  /*c080*/  FSEL R162, R162, -INF , P1 ;  /* 0xff800000a2a27808 */ /* 0x000fc40000800000 */
[C---:B------:R-:W-:Y:S02]  /*c090*/  ISETP.GT.AND P3, PT, R12.reuse, 0x11, PT ;  /* 0x000000110c00780c */ /* 0x040fe40003f64270 */
[C---:B------:R-:W-:Y:S02]  /*c0a0*/  ISETP.GT.AND P2, PT, R12.reuse, 0x18, PT ;  /* 0x000000180c00780c */ /* 0x040fe40003f44270 */
[C---:B------:R-:W-:Y:S02]  /*c0b0*/  ISETP.GT.AND P0, PT, R12.reuse, 0x19, PT ;  /* 0x000000190c00780c */ /* 0x040fe40003f04270 */
[----:B------:R-:W-:Y:S02]  /*c0c0*/  ISETP.GT.AND P1, PT, R12, 0x20, PT ;  /* 0x000000200c00780c */ /* 0x000fe40003f24270 */
[----:B------:R-:W-:Y:S02]  /*c0d0*/  FMNMX.FTZ R12, R154, R227, !PT ;  /* 0x000000e39a0c7209 */ /* 0x000fe40007810000 */
[----:B------:R-:W-:-:S02]  /*c0e0*/  FSEL R163, R163, -INF , P3 ;  /* 0xff800000a3a37808 */ /* 0x000fc40001800000 */
[----:B------:R-:W-:Y:S02]  /*c0f0*/  FMNMX.FTZ R12, R155, R12, !PT ;  /* 0x0000000c9b0c7209 */ /* 0x000fe40007810000 */
[----:B------:R-:W-:Y:S02]  /*c100*/  FSEL R166, R166, -INF , P2 ;  /* 0xff800000a6a67808 */ /* 0x000fe40001000000 */
[----:B------:R-:W-:Y:S02]  /*c110*/  FMNMX.FTZ R12, R158, R12, !PT ;  /* 0x0000000c9e0c7209 */ /* 0x000fe40007810000 */
[----:B------:R-:W-:Y:S02]  /*c120*/  FSEL R167, R167, -INF , P0 ;  /* 0xff800000a7a77808 */ /* 0x000fe40000000000 */
[----:B------:R-:W-:Y:S02]  /*c130*/  FMNMX.FTZ R12, R159, R12, !PT ;  /* 0x0000000c9f0c7209 */ /* 0x000fe40007810000 */
[----:B------:R-:W-:-:S02]  /*c140*/  FSEL R170, R170, -INF , P1 ;  /* 0xff800000aaaa7808 */ /* 0x000fc40000800000 */
[----:B------:R-:W-:Y:S02]  /*c150*/  FMNMX.FTZ R12, R162, R12, !PT ;  /* 0x0000000ca20c7209 */ /* 0x000fe40007810000 */
[----:B------:R-:W-:Y:S02]  /*c160*/  LOP3.LUT P1, RZ, R19, 0x40000000, RZ, 0xc0, !PT ;  /* 0x4000000013ff7812 */ /* 0x000fe4000782c0ff */
[----:B------:R-:W-:Y:S02]  /*c170*/  FMNMX.FTZ R12, R163, R12, !PT ;  /* 0x0000000ca30c7209 */ /* 0x000fe40007810000 */
[----:B------:R-:W-:Y:S02]  /*c180*/  LOP3.LUT P0, RZ, R19, 0x80000000, RZ, 0xc0, !PT ;  /* 0x8000000013ff7812 */ /* 0x000fe4000780c0ff */
[----:B------:R-:W-:Y:S02]  /*c190*/  FMNMX.FTZ R12, R166, R12, !PT ;  /* 0x0000000ca60c7209 */ /* 0x000fe40007810000 */
[----:B------:R-:W-:-:S02]  /*c1a0*/  FSEL R171, R171, -INF , P1 ;  /* 0xff800000abab7808 */ /* 0x000fc40000800000 */
[----:B------:R-:W-:Y:S02]  /*c1b0*/  FMNMX.FTZ R12, R167, R12, !PT ;  /* 0x0000000ca70c7209 */ /* 0x000fe40007810000 */
[----:B------:R-:W-:Y:S02]  /*c1c0*/  LOP3.LUT P2, RZ, R14, 0x1, RZ, 0xc0, !PT ;  /* 0x000000010eff7812 */ /* 0x000fe4000784c0ff */
[----:B------:R-:W-:Y:S02]  /*c1d0*/  FMNMX.FTZ R12, R170, R12, !PT ;  /* 0x0000000caa0c7209 */ /* 0x000fe40007810000 */
[----:B------:R-:W-:Y:S02]  /*c1e0*/  FSEL R174, R174, -INF , P0 ;  /* 0xff800000aeae7808 */ /* 0x000fe40000000000 */
[----:B------:R-:W-:Y:S02]  /*c1f0*/  FMNMX.FTZ R12, R171, R12, !PT ;  /* 0x0000000cab0c7209 */ /* 0x000fe40007810000 */
[----:B------:R-:W-:-:S02]  /*c200*/  LOP3.LUT P3, RZ, R14, 0x2, RZ, 0xc0, !PT ;  /* 0x000000020eff7812 */ /* 0x000fc4000786c0ff */
[----:B------:R-:W-:Y:S02]  /*c210*/  FSEL R175, R175, -INF , P2 ;  /* 0xff800000afaf7808 */ /* 0x000fe40001000000 */
[----:B------:R-:W-:Y:S02]  /*c220*/  FMNMX.FTZ R12, R174, R12, !PT ;  /* 0x0000000cae0c7209 */ /* 0x000fe40007810000 */
        /* <DEDUP_REMOVED lines=8> */
[----:B------:R-:W-:Y:S02]  /*c2b0*/  LOP3.LUT P1, RZ, R19, 0x20000000, RZ, 0xc0, !PT ;  /* 0x2000000013ff7812 */ /* 0x000fe4000782c0ff */
[----:B------:R-:W-:-:S02]  /*c2c0*/  FMNMX.FTZ R12, R183, R12, !PT ;  /* 0x0000000cb70c7209 */ /* 0x000fc40007810000 */
[C---:B------:R-:W-:Y:S02]  /*c2d0*/  ISETP.GT.AND P6, PT, R20.reuse, 0x20, PT ;  /* 0x000000201400780c */ /* 0x040fe40003fc4270 */
[----:B------:R-:W-:Y:S01]  /*c2e0*/  ISETP.GT.AND P5, PT, R20, 0x21, PT ;  /* 0x000000211400780c */ /* 0x000fe20003fa4270 */
[----:B------:R-:W2:Y:S01]  /*c2f0*/  SHFL.BFLY PT, R14, R12, 0x2, 0x1f ;  /* 0x0c401f000c0e7f89 */ /* 0x000ea200000e0000 */
[----:B------:R-:W-:Y:S02]  /*c300*/  FSEL R168, R168, -INF , P6 ;  /* 0xff800000a8a87808 */ /* 0x000fe40003000000 */
[C---:B------:R-:W-:Y:S02]  /*c310*/  ISETP.GT.AND P4, PT, R20.reuse, 0x28, PT ;  /* 0x000000281400780c */ /* 0x040fe40003f84270 */
[----:B------:R-:W-:Y:S02]  /*c320*/  FSEL R169, R169, -INF , P5 ;  /* 0xff800000a9a97808 */ /* 0x000fe40002800000 */
[----:B------:R-:W-:-:S02]  /*c330*/  ISETP.GT.AND P3, PT, R20, 0x29, PT ;  /* 0x000000291400780c */ /* 0x000fc40003f64270 */
[----:B------:R-:W-:Y:S02]  /*c340*/  FSEL R172, R172, -INF , P4 ;  /* 0xff800000acac7808 */ /* 0x000fe40002000000 */
[----:B------:R-:W-:Y:S02]  /*c350*/  FSEL R173, R173, -INF , P3 ;  /* 0xff800000adad7808 */ /* 0x000fe40001800000 */
[C---:B------:R-:W-:Y:S02]  /*c360*/  ISETP.GT.AND P4, PT, R20.reuse, 0x30, PT ;  /* 0x000000301400780c */ /* 0x040fe40003f84270 */
[----:B------:R-:W-:Y:S02]  /*c370*/  ISETP.GT.AND P3, PT, R20, 0x31, PT ;  /* 0x000000311400780c */ /* 0x000fe40003f64270 */
[----:B------:R-:W-:Y:S02]  /*c380*/  LOP3.LUT P0, RZ, R19, 0x10000000, RZ, 0xc0, !PT ;  /* 0x1000000013ff7812 */ /* 0x000fe4000780c0ff */
[----:B------:R-:W-:-:S02]  /*c390*/  FSEL R177, R177, -INF , P3 ;  /* 0xff800000b1b17808 */ /* 0x000fc40001800000 */
[----:B------:R-:W-:Y:S02]  /*c3a0*/  ISETP.GT.AND P3, PT, R20, 0x39, PT ;  /* 0x000000391400780c */ /* 0x000fe40003f64270 */
[----:B--2---:R-:W-:Y:S02]  /*c3b0*/  FMNMX.FTZ R14, R12, R14, !PT ;  /* 0x0000000e0c0e7209 */ /* 0x004fe40007810000 */
[----:B------:R-:W-:-:S03]  /*c3c0*/  FSEL R181, R181, -INF , P3 ;  /* 0xff800000b5b57808 */ /* 0x000fc60001800000 */
[----:B------:R-:W2:Y:S02]  /*c3d0*/  SHFL.BFLY PT, R12, R14, 0x1, 0x1f ;  /* 0x0c201f000e0c7f89 */ /* 0x000ea400000e0000 */
[----:B--2---:R-:W-:-:S04]  /*c3e0*/  FMNMX.FTZ R14, R14, R12, !PT ;  /* 0x0000000c0e0e7209 */ /* 0x004fc80007810000 */
[----:B------:R-:W-:-:S04]  /*c3f0*/  FSETP.NEU.FTZ.AND P2, PT, R14, -INF , PT ;  /* 0xff8000000e00780b */ /* 0x000fc80003f5d000 */
[----:B------:R-:W-:-:S05]  /*c400*/  FSEL R12, R14, RZ, P2 ;  /* 0x000000ff0e0c7208 */ /* 0x000fca0001000000 */
[----:B------:R-:W-:Y:S01]  /*c410*/  FADD.FTZ R227, -R12, R227 ;  /* 0x000000e30ce37221 */ /* 0x000fe20000010100 */
[----:B------:R-:W-:-:S04]  /*c420*/  IMAD.U32 R12, RZ, RZ, UR40 ;  /* 0x00000028ff0c7e24 */ /* 0x000fc8000f8e00ff */
[----:B------:R-:W-:-:S05]  /*c430*/  FMUL.FTZ R153, R14, R12 ;  /* 0x0000000c0e997220 */ /* 0x000fca0000410000 */
[----:B------:R-:W-:Y:S02]  /*c440*/  FSEL R153, R153, RZ, P2 ;  /* 0x000000ff99997208 */ /* 0x000fe40001000000 */
[----:B------:R-:W-:-:S03]  /*c450*/  ISETP.NE.AND P2, PT, R192, RZ, PT ;  /* 0x000000ffc000720c */ /* 0x000fc60003f45270 */
        /* <DEDUP_REMOVED lines=15> */
[-C--:B------:R-:W-:Y:S01]  /*c550*/  FFMA.FTZ R183, R183, R12.reuse, -R153 ;  /* 0x0000000cb7b77223 */ /* 0x080fe20000010899 */
[----:B------:R-:W-:Y:S01]  /*c560*/  FMUL.FTZ R170, R227, R12 ;  /* 0x0000000ce3aa7220 */ /* 0x000fe20000410000 */
[----:B------:R2:W-:Y:S08]  /*c570*/  MUFU.EX2 R153, R154 ;  /* 0x0000009a00997308 */ /* 0x0005f00000000800 */
[----:B------:R-:W3:Y:S01]  /*c580*/  MUFU.EX2 R170, R170 ;  /* 0x000000aa00aa7308 */ /* 0x000ee20000000800 */
[----:B--2---:R-:W-:-:S05]  /*c590*/  @!P1 VIADD R154, R215, 0x28c40 ;  /* 0x00028c40d79a9836 */ /* 0x004fca0000000000 */
[----:B------:R-:W-:Y:S02]  /*c5a0*/  @!P1 PRMT R154, RZ, 0x654, R154 ;  /* 0x00000654ff9a9816 */ /* 0x000fe4000000009a */
[----:B------:R-:W2:Y:S02]  /*c5b0*/  MUFU.EX2 R155, R155 ;  /* 0x0000009b009b7308 */ /* 0x000ea40000000800 */
[----:B------:R4:W-:Y:S06]  /*c5c0*/  @!P1 SYNCS.ARRIVE.TRANS64.RED.A1T0 RZ, [R154+URZ], RZ ;  /* 0x000000ff9aff99a7 */ /* 0x0009ec000810043f */
[----:B------:R-:W-:Y:S01]  /*c5d0*/  MUFU.EX2 R159, R159 ;  /* 0x0000009f009f7308 */ /* 0x000fe20000000800 */
[----:B---3--:R-:W-:Y:S01]  /*c5e0*/  FFMA.FTZ R3, R170, R3, R153 ;  /* 0x00000003aa037223 */ /* 0x008fe20000010099 */
[----:B----4-:R-:W-:Y:S01]  /*c5f0*/  FMNMX.FTZ R154, R152, R225, !PT ;  /* 0x000000e1989a7209 */ /* 0x010fe20007810000 */
[-C--:B------:R-:W-:Y:S01]  /*c600*/  FMUL.FTZ R26, R26, R170.reuse ;  /* 0x000000aa1a1a7220 */ /* 0x080fe20000410000 */
[-C--:B------:R-:W-:Y:S01]  /*c610*/  FMUL.FTZ R27, R27, R170.reuse ;  /* 0x000000aa1b1b7220 */ /* 0x080fe20000410000 */
[----:B------:R-:W-:Y:S01]  /*c620*/  FMUL.FTZ R30, R30, R170 ;  /* 0x000000aa1e1e7220 */ /* 0x000fe20000410000 */
[----:B------:R-:W-:Y:S01]  /*c630*/  FMNMX.FTZ R154, R232, R154, !PT ;  /* 0x0000009ae89a7209 */ /* 0x000fe20007810000 */
[----:B------:R-:W-:Y:S01]  /*c640*/  FMUL.FTZ R31, R31, R170 ;  /* 0x000000aa1f1f7220 */ /* 0x000fe20000410000 */
[----:B------:R-:W-:Y:S01]  /*c650*/  MUFU.EX2 R162, R162 ;  /* 0x000000a200a27308 */ /* 0x000fe20000000800 */
[C---:B--2---:R-:W-:Y:S01]  /*c660*/  FADD.FTZ R3, R155.reuse, R3 ;  /* 0x000000039b037221 */ /* 0x044fe20000010000 */
[----:B------:R-:W-:Y:S01]  /*c670*/  FMNMX.FTZ R154, R156, R154, !PT ;  /* 0x0000009a9c9a7209 */ /* 0x000fe20007810000 */
[-C--:B------:R-:W-:Y:S01]  /*c680*/  FMUL.FTZ R34, R34, R170.reuse ;  /* 0x000000aa22227220 */ /* 0x080fe20000410000 */
[----:B------:R-:W-:Y:S01]  /*c690*/  F2FP.F16.F32.PACK_AB R153, R155, R153 ;  /* 0x000000999b99723e */ /* 0x000fe200000000ff */
[----:B------:R-:W-:Y:S01]  /*c6a0*/  FMUL.FTZ R35, R35, R170 ;  /* 0x000000aa23237220 */ /* 0x000fe20000410000 */
[----:B------:R-:W-:Y:S01]  /*c6b0*/  FMNMX.FTZ R154, R157, R154, !PT ;  /* 0x0000009a9d9a7209 */ /* 0x000fe20007810000 */
[-C--:B------:R-:W-:Y:S01]  /*c6c0*/  FMUL.FTZ R38, R38, R170.reuse ;  /* 0x000000aa26267220 */ /* 0x080fe20000410000 */
[----:B------:R-:W2:Y:S01]  /*c6d0*/  MUFU.EX2 R155, R158 ;  /* 0x0000009e009b7308 */ /* 0x000ea20000000800 */
[----:B------:R-:W-:Y:S01]  /*c6e0*/  FMUL.FTZ R39, R39, R170 ;  /* 0x000000aa27277220 */ /* 0x000fe20000410000 */
[----:B------:R-:W-:Y:S01]  /*c6f0*/  FMNMX.FTZ R154, R160, R154, !PT ;  /* 0x0000009aa09a7209 */ /* 0x000fe20007810000 */
[-C--:B------:R-:W-:Y:S01]  /*c700*/  FMUL.FTZ R42, R42, R170.reuse ;  /* 0x000000aa2a2a7220 */ /* 0x080fe20000410000 */
[-C--:B------:R-:W-:Y:S01]  /*c710*/  FMUL.FTZ R43, R43, R170.reuse ;  /* 0x000000aa2b2b7220 */ /* 0x080fe20000410000 */
[----:B------:R-:W-:Y:S01]  /*c720*/  FMUL.FTZ R46, R46, R170 ;  /* 0x000000aa2e2e7220 */ /* 0x000fe20000410000 */
[----:B------:R-:W-:Y:S01]  /*c730*/  FMNMX.FTZ R154, R161, R154, !PT ;  /* 0x0000009aa19a7209 */ /* 0x000fe20007810000 */
[-C--:B------:R-:W-:Y:S01]  /*c740*/  FMUL.FTZ R47, R47, R170.reuse ;  /* 0x000000aa2f2f7220 */ /* 0x080fe20000410000 */
[----:B------:R-:W-:Y:S01]  /*c750*/  MUFU.EX2 R167, R167 ;  /* 0x000000a700a77308 */ /* 0x000fe20000000800 */
[----:B------:R-:W-:Y:S01]  /*c760*/  FMUL.FTZ R50, R50, R170 ;  /* 0x000000aa32327220 */ /* 0x000fe20000410000 */
[----:B------:R-:W-:Y:S01]  /*c770*/  FMNMX.FTZ R154, R164, R154, !PT ;  /* 0x0000009aa49a7209 */ /* 0x000fe20007810000 */
[-C--:B------:R-:W-:Y:S01]  /*c780*/  FMUL.FTZ R51, R51, R170.reuse ;  /* 0x000000aa33337220 */ /* 0x080fe20000410000 */
[-C--:B------:R-:W-:Y:S01]  /*c790*/  FMUL.FTZ R54, R54, R170.reuse ;  /* 0x000000aa36367220 */ /* 0x080fe20000410000 */
[----:B------:R-:W-:Y:S01]  /*c7a0*/  FMUL.FTZ R55, R55, R170 ;  /* 0x000000aa37377220 */ /* 0x000fe20000410000 */
[----:B------:R-:W-:Y:S01]  /*c7b0*/  FMNMX.FTZ R154, R165, R154, !PT ;  /* 0x0000009aa59a7209 */ /* 0x000fe20007810000 */
[----:B------:R-:W-:Y:S01]  /*c7c0*/  FMUL.FTZ R58, R58, R170 ;  /* 0x000000aa3a3a7220 */ /* 0x000fe20000410000 */
[----:B------:R-:W-:Y:S01]  /*c7d0*/  MUFU.EX2 R233, R233 ;  /* 0x000000e900e97308 */ /* 0x000fe20000000800 */
[----:B--2---:R-:W-:Y:S01]  /*c7e0*/  FADD.FTZ R3, R155, R3 ;  /* 0x000000039b037221 */ /* 0x004fe20000010000 */
[----:B------:R-:W-:Y:S01]  /*c7f0*/  FMNMX.FTZ R154, R168, R154, !PT ;  /* 0x0000009aa89a7209 */ /* 0x000fe20007810000 */
[----:B------:R-:W-:Y:S01]  /*c800*/  FMUL.FTZ R59, R59, R170 ;  /* 0x000000aa3b3b7220 */ /* 0x000fe20000410000 */
[C---:B------:R-:W-:Y:S01]  /*c810*/  F2FP.F16.F32.PACK_AB R155, R159.reuse, R155 ;  /* 0x0000009b9f9b723e */ /* 0x040fe200000000ff */
[----:B------:R-:W-:Y:S01]  /*c820*/  FADD.FTZ R3, R159, R3 ;  /* 0x000000039f037221 */ /* 0x000fe20000010000 */
[----:B------:R-:W-:Y:S01]  /*c830*/  FMNMX.FTZ R154, R169, R154, !PT ;  /* 0x0000009aa99a7209 */ /* 0x000fe20007810000 */
[----:B------:R-:W-:Y:S01]  /*c840*/  FMUL.FTZ R62, R62, R170 ;  /* 0x000000aa3e3e7220 */ /* 0x000fe20000410000 */
[----:B------:R-:W-:Y:S01]  /*c850*/  MUFU.EX2 R171, R171 ;  /* 0x000000ab00ab7308 */ /* 0x000fe20000000800 */
[----:B------:R-:W-:Y:S01]  /*c860*/  FADD.FTZ R3, R162, R3 ;  /* 0x00000003a2037221 */ /* 0x000fe20000010000 */
[----:B------:R-:W-:Y:S01]  /*c870*/  FMNMX.FTZ R158, R172, R154, !PT ;  /* 0x0000009aac9e7209 */ /* 0x000fe20007810000 */
[-C--:B------:R-:W-:Y:S01]  /*c880*/  FMUL.FTZ R63, R63, R170.reuse ;  /* 0x000000aa3f3f7220 */ /* 0x080fe20000410000 */
[----:B------:R-:W-:Y:S01]  /*c890*/  FSEL R154, R176, -INF , P4 ;  /* 0xff800000b09a7808 */ /* 0x000fe20002000000 */
[----:B------:R-:W-:Y:S01]  /*c8a0*/  FMUL.FTZ R66, R66, R170 ;  /* 0x000000aa42427220 */ /* 0x000fe20000410000 */
[----:B------:R-:W-:Y:S01]  /*c8b0*/  FMNMX.FTZ R158, R173, R158, !PT ;  /* 0x0000009ead9e7209 */ /* 0x000fe20007810000 */
[----:B------:R-:W-:Y:S01]  /*c8c0*/  FMUL.FTZ R67, R67, R170 ;  /* 0x000000aa43437220 */ /* 0x000fe20000410000 */
[----:B------:R-:W-:Y:S01]  /*c8d0*/  ISETP.GT.AND P4, PT, R20, 0x38, PT ;  /* 0x000000381400780c */ /* 0x000fe20003f84270 */
[----:B------:R-:W-:Y:S01]  /*c8e0*/  MUFU.EX2 R175, R175 ;  /* 0x000000af00af7308 */ /* 0x000fe20000000800 */
[----:B------:R-:W-:Y:S01]  /*c8f0*/  FMNMX.FTZ R158, R154, R158, !PT ;  /* 0x0000009e9a9e7209 */ /* 0x000fe20007810000 */
[-C--:B------:R-:W-:Y:S01]  /*c900*/  FMUL.FTZ R70, R70, R170.reuse ;  /* 0x000000aa46467220 */ /* 0x080fe20000410000 */
[----:B------:R-:W-:Y:S01]  /*c910*/  FSEL R180, R180, -INF , P4 ;  /* 0xff800000b4b47808 */ /* 0x000fe20002000000 */
        /* <DEDUP_REMOVED lines=14> */
[----:B------:R-:W2:Y:S01]  /*ca00*/  SHFL.BFLY PT, R158, R20, 0x2, 0x1f ;  /* 0x0c401f00149e7f89 */ /* 0x000ea200000e0000 */
        /* <DEDUP_REMOVED lines=23> */
[----:B--2---:R-:W-:Y:S01]  /*cb80*/  FMNMX.FTZ R20, R20, R158, !PT ;  /* 0x0000009e14147209 */ /* 0x004fe20007810000 */
[-C--:B------:R-:W-:Y:S01]  /*cb90*/  FMUL.FTZ R134, R134, R170.reuse ;  /* 0x000000aa86867220 */ /* 0x080fe20000410000 */
[----:B------:R-:W2:Y:S01]  /*cba0*/  MUFU.EX2 R158, R163 ;  /* 0x000000a3009e7308 */ /* 0x000ea20000000800 */
[-C--:B------:R-:W-:Y:S01]  /*cbb0*/  FMUL.FTZ R135, R135, R170.reuse ;  /* 0x000000aa87877220 */ /* 0x080fe20000410000 */
[-C--:B------:R-:W-:Y:S01]  /*cbc0*/  FMUL.FTZ R138, R138, R170.reuse ;  /* 0x000000aa8a8a7220 */ /* 0x080fe20000410000 */
[----:B------:R-:W3:Y:S01]  /*cbd0*/  SHFL.BFLY PT, R159, R20, 0x1, 0x1f ;  /* 0x0c201f00149f7f89 */ /* 0x000ee200000e0000 */
        /* <DEDUP_REMOVED lines=8> */
[----:B---3--:R-:W-:-:S02]  /*cc60*/  FMNMX.FTZ R20, R20, R159, !PT ;  /* 0x0000009f14147209 */ /* 0x008fc40007810000 */
[----:B------:R2:W3:Y:S02]  /*cc70*/  MUFU.EX2 R159, R166 ;  /* 0x000000a6009f7308 */ /* 0x0004e40000000800 */
[----:B------:R-:W-:-:S04]  /*cc80*/  FSETP.NEU.FTZ.AND P3, PT, R20, -INF , PT ;  /* 0xff8000001400780b */ /* 0x000fc80003f7d000 */
[----:B------:R-:W-:Y:S01]  /*cc90*/  FSEL R163, R20, RZ, P3 ;  /* 0x000000ff14a37208 */ /* 0x000fe20001800000 */
[----:B--2---:R-:W-:-:S04]  /*cca0*/  @!P2 IMAD R166, R226, 0x40, R189 ;  /* 0x00000040e2a6a824 */ /* 0x004fc800078e02bd */
[----:B------:R-:W-:Y:S01]  /*ccb0*/  FADD.FTZ R163, -R163, R225 ;  /* 0x000000e1a3a37221 */ /* 0x000fe20000010100 */
[----:B------:R-:W-:-:S03]  /*ccc0*/  @!P2 IMAD R166, R166, 0x4, R2 ;  /* 0x00000004a6a6a824 */ /* 0x000fc600078e0202 */
[----:B------:R-:W-:Y:S01]  /*ccd0*/  FMUL.FTZ R163, R163, R12 ;  /* 0x0000000ca3a37220 */ /* 0x000fe20000410000 */
[----:B---3--:R-:W-:Y:S01]  /*cce0*/  FADD.FTZ R3, R159, R3 ;  /* 0x000000039f037221 */ /* 0x008fe20000010000 */
[----:B------:R-:W-:Y:S02]  /*ccf0*/  @!P2 STS [R166+0x28820], R170 ;  /* 0x028820aaa600a388 */ /* 0x000fe40000000800 */
[----:B------:R-:W2:Y:S01]  /*cd00*/  MUFU.EX2 R176, R163 ;  /* 0x000000a300b07308 */ /* 0x000ea20000000800 */
[----:B------:R-:W-:-:S07]  /*cd10*/  F2FP.F16.F32.PACK_AB R159, R167, R159 ;  /* 0x0000009fa79f723e */ /* 0x000fce00000000ff */
        /* <DEDUP_REMOVED lines=11> */
[----:B--2---:R-:W-:Y:S01]  /*cdd0*/  FMUL.FTZ R166, R20, R12 ;  /* 0x0000000c14a67220 */ /* 0x004fe20000410000 */
        /* <DEDUP_REMOVED lines=8> */
[----:B------:R-:W-:Y:S01]  /*ce60*/  FMUL.FTZ R56, R56, R176 ;  /* 0x000000b038387220 */ /* 0x000fe20000410000 */
        /* <DEDUP_REMOVED lines=15> */
[-CC-:B------:R-:W-:Y:S01]  /*cf60*/  FFMA.FTZ R177, R177, R12.reuse, -R166.reuse ;  /* 0x0000000cb1b17223 */ /* 0x180fe200000108a6 */
[-CC-:B------:R-:W-:Y:S01]  /*cf70*/  FFMA.FTZ R180, R180, R12.reuse, -R166.reuse ;  /* 0x0000000cb4b47223 */ /* 0x180fe200000108a6 */
[----:B------:R-:W-:Y:S01]  /*cf80*/  FFMA.FTZ R166, R181, R12, -R166 ;  /* 0x0000000cb5a67223 */ /* 0x000fe200000108a6 */
        /* <DEDUP_REMOVED lines=9> */
[-C--:B------:R-:W-:Y:S01]  /*d020*/  FMUL.FTZ R73, R73, R176.reuse ;  /* 0x000000b049497220 */ /* 0x080fe20000410000 */
[-C--:B------:R-:W-:Y:S01]  /*d030*/  FMUL.FTZ R76, R76, R176.reuse ;  /* 0x000000b04c4c7220 */ /* 0x080fe20000410000 */
[-C--:B------:R-:W-:Y:S01]  /*d040*/  FMUL.FTZ R77, R77, R176.reuse ;  /* 0x000000b04d4d7220 */ /* 0x080fe20000410000 */
[----:B------:R5:W0:Y:S01]  /*d050*/  MUFU.EX2 R174, R157 ;  /* 0x0000009d00ae7308 */ /* 0x000a220000000800 */
        /* <DEDUP_REMOVED lines=8> */
[----:B-----5:R-:W-:Y:S01]  /*d0e0*/  F2FP.F16.F32.PACK_AB R157, R158, R162 ;  /* 0x000000a29e9d723e */ /* 0x020fe200000000ff */
[----:B--2---:R-:W-:Y:S01]  /*d0f0*/  FFMA.FTZ R158, R176, R0, R152 ;  /* 0x00000000b09e7223 */ /* 0x004fe20000010098 */
[----:B------:R-:W-:Y:S01]  /*d100*/  FADD.FTZ R0, R167, R3 ;  /* 0x00000003a7007221 */ /* 0x000fe20000010000 */
[C---:B---3--:R-:W-:Y:S01]  /*d110*/  F2FP.F16.F32.PACK_AB R152, R232.reuse, R152 ;  /* 0x00000098e898723e */ /* 0x048fe200000000ff */
[-C--:B------:R-:W-:Y:S01]  /*d120*/  FMUL.FTZ R93, R93, R176.reuse ;  /* 0x000000b05d5d7220 */ /* 0x080fe20000410000 */
[----:B------:R-:W-:Y:S01]  /*d130*/  FADD.FTZ R158, R232, R158 ;  /* 0x0000009ee89e7221 */ /* 0x000fe20000010000 */
[-C--:B------:R-:W-:Y:S01]  /*d140*/  FMUL.FTZ R96, R96, R176.reuse ;  /* 0x000000b060607220 */ /* 0x080fe20000410000 */
[----:B------:R-:W2:Y:S01]  /*d150*/  MUFU.EX2 R161, R161 ;  /* 0x000000a100a17308 */ /* 0x000ea20000000800 */
[-C--:B------:R-:W-:Y:S01]  /*d160*/  FMUL.FTZ R97, R97, R176.reuse ;  /* 0x000000b061617220 */ /* 0x080fe20000410000 */
[----:B----4-:R-:W-:Y:S01]  /*d170*/  FADD.FTZ R158, R156, R158 ;  /* 0x0000009e9c9e7221 */ /* 0x010fe20000010000 */
[-C--:B------:R-:W-:Y:S01]  /*d180*/  FMUL.FTZ R100, R100, R176.reuse ;  /* 0x000000b064647220 */ /* 0x080fe20000410000 */
[-C--:B------:R-:W-:Y:S01]  /*d190*/  FMUL.FTZ R101, R101, R176.reuse ;  /* 0x000000b065657220 */ /* 0x080fe20000410000 */
[-C--:B------:R-:W-:Y:S01]  /*d1a0*/  FMUL.FTZ R104, R104, R176.reuse ;  /* 0x000000b068687220 */ /* 0x080fe20000410000 */
[----:B0-----:R-:W-:Y:S01]  /*d1b0*/  FADD.FTZ R158, R174, R158 ;  /* 0x0000009eae9e7221 */ /* 0x001fe20000010000 */
[-C--:B------:R-:W-:Y:S01]  /*d1c0*/  FMUL.FTZ R105, R105, R176.reuse ;  /* 0x000000b069697220 */ /* 0x080fe20000410000 */
[----:B------:R-:W0:Y:S01]  /*d1d0*/  MUFU.EX2 R164, R164 ;  /* 0x000000a400a47308 */ /* 0x000e220000000800 */
[-C--:B------:R-:W-:Y:S01]  /*d1e0*/  FMUL.FTZ R108, R108, R176.reuse ;  /* 0x000000b06c6c7220 */ /* 0x080fe20000410000 */
[----:B-1----:R-:W-:Y:S01]  /*d1f0*/  FADD.FTZ R158, R160, R158 ;  /* 0x0000009ea09e7221 */ /* 0x002fe20000010000 */
        /* <DEDUP_REMOVED lines=25> */
[----:B------:R-:W-:-:S04]  /*d390*/  FMUL.FTZ R149, R149, R176 ;  /* 0x000000b095957220 */ /* 0x000fc80000410000 */
[----:B------:R-:W3:Y:S08]  /*d3a0*/  MUFU.EX2 R162, R172 ;  /* 0x000000ac00a27308 */ /* 0x000ef00000000800 */
[----:B------:R4:W-:Y:S08]  /*d3b0*/  MUFU.EX2 R3, R154 ;  /* 0x0000009a00037308 */ /* 0x0009f00000000800 */
[----:B------:R-:W5:Y:S01]  /*d3c0*/  MUFU.EX2 R173, R173 ;  /* 0x000000ad00ad7308 */ /* 0x000f620000000800 */
[----:B----4-:R-:W-:Y:S01]  /*d3d0*/  F2FP.F16.F32.PACK_AB R154, R174, R156 ;  /* 0x0000009cae9a723e */ /* 0x010fe200000000ff */
[----:B------:R-:W-:Y:S01]  /*d3e0*/  BAR.SYNC.DEFER_BLOCKING 0xf, 0x100 ;  /* 0x03c4000000007b1d */ /* 0x000fe20000010000 */
[----:B------:R-:W-:Y:S01]  /*d3f0*/  F2FP.F16.F32.PACK_AB R156, R161, R160 ;  /* 0x000000a0a19c723e */ /* 0x000fe200000000ff */
[----:B-1----:R-:W-:Y:S01]  /*d400*/  FADD.FTZ R160, R165, R158 ;  /* 0x0000009ea5a07221 */ /* 0x002fe20000010000 */
[----:B------:R-:W-:Y:S01]  /*d410*/  FADD.FTZ R161, R233, R0 ;  /* 0x00000000e9a17221 */ /* 0x000fe20000010000 */
[----:B------:R-:W-:-:S02]  /*d420*/  F2FP.F16.F32.PACK_AB R158, R165, R164 ;  /* 0x000000a4a59e723e */ /* 0x000fc400000000ff */
[----:B--2---:R-:W-:Y:S01]  /*d430*/  FADD.FTZ R160, R168, R160 ;  /* 0x000000a0a8a07221 */ /* 0x004fe20000010000 */
[----:B------:R-:W1:Y:S01]  /*d440*/  MUFU.EX2 R177, R177 ;  /* 0x000000b100b17308 */ /* 0x000e620000000800 */
[C---:B------:R-:W-:Y:S01]  /*d450*/  FADD.FTZ R164, R171.reuse, R161 ;  /* 0x000000a1aba47221 */ /* 0x040fe20000010000 */
[----:B------:R-:W-:Y:S01]  /*d460*/  F2FP.F16.F32.PACK_AB R161, R171, R233 ;  /* 0x000000e9aba1723e */ /* 0x000fe200000000ff */
[C---:B0-----:R-:W-:Y:S01]  /*d470*/  FADD.FTZ R0, R169.reuse, R160 ;  /* 0x000000a0a9007221 */ /* 0x041fe20000010000 */
[----:B------:R-:W-:Y:S01]  /*d480*/  F2FP.F16.F32.PACK_AB R160, R169, R168 ;  /* 0x000000a8a9a0723e */ /* 0x000fe200000000ff */
[----:B------:R-:W-:Y:S01]  /*d490*/  FADD.FTZ R164, R163, R164 ;  /* 0x000000a4a3a47221 */ /* 0x000fe20000010000 */
[C---:B------:R-:W-:Y:S01]  /*d4a0*/  F2FP.F16.F32.PACK_AB R163, R175.reuse, R163 ;  /* 0x000000a3afa3723e */ /* 0x040fe200000000ff */
[----:B---3--:R-:W-:Y:S01]  /*d4b0*/  FADD.FTZ R0, R162, R0 ;  /* 0x00000000a2007221 */ /* 0x008fe20000010000 */
[----:B------:R-:W0:Y:S01]  /*d4c0*/  MUFU.EX2 R180, R180 ;  /* 0x000000b400b47308 */ /* 0x000e220000000800 */
[----:B------:R-:W-:Y:S01]  /*d4d0*/  FADD.FTZ R164, R175, R164 ;  /* 0x000000a4afa47221 */ /* 0x000fe20000010000 */
[C---:B-----5:R-:W-:Y:S01]  /*d4e0*/  F2FP.F16.F32.PACK_AB R162, R173.reuse, R162 ;  /* 0x000000a2ada2723e */ /* 0x060fe200000000ff */
[----:B------:R-:W-:-:S02]  /*d4f0*/  FADD.FTZ R0, R173, R0 ;  /* 0x00000000ad007221 */ /* 0x000fc40000010000 */
[----:B------:R-:W-:Y:S02]  /*d500*/  FADD.FTZ R165, R178, R164 ;  /* 0x000000a4b2a57221 */ /* 0x000fe40000010000 */
[----:B------:R-:W-:Y:S01]  /*d510*/  FADD.FTZ R0, R3, R0 ;  /* 0x0000000003007221 */ /* 0x000fe20000010000 */
[----:B------:R-:W2:Y:S01]  /*d520*/  MUFU.EX2 R166, R166 ;  /* 0x000000a600a67308 */ /* 0x000ea20000000800 */
[----:B-1----:R-:W-:Y:S01]  /*d530*/  F2FP.F16.F32.PACK_AB R164, R177, R3 ;  /* 0x00000003b1a4723e */ /* 0x002fe200000000ff */
[----:B------:R-:W-:Y:S01]  /*d540*/  FADD.FTZ R3, R179, R165 ;  /* 0x000000a5b3037221 */ /* 0x000fe20000010000 */
[----:B------:R-:W-:Y:S01]  /*d550*/  FADD.FTZ R0, R177, R0 ;  /* 0x00000000b1007221 */ /* 0x000fe20000010000 */
[----:B------:R-:W-:Y:S01]  /*d560*/  F2FP.F16.F32.PACK_AB R165, R179, R178 ;  /* 0x000000b2b3a5723e */ /* 0x000fe200000000ff */
[----:B------:R1:W-:Y:S01]  /*d570*/  STSM.16.M88.4 [R196+0x26800], R152 ;  /* 0x02680098c4007844 */ /* 0x0003e20000000200 */
[----:B------:R-:W-:Y:S02]  /*d580*/  FADD.FTZ R3, R182, R3 ;  /* 0x00000003b6037221 */ /* 0x000fe40000010000 */
[----:B------:R-:W3:Y:S01]  /*d590*/  MUFU.EX2 R167, R183 ;  /* 0x000000b700a77308 */ /* 0x000ee20000000800 */
[----:B0-----:R-:W-:Y:S01]  /*d5a0*/  FADD.FTZ R0, R180, R0 ;  /* 0x00000000b4007221 */ /* 0x001fe20000010000 */
[----:B------:R1:W-:Y:S04]  /*d5b0*/  STSM.16.M88.4 [R199], R156 ;  /* 0x0000009cc7007844 */ /* 0x0003e80000000200 */
[----:B------:R1:W-:Y:S01]  /*d5c0*/  STSM.16.M88.4 [R197], R160 ;  /* 0x000000a0c5007844 */ /* 0x0003e20000000200 */
[C---:B--2---:R-:W-:Y:S01]  /*d5d0*/  FADD.FTZ R0, R166.reuse, R0 ;  /* 0x00000000a6007221 */ /* 0x044fe20000010000 */
[----:B------:R-:W-:Y:S01]  /*d5e0*/  F2FP.F16.F32.PACK_AB R166, R166, R180 ;  /* 0x000000b4a6a6723e */ /* 0x000fe200000000ff */
[C---:B---3--:R-:W-:Y:S01]  /*d5f0*/  FADD.FTZ R3, R167.reuse, R3 ;  /* 0x00000003a7037221 */ /* 0x048fe20000010000 */
[----:B------:R-:W-:-:S05]  /*d600*/  F2FP.F16.F32.PACK_AB R167, R167, R182 ;  /* 0x000000b6a7a7723e */ /* 0x000fca00000000ff */
[----:B------:R1:W-:Y:S01]  /*d610*/  STSM.16.M88.4 [R198], R164 ;  /* 0x000000a4c6007844 */ /* 0x0003e20000000200 */
[----:B------:R-:W-:Y:S05]  /*d620*/  @!P0 BRA `(.L_x_7790) ;  /* 0x0000000000048947 */ /* 0x000fea0003800000 */
[----:B------:R-:W-:Y:S01]  /*d630*/  BPT.TRAP 0x1 ;  /* 0x000000040000795c */ /* 0x000fe20000300000 */
.L_x_7790:
[----:B------:R0:W2:Y:S01]  /*d640*/  SYNCS.PHASECHK.TRANS64.TRYWAIT P2, [R215+URZ+0x28c50], R220 ;  /* 0x028c50dcd70075a7 */ /* 0x0000a2000804017f */
[----:B------:R-:W-:Y:S05]  /*d650*/  @!P0 BRA `(.L_x_7791) ;  /* 0x0000000000048947 */ /* 0x000fea0003800000 */
[----:B------:R-:W-:Y:S01]  /*d660*/  BPT.TRAP 0x1 ;  /* 0x000000040000795c */ /* 0x000fe20000300000 */
.L_x_7791:
[----:B------:R-:W-:Y:S04]  /*d670*/  BSSY B2, `(.L_x_7792) ;  /* 0x0000004000027945 */ /* 0x000fe80003800000 */
[----:B--2---:R-:W-:Y:S05]  /*d680*/  @P2 BRA `(.L_x_7793) ;  /* 0x0000000000082947 */ /* 0x004fea0003800000 */
[----:B------:R-:W2:Y:S02]  /*d690*/  SYNCS.PHASECHK.TRANS64.TRYWAIT P2, [R215+URZ+0x28c50], R220 ;  /* 0x028c50dcd70075a7 */ /* 0x000ea4000804017f */
[----:B--2---:R-:W-:Y:S05]  /*d6a0*/  @!P2 BRA `(.L_x_7794) ;  /* 0x0000011400eca947 */ /* 0x004fea0003800000 */
.L_x_7793:
[----:B------:R-:W-:Y:S05]  /*d6b0*/  BSYNC B2 ;  /* 0x0000000000027941 */ /* 0x000fea0003800000 */
.L_x_7792:
[----:B------:R-:W-:Y:S01]  /*d6c0*/  IMAD R168, R18, 0x1000, R13 ;  /* 0x0000100012a87824 */ /* 0x000fe200078e020d */
[----:B------:R-:W-:Y:S01]  /*d6d0*/  WARPGROUP.ARRIVE ;  /* 0x00000000000079c5 */ /* 0x000fe20000000000 */
[----:B------:R-:W-:Y:S01]  /*d6e0*/  IMAD.MOV.U32 R169, RZ, RZ, 0x40000040 ;  /* 0x40000040ffa97424 */ /* 0x000fe200078e00ff */
[----:B------:R-:W-:Y:S01]  /*d6f0*/  ISETP.GT.AND P2, PT, R214, R21, PT ;  /* 0x00000015d600720c */ /* 0x000fe20003f44270 */
[----:B0-2---:R-:W-:Y:S01]  /*d700*/  @!P1 VIADD R215, R215, 0x28c60 ;  /* 0x00028c60d7d79836 */ /* 0x005fe20000000000 */
        /* <DEDUP_REMOVED lines=10> */
[----:B-1----:R-:W-:Y:S01]  /*d7b0*/  VIADD R152, R168, 0x80 ;  /* 0x00000080a8987836 */ /* 0x002fe20000000000 */
        /* <DEDUP_REMOVED lines=32> */
.L_x_7784:
[----:B------:R-:W-:Y:S05]  /*d9c0*/  BSYNC B0 ;  /* 0x0000000000007941 */ /* 0x000fea0003800000 */
.L_x_7783:
[----:B------:R-:W-:Y:S01]  /*d9d0*/  ISETP.GE.AND P2, PT, R214, R200, PT ;  /* 0x000000c8d600720c */ /* 0x000fe20003f46270 */
[----:B------:R-:W-:-:S12]  /*d9e0*/  BSSY B0, `(.L_x_7796) ;  /* 0x00001a1000007945 */ /* 0x000fd80003800000 */
[----:B------:R-:W-:Y:S05]  /*d9f0*/  @!P2 BRA `(.L_x_7797) ;  /* 0x00000018007ca947 */ /* 0x000fea0003800000 */
[----:B------:R-:W-:Y:S02]  /*da00*/  IMAD.MOV.U32 R195, RZ, RZ, R14 ;  /* 0x000000ffffc37224 */ /* 0x000fe400078e000e */
[----:B------:R-:W-:Y:S02]  /*da10*/  IMAD.MOV.U32 R220, RZ, RZ, R20 ;  /* 0x000000ffffdc7224 */ /* 0x000fe400078e0014 */
[----:B0-----:R-:W-:-:S07]  /*da20*/  IMAD.MOV.U32 R215, RZ, RZ, R18 ;  /* 0x000000ffffd77224 */ /* 0x001fce00078e0012 */
.L_x_7808:
[----:B------:R-:W-:-:S05]  /*da30*/  VIADD R18, R215, 0x1 ;  /* 0x00000001d7127836 */ /* 0x000fca0000000000 */
[----:B------:R-:W-:-:S04]  /*da40*/  ISETP.NE.AND P2, PT, R18, 0x2, PT ;  /* 0x000000021200780c */ /* 0x000fc80003f45270 */
[----:B------:R-:W-:Y:S02]  /*da50*/  SEL R12, RZ, 0x1, P2 ;  /* 0x00000001ff0c7807 */ /* 0x000fe40001000000 */
[----:B------:R-:W-:Y:S02]  /*da60*/  SEL R18, R18, RZ, P2 ;  /* 0x000000ff12127207 */ /* 0x000fe40001000000 */
[----:B------:R-:W-:Y:S01]  /*da70*/  LOP3.LUT R22, R22, R12, RZ, 0x3c, !PT ;  /* 0x0000000c16167212 */ /* 0x000fe200078e3cff */
[----:B-1----:R-:W-:Y:S06]  /*da80*/  @!P0 BRA `(.L_x_7798) ;  /* 0x0000000000048947 */ /* 0x002fec0003800000 */
[----:B------:R-:W-:Y:S01]  /*da90*/  BPT.TRAP 0x1 ;  /* 0x000000040000795c */ /* 0x000fe20000300000 */
.L_x_7798:
[----:B------:R-:W-:Y:S01]  /*daa0*/  IMAD R21, R18, 0x8, R2 ;  /* 0x0000000812157824 */ /* 0x000fe200078e0202 */
[----:B------:R-:W-:-:S04]  /*dab0*/  SHF.L.U32 R193, R22, 0x1f, RZ ;  /* 0x0000001f16c17819 */ /* 0x000fc800000006ff */
[----:B------:R0:W1:Y:S01]  /*dac0*/  SYNCS.PHASECHK.TRANS64.TRYWAIT P2, [R21+URZ+0x28c30], R193 ;  /* 0x028c30c1150075a7 */ /* 0x000062000804017f */
[----:B------:R-:W-:Y:S05]  /*dad0*/  @!P0 BRA `(.L_x_7799) ;  /* 0x0000000000048947 */ /* 0x000fea0003800000 */
[----:B------:R-:W-:Y:S01]  /*dae0*/  BPT.TRAP 0x1 ;  /* 0x000000040000795c */ /* 0x000fe20000300000 */
.L_x_7799:
[----:B------:R-:W-:Y:S01]  /*daf0*/  BSSY B1, `(.L_x_7800) ;  /* 0x0000006000017945 */ /* 0x000fe20003800000 */
[----:B------:R-:W-:Y:S02]  /*db00*/  IMAD R156, R18, 0x200, R15 ;  /* 0x00000200129c7824 */ /* 0x000fe400078e020f */
[----:B------:R-:W-:Y:S01]  /*db10*/  IMAD.MOV.U32 R157, RZ, RZ, 0x40000040 ;  /* 0x40000040ff9d7424 */ /* 0x000fe200078e00ff */
[----:B-1----:R-:W-:Y:S06]  /*db20*/  @P2 BRA `(.L_x_7801) ;  /* 0x0000000000082947 */ /* 0x002fec0003800000 */
[----:B------:R-:W1:Y:S02]  /*db30*/  SYNCS.PHASECHK.TRANS64.TRYWAIT P2, [R21+URZ+0x28c30], R193 ;  /* 0x028c30c1150075a7 */ /* 0x000e64000804017f */
[----:B-1----:R-:W-:Y:S05]  /*db40*/  @!P2 BRA `(.L_x_7802) ;  /* 0x0000011000d8a947 */ /* 0x002fea0003800000 */
.L_x_7801:
[----:B------:R-:W-:Y:S05]  /*db50*/  BSYNC B1 ;  /* 0x0000000000017941 */ /* 0x000fea0003800000 */
.L_x_7800:
        /* <DEDUP_REMOVED lines=52> */
[----:B--2---:R-:W-:Y:S01]  /*dea0*/  FMNMX.FTZ R14, R12, R14, !PT ;  /* 0x0000000e0c0e7209 */ /* 0x004fe20007810000 */
[----:B------:R-:W-:-:S04]  /*deb0*/  IMAD.U32 R12, RZ, RZ, UR39 ;  /* 0x00000027ff0c7e24 */ /* 0x000fc8000f8e00ff */
[----:B------:R-:W2:Y:S02]  /*dec0*/  SHFL.BFLY PT, R20, R14, 0x1, 0x1f ;  /* 0x0c201f000e147f89 */ /* 0x000ea400000e0000 */
[----:B--2---:R-:W-:-:S05]  /*ded0*/  FMNMX.FTZ R20, R14, R20, !PT ;  /* 0x000000140e147209 */ /* 0x004fca0007810000 */
        /* <DEDUP_REMOVED lines=20> */
[----:B------:R-:W2:Y:S04]  /*e020*/  MUFU.EX2 R168, R225 ;  /* 0x000000e100a87308 */ /* 0x000ea80000000800 */
[----:B------:R-:W-:-:S04]  /*e030*/  @!P1 PRMT R14, RZ, 0x654, R14 ;  /* 0x00000654ff0e9816 */ /* 0x000fc8000000000e */
[----:B------:R3:W-:Y:S01]  /*e040*/  @!P1 SYNCS.ARRIVE.TRANS64.RED.A1T0 RZ, [R14+URZ], RZ ;  /* 0x000000ff0eff99a7 */ /* 0x0007e2000810043f */
[----:B------:R-:W4:Y:S01]  /*e050*/  MUFU.EX2 R152, R152 ;  /* 0x0000009800987308 */ /* 0x000f220000000800 */
[----:B---3--:R-:W-:-:S07]  /*e060*/  FMNMX.FTZ R14, R154, R195, !PT ;  /* 0x000000c39a0e7209 */ /* 0x008fce0007810000 */
[----:B------:R-:W3:Y:S01]  /*e070*/  MUFU.EX2 R153, R153 ;  /* 0x0000009900997308 */ /* 0x000ee20000000800 */
[-C--:B--2---:R-:W-:Y:S01]  /*e080*/  FMUL.FTZ R24, R24, R168.reuse ;  /* 0x000000a818187220 */ /* 0x084fe20000410000 */
[----:B------:R-:W-:Y:S01]  /*e090*/  FMUL.FTZ R25, R25, R168 ;  /* 0x000000a819197220 */ /* 0x000fe20000410000 */
[----:B------:R-:W-:Y:S01]  /*e0a0*/  FMNMX.FTZ R14, R155, R14, !PT ;  /* 0x0000000e9b0e7209 */ /* 0x000fe20007810000 */
[-C--:B------:R-:W-:Y:S01]  /*e0b0*/  FMUL.FTZ R28, R28, R168.reuse ;  /* 0x000000a81c1c7220 */ /* 0x080fe20000410000 */
[-C--:B------:R-:W-:Y:S01]  /*e0c0*/  FMUL.FTZ R29, R29, R168.reuse ;  /* 0x000000a81d1d7220 */ /* 0x080fe20000410000 */
[----:B------:R-:W-:Y:S01]  /*e0d0*/  FMUL.FTZ R32, R32, R168 ;  /* 0x000000a820207220 */ /* 0x000fe20000410000 */
[----:B------:R-:W-:Y:S01]  /*e0e0*/  FMNMX.FTZ R14, R158, R14, !PT ;  /* 0x0000000e9e0e7209 */ /* 0x000fe20007810000 */
[----:B------:R-:W-:Y:S01]  /*e0f0*/  FMUL.FTZ R33, R33, R168 ;  /* 0x000000a821217220 */ /* 0x000fe20000410000 */
[----:B----4-:R-:W-:Y:S01]  /*e100*/  FFMA.FTZ R0, R168, R0, R152 ;  /* 0x00000000a8007223 */ /* 0x010fe20000010098 */
[----:B------:R-:W-:Y:S01]  /*e110*/  FMUL.FTZ R36, R36, R168 ;  /* 0x000000a824247220 */ /* 0x000fe20000410000 */
[----:B------:R-:W-:Y:S01]  /*e120*/  FMNMX.FTZ R14, R159, R14, !PT ;  /* 0x0000000e9f0e7209 */ /* 0x000fe20007810000 */
[-C--:B------:R-:W-:Y:S01]  /*e130*/  FMUL.FTZ R37, R37, R168.reuse ;  /* 0x000000a825257220 */ /* 0x080fe20000410000 */
[-C--:B------:R-:W-:Y:S01]  /*e140*/  FMUL.FTZ R40, R40, R168.reuse ;  /* 0x000000a828287220 */ /* 0x080fe20000410000 */
[----:B------:R-:W-:Y:S01]  /*e150*/  FMUL.FTZ R41, R41, R168 ;  /* 0x000000a829297220 */ /* 0x000fe20000410000 */
[----:B------:R-:W-:Y:S01]  /*e160*/  FMNMX.FTZ R14, R162, R14, !PT ;  /* 0x0000000ea20e7209 */ /* 0x000fe20007810000 */
[----:B------:R-:W-:Y:S01]  /*e170*/  FMUL.FTZ R44, R44, R168 ;  /* 0x000000a82c2c7220 */ /* 0x000fe20000410000 */
[C---:B---3--:R-:W-:Y:S01]  /*e180*/  FADD.FTZ R0, R153.reuse, R0 ;  /* 0x0000000099007221 */ /* 0x048fe20000010000 */
        /* <DEDUP_REMOVED lines=68> */
[----:B------:R-:W2:Y:S03]  /*e5d0*/  MUFU.EX2 R156, R156 ;  /* 0x0000009c009c7308 */ /* 0x000ea60000000800 */
[----:B------:R-:W3:Y:S05]  /*e5e0*/  SHFL.BFLY PT, R168, R14, 0x2, 0x1f ;  /* 0x0c401f000ea87f89 */ /* 0x000eea00000e0000 */
[----:B------:R-:W4:Y:S08]  /*e5f0*/  MUFU.EX2 R157, R157 ;  /* 0x0000009d009d7308 */ /* 0x000f300000000800 */
[----:B------:R-:W5:Y:S01]  /*e600*/  MUFU.EX2 R160, R160 ;  /* 0x000000a000a07308 */ /* 0x000f620000000800 */
[----:B--2---:R-:W-:-:S07]  /*e610*/  FADD.FTZ R0, R156, R0 ;  /* 0x000000009c007221 */ /* 0x004fce0000010000 */
[----:B------:R-:W2:Y:S01]  /*e620*/  MUFU.EX2 R161, R161 ;  /* 0x000000a100a17308 */ /* 0x000ea20000000800 */
[----:B----4-:R-:W-:Y:S01]  /*e630*/  FADD.FTZ R0, R157, R0 ;  /* 0x000000009d007221 */ /* 0x010fe20000010000 */
[----:B---3--:R-:W-:-:S05]  /*e640*/  FMNMX.FTZ R14, R14, R168, !PT ;  /* 0x000000a80e0e7209 */ /* 0x008fca0007810000 */
[----:B------:R-:W3:Y:S01]  /*e650*/  SHFL.BFLY PT, R168, R14, 0x1, 0x1f ;  /* 0x0c201f000ea87f89 */ /* 0x000ee200000e0000 */
[----:B------:R-:W4:Y:S01]  /*e660*/  MUFU.EX2 R164, R164 ;  /* 0x000000a400a47308 */ /* 0x000f220000000800 */
[----:B-----5:R-:W-:-:S07]  /*e670*/  FADD.FTZ R0, R160, R0 ;  /* 0x00000000a0007221 */ /* 0x020fce0000010000 */
[----:B------:R-:W5:Y:S01]  /*e680*/  MUFU.EX2 R165, R165 ;  /* 0x000000a500a57308 */ /* 0x000f620000000800 */
[----:B--2---:R-:W-:-:S07]  /*e690*/  FADD.FTZ R0, R161, R0 ;  /* 0x00000000a1007221 */ /* 0x004fce0000010000 */
[----:B------:R-:W2:Y:S01]  /*e6a0*/  MUFU.EX2 R220, R220 ;  /* 0x000000dc00dc7308 */ /* 0x000ea20000000800 */
[----:B----4-:R-:W-:Y:S01]  /*e6b0*/  FADD.FTZ R0, R164, R0 ;  /* 0x00000000a4007221 */ /* 0x010fe20000010000 */
[----:B---3--:R-:W-:-:S06]  /*e6c0*/  FMNMX.FTZ R14, R14, R168, !PT ;  /* 0x000000a80e0e7209 */ /* 0x008fcc0007810000 */
[----:B------:R-:W3:Y:S01]  /*e6d0*/  MUFU.EX2 R169, R169 ;  /* 0x000000a900a97308 */ /* 0x000ee20000000800 */
[----:B-----5:R-:W-:Y:S01]  /*e6e0*/  FADD.FTZ R0, R165, R0 ;  /* 0x00000000a5007221 */ /* 0x020fe20000010000 */
[----:B------:R-:W-:-:S04]  /*e6f0*/  FADD.FTZ R168, -R14, R195 ;  /* 0x000000c30ea87221 */ /* 0x000fc80000010100 */
[----:B------:R-:W-:Y:S02]  /*e700*/  FMUL.FTZ R168, R168, R12 ;  /* 0x0000000ca8a87220 */ /* 0x000fe40000410000 */
[----:B------:R-:W4:Y:S01]  /*e710*/  MUFU.EX2 R172, R172 ;  /* 0x000000ac00ac7308 */ /* 0x000f220000000800 */
[----:B--2---:R-:W-:-:S07]  /*e720*/  FADD.FTZ R0, R220, R0 ;  /* 0x00000000dc007221 */ /* 0x004fce0000010000 */
[----:B------:R-:W2:Y:S01]  /*e730*/  MUFU.EX2 R168, R168 ;  /* 0x000000a800a87308 */ /* 0x000ea20000000800 */
[----:B---3--:R-:W-:-:S07]  /*e740*/  FADD.FTZ R0, R169, R0 ;  /* 0x00000000a9007221 */ /* 0x008fce0000010000 */
[----:B------:R-:W3:Y:S01]  /*e750*/  MUFU.EX2 R173, R173 ;  /* 0x000000ad00ad7308 */ /* 0x000ee20000000800 */
[----:B----4-:R-:W-:-:S07]  /*e760*/  FADD.FTZ R0, R172, R0 ;  /* 0x00000000ac007221 */ /* 0x010fce0000010000 */
[----:B------:R-:W4:Y:S01]  /*e770*/  MUFU.EX2 R176, R176 ;  /* 0x000000b000b07308 */ /* 0x000f220000000800 */
[----:B--2---:R2:W-:Y:S01]  /*e780*/  @!P2 STS [R153+0x28820], R168 ;  /* 0x028820a89900a388 */ /* 0x0045e20000000800 */
[-C--:B------:R-:W-:Y:S01]  /*e790*/  FMUL.FTZ R26, R26, R168.reuse ;  /* 0x000000a81a1a7220 */ /* 0x080fe20000410000 */
[-C--:B------:R-:W-:Y:S01]  /*e7a0*/  FMUL.FTZ R27, R27, R168.reuse ;  /* 0x000000a81b1b7220 */ /* 0x080fe20000410000 */
[-C--:B------:R-:W-:Y:S01]  /*e7b0*/  FMUL.FTZ R30, R30, R168.reuse ;  /* 0x000000a81e1e7220 */ /* 0x080fe20000410000 */
[-C--:B------:R-:W-:Y:S01]  /*e7c0*/  FMUL.FTZ R31, R31, R168.reuse ;  /* 0x000000a81f1f7220 */ /* 0x080fe20000410000 */
[-C--:B------:R-:W-:Y:S01]  /*e7d0*/  FMUL.FTZ R34, R34, R168.reuse ;  /* 0x000000a822227220 */ /* 0x080fe20000410000 */
[-C--:B------:R-:W-:Y:S01]  /*e7e0*/  FMUL.FTZ R35, R35, R168.reuse ;  /* 0x000000a823237220 */ /* 0x080fe20000410000 */
[----:B------:R-:W5:Y:S01]  /*e7f0*/  MUFU.EX2 R177, R177 ;  /* 0x000000b100b17308 */ /* 0x000f620000000800 */
[----:B---3--:R-:W-:Y:S01]  /*e800*/  FADD.FTZ R0, R173, R0 ;  /* 0x00000000ad007221 */ /* 0x008fe20000010000 */
[----:B------:R-:W-:Y:S01]  /*e810*/  FMUL.FTZ R38, R38, R168 ;  /* 0x000000a826267220 */ /* 0x000fe20000410000 */
[----:B--2---:R-:W-:Y:S01]  /*e820*/  FMUL.FTZ R153, R14, R12 ;  /* 0x0000000c0e997220 */ /* 0x004fe20000410000 */
        /* <DEDUP_REMOVED lines=20> */
[----:B----4-:R-:W-:Y:S01]  /*e970*/  FADD.FTZ R0, R176, R0 ;  /* 0x00000000b0007221 */ /* 0x010fe20000010000 */
        /* <DEDUP_REMOVED lines=31> */
[----:B--2---:R-:W-:Y:S01]  /*eb70*/  F2FP.F16.F32.PACK_AB R158, R165, R164 ;  /* 0x000000a4a59e723e */ /* 0x004fe200000000ff */
        /* <DEDUP_REMOVED lines=18> */
[----:B--2---:R-:W-:Y:S01]  /*eca0*/  F2FP.F16.F32.PACK_AB R162, R173, R172 ;  /* 0x000000acada2723e */ /* 0x004fe200000000ff */
[-C--:B------:R-:W-:Y:S01]  /*ecb0*/  FMUL.FTZ R107, R107, R168.reuse ;  /* 0x000000a86b6b7220 */ /* 0x080fe20000410000 */
[-C--:B------:R-:W-:Y:S01]  /*ecc0*/  FMUL.FTZ R110, R110, R168.reuse ;  /* 0x000000a86e6e7220 */ /* 0x080fe20000410000 */
[-C--:B------:R-:W-:Y:S01]  /*ecd0*/  FMUL.FTZ R111, R111, R168.reuse ;  /* 0x000000a86f6f7220 */ /* 0x080fe20000410000 */
[-C--:B------:R-:W-:Y:S01]  /*ece0*/  FMUL.FTZ R114, R114, R168.reuse ;  /* 0x000000a872727220 */ /* 0x080fe20000410000 */
[----:B------:R-:W2:Y:S01]  /*ecf0*/  MUFU.EX2 R195, R195 ;  /* 0x000000c300c37308 */ /* 0x000ea20000000800 */
[----:B-----5:R-:W-:Y:S01]  /*ed00*/  FADD.FTZ R3, R215, R3 ;  /* 0x00000003d7037221 */ /* 0x020fe20000010000 */
        /* <DEDUP_REMOVED lines=15> */
[----:B--2---:R-:W-:Y:S01]  /*ee00*/  FADD.FTZ R3, R195, R3 ;  /* 0x00000003c3037221 */ /* 0x004fe20000010000 */
        /* <DEDUP_REMOVED lines=39> */
.L_x_7803:
[----:B------:R3:W4:Y:S01]  /*f080*/  SYNCS.PHASECHK.TRANS64.TRYWAIT P2, [R21+URZ+0x28c50], R193 ;  /* 0x028c50c1150075a7 */ /* 0x000722000804017f */
[----:B------:R-:W-:Y:S05]  /*f090*/  @!P0 BRA `(.L_x_7804) ;  /* 0x0000000000048947 */ /* 0x000fea0003800000 */
[----:B------:R-:W-:Y:S01]  /*f0a0*/  BPT.TRAP 0x1 ;  /* 0x000000040000795c */ /* 0x000fe20000300000 */
.L_x_7804:
[----:B------:R-:W-:Y:S04]  /*f0b0*/  BSSY B1, `(.L_x_7805) ;  /* 0x0000004000017945 */ /* 0x000fe80003800000 */
[----:B----4-:R-:W-:Y:S05]  /*f0c0*/  @P2 BRA `(.L_x_7806) ;  /* 0x0000000000082947 */ /* 0x010fea0003800000 */
[----:B------:R-:W4:Y:S02]  /*f0d0*/  SYNCS.PHASECHK.TRANS64.TRYWAIT P2, [R21+URZ+0x28c50], R193 ;  /* 0x028c50c1150075a7 */ /* 0x000f24000804017f */
[----:B----4-:R-:W-:Y:S05]  /*f0e0*/  @!P2 BRA `(.L_x_7807) ;  /* 0x000000fc0084a947 */ /* 0x010fea0003800000 */
.L_x_7806:
[----:B------:R-:W-:Y:S05]  /*f0f0*/  BSYNC B1 ;  /* 0x0000000000017941 */ /* 0x000fea0003800000 */
.L_x_7805:
[----:B------:R-:W-:Y:S01]  /*f100*/  IMAD R168, R18, 0x1000, R13 ;  /* 0x0000100012a87824 */ /* 0x000fe200078e020d */
[----:B------:R-:W-:Y:S01]  /*f110*/  WARPGROUP.ARRIVE ;  /* 0x00000000000079c5 */ /* 0x000fe20000000000 */
[----:B------:R-:W-:Y:S01]  /*f120*/  IMAD.MOV.U32 R169, RZ, RZ, 0x40000040 ;  /* 0x40000040ffa97424 */ /* 0x000fe200078e00ff */
[----:B------:R-:W-:Y:S01]  /*f130*/  ISETP.GT.AND P2, PT, R214, R200, PT ;  /* 0x000000c8d600720c */ /* 0x000fe20003f44270 */
[----:B01-34-:R-:W-:Y:S01]  /*f140*/  @!P1 VIADD R21, R21, 0x28c60 ;  /* 0x00028c6015159836 */ /* 0x01bfe20000000000 */
        /* <DEDUP_REMOVED lines=42> */
.L_x_7797:
[----:B------:R-:W-:Y:S05]  /*f3f0*/  BSYNC B0 ;  /* 0x0000000000007941 */ /* 0x000fea0003800000 */
.L_x_7796:
        /* <DEDUP_REMOVED lines=162> */
[----:B--2---:R-:W-:Y:S01]  /*fe20*/  SEL R0, RZ, 0x1, P1 ;  /* 0x00000001ff007807 */ /* 0x004fe20000800000 */
[----:B------:R-:W-:Y:S06]  /*fe30*/  BAR.ARV 0xe, 0x100 ;  /* 0x0384000000007b1d */ /* 0x000fec0000002000 */
[----:B------:R-:W-:-:S02]  /*fe40*/  PLOP3.LUT P0, PT, PT, PT, PT, 0x8, 0x0 ;  /* 0x000000000000781c */ /* 0x000fc40003f0e170 */
[----:B------:R-:W-:Y:S02]  /*fe50*/  LOP3.LUT R22, R22, R0, RZ, 0x3c, !PT ;  /* 0x0000000016167212 */ /* 0x000fe400078e3cff */
[----:B------:R-:W-:-:S09]  /*fe60*/  SEL R18, R18, RZ, P1 ;  /* 0x000000ff12127207 */ /* 0x000fd20000800000 */
.L_x_7724:
[----:B------:R-:W-:Y:S05]  /*fe70*/  BSYNC B7 ;  /* 0x0000000000077941 */ /* 0x000fea0003800000 */
.L_x_7720:
[----:B------:R-:W2:Y:S08]  /*fe80*/  S2UR UR5, SR_CgaCtaId ;  /* 0x00000000000579c3 */ /* 0x000eb00000008800 */
[----:B------:R-:W-:Y:S06]  /*fe90*/  BAR.SYNC.DEFER_BLOCKING 0x5, 0x180 ;  /* 0x0146000000007b1d */ /* 0x000fec0000010000 */
[----:B------:R-:W-:Y:S01]  /*fea0*/  UMOV UR4, 0x400 ;  /* 0x0000040000047882 */ /* 0x000fe20000000000 */
[----:B------:R-:W-:Y:S01]  /*feb0*/  BSSY B0, `(.L_x_7809) ;  /* 0x0000499000007945 */ /* 0x000fe20003800000 */
[----:B--2---:R-:W-:-:S06]  /*fec0*/  ULEA UR4, UR5, UR4, 0x18 ;  /* 0x0000000405047291 */ /* 0x004fcc000f8ec03f */
[----:B------:R-:W-:-:S05]  /*fed0*/  IMAD.U32 R2, RZ, RZ, UR4 ;  /* 0x00000004ff027e24 */ /* 0x000fca000f8e00ff */
[----:B0-----:R0:W2:Y:S01]  /*fee0*/  LDS.128 R4, [R2+0x28cd0] ;  /* 0x028cd00002047984 */ /* 0x0010a20000000c00 */
[----:B------:R-:W-:Y:S06]  /*fef0*/  BAR.ARV 0x4, 0x180 ;  /* 0x0106000000007b1d */ /* 0x000fec0000002000 */
[----:B------:R-:W-:Y:S05]  /*ff00*/  @P0 BRA `(.L_x_7810) ;  /* 0x00000038008c0947 */ /* 0x000fea0003800000 */
[----:B------:R-:W3:Y:S01]  /*ff10*/  LDL R8, [R1+0x6c] ;  /* 0x00006c0001087983 */ /* 0x000ee20000100800 */
        /* <DEDUP_REMOVED lines=12> */
[----:B---3-5:R-:W-:-:S04]  /*ffe0*/  IMAD.WIDE R152, R8, 0x2, R20 ;  /* 0x0000000208987825 */ /* 0x028fc800078e0214 */
        /* <DEDUP_REMOVED lines=158> */
[----:B--2---:R-:W-:Y:S02]  /*109d0*/  MOV R4, R8 ;  /* 0x0000000800047202 */ /* 0x004fe40000000f00 */
[----:B------:R-:W-:Y:S01]  /*109e0*/  F2FP.F16.F32.PACK_AB R8, R137, R136 ;  /* 0x000000888908723e */ /* 0x000fe200000000ff */
[----:B------:R-:W-:Y:S01]  /*109f0*/  IMAD.X R153, RZ, RZ, R153, P0 ;  /* 0x000000ffff997224 */ /* 0x000fe200000e0699 */
[----:B------:R-:W-:-:S02]  /*10a00*/  F2FP.F16.F32.PACK_AB R9, R139, R138 ;  /* 0x0000008a8b09723e */ /* 0x000fc400000000ff */
[----:B------:R-:W-:Y:S02]  /*10a10*/  F2FP.F16.F32.PACK_AB R15, R151, R150 ;  /* 0x00000096970f723e */ /* 0x000fe400000000ff */
[----:B------:R-:W-:Y:S01]  /*10a20*/  ISETP.NE.U32.AND P1, PT, RZ, UR6, PT ;  /* 0x00000006ff007c0c */ /* 0x000fe2000bf25070 */
[----:B------:R1:W-:Y:S03]  /*10a30*/  STSM.16.M88.4 [R4], R8 ;  /* 0x0000000804007844 */ /* 0x0003e60000000200 */
[----:B------:R-:W-:Y:S02]  /*10a40*/  ISETP.NE.AND.EX P1, PT, RZ, UR7, PT, P1 ;  /* 0x00000007ff007c0c */ /* 0x000fe4000bf25310 */
[----:B-1----:R-:W-:Y:S02]  /*10a50*/  LOP3.LUT R4, R0, 0x380, RZ, 0xc0, !PT ;  /* 0x0000038000047812 */ /* 0x002fe400078ec0ff */
[----:B------:R-:W-:-:S02]  /*10a60*/  IADD3 R8, P0, R207, UR6, RZ ;  /* 0x00000006cf087c10 */ /* 0x000fc4000ff1e0ff */
[----:B------:R-:W-:Y:S02]  /*10a70*/  SHF.R.U64 R4, R4, 0x3, RZ ;  /* 0x0000000304047819 */ /* 0x000fe400000012ff */
[----:B------:R-:W-:Y:S02]  /*10a80*/  IADD3.X R9, R208, UR7, RZ, P0, !PT ;  /* 0x00000007d0097c10 */ /* 0x000fe400087fe4ff */
[----:B------:R-:W-:Y:S01]  /*10a90*/  LOP3.LUT R152, R4, R0, RZ, 0x3c, !PT ;  /* 0x0000000004987212 */ /* 0x000fe200078e3cff */
[----:B------:R-:W-:-:S03]  /*10aa0*/  IMAD.MOV.U32 R0, RZ, RZ, RZ ;  /* 0x000000ffff007224 */ /* 0x000fc600078e00ff */
        /* <DEDUP_REMOVED lines=14> */
[----:B-1----:R-:W2:Y:S02]  /*10b90*/  LDG.E R8, desc[UR42][R8.64+0x4] ;  /* 0x0000042a08087981 */ /* 0x002ea4000c1e1900 */
[----:B--2---:R-:W-:-:S07]  /*10ba0*/  IMAD.IADD R4, R8, 0x1, -R4 ;  /* 0x0000000108047824 */ /* 0x004fce00078e0a04 */
.L_x_7811:
[----:B-1----:R-:W2:Y:S01]  /*10bb0*/  LDL R8, [R1+0x44] ;  /* 0x0000440001087983 */ /* 0x002ea20000100800 */
        /* <DEDUP_REMOVED lines=11> */
[----:B------:R-:W3:Y:S01]  /*10c70*/  LDL R157, [R1+0x68] ;  /* 0x00006800019d7983 */ /* 0x000ee20000100800 */
[----:B------:R-:W-:Y:S02]  /*10c80*/  ISETP.NE.U32.AND P0, PT, RZ, UR6, PT ;  /* 0x00000006ff007c0c */ /* 0x000fe4000bf05070 */
[----:B------:R-:W-:Y:S02]  /*10c90*/  SEL R9, R9, 0x978, P1 ;  /* 0x0000097809097807 */ /* 0x000fe40000800000 */
[----:B------:R-:W-:Y:S02]  /*10ca0*/  ISETP.NE.AND.EX P0, PT, RZ, UR7, PT, P0 ;  /* 0x00000007ff007c0c */ /* 0x000fe4000bf05300 */
[----:B------:R-:W4:Y:S02]  /*10cb0*/  LDC.64 R12, c[0x0][R9+0x220] ;  /* 0x00008800090c7b82 */ /* 0x000f240000000a00 */
[----:B------:R-:W-:-:S06]  /*10cc0*/  SEL R15, R206, RZ, !P0 ;  /* 0x000000ffce0f7207 */ /* 0x000fcc0004000000 */
[----:B------:R-:W5:Y:S01]  /*10cd0*/  LDC.64 R10, c[0x0][R9+0x218] ;  /* 0x00008600090a7b82 */ /* 0x000f620000000a00 */
[----:B------:R-:W-:Y:S02]  /*10ce0*/  IMAD.IADD R153, R203, 0x1, R194 ;  /* 0x00000001cb997824 */ /* 0x000fe400078e02c2 */
[----:B----4-:R-:W-:Y:S01]  /*10cf0*/  IMAD R13, R13, R15, RZ ;  /* 0x0000000f0d0d7224 */ /* 0x010fe200078e02ff */
[----:B------:R-:W-:Y:S02]  /*10d00*/  SEL R155, R217, RZ, P1 ;  /* 0x000000ffd99b7207 */ /* 0x000fe40000800000 */
[----:B--2---:R-:W-:Y:S02]  /*10d10*/  SEL R14, R14, RZ, !P0 ;  /* 0x000000ff0e0e7207 */ /* 0x004fe40004000000 */
[----:B-1----:R-:W-:-:S03]  /*10d20*/  ISETP.NE.AND P0, PT, R156, 0x1, PT ;  /* 0x000000019c00780c */ /* 0x002fc60003f05270 */
[C---:B------:R-:W-:Y:S02]  /*10d30*/  IMAD R14, R12.reuse, R14, R13 ;  /* 0x0000000e0c0e7224 */ /* 0x040fe400078e020d */
[----:B------:R-:W-:-:S04]  /*10d40*/  IMAD.WIDE.U32 R12, R12, R15, RZ ;  /* 0x0000000f0c0c7225 */ /* 0x000fc800078e00ff */
[-C--:B-----5:R-:W-:Y:S02]  /*10d50*/  IMAD R15, R11, R204.reuse, RZ ;  /* 0x000000cc0b0f7224 */ /* 0x0a0fe400078e02ff */
[----:B------:R-:W-:-:S04]  /*10d60*/  IMAD.WIDE.U32 R10, R10, R204, RZ ;  /* 0x000000cc0a0a7225 */ /* 0x000fc800078e00ff */
[----:B------:R-:W-:Y:S02]  /*10d70*/  IMAD.IADD R15, R11, 0x1, R15 ;  /* 0x000000010b0f7824 */ /* 0x000fe400078e020f */
[----:B------:R-:W1:Y:S01]  /*10d80*/  @P0 LDC R11, c[0x0][0xbec] ;  /* 0x0002fb00ff0b0b82 */ /* 0x000e620000000800 */
[----:B------:R-:W-:-:S07]  /*10d90*/  IADD3 R152, P2, P3, R12, R10, R0 ;  /* 0x0000000a0c987210 */ /* 0x000fce0007b5e000 */
[----:B------:R-:W2:Y:S01]  /*10da0*/  @P0 LDC R10, c[0x0][0xbf0] ;  /* 0x0002fc00ff0a0b82 */ /* 0x000ea20000000800 */
[----:B------:R-:W-:-:S05]  /*10db0*/  IMAD.IADD R14, R13, 0x1, R14 ;  /* 0x000000010d0e7824 */ /* 0x000fca00078e020e */
[----:B------:R-:W-:Y:S01]  /*10dc0*/  IADD3.X R14, R14, R15, R8, P2, P3 ;  /* 0x0000000f0e0e7210 */ /* 0x000fe200017e6408 */
[----:B------:R-:W-:Y:S02]  /*10dd0*/  IMAD.MOV.U32 R15, RZ, RZ, R153 ;  /* 0x000000ffff0f7224 */ /* 0x000fe400078e0099 */
[----:B-1----:R-:W-:-:S05]  /*10de0*/  @P0 IMAD.HI.U32 R11, R153, R11, RZ ;  /* 0x0000000b990b0227 */ /* 0x002fca00078e00ff */
[----:B--2---:R-:W-:Y:S02]  /*10df0*/  @P0 SHF.R.U32.HI R15, RZ, R10, R11 ;  /* 0x0000000aff0f0219 */ /* 0x004fe4000001160b */
[----:B------:R-:W1:Y:S02]  /*10e00*/  LDC.64 R10, c[0x0][R9+0x228] ;  /* 0x00008a00090a7b82 */ /* 0x000e640000000a00 */
[----:B-1----:R-:W-:-:S04]  /*10e10*/  IMAD.WIDE.U32 R12, R10, R155, RZ ;  /* 0x0000009b0a0c7225 */ /* 0x002fc800078e00ff */
[----:B------:R-:W-:-:S04]  /*10e20*/  IMAD R10, R11, R155, RZ ;  /* 0x0000009b0b0a7224 */ /* 0x000fc800078e02ff */
[----:B------:R-:W-:Y:S02]  /*10e30*/  IMAD.IADD R13, R13, 0x1, R10 ;  /* 0x000000010d0d7824 */ /* 0x000fe400078e020a */
[----:B------:R1:W2:Y:S01]  /*10e40*/  LDC.64 R10, c[0x0][R9+0x210] ;  /* 0x00008400090a7b82 */ /* 0x0002a20000000a00 */
[----:B------:R-:W-:Y:S01]  /*10e50*/  IADD3 R12, P0, P2, R15, R152, R12 ;  /* 0x000000980f0c7210 */ /* 0x000fe20007a1e00c */
[--C-:B------:R-:W-:Y:S01]  /*10e60*/  IMAD.MOV R152, RZ, RZ, -R15.reuse ;  /* 0x000000ffff987224 */ /* 0x100fe200078e0a0f */
[----:B------:R-:W-:-:S03]  /*10e70*/  SHF.R.S32.HI R15, RZ, 0x1f, R15 ;  /* 0x0000001fff0f7819 */ /* 0x000fc6000001140f */
[----:B------:R-:W-:Y:S01]  /*10e80*/  IMAD R152, R156, R152, R153 ;  /* 0x000000989c987224 */ /* 0x000fe200078e0299 */
[----:B------:R-:W-:-:S04]  /*10e90*/  IADD3.X R13, R15, R14, R13, P0, P2 ;  /* 0x0000000e0f0d7210 */ /* 0x000fc800007e440d */
[----:B-1----:R-:W-:Y:S01]  /*10ea0*/  SHF.R.S32.HI R9, RZ, 0x1f, R152 ;  /* 0x0000001fff097819 */ /* 0x002fe20000011498 */
[-C--:B--2---:R-:W-:Y:S02]  /*10eb0*/  IMAD R11, R11, R152.reuse, RZ ;  /* 0x000000980b0b7224 */ /* 0x084fe400078e02ff */
[----:B------:R-:W-:-:S04]  /*10ec0*/  IMAD.WIDE.U32 R12, R10, R152, R12 ;  /* 0x000000980a0c7225 */ /* 0x000fc800078e000c */
[----:B------:R-:W-:Y:S02]  /*10ed0*/  IMAD R9, R10, R9, R11 ;  /* 0x000000090a097224 */ /* 0x000fe400078e020b */
[----:B------:R-:W1:Y:S08]  /*10ee0*/  LDC.64 R10, c[0x0][0xba8] ;  /* 0x0002ea00ff0a7b82 */ /* 0x000e700000000a00 */
[----:B-1----:R-:W1:Y:S08]  /*10ef0*/  @!P1 LDC R10, c[0x0][0xb50] ;  /* 0x0002d400ff0a9b82 */ /* 0x002e700000000800 */
[----:B------:R-:W2:Y:S01]  /*10f00*/  @!P1 LDC R11, c[0x0][0xb54] ;  /* 0x0002d500ff0b9b82 */ /* 0x000ea20000000800 */
[----:B------:R-:W-:-:S02]  /*10f10*/  IMAD.IADD R9, R13, 0x1, R9 ;  /* 0x000000010d097824 */ /* 0x000fc400078e0209 */
[----:B------:R-:W-:Y:S01]  /*10f20*/  IMAD.IADD R14, R189, 0x1, R194 ;  /* 0x00000001bd0e7824 */ /* 0x000fe200078e02c2 */
[----:B-1----:R-:W-:Y:S01]  /*10f30*/  LEA R13, P0, R12, R10, 0x2 ;  /* 0x0000000a0c0d7211 */ /* 0x002fe200078010ff */
[----:B---3--:R-:W-:-:S03]  /*10f40*/  IMAD.MOV R10, RZ, RZ, -R157 ;  /* 0x000000ffff0a7224 */ /* 0x008fc600078e0a9d */
[----:B--2---:R-:W-:Y:S02]  /*10f50*/  LEA.HI.X R9, R12, R11, R9, 0x2, P0 ;  /* 0x0000000b0c097211 */ /* 0x004fe400000f1409 */
[----:B------:R-:W-:Y:S01]  /*10f60*/  ISETP.NE.AND P0, PT, R202, R10, PT ;  /* 0x0000000aca00720c */ /* 0x000fe20003f05270 */
[----:B------:R-:W-:Y:S04]  /*10f70*/  SHFL.IDX PT, R12, R13, 0x1, 0x1c1f ;  /* 0x003c1f000d0c7f89 */ /* 0x000fe800000e0000 */
[----:B------:R-:W-:Y:S04]  /*10f80*/  SHFL.IDX PT, R10, R13, RZ, 0x1c1f ;  /* 0x001c1fff0d0a7589 */ /* 0x000fe800000e0000 */
        /* <DEDUP_REMOVED lines=8> */
.L_x_7812:
        /* <DEDUP_REMOVED lines=24> */
[----:B------:R-:W-:Y:S01]  /*11190*/  IADD3 R45, P1, R20, 0x6000, RZ ;  /* 0x00006000142d7810 */ /* 0x000fe20007f3e0ff */
[----:B--2---:R-:W-:Y:S01]  /*111a0*/  IMAD R90, R4, R87, RZ ;  /* 0x00000057045a7224 */ /* 0x004fe200078e02ff */
[----:B------:R-:W-:Y:S01]  /*111b0*/  IADD3 R49, P2, R20, 0x7000, RZ ;  /* 0x0000700014317810 */ /* 0x000fe20007f5e0ff */
[----:B------:R-:W5:Y:S01]  /*111c0*/  LD.E.128 R24, desc[UR42][R24.64] ;  /* 0x0000002a18187980 */ /* 0x000f62000c101d00 */
        /* <DEDUP_REMOVED lines=16> */
[----:B------:R-:W-:Y:S02]  /*112d0*/  IADD3 R14, P3, R20, 0xf000, RZ ;  /* 0x0000f000140e7810 */ /* 0x000fe40007f7e0ff */
        /* <DEDUP_REMOVED lines=34> */
[----:B------:R-:W-:-:S02]  /*11500*/  SHF.R.U64 R9, R9, 0x3, RZ ;  /* 0x0000000309097819 */ /* 0x000fc400000012ff */
        /* <DEDUP_REMOVED lines=23> */
[----:B------:R-:W-:Y:S01]  /*11680*/  ISETP.NE.AND P3, PT, R87, 0x1, PT ;  /* 0x000000015700780c */ /* 0x000fe20003f65270 */
[C---:B------:R-:W-:Y:S01]  /*11690*/  IMAD R21, R0.reuse, UR5, R9 ;  /* 0x0000000500157c24 */ /* 0x040fe2000f8e0209 */
[----:B------:R-:W-:Y:S01]  /*116a0*/  LOP3.LUT R11, R11, 0xfffffff8, RZ, 0xc0, !PT ;  /* 0xfffffff80b0b7812 */ /* 0x000fe200078ec0ff */
[----:B------:R-:W-:Y:S01]  /*116b0*/  IMAD.WIDE.U32 R8, R0, UR4, RZ ;  /* 0x0000000400087c25 */ /* 0x000fe2000f8e00ff */
[----:B------:R-:W-:Y:S01]  /*116c0*/  ULDC.64 UR4, c[0x0][0xae8] ;  /* 0x0002ba0000047ab9 */ /* 0x000fe20000000a00 */
[----:B------:R-:W1:Y:S01]  /*116d0*/  LDC R0, c[0x0][0xac8] ;  /* 0x0002b200ff007b82 */ /* 0x000e620000000800 */
[----:B------:R-:W5:Y:S01]  /*116e0*/  LD.E.128 R12, desc[UR42][R12.64] ;  /* 0x0000002a0c0c7980 */ /* 0x000f62000c101d00 */
[----:B------:R-:W-:-:S03]  /*116f0*/  IMAD.IADD R9, R9, 0x1, R21 ;  /* 0x0000000109097824 */ /* 0x000fc600078e0215 */
[----:B------:R-:W5:Y:S03]  /*11700*/  LD.E.128 R56, desc[UR42][R56.64] ;  /* 0x0000002a38387980 */ /* 0x000f66000c101d00 */
[----:B------:R-:W2:Y:S01]  /*11710*/  @P3 LDC R89, c[0x0][0xbec] ;  /* 0x0002fb00ff593b82 */ /* 0x000ea20000000800 */
[----:B------:R-:W-:Y:S01]  /*11720*/  IMAD.IADD R20, R10, 0x1, -R11 ;  /* 0x000000010a147824 */ /* 0x000fe200078e0a0b */
[----:B------:R-:W5:Y:S01]  /*11730*/  LD.E.128 R60, desc[UR42][R60.64] ;  /* 0x0000002a3c3c7980 */ /* 0x000f62000c101d00 */
[----:B------:R-:W-:-:S03]  /*11740*/  IMAD.WIDE.U32 R8, R204, UR4, R8 ;  /* 0x00000004cc087c25 */ /* 0x000fc6000f8e0008 */
[----:B------:R-:W5:Y:S02]  /*11750*/  LD.E.128 R64, desc[UR42][R64.64] ;  /* 0x0000002a40407980 */ /* 0x000f64000c101d00 */
[----:B------:R-:W3:Y:S01]  /*11760*/  @P3 LDC R91, c[0x0][0xbf0] ;  /* 0x0002fc00ff5b3b82 */ /* 0x000ee20000000800 */
[----:B------:R-:W-:Y:S01]  /*11770*/  SHF.R.S32.HI R10, RZ, 0x1f, R206 ;  /* 0x0000001fff0a7819 */ /* 0x000fe200000114ce */
[----:B------:R-:W-:Y:S01]  /*11780*/  IMAD R11, R20, 0x20, R3 ;  /* 0x00000020140b7824 */ /* 0x000fe200078e0203 */
[----:B------:R-:W5:Y:S01]  /*11790*/  LD.E.128 R68, desc[UR42][R68.64] ;  /* 0x0000002a44447980 */ /* 0x000f62000c101d00 */
[----:B------:R-:W-:Y:S01]  /*117a0*/  IMAD R9, R204, UR5, R9 ;  /* 0x00000005cc097c24 */ /* 0x000fe2000f8e0209 */
[----:B------:R-:W-:Y:S01]  /*117b0*/  ULDC.64 UR4, c[0x0][0xaf0] ;  /* 0x0002bc0000047ab9 */ /* 0x000fe20000000a00 */
[----:B------:R-:W-:Y:S01]  /*117c0*/  IMAD.IADD R3, R3, 0x1, R194 ;  /* 0x0000000103037824 */ /* 0x000fe200078e02c2 */
[----:B------:R-:W5:Y:S01]  /*117d0*/  LD.E.128 R72, desc[UR42][R72.64] ;  /* 0x0000002a48487980 */ /* 0x000f62000c101d00 */
[----:B-1----:R-:W-:Y:S01]  /*117e0*/  ISETP.GE.AND P1, PT, R213, R0, PT ;  /* 0x00000000d500720c */ /* 0x002fe20003f26270 */
[----:B------:R-:W-:-:S02]  /*117f0*/  IMAD.IADD R194, R194, 0x1, R11 ;  /* 0x00000001c2c27824 */ /* 0x000fc400078e020b */
[----:B------:R-:W-:Y:S01]  /*11800*/  IMAD R11, R10, UR4, RZ ;  /* 0x000000040a0b7c24 */ /* 0x000fe2000f8e02ff */
[----:B------:R-:W-:Y:S01]  /*11810*/  SEL R10, RZ, 0xffffffff, P1 ;  /* 0xffffffffff0a7807 */ /* 0x000fe20000800000 */
[----:B------:R-:W5:Y:S01]  /*11820*/  LD.E.128 R76, desc[UR42][R76.64] ;  /* 0x0000002a4c4c7980 */ /* 0x000f62000c101d00 */
[----:B------:R-:W-:-:S03]  /*11830*/  ISETP.GE.AND P0, PT, R212, R0, PT ;  /* 0x00000000d400720c */ /* 0x000fc60003f06270 */
[----:B------:R-:W-:Y:S01]  /*11840*/  IMAD.SHL.U32 R93, R10, 0x2, RZ ;  /* 0x000000020a5d7824 */ /* 0x000fe200078e00ff */
[----:B------:R-:W-:Y:S01]  /*11850*/  SEL R21, RZ, 0xffffffff, P0 ;  /* 0xffffffffff157807 */ /* 0x000fe20000000000 */
[----:B--2---:R-:W-:Y:S01]  /*11860*/  @P3 IMAD.HI.U32 R10, R194, R89, RZ ;  /* 0x00000059c20a3227 */ /* 0x004fe200078e00ff */
[-C--:B------:R-:W-:Y:S01]  /*11870*/  ISETP.GE.AND P2, PT, R188, R0.reuse, PT ;  /* 0x00000000bc00720c */ /* 0x080fe20003f46270 */
[----:B------:R-:W5:Y:S01]  /*11880*/  LD.E.128 R80, desc[UR42][R80.64] ;  /* 0x0000002a50507980 */ /* 0x000f62000c101d00 */
[-C--:B------:R-:W-:Y:S01]  /*11890*/  ISETP.GE.AND P0, PT, R211, R0.reuse, PT ;  /* 0x00000000d300720c */ /* 0x080fe20003f06270 */
[C---:B------:R-:W-:Y:S02]  /*118a0*/  IMAD R85, R206.reuse, UR5, R11 ;  /* 0x00000005ce557c24 */ /* 0x040fe4000f8e020b */
[----:B------:R-:W-:Y:S01]  /*118b0*/  IMAD.MOV.U32 R11, RZ, RZ, R194 ;  /* 0x000000ffff0b7224 */ /* 0x000fe200078e00c2 */
[----:B---3--:R-:W-:Y:S01]  /*118c0*/  @P3 SHF.R.U32.HI R11, RZ, R91, R10 ;  /* 0x0000005bff0b3219 */ /* 0x008fe2000001160a */
[----:B------:R-:W-:Y:S01]  /*118d0*/  IMAD.WIDE.U32 R8, R206, UR4, R8 ;  /* 0x00000004ce087c25 */ /* 0x000fe2000f8e0008 */
[----:B------:R-:W-:Y:S01]  /*118e0*/  SEL R20, RZ, 0x1, P2 ;  /* 0x00000001ff147807 */ /* 0x000fe20001000000 */
[----:B------:R-:W-:Y:S01]  /*118f0*/  ULDC.64 UR4, c[0x0][0xae0] ;  /* 0x0002b80000047ab9 */ /* 0x000fe20000000a00 */
[----:B------:R-:W-:Y:S01]  /*11900*/  SEL R10, RZ, 0xffffffff, P0 ;  /* 0xffffffffff0a7807 */ /* 0x000fe20000000000 */
[----:B------:R-:W-:Y:S01]  /*11910*/  IMAD.SHL.U32 R21, R21, 0x4, RZ ;  /* 0x0000000415157824 */ /* 0x000fe200078e00ff */
[----:B------:R-:W-:Y:S01]  /*11920*/  LOP3.LUT R20, R93, 0x2, R20, 0xe2, !PT ;  /* 0x000000025d147812 */ /* 0x000fe200078ee214 */
[----:B------:R-:W-:Y:S01]  /*11930*/  IMAD.IADD R9, R9, 0x1, R85 ;  /* 0x0000000109097824 */ /* 0x000fe200078e0255 */
[-C--:B------:R-:W-:Y:S01]  /*11940*/  ISETP.GE.AND P0, PT, R210, R0.reuse, PT ;  /* 0x00000000d200720c */ /* 0x080fe20003f06270 */
[----:B------:R-:W-:Y:S01]  /*11950*/  IMAD.SHL.U32 R85, R10, 0x8, RZ ;  /* 0x000000080a557824 */ /* 0x000fe200078e00ff */
[--C-:B------:R-:W-:Y:S01]  /*11960*/  SHF.R.S32.HI R10, RZ, 0x1f, R11.reuse ;  /* 0x0000001fff0a7819 */ /* 0x100fe2000001140b */
[----:B------:R-:W-:Y:S01]  /*11970*/  @!PT LDS RZ, [RZ] ;  /* 0x00000000fffff984 */ /* 0x000fe20000000800 */
[----:B------:R-:W-:Y:S01]  /*11980*/  @!PT LDS RZ, [RZ] ;  /* 0x00000000fffff984 */ /* 0x000fe20000000800 */
[----:B------:R-:W-:Y:S01]  /*11990*/  @!PT LDS RZ, [RZ] ;  /* 0x00000000fffff984 */ /* 0x000fe20000000800 */
[----:B------:R-:W-:Y:S01]  /*119a0*/  @!PT LDS RZ, [RZ] ;  /* 0x00000000fffff984 */ /* 0x000fe20000000800 */
[----:B------:R1:W-:Y:S06]  /*119b0*/  MEMBAR.ALL.CTA ;  /* 0x0000000000007992 */ /* 0x0003ec0000008000 */
[----:B-1----:R-:W1:Y:S01]  /*119c0*/  FENCE.VIEW.ASYNC.S ;  /* 0x00000000000073c6 */ /* 0x002e620000000000 */
[----:B------:R-:W-:Y:S01]  /*119d0*/  LOP3.LUT R20, R21, 0x4, R20, 0xe2, !PT ;  /* 0x0000000415147812 */ /* 0x000fe200078ee214 */
[----:B------:R-:W-:Y:S01]  /*119e0*/  IMAD.MOV R21, RZ, RZ, -R11 ;  /* 0x000000ffff157224 */ /* 0x000fe200078e0a0b */
[----:B------:R-:W-:Y:S01]  /*119f0*/  SEL R4, RZ, 0xffffffff, P0 ;  /* 0xffffffffff047807 */ /* 0x000fe20000000000 */
[----:B------:R-:W-:Y:S01]  /*11a00*/  IMAD R10, R10, UR4, RZ ;  /* 0x000000040a0a7c24 */ /* 0x000fe2000f8e02ff */
[----:B------:R-:W-:Y:S01]  /*11a10*/  ISETP.GE.AND P0, PT, R209, R0, PT ;  /* 0x00000000d100720c */ /* 0x000fe20003f06270 */
[----:B------:R-:W-:Y:S01]  /*11a20*/  IMAD R21, R87, R21, R194 ;  /* 0x0000001557157224 */ /* 0x000fe200078e02c2 */
[----:B------:R-:W-:Y:S01]  /*11a30*/  LOP3.LUT R20, R85, 0x8, R20, 0xe2, !PT ;  /* 0x0000000855147812 */ /* 0x000fe200078ee214 */
[----:B------:R-:W-:Y:S01]  /*11a40*/  IMAD.SHL.U32 R85, R4, 0x10, RZ ;  /* 0x0000001004557824 */ /* 0x000fe200078e00ff */
[----:B------:R-:W-:Y:S01]  /*11a50*/  SEL R4, RZ, 0xffffffff, P0 ;  /* 0xffffffffff047807 */ /* 0x000fe20000000000 */
[----:B------:R-:W-:-:S04]  /*11a60*/  IMAD.WIDE.U32 R8, R11, UR4, R8 ;  /* 0x000000040b087c25 */ /* 0x000fc8000f8e0008 */
[----:B------:R-:W-:Y:S01]  /*11a70*/  IMAD R11, R11, UR5, R10 ;  /* 0x000000050b0b7c24 */ /* 0x000fe2000f8e020a */
[----:B------:R-:W-:Y:S01]  /*11a80*/  SHF.R.S32.HI R10, RZ, 0x1f, R21 ;  /* 0x0000001fff0a7819 */ /* 0x000fe20000011415 */
[----:B------:R-:W-:Y:S01]  /*11a90*/  VIADD R89, R188, 0x180 ;  /* 0x00000180bc597836 */ /* 0x000fe20000000000 */
[----:B------:R-:W-:Y:S01]  /*11aa0*/  LOP3.LUT R20, R85, 0x10, R20, 0xe2, !PT ;  /* 0x0000001055147812 */ /* 0x000fe200078ee214 */
[----:B------:R-:W-:Y:S01]  /*11ab0*/  IMAD.IADD R9, R9, 0x1, R11 ;  /* 0x0000000109097824 */ /* 0x000fe200078e020b */
[----:B------:R-:W-:Y:S01]  /*11ac0*/  ULDC.64 UR4, c[0x0][0xad8] ;  /* 0x0002b60000047ab9 */ /* 0x000fe20000000a00 */
        /* <DEDUP_REMOVED lines=11> */
[----:B------:R-:W-:Y:S01]  /*11b80*/  VIADD R4, R2, 0x28c20 ;  /* 0x00028c2002047836 */ /* 0x000fe20000000000 */
[----:B------:R-:W-:Y:S01]  /*11b90*/  ISETP.GE.AND P0, PT, R91, R0, PT ;  /* 0x000000005b00720c */ /* 0x000fe20003f06270 */
[----:B------:R-:W-:Y:S01]  /*11ba0*/  IMAD.IADD R11, R9, 0x1, R85 ;  /* 0x00000001090b7824 */ /* 0x000fe200078e0255 */
[----:B------:R-:W-:-:S02]  /*11bb0*/  LEA R87, P2, R8, UR4, 0x1 ;  /* 0x0000000408577c11 */ /* 0x000fc4000f8408ff */
[----:B------:R-:W-:Y:S02]  /*11bc0*/  PRMT R4, RZ, 0x654, R4 ;  /* 0x00000654ff047816 */ /* 0x000fe40000000004 */
[----:B------:R-:W-:Y:S02]  /*11bd0*/  SEL R9, RZ, 0x80, P0 ;  /* 0x00000080ff097807 */ /* 0x000fe40000000000 */
[----:B------:R-:W-:Y:S01]  /*11be0*/  LEA.HI.X R88, R8, UR5, R11, 0x1, P2 ;  /* 0x0000000508587c11 */ /* 0x000fe200090f0c0b */
[----:B-1----:R1:W-:Y:S01]  /*11bf0*/  SYNCS.ARRIVE.TRANS64.RED.A1T0 RZ, [R4+URZ], RZ ;  /* 0x000000ff04ff79a7 */ /* 0x0023e2000810043f */
[----:B------:R2:W3:Y:S01]  /*11c00*/  SHFL.IDX PT, R8, R87, RZ, 0x181f ;  /* 0x00181fff57087589 */ /* 0x0004e200000e0000 */
[----:B------:R-:W-:Y:S01]  /*11c10*/  BSSY B1, `(.L_x_7814) ;  /* 0x000002a000017945 */ /* 0x000fe20003800000 */
[----:B------:R-:W-:Y:S02]  /*11c20*/  SHF.R.S32.HI R152, RZ, 0x1f, R209 ;  /* 0x0000001fff987819 */ /* 0x000fe400000114d1 */
[----:B-1----:R-:W-:-:S02]  /*11c30*/  LOP3.LUT R4, R86, R9, RZ, 0xfc, !PT ;  /* 0x0000000956047212 */ /* 0x002fc400078efcff */
[----:B------:R2:W1:Y:S01]  /*11c40*/  SHFL.IDX PT, R9, R88, RZ, 0x181f ;  /* 0x00181fff58097589 */ /* 0x00046200000e0000 */
[----:B------:R-:W-:Y:S02]  /*11c50*/  SHF.R.S32.HI R153, RZ, 0x1f, R210 ;  /* 0x0000001fff997819 */ /* 0x000fe400000114d2 */
[----:B------:R-:W-:Y:S02]  /*11c60*/  SHF.R.S32.HI R154, RZ, 0x1f, R211 ;  /* 0x0000001fff9a7819 */ /* 0x000fe400000114d3 */
[----:B------:R-:W-:Y:S02]  /*11c70*/  SHF.R.S32.HI R155, RZ, 0x1f, R212 ;  /* 0x0000001fff9b7819 */ /* 0x000fe400000114d4 */
[----:B------:R-:W-:Y:S01]  /*11c80*/  SHF.R.S32.HI R156, RZ, 0x1f, R213 ;  /* 0x0000001fff9c7819 */ /* 0x000fe200000114d5 */
[----:B--2---:R-:W-:Y:S06]  /*11c90*/  @P1 BRA `(.L_x_7815) ;  /* 0x0000000000841947 */ /* 0x004fec0003800000 */
[-C--:B------:R-:W-:Y:S02]  /*11ca0*/  ISETP.GE.AND P2, PT, R188, R0.reuse, PT ;  /* 0x00000000bc00720c */ /* 0x080fe40003f46270 */
[-C--:B------:R-:W-:Y:S02]  /*11cb0*/  ISETP.GE.AND P4, PT, R213, R0.reuse, PT ;  /* 0x00000000d500720c */ /* 0x080fe40003f86270 */
[-C--:B------:R-:W-:Y:S02]  /*11cc0*/  ISETP.GE.AND P6, PT, R212, R0.reuse, PT ;  /* 0x00000000d400720c */ /* 0x080fe40003fc6270 */
[-C--:B------:R-:W-:Y:S02]  /*11cd0*/  ISETP.GE.AND P0, PT, R211, R0.reuse, PT ;  /* 0x00000000d300720c */ /* 0x080fe40003f06270 */
[----:B------:R-:W-:Y:S02]  /*11ce0*/  ISETP.GE.AND P1, PT, R210, R0, PT ;  /* 0x00000000d200720c */ /* 0x000fe40003f26270 */
[----:B------:R-:W-:-:S03]  /*11cf0*/  SHF.R.S32.HI R92, RZ, 0x1f, R89 ;  /* 0x0000001fff5c7819 */ /* 0x000fc60000011459 */
[----:B-1-3--:R-:W-:Y:S02]  /*11d00*/  @!P2 IMAD.WIDE R20, R188, 0x2, R8 ;  /* 0x00000002bc14a825 */ /* 0x00afe400078e0208 */
        /* <DEDUP_REMOVED lines=13> */
[-C--:B--2---:R-:W-:Y:S02]  /*11de0*/  @!P0 LEA R10, P5, R211, R8.reuse, 0x1 ;  /* 0x00000008d30a8211 */ /* 0x084fe400078a08ff */
        /* <DEDUP_REMOVED lines=12> */
.L_x_7815:
[----:B------:R-:W-:Y:S05]  /*11eb0*/  BSYNC B1 ;  /* 0x0000000000017941 */ /* 0x000fea0003800000 */
.L_x_7814:
[----:B------:R-:W-:Y:S01]  /*11ec0*/  VIADD R3, R3, 0x20 ;  /* 0x0000002003037836 */ /* 0x000fe20000000000 */
[----:B-1--4-:R1:W2:Y:S04]  /*11ed0*/  SHFL.IDX PT, R9, R88, 0x1, 0x181f ;  /* 0x00381f0058097f89 */ /* 0x0122a800000e0000 */
[----:B------:R-:W-:Y:S01]  /*11ee0*/  ISETP.GE.AND P0, PT, R3, R90, PT ;  /* 0x0000005a0300720c */ /* 0x000fe20003f06270 */
[----:B---3--:R1:W3:-:S12]  /*11ef0*/  SHFL.IDX PT, R8, R87, 0x1, 0x181f ;  /* 0x00381f0057087f89 */ /* 0x0082d800000e0000 */
[----:B-1----:R-:W-:Y:S05]  /*11f00*/  @P0 BRA `(.L_x_7816) ;  /* 0x00000028004c0947 */ /* 0x002fea0003800000 */
[-C--:B------:R-:W-:Y:S02]  /*11f10*/  ISETP.GE.AND P5, PT, R213, R0.reuse, PT ;  /* 0x00000000d500720c */ /* 0x080fe40003fa6270 */
[-C--:B------:R-:W-:Y:S02]  /*11f20*/  ISETP.GE.AND P6, PT, R188, R0.reuse, PT ;  /* 0x00000000bc00720c */ /* 0x080fe40003fc6270 */
[-C--:B------:R-:W-:Y:S02]  /*11f30*/  ISETP.GE.AND P4, PT, R212, R0.reuse, PT ;  /* 0x00000000d400720c */ /* 0x080fe40003f86270 */
[-C--:B------:R-:W-:Y:S02]  /*11f40*/  ISETP.GE.AND P2, PT, R210, R0.reuse, PT ;  /* 0x00000000d200720c */ /* 0x080fe40003f46270 */
[----:B------:R-:W-:Y:S02]  /*11f50*/  ISETP.GE.AND P3, PT, R211, R0, PT ;  /* 0x00000000d300720c */ /* 0x000fe40003f66270 */
[----:B------:R-:W-:-:S03]  /*11f60*/  LOP3.LUT P0, RZ, R86, 0x40, RZ, 0xc0, !PT ;  /* 0x0000004056ff7812 */ /* 0x000fc6000780c0ff */
[C---:B---3-5:R-:W-:Y:S02]  /*11f70*/  @!P5 LEA R12, P1, R213.reuse, R8, 0x1 ;  /* 0x00000008d50cd211 */ /* 0x068fe400078208ff */
[----:B--2---:R-:W-:Y:S02]  /*11f80*/  @!P6 IMAD.WIDE R10, R188, 0x2, R8 ;  /* 0x00000002bc0ae825 */ /* 0x004fe400078e0208 */
[----:B------:R-:W-:Y:S02]  /*11f90*/  @!P5 LEA.HI.X R13, R213, R9, R156, 0x1, P1 ;  /* 0x00000009d50dd211 */ /* 0x000fe400008f0c9c */
[----:B------:R-:W-:Y:S01]  /*11fa0*/  ISETP.GE.AND P1, PT, R209, R0, PT ;  /* 0x00000000d100720c */ /* 0x000fe20003f26270 */
[----:B------:R1:W-:Y:S01]  /*11fb0*/  @!P6 ST.E.128 desc[UR42][R10.64], R24 ;  /* 0x000000180a00e985 */ /* 0x0003e2000c101d2a */
[----:B------:R-:W-:-:S03]  /*11fc0*/  SHF.R.S32.HI R0, RZ, 0x1f, R89 ;  /* 0x0000001fff007819 */ /* 0x000fc60000011459 */
        /* <DEDUP_REMOVED lines=23> */
.L_x_7813:
[----:B-1----:R-:W1:Y:S01]  /*12140*/  LDC R10, c[0x0][0xbe8] ;  /* 0x0002fa00ff0a7b82 */ /* 0x002e620000000800 */
        /* <DEDUP_REMOVED lines=21> */
[----:B-1----:R-:W-:Y:S01]  /*122a0*/  ISETP.NE.AND P0, PT, R10, 0x1, PT ;  /* 0x000000010a00780c */ /* 0x002fe20003f05270 */
[----:B------:R-:W-:Y:S01]  /*122b0*/  ULDC.64 UR4, c[0x0][0xb40] ;  /* 0x0002d00000047ab9 */ /* 0x000fe20000000a00 */
[----:B------:R-:W-:Y:S01]  /*122c0*/  IMAD R4, R4, R10, RZ ;  /* 0x0000000a04047224 */ /* 0x000fe200078e02ff */
        /* <DEDUP_REMOVED lines=9> */
[----:B------:R-:W1:Y:S01]  /*12360*/  @P0 LDC R12, c[0x0][0xbec] ;  /* 0x0002fb00ff0c0b82 */ /* 0x000e620000000800 */
[----:B------:R-:W-:Y:S01]  /*12370*/  IMAD.IADD R9, R9, 0x1, R0 ;  /* 0x0000000109097824 */ /* 0x000fe200078e0200 */
[----:B------:R-:W-:Y:S01]  /*12380*/  SHF.R.S32.HI R164, RZ, 0x1f, R236 ;  /* 0x0000001fffa47819 */ /* 0x000fe200000114ec */
[----:B------:R-:W-:Y:S01]  /*12390*/  VIADD R169, R192, 0x80 ;  /* 0x00000080c0a97836 */ /* 0x000fe20000000000 */
[----:B------:R-:W-:Y:S01]  /*123a0*/  SHF.R.S32.HI R165, RZ, 0x1f, R237 ;  /* 0x0000001fffa57819 */ /* 0x000fe200000114ed */
[----:B------:R-:W-:Y:S01]  /*123b0*/  IMAD.WIDE.U32 R8, R217, UR4, R8 ;  /* 0x00000004d9087c25 */ /* 0x000fe2000f8e0008 */
[----:B------:R-:W-:-:S02]  /*123c0*/  SHF.R.S32.HI R167, RZ, 0x1f, R167 ;  /* 0x0000001fffa77819 */ /* 0x000fc400000114a7 */
[----:B------:R-:W2:Y:S01]  /*123d0*/  @P0 LDC R0, c[0x0][0xbf0] ;  /* 0x0002fc00ff000b82 */ /* 0x000ea20000000800 */
        /* <DEDUP_REMOVED lines=16> */
[----:B-1----:R-:W-:Y:S01]  /*124e0*/  @P0 IMAD.HI.U32 R12, R11, R12, RZ ;  /* 0x0000000c0b0c0227 */ /* 0x002fe200078e00ff */
[----:B------:R-:W-:-:S02]  /*124f0*/  SHF.R.S32.HI R181, RZ, 0x1f, R181 ;  /* 0x0000001fffb57819 */ /* 0x000fc400000114b5 */
[----:B------:R-:W-:Y:S01]  /*12500*/  SHF.R.S32.HI R183, RZ, 0x1f, R183 ;  /* 0x0000001fffb77819 */ /* 0x000fe200000114b7 */
[C---:B------:R-:W-:Y:S02]  /*12510*/  VIADD R195, R192.reuse, 0x40 ;  /* 0x00000040c0c37836 */ /* 0x040fe40000000000 */
[C---:B------:R-:W-:Y:S01]  /*12520*/  VIADD R205, R192.reuse, 0x38 ;  /* 0x00000038c0cd7836 */ /* 0x040fe20000000000 */
[----:B--2---:R-:W-:Y:S01]  /*12530*/  @P0 SHF.R.U32.HI R3, RZ, R0, R12 ;  /* 0x00000000ff030219 */ /* 0x004fe2000001160c */
[C---:B------:R-:W-:Y:S01]  /*12540*/  VIADD R208, R192.reuse, 0x30 ;  /* 0x00000030c0d07836 */ /* 0x040fe20000000000 */
[----:B------:R-:W-:Y:S01]  /*12550*/  SHF.R.S32.HI R195, RZ, 0x1f, R195 ;  /* 0x0000001fffc37819 */ /* 0x000fe200000114c3 */
[----:B------:R-:W-:Y:S01]  /*12560*/  VIADD R215, R192, 0x28 ;  /* 0x00000028c0d77836 */ /* 0x000fe20000000000 */
[----:B------:R-:W-:Y:S01]  /*12570*/  SHF.R.S32.HI R205, RZ, 0x1f, R205 ;  /* 0x0000001fffcd7819 */ /* 0x000fe200000114cd */
[----:B------:R-:W-:Y:S01]  /*12580*/  IMAD.MOV R0, RZ, RZ, -R3 ;  /* 0x000000ffff007224 */ /* 0x000fe200078e0a03 */
[----:B------:R-:W-:Y:S01]  /*12590*/  SHF.R.S32.HI R208, RZ, 0x1f, R208 ;  /* 0x0000001fffd07819 */ /* 0x000fe200000114d0 */
[----:B------:R-:W-:Y:S01]  /*125a0*/  IMAD.WIDE.U32 R8, R3, UR4, R8 ;  /* 0x0000000403087c25 */ /* 0x000fe2000f8e0008 */
[----:B------:R-:W-:-:S03]  /*125b0*/  SHF.R.S32.HI R215, RZ, 0x1f, R215 ;  /* 0x0000001fffd77819 */ /* 0x000fc600000114d7 */
[----:B------:R-:W-:Y:S01]  /*125c0*/  IMAD R0, R10, R0, R11 ;  /* 0x000000000a007224 */ /* 0x000fe200078e020b */
[----:B------:R-:W-:Y:S01]  /*125d0*/  SHF.R.S32.HI R10, RZ, 0x1f, R3 ;  /* 0x0000001fff0a7819 */ /* 0x000fe20000011403 */
[C---:B------:R-:W-:Y:S02]  /*125e0*/  VIADD R225, R192.reuse, 0x20 ;  /* 0x00000020c0e17836 */ /* 0x040fe40000000000 */
[----:B------:R-:W-:Y:S02]  /*125f0*/  VIADD R227, R192, 0x18 ;  /* 0x00000018c0e37836 */ /* 0x000fe40000000000 */
[----:B------:R-:W-:Y:S01]  /*12600*/  IMAD R10, R10, UR4, RZ ;  /* 0x000000040a0a7c24 */ /* 0x000fe2000f8e02ff */
[----:B------:R-:W-:Y:S01]  /*12610*/  SHF.R.S32.HI R225, RZ, 0x1f, R225 ;  /* 0x0000001fffe17819 */ /* 0x000fe200000114e1 */
[C---:B------:R-:W-:Y:S01]  /*12620*/  VIADD R233, R192.reuse, 0x10 ;  /* 0x00000010c0e97836 */ /* 0x040fe20000000000 */
[----:B------:R-:W-:Y:S01]  /*12630*/  SHF.R.S32.HI R227, RZ, 0x1f, R227 ;  /* 0x0000001fffe37819 */ /* 0x000fe200000114e3 */
[----:B------:R-:W-:Y:S01]  /*12640*/  IMAD R10, R3, UR5, R10 ;  /* 0x00000005030a7c24 */ /* 0x000fe2000f8e020a */
[----:B------:R-:W-:Y:S01]  /*12650*/  SHF.R.S32.HI R3, RZ, 0x1f, R0 ;  /* 0x0000001fff037819 */ /* 0x000fe20000011400 */
[----:B------:R-:W-:Y:S01]  /*12660*/  ULDC.64 UR4, c[0x0][0xb28] ;  /* 0x0002ca0000047ab9 */ /* 0x000fe20000000a00 */
[----:B------:R-:W-:Y:S01]  /*12670*/  VIADD R206, R192, 0x8 ;  /* 0x00000008c0ce7836 */ /* 0x000fe20000000000 */
[----:B------:R-:W-:Y:S01]  /*12680*/  SHF.R.S32.HI R233, RZ, 0x1f, R233 ;  /* 0x0000001fffe97819 */ /* 0x000fe200000114e9 */
[----:B------:R-:W-:-:S02]  /*12690*/  IMAD.IADD R9, R9, 0x1, R10 ;  /* 0x0000000109097824 */ /* 0x000fc400078e020a */
[----:B------:R-:W-:Y:S01]  /*126a0*/  IMAD R3, R3, UR4, RZ ;  /* 0x0000000403037c24 */ /* 0x000fe2000f8e02ff */
[----:B------:R-:W-:Y:S01]  /*126b0*/  SHF.R.S32.HI R206, RZ, 0x1f, R206 ;  /* 0x0000001fffce7819 */ /* 0x000fe200000114ce */
[----:B------:R-:W-:-:S04]  /*126c0*/  IMAD.WIDE.U32 R8, R0, UR4, R8 ;  /* 0x0000000400087c25 */ /* 0x000fc8000f8e0008 */
[----:B------:R-:W-:Y:S01]  /*126d0*/  IMAD R3, R0, UR5, R3 ;  /* 0x0000000500037c24 */ /* 0x000fe2000f8e0203 */
[----:B------:R-:W-:Y:S01]  /*126e0*/  ULDC.64 UR4, c[0x0][0xb00] ;  /* 0x0002c00000047ab9 */ /* 0x000fe20000000a00 */
[----:B------:R-:W-:Y:S01]  /*126f0*/  VIADD R166, R192, 0x88 ;  /* 0x00000088c0a67836 */ /* 0x000fe20000000000 */
[----:B------:R-:W-:Y:S01]  /*12700*/  LEA R0, P0, R8, UR4, 0x2 ;  /* 0x0000000408007c11 */ /* 0x000fe2000f8010ff */
[----:B------:R-:W-:Y:S02]  /*12710*/  IMAD.IADD R3, R9, 0x1, R3 ;  /* 0x0000000109037824 */ /* 0x000fe400078e0203 */
[----:B------:R-:W-:Y:S02]  /*12720*/  VIADD R168, R192, 0x80 ;  /* 0x00000080c0a87836 */ /* 0x000fe40000000000 */
[----:B------:R1:W2:Y:S01]  /*12730*/  SHFL.IDX PT, R15, R0, RZ, 0x1c1f ;  /* 0x001c1fff000f7589 */ /* 0x0002a200000e0000 */
[----:B------:R-:W-:Y:S01]  /*12740*/  LEA.HI.X R3, R8, UR5, R3, 0x2, P0 ;  /* 0x0000000508037c11 */ /* 0x000fe200080f1403 */
[----:B------:R-:W-:Y:S01]  /*12750*/  VIADD R8, R2, 0x28c20 ;  /* 0x00028c2002087836 */ /* 0x000fe20000000000 */
[----:B------:R-:W-:Y:S01]  /*12760*/  ISETP.GE.AND P0, PT, R194, R4, PT ;  /* 0x00000004c200720c */ /* 0x000fe20003f06270 */
[----:B------:R-:W-:-:S02]  /*12770*/  VIADD R170, R192, 0x78 ;  /* 0x00000078c0aa7836 */ /* 0x000fc40000000000 */
[----:B------:R1:W3:Y:S01]  /*12780*/  SHFL.IDX PT, R14, R3, RZ, 0x1c1f ;  /* 0x001c1fff030e7589 */ /* 0x0002e200000e0000 */
[----:B------:R-:W-:Y:S01]  /*12790*/  PRMT R8, RZ, 0x654, R8 ;  /* 0x00000654ff087816 */ /* 0x000fe20000000008 */
[C---:B------:R-:W-:Y:S02]  /*127a0*/  VIADD R172, R192.reuse, 0x70 ;  /* 0x00000070c0ac7836 */ /* 0x040fe40000000000 */
[C---:B------:R-:W-:Y:S01]  /*127b0*/  VIADD R174, R192.reuse, 0x68 ;  /* 0x00000068c0ae7836 */ /* 0x040fe20000000000 */
[----:B------:R1:W-:Y:S01]  /*127c0*/  SYNCS.ARRIVE.TRANS64.RED.A1T0 RZ, [R8+URZ], RZ ;  /* 0x000000ff08ff79a7 */ /* 0x0003e2000810043f */
        /* <DEDUP_REMOVED lines=11> */
[----:B------:R-:W-:Y:S01]  /*12880*/  VIADD R204, R192, 0x8 ;  /* 0x00000008c0cc7836 */ /* 0x000fe20000000000 */
[----:B-123--:R-:W-:Y:S06]  /*12890*/  @P0 BRA `(.L_x_7818) ;  /* 0x0000000800040947 */ /* 0x00efec0003800000 */
[----:B------:R-:W-:Y:S02]  /*128a0*/  ULDC UR4, c[0x0][0xac8] ;  /* 0x0002b20000047ab9 */ /* 0x000fe40000000800 */
[----:B------:R-:W-:Y:S02]  /*128b0*/  ISETP.GE.AND P0, PT, R192, UR4, PT ;  /* 0x00000004c0007c0c */ /* 0x000fe4000bf06270 */
[----:B------:R-:W-:Y:S02]  /*128c0*/  ISETP.GE.AND P4, PT, R176, UR4, PT ;  /* 0x00000004b0007c0c */ /* 0x000fe4000bf86270 */
[----:B------:R-:W-:-:S09]  /*128d0*/  ISETP.GE.AND P5, PT, R174, UR4, PT ;  /* 0x00000004ae007c0c */ /* 0x000fd2000bfa6270 */
[----:B------:R-:W-:-:S04]  /*128e0*/  @!P0 LEA R8, P1, R192, R15, 0x2 ;  /* 0x0000000fc0088211 */ /* 0x000fc800078210ff */
[----:B------:R-:W-:-:S05]  /*128f0*/  @!P0 LEA.HI.X R9, R192, R14, R217, 0x2, P1 ;  /* 0x0000000ec0098211 */ /* 0x000fca00008f14d9 */
        /* <DEDUP_REMOVED lines=33> */
[-C--:B------:R-:W-:Y:S02]  /*12b10*/  @!P1 LEA R10, P6, R180, R15.reuse, 0x2 ;  /* 0x0000000fb40a9211 */ /* 0x080fe400078c10ff */
        /* <DEDUP_REMOVED lines=40> */
[CC--:B---3--:R-:W-:Y:S01]  /*12da0*/  @!P5 LEA R12, P6, R236.reuse, R15.reuse, 0x2 ;  /* 0x0000000fec0cd211 */ /* 0x0c8fe200078c10ff */
        /* <DEDUP_REMOVED lines=23> */
[-C--:B--2---:R-:W-:Y:S01]  /*12f20*/  @!P3 LEA R12, P6, R228, R15.reuse, 0x2 ;  /* 0x0000000fe40cb211 */ /* 0x084fe200078c10ff */
        /* <DEDUP_REMOVED lines=24> */
.L_x_7818:
[----:B------:R-:W-:Y:S05]  /*130b0*/  BSYNC B1 ;  /* 0x0000000000017941 */ /* 0x000fea0003800000 */
.L_x_7817:
[----:B-1----:R-:W-:Y:S01]  /*130c0*/  VIADD R9, R194, 0x8 ;  /* 0x00000008c2097836 */ /* 0x002fe20000000000 */
[----:B------:R-:W1:Y:S04]  /*130d0*/  SHFL.IDX PT, R3, R3, 0x1, 0x1c1f ;  /* 0x003c1f0003037f89 */ /* 0x000e6800000e0000 */
[----:B------:R-:W-:Y:S01]  /*130e0*/  ISETP.GE.AND P0, PT, R9, R4, PT ;  /* 0x000000040900720c */ /* 0x000fe20003f06270 */
[----:B------:R2:W3:-:S12]  /*130f0*/  SHFL.IDX PT, R29, R0, 0x1, 0x1c1f ;  /* 0x003c1f00001d7f89 */ /* 0x0004d800000e0000 */
[----:B--2---:R-:W-:Y:S05]  /*13100*/  @P0 BRA `(.L_x_7816) ;  /* 0x0000001400cc0947 */ /* 0x004fea0003800000 */
[----:B------:R-:W-:Y:S02]  /*13110*/  ULDC UR4, c[0x0][0xac8] ;  /* 0x0002b20000047ab9 */ /* 0x000fe40000000800 */
[----:B------:R-:W-:Y:S02]  /*13120*/  ISETP.GE.AND P4, PT, R192, UR4, PT ;  /* 0x00000004c0007c0c */ /* 0x000fe4000bf86270 */
[----:B------:R-:W-:Y:S02]  /*13130*/  ISETP.GE.AND P2, PT, R204, UR4, PT ;  /* 0x00000004cc007c0c */ /* 0x000fe4000bf46270 */
[----:B------:R-:W-:Y:S02]  /*13140*/  ISETP.GE.AND P1, PT, R232, UR4, PT ;  /* 0x00000004e8007c0c */ /* 0x000fe4000bf26270 */
[----:B------:R-:W-:-:S07]  /*13150*/  ISETP.GE.AND P0, PT, R226, UR4, PT ;  /* 0x00000004e2007c0c */ /* 0x000fce000bf06270 */
[----:B---3--:R-:W-:-:S04]  /*13160*/  @!P4 LEA R8, P3, R192, R29, 0x2 ;  /* 0x0000001dc008c211 */ /* 0x008fc800078610ff */
[----:B-1----:R-:W-:Y:S02]  /*13170*/  @!P4 LEA.HI.X R9, R192, R3, R217, 0x2, P3 ;  /* 0x00000003c009c211 */ /* 0x002fe400018f14d9 */
[----:B------:R-:W-:Y:S02]  /*13180*/  ISETP.GE.AND P3, PT, R220, UR4, PT ;  /* 0x00000004dc007c0c */ /* 0x000fe4000bf66270 */
[----:B------:R-:W-:Y:S01]  /*13190*/  @!P1 LEA R10, P5, R232, R29, 0x2 ;  /* 0x0000001de80a9211 */ /* 0x000fe200078a10ff */
[----:B------:R1:W-:Y:S01]  /*131a0*/  @!P4 ST.E.64 desc[UR42][R8.64], R26 ;  /* 0x0000001a0800c985 */ /* 0x0003e2000c101b2a */
[----:B------:R-:W-:Y:S02]  /*131b0*/  ISETP.GE.AND P4, PT, R214, UR4, PT ;  /* 0x00000004d6007c0c */ /* 0x000fe4000bf86270 */
[----:B------:R-:W-:Y:S02]  /*131c0*/  @!P1 LEA.HI.X R11, R232, R3, R233, 0x2, P5 ;  /* 0x00000003e80b9211 */ /* 0x000fe400028f14e9 */
[----:B------:R-:W-:-:S02]  /*131d0*/  ISETP.GE.AND P5, PT, R207, UR4, PT ;  /* 0x00000004cf007c0c */ /* 0x000fc4000bfa6270 */
[----:B-1----:R-:W-:-:S04]  /*131e0*/  @!P2 LEA R8, P6, R204, R29, 0x2 ;  /* 0x0000001dcc08a211 */ /* 0x002fc800078c10ff */
[----:B------:R-:W-:Y:S02]  /*131f0*/  @!P2 LEA.HI.X R9, R204, R3, R206, 0x2, P6 ;  /* 0x00000003cc09a211 */ /* 0x000fe400030f14ce */
[----:B------:R-:W-:-:S03]  /*13200*/  @!P0 LEA R12, P6, R226, R29, 0x2 ;  /* 0x0000001de20c8211 */ /* 0x000fc600078c10ff */
[----:B------:R1:W-:Y:S01]  /*13210*/  @!P2 ST.E.64 desc[UR42][R8.64], R30 ;  /* 0x0000001e0800a985 */ /* 0x0003e2000c101b2a */
[----:B------:R-:W-:-:S03]  /*13220*/  @!P0 LEA.HI.X R13, R226, R3, R227, 0x2, P6 ;  /* 0x00000003e20d8211 */ /* 0x000fc600030f14e3 */
[----:B------:R2:W-:Y:S04]  /*13230*/  @!P1 ST.E.64 desc[UR42][R10.64], R34 ;  /* 0x000000220a009985 */ /* 0x0005e8000c101b2a */
[----:B------:R3:W-:Y:S01]  /*13240*/  @!P0 ST.E.64 desc[UR42][R12.64], R38 ;  /* 0x000000260c008985 */ /* 0x0007e2000c101b2a */
[----:B------:R-:W-:Y:S02]  /*13250*/  ISETP.GE.AND P0, PT, R200, UR4, PT ;  /* 0x00000004c8007c0c */ /* 0x000fe4000bf06270 */
[-C--:B-1----:R-:W-:Y:S02]  /*13260*/  @!P3 LEA R8, P1, R220, R29.reuse, 0x2 ;  /* 0x0000001ddc08b211 */ /* 0x082fe400078210ff */
[----:B--2---:R-:W-:Y:S02]  /*13270*/  @!P4 LEA R10, P2, R214, R29, 0x2 ;  /* 0x0000001dd60ac211 */ /* 0x004fe400078410ff */
[----:B------:R-:W-:-:S02]  /*13280*/  @!P3 LEA.HI.X R9, R220, R3, R225, 0x2, P1 ;  /* 0x00000003dc09b211 */ /* 0x000fc400008f14e1 */
[----:B------:R-:W-:Y:S02]  /*13290*/  ISETP.GE.AND P1, PT, R193, UR4, PT ;  /* 0x00000004c1007c0c */ /* 0x000fe4000bf26270 */
[----:B------:R-:W-:Y:S01]  /*132a0*/  @!P4 LEA.HI.X R11, R214, R3, R215, 0x2, P2 ;  /* 0x00000003d60bc211 */ /* 0x000fe200010f14d7 */
[----:B------:R1:W-:Y:S01]  /*132b0*/  @!P3 ST.E.64 desc[UR42][R8.64], R42 ;  /* 0x0000002a0800b985 */ /* 0x0003e2000c101b2a */
[----:B------:R-:W-:Y:S02]  /*132c0*/  ISETP.GE.AND P2, PT, R182, UR4, PT ;  /* 0x00000004b6007c0c */ /* 0x000fe4000bf46270 */
[C---:B---3--:R-:W-:Y:S01]  /*132d0*/  @!P5 LEA R12, P6, R207.reuse, R29, 0x2 ;  /* 0x0000001dcf0cd211 */ /* 0x048fe200078c10ff */
[----:B------:R2:W-:Y:S01]  /*132e0*/  @!P4 ST.E.64 desc[UR42][R10.64], R46 ;  /* 0x0000002e0a00c985 */ /* 0x0005e2000c101b2a */
[----:B------:R-:W-:Y:S02]  /*132f0*/  ISETP.GE.AND P3, PT, R180, UR4, PT ;  /* 0x00000004b4007c0c */ /* 0x000fe4000bf66270 */
[----:B------:R-:W-:-:S02]  /*13300*/  @!P5 LEA.HI.X R13, R207, R3, R208, 0x2, P6 ;  /* 0x00000003cf0dd211 */ /* 0x000fc400030f14d0 */
[----:B------:R-:W-:-:S03]  /*13310*/  ISETP.GE.AND P4, PT, R178, UR4, PT ;  /* 0x00000004b2007c0c */ /* 0x000fc6000bf86270 */
[----:B------:R3:W-:Y:S01]  /*13320*/  @!P5 ST.E.64 desc[UR42][R12.64], R50 ;  /* 0x000000320c00d985 */ /* 0x0007e2000c101b2a */
[CC--:B-1----:R-:W-:Y:S02]  /*13330*/  @!P0 LEA R8, P6, R200.reuse, R29.reuse, 0x2 ;  /* 0x0000001dc8088211 */ /* 0x0c2fe400078c10ff */
[C---:B--2---:R-:W-:Y:S02]  /*13340*/  @!P1 LEA R10, P5, R193.reuse, R29, 0x2 ;  /* 0x0000001dc10a9211 */ /* 0x044fe400078a10ff */
        /* <DEDUP_REMOVED lines=10> */
[-C--:B-1----:R-:W-:Y:S02]  /*133f0*/  @!P3 LEA R8, P6, R180, R29.reuse, 0x2 ;  /* 0x0000001db408b211 */ /* 0x082fe400078c10ff */
[----:B--2---:R-:W-:Y:S02]  /*13400*/  @!P4 LEA R10, P2, R178, R29, 0x2 ;  /* 0x0000001db20ac211 */ /* 0x004fe400078410ff */
        /* <DEDUP_REMOVED lines=10> */
[----:B------:R-:W-:Y:S02]  /*134b0*/  @!P0 LEA.HI.X R9, R174, R3, R175, 0x2, P4 ;  /* 0x00000003ae098211 */ /* 0x000fe400020f14af */
        /* <DEDUP_REMOVED lines=16> */
[----:B------:R-:W-:Y:S02]  /*135c0*/  @!P4 LEA.HI.X R11, R166, R3, R167, 0x2, P0 ;  /* 0x00000003a60bc211 */ /* 0x000fe400000f14a7 */
[----:B------:R-:W-:Y:S02]  /*135d0*/  ISETP.GE.AND P0, PT, R234, UR4, PT ;  /* 0x00000004ea007c0c */ /* 0x000fe4000bf06270 */
[C---:B---3--:R-:W-:Y:S01]  /*135e0*/  @!P3 LEA R12, P6, R237.reuse, R29, 0x2 ;  /* 0x0000001ded0cb211 */ /* 0x048fe200078c10ff */
[----:B------:R2:W-:Y:S01]  /*135f0*/  @!P4 ST.E.64 desc[UR42][R10.64], R94 ;  /* 0x0000005e0a00c985 */ /* 0x0005e2000c101b2a */
[----:B------:R-:W-:Y:S02]  /*13600*/  ISETP.GE.AND P4, PT, R230, UR4, PT ;  /* 0x00000004e6007c0c */ /* 0x000fe4000bf86270 */
[----:B------:R-:W-:-:S02]  /*13610*/  @!P3 LEA.HI.X R13, R237, R3, R165, 0x2, P6 ;  /* 0x00000003ed0db211 */ /* 0x000fc400030f14a5 */
[----:B------:R-:W-:-:S03]  /*13620*/  @!P2 LEA R14, P6, R236, R29, 0x2 ;  /* 0x0000001dec0ea211 */ /* 0x000fc600078c10ff */
[----:B------:R3:W-:Y:S01]  /*13630*/  @!P3 ST.E.64 desc[UR42][R12.64], R98 ;  /* 0x000000620c00b985 */ /* 0x0007e2000c101b2a */
[C---:B------:R-:W-:Y:S02]  /*13640*/  @!P1 LEA R20, P3, R235.reuse, R29, 0x2 ;  /* 0x0000001deb149211 */ /* 0x040fe400078610ff */
[----:B------:R-:W-:Y:S02]  /*13650*/  @!P2 LEA.HI.X R15, R236, R3, R164, 0x2, P6 ;  /* 0x00000003ec0fa211 */ /* 0x000fe400030f14a4 */
[C---:B------:R-:W-:Y:S02]  /*13660*/  @!P0 LEA R24, P6, R234.reuse, R29, 0x2 ;  /* 0x0000001dea188211 */ /* 0x040fe400078c10ff */
[-C--:B------:R-:W-:Y:S01]  /*13670*/  @!P1 LEA.HI.X R21, R235, R3.reuse, R163, 0x2, P3 ;  /* 0x00000003eb159211 */ /* 0x080fe200018f14a3 */
[----:B------:R4:W-:Y:S01]  /*13680*/  @!P2 ST.E.64 desc[UR42][R14.64], R102 ;  /* 0x000000660e00a985 */ /* 0x0009e2000c101b2a */
[----:B------:R-:W-:Y:S02]  /*13690*/  ISETP.GE.AND P3, PT, R229, UR4, PT ;  /* 0x00000004e5007c0c */ /* 0x000fe4000bf66270 */
[----:B------:R-:W-:Y:S01]  /*136a0*/  @!P0 LEA.HI.X R25, R234, R3, R162, 0x2, P6 ;  /* 0x00000003ea198211 */ /* 0x000fe200030f14a2 */
[----:B------:R5:W-:Y:S01]  /*136b0*/  @!P1 ST.E.64 desc[UR42][R20.64], R106 ;  /* 0x0000006a14009985 */ /* 0x000be2000c101b2a */
[----:B-1----:R-:W-:-:S02]  /*136c0*/  @!P5 LEA R8, P1, R231, R29, 0x2 ;  /* 0x0000001de708d211 */ /* 0x002fc400078210ff */
[----:B--2---:R-:W-:Y:S01]  /*136d0*/  @!P4 LEA R10, P2, R230, R29, 0x2 ;  /* 0x0000001de60ac211 */ /* 0x004fe200078410ff */
[----:B------:R-:W-:Y:S01]  /*136e0*/  @!P0 ST.E.64 desc[UR42][R24.64], R110 ;  /* 0x0000006e18008985 */ /* 0x000fe2000c101b2a */
[----:B------:R-:W-:Y:S02]  /*136f0*/  ISETP.GE.AND P0, PT, R228, UR4, PT ;  /* 0x00000004e4007c0c */ /* 0x000fe4000bf06270 */
[----:B------:R-:W-:Y:S02]  /*13700*/  @!P5 LEA.HI.X R9, R231, R3, R161, 0x2, P1 ;  /* 0x00000003e709d211 */ /* 0x000fe400008f14a1 */
[----:B------:R-:W-:Y:S02]  /*13710*/  ISETP.GE.AND P1, PT, R224, UR4, PT ;  /* 0x00000004e0007c0c */ /* 0x000fe4000bf26270 */
[----:B---3--:R-:W-:Y:S01]  /*13720*/  @!P3 LEA R12, P6, R229, R29, 0x2 ;  /* 0x0000001de50cb211 */ /* 0x008fe200078c10ff */
[----:B------:R1:W-:Y:S01]  /*13730*/  @!P5 ST.E.64 desc[UR42][R8.64], R114 ;  /* 0x000000720800d985 */ /* 0x0003e2000c101b2a */
[----:B------:R-:W-:-:S02]  /*13740*/  @!P4 LEA.HI.X R11, R230, R3, R160, 0x2, P2 ;  /* 0x00000003e60bc211 */ /* 0x000fc400010f14a0 */
[----:B------:R-:W-:Y:S02]  /*13750*/  @!P3 LEA.HI.X R13, R229, R3, R159, 0x2, P6 ;  /* 0x00000003e50db211 */ /* 0x000fe400030f149f */
[----:B------:R-:W-:Y:S01]  /*13760*/  ISETP.GE.AND P2, PT, R221, UR4, PT ;  /* 0x00000004dd007c0c */ /* 0x000fe2000bf46270 */
[----:B------:R2:W-:Y:S01]  /*13770*/  @!P4 ST.E.64 desc[UR42][R10.64], R118 ;  /* 0x000000760a00c985 */ /* 0x0005e2000c101b2a */
[----:B------:R-:W-:Y:S02]  /*13780*/  ISETP.GE.AND P4, PT, R223, UR4, PT ;  /* 0x00000004df007c0c */ /* 0x000fe4000bf86270 */
[----:B----4-:R-:W-:Y:S01]  /*13790*/  @!P0 LEA R14, P5, R228, R29, 0x2 ;  /* 0x0000001de40e8211 */ /* 0x010fe200078a10ff */
[----:B------:R3:W-:Y:S01]  /*137a0*/  @!P3 ST.E.64 desc[UR42][R12.64], R122 ;  /* 0x0000007a0c00b985 */ /* 0x0007e2000c101b2a */
[----:B------:R-:W-:Y:S02]  /*137b0*/  ISETP.GE.AND P3, PT, R222, UR4, PT ;  /* 0x00000004de007c0c */ /* 0x000fe4000bf66270 */
[----:B------:R-:W-:-:S02]  /*137c0*/  @!P0 LEA.HI.X R15, R228, R3, R158, 0x2, P5 ;  /* 0x00000003e40f8211 */ /* 0x000fc400028f149e */
[----:B------:R-:W-:Y:S02]  /*137d0*/  ISETP.GE.AND P5, PT, R219, UR4, PT ;  /* 0x00000004db007c0c */ /* 0x000fe4000bfa6270 */
[CC--:B-----5:R-:W-:Y:S01]  /*137e0*/  @!P1 LEA R20, P6, R224.reuse, R29.reuse, 0x2 ;  /* 0x0000001de0149211 */ /* 0x0e0fe200078c10ff */
[----:B------:R4:W-:Y:S02]  /*137f0*/  @!P0 ST.E.64 desc[UR42][R14.64], R126 ;  /* 0x0000007e0e008985 */ /* 0x0009e4000c101b2a */
[C---:B-1----:R-:W-:Y:S02]  /*13800*/  @!P4 LEA R8, P0, R223.reuse, R29, 0x2 ;  /* 0x0000001ddf08c211 */ /* 0x042fe400078010ff */
[----:B------:R-:W-:Y:S02]  /*13810*/  @!P1 LEA.HI.X R21, R224, R3, R157, 0x2, P6 ;  /* 0x00000003e0159211 */ /* 0x000fe400030f149d */
[----:B--2---:R-:W-:Y:S02]  /*13820*/  @!P3 LEA R10, P6, R222, R29, 0x2 ;  /* 0x0000001dde0ab211 */ /* 0x004fe400078c10ff */
        /* <DEDUP_REMOVED lines=17> */
.L_x_7810:
        /* <DEDUP_REMOVED lines=16> */
[----:B--2---:R-:W2:-:S12]  /*13a40*/  S2R R4, SR_TID.X ;  /* 0x0000000000047919 */ /* 0x004e980000002100 */
[----:B------:R-:W4:Y:S01]  /*13a50*/  @!P2 LDC R205, c[0x0][0xad4] ;  /* 0x0002b500ffcdab82 */ /* 0x000f220000000800 */
[----:B--2---:R-:W-:Y:S01]  /*13a60*/  VIADD R32, R4, 0xffffff80 ;  /* 0xffffff8004207836 */ /* 0x004fe20000000000 */
[----:B----4-:R-:W-:-:S04]  /*13a70*/  ISETP.GT.AND P2, PT, R205, 0x1, PT ;  /* 0x00000001cd00780c */ /* 0x010fc80003f44270 */
[----:B------:R-:W-:Y:S01]  /*13a80*/  ISETP.GT.AND P3, PT, R32, 0x3f, PT ;  /* 0x0000003f2000780c */ /* 0x000fe20003f64270 */
[----:B---3--:R-:W-:-:S12]  /*13a90*/  @P1 BRA `(.L_x_7819) ;  /* 0x0000000000101947 */ /* 0x008fd80003800000 */
[----:B------:R-:W-:Y:S05]  /*13aa0*/  @!P0 BRA `(.L_x_7819) ;  /* 0x00000000000c8947 */ /* 0x000fea0003800000 */
[----:B------:R-:W2:Y:S04]  /*13ab0*/  LDG.E R11, desc[UR42][R8.64] ;  /* 0x0000002a080b7981 */ /* 0x000ea8000c1e1900 */
[----:B-----5:R-:W2:Y:S02]  /*13ac0*/  LDG.E R0, desc[UR42][R8.64+0x4] ;  /* 0x0000042a08007981 */ /* 0x020ea4000c1e1900 */
[----:B--2---:R-:W-:-:S07]  /*13ad0*/  IMAD.IADD R0, R0, 0x1, -R11 ;  /* 0x0000000100007824 */ /* 0x004fce00078e0a0b */
.L_x_7819:
[----:B------:R-:W2:Y:S01]  /*13ae0*/  LDL.LU R4, [R1+0x40] ;  /* 0x0000400001047983 */ /* 0x000ea20000300800 */
[----:B------:R-:W-:Y:S01]  /*13af0*/  BSSY B1, `(.L_x_7820) ;  /* 0x0000036000017945 */ /* 0x000fe20003800000 */
[----:B------:R-:W-:Y:S02]  /*13b00*/  SEL R31, R206, RZ, !P0 ;  /* 0x000000ffce1f7207 */ /* 0x000fe40004000000 */
[----:B-----5:R-:W-:Y:S02]  /*13b10*/  SHF.R.S32.HI R28, RZ, 0x1f, R3 ;  /* 0x0000001fff1c7819 */ /* 0x020fe40000011403 */
[----:B--2---:R-:W-:Y:S01]  /*13b20*/  SEL R30, R4, RZ, !P0 ;  /* 0x000000ff041e7207 */ /* 0x004fe20004000000 */
[----:B------:R-:W-:Y:S06]  /*13b30*/  @P3 BRA `(.L_x_7821) ;  /* 0x0000000000c43947 */ /* 0x000fec0003800000 */
[----:B------:R-:W2:Y:S01]  /*13b40*/  S2R R33, SR_TID.X ;  /* 0x0000000000217919 */ /* 0x000ea20000002100 */
[----:B------:R-:W3:Y:S02]  /*13b50*/  LDC R35, c[0x0][0xbe8] ;  /* 0x0002fa00ff237b82 */ /* 0x000ee40000000800 */
[----:B---3--:R-:W-:Y:S01]  /*13b60*/  IMAD R4, R0, R35, RZ ;  /* 0x0000002300047224 */ /* 0x008fe200078e02ff */
[----:B--2---:R-:W-:-:S04]  /*13b70*/  IADD3 R33, R194, -0x80, R33 ;  /* 0xffffff80c2217810 */ /* 0x004fc80007ffe021 */
[----:B------:R-:W-:-:S13]  /*13b80*/  ISETP.GE.AND P0, PT, R33, R4, PT ;  /* 0x000000042100720c */ /* 0x000fda0003f06270 */
[----:B------:R-:W-:Y:S05]  /*13b90*/  @P0 BRA `(.L_x_7821) ;  /* 0x0000000000ac0947 */ /* 0x000fea0003800000 */
[----:B------:R-:W-:Y:S01]  /*13ba0*/  IMAD.MOV.U32 R26, RZ, RZ, 0x9b8 ;  /* 0x000009b8ff1a7424 */ /* 0x000fe200078e00ff */
[----:B------:R-:W-:Y:S01]  /*13bb0*/  ISETP.GT.AND P0, PT, R205, 0x1, PT ;  /* 0x00000001cd00780c */ /* 0x000fe20003f04270 */
[----:B------:R-:W2:Y:S01]  /*13bc0*/  LDC.64 R8, c[0x0][0xba8] ;  /* 0x0002ea00ff087b82 */ /* 0x000ea20000000a00 */
[----:B------:R-:W-:Y:S01]  /*13bd0*/  ISETP.NE.AND P1, PT, R35, 0x1, PT ;  /* 0x000000012300780c */ /* 0x000fe20003f25270 */
[----:B------:R-:W-:Y:S01]  /*13be0*/  IMAD.MOV.U32 R27, RZ, RZ, R33 ;  /* 0x000000ffff1b7224 */ /* 0x000fe200078e0021 */
[----:B------:R-:W-:Y:S02]  /*13bf0*/  SEL R26, R26, 0x978, P0 ;  /* 0x000009781a1a7807 */ /* 0x000fe40000000000 */
[----:B------:R-:W-:-:S03]  /*13c00*/  SEL R217, R217, RZ, P0 ;  /* 0x000000ffd9d97207 */ /* 0x000fc60000000000 */
[----:B------:R-:W3:Y:S08]  /*13c10*/  LDC.64 R14, c[0x0][R26+0x220] ;  /* 0x000088001a0e7b82 */ /* 0x000ef00000000a00 */
[----:B------:R-:W4:Y:S08]  /*13c20*/  LDC.64 R24, c[0x0][R26+0x218] ;  /* 0x000086001a187b82 */ /* 0x000f300000000a00 */
[----:B------:R-:W5:Y:S08]  /*13c30*/  LDC.64 R12, c[0x0][R26+0x228] ;  /* 0x00008a001a0c7b82 */ /* 0x000f700000000a00 */
[----:B------:R-:W0:Y:S08]  /*13c40*/  LDC.64 R10, c[0x0][R26+0x210] ;  /* 0x000084001a0a7b82 */ /* 0x000e300000000a00 */
[----:B------:R-:W4:Y:S08]  /*13c50*/  @P1 LDC R4, c[0x0][0xbec] ;  /* 0x0002fb00ff041b82 */ /* 0x000f300000000800 */
[----:B------:R-:W5:Y:S01]  /*13c60*/  @P1 LDC R37, c[0x0][0xbf0] ;  /* 0x0002fc00ff251b82 */ /* 0x000f620000000800 */
[----:B---3--:R-:W-:-:S07]  /*13c70*/  IMAD R15, R15, R31, RZ ;  /* 0x0000001f0f0f7224 */ /* 0x008fce00078e02ff */
[----:B--2---:R-:W2:Y:S01]  /*13c80*/  @!P0 LDC R8, c[0x0][0xb50] ;  /* 0x0002d400ff088b82 */ /* 0x004ea20000000800 */
[----:B-1----:R-:W-:-:S04]  /*13c90*/  IMAD.WIDE.U32 R20, R14, R31, RZ ;  /* 0x0000001f0e147225 */ /* 0x002fc800078e00ff */
[----:B------:R-:W-:Y:S02]  /*13ca0*/  IMAD R15, R14, R30, R15 ;  /* 0x0000001e0e0f7224 */ /* 0x000fe400078e020f */
[----:B----4-:R-:W-:Y:S01]  /*13cb0*/  @P1 IMAD.HI.U32 R4, R33, R4, RZ ;  /* 0x0000000421041227 */ /* 0x010fe200078e00ff */
[----:B------:R-:W1:Y:S03]  /*13cc0*/  @!P0 LDC R9, c[0x0][0xb54] ;  /* 0x0002d500ff098b82 */ /* 0x000e660000000800 */
[-C--:B------:R-:W-:Y:S02]  /*13cd0*/  IMAD R29, R25, R204.reuse, RZ ;  /* 0x000000cc191d7224 */ /* 0x080fe400078e02ff */
        /* <DEDUP_REMOVED lines=11> */
[----:B------:R-:W-:Y:S02]  /*13d90*/  IADD3 R12, P0, P1, R27, R24, R12 ;  /* 0x000000181b0c7210 */ /* 0x000fe4000791e00c */
[----:B------:R-:W-:-:S04]  /*13da0*/  SHF.R.S32.HI R27, RZ, 0x1f, R27 ;  /* 0x0000001fff1b7819 */ /* 0x000fc8000001141b */
[----:B------:R-:W-:Y:S01]  /*13db0*/  IADD3.X R13, R27, R4, R21, P0, P1 ;  /* 0x000000041b0d7210 */ /* 0x000fe200007e2415 */
[-C--:B0-----:R-:W-:Y:S01]  /*13dc0*/  IMAD R4, R11, R15.reuse, RZ ;  /* 0x0000000f0b047224 */ /* 0x081fe200078e02ff */
[----:B------:R-:W-:Y:S01]  /*13dd0*/  SHF.R.S32.HI R21, RZ, 0x1f, R15 ;  /* 0x0000001fff157819 */ /* 0x000fe2000001140f */
[----:B------:R-:W-:Y:S02]  /*13de0*/  IMAD.MOV.U32 R11, RZ, RZ, -0x800000 ;  /* 0xff800000ff0b7424 */ /* 0x000fe400078e00ff */
[----:B------:R-:W-:-:S04]  /*13df0*/  IMAD.WIDE.U32 R12, R10, R15, R12 ;  /* 0x0000000f0a0c7225 */ /* 0x000fc800078e000c */
[----:B------:R-:W-:Y:S01]  /*13e00*/  IMAD R21, R10, R21, R4 ;  /* 0x000000150a157224 */ /* 0x000fe200078e0204 */
[----:B--2---:R-:W-:-:S03]  /*13e10*/  LEA R8, P0, R12, R8, 0x2 ;  /* 0x000000080c087211 */ /* 0x004fc600078010ff */
[----:B------:R-:W-:-:S05]  /*13e20*/  IMAD.IADD R4, R13, 0x1, R21 ;  /* 0x000000010d047824 */ /* 0x000fca00078e0215 */
[----:B-1----:R-:W-:-:S05]  /*13e30*/  LEA.HI.X R9, R12, R9, R4, 0x2, P0 ;  /* 0x000000090c097211 */ /* 0x002fca00000f1404 */
[----:B------:R2:W-:Y:S02]  /*13e40*/  STG.E desc[UR42][R8.64], R11 ;  /* 0x0000000b08007986 */ /* 0x0005e4000c10192a */
.L_x_7821:
[----:B------:R-:W-:Y:S05]  /*13e50*/  BSYNC B1 ;  /* 0x0000000000017941 */ /* 0x000fea0003800000 */
.L_x_7820:
[----:B------:R-:W-:Y:S05]  /*13e60*/  @P2 BRA `(.L_x_7816) ;  /* 0x0000000800742947 */ /* 0x000fea0003800000 */
[----:B------:R-:W3:Y:S01]  /*13e70*/  LDC R13, c[0x0][0xbe8] ;  /* 0x0002fa00ff0d7b82 */ /* 0x000ee20000000800 */
[----:B------:R-:W-:Y:S01]  /*13e80*/  ULDC.64 UR4, c[0x0][0xaa0] ;  /* 0x0002a80000047ab9 */ /* 0x000fe20000000a00 */
[----:B--2---:R-:W-:Y:S01]  /*13e90*/  SHF.R.S32.HI R11, RZ, 0x1f, R32 ;  /* 0x0000001fff0b7819 */ /* 0x004fe20000011420 */
[----:B------:R-:W-:Y:S01]  /*13ea0*/  IMAD R4, R28, UR4, RZ ;  /* 0x000000041c047c24 */ /* 0x000fe2000f8e02ff */
[----:B------:R-:W-:Y:S01]  /*13eb0*/  BSSY B1, `(.L_x_7822) ;  /* 0x0000074000017945 */ /* 0x000fe20003800000 */
[----:B------:R-:W-:Y:S01]  /*13ec0*/  IMAD.WIDE.U32 R8, R3, UR4, RZ ;  /* 0x0000000403087c25 */ /* 0x000fe2000f8e00ff */
[----:B------:R-:W-:Y:S02]  /*13ed0*/  LEA.HI R11, R11, R32, RZ, 0x3 ;  /* 0x000000200b0b7211 */ /* 0x000fe400078f18ff */
[----:B------:R-:W2:Y:S01]  /*13ee0*/  LDC R26, c[0x0][0xac8] ;  /* 0x0002b200ff1a7b82 */ /* 0x000ea20000000800 */
[----:B------:R-:W-:Y:S01]  /*13ef0*/  IMAD R3, R3, UR5, R4 ;  /* 0x0000000503037c24 */ /* 0x000fe2000f8e0204 */
[----:B------:R-:W-:Y:S01]  /*13f00*/  SHF.R.S32.HI R25, RZ, 0x3, R11 ;  /* 0x00000003ff197819 */ /* 0x000fe2000001140b */
[----:B------:R-:W-:Y:S01]  /*13f10*/  ULDC.64 UR4, c[0x0][0xae8] ;  /* 0x0002ba0000047ab9 */ /* 0x000fe20000000a00 */
[----:B------:R-:W-:Y:S01]  /*13f20*/  VIADD R33, R188, 0x1c0 ;  /* 0x000001c0bc217836 */ /* 0x000fe20000000000 */
[----:B------:R-:W-:Y:S01]  /*13f30*/  SHF.R.S32.HI R34, RZ, 0x1f, R209 ;  /* 0x0000001fff227819 */ /* 0x000fe200000114d1 */
[----:B------:R-:W-:Y:S01]  /*13f40*/  IMAD.IADD R9, R9, 0x1, R3 ;  /* 0x0000000109097824 */ /* 0x000fe200078e0203 */
[----:B------:R-:W-:-:S02]  /*13f50*/  LOP3.LUT R3, R11, 0xfffffff8, RZ, 0xc0, !PT ;  /* 0xfffffff80b037812 */ /* 0x000fc400078ec0ff */
[----:B------:R-:W-:Y:S01]  /*13f60*/  SHF.R.S32.HI R35, RZ, 0x1f, R210 ;  /* 0x0000001fff237819 */ /* 0x000fe200000114d2 */
[----:B------:R-:W-:Y:S01]  /*13f70*/  IMAD.WIDE.U32 R8, R204, UR4, R8 ;  /* 0x00000004cc087c25 */ /* 0x000fe2000f8e0008 */
[----:B------:R-:W-:Y:S02]  /*13f80*/  SHF.R.S32.HI R36, RZ, 0x1f, R211 ;  /* 0x0000001fff247819 */ /* 0x000fe400000114d3 */
[----:B------:R-:W-:Y:S01]  /*13f90*/  SHF.R.S32.HI R37, RZ, 0x1f, R212 ;  /* 0x0000001fff257819 */ /* 0x000fe200000114d4 */
[----:B------:R-:W-:Y:S01]  /*13fa0*/  IMAD.IADD R32, R32, 0x1, -R3 ;  /* 0x0000000120207824 */ /* 0x000fe200078e0a03 */
[----:B------:R-:W-:Y:S01]  /*13fb0*/  SHF.R.S32.HI R38, RZ, 0x1f, R213 ;  /* 0x0000001fff267819 */ /* 0x000fe200000114d5 */
[----:B------:R-:W-:Y:S01]  /*13fc0*/  IMAD R9, R204, UR5, R9 ;  /* 0x00000005cc097c24 */ /* 0x000fe2000f8e0209 */
[----:B---3--:R-:W-:Y:S01]  /*13fd0*/  ISETP.NE.AND P0, PT, R13, 0x1, PT ;  /* 0x000000010d00780c */ /* 0x008fe20003f05270 */
[----:B------:R-:W-:Y:S01]  /*13fe0*/  IMAD R11, R32, 0x20, R25 ;  /* 0x00000020200b7824 */ /* 0x000fe200078e0219 */
[----:B------:R-:W-:Y:S01]  /*13ff0*/  ULDC.64 UR4, c[0x0][0xaf0] ;  /* 0x0002bc0000047ab9 */ /* 0x000fe20000000a00 */
[----:B------:R-:W-:Y:S01]  /*14000*/  IMAD R29, R0, R13, RZ ;  /* 0x0000000d001d7224 */ /* 0x000fe200078e02ff */
[----:B------:R-:W-:Y:S01]  /*14010*/  SHF.R.S32.HI R32, RZ, 0x1f, R33 ;  /* 0x0000001fff207819 */ /* 0x000fe20000011421 */
[----:B------:R-:W-:-:S02]  /*14020*/  IMAD.IADD R10, R194, 0x1, R11 ;  /* 0x00000001c20a7824 */ /* 0x000fc400078e020b */
[----:B------:R-:W-:Y:S01]  /*14030*/  IMAD R3, R30, UR4, RZ ;  /* 0x000000041e037c24 */ /* 0x000fe2000f8e02ff */
[-C--:B--2---:R-:W-:Y:S01]  /*14040*/  ISETP.GE.AND P1, PT, R213, R26.reuse, PT ;  /* 0x0000001ad500720c */ /* 0x084fe20003f26270 */
[----:B------:R-:W-:Y:S01]  /*14050*/  IMAD.WIDE.U32 R8, R31, UR4, R8 ;  /* 0x000000041f087c25 */ /* 0x000fe2000f8e0008 */
[----:B------:R-:W-:-:S03]  /*14060*/  ISETP.GE.AND P2, PT, R188, R26, PT ;  /* 0x0000001abc00720c */ /* 0x000fc60003f46270 */
[----:B------:R-:W2:Y:S01]  /*14070*/  @P0 LDC R15, c[0x0][0xbec] ;  /* 0x0002fb00ff0f0b82 */ /* 0x000ea20000000800 */
[----:B------:R-:W-:Y:S01]  /*14080*/  IMAD R11, R31, UR5, R3 ;  /* 0x000000051f0b7c24 */ /* 0x000fe2000f8e0203 */
[----:B------:R-:W-:Y:S01]  /*14090*/  ULDC.64 UR4, c[0x0][0xae0] ;  /* 0x0002b80000047ab9 */ /* 0x000fe20000000a00 */
[----:B------:R-:W-:Y:S01]  /*140a0*/  IMAD.MOV.U32 R3, RZ, RZ, R10 ;  /* 0x000000ffff037224 */ /* 0x000fe200078e000a */
[----:B------:R-:W-:Y:S01]  /*140b0*/  SEL R0, RZ, 0x1, P2 ;  /* 0x00000001ff007807 */ /* 0x000fe20001000000 */
[----:B------:R-:W-:Y:S01]  /*140c0*/  IMAD.IADD R9, R9, 0x1, R11 ;  /* 0x0000000109097824 */ /* 0x000fe200078e020b */
[----:B------:R-:W-:Y:S01]  /*140d0*/  ISETP.GE.AND P2, PT, R33, R26, PT ;  /* 0x0000001a2100720c */ /* 0x000fe20003f46270 */
[----:B------:R-:W-:Y:S01]  /*140e0*/  VIADD R31, R188, 0x180 ;  /* 0x00000180bc1f7836 */ /* 0x000fe20000000000 */
[----:B-1----:R-:W1:Y:S01]  /*140f0*/  @P0 LDC R21, c[0x0][0xbf0] ;  /* 0x0002fc00ff150b82 */ /* 0x002e620000000800 */
[----:B------:R-:W-:-:S03]  /*14100*/  IMAD.IADD R194, R25, 0x1, R194 ;  /* 0x0000000119c27824 */ /* 0x000fc600078e02c2 */
[----:B------:R-:W-:Y:S01]  /*14110*/  SHF.R.S32.HI R30, RZ, 0x1f, R31 ;  /* 0x0000001fff1e7819 */ /* 0x000fe2000001141f */
[----:B--2---:R-:W-:-:S05]  /*14120*/  @P0 IMAD.HI.U32 R4, R10, R15, RZ ;  /* 0x0000000f0a040227 */ /* 0x004fca00078e00ff */
        /* <DEDUP_REMOVED lines=11> */
[----:B------:R-:W-:Y:S01]  /*141e0*/  ISETP.GE.AND P0, PT, R211, R26, PT ;  /* 0x0000001ad300720c */ /* 0x000fe20003f06270 */
[----:B------:R-:W-:Y:S02]  /*141f0*/  IMAD.SHL.U32 R15, R10, 0x2, RZ ;  /* 0x000000020a0f7824 */ /* 0x000fe400078e00ff */
[----:B------:R-:W-:Y:S01]  /*14200*/  IMAD.SHL.U32 R3, R3, 0x4, RZ ;  /* 0x0000000403037824 */ /* 0x000fe200078e00ff */
[----:B------:R-:W-:Y:S01]  /*14210*/  SEL R4, RZ, 0xffffffff, P0 ;  /* 0xffffffffff047807 */ /* 0x000fe20000000000 */
[----:B------:R-:W-:Y:S01]  /*14220*/  IMAD.IADD R9, R9, 0x1, R13 ;  /* 0x0000000109097824 */ /* 0x000fe200078e020d */
[----:B------:R-:W-:-:S02]  /*14230*/  LOP3.LUT R0, R15, 0x2, R0, 0xe2, !PT ;  /* 0x000000020f007812 */ /* 0x000fc400078ee200 */
[-C--:B------:R-:W-:Y:S01]  /*14240*/  ISETP.GE.AND P0, PT, R210, R26.reuse, PT ;  /* 0x0000001ad200720c */ /* 0x080fe20003f06270 */
[----:B------:R-:W-:Y:S01]  /*14250*/  IMAD.SHL.U32 R10, R4, 0x8, RZ ;  /* 0x00000008040a7824 */ /* 0x000fe200078e00ff */
[----:B------:R-:W-:Y:S01]  /*14260*/  LOP3.LUT R3, R3, 0x4, R0, 0xe2, !PT ;  /* 0x0000000403037812 */ /* 0x000fe200078ee200 */
[----:B------:R-:W-:Y:S01]  /*14270*/  IMAD.WIDE.U32 R8, R11, UR4, R8 ;  /* 0x000000040b087c25 */ /* 0x000fe2000f8e0008 */
[----:B------:R-:W-:Y:S02]  /*14280*/  SEL R4, RZ, 0xffffffff, P0 ;  /* 0xffffffffff047807 */ /* 0x000fe40000000000 */
[----:B------:R-:W-:Y:S02]  /*14290*/  ISETP.GE.AND P0, PT, R209, R26, PT ;  /* 0x0000001ad100720c */ /* 0x000fe40003f06270 */
[----:B------:R-:W-:Y:S01]  /*142a0*/  SHF.R.S32.HI R0, RZ, 0x1f, R11 ;  /* 0x0000001fff007819 */ /* 0x000fe2000001140b */
[----:B------:R-:W-:Y:S01]  /*142b0*/  IMAD.SHL.U32 R4, R4, 0x10, RZ ;  /* 0x0000001004047824 */ /* 0x000fe200078e00ff */
        /* <DEDUP_REMOVED lines=13> */
[----:B------:R-:W-:Y:S02]  /*14390*/  LOP3.LUT R27, R0, R11, RZ, 0xfc, !PT ;  /* 0x0000000b001b7212 */ /* 0x000fe400078efcff */
[----:B------:R-:W-:Y:S02]  /*143a0*/  LEA.HI.X R3, R8, UR5, R3, 0x1, P1 ;  /* 0x0000000508037c11 */ /* 0x000fe400088f0c03 */
[----:B------:R-:W-:Y:S01]  /*143b0*/  SEL R0, RZ, 0x80, P2 ;  /* 0x00000080ff007807 */ /* 0x000fe20001000000 */
[----:B------:R1:W2:Y:S03]  /*143c0*/  SHFL.IDX PT, R8, R4, RZ, 0x181f ;  /* 0x00181fff04087589 */ /* 0x0002a600000e0000 */
[----:B------:R-:W-:Y:S01]  /*143d0*/  LOP3.LUT R28, R27, R0, RZ, 0xfc, !PT ;  /* 0x000000001b1c7212 */ /* 0x000fe200078efcff */
[----:B------:R1:W3:Y:S01]  /*143e0*/  SHFL.IDX PT, R9, R3, RZ, 0x181f ;  /* 0x00181fff03097589 */ /* 0x0002e200000e0000 */
[----:B------:R-:W-:Y:S05]  /*143f0*/  @P0 BRA `(.L_x_7823) ;  /* 0x00000000007c0947 */ /* 0x000fea0003800000 */
[-C--:B------:R-:W-:Y:S02]  /*14400*/  ISETP.GE.AND P2, PT, R213, R26.reuse, PT ;  /* 0x0000001ad500720c */ /* 0x080fe40003f46270 */
[-C--:B------:R-:W-:Y:S02]  /*14410*/  ISETP.GE.AND P1, PT, R188, R26.reuse, PT ;  /* 0x0000001abc00720c */ /* 0x080fe40003f26270 */
[-C--:B------:R-:W-:Y:S02]  /*14420*/  ISETP.GE.AND P5, PT, R212, R26.reuse, PT ;  /* 0x0000001ad400720c */ /* 0x080fe40003fa6270 */
[----:B------:R-:W-:-:S07]  /*14430*/  ISETP.GE.AND P3, PT, R211, R26, PT ;  /* 0x0000001ad300720c */ /* 0x000fce0003f66270 */
[CC--:B--2---:R-:W-:Y:S02]  /*14440*/  @!P2 LEA R12, P0, R213.reuse, R8.reuse, 0x1 ;  /* 0x00000008d50ca211 */ /* 0x0c4fe400078008ff */
[----:B---3--:R-:W-:Y:S02]  /*14450*/  @!P1 IMAD.WIDE R10, R188, 0x2, R8 ;  /* 0x00000002bc0a9825 */ /* 0x008fe400078e0208 */
        /* <DEDUP_REMOVED lines=25> */
.L_x_7823:
[----:B------:R-:W-:Y:S05]  /*145f0*/  BSYNC B1 ;  /* 0x0000000000017941 */ /* 0x000fea0003800000 */
.L_x_7822:
[----:B------:R-:W-:Y:S01]  /*14600*/  VIADD R0, R194, 0x20 ;  /* 0x00000020c2007836 */ /* 0x000fe20000000000 */
[----:B---34-:R3:W4:Y:S04]  /*14610*/  SHFL.IDX PT, R9, R3, 0x1, 0x181f ;  /* 0x00381f0003097f89 */ /* 0x01872800000e0000 */
[----:B------:R-:W-:Y:S01]  /*14620*/  ISETP.GE.AND P0, PT, R0, R29, PT ;  /* 0x0000001d0000720c */ /* 0x000fe20003f06270 */
[----:B--2---:R3:W2:-:S12]  /*14630*/  SHFL.IDX PT, R8, R4, 0x1, 0x181f ;  /* 0x00381f0004087f89 */ /* 0x00469800000e0000 */
[----:B---3--:R-:W-:Y:S05]  /*14640*/  @P0 BRA `(.L_x_7816) ;  /* 0x00000000007c0947 */ /* 0x008fea0003800000 */
[-C--:B------:R-:W-:Y:S02]  /*14650*/  ISETP.GE.AND P5, PT, R213, R26.reuse, PT ;  /* 0x0000001ad500720c */ /* 0x080fe40003fa6270 */
[-C--:B------:R-:W-:Y:S02]  /*14660*/  ISETP.GE.AND P4, PT, R188, R26.reuse, PT ;  /* 0x0000001abc00720c */ /* 0x080fe40003f86270 */
[-C--:B------:R-:W-:Y:S02]  /*14670*/  ISETP.GE.AND P0, PT, R212, R26.reuse, PT ;  /* 0x0000001ad400720c */ /* 0x080fe40003f06270 */
[----:B------:R-:W-:Y:S02]  /*14680*/  ISETP.GE.AND P1, PT, R211, R26, PT ;  /* 0x0000001ad300720c */ /* 0x000fe40003f26270 */
[----:B------:R-:W-:-:S05]  /*14690*/  LOP3.LUT P2, RZ, R27, 0x40, RZ, 0xc0, !PT ;  /* 0x000000401bff7812 */ /* 0x000fca000784c0ff */
[C---:B--2---:R-:W-:Y:S02]  /*146a0*/  @!P5 LEA R12, P3, R213.reuse, R8, 0x1 ;  /* 0x00000008d50cd211 */ /* 0x044fe400078608ff */
[----:B----4-:R-:W-:Y:S02]  /*146b0*/  @!P4 IMAD.WIDE R10, R188, 0x2, R8 ;  /* 0x00000002bc0ac825 */ /* 0x010fe400078e0208 */
        /* <DEDUP_REMOVED lines=11> */
[CC--:B--2---:R-:W-:Y:S02]  /*14770*/  @!P3 LEA R10, P6, R210.reuse, R8.reuse, 0x1 ;  /* 0x00000008d20ab211 */ /* 0x0c4fe400078c08ff */
        /* <DEDUP_REMOVED lines=12> */
.L_x_7816:
[----:B------:R-:W-:Y:S05]  /*14840*/  BSYNC B0 ;  /* 0x0000000000007941 */ /* 0x000fea0003800000 */
.L_x_7809:
[----:B------:R-:W-:Y:S02]  /*14850*/  ULDC UR4, c[0x0][0xc3c] ;  /* 0x00030f0000047ab9 */ /* 0x000fe40000000800 */
[----:B------:R-:W-:-:S13]  /*14860*/  ISETP.GE.AND P0, PT, R7, UR4, PT ;  /* 0x0000000407007c0c */ /* 0x000fda000bf06270 */
[----:B------:R-:W-:Y:S05]  /*14870*/  @!P0 BRA `(.L_x_7824) ;  /* 0xfffffecc00588947 */ /* 0x000fea000383ffff */
[----:B------:R-:W-:Y:S05]  /*14880*/  BRA `(.L_x_7677) ;  /* 0x0000009800bc7947 */ /* 0x000fea0003800000 */
.L_x_7675:
        /* <DEDUP_REMOVED lines=18> */
.L_x_7825:
        /* <DEDUP_REMOVED lines=43> */
.L_x_7829:
        /* <DEDUP_REMOVED lines=39> */
.L_x_7827:
        /* <DEDUP_REMOVED lines=12> */
.L_x_7830:
        /* <DEDUP_REMOVED lines=63> */
.L_x_7831:
        /* <DEDUP_REMOVED lines=61> */
.L_x_7832:
[----:B01----:R-:W-:-:S05]  /*15750*/  LOP3.LUT R3, RZ, R2, RZ, 0x33, !PT ;  /* 0x00000002ff037212 */ /* 0x003fca00078e33ff */
[----:B------:R-:W-:-:S05]  /*15760*/  IMAD.IADD R2, R4, 0x1, R3 ;  /* 0x0000000104027824 */ /* 0x000fca00078e0203 */
[----:B------:R1:W-:Y:S01]  /*15770*/  STL [R1+0x4], R2 ;  /* 0x0000040201007387 */ /* 0x0003e20000100800 */
[----:B------:R-:W-:Y:S05]  /*15780*/  BRA `(.L_x_7833) ;  /* 0x0000000000107947 */ /* 0x000fea0003800000 */
.L_x_7828:
[----:B------:R-:W-:Y:S01]  /*15790*/  IMAD.U32 R2, RZ, RZ, UR6 ;  /* 0x00000006ff027e24 */ /* 0x000fe2000f8e00ff */
[----:B------:R0:W-:Y:S04]  /*157a0*/  STL [R1+0x4], RZ ;  /* 0x000004ff01007387 */ /* 0x0001e80000100800 */
[----:B------:R0:W-:Y:S04]  /*157b0*/  STL [R1+0x8], RZ ;  /* 0x000008ff01007387 */ /* 0x0001e80000100800 */
[----:B------:R0:W-:Y:S02]  /*157c0*/  STL [R1], R2 ;  /* 0x0000000201007387 */ /* 0x0001e40000100800 */
.L_x_7833:
        /* <DEDUP_REMOVED lines=10> */
.L_x_7826:
        /* <DEDUP_REMOVED lines=13> */
[----:B------:R-:W-:Y:S01]  /*15940*/  ULDC.64 UR40, c[0x0][0x198] ;  /* 0x0000660000287ab9 */ /* 0x000fe20000000a00 */
[----:B------:R-:W-:Y:S01]  /*15950*/  LOP3.LUT R3, R0, 0x1f8, RZ, 0xc0, !PT ;  /* 0x000001f800037812 */ /* 0x000fe200078ec0ff */
[----:B01----:R-:W-:Y:S01]  /*15960*/  IMAD.SHL.U32 R2, R4, 0x8, RZ ;  /* 0x0000000804027824 */ /* 0x003fe200078e00ff */
[----:B------:R-:W-:Y:S01]  /*15970*/  ULDC UR37, c[0x0][0xc] ;  /* 0x0000030000257ab9 */ /* 0x000fe20000000800 */
        /* <DEDUP_REMOVED lines=12> */
[----:B------:R0:W-:Y:S04]  /*15a40*/  STL [R1+0x14], RZ ;  /* 0x000014ff01007387 */ /* 0x0001e80000100800 */
[----:B------:R0:W-:Y:S04]  /*15a50*/  STL [R1+0x10], RZ ;  /* 0x000010ff01007387 */ /* 0x0001e80000100800 */
[----:B------:R0:W-:Y:S02]  /*15a60*/  STL [R1+0x18], R0 ;  /* 0x0000180001007387 */ /* 0x0001e40000100800 */
.L_x_8002:
[----:B0-2---:R-:W2:Y:S01]  /*15a70*/  LDL R0, [R1+0xc] ;  /* 0x00000c0001007983 */ /* 0x005ea20000100800 */
[----:B-1----:R-:W2:Y:S01]  /*15a80*/  LDC.64 R2, c[0x0][0xc88] ;  /* 0x00032200ff027b82 */ /* 0x002ea20000000a00 */
        /* <DEDUP_REMOVED lines=30> */
[----:B------:R-:W-:Y:S02]  /*15c70*/  IADD3.X R3, R15, UR5, RZ, P4, !PT ;  /* 0x000000050f037c10 */ /* 0x000fe4000a7fe4ff */
        /* <DEDUP_REMOVED lines=9> */
[----:B------:R0:W5:Y:S04]  /*15d10*/  @P0 LDG.E R12, desc[UR42][R6.64] ;  /* 0x0000002a060c0981 */ /* 0x000168000c1e1900 */
        /* <DEDUP_REMOVED lines=20> */
[----:B--2--5:R-:W-:-:S05]  /*15e60*/  IMAD.IADD R14, R2, 0x1, -R10 ;  /* 0x00000001020e7824 */ /* 0x024fca00078e0a0a */
[----:B------:R0:W-:Y:S02]  /*15e70*/  STL [R1+0x44], R14 ;  /* 0x0000440e01007387 */ /* 0x0001e40000100800 */
.L_x_7835:
[----:B------:R-:W2:Y:S01]  /*15e80*/  LDL.LU R3, [R1+0x8] ;  /* 0x0000080001037983 */ /* 0x000ea20000300800 */
[----:B------:R-:W-:Y:S02]  /*15e90*/  ULDC.64 UR4, c[0x0][0xa20] ;  /* 0x0002880000047ab9 */ /* 0x000fe40000000a00 */
[----:B------:R-:W-:Y:S01]  /*15ea0*/  ISETP.NE.U32.AND P2, PT, RZ, UR4, PT ;  /* 0x00000004ff007c0c */ /* 0x000fe2000bf45070 */
[----:B------:R1:W-:Y:S03]  /*15eb0*/  STL [R1+0x8], R13 ;  /* 0x0000080d01007387 */ /* 0x0003e60000100800 */
[----:B------:R-:W-:Y:S02]  /*15ec0*/  ISETP.NE.AND.EX P2, PT, RZ, UR5, PT, P2 ;  /* 0x00000005ff007c0c */ /* 0x000fe4000bf45320 */
[C---:B--2---:R-:W-:Y:S02]  /*15ed0*/  LOP3.LUT R10, R3.reuse, 0xff000000, RZ, 0xc0, !PT ;  /* 0xff000000030a7812 */ /* 0x044fe400078ec0ff */
[----:B------:R-:W-:-:S02]  /*15ee0*/  LOP3.LUT R2, R3, 0xff0000, RZ, 0xc0, !PT ;  /* 0x00ff000003027812 */ /* 0x000fc400078ec0ff */
        /* <DEDUP_REMOVED lines=10> */
.L_x_7836:
[----:B------:R-:W-:Y:S05]  /*15f90*/  @!P0 BRA `(.L_x_7837) ;  /* 0x00000000000c8947 */ /* 0x000fea0003800000 */
[----:B------:R-:W2:Y:S04]  /*15fa0*/  LDG.E R9, desc[UR42][R6.64] ;  /* 0x0000002a06097981 */ /* 0x000ea8000c1e1900 */
[----:B------:R-:W2:Y:S02]  /*15fb0*/  LDG.E R6, desc[UR42][R6.64+0x4] ;  /* 0x0000042a06067981 */ /* 0x000ea4000c1e1900 */
[----:B--2---:R-:W-:-:S07]  /*15fc0*/  IMAD.IADD R9, R6, 0x1, -R9 ;  /* 0x0000000106097824 */ /* 0x004fce00078e0a09 */
.L_x_7837:
[----:B------:R-:W3:Y:S01]  /*15fd0*/  LDL R7, [R1+0x4] ;  /* 0x0000040001077983 */ /* 0x000ee20000100800 */
[----:B--2---:R-:W2:Y:S03]  /*15fe0*/  LDC R3, c[0x0][0x448] ;  /* 0x00011200ff037b82 */ /* 0x004ea60000000800 */
[----:B-1----:R-:W4:Y:S04]  /*15ff0*/  @P1 LDG.E R2, desc[UR42][R4.64] ;  /* 0x0000002a04021981 */ /* 0x002f28000c1e1900 */
[----:B------:R1:W4:Y:S01]  /*16000*/  @P1 LDG.E R4, desc[UR42][R4.64+0x4] ;  /* 0x0000042a04041981 */ /* 0x000322000c1e1900 */
[----:B------:R-:W-:Y:S01]  /*16010*/  LOP3.LUT R12, R10, 0xff, RZ, 0xc0, !PT ;  /* 0x000000ff0a0c7812 */ /* 0x000fe200078ec0ff */
[----:B------:R-:W-:Y:S01]  /*16020*/  BSSY B0, `(.L_x_7838) ;  /* 0x0000037000007945 */ /* 0x000fe20003800000 */
[----:B------:R-:W-:-:S03]  /*16030*/  SHF.R.U32.HI R10, RZ, 0x10, R10 ;  /* 0x00000010ff0a7819 */ /* 0x000fc6000001160a */
[----:B------:R0:W-:Y:S01]  /*16040*/  STL [R1+0x58], R12 ;  /* 0x0000580c01007387 */ /* 0x0001e20000100800 */
[----:B--2---:R-:W-:-:S13]  /*16050*/  ISETP.NE.AND P0, PT, R3, 0x1, PT ;  /* 0x000000010300780c */ /* 0x004fda0003f05270 */
[----:B-1----:R-:W1:Y:S08]  /*16060*/  @P0 LDC R5, c[0x0][0x44c] ;  /* 0x00011300ff050b82 */ /* 0x002e700000000800 */
[----:B------:R-:W2:Y:S01]  /*16070*/  @P0 LDC R6, c[0x0][0x450] ;  /* 0x00011400ff060b82 */ /* 0x000ea20000000800 */
[----:B---3--:R-:W-:Y:S02]  /*16080*/  IMAD.SHL.U32 R3, R7, 0x40, RZ ;  /* 0x0000004007037824 */ /* 0x008fe400078e00ff */
[----:B-----5:R-:W-:-:S02]  /*16090*/  IMAD.IADD R7, R9, 0x1, -R8 ;  /* 0x0000000109077824 */ /* 0x020fc400078e0a08 */
[----:B------:R-:W-:Y:S02]  /*160a0*/  VIADD R3, R3, 0x3f ;  /* 0x0000003f03037836 */ /* 0x000fe40000000000 */
[----:B----4-:R-:W-:Y:S02]  /*160b0*/  @P1 IMAD.IADD R11, R4, 0x1, -R2 ;  /* 0x00000001040b1824 */ /* 0x010fe400078e0a02 */
[----:B-1----:R-:W-:-:S05]  /*160c0*/  @P0 IMAD.HI.U32 R2, R3, R5, RZ ;  /* 0x0000000503020227 */ /* 0x002fca00078e00ff */
[----:B--2---:R-:W-:Y:S01]  /*160d0*/  @P0 SHF.R.U32.HI R3, RZ, R6, R2 ;  /* 0x00000006ff030219 */ /* 0x004fe20000011602 */
[----:B------:R-:W-:-:S04]  /*160e0*/  IMAD.IADD R2, R7, 0x1, R11 ;  /* 0x0000000107027824 */ /* 0x000fc800078e020b */
[C---:B------:R-:W-:Y:S01]  /*160f0*/  VIADD R4, R2.reuse, 0x3f ;  /* 0x0000003f02047836 */ /* 0x040fe20000000000 */
[----:B------:R-:W-:-:S05]  /*16100*/  IADD3 R21, R2, 0x40, -R14 ;  /* 0x0000004002157810 */ /* 0x000fca0007ffe80e */
[----:B------:R-:W-:Y:S01]  /*16110*/  IMAD.IADD R2, R21, 0x1, R3 ;  /* 0x0000000115027824 */ /* 0x000fe200078e0203 */
[----:B------:R-:W-:-:S04]  /*16120*/  SHF.R.S32.HI R3, RZ, 0x1f, R4 ;  /* 0x0000001fff037819 */ /* 0x000fc80000011404 */
[----:B------:R-:W-:Y:S02]  /*16130*/  SHF.R.S32.HI R6, RZ, 0x1f, R2 ;  /* 0x0000001fff067819 */ /* 0x000fe40000011402 */
[----:B------:R-:W-:Y:S01]  /*16140*/  LEA.HI R3, R3, R4, RZ, 0x6 ;  /* 0x0000000403037211 */ /* 0x000fe200078f30ff */
[----:B------:R-:W-:Y:S01]  /*16150*/  IMAD.MOV.U32 R4, RZ, RZ, RZ ;  /* 0x000000ffff047224 */ /* 0x000fe200078e00ff */
[----:B------:R-:W-:Y:S02]  /*16160*/  LEA.HI R6, R6, R2, RZ, 0x6 ;  /* 0x0000000206067211 */ /* 0x000fe400078f30ff */
[----:B------:R-:W-:Y:S02]  /*16170*/  SHF.R.S32.HI R20, RZ, 0x6, R3 ;  /* 0x00000006ff147819 */ /* 0x000fe40000011403 */
[----:B------:R-:W-:-:S04]  /*16180*/  SHF.R.S32.HI R6, RZ, 0x6, R6 ;  /* 0x00000006ff067819 */ /* 0x000fc80000011406 */
[----:B------:R-:W-:-:S04]  /*16190*/  VIMNMX R6, R20, R6, PT ;  /* 0x0000000614067248 */ /* 0x000fc80003fe0100 */
[----:B------:R-:W-:-:S13]  /*161a0*/  ISETP.GE.AND P0, PT, R6, 0x1, PT ;  /* 0x000000010600780c */ /* 0x000fda0003f06270 */
        /* <DEDUP_REMOVED lines=30> */
.L_x_7839:
[----:B------:R-:W-:Y:S05]  /*16390*/  BSYNC B0 ;  /* 0x0000000000007941 */ /* 0x000fea0003800000 */
.L_x_7838:
        /* <DEDUP_REMOVED lines=24> */
.L_x_8046:
[----:B-1----:R-:W-:Y:S02]  /*16520*/  ISETP.NE.AND P0, PT, R14, RZ, PT ;  /* 0x000000ff0e00720c */ /* 0x002fe40003f05270 */
[----:B------:R-:W-:-:S11]  /*16530*/  PLOP3.LUT P6, PT, PT, PT, PT, 0x8, 0x0 ;  /* 0x000000000000781c */ /* 0x000fd60003fce170 */
[----:B------:R-:W-:Y:S05]  /*16540*/  @P0 BRA `(.L_x_7843) ;  /* 0x00000000000c0947 */ /* 0x000fea0003800000 */
[----:B------:R-:W-:-:S03]  /*16550*/  UMOV UR4, 0xffffffff ;  /* 0xffffffff00047882 */ /* 0x000fc60000000000 */
[----:B------:R-:W-:Y:S05]  /*16560*/  BRA.DIV UR4, `(.L_x_7844) ;  /* 0x0000008a04ac7947 */ /* 0x000fea000b800000 */
[----:B------:R-:W-:-:S13]  /*16570*/  ELECT P6, URZ, PT ;  /* 0x00000000003f782f */ /* 0x000fda00038c0000 */
.L_x_7843:
        /* <DEDUP_REMOVED lines=9> */
.L_x_8049:
[----:B------:R-:W-:Y:S05]  /*16610*/  BSYNC B1 ;  /* 0x0000000000017941 */ /* 0x000fea0003800000 */
.L_x_7845:
        /* <DEDUP_REMOVED lines=12> */
.L_x_8050:
[----:B------:R-:W-:Y:S05]  /*166e0*/  BSYNC B2 ;  /* 0x0000000000027941 */ /* 0x000fea0003800000 */
.L_x_7849:
        /* <DEDUP_REMOVED lines=9> */
.L_x_7852:
[----:B------:R-:W-:Y:S05]  /*16780*/  BSYNC B2 ;  /* 0x0000000000027941 */ /* 0x000fea0003800000 */
.L_x_7851:
        /* <DEDUP_REMOVED lines=13> */
.L_x_7853:
        /* <DEDUP_REMOVED lines=13> */
.L_x_8051:
[----:B------:R-:W-:Y:S05]  /*16930*/  BSYNC B2 ;  /* 0x0000000000027941 */ /* 0x000fea0003800000 */
.L_x_7854:
        /* <DEDUP_REMOVED lines=11> */
.L_x_7857:
[----:B------:R-:W-:Y:S05]  /*169f0*/  BSYNC B2 ;  /* 0x0000000000027941 */ /* 0x000fea0003800000 */
.L_x_7856:
        /* <DEDUP_REMOVED lines=10> */
.L_x_7858:
        /* <DEDUP_REMOVED lines=15> */
.L_x_7859:
        /* <DEDUP_REMOVED lines=15> */
.L_x_7860:
        /* <DEDUP_REMOVED lines=15> */
.L_x_7861:
        /* <DEDUP_REMOVED lines=15> */
.L_x_7862:
        /* <DEDUP_REMOVED lines=15> */
.L_x_7863:
        /* <DEDUP_REMOVED lines=15> */
.L_x_7864:
        /* <DEDUP_REMOVED lines=15> */
.L_x_7865:
        /* <DEDUP_REMOVED lines=10> */
.L_x_7848:
[----:B------:R-:W-:Y:S05]  /*171d0*/  BSYNC B1 ;  /* 0x0000000000017941 */ /* 0x000fea0003800000 */
.L_x_7847:
        /* <DEDUP_REMOVED lines=13> */
.L_x_7885:
        /* <DEDUP_REMOVED lines=13> */
.L_x_8052:
[----:B------:R-:W-:Y:S05]  /*17380*/  BSYNC B2 ;  /* 0x0000000000027941 */ /* 0x000fea0003800000 */
.L_x_7868:
        /* <DEDUP_REMOVED lines=9> */
.L_x_7871:
[----:B------:R-:W-:Y:S05]  /*17420*/  BSYNC B2 ;  /* 0x0000000000027941 */ /* 0x000fea0003800000 */
.L_x_7870:
        /* <DEDUP_REMOVED lines=12> */
.L_x_7872:
        /* <DEDUP_REMOVED lines=13> */
.L_x_8053:
[----:B------:R-:W-:Y:S05]  /*175c0*/  BSYNC B2 ;  /* 0x0000000000027941 */ /* 0x000fea0003800000 */
.L_x_7873:
        /* <DEDUP_REMOVED lines=11> */
.L_x_7876:
[----:B------:R-:W-:Y:S05]  /*17680*/  BSYNC B2 ;  /* 0x0000000000027941 */ /* 0x000fea0003800000 */
.L_x_7875:
        /* <DEDUP_REMOVED lines=10> */
.L_x_7877:
        /* <DEDUP_REMOVED lines=15> */
.L_x_7878:
        /* <DEDUP_REMOVED lines=15> */
.L_x_7879:
        /* <DEDUP_REMOVED lines=15> */
.L_x_7880:
        /* <DEDUP_REMOVED lines=15> */
.L_x_7881:
        /* <DEDUP_REMOVED lines=15> */
.L_x_7882:
        /* <DEDUP_REMOVED lines=15> */
.L_x_7883:
        /* <DEDUP_REMOVED lines=15> */
.L_x_7884:
        /* <DEDUP_REMOVED lines=10> */
.L_x_7867:
[----:B------:R-:W-:Y:S05]  /*17e60*/  BSYNC B1 ;  /* 0x0000000000017941 */ /* 0x000fea0003800000 */
.L_x_7866:
        /* <DEDUP_REMOVED lines=12> */
.L_x_7841:
[----:B------:R-:W-:Y:S05]  /*17f30*/  BSYNC B0 ;  /* 0x0000000000007941 */ /* 0x000fea0003800000 */
.L_x_7840:
        /* <DEDUP_REMOVED lines=12> */
[----:B---3--:R-:W-:-:S05]  /*18000*/  @P1 SHF.R.U32.HI R0, RZ, R3, R2 ;  /* 0x00000003ff001219 */ /* 0x008fca0000011602 */
[----:B------:R-:W-:-:S05]  /*18010*/  IMAD.IADD R0, R21, 0x1, R0 ;  /* 0x0000000115007824 */ /* 0x000fca00078e0200 */
        /* <DEDUP_REMOVED lines=35> */
.L_x_7887:
[----:B------:R-:W-:Y:S05]  /*18250*/  BSYNC B0 ;  /* 0x0000000000007941 */ /* 0x000fea0003800000 */
.L_x_7886:
        /* <DEDUP_REMOVED lines=14> */
[----:B------:R-:W-:Y:S01]  /*18340*/  VOTEU.ANY UR4, UPT, PT ;  /* 0x0000000000047886 */ /* 0x000fe200038e0100 */
[----:B------:R-:W1:Y:S01]  /*18350*/  LDC.64 R2, c[0x0][0xc60] ;  /* 0x00031800ff027b82 */ /* 0x000e620000000a00 */
[----:B------:R-:W0:Y:S02]  /*18360*/  FLO.U32 R0, UR4 ;  /* 0x0000000400007d00 */ /* 0x000e2400080e0000 */
[----:B0-----:R-:W-:-:S06]  /*18370*/  ISETP.EQ.U32.AND P0, PT, R0, R5, PT ;  /* 0x000000050000720c */ /* 0x001fcc0003f02070 */
[----:B------:R-:W1:Y:S07]  /*18380*/  POPC R5, UR4 ;  /* 0x0000000400057d09 */ /* 0x000e6e0008000000 */
[----:B-1----:R-:W2:Y:S01]  /*18390*/  @P0 ATOMG.E.ADD.STRONG.GPU PT, R3, desc[UR42][R2.64], R5 ;  /* 0x00000005020309a8 */ /* 0x002ea200081ee1ea */
[----:B------:R-:W0:Y:S02]  /*183a0*/  S2R R4, SR_LTMASK ;  /* 0x0000000000047919 */ /* 0x000e240000003900 */
[----:B0-----:R-:W-:-:S04]  /*183b0*/  LOP3.LUT R4, R4, UR4, RZ, 0xc0, !PT ;  /* 0x0000000404047c12 */ /* 0x001fc8000f8ec0ff */
[----:B------:R-:W0:Y:S01]  /*183c0*/  POPC R7, R4 ;  /* 0x0000000400077309 */ /* 0x000e220000000000 */
[----:B--2---:R-:W0:Y:S02]  /*183d0*/  SHFL.IDX PT, R0, R3, R0, 0x1f ;  /* 0x00001f0003007589 */ /* 0x004e2400000e0000 */
[----:B0-----:R-:W-:-:S05]  /*183e0*/  IADD3 R0, R0, UR37, R7 ;  /* 0x0000002500007c10 */ /* 0x001fca000fffe007 */
[----:B------:R4:W-:Y:S01]  /*183f0*/  STL [R1], R0 ;  /* 0x0000000001007387 */ /* 0x0009e20000100800 */
[----:B------:R-:W-:Y:S05]  /*18400*/  BRA `(.L_x_7890) ;  /* 0x0000004800787947 */ /* 0x000fea0003800000 */
.L_x_7889:
        /* <DEDUP_REMOVED lines=20> */
.L_x_7892:
[----:B------:R-:W-:Y:S05]  /*18550*/  BSYNC B6 ;  /* 0x0000000000067941 */ /* 0x000fea0003800000 */
.L_x_7891:
        /* <DEDUP_REMOVED lines=20> */
.L_x_7895:
        /* <DEDUP_REMOVED lines=16> */
.L_x_7894:
[----:B------:R-:W-:Y:S05]  /*187a0*/  BSYNC B6 ;  /* 0x0000000000067941 */ /* 0x000fea0003800000 */
.L_x_7893:
        /* <DEDUP_REMOVED lines=24> */
.L_x_8056:
        /* <DEDUP_REMOVED lines=9> */
.L_x_8059:
        /* <DEDUP_REMOVED lines=24> */
.L_x_7899:
[----:B------:R-:W2:Y:S04]  /*18b40*/  LDL R0, [R1+0x10] ;  /* 0x0000100001007983 */ /* 0x000ea80000100800 */
[----:B-1----:R-:W3:Y:S01]  /*18b50*/  LDL R2, [R1+0x18] ;  /* 0x0000180001027983 */ /* 0x002ee20000100800 */
[----:B--2---:R-:W-:Y:S01]  /*18b60*/  IMAD R0, R0, 0x8, R18 ;  /* 0x0000000800007824 */ /* 0x004fe200078e0212 */
[----:B---3--:R-:W-:-:S04]  /*18b70*/  SHF.L.U32 R2, R2, 0x1f, RZ ;  /* 0x0000001f02027819 */ /* 0x008fc800000006ff */
[----:B------:R-:W1:Y:S02]  /*18b80*/  SYNCS.PHASECHK.TRANS64.TRYWAIT P0, [R0+URZ+0x28c40], R2 ;  /* 0x028c4002000075a7 */ /* 0x000e64000800017f */
[----:B-1----:R-:W-:Y:S05]  /*18b90*/  @!P0 BRA `(.L_x_7900) ;  /* 0x0000006400f88947 */ /* 0x002fea0003800000 */
.L_x_8060:
        /* <DEDUP_REMOVED lines=11> */
.L_x_7901:
[----:B------:R-:W2:Y:S04]  /*18c50*/  LDL R3, [R1+0x10] ;  /* 0x0000100001037983 */ /* 0x000ea80000100800 */
[----:B0-----:R-:W3:Y:S04]  /*18c60*/  LDL R4, [R1+0x30] ;  /* 0x0000300001047983 */ /* 0x001ee80000100800 */
[----:B-1----:R-:W4:Y:S01]  /*18c70*/  LDL R2, [R1+0x24] ;  /* 0x0000240001027983 */ /* 0x002f220000100800 */
        /* <DEDUP_REMOVED lines=11> */
[----:B--2---:R-:W-:Y:S01]  /*18d30*/  IMAD R0, R3, 0x2000, R18 ;  /* 0x0000200003007824 */ /* 0x004fe200078e0212 */
[----:B---3--:R-:W-:-:S04]  /*18d40*/  R2UR UR11, R4 ;  /* 0x00000000040b72ca */ /* 0x008fc800000e0000 */
[----:B------:R-:W-:Y:S02]  /*18d50*/  R2UR UR8, R0 ;  /* 0x00000000000872ca */ /* 0x000fe400000e0000 */
[----:B----4-:R-:W-:-:S11]  /*18d60*/  R2UR UR4, R2 ;  /* 0x00000000020472ca */ /* 0x010fd600000e0000 */
[----:B------:R-:W-:Y:S02]  /*18d70*/  UIADD3 UR8, UR8, 0x22400, URZ ;  /* 0x0002240008087890 */ /* 0x000fe4000fffe03f */
[----:B------:R-:W-:-:S03]  /*18d80*/  ULEA UR11, UR11, UR4, 0x6 ;  /* 0x000000040b0b7291 */ /* 0x000fc6000f8e303f */
[----:B------:R-:W-:-:S06]  /*18d90*/  UMOV UR4, 0x0 ;  /* 0x0000000000047882 */ /* 0x000fcc0000000000 */
[----:B------:R1:W-:Y:S02]  /*18da0*/  UTMALDG.4D [UR8], [UR6], desc[UR4] ;  /* 0x00000408060075b4 */ /* 0x0003e40008019000 */
[----:B-1----:R-:W-:Y:S01]  /*18db0*/  NOP ;  /* 0x0000000000007918 */ /* 0x002fe20000000000 */
.L_x_7897:
        /* <DEDUP_REMOVED lines=40> */
.L_x_7903:
[----:B------:R-:W-:Y:S05]  /*19040*/  BSYNC B6 ;  /* 0x0000000000067941 */ /* 0x000fea0003800000 */
.L_x_7902:
        /* <DEDUP_REMOVED lines=89> */
.L_x_8069:
        /* <DEDUP_REMOVED lines=10> */
.L_x_7905:
        /* <DEDUP_REMOVED lines=18> */
.L_x_8070:
[----:B------:R-:W-:Y:S05]  /*197a0*/  BSYNC B0 ;  /* 0x0000000000007941 */ /* 0x000fea0003800000 */
.L_x_7906:
[----:B------:R-:W-:Y:S01]  /*197b0*/  LOP3.LUT P0, RZ, R19, 0x1, RZ, 0xc0, !PT ;  /* 0x0000000113ff7812 */ /* 0x000fe2000780c0ff */
[----:B------:R-:W-:-:S12]  /*197c0*/  BSSY B0, `(.L_x_7908) ;  /* 0x0000097000007945 */ /* 0x000fd80003800000 */
[----:B------:R-:W-:Y:S05]  /*197d0*/  @!P0 BRA `(.L_x_7909) ;  /* 0x0000000800548947 */ /* 0x000fea0003800000 */
[----:B------:R-:W0:Y:S04]  /*197e0*/  LDL R4, [R1+0x10] ;  /* 0x0000100001047983 */ /* 0x000e280000100800 */
        /* <DEDUP_REMOVED lines=9> */
.L_x_8071:
[----:B------:R-:W-:Y:S05]  /*19880*/  BSYNC B1 ;  /* 0x0000000000017941 */ /* 0x000fea0003800000 */
.L_x_7910:
        /* <DEDUP_REMOVED lines=9> */
.L_x_7913:
[----:B------:R-:W-:Y:S05]  /*19920*/  BSYNC B1 ;  /* 0x0000000000017941 */ /* 0x000fea0003800000 */
.L_x_7912:
        /* <DEDUP_REMOVED lines=13> */
.L_x_7914:
        /* <DEDUP_REMOVED lines=15> */
.L_x_7915:
        /* <DEDUP_REMOVED lines=15> */
.L_x_7916:
        /* <DEDUP_REMOVED lines=15> */
.L_x_7917:
        /* <DEDUP_REMOVED lines=15> */
.L_x_7918:
        /* <DEDUP_REMOVED lines=15> */
.L_x_7919:
        /* <DEDUP_REMOVED lines=15> */
.L_x_7920:
        /* <DEDUP_REMOVED lines=15> */
.L_x_7921:
        /* <DEDUP_REMOVED lines=10> */
.L_x_7909:
[----:B------:R-:W-:Y:S05]  /*1a130*/  BSYNC B0 ;  /* 0x0000000000007941 */ /* 0x000fea0003800000 */
.L_x_7908:
        /* <DEDUP_REMOVED lines=55> */
.L_x_7928:
        /* <DEDUP_REMOVED lines=8> */
.L_x_8072:
[----:B------:R-:W-:Y:S05]  /*1a530*/  BSYNC B3 ;  /* 0x0000000000037941 */ /* 0x000fea0003800000 */
.L_x_7929:
        /* <DEDUP_REMOVED lines=9> */
.L_x_7932:
[----:B------:R-:W-:Y:S05]  /*1a5d0*/  BSYNC B3 ;  /* 0x0000000000037941 */ /* 0x000fea0003800000 */
.L_x_7931:
        /* <DEDUP_REMOVED lines=13> */
.L_x_7933:
        /* <DEDUP_REMOVED lines=13> */
.L_x_8073:
[----:B------:R-:W-:Y:S05]  /*1a780*/  BSYNC B3 ;  /* 0x0000000000037941 */ /* 0x000fea0003800000 */
.L_x_7934:
        /* <DEDUP_REMOVED lines=11> */
.L_x_7937:
[----:B------:R-:W-:Y:S05]  /*1a840*/  BSYNC B3 ;  /* 0x0000000000037941 */ /* 0x000fea0003800000 */
.L_x_7936:
        /* <DEDUP_REMOVED lines=10> */
.L_x_7938:
        /* <DEDUP_REMOVED lines=15> */
.L_x_7939:
        /* <DEDUP_REMOVED lines=15> */
.L_x_7940:
        /* <DEDUP_REMOVED lines=15> */
.L_x_7941:
        /* <DEDUP_REMOVED lines=15> */
.L_x_7942:
        /* <DEDUP_REMOVED lines=15> */
.L_x_7943:
        /* <DEDUP_REMOVED lines=15> */
.L_x_7944:
        /* <DEDUP_REMOVED lines=15> */
.L_x_7945:
        /* <DEDUP_REMOVED lines=10> */
.L_x_7927:
[----:B------:R-:W-:Y:S05]  /*1b020*/  BSYNC B1 ;  /* 0x0000000000017941 */ /* 0x000fea0003800000 */
.L_x_7926:
[----:B------:R-:W2:Y:S02]  /*1b030*/  LDL.LU R5, [R1+0x34] ;  /* 0x0000340001057983 */ /* 0x000ea40000300800 */
[----:B--2---:R-:W-:-:S07]  /*1b040*/  VIADD R0, R5, 0xfffffffd ;  /* 0xfffffffd05007836 */ /* 0x004fce0000000000 */
.L_x_7925:
[----:B------:R-:W-:Y:S05]  /*1b050*/  BSYNC B2 ;  /* 0x0000000000027941 */ /* 0x000fea0003800000 */
.L_x_7924:
[----:B------:R-:W-:Y:S01]  /*1b060*/  VIADD R8, R8, 0xfffffffe ;  /* 0xfffffffe08087836 */ /* 0x000fe20000000000 */
[----:B------:R-:W-:-:S04]  /*1b070*/  LOP3.LUT R4, RZ, R4, RZ, 0x33, !PT ;  /* 0x00000004ff047212 */ /* 0x000fc800078e33ff */
[----:B------:R-:W-:-:S13]  /*1b080*/  ISETP.NE.AND P0, PT, R8, R4, PT ;  /* 0x000000040800720c */ /* 0x000fda0003f05270 */
[----:B------:R-:W-:Y:S05]  /*1b090*/  @!P0 BRA `(.L_x_7923) ;  /* 0x0000001800e08947 */ /* 0x000fea0003800000 */
.L_x_7986:
        /* <DEDUP_REMOVED lines=35> */
.L_x_7948:
        /* <DEDUP_REMOVED lines=8> */
.L_x_8074:
[----:B------:R-:W-:Y:S05]  /*1b350*/  BSYNC B2 ;  /* 0x0000000000027941 */ /* 0x000fea0003800000 */
.L_x_7949:
        /* <DEDUP_REMOVED lines=9> */
.L_x_7952:
[----:B------:R-:W-:Y:S05]  /*1b3f0*/  BSYNC B2 ;  /* 0x0000000000027941 */ /* 0x000fea0003800000 */
.L_x_7951:
        /* <DEDUP_REMOVED lines=12> */
.L_x_7953:
        /* <DEDUP_REMOVED lines=13> */
.L_x_8075:
[----:B------:R-:W-:Y:S05]  /*1b590*/  BSYNC B2 ;  /* 0x0000000000027941 */ /* 0x000fea0003800000 */
.L_x_7954:
        /* <DEDUP_REMOVED lines=11> */
.L_x_7957:
[----:B------:R-:W-:Y:S05]  /*1b650*/  BSYNC B2 ;  /* 0x0000000000027941 */ /* 0x000fea0003800000 */
.L_x_7956:
        /* <DEDUP_REMOVED lines=9> */
.L_x_7958:
        /* <DEDUP_REMOVED lines=15> */
.L_x_7959:
        /* <DEDUP_REMOVED lines=15> */
.L_x_7960:
        /* <DEDUP_REMOVED lines=15> */
.L_x_7961:
        /* <DEDUP_REMOVED lines=15> */
.L_x_7962:
        /* <DEDUP_REMOVED lines=15> */
.L_x_7963:
        /* <DEDUP_REMOVED lines=15> */
.L_x_7964:
        /* <DEDUP_REMOVED lines=15> */
.L_x_7965:
        /* <DEDUP_REMOVED lines=10> */
.L_x_7947:
[----:B------:R-:W-:Y:S05]  /*1be20*/  BSYNC B1 ;  /* 0x0000000000017941 */ /* 0x000fea0003800000 */
.L_x_7946:
        /* <DEDUP_REMOVED lines=35> */
.L_x_7968:
        /* <DEDUP_REMOVED lines=8> */
.L_x_8076:
[----:B------:R-:W-:Y:S05]  /*1c0e0*/  BSYNC B2 ;  /* 0x0000000000027941 */ /* 0x000fea0003800000 */
.L_x_7969:
        /* <DEDUP_REMOVED lines=9> */
.L_x_7972:
[----:B------:R-:W-:Y:S05]  /*1c180*/  BSYNC B2 ;  /* 0x0000000000027941 */ /* 0x000fea0003800000 */
.L_x_7971:
        /* <DEDUP_REMOVED lines=13> */
.L_x_7973:
        /* <DEDUP_REMOVED lines=13> */
.L_x_8077:
[----:B------:R-:W-:Y:S05]  /*1c330*/  BSYNC B2 ;  /* 0x0000000000027941 */ /* 0x000fea0003800000 */
.L_x_7974:
        /* <DEDUP_REMOVED lines=11> */
.L_x_7977:
[----:B------:R-:W-:Y:S05]  /*1c3f0*/  BSYNC B2 ;  /* 0x0000000000027941 */ /* 0x000fea0003800000 */
.L_x_7976:
        /* <DEDUP_REMOVED lines=10> */
.L_x_7978:
        /* <DEDUP_REMOVED lines=15> */
.L_x_7979:
        /* <DEDUP_REMOVED lines=15> */
.L_x_7980:
        /* <DEDUP_REMOVED lines=15> */
.L_x_7981:
        /* <DEDUP_REMOVED lines=15> */
.L_x_7982:
        /* <DEDUP_REMOVED lines=15> */
.L_x_7983:
        /* <DEDUP_REMOVED lines=15> */
.L_x_7984:
        /* <DEDUP_REMOVED lines=15> */
.L_x_7985:
        /* <DEDUP_REMOVED lines=10> */
.L_x_7967:
[----:B------:R-:W-:Y:S05]  /*1cbd0*/  BSYNC B1 ;  /* 0x0000000000017941 */ /* 0x000fea0003800000 */
.L_x_7966:
[----:B------:R-:W2:Y:S01]  /*1cbe0*/  LDL R5, [R1+0x28] ;  /* 0x0000280001057983 */ /* 0x000ea20000100800 */
[----:B------:R-:W-:Y:S01]  /*1cbf0*/  VIADD R0, R0, 0xfffffffe ;  /* 0xfffffffe00007836 */ /* 0x000fe20000000000 */
[----:B--2---:R-:W-:-:S13]  /*1cc00*/  ISETP.GT.AND P0, PT, R6, R5, PT ;  /* 0x000000050600720c */ /* 0x004fda0003f04270 */
[----:B------:R-:W-:Y:S05]  /*1cc10*/  @P0 BRA `(.L_x_7986) ;  /* 0xffffffe400200947 */ /* 0x000fea000383ffff */
.L_x_7923:
[----:B------:R-:W-:Y:S05]  /*1cc20*/  BSYNC B0 ;  /* 0x0000000000007941 */ /* 0x000fea0003800000 */
.L_x_7922:
        /* <DEDUP_REMOVED lines=25> */
.L_x_7988:
[----:B------:R-:W-:Y:S05]  /*1cdc0*/  BSYNC B0 ;  /* 0x0000000000007941 */ /* 0x000fea0003800000 */
.L_x_7987:
[----:B------:R-:W-:-:S05]  /*1cdd0*/  SEL R0, R0, RZ, P0 ;  /* 0x000000ff00007207 */ /* 0x000fca0000000000 */
[----:B------:R3:W-:Y:S02]  /*1cde0*/  STL [R1+0x10], R0 ;  /* 0x0000100001007387 */ /* 0x0007e40000100800 */
.L_x_7890:
[----:B------:R-:W-:Y:S05]  /*1cdf0*/  BSYNC B7 ;  /* 0x0000000000077941 */ /* 0x000fea0003800000 */
.L_x_7888:
        /* <DEDUP_REMOVED lines=8> */
[----:B------:R-:W5:Y:S04]  /*1ce80*/  LDS.128 R4, [R18+0x28cd0] ;  /* 0x028cd00012047984 */ /* 0x000f680000000c00 */
[----:B-----5:R0:W-:Y:S04]  /*1ce90*/  STL.64 [R1], R4 ;  /* 0x0000000401007387 */ /* 0x0201e80000100a00 */
[----:B------:R0:W-:Y:S01]  /*1cea0*/  STL.64 [R1+0x8], R6 ;  /* 0x0000080601007387 */ /* 0x0001e20000100a00 */
[----:B------:R-:W-:Y:S06]  /*1ceb0*/  BAR.ARV 0x4, 0x180 ;  /* 0x0106000000007b1d */ /* 0x000fec0000002000 */
[----:B------:R-:W-:Y:S05]  /*1cec0*/  BRA `(.L_x_7990) ;  /* 0x0000001000307947 */ /* 0x000fea0003800000 */
.L_x_7989:
[----:B------:R-:W5:Y:S01]  /*1ced0*/  S2R R16, SR_TID.X ;  /* 0x0000000000107919 */ /* 0x000f620000002100 */
[----:B------:R-:W-:Y:S01]  /*1cee0*/  UMOV UR4, 0xffffffff ;  /* 0xffffffff00047882 */ /* 0x000fe20000000000 */
[----:B-----5:R-:W-:-:S04]  /*1cef0*/  LOP3.LUT R16, R16, 0x1f, RZ, 0xc0, !PT ;  /* 0x0000001f10107812 */ /* 0x020fc800078ec0ff */
[----:B------:R-:W-:Y:S01]  /*1cf00*/  ISETP.NE.AND P0, PT, R16, 0x1f, PT ;  /* 0x0000001f1000780c */ /* 0x000fe20003f05270 */
[----:B------:R-:W-:-:S12]  /*1cf10*/  BRA.DIV UR4, `(.L_x_7991) ;  /* 0x0000002e04187947 */ /* 0x000fd8000b800000 */
[----:B--2---:R-:W0:Y:S01]  /*1cf20*/  LDL.LU R2, [R1] ;  /* 0x0000000001027983 */ /* 0x004e220000300800 */
[----:B------:R-:W-:-:S03]  /*1cf30*/  ULDC UR4, c[0x0][0xc3c] ;  /* 0x00030f0000047ab9 */ /* 0x000fc60000000800 */
[----:B------:R-:W3:Y:S01]  /*1cf40*/  LDL R7, [R1+0xc] ;  /* 0x00000c0001077983 */ /* 0x000ee20000100800 */
[----:B0-----:R-:W-:Y:S02]  /*1cf50*/  IMAD.MOV.U32 R10, RZ, RZ, R2 ;  /* 0x000000ffff0a7224 */ /* 0x001fe400078e0002 */
[----:B---34-:R-:W-:-:S05]  /*1cf60*/  IMAD.IADD R0, R7, 0x1, R16 ;  /* 0x0000000107007824 */ /* 0x018fca00078e0210 */
[----:B------:R-:W-:-:S13]  /*1cf70*/  ISETP.GE.OR P1, PT, R0, UR4, !P0 ;  /* 0x0000000400007c0c */ /* 0x000fda000c726670 */
[----:B-1----:R-:W0:Y:S08]  /*1cf80*/  @!P1 LDC.64 R2, c[0x0][0xc80] ;  /* 0x00032000ff029b82 */ /* 0x002e300000000a00 */
        /* <DEDUP_REMOVED lines=9> */
[----:B------:R-:W-:Y:S01]  /*1d020*/  SHFL.IDX PT, R0, R10, 0x1, 0x1f ;  /* 0x00201f000a007f89 */ /* 0x000fe200000e0000 */
[C---:B------:R-:W-:Y:S02]  /*1d030*/  ISETP.GE.U32.AND P4, PT, R16.reuse, 0x8, PT ;  /* 0x000000081000780c */ /* 0x040fe40003f86070 */
[----:B------:R-:W-:Y:S01]  /*1d040*/  ISETP.GE.U32.AND P5, PT, R16, 0x10, PT ;  /* 0x000000101000780c */ /* 0x000fe20003fa6070 */
[----:B--2---:R-:W-:Y:S02]  /*1d050*/  @!P1 IMAD.MOV.U32 R4, RZ, RZ, R8 ;  /* 0x000000ffff049224 */ /* 0x004fe400078e0008 */
[----:B------:R-:W-:-:S02]  /*1d060*/  IMAD.MOV.U32 R8, RZ, RZ, RZ ;  /* 0x000000ffff087224 */ /* 0x000fc400078e00ff */
[----:B---3--:R-:W-:Y:S01]  /*1d070*/  @!P1 IMAD.MOV.U32 R6, RZ, RZ, R2 ;  /* 0x000000ffff069224 */ /* 0x008fe200078e0002 */
[----:B------:R-:W-:-:S03]  /*1d080*/  ISETP.NE.AND P1, PT, R16, RZ, PT ;  /* 0x000000ff1000720c */ /* 0x000fc60003f25270 */
[----:B------:R-:W-:-:S05]  /*1d090*/  IMAD R2, R6, R4, RZ ;  /* 0x0000000406027224 */ /* 0x000fca00078e02ff */
[----:B------:R-:W0:Y:S02]  /*1d0a0*/  SHFL.UP PT, R3, R2, 0x1, RZ ;  /* 0x0420000002037989 */ /* 0x000e2400000e00ff */
[----:B0-----:R-:W-:-:S05]  /*1d0b0*/  SEL R5, R3, RZ, P1 ;  /* 0x000000ff03057207 */ /* 0x001fca0000800000 */
[----:B------:R-:W-:Y:S02]  /*1d0c0*/  IMAD.IADD R2, R2, 0x1, R5 ;  /* 0x0000000102027824 */ /* 0x000fe400078e0205 */
[----:B------:R-:W-:Y:S04]  /*1d0d0*/  SHFL.IDX PT, R5, R10, RZ, 0x1f ;  /* 0x00001fff0a057589 */ /* 0x000fe800000e0000 */
        /* <DEDUP_REMOVED lines=13> */
.L_x_8087:
[----:B------:R-:W-:Y:S02]  /*1d1b0*/  ULDC UR4, c[0x0][0xc38] ;  /* 0x00030e0000047ab9 */ /* 0x000fe40000000800 */
[----:B------:R-:W-:-:S04]  /*1d1c0*/  IMAD.U32 R2, RZ, RZ, UR4 ;  /* 0x00000004ff027e24 */ /* 0x000fc8000f8e00ff */
[----:B-1----:R-:W-:-:S04]  /*1d1d0*/  IMAD R9, R9, R2, RZ ;  /* 0x0000000209097224 */ /* 0x002fc800078e02ff */
[----:B------:R-:W-:-:S05]  /*1d1e0*/  IMAD.IADD R0, R0, 0x1, R9 ;  /* 0x0000000100007824 */ /* 0x000fca00078e0209 */
[----:B------:R-:W-:-:S13]  /*1d1f0*/  ISETP.GT.AND P6, PT, R0, R5, PT ;  /* 0x000000050000720c */ /* 0x000fda0003fc4270 */
[----:B------:R-:W-:Y:S05]  /*1d200*/  @P6 BRA `(.L_x_7992) ;  /* 0x0000000000ac6947 */ /* 0x000fea0003800000 */
.L_x_7995:
        /* <DEDUP_REMOVED lines=37> */
.L_x_8095:
[----:B------:R-:W-:Y:S02]  /*1d460*/  ULDC UR4, c[0x0][0xc38] ;  /* 0x00030e0000047ab9 */ /* 0x000fe40000000800 */
[----:B------:R-:W-:-:S04]  /*1d470*/  IMAD.U32 R2, RZ, RZ, UR4 ;  /* 0x00000004ff027e24 */ /* 0x000fc8000f8e00ff */
[----:B-1----:R-:W-:-:S04]  /*1d480*/  IMAD R9, R9, R2, RZ ;  /* 0x0000000209097224 */ /* 0x002fc800078e02ff */
[----:B------:R-:W-:-:S05]  /*1d490*/  IMAD.IADD R0, R9, 0x1, R0 ;  /* 0x0000000109007824 */ /* 0x000fca00078e0200 */
[----:B------:R-:W-:-:S13]  /*1d4a0*/  ISETP.GT.AND P6, PT, R0, R5, PT ;  /* 0x000000050000720c */ /* 0x000fda0003fc4270 */
[----:B------:R-:W-:Y:S05]  /*1d4b0*/  @!P6 BRA `(.L_x_7995) ;  /* 0xfffffffc0054e947 */ /* 0x000fea000383ffff */
.L_x_7992:
        /* <DEDUP_REMOVED lines=12> */
.L_x_8100:
[----:B------:R-:W-:-:S13]  /*1d580*/  ISETP.NE.AND P0, PT, R0, RZ, PT ;  /* 0x000000ff0000720c */ /* 0x000fda0003f05270 */
[----:B------:R-:W-:Y:S05]  /*1d590*/  @!P0 BRA `(.L_x_7997) ;  /* 0x0000000000108947 */ /* 0x000fea0003800000 */
[----:B------:R-:W-:Y:S01]  /*1d5a0*/  UMOV UR4, 0xffffffff ;  /* 0xffffffff00047882 */ /* 0x000fe20000000000 */
[----:B-1----:R-:W-:Y:S02]  /*1d5b0*/  VIADD R7, R7, 0xffffffff ;  /* 0xffffffff07077836 */ /* 0x002fe40000000000 */
[----:B------:R-:W-:Y:S05]  /*1d5c0*/  BRA.DIV UR4, `(.L_x_7998) ;  /* 0x00000032040c7947 */ /* 0x000fea000b800000 */
[----:B------:R2:W3:Y:S02]  /*1d5d0*/  SHFL.IDX PT, R8, R3, R7, 0x1f ;  /* 0x00001f0703087589 */ /* 0x0004e400000e0000 */
.L_x_7997:
[----:B------:R-:W-:Y:S01]  /*1d5e0*/  ISETP.NE.AND P0, PT, R6, 0x1, PT ;  /* 0x000000010600780c */ /* 0x000fe20003f05270 */
[----:B---3--:R-:W-:-:S05]  /*1d5f0*/  IMAD R0, R8, R2, R9 ;  /* 0x0000000208007224 */ /* 0x008fca00078e0209 */
[----:B------:R3:W-:Y:S02]  /*1d600*/  STL [R1], R0 ;  /* 0x0000000001007387 */ /* 0x0007e40000100800 */
[----:B---3--:R-:W-:-:S05]  /*1d610*/  IMAD.IADD R0, R5, 0x1, -R0 ;  /* 0x0000000105007824 */ /* 0x008fca00078e0a00 */
[----:B------:R-:W-:Y:S05]  /*1d620*/  @!P0 BRA `(.L_x_7999) ;  /* 0x0000000000e48947 */ /* 0x000fea0003800000 */
[----:B------:R-:W-:-:S04]  /*1d630*/  IABS R5, R4 ;  /* 0x0000000400057213 */ /* 0x000fc80000000000 */
[----:B-12---:R-:W1:Y:S08]  /*1d640*/  I2F.RP R7, R5 ;  /* 0x0000000500077306 */ /* 0x006e700000209400 */
        /* <DEDUP_REMOVED lines=55> */
.L_x_7999:
[----:B0-2---:R-:W2:Y:S01]  /*1d9c0*/  LDL R3, [R1+0xc] ;  /* 0x00000c0001037983 */ /* 0x005ea20000100800 */
[----:B-1----:R-:W2:Y:S02]  /*1d9d0*/  LDC.64 R6, c[0x0][0xc90] ;  /* 0x00032400ff067b82 */ /* 0x002ea40000000a00 */
        /* <DEDUP_REMOVED lines=61> */
.L_x_8000:
[----:B------:R-:W-:-:S05]  /*1ddb0*/  LOP3.LUT R3, RZ, R0, RZ, 0x33, !PT ;  /* 0x00000000ff037212 */ /* 0x000fca00078e33ff */
[----:B------:R-:W-:-:S05]  /*1ddc0*/  IMAD.IADD R0, R4, 0x1, R3 ;  /* 0x0000000104007824 */ /* 0x000fca00078e0203 */
[----:B------:R2:W-:Y:S01]  /*1ddd0*/  STL [R1+0x4], R0 ;  /* 0x0000040001007387 */ /* 0x0005e20000100800 */
[----:B------:R-:W-:Y:S05]  /*1dde0*/  BRA `(.L_x_8001) ;  /* 0x0000000000287947 */ /* 0x000fea0003800000 */
.L_x_7993:
        /* <DEDUP_REMOVED lines=10> */
.L_x_8001:
[----:B---3--:R-:W3:Y:S04]  /*1de90*/  LDL R3, [R1+0x8] ;  /* 0x0000080001037983 */ /* 0x008ee80000100800 */
[----:B01----:R-:W4:Y:S04]  /*1dea0*/  LDL R2, [R1+0xc] ;  /* 0x00000c0001027983 */ /* 0x003f280000100800 */
        /* <DEDUP_REMOVED lines=14> */
.L_x_7990:
[----:B---34-:R-:W3:Y:S01]  /*1df90*/  LDL R0, [R1+0xc] ;  /* 0x00000c0001007983 */ /* 0x018ee20000100800 */
[----:B------:R-:W-:Y:S02]  /*1dfa0*/  ULDC UR4, c[0x0][0xc3c] ;  /* 0x00030f0000047ab9 */ /* 0x000fe40000000800 */
[----:B---3--:R-:W-:-:S13]  /*1dfb0*/  ISETP.GE.AND P0, PT, R0, UR4, PT ;  /* 0x0000000400007c0c */ /* 0x008fda000bf06270 */
[----:B------:R-:W-:Y:S05]  /*1dfc0*/  @!P0 BRA `(.L_x_8002) ;  /* 0xffffff7800a88947 */ /* 0x000fea000383ffff */
[----:B------:R-:W-:Y:S05]  /*1dfd0*/  BSYNC B8 ;  /* 0x0000000000087941 */ /* 0x000fea0003800000 */
.L_x_7834:
[----:B---3--:R-:W3:Y:S01]  /*1dfe0*/  LDL.LU R0, [R1+0x5c] ;  /* 0x00005c0001007983 */ /* 0x008ee20000300800 */
[----:B------:R-:W-:Y:S01]  /*1dff0*/  BSSY B0, `(.L_x_8003) ;  /* 0x000000b000007945 */ /* 0x000fe20003800000 */
[----:B0-----:R-:W0:Y:S01]  /*1e000*/  S2R R5, SR_CgaCtaId ;  /* 0x0000000000057919 */ /* 0x001e220000008800 */
[----:B---3--:R-:W-:-:S05]  /*1e010*/  VIADD R0, R0, 0x1 ;  /* 0x0000000100007836 */ /* 0x008fca0000000000 */
[----:B-12---:R-:W-:-:S04]  /*1e020*/  LEA.HI R2, R0, R0, RZ, 0x1 ;  /* 0x0000000000027211 */ /* 0x006fc800078f08ff */
[----:B------:R-:W-:-:S05]  /*1e030*/  LOP3.LUT R3, R2, 0xfffffffe, RZ, 0xc0, !PT ;  /* 0xfffffffe02037812 */ /* 0x000fca00078ec0ff */
[----:B------:R-:W-:Y:S01]  /*1e040*/  IMAD.IADD R3, R0, 0x1, -R3 ;  /* 0x0000000100037824 */ /* 0x000fe200078e0a03 */
[----:B------:R-:W-:-:S04]  /*1e050*/  MOV R0, 0x400 ;  /* 0x0000040000007802 */ /* 0x000fc80000000f00 */
[----:B0-----:R-:W-:Y:S02]  /*1e060*/  LEA R0, R5, R0, 0x18 ;  /* 0x0000000005007211 */ /* 0x001fe400078ec0ff */
[----:B------:R-:W-:-:S04]  /*1e070*/  SHF.L.U32 R3, R3, 0x1f, RZ ;  /* 0x0000001f03037819 */ /* 0x000fc800000006ff */
[----:B------:R-:W0:Y:S02]  /*1e080*/  SYNCS.PHASECHK.TRANS64.TRYWAIT P0, [R0+URZ+0x28c20], R3 ;  /* 0x028c2003000075a7 */ /* 0x000e24000800017f */
[----:B0-----:R-:W-:Y:S05]  /*1e090*/  @!P0 BRA `(.L_x_8004) ;  /* 0x0000002400848947 */ /* 0x001fea0003800000 */
.L_x_8103:
[----:B------:R-:W-:Y:S05]  /*1e0a0*/  BSYNC B0 ;  /* 0x0000000000007941 */ /* 0x000fea0003800000 */
.L_x_8003:
[----:B------:R-:W-:-:S03]  /*1e0b0*/  UMOV UR4, 0xffffffff ;  /* 0xffffffff00047882 */ /* 0x000fc60000000000 */
[----:B------:R-:W-:Y:S05]  /*1e0c0*/  BRA.DIV UR4, `(.L_x_8005) ;  /* 0x00000026048c7947 */ /* 0x000fea000b800000 */
[----:B------:R-:W1:Y:S02]  /*1e0d0*/  S2R R2, SR_TID.X ;  /* 0x0000000000027919 */ /* 0x000e640000002100 */
[----:B-1----:R-:W-:-:S04]  /*1e0e0*/  SHF.R.U32.HI R2, RZ, 0x5, R2 ;  /* 0x00000005ff027819 */ /* 0x002fc80000011602 */
[----:B------:R-:W-:-:S05]  /*1e0f0*/  LOP3.LUT R2, R2, 0x3, RZ, 0xc0, !PT ;  /* 0x0000000302027812 */ /* 0x000fca00078ec0ff */
[----:B------:R1:W2:Y:S02]  /*1e100*/  SHFL.IDX PT, R14, R2, RZ, 0x1f ;  /* 0x00001fff020e7589 */ /* 0x0002a400000e0000 */
.L_x_8106:
[----:B--2---:R-:W-:-:S13]  /*1e110*/  ISETP.NE.AND P0, PT, R14, RZ, PT ;  /* 0x000000ff0e00720c */ /* 0x004fda0003f05270 */
[----:B------:R-:W-:Y:S05]  /*1e120*/  @P0 BRA `(.L_x_7677) ;  /* 0x0000000000940947 */ /* 0x000fea0003800000 */
[----:B------:R-:W-:-:S03]  /*1e130*/  UMOV UR4, 0xffffffff ;  /* 0xffffffff00047882 */ /* 0x000fc60000000000 */
[----:B------:R-:W-:Y:S05]  /*1e140*/  BRA.DIV UR4, `(.L_x_8006) ;  /* 0x0000002604a07947 */ /* 0x000fea000b800000 */
[----:B------:R-:W-:-:S13]  /*1e150*/  ELECT P6, URZ, PT ;  /* 0x00000000003f782f */ /* 0x000fda00038c0000 */
.L_x_8109:
[----:B------:R-:W-:Y:S05]  /*1e160*/  @!P6 BRA `(.L_x_7677) ;  /* 0x000000000084e947 */ /* 0x000fea0003800000 */
[----:B------:R-:W-:-:S06]  /*1e170*/  ULOP3.LUT UR4, UR36, 0x2, URZ, 0xfc, !UPT ;  /* 0x0000000224047892 */ /* 0x000fcc000f8efc3f */
[----:B-1----:R-:W-:-:S05]  /*1e180*/  IMAD.U32 R2, RZ, RZ, UR4 ;  /* 0x00000004ff027e24 */ /* 0x002fca000f8e00ff */
[----:B------:R-:W-:-:S13]  /*1e190*/  ISETP.NE.AND P2, PT, R2, 0x3, PT ;  /* 0x000000030200780c */ /* 0x000fda0003f45270 */
[----:B------:R-:W-:Y:S05]  /*1e1a0*/  @!P2 BRA `(.L_x_8007) ;  /* 0x000000000004a947 */ /* 0x000fea0003800000 */
[----:B------:R-:W-:Y:S01]  /*1e1b0*/  BPT.TRAP 0x1 ;  /* 0x000000040000795c */ /* 0x000fe20000300000 */
.L_x_8007:
        /* <DEDUP_REMOVED lines=14> */
.L_x_8110:
[----:B------:R-:W1:Y:S02]  /*1e2a0*/  SYNCS.PHASECHK.TRANS64.TRYWAIT P0, [R7+URZ], R2 ;  /* 0x00000002070075a7 */ /* 0x000e64000800017f */
[----:B-1----:R-:W-:Y:S05]  /*1e2b0*/  @!P0 BRA `(.L_x_8009) ;  /* 0x0000002400788947 */ /* 0x002fea0003800000 */
.L_x_8111:
[----:B------:R-:W-:Y:S05]  /*1e2c0*/  @!P2 BRA `(.L_x_8010) ;  /* 0x000000000004a947 */ /* 0x000fea0003800000 */
[----:B------:R-:W-:Y:S01]  /*1e2d0*/  BPT.TRAP 0x1 ;  /* 0x000000040000795c */ /* 0x000fe20000300000 */
.L_x_8010:
[----:B------:R-:W2:Y:S01]  /*1e2e0*/  LDL.LU R4, [R1+0x10] ;  /* 0x0000100001047983 */ /* 0x000ea20000300800 */
[----:B------:R-:W-:-:S04]  /*1e2f0*/  VIADD R0, R0, 0x28c60 ;  /* 0x00028c6000007836 */ /* 0x000fc80000000000 */
[----:B--2---:R-:W-:-:S04]  /*1e300*/  IMAD R4, R4, 0x8, R0 ;  /* 0x0000000804047824 */ /* 0x004fc800078e0200 */
[----:B------:R-:W2:Y:S02]  /*1e310*/  SYNCS.PHASECHK.TRANS64.TRYWAIT P0, [R4+URZ], R5 ;  /* 0x00000005040075a7 */ /* 0x000ea4000800017f */
[----:B--2---:R-:W-:Y:S05]  /*1e320*/  @!P0 BRA `(.L_x_8011) ;  /* 0x0000002400708947 */ /* 0x004fea0003800000 */
.L_x_8112:
[----:B------:R-:W-:-:S07]  /*1e330*/  IMAD R3, R3, 0x8, R0 ;  /* 0x0000000803037824 */ /* 0x000fce00078e0200 */
.L_x_8012:
[----:B---3--:R3:W4:Y:S02]  /*1e340*/  SYNCS.PHASECHK.TRANS64.TRYWAIT P0, [R3+URZ], R2 ;  /* 0x00000002030075a7 */ /* 0x008724000800017f */
[----:B----4-:R-:W-:Y:S05]  /*1e350*/  @!P0 NANOSLEEP.SYNCS 0x989680 ;  /* 0x009896800000895d */ /* 0x010fea0003900000 */
[----:B------:R-:W4:Y:S02]  /*1e360*/  @!P0 SYNCS.PHASECHK.TRANS64 P0, [R3+URZ], R2 ;  /* 0x00000002030085a7 */ /* 0x000f24000800007f */
[----:B----4-:R-:W-:Y:S05]  /*1e370*/  @!P0 BRA `(.L_x_8012) ;  /* 0xfffffffc00f08947 */ /* 0x010fea000383ffff */
.L_x_7677:
[----:B------:R-:W-:Y:S05]  /*1e380*/  BSYNC B9 ;  /* 0x0000000000097941 */ /* 0x000fea0003800000 */
.L_x_7674:
[----:B------:R-:W-:Y:S05]  /*1e390*/  EXIT ;  /* 0x000000000000794d */ /* 0x000fea0003800000 */
.L_x_7695:
[----:B0-----:R0:W1:Y:S02]  /*1e3a0*/  SYNCS.PHASECHK.TRANS64.TRYWAIT P5, [R75+URZ+0x28c90], R76 ;  /* 0x028c904c4b0075a7 */ /* 0x00106400080a017f */
[----:B-1----:R-:W-:Y:S05]  /*1e3b0*/  @!P5 NANOSLEEP.SYNCS 0x989680 ;  /* 0x009896800000d95d */ /* 0x002fea0003900000 */
[----:B------:R-:W1:Y:S02]  /*1e3c0*/  @!P5 SYNCS.PHASECHK.TRANS64 P5, [R75+URZ+0x28c90], R76 ;  /* 0x028c904c4b00d5a7 */ /* 0x000e6400080a007f */
[----:B-1----:R-:W-:Y:S05]  /*1e3d0*/  @!P5 BRA `(.L_x_7695) ;  /* 0xfffffffc00f0d947 */ /* 0x002fea000383ffff */
[----:B------:R-:W-:Y:S05]  /*1e3e0*/  BRA `(.L_x_8013) ;  /* 0xfffffe4800687947 */ /* 0x000fea000383ffff */
.L_x_7705:
[----:B-1----:R1:W2:Y:S02]  /*1e3f0*/  SYNCS.PHASECHK.TRANS64.TRYWAIT P5, [R75+URZ+0x28c90], R76 ;  /* 0x028c904c4b0075a7 */ /* 0x0022a400080a017f */
[----:B--2---:R-:W-:Y:S05]  /*1e400*/  @!P5 NANOSLEEP.SYNCS 0x989680 ;  /* 0x009896800000d95d */ /* 0x004fea0003900000 */
[----:B------:R-:W2:Y:S02]  /*1e410*/  @!P5 SYNCS.PHASECHK.TRANS64 P5, [R75+URZ+0x28c90], R76 ;  /* 0x028c904c4b00d5a7 */ /* 0x000ea400080a007f */
[----:B--2---:R-:W-:Y:S05]  /*1e420*/  @!P5 BRA `(.L_x_7705) ;  /* 0xfffffffc00f0d947 */ /* 0x004fea000383ffff */
[----:B------:R-:W-:Y:S05]  /*1e430*/  BRA `(.L_x_8014) ;  /* 0xfffffe5000c47947 */ /* 0x000fea000383ffff */
.L_x_7710:
[----:B0-----:R0:W1:Y:S02]  /*1e440*/  SYNCS.PHASECHK.TRANS64.TRYWAIT P5, [R75+URZ+0x28c90], R76 ;  /* 0x028c904c4b0075a7 */ /* 0x00106400080a017f */
[----:B-1----:R-:W-:Y:S05]  /*1e450*/  @!P5 NANOSLEEP.SYNCS 0x989680 ;  /* 0x009896800000d95d */ /* 0x002fea0003900000 */
[----:B------:R-:W1:Y:S02]  /*1e460*/  @!P5 SYNCS.PHASECHK.TRANS64 P5, [R75+URZ+0x28c90], R76 ;  /* 0x028c904c4b00d5a7 */ /* 0x000e6400080a007f */
[----:B-1----:R-:W-:Y:S05]  /*1e470*/  @!P5 BRA `(.L_x_7710) ;  /* 0xfffffffc00f0d947 */ /* 0x002fea000383ffff */
[----:B------:R-:W-:Y:S05]  /*1e480*/  BRA `(.L_x_8015) ;  /* 0xfffffe5800dc7947 */ /* 0x000fea000383ffff */
.L_x_7714:
[----:B--2---:R2:W0:Y:S02]  /*1e490*/  SYNCS.PHASECHK.TRANS64.TRYWAIT P0, [R75+URZ+0x28cb0], R76 ;  /* 0x028cb04c4b0075a7 */ /* 0x004424000800017f */
[----:B0-----:R-:W-:Y:S05]  /*1e4a0*/  @!P0 NANOSLEEP.SYNCS 0x989680 ;  /* 0x009896800000895d */ /* 0x001fea0003900000 */
[----:B------:R-:W0:Y:S02]  /*1e4b0*/  @!P0 SYNCS.PHASECHK.TRANS64 P0, [R75+URZ+0x28cb0], R76 ;  /* 0x028cb04c4b0085a7 */ /* 0x000e24000800007f */
[----:B0-----:R-:W-:Y:S05]  /*1e4c0*/  @!P0 BRA `(.L_x_7714) ;  /* 0xfffffffc00f08947 */ /* 0x001fea000383ffff */
[----:B------:R-:W-:Y:S05]  /*1e4d0*/  BRA `(.L_x_8016) ;  /* 0xfffffe5c00547947 */ /* 0x000fea000383ffff */
.L_x_7727:
[----:B0-----:R0:W1:Y:S02]  /*1e4e0*/  SYNCS.PHASECHK.TRANS64.TRYWAIT P1, [R5+URZ+0x28c50], R10 ;  /* 0x028c500a050075a7 */ /* 0x001064000802017f */
[----:B-1----:R-:W-:Y:S05]  /*1e4f0*/  @!P1 NANOSLEEP.SYNCS 0x989680 ;  /* 0x009896800000995d */ /* 0x002fea0003900000 */
[----:B------:R-:W1:Y:S02]  /*1e500*/  @!P1 SYNCS.PHASECHK.TRANS64 P1, [R5+URZ+0x28c50], R10 ;  /* 0x028c500a050095a7 */ /* 0x000e64000802007f */
[----:B-1----:R-:W-:Y:S05]  /*1e510*/  @!P1 BRA `(.L_x_7727) ;  /* 0xfffffffc00f09947 */ /* 0x002fea000383ffff */
[----:B------:R-:W-:Y:S05]  /*1e520*/  BRA `(.L_x_8017) ;  /* 0xfffffe6c00307947 */ /* 0x000fea000383ffff */
.L_x_7734:
[----:B-1----:R1:W2:Y:S02]  /*1e530*/  SYNCS.PHASECHK.TRANS64.TRYWAIT P2, [R21+URZ+0x28c50], R4 ;  /* 0x028c5004150075a7 */ /* 0x0022a4000804017f */
[----:B--2---:R-:W-:Y:S05]  /*1e540*/  @!P2 NANOSLEEP.SYNCS 0x989680 ;  /* 0x009896800000a95d */ /* 0x004fea0003900000 */
[----:B------:R-:W2:Y:S02]  /*1e550*/  @!P2 SYNCS.PHASECHK.TRANS64 P2, [R21+URZ+0x28c50], R4 ;  /* 0x028c50041500a5a7 */ /* 0x000ea4000804007f */
[----:B--2---:R-:W-:Y:S05]  /*1e560*/  @!P2 BRA `(.L_x_7734) ;  /* 0xfffffffc00f0a947 */ /* 0x004fea000383ffff */
[----:B------:R-:W-:Y:S05]  /*1e570*/  BRA `(.L_x_7733) ;  /* 0xfffffe7800607947 */ /* 0x000fea000383ffff */
.L_x_7749:
        /* <DEDUP_REMOVED lines=8> */
.L_x_8019:
[----:B------:R-:W-:Y:S05]  /*1e600*/  BSYNC B1 ;  /* 0x0000000000017941 */ /* 0x000fea0003800000 */
.L_x_8018:
        /* <DEDUP_REMOVED lines=8> */
.L_x_8020:
[----:B------:R-:W-:Y:S02]  /*1e690*/  IMAD.MOV.U32 R13, RZ, RZ, R33 ;  /* 0x000000ffff0d7224 */ /* 0x000fe400078e0021 */
[----:B------:R-:W-:-:S07]  /*1e6a0*/  IMAD.MOV.U32 R4, RZ, RZ, R14 ;  /* 0x000000ffff047224 */ /* 0x000fce00078e000e */
[----:B------:R-:W-:Y:S05]  /*1e6b0*/  WARPSYNC.COLLECTIVE R15, `(.L_x_8021) ;  /* 0x000000000f087348 */ /* 0x000fea0003c00000 */
[----:B------:R0:W1:Y:S02]  /*1e6c0*/  SHFL.IDX P6, R14, R13, R12, R11 ;  /* 0x0000000c0d0e7389 */ /* 0x00006400000c000b */
[----:B01----:R-:W-:Y:S01]  /*1e6d0*/  ENDCOLLECTIVE ;  /* 0x000000000000791b */ /* 0x003fe20003800000 */
.L_x_8021:
[----:B------:R-:W-:Y:S02]  /*1e6e0*/  IMAD.MOV.U32 R13, RZ, RZ, R30 ;  /* 0x000000ffff0d7224 */ /* 0x000fe400078e001e */
[----:B------:R-:W-:-:S07]  /*1e6f0*/  IMAD.MOV.U32 R0, RZ, RZ, R14 ;  /* 0x000000ffff007224 */ /* 0x000fce00078e000e */
[----:B------:R-:W-:Y:S05]  /*1e700*/  WARPSYNC.COLLECTIVE R15, `(.L_x_8022) ;  /* 0x000000000f087348 */ /* 0x000fea0003c00000 */
[----:B------:R0:W1:Y:S02]  /*1e710*/  SHFL.IDX P6, R14, R13, R12, R11 ;  /* 0x0000000c0d0e7389 */ /* 0x00006400000c000b */
[----:B01----:R-:W-:Y:S01]  /*1e720*/  ENDCOLLECTIVE ;  /* 0x000000000000791b */ /* 0x003fe20003800000 */
.L_x_8022:
[----:B------:R-:W-:Y:S01]  /*1e730*/  IMAD.MOV.U32 R8, RZ, RZ, R14 ;  /* 0x000000ffff087224 */ /* 0x000fe200078e000e */
[----:B------:R-:W-:Y:S06]  /*1e740*/  BRA `(.L_x_8023) ;  /* 0xfffffe9000a87947 */ /* 0x000fec000383ffff */
.L_x_7752:
[----:B------:R-:W-:Y:S01]  /*1e750*/  BSSY B1, `(.L_x_8024) ;  /* 0x0000008000017945 */ /* 0x000fe20003800000 */
[----:B------:R-:W-:Y:S02]  /*1e760*/  IMAD.MOV.U32 R13, RZ, RZ, R32 ;  /* 0x000000ffff0d7224 */ /* 0x000fe400078e0020 */
[----:B------:R-:W-:Y:S02]  /*1e770*/  IMAD.MOV.U32 R12, RZ, RZ, 0x1 ;  /* 0x00000001ff0c7424 */ /* 0x000fe400078e00ff */
[----:B------:R-:W-:Y:S02]  /*1e780*/  IMAD.MOV.U32 R11, RZ, RZ, 0x1c1f ;  /* 0x00001c1fff0b7424 */ /* 0x000fe400078e00ff */
[----:B------:R-:W-:-:S07]  /*1e790*/  IMAD.MOV.U32 R15, RZ, RZ, -0x1 ;  /* 0xffffffffff0f7424 */ /* 0x000fce00078e00ff */
[----:B0-----:R-:W-:Y:S05]  /*1e7a0*/  WARPSYNC.COLLECTIVE R15, `(.L_x_8025) ;  /* 0x000000000f087348 */ /* 0x001fea0003c00000 */
[----:B------:R1:W2:Y:S02]  /*1e7b0*/  SHFL.IDX P6, R14, R13, R12, R11 ;  /* 0x0000000c0d0e7389 */ /* 0x0002a400000c000b */
[----:B012---:R-:W-:Y:S01]  /*1e7c0*/  ENDCOLLECTIVE ;  /* 0x000000000000791b */ /* 0x007fe20003800000 */
.L_x_8025:
[----:B------:R-:W-:Y:S05]  /*1e7d0*/  BSYNC B1 ;  /* 0x0000000000017941 */ /* 0x000fea0003800000 */
.L_x_8024:
        /* <DEDUP_REMOVED lines=8> */
.L_x_8026:
[----:B------:R-:W-:Y:S02]  /*1e860*/  IMAD.MOV.U32 R13, RZ, RZ, R33 ;  /* 0x000000ffff0d7224 */ /* 0x000fe400078e0021 */
[----:B------:R-:W-:-:S07]  /*1e870*/  IMAD.MOV.U32 R3, RZ, RZ, R14 ;  /* 0x000000ffff037224 */ /* 0x000fce00078e000e */
[----:B------:R-:W-:Y:S05]  /*1e880*/  WARPSYNC.COLLECTIVE R15, `(.L_x_8027) ;  /* 0x000000000f087348 */ /* 0x000fea0003c00000 */
[----:B------:R0:W1:Y:S02]  /*1e890*/  SHFL.IDX P6, R14, R13, R12, R11 ;  /* 0x0000000c0d0e7389 */ /* 0x00006400000c000b */
[----:B01----:R-:W-:Y:S01]  /*1e8a0*/  ENDCOLLECTIVE ;  /* 0x000000000000791b */ /* 0x003fe20003800000 */
.L_x_8027:
[----:B------:R-:W-:Y:S02]  /*1e8b0*/  IMAD.MOV.U32 R13, RZ, RZ, R30 ;  /* 0x000000ffff0d7224 */ /* 0x000fe400078e001e */
[----:B------:R-:W-:-:S07]  /*1e8c0*/  IMAD.MOV.U32 R7, RZ, RZ, R14 ;  /* 0x000000ffff077224 */ /* 0x000fce00078e000e */
[----:B------:R-:W-:Y:S05]  /*1e8d0*/  WARPSYNC.COLLECTIVE R15, `(.L_x_8028) ;  /* 0x000000000f087348 */ /* 0x000fea0003c00000 */
[----:B------:R0:W1:Y:S02]  /*1e8e0*/  SHFL.IDX P6, R14, R13, R12, R11 ;  /* 0x0000000c0d0e7389 */ /* 0x00006400000c000b */
[----:B01----:R-:W-:Y:S01]  /*1e8f0*/  ENDCOLLECTIVE ;  /* 0x000000000000791b */ /* 0x003fe20003800000 */
.L_x_8028:
[----:B------:R-:W-:Y:S01]  /*1e900*/  IMAD.MOV.U32 R30, RZ, RZ, R14 ;  /* 0x000000ffff1e7224 */ /* 0x000fe200078e000e */
[----:B------:R-:W-:Y:S06]  /*1e910*/  BRA `(.L_x_8029) ;  /* 0xfffffe9400007947 */ /* 0x000fec000383ffff */
.L_x_7756:
[----:B0-----:R0:W1:Y:S02]  /*1e920*/  SYNCS.PHASECHK.TRANS64.TRYWAIT P0, [R2+URZ+0x28c00], R33 ;  /* 0x028c0021020075a7 */ /* 0x001064000800017f */
[----:B-1----:R-:W-:Y:S05]  /*1e930*/  @!P0 NANOSLEEP.SYNCS 0x989680 ;  /* 0x009896800000895d */ /* 0x002fea0003900000 */
[----:B------:R-:W1:Y:S02]  /*1e940*/  @!P0 SYNCS.PHASECHK.TRANS64 P0, [R2+URZ+0x28c00], R33 ;  /* 0x028c0021020085a7 */ /* 0x000e64000800007f */
[----:B-1----:R-:W-:Y:S05]  /*1e950*/  @!P0 BRA `(.L_x_7756) ;  /* 0xfffffffc00f08947 */ /* 0x002fea000383ffff */
[----:B------:R-:W-:Y:S05]  /*1e960*/  BRA `(.L_x_8030) ;  /* 0xfffffe9400e87947 */ /* 0x000fea000383ffff */
.L_x_7764:
        /* <DEDUP_REMOVED lines=8> */
.L_x_8032:
[----:B------:R-:W-:Y:S05]  /*1e9f0*/  BSYNC B1 ;  /* 0x0000000000017941 */ /* 0x000fea0003800000 */
.L_x_8031:
        /* <DEDUP_REMOVED lines=8> */
.L_x_8033:
[----:B------:R-:W-:Y:S02]  /*1ea80*/  IMAD.MOV.U32 R13, RZ, RZ, R9 ;  /* 0x000000ffff0d7224 */ /* 0x000fe400078e0009 */
[----:B------:R-:W-:-:S07]  /*1ea90*/  IMAD.MOV.U32 R4, RZ, RZ, R14 ;  /* 0x000000ffff047224 */ /* 0x000fce00078e000e */
[----:B------:R-:W-:Y:S05]  /*1eaa0*/  WARPSYNC.COLLECTIVE R15, `(.L_x_8034) ;  /* 0x000000000f087348 */ /* 0x000fea0003c00000 */
[----:B------:R0:W1:Y:S02]  /*1eab0*/  SHFL.IDX P6, R14, R13, R12, R11 ;  /* 0x0000000c0d0e7389 */ /* 0x00006400000c000b */
[----:B01----:R-:W-:Y:S01]  /*1eac0*/  ENDCOLLECTIVE ;  /* 0x000000000000791b */ /* 0x003fe20003800000 */
.L_x_8034:
[----:B------:R-:W-:Y:S02]  /*1ead0*/  IMAD.MOV.U32 R13, RZ, RZ, R8 ;  /* 0x000000ffff0d7224 */ /* 0x000fe400078e0008 */
[----:B------:R-:W-:-:S07]  /*1eae0*/  IMAD.MOV.U32 R7, RZ, RZ, R14 ;  /* 0x000000ffff077224 */ /* 0x000fce00078e000e */
[----:B------:R-:W-:Y:S05]  /*1eaf0*/  WARPSYNC.COLLECTIVE R15, `(.L_x_8035) ;  /* 0x000000000f087348 */ /* 0x000fea0003c00000 */
[----:B------:R0:W1:Y:S02]  /*1eb00*/  SHFL.IDX P6, R14, R13, R12, R11 ;  /* 0x0000000c0d0e7389 */ /* 0x00006400000c000b */
[----:B01----:R-:W-:Y:S01]  /*1eb10*/  ENDCOLLECTIVE ;  /* 0x000000000000791b */ /* 0x003fe20003800000 */
.L_x_8035:
[----:B------:R-:W-:Y:S01]  /*1eb20*/  IMAD.MOV.U32 R6, RZ, RZ, R14 ;  /* 0x000000ffff067224 */ /* 0x000fe200078e000e */
[----:B------:R-:W-:Y:S06]  /*1eb30*/  BRA `(.L_x_8036) ;  /* 0xfffffea000fc7947 */ /* 0x000fec000383ffff */
.L_x_7767:
        /* <DEDUP_REMOVED lines=8> */
.L_x_8038:
[----:B------:R-:W-:Y:S05]  /*1ebc0*/  BSYNC B1 ;  /* 0x0000000000017941 */ /* 0x000fea0003800000 */
.L_x_8037:
        /* <DEDUP_REMOVED lines=8> */
.L_x_8039:
[----:B------:R-:W-:Y:S02]  /*1ec50*/  IMAD.MOV.U32 R13, RZ, RZ, R9 ;  /* 0x000000ffff0d7224 */ /* 0x000fe400078e0009 */
[----:B------:R-:W-:-:S07]  /*1ec60*/  IMAD.MOV.U32 R3, RZ, RZ, R14 ;  /* 0x000000ffff037224 */ /* 0x000fce00078e000e */
[----:B------:R-:W-:Y:S05]  /*1ec70*/  WARPSYNC.COLLECTIVE R15, `(.L_x_8040) ;  /* 0x000000000f087348 */ /* 0x000fea0003c00000 */
[----:B------:R0:W1:Y:S02]  /*1ec80*/  SHFL.IDX P6, R14, R13, R12, R11 ;  /* 0x0000000c0d0e7389 */ /* 0x00006400000c000b */
[----:B01----:R-:W-:Y:S01]  /*1ec90*/  ENDCOLLECTIVE ;  /* 0x000000000000791b */ /* 0x003fe20003800000 */
.L_x_8040:
[----:B------:R-:W-:Y:S02]  /*1eca0*/  IMAD.MOV.U32 R13, RZ, RZ, R8 ;  /* 0x000000ffff0d7224 */ /* 0x000fe400078e0008 */
[----:B------:R-:W-:-:S07]  /*1ecb0*/  IMAD.MOV.U32 R6, RZ, RZ, R14 ;  /* 0x000000ffff067224 */ /* 0x000fce00078e000e */
[----:B------:R-:W-:Y:S05]  /*1ecc0*/  WARPSYNC.COLLECTIVE R15, `(.L_x_8041) ;  /* 0x000000000f087348 */ /* 0x000fea0003c00000 */
[----:B------:R0:W1:Y:S02]  /*1ecd0*/  SHFL.IDX P6, R14, R13, R12, R11 ;  /* 0x0000000c0d0e7389 */ /* 0x00006400000c000b */
[----:B01----:R-:W-:Y:S01]  /*1ece0*/  ENDCOLLECTIVE ;  /* 0x000000000000791b */ /* 0x003fe20003800000 */
.L_x_8041:
[----:B------:R-:W-:Y:S02]  /*1ecf0*/  IMAD.MOV.U32 R12, RZ, RZ, R3 ;  /* 0x000000ffff0c7224 */ /* 0x000fe400078e0003 */
[----:B------:R-:W-:Y:S01]  /*1ed00*/  IMAD.MOV.U32 R13, RZ, RZ, R0 ;  /* 0x000000ffff0d7224 */ /* 0x000fe200078e0000 */
[----:B------:R-:W-:Y:S06]  /*1ed10*/  BRA `(.L_x_8042) ;  /* 0xfffffea400207947 */ /* 0x000fec000383ffff */
.L_x_7771:
[----:B0-----:R0:W1:Y:S02]  /*1ed20*/  SYNCS.PHASECHK.TRANS64.TRYWAIT P1, [R2+URZ+0x28c00], R3 ;  /* 0x028c0003020075a7 */ /* 0x001064000802017f */
[----:B-1----:R-:W-:Y:S05]  /*1ed30*/  @!P1 NANOSLEEP.SYNCS 0x989680 ;  /* 0x009896800000995d */ /* 0x002fea0003900000 */
[----:B------:R-:W1:Y:S02]  /*1ed40*/  @!P1 SYNCS.PHASECHK.TRANS64 P1, [R2+URZ+0x28c00], R3 ;  /* 0x028c0003020095a7 */ /* 0x000e64000802007f */
[----:B-1----:R-:W-:Y:S05]  /*1ed50*/  @!P1 BRA `(.L_x_7771) ;  /* 0xfffffffc00f09947 */ /* 0x002fea000383ffff */
[----:B------:R-:W-:Y:S05]  /*1ed60*/  BRA `(.L_x_8043) ;  /* 0xfffffea400bc7947 */ /* 0x000fea000383ffff */
.L_x_7777:
[----:B0-----:R0:W1:Y:S02]  /*1ed70*/  SYNCS.PHASECHK.TRANS64.TRYWAIT P2, [R21+URZ+0x28c30], R58 ;  /* 0x028c303a150075a7 */ /* 0x001064000804017f */
[----:B-1----:R-:W-:Y:S05]  /*1ed80*/  @!P2 NANOSLEEP.SYNCS 0x989680 ;  /* 0x009896800000a95d */ /* 0x002fea0003900000 */
[----:B------:R-:W1:Y:S02]  /*1ed90*/  @!P2 SYNCS.PHASECHK.TRANS64 P2, [R21+URZ+0x28c30], R58 ;  /* 0x028c303a1500a5a7 */ /* 0x000e64000804007f */
[----:B-1----:R-:W-:Y:S05]  /*1eda0*/  @!P2 BRA `(.L_x_7777) ;  /* 0xfffffffc00f0a947 */ /* 0x002fea000383ffff */
[----:B------:R-:W-:Y:S05]  /*1edb0*/  BRA `(.L_x_7776) ;  /* 0xfffffeb4002c7947 */ /* 0x000fea000383ffff */
.L_x_7782:
[----:B--2---:R2:W0:Y:S02]  /*1edc0*/  SYNCS.PHASECHK.TRANS64.TRYWAIT P2, [R21+URZ+0x28c50], R58 ;  /* 0x028c503a150075a7 */ /* 0x004424000804017f */
[----:B0-----:R-:W-:Y:S05]  /*1edd0*/  @!P2 NANOSLEEP.SYNCS 0x989680 ;  /* 0x009896800000a95d */ /* 0x001fea0003900000 */
[----:B------:R-:W0:Y:S02]  /*1ede0*/  @!P2 SYNCS.PHASECHK.TRANS64 P2, [R21+URZ+0x28c50], R58 ;  /* 0x028c503a1500a5a7 */ /* 0x000e24000804007f */
[----:B0-----:R-:W-:Y:S05]  /*1edf0*/  @!P2 BRA `(.L_x_7782) ;  /* 0xfffffffc00f0a947 */ /* 0x001fea000383ffff */
[----:B------:R-:W-:Y:S05]  /*1ee00*/  BRA `(.L_x_7781) ;  /* 0xfffffec400f07947 */ /* 0x000fea000383ffff */
.L_x_7789:
[----:B-1----:R1:W2:Y:S02]  /*1ee10*/  SYNCS.PHASECHK.TRANS64.TRYWAIT P2, [R215+URZ+0x28c30], R220 ;  /* 0x028c30dcd70075a7 */ /* 0x0022a4000804017f */
[----:B--2---:R-:W-:Y:S05]  /*1ee20*/  @!P2 NANOSLEEP.SYNCS 0x989680 ;  /* 0x009896800000a95d */ /* 0x004fea0003900000 */
[----:B------:R-:W2:Y:S02]  /*1ee30*/  @!P2 SYNCS.PHASECHK.TRANS64 P2, [R215+URZ+0x28c30], R220 ;  /* 0x028c30dcd700a5a7 */ /* 0x000ea4000804007f */
[----:B--2---:R-:W-:Y:S05]  /*1ee40*/  @!P2 BRA `(.L_x_7789) ;  /* 0xfffffffc00f0a947 */ /* 0x004fea000383ffff */
[----:B------:R-:W-:Y:S05]  /*1ee50*/  BRA `(.L_x_7788) ;  /* 0xfffffecc00287947 */ /* 0x000fea000383ffff */
.L_x_7794:
[----:B--2---:R2:W3:Y:S02]  /*1ee60*/  SYNCS.PHASECHK.TRANS64.TRYWAIT P2, [R215+URZ+0x28c50], R220 ;  /* 0x028c50dcd70075a7 */ /* 0x0044e4000804017f */
[----:B---3--:R-:W-:Y:S05]  /*1ee70*/  @!P2 NANOSLEEP.SYNCS 0x989680 ;  /* 0x009896800000a95d */ /* 0x008fea0003900000 */
[----:B------:R-:W3:Y:S02]  /*1ee80*/  @!P2 SYNCS.PHASECHK.TRANS64 P2, [R215+URZ+0x28c50], R220 ;  /* 0x028c50dcd700a5a7 */ /* 0x000ee4000804007f */
[----:B---3--:R-:W-:Y:S05]  /*1ee90*/  @!P2 BRA `(.L_x_7794) ;  /* 0xfffffffc00f0a947 */ /* 0x008fea000383ffff */
[----:B------:R-:W-:Y:S05]  /*1eea0*/  BRA `(.L_x_7793) ;  /* 0xfffffee800007947 */ /* 0x000fea000383ffff */
.L_x_7802:
[----:B-1----:R1:W2:Y:S02]  /*1eeb0*/  SYNCS.PHASECHK.TRANS64.TRYWAIT P2, [R21+URZ+0x28c30], R193 ;  /* 0x028c30c1150075a7 */ /* 0x0022a4000804017f */
[----:B--2---:R-:W-:Y:S05]  /*1eec0*/  @!P2 NANOSLEEP.SYNCS 0x989680 ;  /* 0x009896800000a95d */ /* 0x004fea0003900000 */
[----:B------:R-:W2:Y:S02]  /*1eed0*/  @!P2 SYNCS.PHASECHK.TRANS64 P2, [R21+URZ+0x28c30], R193 ;  /* 0x028c30c11500a5a7 */ /* 0x000ea4000804007f */
[----:B--2---:R-:W-:Y:S05]  /*1eee0*/  @!P2 BRA `(.L_x_7802) ;  /* 0xfffffffc00f0a947 */ /* 0x004fea000383ffff */
[----:B------:R-:W-:Y:S05]  /*1eef0*/  BRA `(.L_x_7801) ;  /* 0xfffffeec00147947 */ /* 0x000fea000383ffff */
.L_x_7807:
[----:B----4-:R4:W0:Y:S02]  /*1ef00*/  SYNCS.PHASECHK.TRANS64.TRYWAIT P2, [R21+URZ+0x28c50], R193 ;  /* 0x028c50c1150075a7 */ /* 0x010824000804017f */
[----:B0-----:R-:W-:Y:S05]  /*1ef10*/  @!P2 NANOSLEEP.SYNCS 0x989680 ;  /* 0x009896800000a95d */ /* 0x001fea0003900000 */
[----:B------:R-:W0:Y:S02]  /*1ef20*/  @!P2 SYNCS.PHASECHK.TRANS64 P2, [R21+URZ+0x28c50], R193 ;  /* 0x028c50c11500a5a7 */ /* 0x000e24000804007f */
[----:B0-----:R-:W-:Y:S05]  /*1ef30*/  @!P2 BRA `(.L_x_7807) ;  /* 0xfffffffc00f0a947 */ /* 0x001fea000383ffff */
[----:B------:R-:W-:Y:S05]  /*1ef40*/  BRA `(.L_x_7806) ;  /* 0xffffff0000687947 */ /* 0x000fea000383ffff */
.L_x_7842:
        /* <DEDUP_REMOVED lines=11> */
.L_x_8045:
[----:B------:R-:W-:Y:S05]  /*1f000*/  BSYNC B1 ;  /* 0x0000000000017941 */ /* 0x000fea0003800000 */
.L_x_8044:
[----:B------:R-:W-:Y:S05]  /*1f010*/  BRA `(.L_x_8046) ;  /* 0xffffff7400407947 */ /* 0x000fea000383ffff */
.L_x_7844:
[----:B------:R-:W-:Y:S01]  /*1f020*/  BSSY B1, `(.L_x_8047) ;  /* 0x0000006000017945 */ /* 0x000fe20003800000 */
[----:B------:R-:W-:-:S07]  /*1f030*/  IMAD.MOV.U32 R15, RZ, RZ, -0x1 ;  /* 0xffffffffff0f7424 */ /* 0x000fce00078e00ff */
[----:B0-----:R-:W-:Y:S05]  /*1f040*/  WARPSYNC.COLLECTIVE R15, `(.L_x_8048) ;  /* 0x000000000f0c7348 */ /* 0x001fea0003c00000 */
[----:B------:R-:W-:Y:S02]  /*1f050*/  ELECT P6, UR62, PT ;  /* 0x00000000003e782f */ /* 0x000fe400038c0000 */
[----:B------:R-:W-:Y:S01]  /*1f060*/  MOV R14, UR62 ;  /* 0x0000003e000e7c02 */ /* 0x000fe20008000f00 */
[----:B0-----:R-:W-:Y:S10]  /*1f070*/  ENDCOLLECTIVE ;  /* 0x000000000000791b */ /* 0x001ff40003800000 */
.L_x_8048:
[----:B------:R-:W-:Y:S05]  /*1f080*/  BSYNC B1 ;  /* 0x0000000000017941 */ /* 0x000fea0003800000 */
.L_x_8047:
[----:B------:R-:W-:Y:S05]  /*1f090*/  BRA `(.L_x_7843) ;  /* 0xffffff7400387947 */ /* 0x000fea000383ffff */
.L_x_7846:
[----:B0-----:R0:W1:Y:S02]  /*1f0a0*/  SYNCS.PHASECHK.TRANS64.TRYWAIT P0, [R18+URZ+0x28c20], R4 ;  /* 0x028c2004120075a7 */ /* 0x001064000800017f */
[----:B-1----:R-:W-:Y:S05]  /*1f0b0*/  @!P0 NANOSLEEP.SYNCS 0x989680 ;  /* 0x009896800000895d */ /* 0x002fea0003900000 */
[----:B------:R-:W1:Y:S02]  /*1f0c0*/  @!P0 SYNCS.PHASECHK.TRANS64 P0, [R18+URZ+0x28c20], R4 ;  /* 0x028c2004120085a7 */ /* 0x000e64000800007f */
[----:B-1----:R-:W-:Y:S05]  /*1f0d0*/  @!P0 BRA `(.L_x_7846) ;  /* 0xfffffffc00f08947 */ /* 0x002fea000383ffff */
[----:B------:R-:W-:Y:S05]  /*1f0e0*/  BRA `(.L_x_8049) ;  /* 0xffffff7400487947 */ /* 0x000fea000383ffff */
.L_x_7850:
[----:B-1----:R1:W2:Y:S02]  /*1f0f0*/  SYNCS.PHASECHK.TRANS64.TRYWAIT P0, [R5+URZ+0x28ca0], R9 ;  /* 0x028ca009050075a7 */ /* 0x0022a4000800017f */
[----:B--2---:R-:W-:Y:S05]  /*1f100*/  @!P0 NANOSLEEP.SYNCS 0x989680 ;  /* 0x009896800000895d */ /* 0x004fea0003900000 */
[----:B------:R-:W2:Y:S02]  /*1f110*/  @!P0 SYNCS.PHASECHK.TRANS64 P0, [R5+URZ+0x28ca0], R9 ;  /* 0x028ca009050085a7 */ /* 0x000ea4000800007f */
[----:B--2---:R-:W-:Y:S05]  /*1f120*/  @!P0 BRA `(.L_x_7850) ;  /* 0xfffffffc00f08947 */ /* 0x004fea000383ffff */
[----:B------:R-:W-:Y:S05]  /*1f130*/  BRA `(.L_x_8050) ;  /* 0xffffff7400687947 */ /* 0x000fea000383ffff */
.L_x_7855:
[----:B0-----:R0:W2:Y:S02]  /*1f140*/  SYNCS.PHASECHK.TRANS64.TRYWAIT P0, [R5+URZ+0x28cc0], R9 ;  /* 0x028cc009050075a7 */ /* 0x0010a4000800017f */
[----:B--2---:R-:W-:Y:S05]  /*1f150*/  @!P0 NANOSLEEP.SYNCS 0x989680 ;  /* 0x009896800000895d */ /* 0x004fea0003900000 */
[----:B------:R-:W2:Y:S02]  /*1f160*/  @!P0 SYNCS.PHASECHK.TRANS64 P0, [R5+URZ+0x28cc0], R9 ;  /* 0x028cc009050085a7 */ /* 0x000ea4000800007f */
[----:B--2---:R-:W-:Y:S05]  /*1f170*/  @!P0 BRA `(.L_x_7855) ;  /* 0xfffffffc00f08947 */ /* 0x004fea000383ffff */
[----:B------:R-:W-:Y:S05]  /*1f180*/  BRA `(.L_x_8051) ;  /* 0xffffff7400e87947 */ /* 0x000fea000383ffff */
.L_x_7869:
[----:B0-----:R0:W1:Y:S02]  /*1f190*/  SYNCS.PHASECHK.TRANS64.TRYWAIT P1, [R5+URZ+0x28ca0], R6 ;  /* 0x028ca006050075a7 */ /* 0x001064000802017f */
[----:B-1----:R-:W-:Y:S05]  /*1f1a0*/  @!P1 NANOSLEEP.SYNCS 0x989680 ;  /* 0x009896800000995d */ /* 0x002fea0003900000 */
[----:B------:R-:W1:Y:S02]  /*1f1b0*/  @!P1 SYNCS.PHASECHK.TRANS64 P1, [R5+URZ+0x28ca0], R6 ;  /* 0x028ca006050095a7 */ /* 0x000e64000802007f */
[----:B-1----:R-:W-:Y:S05]  /*1f1c0*/  @!P1 BRA `(.L_x_7869) ;  /* 0xfffffffc00f09947 */ /* 0x002fea000383ffff */
[----:B------:R-:W-:Y:S05]  /*1f1d0*/  BRA `(.L_x_8052) ;  /* 0xffffff8000687947 */ /* 0x000fea000383ffff */
.L_x_7874:
[----:B-1----:R1:W2:Y:S02]  /*1f1e0*/  SYNCS.PHASECHK.TRANS64.TRYWAIT P1, [R5+URZ+0x28cc0], R6 ;  /* 0x028cc006050075a7 */ /* 0x0022a4000802017f */
[----:B--2---:R-:W-:Y:S05]  /*1f1f0*/  @!P1 NANOSLEEP.SYNCS 0x989680 ;  /* 0x009896800000995d */ /* 0x004fea0003900000 */
[----:B------:R-:W2:Y:S02]  /*1f200*/  @!P1 SYNCS.PHASECHK.TRANS64 P1, [R5+URZ+0x28cc0], R6 ;  /* 0x028cc006050095a7 */ /* 0x000ea4000802007f */
[----:B--2---:R-:W-:Y:S05]  /*1f210*/  @!P1 BRA `(.L_x_7874) ;  /* 0xfffffffc00f09947 */ /* 0x004fea000383ffff */
[----:B------:R-:W-:Y:S05]  /*1f220*/  BRA `(.L_x_8053) ;  /* 0xffffff8000e47947 */ /* 0x000fea000383ffff */
.L_x_7896:
        /* <DEDUP_REMOVED lines=11> */
.L_x_8055:
[----:B------:R-:W-:Y:S05]  /*1f2e0*/  BSYNC B0 ;  /* 0x0000000000007941 */ /* 0x000fea0003800000 */
.L_x_8054:
[----:B------:R-:W-:Y:S05]  /*1f2f0*/  BRA `(.L_x_8056) ;  /* 0xffffff94008c7947 */ /* 0x000fea000383ffff */
.L_x_7898:
[----:B------:R-:W-:Y:S01]  /*1f300*/  BSSY B0, `(.L_x_8057) ;  /* 0x0000006000007945 */ /* 0x000fe20003800000 */
[----:B------:R-:W-:-:S07]  /*1f310*/  IMAD.MOV.U32 R15, RZ, RZ, -0x1 ;  /* 0xffffffffff0f7424 */ /* 0x000fce00078e00ff */
[----:B0-----:R-:W-:Y:S05]  /*1f320*/  WARPSYNC.COLLECTIVE R15, `(.L_x_8058) ;  /* 0x000000000f0c7348 */ /* 0x001fea0003c00000 */
[----:B------:R-:W-:Y:S02]  /*1f330*/  ELECT P6, UR62, PT ;  /* 0x00000000003e782f */ /* 0x000fe400038c0000 */
[----:B------:R-:W-:Y:S01]  /*1f340*/  MOV R14, UR62 ;  /* 0x0000003e000e7c02 */ /* 0x000fe20008000f00 */
[----:B0-----:R-:W-:Y:S10]  /*1f350*/  ENDCOLLECTIVE ;  /* 0x000000000000791b */ /* 0x001ff40003800000 */
.L_x_8058:
[----:B------:R-:W-:Y:S05]  /*1f360*/  BSYNC B0 ;  /* 0x0000000000007941 */ /* 0x000fea0003800000 */
.L_x_8057:
[----:B------:R-:W-:Y:S05]  /*1f370*/  BRA `(.L_x_8059) ;  /* 0xffffff9400907947 */ /* 0x000fea000383ffff */
.L_x_7900:
[----:B-1----:R1:W2:Y:S02]  /*1f380*/  SYNCS.PHASECHK.TRANS64.TRYWAIT P0, [R0+URZ+0x28c40], R2 ;  /* 0x028c4002000075a7 */ /* 0x0022a4000800017f */
[----:B--2---:R-:W-:Y:S05]  /*1f390*/  @!P0 NANOSLEEP.SYNCS 0x989680 ;  /* 0x009896800000895d */ /* 0x004fea0003900000 */
[----:B------:R-:W2:Y:S02]  /*1f3a0*/  @!P0 SYNCS.PHASECHK.TRANS64 P0, [R0+URZ+0x28c40], R2 ;  /* 0x028c4002000085a7 */ /* 0x000ea4000800007f */
[----:B--2---:R-:W-:Y:S05]  /*1f3b0*/  @!P0 BRA `(.L_x_7900) ;  /* 0xfffffffc00f08947 */ /* 0x004fea000383ffff */
[----:B------:R-:W-:Y:S05]  /*1f3c0*/  BRA `(.L_x_8060) ;  /* 0xffffff9400f47947 */ /* 0x000fea000383ffff */
.L_x_7904:
        /* <DEDUP_REMOVED lines=15> */
.L_x_8061:
[----:B------:R-:W-:Y:S02]  /*1f4c0*/  IMAD.MOV.U32 R13, RZ, RZ, R4 ;  /* 0x000000ffff0d7224 */ /* 0x000fe400078e0004 */
[----:B------:R-:W-:-:S07]  /*1f4d0*/  IMAD.MOV.U32 R6, RZ, RZ, R14 ;  /* 0x000000ffff067224 */ /* 0x000fce00078e000e */
[----:B------:R-:W-:Y:S05]  /*1f4e0*/  WARPSYNC.COLLECTIVE R15, `(.L_x_8062) ;  /* 0x000000000f087348 */ /* 0x000fea0003c00000 */
[----:B------:R0:W1:Y:S02]  /*1f4f0*/  SHFL.IDX P6, R14, R13, R12, R11 ;  /* 0x0000000c0d0e7389 */ /* 0x00006400000c000b */
[----:B01----:R-:W-:Y:S01]  /*1f500*/  ENDCOLLECTIVE ;  /* 0x000000000000791b */ /* 0x003fe20003800000 */
.L_x_8062:
[----:B------:R-:W-:Y:S02]  /*1f510*/  IMAD.MOV.U32 R13, RZ, RZ, R3 ;  /* 0x000000ffff0d7224 */ /* 0x000fe400078e0003 */
[----:B------:R-:W-:Y:S02]  /*1f520*/  IMAD.MOV.U32 R12, RZ, RZ, 0x1 ;  /* 0x00000001ff0c7424 */ /* 0x000fe400078e00ff */
[----:B------:R-:W-:-:S07]  /*1f530*/  IMAD.MOV.U32 R7, RZ, RZ, R14 ;  /* 0x000000ffff077224 */ /* 0x000fce00078e000e */
[----:B------:R-:W-:Y:S05]  /*1f540*/  WARPSYNC.COLLECTIVE R15, `(.L_x_8063) ;  /* 0x000000000f087348 */ /* 0x000fea0003c00000 */
[----:B------:R0:W1:Y:S02]  /*1f550*/  SHFL.IDX P6, R14, R13, R12, R11 ;  /* 0x0000000c0d0e7389 */ /* 0x00006400000c000b */
[----:B01----:R-:W-:Y:S01]  /*1f560*/  ENDCOLLECTIVE ;  /* 0x000000000000791b */ /* 0x003fe20003800000 */
.L_x_8063:
        /* <DEDUP_REMOVED lines=15> */
.L_x_8064:
[----:B------:R-:W-:Y:S02]  /*1f660*/  IMAD.MOV.U32 R13, RZ, RZ, R3 ;  /* 0x000000ffff0d7224 */ /* 0x000fe400078e0003 */
[----:B------:R-:W-:Y:S02]  /*1f670*/  IMAD.MOV.U32 R12, RZ, RZ, 0x2 ;  /* 0x00000002ff0c7424 */ /* 0x000fe400078e00ff */
[----:B------:R-:W-:-:S07]  /*1f680*/  IMAD.MOV.U32 R5, RZ, RZ, R14 ;  /* 0x000000ffff057224 */ /* 0x000fce00078e000e */
[----:B------:R-:W-:Y:S05]  /*1f690*/  WARPSYNC.COLLECTIVE R15, `(.L_x_8065) ;  /* 0x000000000f087348 */ /* 0x000fea0003c00000 */
[----:B------:R0:W1:Y:S02]  /*1f6a0*/  SHFL.IDX P6, R14, R13, R12, R11 ;  /* 0x0000000c0d0e7389 */ /* 0x00006400000c000b */
[----:B01----:R-:W-:Y:S01]  /*1f6b0*/  ENDCOLLECTIVE ;  /* 0x000000000000791b */ /* 0x003fe20003800000 */
.L_x_8065:
        /* <DEDUP_REMOVED lines=15> */
.L_x_8066:
[----:B------:R-:W-:Y:S02]  /*1f7b0*/  IMAD.MOV.U32 R13, RZ, RZ, R3 ;  /* 0x000000ffff0d7224 */ /* 0x000fe400078e0003 */
[----:B------:R-:W-:Y:S02]  /*1f7c0*/  IMAD.MOV.U32 R12, RZ, RZ, 0x3 ;  /* 0x00000003ff0c7424 */ /* 0x000fe400078e00ff */
[----:B------:R-:W-:-:S07]  /*1f7d0*/  IMAD.MOV.U32 R5, RZ, RZ, R14 ;  /* 0x000000ffff057224 */ /* 0x000fce00078e000e */
[----:B------:R-:W-:Y:S05]  /*1f7e0*/  WARPSYNC.COLLECTIVE R15, `(.L_x_8067) ;  /* 0x000000000f087348 */ /* 0x000fea0003c00000 */
[----:B------:R0:W1:Y:S02]  /*1f7f0*/  SHFL.IDX P6, R14, R13, R12, R11 ;  /* 0x0000000c0d0e7389 */ /* 0x00006400000c000b */
[----:B01----:R-:W-:Y:S01]  /*1f800*/  ENDCOLLECTIVE ;  /* 0x000000000000791b */ /* 0x003fe20003800000 */
.L_x_8067:
        /* <DEDUP_REMOVED lines=13> */
.L_x_8068:
[----:B------:R-:W-:Y:S01]  /*1f8e0*/  IMAD.MOV.U32 R3, RZ, RZ, R14 ;  /* 0x000000ffff037224 */ /* 0x000fe200078e000e */
[----:B------:R-:W-:Y:S06]  /*1f8f0*/  BRA `(.L_x_8069) ;  /* 0xffffff9c00387947 */ /* 0x000fec000383ffff */
.L_x_7907:
[----:B0-----:R0:W1:Y:S02]  /*1f900*/  SYNCS.PHASECHK.TRANS64.TRYWAIT P0, [R18+URZ+0x28c20], R0 ;  /* 0x028c2000120075a7 */ /* 0x001064000800017f */
[----:B-1----:R-:W-:Y:S05]  /*1f910*/  @!P0 NANOSLEEP.SYNCS 0x989680 ;  /* 0x009896800000895d */ /* 0x002fea0003900000 */
[----:B------:R-:W1:Y:S02]  /*1f920*/  @!P0 SYNCS.PHASECHK.TRANS64 P0, [R18+URZ+0x28c20], R0 ;  /* 0x028c2000120085a7 */ /* 0x000e64000800007f */
[----:B-1----:R-:W-:Y:S05]  /*1f930*/  @!P0 BRA `(.L_x_7907) ;  /* 0xfffffffc00f08947 */ /* 0x002fea000383ffff */
[----:B------:R-:W-:Y:S05]  /*1f940*/  BRA `(.L_x_8070) ;  /* 0xffffff9c00947947 */ /* 0x000fea000383ffff */
.L_x_7911:
[----:B0-----:R0:W1:Y:S02]  /*1f950*/  SYNCS.PHASECHK.TRANS64.TRYWAIT P0, [R0+URZ+0x28c60], R2 ;  /* 0x028c6002000075a7 */ /* 0x001064000800017f */
[----:B-1----:R-:W-:Y:S05]  /*1f960*/  @!P0 NANOSLEEP.SYNCS 0x989680 ;  /* 0x009896800000895d */ /* 0x002fea0003900000 */
[----:B------:R-:W1:Y:S02]  /*1f970*/  @!P0 SYNCS.PHASECHK.TRANS64 P0, [R0+URZ+0x28c60], R2 ;  /* 0x028c6002000085a7 */ /* 0x000e64000800007f */
[----:B-1----:R-:W-:Y:S05]  /*1f980*/  @!P0 BRA `(.L_x_7911) ;  /* 0xfffffffc00f08947 */ /* 0x002fea000383ffff */
[----:B------:R-:W-:Y:S05]  /*1f990*/  BRA `(.L_x_8071) ;  /* 0xffffff9c00b87947 */ /* 0x000fea000383ffff */
.L_x_7930:
[----:B-1----:R1:W2:Y:S02]  /*1f9a0*/  SYNCS.PHASECHK.TRANS64.TRYWAIT P0, [R2+URZ+0x28c40], R6 ;  /* 0x028c4006020075a7 */ /* 0x0022a4000800017f */
[----:B--2---:R-:W-:Y:S05]  /*1f9b0*/  @!P0 NANOSLEEP.SYNCS 0x989680 ;  /* 0x009896800000895d */ /* 0x004fea0003900000 */
[----:B------:R-:W2:Y:S02]  /*1f9c0*/  @!P0 SYNCS.PHASECHK.TRANS64 P0, [R2+URZ+0x28c40], R6 ;  /* 0x028c4006020085a7 */ /* 0x000ea4000800007f */
[----:B--2---:R-:W-:Y:S05]  /*1f9d0*/  @!P0 BRA `(.L_x_7930) ;  /* 0xfffffffc00f08947 */ /* 0x004fea000383ffff */
[----:B------:R-:W-:Y:S05]  /*1f9e0*/  BRA `(.L_x_8072) ;  /* 0xffffffa800d07947 */ /* 0x000fea000383ffff */
.L_x_7935:
[----:B0-----:R0:W2:Y:S02]  /*1f9f0*/  SYNCS.PHASECHK.TRANS64.TRYWAIT P0, [R2+URZ+0x28c60], R6 ;  /* 0x028c6006020075a7 */ /* 0x0010a4000800017f */
[----:B--2---:R-:W-:Y:S05]  /*1fa00*/  @!P0 NANOSLEEP.SYNCS 0x989680 ;  /* 0x009896800000895d */ /* 0x004fea0003900000 */
[----:B------:R-:W2:Y:S02]  /*1fa10*/  @!P0 SYNCS.PHASECHK.TRANS64 P0, [R2+URZ+0x28c60], R6 ;  /* 0x028c6006020085a7 */ /* 0x000ea4000800007f */
[----:B--2---:R-:W-:Y:S05]  /*1fa20*/  @!P0 BRA `(.L_x_7935) ;  /* 0xfffffffc00f08947 */ /* 0x004fea000383ffff */
[----:B------:R-:W-:Y:S05]  /*1fa30*/  BRA `(.L_x_8073) ;  /* 0xffffffac00507947 */ /* 0x000fea000383ffff */
.L_x_7950:
[----:B-1----:R1:W2:Y:S02]  /*1fa40*/  SYNCS.PHASECHK.TRANS64.TRYWAIT P0, [R2+URZ+0x28c40], R3 ;  /* 0x028c4003020075a7 */ /* 0x0022a4000800017f */
[----:B--2---:R-:W-:Y:S05]  /*1fa50*/  @!P0 NANOSLEEP.SYNCS 0x989680 ;  /* 0x009896800000895d */ /* 0x004fea0003900000 */
[----:B------:R-:W2:Y:S02]  /*1fa60*/  @!P0 SYNCS.PHASECHK.TRANS64 P0, [R2+URZ+0x28c40], R3 ;  /* 0x028c4003020085a7 */ /* 0x000ea4000800007f */
[----:B--2---:R-:W-:Y:S05]  /*1fa70*/  @!P0 BRA `(.L_x_7950) ;  /* 0xfffffffc00f08947 */ /* 0x004fea000383ffff */
[----:B------:R-:W-:Y:S05]  /*1fa80*/  BRA `(.L_x_8074) ;  /* 0xffffffb800307947 */ /* 0x000fea000383ffff */
.L_x_7955:
[----:B0-----:R0:W2:Y:S02]  /*1fa90*/  SYNCS.PHASECHK.TRANS64.TRYWAIT P0, [R2+URZ+0x28c60], R3 ;  /* 0x028c6003020075a7 */ /* 0x0010a4000800017f */
[----:B--2---:R-:W-:Y:S05]  /*1faa0*/  @!P0 NANOSLEEP.SYNCS 0x989680 ;  /* 0x009896800000895d */ /* 0x004fea0003900000 */
[----:B------:R-:W2:Y:S02]  /*1fab0*/  @!P0 SYNCS.PHASECHK.TRANS64 P0, [R2+URZ+0x28c60], R3 ;  /* 0x028c6003020085a7 */ /* 0x000ea4000800007f */
[----:B--2---:R-:W-:Y:S05]  /*1fac0*/  @!P0 BRA `(.L_x_7955) ;  /* 0xfffffffc00f08947 */ /* 0x004fea000383ffff */
[----:B------:R-:W-:Y:S05]  /*1fad0*/  BRA `(.L_x_8075) ;  /* 0xffffffb800ac7947 */ /* 0x000fea000383ffff */
.L_x_7970:
[----:B-1----:R1:W2:Y:S02]  /*1fae0*/  SYNCS.PHASECHK.TRANS64.TRYWAIT P0, [R3+URZ+0x28c40], R2 ;  /* 0x028c4002030075a7 */ /* 0x0022a4000800017f */
[----:B--2---:R-:W-:Y:S05]  /*1faf0*/  @!P0 NANOSLEEP.SYNCS 0x989680 ;  /* 0x009896800000895d */ /* 0x004fea0003900000 */
[----:B------:R-:W2:Y:S02]  /*1fb00*/  @!P0 SYNCS.PHASECHK.TRANS64 P0, [R3+URZ+0x28c40], R2 ;  /* 0x028c4002030085a7 */ /* 0x000ea4000800007f */
[----:B--2---:R-:W-:Y:S05]  /*1fb10*/  @!P0 BRA `(.L_x_7970) ;  /* 0xfffffffc00f08947 */ /* 0x004fea000383ffff */
[----:B------:R-:W-:Y:S05]  /*1fb20*/  BRA `(.L_x_8076) ;  /* 0xffffffc4006c7947 */ /* 0x000fea000383ffff */
.L_x_7975:
[----:B--2---:R2:W3:Y:S02]  /*1fb30*/  SYNCS.PHASECHK.TRANS64.TRYWAIT P0, [R3+URZ+0x28c60], R2 ;  /* 0x028c6002030075a7 */ /* 0x0044e4000800017f */
[----:B---3--:R-:W-:Y:S05]  /*1fb40*/  @!P0 NANOSLEEP.SYNCS 0x989680 ;  /* 0x009896800000895d */ /* 0x008fea0003900000 */
[----:B------:R-:W3:Y:S02]  /*1fb50*/  @!P0 SYNCS.PHASECHK.TRANS64 P0, [R3+URZ+0x28c60], R2 ;  /* 0x028c6002030085a7 */ /* 0x000ee4000800007f */
[----:B---3--:R-:W-:Y:S05]  /*1fb60*/  @!P0 BRA `(.L_x_7975) ;  /* 0xfffffffc00f08947 */ /* 0x008fea000383ffff */
[----:B------:R-:W-:Y:S05]  /*1fb70*/  BRA `(.L_x_8077) ;  /* 0xffffffc400ec7947 */ /* 0x000fea000383ffff */
.L_x_7991:
        /* <DEDUP_REMOVED lines=9> */
.L_x_8079:
[----:B------:R-:W-:Y:S05]  /*1fc10*/  BSYNC B0 ;  /* 0x0000000000007941 */ /* 0x000fea0003800000 */
.L_x_8078:
        /* <DEDUP_REMOVED lines=9> */
.L_x_8080:
        /* <DEDUP_REMOVED lines=26> */
.L_x_8081:
        /* <DEDUP_REMOVED lines=8> */
.L_x_8082:
        /* <DEDUP_REMOVED lines=8> */
.L_x_8083:
        /* <DEDUP_REMOVED lines=8> */
.L_x_8084:
        /* <DEDUP_REMOVED lines=8> */
.L_x_8085:
        /* <DEDUP_REMOVED lines=9> */
.L_x_8086:
[----:B------:R-:W-:Y:S01]  /*200e0*/  IMAD.MOV.U32 R9, RZ, RZ, R14 ;  /* 0x000000ffff097224 */ /* 0x000fe200078e000e */
[----:B------:R-:W-:Y:S06]  /*200f0*/  BRA `(.L_x_8087) ;  /* 0xffffffd0002c7947 */ /* 0x000fec000383ffff */
.L_x_7994:
        /* <DEDUP_REMOVED lines=8> */
.L_x_8089:
[----:B------:R-:W-:Y:S05]  /*20180*/  BSYNC B0 ;  /* 0x0000000000007941 */ /* 0x000fea0003800000 */
.L_x_8088:
        /* <DEDUP_REMOVED lines=10> */
.L_x_8090:
        /* <DEDUP_REMOVED lines=8> */
.L_x_8091:
        /* <DEDUP_REMOVED lines=8> */
.L_x_8092:
        /* <DEDUP_REMOVED lines=8> */
.L_x_8093:
        /* <DEDUP_REMOVED lines=9> */
.L_x_8094:
[----:B------:R-:W-:Y:S01]  /*20440*/  IMAD.MOV.U32 R9, RZ, RZ, R14 ;  /* 0x000000ffff097224 */ /* 0x000fe200078e000e */
[----:B------:R-:W-:Y:S06]  /*20450*/  BRA `(.L_x_8095) ;  /* 0xffffffd000007947 */ /* 0x000fec000383ffff */
.L_x_7996:
[----:B------:R-:W-:Y:S01]  /*20460*/  BSSY B0, `(.L_x_8096) ;  /* 0x0000006000007945 */ /* 0x000fe20003800000 */
[----:B------:R-:W-:Y:S01]  /*20470*/  PLOP3.LUT P6, PT, P6, PT, PT, 0x8, 0x0 ;  /* 0x000000000000781c */ /* 0x000fe200037ce170 */
[----:B------:R-:W-:-:S12]  /*20480*/  IMAD.MOV.U32 R15, RZ, RZ, -0x1 ;  /* 0xffffffffff0f7424 */ /* 0x000fd800078e00ff */
[----:B0-----:R-:W-:Y:S05]  /*20490*/  WARPSYNC.COLLECTIVE R15, `(.L_x_8097) ;  /* 0x000000000f087348 */ /* 0x001fea0003c00000 */
[----:B------:R-:W-:Y:S01]  /*204a0*/  VOTE.ANY R14, PT, P6 ;  /* 0x00000000000e7806 */ /* 0x000fe200030e0100 */
[----:B0-----:R-:W-:Y:S06]  /*204b0*/  ENDCOLLECTIVE ;  /* 0x000000000000791b */ /* 0x001fec0003800000 */
.L_x_8097:
[----:B------:R-:W-:Y:S05]  /*204c0*/  BSYNC B0 ;  /* 0x0000000000007941 */ /* 0x000fea0003800000 */
.L_x_8096:
        /* <DEDUP_REMOVED lines=10> */
.L_x_8098:
[----:B------:R-:W-:Y:S02]  /*20570*/  IMAD.MOV.U32 R13, RZ, RZ, R6 ;  /* 0x000000ffff0d7224 */ /* 0x000fe400078e0006 */
[----:B------:R-:W-:-:S07]  /*20580*/  IMAD.MOV.U32 R4, RZ, RZ, R14 ;  /* 0x000000ffff047224 */ /* 0x000fce00078e000e */
[----:B------:R-:W-:Y:S05]  /*20590*/  WARPSYNC.COLLECTIVE R15, `(.L_x_8099) ;  /* 0x000000000f087348 */ /* 0x000fea0003c00000 */
[----:B------:R0:W1:Y:S02]  /*205a0*/  SHFL.IDX P6, R14, R13, R12, R11 ;  /* 0x0000000c0d0e7389 */ /* 0x00006400000c000b */
[----:B01----:R-:W-:Y:S01]  /*205b0*/  ENDCOLLECTIVE ;  /* 0x000000000000791b */ /* 0x003fe20003800000 */
.L_x_8099:
[----:B------:R-:W-:Y:S02]  /*205c0*/  IMAD.MOV.U32 R6, RZ, RZ, R14 ;  /* 0x000000ffff067224 */ /* 0x000fe400078e000e */
[----:B------:R-:W-:-:S05]  /*205d0*/  IMAD.IADD R10, R7, 0x1, R10 ;  /* 0x00000001070a7824 */ /* 0x000fca00078e020a */
[----:B------:R0:W-:Y:S01]  /*205e0*/  STL [R1+0xc], R10 ;  /* 0x00000c0a01007387 */ /* 0x0001e20000100800 */
[----:B------:R-:W-:Y:S05]  /*205f0*/  BRA `(.L_x_8100) ;  /* 0xffffffcc00e07947 */ /* 0x000fea000383ffff */
.L_x_7998:
        /* <DEDUP_REMOVED lines=8> */
.L_x_8102:
[----:B------:R-:W-:Y:S05]  /*20680*/  BSYNC B0 ;  /* 0x0000000000007941 */ /* 0x000fea0003800000 */
.L_x_8101:
[----:B------:R-:W-:Y:S01]  /*20690*/  IMAD.MOV.U32 R8, RZ, RZ, R14 ;  /* 0x000000ffff087224 */ /* 0x000fe200078e000e */
[----:B------:R-:W-:Y:S06]  /*206a0*/  BRA `(.L_x_7997) ;  /* 0xffffffcc00cc7947 */ /* 0x000fec000383ffff */
.L_x_8004:
[----:B0-----:R0:W1:Y:S02]  /*206b0*/  SYNCS.PHASECHK.TRANS64.TRYWAIT P0, [R0+URZ+0x28c20], R3 ;  /* 0x028c2003000075a7 */ /* 0x001064000800017f */
[----:B-1----:R-:W-:Y:S05]  /*206c0*/  @!P0 NANOSLEEP.SYNCS 0x989680 ;  /* 0x009896800000895d */ /* 0x002fea0003900000 */
[----:B------:R-:W1:Y:S02]  /*206d0*/  @!P0 SYNCS.PHASECHK.TRANS64 P0, [R0+URZ+0x28c20], R3 ;  /* 0x028c2003000085a7 */ /* 0x000e64000800007f */
[----:B-1----:R-:W-:Y:S05]  /*206e0*/  @!P0 BRA `(.L_x_8004) ;  /* 0xfffffffc00f08947 */ /* 0x002fea000383ffff */
[----:B------:R-:W-:Y:S05]  /*206f0*/  BRA `(.L_x_8103) ;  /* 0xffffffd800687947 */ /* 0x000fea000383ffff */
.L_x_8005:
        /* <DEDUP_REMOVED lines=11> */
.L_x_8105:
[----:B------:R-:W-:Y:S05]  /*207b0*/  BSYNC B0 ;  /* 0x0000000000007941 */ /* 0x000fea0003800000 */
.L_x_8104:
[----:B------:R-:W-:Y:S05]  /*207c0*/  BRA `(.L_x_8106) ;  /* 0xffffffd800507947 */ /* 0x000fea000383ffff */
.L_x_8006:
[----:B------:R-:W-:Y:S01]  /*207d0*/  BSSY B0, `(.L_x_8107) ;  /* 0x0000006000007945 */ /* 0x000fe20003800000 */
[----:B------:R-:W-:-:S07]  /*207e0*/  IMAD.MOV.U32 R15, RZ, RZ, -0x1 ;  /* 0xffffffffff0f7424 */ /* 0x000fce00078e00ff */
[----:B01----:R-:W-:Y:S05]  /*207f0*/  WARPSYNC.COLLECTIVE R15, `(.L_x_8108) ;  /* 0x000000000f0c7348 */ /* 0x003fea0003c00000 */
[----:B------:R-:W-:Y:S02]  /*20800*/  ELECT P6, UR62, PT ;  /* 0x00000000003e782f */ /* 0x000fe400038c0000 */
[----:B------:R-:W-:Y:S01]  /*20810*/  MOV R14, UR62 ;  /* 0x0000003e000e7c02 */ /* 0x000fe20008000f00 */
[----:B01----:R-:W-:Y:S10]  /*20820*/  ENDCOLLECTIVE ;  /* 0x000000000000791b */ /* 0x003ff40003800000 */
.L_x_8108:
[----:B------:R-:W-:Y:S05]  /*20830*/  BSYNC B0 ;  /* 0x0000000000007941 */ /* 0x000fea0003800000 */
.L_x_8107:
[----:B------:R-:W-:Y:S05]  /*20840*/  BRA `(.L_x_8109) ;  /* 0xffffffd800447947 */ /* 0x000fea000383ffff */
.L_x_8008:
[----:B0-----:R0:W1:Y:S02]  /*20850*/  SYNCS.PHASECHK.TRANS64.TRYWAIT P0, [R6+URZ], R5 ;  /* 0x00000005060075a7 */ /* 0x001064000800017f */
[----:B-1----:R-:W-:Y:S05]  /*20860*/  @!P0 NANOSLEEP.SYNCS 0x989680 ;  /* 0x009896800000895d */ /* 0x002fea0003900000 */
[----:B------:R-:W1:Y:S02]  /*20870*/  @!P0 SYNCS.PHASECHK.TRANS64 P0, [R6+URZ], R5 ;  /* 0x00000005060085a7 */ /* 0x000e64000800007f */
[----:B-1----:R-:W-:Y:S05]  /*20880*/  @!P0 BRA `(.L_x_8008) ;  /* 0xfffffffc00f08947 */ /* 0x002fea000383ffff */
[----:B------:R-:W-:Y:S05]  /*20890*/  BRA `(.L_x_8110) ;  /* 0xffffffd800807947 */ /* 0x000fea000383ffff */
.L_x_8009:
[----:B-1----:R1:W2:Y:S02]  /*208a0*/  SYNCS.PHASECHK.TRANS64.TRYWAIT P0, [R7+URZ], R2 ;  /* 0x00000002070075a7 */ /* 0x0022a4000800017f */
[----:B--2---:R-:W-:Y:S05]  /*208b0*/  @!P0 NANOSLEEP.SYNCS 0x989680 ;  /* 0x009896800000895d */ /* 0x004fea0003900000 */
[----:B------:R-:W2:Y:S02]  /*208c0*/  @!P0 SYNCS.PHASECHK.TRANS64 P0, [R7+URZ], R2 ;  /* 0x00000002070085a7 */ /* 0x000ea4000800007f */
[----:B--2---:R-:W-:Y:S05]  /*208d0*/  @!P0 BRA `(.L_x_8009) ;  /* 0xfffffffc00f08947 */ /* 0x004fea000383ffff */
[----:B------:R-:W-:Y:S05]  /*208e0*/  BRA `(.L_x_8111) ;  /* 0xffffffd800747947 */ /* 0x000fea000383ffff */
.L_x_8011:
[----:B--2---:R2:W3:Y:S02]  /*208f0*/  SYNCS.PHASECHK.TRANS64.TRYWAIT P0, [R4+URZ], R5 ;  /* 0x00000005040075a7 */ /* 0x0044e4000800017f */
[----:B---3--:R-:W-:Y:S05]  /*20900*/  @!P0 NANOSLEEP.SYNCS 0x989680 ;  /* 0x009896800000895d */ /* 0x008fea0003900000 */
[----:B------:R-:W3:Y:S02]  /*20910*/  @!P0 SYNCS.PHASECHK.TRANS64 P0, [R4+URZ], R5 ;  /* 0x00000005040085a7 */ /* 0x000ee4000800007f */
[----:B---3--:R-:W-:Y:S05]  /*20920*/  @!P0 BRA `(.L_x_8011) ;  /* 0xfffffffc00f08947 */ /* 0x008fea000383ffff */
[----:B------:R-:W-:Y:S05]  /*20930*/  BRA `(.L_x_8112) ;  /* 0xffffffd8007c7947 */ /* 0x000fea000383ffff */
.L_x_8113:
        /* <DEDUP_REMOVED lines=12> */
.L_x_15011:


//--------------------- .text._ZN7cutlass13device_kernelIN5flash11enable_sm90INS1_16FlashAttnFwdSm90INS1_25CollectiveMainloopFwdSm90ILi2EN4cute5tupleIJNS5_1CILi1EEES8_S8_EEENS6_IJNS7_ILi64EEESA_SA_EEELi512ENS_6half_tEfNS_4arch4Sm90ELb1ELb0ELb0ELb1ELb0ELb0ELb1ELb0ELb0ELb1ELb1ELb0EEENS1_21CollectiveEpilogueFwdINS6_IJSA_NS7_ILi512EEESA_EEES9_SC_SE_Li256ELb1ELb1ELb1ELb0EEENS1_36VarlenDynamicPersistentTileSchedulerILi64ELi64ELi256ELi128ELb1ELb1ELb1ELb1ELb1ELb1EEEEEEEEEvNT_6ParamsE --------------------------
	.section	.text._ZN7cutlass13device_kernelIN5flash11enable_sm90INS1_16FlashAttnFwdSm90INS1_25CollectiveMainloopFwdSm90ILi2EN4cute5tupleIJNS5_1CILi1EEES8_S8_EEENS6_IJNS7_ILi64EEESA_SA_EEELi512ENS_6half_tEfNS_4arch4Sm90ELb1ELb0ELb0ELb1ELb0ELb0ELb1ELb0ELb0ELb1ELb1ELb0EEENS1_21CollectiveEpilogueFwdINS6_IJSA_NS7_ILi512EEESA_EEES9_SC_SE_Li256ELb1ELb1ELb1ELb0EEENS1_36VarlenDynamicPersistentTileSchedulerILi64ELi64ELi256ELi128ELb1ELb1ELb1ELb1ELb1ELb1EEEEEEEEEvNT_6ParamsE,"ax",@progbits
	.align	128
.text._ZN7cutlass13device_kernelIN5flash11enable_sm90INS1_16FlashAttnFwdSm90INS1_25CollectiveMainloopFwdSm90ILi2EN4cute5tupleIJNS5_1CILi1EEES8_S8_EEENS6_IJNS7_ILi64EEESA_SA_EEELi512ENS_6half_tEfNS_4arch4Sm90ELb1ELb0ELb0ELb1ELb0ELb0ELb1ELb0ELb0ELb1ELb1ELb0EEENS1_21CollectiveEpilogueFwdINS6_IJSA_NS7_ILi512EEESA_EEES9_SC_SE_Li256ELb1ELb1ELb1ELb0EEENS1_36VarlenDynamicPersistentTileSchedulerILi64ELi64ELi256ELi128ELb1ELb1ELb1ELb1ELb1ELb1EEEEEEEEEvNT_6ParamsE:
        .type           _ZN7cutlass13device_kernelIN5flash11enable_sm90INS1_16FlashAttnFwdSm90INS1_25CollectiveMainloopFwdSm90ILi2EN4cute5tupleIJNS5_1CILi1EEES8_S8_EEENS6_IJNS7_ILi64EEESA_SA_EEELi512ENS_6half_tEfNS_4arch4Sm90ELb1ELb0ELb0ELb1ELb0ELb0ELb1ELb0ELb0ELb1ELb1ELb0EEENS1_21CollectiveEpilogueFwdINS6_IJSA_NS7_ILi512EEESA_EEES9_SC_SE_Li256ELb1ELb1ELb1ELb0EEENS1_36VarlenDynamicPersistentTileSchedulerILi64ELi64ELi256ELi128ELb1ELb1ELb1ELb1ELb1ELb1EEEEEEEEEvNT_6ParamsE,@function
        .size           _ZN7cutlass13device_kernelIN5flash11enable_sm90INS1_16FlashAttnFwdSm90INS1_25CollectiveMainloopFwdSm90ILi2EN4cute5tupleIJNS5_1CILi1EEES8_S8_EEENS6_IJNS7_ILi64EEESA_SA_EEELi512ENS_6half_tEfNS_4arch4Sm90ELb1ELb0ELb0ELb1ELb0ELb0ELb1ELb0ELb0ELb1ELb1ELb0EEENS1_21CollectiveEpilogueFwdINS6_IJSA_NS7_ILi512EEESA_EEES9_SC_SE_Li256ELb1ELb1ELb1ELb0EEENS1_36VarlenDynamicPersistentTileSchedulerILi64ELi64ELi256ELi128ELb1ELb1ELb1ELb1ELb1ELb1EEEEEEEEEvNT_6ParamsE,(.L_x_15012 - _ZN7cutlass13device_kernelIN5flash11enable_sm90INS1_16FlashAttnFwdSm90INS1_25CollectiveMainloopFwdSm90ILi2EN4cute5tupleIJNS5_1CILi1EEES8_S8_EEENS6_IJNS7_ILi64EEESA_SA_EEELi512ENS_6half_tEfNS_4arch4Sm90ELb1ELb0ELb0ELb1ELb0ELb0ELb1ELb0ELb0ELb1ELb1ELb0EEENS1_21CollectiveEpilogueFwdINS6_IJSA_NS7_ILi512EEESA_EEES9_SC_SE_Li256ELb1ELb1ELb1ELb0EEENS1_36VarlenDynamicPersistentTileSchedulerILi64ELi64ELi256ELi128ELb1ELb1ELb1ELb1ELb1ELb1EEEEEEEEEvNT_6ParamsE)
        .other          _ZN7cutlass13device_kernelIN5flash11enable_sm90INS1_16FlashAttnFwdSm90INS1_25CollectiveMainloopFwdSm90ILi2EN4cute5tupleIJNS5_1CILi1EEES8_S8_EEENS6_IJNS7_ILi64EEESA_SA_EEELi512ENS_6half_tEfNS_4arch4Sm90ELb1ELb0ELb0ELb1ELb0ELb0ELb1ELb0ELb0ELb1ELb1ELb0EEENS1_21CollectiveEpilogueFwdINS6_IJSA_NS7_ILi512EEESA_EEES9_SC_SE_Li256ELb1ELb1ELb1ELb0EEENS1_36VarlenDynamicPersistentTileSchedulerILi64ELi64ELi256ELi128ELb1ELb1ELb1ELb1ELb1ELb1EEEEEEEEEvNT_6ParamsE,@"STO_CUDA_ENTRY STV_DEFAULT"
_ZN7cutlass13device_kernelIN5flash11enable_sm90INS1_16FlashAttnFwdSm90INS1_25CollectiveMainloopFwdSm90ILi2EN4cute5tupleIJNS5_1CILi1EEES8_S8_EEENS6_IJNS7_ILi64EEESA_SA_EEELi512ENS_6half_tEfNS_4arch4Sm90ELb1ELb0ELb0ELb1ELb0ELb0ELb1ELb0ELb0ELb1ELb1ELb0EEENS1_21CollectiveEpilogueFwdINS6_IJSA_NS7_ILi512EEESA_EEES9_SC_SE_Li256ELb1ELb1ELb1ELb0EEENS1_36VarlenDynamicPersistentTileSchedulerILi64ELi64ELi256ELi128ELb1ELb1ELb1ELb1ELb1ELb1EEEEEEEEEvNT_6ParamsE:
        /* <DEDUP_REMOVED lines=18> */
.L_x_8115:
[----:B------:R-:W-:Y:S05]  /*0120*/  BSYNC B0 ;  /* 0x0000000000007941 */ /* 0x000fea0003800000 */
.L_x_8114:
        /* <DEDUP_REMOVED lines=39> */
.L_x_8116:
        /* <DEDUP_REMOVED lines=22> */
.L_x_8117:
        /* <DEDUP_REMOVED lines=18> */
.L_x_8118:
        /* <DEDUP_REMOVED lines=22> */
.L_x_8119:
        /* <DEDUP_REMOVED lines=22> */
.L_x_8120:
[----:B------:R-:W-:Y:S01]  /*08e0*/  PLOP3.LUT P0, PT, PT, PT, UP0, 0x80, 0x0 ;  /* 0x000000000000781c */ /* 0x000fe20003f0f008 */
[----:B------:R-:W-:Y:S01]  /*08f0*/  UMOV UR36, 0x1 ;  /* 0x0000000100247882 */ /* 0x000fe20000000000 */
[----:B------:R-:W-:Y:S01]  /*0900*/  NOP ;  /* 0x0000000000007918 */ /* 0x000fe20000000000 */
[----:B------:R-:W-:Y:S01]  /*0910*/  USEL UR36, UR36, 0x2, !UP0 ;  /* 0x0000000224247887 */ /* 0x000fe2000c000000 */
[----:B------:R-:W-:Y:S01]  /*0920*/  ULDC.64 UR38, c[0x0][0x208] ;  /* 0x0000820000267ab9 */ /* 0x000fe20000000a00 */
[----:B0123--:R-:W-:Y:S08]  /*0930*/  BAR.SYNC.DEFER_BLOCKING 0x0 ;  /* 0x0000000000007b1d */ /* 0x00fff00000010000 */
[----:B------:R-:W-:Y:S05]  /*0940*/  @!P0 BRA `(.L_x_8121) ;  /* 0x0000011400a48947 */ /* 0x000fea0003800000 */
.L_x_8122:
        /* <DEDUP_REMOVED lines=25> */
[----:B------:R-:W-:-:S03]  /*0ae0*/  UMOV UR40, URZ ;  /* 0x0000003f00287c82 */ /* 0x000fc60008000000 */
        /* <DEDUP_REMOVED lines=8> */
[----:B------:R-:W-:Y:S01]  /*0b70*/  LEA.HI R0, R0, R7, RZ, 0x1 ;  /* 0x0000000700007211 */ /* 0x000fe200078f08ff */
[----:B------:R-:W-:Y:S01]  /*0b80*/  IMAD.IADD R3, R6, 0x1, -R3 ;  /* 0x0000000106037824 */ /* 0x000fe200078e0a03 */
[----:B------:R-:W-:Y:S01]  /*0b90*/  LOP3.LUT R13, R8, 0xfffffff8, RZ, 0xc0, !PT ;  /* 0xfffffff8080d7812 */ /* 0x000fe200078ec0ff */
[C---:B------:R-:W-:Y:S01]  /*0ba0*/  IMAD.IADD R15, R6.reuse, 0x1, -R15 ;  /* 0x00000001060f7824 */ /* 0x040fe200078e0a0f */
[----:B------:R-:W-:Y:S02]  /*0bb0*/  LOP3.LUT R11, R5, 0xffffff80, RZ, 0xc0, !PT ;  /* 0xffffff80050b7812 */ /* 0x000fe400078ec0ff */
[--C-:B------:R-:W-:Y:S01]  /*0bc0*/  SHF.R.S32.HI R4, RZ, 0x5, R2.reuse ;  /* 0x00000005ff047819 */ /* 0x100fe20000011402 */
[C---:B------:R-:W-:Y:S01]  /*0bd0*/  IMAD.IADD R13, R6.reuse, 0x1, -R13 ;  /* 0x00000001060d7824 */ /* 0x040fe200078e0a0d */
[----:B------:R-:W-:Y:S01]  /*0be0*/  SHF.R.S32.HI R9, RZ, 0x1f, R2 ;  /* 0x0000001fff097819 */ /* 0x000fe20000011402 */
[----:B------:R-:W-:Y:S01]  /*0bf0*/  IMAD.IADD R11, R6, 0x1, -R11 ;  /* 0x00000001060b7824 */ /* 0x000fe200078e0a0b */
[----:B------:R-:W-:-:S02]  /*0c00*/  LOP3.LUT R0, R0, 0x1ffffffe, RZ, 0xc0, !PT ;  /* 0x1ffffffe00007812 */ /* 0x000fc400078ec0ff */
[----:B------:R-:W-:Y:S02]  /*0c10*/  SHF.R.S32.HI R2, RZ, 0x1f, R3 ;  /* 0x0000001fff027819 */ /* 0x000fe40000011403 */
[----:B------:R-:W-:Y:S01]  /*0c20*/  LEA.HI R9, R9, R4, RZ, 0x2 ;  /* 0x0000000409097211 */ /* 0x000fe200078f10ff */
[----:B------:R-:W-:Y:S01]  /*0c30*/  IMAD.IADD R0, R7, 0x1, -R0 ;  /* 0x0000000107007824 */ /* 0x000fe200078e0a00 */
[----:B------:R-:W-:Y:S02]  /*0c40*/  LEA.HI R6, R15, R15, RZ, 0x1 ;  /* 0x0000000f0f067211 */ /* 0x000fe400078f08ff */
[----:B------:R-:W-:Y:S01]  /*0c50*/  LEA.HI R7, R2, R3, RZ, 0x3 ;  /* 0x0000000302077211 */ /* 0x000fe200078f18ff */
[----:B------:R-:W-:Y:S01]  /*0c60*/  IMAD.SHL.U32 R0, R0, 0x8, RZ ;  /* 0x0000000800007824 */ /* 0x000fe200078e00ff */
[----:B------:R-:W-:Y:S02]  /*0c70*/  SHF.R.S32.HI R230, RZ, 0x7, R5 ;  /* 0x00000007ffe67819 */ /* 0x000fe40000011405 */
[----:B------:R-:W-:-:S02]  /*0c80*/  LOP3.LUT R9, R9, 0x3ffffc, RZ, 0xc0, !PT ;  /* 0x003ffffc09097812 */ /* 0x000fc400078ec0ff */
[----:B------:R-:W-:Y:S01]  /*0c90*/  LOP3.LUT R6, R6, 0x1ffffffe, RZ, 0xc0, !PT ;  /* 0x1ffffffe06067812 */ /* 0x000fe200078ec0ff */
[----:B------:R-:W-:Y:S01]  /*0ca0*/  IMAD R10, R230, 0x100, R3 ;  /* 0x00000100e60a7824 */ /* 0x000fe200078e0203 */
[----:B------:R-:W-:Y:S01]  /*0cb0*/  SHF.R.S32.HI R2, RZ, 0x1f, R11 ;  /* 0x0000001fff027819 */ /* 0x000fe2000001140b */
[----:B------:R-:W-:Y:S01]  /*0cc0*/  IMAD.IADD R9, R4, 0x1, -R9 ;  /* 0x0000000104097824 */ /* 0x000fe200078e0a09 */
[C---:B------:R-:W-:Y:S01]  /*0cd0*/  LOP3.LUT R8, R7.reuse, 0xfffffff8, RZ, 0xc0, !PT ;  /* 0xfffffff807087812 */ /* 0x040fe200078ec0ff */
[----:B------:R-:W-:Y:S01]  /*0ce0*/  IMAD.SHL.U32 R7, R7, 0x40, RZ ;  /* 0x0000004007077824 */ /* 0x000fe200078e00ff */
[----:B------:R-:W-:Y:S01]  /*0cf0*/  LEA.HI R5, R5, R230, RZ, 0x1 ;  /* 0x000000e605057211 */ /* 0x000fe200078f08ff */
[----:B------:R-:W-:Y:S01]  /*0d00*/  IMAD.IADD R15, R15, 0x1, -R6 ;  /* 0x000000010f0f7824 */ /* 0x000fe200078e0a06 */
[CC--:B------:R-:W-:Y:S01]  /*0d10*/  LEA.HI R6, R2.reuse, R11.reuse, RZ, 0x2 ;  /* 0x0000000b02067211 */ /* 0x0c0fe200078f10ff */
[----:B------:R-:W-:Y:S01]  /*0d20*/  IMAD.IADD R8, R3, 0x1, -R8 ;  /* 0x0000000103087824 */ /* 0x000fe200078e0a08 */
[----:B------:R-:W-:Y:S01]  /*0d30*/  LEA.HI R3, R2, R11, RZ, 0x5 ;  /* 0x0000000b02037211 */ /* 0x000fe200078f28ff */
[----:B------:R-:W-:Y:S01]  /*0d40*/  IMAD R17, R9, 0x10, R10 ;  /* 0x0000001009117824 */ /* 0x000fe200078e020a */
[----:B------:R-:W-:-:S02]  /*0d50*/  LOP3.LUT R9, R7, 0x7ffffe00, RZ, 0xc0, !PT ;  /* 0x7ffffe0007097812 */ /* 0x000fc400078ec0ff */
[----:B------:R-:W-:Y:S02]  /*0d60*/  LOP3.LUT R10, R6, 0x7ffffffc, RZ, 0xc0, !PT ;  /* 0x7ffffffc060a7812 */ /* 0x000fe400078ec0ff */
[--C-:B------:R-:W-:Y:S01]  /*0d70*/  SHF.R.S32.HI R2, RZ, 0x2, R6.reuse ;  /* 0x00000002ff027819 */ /* 0x100fe20000011406 */
[----:B------:R-:W-:Y:S01]  /*0d80*/  IMAD R4, R4, 0x400, R9 ;  /* 0x0000040004047824 */ /* 0x000fe200078e0209 */
[----:B------:R-:W-:Y:S01]  /*0d90*/  SHF.R.S32.HI R7, RZ, 0x1f, R6 ;  /* 0x0000001fff077819 */ /* 0x000fe20000011406 */
[----:B------:R-:W-:Y:S01]  /*0da0*/  IMAD.SHL.U32 R6, R8, 0x40, RZ ;  /* 0x0000004008067824 */ /* 0x000fe200078e00ff */
[----:B------:R-:W-:Y:S01]  /*0db0*/  LOP3.LUT R5, R5, 0xfffffe, RZ, 0xc0, !PT ;  /* 0x00fffffe05057812 */ /* 0x000fe200078ec0ff */
[----:B------:R-:W-:Y:S01]  /*0dc0*/  IMAD.IADD R10, R11, 0x1, -R10 ;  /* 0x000000010b0a7824 */ /* 0x000fe200078e0a0a */
[----:B------:R-:W-:Y:S02]  /*0dd0*/  LEA.HI R7, R7, R2, RZ, 0x3 ;  /* 0x0000000207077211 */ /* 0x000fe400078f18ff */
[----:B------:R-:W-:Y:S01]  /*0de0*/  LOP3.LUT R9, R6, 0x1c0, RZ, 0xc0, !PT ;  /* 0x000001c006097812 */ /* 0x000fe200078ec0ff */
[----:B------:R-:W-:Y:S01]  /*0df0*/  IMAD.IADD R5, R230, 0x1, -R5 ;  /* 0x00000001e6057824 */ /* 0x000fe200078e0a05 */
[----:B------:R-:W-:Y:S01]  /*0e00*/  LOP3.LUT R7, R7, 0xfffffff8, RZ, 0xc0, !PT ;  /* 0xfffffff807077812 */ /* 0x000fe200078ec0ff */
[--C-:B------:R-:W-:Y:S01]  /*0e10*/  IMAD.U32 R6, R17, 0x40, R0.reuse ;  /* 0x0000004011067824 */ /* 0x100fe200078e0000 */
[----:B------:R-:W-:Y:S01]  /*0e20*/  LOP3.LUT R0, R9, 0x8, R0, 0xf8, !PT ;  /* 0x0000000809007812 */ /* 0x000fe200078ef800 */
[----:B------:R-:W-:Y:S01]  /*0e30*/  IMAD.SHL.U32 R11, R5, 0x100, RZ ;  /* 0x00000100050b7824 */ /* 0x000fe200078e00ff */
[----:B------:R-:W-:Y:S01]  /*0e40*/  SHF.R.U32.HI R9, RZ, 0x3, R9 ;  /* 0x00000003ff097819 */ /* 0x000fe20000011609 */
[----:B------:R-:W-:Y:S01]  /*0e50*/  IMAD.SHL.U32 R189, R10, 0x2, RZ ;  /* 0x000000020abd7824 */ /* 0x000fe200078e00ff */
[----:B------:R0:W-:Y:S01]  /*0e60*/  STL [R1+0x6c], R6 ;  /* 0x00006c0601007387 */ /* 0x0001e20000100800 */
[----:B------:R-:W-:Y:S01]  /*0e70*/  R2P PR, R8, 0x6 ;  /* 0x0000000608007804 */ /* 0x000fe20000000000 */
[----:B------:R-:W-:Y:S01]  /*0e80*/  IMAD.SHL.U32 R17, R13, 0x8, RZ ;  /* 0x000000080d117824 */ /* 0x000fe200078e00ff */
[----:B------:R-:W-:Y:S01]  /*0e90*/  LOP3.LUT R9, R0, R9, RZ, 0x3c, !PT ;  /* 0x0000000900097212 */ /* 0x000fe200078e3cff */
[----:B------:R1:W-:Y:S01]  /*0ea0*/  STL [R1+0x68], R11 ;  /* 0x0000680b01007387 */ /* 0x0003e20000100800 */
[----:B------:R-:W-:Y:S01]  /*0eb0*/  IMAD.IADD R22, R189, 0x1, R11 ;  /* 0x00000001bd167824 */ /* 0x000fe200078e020b */
[----:B------:R-:W-:Y:S01]  /*0ec0*/  SHF.R.S32.HI R3, RZ, 0x5, R3 ;  /* 0x00000005ff037819 */ /* 0x000fe20000011403 */
[----:B------:R-:W-:Y:S01]  /*0ed0*/  IMAD.IADD R18, R2, 0x1, -R7 ;  /* 0x0000000102127824 */ /* 0x000fe200078e0a07 */
[----:B------:R-:W-:Y:S01]  /*0ee0*/  SEL R185, R185, 0xffffffe0, !P1 ;  /* 0xffffffe0b9b97807 */ /* 0x000fe20004800000 */
[----:B------:R-:W-:Y:S01]  /*0ef0*/  IMAD.IADD R9, R4, 0x1, R9 ;  /* 0x0000000104097824 */ /* 0x000fe200078e0209 */
[----:B------:R-:W-:Y:S01]  /*0f00*/  SHF.R.S32.HI R0, RZ, 0x1f, R22 ;  /* 0x0000001fff007819 */ /* 0x000fe20000011416 */
[----:B------:R-:W-:-:S02]  /*0f10*/  VIADD R194, R17, 0x40 ;  /* 0x0000004011c27836 */ /* 0x000fc40000000000 */
[C---:B------:R-:W-:Y:S02]  /*0f20*/  VIADD R227, R22.reuse, 0x8 ;  /* 0x0000000816e37836 */ /* 0x040fe40000000000 */
[C---:B------:R-:W-:Y:S02]  /*0f30*/  VIADD R226, R22.reuse, 0x10 ;  /* 0x0000001016e27836 */ /* 0x040fe40000000000 */
[C---:B------:R-:W-:Y:S01]  /*0f40*/  VIADD R224, R22.reuse, 0x20 ;  /* 0x0000002016e07836 */ /* 0x040fe20000000000 */
[----:B------:R-:W-:Y:S01]  /*0f50*/  SHF.R.S32.HI R0, RZ, 0x1f, R227 ;  /* 0x0000001fff007819 */ /* 0x000fe200000114e3 */
[----:B------:R-:W-:Y:S02]  /*0f60*/  IMAD R23, R9, 0x2, R16 ;  /* 0x0000000209177824 */ /* 0x000fe400078e0210 */
[C---:B------:R-:W-:Y:S01]  /*0f70*/  VIADD R225, R22.reuse, 0x18 ;  /* 0x0000001816e17836 */ /* 0x040fe20000000000 */
[----:B------:R-:W-:Y:S01]  /*0f80*/  SHF.R.S32.HI R0, RZ, 0x1f, R224 ;  /* 0x0000001fff007819 */ /* 0x000fe200000114e0 */
[----:B------:R-:W-:-:S02]  /*0f90*/  VIADD R223, R22, 0x28 ;  /* 0x0000002816df7836 */ /* 0x000fc40000000000 */
        /* <DEDUP_REMOVED lines=61> */
[----:B0-----:R-:W-:-:S02]  /*1370*/  IMAD.MOV.U32 R6, RZ, RZ, R14 ;  /* 0x000000ffff067224 */ /* 0x001fc400078e000e */
[----:B------:R-:W-:Y:S02]  /*1380*/  IMAD.MOV.U32 R2, RZ, RZ, RZ ;  /* 0x000000ffff027224 */ /* 0x000fe400078e00ff */
[----:B------:R-:W-:Y:S02]  /*1390*/  VIADD R193, R17, 0x80 ;  /* 0x0000008011c17836 */ /* 0x000fe40000000000 */
[----:B------:R-:W-:Y:S02]  /*13a0*/  IMAD R190, R15, 0x8, R18 ;  /* 0x000000080fbe7824 */ /* 0x000fe400078e0212 */
[----:B-1----:R-:W-:-:S07]  /*13b0*/  IMAD.IADD R185, R185, 0x1, R184 ;  /* 0x00000001b9b97824 */ /* 0x002fce00078e02b8 */
.L_x_8178:
[----:B------:R-:W-:Y:S01]  /*13c0*/  ULDC.64 UR6, c[0x0][0xd88] ;  /* 0x0003620000067ab9 */ /* 0x000fe20000000a00 */
[----:B------:R-:W-:Y:S01]  /*13d0*/  ULDC.64 UR8, c[0x0][0xb10] ;  /* 0x0002c40000087ab9 */ /* 0x000fe20000000a00 */
[----:B------:R-:W-:Y:S01]  /*13e0*/  UIMAD.WIDE UR6, UR5, 0x4, UR6 ;  /* 0x00000004050678a5 */ /* 0x000fe2000f8e0206 */
[----:B0-----:R-:W0:Y:S05]  /*13f0*/  LDC R188, c[0x0][0x288] ;  /* 0x0000a200ffbc7b82 */ /* 0x001e2a0000000800 */
[----:B-1234-:R-:W-:Y:S02]  /*1400*/  IMAD.U32 R8, RZ, RZ, UR6 ;  /* 0x00000006ff087e24 */ /* 0x01efe4000f8e00ff */
[----:B------:R-:W-:Y:S01]  /*1410*/  IMAD.U32 R9, RZ, RZ, UR7 ;  /* 0x00000007ff097e24 */ /* 0x000fe2000f8e00ff */
[----:B------:R-:W-:Y:S01]  /*1420*/  ULDC.64 UR6, c[0x0][0xb20] ;  /* 0x0002c80000067ab9 */ /* 0x000fe20000000a00 */
[----:B-----5:R-:W1:Y:S03]  /*1430*/  LDC.64 R12, c[0x0][0x418] ;  /* 0x00010600ff0c7b82 */ /* 0x020e660000000a00 */
[----:B------:R-:W2:Y:S01]  /*1440*/  LDG.E R191, desc[UR38][R8.64] ;  /* 0x0000002608bf7981 */ /* 0x000ea2000c1e1900 */
[----:B------:R-:W-:Y:S01]  /*1450*/  ISETP.NE.U32.AND P1, PT, RZ, UR6, PT ;  /* 0x00000006ff007c0c */ /* 0x000fe2000bf25070 */
[----:B------:R-:W-:Y:S01]  /*1460*/  IMAD.MOV.U32 R10, RZ, RZ, RZ ;  /* 0x000000ffff0a7224 */ /* 0x000fe200078e00ff */
[----:B------:R-:W-:-:S02]  /*1470*/  ISETP.NE.U32.AND P0, PT, RZ, UR8, PT ;  /* 0x00000008ff007c0c */ /* 0x000fc4000bf05070 */
[----:B------:R-:W-:Y:S01]  /*1480*/  ISETP.NE.AND.EX P1, PT, RZ, UR7, PT, P1 ;  /* 0x00000007ff007c0c */ /* 0x000fe2000bf25310 */
[----:B------:R-:W3:Y:S01]  /*1490*/  LDC R3, c[0x0][0x424] ;  /* 0x00010900ff037b82 */ /* 0x000ee20000000800 */
[----:B------:R-:W-:-:S07]  /*14a0*/  ISETP.NE.AND.EX P0, PT, RZ, UR9, PT, P0 ;  /* 0x00000009ff007c0c */ /* 0x000fce000bf05300 */
[----:B------:R-:W4:Y:S01]  /*14b0*/  LDC R14, c[0x0][0x2f0] ;  /* 0x0000bc00ff0e7b82 */ /* 0x000f220000000800 */
[----:B--2---:R-:W-:-:S03]  /*14c0*/  SHF.R.S32.HI R196, RZ, 0x1f, R191 ;  /* 0x0000001fffc47819 */ /* 0x004fc600000114bf */
[----:B------:R-:W-:-:S04]  /*14d0*/  @P1 LEA R4, P2, R191, UR6, 0x2 ;  /* 0x00000006bf041c11 */ /* 0x000fc8000f8410ff */
[C---:B------:R-:W-:Y:S02]  /*14e0*/  @P1 LEA.HI.X R5, R191.reuse, UR7, R196, 0x2, P2 ;  /* 0x00000007bf051c11 */ /* 0x040fe400090f14c4 */
[----:B------:R-:W-:-:S03]  /*14f0*/  @P0 LEA R8, P2, R191, UR8, 0x2 ;  /* 0x00000008bf080c11 */ /* 0x000fc6000f8410ff */
[----:B------:R2:W5:Y:S01]  /*1500*/  @P1 LDG.E R10, desc[UR38][R4.64] ;  /* 0x00000026040a1981 */ /* 0x000562000c1e1900 */
[----:B------:R-:W-:Y:S01]  /*1510*/  @P0 LEA.HI.X R9, R191, UR9, R196, 0x2, P2 ;  /* 0x00000009bf090c11 */ /* 0x000fe200090f14c4 */
[----:B------:R-:W-:-:S04]  /*1520*/  ULDC.64 UR8, c[0x0][0xb18] ;  /* 0x0002c60000087ab9 */ /* 0x000fc80000000a00 */
[----:B0-----:R2:W5:Y:S01]  /*1530*/  @P0 LDG.E R188, desc[UR38][R8.64] ;  /* 0x0000002608bc0981 */ /* 0x001562000c1e1900 */
[----:B-1----:R-:W-:Y:S02]  /*1540*/  ISETP.NE.U32.AND P1, PT, R12, RZ, PT ;  /* 0x000000ff0c00720c */ /* 0x002fe40003f25070 */
[----:B------:R-:W-:Y:S02]  /*1550*/  ISETP.NE.U32.AND P2, PT, RZ, UR8, PT ;  /* 0x00000008ff007c0c */ /* 0x000fe4000bf45070 */
[C---:B------:R-:W-:Y:S02]  /*1560*/  LOP3.LUT R0, R6.reuse, 0xff000000, RZ, 0xc0, !PT ;  /* 0xff00000006007812 */ /* 0x040fe400078ec0ff */
[----:B------:R-:W-:Y:S02]  /*1570*/  ISETP.NE.AND.EX P1, PT, R13, RZ, PT, P1 ;  /* 0x000000ff0d00720c */ /* 0x000fe40003f25310 */
[----:B------:R-:W-:Y:S02]  /*1580*/  ISETP.NE.AND.EX P2, PT, RZ, UR9, PT, P2 ;  /* 0x00000009ff007c0c */ /* 0x000fe4000bf45320 */
[----:B------:R-:W-:-:S02]  /*1590*/  LOP3.LUT R192, R6, 0xffff, RZ, 0xc0, !PT ;  /* 0x0000ffff06c07812 */ /* 0x000fc400078ec0ff */
[----:B------:R-:W-:Y:S02]  /*15a0*/  LOP3.LUT R195, R6, 0xff0000, RZ, 0xc0, !PT ;  /* 0x00ff000006c37812 */ /* 0x000fe400078ec0ff */
[----:B------:R-:W-:Y:S02]  /*15b0*/  SHF.R.U32.HI R0, RZ, 0x8, R0 ;  /* 0x00000008ff007819 */ /* 0x000fe40000011600 */
[----:B---3--:R-:W-:Y:S01]  /*15c0*/  SEL R3, R3, 0x1, P1 ;  /* 0x0000000103037807 */ /* 0x008fe20000800000 */
[----:B--2-4-:R-:W-:Y:S06]  /*15d0*/  @P0 BRA `(.L_x_8123) ;  /* 0x0000000000240947 */ /* 0x014fec0003800000 */
        /* <DEDUP_REMOVED lines=9> */
.L_x_8123:
[----:B------:R-:W-:Y:S01]  /*1670*/  LEA.HI R195, R195, R0, RZ, 0x10 ;  /* 0x00000000c3c37211 */ /* 0x000fe200078f80ff */
[----:B------:R-:W-:Y:S01]  /*1680*/  IMAD R187, R3, R14, RZ ;  /* 0x0000000e03bb7224 */ /* 0x000fe200078e02ff */
[----:B------:R-:W-:Y:S06]  /*1690*/  @!P2 BRA `(.L_x_8124) ;  /* 0x000000000010a947 */ /* 0x000fec0003800000 */
[----:B------:R-:W-:-:S04]  /*16a0*/  LEA R4, P0, R191, UR8, 0x2 ;  /* 0x00000008bf047c11 */ /* 0x000fc8000f8010ff */
[----:B------:R-:W-:-:S05]  /*16b0*/  LEA.HI.X R5, R191, UR9, R196, 0x2, P0 ;  /* 0x00000009bf057c11 */ /* 0x000fca00080f14c4 */
[----:B------:R0:W5:Y:S01]  /*16c0*/  LDG.E R187, desc[UR38][R4.64] ;  /* 0x0000002604bb7981 */ /* 0x000162000c1e1900 */
[----:B------:R-:W-:Y:S05]  /*16d0*/  BRA `(.L_x_8125) ;  /* 0x0000000000247947 */ /* 0x000fea0003800000 */
.L_x_8124:
        /* <DEDUP_REMOVED lines=9> */
.L_x_8125:
[----:B------:R-:W-:Y:S01]  /*1770*/  UISETP.NE.AND UP0, UPT, UR41, 0x1, UPT ;  /* 0x000000012900788c */ /* 0x000fe2000bf05270 */
[----:B-----5:R-:W-:Y:S01]  /*1780*/  IMAD.IADD R187, R187, 0x1, -R10 ;  /* 0x00000001bbbb7824 */ /* 0x020fe200078e0a0a */
[----:B------:R-:W-:-:S03]  /*1790*/  USHF.L.U32 UR42, UR4, 0x6, URZ ;  /* 0x00000006042a7899 */ /* 0x000fc6000800063f */
[----:B------:R-:W-:Y:S01]  /*17a0*/  VIADD R0, R187, 0x3f ;  /* 0x0000003fbb007836 */ /* 0x000fe20000000000 */
[----:B------:R-:W-:-:S04]  /*17b0*/  PLOP3.LUT P0, PT, PT, PT, UP0, 0x80, 0x0 ;  /* 0x000000000000781c */ /* 0x000fc80003f0f008 */
[----:B------:R-:W-:-:S04]  /*17c0*/  SHF.R.S32.HI R3, RZ, 0x1f, R0 ;  /* 0x0000001fff037819 */ /* 0x000fc80000011400 */
[----:B------:R-:W-:-:S04]  /*17d0*/  LEA.HI R3, R3, R0, RZ, 0x6 ;  /* 0x0000000003037211 */ /* 0x000fc800078f30ff */
[----:B------:R-:W-:Y:S01]  /*17e0*/  SHF.R.S32.HI R6, RZ, 0x6, R3 ;  /* 0x00000006ff067819 */ /* 0x000fe20000011403 */
[----:B------:R-:W-:Y:S06]  /*17f0*/  @!P0 BRA `(.L_x_8126) ;  /* 0x0000001c00d88947 */ /* 0x000fec0003800000 */
[----:B------:R-:W1:Y:S01]  /*1800*/  LDC R0, c[0x0][0x448] ;  /* 0x00011200ff007b82 */ /* 0x000e620000000800 */
[----:B------:R-:W-:Y:S01]  /*1810*/  UIADD3 UR4, UR42, 0x3f, URZ ;  /* 0x0000003f2a047890 */ /* 0x000fe2000fffe03f */
[----:B------:R-:W-:Y:S02]  /*1820*/  IADD3 R187, R187, 0x40, -R188 ;  /* 0x00000040bbbb7810 */ /* 0x000fe40007ffe8bc */
[----:B------:R-:W-:Y:S02]  /*1830*/  LOP3.LUT R8, R195, 0xff, RZ, 0xc0, !PT ;  /* 0x000000ffc3087812 */ /* 0x000fe400078ec0ff */
[----:B-1----:R-:W-:Y:S01]  /*1840*/  ISETP.NE.AND P0, PT, R0, 0x1, PT ;  /* 0x000000010000780c */ /* 0x002fe20003f05270 */
[----:B------:R-:W-:-:S12]  /*1850*/  IMAD.U32 R0, RZ, RZ, UR4 ;  /* 0x00000004ff007e24 */ /* 0x000fd8000f8e00ff */
[----:B------:R-:W1:Y:S08]  /*1860*/  @P0 LDC R3, c[0x0][0x44c] ;  /* 0x00011300ff030b82 */ /* 0x000e700000000800 */
[----:B0-----:R-:W0:Y:S01]  /*1870*/  @P0 LDC R4, c[0x0][0x450] ;  /* 0x00011400ff040b82 */ /* 0x001e220000000800 */
[----:B-1----:R-:W-:-:S05]  /*1880*/  @P0 IMAD.HI.U32 R3, R3, UR4, RZ ;  /* 0x0000000403030c27 */ /* 0x002fca000f8e00ff */
[----:B0-----:R-:W-:-:S05]  /*1890*/  @P0 SHF.R.U32.HI R0, RZ, R4, R3 ;  /* 0x00000004ff000219 */ /* 0x001fca0000011603 */
[----:B------:R-:W-:-:S05]  /*18a0*/  IMAD.IADD R0, R187, 0x1, R0 ;  /* 0x00000001bb007824 */ /* 0x000fca00078e0200 */
[----:B------:R-:W-:-:S04]  /*18b0*/  SHF.R.S32.HI R3, RZ, 0x1f, R0 ;  /* 0x0000001fff037819 */ /* 0x000fc80000011400 */
[----:B------:R-:W-:-:S04]  /*18c0*/  LEA.HI R3, R3, R0, RZ, 0x6 ;  /* 0x0000000003037211 */ /* 0x000fc800078f30ff */
[----:B------:R-:W-:-:S04]  /*18d0*/  SHF.R.S32.HI R3, RZ, 0x6, R3 ;  /* 0x00000006ff037819 */ /* 0x000fc80000011403 */
[----:B------:R-:W-:Y:S01]  /*18e0*/  VIMNMX R11, R6, R3, PT ;  /* 0x00000003060b7248 */ /* 0x000fe20003fe0100 */
[----:B------:R-:W-:-:S03]  /*18f0*/  IMAD.MOV.U32 R3, RZ, RZ, RZ ;  /* 0x000000ffff037224 */ /* 0x000fc600078e00ff */
[----:B------:R-:W-:-:S13]  /*1900*/  ISETP.GE.AND P0, PT, R11, 0x1, PT ;  /* 0x000000010b00780c */ /* 0x000fda0003f06270 */
[----:B------:R-:W-:Y:S05]  /*1910*/  @!P0 BRA `(.L_x_8127) ;  /* 0x0000000000788947 */ /* 0x000fea0003800000 */
        /* <DEDUP_REMOVED lines=30> */
.L_x_8127:
        /* <DEDUP_REMOVED lines=82> */
[----:B0-----:R-:W-:-:S04]  /*2020*/  LEA.HI R4, R3, R3, RZ, 0x1 ;  /* 0x0000000303047211 */ /* 0x001fc800078f08ff */
[----:B------:R-:W-:Y:S01]  /*2030*/  LOP3.LUT R4, R4, 0x1fffe, RZ, 0xc0, !PT ;  /* 0x0001fffe04047812 */ /* 0x000fe200078ec0ff */
[----:B------:R-:W-:-:S04]  /*2040*/  WARPGROUP.ARRIVE ;  /* 0x00000000000079c5 */ /* 0x000fc80000000000 */
        /* <DEDUP_REMOVED lines=11> */
[----:B------:R-:W-:-:S02]  /*2100*/  LOP3.LUT R3, R3, 0x2000000, RZ, 0xfc, !PT ;  /* 0x0200000003037812 */ /* 0x000fc400078efcff */
[----:B-1----:R-:W-:Y:S02]  /*2110*/  LOP3.LUT R9, R9, 0x7f, RZ, 0xc0, !PT ;  /* 0x0000007f09097812 */ /* 0x002fe400078ec0ff */
[----:B------:R-:W-:Y:S01]  /*2120*/  R2UR UR12, R7 ;  /* 0x00000000070c72ca */ /* 0x000fe200000e0000 */
[----:B------:R-:W-:Y:S01]  /*2130*/  IMAD R4, R2, 0x1000, R3 ;  /* 0x0000100002047824 */ /* 0x000fe200078e0203 */
[----:B------:R-:W-:Y:S01]  /*2140*/  ISETP.NE.AND P1, PT, R9, RZ, PT ;  /* 0x000000ff0900720c */ /* 0x000fe20003f25270 */
[C---:B------:R-:W-:Y:S02]  /*2150*/  VIADD R7, R5.reuse, 0x4 ;  /* 0x0000000405077836 */ /* 0x040fe40000000000 */
[C---:B------:R-:W-:Y:S01]  /*2160*/  VIADD R6, R4.reuse, 0x80 ;  /* 0x0000008004067836 */ /* 0x040fe20000000000 */
[----:B------:R-:W-:Y:S01]  /*2170*/  R2UR UR18, R4 ;  /* 0x00000000041272ca */ /* 0x000fe200000e0000 */
[----:B------:R-:W-:Y:S01]  /*2180*/  VIADD R5, R5, 0x6 ;  /* 0x0000000605057836 */ /* 0x000fe20000000000 */
[----:B------:R-:W-:-:S02]  /*2190*/  R2UR UR8, R7 ;  /* 0x00000000070872ca */ /* 0x000fc400000e0000 */
[----:B------:R-:W-:Y:S01]  /*21a0*/  R2UR UR14, R6 ;  /* 0x00000000060e72ca */ /* 0x000fe200000e0000 */
[C---:B------:R-:W-:Y:S01]  /*21b0*/  VIADD R6, R4.reuse, 0x100 ;  /* 0x0000010004067836 */ /* 0x040fe20000000000 */
[----:B------:R-:W-:Y:S01]  /*21c0*/  R2UR UR7, R5 ;  /* 0x00000000050772ca */ /* 0x000fe200000e0000 */
[----:B------:R-:W-:-:S03]  /*21d0*/  VIADD R4, R4, 0x180 ;  /* 0x0000018004047836 */ /* 0x000fc60000000000 */
[----:B------:R-:W-:Y:S02]  /*21e0*/  R2UR UR10, R6 ;  /* 0x00000000060a72ca */ /* 0x000fe400000e0000 */
[----:B------:R-:W-:Y:S01]  /*21f0*/  R2UR UR6, R4 ;  /* 0x00000000040672ca */ /* 0x000fe200000e0000 */
[----:B------:R-:W-:Y:S01]  /*2200*/  HGMMA.64x256x16.F32 R24, gdesc[UR16].tnspB, RZ, !UPT, gsb0 ;  /* 0x43e00000101879f0 */ /* 0x000fe2000c0008ff */
[----:B------:R-:W-:-:S04]  /*2210*/  @!P1 IMAD R4, R2, 0x8, R16 ;  /* 0x0000000802049824 */ /* 0x000fc800078e0210 */
[----:B------:R-:W-:-:S05]  /*2220*/  @!P1 VIADD R4, R4, 0x38860 ;  /* 0x0003886004049836 */ /* 0x000fca0000000000 */
[----:B------:R-:W-:Y:S01]  /*2230*/  @!P1 PRMT R4, RZ, 0x654, R4 ;  /* 0x00000654ff049816 */ /* 0x000fe20000000004 */
[----:B------:R-:W-:Y:S02]  /*2240*/  WARPGROUP.DEPBAR.LE gsb0, 0x0 ;  /* 0x00008000000079c5 */ /* 0x000fe40000010000 */
[----:B------:R-:W-:-:S15]  /*2250*/  WARPGROUP.ARRIVE ;  /* 0x00000000000079c5 */ /* 0x000fde0000000000 */
[----:B------:R-:W-:Y:S03]  /*2260*/  HGMMA.64x256x16.F32 R24, gdesc[UR12].tnspB, R24, gsb0 ;  /* 0x43e000000c1879f0 */ /* 0x000fe60008000818 */
[----:B------:R-:W-:Y:S02]  /*2270*/  WARPGROUP.DEPBAR.LE gsb0, 0x0 ;  /* 0x00008000000079c5 */ /* 0x000fe40000010000 */
[----:B------:R-:W-:-:S15]  /*2280*/  WARPGROUP.ARRIVE ;  /* 0x00000000000079c5 */ /* 0x000fde0000000000 */
[----:B------:R-:W-:-:S08]  /*2290*/  NOP ;  /* 0x0000000000007918 */ /* 0x000fd00000000000 */
[----:B------:R-:W-:Y:S01]  /*22a0*/  HGMMA.64x256x16.F32 R24, gdesc[UR8].tnspB, R24, gsb0 ;  /* 0x43e00000081879f0 */ /* 0x000fe20008000818 */
[----:B------:R-:W-:-:S03]  /*22b0*/  UIADD3 UR10, UR4, -0x2, URZ ;  /* 0xfffffffe040a7890 */ /* 0x000fc6000fffe03f */
[----:B------:R-:W-:Y:S01]  /*22c0*/  UMOV UR4, UR7 ;  /* 0x0000000700047c82 */ /* 0x000fe20008000000 */
[----:B------:R-:W-:Y:S02]  /*22d0*/  UMOV UR7, 0x40000040 ;  /* 0x4000004000077882 */ /* 0x000fe40000000000 */
[----:B------:R-:W-:Y:S01]  /*22e0*/  ISETP.LE.AND P0, PT, R0, UR10, PT ;  /* 0x0000000a00007c0c */ /* 0x000fe2000bf03270 */
[----:B------:R-:W-:Y:S02]  /*22f0*/  WARPGROUP.DEPBAR.LE gsb0, 0x0 ;  /* 0x00008000000079c5 */ /* 0x000fe40000010000 */
[----:B------:R-:W-:-:S15]  /*2300*/  WARPGROUP.ARRIVE ;  /* 0x00000000000079c5 */ /* 0x000fde0000000000 */
[----:B------:R-:W-:-:S03]  /*2310*/  NOP ;  /* 0x0000000000007918 */ /* 0x000fc60000000000 */
[----:B------:R-:W-:Y:S03]  /*2320*/  HGMMA.64x256x16.F32 R24, gdesc[UR4].tnspB, R24, gsb0 ;  /* 0x43e00000041879f0 */ /* 0x000fe60008000818 */
[----:B------:R-:W-:Y:S02]  /*2330*/  WARPGROUP.DEPBAR.LE gsb0, 0x0 ;  /* 0x00008000000079c5 */ /* 0x000fe40000010000 */
[----:B------:R-:W-:Y:S06]  /*2340*/  BAR.ARV 0xf, 0x100 ;  /* 0x03c4000000007b1d */ /* 0x000fec0000002000 */
[----:B------:R0:W-:Y:S01]  /*2350*/  @!P1 SYNCS.ARRIVE.TRANS64.RED.A1T0 RZ, [R4+URZ], RZ ;  /* 0x000000ff04ff99a7 */ /* 0x0001e2000810043f */
[----:B------:R-:W-:Y:S05]  /*2360*/  @!P0 BRA `(.L_x_8129) ;  /* 0x0000000800bc8947 */ /* 0x000fea0003800000 */
[----:B------:R-:W-:-:S05]  /*2370*/  UMOV UR20, UR10 ;  /* 0x0000000a00147c82 */ /* 0x000fca0008000000 */
.L_x_8130:
[----:B------:R-:W-:Y:S01]  /*2380*/  BAR.SYNC.DEFER_BLOCKING 0xe, 0x100 ;  /* 0x0384000000007b1d */ /* 0x000fe20000010000 */
[C---:B------:R-:W-:Y:S02]  /*2390*/  IMAD R5, R2.reuse, 0x40, R18 ;  /* 0x0000004002057824 */ /* 0x040fe400078e0212 */
[----:B------:R-:W-:Y:S02]  /*23a0*/  VIADD R2, R2, 0x1 ;  /* 0x0000000102027836 */ /* 0x000fe40000000000 */
[----:B------:R-:W-:Y:S01]  /*23b0*/  IMAD R5, R5, 0x4, R16 ;  /* 0x0000000405057824 */ /* 0x000fe200078e0210 */
[----:B------:R-:W-:Y:S01]  /*23c0*/  UMOV UR19, 0x40000040 ;  /* 0x4000004000137882 */ /* 0x000fe20000000000 */
[----:B------:R-:W-:Y:S01]  /*23d0*/  UMOV UR15, 0x40000040 ;  /* 0x40000040000f7882 */ /* 0x000fe20000000000 */
[----:B------:R-:W-:Y:S01]  /*23e0*/  ISETP.NE.AND P0, PT, R2, 0x2, PT ;  /* 0x000000020200780c */ /* 0x000fe20003f05270 */
[----:B------:R-:W-:Y:S01]  /*23f0*/  UMOV UR11, 0x40000040 ;  /* 0x40000040000b7882 */ /* 0x000fe20000000000 */
[----:B------:R-:W-:-:S02]  /*2400*/  UMOV UR7, 0x40000040 ;  /* 0x4000004000077882 */ /* 0x000fc40000000000 */
[----:B------:R-:W-:Y:S01]  /*2410*/  SEL R2, R2, RZ, P0 ;  /* 0x000000ff02027207 */ /* 0x000fe20000000000 */
        /* <DEDUP_REMOVED lines=67> */
[-C--:B-1----:R-:W-:Y:S01]  /*2850*/  FMUL.FTZ R26, R26, R6.reuse ;  /* 0x000000061a1a7220 */ /* 0x082fe20000410000 */
[-C--:B------:R-:W-:Y:S01]  /*2860*/  FMUL.FTZ R27, R27, R6.reuse ;  /* 0x000000061b1b7220 */ /* 0x080fe20000410000 */
[-C--:B------:R-:W-:Y:S01]  /*2870*/  FMUL.FTZ R30, R30, R6.reuse ;  /* 0x000000061e1e7220 */ /* 0x080fe20000410000 */
[-C--:B------:R-:W-:Y:S01]  /*2880*/  FMUL.FTZ R31, R31, R6.reuse ;  /* 0x000000061f1f7220 */ /* 0x080fe20000410000 */
[----:B------:R-:W-:Y:S01]  /*2890*/  R2UR UR18, R4 ;  /* 0x00000000041272ca */ /* 0x000fe200000e0000 */
        /* <DEDUP_REMOVED lines=60> */
[----:B------:R-:W-:-:S05]  /*2c60*/  VIADD R5, R4, 0x80 ;  /* 0x0000008004057836 */ /* 0x000fca0000000000 */
[----:B------:R-:W-:Y:S01]  /*2c70*/  WARPGROUP.ARRIVE ;  /* 0x00000000000079c5 */ /* 0x000fe20000000000 */
[----:B------:R-:W-:Y:S01]  /*2c80*/  R2UR UR14, R5 ;  /* 0x00000000050e72ca */ /* 0x000fe200000e0000 */
[C---:B------:R-:W-:Y:S02]  /*2c90*/  VIADD R5, R4.reuse, 0x100 ;  /* 0x0000010004057836 */ /* 0x040fe40000000000 */
[----:B------:R-:W-:Y:S02]  /*2ca0*/  VIADD R4, R4, 0x180 ;  /* 0x0000018004047836 */ /* 0x000fe40000000000 */
[----:B------:R-:W-:Y:S01]  /*2cb0*/  HGMMA.64x256x16.F32 R24, gdesc[UR16].tnspB, R24, gsb0 ;  /* 0x43e00000101879f0 */ /* 0x000fe20008000818 */
[----:B------:R-:W-:Y:S02]  /*2cc0*/  R2UR UR10, R5 ;  /* 0x00000000050a72ca */ /* 0x000fe400000e0000 */
[----:B------:R-:W-:Y:S01]  /*2cd0*/  R2UR UR6, R4 ;  /* 0x00000000040672ca */ /* 0x000fe200000e0000 */
[----:B------:R-:W-:Y:S01]  /*2ce0*/  @!P1 IMAD R4, R2, 0x8, R16 ;  /* 0x0000000802049824 */ /* 0x000fe200078e0210 */
[----:B------:R-:W-:-:S03]  /*2cf0*/  SEL R5, RZ, 0x1, P0 ;  /* 0x00000001ff057807 */ /* 0x000fc60000000000 */
[----:B------:R-:W-:-:S05]  /*2d00*/  @!P1 VIADD R4, R4, 0x38860 ;  /* 0x0003886004049836 */ /* 0x000fca0000000000 */
[----:B------:R-:W-:Y:S01]  /*2d10*/  @!P1 PRMT R4, RZ, 0x654, R4 ;  /* 0x00000654ff049816 */ /* 0x000fe20000000004 */
[----:B------:R-:W-:Y:S02]  /*2d20*/  WARPGROUP.DEPBAR.LE gsb0, 0x0 ;  /* 0x00008000000079c5 */ /* 0x000fe40000010000 */
[----:B------:R-:W-:-:S12]  /*2d30*/  WARPGROUP.ARRIVE ;  /* 0x00000000000079c5 */ /* 0x000fd80000000000 */
        /* <DEDUP_REMOVED lines=8> */
[----:B------:R-:W-:Y:S01]  /*2dc0*/  HGMMA.64x256x16.F32 R24, gdesc[UR4].tnspB, R24, gsb0 ;  /* 0x43e00000041879f0 */ /* 0x000fe20008000818 */
[----:B------:R-:W-:Y:S01]  /*2dd0*/  UMOV UR6, UR20 ;  /* 0x0000001400067c82 */ /* 0x000fe20008000000 */
[----:B------:R-:W-:Y:S01]  /*2de0*/  R2UR UR7, R5 ;  /* 0x00000000050772ca */ /* 0x000fe200000e0000 */
[----:B------:R-:W-:Y:S01]  /*2df0*/  UIADD3 UR20, UR20, -0x1, URZ ;  /* 0xffffffff14147890 */ /* 0x000fe2000fffe03f */
[----:B------:R-:W-:-:S11]  /*2e00*/  ISETP.LT.AND P0, PT, R0, UR6, PT ;  /* 0x0000000600007c0c */ /* 0x000fd6000bf01270 */
[----:B------:R-:W-:Y:S01]  /*2e10*/  ULOP3.LUT UR37, UR37, UR7, URZ, 0x3c, !UPT ;  /* 0x0000000725257292 */ /* 0x000fe2000f8e3c3f */
[----:B------:R-:W-:Y:S02]  /*2e20*/  WARPGROUP.DEPBAR.LE gsb0, 0x0 ;  /* 0x00008000000079c5 */ /* 0x000fe40000010000 */
[----:B------:R-:W-:Y:S06]  /*2e30*/  BAR.ARV 0xf, 0x100 ;  /* 0x03c4000000007b1d */ /* 0x000fec0000002000 */
[----:B------:R1:W-:Y:S01]  /*2e40*/  @!P1 SYNCS.ARRIVE.TRANS64.RED.A1T0 RZ, [R4+URZ], RZ ;  /* 0x000000ff04ff99a7 */ /* 0x0003e2000810043f */
[----:B------:R-:W-:Y:S05]  /*2e50*/  @P0 BRA `(.L_x_8130) ;  /* 0xfffffff400480947 */ /* 0x000fea000383ffff */
.L_x_8129:
[----:B------:R-:W-:Y:S01]  /*2e60*/  BAR.SYNC.DEFER_BLOCKING 0xe, 0x100 ;  /* 0x0384000000007b1d */ /* 0x000fe20000010000 */
[C---:B------:R-:W-:Y:S01]  /*2e70*/  IMAD R3, R2.reuse, 0x40, R18 ;  /* 0x0000004002037824 */ /* 0x040fe200078e0212 */
[----:B------:R-:W-:Y:S01]  /*2e80*/  PLOP3.LUT P0, PT, PT, PT, PT, 0x8, 0x0 ;  /* 0x000000000000781c */ /* 0x000fe20003f0e170 */
[----:B------:R-:W-:Y:S02]  /*2e90*/  VIADD R2, R2, 0x1 ;  /* 0x0000000102027836 */ /* 0x000fe40000000000 */
[----:B------:R-:W-:Y:S02]  /*2ea0*/  IMAD R16, R3, 0x4, R16 ;  /* 0x0000000403107824 */ /* 0x000fe400078e0210 */
[----:B------:R-:W-:Y:S01]  /*2eb0*/  IMAD.MOV.U32 R19, RZ, RZ, RZ ;  /* 0x000000ffff137224 */ /* 0x000fe200078e00ff */
[----:B------:R-:W-:-:S04]  /*2ec0*/  ISETP.NE.AND P1, PT, R2, 0x2, PT ;  /* 0x000000020200780c */ /* 0x000fc80003f25270 */
[----:B01----:R-:W-:Y:S02]  /*2ed0*/  SEL R4, RZ, 0x1, P1 ;  /* 0x00000001ff047807 */ /* 0x003fe40000800000 */
[----:B------:R-:W-:Y:S02]  /*2ee0*/  SEL R2, R2, RZ, P1 ;  /* 0x000000ff02027207 */ /* 0x000fe40000800000 */
[----:B------:R-:W-:Y:S01]  /*2ef0*/  R2UR UR4, R4 ;  /* 0x00000000040472ca */ /* 0x000fe200000e0000 */
[----:B------:R-:W0:Y:S04]  /*2f00*/  LDS R3, [R16+0x38400] ;  /* 0x0384000010037984 */ /* 0x000e280000000800 */
[----:B------:R-:W1:Y:S08]  /*2f10*/  LDS R0, [R16+0x38420] ;  /* 0x0384200010007984 */ /* 0x000e700000000800 */
[----:B------:R-:W-:Y:S01]  /*2f20*/  ULOP3.LUT UR37, UR37, UR4, URZ, 0x3c, !UPT ;  /* 0x0000000425257292 */ /* 0x000fe2000f8e3c3f */
        /* <DEDUP_REMOVED lines=131> */
.L_x_8126:
[----:B------:R-:W1:Y:S01]  /*3760*/  LDC R0, c[0x0][0x448] ;  /* 0x00011200ff007b82 */ /* 0x000e620000000800 */
[----:B------:R-:W-:Y:S01]  /*3770*/  UIADD3 UR4, UR42, 0x3f, URZ ;  /* 0x0000003f2a047890 */ /* 0x000fe2000fffe03f */
[----:B0-----:R-:W-:Y:S02]  /*3780*/  IADD3 R5, R187, 0x40, -R188 ;  /* 0x00000040bb057810 */ /* 0x001fe40007ffe8bc */
[----:B-1----:R-:W-:-:S13]  /*3790*/  ISETP.NE.AND P0, PT, R0, 0x1, PT ;  /* 0x000000010000780c */ /* 0x002fda0003f05270 */
[----:B------:R-:W0:Y:S08]  /*37a0*/  @P0 LDC R0, c[0x0][0x44c] ;  /* 0x00011300ff000b82 */ /* 0x000e300000000800 */
[----:B------:R-:W1:Y:S01]  /*37b0*/  @P0 LDC R4, c[0x0][0x450] ;  /* 0x00011400ff040b82 */ /* 0x000e620000000800 */
[----:B0-----:R-:W-:-:S04]  /*37c0*/  @P0 IMAD.HI.U32 R3, R0, UR4, RZ ;  /* 0x0000000400030c27 */ /* 0x001fc8000f8e00ff */
[----:B------:R-:W-:Y:S01]  /*37d0*/  IMAD.U32 R0, RZ, RZ, UR4 ;  /* 0x00000004ff007e24 */ /* 0x000fe2000f8e00ff */
[----:B------:R-:W-:Y:S01]  /*37e0*/  UMOV UR4, URZ ;  /* 0x0000003f00047c82 */ /* 0x000fe20008000000 */
[----:B-1----:R-:W-:-:S05]  /*37f0*/  @P0 SHF.R.U32.HI R0, RZ, R4, R3 ;  /* 0x00000004ff000219 */ /* 0x002fca0000011603 */
[----:B------:R-:W-:-:S05]  /*3800*/  IMAD.IADD R0, R5, 0x1, R0 ;  /* 0x0000000105007824 */ /* 0x000fca00078e0200 */
[----:B------:R-:W-:-:S04]  /*3810*/  SHF.R.S32.HI R3, RZ, 0x1f, R0 ;  /* 0x0000001fff037819 */ /* 0x000fc80000011400 */
[----:B------:R-:W-:Y:S02]  /*3820*/  LEA.HI R3, R3, R0, RZ, 0x6 ;  /* 0x0000000003037211 */ /* 0x000fe400078f30ff */
[----:B------:R-:W-:Y:S02]  /*3830*/  LOP3.LUT R0, R195, 0xff, RZ, 0xc0, !PT ;  /* 0x000000ffc3007812 */ /* 0x000fe400078ec0ff */
[----:B------:R-:W-:Y:S02]  /*3840*/  SHF.R.S32.HI R3, RZ, 0x6, R3 ;  /* 0x00000006ff037819 */ /* 0x000fe40000011403 */
[----:B------:R-:W-:Y:S02]  /*3850*/  R2UR UR43, R0 ;  /* 0x00000000002b72ca */ /* 0x000fe400000e0000 */
[----:B------:R-:W-:-:S04]  /*3860*/  VIMNMX R6, R6, R3, PT ;  /* 0x0000000306067248 */ /* 0x000fc80003fe0100 */
[----:B------:R-:W-:-:S13]  /*3870*/  ISETP.GE.AND P0, PT, R6, 0x1, PT ;  /* 0x000000010600780c */ /* 0x000fda0003f06270 */
[----:B------:R-:W-:Y:S05]  /*3880*/  @!P0 BRA `(.L_x_8131) ;  /* 0x0000000000948947 */ /* 0x000fea0003800000 */
[----:B------:R-:W-:Y:S01]  /*3890*/  SHF.R.U32.HI R5, RZ, 0x10, R195 ;  /* 0x00000010ff057819 */ /* 0x000fe200000116c3 */
[----:B------:R-:W-:-:S03]  /*38a0*/  UMOV UR4, URZ ;  /* 0x0000003f00047c82 */ /* 0x000fc60008000000 */
[----:B------:R-:W-:-:S13]  /*38b0*/  ISETP.NE.AND P0, PT, R5, RZ, PT ;  /* 0x000000ff0500720c */ /* 0x000fda0003f05270 */
[----:B------:R-:W0:Y:S02]  /*38c0*/  @!P0 LDC R5, c[0x0][0xae8] ;  /* 0x0002ba00ff058b82 */ /* 0x000e240000000800 */
[-C--:B0-----:R-:W-:Y:S02]  /*38d0*/  IABS R0, R5.reuse ;  /* 0x0000000500007213 */ /* 0x081fe40000000000 */
[----:B------:R-:W-:Y:S02]  /*38e0*/  IABS R8, R5 ;  /* 0x0000000500087213 */ /* 0x000fe40000000000 */
[----:B------:R-:W-:Y:S02]  /*38f0*/  R2UR UR8, R0 ;  /* 0x00000000000872ca */ /* 0x000fe400000e0000 */
[C---:B------:R-:W-:Y:S02]  /*3900*/  IADD3 R0, R5.reuse, -0x1, R6 ;  /* 0xffffffff05007810 */ /* 0x040fe40007ffe006 */
[----:B------:R-:W-:-:S02]  /*3910*/  R2UR UR9, R5 ;  /* 0x00000000050972ca */ /* 0x000fc400000e0000 */
[----:B------:R-:W-:Y:S02]  /*3920*/  IABS R7, R0 ;  /* 0x0000000000077213 */ /* 0x000fe40000000000 */
[----:B------:R-:W-:Y:S02]  /*3930*/  LOP3.LUT R0, R0, R5, RZ, 0x3c, !PT ;  /* 0x0000000500007212 */ /* 0x000fe400078e3cff */
[----:B------:R-:W-:-:S03]  /*3940*/  R2UR UR7, R7 ;  /* 0x00000000070772ca */ /* 0x000fc600000e0000 */
[----:B------:R-:W0:Y:S04]  /*3950*/  I2F.RP R3, UR8 ;  /* 0x0000000800037d06 */ /* 0x000e280008209400 */
[----:B------:R-:W-:-:S06]  /*3960*/  UISETP.NE.AND UP1, UPT, UR9, URZ, UPT ;  /* 0x0000003f0900728c */ /* 0x000fcc000bf25270 */
[----:B------:R-:W-:Y:S01]  /*3970*/  PLOP3.LUT P0, PT, PT, PT, UP1, 0x80, 0x0 ;  /* 0x000000000000781c */ /* 0x000fe20003f0f018 */
        /* <DEDUP_REMOVED lines=16> */
[----:B------:R-:W-:Y:S01]  /*3a80*/  UISETP.GE.AND UP2, UPT, UR6, URZ, UPT ;  /* 0x0000003f0600728c */ /* 0x000fe2000bf46270 */
[----:B------:R-:W-:-:S08]  /*3a90*/  @!P0 R2UR UR6, R5 ;  /* 0x00000000050682ca */ /* 0x000fd000000e0000 */
[----:B------:R-:W-:-:S07]  /*3aa0*/  @UP0 UIADD3 UR5, UR5, 0x1, URZ ;  /* 0x0000000105050890 */ /* 0x000fce000fffe03f */
[----:B------:R-:W-:Y:S02]  /*3ab0*/  UMOV UR4, UR5 ;  /* 0x0000000500047c82 */ /* 0x000fe40008000000 */
[----:B------:R-:W-:Y:S02]  /*3ac0*/  @!UP2 UIADD3 UR4, -UR4, URZ, URZ ;  /* 0x0000003f0404a290 */ /* 0x000fe4000fffe13f */
[----:B------:R-:W-:-:S12]  /*3ad0*/  @!UP1 ULOP3.LUT UR4, URZ, UR6, URZ, 0x33, !UPT ;  /* 0x000000063f049292 */ /* 0x000fd8000f8e333f */
.L_x_8131:
[----:B------:R-:W-:Y:S02]  /*3ae0*/  UIMAD UR43, UR43, UR4, URZ ;  /* 0x000000042b2b72a4 */ /* 0x000fe4000f8e023f */
[----:B------:R-:W-:Y:S01]  /*3af0*/  IMAD.U32 R5, RZ, RZ, UR4 ;  /* 0x00000004ff057e24 */ /* 0x000fe2000f8e00ff */
[----:B------:R-:W-:Y:S01]  /*3b00*/  PLOP3.LUT P0, PT, PT, PT, PT, 0x80, 0x0 ;  /* 0x000000000000781c */ /* 0x000fe20003f0f070 */
[----:B------:R-:W-:Y:S01]  /*3b10*/  IMAD.MOV.U32 R3, RZ, RZ, RZ ;  /* 0x000000ffff037224 */ /* 0x000fe200078e00ff */
[----:B------:R-:W-:Y:S01]  /*3b20*/  CS2R R150, SRZ ;  /* 0x0000000000967805 */ /* 0x000fe2000001ff00 */
[----:B------:R-:W-:Y:S01]  /*3b30*/  IMAD.MOV.U32 R19, RZ, RZ, RZ ;  /* 0x000000ffff137224 */ /* 0x000fe200078e00ff */
        /* <DEDUP_REMOVED lines=66> */
[----:B------:R-:W0:Y:S02]  /*3f60*/  SHFL.IDX PT, R0, R230, RZ, 0x1f ;  /* 0x00001fffe6007589 */ /* 0x000e2400000e0000 */
        /* <DEDUP_REMOVED lines=27> */
.L_x_8132:
        /* <DEDUP_REMOVED lines=10> */
[----:B------:R-:W0:Y:S02]  /*41c0*/  SYNCS.PHASECHK.TRANS64.TRYWAIT P1, [R16+URZ+0x38800], R5 ;  /* 0x03880005100075a7 */ /* 0x000e24000802017f */
[----:B0-----:R-:W-:Y:S05]  /*41d0*/  @!P1 BRA `(.L_x_8133) ;  /* 0x0000016800989947 */ /* 0x001fea0003800000 */
.L_x_8327:
[----:B------:R-:W-:Y:S05]  /*41e0*/  @!P0 BRA `(.L_x_8134) ;  /* 0x0000000000048947 */ /* 0x000fea0003800000 */
[----:B------:R-:W-:Y:S01]  /*41f0*/  BPT.TRAP 0x1 ;  /* 0x000000040000795c */ /* 0x000fe20000300000 */
.L_x_8134:
[----:B------:R-:W-:Y:S02]  /*4200*/  IMAD.U32 R6, RZ, RZ, UR37 ;  /* 0x00000025ff067e24 */ /* 0x000fe4000f8e00ff */
[----:B------:R-:W-:-:S03]  /*4210*/  IMAD R9, R2, 0x8, R16 ;  /* 0x0000000802097824 */ /* 0x000fc600078e0210 */
[----:B------:R-:W-:-:S04]  /*4220*/  SHF.L.U32 R6, R6, 0x1f, RZ ;  /* 0x0000001f06067819 */ /* 0x000fc800000006ff */
[----:B------:R1:W2:Y:S01]  /*4230*/  SYNCS.PHASECHK.TRANS64.TRYWAIT P1, [R9+URZ+0x38830], R6 ;  /* 0x03883006090075a7 */ /* 0x0002a2000802017f */
[----:B------:R-:W-:Y:S05]  /*4240*/  @!P0 BRA `(.L_x_8135) ;  /* 0x0000000000048947 */ /* 0x000fea0003800000 */
[----:B------:R-:W-:Y:S01]  /*4250*/  BPT.TRAP 0x1 ;  /* 0x000000040000795c */ /* 0x000fe20000300000 */
.L_x_8135:
[----:B------:R-:W-:-:S05]  /*4260*/  VIADD R0, R16, 0x22400 ;  /* 0x0002240010007836 */ /* 0x000fca0000000000 */
[----:B------:R-:W-:-:S04]  /*4270*/  SHF.R.U32.HI R0, RZ, 0x4, R0 ;  /* 0x00000004ff007819 */ /* 0x000fc80000011600 */
[----:B------:R-:W-:Y:S01]  /*4280*/  LOP3.LUT R0, R0, 0x3fff, RZ, 0xc0, !PT ;  /* 0x00003fff00007812 */ /* 0x000fe200078ec0ff */
[----:B--2---:R-:W-:Y:S06]  /*4290*/  @P1 BRA `(.L_x_8136) ;  /* 0x0000000000081947 */ /* 0x004fec0003800000 */
[----:B------:R-:W2:Y:S02]  /*42a0*/  SYNCS.PHASECHK.TRANS64.TRYWAIT P1, [R9+URZ+0x38830], R6 ;  /* 0x03883006090075a7 */ /* 0x000ea4000802017f */
[----:B--2---:R-:W-:Y:S05]  /*42b0*/  @!P1 BRA `(.L_x_8137) ;  /* 0x0000016800749947 */ /* 0x004fea0003800000 */
.L_x_8136:
[----:B------:R-:W-:Y:S05]  /*42c0*/  WARPSYNC.ALL ;  /* 0x0000000000007948 */ /* 0x000fea0003800000 */
[----:B------:R-:W-:Y:S01]  /*42d0*/  LOP3.LUT R0, R0, 0x10000, RZ, 0xfc, !PT ;  /* 0x0001000000007812 */ /* 0x000fe200078efcff */
[----:B------:R-:W-:Y:S01]  /*42e0*/  VIADD R3, R16, 0x20400 ;  /* 0x0002040010037836 */ /* 0x000fe20000000000 */
[----:B------:R-:W-:-:S03]  /*42f0*/  WARPGROUP.ARRIVE ;  /* 0x00000000000079c5 */ /* 0x000fc60000000000 */
[----:B------:R-:W-:Y:S01]  /*4300*/  IMAD R4, R2, 0x200, R0 ;  /* 0x0000020002047824 */ /* 0x000fe200078e0200 */
[----:B------:R-:W-:Y:S01]  /*4310*/  UMOV UR11, 0x40000040 ;  /* 0x40000040000b7882 */ /* 0x000fe20000000000 */
[----:B------:R-:W-:Y:S01]  /*4320*/  UMOV UR9, 0x40000040 ;  /* 0x4000004000097882 */ /* 0x000fe20000000000 */
[----:B------:R-:W-:Y:S01]  /*4330*/  SHF.R.U32.HI R3, RZ, 0x4, R3 ;  /* 0x00000004ff037819 */ /* 0x000fe20000011603 */
[----:B------:R-:W-:Y:S01]  /*4340*/  UMOV UR15, 0x40000040 ;  /* 0x40000040000f7882 */ /* 0x000fe20000000000 */
[----:B------:R-:W-:Y:S01]  /*4350*/  R2UR UR10, R4 ;  /* 0x00000000040a72ca */ /* 0x000fe200000e0000 */
[----:B------:R-:W-:Y:S01]  /*4360*/  UMOV UR13, 0x40000040 ;  /* 0x40000040000d7882 */ /* 0x000fe20000000000 */
[----:B------:R-:W-:Y:S01]  /*4370*/  LOP3.LUT R3, R3, 0x3fff, RZ, 0xc0, !PT ;  /* 0x00003fff03037812 */ /* 0x000fe200078ec0ff */
[----:B------:R-:W-:Y:S01]  /*4380*/  UMOV UR19, 0x40000040 ;  /* 0x4000004000137882 */ /* 0x000fe20000000000 */
[----:B------:R-:W-:Y:S01]  /*4390*/  UMOV UR17, 0x40000040 ;  /* 0x4000004000117882 */ /* 0x000fe20000000000 */
[----:B------:R-:W-:Y:S01]  /*43a0*/  UMOV UR23, 0x40000040 ;  /* 0x4000004000177882 */ /* 0x000fe20000000000 */
[----:B------:R-:W-:Y:S01]  /*43b0*/  LOP3.LUT R3, R3, 0x10000, RZ, 0xfc, !PT ;  /* 0x0001000003037812 */ /* 0x000fe200078efcff */
[----:B------:R-:W-:-:S03]  /*43c0*/  UMOV UR21, 0x40000040 ;  /* 0x4000004000157882 */ /* 0x000fc60000000000 */
[C---:B------:R-:W-:Y:S01]  /*43d0*/  R2UR UR8, R3.reuse ;  /* 0x00000000030872ca */ /* 0x040fe200000e0000 */
[C---:B------:R-:W-:Y:S02]  /*43e0*/  VIADD R4, R3.reuse, 0x2 ;  /* 0x0000000203047836 */ /* 0x040fe40000000000 */
[----:B------:R-:W-:Y:S02]  /*43f0*/  UIADD3 UR14, UR10, 0x2, URZ ;  /* 0x000000020a0e7890 */ /* 0x000fe4000fffe03f */
[----:B------:R-:W-:Y:S01]  /*4400*/  UIADD3 UR18, UR10, 0x4, URZ ;  /* 0x000000040a127890 */ /* 0x000fe2000fffe03f */
[----:B------:R-:W-:Y:S01]  /*4410*/  R2UR UR12, R4 ;  /* 0x00000000040c72ca */ /* 0x000fe200000e0000 */
[C---:B------:R-:W-:Y:S01]  /*4420*/  VIADD R4, R3.reuse, 0x4 ;  /* 0x0000000403047836 */ /* 0x040fe20000000000 */
[----:B------:R-:W-:Y:S01]  /*4430*/  UIADD3 UR22, UR10, 0x6, URZ ;  /* 0x000000060a167890 */ /* 0x000fe2000fffe03f */
[----:B------:R-:W-:-:S03]  /*4440*/  VIADD R3, R3, 0x6 ;  /* 0x0000000603037836 */ /* 0x000fc60000000000 */
[----:B------:R-:W-:Y:S01]  /*4450*/  R2UR UR16, R4 ;  /* 0x00000000041072ca */ /* 0x000fe200000e0000 */
[----:B------:R-:W-:Y:S01]  /*4460*/  HGMMA.64x64x16.F32 R24, gdesc[UR8], RZ, !UPT, gsb0 ;  /* 0x00e00000081879f0 */ /* 0x000fe2000c0008ff */
[----:B------:R-:W-:Y:S02]  /*4470*/  R2UR UR20, R3 ;  /* 0x00000000031472ca */ /* 0x000fe400000e0000 */
        /* <DEDUP_REMOVED lines=10> */
[----:B------:R-:W3:Y:S02]  /*4520*/  SYNCS.PHASECHK.TRANS64.TRYWAIT P1, [R16+URZ+0x38810], R5 ;  /* 0x03881005100075a7 */ /* 0x000ee4000802017f */
[----:B---3--:R-:W-:Y:S05]  /*4530*/  @!P1 BRA `(.L_x_8138) ;  /* 0x0000016400e89947 */ /* 0x008fea0003800000 */
.L_x_8328:
[----:B------:R-:W-:Y:S05]  /*4540*/  @!P0 BRA `(.L_x_8139) ;  /* 0x0000000000048947 */ /* 0x000fea0003800000 */
[----:B------:R-:W-:Y:S01]  /*4550*/  BPT.TRAP 0x1 ;  /* 0x000000040000795c */ /* 0x000fe20000300000 */
.L_x_8139:
[----:B------:R4:W0:Y:S01]  /*4560*/  SYNCS.PHASECHK.TRANS64.TRYWAIT P1, [R9+URZ+0x38850], R6 ;  /* 0x03885006090075a7 */ /* 0x000822000802017f */
[----:B------:R-:W-:Y:S05]  /*4570*/  @!P0 BRA `(.L_x_8140) ;  /* 0x0000000000048947 */ /* 0x000fea0003800000 */
[----:B------:R-:W-:Y:S01]  /*4580*/  BPT.TRAP 0x1 ;  /* 0x000000040000795c */ /* 0x000fe20000300000 */
.L_x_8140:
[C---:B------:R-:W-:Y:S02]  /*4590*/  VIADD R3, R16.reuse, 0x400 ;  /* 0x0000040010037836 */ /* 0x040fe40000000000 */
[----:B------:R-:W-:-:S03]  /*45a0*/  VIADD R4, R16, 0x26400 ;  /* 0x0002640010047836 */ /* 0x000fc60000000000 */
[----:B------:R-:W-:Y:S02]  /*45b0*/  SHF.R.U32.HI R3, RZ, 0x4, R3 ;  /* 0x00000004ff037819 */ /* 0x000fe40000011603 */
[----:B------:R-:W-:Y:S02]  /*45c0*/  SHF.R.U32.HI R4, RZ, 0x4, R4 ;  /* 0x00000004ff047819 */ /* 0x000fe40000011604 */
[----:B------:R-:W-:Y:S02]  /*45d0*/  LOP3.LUT R3, R3, 0x3fff, RZ, 0xc0, !PT ;  /* 0x00003fff03037812 */ /* 0x000fe400078ec0ff */
[----:B------:R-:W-:Y:S02]  /*45e0*/  LOP3.LUT R4, R4, 0x3fff, RZ, 0xc0, !PT ;  /* 0x00003fff04047812 */ /* 0x000fe400078ec0ff */
[----:B------:R-:W-:Y:S02]  /*45f0*/  LOP3.LUT R3, R3, 0x10000, RZ, 0xfc, !PT ;  /* 0x0001000003037812 */ /* 0x000fe400078efcff */
[----:B------:R-:W-:-:S03]  /*4600*/  LOP3.LUT R4, R4, 0x10000, RZ, 0xfc, !PT ;  /* 0x0001000004047812 */ /* 0x000fc600078efcff */
[----:B0--3--:R-:W-:Y:S01]  /*4610*/  IMAD R5, R2, 0x1000, R3 ;  /* 0x0000100002057824 */ /* 0x009fe200078e0203 */
[----:B------:R-:W-:Y:S06]  /*4620*/  @P1 BRA `(.L_x_8141) ;  /* 0x0000000000081947 */ /* 0x000fec0003800000 */
[----:B------:R-:W0:Y:S02]  /*4630*/  SYNCS.PHASECHK.TRANS64.TRYWAIT P1, [R9+URZ+0x38850], R6 ;  /* 0x03885006090075a7 */ /* 0x000e24000802017f */
[----:B0-----:R-:W-:Y:S05]  /*4640*/  @!P1 BRA `(.L_x_8142) ;  /* 0x0000016400b89947 */ /* 0x001fea0003800000 */
.L_x_8141:
[C---:B------:R-:W-:Y:S01]  /*4650*/  R2UR UR24, R4.reuse ;  /* 0x00000000041872ca */ /* 0x040fe200000e0000 */
[----:B------:R-:W-:Y:S01]  /*4660*/  WARPGROUP.ARRIVE ;  /* 0x00000000000079c5 */ /* 0x000fe20000000000 */
[C---:B------:R-:W-:Y:S01]  /*4670*/  R2UR UR26, R5.reuse ;  /* 0x00000000051a72ca */ /* 0x040fe200000e0000 */
[----:B------:R-:W-:Y:S01]  /*4680*/  UMOV UR25, 0x40000040 ;  /* 0x4000004000197882 */ /* 0x000fe20000000000 */
[----:B------:R-:W-:Y:S01]  /*4690*/  UMOV UR27, 0x40000040 ;  /* 0x40000040001b7882 */ /* 0x000fe20000000000 */
[C---:B------:R-:W-:Y:S01]  /*46a0*/  VIADD R7, R4.reuse, 0x2 ;  /* 0x0000000204077836 */ /* 0x040fe20000000000 */
[----:B------:R-:W-:Y:S01]  /*46b0*/  UMOV UR5, 0x40000040 ;  /* 0x4000004000057882 */ /* 0x000fe20000000000 */
[----:B012-4-:R-:W-:Y:S01]  /*46c0*/  VIADD R6, R5, 0x2 ;  /* 0x0000000205067836 */ /* 0x017fe20000000000 */
[----:B------:R-:W-:Y:S01]  /*46d0*/  UMOV UR7, 0x40000040 ;  /* 0x4000004000077882 */ /* 0x000fe20000000000 */
[----:B------:R-:W0:Y:S01]  /*46e0*/  S2R R8, SR_TID.X ;  /* 0x0000000000087919 */ /* 0x000e220000002100 */
[----:B------:R-:W-:Y:S01]  /*46f0*/  R2UR UR4, R7 ;  /* 0x00000000070472ca */ /* 0x000fe200000e0000 */
[----:B------:R-:W-:Y:S01]  /*4700*/  VIADD R7, R4, 0x4 ;  /* 0x0000000404077836 */ /* 0x000fe20000000000 */
[----:B------:R-:W-:Y:S01]  /*4710*/  R2UR UR6, R6 ;  /* 0x00000000060672ca */ /* 0x000fe200000e0000 */
[C---:B------:R-:W-:Y:S01]  /*4720*/  VIADD R6, R5.reuse, 0x4 ;  /* 0x0000000405067836 */ /* 0x040fe20000000000 */
[----:B------:R-:W1:Y:S01]  /*4730*/  S2R R14, SR_TID.X ;  /* 0x00000000000e7919 */ /* 0x000e620000002100 */
[----:B------:R-:W-:Y:S01]  /*4740*/  HGMMA.64x64x16.F32 R24, gdesc[UR24], R24, gsb0 ;  /* 0x00e00000181879f0 */ /* 0x000fe20008000818 */
[----:B------:R-:W-:Y:S01]  /*4750*/  VIADD R11, R5, 0x800 ;  /* 0x00000800050b7836 */ /* 0x000fe20000000000 */
[----:B------:R-:W-:Y:S01]  /*4760*/  UMOV UR11, 0x40000040 ;  /* 0x40000040000b7882 */ /* 0x000fe20000000000 */
[----:B------:R-:W-:Y:S01]  /*4770*/  IMAD.U32 R15, RZ, RZ, UR42 ;  /* 0x0000002aff0f7e24 */ /* 0x000fe2000f8e00ff */
[----:B------:R-:W-:Y:S01]  /*4780*/  UMOV UR15, 0x40000040 ;  /* 0x40000040000f7882 */ /* 0x000fe20000000000 */
[----:B0-----:R-:W-:-:S02]  /*4790*/  SHF.R.U32.HI R8, RZ, 0x7, R8 ;  /* 0x00000007ff087819 */ /* 0x001fc40000011608 */
[----:B-1----:R-:W-:Y:S01]  /*47a0*/  LOP3.LUT R14, R14, 0x7f, RZ, 0xc0, !PT ;  /* 0x0000007f0e0e7812 */ /* 0x002fe200078ec0ff */
        /* <DEDUP_REMOVED lines=124> */
[----:B------:R-:W0:Y:S01]  /*4f70*/  SHFL.IDX PT, R6, R8, RZ, 0x1f ;  /* 0x00001fff08067589 */ /* 0x000e2200000e0000 */
[----:B------:R-:W-:Y:S01]  /*4f80*/  VIADD R7, R4, 0x800 ;  /* 0x0000080004077836 */ /* 0x000fe20000000000 */
[----:B0-----:R-:W-:-:S04]  /*4f90*/  ISETP.GT.AND P1, PT, R6, 0x7f, PT ;  /* 0x0000007f0600780c */ /* 0x001fc80003f24270 */
[----:B------:R-:W-:-:S05]  /*4fa0*/  SEL R6, RZ, 0x2, !P1 ;  /* 0x00000002ff067807 */ /* 0x000fca0004800000 */
[C---:B------:R-:W-:Y:S02]  /*4fb0*/  IMAD.IADD R8, R6.reuse, 0x1, R7 ;  /* 0x0000000106087824 */ /* 0x040fe400078e0207 */
        /* <DEDUP_REMOVED lines=12> */
[----:B------:R-:W-:Y:S02]  /*5080*/  IMAD.IADD R13, R11, 0x1, R8 ;  /* 0x000000010b0d7824 */ /* 0x000fe400078e0208 */
[--C-:B------:R-:W-:Y:S02]  /*5090*/  IMAD.IADD R7, R7, 0x1, R10.reuse ;  /* 0x0000000107077824 */ /* 0x100fe400078e020a */
        /* <DEDUP_REMOVED lines=42> */
[----:B------:R-:W-:Y:S02]  /*5340*/  IMAD.IADD R13, R8, 0x1, R11 ;  /* 0x00000001080d7824 */ /* 0x000fe400078e020b */
        /* <DEDUP_REMOVED lines=89> */
[----:B------:R-:W-:-:S02]  /*58e0*/  IMAD.IADD R10, R10, 0x1, R11 ;  /* 0x000000010a0a7824 */ /* 0x000fc400078e020b */
[----:B------:R-:W-:Y:S01]  /*58f0*/  IMAD.MOV.U32 R11, RZ, RZ, 0x40 ;  /* 0x00000040ff0b7424 */ /* 0x000fe200078e00ff */
[----:B------:R-:W-:Y:S02]  /*5900*/  WARPGROUP.DEPBAR.LE gsb0, 0x0 ;  /* 0x00008000000079c5 */ /* 0x000fe40000010000 */
[----:B------:R-:W-:-:S06]  /*5910*/  WARPGROUP.ARRIVE ;  /* 0x00000000000079c5 */ /* 0x000fcc0000000000 */
[----:B------:R-:W-:Y:S01]  /*5920*/  HGMMA.64x64x16.F32 R24, gdesc[UR4], R24, gsb0 ;  /* 0x00e00000041879f0 */ /* 0x000fe20008000818 */
[----:B------:R-:W-:Y:S01]  /*5930*/  R2UR UR4, R6 ;  /* 0x00000000060472ca */ /* 0x000fe200000e0000 */
[----:B------:R-:W-:Y:S01]  /*5940*/  UMOV UR5, 0x40000040 ;  /* 0x4000004000057882 */ /* 0x000fe20000000000 */
[----:B------:R-:W-:Y:S01]  /*5950*/  R2UR UR6, R8 ;  /* 0x00000000080672ca */ /* 0x000fe200000e0000 */
[----:B------:R-:W-:Y:S01]  /*5960*/  UMOV UR7, 0x40000040 ;  /* 0x4000004000077882 */ /* 0x000fe20000000000 */
        /* <DEDUP_REMOVED lines=9> */
[----:B------:R-:W-:Y:S01]  /*5a00*/  IMAD.MOV.U32 R7, RZ, RZ, 0x1000 ;  /* 0x00001000ff077424 */ /* 0x000fe200078e00ff */
[----:B------:R-:W0:Y:S04]  /*5a10*/  LDC R10, c[0x0][0x448] ;  /* 0x00011200ff0a7b82 */ /* 0x000e280000000800 */
[----:B------:R-:W-:-:S04]  /*5a20*/  SEL R7, R7, 0xf80, P1 ;  /* 0x00000f8007077807 */ /* 0x000fc80000800000 */
[----:B------:R-:W-:-:S04]  /*5a30*/  LOP3.LUT R7, R7, 0x1e00, RZ, 0xc0, !PT ;  /* 0x00001e0007077812 */ /* 0x000fc800078ec0ff */
[CC--:B------:R-:W-:Y:S02]  /*5a40*/  IADD3 R8, R6.reuse, R7.reuse, R4 ;  /* 0x0000000706087210 */ /* 0x0c0fe40007ffe004 */
[----:B------:R-:W-:Y:S02]  /*5a50*/  IADD3 R5, R6, R7, R5 ;  /* 0x0000000706057210 */ /* 0x000fe40007ffe005 */
[----:B0-----:R-:W-:-:S13]  /*5a60*/  ISETP.NE.AND P1, PT, R10, 0x1, PT ;  /* 0x000000010a00780c */ /* 0x001fda0003f25270 */
[----:B------:R-:W0:Y:S08]  /*5a70*/  @P1 LDC R6, c[0x0][0x44c] ;  /* 0x00011300ff061b82 */ /* 0x000e300000000800 */
[----:B------:R-:W1:Y:S08]  /*5a80*/  @P1 LDC R7, c[0x0][0x450] ;  /* 0x00011400ff071b82 */ /* 0x000e700000000800 */
[----:B------:R-:W2:Y:S01]  /*5a90*/  @P1 LDC R13, c[0x0][0x44c] ;  /* 0x00011300ff0d1b82 */ /* 0x000ea20000000800 */
[----:B------:R-:W-:-:S02]  /*5aa0*/  WARPGROUP.DEPBAR.LE gsb0, 0x0 ;  /* 0x00008000000079c5 */ /* 0x000fc40000010000 */
[----:B------:R-:W-:Y:S01]  /*5ab0*/  WARPGROUP.ARRIVE ;  /* 0x00000000000079c5 */ /* 0x000fe20000000000 */
[----:B--2---:R-:W-:-:S05]  /*5ac0*/  @P1 IMAD.HI.U32 R13, R13, UR42, RZ ;  /* 0x0000002a0d0d1c27 */ /* 0x004fca000f8e00ff */
[----:B------:R-:W-:Y:S01]  /*5ad0*/  HGMMA.64x64x16.F32 R24, gdesc[UR4], R24, gsb0 ;  /* 0x00e00000041879f0 */ /* 0x000fe20008000818 */
[----:B------:R-:W-:Y:S01]  /*5ae0*/  R2UR UR4, R8 ;  /* 0x00000000080472ca */ /* 0x000fe200000e0000 */
[----:B------:R-:W-:Y:S01]  /*5af0*/  UMOV UR5, 0x40000040 ;  /* 0x4000004000057882 */ /* 0x000fe20000000000 */
[----:B------:R-:W-:Y:S01]  /*5b00*/  R2UR UR6, R5 ;  /* 0x00000000050672ca */ /* 0x000fe200000e0000 */
[----:B------:R-:W-:Y:S01]  /*5b10*/  UMOV UR7, 0x40000040 ;  /* 0x4000004000077882 */ /* 0x000fe20000000000 */
[----:B------:R-:W-:-:S04]  /*5b20*/  VIADD R5, R190, UR42 ;  /* 0x0000002abe057c36 */ /* 0x000fc80008000000 */
[----:B0-----:R-:W-:-:S05]  /*5b30*/  @P1 IMAD.HI.U32 R6, R5, R6, RZ ;  /* 0x0000000605061227 */ /* 0x001fca00078e00ff */
[----:B-1----:R-:W-:Y:S01]  /*5b40*/  @P1 SHF.R.U32.HI R5, RZ, R7, R6 ;  /* 0x00000007ff051219 */ /* 0x002fe20000011606 */
[C---:B------:R-:W-:Y:S02]  /*5b50*/  IMAD R6, R152.reuse, -0x40, R11 ;  /* 0xffffffc098067824 */ /* 0x040fe400078e020b */
[----:B------:R-:W-:Y:S02]  /*5b60*/  VIADD R152, R152, 0xfffffffe ;  /* 0xfffffffe98987836 */ /* 0x000fe40000000000 */
[----:B------:R-:W0:Y:S01]  /*5b70*/  SHFL.IDX PT, R8, R5, RZ, 0x1c1f ;  /* 0x001c1fff05087589 */ /* 0x000e2200000e0000 */
[----:B------:R-:W-:Y:S02]  /*5b80*/  IADD3 R7, R187, 0x1, R6 ;  /* 0x00000001bb077810 */ /* 0x000fe40007ffe006 */
[----:B------:R-:W-:Y:S01]  /*5b90*/  IADD3 R6, -R189, R6, R187 ;  /* 0x00000006bd067210 */ /* 0x000fe20007ffe1bb */
[----:B------:R-:W1:Y:S01]  /*5ba0*/  SHFL.IDX PT, R5, R5, 0x1, 0x1c1f ;  /* 0x003c1f0005057f89 */ /* 0x000e6200000e0000 */
[----:B------:R-:W-:-:S04]  /*5bb0*/  IADD3 R7, -R188, R7, -R189 ;  /* 0x00000007bc077210 */ /* 0x000fc80007ffe9bd */
[----:B0-----:R-:W-:-:S04]  /*5bc0*/  VIADDMNMX R8, R8, R7, R6, PT ;  /* 0x0000000708087246 */ /* 0x001fc80003800106 */
[C---:B------:R-:W-:Y:S02]  /*5bd0*/  ISETP.GT.AND P2, PT, R8.reuse, RZ, PT ;  /* 0x000000ff0800720c */ /* 0x040fe40003f44270 */
[C---:B------:R-:W-:Y:S02]  /*5be0*/  ISETP.GT.AND P3, PT, R8.reuse, 0x1, PT ;  /* 0x000000010800780c */ /* 0x040fe40003f64270 */
[----:B------:R-:W-:Y:S02]  /*5bf0*/  ISETP.GT.AND P4, PT, R8, 0x8, PT ;  /* 0x000000080800780c */ /* 0x000fe40003f84270 */
[----:B-1----:R-:W-:Y:S01]  /*5c00*/  VIADDMNMX R7, R5, R7, R6, PT ;  /* 0x0000000705077246 */ /* 0x002fe20003800106 */
[----:B------:R-:W-:Y:S02]  /*5c10*/  WARPGROUP.DEPBAR.LE gsb0, 0x0 ;  /* 0x00008000000079c5 */ /* 0x000fe40000010000 */
[----:B------:R-:W-:-:S06]  /*5c20*/  WARPGROUP.ARRIVE ;  /* 0x00000000000079c5 */ /* 0x000fcc0000000000 */
[----:B------:R-:W-:Y:S01]  /*5c30*/  HGMMA.64x64x16.F32 R24, gdesc[UR4], R24, gsb0 ;  /* 0x00e00000041879f0 */ /* 0x000fe20008000818 */
[----:B------:R-:W-:Y:S01]  /*5c40*/  ULDC UR4, c[0x0][0xa80] ;  /* 0x0002a00000047ab9 */ /* 0x000fe20000000800 */
[----:B------:R-:W-:Y:S01]  /*5c50*/  R2UR UR6, R152 ;  /* 0x00000000980672ca */ /* 0x000fe200000e0000 */
        /* <DEDUP_REMOVED lines=116> */
[----:B0-----:R-:W-:Y:S01]  /*63a0*/  FMNMX.FTZ R7, R8, R5, !PT ;  /* 0x0000000508077209 */ /* 0x001fe20007810000 */
[--C-:B------:R-:W-:Y:S01]  /*63b0*/  FFMA.FTZ R52, R52, UR4, -R10.reuse ;  /* 0x0000000434347c23 */ /* 0x100fe2000801080a */
[----:B------:R-:W-:-:S03]  /*63c0*/  FFMA.FTZ R10, R53, UR4, -R10 ;  /* 0x00000004350a7c23 */ /* 0x000fc6000801080a */
[----:B------:R-:W0:Y:S01]  /*63d0*/  SHFL.BFLY PT, R8, R7, 0x1, 0x1f ;  /* 0x0c201f0007087f89 */ /* 0x000e2200000e0000 */
[----:B------:R-:W-:Y:S08]  /*63e0*/  MUFU.EX2 R28, R28 ;  /* 0x0000001c001c7308 */ /* 0x000ff00000000800 */
[----:B------:R-:W2:Y:S01]  /*63f0*/  MUFU.EX2 R29, R29 ;  /* 0x0000001d001d7308 */ /* 0x000ea20000000800 */
[----:B-1----:R-:W-:-:S07]  /*6400*/  F2FP.F16.F32.PACK_AB R152, R25, R24 ;  /* 0x000000181998723e */ /* 0x002fce00000000ff */
[----:B------:R1:W-:Y:S01]  /*6410*/  MUFU.EX2 R11, R10 ;  /* 0x0000000a000b7308 */ /* 0x0003e20000000800 */
[----:B0-----:R-:W-:-:S07]  /*6420*/  FMNMX.FTZ R5, R7, R8, !PT ;  /* 0x0000000807057209 */ /* 0x001fce0007810000 */
[----:B------:R-:W-:Y:S01]  /*6430*/  MUFU.EX2 R32, R32 ;  /* 0x0000002000207308 */ /* 0x000fe20000000800 */
[----:B-1----:R-:W-:Y:S01]  /*6440*/  IMAD R10, R2, 0x1000, R19 ;  /* 0x00001000020a7824 */ /* 0x002fe200078e0213 */
[----:B--2---:R-:W-:Y:S01]  /*6450*/  F2FP.F16.F32.PACK_AB R154, R29, R28 ;  /* 0x0000001c1d9a723e */ /* 0x004fe200000000ff */
[C---:B------:R-:W-:Y:S01]  /*6460*/  FMUL.FTZ R7, R5.reuse, UR4 ;  /* 0x0000000405077c20 */ /* 0x040fe20008410000 */
[----:B------:R-:W-:Y:S01]  /*6470*/  FSETP.NEU.FTZ.AND P2, PT, R5, -INF , PT ;  /* 0xff8000000500780b */ /* 0x000fe20003f5d000 */
[C---:B------:R-:W-:Y:S01]  /*6480*/  VIADD R12, R10.reuse, 0x80 ;  /* 0x000000800a0c7836 */ /* 0x040fe20000000000 */
[----:B------:R-:W-:Y:S02]  /*6490*/  R2UR UR10, R10 ;  /* 0x000000000a0a72ca */ /* 0x000fe400000e0000 */
[----:B------:R-:W0:Y:S01]  /*64a0*/  MUFU.EX2 R33, R33 ;  /* 0x0000002100217308 */ /* 0x000e220000000800 */
[----:B------:R-:W-:Y:S02]  /*64b0*/  FSEL R8, R7, RZ, P2 ;  /* 0x000000ff07087208 */ /* 0x000fe40001000000 */
[----:B------:R-:W-:-:S02]  /*64c0*/  ISETP.NE.AND P2, PT, R14, RZ, PT ;  /* 0x000000ff0e00720c */ /* 0x000fc40003f45270 */
[----:B------:R-:W1:Y:S01]  /*64d0*/  @P1 LDC R14, c[0x0][0x450] ;  /* 0x00011400ff0e1b82 */ /* 0x000e620000000800 */
        /* <DEDUP_REMOVED lines=9> */
[----:B------:R-:W-:Y:S01]  /*6570*/  R2UR UR14, R12 ;  /* 0x000000000c0e72ca */ /* 0x000fe200000e0000 */
[----:B------:R-:W-:-:S02]  /*6580*/  @!P2 VIADD R7, R9, 0x38840 ;  /* 0x000388400907a836 */ /* 0x000fc40000000000 */
[--C-:B------:R-:W-:Y:S01]  /*6590*/  FFMA.FTZ R42, R42, UR4, -R8.reuse ;  /* 0x000000042a2a7c23 */ /* 0x100fe20008010808 */
[--C-:B------:R-:W-:Y:S01]  /*65a0*/  FFMA.FTZ R43, R43, UR4, -R8.reuse ;  /* 0x000000042b2b7c23 */ /* 0x100fe20008010808 */
[--C-:B------:R-:W-:Y:S01]  /*65b0*/  FFMA.FTZ R46, R46, UR4, -R8.reuse ;  /* 0x000000042e2e7c23 */ /* 0x100fe20008010808 */
[----:B------:R-:W2:Y:S01]  /*65c0*/  MUFU.EX2 R27, R27 ;  /* 0x0000001b001b7308 */ /* 0x000ea20000000800 */
[----:B------:R-:W-:Y:S01]  /*65d0*/  @!P2 PRMT R7, RZ, 0x654, R7 ;  /* 0x00000654ff07a816 */ /* 0x000fe20000000007 */
[--C-:B------:R-:W-:Y:S01]  /*65e0*/  FFMA.FTZ R47, R47, UR4, -R8.reuse ;  /* 0x000000042f2f7c23 */ /* 0x100fe20008010808 */
[--C-:B------:R-:W-:Y:S01]  /*65f0*/  FFMA.FTZ R50, R50, UR4, -R8.reuse ;  /* 0x0000000432327c23 */ /* 0x100fe20008010808 */
[--C-:B------:R-:W-:Y:S01]  /*6600*/  FFMA.FTZ R51, R51, UR4, -R8.reuse ;  /* 0x0000000433337c23 */ /* 0x100fe20008010808 */
[----:B------:R3:W-:Y:S01]  /*6610*/  @!P2 SYNCS.ARRIVE.TRANS64.RED.A1T0 RZ, [R7+URZ], RZ ;  /* 0x000000ff07ffa9a7 */ /* 0x0007e2000810043f */
[--C-:B------:R-:W-:Y:S01]  /*6620*/  FFMA.FTZ R54, R54, UR4, -R8.reuse ;  /* 0x0000000436367c23 */ /* 0x100fe20008010808 */
[----:B------:R-:W-:Y:S01]  /*6630*/  FFMA.FTZ R8, R55, UR4, -R8 ;  /* 0x0000000437087c23 */ /* 0x000fe20008010808 */
[----:B------:R-:W4:Y:S01]  /*6640*/  MUFU.EX2 R30, R30 ;  /* 0x0000001e001e7308 */ /* 0x000f220000000800 */
[----:B-1----:R-:W-:Y:S01]  /*6650*/  @P1 SHF.R.U32.HI R15, RZ, R14, R13 ;  /* 0x0000000eff0f1219 */ /* 0x002fe2000001160d */
[----:B------:R-:W-:Y:S01]  /*6660*/  @!P2 VIADD R9, R9, 0x38860 ;  /* 0x000388600909a836 */ /* 0x000fe20000000000 */
[----:B0-----:R-:W-:Y:S01]  /*6670*/  F2FP.F16.F32.PACK_AB R156, R33, R32 ;  /* 0x00000020219c723e */ /* 0x001fe200000000ff */
[----:B---3--:R-:W-:Y:S01]  /*6680*/  FADD.FTZ R7, R24, R25 ;  /* 0x0000001918077221 */ /* 0x008fe20000010000 */
[----:B------:R-:W-:-:S03]  /*6690*/  IADD3 R15, R15, R187, -R188 ;  /* 0x000000bb0f0f7210 */ /* 0x000fc60007ffe8bc */
[----:B------:R-:W0:Y:S01]  /*66a0*/  MUFU.EX2 R31, R31 ;  /* 0x0000001f001f7308 */ /* 0x000e220000000800 */
[----:B--2---:R-:W-:Y:S01]  /*66b0*/  FADD.FTZ R13, R26, R27 ;  /* 0x0000001b1a0d7221 */ /* 0x004fe20000010000 */
[----:B------:R-:W-:Y:S01]  /*66c0*/  FADD.FTZ R12, R28, R7 ;  /* 0x000000071c0c7221 */ /* 0x000fe20000010000 */
[----:B------:R-:W-:Y:S02]  /*66d0*/  F2FP.F16.F32.PACK_AB R153, R27, R26 ;  /* 0x0000001a1b99723e */ /* 0x000fe400000000ff */
[----:B------:R-:W-:Y:S01]  /*66e0*/  R2UR UR5, R15 ;  /* 0x000000000f0572ca */ /* 0x000fe200000e0000 */
[----:B------:R-:W-:Y:S01]  /*66f0*/  FADD.FTZ R7, R29, R12 ;  /* 0x0000000c1d077221 */ /* 0x000fe20000010000 */
[----:B------:R-:W-:Y:S01]  /*6700*/  @!P2 PRMT R9, RZ, 0x654, R9 ;  /* 0x00000654ff09a816 */ /* 0x000fe20000000009 */
[----:B------:R-:W1:Y:S01]  /*6710*/  MUFU.EX2 R34, R34 ;  /* 0x0000002200227308 */ /* 0x000e620000000800 */
[----:B----4-:R-:W-:Y:S01]  /*6720*/  FADD.FTZ R14, R30, R13 ;  /* 0x0000000d1e0e7221 */ /* 0x010fe20000010000 */
[----:B------:R-:W-:-:S04]  /*6730*/  FADD.FTZ R12, R32, R7 ;  /* 0x00000007200c7221 */ /* 0x000fc80000010000 */
[----:B------:R-:W-:Y:S02]  /*6740*/  FADD.FTZ R7, R33, R12 ;  /* 0x0000000c21077221 */ /* 0x000fe40000010000 */
[----:B------:R-:W2:Y:S01]  /*6750*/  MUFU.EX2 R35, R35 ;  /* 0x0000002300237308 */ /* 0x000ea20000000800 */
[C---:B0-----:R-:W-:Y:S01]  /*6760*/  FADD.FTZ R13, R31.reuse, R14 ;  /* 0x0000000e1f0d7221 */ /* 0x041fe20000010000 */
[----:B------:R-:W-:Y:S01]  /*6770*/  F2FP.F16.F32.PACK_AB R155, R31, R30 ;  /* 0x0000001e1f9b723e */ /* 0x000fe200000000ff */
[----:B------:R-:W-:Y:S01]  /*6780*/  BAR.SYNC.DEFER_BLOCKING 0xf, 0x100 ;  /* 0x03c4000000007b1d */ /* 0x000fe20000010000 */
[----:B------:R-:W-:-:S04]  /*6790*/  USHF.R.S32.HI UR7, URZ, 0x1f, UR5 ;  /* 0x0000001f3f077899 */ /* 0x000fc80008011405 */
[----:B------:R-:W-:Y:S01]  /*67a0*/  ULEA.HI UR7, UR7, UR5, URZ, 0x6 ;  /* 0x0000000507077291 */ /* 0x000fe2000f8f303f */
[----:B------:R-:W0:Y:S01]  /*67b0*/  MUFU.EX2 R36, R36 ;  /* 0x0000002400247308 */ /* 0x000e220000000800 */
[----:B-1----:R-:W-:Y:S02]  /*67c0*/  FADD.FTZ R14, R34, R13 ;  /* 0x0000000d220e7221 */ /* 0x002fe40000010000 */
[----:B------:R-:W-:-:S04]  /*67d0*/  USHF.R.S32.HI UR7, URZ, 0x6, UR7 ;  /* 0x000000063f077899 */ /* 0x000fc80008011407 */
[----:B------:R-:W-:Y:S01]  /*67e0*/  UISETP.LT.AND UP0, UPT, UR43, UR7, UPT ;  /* 0x000000072b00728c */ /* 0x000fe2000bf01270 */
[----:B------:R-:W1:Y:S01]  /*67f0*/  MUFU.EX2 R38, R38 ;  /* 0x0000002600267308 */ /* 0x000e620000000800 */
[C---:B--2---:R-:W-:Y:S01]  /*6800*/  FADD.FTZ R13, R35.reuse, R14 ;  /* 0x0000000e230d7221 */ /* 0x044fe20000010000 */
[----:B------:R-:W-:Y:S01]  /*6810*/  F2FP.F16.F32.PACK_AB R157, R35, R34 ;  /* 0x00000022239d723e */ /* 0x000fe200000000ff */
[----:B------:R-:W-:-:S04]  /*6820*/  USEL UR5, UR43, UR7, !UP0 ;  /* 0x000000072b057287 */ /* 0x000fc8000c000000 */
[----:B------:R-:W-:Y:S01]  /*6830*/  UISETP.GE.AND UP0, UPT, UR6, UR5, UPT ;  /* 0x000000050600728c */ /* 0x000fe2000bf06270 */
[----:B------:R-:W2:Y:S01]  /*6840*/  MUFU.EX2 R37, R37 ;  /* 0x0000002500257308 */ /* 0x000ea20000000800 */
[----:B0-----:R-:W-:Y:S01]  /*6850*/  FADD.FTZ R12, R36, R7 ;  /* 0x00000007240c7221 */ /* 0x001fe20000010000 */
[----:B------:R0:W-:Y:S03]  /*6860*/  STSM.16.M88.4 [R23+0x36400], R152 ;  /* 0x0364009817007844 */ /* 0x0001e60000000200 */
[----:B------:R-:W-:-:S03]  /*6870*/  PLOP3.LUT P3, PT, PT, PT, UP0, 0x80, 0x0 ;  /* 0x000000000000781c */ /* 0x000fc60003f6f008 */
[----:B------:R-:W3:Y:S01]  /*6880*/  MUFU.EX2 R39, R39 ;  /* 0x0000002700277308 */ /* 0x000ee20000000800 */
[----:B-1----:R-:W-:-:S07]  /*6890*/  FADD.FTZ R14, R38, R13 ;  /* 0x0000000d260e7221 */ /* 0x002fce0000010000 */
[----:B------:R-:W1:Y:S01]  /*68a0*/  MUFU.EX2 R40, R40 ;  /* 0x0000002800287308 */ /* 0x000e620000000800 */
[C---:B--2---:R-:W-:Y:S01]  /*68b0*/  FADD.FTZ R7, R37.reuse, R12 ;  /* 0x0000000c25077221 */ /* 0x044fe20000010000 */
[----:B------:R-:W-:-:S06]  /*68c0*/  F2FP.F16.F32.PACK_AB R158, R37, R36 ;  /* 0x00000024259e723e */ /* 0x000fcc00000000ff */
[----:B------:R-:W2:Y:S01]  /*68d0*/  MUFU.EX2 R42, R42 ;  /* 0x0000002a002a7308 */ /* 0x000ea20000000800 */
[C---:B---3--:R-:W-:Y:S01]  /*68e0*/  FADD.FTZ R13, R39.reuse, R14 ;  /* 0x0000000e270d7221 */ /* 0x048fe20000010000 */
[----:B------:R-:W-:-:S05]  /*68f0*/  F2FP.F16.F32.PACK_AB R159, R39, R38 ;  /* 0x00000026279f723e */ /* 0x000fca00000000ff */
[----:B------:R0:W-:Y:S01]  /*6900*/  STSM.16.M88.4 [R186], R156 ;  /* 0x0000009cba007844 */ /* 0x0001e20000000200 */
        /* <DEDUP_REMOVED lines=9> */
[----:B------:R-:W-:-:S06]  /*69a0*/  F2FP.F16.F32.PACK_AB R161, R43, R42 ;  /* 0x0000002a2ba1723e */ /* 0x000fcc00000000ff */
        /* <DEDUP_REMOVED lines=9> */
[----:B------:R-:W-:-:S05]  /*6a40*/  F2FP.F16.F32.PACK_AB R163, R47, R46 ;  /* 0x0000002e2fa3723e */ /* 0x000fca00000000ff */
[----:B------:R0:W-:Y:S01]  /*6a50*/  STSM.16.M88.4 [R184], R160 ;  /* 0x000000a0b8007844 */ /* 0x0001e20000000200 */
[----:B------:R-:W2:Y:S01]  /*6a60*/  MUFU.EX2 R49, R49 ;  /* 0x0000003100317308 */ /* 0x000ea20000000800 */
[----:B---3--:R-:W-:-:S07]  /*6a70*/  FADD.FTZ R12, R48, R7 ;  /* 0x00000007300c7221 */ /* 0x008fce0000010000 */
        /* <DEDUP_REMOVED lines=8> */
[----:B------:R3:W4:Y:S01]  /*6b00*/  MUFU.EX2 R167, R8 ;  /* 0x0000000800a77308 */ /* 0x0007220000000800 */
[----:B-1----:R-:W-:Y:S01]  /*6b10*/  F2FP.F16.F32.PACK_AB R166, R11, R52 ;  /* 0x000000340ba6723e */ /* 0x002fe200000000ff */
[----:B---3--:R-:W-:Y:S01]  /*6b20*/  FADD.FTZ R8, R52, R7 ;  /* 0x0000000734087221 */ /* 0x008fe20000010000 */
[----:B--2---:R-:W-:-:S03]  /*6b30*/  FADD.FTZ R12, R54, R13 ;  /* 0x0000000d360c7221 */ /* 0x004fc60000010000 */
[----:B------:R-:W-:Y:S01]  /*6b40*/  FADD.FTZ R7, R11, R8 ;  /* 0x000000080b077221 */ /* 0x000fe20000010000 */
[C---:B------:R-:W-:Y:S02]  /*6b50*/  VIADD R11, R10.reuse, 0x100 ;  /* 0x000001000a0b7836 */ /* 0x040fe40000000000 */
[----:B------:R-:W-:Y:S02]  /*6b60*/  VIADD R10, R10, 0x180 ;  /* 0x000001800a0a7836 */ /* 0x000fe40000000000 */
[C---:B----4-:R-:W-:Y:S01]  /*6b70*/  FADD.FTZ R8, R167.reuse, R12 ;  /* 0x0000000ca7087221 */ /* 0x050fe20000010000 */
[----:B------:R-:W-:-:S05]  /*6b80*/  F2FP.F16.F32.PACK_AB R167, R167, R54 ;  /* 0x00000036a7a7723e */ /* 0x000fca00000000ff */
[----:B------:R0:W-:Y:S01]  /*6b90*/  STSM.16.M88.4 [R185], R164 ;  /* 0x000000a4b9007844 */ /* 0x0001e20000000200 */
[----:B------:R-:W-:-:S06]  /*6ba0*/  WARPGROUP.ARRIVE ;  /* 0x00000000000079c5 */ /* 0x000fcc0000000000 */
[----:B------:R-:W-:Y:S01]  /*6bb0*/  HGMMA.64x256x16.F32 R24, R152, gdesc[UR8].tnspB, RZ, !UPT, gsb0 ;  /* 0x43e0000898187df0 */ /* 0x000fe2000c0008ff */
[----:B------:R-:W-:Y:S01]  /*6bc0*/  R2UR UR10, R11 ;  /* 0x000000000b0a72ca */ /* 0x000fe200000e0000 */
        /* <DEDUP_REMOVED lines=27> */
[----:B------:R-:W-:Y:S01]  /*6d80*/  ULDC UR4, c[0x0][0xa80] ;  /* 0x0002a00000047ab9 */ /* 0x000fe20000000800 */
[----:B------:R-:W-:Y:S02]  /*6d90*/  IMAD.MOV.U32 R10, RZ, RZ, R6 ;  /* 0x000000ffff0a7224 */ /* 0x000fe400078e0006 */
[----:B------:R-:W-:-:S07]  /*6da0*/  IMAD.MOV.U32 R12, RZ, RZ, R2 ;  /* 0x000000ffff0c7224 */ /* 0x000fce00078e0002 */
.L_x_8152:
        /* <DEDUP_REMOVED lines=8> */
.L_x_8144:
[----:B------:R-:W-:Y:S02]  /*6e30*/  IMAD.U32 R5, RZ, RZ, UR37 ;  /* 0x00000025ff057e24 */ /* 0x000fe4000f8e00ff */
[----:B0-----:R-:W-:-:S03]  /*6e40*/  IMAD R9, R2, 0x8, R16 ;  /* 0x0000000802097824 */ /* 0x001fc600078e0210 */
[----:B------:R-:W-:-:S04]  /*6e50*/  SHF.L.U32 R5, R5, 0x1f, RZ ;  /* 0x0000001f05057819 */ /* 0x000fc800000006ff */
[----:B------:R0:W1:Y:S01]  /*6e60*/  SYNCS.PHASECHK.TRANS64.TRYWAIT P3, [R9+URZ+0x38830], R5 ;  /* 0x03883005090075a7 */ /* 0x000062000806017f */
[----:B------:R-:W-:Y:S05]  /*6e70*/  @!P0 BRA `(.L_x_8145) ;  /* 0x0000000000048947 */ /* 0x000fea0003800000 */
[----:B------:R-:W-:Y:S01]  /*6e80*/  BPT.TRAP 0x1 ;  /* 0x000000040000795c */ /* 0x000fe20000300000 */
.L_x_8145:
[----:B------:R-:W-:Y:S01]  /*6e90*/  IMAD R6, R2, 0x200, R0 ;  /* 0x0000020002067824 */ /* 0x000fe200078e0200 */
[----:B-1----:R-:W-:Y:S06]  /*6ea0*/  @P3 BRA `(.L_x_8146) ;  /* 0x0000000000083947 */ /* 0x002fec0003800000 */
[----:B------:R-:W1:Y:S02]  /*6eb0*/  SYNCS.PHASECHK.TRANS64.TRYWAIT P3, [R9+URZ+0x38830], R5 ;  /* 0x03883005090075a7 */ /* 0x000e64000806017f */
[----:B-1----:R-:W-:Y:S05]  /*6ec0*/  @!P3 BRA `(.L_x_8147) ;  /* 0x0000013c00acb947 */ /* 0x002fea0003800000 */
.L_x_8146:
[----:B------:R-:W-:Y:S01]  /*6ed0*/  R2UR UR10, R6 ;  /* 0x00000000060a72ca */ /* 0x000fe200000e0000 */
[----:B------:R-:W-:Y:S01]  /*6ee0*/  WARPGROUP.ARRIVE ;  /* 0x00000000000079c5 */ /* 0x000fe20000000000 */
[----:B------:R-:W-:Y:S01]  /*6ef0*/  UMOV UR11, 0x40000040 ;  /* 0x40000040000b7882 */ /* 0x000fe20000000000 */
[----:B------:R-:W-:Y:S01]  /*6f00*/  UMOV UR15, 0x40000040 ;  /* 0x40000040000f7882 */ /* 0x000fe20000000000 */
[----:B------:R-:W-:Y:S01]  /*6f10*/  UMOV UR19, 0x40000040 ;  /* 0x4000004000137882 */ /* 0x000fe20000000000 */
[----:B------:R-:W-:-:S08]  /*6f20*/  UMOV UR23, 0x40000040 ;  /* 0x4000004000177882 */ /* 0x000fd00000000000 */
[----:B------:R-:W-:Y:S01]  /*6f30*/  HGMMA.64x64x16.F32 R152, gdesc[UR8], RZ, !UPT, gsb0 ;  /* 0x00e00000089879f0 */ /* 0x000fe2000c0008ff */
[----:B------:R-:W-:Y:S02]  /*6f40*/  UIADD3 UR14, UR10, 0x2, URZ ;  /* 0x000000020a0e7890 */ /* 0x000fe4000fffe03f */
[----:B------:R-:W-:Y:S02]  /*6f50*/  UIADD3 UR18, UR10, 0x4, URZ ;  /* 0x000000040a127890 */ /* 0x000fe4000fffe03f */
        /* <DEDUP_REMOVED lines=13> */
.L_x_8148:
[----:B------:R2:W3:Y:S01]  /*7030*/  SYNCS.PHASECHK.TRANS64.TRYWAIT P3, [R9+URZ+0x38850], R5 ;  /* 0x03885005090075a7 */ /* 0x0004e2000806017f */
[----:B------:R-:W-:Y:S05]  /*7040*/  @!P0 BRA `(.L_x_8149) ;  /* 0x0000000000048947 */ /* 0x000fea0003800000 */
[----:B------:R-:W-:Y:S01]  /*7050*/  BPT.TRAP 0x1 ;  /* 0x000000040000795c */ /* 0x000fe20000300000 */
.L_x_8149:
[----:B---3--:R-:W-:Y:S05]  /*7060*/  @P3 BRA `(.L_x_8150) ;  /* 0x0000000000083947 */ /* 0x008fea0003800000 */
[----:B------:R-:W3:Y:S02]  /*7070*/  SYNCS.PHASECHK.TRANS64.TRYWAIT P3, [R9+URZ+0x38850], R5 ;  /* 0x03885005090075a7 */ /* 0x000ee4000806017f */
[----:B---3--:R-:W-:Y:S05]  /*7080*/  @!P3 BRA `(.L_x_8151) ;  /* 0x0000013c0050b947 */ /* 0x008fea0003800000 */
.L_x_8150:
[----:B0123--:R-:W-:Y:S01]  /*7090*/  IMAD R5, R2, 0x1000, R3 ;  /* 0x0000100002057824 */ /* 0x00ffe200078e0203 */
[----:B------:R-:W-:Y:S01]  /*70a0*/  WARPGROUP.ARRIVE ;  /* 0x00000000000079c5 */ /* 0x000fe20000000000 */
[----:B------:R-:W-:Y:S01]  /*70b0*/  UMOV UR27, 0x40000040 ;  /* 0x40000040001b7882 */ /* 0x000fe20000000000 */
[----:B------:R-:W-:Y:S01]  /*70c0*/  VIADD R6, R4, 0x2 ;  /* 0x0000000204067836 */ /* 0x000fe20000000000 */
[----:B------:R-:W-:Y:S01]  /*70d0*/  UMOV UR29, 0x40000040 ;  /* 0x40000040001d7882 */ /* 0x000fe20000000000 */
[C---:B------:R-:W-:Y:S01]  /*70e0*/  R2UR UR26, R5.reuse ;  /* 0x00000000051a72ca */ /* 0x040fe200000e0000 */
[----:B------:R-:W-:Y:S01]  /*70f0*/  UMOV UR31, 0x40000040 ;  /* 0x40000040001f7882 */ /* 0x000fe20000000000 */
[----:B------:R-:W0:Y:S01]  /*7100*/  S2R R13, SR_TID.X ;  /* 0x00000000000d7919 */ /* 0x000e220000002100 */
[----:B------:R-:W-:Y:S01]  /*7110*/  R2UR UR28, R6 ;  /* 0x00000000061c72ca */ /* 0x000fe200000e0000 */
[C---:B------:R-:W-:Y:S01]  /*7120*/  VIADD R6, R5.reuse, 0x2 ;  /* 0x0000000205067836 */ /* 0x040fe20000000000 */
[----:B------:R-:W-:Y:S01]  /*7130*/  UMOV UR7, 0xffffffc0 ;  /* 0xffffffc000077882 */ /* 0x000fe20000000000 */
[----:B------:R-:W-:Y:S01]  /*7140*/  VIADD R20, R5, 0x800 ;  /* 0x0000080005147836 */ /* 0x000fe20000000000 */
[----:B------:R-:W-:Y:S01]  /*7150*/  UIMAD UR7, UR6, UR7, 0x1 ;  /* 0x00000001060774a4 */ /* 0x000fe2000f8e0207 */
[----:B------:R-:W-:Y:S01]  /*7160*/  IMAD.MOV.U32 R15, RZ, RZ, 0x4 ;  /* 0x00000004ff0f7424 */ /* 0x000fe200078e00ff */
[----:B------:R-:W-:Y:S01]  /*7170*/  R2UR UR30, R6 ;  /* 0x00000000061e72ca */ /* 0x000fe200000e0000 */
[----:B------:R-:W-:Y:S01]  /*7180*/  VIADD R6, R4, 0x4 ;  /* 0x0000000404067836 */ /* 0x000fe20000000000 */
[----:B------:R-:W-:Y:S01]  /*7190*/  UMOV UR11, 0x40000040 ;  /* 0x40000040000b7882 */ /* 0x000fe20000000000 */
[----:B------:R-:W-:Y:S01]  /*71a0*/  UISETP.GT.AND UP0, UPT, UR6, UR5, UPT ;  /* 0x000000050600728c */ /* 0x000fe2000bf04270 */
[----:B------:R-:W-:Y:S01]  /*71b0*/  HGMMA.64x64x16.F32 R152, gdesc[UR24], R152, gsb0 ;  /* 0x00e00000189879f0 */ /* 0x000fe20008000898 */
[----:B------:R-:W-:Y:S01]  /*71c0*/  UIADD3 UR6, UR6, -0x1, URZ ;  /* 0xffffffff06067890 */ /* 0x000fe2000fffe03f */
[----:B0-----:R-:W-:Y:S01]  /*71d0*/  SHF.R.U32.HI R13, RZ, 0x7, R13 ;  /* 0x00000007ff0d7819 */ /* 0x001fe2000001160d */
[----:B------:R-:W-:-:S02]  /*71e0*/  WARPGROUP.DEPBAR.LE gsb0, 0x0 ;  /* 0x00008000000079c5 */ /* 0x000fc40000010000 */
[----:B------:R-:W-:-:S06]  /*71f0*/  WARPGROUP.ARRIVE ;  /* 0x00000000000079c5 */ /* 0x000fcc0000000000 */
[----:B------:R-:W-:Y:S01]  /*7200*/  HGMMA.64x64x16.F32 R152, gdesc[UR28], R152, gsb0 ;  /* 0x00e000001c9879f0 */ /* 0x000fe20008000898 */
[----:B------:R-:W-:Y:S01]  /*7210*/  R2UR UR28, R6 ;  /* 0x00000000061c72ca */ /* 0x000fe200000e0000 */
[----:B------:R-:W-:Y:S01]  /*7220*/  VIADD R6, R5, 0x4 ;  /* 0x0000000405067836 */ /* 0x000fe20000000000 */
[----:B------:R-:W-:Y:S01]  /*7230*/  UMOV UR29, 0x40000040 ;  /* 0x40000040001d7882 */ /* 0x000fe20000000000 */
[----:B------:R-:W-:-:S03]  /*7240*/  UMOV UR31, 0x40000040 ;  /* 0x40000040001f7882 */ /* 0x000fc60000000000 */
[----:B------:R-:W-:Y:S01]  /*7250*/  R2UR UR30, R6 ;  /* 0x00000000061e72ca */ /* 0x000fe200000e0000 */
[----:B------:R-:W-:Y:S01]  /*7260*/  VIADD R6, R4, 0x6 ;  /* 0x0000000604067836 */ /* 0x000fe20000000000 */
[----:B------:R-:W-:Y:S02]  /*7270*/  WARPGROUP.DEPBAR.LE gsb0, 0x0 ;  /* 0x00008000000079c5 */ /* 0x000fe40000010000 */
[----:B------:R-:W-:-:S09]  /*7280*/  WARPGROUP.ARRIVE ;  /* 0x00000000000079c5 */ /* 0x000fd20000000000 */
        /* <DEDUP_REMOVED lines=113> */
[----:B------:R-:W-:Y:S02]  /*79a0*/  R2UR UR30, R6 ;  /* 0x00000000061e72ca */ /* 0x000fe400000e0000 */
[----:B------:R0:W1:Y:S02]  /*79b0*/  SHFL.IDX PT, R6, R13, RZ, 0x1f ;  /* 0x00001fff0d067589 */ /* 0x00006400000e0000 */
[----:B0-----:R-:W-:Y:S01]  /*79c0*/  VIADD R13, R4, 0x800 ;  /* 0x00000800040d7836 */ /* 0x001fe20000000000 */
[----:B-1----:R-:W-:-:S04]  /*79d0*/  ISETP.GT.AND P3, PT, R6, 0x7f, PT ;  /* 0x0000007f0600780c */ /* 0x002fc80003f64270 */
[----:B------:R-:W-:-:S05]  /*79e0*/  SEL R14, RZ, 0x2, !P3 ;  /* 0x00000002ff0e7807 */ /* 0x000fca0005800000 */
[----:B------:R-:W-:Y:S01]  /*79f0*/  IMAD.IADD R6, R13, 0x1, R14 ;  /* 0x000000010d067824 */ /* 0x000fe200078e020e */
[----:B------:R-:W-:Y:S02]  /*7a00*/  WARPGROUP.DEPBAR.LE gsb0, 0x0 ;  /* 0x00008000000079c5 */ /* 0x000fe40000010000 */
[----:B------:R-:W-:-:S06]  /*7a10*/  WARPGROUP.ARRIVE ;  /* 0x00000000000079c5 */ /* 0x000fcc0000000000 */
[----:B------:R-:W-:Y:S01]  /*7a20*/  HGMMA.64x64x16.F32 R152, gdesc[UR28], R152, gsb0 ;  /* 0x00e000001c9879f0 */ /* 0x000fe20008000898 */
[----:B------:R-:W-:Y:S01]  /*7a30*/  R2UR UR28, R6 ;  /* 0x00000000061c72ca */ /* 0x000fe200000e0000 */
[----:B------:R-:W-:Y:S01]  /*7a40*/  IMAD.IADD R6, R14, 0x1, R20 ;  /* 0x000000010e067824 */ /* 0x000fe200078e0214 */
[----:B------:R-:W-:Y:S01]  /*7a50*/  UMOV UR29, 0x40000040 ;  /* 0x40000040001d7882 */ /* 0x000fe20000000000 */
[----:B------:R-:W-:-:S03]  /*7a60*/  UMOV UR31, 0x40000040 ;  /* 0x40000040001f7882 */ /* 0x000fc60000000000 */
[----:B------:R-:W-:Y:S02]  /*7a70*/  R2UR UR30, R6 ;  /* 0x00000000061e72ca */ /* 0x000fe400000e0000 */
[C---:B------:R-:W-:Y:S02]  /*7a80*/  SEL R6, R15.reuse, 0x2, P3 ;  /* 0x000000020f067807 */ /* 0x040fe40001800000 */
[----:B------:R-:W-:-:S03]  /*7a90*/  SEL R15, R15, 0x6, !P3 ;  /* 0x000000060f0f7807 */ /* 0x000fc60005800000 */
[C---:B------:R-:W-:Y:S02]  /*7aa0*/  IMAD.IADD R21, R13.reuse, 0x1, R6 ;  /* 0x000000010d157824 */ /* 0x040fe400078e0206 */
[----:B------:R-:W-:Y:S01]  /*7ab0*/  IMAD.IADD R13, R13, 0x1, R15 ;  /* 0x000000010d0d7824 */ /* 0x000fe200078e020f */
[----:B------:R-:W-:Y:S02]  /*7ac0*/  WARPGROUP.DEPBAR.LE gsb0, 0x0 ;  /* 0x00008000000079c5 */ /* 0x000fe40000010000 */
[----:B------:R-:W-:-:S06]  /*7ad0*/  WARPGROUP.ARRIVE ;  /* 0x00000000000079c5 */ /* 0x000fcc0000000000 */
[----:B------:R-:W-:Y:S01]  /*7ae0*/  HGMMA.64x64x16.F32 R152, gdesc[UR28], R152, gsb0 ;  /* 0x00e000001c9879f0 */ /* 0x000fe20008000898 */
[----:B------:R-:W-:Y:S01]  /*7af0*/  R2UR UR28, R21 ;  /* 0x00000000151c72ca */ /* 0x000fe200000e0000 */
[C---:B------:R-:W-:Y:S01]  /*7b00*/  IMAD.IADD R21, R20.reuse, 0x1, R6 ;  /* 0x0000000114157824 */ /* 0x040fe200078e0206 */
[----:B------:R-:W-:Y:S01]  /*7b10*/  UMOV UR29, 0x40000040 ;  /* 0x40000040001d7882 */ /* 0x000fe20000000000 */
[----:B------:R-:W-:Y:S01]  /*7b20*/  UMOV UR31, 0x40000040 ;  /* 0x40000040001f7882 */ /* 0x000fe20000000000 */
[----:B------:R-:W-:Y:S02]  /*7b30*/  IMAD.IADD R20, R20, 0x1, R15 ;  /* 0x0000000114147824 */ /* 0x000fe400078e020f */
[----:B------:R-:W-:Y:S01]  /*7b40*/  R2UR UR30, R21 ;  /* 0x00000000151e72ca */ /* 0x000fe200000e0000 */
[----:B------:R-:W-:Y:S02]  /*7b50*/  WARPGROUP.DEPBAR.LE gsb0, 0x0 ;  /* 0x00008000000079c5 */ /* 0x000fe40000010000 */
[----:B------:R-:W-:-:S10]  /*7b60*/  WARPGROUP.ARRIVE ;  /* 0x00000000000079c5 */ /* 0x000fd40000000000 */
        /* <DEDUP_REMOVED lines=26> */
[----:B------:R-:W-:Y:S01]  /*7d10*/  VIADD R20, R5, 0xa00 ;  /* 0x00000a0005147836 */ /* 0x000fe20000000000 */
[----:B------:R-:W-:Y:S01]  /*7d20*/  UMOV UR29, 0x40000040 ;  /* 0x40000040001d7882 */ /* 0x000fe20000000000 */
[----:B------:R-:W-:Y:S02]  /*7d30*/  UMOV UR31, 0x40000040 ;  /* 0x40000040001f7882 */ /* 0x000fe40000000000 */
[----:B------:R-:W-:-:S05]  /*7d40*/  IMAD.IADD R21, R14, 0x1, R20 ;  /* 0x000000010e157824 */ /* 0x000fca00078e0214 */
[----:B------:R-:W-:Y:S01]  /*7d50*/  R2UR UR30, R21 ;  /* 0x00000000151e72ca */ /* 0x000fe200000e0000 */
[C---:B------:R-:W-:Y:S02]  /*7d60*/  IMAD.IADD R21, R13.reuse, 0x1, R6 ;  /* 0x000000010d157824 */ /* 0x040fe400078e0206 */
[----:B------:R-:W-:Y:S01]  /*7d70*/  IMAD.IADD R13, R13, 0x1, R15 ;  /* 0x000000010d0d7824 */ /* 0x000fe200078e020f */
[----:B------:R-:W-:Y:S02]  /*7d80*/  WARPGROUP.DEPBAR.LE gsb0, 0x0 ;  /* 0x00008000000079c5 */ /* 0x000fe40000010000 */
[----:B------:R-:W-:-:S07]  /*7d90*/  WARPGROUP.ARRIVE ;  /* 0x00000000000079c5 */ /* 0x000fce0000000000 */
[----:B------:R-:W-:Y:S01]  /*7da0*/  HGMMA.64x64x16.F32 R152, gdesc[UR28], R152, gsb0 ;  /* 0x00e000001c9879f0 */ /* 0x000fe20008000898 */
[----:B------:R-:W-:Y:S01]  /*7db0*/  R2UR UR28, R21 ;  /* 0x00000000151c72ca */ /* 0x000fe200000e0000 */
[--C-:B------:R-:W-:Y:S01]  /*7dc0*/  IMAD.IADD R21, R6, 0x1, R20.reuse ;  /* 0x0000000106157824 */ /* 0x100fe200078e0214 */
        /* <DEDUP_REMOVED lines=82> */
[--C-:B------:R-:W-:Y:S02]  /*82f0*/  IMAD.IADD R6, R6, 0x1, R20.reuse ;  /* 0x0000000106067824 */ /* 0x100fe400078e0214 */
        /* <DEDUP_REMOVED lines=21> */
[----:B------:R-:W-:-:S04]  /*8450*/  LOP3.LUT R13, R13, 0x6, RZ, 0xc0, !PT ;  /* 0x000000060d0d7812 */ /* 0x000fc800078ec0ff */
[CC--:B------:R-:W-:Y:S02]  /*8460*/  IADD3 R5, R13.reuse, R6.reuse, R5 ;  /* 0x000000060d057210 */ /* 0x0c0fe40007ffe005 */
[----:B------:R-:W-:Y:S02]  /*8470*/  IADD3 R6, R13, R6, R4 ;  /* 0x000000060d067210 */ /* 0x000fe40007ffe004 */
[----:B------:R-:W0:Y:S01]  /*8480*/  @P1 LDC R13, c[0x0][0x44c] ;  /* 0x00011300ff0d1b82 */ /* 0x000e220000000800 */
[----:B------:R-:W-:Y:S02]  /*8490*/  WARPGROUP.DEPBAR.LE gsb0, 0x0 ;  /* 0x00008000000079c5 */ /* 0x000fe40000010000 */
[----:B------:R-:W-:-:S06]  /*84a0*/  WARPGROUP.ARRIVE ;  /* 0x00000000000079c5 */ /* 0x000fcc0000000000 */
[----:B------:R-:W-:Y:S01]  /*84b0*/  HGMMA.64x64x16.F32 R152, gdesc[UR28], R152, gsb0 ;  /* 0x00e000001c9879f0 */ /* 0x000fe20008000898 */
[----:B------:R-:W-:Y:S01]  /*84c0*/  R2UR UR28, R6 ;  /* 0x00000000061c72ca */ /* 0x000fe200000e0000 */
[----:B------:R-:W-:Y:S01]  /*84d0*/  UMOV UR29, 0x40000040 ;  /* 0x40000040001d7882 */ /* 0x000fe20000000000 */
[----:B------:R-:W-:Y:S01]  /*84e0*/  R2UR UR30, R5 ;  /* 0x00000000051e72ca */ /* 0x000fe200000e0000 */
[----:B------:R-:W-:Y:S01]  /*84f0*/  UMOV UR31, 0x40000040 ;  /* 0x40000040001f7882 */ /* 0x000fe20000000000 */
[----:B------:R-:W1:Y:S01]  /*8500*/  @P1 LDC R5, c[0x0][0x450] ;  /* 0x00011400ff051b82 */ /* 0x000e620000000800 */
[----:B------:R-:W-:-:S04]  /*8510*/  VIADD R6, R190, UR42 ;  /* 0x0000002abe067c36 */ /* 0x000fc80008000000 */
[----:B0-----:R-:W-:-:S05]  /*8520*/  @P1 IMAD.HI.U32 R13, R6, R13, RZ ;  /* 0x0000000d060d1227 */ /* 0x001fca00078e00ff */
[----:B-1----:R-:W-:Y:S02]  /*8530*/  @P1 SHF.R.U32.HI R6, RZ, R5, R13 ;  /* 0x00000005ff061219 */ /* 0x002fe4000001160d */
[----:B------:R-:W-:-:S03]  /*8540*/  IADD3 R5, R187, UR7, -R189 ;  /* 0x00000007bb057c10 */ /* 0x000fc6000fffe8bd */
[----:B------:R-:W0:Y:S02]  /*8550*/  SHFL.IDX PT, R13, R6, RZ, 0x1c1f ;  /* 0x001c1fff060d7589 */ /* 0x000e2400000e0000 */
[----:B------:R-:W-:-:S04]  /*8560*/  IMAD.IADD R5, R5, 0x1, -R188 ;  /* 0x0000000105057824 */ /* 0x000fc800078e0abc */
[----:B0-----:R-:W-:-:S05]  /*8570*/  IMAD.IADD R13, R5, 0x1, R13 ;  /* 0x00000001050d7824 */ /* 0x001fca00078e020d */
[C---:B------:R-:W-:Y:S02]  /*8580*/  ISETP.GT.AND P3, PT, R13.reuse, RZ, PT ;  /* 0x000000ff0d00720c */ /* 0x040fe40003f64270 */
[C---:B------:R-:W-:Y:S02]  /*8590*/  ISETP.GT.AND P4, PT, R13.reuse, 0x1, PT ;  /* 0x000000010d00780c */ /* 0x040fe40003f84270 */
[C---:B------:R-:W-:Y:S02]  /*85a0*/  ISETP.GT.AND P6, PT, R13.reuse, 0x28, PT ;  /* 0x000000280d00780c */ /* 0x040fe40003fc4270 */
        /* <DEDUP_REMOVED lines=42> */
[----:B------:R-:W-:Y:S02]  /*8850*/  ISETP.GT.AND P6, PT, R13, 0x38, PT ;  /* 0x000000380d00780c */ /* 0x000fe40003fc4270 */
[----:B------:R-:W-:Y:S02]  /*8860*/  FMNMX.FTZ R14, R177, R14, !PT ;  /* 0x0000000eb10e7209 */ /* 0x000fe40007810000 */
[----:B------:R-:W-:-:S02]  /*8870*/  FSEL R180, R180, -INF , P6 ;  /* 0xff800000b4b47808 */ /* 0x000fc40003000000 */
[----:B------:R-:W-:Y:S02]  /*8880*/  ISETP.GT.AND P5, PT, R13, 0x39, PT ;  /* 0x000000390d00780c */ /* 0x000fe40003fa4270 */
[----:B------:R-:W-:Y:S02]  /*8890*/  FMNMX.FTZ R13, R180, R14, !PT ;  /* 0x0000000eb40d7209 */ /* 0x000fe40007810000 */
[----:B------:R-:W0:Y:S01]  /*88a0*/  SHFL.IDX PT, R14, R6, 0x1, 0x1c1f ;  /* 0x003c1f00060e7f89 */ /* 0x000e2200000e0000 */
[----:B------:R-:W-:-:S04]  /*88b0*/  FSEL R181, R181, -INF , P5 ;  /* 0xff800000b5b57808 */ /* 0x000fc80002800000 */
[----:B------:R-:W-:-:S05]  /*88c0*/  FMNMX.FTZ R13, R181, R13, !PT ;  /* 0x0000000db50d7209 */ /* 0x000fca0007810000 */
[----:B------:R-:W1:Y:S01]  /*88d0*/  SHFL.BFLY PT, R6, R13, 0x2, 0x1f ;  /* 0x0c401f000d067f89 */ /* 0x000e6200000e0000 */
[----:B0-----:R-:W-:-:S05]  /*88e0*/  IMAD.IADD R5, R5, 0x1, R14 ;  /* 0x0000000105057824 */ /* 0x001fca00078e020e */
        /* <DEDUP_REMOVED lines=13> */
[C---:B------:R-:W-:Y:S02]  /*89c0*/  ISETP.GT.AND P6, PT, R5.reuse, 0x18, PT ;  /* 0x000000180500780c */ /* 0x040fe40003fc4270 */
[----:B------:R-:W-:Y:S02]  /*89d0*/  ISETP.GT.AND P3, PT, R5, 0x19, PT ;  /* 0x000000190500780c */ /* 0x000fe40003f64270 */
[----:B------:R-:W-:Y:S02]  /*89e0*/  FSEL R162, R162, -INF , P4 ;  /* 0xff800000a2a27808 */ /* 0x000fe40002000000 */
[----:B------:R-:W-:Y:S02]  /*89f0*/  FMNMX.FTZ R14, R159, R14, !PT ;  /* 0x0000000e9f0e7209 */ /* 0x000fe40007810000 */
        /* <DEDUP_REMOVED lines=9> */
[----:B------:R-:W-:Y:S02]  /*8a90*/  FSEL R171, R171, -INF , P5 ;  /* 0xff800000abab7808 */ /* 0x000fe40002800000 */
[----:B------:R-:W-:Y:S02]  /*8aa0*/  FSEL R174, R174, -INF , P6 ;  /* 0xff800000aeae7808 */ /* 0x000fe40003000000 */
[----:B------:R-:W-:Y:S02]  /*8ab0*/  FSEL R175, R175, -INF , P3 ;  /* 0xff800000afaf7808 */ /* 0x000fe40001800000 */
[----:B------:R-:W-:-:S02]  /*8ac0*/  ISETP.GT.AND P4, PT, R5, 0x30, PT ;  /* 0x000000300500780c */ /* 0x000fc40003f84270 */
[C---:B------:R-:W-:Y:S02]  /*8ad0*/  ISETP.GT.AND P5, PT, R5.reuse, 0x31, PT ;  /* 0x000000310500780c */ /* 0x040fe40003fa4270 */
[C---:B------:R-:W-:Y:S02]  /*8ae0*/  ISETP.GT.AND P6, PT, R5.reuse, 0x38, PT ;  /* 0x000000380500780c */ /* 0x040fe40003fc4270 */
[----:B------:R-:W-:Y:S02]  /*8af0*/  ISETP.GT.AND P3, PT, R5, 0x39, PT ;  /* 0x000000390500780c */ /* 0x000fe40003f64270 */
[----:B------:R-:W-:Y:S02]  /*8b00*/  FMNMX.FTZ R5, R163, R14, !PT ;  /* 0x0000000ea3057209 */ /* 0x000fe40007810000 */
[----:B------:R-:W-:Y:S02]  /*8b10*/  FSEL R178, R178, -INF , P4 ;  /* 0xff800000b2b27808 */ /* 0x000fe40002000000 */
[----:B------:R-:W-:-:S02]  /*8b20*/  FMNMX.FTZ R5, R166, R5, !PT ;  /* 0x00000005a6057209 */ /* 0x000fc40007810000 */
[----:B-1----:R-:W-:Y:S02]  /*8b30*/  FMNMX.FTZ R6, R13, R6, !PT ;  /* 0x000000060d067209 */ /* 0x002fe40007810000 */
[----:B------:R-:W-:Y:S02]  /*8b40*/  FMNMX.FTZ R5, R167, R5, !PT ;  /* 0x00000005a7057209 */ /* 0x000fe40007810000 */
[----:B------:R-:W-:Y:S01]  /*8b50*/  FSEL R179, R179, -INF , P5 ;  /* 0xff800000b3b37808 */ /* 0x000fe20002800000 */
[----:B------:R-:W0:Y:S01]  /*8b60*/  SHFL.BFLY PT, R13, R6, 0x1, 0x1f ;  /* 0x0c201f00060d7f89 */ /* 0x000e2200000e0000 */
[----:B------:R-:W-:Y:S02]  /*8b70*/  FMNMX.FTZ R5, R170, R5, !PT ;  /* 0x00000005aa057209 */ /* 0x000fe40007810000 */
[----:B------:R-:W-:Y:S02]  /*8b80*/  FSEL R182, R182, -INF , P6 ;  /* 0xff800000b6b67808 */ /* 0x000fe40003000000 */
[----:B------:R-:W-:-:S02]  /*8b90*/  FMNMX.FTZ R5, R171, R5, !PT ;  /* 0x00000005ab057209 */ /* 0x000fc40007810000 */
[----:B------:R-:W-:Y:S02]  /*8ba0*/  FSEL R229, R183, -INF , P3 ;  /* 0xff800000b7e57808 */ /* 0x000fe40001800000 */
        /* <DEDUP_REMOVED lines=9> */
[----:B------:R-:W-:Y:S01]  /*8c40*/  FSEL R228, R228, RZ, P4 ;  /* 0x000000ffe4e47208 */ /* 0x000fe20002000000 */
[----:B------:R-:W0:Y:S04]  /*8c50*/  SHFL.BFLY PT, R15, R5, 0x2, 0x1f ;  /* 0x0c401f00050f7f89 */ /* 0x000e2800000e0000 */
        /* <DEDUP_REMOVED lines=14> */
[----:B------:R-:W-:-:S03]  /*8d40*/  FFMA.FTZ R173, R181, UR4, -R228 ;  /* 0x00000004b5ad7c23 */ /* 0x000fc600080108e4 */
[----:B------:R-:W-:Y:S01]  /*8d50*/  MUFU.EX2 R152, R152 ;  /* 0x0000009800987308 */ /* 0x000fe20000000800 */
[----:B0-----:R-:W-:Y:S01]  /*8d60*/  FMNMX.FTZ R5, R5, R15, !PT ;  /* 0x0000000f05057209 */ /* 0x001fe20007810000 */
[--C-:B------:R-:W-:Y:S01]  /*8d70*/  FFMA.FTZ R15, R169, UR4, -R228.reuse ;  /* 0x00000004a90f7c23 */ /* 0x100fe200080108e4 */
[----:B------:R-:W-:-:S03]  /*8d80*/  FFMA.FTZ R169, R177, UR4, -R228 ;  /* 0x00000004b1a97c23 */ /* 0x000fc600080108e4 */
[----:B------:R-:W0:Y:S02]  /*8d90*/  SHFL.BFLY PT, R164, R5, 0x1, 0x1f ;  /* 0x0c201f0005a47f89 */ /* 0x000e2400000e0000 */
[----:B------:R-:W-:Y:S08]  /*8da0*/  MUFU.EX2 R153, R153 ;  /* 0x0000009900997308 */ /* 0x000ff00000000800 */
[----:B------:R-:W-:Y:S08]  /*8db0*/  MUFU.EX2 R156, R156 ;  /* 0x0000009c009c7308 */ /* 0x000ff00000000800 */
[----:B------:R-:W-:Y:S01]  /*8dc0*/  MUFU.EX2 R157, R157 ;  /* 0x0000009d009d7308 */ /* 0x000fe20000000800 */
[----:B0-----:R-:W-:-:S07]  /*8dd0*/  FMNMX.FTZ R5, R5, R164, !PT ;  /* 0x000000a405057209 */ /* 0x001fce0007810000 */
[----:B------:R-:W-:Y:S01]  /*8de0*/  MUFU.EX2 R161, R161 ;  /* 0x000000a100a17308 */ /* 0x000fe20000000800 */
[C---:B------:R-:W-:Y:S01]  /*8df0*/  FSETP.NEU.FTZ.AND P3, PT, R5.reuse, -INF , PT ;  /* 0xff8000000500780b */ /* 0x040fe20003f7d000 */
[----:B------:R-:W-:-:S06]  /*8e00*/  FMUL.FTZ R164, R5, UR4 ;  /* 0x0000000405a47c20 */ /* 0x000fcc0008410000 */
[----:B------:R-:W-:Y:S01]  /*8e10*/  MUFU.EX2 R160, R160 ;  /* 0x000000a000a07308 */ /* 0x000fe20000000800 */
[----:B------:R-:W-:-:S05]  /*8e20*/  FSEL R164, R164, RZ, P3 ;  /* 0x000000ffa4a47208 */ /* 0x000fca0001800000 */
[--C-:B------:R-:W-:Y:S01]  /*8e30*/  FFMA.FTZ R165, R155, UR4, -R164.reuse ;  /* 0x000000049ba57c23 */ /* 0x100fe200080108a4 */
[--C-:B------:R-:W-:Y:S01]  /*8e40*/  FFMA.FTZ R155, R158, UR4, -R164.reuse ;  /* 0x000000049e9b7c23 */ /* 0x100fe200080108a4 */
[--C-:B------:R-:W-:Y:S01]  /*8e50*/  FFMA.FTZ R158, R162, UR4, -R164.reuse ;  /* 0x00000004a29e7c23 */ /* 0x100fe200080108a4 */
[--C-:B------:R-:W-:Y:S01]  /*8e60*/  FFMA.FTZ R162, R163, UR4, -R164.reuse ;  /* 0x00000004a3a27c23 */ /* 0x100fe200080108a4 */
[--C-:B------:R-:W-:Y:S01]  /*8e70*/  FFMA.FTZ R176, R166, UR4, -R164.reuse ;  /* 0x00000004a6b07c23 */ /* 0x100fe200080108a4 */
[----:B------:R-:W-:Y:S01]  /*8e80*/  FSEL R163, R6, RZ, P4 ;  /* 0x000000ff06a37208 */ /* 0x000fe20002000000 */
[--C-:B------:R-:W-:Y:S01]  /*8e90*/  FFMA.FTZ R154, R154, UR4, -R164.reuse ;  /* 0x000000049a9a7c23 */ /* 0x100fe200080108a4 */
[----:B------:R-:W-:Y:S01]  /*8ea0*/  FSEL R166, R5, RZ, P3 ;  /* 0x000000ff05a67208 */ /* 0x000fe20001800000 */
[----:B------:R-:W-:Y:S01]  /*8eb0*/  FFMA.FTZ R177, R167, UR4, -R164 ;  /* 0x00000004a7b17c23 */ /* 0x000fe200080108a4 */
[----:B------:R-:W-:Y:S01]  /*8ec0*/  ISETP.NE.AND P3, PT, R22, RZ, PT ;  /* 0x000000ff1600720c */ /* 0x000fe20003f65270 */
[----:B------:R-:W-:Y:S01]  /*8ed0*/  FADD.FTZ R163, -R163, R10 ;  /* 0x0000000aa3a37221 */ /* 0x000fe20000010100 */
[----:B------:R-:W-:Y:S01]  /*8ee0*/  MUFU.EX2 R165, R165 ;  /* 0x000000a500a57308 */ /* 0x000fe20000000800 */
[----:B------:R-:W-:Y:S01]  /*8ef0*/  FADD.FTZ R166, -R166, R11 ;  /* 0x0000000ba6a67221 */ /* 0x000fe20000010100 */
[----:B------:R-:W-:-:S02]  /*8f00*/  @!P2 VIADD R11, R9, 0x38840 ;  /* 0x00038840090ba836 */ /* 0x000fc40000000000 */
[----:B------:R-:W-:Y:S01]  /*8f10*/  FMUL.FTZ R163, R163, UR4 ;  /* 0x00000004a3a37c20 */ /* 0x000fe20008410000 */
[--C-:B------:R-:W-:Y:S01]  /*8f20*/  FFMA.FTZ R159, R159, UR4, -R164.reuse ;  /* 0x000000049f9f7c23 */ /* 0x100fe200080108a4 */
[----:B------:R-:W-:Y:S01]  /*8f30*/  FMUL.FTZ R166, R166, UR4 ;  /* 0x00000004a6a67c20 */ /* 0x000fe20008410000 */
[--C-:B------:R-:W-:Y:S01]  /*8f40*/  FFMA.FTZ R10, R170, UR4, -R164.reuse ;  /* 0x00000004aa0a7c23 */ /* 0x100fe200080108a4 */
[----:B------:R-:W-:Y:S01]  /*8f50*/  @!P2 PRMT R11, RZ, 0x654, R11 ;  /* 0x00000654ff0ba816 */ /* 0x000fe2000000000b */
[----:B------:R-:W-:Y:S01]  /*8f60*/  MUFU.EX2 R154, R154 ;  /* 0x0000009a009a7308 */ /* 0x000fe20000000800 */
[--C-:B------:R-:W-:Y:S01]  /*8f70*/  FFMA.FTZ R179, R179, UR4, -R164.reuse ;  /* 0x00000004b3b37c23 */ /* 0x100fe200080108a4 */
[----:B------:R-:W-:Y:S01]  /*8f80*/  FFMA.FTZ R182, R182, UR4, -R164 ;  /* 0x00000004b6b67c23 */ /* 0x000fe200080108a4 */
[----:B------:R-:W-:Y:S01]  /*8f90*/  @!P3 IMAD R167, R12, 0x40, R18 ;  /* 0x000000400ca7b824 */ /* 0x000fe200078e0212 */
[----:B------:R0:W-:Y:S01]  /*8fa0*/  @!P2 SYNCS.ARRIVE.TRANS64.RED.A1T0 RZ, [R11+URZ], RZ ;  /* 0x000000ff0bffa9a7 */ /* 0x0001e2000810043f */
[--C-:B------:R-:W-:Y:S01]  /*8fb0*/  FFMA.FTZ R12, R174, UR4, -R164.reuse ;  /* 0x00000004ae0c7c23 */ /* 0x100fe200080108a4 */
[----:B------:R-:W-:Y:S01]  /*8fc0*/  FFMA.FTZ R171, R171, UR4, -R164 ;  /* 0x00000004abab7c23 */ /* 0x000fe200080108a4 */
[----:B------:R-:W-:Y:S01]  /*8fd0*/  @!P3 IMAD R167, R167, 0x4, R16 ;  /* 0x00000004a7a7b824 */ /* 0x000fe200078e0210 */
[----:B------:R-:W1:Y:S01]  /*8fe0*/  MUFU.EX2 R163, R163 ;  /* 0x000000a300a37308 */ /* 0x000e620000000800 */
[--C-:B------:R-:W-:Y:S01]  /*8ff0*/  FFMA.FTZ R175, R175, UR4, -R164.reuse ;  /* 0x00000004afaf7c23 */ /* 0x100fe200080108a4 */
[--C-:B------:R-:W-:Y:S01]  /*9000*/  FFMA.FTZ R178, R178, UR4, -R164.reuse ;  /* 0x00000004b2b27c23 */ /* 0x100fe200080108a4 */
[----:B------:R-:W-:Y:S01]  /*9010*/  FFMA.FTZ R164, R229, UR4, -R164 ;  /* 0x00000004e5a47c23 */ /* 0x000fe200080108a4 */
[----:B------:R-:W-:-:S04]  /*9020*/  @!P2 VIADD R9, R9, 0x38860 ;  /* 0x000388600909a836 */ /* 0x000fc80000000000 */
[----:B------:R-:W2:Y:S01]  /*9030*/  MUFU.EX2 R166, R166 ;  /* 0x000000a600a67308 */ /* 0x000ea20000000800 */
[----:B------:R-:W-:-:S07]  /*9040*/  @!P2 PRMT R9, RZ, 0x654, R9 ;  /* 0x00000654ff09a816 */ /* 0x000fce0000000009 */
[----:B------:R-:W3:Y:S01]  /*9050*/  MUFU.EX2 R155, R155 ;  /* 0x0000009b009b7308 */ /* 0x000ee20000000800 */
[----:B-1----:R-:W-:Y:S01]  /*9060*/  @!P3 STS [R167+0x38400], R163 ;  /* 0x038400a3a700b388 */ /* 0x002fe20000000800 */
[-C--:B------:R-:W-:Y:S01]  /*9070*/  FMUL.FTZ R24, R24, R163.reuse ;  /* 0x000000a318187220 */ /* 0x080fe20000410000 */
[-C--:B------:R-:W-:Y:S01]  /*9080*/  FMUL.FTZ R25, R25, R163.reuse ;  /* 0x000000a319197220 */ /* 0x080fe20000410000 */
[-C--:B------:R-:W-:Y:S01]  /*9090*/  FMUL.FTZ R28, R28, R163.reuse ;  /* 0x000000a31c1c7220 */ /* 0x080fe20000410000 */
[-C--:B------:R-:W-:Y:S01]  /*90a0*/  FMUL.FTZ R29, R29, R163.reuse ;  /* 0x000000a31d1d7220 */ /* 0x080fe20000410000 */
[-C--:B------:R-:W-:Y:S01]  /*90b0*/  FMUL.FTZ R32, R32, R163.reuse ;  /* 0x000000a320207220 */ /* 0x080fe20000410000 */
[-C--:B------:R-:W-:Y:S01]  /*90c0*/  FMUL.FTZ R33, R33, R163.reuse ;  /* 0x000000a321217220 */ /* 0x080fe20000410000 */
[----:B------:R-:W1:Y:S01]  /*90d0*/  MUFU.EX2 R159, R159 ;  /* 0x0000009f009f7308 */ /* 0x000e620000000800 */
[----:B--2---:R2:W-:Y:S01]  /*90e0*/  @!P3 STS [R167+0x38420], R166 ;  /* 0x038420a6a700b388 */ /* 0x0045e20000000800 */
[----:B------:R-:W-:Y:S01]  /*90f0*/  FFMA.FTZ R8, R166, R8, R154 ;  /* 0x00000008a6087223 */ /* 0x000fe2000001009a */
[-C--:B------:R-:W-:Y:S01]  /*9100*/  FMUL.FTZ R36, R36, R163.reuse ;  /* 0x000000a324247220 */ /* 0x080fe20000410000 */
[-C--:B------:R-:W-:Y:S01]  /*9110*/  FMUL.FTZ R37, R37, R163.reuse ;  /* 0x000000a325257220 */ /* 0x080fe20000410000 */
[-C--:B------:R-:W-:Y:S01]  /*9120*/  FMUL.FTZ R40, R40, R163.reuse ;  /* 0x000000a328287220 */ /* 0x080fe20000410000 */
[----:B------:R-:W-:Y:S01]  /*9130*/  FADD.FTZ R170, R165, R8 ;  /* 0x00000008a5aa7221 */ /* 0x000fe20000010000 */
[-C--:B------:R-:W-:Y:S01]  /*9140*/  FMUL.FTZ R41, R41, R163.reuse ;  /* 0x000000a329297220 */ /* 0x080fe20000410000 */
[----:B------:R-:W4:Y:S01]  /*9150*/  MUFU.EX2 R158, R158 ;  /* 0x0000009e009e7308 */ /* 0x000f220000000800 */
[----:B------:R-:W-:Y:S01]  /*9160*/  FMUL.FTZ R44, R44, R163 ;  /* 0x000000a32c2c7220 */ /* 0x000fe20000410000 */
[----:B---3--:R-:W-:Y:S01]  /*9170*/  FADD.FTZ R170, R155, R170 ;  /* 0x000000aa9baa7221 */ /* 0x008fe20000010000 */
[----:B--2---:R-:W-:Y:S01]  /*9180*/  FFMA.FTZ R167, R163, R7, R152 ;  /* 0x00000007a3a77223 */ /* 0x004fe20000010098 */
[----:B------:R-:W-:Y:S01]  /*9190*/  F2FP.F16.F32.PACK_AB R152, R153, R152 ;  /* 0x000000989998723e */ /* 0x000fe200000000ff */
[-C--:B------:R-:W-:Y:S01]  /*91a0*/  FMUL.FTZ R45, R45, R163.reuse ;  /* 0x000000a32d2d7220 */ /* 0x080fe20000410000 */
[-C--:B------:R-:W-:Y:S01]  /*91b0*/  FMUL.FTZ R48, R48, R163.reuse ;  /* 0x000000a330307220 */ /* 0x080fe20000410000 */
[----:B------:R-:W-:Y:S01]  /*91c0*/  FADD.FTZ R167, R153, R167 ;  /* 0x000000a799a77221 */ /* 0x000fe20000010000 */
[----:B------:R-:W2:Y:S01]  /*91d0*/  MUFU.EX2 R162, R162 ;  /* 0x000000a200a27308 */ /* 0x000ea20000000800 */
[----:B-1----:R-:W-:Y:S01]  /*91e0*/  FADD.FTZ R170, R159, R170 ;  /* 0x000000aa9faa7221 */ /* 0x002fe20000010000 */
[----:B------:R-:W-:Y:S01]  /*91f0*/  F2FP.F16.F32.PACK_AB R153, R165, R154 ;  /* 0x0000009aa599723e */ /* 0x000fe200000000ff */
[----:B------:R-:W-:Y:S01]  /*9200*/  FADD.FTZ R167, R156, R167 ;  /* 0x000000a79ca77221 */ /* 0x000fe20000010000 */
[----:B------:R-:W-:Y:S01]  /*9210*/  F2FP.F16.F32.PACK_AB R154, R183, R156 ;  /* 0x0000009cb79a723e */ /* 0x000fe200000000ff */
[----:B------:R-:W-:Y:S01]  /*9220*/  FMUL.FTZ R49, R49, R163 ;  /* 0x000000a331317220 */ /* 0x000fe20000410000 */
[----:B------:R-:W-:Y:S01]  /*9230*/  F2FP.F16.F32.PACK_AB R156, R161, R157 ;  /* 0x0000009da19c723e */ /* 0x000fe200000000ff */
[----:B------:R-:W-:Y:S01]  /*9240*/  FADD.FTZ R167, R183, R167 ;  /* 0x000000a7b7a77221 */ /* 0x000fe20000010000 */
[----:B------:R-:W1:Y:S01]  /*9250*/  MUFU.EX2 R13, R13 ;  /* 0x0000000d000d7308 */ /* 0x000e620000000800 */
[----:B----4-:R-:W-:Y:S01]  /*9260*/  FADD.FTZ R170, R158, R170 ;  /* 0x000000aa9eaa7221 */ /* 0x010fe20000010000 */
[----:B------:R-:W-:Y:S01]  /*9270*/  F2FP.F16.F32.PACK_AB R155, R159, R155 ;  /* 0x0000009b9f9b723e */ /* 0x000fe200000000ff */
[----:B------:R-:W-:Y:S01]  /*9280*/  BAR.SYNC.DEFER_BLOCKING 0xf, 0x100 ;  /* 0x03c4000000007b1d */ /* 0x000fe20000010000 */
[----:B------:R-:W-:Y:S01]  /*9290*/  FADD.FTZ R167, R157, R167 ;  /* 0x000000a79da77221 */ /* 0x000fe20000010000 */
[-C--:B------:R-:W-:Y:S01]  /*92a0*/  FMUL.FTZ R52, R52, R163.reuse ;  /* 0x000000a334347220 */ /* 0x080fe20000410000 */
[-C--:B------:R-:W-:Y:S01]  /*92b0*/  FMUL.FTZ R53, R53, R163.reuse ;  /* 0x000000a335357220 */ /* 0x080fe20000410000 */
[-C--:B------:R-:W-:Y:S01]  /*92c0*/  FMUL.FTZ R56, R56, R163.reuse ;  /* 0x000000a338387220 */ /* 0x080fe20000410000 */
[-C--:B------:R-:W-:Y:S01]  /*92d0*/  FMUL.FTZ R57, R57, R163.reuse ;  /* 0x000000a339397220 */ /* 0x080fe20000410000 */
[----:B------:R-:W-:Y:S01]  /*92e0*/  MUFU.EX2 R176, R176 ;  /* 0x000000b000b07308 */ /* 0x000fe20000000800 */
        /* <DEDUP_REMOVED lines=54> */
[----:B-1----:R-:W-:Y:S01]  /*9650*/  F2FP.F16.F32.PACK_AB R158, R13, R160 ;  /* 0x000000a00d9e723e */ /* 0x002fe200000000ff */
[----:B0-----:R0:W1:Y:S01]  /*9660*/  MUFU.EX2 R11, R171 ;  /* 0x000000ab000b7308 */ /* 0x0010620000000800 */
[----:B--2---:R-:W-:Y:S01]  /*9670*/  F2FP.F16.F32.PACK_AB R159, R177, R176 ;  /* 0x000000b0b19f723e */ /* 0x004fe200000000ff */
[-C--:B------:R-:W-:Y:S01]  /*9680*/  FMUL.FTZ R26, R26, R166.reuse ;  /* 0x000000a61a1a7220 */ /* 0x080fe20000410000 */
[-C--:B------:R-:W-:Y:S01]  /*9690*/  FMUL.FTZ R27, R27, R166.reuse ;  /* 0x000000a61b1b7220 */ /* 0x080fe20000410000 */
[-C--:B------:R-:W-:Y:S01]  /*96a0*/  FMUL.FTZ R30, R30, R166.reuse ;  /* 0x000000a61e1e7220 */ /* 0x080fe20000410000 */
[-C--:B------:R-:W-:Y:S01]  /*96b0*/  FMUL.FTZ R31, R31, R166.reuse ;  /* 0x000000a61f1f7220 */ /* 0x080fe20000410000 */
[-C--:B------:R-:W-:Y:S01]  /*96c0*/  FMUL.FTZ R34, R34, R166.reuse ;  /* 0x000000a622227220 */ /* 0x080fe20000410000 */
[----:B------:R-:W-:Y:S01]  /*96d0*/  FMUL.FTZ R35, R35, R166 ;  /* 0x000000a623237220 */ /* 0x000fe20000410000 */
[----:B------:R-:W-:Y:S01]  /*96e0*/  MUFU.EX2 R12, R12 ;  /* 0x0000000c000c7308 */ /* 0x000fe20000000800 */
[----:B0-----:R-:W-:-:S02]  /*96f0*/  IMAD R171, R2, 0x1000, R19 ;  /* 0x0000100002ab7824 */ /* 0x001fc400078e0213 */
[-C--:B------:R-:W-:Y:S01]  /*9700*/  FMUL.FTZ R38, R38, R166.reuse ;  /* 0x000000a626267220 */ /* 0x080fe20000410000 */
[-C--:B------:R-:W-:Y:S01]  /*9710*/  FMUL.FTZ R39, R39, R166.reuse ;  /* 0x000000a627277220 */ /* 0x080fe20000410000 */
[-C--:B------:R-:W-:Y:S01]  /*9720*/  FMUL.FTZ R42, R42, R166.reuse ;  /* 0x000000a62a2a7220 */ /* 0x080fe20000410000 */
[-C--:B------:R-:W-:Y:S01]  /*9730*/  FMUL.FTZ R43, R43, R166.reuse ;  /* 0x000000a62b2b7220 */ /* 0x080fe20000410000 */
[----:B------:R-:W-:Y:S01]  /*9740*/  R2UR UR10, R171 ;  /* 0x00000000ab0a72ca */ /* 0x000fe200000e0000 */
        /* <DEDUP_REMOVED lines=10> */
[----:B0-----:R-:W-:Y:S01]  /*97f0*/  FADD.FTZ R175, R161, R167 ;  /* 0x000000a7a1af7221 */ /* 0x001fe20000010000 */
[-C--:B------:R-:W-:Y:S01]  /*9800*/  FMUL.FTZ R62, R62, R166.reuse ;  /* 0x000000a63e3e7220 */ /* 0x080fe20000410000 */
[-C--:B------:R-:W-:Y:S01]  /*9810*/  FMUL.FTZ R63, R63, R166.reuse ;  /* 0x000000a63f3f7220 */ /* 0x080fe20000410000 */
[-C--:B------:R-:W-:Y:S01]  /*9820*/  FMUL.FTZ R66, R66, R166.reuse ;  /* 0x000000a642427220 */ /* 0x080fe20000410000 */
[----:B------:R-:W-:Y:S01]  /*9830*/  FADD.FTZ R175, R160, R175 ;  /* 0x000000afa0af7221 */ /* 0x000fe20000010000 */
        /* <DEDUP_REMOVED lines=49> */
[----:B---3--:R-:W-:Y:S01]  /*9b50*/  F2FP.F16.F32.PACK_AB R160, R15, R14 ;  /* 0x0000000e0fa0723e */ /* 0x008fe200000000ff */
[----:B------:R3:W4:Y:S01]  /*9b60*/  MUFU.EX2 R174, R164 ;  /* 0x000000a400ae7308 */ /* 0x0007220000000800 */
[----:B-1----:R-:W-:Y:S01]  /*9b70*/  F2FP.F16.F32.PACK_AB R161, R11, R10 ;  /* 0x0000000a0ba1723e */ /* 0x002fe200000000ff */
[----:B------:R1:W-:Y:S01]  /*9b80*/  STSM.16.M88.4 [R23+0x36400], R152 ;  /* 0x0364009817007844 */ /* 0x0003e20000000200 */
[----:B------:R-:W-:Y:S01]  /*9b90*/  F2FP.F16.F32.PACK_AB R162, R21, R20 ;  /* 0x0000001415a2723e */ /* 0x000fe200000000ff */
[----:B------:R-:W-:Y:S01]  /*9ba0*/  FADD.FTZ R170, R176, R170 ;  /* 0x000000aab0aa7221 */ /* 0x000fe20000010000 */
[----:B--2---:R-:W-:Y:S01]  /*9bb0*/  F2FP.F16.F32.PACK_AB R163, R7, R12 ;  /* 0x0000000c07a3723e */ /* 0x004fe200000000ff */
[----:B------:R2:W-:Y:S01]  /*9bc0*/  STSM.16.M88.4 [R186], R156 ;  /* 0x0000009cba007844 */ /* 0x0005e20000000200 */
[----:B0-----:R-:W-:Y:S01]  /*9bd0*/  F2FP.F16.F32.PACK_AB R165, R179, R8 ;  /* 0x00000008b3a5723e */ /* 0x001fe200000000ff */
[----:B------:R-:W-:Y:S01]  /*9be0*/  FADD.FTZ R175, R13, R175 ;  /* 0x000000af0daf7221 */ /* 0x000fe20000010000 */
[----:B---3--:R-:W-:Y:S01]  /*9bf0*/  F2FP.F16.F32.PACK_AB R164, R169, R168 ;  /* 0x000000a8a9a4723e */ /* 0x008fe200000000ff */
[----:B------:R2:W-:Y:S01]  /*9c00*/  STSM.16.M88.4 [R184], R160 ;  /* 0x000000a0b8007844 */ /* 0x0005e20000000200 */
[----:B------:R-:W-:Y:S01]  /*9c10*/  F2FP.F16.F32.PACK_AB R166, R173, R172 ;  /* 0x000000acada6723e */ /* 0x000fe200000000ff */
[----:B------:R-:W-:Y:S01]  /*9c20*/  FADD.FTZ R170, R177, R170 ;  /* 0x000000aab1aa7221 */ /* 0x000fe20000010000 */
[----:B------:R-:W-:Y:S01]  /*9c30*/  FADD.FTZ R175, R14, R175 ;  /* 0x000000af0eaf7221 */ /* 0x000fe20000010000 */
[----:B------:R-:W-:-:S02]  /*9c40*/  PLOP3.LUT P3, PT, PT, PT, UP0, 0x80, 0x0 ;  /* 0x000000000000781c */ /* 0x000fc40003f6f008 */
[----:B------:R-:W-:Y:S01]  /*9c50*/  FADD.FTZ R170, R10, R170 ;  /* 0x000000aa0aaa7221 */ /* 0x000fe20000010000 */
[----:B----4-:R-:W-:Y:S01]  /*9c60*/  F2FP.F16.F32.PACK_AB R167, R174, R182 ;  /* 0x000000b6aea7723e */ /* 0x010fe200000000ff */
[----:B------:R-:W-:Y:S01]  /*9c70*/  FADD.FTZ R175, R15, R175 ;  /* 0x000000af0faf7221 */ /* 0x000fe20000010000 */
[----:B------:R-:W-:Y:S02]  /*9c80*/  IMAD.MOV.U32 R10, RZ, RZ, R6 ;  /* 0x000000ffff0a7224 */ /* 0x000fe400078e0006 */
[----:B------:R-:W-:Y:S01]  /*9c90*/  FADD.FTZ R11, R11, R170 ;  /* 0x000000aa0b0b7221 */ /* 0x000fe20000010000 */
[----:B------:R2:W-:Y:S01]  /*9ca0*/  STSM.16.M88.4 [R185], R164 ;  /* 0x000000a4b9007844 */ /* 0x0005e20000000200 */
[----:B------:R-:W-:Y:S01]  /*9cb0*/  WARPGROUP.ARRIVE ;  /* 0x00000000000079c5 */ /* 0x000fe20000000000 */
[----:B------:R-:W-:Y:S01]  /*9cc0*/  FADD.FTZ R20, R20, R175 ;  /* 0x000000af14147221 */ /* 0x000fe20000010000 */
[----:B------:R-:W-:Y:S01]  /*9cd0*/  FADD.FTZ R12, R12, R11 ;  /* 0x0000000b0c0c7221 */ /* 0x000fe20000010000 */
[----:B------:R-:W-:-:S02]  /*9ce0*/  IMAD.MOV.U32 R11, RZ, RZ, R5 ;  /* 0x000000ffff0b7224 */ /* 0x000fc400078e0005 */
[----:B------:R-:W-:Y:S01]  /*9cf0*/  FADD.FTZ R21, R21, R20 ;  /* 0x0000001415157221 */ /* 0x000fe20000010000 */
[----:B------:R-:W-:Y:S01]  /*9d00*/  HGMMA.64x256x16.F32 R24, R152, gdesc[UR8].tnspB, R24, gsb0 ;  /* 0x43e0000898187df0 */ /* 0x000fe20008000818 */
[----:B------:R-:W-:Y:S01]  /*9d10*/  UMOV UR11, 0x40000040 ;  /* 0x40000040000b7882 */ /* 0x000fe20000000000 */
        /* <DEDUP_REMOVED lines=10> */
[----:B------:R-:W-:Y:S02]  /*9dc0*/  WARPGROUP.DEPBAR.LE gsb0, 0x0 ;  /* 0x00008000000079c5 */ /* 0x000fe40000010000 */
[----:B-1----:R-:W-:Y:S01]  /*9dd0*/  VIADD R152, R171, 0x80 ;  /* 0x00000080ab987836 */ /* 0x002fe20000000000 */
[----:B------:R-:W-:-:S04]  /*9de0*/  WARPGROUP.ARRIVE ;  /* 0x00000000000079c5 */ /* 0x000fc80000000000 */
[----:B------:R-:W-:Y:S01]  /*9df0*/  R2UR UR10, R152 ;  /* 0x00000000980a72ca */ /* 0x000fe200000e0000 */
[C---:B------:R-:W-:Y:S02]  /*9e00*/  VIADD R152, R171.reuse, 0x100 ;  /* 0x00000100ab987836 */ /* 0x040fe40000000000 */
[----:B------:R-:W-:-:S10]  /*9e10*/  VIADD R171, R171, 0x180 ;  /* 0x00000180abab7836 */ /* 0x000fd40000000000 */
        /* <DEDUP_REMOVED lines=24> */
.L_x_8143:
[----:B------:R-:W-:-:S06]  /*9fa0*/  UISETP.GE.AND UP0, UPT, UR6, UR43, UPT ;  /* 0x0000002b0600728c */ /* 0x000fcc000bf06270 */
[----:B------:R-:W-:-:S13]  /*9fb0*/  PLOP3.LUT P1, PT, PT, PT, UP0, 0x80, 0x0 ;  /* 0x000000000000781c */ /* 0x000fda0003f2f008 */
[----:B------:R-:W-:Y:S05]  /*9fc0*/  @!P1 BRA `(.L_x_8153) ;  /* 0x0000002c00409947 */ /* 0x000fea0003800000 */
[----:B------:R-:W-:Y:S01]  /*9fd0*/  IMAD.MOV.U32 R228, RZ, RZ, R5 ;  /* 0x000000ffffe47224 */ /* 0x000fe200078e0005 */
[----:B------:R-:W-:Y:S01]  /*9fe0*/  ULDC UR4, c[0x0][0xa80] ;  /* 0x0002a00000047ab9 */ /* 0x000fe20000000800 */
[----:B------:R-:W-:Y:S02]  /*9ff0*/  IMAD.MOV.U32 R10, RZ, RZ, R6 ;  /* 0x000000ffff0a7224 */ /* 0x000fe400078e0006 */
[----:B------:R-:W-:-:S07]  /*a000*/  IMAD.MOV.U32 R187, RZ, RZ, R2 ;  /* 0x000000ffffbb7224 */ /* 0x000fce00078e0002 */
.L_x_8162:
[----:B------:R-:W-:-:S05]  /*a010*/  VIADD R2, R187, 0x1 ;  /* 0x00000001bb027836 */ /* 0x000fca0000000000 */
[----:B------:R-:W-:-:S04]  /*a020*/  ISETP.NE.AND P1, PT, R2, 0x2, PT ;  /* 0x000000020200780c */ /* 0x000fc80003f25270 */
[----:B------:R-:W-:Y:S02]  /*a030*/  SEL R5, RZ, 0x1, P1 ;  /* 0x00000001ff057807 */ /* 0x000fe40000800000 */
[----:B------:R-:W-:Y:S02]  /*a040*/  SEL R2, R2, RZ, P1 ;  /* 0x000000ff02027207 */ /* 0x000fe40000800000 */
[----:B------:R-:W-:-:S13]  /*a050*/  R2UR UR5, R5 ;  /* 0x00000000050572ca */ /* 0x000fda00000e0000 */
[----:B------:R-:W-:Y:S01]  /*a060*/  ULOP3.LUT UR37, UR37, UR5, URZ, 0x3c, !UPT ;  /* 0x0000000525257292 */ /* 0x000fe2000f8e3c3f */
[----:B----4-:R-:W-:Y:S11]  /*a070*/  @!P0 BRA `(.L_x_8154) ;  /* 0x0000000000048947 */ /* 0x010ff60003800000 */
[----:B------:R-:W-:Y:S01]  /*a080*/  BPT.TRAP 0x1 ;  /* 0x000000040000795c */ /* 0x000fe20000300000 */
.L_x_8154:
[----:B------:R-:W-:Y:S02]  /*a090*/  IMAD.U32 R5, RZ, RZ, UR37 ;  /* 0x00000025ff057e24 */ /* 0x000fe4000f8e00ff */
[----:B0-2---:R-:W-:-:S03]  /*a0a0*/  IMAD R9, R2, 0x8, R16 ;  /* 0x0000000802097824 */ /* 0x005fc600078e0210 */
[----:B------:R-:W-:-:S04]  /*a0b0*/  SHF.L.U32 R5, R5, 0x1f, RZ ;  /* 0x0000001f05057819 */ /* 0x000fc800000006ff */
[----:B------:R0:W1:Y:S01]  /*a0c0*/  SYNCS.PHASECHK.TRANS64.TRYWAIT P1, [R9+URZ+0x38830], R5 ;  /* 0x03883005090075a7 */ /* 0x000062000802017f */
[----:B------:R-:W-:Y:S05]  /*a0d0*/  @!P0 BRA `(.L_x_8155) ;  /* 0x0000000000048947 */ /* 0x000fea0003800000 */
[----:B------:R-:W-:Y:S01]  /*a0e0*/  BPT.TRAP 0x1 ;  /* 0x000000040000795c */ /* 0x000fe20000300000 */
.L_x_8155:
[----:B------:R-:W-:Y:S01]  /*a0f0*/  IMAD R6, R2, 0x200, R0 ;  /* 0x0000020002067824 */ /* 0x000fe200078e0200 */
[----:B-1----:R-:W-:Y:S06]  /*a100*/  @P1 BRA `(.L_x_8156) ;  /* 0x0000000000081947 */ /* 0x002fec0003800000 */
[----:B------:R-:W1:Y:S02]  /*a110*/  SYNCS.PHASECHK.TRANS64.TRYWAIT P1, [R9+URZ+0x38830], R5 ;  /* 0x03883005090075a7 */ /* 0x000e64000802017f */
[----:B-1----:R-:W-:Y:S05]  /*a120*/  @!P1 BRA `(.L_x_8157) ;  /* 0x0000010c003c9947 */ /* 0x002fea0003800000 */
.L_x_8156:
        /* <DEDUP_REMOVED lines=22> */
.L_x_8158:
[----:B------:R2:W3:Y:S01]  /*a290*/  SYNCS.PHASECHK.TRANS64.TRYWAIT P1, [R9+URZ+0x38850], R5 ;  /* 0x03885005090075a7 */ /* 0x0004e2000802017f */
[----:B------:R-:W-:Y:S05]  /*a2a0*/  @!P0 BRA `(.L_x_8159) ;  /* 0x0000000000048947 */ /* 0x000fea0003800000 */
[----:B------:R-:W-:Y:S01]  /*a2b0*/  BPT.TRAP 0x1 ;  /* 0x000000040000795c */ /* 0x000fe20000300000 */
.L_x_8159:
[----:B---3--:R-:W-:Y:S05]  /*a2c0*/  @P1 BRA `(.L_x_8160) ;  /* 0x0000000000081947 */ /* 0x008fea0003800000 */
[----:B------:R-:W3:Y:S02]  /*a2d0*/  SYNCS.PHASECHK.TRANS64.TRYWAIT P1, [R9+URZ+0x38850], R5 ;  /* 0x03885005090075a7 */ /* 0x000ee4000802017f */
[----:B---3--:R-:W-:Y:S05]  /*a2e0*/  @!P1 BRA `(.L_x_8161) ;  /* 0x0000010800e09947 */ /* 0x008fea0003800000 */
.L_x_8160:
        /* <DEDUP_REMOVED lines=12> */
[----:B------:R-:W-:Y:S01]  /*a3b0*/  UISETP.GT.AND UP0, UPT, UR6, UR43, UPT ;  /* 0x0000002b0600728c */ /* 0x000fe2000bf04270 */
[----:B------:R-:W-:Y:S01]  /*a3c0*/  IMAD.MOV.U32 R13, RZ, RZ, 0x4 ;  /* 0x00000004ff0d7424 */ /* 0x000fe200078e00ff */
[----:B------:R-:W-:Y:S01]  /*a3d0*/  R2UR UR30, R6 ;  /* 0x00000000061e72ca */ /* 0x000fe200000e0000 */
[----:B------:R-:W-:Y:S01]  /*a3e0*/  VIADD R6, R4, 0x4 ;  /* 0x0000000404067836 */ /* 0x000fe20000000000 */
[----:B------:R-:W-:-:S02]  /*a3f0*/  UIADD3 UR6, UR6, -0x1, URZ ;  /* 0xffffffff06067890 */ /* 0x000fc4000fffe03f */
[----:B------:R-:W-:Y:S01]  /*a400*/  HGMMA.64x64x16.F32 R152, gdesc[UR24], R152, gsb0 ;  /* 0x00e00000189879f0 */ /* 0x000fe20008000898 */
[----:B0-----:R-:W-:Y:S02]  /*a410*/  SHF.R.U32.HI R11, RZ, 0x7, R11 ;  /* 0x00000007ff0b7819 */ /* 0x001fe4000001160b */
[----:B------:R-:W-:Y:S02]  /*a420*/  WARPGROUP.DEPBAR.LE gsb0, 0x0 ;  /* 0x00008000000079c5 */ /* 0x000fe40000010000 */
        /* <DEDUP_REMOVED lines=336> */
[----:B------:R-:W-:-:S03]  /*b930*/  FMNMX.FTZ R5, R167, R5, !PT ;  /* 0x00000005a7057209 */ /* 0x000fc60007810000 */
[----:B------:R-:W-:Y:S01]  /*b940*/  FMUL.FTZ R188, R6, UR4 ;  /* 0x0000000406bc7c20 */ /* 0x000fe20008410000 */
[----:B------:R-:W-:Y:S01]  /*b950*/  FMNMX.FTZ R5, R170, R5, !PT ;  /* 0x00000005aa057209 */ /* 0x000fe20007810000 */
[----:B------:R-:W-:Y:S02]  /*b960*/  FADD.FTZ R10, -R6, R10 ;  /* 0x0000000a060a7221 */ /* 0x000fe40000010100 */
[--C-:B------:R-:W-:Y:S01]  /*b970*/  FFMA.FTZ R229, R156, UR4, -R188.reuse ;  /* 0x000000049ce57c23 */ /* 0x100fe200080108bc */
[----:B------:R-:W-:Y:S01]  /*b980*/  FMNMX.FTZ R5, R171, R5, !PT ;  /* 0x00000005ab057209 */ /* 0x000fe20007810000 */
[--C-:B------:R-:W-:Y:S01]  /*b990*/  FFMA.FTZ R156, R160, UR4, -R188.reuse ;  /* 0x00000004a09c7c23 */ /* 0x100fe200080108bc */
[--C-:B------:R-:W-:Y:S01]  /*b9a0*/  FFMA.FTZ R160, R164, UR4, -R188.reuse ;  /* 0x00000004a4a07c23 */ /* 0x100fe200080108bc */
[----:B------:R-:W-:Y:S01]  /*b9b0*/  FMUL.FTZ R10, R10, UR4 ;  /* 0x000000040a0a7c20 */ /* 0x000fe20008410000 */
[----:B------:R-:W-:Y:S01]  /*b9c0*/  FMNMX.FTZ R5, R174, R5, !PT ;  /* 0x00000005ae057209 */ /* 0x000fe20007810000 */
[--C-:B------:R-:W-:Y:S01]  /*b9d0*/  FFMA.FTZ R20, R176, UR4, -R188.reuse ;  /* 0x00000004b0147c23 */ /* 0x100fe200080108bc */
[--C-:B------:R-:W-:Y:S01]  /*b9e0*/  FFMA.FTZ R152, R152, UR4, -R188.reuse ;  /* 0x0000000498987c23 */ /* 0x100fe200080108bc */
[----:B------:R0:W1:Y:S01]  /*b9f0*/  MUFU.EX2 R12, R10 ;  /* 0x0000000a000c7308 */ /* 0x0000620000000800 */
[----:B------:R-:W-:Y:S01]  /*ba00*/  FMNMX.FTZ R5, R175, R5, !PT ;  /* 0x00000005af057209 */ /* 0x000fe20007810000 */
[--C-:B------:R-:W-:Y:S01]  /*ba10*/  FFMA.FTZ R153, R153, UR4, -R188.reuse ;  /* 0x0000000499997c23 */ /* 0x100fe200080108bc */
[--C-:B------:R-:W-:Y:S01]  /*ba20*/  FFMA.FTZ R157, R157, UR4, -R188.reuse ;  /* 0x000000049d9d7c23 */ /* 0x100fe200080108bc */
[--C-:B------:R-:W-:Y:S01]  /*ba30*/  FFMA.FTZ R161, R161, UR4, -R188.reuse ;  /* 0x00000004a1a17c23 */ /* 0x100fe200080108bc */
[----:B------:R-:W-:Y:S01]  /*ba40*/  FMNMX.FTZ R5, R178, R5, !PT ;  /* 0x00000005b2057209 */ /* 0x000fe20007810000 */
[--C-:B------:R-:W-:Y:S01]  /*ba50*/  FFMA.FTZ R14, R172, UR4, -R188.reuse ;  /* 0x00000004ac0e7c23 */ /* 0x100fe200080108bc */
[--C-:B------:R-:W-:Y:S01]  /*ba60*/  FFMA.FTZ R15, R173, UR4, -R188.reuse ;  /* 0x00000004ad0f7c23 */ /* 0x100fe200080108bc */
[----:B------:R-:W-:Y:S01]  /*ba70*/  MUFU.EX2 R152, R152 ;  /* 0x0000009800987308 */ /* 0x000fe20000000800 */
[----:B------:R-:W-:Y:S01]  /*ba80*/  FMNMX.FTZ R5, R179, R5, !PT ;  /* 0x00000005b3057209 */ /* 0x000fe20007810000 */
[--C-:B0-----:R-:W-:Y:S01]  /*ba90*/  FFMA.FTZ R10, R165, UR4, -R188.reuse ;  /* 0x00000004a50a7c23 */ /* 0x101fe200080108bc */
[--C-:B------:R-:W-:Y:S01]  /*baa0*/  FFMA.FTZ R11, R168, UR4, -R188.reuse ;  /* 0x00000004a80b7c23 */ /* 0x100fe200080108bc */
[--C-:B------:R-:W-:Y:S01]  /*bab0*/  FFMA.FTZ R21, R177, UR4, -R188.reuse ;  /* 0x00000004b1157c23 */ /* 0x100fe200080108bc */
[----:B------:R-:W-:Y:S01]  /*bac0*/  FMNMX.FTZ R5, R182, R5, !PT ;  /* 0x00000005b6057209 */ /* 0x000fe20007810000 */
[----:B------:R-:W-:-:S02]  /*bad0*/  FFMA.FTZ R168, R180, UR4, -R188 ;  /* 0x00000004b4a87c23 */ /* 0x000fc400080108bc */
[----:B------:R-:W-:Y:S01]  /*bae0*/  MUFU.EX2 R153, R153 ;  /* 0x0000009900997308 */ /* 0x000fe20000000800 */
[----:B------:R-:W-:Y:S01]  /*baf0*/  FMNMX.FTZ R5, R183, R5, !PT ;  /* 0x00000005b7057209 */ /* 0x000fe20007810000 */
[-C--:B-1----:R-:W-:Y:S01]  /*bb00*/  FMUL.FTZ R24, R24, R12.reuse ;  /* 0x0000000c18187220 */ /* 0x082fe20000410000 */
        /* <DEDUP_REMOVED lines=28> */
[--C-:B------:R-:W-:Y:S01]  /*bcd0*/  FFMA.FTZ R13, R169, UR4, -R188.reuse ;  /* 0x00000004a90d7c23 */ /* 0x100fe200080108bc */
[----:B------:R-:W-:Y:S01]  /*bce0*/  MUFU.EX2 R161, R161 ;  /* 0x000000a100a17308 */ /* 0x000fe20000000800 */
[----:B------:R-:W-:Y:S01]  /*bcf0*/  FFMA.FTZ R169, R181, UR4, -R188 ;  /* 0x00000004b5a97c23 */ /* 0x000fe200080108bc */
        /* <DEDUP_REMOVED lines=30> */
[C---:B------:R-:W-:Y:S01]  /*bee0*/  FADD.FTZ R164, -R5.reuse, R228 ;  /* 0x000000e405a47221 */ /* 0x040fe20000010100 */
[----:B------:R-:W-:Y:S01]  /*bef0*/  FMUL.FTZ R165, R5, UR4 ;  /* 0x0000000405a57c20 */ /* 0x000fe20008410000 */
[----:B------:R-:W-:Y:S01]  /*bf00*/  MUFU.EX2 R13, R13 ;  /* 0x0000000d000d7308 */ /* 0x000fe20000000800 */
[-C--:B------:R-:W-:Y:S01]  /*bf10*/  FMUL.FTZ R121, R121, R12.reuse ;  /* 0x0000000c79797220 */ /* 0x080fe20000410000 */
[----:B------:R-:W-:Y:S01]  /*bf20*/  FMUL.FTZ R164, R164, UR4 ;  /* 0x00000004a4a47c20 */ /* 0x000fe20008410000 */
[--C-:B------:R-:W-:Y:S01]  /*bf30*/  FFMA.FTZ R176, R155, UR4, -R165.reuse ;  /* 0x000000049bb07c23 */ /* 0x100fe200080108a5 */
[--C-:B------:R-:W-:Y:S01]  /*bf40*/  FFMA.FTZ R155, R158, UR4, -R165.reuse ;  /* 0x000000049e9b7c23 */ /* 0x100fe200080108a5 */
[--C-:B------:R-:W-:Y:S01]  /*bf50*/  FFMA.FTZ R158, R162, UR4, -R165.reuse ;  /* 0x00000004a29e7c23 */ /* 0x100fe200080108a5 */
[--C-:B------:R-:W-:Y:S01]  /*bf60*/  FFMA.FTZ R162, R163, UR4, -R165.reuse ;  /* 0x00000004a3a27c23 */ /* 0x100fe200080108a5 */
[--C-:B------:R-:W-:Y:S01]  /*bf70*/  FFMA.FTZ R154, R154, UR4, -R165.reuse ;  /* 0x000000049a9a7c23 */ /* 0x100fe200080108a5 */
[----:B------:R-:W-:Y:S01]  /*bf80*/  @!P2 VIADD R163, R9, 0x38840 ;  /* 0x0003884009a3a836 */ /* 0x000fe20000000000 */
[----:B------:R-:W-:Y:S01]  /*bf90*/  MUFU.EX2 R164, R164 ;  /* 0x000000a400a47308 */ /* 0x000fe20000000800 */
[--C-:B------:R-:W-:Y:S01]  /*bfa0*/  FFMA.FTZ R159, R159, UR4, -R165.reuse ;  /* 0x000000049f9f7c23 */ /* 0x100fe200080108a5 */
[--C-:B------:R-:W-:Y:S01]  /*bfb0*/  FFMA.FTZ R172, R166, UR4, -R165.reuse ;  /* 0x00000004a6ac7c23 */ /* 0x100fe200080108a5 */
[----:B------:R-:W-:Y:S01]  /*bfc0*/  FFMA.FTZ R173, R167, UR4, -R165 ;  /* 0x00000004a7ad7c23 */ /* 0x000fe200080108a5 */
[----:B------:R-:W-:Y:S01]  /*bfd0*/  @!P2 PRMT R163, RZ, 0x654, R163 ;  /* 0x00000654ffa3a816 */ /* 0x000fe200000000a3 */
[--C-:B------:R-:W-:Y:S01]  /*bfe0*/  FFMA.FTZ R170, R170, UR4, -R165.reuse ;  /* 0x00000004aaaa7c23 */ /* 0x100fe200080108a5 */
[--C-:B------:R-:W-:Y:S01]  /*bff0*/  FFMA.FTZ R171, R171, UR4, -R165.reuse ;  /* 0x00000004abab7c23 */ /* 0x100fe200080108a5 */
[--C-:B------:R-:W-:Y:S01]  /*c000*/  FFMA.FTZ R174, R174, UR4, -R165.reuse ;  /* 0x00000004aeae7c23 */ /* 0x100fe200080108a5 */
[----:B------:R-:W0:Y:S01]  /*c010*/  MUFU.EX2 R154, R154 ;  /* 0x0000009a009a7308 */ /* 0x000e220000000800 */
[----:B------:R1:W-:Y:S01]  /*c020*/  @!P2 SYNCS.ARRIVE.TRANS64.RED.A1T0 RZ, [R163+URZ], RZ ;  /* 0x000000ffa3ffa9a7 */ /* 0x0003e2000810043f */
[--C-:B------:R-:W-:Y:S01]  /*c030*/  FFMA.FTZ R179, R179, UR4, -R165.reuse ;  /* 0x00000004b3b37c23 */ /* 0x100fe200080108a5 */
[--C-:B------:R-:W-:Y:S01]  /*c040*/  FFMA.FTZ R182, R182, UR4, -R165.reuse ;  /* 0x00000004b6b67c23 */ /* 0x100fe200080108a5 */
[--C-:B------:R-:W-:Y:S01]  /*c050*/  FFMA.FTZ R175, R175, UR4, -R165.reuse ;  /* 0x00000004afaf7c23 */ /* 0x100fe200080108a5 */
[--C-:B------:R-:W-:Y:S01]  /*c060*/  FFMA.FTZ R178, R178, UR4, -R165.reuse ;  /* 0x00000004b2b27c23 */ /* 0x100fe200080108a5 */
[----:B------:R-:W-:Y:S01]  /*c070*/  FFMA.FTZ R165, R183, UR4, -R165 ;  /* 0x00000004b7a57c23 */ /* 0x000fe200080108a5 */
[----:B------:R-:W-:Y:S01]  /*c080*/  FMUL.FTZ R124, R124, R12 ;  /* 0x0000000c7c7c7220 */ /* 0x000fe20000410000 */
[----:B------:R-:W2:Y:S01]  /*c090*/  MUFU.EX2 R176, R176 ;  /* 0x000000b000b07308 */ /* 0x000ea20000000800 */
[----:B-1----:R-:W-:-:S02]  /*c0a0*/  @!P1 IMAD R163, R187, 0x40, R18 ;  /* 0x00000040bba39824 */ /* 0x002fc400078e0212 */
[-C--:B------:R-:W-:Y:S01]  /*c0b0*/  FMUL.FTZ R125, R125, R12.reuse ;  /* 0x0000000c7d7d7220 */ /* 0x080fe20000410000 */
[-C--:B------:R-:W-:Y:S01]  /*c0c0*/  FMUL.FTZ R128, R128, R12.reuse ;  /* 0x0000000c80807220 */ /* 0x080fe20000410000 */
[-C--:B------:R-:W-:Y:S01]  /*c0d0*/  FMUL.FTZ R129, R129, R12.reuse ;  /* 0x0000000c81817220 */ /* 0x080fe20000410000 */
[----:B------:R-:W-:Y:S02]  /*c0e0*/  @!P1 IMAD R163, R163, 0x4, R16 ;  /* 0x00000004a3a39824 */ /* 0x000fe400078e0210 */
[-C--:B------:R-:W-:Y:S01]  /*c0f0*/  FMUL.FTZ R132, R132, R12.reuse ;  /* 0x0000000c84847220 */ /* 0x080fe20000410000 */
[----:B------:R-:W-:Y:S01]  /*c100*/  FMUL.FTZ R133, R133, R12 ;  /* 0x0000000c85857220 */ /* 0x000fe20000410000 */
[----:B------:R-:W1:Y:S01]  /*c110*/  MUFU.EX2 R155, R155 ;  /* 0x0000009b009b7308 */ /* 0x000e620000000800 */
[----:B0-----:R-:W-:Y:S01]  /*c120*/  FFMA.FTZ R8, R164, R8, R154 ;  /* 0x00000008a4087223 */ /* 0x001fe2000001009a */
        /* <DEDUP_REMOVED lines=11> */
[----:B------:R-:W-:Y:S01]  /*c1e0*/  FMUL.FTZ R149, R149, R12 ;  /* 0x0000000c95957220 */ /* 0x000fe20000410000 */
[-C--:B------:R-:W-:Y:S01]  /*c1f0*/  FMUL.FTZ R26, R26, R164.reuse ;  /* 0x000000a41a1a7220 */ /* 0x080fe20000410000 */
[----:B------:R-:W-:Y:S01]  /*c200*/  FMUL.FTZ R27, R27, R164 ;  /* 0x000000a41b1b7220 */ /* 0x000fe20000410000 */
[----:B0-----:R-:W-:Y:S01]  /*c210*/  FFMA.FTZ R163, R12, R7, R152 ;  /* 0x000000070ca37223 */ /* 0x001fe20000010098 */
[----:B------:R-:W0:Y:S01]  /*c220*/  MUFU.EX2 R158, R158 ;  /* 0x0000009e009e7308 */ /* 0x000e220000000800 */
[----:B-1----:R-:W-:Y:S01]  /*c230*/  FADD.FTZ R166, R155, R166 ;  /* 0x000000a69ba67221 */ /* 0x002fe20000010000 */
[C---:B------:R-:W-:Y:S01]  /*c240*/  F2FP.F16.F32.PACK_AB R152, R153.reuse, R152 ;  /* 0x000000989998723e */ /* 0x040fe200000000ff */
[----:B------:R-:W-:Y:S01]  /*c250*/  FADD.FTZ R163, R153, R163 ;  /* 0x000000a399a37221 */ /* 0x000fe20000010000 */
[----:B------:R-:W-:Y:S01]  /*c260*/  F2FP.F16.F32.PACK_AB R153, R176, R154 ;  /* 0x0000009ab099723e */ /* 0x000fe200000000ff */
[----:B------:R-:W-:Y:S01]  /*c270*/  IMAD R176, R2, 0x1000, R19 ;  /* 0x0000100002b07824 */ /* 0x000fe200078e0213 */
[----:B------:R-:W-:Y:S01]  /*c280*/  F2FP.F16.F32.PACK_AB R154, R157, R229 ;  /* 0x000000e59d9a723e */ /* 0x000fe200000000ff */
[----:B------:R-:W-:Y:S01]  /*c290*/  FADD.FTZ R163, R229, R163 ;  /* 0x000000a3e5a37221 */ /* 0x000fe20000010000 */
[----:B------:R-:W1:Y:S01]  /*c2a0*/  MUFU.EX2 R162, R162 ;  /* 0x000000a200a27308 */ /* 0x000e620000000800 */
[C---:B---3--:R-:W-:Y:S01]  /*c2b0*/  FADD.FTZ R166, R159.reuse, R166 ;  /* 0x000000a69fa67221 */ /* 0x048fe20000010000 */
[----:B------:R-:W-:Y:S01]  /*c2c0*/  F2FP.F16.F32.PACK_AB R155, R159, R155 ;  /* 0x0000009b9f9b723e */ /* 0x000fe200000000ff */
[----:B------:R-:W-:Y:S01]  /*c2d0*/  BAR.SYNC.DEFER_BLOCKING 0xf, 0x100 ;  /* 0x03c4000000007b1d */ /* 0x000fe20000010000 */
[----:B------:R-:W-:Y:S01]  /*c2e0*/  FADD.FTZ R163, R157, R163 ;  /* 0x000000a39da37221 */ /* 0x000fe20000010000 */
[----:B------:R-:W-:Y:S01]  /*c2f0*/  R2UR UR10, R176 ;  /* 0x00000000b00a72ca */ /* 0x000fe200000e0000 */
[-C--:B------:R-:W-:Y:S01]  /*c300*/  FMUL.FTZ R30, R30, R164.reuse ;  /* 0x000000a41e1e7220 */ /* 0x080fe20000410000 */
[----:B------:R-:W-:Y:S01]  /*c310*/  FMUL.FTZ R31, R31, R164 ;  /* 0x000000a41f1f7220 */ /* 0x000fe20000410000 */
[----:B------:R-:W-:Y:S01]  /*c320*/  FADD.FTZ R163, R156, R163 ;  /* 0x000000a39ca37221 */ /* 0x000fe20000010000 */
[----:B------:R-:W-:Y:S01]  /*c330*/  MUFU.EX2 R172, R172 ;  /* 0x000000ac00ac7308 */ /* 0x000fe20000000800 */
[----:B0-----:R-:W-:Y:S01]  /*c340*/  FADD.FTZ R166, R158, R166 ;  /* 0x000000a69ea67221 */ /* 0x001fe20000010000 */
[C---:B------:R-:W-:Y:S01]  /*c350*/  F2FP.F16.F32.PACK_AB R156, R161.reuse, R156 ;  /* 0x0000009ca19c723e */ /* 0x040fe200000000ff */
[----:B------:R-:W-:Y:S01]  /*c360*/  FADD.FTZ R177, R161, R163 ;  /* 0x000000a3a1b17221 */ /* 0x000fe20000010000 */
[-C--:B------:R-:W-:Y:S01]  /*c370*/  FMUL.FTZ R34, R34, R164.reuse ;  /* 0x000000a422227220 */ /* 0x080fe20000410000 */
[-C--:B------:R-:W-:Y:S01]  /*c380*/  FMUL.FTZ R35, R35, R164.reuse ;  /* 0x000000a423237220 */ /* 0x080fe20000410000 */
[----:B------:R-:W-:Y:S01]  /*c390*/  FMUL.FTZ R38, R38, R164 ;  /* 0x000000a426267220 */ /* 0x000fe20000410000 */
[----:B------:R-:W-:Y:S01]  /*c3a0*/  FADD.FTZ R177, R160, R177 ;  /* 0x000000b1a0b17221 */ /* 0x000fe20000010000 */
[----:B------:R-:W0:Y:S01]  /*c3b0*/  MUFU.EX2 R173, R173 ;  /* 0x000000ad00ad7308 */ /* 0x000e220000000800 */
[----:B-1----:R-:W-:Y:S01]  /*c3c0*/  F2FP.F16.F32.PACK_AB R157, R162, R158 ;  /* 0x0000009ea29d723e */ /* 0x002fe200000000ff */
[----:B------:R-:W-:Y:S01]  /*c3d0*/  FMUL.FTZ R39, R39, R164 ;  /* 0x000000a427277220 */ /* 0x000fe20000410000 */
[----:B------:R-:W-:Y:S01]  /*c3e0*/  F2FP.F16.F32.PACK_AB R158, R10, R160 ;  /* 0x000000a00a9e723e */ /* 0x000fe200000000ff */
        /* <DEDUP_REMOVED lines=65> */
[----:B------:R-:W-:Y:S01]  /*c800*/  FMUL.FTZ R151, R151, R164 ;  /* 0x000000a497977220 */ /* 0x000fe20000410000 */
[----:B------:R-:W-:Y:S01]  /*c810*/  F2FP.F16.F32.PACK_AB R160, R13, R11 ;  /* 0x0000000b0da0723e */ /* 0x000fe200000000ff */
[----:B------:R3:W-:Y:S01]  /*c820*/  STSM.16.M88.4 [R23+0x36400], R152 ;  /* 0x0364009817007844 */ /* 0x0007e20000000200 */
[----:B------:R-:W-:Y:S01]  /*c830*/  MUFU.EX2 R168, R168 ;  /* 0x000000a800a87308 */ /* 0x000fe20000000800 */
[----:B0-----:R-:W-:Y:S01]  /*c840*/  F2FP.F16.F32.PACK_AB R161, R171, R170 ;  /* 0x000000aaaba1723e */ /* 0x001fe200000000ff */
[----:B------:R-:W-:Y:S01]  /*c850*/  FADD.FTZ R175, R172, R175 ;  /* 0x000000afacaf7221 */ /* 0x000fe20000010000 */
[----:B------:R-:W-:Y:S01]  /*c860*/  F2FP.F16.F32.PACK_AB R162, R15, R14 ;  /* 0x0000000e0fa2723e */ /* 0x000fe200000000ff */
[----:B------:R4:W-:Y:S01]  /*c870*/  STSM.16.M88.4 [R186], R156 ;  /* 0x0000009cba007844 */ /* 0x0009e20000000200 */
[----:B--2---:R-:W-:Y:S01]  /*c880*/  F2FP.F16.F32.PACK_AB R163, R7, R174 ;  /* 0x000000ae07a3723e */ /* 0x004fe200000000ff */
[----:B------:R-:W-:Y:S01]  /*c890*/  FADD.FTZ R177, R10, R177 ;  /* 0x000000b10ab17221 */ /* 0x000fe20000010000 */
[----:B------:R-:W-:Y:S01]  /*c8a0*/  FADD.FTZ R175, R173, R175 ;  /* 0x000000afadaf7221 */ /* 0x000fe20000010000 */
[----:B------:R-:W0:Y:S01]  /*c8b0*/  MUFU.EX2 R169, R169 ;  /* 0x000000a900a97308 */ /* 0x000e220000000800 */
[----:B-1----:R-:W-:Y:S01]  /*c8c0*/  F2FP.F16.F32.PACK_AB R164, R21, R20 ;  /* 0x0000001415a4723e */ /* 0x002fe200000000ff */
[----:B------:R4:W-:Y:S01]  /*c8d0*/  STSM.16.M88.4 [R184], R160 ;  /* 0x000000a0b8007844 */ /* 0x0009e20000000200 */
[----:B------:R-:W-:Y:S01]  /*c8e0*/  FADD.FTZ R177, R11, R177 ;  /* 0x000000b10bb17221 */ /* 0x000fe20000010000 */
[----:B------:R-:W-:Y:S01]  /*c8f0*/  FADD.FTZ R170, R170, R175 ;  /* 0x000000afaaaa7221 */ /* 0x000fe20000010000 */
[----:B------:R-:W-:Y:S01]  /*c900*/  PLOP3.LUT P1, PT, PT, PT, UP0, 0x80, 0x0 ;  /* 0x000000000000781c */ /* 0x000fe20003f2f008 */
[----:B------:R-:W-:-:S02]  /*c910*/  @!P2 VIADD R9, R9, 0x38860 ;  /* 0x000388600909a836 */ /* 0x000fc40000000000 */
[----:B------:R-:W-:Y:S01]  /*c920*/  FADD.FTZ R177, R13, R177 ;  /* 0x000000b10db17221 */ /* 0x000fe20000010000 */
[----:B------:R-:W-:Y:S01]  /*c930*/  MUFU.EX2 R8, R178 ;  /* 0x000000b200087308 */ /* 0x000fe20000000800 */
[----:B------:R-:W-:Y:S01]  /*c940*/  FADD.FTZ R171, R171, R170 ;  /* 0x000000aaabab7221 */ /* 0x000fe20000010000 */
[----:B------:R-:W-:Y:S02]  /*c950*/  IMAD.MOV.U32 R187, RZ, RZ, R2 ;  /* 0x000000ffffbb7224 */ /* 0x000fe400078e0002 */
[----:B------:R-:W-:Y:S01]  /*c960*/  FADD.FTZ R14, R14, R177 ;  /* 0x000000b10e0e7221 */ /* 0x000fe20000010000 */
[----:B------:R-:W-:Y:S01]  /*c970*/  @!P2 PRMT R9, RZ, 0x654, R9 ;  /* 0x00000654ff09a816 */ /* 0x000fe20000000009 */
[----:B------:R-:W-:Y:S01]  /*c980*/  FADD.FTZ R174, R174, R171 ;  /* 0x000000abaeae7221 */ /* 0x000fe20000010000 */
[----:B------:R-:W-:Y:S02]  /*c990*/  IMAD.MOV.U32 R228, RZ, RZ, R5 ;  /* 0x000000ffffe47224 */ /* 0x000fe400078e0005 */
[----:B------:R-:W-:Y:S01]  /*c9a0*/  FADD.FTZ R15, R15, R14 ;  /* 0x0000000e0f0f7221 */ /* 0x000fe20000010000 */
[----:B------:R-:W1:Y:S01]  /*c9b0*/  MUFU.EX2 R179, R179 ;  /* 0x000000b300b37308 */ /* 0x000e620000000800 */
[----:B0-----:R-:W-:Y:S01]  /*c9c0*/  F2FP.F16.F32.PACK_AB R166, R169, R168 ;  /* 0x000000a8a9a6723e */ /* 0x001fe200000000ff */
[----:B------:R-:W-:Y:S01]  /*c9d0*/  FADD.FTZ R7, R7, R174 ;  /* 0x000000ae07077221 */ /* 0x000fe20000010000 */
[----:B------:R-:W-:Y:S01]  /*c9e0*/  FADD.FTZ R20, R20, R15 ;  /* 0x0000000f14147221 */ /* 0x000fe20000010000 */
[----:B------:R-:W-:-:S03]  /*c9f0*/  IMAD.MOV.U32 R10, RZ, RZ, R6 ;  /* 0x000000ffff0a7224 */ /* 0x000fc600078e0006 */
[----:B------:R-:W-:Y:S01]  /*ca00*/  FADD.FTZ R21, R21, R20 ;  /* 0x0000001415157221 */ /* 0x000fe20000010000 */
[----:B------:R-:W-:Y:S03]  /*ca10*/  MUFU.EX2 R182, R182 ;  /* 0x000000b600b67308 */ /* 0x000fe60000000800 */
[----:B------:R-:W-:-:S05]  /*ca20*/  FADD.FTZ R168, R168, R21 ;  /* 0x00000015a8a87221 */ /* 0x000fca0000010000 */
[----:B------:R1:W0:Y:S02]  /*ca30*/  MUFU.EX2 R12, R165 ;  /* 0x000000a5000c7308 */ /* 0x0002240000000800 */
[----:B-1----:R-:W-:Y:S01]  /*ca40*/  F2FP.F16.F32.PACK_AB R165, R179, R8 ;  /* 0x00000008b3a5723e */ /* 0x002fe200000000ff */
[----:B------:R-:W-:Y:S01]  /*ca50*/  FADD.FTZ R8, R8, R7 ;  /* 0x0000000708087221 */ /* 0x000fe20000010000 */
[----:B------:R-:W-:-:S03]  /*ca60*/  FADD.FTZ R7, R169, R168 ;  /* 0x000000a8a9077221 */ /* 0x000fc60000010000 */
[----:B------:R-:W-:Y:S01]  /*ca70*/  FADD.FTZ R179, R179, R8 ;  /* 0x00000008b3b37221 */ /* 0x000fe20000010000 */
[----:B0-----:R-:W-:-:S03]  /*ca80*/  F2FP.F16.F32.PACK_AB R167, R12, R182 ;  /* 0x000000b60ca7723e */ /* 0x001fc600000000ff */
[----:B------:R-:W-:Y:S02]  /*ca90*/  FADD.FTZ R179, R182, R179 ;  /* 0x000000b3b6b37221 */ /* 0x000fe40000010000 */
[----:B------:R4:W-:Y:S01]  /*caa0*/  STSM.16.M88.4 [R185], R164 ;  /* 0x000000a4b9007844 */ /* 0x0009e20000000200 */
[----:B------:R-:W-:Y:S01]  /*cab0*/  WARPGROUP.ARRIVE ;  /* 0x00000000000079c5 */ /* 0x000fe20000000000 */
[----:B------:R-:W-:-:S05]  /*cac0*/  FADD.FTZ R8, R12, R179 ;  /* 0x000000b30c087221 */ /* 0x000fca0000010000 */
[----:B------:R-:W-:Y:S01]  /*cad0*/  HGMMA.64x256x16.F32 R24, R152, gdesc[UR8].tnspB, R24, gsb0 ;  /* 0x43e0000898187df0 */ /* 0x000fe20008000818 */
[----:B------:R-:W-:Y:S02]  /*cae0*/  UMOV UR11, 0x40000040 ;  /* 0x40000040000b7882 */ /* 0x000fe40000000000 */
[----:B------:R-:W-:Y:S02]  /*caf0*/  WARPGROUP.DEPBAR.LE gsb0, 0x0 ;  /* 0x00008000000079c5 */ /* 0x000fe40000010000 */
[----:B---3--:R-:W-:Y:S01]  /*cb00*/  VIADD R152, R176, 0x80 ;  /* 0x00000080b0987836 */ /* 0x008fe20000000000 */
[----:B------:R-:W-:-:S04]  /*cb10*/  WARPGROUP.ARRIVE ;  /* 0x00000000000079c5 */ /* 0x000fc80000000000 */
[----:B------:R-:W-:Y:S01]  /*cb20*/  R2UR UR10, R152 ;  /* 0x00000000980a72ca */ /* 0x000fe200000e0000 */
[C---:B------:R-:W-:Y:S02]  /*cb30*/  VIADD R152, R176.reuse, 0x100 ;  /* 0x00000100b0987836 */ /* 0x040fe40000000000 */
[----:B------:R-:W-:-:S15]  /*cb40*/  VIADD R176, R176, 0x180 ;  /* 0x00000180b0b07836 */ /* 0x000fde0000000000 */
        /* <DEDUP_REMOVED lines=24> */
.L_x_8153:
[----:B------:R-:W1:Y:S01]  /*ccd0*/  SHFL.BFLY PT, R0, R7, 0x2, 0x1f ;  /* 0x0c401f0007007f89 */ /* 0x000e6200000e0000 */
[----:B------:R-:W-:Y:S01]  /*cce0*/  IMAD.MOV.U32 R19, RZ, RZ, -0x800000 ;  /* 0xff800000ff137424 */ /* 0x000fe200078e00ff */
[----:B------:R-:W-:Y:S08]  /*ccf0*/  BAR.ARV 0x8, 0x100 ;  /* 0x0204000000007b1d */ /* 0x000ff00000002000 */
[----:B------:R-:W-:Y:S01]  /*cd00*/  BAR.SYNC.DEFER_BLOCKING 0xf, 0x100 ;  /* 0x03c4000000007b1d */ /* 0x000fe20000010000 */
[----:B------:R-:W-:Y:S01]  /*cd10*/  ISETP.NE.AND P3, PT, R22, RZ, PT ;  /* 0x000000ff1600720c */ /* 0x000fe20003f65270 */
[----:B------:R-:W-:-:S04]  /*cd20*/  UIADD3 UR40, UR40, 0x1, URZ ;  /* 0x0000000128287890 */ /* 0x000fc8000fffe03f */
[----:B0-2-4-:R-:W0:Y:S01]  /*cd30*/  SHFL.BFLY PT, R9, R8, 0x2, 0x1f ;  /* 0x0c401f0008097f89 */ /* 0x015e2200000e0000 */
[----:B-1----:R-:W-:-:S07]  /*cd40*/  FADD.FTZ R0, R0, R7 ;  /* 0x0000000700007221 */ /* 0x002fce0000010000 */
[----:B------:R-:W-:Y:S01]  /*cd50*/  @!P3 IMAD R7, R2, 0x40, R18 ;  /* 0x000000400207b824 */ /* 0x000fe200078e0212 */
[----:B------:R-:W1:Y:S03]  /*cd60*/  SHFL.BFLY PT, R3, R0, 0x1, 0x1f ;  /* 0x0c201f0000037f89 */ /* 0x000e6600000e0000 */
[----:B------:R-:W-:Y:S02]  /*cd70*/  @!P3 IMAD R7, R7, 0x4, R16 ;  /* 0x000000040707b824 */ /* 0x000fe400078e0210 */
[----:B0-----:R-:W-:-:S05]  /*cd80*/  FADD.FTZ R9, R9, R8 ;  /* 0x0000000809097221 */ /* 0x001fca0000010000 */
[----:B------:R-:W0:Y:S01]  /*cd90*/  SHFL.BFLY PT, R4, R9, 0x1, 0x1f ;  /* 0x0c201f0009047f89 */ /* 0x000e2200000e0000 */
[----:B-1----:R-:W-:Y:S01]  /*cda0*/  FADD.FTZ R11, R0, R3 ;  /* 0x00000003000b7221 */ /* 0x002fe20000010000 */
[----:B------:R-:W-:Y:S02]  /*cdb0*/  IMAD.U32 R3, RZ, RZ, UR4 ;  /* 0x00000004ff037e24 */ /* 0x000fe4000f8e00ff */
[----:B------:R-:W-:Y:S02]  /*cdc0*/  IMAD.MOV.U32 R0, RZ, RZ, RZ ;  /* 0x000000ffff007224 */ /* 0x000fe400078e00ff */
[----:B------:R-:W-:-:S13]  /*cdd0*/  FSETP.NE.FTZ.AND P0, PT, R11, RZ, PT ;  /* 0x000000ff0b00720b */ /* 0x000fda0003f15000 */
[----:B------:R-:W1:Y:S01]  /*cde0*/  @P0 MUFU.LG2 R10, R11 ;  /* 0x0000000b000a0308 */ /* 0x000e620000000c00 */
[----:B------:R-:W-:Y:S01]  /*cdf0*/  @P0 FMUL.FTZ R3, R3, 0.69314718246459960938 ;  /* 0x3f31721803030820 */ /* 0x000fe20000410000 */
[----:B0-----:R-:W-:Y:S01]  /*ce00*/  FADD.FTZ R8, R9, R4 ;  /* 0x0000000409087221 */ /* 0x001fe20000010000 */
[----:B------:R-:W-:-:S04]  /*ce10*/  VIADD R4, R2, 0x1 ;  /* 0x0000000102047836 */ /* 0x000fc80000000000 */
[----:B------:R-:W-:Y:S02]  /*ce20*/  FSETP.NE.FTZ.AND P2, PT, R8, RZ, PT ;  /* 0x000000ff0800720b */ /* 0x000fe40003f55000 */
[----:B------:R-:W-:-:S04]  /*ce30*/  ISETP.NE.AND P1, PT, R4, 0x2, PT ;  /* 0x000000020400780c */ /* 0x000fc80003f25270 */
[----:B------:R-:W-:Y:S01]  /*ce40*/  SEL R2, RZ, 0x1, P1 ;  /* 0x00000001ff027807 */ /* 0x000fe20000800000 */
[----:B-1----:R-:W-:-:S03]  /*ce50*/  @P0 FMUL.FTZ R10, R10, 0.69314718246459960938 ;  /* 0x3f3172180a0a0820 */ /* 0x002fc60000410000 */
[----:B------:R-:W-:Y:S01]  /*ce60*/  R2UR UR5, R2 ;  /* 0x00000000020572ca */ /* 0x000fe200000e0000 */
[----:B------:R-:W-:Y:S02]  /*ce70*/  IMAD.U32 R2, RZ, RZ, UR4 ;  /* 0x00000004ff027e24 */ /* 0x000fe4000f8e00ff */
[----:B------:R-:W0:Y:S01]  /*ce80*/  @P2 MUFU.RCP R0, R8 ;  /* 0x0000000800002308 */ /* 0x000e220000001000 */
[----:B------:R-:W-:Y:S01]  /*ce90*/  @P0 FFMA.FTZ R19, R3, R6, R10 ;  /* 0x0000000603130223 */ /* 0x000fe2000001000a */
[----:B------:R-:W-:Y:S02]  /*cea0*/  IMAD.MOV.U32 R3, RZ, RZ, RZ ;  /* 0x000000ffff037224 */ /* 0x000fe400078e00ff */
[----:B------:R-:W-:-:S04]  /*ceb0*/  @P2 FMUL.FTZ R2, R2, 0.69314718246459960938 ;  /* 0x3f31721802022820 */ /* 0x000fc80000410000 */
[----:B------:R-:W1:Y:S01]  /*cec0*/  @P0 MUFU.RCP R3, R11 ;  /* 0x0000000b00030308 */ /* 0x000e620000001000 */
[----:B------:R-:W-:Y:S01]  /*ced0*/  PLOP3.LUT P0, PT, PT, PT, PT, 0x8, 0x0 ;  /* 0x000000000000781c */ /* 0x000fe20003f0e170 */
[----:B------:R-:W-:-:S06]  /*cee0*/  ULOP3.LUT UR37, UR37, UR5, URZ, 0x3c, !UPT ;  /* 0x0000000525257292 */ /* 0x000fcc000f8e3c3f */
        /* <DEDUP_REMOVED lines=75> */
[----:B0-----:R-:W-:-:S02]  /*d3a0*/  IMAD.MOV.U32 R3, RZ, RZ, -0x800000 ;  /* 0xff800000ff037424 */ /* 0x001fc400078e00ff */
[----:B------:R-:W-:Y:S01]  /*d3b0*/  @P2 FFMA.FTZ R3, R2, R5, R6 ;  /* 0x0000000502032223 */ /* 0x000fe20000010006 */
        /* <DEDUP_REMOVED lines=57> */
[----:B------:R-:W-:Y:S01]  /*d750*/  SEL R2, R4, RZ, P1 ;  /* 0x000000ff04027207 */ /* 0x000fe20000800000 */
[----:B------:R-:W-:Y:S06]  /*d760*/  BAR.ARV 0xe, 0x100 ;  /* 0x0384000000007b1d */ /* 0x000fec0000002000 */
.L_x_8128:
[----:B------:R-:W0:Y:S01]  /*d770*/  S2R R5, SR_CgaCtaId ;  /* 0x0000000000057919 */ /* 0x000e220000008800 */
[----:B------:R-:W-:Y:S01]  /*d780*/  MOV R16, 0x400 ;  /* 0x0000040000107802 */ /* 0x000fe20000000f00 */
[----:B------:R-:W-:Y:S01]  /*d790*/  BSSY B0, `(.L_x_8163) ;  /* 0x000047f000007945 */ /* 0x000fe20003800000 */
[----:B------:R-:W-:Y:S01]  /*d7a0*/  SHF.R.U32.HI R0, RZ, 0x10, R195 ;  /* 0x00000010ff007819 */ /* 0x000fe200000116c3 */
[----:B------:R-:W-:Y:S01]  /*d7b0*/  BAR.SYNC.DEFER_BLOCKING 0x5, 0x180 ;  /* 0x0146000000007b1d */ /* 0x000fe20000010000 */
[----:B0-----:R-:W-:-:S05]  /*d7c0*/  LEA R16, R5, R16, 0x18 ;  /* 0x0000001005107211 */ /* 0x001fca00078ec0ff */
[----:B------:R-:W0:Y:S02]  /*d7d0*/  LDS.128 R4, [R16+0x388d0] ;  /* 0x0388d00010047984 */ /* 0x000e240000000c00 */
[----:B0-----:R-:W-:Y:S02]  /*d7e0*/  R2UR UR4, R5 ;  /* 0x00000000050472ca */ /* 0x001fe400000e0000 */
[----:B------:R-:W-:Y:S01]  /*d7f0*/  R2UR UR5, R7 ;  /* 0x00000000070572ca */ /* 0x000fe200000e0000 */
[----:B------:R-:W-:Y:S06]  /*d800*/  BAR.ARV 0x4, 0x180 ;  /* 0x0106000000007b1d */ /* 0x000fec0000002000 */
[----:B------:R-:W-:Y:S08]  /*d810*/  @P0 BRA `(.L_x_8164) ;  /* 0x0000003800080947 */ /* 0x000ff00003800000 */
[----:B------:R-:W2:Y:S01]  /*d820*/  LDL R8, [R1+0x6c] ;  /* 0x00006c0001087983 */ /* 0x000ea20000100800 */
[----:B------:R-:W-:Y:S01]  /*d830*/  ULDC.64 UR6, c[0x0][0xd08] ;  /* 0x0003420000067ab9 */ /* 0x000fe20000000a00 */
[----:B------:R-:W0:Y:S01]  /*d840*/  S2R R7, SR_SWINHI ;  /* 0x0000000000077919 */ /* 0x000e220000002f00 */
[----:B------:R-:W-:Y:S02]  /*d850*/  MOV R4, R16 ;  /* 0x0000001000047202 */ /* 0x000fe40000000f00 */
[----:B0-----:R-:W-:Y:S01]  /*d860*/  MOV R5, R7 ;  /* 0x0000000700057202 */ /* 0x001fe20000000f00 */
[----:B------:R-:W-:Y:S02]  /*d870*/  BAR.SYNC.DEFER_BLOCKING 0x1, 0x100 ;  /* 0x0044000000007b1d */ /* 0x000fe40000010000 */
[----:B--2---:R-:W-:-:S03]  /*d880*/  IMAD.WIDE R20, R8, 0x2, R4 ;  /* 0x0000000208147825 */ /* 0x004fc600078e0204 */
[C---:B------:R-:W-:Y:S02]  /*d890*/  IADD3 R9, P6, R20.reuse, 0x6060, RZ ;  /* 0x0000606014097810 */ /* 0x040fe40007fde0ff */
[----:B------:R-:W-:Y:S02]  /*d8a0*/  IADD3 R13, P1, R20, 0x6020, RZ ;  /* 0x00006020140d7810 */ /* 0x000fe40007f3e0ff */
        /* <DEDUP_REMOVED lines=9> */
[----:B------:R-:W-:Y:S02]  /*d940*/  MOV R166, R8 ;  /* 0x0000000800a67202 */ /* 0x000fe40000000f00 */
[----:B------:R-:W-:Y:S02]  /*d950*/  LOP3.LUT R9, R20, 0x380, RZ, 0xc0, !PT ;  /* 0x0000038014097812 */ /* 0x000fe400078ec0ff */
[----:B------:R-:W-:-:S02]  /*d960*/  LOP3.LUT R10, R11, 0x380, RZ, 0xc0, !PT ;  /* 0x000003800b0a7812 */ /* 0x000fc400078ec0ff */
[----:B------:R-:W-:Y:S02]  /*d970*/  SHF.R.U64 R9, R9, 0x3, RZ ;  /* 0x0000000309097819 */ /* 0x000fe400000012ff */
[----:B------:R-:W-:Y:S02]  /*d980*/  MOV R164, R12 ;  /* 0x0000000c00a47202 */ /* 0x000fe40000000f00 */
[----:B------:R-:W-:Y:S01]  /*d990*/  LOP3.LUT R8, R9, R20, RZ, 0x3c, !PT ;  /* 0x0000001409087212 */ /* 0x000fe200078e3cff */
[----:B------:R-:W-:Y:S01]  /*d9a0*/  IMAD.MOV.U32 R9, RZ, RZ, R21 ;  /* 0x000000ffff097224 */ /* 0x000fe200078e0015 */
[----:B------:R-:W-:Y:S02]  /*d9b0*/  SHF.R.U64 R10, R10, 0x3, RZ ;  /* 0x000000030a0a7819 */ /* 0x000fe400000012ff */
[----:B------:R-:W-:Y:S02]  /*d9c0*/  IADD3 R156, P5, R20, 0x4020, RZ ;  /* 0x00004020149c7810 */ /* 0x000fe40007fbe0ff */
[----:B------:R-:W-:-:S02]  /*d9d0*/  MOV R12, R8 ;  /* 0x00000008000c7202 */ /* 0x000fc40000000f00 */
[----:B------:R-:W0:Y:S01]  /*d9e0*/  LDC R9, c[0x0][0xbd4] ;  /* 0x0002f500ff097b82 */ /* 0x000e220000000800 */
[----:B------:R-:W-:Y:S01]  /*d9f0*/  LOP3.LUT R10, R10, R11, RZ, 0x3c, !PT ;  /* 0x0000000b0a0a7212 */ /* 0x000fe200078e3cff */
[----:B------:R-:W-:Y:S01]  /*da00*/  IMAD.X R11, RZ, RZ, R21, P0 ;  /* 0x000000ffff0b7224 */ /* 0x000fe200000e0615 */
[----:B------:R-:W-:Y:S02]  /*da10*/  IADD3 R160, P0, R20, 0x2060, RZ ;  /* 0x0000206014a07810 */ /* 0x000fe40007f1e0ff */
[----:B------:R-:W-:Y:S02]  /*da20*/  LOP3.LUT R157, R156, 0x380, RZ, 0xc0, !PT ;  /* 0x000003809c9d7812 */ /* 0x000fe400078ec0ff */
[----:B------:R-:W-:Y:S02]  /*da30*/  LOP3.LUT R161, R160, 0x380, RZ, 0xc0, !PT ;  /* 0x00000380a0a17812 */ /* 0x000fe400078ec0ff */
[----:B------:R-:W-:Y:S02]  /*da40*/  MOV R165, R10 ;  /* 0x0000000a00a57202 */ /* 0x000fe40000000f00 */
[----:B------:R-:W-:-:S02]  /*da50*/  SHF.R.U64 R161, R161, 0x3, RZ ;  /* 0x00000003a1a17819 */ /* 0x000fc400000012ff */
[----:B------:R-:W-:Y:S02]  /*da60*/  IADD3 R11, P1, R20, 0x2040, RZ ;  /* 0x00002040140b7810 */ /* 0x000fe40007f3e0ff */
        /* <DEDUP_REMOVED lines=14> */
[C---:B------:R-:W-:Y:S02]  /*db50*/  IADD3 R158, P6, R20.reuse, 0x4000, RZ ;  /* 0x00004000149e7810 */ /* 0x040fe40007fde0ff */
[----:B------:R-:W-:Y:S02]  /*db60*/  MOV R157, R8 ;  /* 0x00000008009d7202 */ /* 0x000fe40000000f00 */
[----:B------:R-:W-:Y:S02]  /*db70*/  IADD3 R9, P0, R20, 0x2020, RZ ;  /* 0x0000202014097810 */ /* 0x000fe40007f1e0ff */
[----:B------:R-:W-:Y:S02]  /*db80*/  SHF.R.U64 R14, R14, 0x3, RZ ;  /* 0x000000030e0e7819 */ /* 0x000fe400000012ff */
[----:B------:R-:W-:Y:S02]  /*db90*/  LOP3.LUT R159, R158, 0x380, RZ, 0xc0, !PT ;  /* 0x000003809e9f7812 */ /* 0x000fe400078ec0ff */
[----:B------:R-:W-:-:S02]  /*dba0*/  LOP3.LUT R8, R9, 0x380, RZ, 0xc0, !PT ;  /* 0x0000038009087812 */ /* 0x000fc400078ec0ff */
[----:B------:R-:W-:Y:S01]  /*dbb0*/  LOP3.LUT R14, R14, R15, RZ, 0x3c, !PT ;  /* 0x0000000f0e0e7212 */ /* 0x000fe200078e3cff */
[--C-:B------:R-:W-:Y:S01]  /*dbc0*/  IMAD.X R15, RZ, RZ, R21.reuse, P2 ;  /* 0x000000ffff0f7224 */ /* 0x100fe200010e0615 */
[----:B------:R-:W-:Y:S02]  /*dbd0*/  SHF.R.U64 R159, R159, 0x3, RZ ;  /* 0x000000039f9f7819 */ /* 0x000fe400000012ff */
[----:B------:R-:W-:Y:S02]  /*dbe0*/  SHF.R.U64 R8, R8, 0x3, RZ ;  /* 0x0000000308087819 */ /* 0x000fe400000012ff */
[----:B------:R-:W-:Y:S01]  /*dbf0*/  LOP3.LUT R158, R159, R158, RZ, 0x3c, !PT ;  /* 0x0000009e9f9e7212 */ /* 0x000fe200078e3cff */
[--C-:B------:R-:W-:Y:S01]  /*dc00*/  IMAD.X R159, RZ, RZ, R21.reuse, P6 ;  /* 0x000000ffff9f7224 */ /* 0x100fe200030e0615 */
[----:B------:R-:W-:Y:S01]  /*dc10*/  LOP3.LUT R8, R8, R9, RZ, 0x3c, !PT ;  /* 0x0000000908087212 */ /* 0x000fe200078e3cff */
[----:B------:R-:W-:Y:S01]  /*dc20*/  IMAD.X R9, RZ, RZ, R21, P0 ;  /* 0x000000ffff097224 */ /* 0x000fe200000e0615 */
[----:B------:R-:W-:-:S02]  /*dc30*/  MOV R163, R14 ;  /* 0x0000000e00a37202 */ /* 0x000fc40000000f00 */
[----:B------:R-:W-:Y:S02]  /*dc40*/  IADD3 R14, P0, R20, 0x20, RZ ;  /* 0x00000020140e7810 */ /* 0x000fe40007f1e0ff */
[----:B------:R-:W-:Y:S02]  /*dc50*/  MOV R158, R158 ;  /* 0x0000009e009e7202 */ /* 0x000fe40000000f00 */
[----:B------:R-:W-:Y:S02]  /*dc60*/  MOV R159, R8 ;  /* 0x00000008009f7202 */ /* 0x000fe40000000f00 */
[----:B------:R-:W-:Y:S02]  /*dc70*/  LOP3.LUT R13, R14, 0x380, RZ, 0xc0, !PT ;  /* 0x000003800e0d7812 */ /* 0x000fe400078ec0ff */
[----:B------:R-:W-:Y:S02]  /*dc80*/  F2FP.F16.F32.PACK_AB R8, R25, R24 ;  /* 0x000000181908723e */ /* 0x000fe400000000ff */
[----:B------:R-:W-:-:S02]  /*dc90*/  F2FP.F16.F32.PACK_AB R9, R27, R26 ;  /* 0x0000001a1b09723e */ /* 0x000fc400000000ff */
[----:B------:R-:W-:Y:S02]  /*dca0*/  F2FP.F16.F32.PACK_AB R10, R29, R28 ;  /* 0x0000001c1d0a723e */ /* 0x000fe400000000ff */
[----:B------:R-:W-:Y:S02]  /*dcb0*/  F2FP.F16.F32.PACK_AB R11, R31, R30 ;  /* 0x0000001e1f0b723e */ /* 0x000fe400000000ff */
[----:B------:R-:W-:Y:S02]  /*dcc0*/  SHF.R.U64 R13, R13, 0x3, RZ ;  /* 0x000000030d0d7819 */ /* 0x000fe400000012ff */
[----:B------:R-:W-:Y:S01]  /*dcd0*/  F2FP.F16.F32.PACK_AB R15, R39, R38 ;  /* 0x00000026270f723e */ /* 0x000fe200000000ff */
[----:B------:R0:W-:Y:S01]  /*dce0*/  STSM.16.M88.4 [R12], R8 ;  /* 0x000000080c007844 */ /* 0x0001e20000000200 */
[C---:B------:R-:W-:Y:S02]  /*dcf0*/  IADD3 R153, P3, R20.reuse, 0x4060, RZ ;  /* 0x0000406014997810 */ /* 0x040fe40007f7e0ff */
[----:B------:R-:W-:-:S02]  /*dd00*/  IADD3 R154, P4, R20, 0x4040, RZ ;  /* 0x00004040149a7810 */ /* 0x000fc40007f9e0ff */
[----:B------:R-:W-:Y:S02]  /*dd10*/  LOP3.LUT R152, R153, 0x380, RZ, 0xc0, !PT ;  /* 0x0000038099987812 */ /* 0x000fe400078ec0ff */
[----:B------:R-:W-:Y:S02]  /*dd20*/  LOP3.LUT R155, R154, 0x380, RZ, 0xc0, !PT ;  /* 0x000003809a9b7812 */ /* 0x000fe400078ec0ff */
[----:B------:R-:W-:Y:S02]  /*dd30*/  SHF.R.U64 R152, R152, 0x3, RZ ;  /* 0x0000000398987819 */ /* 0x000fe400000012ff */
[----:B------:R-:W-:Y:S02]  /*dd40*/  SHF.R.U64 R155, R155, 0x3, RZ ;  /* 0x000000039b9b7819 */ /* 0x000fe400000012ff */
[----:B------:R-:W-:Y:S01]  /*dd50*/  LOP3.LUT R152, R152, R153, RZ, 0x3c, !PT ;  /* 0x0000009998987212 */ /* 0x000fe200078e3cff */
[--C-:B------:R-:W-:Y:S01]  /*dd60*/  IMAD.X R153, RZ, RZ, R21.reuse, P3 ;  /* 0x000000ffff997224 */ /* 0x100fe200018e0615 */
[----:B------:R-:W-:Y:S01]  /*dd70*/  LOP3.LUT R154, R155, R154, RZ, 0x3c, !PT ;  /* 0x0000009a9b9a7212 */ /* 0x000fe200078e3cff */
[--C-:B0-----:R-:W-:Y:S01]  /*dd80*/  IMAD.X R9, RZ, RZ, R21.reuse, P0 ;  /* 0x000000ffff097224 */ /* 0x101fe200000e0615 */
[----:B------:R-:W-:Y:S01]  /*dd90*/  LOP3.LUT R8, R13, R14, RZ, 0x3c, !PT ;  /* 0x0000000e0d087212 */ /* 0x000fe200078e3cff */
[----:B------:R-:W-:Y:S01]  /*dda0*/  IMAD.X R155, RZ, RZ, R21, P4 ;  /* 0x000000ffff9b7224 */ /* 0x000fe200020e0615 */
[----:B------:R-:W-:-:S02]  /*ddb0*/  IADD3 R10, P0, R20, 0x40, RZ ;  /* 0x00000040140a7810 */ /* 0x000fc40007f1e0ff */
[----:B------:R-:W-:Y:S02]  /*ddc0*/  MOV R8, R8 ;  /* 0x0000000800087202 */ /* 0x000fe40000000f00 */
[----:B------:R-:W-:Y:S02]  /*ddd0*/  LOP3.LUT R9, R10, 0x380, RZ, 0xc0, !PT ;  /* 0x000003800a097812 */ /* 0x000fe400078ec0ff */
[----:B------:R-:W-:Y:S02]  /*dde0*/  F2FP.F16.F32.PACK_AB R12, R33, R32 ;  /* 0x00000020210c723e */ /* 0x000fe400000000ff */
[----:B------:R-:W-:Y:S02]  /*ddf0*/  F2FP.F16.F32.PACK_AB R13, R35, R34 ;  /* 0x00000022230d723e */ /* 0x000fe400000000ff */
[----:B------:R-:W-:Y:S02]  /*de00*/  F2FP.F16.F32.PACK_AB R14, R37, R36 ;  /* 0x00000024250e723e */ /* 0x000fe400000000ff */
[----:B------:R-:W-:-:S02]  /*de10*/  SHF.R.U64 R9, R9, 0x3, RZ ;  /* 0x0000000309097819 */ /* 0x000fc400000012ff */
[----:B------:R-:W-:Y:S01]  /*de20*/  F2FP.F16.F32.PACK_AB R11, R47, R46 ;  /* 0x0000002e2f0b723e */ /* 0x000fe200000000ff */
[----:B------:R0:W-:Y:S01]  /*de30*/  STSM.16.M88.4 [R8], R12 ;  /* 0x0000000c08007844 */ /* 0x0001e20000000200 */
[----:B------:R-:W-:Y:S02]  /*de40*/  MOV R7, R152 ;  /* 0x0000009800077202 */ /* 0x000fe40000000f00 */
[----:B------:R-:W-:Y:S02]  /*de50*/  MOV R162, R154 ;  /* 0x0000009a00a27202 */ /* 0x000fe40000000f00 */
[----:B------:R-:W-:Y:S02]  /*de60*/  F2FP.F16.F32.PACK_AB R153, R67, R66 ;  /* 0x000000424399723e */ /* 0x000fe400000000ff */
[----:B------:R-:W-:Y:S02]  /*de70*/  F2FP.F16.F32.PACK_AB R154, R69, R68 ;  /* 0x00000044459a723e */ /* 0x000fe400000000ff */
[----:B------:R-:W-:-:S02]  /*de80*/  F2FP.F16.F32.PACK_AB R155, R71, R70 ;  /* 0x00000046479b723e */ /* 0x000fc400000000ff */
[----:B------:R-:W-:Y:S02]  /*de90*/  MOV R160, R160 ;  /* 0x000000a000a07202 */ /* 0x000fe40000000f00 */
[----:B0-----:R-:W-:Y:S01]  /*dea0*/  LOP3.LUT R8, R9, R10, RZ, 0x3c, !PT ;  /* 0x0000000a09087212 */ /* 0x001fe200078e3cff */
[----:B------:R-:W-:Y:S01]  /*deb0*/  IMAD.X R9, RZ, RZ, R21, P0 ;  /* 0x000000ffff097224 */ /* 0x000fe200000e0615 */
[----:B------:R-:W-:Y:S02]  /*dec0*/  IADD3 R14, P0, R20, 0x2000, RZ ;  /* 0x00002000140e7810 */ /* 0x000fe40007f1e0ff */
[----:B------:R-:W-:Y:S02]  /*ded0*/  F2FP.F16.F32.PACK_AB R10, R45, R44 ;  /* 0x0000002c2d0a723e */ /* 0x000fe400000000ff */
[----:B------:R-:W-:Y:S02]  /*dee0*/  MOV R12, R8 ;  /* 0x00000008000c7202 */ /* 0x000fe40000000f00 */
[----:B------:R-:W-:-:S02]  /*def0*/  F2FP.F16.F32.PACK_AB R8, R41, R40 ;  /* 0x000000282908723e */ /* 0x000fc400000000ff */
[----:B------:R-:W-:Y:S02]  /*df00*/  F2FP.F16.F32.PACK_AB R9, R43, R42 ;  /* 0x0000002a2b09723e */ /* 0x000fe400000000ff */
[----:B------:R-:W-:Y:S02]  /*df10*/  LOP3.LUT R13, R14, 0x380, RZ, 0xc0, !PT ;  /* 0x000003800e0d7812 */ /* 0x000fe400078ec0ff */
[----:B------:R-:W-:Y:S01]  /*df20*/  F2FP.F16.F32.PACK_AB R15, R63, R62 ;  /* 0x0000003e3f0f723e */ /* 0x000fe200000000ff */
[----:B------:R0:W-:Y:S01]  /*df30*/  STSM.16.M88.4 [R12], R8 ;  /* 0x000000080c007844 */ /* 0x0001e20000000200 */
[----:B------:R-:W-:Y:S02]  /*df40*/  SHF.R.U64 R13, R13, 0x3, RZ ;  /* 0x000000030d0d7819 */ /* 0x000fe400000012ff */
[----:B0-----:R-:W-:Y:S01]  /*df50*/  IADD3 R10, P1, R20, 0x60, RZ ;  /* 0x00000060140a7810 */ /* 0x001fe20007f3e0ff */
[----:B------:R-:W-:Y:S01]  /*df60*/  IMAD.X R9, RZ, RZ, R21, P0 ;  /* 0x000000ffff097224 */ /* 0x000fe200000e0615 */
[----:B------:R-:W-:-:S02]  /*df70*/  LOP3.LUT R8, R13, R14, RZ, 0x3c, !PT ;  /* 0x0000000e0d087212 */ /* 0x000fc400078e3cff */
[----:B------:R-:W-:Y:S01]  /*df80*/  LOP3.LUT R13, R10, 0x380, RZ, 0xc0, !PT ;  /* 0x000003800a0d7812 */ /* 0x000fe200078ec0ff */
[----:B------:R-:W-:Y:S01]  /*df90*/  IMAD.X R21, RZ, RZ, R21, P1 ;  /* 0x000000ffff157224 */ /* 0x000fe200008e0615 */
[----:B------:R-:W-:Y:S02]  /*dfa0*/  MOV R152, R8 ;  /* 0x0000000800987202 */ /* 0x000fe40000000f00 */
[----:B------:R-:W-:Y:S02]  /*dfb0*/  SHF.R.U64 R13, R13, 0x3, RZ ;  /* 0x000000030d0d7819 */ /* 0x000fe400000012ff */
[----:B------:R-:W-:Y:S02]  /*dfc0*/  F2FP.F16.F32.PACK_AB R8, R49, R48 ;  /* 0x000000303108723e */ /* 0x000fe400000000ff */
[----:B------:R-:W-:Y:S02]  /*dfd0*/  LOP3.LUT R20, R13, R10, RZ, 0x3c, !PT ;  /* 0x0000000a0d147212 */ /* 0x000fe400078e3cff */
[----:B------:R-:W-:-:S02]  /*dfe0*/  F2FP.F16.F32.PACK_AB R9, R51, R50 ;  /* 0x000000323309723e */ /* 0x000fc400000000ff */
[----:B------:R-:W-:Y:S02]  /*dff0*/  MOV R20, R20 ;  /* 0x0000001400147202 */ /* 0x000fe40000000f00 */
[----:B------:R-:W-:Y:S02]  /*e000*/  F2FP.F16.F32.PACK_AB R10, R53, R52 ;  /* 0x00000034350a723e */ /* 0x000fe400000000ff */
[----:B------:R-:W-:Y:S02]  /*e010*/  F2FP.F16.F32.PACK_AB R11, R55, R54 ;  /* 0x00000036370b723e */ /* 0x000fe400000000ff */
[----:B------:R-:W-:Y:S02]  /*e020*/  F2FP.F16.F32.PACK_AB R12, R57, R56 ;  /* 0x00000038390c723e */ /* 0x000fe400000000ff */
[----:B------:R-:W-:Y:S01]  /*e030*/  F2FP.F16.F32.PACK_AB R13, R59, R58 ;  /* 0x0000003a3b0d723e */ /* 0x000fe200000000ff */
[----:B------:R0:W-:Y:S01]  /*e040*/  STSM.16.M88.4 [R20], R8 ;  /* 0x0000000814007844 */ /* 0x0001e20000000200 */
[----:B------:R-:W-:-:S02]  /*e050*/  F2FP.F16.F32.PACK_AB R14, R61, R60 ;  /* 0x0000003c3d0e723e */ /* 0x000fc400000000ff */
[----:B------:R-:W-:-:S03]  /*e060*/  ISETP.NE.U32.AND P0, PT, RZ, UR6, PT ;  /* 0x00000006ff007c0c */ /* 0x000fc6000bf05070 */
[----:B------:R1:W-:Y:S01]  /*e070*/  STSM.16.M88.4 [R152], R12 ;  /* 0x0000000c98007844 */ /* 0x0003e20000000200 */
[----:B------:R-:W-:Y:S02]  /*e080*/  ISETP.NE.AND.EX P0, PT, RZ, UR7, PT, P0 ;  /* 0x00000007ff007c0c */ /* 0x000fe4000bf05300 */
[----:B0-----:R-:W-:Y:S02]  /*e090*/  F2FP.F16.F32.PACK_AB R8, R73, R72 ;  /* 0x000000484908723e */ /* 0x001fe400000000ff */
[----:B------:R-:W-:Y:S02]  /*e0a0*/  F2FP.F16.F32.PACK_AB R9, R75, R74 ;  /* 0x0000004a4b09723e */ /* 0x000fe400000000ff */
[----:B------:R-:W-:Y:S02]  /*e0b0*/  F2FP.F16.F32.PACK_AB R10, R77, R76 ;  /* 0x0000004c4d0a723e */ /* 0x000fe400000000ff */
[----:B-1----:R-:W-:Y:S02]  /*e0c0*/  F2FP.F16.F32.PACK_AB R152, R65, R64 ;  /* 0x000000404198723e */ /* 0x002fe400000000ff */
[----:B------:R-:W-:-:S02]  /*e0d0*/  F2FP.F16.F32.PACK_AB R11, R79, R78 ;  /* 0x0000004e4f0b723e */ /* 0x000fc400000000ff */
[----:B------:R-:W-:Y:S01]  /*e0e0*/  F2FP.F16.F32.PACK_AB R12, R81, R80 ;  /* 0x00000050510c723e */ /* 0x000fe200000000ff */
[----:B------:R0:W-:Y:S01]  /*e0f0*/  STSM.16.M88.4 [R159], R152 ;  /* 0x000000989f007844 */ /* 0x0001e20000000200 */
[----:B------:R-:W-:Y:S02]  /*e100*/  F2FP.F16.F32.PACK_AB R13, R83, R82 ;  /* 0x00000052530d723e */ /* 0x000fe400000000ff */
[----:B------:R-:W-:Y:S01]  /*e110*/  F2FP.F16.F32.PACK_AB R14, R85, R84 ;  /* 0x00000054550e723e */ /* 0x000fe200000000ff */
[----:B------:R1:W-:Y:S01]  /*e120*/  STSM.16.M88.4 [R157], R8 ;  /* 0x000000089d007844 */ /* 0x0003e20000000200 */
        /* <DEDUP_REMOVED lines=45> */
[----:B------:R-:W-:-:S04]  /*e400*/  @P0 LEA R8, P2, R191, UR6, 0x2 ;  /* 0x00000006bf080c11 */ /* 0x000fc8000f8410ff */
[----:B------:R-:W-:Y:S01]  /*e410*/  @P0 LEA.HI.X R9, R191, UR7, R196, 0x2, P2 ;  /* 0x00000007bf090c11 */ /* 0x000fe200090f14c4 */
[----:B------:R-:W-:Y:S01]  /*e420*/  IMAD.MOV.U32 R7, RZ, RZ, RZ ;  /* 0x000000ffff077224 */ /* 0x000fe200078e00ff */
[----:B-1----:R-:W-:-:S03]  /*e430*/  ISETP.NE.U32.AND P1, PT, R10, RZ, PT ;  /* 0x000000ff0a00720c */ /* 0x002fc60003f25070 */
[----:B------:R0:W2:Y:S01]  /*e440*/  @P0 LDG.E R14, desc[UR38][R8.64] ;  /* 0x00000026080e0981 */ /* 0x0000a2000c1e1900 */
[----:B------:R-:W-:Y:S01]  /*e450*/  ISETP.NE.AND.EX P1, PT, R11, RZ, PT, P1 ;  /* 0x000000ff0b00720c */ /* 0x000fe20003f25310 */
[----:B0-----:R-:W-:-:S12]  /*e460*/  IMAD.WIDE R8, R191, 0x4, R12 ;  /* 0x00000004bf087825 */ /* 0x001fd800078e020c */
        /* <DEDUP_REMOVED lines=10> */
.L_x_8165:
[----:B------:R-:W0:Y:S01]  /*e510*/  SHFL.IDX PT, R8, R230, RZ, 0x1f ;  /* 0x00001fffe6087589 */ /* 0x000e2200000e0000 */
[----:B------:R-:W-:Y:S02]  /*e520*/  LOP3.LUT R195, R195, 0xff, RZ, 0xc0, !PT ;  /* 0x000000ffc3c37812 */ /* 0x000fe400078ec0ff */
[----:B0-----:R-:W-:Y:S02]  /*e530*/  ISETP.NE.AND P0, PT, R8, RZ, PT ;  /* 0x000000ff0800720c */ /* 0x001fe40003f05270 */
[----:B-----5:R-:W-:-:S11]  /*e540*/  SHF.R.S32.HI R8, RZ, 0x1f, R7 ;  /* 0x0000001fff087819 */ /* 0x020fd60000011407 */
[----:B------:R-:W-:Y:S05]  /*e550*/  @P0 BRA `(.L_x_8166) ;  /* 0x0000000000f40947 */ /* 0x000fea0003800000 */
[----:B------:R-:W2:Y:S01]  /*e560*/  LDL R156, [R1+0x68] ;  /* 0x00006800019c7983 */ /* 0x000ea20000100800 */
[----:B------:R-:W-:Y:S01]  /*e570*/  IMAD.MOV.U32 R20, RZ, RZ, 0xab8 ;  /* 0x00000ab8ff147424 */ /* 0x000fe200078e00ff */
[----:B------:R-:W-:Y:S01]  /*e580*/  ISETP.GT.AND P1, PT, R0, 0x1, PT ;  /* 0x000000010000780c */ /* 0x000fe20003f24270 */
[----:B------:R-:W0:Y:S01]  /*e590*/  LDC R9, c[0x0][0xce8] ;  /* 0x00033a00ff097b82 */ /* 0x000e220000000800 */
[----:B------:R-:W-:Y:S01]  /*e5a0*/  ISETP.NE.U32.AND P0, PT, R10, RZ, PT ;  /* 0x000000ff0a00720c */ /* 0x000fe20003f05070 */
[----:B------:R-:W-:Y:S01]  /*e5b0*/  VIADD R152, R190, UR42 ;  /* 0x0000002abe987c36 */ /* 0x000fe20008000000 */
[----:B------:R-:W-:Y:S02]  /*e5c0*/  SEL R20, R20, 0xa78, P1 ;  /* 0x00000a7814147807 */ /* 0x000fe40000800000 */
[----:B------:R-:W-:-:S03]  /*e5d0*/  ISETP.NE.AND.EX P0, PT, R11, RZ, PT, P0 ;  /* 0x000000ff0b00720c */ /* 0x000fc60003f05300 */
[----:B------:R-:W1:Y:S01]  /*e5e0*/  LDC.64 R12, c[0x0][R20+0x220] ;  /* 0x00008800140c7b82 */ /* 0x000e620000000a00 */
[----:B------:R-:W-:Y:S02]  /*e5f0*/  SEL R21, R191, RZ, !P0 ;  /* 0x000000ffbf157207 */ /* 0x000fe40004000000 */
[----:B------:R-:W-:-:S05]  /*e600*/  SEL R153, R196, RZ, !P0 ;  /* 0x000000ffc4997207 */ /* 0x000fca0004000000 */
[----:B------:R-:W3:Y:S01]  /*e610*/  LDC.64 R14, c[0x0][R20+0x218] ;  /* 0x00008600140e7b82 */ /* 0x000ee20000000a00 */
[----:B0-----:R-:W-:Y:S01]  /*e620*/  ISETP.NE.AND P2, PT, R9, 0x1, PT ;  /* 0x000000010900780c */ /* 0x001fe20003f45270 */
[----:B-1----:R-:W-:-:S04]  /*e630*/  IMAD R13, R13, R21, RZ ;  /* 0x000000150d0d7224 */ /* 0x002fc800078e02ff */
[C---:B------:R-:W-:Y:S02]  /*e640*/  IMAD R153, R12.reuse, R153, R13 ;  /* 0x000000990c997224 */ /* 0x040fe400078e020d */
[----:B------:R-:W-:-:S04]  /*e650*/  IMAD.WIDE.U32 R12, R12, R21, RZ ;  /* 0x000000150c0c7225 */ /* 0x000fc800078e00ff */
[-C--:B---3--:R-:W-:Y:S02]  /*e660*/  IMAD R155, R15, R192.reuse, RZ ;  /* 0x000000c00f9b7224 */ /* 0x088fe400078e02ff */
[----:B------:R-:W-:Y:S02]  /*e670*/  IMAD.IADD R13, R13, 0x1, R153 ;  /* 0x000000010d0d7824 */ /* 0x000fe400078e0299 */
[----:B------:R-:W-:Y:S01]  /*e680*/  IMAD.WIDE.U32 R14, R14, R192, RZ ;  /* 0x000000c00e0e7225 */ /* 0x000fe200078e00ff */
[----:B------:R-:W0:Y:S03]  /*e690*/  @P2 LDC R153, c[0x0][0xcec] ;  /* 0x00033b00ff992b82 */ /* 0x000e260000000800 */
[----:B------:R-:W-:Y:S01]  /*e6a0*/  IMAD.IADD R154, R15, 0x1, R155 ;  /* 0x000000010f9a7824 */ /* 0x000fe200078e029b */
[----:B------:R-:W-:-:S04]  /*e6b0*/  IADD3 R21, P0, P3, R12, R14, R7 ;  /* 0x0000000e0c157210 */ /* 0x000fc80007b1e007 */
[----:B------:R-:W1:Y:S01]  /*e6c0*/  @P2 LDC R155, c[0x0][0xcf0] ;  /* 0x00033c00ff9b2b82 */ /* 0x000e620000000800 */
[----:B------:R-:W-:Y:S02]  /*e6d0*/  IADD3.X R154, R13, R154, R8, P0, P3 ;  /* 0x0000009a0d9a7210 */ /* 0x000fe400007e6408 */
[----:B------:R-:W-:-:S05]  /*e6e0*/  SEL R13, R195, RZ, P1 ;  /* 0x000000ffc30d7207 */ /* 0x000fca0000800000 */
[----:B------:R-:W3:Y:S01]  /*e6f0*/  LDC.64 R14, c[0x0][R20+0x228] ;  /* 0x00008a00140e7b82 */ /* 0x000ee20000000a00 */
[----:B0-----:R-:W-:-:S04]  /*e700*/  @P2 IMAD.HI.U32 R12, R152, R153, RZ ;  /* 0x00000099980c2227 */ /* 0x001fc800078e00ff */
[----:B------:R-:W-:Y:S01]  /*e710*/  IMAD.MOV.U32 R153, RZ, RZ, R152 ;  /* 0x000000ffff997224 */ /* 0x000fe200078e0098 */
[----:B-1----:R-:W-:Y:S01]  /*e720*/  @P2 SHF.R.U32.HI R153, RZ, R155, R12 ;  /* 0x0000009bff992219 */ /* 0x002fe2000001160c */
[-C--:B---3--:R-:W-:Y:S02]  /*e730*/  IMAD R155, R15, R13.reuse, RZ ;  /* 0x0000000d0f9b7224 */ /* 0x088fe400078e02ff */
[----:B------:R-:W-:Y:S02]  /*e740*/  IMAD.WIDE.U32 R14, R14, R13, RZ ;  /* 0x0000000d0e0e7225 */ /* 0x000fe400078e00ff */
[----:B------:R-:W0:Y:S02]  /*e750*/  LDC.64 R12, c[0x0][0xca8] ;  /* 0x00032a00ff0c7b82 */ /* 0x000e240000000a00 */
[----:B------:R-:W-:Y:S01]  /*e760*/  IMAD.IADD R15, R15, 0x1, R155 ;  /* 0x000000010f0f7824 */ /* 0x000fe200078e029b */
[----:B------:R-:W-:Y:S01]  /*e770*/  IADD3 R14, P0, P2, R153, R21, R14 ;  /* 0x00000015990e7210 */ /* 0x000fe20007a1e00e */
[--C-:B------:R-:W-:Y:S01]  /*e780*/  IMAD.MOV R155, RZ, RZ, -R153.reuse ;  /* 0x000000ffff9b7224 */ /* 0x100fe200078e0a99 */
[----:B------:R-:W-:-:S03]  /*e790*/  SHF.R.S32.HI R153, RZ, 0x1f, R153 ;  /* 0x0000001fff997819 */ /* 0x000fc60000011499 */
[----:B------:R-:W1:Y:S01]  /*e7a0*/  LDC.64 R20, c[0x0][R20+0x210] ;  /* 0x0000840014147b82 */ /* 0x000e620000000a00 */
[----:B------:R-:W-:Y:S01]  /*e7b0*/  IMAD R155, R9, R155, R152 ;  /* 0x0000009b099b7224 */ /* 0x000fe200078e0298 */
[----:B------:R-:W-:Y:S01]  /*e7c0*/  IADD3.X R15, R153, R154, R15, P0, P2 ;  /* 0x0000009a990f7210 */ /* 0x000fe200007e440f */
[----:B------:R-:W-:Y:S02]  /*e7d0*/  IMAD R152, R9, UR6, RZ ;  /* 0x0000000609987c24 */ /* 0x000fe4000f8e02ff */
[----:B------:R-:W-:Y:S01]  /*e7e0*/  VIADD R9, R18, UR42 ;  /* 0x0000002a12097c36 */ /* 0x000fe20008000000 */
[----:B------:R-:W-:Y:S02]  /*e7f0*/  SHF.R.S32.HI R153, RZ, 0x1f, R155 ;  /* 0x0000001fff997819 */ /* 0x000fe4000001149b */
[----:B0-----:R-:W0:Y:S08]  /*e800*/  @!P1 LDC R12, c[0x0][0xc50] ;  /* 0x00031400ff0c9b82 */ /* 0x001e300000000800 */
[----:B------:R-:W3:Y:S01]  /*e810*/  @!P1 LDC R13, c[0x0][0xc54] ;  /* 0x00031500ff0d9b82 */ /* 0x000ee20000000800 */
[----:B-1----:R-:W-:-:S02]  /*e820*/  IMAD R21, R21, R155, RZ ;  /* 0x0000009b15157224 */ /* 0x002fc400078e02ff */
[----:B------:R-:W-:-:S04]  /*e830*/  IMAD.WIDE.U32 R14, R20, R155, R14 ;  /* 0x0000009b140e7225 */ /* 0x000fc800078e000e */
[----:B------:R-:W-:-:S04]  /*e840*/  IMAD R21, R20, R153, R21 ;  /* 0x0000009914157224 */ /* 0x000fc800078e0215 */
[----:B------:R-:W-:Y:S01]  /*e850*/  IMAD.IADD R15, R15, 0x1, R21 ;  /* 0x000000010f0f7824 */ /* 0x000fe200078e0215 */
[----:B0-----:R-:W-:-:S04]  /*e860*/  LEA R20, P0, R14, R12, 0x2 ;  /* 0x0000000c0e147211 */ /* 0x001fc800078010ff */
[----:B---3--:R-:W-:Y:S02]  /*e870*/  LEA.HI.X R21, R14, R13, R15, 0x2, P0 ;  /* 0x0000000d0e157211 */ /* 0x008fe400000f140f */
[----:B------:R-:W-:Y:S04]  /*e880*/  SHFL.IDX PT, R14, R20, 0x1, 0x1c1f ;  /* 0x003c1f00140e7f89 */ /* 0x000fe800000e0000 */
        /* <DEDUP_REMOVED lines=10> */
.L_x_8166:
        /* <DEDUP_REMOVED lines=24> */
[C---:B------:R-:W-:Y:S02]  /*eab0*/  IADD3 R53, P3, R4.reuse, 0x8000, RZ ;  /* 0x0000800004357810 */ /* 0x040fe40007f7e0ff */
[----:B------:R-:W-:Y:S01]  /*eac0*/  IADD3 R45, P1, R4, 0x6000, RZ ;  /* 0x00006000042d7810 */ /* 0x000fe20007f3e0ff */
[----:B------:R-:W-:Y:S01]  /*ead0*/  IMAD R8, R8, UR8, RZ ;  /* 0x0000000808087c24 */ /* 0x000fe2000f8e02ff */
[----:B------:R-:W-:Y:S01]  /*eae0*/  SHF.R.U64 R48, R48, 0x3, RZ ;  /* 0x0000000330307819 */ /* 0x000fe200000012ff */
[C---:B------:R-:W-:Y:S01]  /*eaf0*/  VIADD R97, R17.reuse, 0x140 ;  /* 0x0000014011617836 */ /* 0x040fe20000000000 */
[----:B------:R-:W-:Y:S01]  /*eb00*/  SHF.R.U64 R40, R40, 0x3, RZ ;  /* 0x0000000328287819 */ /* 0x000fe200000012ff */
[----:B------:R-:W-:Y:S01]  /*eb10*/  VIADD R93, R17, 0x180 ;  /* 0x00000180115d7836 */ /* 0x000fe20000000000 */
[----:B------:R-:W-:Y:S01]  /*eb20*/  LOP3.LUT R52, R53, 0x380, RZ, 0xc0, !PT ;  /* 0x0000038035347812 */ /* 0x000fe200078ec0ff */
[----:B------:R-:W5:Y:S01]  /*eb30*/  LD.E.128 R24, desc[UR38][R24.64] ;  /* 0x0000002618187980 */ /* 0x000f62000c101d00 */
[----:B------:R-:W-:-:S02]  /*eb40*/  IADD3 R29, P4, R4, 0x2000, RZ ;  /* 0x00002000041d7810 */ /* 0x000fc40007f9e0ff */
[C---:B------:R-:W-:Y:S02]  /*eb50*/  IADD3 R33, P5, R4.reuse, 0x3000, RZ ;  /* 0x0000300004217810 */ /* 0x040fe40007fbe0ff */
[----:B------:R-:W-:Y:S02]  /*eb60*/  IADD3 R37, P6, R4, 0x4000, RZ ;  /* 0x0000400004257810 */ /* 0x000fe40007fde0ff */
[----:B------:R-:W-:Y:S02]  /*eb70*/  LOP3.LUT R44, R45, 0x380, RZ, 0xc0, !PT ;  /* 0x000003802d2c7812 */ /* 0x000fe400078ec0ff */
[----:B------:R-:W-:Y:S01]  /*eb80*/  LOP3.LUT R48, R48, R49, RZ, 0x3c, !PT ;  /* 0x0000003130307212 */ /* 0x000fe200078e3cff */
[--C-:B------:R-:W-:Y:S01]  /*eb90*/  IMAD.X R49, RZ, RZ, R5.reuse, P2 ;  /* 0x000000ffff317224 */ /* 0x100fe200010e0605 */
[----:B------:R-:W-:Y:S01]  /*eba0*/  LOP3.LUT R40, R40, R41, RZ, 0x3c, !PT ;  /* 0x0000002928287212 */ /* 0x000fe200078e3cff */
[----:B------:R-:W-:Y:S01]  /*ebb0*/  IMAD.X R41, RZ, RZ, R5, P0 ;  /* 0x000000ffff297224 */ /* 0x000fe200000e0605 */
[----:B------:R-:W-:-:S02]  /*ebc0*/  SHF.R.U64 R52, R52, 0x3, RZ ;  /* 0x0000000334347819 */ /* 0x000fc400000012ff */
[----:B------:R-:W-:Y:S01]  /*ebd0*/  LOP3.LUT R28, R29, 0x380, RZ, 0xc0, !PT ;  /* 0x000003801d1c7812 */ /* 0x000fe200078ec0ff */
[----:B------:R-:W5:Y:S01]  /*ebe0*/  LD.E.128 R48, desc[UR38][R48.64] ;  /* 0x0000002630307980 */ /* 0x000f62000c101d00 */
[----:B------:R-:W-:Y:S02]  /*ebf0*/  LOP3.LUT R32, R33, 0x380, RZ, 0xc0, !PT ;  /* 0x0000038021207812 */ /* 0x000fe400078ec0ff */
[----:B------:R-:W-:Y:S01]  /*ec00*/  LOP3.LUT R36, R37, 0x380, RZ, 0xc0, !PT ;  /* 0x0000038025247812 */ /* 0x000fe200078ec0ff */
[----:B------:R-:W5:Y:S01]  /*ec10*/  LD.E.128 R40, desc[UR38][R40.64] ;  /* 0x0000002628287980 */ /* 0x000f62000c101d00 */
[----:B------:R-:W-:Y:S02]  /*ec20*/  IADD3 R77, P2, R4, 0xe000, RZ ;  /* 0x0000e000044d7810 */ /* 0x000fe40007f5e0ff */
[----:B------:R-:W-:Y:S02]  /*ec30*/  SHF.R.U64 R44, R44, 0x3, RZ ;  /* 0x000000032c2c7819 */ /* 0x000fe400000012ff */
[----:B------:R-:W-:-:S02]  /*ec40*/  IADD3 R69, P0, R4, 0xc000, RZ ;  /* 0x0000c00004457810 */ /* 0x000fc40007f1e0ff */
[----:B------:R-:W-:Y:S01]  /*ec50*/  LOP3.LUT R52, R52, R53, RZ, 0x3c, !PT ;  /* 0x0000003534347212 */ /* 0x000fe200078e3cff */
[--C-:B------:R-:W-:Y:S01]  /*ec60*/  IMAD.X R53, RZ, RZ, R5.reuse, P3 ;  /* 0x000000ffff357224 */ /* 0x100fe200018e0605 */
[----:B------:R-:W-:Y:S02]  /*ec70*/  SHF.R.U64 R28, R28, 0x3, RZ ;  /* 0x000000031c1c7819 */ /* 0x000fe400000012ff */
[----:B------:R-:W-:Y:S02]  /*ec80*/  SHF.R.U64 R32, R32, 0x3, RZ ;  /* 0x0000000320207819 */ /* 0x000fe400000012ff */
[----:B------:R-:W-:Y:S01]  /*ec90*/  SHF.R.U64 R36, R36, 0x3, RZ ;  /* 0x0000000324247819 */ /* 0x000fe200000012ff */
[----:B------:R-:W5:Y:S01]  /*eca0*/  LD.E.128 R52, desc[UR38][R52.64] ;  /* 0x0000002634347980 */ /* 0x000f62000c101d00 */
[----:B------:R-:W-:Y:S02]  /*ecb0*/  LOP3.LUT R76, R77, 0x380, RZ, 0xc0, !PT ;  /* 0x000003804d4c7812 */ /* 0x000fe400078ec0ff */
[----:B------:R-:W-:Y:S01]  /*ecc0*/  LOP3.LUT R44, R44, R45, RZ, 0x3c, !PT ;  /* 0x0000002d2c2c7212 */ /* 0x000fe200078e3cff */
[----:B------:R-:W-:Y:S01]  /*ecd0*/  IMAD.X R45, RZ, RZ, R5, P1 ;  /* 0x000000ffff2d7224 */ /* 0x000fe200008e0605 */
[----:B------:R-:W-:-:S02]  /*ece0*/  LOP3.LUT R68, R69, 0x380, RZ, 0xc0, !PT ;  /* 0x0000038045447812 */ /* 0x000fc400078ec0ff */
[C---:B------:R-:W-:Y:S02]  /*ecf0*/  IADD3 R11, P3, R4.reuse, 0xf000, RZ ;  /* 0x0000f000040b7810 */ /* 0x040fe40007f7e0ff */
        /* <DEDUP_REMOVED lines=8> */
[----:B------:R-:W-:Y:S01]  /*ed80*/  SHF.R.U64 R76, R76, 0x3, RZ ;  /* 0x000000034c4c7819 */ /* 0x000fe200000012ff */
[----:B------:R-:W-:Y:S01]  /*ed90*/  IMAD.X R81, RZ, RZ, R5, P3 ;  /* 0x000000ffff517224 */ /* 0x000fe200018e0605 */
[----:B------:R-:W-:Y:S01]  /*eda0*/  SHF.R.U64 R68, R68, 0x3, RZ ;  /* 0x0000000344447819 */ /* 0x000fe200000012ff */
[----:B------:R-:W5:Y:S01]  /*edb0*/  LD.E.128 R28, desc[UR38][R28.64] ;  /* 0x000000261c1c7980 */ /* 0x000f62000c101d00 */
[----:B------:R-:W-:-:S02]  /*edc0*/  LOP3.LUT R10, R11, 0x380, RZ, 0xc0, !PT ;  /* 0x000003800b0a7812 */ /* 0x000fc400078ec0ff */
[C---:B------:R-:W-:Y:S01]  /*edd0*/  IADD3 R57, P4, R4.reuse, 0x9000, RZ ;  /* 0x0000900004397810 */ /* 0x040fe20007f9e0ff */
[----:B------:R-:W5:Y:S01]  /*ede0*/  LD.E.128 R32, desc[UR38][R32.64] ;  /* 0x0000002620207980 */ /* 0x000f62000c101d00 */
[C---:B------:R-:W-:Y:S02]  /*edf0*/  IADD3 R61, P5, R4.reuse, 0xa000, RZ ;  /* 0x0000a000043d7810 */ /* 0x040fe40007fbe0ff */
[C---:B------:R-:W-:Y:S01]  /*ee00*/  IADD3 R65, P6, R4.reuse, 0xb000, RZ ;  /* 0x0000b00004417810 */ /* 0x040fe20007fde0ff */
[----:B------:R-:W5:Y:S01]  /*ee10*/  LD.E.128 R36, desc[UR38][R36.64] ;  /* 0x0000002624247980 */ /* 0x000f62000c101d00 */
[----:B------:R-:W-:Y:S02]  /*ee20*/  LOP3.LUT R13, R4, 0x380, RZ, 0xc0, !PT ;  /* 0x00000380040d7812 */ /* 0x000fe400078ec0ff */
        /* <DEDUP_REMOVED lines=11> */
[----:B------:R-:W-:Y:S02]  /*eee0*/  SHF.R.U64 R13, R13, 0x3, RZ ;  /* 0x000000030d0d7819 */ /* 0x000fe400000012ff */
[----:B-1----:R-:W-:Y:S02]  /*eef0*/  ISETP.NE.AND P2, PT, R21, 0x1, PT ;  /* 0x000000011500780c */ /* 0x002fe40003f45270 */
[----:B------:R-:W-:-:S02]  /*ef00*/  SHF.R.U64 R72, R72, 0x3, RZ ;  /* 0x0000000348487819 */ /* 0x000fc400000012ff */
[----:B------:R-:W-:Y:S02]  /*ef10*/  ISETP.GE.AND P0, PT, R194, UR7, PT ;  /* 0x00000007c2007c0c */ /* 0x000fe4000bf06270 */
[----:B------:R-:W-:Y:S01]  /*ef20*/  LOP3.LUT R80, R10, R11, RZ, 0x3c, !PT ;  /* 0x0000000b0a507212 */ /* 0x000fe200078e3cff */
[----:B------:R-:W-:Y:S01]  /*ef30*/  IMAD R11, R7, UR9, R8 ;  /* 0x00000009070b7c24 */ /* 0x000fe2000f8e0208 */
[----:B------:R-:W-:Y:S02]  /*ef40*/  SHF.R.U64 R56, R56, 0x3, RZ ;  /* 0x0000000338387819 */ /* 0x000fe400000012ff */
[----:B------:R-:W-:Y:S02]  /*ef50*/  SHF.R.U64 R60, R60, 0x3, RZ ;  /* 0x000000033c3c7819 */ /* 0x000fe400000012ff */
[----:B------:R-:W-:Y:S01]  /*ef60*/  SHF.R.U64 R64, R64, 0x3, RZ ;  /* 0x0000000340407819 */ /* 0x000fe200000012ff */
[----:B------:R-:W0:Y:S01]  /*ef70*/  @P2 LDC R85, c[0x0][0xcec] ;  /* 0x00033b00ff552b82 */ /* 0x000e220000000800 */
[----:B------:R-:W-:Y:S01]  /*ef80*/  LOP3.LUT R4, R13, R4, RZ, 0x3c, !PT ;  /* 0x000000040d047212 */ /* 0x000fe200078e3cff */
[----:B------:R-:W5:Y:S01]  /*ef90*/  LD.E.128 R80, desc[UR38][R80.64] ;  /* 0x0000002650507980 */ /* 0x000f62000c101d00 */
[----:B------:R-:W-:Y:S01]  /*efa0*/  LOP3.LUT R72, R72, R73, RZ, 0x3c, !PT ;  /* 0x0000004948487212 */ /* 0x000fe200078e3cff */
[--C-:B------:R-:W-:Y:S01]  /*efb0*/  IMAD.X R73, RZ, RZ, R5.reuse, P1 ;  /* 0x000000ffff497224 */ /* 0x100fe200008e0605 */
[----:B------:R-:W-:Y:S01]  /*efc0*/  SEL R8, RZ, 0xffffffff, P0 ;  /* 0xffffffffff087807 */ /* 0x000fe20000000000 */
[----:B------:R1:W5:Y:S01]  /*efd0*/  LD.E.128 R12, desc[UR38][R4.64] ;  /* 0x00000026040c7980 */ /* 0x000362000c101d00 */
[----:B------:R-:W-:Y:S01]  /*efe0*/  ISETP.GE.AND P1, PT, R17, UR7, PT ;  /* 0x0000000711007c0c */ /* 0x000fe2000bf26270 */
[----:B------:R-:W2:Y:S01]  /*eff0*/  @P2 LDC R87, c[0x0][0xcf0] ;  /* 0x00033c00ff572b82 */ /* 0x000ea20000000800 */
[----:B------:R-:W-:Y:S01]  /*f000*/  LOP3.LUT R56, R56, R57, RZ, 0x3c, !PT ;  /* 0x0000003938387212 */ /* 0x000fe200078e3cff */
[--C-:B------:R-:W-:Y:S01]  /*f010*/  IMAD.X R57, RZ, RZ, R5.reuse, P4 ;  /* 0x000000ffff397224 */ /* 0x100fe200020e0605 */
[----:B------:R-:W-:Y:S01]  /*f020*/  LOP3.LUT R60, R60, R61, RZ, 0x3c, !PT ;  /* 0x0000003d3c3c7212 */ /* 0x000fe200078e3cff */
[--C-:B------:R-:W-:Y:S01]  /*f030*/  IMAD.X R61, RZ, RZ, R5.reuse, P5 ;  /* 0x000000ffff3d7224 */ /* 0x100fe200028e0605 */
[----:B------:R-:W-:Y:S01]  /*f040*/  LOP3.LUT R64, R64, R65, RZ, 0x3c, !PT ;  /* 0x0000004140407212 */ /* 0x000fe200078e3cff */
[----:B------:R-:W-:Y:S01]  /*f050*/  IMAD.X R65, RZ, RZ, R5, P6 ;  /* 0x000000ffff417224 */ /* 0x000fe200030e0605 */
[----:B------:R-:W-:Y:S01]  /*f060*/  ISETP.GE.AND P0, PT, R193, UR7, PT ;  /* 0x00000007c1007c0c */ /* 0x000fe2000bf06270 */
[----:B-1----:R-:W-:Y:S01]  /*f070*/  IMAD.WIDE.U32 R4, R7, UR8, RZ ;  /* 0x0000000807047c25 */ /* 0x002fe2000f8e00ff */
[----:B------:R-:W-:Y:S01]  /*f080*/  SEL R7, RZ, 0x1, P1 ;  /* 0x00000001ff077807 */ /* 0x000fe20000800000 */
[----:B------:R-:W-:Y:S01]  /*f090*/  ULDC.64 UR8, c[0x0][0xbe8] ;  /* 0x0002fa0000087ab9 */ /* 0x000fe20000000a00 */
[----:B------:R-:W5:Y:S01]  /*f0a0*/  LD.E.128 R56, desc[UR38][R56.64] ;  /* 0x0000002638387980 */ /* 0x000f62000c101d00 */
[----:B------:R-:W-:Y:S01]  /*f0b0*/  IMAD.SHL.U32 R10, R8, 0x2, RZ ;  /* 0x00000002080a7824 */ /* 0x000fe200078e00ff */
[----:B------:R-:W-:-:S02]  /*f0c0*/  SEL R8, RZ, 0xffffffff, P0 ;  /* 0xffffffffff087807 */ /* 0x000fc40000000000 */
[----:B------:R-:W5:Y:S02]  /*f0d0*/  LD.E.128 R60, desc[UR38][R60.64] ;  /* 0x000000263c3c7980 */ /* 0x000f64000c101d00 */
[----:B------:R-:W-:Y:S01]  /*f0e0*/  LOP3.LUT R7, R10, 0x2, R7, 0xe2, !PT ;  /* 0x000000020a077812 */ /* 0x000fe200078ee207 */
[----:B------:R-:W-:Y:S01]  /*f0f0*/  IMAD.SHL.U32 R8, R8, 0x4, RZ ;  /* 0x0000000408087824 */ /* 0x000fe200078e00ff */
[----:B------:R-:W-:Y:S01]  /*f100*/  LOP3.LUT R10, R9, 0xfffffff8, RZ, 0xc0, !PT ;  /* 0xfffffff8090a7812 */ /* 0x000fe200078ec0ff */
[----:B------:R-:W-:Y:S01]  /*f110*/  IMAD.IADD R5, R5, 0x1, R11 ;  /* 0x0000000105057824 */ /* 0x000fe200078e020b */
[----:B------:R-:W5:Y:S03]  /*f120*/  LD.E.128 R64, desc[UR38][R64.64] ;  /* 0x0000002640407980 */ /* 0x000f66000c101d00 */
[----:B------:R-:W-:Y:S01]  /*f130*/  IMAD.IADD R11, R3, 0x1, -R10 ;  /* 0x00000001030b7824 */ /* 0x000fe200078e0a0a */
[----:B------:R-:W-:Y:S01]  /*f140*/  LOP3.LUT R10, R8, 0x4, R7, 0xe2, !PT ;  /* 0x00000004080a7812 */ /* 0x000fe200078ee207 */
[----:B------:R-:W-:Y:S01]  /*f150*/  VIADD R7, R17, 0xc0 ;  /* 0x000000c011077836 */ /* 0x000fe20000000000 */
[----:B------:R-:W5:Y:S01]  /*f160*/  LD.E.128 R72, desc[UR38][R72.64] ;  /* 0x0000002648487980 */ /* 0x000f62000c101d00 */
[----:B------:R-:W-:Y:S01]  /*f170*/  IMAD.WIDE.U32 R4, R192, UR8, R4 ;  /* 0x00000008c0047c25 */ /* 0x000fe2000f8e0004 */
[----:B------:R-:W-:-:S02]  /*f180*/  SHF.R.S32.HI R9, RZ, 0x1f, R191 ;  /* 0x0000001fff097819 */ /* 0x000fc400000114bf */
[----:B------:R-:W-:Y:S01]  /*f190*/  ISETP.GE.AND P1, PT, R7, UR7, PT ;  /* 0x0000000707007c0c */ /* 0x000fe2000bf26270 */
[----:B------:R-:W-:Y:S01]  /*f1a0*/  VIADD R3, R17, 0x100 ;  /* 0x0000010011037836 */ /* 0x000fe20000000000 */
[----:B------:R-:W-:Y:S01]  /*f1b0*/  @!PT LDS RZ, [RZ] ;  /* 0x00000000fffff984 */ /* 0x000fe20000000800 */
[----:B------:R-:W-:Y:S01]  /*f1c0*/  @!PT LDS RZ, [RZ] ;  /* 0x00000000fffff984 */ /* 0x000fe20000000800 */
[----:B------:R-:W-:Y:S01]  /*f1d0*/  @!PT LDS RZ, [RZ] ;  /* 0x00000000fffff984 */ /* 0x000fe20000000800 */
[----:B------:R-:W-:Y:S01]  /*f1e0*/  @!PT LDS RZ, [RZ] ;  /* 0x00000000fffff984 */ /* 0x000fe20000000800 */
[----:B------:R1:W-:Y:S06]  /*f1f0*/  MEMBAR.ALL.CTA ;  /* 0x0000000000007992 */ /* 0x0003ec0000008000 */
[----:B-1----:R-:W1:Y:S01]  /*f200*/  FENCE.VIEW.ASYNC.S ;  /* 0x00000000000073c6 */ /* 0x002e620000000000 */
[----:B------:R-:W-:Y:S01]  /*f210*/  IMAD R5, R192, UR9, R5 ;  /* 0x00000009c0057c24 */ /* 0x000fe2000f8e0205 */
[----:B------:R-:W-:Y:S01]  /*f220*/  ULDC.64 UR8, c[0x0][0xbf0] ;  /* 0x0002fc0000087ab9 */ /* 0x000fe20000000a00 */
[----:B------:R-:W-:Y:S01]  /*f230*/  IMAD R8, R11, 0x20, R0 ;  /* 0x000000200b087824 */ /* 0x000fe200078e0200 */
[----:B------:R-:W-:Y:S01]  /*f240*/  ISETP.GE.AND P0, PT, R3, UR7, PT ;  /* 0x0000000703007c0c */ /* 0x000fe2000bf06270 */
[----:B------:R-:W-:Y:S01]  /*f250*/  IMAD R20, R9, UR8, RZ ;  /* 0x0000000809147c24 */ /* 0x000fe2000f8e02ff */
[----:B------:R-:W-:Y:S01]  /*f260*/  SEL R9, RZ, 0xffffffff, P1 ;  /* 0xffffffffff097807 */ /* 0x000fe20000800000 */
[----:B------:R-:W-:Y:S01]  /*f270*/  VIADD R84, R8, UR42 ;  /* 0x0000002a08547c36 */ /* 0x000fe20008000000 */
[----:B------:R-:W-:-:S03]  /*f280*/  SEL R11, RZ, 0xffffffff, P0 ;  /* 0xffffffffff0b7807 */ /* 0x000fc60000000000 */
[----:B------:R-:W-:Y:S02]  /*f290*/  IMAD.SHL.U32 R89, R9, 0x8, RZ ;  /* 0x0000000809597824 */ /* 0x000fe400078e00ff */
[----:B0-----:R-:W-:-:S03]  /*f2a0*/  @P2 IMAD.HI.U32 R8, R84, R85, RZ ;  /* 0x0000005554082227 */ /* 0x001fc600078e00ff */
[----:B------:R-:W-:Y:S01]  /*f2b0*/  LOP3.LUT R10, R89, 0x8, R10, 0xe2, !PT ;  /* 0x00000008590a7812 */ /* 0x000fe200078ee20a */
[----:B------:R-:W-:Y:S01]  /*f2c0*/  IMAD.MOV.U32 R9, RZ, RZ, R84 ;  /* 0x000000ffff097224 */ /* 0x000fe200078e0054 */
[----:B--2---:R-:W-:Y:S01]  /*f2d0*/  @P2 SHF.R.U32.HI R9, RZ, R87, R8 ;  /* 0x00000057ff092219 */ /* 0x004fe20000011608 */
[----:B------:R-:W-:Y:S02]  /*f2e0*/  IMAD.SHL.U32 R11, R11, 0x10, RZ ;  /* 0x000000100b0b7824 */ /* 0x000fe400078e00ff */
[C---:B------:R-:W-:Y:S02]  /*f2f0*/  IMAD R19, R191.reuse, UR9, R20 ;  /* 0x00000009bf137c24 */ /* 0x040fe4000f8e0214 */
[----:B------:R-:W-:Y:S01]  /*f300*/  IMAD.WIDE.U32 R4, R191, UR8, R4 ;  /* 0x00000008bf047c25 */ /* 0x000fe2000f8e0004 */
[----:B------:R-:W-:Y:S01]  /*f310*/  LOP3.LUT R10, R11, 0x10, R10, 0xe2, !PT ;  /* 0x000000100b0a7812 */ /* 0x000fe200078ee20a */
[----:B------:R-:W-:Y:S01]  /*f320*/  ULDC.64 UR8, c[0x0][0xbe0] ;  /* 0x0002f80000087ab9 */ /* 0x000fe20000000a00 */
[----:B------:R-:W-:Y:S01]  /*f330*/  ISETP.GE.AND P0, PT, R97, UR7, PT ;  /* 0x0000000761007c0c */ /* 0x000fe2000bf06270 */
[----:B------:R-:W-:Y:S01]  /*f340*/  IMAD.IADD R5, R5, 0x1, R19 ;  /* 0x0000000105057824 */ /* 0x000fe200078e0213 */
[--C-:B------:R-:W-:Y:S01]  /*f350*/  SHF.R.S32.HI R19, RZ, 0x1f, R9.reuse ;  /* 0x0000001fff137819 */ /* 0x100fe20000011409 */
[----:B------:R-:W-:Y:S01]  /*f360*/  IMAD.MOV R11, RZ, RZ, -R9 ;  /* 0x000000ffff0b7224 */ /* 0x000fe200078e0a09 */
[----:B------:R-:W-:-:S03]  /*f370*/  SEL R8, RZ, 0xffffffff, P0 ;  /* 0xffffffffff087807 */ /* 0x000fc60000000000 */
[----:B------:R-:W-:Y:S02]  /*f380*/  IMAD R11, R21, R11, R84 ;  /* 0x0000000b150b7224 */ /* 0x000fe400078e0254 */
[----:B------:R-:W-:Y:S01]  /*f390*/  IMAD R20, R19, UR8, RZ ;  /* 0x0000000813147c24 */ /* 0x000fe2000f8e02ff */
[----:B------:R-:W-:Y:S01]  /*f3a0*/  ISETP.GE.AND P0, PT, R93, UR7, PT ;  /* 0x000000075d007c0c */ /* 0x000fe2000bf06270 */
[----:B------:R-:W-:Y:S01]  /*f3b0*/  IMAD.SHL.U32 R85, R8, 0x20, RZ ;  /* 0x0000002008557824 */ /* 0x000fe200078e00ff */
[----:B------:R-:W-:Y:S01]  /*f3c0*/  SHF.R.S32.HI R8, RZ, 0x1f, R11 ;  /* 0x0000001fff087819 */ /* 0x000fe2000001140b */
[----:B------:R-:W-:-:S04]  /*f3d0*/  IMAD.WIDE.U32 R4, R9, UR8, R4 ;  /* 0x0000000809047c25 */ /* 0x000fc8000f8e0004 */
[----:B------:R-:W-:Y:S01]  /*f3e0*/  IMAD R19, R9, UR9, R20 ;  /* 0x0000000909137c24 */ /* 0x000fe2000f8e0214 */
[----:B------:R-:W-:Y:S01]  /*f3f0*/  ULDC.64 UR8, c[0x0][0xbd8] ;  /* 0x0002f60000087ab9 */ /* 0x000fe20000000a00 */
[----:B------:R-:W-:Y:S01]  /*f400*/  LOP3.LUT R10, R85, 0x20, R10, 0xe2, !PT ;  /* 0x00000020550a7812 */ /* 0x000fe200078ee20a */
[----:B------:R-:W-:Y:S01]  /*f410*/  IMAD R8, R8, UR8, RZ ;  /* 0x0000000808087c24 */ /* 0x000fe2000f8e02ff */
[----:B------:R-:W-:Y:S01]  /*f420*/  SEL R9, RZ, 0x40, P0 ;  /* 0x00000040ff097807 */ /* 0x000fe20000000000 */
[----:B------:R-:W-:Y:S02]  /*f430*/  IMAD.IADD R5, R5, 0x1, R19 ;  /* 0x0000000105057824 */ /* 0x000fe400078e0213 */
[----:B------:R-:W-:Y:S02]  /*f440*/  IMAD R91, R21, UR6, RZ ;  /* 0x00000006155b7c24 */ /* 0x000fe4000f8e02ff */
[----:B------:R-:W-:Y:S01]  /*f450*/  VIADD R90, R0, UR42 ;  /* 0x0000002a005a7c36 */ /* 0x000fe20008000000 */
[----:B------:R-:W-:Y:S01]  /*f460*/  LOP3.LUT R19, R10, R9, RZ, 0xfc, !PT ;  /* 0x000000090a137212 */ /* 0x000fe200078efcff */
[----:B------:R-:W-:-:S02]  /*f470*/  IMAD R9, R11, UR9, R8 ;  /* 0x000000090b097c24 */ /* 0x000fc4000f8e0208 */
[----:B------:R-:W-:Y:S01]  /*f480*/  IMAD.WIDE.U32 R4, R11, UR8, R4 ;  /* 0x000000080b047c25 */ /* 0x000fe2000f8e0004 */
[----:B------:R-:W-:Y:S01]  /*f490*/  ISETP.GE.AND P1, PT, R90, R91, PT ;  /* 0x0000005b5a00720c */ /* 0x000fe20003f26270 */
[----:B------:R-:W-:Y:S02]  /*f4a0*/  ULDC.64 UR8, c[0x0][0xb80] ;  /* 0x0002e00000087ab9 */ /* 0x000fe40000000a00 */
[----:B------:R-:W-:Y:S01]  /*f4b0*/  VIADD R95, R17, 0x1c0 ;  /* 0x000001c0115f7836 */ /* 0x000fe20000000000 */
[----:B------:R-:W-:Y:S01]  /*f4c0*/  LEA R88, P2, R4, UR8, 0x1 ;  /* 0x0000000804587c11 */ /* 0x000fe2000f8408ff */
[----:B------:R-:W-:Y:S02]  /*f4d0*/  IMAD.IADD R5, R5, 0x1, R9 ;  /* 0x0000000105057824 */ /* 0x000fe400078e0209 */
[----:B------:R-:W-:Y:S01]  /*f4e0*/  VIADD R8, R16, 0x38820 ;  /* 0x0003882010087836 */ /* 0x000fe20000000000 */
[----:B------:R-:W-:Y:S02]  /*f4f0*/  ISETP.GE.AND P0, PT, R95, UR7, PT ;  /* 0x000000075f007c0c */ /* 0x000fe4000bf06270 */
[----:B------:R-:W-:-:S02]  /*f500*/  LEA.HI.X R89, R4, UR9, R5, 0x1, P2 ;  /* 0x0000000904597c11 */ /* 0x000fc400090f0c05 */
[----:B------:R-:W-:Y:S01]  /*f510*/  PRMT R8, RZ, 0x654, R8 ;  /* 0x00000654ff087816 */ /* 0x000fe20000000008 */
[----:B-1----:R0:W1:Y:S01]  /*f520*/  SHFL.IDX PT, R4, R88, RZ, 0x181f ;  /* 0x00181fff58047589 */ /* 0x00206200000e0000 */
[----:B------:R-:W-:Y:S01]  /*f530*/  SEL R0, RZ, 0x80, P0 ;  /* 0x00000080ff007807 */ /* 0x000fe20000000000 */
[----:B------:R-:W-:Y:S01]  /*f540*/  BSSY B1, `(.L_x_8168) ;  /* 0x000002b000017945 */ /* 0x000fe20003800000 */
[----:B------:R0:W-:Y:S01]  /*f550*/  SYNCS.ARRIVE.TRANS64.RED.A1T0 RZ, [R8+URZ], RZ ;  /* 0x000000ff08ff79a7 */ /* 0x0001e2000810043f */
        /* <DEDUP_REMOVED lines=11> */
[CC--:B01----:R-:W-:Y:S01]  /*f610*/  @!P1 LEA R8, P2, R194.reuse, R4.reuse, 0x1 ;  /* 0x00000004c2089211 */ /* 0x0c3fe200078408ff */
        /* <DEDUP_REMOVED lines=14> */
[----:B0-----:R-:W-:Y:S01]  /*f700*/  SHF.R.S32.HI R11, RZ, 0x1f, R93 ;  /* 0x0000001fff0b7819 */ /* 0x001fe2000001145d */
[----:B------:R3:W-:Y:S01]  /*f710*/  @!P3 ST.E.128 desc[UR38][R84.64], R44 ;  /* 0x0000002c5400b985 */ /* 0x0007e2000c101d26 */
[----:B------:R-:W-:-:S02]  /*f720*/  @!P2 LEA.HI.X R87, R3, R5, R87, 0x1, P5 ;  /* 0x000000050357a211 */ /* 0x000fc400028f0c57 */
[----:B-1----:R-:W-:Y:S02]  /*f730*/  SHF.R.S32.HI R9, RZ, 0x1f, R97 ;  /* 0x0000001fff097819 */ /* 0x002fe40000011461 */
[CC--:B------:R-:W-:Y:S01]  /*f740*/  @!P1 LEA R8, P5, R97.reuse, R4.reuse, 0x1 ;  /* 0x0000000461089211 */ /* 0x0c0fe200078a08ff */
[----:B------:R3:W-:Y:S01]  /*f750*/  @!P2 ST.E.128 desc[UR38][R86.64], R52 ;  /* 0x000000345600a985 */ /* 0x0007e2000c101d26 */
[----:B------:R-:W-:Y:S02]  /*f760*/  SHF.R.S32.HI R12, RZ, 0x1f, R95 ;  /* 0x0000001fff0c7819 */ /* 0x000fe4000001145f */
        /* <DEDUP_REMOVED lines=8> */
.L_x_8169:
[----:B------:R-:W-:Y:S05]  /*f7f0*/  BSYNC B1 ;  /* 0x0000000000017941 */ /* 0x000fea0003800000 */
.L_x_8168:
[----:B0--3--:R-:W-:Y:S01]  /*f800*/  VIADD R8, R90, 0x20 ;  /* 0x000000205a087836 */ /* 0x009fe20000000000 */
[----:B--2---:R4:W0:Y:S04]  /*f810*/  SHFL.IDX PT, R5, R89, 0x1, 0x181f ;  /* 0x00381f0059057f89 */ /* 0x00482800000e0000 */
[----:B------:R-:W-:Y:S01]  /*f820*/  ISETP.GE.AND P0, PT, R8, R91, PT ;  /* 0x0000005b0800720c */ /* 0x000fe20003f06270 */
[----:B-1----:R4:W1:-:S12]  /*f830*/  SHFL.IDX PT, R4, R88, 0x1, 0x181f ;  /* 0x00381f0058047f89 */ /* 0x00285800000e0000 */
[----:B----4-:R-:W-:Y:S05]  /*f840*/  @P0 BRA `(.L_x_8170) ;  /* 0x0000002400cc0947 */ /* 0x010fea0003800000 */
[----:B------:R-:W-:Y:S02]  /*f850*/  ISETP.GE.AND P0, PT, R17, UR7, PT ;  /* 0x0000000711007c0c */ /* 0x000fe4000bf06270 */
[----:B------:R-:W-:Y:S02]  /*f860*/  ISETP.GE.AND P4, PT, R194, UR7, PT ;  /* 0x00000007c2007c0c */ /* 0x000fe4000bf86270 */
[----:B------:R-:W-:Y:S02]  /*f870*/  ISETP.GE.AND P3, PT, R193, UR7, PT ;  /* 0x00000007c1007c0c */ /* 0x000fe4000bf66270 */
[----:B------:R-:W-:Y:S02]  /*f880*/  ISETP.GE.AND P2, PT, R7, UR7, PT ;  /* 0x0000000707007c0c */ /* 0x000fe4000bf46270 */
[----:B------:R-:W-:Y:S02]  /*f890*/  ISETP.GE.AND P1, PT, R3, UR7, PT ;  /* 0x0000000703007c0c */ /* 0x000fe4000bf26270 */
[----:B-----5:R-:W-:-:S02]  /*f8a0*/  SHF.R.S32.HI R13, RZ, 0x1f, R193 ;  /* 0x0000001fff0d7819 */ /* 0x020fc400000114c1 */
[----:B------:R-:W-:Y:S01]  /*f8b0*/  SHF.R.S32.HI R15, RZ, 0x1f, R7 ;  /* 0x0000001fff0f7819 */ /* 0x000fe20000011407 */
[----:B01----:R-:W-:Y:S02]  /*f8c0*/  @!P0 IMAD.WIDE R8, R17, 0x2, R4 ;  /* 0x0000000211088825 */ /* 0x003fe400078e0204 */
[CC--:B------:R-:W-:Y:S02]  /*f8d0*/  @!P4 LEA R10, P5, R194.reuse, R4.reuse, 0x1 ;  /* 0x00000004c20ac211 */ /* 0x0c0fe400078a08ff */
[-C--:B------:R-:W-:Y:S01]  /*f8e0*/  @!P3 LEA R12, P6, R193, R4.reuse, 0x1 ;  /* 0x00000004c10cb211 */ /* 0x080fe200078c08ff */
[----:B------:R0:W-:Y:S01]  /*f8f0*/  @!P0 ST.E.128 desc[UR38][R8.64], R24 ;  /* 0x0000001808008985 */ /* 0x0001e2000c101d26 */
[----:B------:R-:W-:Y:S02]  /*f900*/  ISETP.GE.AND P0, PT, R97, UR7, PT ;  /* 0x0000000761007c0c */ /* 0x000fe4000bf06270 */
[----:B------:R-:W-:Y:S02]  /*f910*/  @!P4 LEA.HI.X R11, R194, R5, R152, 0x1, P5 ;  /* 0x00000005c20bc211 */ /* 0x000fe400028f0c98 */
        /* <DEDUP_REMOVED lines=26> */
.L_x_8167:
[----:B------:R-:W-:Y:S01]  /*fac0*/  ULDC UR7, c[0x0][0xce8] ;  /* 0x00033a0000077ab9 */ /* 0x000fe20000000800 */
[----:B------:R-:W-:Y:S01]  /*fad0*/  ULDC.64 UR8, c[0x0][0xc08] ;  /* 0x0003020000087ab9 */ /* 0x000fe20000000a00 */
[----:B------:R-:W-:Y:S01]  /*fae0*/  UISETP.NE.AND UP0, UPT, UR7, 0x1, UPT ;  /* 0x000000010700788c */ /* 0x000fe2000bf05270 */
[----:B------:R-:W-:Y:S01]  /*faf0*/  IMAD R8, R8, UR8, RZ ;  /* 0x0000000808087c24 */ /* 0x000fe2000f8e02ff */
[----:B------:R-:W-:Y:S01]  /*fb00*/  SHF.R.S32.HI R0, RZ, 0x1f, R191 ;  /* 0x0000001fff007819 */ /* 0x000fe200000114bf */
[C---:B------:R-:W-:Y:S01]  /*fb10*/  IMAD.WIDE.U32 R4, R7.reuse, UR8, RZ ;  /* 0x0000000807047c25 */ /* 0x040fe2000f8e00ff */
[----:B------:R-:W-:Y:S01]  /*fb20*/  ULDC.64 UR10, c[0x0][0xc40] ;  /* 0x00031000000a7ab9 */ /* 0x000fe20000000a00 */
[----:B------:R-:W-:Y:S01]  /*fb30*/  UIMAD UR6, UR6, UR7, URZ ;  /* 0x00000007060672a4 */ /* 0x000fe2000f8e023f */
[----:B------:R-:W-:Y:S01]  /*fb40*/  PLOP3.LUT P0, PT, PT, PT, UP0, 0x80, 0x0 ;  /* 0x000000000000781c */ /* 0x000fe20003f0f008 */
[----:B------:R-:W-:Y:S01]  /*fb50*/  IMAD R7, R7, UR9, R8 ;  /* 0x0000000907077c24 */ /* 0x000fe2000f8e0208 */
[----:B------:R-:W-:Y:S01]  /*fb60*/  ULDC.64 UR8, c[0x0][0xc38] ;  /* 0x00030e0000087ab9 */ /* 0x000fe20000000a00 */
[----:B------:R-:W-:Y:S01]  /*fb70*/  IMAD R0, R0, UR10, RZ ;  /* 0x0000000a00007c24 */ /* 0x000fe2000f8e02ff */
[----:B------:R-:W-:Y:S01]  /*fb80*/  BSSY B1, `(.L_x_8171) ;  /* 0x00000c3000017945 */ /* 0x000fe20003800000 */
[----:B------:R-:W-:Y:S01]  /*fb90*/  IMAD.IADD R5, R5, 0x1, R7 ;  /* 0x0000000105057824 */ /* 0x000fe200078e0207 */
[----:B0-----:R-:W-:Y:S01]  /*fba0*/  SHF.R.S32.HI R19, RZ, 0x1f, R204 ;  /* 0x0000001fff137819 */ /* 0x001fe200000114cc */
[----:B------:R-:W-:Y:S01]  /*fbb0*/  VIADD R8, R190, UR42 ;  /* 0x0000002abe087c36 */ /* 0x000fe20008000000 */
[----:B------:R-:W-:Y:S01]  /*fbc0*/  SHF.R.S32.HI R152, RZ, 0x1f, R205 ;  /* 0x0000001fff987819 */ /* 0x000fe200000114cd */
[----:B------:R-:W-:Y:S01]  /*fbd0*/  IMAD.WIDE.U32 R4, R192, UR8, R4 ;  /* 0x00000008c0047c25 */ /* 0x000fe2000f8e0004 */
[----:B------:R-:W-:Y:S01]  /*fbe0*/  @UP0 ULDC UR8, c[0x0][0xcec] ;  /* 0x00033b0000080ab9 */ /* 0x000fe20000000800 */
[----:B------:R-:W-:-:S02]  /*fbf0*/  SHF.R.S32.HI R153, RZ, 0x1f, R206 ;  /* 0x0000001fff997819 */ /* 0x000fc400000114ce */
[C---:B------:R-:W-:Y:S01]  /*fc00*/  IMAD R7, R191.reuse, UR11, R0 ;  /* 0x0000000bbf077c24 */ /* 0x040fe2000f8e0200 */
[----:B------:R-:W-:Y:S01]  /*fc10*/  SHF.R.S32.HI R154, RZ, 0x1f, R207 ;  /* 0x0000001fff9a7819 */ /* 0x000fe200000114cf */
[----:B------:R-:W-:Y:S01]  /*fc20*/  @P0 IMAD.HI.U32 R0, R8, UR8, RZ ;  /* 0x0000000808000c27 */ /* 0x000fe2000f8e00ff */
[----:B------:R-:W-:Y:S01]  /*fc30*/  @UP0 ULDC UR8, c[0x0][0xcf0] ;  /* 0x00033c0000080ab9 */ /* 0x000fe20000000800 */
[----:B------:R-:W-:Y:S02]  /*fc40*/  SHF.R.S32.HI R155, RZ, 0x1f, R208 ;  /* 0x0000001fff9b7819 */ /* 0x000fe400000114d0 */
[----:B------:R-:W-:Y:S01]  /*fc50*/  IMAD R5, R192, UR9, R5 ;  /* 0x00000009c0057c24 */ /* 0x000fe2000f8e0205 */
[----:B------:R-:W-:Y:S01]  /*fc60*/  SHF.R.S32.HI R156, RZ, 0x1f, R209 ;  /* 0x0000001fff9c7819 */ /* 0x000fe200000114d1 */
[----:B------:R-:W-:Y:S01]  /*fc70*/  IMAD.MOV.U32 R3, RZ, RZ, R8 ;  /* 0x000000ffff037224 */ /* 0x000fe200078e0008 */
[----:B------:R-:W-:Y:S01]  /*fc80*/  @P0 SHF.R.U32.HI R3, RZ, UR8, R0 ;  /* 0x00000008ff030c19 */ /* 0x000fe20008011600 */
[----:B------:R-:W-:Y:S01]  /*fc90*/  IMAD.WIDE.U32 R4, R191, UR10, R4 ;  /* 0x0000000abf047c25 */ /* 0x000fe2000f8e0004 */
[----:B------:R-:W-:Y:S01]  /*fca0*/  ULDC.64 UR10, c[0x0][0xc30] ;  /* 0x00030c00000a7ab9 */ /* 0x000fe20000000a00 */
[----:B------:R-:W-:Y:S01]  /*fcb0*/  ULDC.64 UR8, c[0x0][0xc48] ;  /* 0x0003120000087ab9 */ /* 0x000fe20000000a00 */
[----:B------:R-:W-:Y:S01]  /*fcc0*/  SHF.R.S32.HI R0, RZ, 0x1f, R3 ;  /* 0x0000001fff007819 */ /* 0x000fe20000011403 */
[----:B------:R-:W-:Y:S01]  /*fcd0*/  IMAD.IADD R5, R5, 0x1, R7 ;  /* 0x0000000105057824 */ /* 0x000fe200078e0207 */
[----:B------:R-:W-:Y:S01]  /*fce0*/  SHF.R.S32.HI R157, RZ, 0x1f, R210 ;  /* 0x0000001fff9d7819 */ /* 0x000fe200000114d2 */
[----:B------:R-:W-:Y:S01]  /*fcf0*/  IMAD.MOV R7, RZ, RZ, -R3 ;  /* 0x000000ffff077224 */ /* 0x000fe200078e0a03 */
[----:B------:R-:W-:Y:S01]  /*fd00*/  SHF.R.S32.HI R158, RZ, 0x1f, R211 ;  /* 0x0000001fff9e7819 */ /* 0x000fe200000114d3 */
[----:B------:R-:W-:Y:S01]  /*fd10*/  IMAD R0, R0, UR10, RZ ;  /* 0x0000000a00007c24 */ /* 0x000fe2000f8e02ff */
[----:B------:R-:W-:Y:S01]  /*fd20*/  SHF.R.S32.HI R159, RZ, 0x1f, R212 ;  /* 0x0000001fff9f7819 */ /* 0x000fe200000114d4 */
[----:B------:R-:W-:Y:S01]  /*fd30*/  IMAD R7, R7, UR7, R8 ;  /* 0x0000000707077c24 */ /* 0x000fe2000f8e0208 */
[----:B------:R-:W-:Y:S01]  /*fd40*/  SHF.R.S32.HI R160, RZ, 0x1f, R213 ;  /* 0x0000001fffa07819 */ /* 0x000fe200000114d5 */
[----:B------:R-:W-:Y:S01]  /*fd50*/  IMAD.WIDE.U32 R4, R195, UR8, R4 ;  /* 0x00000008c3047c25 */ /* 0x000fe2000f8e0004 */
[----:B------:R-:W-:-:S02]  /*fd60*/  SHF.R.S32.HI R161, RZ, 0x1f, R214 ;  /* 0x0000001fffa17819 */ /* 0x000fc400000114d6 */
[----:B------:R-:W-:Y:S01]  /*fd70*/  SHF.R.S32.HI R162, RZ, 0x1f, R215 ;  /* 0x0000001fffa27819 */ /* 0x000fe200000114d7 */
[----:B------:R-:W-:Y:S01]  /*fd80*/  IMAD R9, R3, UR11, R0 ;  /* 0x0000000b03097c24 */ /* 0x000fe2000f8e0200 */
[----:B------:R-:W-:Y:S01]  /*fd90*/  SHF.R.S32.HI R0, RZ, 0x1f, R7 ;  /* 0x0000001fff007819 */ /* 0x000fe20000011407 */
[----:B------:R-:W-:Y:S01]  /*fda0*/  IMAD R5, R195, UR9, R5 ;  /* 0x00000009c3057c24 */ /* 0x000fe2000f8e0205 */
[----:B------:R-:W-:Y:S01]  /*fdb0*/  ULDC.64 UR8, c[0x0][0xc28] ;  /* 0x00030a0000087ab9 */ /* 0x000fe20000000a00 */
[----:B------:R-:W-:Y:S01]  /*fdc0*/  VIADD R8, R16, 0x38820 ;  /* 0x0003882010087836 */ /* 0x000fe20000000000 */
[----:B------:R-:W-:Y:S01]  /*fdd0*/  SHF.R.S32.HI R163, RZ, 0x1f, R216 ;  /* 0x0000001fffa37819 */ /* 0x000fe200000114d8 */
[----:B------:R-:W-:Y:S01]  /*fde0*/  IMAD.WIDE.U32 R4, R3, UR10, R4 ;  /* 0x0000000a03047c25 */ /* 0x000fe2000f8e0004 */
[----:B------:R-:W-:Y:S02]  /*fdf0*/  SHF.R.S32.HI R164, RZ, 0x1f, R217 ;  /* 0x0000001fffa47819 */ /* 0x000fe400000114d9 */
[----:B------:R-:W-:Y:S01]  /*fe00*/  PRMT R8, RZ, 0x654, R8 ;  /* 0x00000654ff087816 */ /* 0x000fe20000000008 */
[----:B------:R-:W-:Y:S01]  /*fe10*/  IMAD R0, R0, UR8, RZ ;  /* 0x0000000800007c24 */ /* 0x000fe2000f8e02ff */
[----:B------:R-:W-:Y:S01]  /*fe20*/  SHF.R.S32.HI R165, RZ, 0x1f, R218 ;  /* 0x0000001fffa57819 */ /* 0x000fe200000114da */
[----:B------:R-:W-:Y:S01]  /*fe30*/  IMAD.IADD R5, R5, 0x1, R9 ;  /* 0x0000000105057824 */ /* 0x000fe200078e0209 */
[----:B------:R0:W-:Y:S01]  /*fe40*/  SYNCS.ARRIVE.TRANS64.RED.A1T0 RZ, [R8+URZ], RZ ;  /* 0x000000ff08ff79a7 */ /* 0x0001e2000810043f */
        /* <DEDUP_REMOVED lines=16> */
[----:B------:R-:W-:-:S02]  /*ff50*/  SHF.R.S32.HI R14, RZ, 0x1f, R225 ;  /* 0x0000001fff0e7819 */ /* 0x000fc400000114e1 */
        /* <DEDUP_REMOVED lines=124> */
[----:B------:R-:W-:Y:S02]  /*10720*/  @!P4 LEA.HI.X R5, R200, R13, R234, 0x2, P0 ;  /* 0x0000000dc805c211 */ /* 0x000fe400000f14ea */
[----:B0-----:R-:W-:-:S03]  /*10730*/  @!P2 LEA R8, P1, R198, R12, 0x2 ;  /* 0x0000000cc608a211 */ /* 0x001fc600078210ff */
[----:B------:R0:W-:Y:S01]  /*10740*/  @!P4 ST.E.64 desc[UR38][R4.64], R136 ;  /* 0x000000880400c985 */ /* 0x0001e2000c101b26 */
[C---:B------:R-:W-:Y:S02]  /*10750*/  @!P5 LEA R12, P0, R197.reuse, R12, 0x2 ;  /* 0x0000000cc50cd211 */ /* 0x040fe400078010ff */
[-C--:B------:R-:W-:Y:S01]  /*10760*/  @!P2 LEA.HI.X R9, R198, R13.reuse, R232, 0x2, P1 ;  /* 0x0000000dc609a211 */ /* 0x080fe200008f14e8 */
[----:B------:R0:W-:Y:S01]  /*10770*/  @!P3 ST.E.64 desc[UR38][R10.64], R140 ;  /* 0x0000008c0a00b985 */ /* 0x0001e2000c101b26 */
[----:B------:R-:W-:-:S03]  /*10780*/  @!P5 LEA.HI.X R13, R197, R13, R231, 0x2, P0 ;  /* 0x0000000dc50dd211 */ /* 0x000fc600000f14e7 */
[----:B------:R0:W-:Y:S04]  /*10790*/  @!P2 ST.E.64 desc[UR38][R8.64], R144 ;  /* 0x000000900800a985 */ /* 0x0001e8000c101b26 */
[----:B------:R0:W-:Y:S02]  /*107a0*/  @!P5 ST.E.64 desc[UR38][R12.64], R148 ;  /* 0x000000940c00d985 */ /* 0x0001e4000c101b26 */
.L_x_8172:
[----:B------:R-:W-:Y:S05]  /*107b0*/  BSYNC B1 ;  /* 0x0000000000017941 */ /* 0x000fea0003800000 */
.L_x_8171:
[----:B------:R-:W-:Y:S01]  /*107c0*/  VIADD R0, R0, 0x8 ;  /* 0x0000000800007836 */ /* 0x000fe20000000000 */
[----:B------:R3:W4:Y:S04]  /*107d0*/  SHFL.IDX PT, R24, R7, 0x1, 0x1c1f ;  /* 0x003c1f0007187f89 */ /* 0x00072800000e0000 */
[----:B------:R-:W-:Y:S01]  /*107e0*/  ISETP.GE.AND P0, PT, R0, UR6, PT ;  /* 0x0000000600007c0c */ /* 0x000fe2000bf06270 */
[----:B------:R-:W0:-:S12]  /*107f0*/  SHFL.IDX PT, R3, R3, 0x1, 0x1c1f ;  /* 0x003c1f0003037f89 */ /* 0x000e1800000e0000 */
[----:B---3--:R-:W-:Y:S05]  /*10800*/  @P0 BRA `(.L_x_8170) ;  /* 0x0000001400dc0947 */ /* 0x008fea0003800000 */
[----:B------:R-:W-:Y:S02]  /*10810*/  ULDC UR6, c[0x0][0xbc8] ;  /* 0x0002f20000067ab9 */ /* 0x000fe40000000800 */
[----:B------:R-:W-:Y:S02]  /*10820*/  ISETP.GE.AND P4, PT, R22, UR6, PT ;  /* 0x0000000616007c0c */ /* 0x000fe4000bf86270 */
[----:B------:R-:W-:Y:S02]  /*10830*/  ISETP.GE.AND P2, PT, R227, UR6, PT ;  /* 0x00000006e3007c0c */ /* 0x000fe4000bf46270 */
[----:B------:R-:W-:Y:S02]  /*10840*/  ISETP.GE.AND P1, PT, R226, UR6, PT ;  /* 0x00000006e2007c0c */ /* 0x000fe4000bf26270 */
[----:B------:R-:W-:-:S07]  /*10850*/  ISETP.GE.AND P0, PT, R225, UR6, PT ;  /* 0x00000006e1007c0c */ /* 0x000fce000bf06270 */
[CC--:B01----:R-:W-:Y:S02]  /*10860*/  @!P4 LEA R12, P3, R22.reuse, R3.reuse, 0x2 ;  /* 0x00000003160cc211 */ /* 0x0c3fe400078610ff */
[-C--:B------:R-:W-:Y:S02]  /*10870*/  @!P2 LEA R4, P6, R227, R3.reuse, 0x2 ;  /* 0x00000003e304a211 */ /* 0x080fe400078c10ff */
[----:B--2-4-:R-:W-:Y:S02]  /*10880*/  @!P4 LEA.HI.X R13, R22, R24, R21, 0x2, P3 ;  /* 0x00000018160dc211 */ /* 0x014fe400018f1415 */
        /* <DEDUP_REMOVED lines=27> */
[----:B--2---:R-:W-:-:S02]  /*10a40*/  @!P1 LEA R8, P5, R220, R3, 0x2 ;  /* 0x00000003dc089211 */ /* 0x004fc400078a10ff */
        /* <DEDUP_REMOVED lines=8> */
[-C--:B---3--:R-:W-:Y:S01]  /*10ad0*/  @!P3 LEA R12, P6, R218, R3.reuse, 0x2 ;  /* 0x00000003da0cb211 */ /* 0x088fe200078c10ff */
        /* <DEDUP_REMOVED lines=11> */
[-C--:B--2---:R-:W-:Y:S01]  /*10b90*/  @!P1 LEA R8, P3, R214, R3.reuse, 0x2 ;  /* 0x00000003d6089211 */ /* 0x084fe200078610ff */
[----:B------:R0:W-:Y:S01]  /*10ba0*/  @!P5 ST.E.64 desc[UR38][R20.64], R74 ;  /* 0x0000004a1400d985 */ /* 0x0001e2000c101b26 */
[----:B------:R-:W-:Y:S02]  /*10bb0*/  @!P0 LEA.HI.X R5, R215, R24, R162, 0x2, P4 ;  /* 0x00000018d7058211 */ /* 0x000fe400020f14a2 */
[----:B------:R-:W-:Y:S02]  /*10bc0*/  ISETP.GE.AND P4, PT, R211, UR6, PT ;  /* 0x00000006d3007c0c */ /* 0x000fe4000bf86270 */
[----:B------:R-:W-:Y:S01]  /*10bd0*/  ISETP.GE.AND P5, PT, R212, UR6, PT ;  /* 0x00000006d4007c0c */ /* 0x000fe2000bfa6270 */
[----:B------:R2:W-:Y:S01]  /*10be0*/  @!P0 ST.E.64 desc[UR38][R4.64], R78 ;  /* 0x0000004e04008985 */ /* 0x0005e2000c101b26 */
[----:B---3--:R-:W-:-:S02]  /*10bf0*/  @!P2 LEA R10, P6, R213, R3, 0x2 ;  /* 0x00000003d50aa211 */ /* 0x008fc400078c10ff */
        /* <DEDUP_REMOVED lines=17> */
[-C--:B--2---:R-:W-:Y:S02]  /*10d10*/  @!P2 LEA R4, P6, R209, R3.reuse, 0x2 ;  /* 0x00000003d104a211 */ /* 0x084fe400078c10ff */
[----:B------:R-:W-:Y:S01]  /*10d20*/  ISETP.GE.AND P4, PT, R205, UR6, PT ;  /* 0x00000006cd007c0c */ /* 0x000fe2000bf86270 */
[----:B------:R2:W-:Y:S01]  /*10d30*/  @!P3 ST.E.64 desc[UR38][R20.64], R98 ;  /* 0x000000621400b985 */ /* 0x0005e2000c101b26 */
[-C--:B---3--:R-:W-:Y:S02]  /*10d40*/  @!P1 LEA R8, P3, R208, R3.reuse, 0x2 ;  /* 0x00000003d0089211 */ /* 0x088fe400078610ff */
        /* <DEDUP_REMOVED lines=13> */
[C---:B--2---:R-:W-:Y:S01]  /*10e20*/  @!P3 LEA R20, P6, R204.reuse, R3, 0x2 ;  /* 0x00000003cc14b211 */ /* 0x044fe200078c10ff */
        /* <DEDUP_REMOVED lines=11> */
[-C--:B---3--:R-:W-:Y:S01]  /*10ee0*/  @!P1 LEA R8, P6, R202, R3.reuse, 0x2 ;  /* 0x00000003ca089211 */ /* 0x088fe200078c10ff */
[----:B------:R3:W-:Y:S02]  /*10ef0*/  @!P0 ST.E.64 desc[UR38][R4.64], R126 ;  /* 0x0000007e04008985 */ /* 0x0007e4000c101b26 */
[----:B0-----:R-:W-:-:S02]  /*10f00*/  @!P4 LEA R10, P0, R201, R3, 0x2 ;  /* 0x00000003c90ac211 */ /* 0x001fc400078010ff */
[-C--:B------:R-:W-:Y:S02]  /*10f10*/  @!P1 LEA.HI.X R9, R202, R24.reuse, R236, 0x2, P6 ;  /* 0x00000018ca099211 */ /* 0x080fe400030f14ec */
[-C--:B--2---:R-:W-:Y:S02]  /*10f20*/  @!P3 LEA R12, P6, R200, R3.reuse, 0x2 ;  /* 0x00000003c80cb211 */ /* 0x084fe400078c10ff */
        /* <DEDUP_REMOVED lines=17> */
.L_x_8164:
[----:B------:R-:W0:Y:S01]  /*11040*/  LDC.64 R8, c[0x0][0xd00] ;  /* 0x00034000ff087b82 */ /* 0x000e220000000a00 */
[----:B------:R-:W-:Y:S01]  /*11050*/  ULDC.64 UR6, c[0x0][0xd08] ;  /* 0x0003420000067ab9 */ /* 0x000fe20000000a00 */
[----:B------:R-:W-:Y:S01]  /*11060*/  IMAD.MOV.U32 R3, RZ, RZ, RZ ;  /* 0x000000ffff037224 */ /* 0x000fe200078e00ff */
[----:B------:R-:W-:-:S04]  /*11070*/  ISETP.NE.U32.AND P1, PT, RZ, UR6, PT ;  /* 0x00000006ff007c0c */ /* 0x000fc8000bf25070 */
[----:B------:R-:W-:Y:S01]  /*11080*/  ISETP.NE.AND.EX P1, PT, RZ, UR7, PT, P1 ;  /* 0x00000007ff007c0c */ /* 0x000fe2000bf25310 */
[----:B------:R-:W1:Y:S01]  /*11090*/  LDC.64 R4, c[0x0][0xd00] ;  /* 0x00034000ff047b82 */ /* 0x000e620000000a00 */
[----:B0-----:R-:W-:-:S04]  /*110a0*/  ISETP.NE.U32.AND P0, PT, R8, RZ, PT ;  /* 0x000000ff0800720c */ /* 0x001fc80003f05070 */
[----:B------:R-:W-:-:S07]  /*110b0*/  ISETP.NE.AND.EX P0, PT, R9, RZ, PT, P0 ;  /* 0x000000ff0900720c */ /* 0x000fce0003f05300 */
[C---:B------:R-:W-:Y:S01]  /*110c0*/  @P1 LEA R8, P2, R191.reuse, UR6, 0x2 ;  /* 0x00000006bf081c11 */ /* 0x040fe2000f8410ff */
[----:B------:R-:W-:Y:S01]  /*110d0*/  ULDC UR6, c[0x0][0xb88] ;  /* 0x0002e20000067ab9 */ /* 0x000fe20000000800 */
[C---:B-1----:R-:W-:Y:S02]  /*110e0*/  IMAD.WIDE R4, R191.reuse, 0x4, R4 ;  /* 0x00000004bf047825 */ /* 0x042fe400078e0204 */
[----:B------:R-:W-:Y:S02]  /*110f0*/  @P1 LEA.HI.X R9, R191, UR7, R196, 0x2, P2 ;  /* 0x00000007bf091c11 */ /* 0x000fe400090f14c4 */
[----:B------:R-:W-:Y:S01]  /*11100*/  IMAD.U32 R7, RZ, RZ, UR6 ;  /* 0x00000006ff077e24 */ /* 0x000fe2000f8e00ff */
[----:B------:R0:W5:Y:S05]  /*11110*/  @P0 LDG.E R3, desc[UR38][R4.64] ;  /* 0x0000002604030981 */ /* 0x00016a000c1e1900 */
        /* <DEDUP_REMOVED lines=12> */
.L_x_8173:
[----:B------:R-:W-:Y:S01]  /*111e0*/  BSSY B1, `(.L_x_8174) ;  /* 0x0000038000017945 */ /* 0x000fe20003800000 */
[----:B------:R-:W-:Y:S02]  /*111f0*/  SEL R191, R191, RZ, !P0 ;  /* 0x000000ffbfbf7207 */ /* 0x000fe40004000000 */
[----:B------:R-:W-:Y:S02]  /*11200*/  SEL R196, R196, RZ, !P0 ;  /* 0x000000ffc4c47207 */ /* 0x000fe40004000000 */
[----:B-----5:R-:W-:Y:S01]  /*11210*/  SHF.R.S32.HI R26, RZ, 0x1f, R3 ;  /* 0x0000001fff1a7819 */ /* 0x020fe20000011403 */
[----:B------:R-:W-:Y:S06]  /*11220*/  @P3 BRA `(.L_x_8175) ;  /* 0x0000000000cc3947 */ /* 0x000fec0003800000 */
[----:B------:R-:W0:Y:S01]  /*11230*/  S2R R29, SR_TID.X ;  /* 0x00000000001d7919 */ /* 0x000e220000002100 */
[----:B------:R-:W1:Y:S01]  /*11240*/  LDC R28, c[0x0][0xce8] ;  /* 0x00033a00ff1c7b82 */ /* 0x000e620000000800 */
[----:B------:R-:W-:Y:S02]  /*11250*/  IMAD.U32 R8, RZ, RZ, UR42 ;  /* 0x0000002aff087e24 */ /* 0x000fe4000f8e00ff */
[----:B-1----:R-:W-:-:S03]  /*11260*/  IMAD R4, R7, R28, RZ ;  /* 0x0000001c07047224 */ /* 0x002fc600078e02ff */
        /* <DEDUP_REMOVED lines=47> */
.L_x_8175:
[----:B------:R-:W-:Y:S05]  /*11560*/  BSYNC B1 ;  /* 0x0000000000017941 */ /* 0x000fea0003800000 */
.L_x_8174:
[----:B------:R-:W-:Y:S05]  /*11570*/  @P2 BRA `(.L_x_8170) ;  /* 0x0000000800802947 */ /* 0x000fea0003800000 */
[----:B------:R-:W1:Y:S01]  /*11580*/  LDC R10, c[0x0][0xce8] ;  /* 0x00033a00ff0a7b82 */ /* 0x000e620000000800 */
[----:B------:R-:W-:Y:S01]  /*11590*/  ULDC.64 UR6, c[0x0][0xba0] ;  /* 0x0002e80000067ab9 */ /* 0x000fe20000000a00 */
[----:B------:R-:W-:Y:S01]  /*115a0*/  ULDC UR8, c[0x0][0xbc8] ;  /* 0x0002f20000087ab9 */ /* 0x000fe20000000800 */
[----:B------:R-:W-:Y:S01]  /*115b0*/  IMAD R0, R26, UR6, RZ ;  /* 0x000000061a007c24 */ /* 0x000fe2000f8e02ff */
[----:B------:R-:W-:Y:S01]  /*115c0*/  ISETP.GE.AND P1, PT, R194, UR8, PT ;  /* 0x00000008c2007c0c */ /* 0x000fe2000bf26270 */
[----:B0-----:R-:W-:Y:S01]  /*115d0*/  IMAD.WIDE.U32 R4, R3, UR6, RZ ;  /* 0x0000000603047c25 */ /* 0x001fe2000f8e00ff */
[----:B------:R-:W-:Y:S01]  /*115e0*/  ISETP.GE.AND P2, PT, R17, UR8, PT ;  /* 0x0000000811007c0c */ /* 0x000fe2000bf46270 */
[----:B------:R-:W-:Y:S01]  /*115f0*/  BSSY B1, `(.L_x_8176) ;  /* 0x0000074000017945 */ /* 0x000fe20003800000 */
[----:B------:R-:W-:Y:S01]  /*11600*/  SHF.R.S32.HI R36, RZ, 0x1f, R193 ;  /* 0x0000001fff247819 */ /* 0x000fe200000114c1 */
[----:B------:R-:W-:Y:S01]  /*11610*/  IMAD R3, R3, UR7, R0 ;  /* 0x0000000703037c24 */ /* 0x000fe2000f8e0200 */
[----:B------:R-:W-:Y:S01]  /*11620*/  ULDC.64 UR6, c[0x0][0xbe8] ;  /* 0x0002fa0000067ab9 */ /* 0x000fe20000000a00 */
[----:B------:R-:W-:Y:S01]  /*11630*/  SEL R0, RZ, 0x1, P2 ;  /* 0x00000001ff007807 */ /* 0x000fe20001000000 */
[----:B------:R-:W-:Y:S01]  /*11640*/  VIADD R29, R17, 0xc0 ;  /* 0x000000c0111d7836 */ /* 0x000fe20000000000 */
[----:B------:R-:W-:Y:S01]  /*11650*/  ISETP.GE.AND P2, PT, R193, UR8, PT ;  /* 0x00000008c1007c0c */ /* 0x000fe2000bf46270 */
[----:B------:R-:W-:Y:S01]  /*11660*/  IMAD.IADD R5, R5, 0x1, R3 ;  /* 0x0000000105057824 */ /* 0x000fe200078e0203 */
[----:B------:R-:W-:Y:S01]  /*11670*/  SHF.R.S32.HI R3, RZ, 0x1f, R30 ;  /* 0x0000001fff037819 */ /* 0x000fe2000001141e */
[----:B------:R-:W-:Y:S01]  /*11680*/  VIADD R27, R17, 0x100 ;  /* 0x00000100111b7836 */ /* 0x000fe20000000000 */
[----:B------:R-:W-:Y:S01]  /*11690*/  SEL R14, RZ, 0xffffffff, P2 ;  /* 0xffffffffff0e7807 */ /* 0x000fe20001000000 */
[----:B------:R-:W-:Y:S01]  /*116a0*/  IMAD.WIDE.U32 R4, R192, UR6, R4 ;  /* 0x00000006c0047c25 */ /* 0x000fe2000f8e0004 */
[----:B------:R-:W-:-:S02]  /*116b0*/  LEA.HI R8, R3, R30, RZ, 0x3 ;  /* 0x0000001e03087211 */ /* 0x000fc400078f18ff */
[----:B------:R-:W-:Y:S01]  /*116c0*/  SEL R3, RZ, 0xffffffff, P1 ;  /* 0xffffffffff037807 */ /* 0x000fe20000800000 */
[----:B------:R-:W-:Y:S01]  /*116d0*/  IMAD R5, R192, UR7, R5 ;  /* 0x00000007c0057c24 */ /* 0x000fe2000f8e0205 */
[----:B------:R-:W-:Y:S01]  /*116e0*/  LOP3.LUT R9, R8, 0xfffffff8, RZ, 0xc0, !PT ;  /* 0xfffffff808097812 */ /* 0x000fe200078ec0ff */
[----:B------:R-:W-:Y:S01]  /*116f0*/  ULDC.64 UR6, c[0x0][0xbf0] ;  /* 0x0002fc0000067ab9 */ /* 0x000fe20000000a00 */
[----:B-1----:R-:W-:Y:S01]  /*11700*/  ISETP.NE.AND P0, PT, R10, 0x1, PT ;  /* 0x000000010a00780c */ /* 0x002fe20003f05270 */
[----:B------:R-:W-:Y:S01]  /*11710*/  IMAD.SHL.U32 R15, R3, 0x2, RZ ;  /* 0x00000002030f7824 */ /* 0x000fe200078e00ff */
[----:B------:R-:W-:Y:S01]  /*11720*/  SHF.R.S32.HI R20, RZ, 0x3, R8 ;  /* 0x00000003ff147819 */ /* 0x000fe20000011408 */
[----:B------:R-:W-:Y:S01]  /*11730*/  IMAD.IADD R3, R30, 0x1, -R9 ;  /* 0x000000011e037824 */ /* 0x000fe200078e0a09 */
[----:B------:R-:W-:Y:S01]  /*11740*/  ISETP.GE.AND P1, PT, R29, UR8, PT ;  /* 0x000000081d007c0c */ /* 0x000fe2000bf26270 */
[----:B------:R-:W-:Y:S01]  /*11750*/  IMAD.WIDE.U32 R4, R191, UR6, R4 ;  /* 0x00000006bf047c25 */ /* 0x000fe2000f8e0004 */
[----:B------:R-:W-:-:S02]  /*11760*/  LOP3.LUT R12, R15, 0x2, R0, 0xe2, !PT ;  /* 0x000000020f0c7812 */ /* 0x000fc400078ee200 */
[----:B------:R-:W-:Y:S01]  /*11770*/  SHF.R.S32.HI R26, RZ, 0x1f, R29 ;  /* 0x0000001fff1a7819 */ /* 0x000fe2000001141d */
[----:B------:R-:W-:Y:S01]  /*11780*/  IMAD R3, R3, 0x20, R20 ;  /* 0x0000002003037824 */ /* 0x000fe200078e0214 */
[----:B------:R-:W-:Y:S01]  /*11790*/  SHF.R.S32.HI R34, RZ, 0x1f, R27 ;  /* 0x0000001fff227819 */ /* 0x000fe2000001141b */
[----:B------:R-:W-:Y:S01]  /*117a0*/  IMAD R0, R196, UR6, RZ ;  /* 0x00000006c4007c24 */ /* 0x000fe2000f8e02ff */
[----:B------:R-:W-:Y:S01]  /*117b0*/  SHF.R.S32.HI R37, RZ, 0x1f, R194 ;  /* 0x0000001fff257819 */ /* 0x000fe200000114c2 */
[----:B------:R-:W0:Y:S01]  /*117c0*/  @P0 LDC R11, c[0x0][0xcec] ;  /* 0x00033b00ff0b0b82 */ /* 0x000e220000000800 */
[----:B------:R-:W-:Y:S02]  /*117d0*/  VIADD R8, R3, UR42 ;  /* 0x0000002a03087c36 */ /* 0x000fe40008000000 */
[----:B------:R-:W-:Y:S01]  /*117e0*/  IMAD R9, R191, UR7, R0 ;  /* 0x00000007bf097c24 */ /* 0x000fe2000f8e0200 */
[----:B------:R-:W-:Y:S01]  /*117f0*/  ULDC.64 UR6, c[0x0][0xbe0] ;  /* 0x0002f80000067ab9 */ /* 0x000fe20000000a00 */
[----:B------:R-:W-:Y:S01]  /*11800*/  IMAD.SHL.U32 R15, R14, 0x4, RZ ;  /* 0x000000040e0f7824 */ /* 0x000fe200078e00ff */
[----:B------:R-:W-:Y:S01]  /*11810*/  SEL R14, RZ, 0xffffffff, P1 ;  /* 0xffffffffff0e7807 */ /* 0x000fe20000800000 */
[----:B------:R-:W-:Y:S01]  /*11820*/  IMAD.MOV.U32 R3, RZ, RZ, R8 ;  /* 0x000000ffff037224 */ /* 0x000fe200078e0008 */
[----:B------:R-:W1:Y:S01]  /*11830*/  @P0 LDC R13, c[0x0][0xcf0] ;  /* 0x00033c00ff0d0b82 */ /* 0x000e620000000800 */
[----:B------:R-:W-:Y:S01]  /*11840*/  IMAD.IADD R5, R5, 0x1, R9 ;  /* 0x0000000105057824 */ /* 0x000fe200078e0209 */
[----:B------:R-:W-:Y:S01]  /*11850*/  LOP3.LUT R12, R15, 0x4, R12, 0xe2, !PT ;  /* 0x000000040f0c7812 */ /* 0x000fe200078ee20c */
[----:B------:R-:W-:-:S02]  /*11860*/  VIADD R35, R17, 0x140 ;  /* 0x0000014011237836 */ /* 0x000fc40000000000 */
[----:B------:R-:W-:Y:S02]  /*11870*/  VIADD R33, R17, 0x180 ;  /* 0x0000018011217836 */ /* 0x000fe40000000000 */
[----:B------:R-:W-:Y:S01]  /*11880*/  IMAD R25, R7, R10, RZ ;  /* 0x0000000a07197224 */ /* 0x000fe200078e02ff */
[----:B------:R-:W-:Y:S01]  /*11890*/  SHF.R.S32.HI R32, RZ, 0x1f, R35 ;  /* 0x0000001fff207819 */ /* 0x000fe20000011423 */
[----:B------:R-:W-:Y:S01]  /*118a0*/  VIADD R31, R17, 0x1c0 ;  /* 0x000001c0111f7836 */ /* 0x000fe20000000000 */
[----:B------:R-:W-:-:S04]  /*118b0*/  SHF.R.S32.HI R28, RZ, 0x1f, R33 ;  /* 0x0000001fff1c7819 */ /* 0x000fc80000011421 */
[----:B------:R-:W-:Y:S01]  /*118c0*/  ISETP.GE.AND P1, PT, R31, UR8, PT ;  /* 0x000000081f007c0c */ /* 0x000fe2000bf26270 */
[----:B0-----:R-:W-:Y:S01]  /*118d0*/  @P0 IMAD.HI.U32 R0, R8, R11, RZ ;  /* 0x0000000b08000227 */ /* 0x001fe200078e00ff */
[----:B------:R-:W-:-:S03]  /*118e0*/  SHF.R.S32.HI R30, RZ, 0x1f, R31 ;  /* 0x0000001fff1e7819 */ /* 0x000fc6000001141f */
[----:B------:R-:W-:Y:S01]  /*118f0*/  IMAD.SHL.U32 R11, R14, 0x8, RZ ;  /* 0x000000080e0b7824 */ /* 0x000fe200078e00ff */
[----:B-1----:R-:W-:Y:S02]  /*11900*/  @P0 SHF.R.U32.HI R3, RZ, R13, R0 ;  /* 0x0000000dff030219 */ /* 0x002fe40000011600 */
[----:B------:R-:W-:Y:S02]  /*11910*/  ISETP.GE.AND P0, PT, R27, UR8, PT ;  /* 0x000000081b007c0c */ /* 0x000fe4000bf06270 */
[--C-:B------:R-:W-:Y:S01]  /*11920*/  SHF.R.S32.HI R0, RZ, 0x1f, R3.reuse ;  /* 0x0000001fff007819 */ /* 0x100fe20000011403 */
[----:B------:R-:W-:Y:S01]  /*11930*/  IMAD.MOV R9, RZ, RZ, -R3 ;  /* 0x000000ffff097224 */ /* 0x000fe200078e0a03 */
[----:B------:R-:W-:Y:S01]  /*11940*/  LOP3.LUT R12, R11, 0x8, R12, 0xe2, !PT ;  /* 0x000000080b0c7812 */ /* 0x000fe200078ee20c */
[----:B------:R-:W-:Y:S01]  /*11950*/  IMAD.WIDE.U32 R4, R3, UR6, R4 ;  /* 0x0000000603047c25 */ /* 0x000fe2000f8e0004 */
[----:B------:R-:W-:Y:S02]  /*11960*/  SEL R11, RZ, 0xffffffff, P0 ;  /* 0xffffffffff0b7807 */ /* 0x000fe40000000000 */
[----:B------:R-:W-:Y:S01]  /*11970*/  ISETP.GE.AND P0, PT, R35, UR8, PT ;  /* 0x0000000823007c0c */ /* 0x000fe2000bf06270 */
[----:B------:R-:W-:-:S02]  /*11980*/  IMAD R0, R0, UR6, RZ ;  /* 0x0000000600007c24 */ /* 0x000fc4000f8e02ff */
[----:B------:R-:W-:Y:S02]  /*11990*/  IMAD R9, R10, R9, R8 ;  /* 0x000000090a097224 */ /* 0x000fe400078e0208 */
[----:B------:R-:W-:Y:S02]  /*119a0*/  IMAD.SHL.U32 R13, R11, 0x10, RZ ;  /* 0x000000100b0d7824 */ /* 0x000fe400078e00ff */
[----:B------:R-:W-:Y:S01]  /*119b0*/  IMAD R11, R3, UR7, R0 ;  /* 0x00000007030b7c24 */ /* 0x000fe2000f8e0200 */
[----:B------:R-:W-:Y:S01]  /*119c0*/  SHF.R.S32.HI R0, RZ, 0x1f, R9 ;  /* 0x0000001fff007819 */ /* 0x000fe20000011409 */
[----:B------:R-:W-:Y:S01]  /*119d0*/  ULDC.64 UR6, c[0x0][0xbd8] ;  /* 0x0002f60000067ab9 */ /* 0x000fe20000000a00 */
[----:B------:R-:W-:Y:S01]  /*119e0*/  SEL R3, RZ, 0xffffffff, P0 ;  /* 0xffffffffff037807 */ /* 0x000fe20000000000 */
[----:B------:R-:W-:Y:S01]  /*119f0*/  IMAD.IADD R5, R5, 0x1, R11 ;  /* 0x0000000105057824 */ /* 0x000fe200078e020b */
[----:B------:R-:W-:Y:S01]  /*11a00*/  ISETP.GE.AND P0, PT, R33, UR8, PT ;  /* 0x0000000821007c0c */ /* 0x000fe2000bf06270 */
[----:B------:R-:W-:Y:S01]  /*11a10*/  IMAD R0, R0, UR6, RZ ;  /* 0x0000000600007c24 */ /* 0x000fe2000f8e02ff */
[----:B------:R-:W-:Y:S01]  /*11a20*/  LOP3.LUT R12, R13, 0x10, R12, 0xe2, !PT ;  /* 0x000000100d0c7812 */ /* 0x000fe200078ee20c */
[----:B------:R-:W-:-:S02]  /*11a30*/  IMAD.SHL.U32 R11, R3, 0x20, RZ ;  /* 0x00000020030b7824 */ /* 0x000fc400078e00ff */
[C---:B------:R-:W-:Y:S02]  /*11a40*/  IMAD R3, R9.reuse, UR7, R0 ;  /* 0x0000000709037c24 */ /* 0x040fe4000f8e0200 */
[----:B------:R-:W-:Y:S01]  /*11a50*/  IMAD.WIDE.U32 R4, R9, UR6, R4 ;  /* 0x0000000609047c25 */ /* 0x000fe2000f8e0004 */
[----:B------:R-:W-:Y:S01]  /*11a60*/  ULDC.64 UR6, c[0x0][0xb80] ;  /* 0x0002e00000067ab9 */ /* 0x000fe20000000a00 */
[----:B------:R-:W-:Y:S02]  /*11a70*/  SEL R9, RZ, 0x40, P0 ;  /* 0x00000040ff097807 */ /* 0x000fe40000000000 */
[----:B------:R-:W-:Y:S01]  /*11a80*/  IMAD.IADD R3, R5, 0x1, R3 ;  /* 0x0000000105037824 */ /* 0x000fe200078e0203 */
[----:B------:R-:W-:Y:S01]  /*11a90*/  LEA R19, P0, R4, UR6, 0x1 ;  /* 0x0000000604137c11 */ /* 0x000fe2000f8008ff */
[----:B------:R-:W-:Y:S01]  /*11aa0*/  VIADD R0, R20, UR42 ;  /* 0x0000002a14007c36 */ /* 0x000fe20008000000 */
[----:B------:R-:W-:Y:S02]  /*11ab0*/  LOP3.LUT R12, R11, 0x20, R12, 0xe2, !PT ;  /* 0x000000200b0c7812 */ /* 0x000fe400078ee20c */
[----:B------:R-:W-:Y:S01]  /*11ac0*/  LEA.HI.X R3, R4, UR7, R3, 0x1, P0 ;  /* 0x0000000704037c11 */ /* 0x000fe200080f0c03 */
[----:B------:R0:W1:Y:S01]  /*11ad0*/  SHFL.IDX PT, R8, R19, RZ, 0x181f ;  /* 0x00181fff13087589 */ /* 0x00006200000e0000 */
[----:B------:R-:W-:-:S02]  /*11ae0*/  ISETP.GE.AND P0, PT, R0, R25, PT ;  /* 0x000000190000720c */ /* 0x000fc40003f06270 */
[----:B------:R-:W-:Y:S02]  /*11af0*/  LOP3.LUT R24, R12, R9, RZ, 0xfc, !PT ;  /* 0x000000090c187212 */ /* 0x000fe400078efcff */
[----:B------:R-:W-:Y:S01]  /*11b00*/  SEL R5, RZ, 0x80, P1 ;  /* 0x00000080ff057807 */ /* 0x000fe20000800000 */
[----:B------:R0:W2:Y:S03]  /*11b10*/  SHFL.IDX PT, R9, R3, RZ, 0x181f ;  /* 0x00181fff03097589 */ /* 0x0000a600000e0000 */
[----:B------:R-:W-:-:S05]  /*11b20*/  LOP3.LUT R7, R24, R5, RZ, 0xfc, !PT ;  /* 0x0000000518077212 */ /* 0x000fca00078efcff */
        /* <DEDUP_REMOVED lines=32> */
.L_x_8177:
[----:B------:R-:W-:Y:S05]  /*11d30*/  BSYNC B1 ;  /* 0x0000000000017941 */ /* 0x000fea0003800000 */
.L_x_8176:
        /* <DEDUP_REMOVED lines=36> */
.L_x_8170:
[----:B------:R-:W-:Y:S05]  /*11f80*/  BSYNC B0 ;  /* 0x0000000000007941 */ /* 0x000fea0003800000 */
.L_x_8163:
[----:B------:R-:W-:Y:S02]  /*11f90*/  ULDC UR6, c[0x0][0xd3c] ;  /* 0x00034f0000067ab9 */ /* 0x000fe40000000800 */
[----:B------:R-:W-:-:S06]  /*11fa0*/  UISETP.GE.AND UP0, UPT, UR5, UR6, UPT ;  /* 0x000000060500728c */ /* 0x000fcc000bf06270 */
[----:B------:R-:W-:-:S13]  /*11fb0*/  PLOP3.LUT P0, PT, PT, PT, UP0, 0x80, 0x0 ;  /* 0x000000000000781c */ /* 0x000fda0003f0f008 */
[----:B------:R-:W-:Y:S05]  /*11fc0*/  @!P0 BRA `(.L_x_8178) ;  /* 0xfffffef000fc8947 */ /* 0x000fea000383ffff */
[----:B------:R-:W-:Y:S05]  /*11fd0*/  EXIT ;  /* 0x000000000000794d */ /* 0x000fea0003800000 */
.L_x_8121:
        /* <DEDUP_REMOVED lines=18> */
.L_x_8179:
        /* <DEDUP_REMOVED lines=43> */
.L_x_8183:
        /* <DEDUP_REMOVED lines=39> */
.L_x_8181:
        /* <DEDUP_REMOVED lines=12> */
.L_x_8184:
        /* <DEDUP_REMOVED lines=63> */
.L_x_8185:
        /* <DEDUP_REMOVED lines=61> */
.L_x_8186:
[----:B01----:R-:W-:-:S05]  /*12ea0*/  LOP3.LUT R3, RZ, R2, RZ, 0x33, !PT ;  /* 0x00000002ff037212 */ /* 0x003fca00078e33ff */
[----:B------:R-:W-:-:S05]  /*12eb0*/  IMAD.IADD R2, R4, 0x1, R3 ;  /* 0x0000000104027824 */ /* 0x000fca00078e0203 */
[----:B------:R1:W-:Y:S01]  /*12ec0*/  STL [R1+0x4], R2 ;  /* 0x0000040201007387 */ /* 0x0003e20000100800 */
[----:B------:R-:W-:Y:S05]  /*12ed0*/  BRA `(.L_x_8187) ;  /* 0x0000000000107947 */ /* 0x000fea0003800000 */
.L_x_8182:
[----:B------:R-:W-:Y:S01]  /*12ee0*/  IMAD.U32 R2, RZ, RZ, UR6 ;  /* 0x00000006ff027e24 */ /* 0x000fe2000f8e00ff */
[----:B------:R0:W-:Y:S04]  /*12ef0*/  STL [R1+0x4], RZ ;  /* 0x000004ff01007387 */ /* 0x0001e80000100800 */
[----:B------:R0:W-:Y:S04]  /*12f00*/  STL [R1+0x8], RZ ;  /* 0x000008ff01007387 */ /* 0x0001e80000100800 */
[----:B------:R0:W-:Y:S02]  /*12f10*/  STL [R1], R2 ;  /* 0x0000000201007387 */ /* 0x0001e40000100800 */
.L_x_8187:
        /* <DEDUP_REMOVED lines=10> */
.L_x_8180:
        /* <DEDUP_REMOVED lines=38> */
.L_x_8314:
[----:B--2---:R-:W2:Y:S01]  /*13220*/  LDL R0, [R1+0xc] ;  /* 0x00000c0001007983 */ /* 0x004ea20000100800 */
[----:B------:R-:W2:Y:S01]  /*13230*/  LDC.64 R2, c[0x0][0xd88] ;  /* 0x00036200ff027b82 */ /* 0x000ea20000000a00 */
[----:B------:R-:W-:Y:S05]  /*13240*/  YIELD ;  /* 0x0000000000007946 */ /* 0x000fea0003800000 */
[----:B------:R-:W-:Y:S01]  /*13250*/  ULDC.64 UR4, c[0x0][0xb20] ;  /* 0x0002c80000047ab9 */ /* 0x000fe20000000a00 */
[----:B0---4-:R-:W-:Y:S01]  /*13260*/  IMAD.MOV.U32 R6, RZ, RZ, RZ ;  /* 0x000000ffff067224 */ /* 0x011fe200078e00ff */
        /* <DEDUP_REMOVED lines=51> */
.L_x_8189:
        /* <DEDUP_REMOVED lines=18> */
.L_x_8190:
[----:B------:R-:W-:Y:S05]  /*136c0*/  @!P0 BRA `(.L_x_8191) ;  /* 0x00000000000c8947 */ /* 0x000fea0003800000 */
[----:B------:R-:W3:Y:S04]  /*136d0*/  LDG.E R6, desc[UR38][R4.64] ;  /* 0x0000002604067981 */ /* 0x000ee8000c1e1900 */
[----:B------:R-:W3:Y:S02]  /*136e0*/  LDG.E R4, desc[UR38][R4.64+0x4] ;  /* 0x0000042604047981 */ /* 0x000ee4000c1e1900 */
[----:B---3--:R-:W-:-:S07]  /*136f0*/  IMAD.IADD R6, R4, 0x1, -R6 ;  /* 0x0000000104067824 */ /* 0x008fce00078e0a06 */
.L_x_8191:
        /* <DEDUP_REMOVED lines=60> */
.L_x_8193:
[----:B------:R-:W-:Y:S05]  /*13ac0*/  BSYNC B0 ;  /* 0x0000000000007941 */ /* 0x000fea0003800000 */
.L_x_8192:
        /* <DEDUP_REMOVED lines=15> */
[----:B------:R-:W3:Y:S01]  /*13bc0*/  POPC R4, UR4 ;  /* 0x0000000400047d09 */ /* 0x000ee20008000000 */
[----:B-1----:R-:W-:-:S02]  /*13bd0*/  ISETP.EQ.U32.AND P0, PT, R0, R2, PT ;  /* 0x000000020000720c */ /* 0x002fc40003f02070 */
[----:B------:R-:W3:Y:S11]  /*13be0*/  LDC.64 R2, c[0x0][0xd60] ;  /* 0x00035800ff027b82 */ /* 0x000ef60000000a00 */
[----:B---3--:R-:W3:Y:S04]  /*13bf0*/  @P0 ATOMG.E.ADD.STRONG.GPU PT, R2, desc[UR38][R2.64], R4 ;  /* 0x00000004020209a8 */ /* 0x008ee800081ee1e6 */
[----:B---3--:R1:W3:Y:S02]  /*13c00*/  SHFL.IDX PT, R2, R2, R0, 0x1f ;  /* 0x00001f0002027589 */ /* 0x0082e400000e0000 */
[----:B-1----:R-:W1:Y:S02]  /*13c10*/  S2R R0, SR_LTMASK ;  /* 0x0000000000007919 */ /* 0x002e640000003900 */
[----:B-1----:R-:W-:-:S06]  /*13c20*/  LOP3.LUT R0, R0, UR4, RZ, 0xc0, !PT ;  /* 0x0000000400007c12 */ /* 0x002fcc000f8ec0ff */
[----:B------:R-:W3:Y:S02]  /*13c30*/  POPC R0, R0 ;  /* 0x0000000000007309 */ /* 0x000ee40000000000 */
[----:B---3--:R-:W-:-:S05]  /*13c40*/  IADD3 R0, R2, UR37, R0 ;  /* 0x0000002502007c10 */ /* 0x008fca000fffe000 */
[----:B------:R1:W-:Y:S01]  /*13c50*/  STL [R1], R0 ;  /* 0x0000000001007387 */ /* 0x0003e20000100800 */
[----:B------:R-:W-:Y:S05]  /*13c60*/  BRA `(.L_x_8196) ;  /* 0x0000005800847947 */ /* 0x000fea0003800000 */
.L_x_8195:
        /* <DEDUP_REMOVED lines=20> */
.L_x_8198:
[----:B------:R-:W-:Y:S05]  /*13db0*/  BSYNC B6 ;  /* 0x0000000000067941 */ /* 0x000fea0003800000 */
.L_x_8197:
        /* <DEDUP_REMOVED lines=20> */
.L_x_8201:
        /* <DEDUP_REMOVED lines=16> */
.L_x_8200:
[----:B------:R-:W-:Y:S05]  /*14000*/  BSYNC B6 ;  /* 0x0000000000067941 */ /* 0x000fea0003800000 */
.L_x_8199:
        /* <DEDUP_REMOVED lines=24> */
.L_x_8331:
        /* <DEDUP_REMOVED lines=9> */
.L_x_8334:
        /* <DEDUP_REMOVED lines=24> */
.L_x_8205:
[----:B------:R-:W3:Y:S04]  /*143a0*/  LDL R0, [R1+0x10] ;  /* 0x0000100001007983 */ /* 0x000ee80000100800 */
[----:B-1----:R-:W4:Y:S01]  /*143b0*/  LDL R2, [R1+0x18] ;  /* 0x0000180001027983 */ /* 0x002f220000100800 */
[----:B---3--:R-:W-:Y:S01]  /*143c0*/  IMAD R0, R0, 0x8, R18 ;  /* 0x0000000800007824 */ /* 0x008fe200078e0212 */
[----:B----4-:R-:W-:-:S04]  /*143d0*/  SHF.L.U32 R2, R2, 0x1f, RZ ;  /* 0x0000001f02027819 */ /* 0x010fc800000006ff */
[----:B------:R-:W1:Y:S02]  /*143e0*/  SYNCS.PHASECHK.TRANS64.TRYWAIT P0, [R0+URZ+0x38840], R2 ;  /* 0x03884002000075a7 */ /* 0x000e64000800017f */
[----:B-1----:R-:W-:Y:S05]  /*143f0*/  @!P0 BRA `(.L_x_8206) ;  /* 0x0000006c00048947 */ /* 0x002fea0003800000 */
.L_x_8335:
        /* <DEDUP_REMOVED lines=11> */
.L_x_8207:
        /* <DEDUP_REMOVED lines=23> */
.L_x_8203:
[----:B0-----:R-:W3:Y:S04]  /*14620*/  LDL.LU R4, [R1+0x28] ;  /* 0x0000280001047983 */ /* 0x001ee80000300800 */
[----:B------:R-:W4:Y:S04]  /*14630*/  LDL.LU R3, [R1+0x48] ;  /* 0x0000480001037983 */ /* 0x000f280000300800 */
[----:B------:R-:W5:Y:S01]  /*14640*/  LDL R2, [R1+0x2c] ;  /* 0x00002c0001027983 */ /* 0x000f620000100800 */
        /* <DEDUP_REMOVED lines=8> */
[----:B---3--:R-:W-:Y:S02]  /*146d0*/  SEL R4, R4, RZ, !P0 ;  /* 0x000000ff04047207 */ /* 0x008fe40004000000 */
[----:B----4-:R-:W-:-:S03]  /*146e0*/  SEL R3, R3, RZ, !P0 ;  /* 0x000000ff03037207 */ /* 0x010fc60004000000 */
[----:B------:R0:W-:Y:S01]  /*146f0*/  STL [R1+0x38], R4 ;  /* 0x0000380401007387 */ /* 0x0001e20000100800 */
[----:B-----5:R-:W-:-:S05]  /*14700*/  SHF.R.S32.HI R0, RZ, 0x1f, R2 ;  /* 0x0000001fff007819 */ /* 0x020fca0000011402 */
[----:B------:R0:W-:Y:S04]  /*14710*/  STL [R1+0x50], R0 ;  /* 0x0000500001007387 */ /* 0x0001e80000100800 */
[----:B------:R0:W-:Y:S01]  /*14720*/  STL [R1+0x58], R3 ;  /* 0x0000580301007387 */ /* 0x0001e20000100800 */
        /* <DEDUP_REMOVED lines=17> */
.L_x_8209:
[----:B------:R-:W-:Y:S05]  /*14840*/  BSYNC B6 ;  /* 0x0000000000067941 */ /* 0x000fea0003800000 */
.L_x_8208:
[----:B--2---:R-:W2:Y:S01]  /*14850*/  LDL R10, [R1+0x4] ;  /* 0x00000400010a7983 */ /* 0x004ea20000100800 */
[----:B------:R-:W1:Y:S01]  /*14860*/  LDC R7, c[0x0][0x448] ;  /* 0x00011200ff077b82 */ /* 0x000e620000000800 */
[----:B------:R-:W-:Y:S01]  /*14870*/  ULDC.64 UR4, c[0x0][0x298] ;  /* 0x0000a60000047ab9 */ /* 0x000fe20000000a00 */
[----:B------:R-:W-:Y:S01]  /*14880*/  ULDC.64 UR6, c[0x0][0x280] ;  /* 0x0000a00000067ab9 */ /* 0x000fe20000000a00 */
[----:B0-----:R-:W3:Y:S04]  /*14890*/  LDL R4, [R1+0x50] ;  /* 0x0000500001047983 */ /* 0x001ee80000100800 */
        /* <DEDUP_REMOVED lines=93> */
.L_x_8344:
        /* <DEDUP_REMOVED lines=12> */
.L_x_8211:
        /* <DEDUP_REMOVED lines=37> */
.L_x_8213:
[----:B------:R-:W-:Y:S05]  /*15180*/  BSYNC B6 ;  /* 0x0000000000067941 */ /* 0x000fea0003800000 */
.L_x_8212:
        /* <DEDUP_REMOVED lines=183> */
.L_x_8354:
        /* <DEDUP_REMOVED lines=30> */
.L_x_8216:
[----:B------:R-:W-:Y:S05]  /*15ee0*/  BSYNC B0 ;  /* 0x0000000000007941 */ /* 0x000fea0003800000 */
.L_x_8215:
[----:B------:R-:W-:Y:S01]  /*15ef0*/  NOP ;  /* 0x0000000000007918 */ /* 0x000fe20000000000 */
[----:B------:R-:W-:-:S13]  /*15f00*/  PLOP3.LUT P0, PT, PT, PT, PT, 0x80, 0x0 ;  /* 0x000000000000781c */ /* 0x000fda0003f0f070 */
.L_x_8217:
        /* <DEDUP_REMOVED lines=18> */
.L_x_8355:
[----:B------:R-:W-:Y:S05]  /*16030*/  BSYNC B0 ;  /* 0x0000000000007941 */ /* 0x000fea0003800000 */
.L_x_8218:
        /* <DEDUP_REMOVED lines=13> */
.L_x_8356:
[----:B------:R-:W-:Y:S05]  /*16110*/  BSYNC B1 ;  /* 0x0000000000017941 */ /* 0x000fea0003800000 */
.L_x_8222:
        /* <DEDUP_REMOVED lines=9> */
.L_x_8225:
[----:B------:R-:W-:Y:S05]  /*161b0*/  BSYNC B1 ;  /* 0x0000000000017941 */ /* 0x000fea0003800000 */
.L_x_8224:
        /* <DEDUP_REMOVED lines=13> */
.L_x_8226:
        /* <DEDUP_REMOVED lines=15> */
.L_x_8227:
        /* <DEDUP_REMOVED lines=15> */
.L_x_8228:
        /* <DEDUP_REMOVED lines=15> */
.L_x_8229:
        /* <DEDUP_REMOVED lines=15> */
.L_x_8230:
        /* <DEDUP_REMOVED lines=15> */
.L_x_8231:
        /* <DEDUP_REMOVED lines=15> */
.L_x_8232:
        /* <DEDUP_REMOVED lines=15> */
.L_x_8233:
        /* <DEDUP_REMOVED lines=10> */
.L_x_8221:
[----:B------:R-:W-:Y:S05]  /*169c0*/  BSYNC B0 ;  /* 0x0000000000007941 */ /* 0x000fea0003800000 */
.L_x_8220:
        /* <DEDUP_REMOVED lines=55> */
.L_x_8240:
        /* <DEDUP_REMOVED lines=8> */
.L_x_8357:
[----:B------:R-:W-:Y:S05]  /*16dc0*/  BSYNC B3 ;  /* 0x0000000000037941 */ /* 0x000fea0003800000 */
.L_x_8241:
        /* <DEDUP_REMOVED lines=9> */
.L_x_8244:
[----:B------:R-:W-:Y:S05]  /*16e60*/  BSYNC B3 ;  /* 0x0000000000037941 */ /* 0x000fea0003800000 */
.L_x_8243:
        /* <DEDUP_REMOVED lines=13> */
.L_x_8245:
        /* <DEDUP_REMOVED lines=13> */
.L_x_8358:
[----:B------:R-:W-:Y:S05]  /*17010*/  BSYNC B3 ;  /* 0x0000000000037941 */ /* 0x000fea0003800000 */
.L_x_8246:
        /* <DEDUP_REMOVED lines=11> */
.L_x_8249:
[----:B------:R-:W-:Y:S05]  /*170d0*/  BSYNC B3 ;  /* 0x0000000000037941 */ /* 0x000fea0003800000 */
.L_x_8248:
        /* <DEDUP_REMOVED lines=10> */
.L_x_8250:
        /* <DEDUP_REMOVED lines=15> */
.L_x_8251:
        /* <DEDUP_REMOVED lines=15> */
.L_x_8252:
        /* <DEDUP_REMOVED lines=15> */
.L_x_8253:
        /* <DEDUP_REMOVED lines=15> */
.L_x_8254:
        /* <DEDUP_REMOVED lines=15> */
.L_x_8255:
        /* <DEDUP_REMOVED lines=15> */
.L_x_8256:
        /* <DEDUP_REMOVED lines=15> */
.L_x_8257:
        /* <DEDUP_REMOVED lines=10> */
.L_x_8239:
[----:B------:R-:W-:Y:S05]  /*178b0*/  BSYNC B1 ;  /* 0x0000000000017941 */ /* 0x000fea0003800000 */
.L_x_8238:
[----:B------:R-:W2:Y:S02]  /*178c0*/  LDL.LU R5, [R1+0x40] ;  /* 0x0000400001057983 */ /* 0x000ea40000300800 */
[----:B--2---:R-:W-:-:S07]  /*178d0*/  VIADD R0, R5, 0xfffffffd ;  /* 0xfffffffd05007836 */ /* 0x004fce0000000000 */
.L_x_8237:
[----:B------:R-:W-:Y:S05]  /*178e0*/  BSYNC B2 ;  /* 0x0000000000027941 */ /* 0x000fea0003800000 */
.L_x_8236:
[----:B------:R-:W-:Y:S01]  /*178f0*/  VIADD R8, R8, 0xfffffffe ;  /* 0xfffffffe08087836 */ /* 0x000fe20000000000 */
[----:B------:R-:W-:-:S04]  /*17900*/  LOP3.LUT R4, RZ, R4, RZ, 0x33, !PT ;  /* 0x00000004ff047212 */ /* 0x000fc800078e33ff */
[----:B------:R-:W-:-:S13]  /*17910*/  ISETP.NE.AND P0, PT, R8, R4, PT ;  /* 0x000000040800720c */ /* 0x000fda0003f05270 */
[----:B------:R-:W-:Y:S05]  /*17920*/  @!P0 BRA `(.L_x_8235) ;  /* 0x0000001800e08947 */ /* 0x000fea0003800000 */
.L_x_8298:
        /* <DEDUP_REMOVED lines=35> */
.L_x_8260:
        /* <DEDUP_REMOVED lines=8> */
.L_x_8359:
[----:B------:R-:W-:Y:S05]  /*17be0*/  BSYNC B2 ;  /* 0x0000000000027941 */ /* 0x000fea0003800000 */
.L_x_8261:
        /* <DEDUP_REMOVED lines=9> */
.L_x_8264:
[----:B------:R-:W-:Y:S05]  /*17c80*/  BSYNC B2 ;  /* 0x0000000000027941 */ /* 0x000fea0003800000 */
.L_x_8263:
        /* <DEDUP_REMOVED lines=12> */
.L_x_8265:
        /* <DEDUP_REMOVED lines=13> */
.L_x_8360:
[----:B------:R-:W-:Y:S05]  /*17e20*/  BSYNC B2 ;  /* 0x0000000000027941 */ /* 0x000fea0003800000 */
.L_x_8266:
        /* <DEDUP_REMOVED lines=11> */
.L_x_8269:
[----:B------:R-:W-:Y:S05]  /*17ee0*/  BSYNC B2 ;  /* 0x0000000000027941 */ /* 0x000fea0003800000 */
.L_x_8268:
        /* <DEDUP_REMOVED lines=9> */
.L_x_8270:
        /* <DEDUP_REMOVED lines=15> */
.L_x_8271:
        /* <DEDUP_REMOVED lines=15> */
.L_x_8272:
        /* <DEDUP_REMOVED lines=15> */
.L_x_8273:
        /* <DEDUP_REMOVED lines=15> */
.L_x_8274:
        /* <DEDUP_REMOVED lines=15> */
.L_x_8275:
        /* <DEDUP_REMOVED lines=15> */
.L_x_8276:
        /* <DEDUP_REMOVED lines=15> */
.L_x_8277:
        /* <DEDUP_REMOVED lines=10> */
.L_x_8259:
[----:B------:R-:W-:Y:S05]  /*186b0*/  BSYNC B1 ;  /* 0x0000000000017941 */ /* 0x000fea0003800000 */
.L_x_8258:
        /* <DEDUP_REMOVED lines=35> */
.L_x_8280:
        /* <DEDUP_REMOVED lines=8> */
.L_x_8361:
[----:B------:R-:W-:Y:S05]  /*18970*/  BSYNC B2 ;  /* 0x0000000000027941 */ /* 0x000fea0003800000 */
.L_x_8281:
        /* <DEDUP_REMOVED lines=9> */
.L_x_8284:
[----:B------:R-:W-:Y:S05]  /*18a10*/  BSYNC B2 ;  /* 0x0000000000027941 */ /* 0x000fea0003800000 */
.L_x_8283:
        /* <DEDUP_REMOVED lines=13> */
.L_x_8285:
        /* <DEDUP_REMOVED lines=13> */
.L_x_8362:
[----:B------:R-:W-:Y:S05]  /*18bc0*/  BSYNC B2 ;  /* 0x0000000000027941 */ /* 0x000fea0003800000 */
.L_x_8286:
        /* <DEDUP_REMOVED lines=11> */
.L_x_8289:
[----:B------:R-:W-:Y:S05]  /*18c80*/  BSYNC B2 ;  /* 0x0000000000027941 */ /* 0x000fea0003800000 */
.L_x_8288:
        /* <DEDUP_REMOVED lines=10> */
.L_x_8290:
        /* <DEDUP_REMOVED lines=15> */
.L_x_8291:
        /* <DEDUP_REMOVED lines=15> */
.L_x_8292:
        /* <DEDUP_REMOVED lines=15> */
.L_x_8293:
        /* <DEDUP_REMOVED lines=15> */
.L_x_8294:
        /* <DEDUP_REMOVED lines=15> */
.L_x_8295:
        /* <DEDUP_REMOVED lines=15> */
.L_x_8296:
        /* <DEDUP_REMOVED lines=15> */
.L_x_8297:
        /* <DEDUP_REMOVED lines=10> */
.L_x_8279:
[----:B------:R-:W-:Y:S05]  /*19460*/  BSYNC B1 ;  /* 0x0000000000017941 */ /* 0x000fea0003800000 */
.L_x_8278:
[----:B------:R-:W2:Y:S01]  /*19470*/  LDL R2, [R1+0x24] ;  /* 0x0000240001027983 */ /* 0x000ea20000100800 */
[----:B------:R-:W-:Y:S01]  /*19480*/  VIADD R0, R0, 0xfffffffe ;  /* 0xfffffffe00007836 */ /* 0x000fe20000000000 */
[----:B--2---:R-:W-:-:S13]  /*19490*/  ISETP.GT.AND P0, PT, R6, R2, PT ;  /* 0x000000020600720c */ /* 0x004fda0003f04270 */
[----:B------:R-:W-:Y:S05]  /*194a0*/  @P0 BRA `(.L_x_8298) ;  /* 0xffffffe400200947 */ /* 0x000fea000383ffff */
.L_x_8235:
[----:B------:R-:W-:Y:S05]  /*194b0*/  BSYNC B0 ;  /* 0x0000000000007941 */ /* 0x000fea0003800000 */
.L_x_8234:
        /* <DEDUP_REMOVED lines=25> */
.L_x_8300:
[----:B------:R-:W-:Y:S05]  /*19650*/  BSYNC B0 ;  /* 0x0000000000007941 */ /* 0x000fea0003800000 */
.L_x_8299:
[----:B------:R-:W-:-:S05]  /*19660*/  SEL R0, R0, RZ, P0 ;  /* 0x000000ff00007207 */ /* 0x000fca0000000000 */
[----:B------:R3:W-:Y:S02]  /*19670*/  STL [R1+0x10], R0 ;  /* 0x0000100001007387 */ /* 0x0007e40000100800 */
.L_x_8196:
[----:B------:R-:W-:Y:S05]  /*19680*/  BSYNC B7 ;  /* 0x0000000000077941 */ /* 0x000fea0003800000 */
.L_x_8194:
        /* <DEDUP_REMOVED lines=8> */
[----:B0-----:R-:W0:Y:S04]  /*19710*/  LDS.128 R4, [R18+0x388d0] ;  /* 0x0388d00012047984 */ /* 0x001e280000000c00 */
[----:B0-----:R0:W-:Y:S04]  /*19720*/  STL.64 [R1], R4 ;  /* 0x0000000401007387 */ /* 0x0011e80000100a00 */
[----:B------:R0:W-:Y:S01]  /*19730*/  STL.64 [R1+0x8], R6 ;  /* 0x0000080601007387 */ /* 0x0001e20000100a00 */
[----:B------:R-:W-:Y:S06]  /*19740*/  BAR.ARV 0x4, 0x180 ;  /* 0x0106000000007b1d */ /* 0x000fec0000002000 */
[----:B------:R-:W-:Y:S05]  /*19750*/  BRA `(.L_x_8302) ;  /* 0x0000001000307947 */ /* 0x000fea0003800000 */
.L_x_8301:
[----:B------:R-:W4:Y:S01]  /*19760*/  S2R R16, SR_TID.X ;  /* 0x0000000000107919 */ /* 0x000f220000002100 */
[----:B------:R-:W-:Y:S01]  /*19770*/  UMOV UR4, 0xffffffff ;  /* 0xffffffff00047882 */ /* 0x000fe20000000000 */
[----:B----4-:R-:W-:-:S04]  /*19780*/  LOP3.LUT R16, R16, 0x1f, RZ, 0xc0, !PT ;  /* 0x0000001f10107812 */ /* 0x010fc800078ec0ff */
[----:B------:R-:W-:Y:S01]  /*19790*/  ISETP.NE.AND P0, PT, R16, 0x1f, PT ;  /* 0x0000001f1000780c */ /* 0x000fe20003f05270 */
[----:B------:R-:W-:-:S12]  /*197a0*/  BRA.DIV UR4, `(.L_x_8303) ;  /* 0x0000002a04f87947 */ /* 0x000fd8000b800000 */
[----:B-1----:R-:W0:Y:S01]  /*197b0*/  LDL.LU R3, [R1] ;  /* 0x0000000001037983 */ /* 0x002e220000300800 */
[----:B------:R-:W-:-:S03]  /*197c0*/  ULDC UR4, c[0x0][0xd3c] ;  /* 0x00034f0000047ab9 */ /* 0x000fc60000000800 */
[----:B------:R-:W3:Y:S01]  /*197d0*/  LDL R4, [R1+0xc] ;  /* 0x00000c0001047983 */ /* 0x000ee20000100800 */
[----:B0-----:R-:W-:Y:S02]  /*197e0*/  IMAD.MOV.U32 R8, RZ, RZ, R3 ;  /* 0x000000ffff087224 */ /* 0x001fe400078e0003 */
[----:B---3--:R-:W-:-:S05]  /*197f0*/  IMAD.IADD R0, R4, 0x1, R16 ;  /* 0x0000000104007824 */ /* 0x008fca00078e0210 */
        /* <DEDUP_REMOVED lines=35> */
.L_x_8372:
[----:B------:R-:W-:Y:S02]  /*19a30*/  ULDC UR4, c[0x0][0xd38] ;  /* 0x00034e0000047ab9 */ /* 0x000fe40000000800 */
[----:B------:R-:W-:-:S04]  /*19a40*/  IMAD.U32 R8, RZ, RZ, UR4 ;  /* 0x00000004ff087e24 */ /* 0x000fc8000f8e00ff */
[----:B-1----:R-:W-:-:S04]  /*19a50*/  IMAD R10, R10, R8, RZ ;  /* 0x000000080a0a7224 */ /* 0x002fc800078e02ff */
[----:B------:R-:W-:-:S05]  /*19a60*/  IMAD.IADD R4, R9, 0x1, R10 ;  /* 0x0000000109047824 */ /* 0x000fca00078e020a */
[----:B------:R-:W-:-:S13]  /*19a70*/  ISETP.GT.AND P6, PT, R4, R0, PT ;  /* 0x000000000400720c */ /* 0x000fda0003fc4270 */
[----:B------:R-:W-:Y:S05]  /*19a80*/  @P6 BRA `(.L_x_8304) ;  /* 0x0000000000ac6947 */ /* 0x000fea0003800000 */
.L_x_8307:
        /* <DEDUP_REMOVED lines=37> */
.L_x_8380:
[----:B------:R-:W-:Y:S02]  /*19ce0*/  ULDC UR4, c[0x0][0xd38] ;  /* 0x00034e0000047ab9 */ /* 0x000fe40000000800 */
[----:B------:R-:W-:-:S04]  /*19cf0*/  IMAD.U32 R8, RZ, RZ, UR4 ;  /* 0x00000004ff087e24 */ /* 0x000fc8000f8e00ff */
[----:B-1----:R-:W-:-:S04]  /*19d00*/  IMAD R10, R10, R8, RZ ;  /* 0x000000080a0a7224 */ /* 0x002fc800078e02ff */
[----:B------:R-:W-:-:S05]  /*19d10*/  IMAD.IADD R4, R10, 0x1, R4 ;  /* 0x000000010a047824 */ /* 0x000fca00078e0204 */
[----:B------:R-:W-:-:S13]  /*19d20*/  ISETP.GT.AND P6, PT, R4, R0, PT ;  /* 0x000000000400720c */ /* 0x000fda0003fc4270 */
[----:B------:R-:W-:Y:S05]  /*19d30*/  @!P6 BRA `(.L_x_8307) ;  /* 0xfffffffc0054e947 */ /* 0x000fea000383ffff */
.L_x_8304:
        /* <DEDUP_REMOVED lines=12> */
.L_x_8385:
[----:B------:R-:W-:-:S13]  /*19e00*/  ISETP.NE.AND P0, PT, R3, RZ, PT ;  /* 0x000000ff0300720c */ /* 0x000fda0003f05270 */
[----:B------:R-:W-:Y:S05]  /*19e10*/  @!P0 BRA `(.L_x_8309) ;  /* 0x0000000000148947 */ /* 0x000fea0003800000 */
[----:B------:R-:W-:Y:S01]  /*19e20*/  UMOV UR4, 0xffffffff ;  /* 0xffffffff00047882 */ /* 0x000fe20000000000 */
[----:B---3--:R-:W-:Y:S02]  /*19e30*/  VIADD R9, R9, 0xffffffff ;  /* 0xffffffff09097836 */ /* 0x008fe40000000000 */
[----:B------:R-:W-:Y:S05]  /*19e40*/  BRA.DIV UR4, `(.L_x_8310) ;  /* 0x0000002e04ec7947 */ /* 0x000fea000b800000 */
[----:B0-----:R0:W1:Y:S02]  /*19e50*/  SHFL.IDX PT, R2, R2, R9, 0x1f ;  /* 0x00001f0902027589 */ /* 0x00106400000e0000 */
.L_x_8388:
[----:B-1----:R-:W-:-:S07]  /*19e60*/  IMAD.MOV.U32 R6, RZ, RZ, R2 ;  /* 0x000000ffff067224 */ /* 0x002fce00078e0002 */
.L_x_8309:
        /* <DEDUP_REMOVED lines=62> */
.L_x_8311:
[----:B---3--:R-:W2:Y:S01]  /*1a250*/  LDL R5, [R1+0xc] ;  /* 0x00000c0001057983 */ /* 0x008ea20000100800 */
        /* <DEDUP_REMOVED lines=62> */
.L_x_8312:
[----:B------:R-:W-:-:S05]  /*1a640*/  LOP3.LUT R0, RZ, R0, RZ, 0x33, !PT ;  /* 0x00000000ff007212 */ /* 0x000fca00078e33ff */
[----:B------:R-:W-:-:S05]  /*1a650*/  IMAD.IADD R0, R4, 0x1, R0 ;  /* 0x0000000104007824 */ /* 0x000fca00078e0200 */
[----:B------:R2:W-:Y:S01]  /*1a660*/  STL [R1+0x4], R0 ;  /* 0x0000040001007387 */ /* 0x0005e20000100800 */
[----:B------:R-:W-:Y:S05]  /*1a670*/  BRA `(.L_x_8313) ;  /* 0x0000000000287947 */ /* 0x000fea0003800000 */
.L_x_8305:
        /* <DEDUP_REMOVED lines=10> */
.L_x_8313:
        /* <DEDUP_REMOVED lines=16> */
.L_x_8302:
[----:B-1-3--:R-:W3:Y:S01]  /*1a820*/  LDL R0, [R1+0xc] ;  /* 0x00000c0001007983 */ /* 0x00aee20000100800 */
[----:B------:R-:W-:Y:S02]  /*1a830*/  ULDC UR4, c[0x0][0xd3c] ;  /* 0x00034f0000047ab9 */ /* 0x000fe40000000800 */
[----:B---3--:R-:W-:-:S13]  /*1a840*/  ISETP.GE.AND P0, PT, R0, UR4, PT ;  /* 0x0000000400007c0c */ /* 0x008fda000bf06270 */
[----:B------:R-:W-:Y:S05]  /*1a850*/  @!P0 BRA `(.L_x_8314) ;  /* 0xffffff8800708947 */ /* 0x000fea000383ffff */
[----:B------:R-:W-:Y:S05]  /*1a860*/  BSYNC B8 ;  /* 0x0000000000087941 */ /* 0x000fea0003800000 */
.L_x_8188:
[----:B---3--:R-:W3:Y:S01]  /*1a870*/  LDL.LU R0, [R1+0x64] ;  /* 0x0000640001007983 */ /* 0x008ee20000300800 */
[----:B------:R-:W-:Y:S01]  /*1a880*/  BSSY B0, `(.L_x_8315) ;  /* 0x000000b000007945 */ /* 0x000fe20003800000 */
[----:B0---4-:R-:W0:Y:S01]  /*1a890*/  S2R R5, SR_CgaCtaId ;  /* 0x0000000000057919 */ /* 0x011e220000008800 */
        /* <DEDUP_REMOVED lines=9> */
.L_x_8389:
[----:B------:R-:W-:Y:S05]  /*1a930*/  BSYNC B0 ;  /* 0x0000000000007941 */ /* 0x000fea0003800000 */
.L_x_8315:
[----:B------:R-:W-:-:S03]  /*1a940*/  UMOV UR4, 0xffffffff ;  /* 0xffffffff00047882 */ /* 0x000fc60000000000 */
[----:B------:R-:W-:Y:S05]  /*1a950*/  BRA.DIV UR4, `(.L_x_8317) ;  /* 0x0000002604687947 */ /* 0x000fea000b800000 */
[----:B------:R-:W1:Y:S02]  /*1a960*/  S2R R2, SR_TID.X ;  /* 0x0000000000027919 */ /* 0x000e640000002100 */
[----:B-1----:R-:W-:-:S04]  /*1a970*/  SHF.R.U32.HI R2, RZ, 0x5, R2 ;  /* 0x00000005ff027819 */ /* 0x002fc80000011602 */
[----:B------:R-:W-:-:S05]  /*1a980*/  LOP3.LUT R2, R2, 0x3, RZ, 0xc0, !PT ;  /* 0x0000000302027812 */ /* 0x000fca00078ec0ff */
[----:B------:R1:W2:Y:S02]  /*1a990*/  SHFL.IDX PT, R14, R2, RZ, 0x1f ;  /* 0x00001fff020e7589 */ /* 0x0002a400000e0000 */
.L_x_8392:
[----:B--2---:R-:W-:Y:S01]  /*1a9a0*/  ISETP.NE.AND P0, PT, R14, RZ, PT ;  /* 0x000000ff0e00720c */ /* 0x004fe20003f05270 */
[----:B------:R-:W-:-:S12]  /*1a9b0*/  BSSY B0, `(.L_x_8318) ;  /* 0x0000027000007945 */ /* 0x000fd80003800000 */
[----:B------:R-:W-:Y:S05]  /*1a9c0*/  @P0 BRA `(.L_x_8319) ;  /* 0x0000000000940947 */ /* 0x000fea0003800000 */
[----:B------:R-:W-:-:S03]  /*1a9d0*/  UMOV UR4, 0xffffffff ;  /* 0xffffffff00047882 */ /* 0x000fc60000000000 */
[----:B------:R-:W-:Y:S05]  /*1a9e0*/  BRA.DIV UR4, `(.L_x_8320) ;  /* 0x0000002604787947 */ /* 0x000fea000b800000 */
[----:B------:R-:W-:-:S13]  /*1a9f0*/  ELECT P6, URZ, PT ;  /* 0x00000000003f782f */ /* 0x000fda00038c0000 */
.L_x_8395:
[----:B------:R-:W-:Y:S05]  /*1aa00*/  @!P6 BRA `(.L_x_8319) ;  /* 0x000000000084e947 */ /* 0x000fea0003800000 */
[----:B------:R-:W-:-:S06]  /*1aa10*/  ULOP3.LUT UR4, UR36, 0x2, URZ, 0xfc, !UPT ;  /* 0x0000000224047892 */ /* 0x000fcc000f8efc3f */
[----:B-1----:R-:W-:-:S05]  /*1aa20*/  IMAD.U32 R2, RZ, RZ, UR4 ;  /* 0x00000004ff027e24 */ /* 0x002fca000f8e00ff */
[----:B------:R-:W-:-:S13]  /*1aa30*/  ISETP.NE.AND P2, PT, R2, 0x3, PT ;  /* 0x000000030200780c */ /* 0x000fda0003f45270 */
[----:B------:R-:W-:Y:S05]  /*1aa40*/  @!P2 BRA `(.L_x_8321) ;  /* 0x000000000004a947 */ /* 0x000fea0003800000 */
[----:B------:R-:W-:Y:S01]  /*1aa50*/  BPT.TRAP 0x1 ;  /* 0x000000040000795c */ /* 0x000fe20000300000 */
.L_x_8321:
        /* <DEDUP_REMOVED lines=14> */
.L_x_8396:
[----:B------:R-:W1:Y:S02]  /*1ab40*/  SYNCS.PHASECHK.TRANS64.TRYWAIT P0, [R7+URZ], R2 ;  /* 0x00000002070075a7 */ /* 0x000e64000800017f */
[----:B-1----:R-:W-:Y:S05]  /*1ab50*/  @!P0 BRA `(.L_x_8323) ;  /* 0x0000002400508947 */ /* 0x002fea0003800000 */
.L_x_8397:
[----:B------:R-:W-:Y:S05]  /*1ab60*/  @!P2 BRA `(.L_x_8324) ;  /* 0x000000000004a947 */ /* 0x000fea0003800000 */
[----:B------:R-:W-:Y:S01]  /*1ab70*/  BPT.TRAP 0x1 ;  /* 0x000000040000795c */ /* 0x000fe20000300000 */
.L_x_8324:
[----:B------:R-:W2:Y:S01]  /*1ab80*/  LDL.LU R4, [R1+0x10] ;  /* 0x0000100001047983 */ /* 0x000ea20000300800 */
[----:B------:R-:W-:-:S04]  /*1ab90*/  VIADD R0, R0, 0x38860 ;  /* 0x0003886000007836 */ /* 0x000fc80000000000 */
[----:B--2---:R-:W-:-:S04]  /*1aba0*/  IMAD R4, R4, 0x8, R0 ;  /* 0x0000000804047824 */ /* 0x004fc800078e0200 */
[----:B------:R-:W2:Y:S02]  /*1abb0*/  SYNCS.PHASECHK.TRANS64.TRYWAIT P0, [R4+URZ], R5 ;  /* 0x00000005040075a7 */ /* 0x000ea4000800017f */
[----:B--2---:R-:W-:Y:S05]  /*1abc0*/  @!P0 BRA `(.L_x_8325) ;  /* 0x0000002400488947 */ /* 0x004fea0003800000 */
.L_x_8398:
[----:B------:R-:W-:-:S07]  /*1abd0*/  IMAD R3, R3, 0x8, R0 ;  /* 0x0000000803037824 */ /* 0x000fce00078e0200 */
.L_x_8326:
[----:B---3--:R3:W4:Y:S02]  /*1abe0*/  SYNCS.PHASECHK.TRANS64.TRYWAIT P0, [R3+URZ], R2 ;  /* 0x00000002030075a7 */ /* 0x008724000800017f */
[----:B----4-:R-:W-:Y:S05]  /*1abf0*/  @!P0 NANOSLEEP.SYNCS 0x989680 ;  /* 0x009896800000895d */ /* 0x010fea0003900000 */
[----:B------:R-:W4:Y:S02]  /*1ac00*/  @!P0 SYNCS.PHASECHK.TRANS64 P0, [R3+URZ], R2 ;  /* 0x00000002030085a7 */ /* 0x000f24000800007f */
[----:B----4-:R-:W-:Y:S05]  /*1ac10*/  @!P0 BRA `(.L_x_8326) ;  /* 0xfffffffc00f08947 */ /* 0x010fea000383ffff */
.L_x_8319:
[----:B------:R-:W-:Y:S05]  /*1ac20*/  BSYNC B0 ;  /* 0x0000000000007941 */ /* 0x000fea0003800000 */
.L_x_8318:
[----:B------:R-:W-:Y:S05]  /*1ac30*/  EXIT ;  /* 0x000000000000794d */ /* 0x000fea0003800000 */
.L_x_8133:
[----:B0-----:R0:W1:Y:S02]  /*1ac40*/  SYNCS.PHASECHK.TRANS64.TRYWAIT P1, [R16+URZ+0x38800], R5 ;  /* 0x03880005100075a7 */ /* 0x001064000802017f */
[----:B-1----:R-:W-:Y:S05]  /*1ac50*/  @!P1 NANOSLEEP.SYNCS 0x989680 ;  /* 0x009896800000995d */ /* 0x002fea0003900000 */
[----:B------:R-:W1:Y:S02]  /*1ac60*/  @!P1 SYNCS.PHASECHK.TRANS64 P1, [R16+URZ+0x38800], R5 ;  /* 0x03880005100095a7 */ /* 0x000e64000802007f */
[----:B-1----:R-:W-:Y:S05]  /*1ac70*/  @!P1 BRA `(.L_x_8133) ;  /* 0xfffffffc00f09947 */ /* 0x002fea000383ffff */
[----:B------:R-:W-:Y:S05]  /*1ac80*/  BRA `(.L_x_8327) ;  /* 0xfffffe9400547947 */ /* 0x000fea000383ffff */
.L_x_8137:
[----:B--2---:R2:W3:Y:S02]  /*1ac90*/  SYNCS.PHASECHK.TRANS64.TRYWAIT P1, [R9+URZ+0x38830], R6 ;  /* 0x03883006090075a7 */ /* 0x0044e4000802017f */
[----:B---3--:R-:W-:Y:S05]  /*1aca0*/  @!P1 NANOSLEEP.SYNCS 0x989680 ;  /* 0x009896800000995d */ /* 0x008fea0003900000 */
[----:B------:R-:W3:Y:S02]  /*1acb0*/  @!P1 SYNCS.PHASECHK.TRANS64 P1, [R9+URZ+0x38830], R6 ;  /* 0x03883006090095a7 */ /* 0x000ee4000802007f */
[----:B---3--:R-:W-:Y:S05]  /*1acc0*/  @!P1 BRA `(.L_x_8137) ;  /* 0xfffffffc00f09947 */ /* 0x008fea000383ffff */
[----:B------:R-:W-:Y:S05]  /*1acd0*/  BRA `(.L_x_8136) ;  /* 0xfffffe9400787947 */ /* 0x000fea000383ffff */
.L_x_8138:
[----:B---3--:R3:W4:Y:S02]  /*1ace0*/  SYNCS.PHASECHK.TRANS64.TRYWAIT P1, [R16+URZ+0x38810], R5 ;  /* 0x03881005100075a7 */ /* 0x008724000802017f */
[----:B----4-:R-:W-:Y:S05]  /*1acf0*/  @!P1 NANOSLEEP.SYNCS 0x989680 ;  /* 0x009896800000995d */ /* 0x010fea0003900000 */
[----:B------:R-:W4:Y:S02]  /*1ad00*/  @!P1 SYNCS.PHASECHK.TRANS64 P1, [R16+URZ+0x38810], R5 ;  /* 0x03881005100095a7 */ /* 0x000f24000802007f */
[----:B----4-:R-:W-:Y:S05]  /*1ad10*/  @!P1 BRA `(.L_x_8138) ;  /* 0xfffffffc00f09947 */ /* 0x010fea000383ffff */
[----:B------:R-:W-:Y:S05]  /*1ad20*/  BRA `(.L_x_8328) ;  /* 0xfffffe9800047947 */ /* 0x000fea000383ffff */
.L_x_8142:
[----:B0-----:R0:W3:Y:S02]  /*1ad30*/  SYNCS.PHASECHK.TRANS64.TRYWAIT P1, [R9+URZ+0x38850], R6 ;  /* 0x03885006090075a7 */ /* 0x0010e4000802017f */
[----:B---3--:R-:W-:Y:S05]  /*1ad40*/  @!P1 NANOSLEEP.SYNCS 0x989680 ;  /* 0x009896800000995d */ /* 0x008fea0003900000 */
[----:B------:R-:W3:Y:S02]  /*1ad50*/  @!P1 SYNCS.PHASECHK.TRANS64 P1, [R9+URZ+0x38850], R6 ;  /* 0x03885006090095a7 */ /* 0x000ee4000802007f */
[----:B---3--:R-:W-:Y:S05]  /*1ad60*/  @!P1 BRA `(.L_x_8142) ;  /* 0xfffffffc00f09947 */ /* 0x008fea000383ffff */
[----:B------:R-:W-:Y:S05]  /*1ad70*/  BRA `(.L_x_8141) ;  /* 0xfffffe9800347947 */ /* 0x000fea000383ffff */
.L_x_8147:
[----:B-1----:R1:W2:Y:S02]  /*1ad80*/  SYNCS.PHASECHK.TRANS64.TRYWAIT P3, [R9+URZ+0x38830], R5 ;  /* 0x03883005090075a7 */ /* 0x0022a4000806017f */
[----:B--2---:R-:W-:Y:S05]  /*1ad90*/  @!P3 NANOSLEEP.SYNCS 0x989680 ;  /* 0x009896800000b95d */ /* 0x004fea0003900000 */
[----:B------:R-:W2:Y:S02]  /*1ada0*/  @!P3 SYNCS.PHASECHK.TRANS64 P3, [R9+URZ+0x38830], R5 ;  /* 0x038830050900b5a7 */ /* 0x000ea4000806007f */
[----:B--2---:R-:W-:Y:S05]  /*1adb0*/  @!P3 BRA `(.L_x_8147) ;  /* 0xfffffffc00f0b947 */ /* 0x004fea000383ffff */
[----:B------:R-:W-:Y:S05]  /*1adc0*/  BRA `(.L_x_8146) ;  /* 0xfffffec000407947 */ /* 0x000fea000383ffff */
.L_x_8151:
[----:B---3--:R3:W4:Y:S02]  /*1add0*/  SYNCS.PHASECHK.TRANS64.TRYWAIT P3, [R9+URZ+0x38850], R5 ;  /* 0x03885005090075a7 */ /* 0x008724000806017f */
[----:B----4-:R-:W-:Y:S05]  /*1ade0*/  @!P3 NANOSLEEP.SYNCS 0x989680 ;  /* 0x009896800000b95d */ /* 0x010fea0003900000 */
[----:B------:R-:W4:Y:S02]  /*1adf0*/  @!P3 SYNCS.PHASECHK.TRANS64 P3, [R9+URZ+0x38850], R5 ;  /* 0x038850050900b5a7 */ /* 0x000f24000806007f */
[----:B----4-:R-:W-:Y:S05]  /*1ae00*/  @!P3 BRA `(.L_x_8151) ;  /* 0xfffffffc00f0b947 */ /* 0x010fea000383ffff */
[----:B------:R-:W-:Y:S05]  /*1ae10*/  BRA `(.L_x_8150) ;  /* 0xfffffec0009c7947 */ /* 0x000fea000383ffff */
.L_x_8157:
[----:B-1----:R1:W2:Y:S02]  /*1ae20*/  SYNCS.PHASECHK.TRANS64.TRYWAIT P1, [R9+URZ+0x38830], R5 ;  /* 0x03883005090075a7 */ /* 0x0022a4000802017f */
[----:B--2---:R-:W-:Y:S05]  /*1ae30*/  @!P1 NANOSLEEP.SYNCS 0x989680 ;  /* 0x009896800000995d */ /* 0x004fea0003900000 */
[----:B------:R-:W2:Y:S02]  /*1ae40*/  @!P1 SYNCS.PHASECHK.TRANS64 P1, [R9+URZ+0x38830], R5 ;  /* 0x03883005090095a7 */ /* 0x000ea4000802007f */
[----:B--2---:R-:W-:Y:S05]  /*1ae50*/  @!P1 BRA `(.L_x_8157) ;  /* 0xfffffffc00f09947 */ /* 0x004fea000383ffff */
[----:B------:R-:W-:Y:S05]  /*1ae60*/  BRA `(.L_x_8156) ;  /* 0xfffffef000b07947 */ /* 0x000fea000383ffff */
.L_x_8161:
[----:B---3--:R3:W4:Y:S02]  /*1ae70*/  SYNCS.PHASECHK.TRANS64.TRYWAIT P1, [R9+URZ+0x38850], R5 ;  /* 0x03885005090075a7 */ /* 0x008724000802017f */
[----:B----4-:R-:W-:Y:S05]  /*1ae80*/  @!P1 NANOSLEEP.SYNCS 0x989680 ;  /* 0x009896800000995d */ /* 0x010fea0003900000 */
[----:B------:R-:W4:Y:S02]  /*1ae90*/  @!P1 SYNCS.PHASECHK.TRANS64 P1, [R9+URZ+0x38850], R5 ;  /* 0x03885005090095a7 */ /* 0x000f24000802007f */
[----:B----4-:R-:W-:Y:S05]  /*1aea0*/  @!P1 BRA `(.L_x_8161) ;  /* 0xfffffffc00f09947 */ /* 0x010fea000383ffff */
[----:B------:R-:W-:Y:S05]  /*1aeb0*/  BRA `(.L_x_8160) ;  /* 0xfffffef4000c7947 */ /* 0x000fea000383ffff */
.L_x_8202:
        /* <DEDUP_REMOVED lines=11> */
.L_x_8330:
[----:B------:R-:W-:Y:S05]  /*1af70*/  BSYNC B0 ;  /* 0x0000000000007941 */ /* 0x000fea0003800000 */
.L_x_8329:
[----:B------:R-:W-:Y:S05]  /*1af80*/  BRA `(.L_x_8331) ;  /* 0xffffff9000807947 */ /* 0x000fea000383ffff */
.L_x_8204:
[----:B------:R-:W-:Y:S01]  /*1af90*/  BSSY B0, `(.L_x_8332) ;  /* 0x0000006000007945 */ /* 0x000fe20003800000 */
[----:B------:R-:W-:-:S07]  /*1afa0*/  IMAD.MOV.U32 R15, RZ, RZ, -0x1 ;  /* 0xffffffffff0f7424 */ /* 0x000fce00078e00ff */
[----:B0-2---:R-:W-:Y:S05]  /*1afb0*/  WARPSYNC.COLLECTIVE R15, `(.L_x_8333) ;  /* 0x000000000f0c7348 */ /* 0x005fea0003c00000 */
[----:B------:R-:W-:Y:S02]  /*1afc0*/  ELECT P6, UR62, PT ;  /* 0x00000000003e782f */ /* 0x000fe400038c0000 */
[----:B------:R-:W-:Y:S01]  /*1afd0*/  MOV R14, UR62 ;  /* 0x0000003e000e7c02 */ /* 0x000fe20008000f00 */
[----:B0-2---:R-:W-:Y:S10]  /*1afe0*/  ENDCOLLECTIVE ;  /* 0x000000000000791b */ /* 0x005ff40003800000 */
.L_x_8333:
[----:B------:R-:W-:Y:S05]  /*1aff0*/  BSYNC B0 ;  /* 0x0000000000007941 */ /* 0x000fea0003800000 */
.L_x_8332:
[----:B------:R-:W-:Y:S05]  /*1b000*/  BRA `(.L_x_8334) ;  /* 0xffffff9000847947 */ /* 0x000fea000383ffff */
.L_x_8206:
[----:B-1----:R1:W3:Y:S02]  /*1b010*/  SYNCS.PHASECHK.TRANS64.TRYWAIT P0, [R0+URZ+0x38840], R2 ;  /* 0x03884002000075a7 */ /* 0x0022e4000800017f */
[----:B---3--:R-:W-:Y:S05]  /*1b020*/  @!P0 NANOSLEEP.SYNCS 0x989680 ;  /* 0x009896800000895d */ /* 0x008fea0003900000 */
[----:B------:R-:W3:Y:S02]  /*1b030*/  @!P0 SYNCS.PHASECHK.TRANS64 P0, [R0+URZ+0x38840], R2 ;  /* 0x03884002000085a7 */ /* 0x000ee4000800007f */
[----:B---3--:R-:W-:Y:S05]  /*1b040*/  @!P0 BRA `(.L_x_8206) ;  /* 0xfffffffc00f08947 */ /* 0x008fea000383ffff */
[----:B------:R-:W-:Y:S05]  /*1b050*/  BRA `(.L_x_8335) ;  /* 0xffffff9000e87947 */ /* 0x000fea000383ffff */
.L_x_8210:
        /* <DEDUP_REMOVED lines=9> */
.L_x_8336:
[----:B------:R-:W-:Y:S02]  /*1b0f0*/  IMAD.MOV.U32 R13, RZ, RZ, R3 ;  /* 0x000000ffff0d7224 */ /* 0x000fe400078e0003 */
[----:B------:R-:W-:Y:S01]  /*1b100*/  IMAD.MOV.U32 R4, RZ, RZ, R14 ;  /* 0x000000ffff047224 */ /* 0x000fe200078e000e */
[----:B------:R-:W-:-:S07]  /*1b110*/  LOP3.LUT R6, R6, 0x7f, RZ, 0xc0, !PT ;  /* 0x0000007f06067812 */ /* 0x000fce00078ec0ff */
[----:B------:R-:W-:Y:S05]  /*1b120*/  WARPSYNC.COLLECTIVE R15, `(.L_x_8337) ;  /* 0x000000000f087348 */ /* 0x000fea0003c00000 */
[----:B------:R0:W1:Y:S02]  /*1b130*/  SHFL.IDX P6, R14, R13, R12, R11 ;  /* 0x0000000c0d0e7389 */ /* 0x00006400000c000b */
[----:B01----:R-:W-:Y:S01]  /*1b140*/  ENDCOLLECTIVE ;  /* 0x000000000000791b */ /* 0x003fe20003800000 */
.L_x_8337:
        /* <DEDUP_REMOVED lines=9> */
.L_x_8338:
[----:B------:R-:W-:Y:S02]  /*1b1e0*/  IMAD.MOV.U32 R13, RZ, RZ, R3 ;  /* 0x000000ffff0d7224 */ /* 0x000fe400078e0003 */
[----:B------:R-:W-:-:S07]  /*1b1f0*/  IMAD.MOV.U32 R6, RZ, RZ, R14 ;  /* 0x000000ffff067224 */ /* 0x000fce00078e000e */
[----:B------:R-:W-:Y:S05]  /*1b200*/  WARPSYNC.COLLECTIVE R15, `(.L_x_8339) ;  /* 0x000000000f087348 */ /* 0x000fea0003c00000 */
[----:B------:R0:W1:Y:S02]  /*1b210*/  SHFL.IDX P6, R14, R13, R12, R11 ;  /* 0x0000000c0d0e7389 */ /* 0x00006400000c000b */
[----:B01----:R-:W-:Y:S01]  /*1b220*/  ENDCOLLECTIVE ;  /* 0x000000000000791b */ /* 0x003fe20003800000 */
.L_x_8339:
        /* <DEDUP_REMOVED lines=22> */
.L_x_8340:
        /* <DEDUP_REMOVED lines=10> */
.L_x_8341:
        /* <DEDUP_REMOVED lines=11> */
.L_x_8342:
        /* <DEDUP_REMOVED lines=14> */
.L_x_8343:
[----:B------:R-:W-:Y:S01]  /*1b5c0*/  IMAD.MOV.U32 R3, RZ, RZ, R14 ;  /* 0x000000ffff037224 */ /* 0x000fe200078e000e */
[----:B------:R-:W-:Y:S06]  /*1b5d0*/  BRA `(.L_x_8344) ;  /* 0xffffff9800247947 */ /* 0x000fec000383ffff */
.L_x_8214:
        /* <DEDUP_REMOVED lines=26> */
.L_x_8346:
[----:B------:R-:W-:Y:S05]  /*1b780*/  BSYNC B0 ;  /* 0x0000000000007941 */ /* 0x000fea0003800000 */
.L_x_8345:
        /* <DEDUP_REMOVED lines=13> */
.L_x_8347:
        /* <DEDUP_REMOVED lines=41> */
.L_x_8348:
        /* <DEDUP_REMOVED lines=16> */
.L_x_8349:
        /* <DEDUP_REMOVED lines=29> */
.L_x_8350:
        /* <DEDUP_REMOVED lines=12> */
.L_x_8351:
        /* <DEDUP_REMOVED lines=34> */
.L_x_8352:
[----:B------:R-:W-:Y:S02]  /*1c0a0*/  IMAD.MOV.U32 R13, RZ, RZ, R0 ;  /* 0x000000ffff0d7224 */ /* 0x000fe400078e0000 */
[----:B------:R-:W-:-:S07]  /*1c0b0*/  IMAD.MOV.U32 R4, RZ, RZ, R14 ;  /* 0x000000ffff047224 */ /* 0x000fce00078e000e */
[----:B------:R-:W-:Y:S05]  /*1c0c0*/  WARPSYNC.COLLECTIVE R15, `(.L_x_8353) ;  /* 0x000000000f087348 */ /* 0x000fea0003c00000 */
[----:B------:R0:W1:Y:S02]  /*1c0d0*/  SHFL.IDX P6, R14, R13, R12, R11 ;  /* 0x0000000c0d0e7389 */ /* 0x00006400000c000b */
[----:B01----:R-:W-:Y:S01]  /*1c0e0*/  ENDCOLLECTIVE ;  /* 0x000000000000791b */ /* 0x003fe20003800000 */
.L_x_8353:
[----:B------:R-:W-:Y:S01]  /*1c0f0*/  IMAD.MOV.U32 R0, RZ, RZ, R14 ;  /* 0x000000ffff007224 */ /* 0x000fe200078e000e */
[----:B------:R-:W-:Y:S06]  /*1c100*/  BRA `(.L_x_8354) ;  /* 0xffffff9800fc7947 */ /* 0x000fec000383ffff */
.L_x_8219:
[----:B0-----:R0:W2:Y:S02]  /*1c110*/  SYNCS.PHASECHK.TRANS64.TRYWAIT P0, [R18+URZ+0x38820], R0 ;  /* 0x03882000120075a7 */ /* 0x0010a4000800017f */
[----:B--2---:R-:W-:Y:S05]  /*1c120*/  @!P0 NANOSLEEP.SYNCS 0x989680 ;  /* 0x009896800000895d */ /* 0x004fea0003900000 */
[----:B------:R-:W2:Y:S02]  /*1c130*/  @!P0 SYNCS.PHASECHK.TRANS64 P0, [R18+URZ+0x38820], R0 ;  /* 0x03882000120085a7 */ /* 0x000ea4000800007f */
[----:B--2---:R-:W-:Y:S05]  /*1c140*/  @!P0 BRA `(.L_x_8219) ;  /* 0xfffffffc00f08947 */ /* 0x004fea000383ffff */
[----:B------:R-:W-:Y:S05]  /*1c150*/  BRA `(.L_x_8355) ;  /* 0xffffff9c00b47947 */ /* 0x000fea000383ffff */
.L_x_8223:
[----:B0-----:R0:W1:Y:S02]  /*1c160*/  SYNCS.PHASECHK.TRANS64.TRYWAIT P0, [R0+URZ+0x38860], R2 ;  /* 0x03886002000075a7 */ /* 0x001064000800017f */
[----:B-1----:R-:W-:Y:S05]  /*1c170*/  @!P0 NANOSLEEP.SYNCS 0x989680 ;  /* 0x009896800000895d */ /* 0x002fea0003900000 */
[----:B------:R-:W1:Y:S02]  /*1c180*/  @!P0 SYNCS.PHASECHK.TRANS64 P0, [R0+URZ+0x38860], R2 ;  /* 0x03886002000085a7 */ /* 0x000e64000800007f */
[----:B-1----:R-:W-:Y:S05]  /*1c190*/  @!P0 BRA `(.L_x_8223) ;  /* 0xfffffffc00f08947 */ /* 0x002fea000383ffff */
[----:B------:R-:W-:Y:S05]  /*1c1a0*/  BRA `(.L_x_8356) ;  /* 0xffffff9c00d87947 */ /* 0x000fea000383ffff */
.L_x_8242:
[----:B--2---:R2:W3:Y:S02]  /*1c1b0*/  SYNCS.PHASECHK.TRANS64.TRYWAIT P0, [R3+URZ+0x38840], R2 ;  /* 0x03884002030075a7 */ /* 0x0044e4000800017f */
[----:B---3--:R-:W-:Y:S05]  /*1c1c0*/  @!P0 NANOSLEEP.SYNCS 0x989680 ;  /* 0x009896800000895d */ /* 0x008fea0003900000 */
[----:B------:R-:W3:Y:S02]  /*1c1d0*/  @!P0 SYNCS.PHASECHK.TRANS64 P0, [R3+URZ+0x38840], R2 ;  /* 0x03884002030085a7 */ /* 0x000ee4000800007f */
[----:B---3--:R-:W-:Y:S05]  /*1c1e0*/  @!P0 BRA `(.L_x_8242) ;  /* 0xfffffffc00f08947 */ /* 0x008fea000383ffff */
[----:B------:R-:W-:Y:S05]  /*1c1f0*/  BRA `(.L_x_8357) ;  /* 0xffffffa800f07947 */ /* 0x000fea000383ffff */
.L_x_8247:
[----:B0-----:R0:W1:Y:S02]  /*1c200*/  SYNCS.PHASECHK.TRANS64.TRYWAIT P0, [R3+URZ+0x38860], R2 ;  /* 0x03886002030075a7 */ /* 0x001064000800017f */
[----:B-1----:R-:W-:Y:S05]  /*1c210*/  @!P0 NANOSLEEP.SYNCS 0x989680 ;  /* 0x009896800000895d */ /* 0x002fea0003900000 */
[----:B------:R-:W1:Y:S02]  /*1c220*/  @!P0 SYNCS.PHASECHK.TRANS64 P0, [R3+URZ+0x38860], R2 ;  /* 0x03886002030085a7 */ /* 0x000e64000800007f */
[----:B-1----:R-:W-:Y:S05]  /*1c230*/  @!P0 BRA `(.L_x_8247) ;  /* 0xfffffffc00f08947 */ /* 0x002fea000383ffff */
[----:B------:R-:W-:Y:S05]  /*1c240*/  BRA `(.L_x_8358) ;  /* 0xffffffac00707947 */ /* 0x000fea000383ffff */
.L_x_8262:
[----:B-1----:R1:W2:Y:S02]  /*1c250*/  SYNCS.PHASECHK.TRANS64.TRYWAIT P0, [R4+URZ+0x38840], R2 ;  /* 0x03884002040075a7 */ /* 0x0022a4000800017f */
[----:B--2---:R-:W-:Y:S05]  /*1c260*/  @!P0 NANOSLEEP.SYNCS 0x989680 ;  /* 0x009896800000895d */ /* 0x004fea0003900000 */
[----:B------:R-:W2:Y:S02]  /*1c270*/  @!P0 SYNCS.PHASECHK.TRANS64 P0, [R4+URZ+0x38840], R2 ;  /* 0x03884002040085a7 */ /* 0x000ea4000800007f */
[----:B--2---:R-:W-:Y:S05]  /*1c280*/  @!P0 BRA `(.L_x_8262) ;  /* 0xfffffffc00f08947 */ /* 0x004fea000383ffff */
[----:B------:R-:W-:Y:S05]  /*1c290*/  BRA `(.L_x_8359) ;  /* 0xffffffb800507947 */ /* 0x000fea000383ffff */
.L_x_8267:
[----:B0-----:R0:W2:Y:S02]  /*1c2a0*/  SYNCS.PHASECHK.TRANS64.TRYWAIT P0, [R4+URZ+0x38860], R2 ;  /* 0x03886002040075a7 */ /* 0x0010a4000800017f */
[----:B--2---:R-:W-:Y:S05]  /*1c2b0*/  @!P0 NANOSLEEP.SYNCS 0x989680 ;  /* 0x009896800000895d */ /* 0x004fea0003900000 */
[----:B------:R-:W2:Y:S02]  /*1c2c0*/  @!P0 SYNCS.PHASECHK.TRANS64 P0, [R4+URZ+0x38860], R2 ;  /* 0x03886002040085a7 */ /* 0x000ea4000800007f */
[----:B--2---:R-:W-:Y:S05]  /*1c2d0*/  @!P0 BRA `(.L_x_8267) ;  /* 0xfffffffc00f08947 */ /* 0x004fea000383ffff */
[----:B------:R-:W-:Y:S05]  /*1c2e0*/  BRA `(.L_x_8360) ;  /* 0xffffffb800cc7947 */ /* 0x000fea000383ffff */
.L_x_8282:
[----:B-1----:R1:W2:Y:S02]  /*1c2f0*/  SYNCS.PHASECHK.TRANS64.TRYWAIT P0, [R4+URZ+0x38840], R2 ;  /* 0x03884002040075a7 */ /* 0x0022a4000800017f */
[----:B--2---:R-:W-:Y:S05]  /*1c300*/  @!P0 NANOSLEEP.SYNCS 0x989680 ;  /* 0x009896800000895d */ /* 0x004fea0003900000 */
[----:B------:R-:W2:Y:S02]  /*1c310*/  @!P0 SYNCS.PHASECHK.TRANS64 P0, [R4+URZ+0x38840], R2 ;  /* 0x03884002040085a7 */ /* 0x000ea4000800007f */
[----:B--2---:R-:W-:Y:S05]  /*1c320*/  @!P0 BRA `(.L_x_8282) ;  /* 0xfffffffc00f08947 */ /* 0x004fea000383ffff */
[----:B------:R-:W-:Y:S05]  /*1c330*/  BRA `(.L_x_8361) ;  /* 0xffffffc4008c7947 */ /* 0x000fea000383ffff */
.L_x_8287:
[----:B0-----:R0:W2:Y:S02]  /*1c340*/  SYNCS.PHASECHK.TRANS64.TRYWAIT P0, [R4+URZ+0x38860], R2 ;  /* 0x03886002040075a7 */ /* 0x0010a4000800017f */
[----:B--2---:R-:W-:Y:S05]  /*1c350*/  @!P0 NANOSLEEP.SYNCS 0x989680 ;  /* 0x009896800000895d */ /* 0x004fea0003900000 */
[----:B------:R-:W2:Y:S02]  /*1c360*/  @!P0 SYNCS.PHASECHK.TRANS64 P0, [R4+URZ+0x38860], R2 ;  /* 0x03886002040085a7 */ /* 0x000ea4000800007f */
[----:B--2---:R-:W-:Y:S05]  /*1c370*/  @!P0 BRA `(.L_x_8287) ;  /* 0xfffffffc00f08947 */ /* 0x004fea000383ffff */
[----:B------:R-:W-:Y:S05]  /*1c380*/  BRA `(.L_x_8362) ;  /* 0xffffffc8000c7947 */ /* 0x000fea000383ffff */
.L_x_8303:
[----:B-1----:R-:W4:Y:S01]  /*1c390*/  LDL R3, [R1] ;  /* 0x0000000001037983 */ /* 0x002f220000100800 */
        /* <DEDUP_REMOVED lines=8> */
.L_x_8364:
[----:B------:R-:W-:Y:S05]  /*1c420*/  BSYNC B0 ;  /* 0x0000000000007941 */ /* 0x000fea0003800000 */
.L_x_8363:
        /* <DEDUP_REMOVED lines=9> */
.L_x_8365:
        /* <DEDUP_REMOVED lines=25> */
.L_x_8366:
        /* <DEDUP_REMOVED lines=8> */
.L_x_8367:
        /* <DEDUP_REMOVED lines=8> */
.L_x_8368:
        /* <DEDUP_REMOVED lines=8> */
.L_x_8369:
        /* <DEDUP_REMOVED lines=8> */
.L_x_8370:
        /* <DEDUP_REMOVED lines=9> */
.L_x_8371:
[----:B------:R-:W-:Y:S01]  /*1c8e0*/  IMAD.MOV.U32 R10, RZ, RZ, R14 ;  /* 0x000000ffff0a7224 */ /* 0x000fe200078e000e */
[----:B------:R-:W-:Y:S06]  /*1c8f0*/  BRA `(.L_x_8372) ;  /* 0xffffffd0004c7947 */ /* 0x000fec000383ffff */
.L_x_8306:
        /* <DEDUP_REMOVED lines=8> */
.L_x_8374:
[----:B------:R-:W-:Y:S05]  /*1c980*/  BSYNC B0 ;  /* 0x0000000000007941 */ /* 0x000fea0003800000 */
.L_x_8373:
        /* <DEDUP_REMOVED lines=10> */
.L_x_8375:
        /* <DEDUP_REMOVED lines=8> */
.L_x_8376:
        /* <DEDUP_REMOVED lines=8> */
.L_x_8377:
        /* <DEDUP_REMOVED lines=8> */
.L_x_8378:
        /* <DEDUP_REMOVED lines=9> */
.L_x_8379:
[----:B------:R-:W-:Y:S01]  /*1cc40*/  IMAD.MOV.U32 R10, RZ, RZ, R14 ;  /* 0x000000ffff0a7224 */ /* 0x000fe200078e000e */
[----:B------:R-:W-:Y:S06]  /*1cc50*/  BRA `(.L_x_8380) ;  /* 0xffffffd000207947 */ /* 0x000fec000383ffff */
.L_x_8308:
[----:B------:R-:W-:Y:S01]  /*1cc60*/  BSSY B0, `(.L_x_8381) ;  /* 0x0000006000007945 */ /* 0x000fe20003800000 */
[----:B------:R-:W-:Y:S01]  /*1cc70*/  PLOP3.LUT P6, PT, P6, PT, PT, 0x8, 0x0 ;  /* 0x000000000000781c */ /* 0x000fe200037ce170 */
[----:B------:R-:W-:-:S12]  /*1cc80*/  IMAD.MOV.U32 R15, RZ, RZ, -0x1 ;  /* 0xffffffffff0f7424 */ /* 0x000fd800078e00ff */
[----:B0-----:R-:W-:Y:S05]  /*1cc90*/  WARPSYNC.COLLECTIVE R15, `(.L_x_8382) ;  /* 0x000000000f087348 */ /* 0x001fea0003c00000 */
[----:B------:R-:W-:Y:S01]  /*1cca0*/  VOTE.ANY R14, PT, P6 ;  /* 0x00000000000e7806 */ /* 0x000fe200030e0100 */
[----:B0-----:R-:W-:Y:S06]  /*1ccb0*/  ENDCOLLECTIVE ;  /* 0x000000000000791b */ /* 0x001fec0003800000 */
.L_x_8382:
[----:B------:R-:W-:Y:S05]  /*1ccc0*/  BSYNC B0 ;  /* 0x0000000000007941 */ /* 0x000fea0003800000 */
.L_x_8381:
        /* <DEDUP_REMOVED lines=10> */
.L_x_8383:
[----:B------:R-:W-:Y:S02]  /*1cd70*/  IMAD.MOV.U32 R13, RZ, RZ, R7 ;  /* 0x000000ffff0d7224 */ /* 0x000fe400078e0007 */
[----:B------:R-:W-:-:S07]  /*1cd80*/  IMAD.MOV.U32 R4, RZ, RZ, R14 ;  /* 0x000000ffff047224 */ /* 0x000fce00078e000e */
[----:B------:R-:W-:Y:S05]  /*1cd90*/  WARPSYNC.COLLECTIVE R15, `(.L_x_8384) ;  /* 0x000000000f087348 */ /* 0x000fea0003c00000 */
[----:B------:R0:W1:Y:S02]  /*1cda0*/  SHFL.IDX P6, R14, R13, R12, R11 ;  /* 0x0000000c0d0e7389 */ /* 0x00006400000c000b */
[----:B01----:R-:W-:Y:S01]  /*1cdb0*/  ENDCOLLECTIVE ;  /* 0x000000000000791b */ /* 0x003fe20003800000 */
.L_x_8384:
[----:B------:R-:W-:Y:S02]  /*1cdc0*/  IMAD.MOV.U32 R7, RZ, RZ, R14 ;  /* 0x000000ffff077224 */ /* 0x000fe400078e000e */
[----:B------:R-:W-:-:S05]  /*1cdd0*/  IMAD.IADD R5, R9, 0x1, R16 ;  /* 0x0000000109057824 */ /* 0x000fca00078e0210 */
[----:B------:R0:W-:Y:S01]  /*1cde0*/  STL [R1+0xc], R5 ;  /* 0x00000c0501007387 */ /* 0x0001e20000100800 */
[----:B------:R-:W-:Y:S05]  /*1cdf0*/  BRA `(.L_x_8385) ;  /* 0xffffffd000007947 */ /* 0x000fea000383ffff */
.L_x_8310:
        /* <DEDUP_REMOVED lines=8> */
.L_x_8387:
[----:B------:R-:W-:Y:S05]  /*1ce80*/  BSYNC B0 ;  /* 0x0000000000007941 */ /* 0x000fea0003800000 */
.L_x_8386:
[----:B------:R-:W-:Y:S01]  /*1ce90*/  IMAD.MOV.U32 R2, RZ, RZ, R14 ;  /* 0x000000ffff027224 */ /* 0x000fe200078e000e */
[----:B------:R-:W-:Y:S06]  /*1cea0*/  BRA `(.L_x_8388) ;  /* 0xffffffcc00ec7947 */ /* 0x000fec000383ffff */
.L_x_8316:
[----:B0-----:R0:W1:Y:S02]  /*1ceb0*/  SYNCS.PHASECHK.TRANS64.TRYWAIT P0, [R0+URZ+0x38820], R3 ;  /* 0x03882003000075a7 */ /* 0x001064000800017f */
[----:B-1----:R-:W-:Y:S05]  /*1cec0*/  @!P0 NANOSLEEP.SYNCS 0x989680 ;  /* 0x009896800000895d */ /* 0x002fea0003900000 */
[----:B------:R-:W1:Y:S02]  /*1ced0*/  @!P0 SYNCS.PHASECHK.TRANS64 P0, [R0+URZ+0x38820], R3 ;  /* 0x03882003000085a7 */ /* 0x000e64000800007f */
[----:B-1----:R-:W-:Y:S05]  /*1cee0*/  @!P0 BRA `(.L_x_8316) ;  /* 0xfffffffc00f08947 */ /* 0x002fea000383ffff */
[----:B------:R-:W-:Y:S05]  /*1cef0*/  BRA `(.L_x_8389) ;  /* 0xffffffd8008c7947 */ /* 0x000fea000383ffff */
.L_x_8317:
        /* <DEDUP_REMOVED lines=11> */
.L_x_8391:
[----:B------:R-:W-:Y:S05]  /*1cfb0*/  BSYNC B0 ;  /* 0x0000000000007941 */ /* 0x000fea0003800000 */
.L_x_8390:
[----:B------:R-:W-:Y:S05]  /*1cfc0*/  BRA `(.L_x_8392) ;  /* 0xffffffd800747947 */ /* 0x000fea000383ffff */
.L_x_8320:
[----:B------:R-:W-:Y:S01]  /*1cfd0*/  BSSY B1, `(.L_x_8393) ;  /* 0x0000006000017945 */ /* 0x000fe20003800000 */
[----:B------:R-:W-:-:S07]  /*1cfe0*/  IMAD.MOV.U32 R15, RZ, RZ, -0x1 ;  /* 0xffffffffff0f7424 */ /* 0x000fce00078e00ff */
[----:B01----:R-:W-:Y:S05]  /*1cff0*/  WARPSYNC.COLLECTIVE R15, `(.L_x_8394) ;  /* 0x000000000f0c7348 */ /* 0x003fea0003c00000 */
[----:B------:R-:W-:Y:S02]  /*1d000*/  ELECT P6, UR62, PT ;  /* 0x00000000003e782f */ /* 0x000fe400038c0000 */
[----:B------:R-:W-:Y:S01]  /*1d010*/  MOV R14, UR62 ;  /* 0x0000003e000e7c02 */ /* 0x000fe20008000f00 */
[----:B01----:R-:W-:Y:S10]  /*1d020*/  ENDCOLLECTIVE ;  /* 0x000000000000791b */ /* 0x003ff40003800000 */
.L_x_8394:
[----:B------:R-:W-:Y:S05]  /*1d030*/  BSYNC B1 ;  /* 0x0000000000017941 */ /* 0x000fea0003800000 */
.L_x_8393:
[----:B------:R-:W-:Y:S05]  /*1d040*/  BRA `(.L_x_8395) ;  /* 0xffffffd8006c7947 */ /* 0x000fea000383ffff */
.L_x_8322:
[----:B0-----:R0:W1:Y:S02]  /*1d050*/  SYNCS.PHASECHK.TRANS64.TRYWAIT P0, [R6+URZ], R5 ;  /* 0x00000005060075a7 */ /* 0x001064000800017f */
[----:B-1----:R-:W-:Y:S05]  /*1d060*/  @!P0 NANOSLEEP.SYNCS 0x989680 ;  /* 0x009896800000895d */ /* 0x002fea0003900000 */
[----:B------:R-:W1:Y:S02]  /*1d070*/  @!P0 SYNCS.PHASECHK.TRANS64 P0, [R6+URZ], R5 ;  /* 0x00000005060085a7 */ /* 0x000e64000800007f */
[----:B-1----:R-:W-:Y:S05]  /*1d080*/  @!P0 BRA `(.L_x_8322) ;  /* 0xfffffffc00f08947 */ /* 0x002fea000383ffff */
[----:B------:R-:W-:Y:S05]  /*1d090*/  BRA `(.L_x_8396) ;  /* 0xffffffd800a87947 */ /* 0x000fea000383ffff */
.L_x_8323:
[----:B-1----:R1:W2:Y:S02]  /*1d0a0*/  SYNCS.PHASECHK.TRANS64.TRYWAIT P0, [R7+URZ], R2 ;  /* 0x00000002070075a7 */ /* 0x0022a4000800017f */
[----:B--2---:R-:W-:Y:S05]  /*1d0b0*/  @!P0 NANOSLEEP.SYNCS 0x989680 ;  /* 0x009896800000895d */ /* 0x004fea0003900000 */
[----:B------:R-:W2:Y:S02]  /*1d0c0*/  @!P0 SYNCS.PHASECHK.TRANS64 P0, [R7+URZ], R2 ;  /* 0x00000002070085a7 */ /* 0x000ea4000800007f */
[----:B--2---:R-:W-:Y:S05]  /*1d0d0*/  @!P0 BRA `(.L_x_8323) ;  /* 0xfffffffc00f08947 */ /* 0x004fea000383ffff */
[----:B------:R-:W-:Y:S05]  /*1d0e0*/  BRA `(.L_x_8397) ;  /* 0xffffffd8009c7947 */ /* 0x000fea000383ffff */
.L_x_8325:
[----:B--2---:R2:W3:Y:S02]  /*1d0f0*/  SYNCS.PHASECHK.TRANS64.TRYWAIT P0, [R4+URZ], R5 ;  /* 0x00000005040075a7 */ /* 0x0044e4000800017f */
[----:B---3--:R-:W-:Y:S05]  /*1d100*/  @!P0 NANOSLEEP.SYNCS 0x989680 ;  /* 0x009896800000895d */ /* 0x008fea0003900000 */
[----:B------:R-:W3:Y:S02]  /*1d110*/  @!P0 SYNCS.PHASECHK.TRANS64 P0, [R4+URZ], R5 ;  /* 0x00000005040085a7 */ /* 0x000ee4000800007f */
[----:B---3--:R-:W-:Y:S05]  /*1d120*/  @!P0 BRA `(.L_x_8325) ;  /* 0xfffffffc00f08947 */ /* 0x008fea000383ffff */
[----:B------:R-:W-:Y:S05]  /*1d130*/  BRA `(.L_x_8398) ;  /* 0xffffffd800a47947 */ /* 0x000fea000383ffff */
.L_x_8399:
        /* <DEDUP_REMOVED lines=12> */
.L_x_15012:


//--------------------- .text._ZN7cutlass13device_kernelIN5flash11enable_sm90INS1_16FlashAttnFwdSm90INS1_25CollectiveMainloopFwdSm90ILi2EN4cute5tupleIJNS5_1CILi1EEES8_S8_EEENS6_IJNS7_ILi64EEESA_SA_EEELi512ENS_6half_tEfNS_4arch4Sm90ELb1ELb0ELb0ELb1ELb0ELb1ELb1ELb0ELb0ELb1ELb1ELb0EEENS1_21CollectiveEpilogueFwdINS6_IJSA_NS7_ILi512EEESA_EEES9_SC_SE_Li256ELb1ELb1ELb1ELb0EEENS1_36VarlenDynamicPersistentTileSchedulerILi64ELi64ELi256ELi128ELb1ELb1ELb1ELb1ELb1ELb1EEEEEEEEEvNT_6ParamsE --------------------------
	.section	.text._ZN7cutlass13device_kernelIN5flash11enable_sm90INS1_16FlashAttnFwdSm90INS1_25CollectiveMainloopFwdSm90ILi2EN4cute5tupleIJNS5_1CILi1EEES8_S8_EEENS6_IJNS7_ILi64EEESA_SA_EEELi512ENS_6half_tEfNS_4arch4Sm90ELb1ELb0ELb0ELb1ELb0ELb1ELb1ELb0ELb0ELb1ELb1ELb0EEENS1_21CollectiveEpilogueFwdINS6_IJSA_NS7_ILi512EEESA_EEES9_SC_SE_Li256ELb1ELb1ELb1ELb0EEENS1_36VarlenDynamicPersistentTileSchedulerILi64ELi64ELi256ELi128ELb1ELb1ELb1ELb1ELb1ELb1EEEEEEEEEvNT_6ParamsE,"ax",@progbits
	.align	128
.text._ZN7cutlass13device_kernelIN5flash11enable_sm90INS1_16FlashAttnFwdSm90INS1_25CollectiveMainloopFwdSm90ILi2EN4cute5tupleIJNS5_1CILi1EEES8_S8_EEENS6_IJNS7_ILi64EEESA_SA_EEELi512ENS_6half_tEfNS_4arch4Sm90ELb1ELb0ELb0ELb1ELb0ELb1ELb1ELb0ELb0ELb1ELb1ELb0EEENS1_21CollectiveEpilogueFwdINS6_IJSA_NS7_ILi512EEESA_EEES9_SC_SE_Li256ELb1ELb1ELb1ELb0EEENS1_36VarlenDynamicPersistentTileSchedulerILi64ELi64ELi256ELi128ELb1ELb1ELb1ELb1ELb1ELb1EEEEEEEEEvNT_6ParamsE:
        .type           _ZN7cutlass13device_kernelIN5flash11enable_sm90INS1_16FlashAttnFwdSm90INS1_25CollectiveMainloopFwdSm90ILi2EN4cute5tupleIJNS5_1CILi1EEES8_S8_EEENS6_IJNS7_ILi64EEESA_SA_EEELi512ENS_6half_tEfNS_4arch4Sm90ELb1ELb0ELb0ELb1ELb0ELb1ELb1ELb0ELb0ELb1ELb1ELb0EEENS1_21CollectiveEpilogueFwdINS6_IJSA_NS7_ILi512EEESA_EEES9_SC_SE_Li256ELb1ELb1ELb1ELb0EEENS1_36VarlenDynamicPersistentTileSchedulerILi64ELi64ELi256ELi128ELb1ELb1ELb1ELb1ELb1ELb1EEEEEEEEEvNT_6ParamsE,@function
        .size           _ZN7cutlass13device_kernelIN5flash11enable_sm90INS1_16FlashAttnFwdSm90INS1_25CollectiveMainloopFwdSm90ILi2EN4cute5tupleIJNS5_1CILi1EEES8_S8_EEENS6_IJNS7_ILi64EEESA_SA_EEELi512ENS_6half_tEfNS_4arch4Sm90ELb1ELb0ELb0ELb1ELb0ELb1ELb1ELb0ELb0ELb1ELb1ELb0EEENS1_21CollectiveEpilogueFwdINS6_IJSA_NS7_ILi512EEESA_EEES9_SC_SE_Li256ELb1ELb1ELb1ELb0EEENS1_36VarlenDynamicPersistentTileSchedulerILi64ELi64ELi256ELi128ELb1ELb1ELb1ELb1ELb1ELb1EEEEEEEEEvNT_6ParamsE,(.L_x_15013 - _ZN7cutlass13device_kernelIN5flash11enable_sm90INS1_16FlashAttnFwdSm90INS1_25CollectiveMainloopFwdSm90ILi2EN4cute5tupleIJNS5_1CILi1EEES8_S8_EEENS6_IJNS7_ILi64EEESA_SA_EEELi512ENS_6half_tEfNS_4arch4Sm90ELb1ELb0ELb0ELb1ELb0ELb1ELb1ELb0ELb0ELb1ELb1ELb0EEENS1_21CollectiveEpilogueFwdINS6_IJSA_NS7_ILi512EEESA_EEES9_SC_SE_Li256ELb1ELb1ELb1ELb0EEENS1_36VarlenDynamicPersistentTileSchedulerILi64ELi64ELi256ELi128ELb1ELb1ELb1ELb1ELb1ELb1EEEEEEEEEvNT_6ParamsE)
        .other          _ZN7cutlass13device_kernelIN5flash11enable_sm90INS1_16FlashAttnFwdSm90INS1_25CollectiveMainloopFwdSm90ILi2EN4cute5tupleIJNS5_1CILi1EEES8_S8_EEENS6_IJNS7_ILi64EEESA_SA_EEELi512ENS_6half_tEfNS_4arch4Sm90ELb1ELb0ELb0ELb1ELb0ELb1ELb1ELb0ELb0ELb1ELb1ELb0EEENS1_21CollectiveEpilogueFwdINS6_IJSA_NS7_ILi512EEESA_EEES9_SC_SE_Li256ELb1ELb1ELb1ELb0EEENS1_36VarlenDynamicPersistentTileSchedulerILi64ELi64ELi256ELi128ELb1ELb1ELb1ELb1ELb1ELb1EEEEEEEEEvNT_6ParamsE,@"STO_CUDA_ENTRY STV_DEFAULT"
_ZN7cutlass13device_kernelIN5flash11enable_sm90INS1_16FlashAttnFwdSm90INS1_25CollectiveMainloopFwdSm90ILi2EN4cute5tupleIJNS5_1CILi1EEES8_S8_EEENS6_IJNS7_ILi64EEESA_SA_EEELi512ENS_6half_tEfNS_4arch4Sm90ELb1ELb0ELb0ELb1ELb0ELb1ELb1ELb0ELb0ELb1ELb1ELb0EEENS1_21CollectiveEpilogueFwdINS6_IJSA_NS7_ILi512EEESA_EEES9_SC_SE_Li256ELb1ELb1ELb1ELb0EEENS1_36VarlenDynamicPersistentTileSchedulerILi64ELi64ELi256ELi128ELb1ELb1ELb1ELb1ELb1ELb1EEEEEEEEEvNT_6ParamsE:
        /* <DEDUP_REMOVED lines=24> */
.L_x_8401:
[----:B------:R-:W-:Y:S05]  /*0180*/  BSYNC B0 ;  /* 0x0000000000007941 */ /* 0x000fea0003800000 */
.L_x_8400:
        /* <DEDUP_REMOVED lines=39> */
.L_x_8402:
        /* <DEDUP_REMOVED lines=22> */
.L_x_8403:
        /* <DEDUP_REMOVED lines=18> */
.L_x_8404:
        /* <DEDUP_REMOVED lines=22> */
.L_x_8405:
        /* <DEDUP_REMOVED lines=22> */
.L_x_8406:
        /* <DEDUP_REMOVED lines=8> */
.L_x_8409:
        /* <DEDUP_REMOVED lines=34> */
[----:B------:R-:W-:Y:S01]  /*0be0*/  SHF.R.S32.HI R5, RZ, 0x1f, R5 ;  /* 0x0000001fff057819 */ /* 0x000fe20000011405 */
[C---:B------:R-:W-:Y:S01]  /*0bf0*/  IMAD.IADD R15, R6.reuse, 0x1, -R15 ;  /* 0x00000001060f7824 */ /* 0x040fe200078e0a0f */
[----:B------:R-:W-:Y:S01]  /*0c00*/  SHF.R.S32.HI R7, RZ, 0x4, R4 ;  /* 0x00000004ff077819 */ /* 0x000fe20000011404 */
[----:B------:R-:W-:Y:S01]  /*0c10*/  IMAD.IADD R3, R6, 0x1, -R3 ;  /* 0x0000000106037824 */ /* 0x000fe200078e0a03 */
[----:B------:R-:W-:Y:S01]  /*0c20*/  LOP3.LUT R9, R0, 0xffffff80, RZ, 0xc0, !PT ;  /* 0xffffff8000097812 */ /* 0x000fe200078ec0ff */
[----:B------:R-:W-:Y:S01]  /*0c30*/  IMAD.SHL.U32 R187, R15, 0x8, RZ ;  /* 0x000000080fbb7824 */ /* 0x000fe200078e00ff */
[----:B------:R-:W-:Y:S02]  /*0c40*/  LEA.HI R5, R5, R214, RZ, 0x2 ;  /* 0x000000d605057211 */ /* 0x000fe400078f10ff */
[----:B------:R-:W-:Y:S01]  /*0c50*/  LEA.HI R4, R4, R7, RZ, 0x1 ;  /* 0x0000000704047211 */ /* 0x000fe200078f08ff */
[C---:B------:R-:W-:Y:S01]  /*0c60*/  IMAD.IADD R9, R6.reuse, 0x1, -R9 ;  /* 0x0000000106097824 */ /* 0x040fe200078e0a09 */
[----:B------:R-:W-:Y:S01]  /*0c70*/  LOP3.LUT R11, R13, 0xfffffffc, RZ, 0xc0, !PT ;  /* 0xfffffffc0d0b7812 */ /* 0x000fe200078ec0ff */
[C---:B------:R-:W-:Y:S01]  /*0c80*/  VIADD R225, R187.reuse, 0x80 ;  /* 0x00000080bbe17836 */ /* 0x040fe20000000000 */
[----:B------:R-:W-:Y:S01]  /*0c90*/  SHF.R.S32.HI R24, RZ, 0x7, R0 ;  /* 0x00000007ff187819 */ /* 0x000fe20000011400 */
[----:B------:R-:W-:Y:S01]  /*0ca0*/  VIADD R223, R187, 0x100 ;  /* 0x00000100bbdf7836 */ /* 0x000fe20000000000 */
[----:B------:R-:W-:Y:S01]  /*0cb0*/  SHF.R.S32.HI R8, RZ, 0x1f, R3 ;  /* 0x0000001fff087819 */ /* 0x000fe20000011403 */
[----:B------:R-:W-:Y:S01]  /*0cc0*/  IMAD.IADD R184, R6, 0x1, -R11 ;  /* 0x0000000106b87824 */ /* 0x000fe200078e0a0b */
[----:B------:R-:W-:Y:S01]  /*0cd0*/  LOP3.LUT R5, R5, 0x3ffffc, RZ, 0xc0, !PT ;  /* 0x003ffffc05057812 */ /* 0x000fe200078ec0ff */
[----:B------:R-:W-:Y:S01]  /*0ce0*/  IMAD R14, R24, 0x100, R3 ;  /* 0x00000100180e7824 */ /* 0x000fe200078e0203 */
[----:B------:R-:W-:Y:S01]  /*0cf0*/  LOP3.LUT R4, R4, 0x1ffffffe, RZ, 0xc0, !PT ;  /* 0x1ffffffe04047812 */ /* 0x000fe200078ec0ff */
[----:B------:R-:W-:Y:S01]  /*0d00*/  STL [R1+0x64], R24 ;  /* 0x0000641801007387 */ /* 0x000fe20000100800 */
[----:B------:R-:W-:Y:S01]  /*0d10*/  SHF.R.S32.HI R6, RZ, 0x1f, R9 ;  /* 0x0000001fff067819 */ /* 0x000fe20000011409 */
[----:B------:R-:W-:Y:S01]  /*0d20*/  IMAD.IADD R5, R214, 0x1, -R5 ;  /* 0x00000001d6057824 */ /* 0x000fe200078e0a05 */
[----:B------:R-:W-:Y:S01]  /*0d30*/  LEA.HI R10, R8, R3, RZ, 0x3 ;  /* 0x00000003080a7211 */ /* 0x000fe200078f18ff */
[----:B------:R-:W-:Y:S01]  /*0d40*/  IMAD.IADD R4, R7, 0x1, -R4 ;  /* 0x0000000107047824 */ /* 0x000fe200078e0a04 */
[----:B------:R-:W-:Y:S01]  /*0d50*/  SHF.R.S32.HI R23, RZ, 0x2, R13 ;  /* 0x00000002ff177819 */ /* 0x000fe2000001140d */
[----:B------:R-:W-:Y:S01]  /*0d60*/  IMAD R21, R5, 0x10, R14 ;  /* 0x0000001005157824 */ /* 0x000fe200078e020e */
[-C--:B------:R-:W-:Y:S01]  /*0d70*/  LEA.HI R7, R6, R9.reuse, RZ, 0x2 ;  /* 0x0000000906077211 */ /* 0x080fe200078f10ff */
[----:B------:R-:W-:Y:S01]  /*0d80*/  IMAD.SHL.U32 R4, R4, 0x8, RZ ;  /* 0x0000000804047824 */ /* 0x000fe200078e00ff */
[C---:B------:R-:W-:Y:S01]  /*0d90*/  LOP3.LUT R12, R10.reuse, 0xfffffff8, RZ, 0xc0, !PT ;  /* 0xfffffff80a0c7812 */ /* 0x040fe200078ec0ff */
[----:B------:R-:W-:Y:S01]  /*0da0*/  VIADD R5, R23, 0x20 ;  /* 0x0000002017057836 */ /* 0x000fe20000000000 */
[--C-:B------:R-:W-:Y:S01]  /*0db0*/  SHF.R.S32.HI R8, RZ, 0x2, R7.reuse ;  /* 0x00000002ff087819 */ /* 0x100fe20000011407 */
[----:B------:R-:W-:Y:S01]  /*0dc0*/  IMAD.SHL.U32 R10, R10, 0x40, RZ ;  /* 0x000000400a0a7824 */ /* 0x000fe200078e00ff */
[----:B------:R-:W-:Y:S01]  /*0dd0*/  SHF.R.S32.HI R11, RZ, 0x1f, R7 ;  /* 0x0000001fff0b7819 */ /* 0x000fe20000011407 */
[----:B------:R-:W-:Y:S01]  /*0de0*/  IMAD.IADD R12, R3, 0x1, -R12 ;  /* 0x00000001030c7824 */ /* 0x000fe200078e0a0c */
[----:B------:R-:W-:Y:S01]  /*0df0*/  LOP3.LUT R14, R7, 0x7ffffffc, RZ, 0xc0, !PT ;  /* 0x7ffffffc070e7812 */ /* 0x000fe200078ec0ff */
[----:B------:R-:W-:Y:S01]  /*0e00*/  VIADD R228, R187, 0x40 ;  /* 0x00000040bbe47836 */ /* 0x000fe20000000000 */
[----:B------:R-:W-:Y:S01]  /*0e10*/  LEA.HI R11, R11, R8, RZ, 0x3 ;  /* 0x000000080b0b7211 */ /* 0x000fe200078f18ff */
[----:B------:R-:W-:Y:S01]  /*0e20*/  IMAD.SHL.U32 R3, R12, 0x40, RZ ;  /* 0x000000400c037824 */ /* 0x000fe200078e00ff */
[----:B------:R-:W-:Y:S01]  /*0e30*/  SHF.R.S32.HI R16, RZ, 0x1f, R5 ;  /* 0x0000001fff107819 */ /* 0x000fe20000011405 */
[----:B------:R-:W-:Y:S01]  /*0e40*/  IMAD.IADD R14, R9, 0x1, -R14 ;  /* 0x00000001090e7824 */ /* 0x000fe200078e0a0e */
[----:B------:R-:W-:Y:S01]  /*0e50*/  LEA.HI R6, R6, R9, RZ, 0x5 ;  /* 0x0000000906067211 */ /* 0x000fe200078f28ff */
[----:B------:R-:W-:Y:S01]  /*0e60*/  VIADD R224, R187, 0xc0 ;  /* 0x000000c0bbe07836 */ /* 0x000fe20000000000 */
[----:B------:R-:W-:Y:S01]  /*0e70*/  LOP3.LUT R11, R11, 0xfffffff8, RZ, 0xc0, !PT ;  /* 0xfffffff80b0b7812 */ /* 0x000fe200078ec0ff */
[----:B------:R-:W-:Y:S01]  /*0e80*/  IMAD.SHL.U32 R215, R14, 0x2, RZ ;  /* 0x000000020ed77824 */ /* 0x000fe200078e00ff */
[----:B------:R-:W-:Y:S01]  /*0e90*/  LEA.HI R9, R16, R5, RZ, 0x3 ;  /* 0x0000000510097211 */ /* 0x000fe200078f18ff */
[----:B------:R-:W-:Y:S01]  /*0ea0*/  IMAD.SHL.U32 R5, R5, 0x40, RZ ;  /* 0x0000004005057824 */ /* 0x000fe200078e00ff */
[----:B------:R-:W-:Y:S01]  /*0eb0*/  LOP3.LUT R3, R3, 0x1c0, RZ, 0xc0, !PT ;  /* 0x000001c003037812 */ /* 0x000fe200078ec0ff */
[----:B------:R-:W-:Y:S01]  /*0ec0*/  IMAD.IADD R11, R8, 0x1, -R11 ;  /* 0x00000001080b7824 */ /* 0x000fe200078e0a0b */
[----:B------:R-:W-:Y:S01]  /*0ed0*/  LEA.HI R0, R0, R24, RZ, 0x1 ;  /* 0x0000001800007211 */ /* 0x000fe200078f08ff */
[--C-:B------:R-:W-:Y:S01]  /*0ee0*/  IMAD.U32 R8, R21, 0x40, R4.reuse ;  /* 0x0000004015087824 */ /* 0x100fe200078e0004 */
[----:B------:R-:W-:Y:S01]  /*0ef0*/  LOP3.LUT R7, R5, 0x1c0, RZ, 0xc0, !PT ;  /* 0x000001c005077812 */ /* 0x000fe200078ec0ff */
[----:B------:R-:W-:Y:S01]  /*0f00*/  IMAD.SHL.U32 R16, R184, 0x8, RZ ;  /* 0x00000008b8107824 */ /* 0x000fe200078e00ff */
[----:B------:R-:W-:Y:S01]  /*0f10*/  LOP3.LUT R4, R3, 0x8, R4, 0xf8, !PT ;  /* 0x0000000803047812 */ /* 0x000fe200078ef804 */
[----:B------:R-:W-:Y:S01]  /*0f20*/  IMAD.SHL.U32 R9, R9, 0x40, RZ ;  /* 0x0000004009097824 */ /* 0x000fe200078e00ff */
[----:B------:R-:W-:Y:S01]  /*0f30*/  SHF.R.U32.HI R5, RZ, 0x3, R3 ;  /* 0x00000003ff057819 */ /* 0x000fe20000011603 */
[----:B------:R0:W-:Y:S01]  /*0f40*/  STL [R1+0x7c], R8 ;  /* 0x00007c0801007387 */ /* 0x0001e20000100800 */
[----:B------:R-:W-:Y:S01]  /*0f50*/  LOP3.LUT R3, R10, 0x7ffffe00, RZ, 0xc0, !PT ;  /* 0x7ffffe000a037812 */ /* 0x000fe200078ec0ff */
[----:B------:R-:W-:Y:S01]  /*0f60*/  VIADD R222, R187, 0x140 ;  /* 0x00000140bbde7836 */ /* 0x000fe20000000000 */
[----:B------:R-:W-:Y:S01]  /*0f70*/  LOP3.LUT R4, R4, R5, RZ, 0x3c, !PT ;  /* 0x0000000504047212 */ /* 0x000fe200078e3cff */
[----:B------:R-:W-:Y:S01]  /*0f80*/  IMAD.MOV.U32 R5, RZ, RZ, R17 ;  /* 0x000000ffff057224 */ /* 0x000fe200078e0011 */
[----:B------:R-:W-:Y:S01]  /*0f90*/  SHF.R.U32.HI R20, RZ, 0x3, R7 ;  /* 0x00000003ff147819 */ /* 0x000fe20000011607 */
[----:B------:R-:W-:Y:S01]  /*0fa0*/  IMAD R3, R214, 0x400, R3 ;  /* 0x00000400d6037824 */ /* 0x000fe200078e0203 */
[----:B------:R-:W-:-:S02]  /*0fb0*/  LOP3.LUT R7, R7, 0x38, R16, 0xf8, !PT ;  /* 0x0000003807077812 */ /* 0x000fc400078ef810 */
[----:B------:R-:W-:Y:S01]  /*0fc0*/  LOP3.LUT R0, R0, 0xfffffe, RZ, 0xc0, !PT ;  /* 0x00fffffe00007812 */ /* 0x000fe200078ec0ff */
[----:B------:R-:W-:Y:S01]  /*0fd0*/  IMAD.IADD R3, R3, 0x1, R4 ;  /* 0x0000000103037824 */ /* 0x000fe200078e0204 */
[----:B0-----:R-:W-:Y:S02]  /*0fe0*/  LOP3.LUT R8, R9, 0xfffffe00, RZ, 0xc0, !PT ;  /* 0xfffffe0009087812 */ /* 0x001fe400078ec0ff */
[----:B------:R-:W-:Y:S01]  /*0ff0*/  SHF.R.S32.HI R4, RZ, 0x1f, R13 ;  /* 0x0000001fff047819 */ /* 0x000fe2000001140d */
[----:B------:R-:W-:Y:S01]  /*1000*/  IMAD.IADD R0, R24, 0x1, -R0 ;  /* 0x0000000118007824 */ /* 0x000fe200078e0a00 */
[----:B------:R-:W-:Y:S01]  /*1010*/  LOP3.LUT R21, R8, R7, R20, 0xf6, !PT ;  /* 0x0000000708157212 */ /* 0x000fe200078ef614 */
[----:B------:R-:W-:Y:S01]  /*1020*/  IMAD R195, R3, 0x2, R2 ;  /* 0x0000000203c37824 */ /* 0x000fe200078e0202 */
[----:B------:R-:W-:Y:S01]  /*1030*/  LEA.HI R8, R184, R184, RZ, 0x1 ;  /* 0x000000b8b8087211 */ /* 0x000fe200078f08ff */
[----:B------:R-:W-:Y:S01]  /*1040*/  IMAD.MOV.U32 R7, RZ, RZ, R19 ;  /* 0x000000ffff077224 */ /* 0x000fe200078e0013 */
[----:B------:R-:W-:Y:S01]  /*1050*/  LEA.HI R4, R4, R23, RZ, 0x3 ;  /* 0x0000001704047211 */ /* 0x000fe200078f18ff */
[C---:B------:R-:W-:Y:S01]  /*1060*/  VIADD R212, R195.reuse, 0x36400 ;  /* 0x00036400c3d47836 */ /* 0x040fe20000000000 */
[----:B------:R-:W-:Y:S01]  /*1070*/  LOP3.LUT R9, R8, 0x1ffffffe, RZ, 0xc0, !PT ;  /* 0x1ffffffe08097812 */ /* 0x000fe200078ec0ff */
[----:B------:R-:W-:Y:S01]  /*1080*/  IMAD.SHL.U32 R8, R0, 0x100, RZ ;  /* 0x0000010000087824 */ /* 0x000fe200078e00ff */
[----:B------:R-:W-:Y:S01]  /*1090*/  LOP3.LUT R4, R4, 0xfffffff8, RZ, 0xc0, !PT ;  /* 0xfffffff804047812 */ /* 0x000fe200078ec0ff */
[----:B------:R-:W-:Y:S01]  /*10a0*/  VIADD R203, R195, 0x36440 ;  /* 0x00036440c3cb7836 */ /* 0x000fe20000000000 */
[----:B------:R-:W-:Y:S01]  /*10b0*/  SHF.R.S32.HI R6, RZ, 0x5, R6 ;  /* 0x00000005ff067819 */ /* 0x000fe20000011406 */
[----:B------:R-:W-:Y:S01]  /*10c0*/  IMAD.IADD R192, R215, 0x1, R8 ;  /* 0x00000001d7c07824 */ /* 0x000fe200078e0208 */
[----:B------:R-:W-:Y:S01]  /*10d0*/  R2P PR, R12, 0x6 ;  /* 0x000000060c007804 */ /* 0x000fe20000000000 */
[----:B------:R-:W-:Y:S01]  /*10e0*/  IMAD.IADD R189, R23, 0x1, -R4 ;  /* 0x0000000117bd7824 */ /* 0x000fe200078e0a04 */
[----:B------:R-:W-:Y:S01]  /*10f0*/  SHF.R.S32.HI R4, RZ, 0x1f, R225 ;  /* 0x0000001fff047819 */ /* 0x000fe200000114e1 */
[----:B------:R-:W-:Y:S01]  /*1100*/  IMAD R188, R6, 0x10, R11 ;  /* 0x0000001006bc7824 */ /* 0x000fe200078e020b */
[----:B------:R-:W-:Y:S01]  /*1110*/  SHF.R.S32.HI R4, RZ, 0x1f, R223 ;  /* 0x0000001fff047819 */ /* 0x000fe200000114df */
[----:B------:R-:W-:Y:S01]  /*1120*/  IMAD.IADD R9, R184, 0x1, -R9 ;  /* 0x00000001b8097824 */ /* 0x000fe200078e0a09 */
[----:B------:R-:W-:Y:S01]  /*1130*/  SHF.R.S32.HI R0, RZ, 0x1f, R228 ;  /* 0x0000001fff007819 */ /* 0x000fe200000114e4 */
[C---:B------:R-:W-:Y:S01]  /*1140*/  VIADD R36, R192.reuse, 0x8 ;  /* 0x00000008c0247836 */ /* 0x040fe20000000000 */
[----:B------:R0:W-:Y:S01]  /*1150*/  STL [R1+0x78], R8 ;  /* 0x0000780801007387 */ /* 0x0001e20000100800 */
[C---:B------:R-:W-:Y:S01]  /*1160*/  VIADD R33, R192.reuse, 0x20 ;  /* 0x00000020c0217836 */ /* 0x040fe20000000000 */
[----:B------:R-:W-:Y:S01]  /*1170*/  SHF.R.S32.HI R0, RZ, 0x1f, R224 ;  /* 0x0000001fff007819 */ /* 0x000fe200000114e0 */
[----:B------:R-:W-:Y:S01]  /*1180*/  IMAD R4, R21, 0x2, R2 ;  /* 0x0000000215047824 */ /* 0x000fe200078e0202 */
[----:B------:R-:W-:Y:S01]  /*1190*/  SHF.R.S32.HI R0, RZ, 0x1f, R222 ;  /* 0x0000001fff007819 */ /* 0x000fe200000114de */
[C---:B------:R-:W-:Y:S01]  /*11a0*/  VIADD R30, R192.reuse, 0x38 ;  /* 0x00000038c01e7836 */ /* 0x040fe20000000000 */
[----:B------:R-:W-:Y:S01]  /*11b0*/  SHF.R.S32.HI R0, RZ, 0x1f, R192 ;  /* 0x0000001fff007819 */ /* 0x000fe200000114c0 */
[C---:B------:R-:W-:Y:S01]  /*11c0*/  VIADD R27, R192.reuse, 0x50 ;  /* 0x00000050c01b7836 */ /* 0x040fe20000000000 */
[----:B------:R1:W-:Y:S01]  /*11d0*/  STL [R1+0x74], R4 ;  /* 0x0000740401007387 */ /* 0x0003e20000100800 */
        /* <DEDUP_REMOVED lines=10> */
[C---:B-1----:R-:W-:Y:S01]  /*1280*/  VIADD R4, R192.reuse, 0xb8 ;  /* 0x000000b8c0047836 */ /* 0x042fe20000000000 */
        /* <DEDUP_REMOVED lines=49> */
[----:B------:R-:W-:Y:S01]  /*15a0*/  IMAD.MOV.U32 R6, RZ, RZ, R18 ;  /* 0x000000ffff067224 */ /* 0x000fe200078e0012 */
[----:B------:R-:W-:Y:S01]  /*15b0*/  CS2R R18, SRZ ;  /* 0x0000000000127805 */ /* 0x000fe2000001ff00 */
[----:B------:R-:W-:Y:S01]  /*15c0*/  IMAD.IADD R212, R212, 0x1, R210 ;  /* 0x00000001d4d47824 */ /* 0x000fe200078e02d2 */
[----:B------:R-:W-:Y:S01]  /*15d0*/  SHF.R.S32.HI R3, RZ, 0x1f, R232 ;  /* 0x0000001fff037819 */ /* 0x000fe200000114e8 */
[----:B------:R-:W-:Y:S01]  /*15e0*/  VIADD R191, R184, 0x10 ;  /* 0x00000010b8bf7836 */ /* 0x000fe20000000000 */
[----:B------:R-:W-:Y:S01]  /*15f0*/  SHF.R.S32.HI R0, RZ, 0x1f, R231 ;  /* 0x0000001fff007819 */ /* 0x000fe200000114e7 */
[----:B------:R-:W-:-:S07]  /*1600*/  IMAD.IADD R210, R210, 0x1, R203 ;  /* 0x00000001d2d27824 */ /* 0x000fce00078e02cb */
.L_x_8552:
[----:B01234-:R-:W0:Y:S01]  /*1610*/  LDC.64 R8, c[0x0][0xd88] ;  /* 0x00036200ff087b82 */ /* 0x01fe220000000a00 */
        /* <DEDUP_REMOVED lines=54> */
.L_x_8411:
[----:B------:R-:W-:Y:S02]  /*1980*/  IMAD.U32 R40, RZ, RZ, UR5 ;  /* 0x00000005ff287e24 */ /* 0x000fe4000f8e00ff */
[----:B------:R-:W-:Y:S01]  /*1990*/  IMAD.U32 R24, RZ, RZ, UR4 ;  /* 0x00000004ff187e24 */ /* 0x000fe2000f8e00ff */
[----:B------:R-:W-:Y:S06]  /*19a0*/  @!P2 BRA `(.L_x_8412) ;  /* 0x000000000010a947 */ /* 0x000fec0003800000 */
[----:B------:R-:W-:-:S04]  /*19b0*/  IADD3 R6, P0, R220, UR8, RZ ;  /* 0x00000008dc067c10 */ /* 0x000fc8000ff1e0ff */
[----:B------:R-:W-:-:S05]  /*19c0*/  IADD3.X R7, R221, UR9, RZ, P0, !PT ;  /* 0x00000009dd077c10 */ /* 0x000fca00087fe4ff */
[----:B------:R0:W5:Y:S01]  /*19d0*/  LDG.E R24, desc[UR42][R6.64] ;  /* 0x0000002a06187981 */ /* 0x000162000c1e1900 */
[----:B------:R-:W-:Y:S05]  /*19e0*/  BRA `(.L_x_8413) ;  /* 0x0000000000107947 */ /* 0x000fea0003800000 */
.L_x_8412:
[----:B------:R-:W-:Y:S05]  /*19f0*/  @!P0 BRA `(.L_x_8413) ;  /* 0x00000000000c8947 */ /* 0x000fea0003800000 */
[----:B------:R-:W2:Y:S04]  /*1a00*/  LDG.E R3, desc[UR42][R8.64] ;  /* 0x0000002a08037981 */ /* 0x000ea8000c1e1900 */
[----:B------:R-:W2:Y:S02]  /*1a10*/  LDG.E R24, desc[UR42][R8.64+0x4] ;  /* 0x0000042a08187981 */ /* 0x000ea4000c1e1900 */
[----:B--2---:R-:W-:-:S07]  /*1a20*/  IMAD.IADD R24, R24, 0x1, -R3 ;  /* 0x0000000118187824 */ /* 0x004fce00078e0a03 */
.L_x_8413:
        /* <DEDUP_REMOVED lines=34> */
[----:B------:R-:W-:Y:S01]  /*1c50*/  SHF.R.S32.HI R43, RZ, 0x6, R3 ;  /* 0x00000006ff2b7819 */ /* 0x000fe20000011403 */
[----:B------:R-:W-:Y:S01]  /*1c60*/  IMAD.MOV.U32 R3, RZ, RZ, RZ ;  /* 0x000000ffff037224 */ /* 0x000fe200078e00ff */
[----:B------:R-:W-:-:S04]  /*1c70*/  LEA.HI R5, R5, R4, RZ, 0x6 ;  /* 0x0000000405057211 */ /* 0x000fc800078f30ff */
[----:B------:R-:W-:-:S04]  /*1c80*/  SHF.R.S32.HI R0, RZ, 0x6, R5 ;  /* 0x00000006ff007819 */ /* 0x000fc80000011405 */
[----:B---3--:R-:W-:-:S04]  /*1c90*/  VIMNMX R9, R43, R0, PT ;  /* 0x000000002b097248 */ /* 0x008fc80003fe0100 */
        /* <DEDUP_REMOVED lines=31> */
.L_x_8415:
[----:B------:R-:W-:Y:S05]  /*1e90*/  BSYNC B0 ;  /* 0x0000000000007941 */ /* 0x000fea0003800000 */
.L_x_8414:
        /* <DEDUP_REMOVED lines=36> */
.L_x_8418:
[----:B------:R-:W-:Y:S05]  /*20e0*/  BSYNC B6 ;  /* 0x0000000000067941 */ /* 0x000fea0003800000 */
.L_x_8417:
        /* <DEDUP_REMOVED lines=20> */
.L_x_8420:
[----:B------:R-:W-:Y:S05]  /*2230*/  BSYNC B6 ;  /* 0x0000000000067941 */ /* 0x000fea0003800000 */
.L_x_8419:
[----:B------:R-:W-:Y:S01]  /*2240*/  ULDC.64 UR4, c[0x0][0xaf0] ;  /* 0x0002bc0000047ab9 */ /* 0x000fe20000000a00 */
[----:B------:R-:W-:Y:S01]  /*2250*/  IMAD.MOV.U32 R0, RZ, RZ, R219 ;  /* 0x000000ffff007224 */ /* 0x000fe200078e00db */
[----:B------:R-:W-:Y:S01]  /*2260*/  ISETP.NE.U32.AND P0, PT, RZ, UR4, PT ;  /* 0x00000004ff007c0c */ /* 0x000fe2000bf05070 */
[----:B------:R-:W0:Y:S01]  /*2270*/  LDC.64 R6, c[0x0][0x300] ;  /* 0x0000c000ff067b82 */ /* 0x000e220000000a00 */
        /* <DEDUP_REMOVED lines=17> */
[C---:B------:R-:W-:Y:S01]  /*2390*/  IMAD.WIDE.U32 R28, R217.reuse, UR4, R16 ;  /* 0x00000004d91c7c25 */ /* 0x040fe2000f8e0010 */
[----:B------:R-:W-:Y:S01]  /*23a0*/  ULDC.64 UR6, c[0x0][0x338] ;  /* 0x0000ce0000067ab9 */ /* 0x000fe20000000a00 */
[----:B---3--:R-:W3:Y:S01]  /*23b0*/  LDC.64 R4, c[0x0][0x3f8] ;  /* 0x0000fe00ff047b82 */ /* 0x008ee20000000a00 */
[----:B-1----:R-:W-:Y:S01]  /*23c0*/  ISETP.GE.AND P2, PT, R16, R15, PT ;  /* 0x0000000f1000720c */ /* 0x002fe20003f46270 */
[----:B------:R-:W-:Y:S01]  /*23d0*/  IMAD R3, R38, R7, R3 ;  /* 0x0000000726037224 */ /* 0x000fe200078e0203 */
[----:B------:R-:W-:Y:S01]  /*23e0*/  SHF.R.S32.HI R185, RZ, 0x1f, R184 ;  /* 0x0000001fffb97819 */ /* 0x000fe200000114b8 */
[----:B------:R-:W-:Y:S01]  /*23f0*/  IMAD R29, R217, UR5, R29 ;  /* 0x00000005d91d7c24 */ /* 0x000fe2000f8e021d */
[----:B------:R-:W-:Y:S01]  /*2400*/  ULDC.64 UR4, c[0x0][0x308] ;  /* 0x0000c20000047ab9 */ /* 0x000fe20000000a00 */
[----:B------:R-:W-:Y:S01]  /*2410*/  IMAD.IADD R21, R21, 0x1, R3 ;  /* 0x0000000115157824 */ /* 0x000fe200078e0203 */
[----:B------:R-:W-:Y:S01]  /*2420*/  P2R R74, PR, RZ, 0x4 ;  /* 0x00000004ff4a7803 */ /* 0x000fe20000000000 */
[----:B------:R-:W-:Y:S01]  /*2430*/  IMAD R12, R73, R6, RZ ;  /* 0x00000006490c7224 */ /* 0x000fe200078e02ff */
[----:B------:R-:W-:Y:S01]  /*2440*/  SHF.L.U64.HI R62, R6, 0x6, R7 ;  /* 0x00000006063e7819 */ /* 0x000fe20000010207 */
[----:B------:R-:W-:-:S04]  /*2450*/  IMAD.WIDE.U32 R20, R217, UR4, R20 ;  /* 0x00000004d9147c25 */ /* 0x000fc8000f8e0014 */
[----:B------:R-:W-:Y:S01]  /*2460*/  IMAD R21, R217, UR5, R21 ;  /* 0x00000005d9157c24 */ /* 0x000fe2000f8e0215 */
[----:B------:R-:W-:Y:S01]  /*2470*/  ULDC.64 UR4, c[0x0][0x310] ;  /* 0x0000c40000047ab9 */ /* 0x000fe20000000a00 */
[----:B------:R-:W-:Y:S02]  /*2480*/  IMAD R12, R23, R7, R12 ;  /* 0x00000007170c7224 */ /* 0x000fe400078e020c */
[----:B------:R-:W-:Y:S02]  /*2490*/  IMAD.SHL.U32 R58, R189, 0x40, RZ ;  /* 0x00000040bd3a7824 */ /* 0x000fe400078e00ff */
[----:B--2---:R-:W-:-:S03]  /*24a0*/  IMAD.WIDE.U32 R34, R23, R56, R184 ;  /* 0x0000003817227225 */ /* 0x004fc600078e00b8 */
[----:B------:R-:W-:Y:S01]  /*24b0*/  LOP3.LUT R58, R58, 0x1c0, RZ, 0xc0, !PT ;  /* 0x000001c03a3a7812 */ /* 0x000fe200078ec0ff */
[C---:B------:R-:W-:Y:S01]  /*24c0*/  IMAD.WIDE.U32 R36, R23.reuse, R56, R16 ;  /* 0x0000003817247225 */ /* 0x040fe200078e0010 */
[----:B---3--:R-:W-:Y:S02]  /*24d0*/  SHF.L.U64.HI R60, R4, 0x6, R5 ;  /* 0x00000006043c7819 */ /* 0x008fe40000010205 */
        /* <DEDUP_REMOVED lines=9> */
[----:B----4-:R-:W-:-:S04]  /*2570*/  SHF.R.S32.HI R3, RZ, 0x1f, R0 ;  /* 0x0000001fff037819 */ /* 0x010fc80000011400 */
[----:B------:R-:W-:Y:S02]  /*2580*/  SEL R8, R3, RZ, !P0 ;  /* 0x000000ff03087207 */ /* 0x000fe40004000000 */
[----:B------:R-:W-:-:S03]  /*2590*/  SEL R3, R0, RZ, !P0 ;  /* 0x000000ff00037207 */ /* 0x000fc60004000000 */
[----:B------:R-:W-:Y:S02]  /*25a0*/  IMAD R0, R8, UR4, RZ ;  /* 0x0000000408007c24 */ /* 0x000fe4000f8e02ff */
[C---:B------:R-:W-:Y:S01]  /*25b0*/  IMAD.WIDE.U32 R20, R3.reuse, UR4, R20 ;  /* 0x0000000403147c25 */ /* 0x040fe2000f8e0014 */
[----:B------:R-:W-:Y:S02]  /*25c0*/  ULDC UR4, c[0x0][0x2f4] ;  /* 0x0000bd0000047ab9 */ /* 0x000fe40000000800 */
[----:B------:R-:W-:Y:S01]  /*25d0*/  ISETP.GE.AND P4, PT, R16, UR4, PT ;  /* 0x0000000410007c0c */ /* 0x000fe2000bf86270 */
[----:B------:R-:W-:Y:S01]  /*25e0*/  IMAD R65, R3, UR5, R0 ;  /* 0x0000000503417c24 */ /* 0x000fe2000f8e0200 */
[----:B------:R-:W-:Y:S01]  /*25f0*/  ISETP.GE.AND P3, PT, R55, UR4, PT ;  /* 0x0000000437007c0c */ /* 0x000fe2000bf66270 */
[----:B------:R-:W-:Y:S02]  /*2600*/  IMAD R0, R8, UR6, RZ ;  /* 0x0000000608007c24 */ /* 0x000fe4000f8e02ff */
[----:B------:R-:W-:-:S04]  /*2610*/  IMAD.WIDE.U32 R8, R23, R6, R16 ;  /* 0x0000000617087225 */ /* 0x000fc800078e0010 */
[----:B------:R-:W-:Y:S01]  /*2620*/  IMAD.WIDE.U32 R28, R3, UR6, R28 ;  /* 0x00000006031c7c25 */ /* 0x000fe2000f8e001c */
[----:B------:R-:W-:-:S03]  /*2630*/  IADD3 R72, P0, R20, R8, RZ ;  /* 0x0000000814487210 */ /* 0x000fc60007f1e0ff */
[----:B------:R-:W-:Y:S01]  /*2640*/  IMAD R13, R3, UR7, R0 ;  /* 0x00000007030d7c24 */ /* 0x000fe2000f8e0200 */
[----:B------:R-:W-:Y:S01]  /*2650*/  SEL R3, R15, RZ, P2 ;  /* 0x000000ff0f037207 */ /* 0x000fe20001000000 */
[----:B------:R-:W-:Y:S02]  /*2660*/  IMAD R0, R73, R4, RZ ;  /* 0x0000000449007224 */ /* 0x000fe400078e02ff */
[----:B------:R-:W-:Y:S02]  /*2670*/  IMAD.IADD R65, R21, 0x1, R65 ;  /* 0x0000000115417824 */ /* 0x000fe400078e0241 */
[----:B------:R-:W-:Y:S02]  /*2680*/  IMAD R11, R23, R5, R0 ;  /* 0x00000005170b7224 */ /* 0x000fe400078e0200 */
[----:B------:R-:W-:Y:S01]  /*2690*/  IMAD R0, R73, R56, RZ ;  /* 0x0000003849007224 */ /* 0x000fe200078e02ff */
[----:B------:R-:W-:Y:S01]  /*26a0*/  IADD3.X R64, R65, R9, R12, P0, !PT ;  /* 0x0000000941407210 */ /* 0x000fe200007fe40c */
[----:B------:R-:W-:Y:S01]  /*26b0*/  IMAD.IADD R3, R16, 0x1, R3 ;  /* 0x0000000110037824 */ /* 0x000fe200078e0203 */
[C---:B------:R-:W-:Y:S01]  /*26c0*/  IADD3 R38, P0, R23.reuse, R38, RZ ;  /* 0x0000002617267210 */ /* 0x040fe20007f1e0ff */
[----:B------:R-:W-:-:S02]  /*26d0*/  IMAD R9, R23, R57, R0 ;  /* 0x0000003917097224 */ /* 0x000fc400078e0200 */
[----:B------:R-:W-:Y:S01]  /*26e0*/  IMAD.IADD R31, R31, 0x1, R11 ;  /* 0x000000011f1f7824 */ /* 0x000fe200078e020b */
[----:B------:R-:W-:Y:S01]  /*26f0*/  SHF.R.S32.HI R0, RZ, 0x1f, R3 ;  /* 0x0000001fff007819 */ /* 0x000fe20000011403 */
[----:B------:R-:W-:Y:S02]  /*2700*/  IMAD.IADD R35, R35, 0x1, R9 ;  /* 0x0000000123237824 */ /* 0x000fe400078e0209 */
        /* <DEDUP_REMOVED lines=28> */
.L_x_8450:
        /* <DEDUP_REMOVED lines=58> */
.L_x_8425:
[----:B------:R-:W-:Y:S05]  /*2c70*/  BSYNC B1 ;  /* 0x0000000000017941 */ /* 0x000fea0003800000 */
.L_x_8424:
        /* <DEDUP_REMOVED lines=16> */
.L_x_8426:
[----:B------:R-:W-:Y:S01]  /*2d80*/  IMAD R75, R22, 0x8, R2 ;  /* 0x00000008164b7824 */ /* 0x000fe200078e0202 */
[----:B------:R-:W-:Y:S01]  /*2d90*/  SHF.L.U32 R76, R186, 0x1f, RZ ;  /* 0x0000001fba4c7819 */ /* 0x000fe200000006ff */
[----:B------:R-:W-:Y:S03]  /*2da0*/  BSSY B1, `(.L_x_8427) ;  /* 0x0000003000017945 */ /* 0x000fe60003800000 */
[----:B------:R-:W0:Y:S02]  /*2db0*/  SYNCS.PHASECHK.TRANS64.TRYWAIT P5, [R75+URZ+0x38890], R76 ;  /* 0x0388904c4b0075a7 */ /* 0x000e2400080a017f */
[----:B0-----:R-:W-:Y:S05]  /*2dc0*/  @!P5 BRA `(.L_x_8428) ;  /* 0x0000020c00ccd947 */ /* 0x001fea0003800000 */
.L_x_8747:
[----:B------:R-:W-:Y:S05]  /*2dd0*/  BSYNC B1 ;  /* 0x0000000000017941 */ /* 0x000fea0003800000 */
.L_x_8427:
        /* <DEDUP_REMOVED lines=48> */
.L_x_8433:
[----:B------:R-:W-:Y:S05]  /*30e0*/  BSYNC B2 ;  /* 0x0000000000027941 */ /* 0x000fea0003800000 */
.L_x_8432:
[----:B--2---:R1:W-:Y:S02]  /*30f0*/  STG.E.128 desc[UR42][R12.64], R4 ;  /* 0x000000040c007986 */ /* 0x0043e4000c101d2a */
.L_x_8431:
[----:B------:R-:W-:Y:S05]  /*3100*/  BSYNC B1 ;  /* 0x0000000000017941 */ /* 0x000fea0003800000 */
.L_x_8430:
        /* <DEDUP_REMOVED lines=51> */
.L_x_8435:
[----:B------:R-:W-:Y:S05]  /*3440*/  BSYNC B1 ;  /* 0x0000000000017941 */ /* 0x000fea0003800000 */
.L_x_8434:
[----:B-1----:R2:W-:Y:S01]  /*3450*/  STG.E.128 desc[UR42][R12.64+0x40], R4 ;  /* 0x000040040c007986 */ /* 0x0025e2000c101d2a */
[----:B------:R-:W-:Y:S05]  /*3460*/  BRA `(.L_x_8429) ;  /* 0x0000000c00287947 */ /* 0x000fea0003800000 */
.L_x_8423:
        /* <DEDUP_REMOVED lines=44> */
.L_x_8436:
[----:B------:R-:W-:Y:S01]  /*3730*/  IMAD R75, R22, 0x8, R2 ;  /* 0x00000008164b7824 */ /* 0x000fe200078e0202 */
[----:B------:R-:W-:Y:S01]  /*3740*/  SHF.L.U32 R76, R186, 0x1f, RZ ;  /* 0x0000001fba4c7819 */ /* 0x000fe200000006ff */
[----:B------:R-:W0:Y:S01]  /*3750*/  LDC R77, c[0x0][0x2f4] ;  /* 0x0000bd00ff4d7b82 */ /* 0x000e220000000800 */
[----:B------:R-:W-:Y:S02]  /*3760*/  BSSY B1, `(.L_x_8437) ;  /* 0x0000003000017945 */ /* 0x000fe40003800000 */
[----:B------:R-:W1:Y:S02]  /*3770*/  SYNCS.PHASECHK.TRANS64.TRYWAIT P5, [R75+URZ+0x38890], R76 ;  /* 0x0388904c4b0075a7 */ /* 0x000e6400080a017f */
[----:B-1----:R-:W-:Y:S05]  /*3780*/  @!P5 BRA `(.L_x_8438) ;  /* 0x000002040070d947 */ /* 0x002fea0003800000 */
.L_x_8748:
[----:B------:R-:W-:Y:S05]  /*3790*/  BSYNC B1 ;  /* 0x0000000000017941 */ /* 0x000fea0003800000 */
.L_x_8437:
        /* <DEDUP_REMOVED lines=115> */
.L_x_8440:
[----:B------:R-:W-:Y:S05]  /*3ed0*/  BSYNC B1 ;  /* 0x0000000000017941 */ /* 0x000fea0003800000 */
.L_x_8439:
        /* <DEDUP_REMOVED lines=10> */
.L_x_8422:
[----:B------:R-:W-:-:S06]  /*3f80*/  UISETP.NE.AND UP0, UPT, UR37, 0x3, UPT ;  /* 0x000000032500788c */ /* 0x000fcc000bf05270 */
[----:B------:R-:W-:-:S13]  /*3f90*/  PLOP3.LUT P0, PT, PT, PT, UP0, 0x80, 0x0 ;  /* 0x000000000000781c */ /* 0x000fda0003f0f008 */
[----:B------:R-:W-:Y:S05]  /*3fa0*/  @!P0 BRA `(.L_x_8441) ;  /* 0x0000000000048947 */ /* 0x000fea0003800000 */
[----:B------:R-:W-:Y:S01]  /*3fb0*/  BPT.TRAP 0x1 ;  /* 0x000000040000795c */ /* 0x000fe20000300000 */
.L_x_8441:
        /* <DEDUP_REMOVED lines=8> */
.L_x_8749:
[----:B------:R-:W-:Y:S05]  /*4040*/  BSYNC B1 ;  /* 0x0000000000017941 */ /* 0x000fea0003800000 */
.L_x_8442:
        /* <DEDUP_REMOVED lines=12> */
.L_x_8429:
[----:B------:R-:W-:Y:S05]  /*4110*/  BSYNC B0 ;  /* 0x0000000000007941 */ /* 0x000fea0003800000 */
.L_x_8421:
        /* <DEDUP_REMOVED lines=17> */
.L_x_8445:
[----:B------:R-:W-:Y:S05]  /*4230*/  BSYNC B0 ;  /* 0x0000000000007941 */ /* 0x000fea0003800000 */
.L_x_8444:
[----:B------:R-:W2:Y:S01]  /*4240*/  SYNCS.PHASECHK.TRANS64.TRYWAIT P0, [R75+URZ+0x388b0], R76 ;  /* 0x0388b04c4b0075a7 */ /* 0x000ea2000800017f */
[----:B------:R-:W-:Y:S04]  /*4250*/  BSSY B0, `(.L_x_8446) ;  /* 0x0000002000007945 */ /* 0x000fe80003800000 */
[----:B--2---:R-:W-:Y:S05]  /*4260*/  @!P0 BRA `(.L_x_8447) ;  /* 0x000001f800e08947 */ /* 0x004fea0003800000 */
.L_x_8750:
[----:B------:R-:W-:Y:S05]  /*4270*/  BSYNC B0 ;  /* 0x0000000000007941 */ /* 0x000fea0003800000 */
.L_x_8446:
        /* <DEDUP_REMOVED lines=82> */
.L_x_8449:
[----:B------:R-:W-:Y:S05]  /*47a0*/  BSYNC B0 ;  /* 0x0000000000007941 */ /* 0x000fea0003800000 */
.L_x_8448:
        /* <DEDUP_REMOVED lines=17> */
.L_x_8416:
[----:B------:R-:W-:Y:S04]  /*48c0*/  BSSY B0, `(.L_x_8451) ;  /* 0x0000004000007945 */ /* 0x000fe80003800000 */
[----:B------:R-:W-:Y:S05]  /*48d0*/  @P0 BRA `(.L_x_8452) ;  /* 0x0000000000080947 */ /* 0x000fea0003800000 */
[----:B------:R-:W1:Y:S02]  /*48e0*/  FENCE.VIEW.ASYNC.G ;  /* 0x00000000000073c6 */ /* 0x000e640000000100 */
[----:B-1----:R-:W-:Y:S06]  /*48f0*/  BAR.ARV 0xc, 0x180 ;  /* 0x0306000000007b1d */ /* 0x002fec0000002000 */
.L_x_8452:
[----:B------:R-:W-:Y:S05]  /*4900*/  BSYNC B0 ;  /* 0x0000000000007941 */ /* 0x000fea0003800000 */
.L_x_8451:
[----:B------:R-:W-:Y:S01]  /*4910*/  UISETP.NE.AND UP0, UPT, UR38, 0x1, UPT ;  /* 0x000000012600788c */ /* 0x000fe2000bf05270 */
[----:B------:R-:W-:Y:S05]  /*4920*/  BSSY B7, `(.L_x_8453) ;  /* 0x0000fd1000077945 */ /* 0x000fea0003800000 */
[----:B------:R-:W-:-:S13]  /*4930*/  PLOP3.LUT P0, PT, PT, PT, UP0, 0x80, 0x0 ;  /* 0x000000000000781c */ /* 0x000fda0003f0f008 */
[----:B------:R-:W-:Y:S05]  /*4940*/  @!P0 BRA `(.L_x_8454) ;  /* 0x0000002000188947 */ /* 0x000fea0003800000 */
[----:B------:R-:W1:Y:S01]  /*4950*/  LDC R0, c[0x0][0x448] ;  /* 0x00011200ff007b82 */ /* 0x000e620000000800 */
[----:B------:R-:W-:Y:S01]  /*4960*/  VIADD R3, R194, 0x3f ;  /* 0x0000003fc2037836 */ /* 0x000fe20000000000 */
[----:B------:R-:W-:Y:S01]  /*4970*/  BSSY B0, `(.L_x_8455) ;  /* 0x000002a000007945 */ /* 0x000fe20003800000 */
[----:B-1----:R-:W-:-:S13]  /*4980*/  ISETP.NE.AND P0, PT, R0, 0x1, PT ;  /* 0x000000010000780c */ /* 0x002fda0003f05270 */
[----:B------:R-:W1:Y:S08]  /*4990*/  @P0 LDC R0, c[0x0][0x44c] ;  /* 0x00011300ff000b82 */ /* 0x000e700000000800 */
[----:B------:R-:W2:Y:S01]  /*49a0*/  @P0 LDC R5, c[0x0][0x450] ;  /* 0x00011400ff050b82 */ /* 0x000ea20000000800 */
[----:B-1----:R-:W-:-:S05]  /*49b0*/  @P0 IMAD.HI.U32 R0, R3, R0, RZ ;  /* 0x0000000003000227 */ /* 0x002fca00078e00ff */
[----:B--2---:R-:W-:Y:S01]  /*49c0*/  @P0 SHF.R.U32.HI R3, RZ, R5, R0 ;  /* 0x00000005ff030219 */ /* 0x004fe20000011600 */
[----:B------:R-:W-:-:S04]  /*49d0*/  IMAD.MOV.U32 R5, RZ, RZ, RZ ;  /* 0x000000ffff057224 */ /* 0x000fc800078e00ff */
        /* <DEDUP_REMOVED lines=35> */
.L_x_8456:
[----:B------:R-:W-:Y:S05]  /*4c10*/  BSYNC B0 ;  /* 0x0000000000007941 */ /* 0x000fea0003800000 */
.L_x_8455:
        /* <DEDUP_REMOVED lines=144> */
.L_x_8460:
        /* <DEDUP_REMOVED lines=185> */
.L_x_8459:
[----:B------:R-:W-:Y:S05]  /*60b0*/  BSYNC B0 ;  /* 0x0000000000007941 */ /* 0x000fea0003800000 */
.L_x_8458:
        /* <DEDUP_REMOVED lines=143> */
.L_x_8454:
        /* <DEDUP_REMOVED lines=45> */
.L_x_8462:
[----:B------:R-:W-:Y:S05]  /*6c80*/  BSYNC B0 ;  /* 0x0000000000007941 */ /* 0x000fea0003800000 */
.L_x_8461:
        /* <DEDUP_REMOVED lines=100> */
.L_x_8464:
[----:B------:R-:W-:Y:S05]  /*72d0*/  BSYNC B6 ;  /* 0x0000000000067941 */ /* 0x000fea0003800000 */
.L_x_8463:
        /* <DEDUP_REMOVED lines=12> */
.L_x_8468:
[----:B-1----:R1:W2:Y:S02]  /*73a0*/  SYNCS.PHASECHK.TRANS64.TRYWAIT P0, [R2+URZ+0x38800], R3 ;  /* 0x03880003020075a7 */ /* 0x0022a4000800017f */
[----:B--2---:R-:W-:Y:S05]  /*73b0*/  @!P0 NANOSLEEP.SYNCS 0x989680 ;  /* 0x009896800000895d */ /* 0x004fea0003900000 */
[----:B------:R-:W2:Y:S02]  /*73c0*/  @!P0 SYNCS.PHASECHK.TRANS64 P0, [R2+URZ+0x38800], R3 ;  /* 0x03880003020085a7 */ /* 0x000ea4000800007f */
[----:B--2---:R-:W-:Y:S05]  /*73d0*/  @!P0 BRA `(.L_x_8468) ;  /* 0xfffffffc00f08947 */ /* 0x004fea000383ffff */
.L_x_8467:
[----:B------:R-:W-:Y:S05]  /*73e0*/  BSYNC B0 ;  /* 0x0000000000007941 */ /* 0x000fea0003800000 */
.L_x_8466:
[----:B------:R-:W-:Y:S05]  /*73f0*/  BRA `(.L_x_8469) ;  /* 0x0000002c000c7947 */ /* 0x000fea0003800000 */
.L_x_8465:
        /* <DEDUP_REMOVED lines=31> */
.L_x_8471:
[----:B------:R-:W-:Y:S05]  /*75f0*/  BSYNC B6 ;  /* 0x0000000000067941 */ /* 0x000fea0003800000 */
.L_x_8470:
        /* <DEDUP_REMOVED lines=45> */
.L_x_8756:
        /* <DEDUP_REMOVED lines=29> */
.L_x_8476:
[----:B------:R-:W-:Y:S05]  /*7aa0*/  BSYNC B1 ;  /* 0x0000000000017941 */ /* 0x000fea0003800000 */
.L_x_8475:
        /* <DEDUP_REMOVED lines=21> */
.L_x_8762:
[----:B------:R-:W-:Y:S01]  /*7c00*/  VIADD R34, R34, 0x20 ;  /* 0x0000002022227836 */ /* 0x000fe20000000000 */
[----:B------:R-:W-:Y:S01]  /*7c10*/  LEA.HI R0, R229, R229, RZ, 0x1 ;  /* 0x000000e5e5007211 */ /* 0x000fe200078f08ff */
[----:B------:R-:W-:Y:S01]  /*7c20*/  BSSY B1, `(.L_x_8478) ;  /* 0x0000021000017945 */ /* 0x000fe20003800000 */
[----:B-1----:R-:W-:Y:S01]  /*7c30*/  IMAD.SHL.U32 R33, R189, 0x40, RZ ;  /* 0x00000040bd217824 */ /* 0x002fe200078e00ff */
        /* <DEDUP_REMOVED lines=20> */
[----:B------:R-:W-:-:S03]  /*7d80*/  CS2R R12, SRZ ;  /* 0x00000000000c7805 */ /* 0x000fc6000001ff00 */
[-C--:B0-----:R-:W-:Y:S02]  /*7d90*/  @!P3 IADD3 R4, P0, R6, R9.reuse, RZ ;  /* 0x000000090604b210 */ /* 0x081fe40007f1e0ff */
[----:B------:R-:W-:Y:S01]  /*7da0*/  @!P3 IADD3 R6, P1, R30, R9, RZ ;  /* 0x000000091e06b210 */ /* 0x000fe20007f3e0ff */
[----:B------:R-:W-:Y:S01]  /*7db0*/  @!P2 IMAD.WIDE R30, R184, 0x2, R10 ;  /* 0x00000002b81ea825 */ /* 0x000fe200078e020a */
[----:B------:R-:W-:Y:S02]  /*7dc0*/  CS2R R8, SRZ ;  /* 0x0000000000087805 */ /* 0x000fe4000001ff00 */
[----:B------:R-:W-:Y:S01]  /*7dd0*/  CS2R R10, SRZ ;  /* 0x00000000000a7805 */ /* 0x000fe2000001ff00 */
[--C-:B------:R-:W-:Y:S02]  /*7de0*/  @!P3 IMAD.X R5, R3, 0x1, R32.reuse, P0 ;  /* 0x000000010305b824 */ /* 0x100fe400000e0620 */
[----:B------:R-:W-:Y:S01]  /*7df0*/  @!P3 IMAD.X R7, R7, 0x1, R32, P1 ;  /* 0x000000010707b824 */ /* 0x000fe200008e0620 */
[----:B------:R1:W5:Y:S04]  /*7e00*/  @!P2 LD.E.64 R8, desc[UR42][R30.64] ;  /* 0x0000002a1e08a980 */ /* 0x000368000c101b00 */
[----:B------:R1:W5:Y:S04]  /*7e10*/  @!P3 LD.E.64 R12, desc[UR42][R4.64] ;  /* 0x0000002a040cb980 */ /* 0x000368000c101b00 */
[----:B------:R1:W5:Y:S02]  /*7e20*/  @!P3 LD.E.64 R10, desc[UR42][R6.64] ;  /* 0x0000002a060ab980 */ /* 0x000364000c101b00 */
.L_x_8479:
[----:B------:R-:W-:Y:S05]  /*7e30*/  BSYNC B1 ;  /* 0x0000000000017941 */ /* 0x000fea0003800000 */
.L_x_8478:
[----:B------:R-:W0:Y:S01]  /*7e40*/  SYNCS.PHASECHK.TRANS64.TRYWAIT P0, [R2+URZ+0x38800], R35 ;  /* 0x03880023020075a7 */ /* 0x000e22000800017f */
[----:B------:R-:W-:Y:S01]  /*7e50*/  LOP3.LUT R33, R33, 0x1c0, RZ, 0xc0, !PT ;  /* 0x000001c021217812 */ /* 0x000fe200078ec0ff */
[----:B-1---5:R-:W-:Y:S01]  /*7e60*/  IMAD.MOV.U32 R5, RZ, RZ, R8 ;  /* 0x000000ffff057224 */ /* 0x022fe200078e0008 */
[----:B------:R-:W-:Y:S01]  /*7e70*/  VIADDMNMX R32, R37, -R194, 0x40, PT ;  /* 0x0000004025207446 */ /* 0x000fe200038009c2 */
[----:B----4-:R-:W-:Y:S01]  /*7e80*/  IMAD.MOV.U32 R7, RZ, RZ, R14 ;  /* 0x000000ffff077224 */ /* 0x010fe200078e000e */
[C---:B--2---:R-:W-:Y:S01]  /*7e90*/  LOP3.LUT R3, R33.reuse, 0x18, R16, 0xf8, !PT ;  /* 0x0000001821037812 */ /* 0x044fe200078ef810 */
[----:B---3--:R-:W-:Y:S01]  /*7ea0*/  IMAD.MOV.U32 R6, RZ, RZ, R11 ;  /* 0x000000ffff067224 */ /* 0x008fe200078e000b */
        /* <DEDUP_REMOVED lines=14> */
[----:B0-----:R-:W-:-:S03]  /*7f90*/  IMAD R30, R3, 0x2, R2 ;  /* 0x00000002031e7824 */ /* 0x001fc600078e0202 */
[----:B------:R-:W-:Y:S01]  /*7fa0*/  PRMT R48, R4, 0x5410, R5 ;  /* 0x0000541004307816 */ /* 0x000fe20000000005 */
[----:B------:R-:W-:Y:S02]  /*7fb0*/  IMAD.MOV.U32 R5, RZ, RZ, R13 ;  /* 0x000000ffff057224 */ /* 0x000fe400078e000d */
[C---:B------:R-:W-:Y:S02]  /*7fc0*/  VIADD R4, R30.reuse, 0x20400 ;  /* 0x000204001e047836 */ /* 0x040fe40000000000 */
[----:B------:R-:W-:Y:S01]  /*7fd0*/  VIADD R3, R30, 0x20440 ;  /* 0x000204401e037836 */ /* 0x000fe20000000000 */
[----:B------:R-:W-:Y:S06]  /*7fe0*/  @!P0 BRA `(.L_x_8481) ;  /* 0x000001c0007c8947 */ /* 0x000fec0003800000 */
.L_x_8763:
[----:B------:R-:W-:Y:S05]  /*7ff0*/  BSYNC B1 ;  /* 0x0000000000017941 */ /* 0x000fea0003800000 */
.L_x_8480:
        /* <DEDUP_REMOVED lines=51> */
.L_x_8485:
[----:B------:R-:W-:Y:S05]  /*8330*/  BSYNC B2 ;  /* 0x0000000000027941 */ /* 0x000fea0003800000 */
.L_x_8484:
        /* <DEDUP_REMOVED lines=43> */
.L_x_8483:
[----:B------:R-:W-:Y:S05]  /*85f0*/  BSYNC B1 ;  /* 0x0000000000017941 */ /* 0x000fea0003800000 */
.L_x_8482:
        /* <DEDUP_REMOVED lines=50> */
.L_x_8488:
[----:B------:R-:W-:Y:S05]  /*8920*/  BSYNC B1 ;  /* 0x0000000000017941 */ /* 0x000fea0003800000 */
.L_x_8487:
[----:B------:R-:W-:Y:S05]  /*8930*/  @P1 BRA `(.L_x_8486) ;  /* 0x0000001400981947 */ /* 0x000fea0003800000 */
[----:B-1----:R-:W1:Y:S01]  /*8940*/  LDS.128 R4, [R3+0x1000] ;  /* 0x0010000003047984 */ /* 0x002e620000000c00 */
[----:B------:R-:W-:Y:S01]  /*8950*/  SHF.R.U64 R25, R12, 0x10, R13 ;  /* 0x000000100c197819 */ /* 0x000fe2000000120d */
[----:B------:R-:W-:Y:S01]  /*8960*/  HADD2.F32 R12, -RZ, R48.H1_H1 ;  /* 0x30000030ff0c7230 */ /* 0x000fe20000004100 */
[----:B------:R-:W-:Y:S01]  /*8970*/  SHF.R.U32.HI R14, RZ, 0x10, R11 ;  /* 0x00000010ff0e7819 */ /* 0x000fe2000001160b */
[----:B------:R-:W-:Y:S01]  /*8980*/  HADD2.F32 R33, -RZ, R33.H0_H0 ;  /* 0x20000021ff217230 */ /* 0x000fe20000004100 */
[----:B------:R-:W-:Y:S02]  /*8990*/  SHF.R.U32.HI R13, RZ, 0x10, R13 ;  /* 0x00000010ff0d7819 */ /* 0x000fe4000001160d */
[----:B------:R-:W-:Y:S01]  /*89a0*/  SHF.R.U64 R21, R10, 0x10, R11 ;  /* 0x000000100a157819 */ /* 0x000fe2000000120b */
[----:B------:R-:W-:Y:S02]  /*89b0*/  HADD2.F32 R14, -RZ, R14.H0_H0 ;  /* 0x2000000eff0e7230 */ /* 0x000fe40000004100 */
[----:B------:R-:W-:-:S02]  /*89c0*/  HADD2.F32 R13, -RZ, R13.H0_H0 ;  /* 0x2000000dff0d7230 */ /* 0x000fc40000004100 */
[--C-:B-1----:R-:W-:Y:S02]  /*89d0*/  HADD2.F32 R11, -RZ, R7.reuse.H1_H1 ;  /* 0x30000007ff0b7230 */ /* 0x102fe40000004100 */
[----:B------:R-:W-:Y:S02]  /*89e0*/  HADD2.F32 R10, -RZ, R7.H0_H0 ;  /* 0x20000007ff0a7230 */ /* 0x000fe40000004100 */
[--C-:B------:R-:W-:Y:S02]  /*89f0*/  HADD2.F32 R7, -RZ, R4.reuse.H0_H0 ;  /* 0x20000004ff077230 */ /* 0x100fe40000004100 */
[C---:B------:R-:W-:Y:S01]  /*8a00*/  FMUL.FTZ R15, R11.reuse, R14 ;  /* 0x0000000e0b0f7220 */ /* 0x040fe20000410000 */
[----:B------:R-:W-:Y:S01]  /*8a10*/  FMUL.FTZ R11, R11, R13 ;  /* 0x0000000d0b0b7220 */ /* 0x000fe20000410000 */
[----:B------:R-:W-:Y:S02]  /*8a20*/  HADD2.F32 R4, -RZ, R4.H1_H1 ;  /* 0x30000004ff047230 */ /* 0x000fe40000004100 */
[----:B------:R-:W-:-:S02]  /*8a30*/  HADD2.F32 R8, -RZ, R6.H0_H0 ;  /* 0x20000006ff087230 */ /* 0x000fc40000004100 */
[----:B------:R-:W-:Y:S01]  /*8a40*/  FFMA.FTZ R24, R10, R14, R11 ;  /* 0x0000000e0a187223 */ /* 0x000fe2000001000b */
[----:B------:R-:W-:Y:S02]  /*8a50*/  HADD2.F32 R9, -RZ, R6.H1_H1 ;  /* 0x30000006ff097230 */ /* 0x000fe40000004100 */
[----:B------:R-:W-:Y:S01]  /*8a60*/  FMUL.FTZ R20, R4, R33 ;  /* 0x0000002104147220 */ /* 0x000fe20000410000 */
[----:B------:R-:W-:Y:S02]  /*8a70*/  HADD2.F32 R11, -RZ, R31.H0_H0 ;  /* 0x2000001fff0b7230 */ /* 0x000fe40000004100 */
[----:B------:R-:W-:Y:S01]  /*8a80*/  FFMA.FTZ R15, R10, R13, -R15 ;  /* 0x0000000d0a0f7223 */ /* 0x000fe2000001080f */
[----:B------:R-:W-:Y:S02]  /*8a90*/  HADD2.F32 R6, -RZ, R5.H0_H0 ;  /* 0x20000005ff067230 */ /* 0x000fe40000004100 */
[----:B------:R-:W-:Y:S01]  /*8aa0*/  FMUL.FTZ R14, R4, R12 ;  /* 0x0000000c040e7220 */ /* 0x000fe20000410000 */
[----:B------:R-:W-:-:S02]  /*8ab0*/  HADD2.F32 R31, -RZ, R31.H1_H1 ;  /* 0x3000001fff1f7230 */ /* 0x000fc40000004100 */
[C---:B------:R-:W-:Y:S01]  /*8ac0*/  FFMA.FTZ R20, R7.reuse, R12, -R20 ;  /* 0x0000000c07147223 */ /* 0x040fe20000010814 */
[----:B------:R-:W-:Y:S02]  /*8ad0*/  HADD2.F32 R5, -RZ, R5.H1_H1 ;  /* 0x30000005ff057230 */ /* 0x000fe40000004100 */
[----:B------:R-:W-:Y:S01]  /*8ae0*/  FFMA.FTZ R33, R7, R33, R14 ;  /* 0x0000002107217223 */ /* 0x000fe2000001000e */
        /* <DEDUP_REMOVED lines=14> */
[----:B------:R2:W-:Y:S01]  /*8bd0*/  STS.128 [R3+0x1000], R4 ;  /* 0x0010000403007388 */ /* 0x0005e20000000c00 */
[----:B------:R-:W-:Y:S05]  /*8be0*/  BRA `(.L_x_8486) ;  /* 0x0000001000ec7947 */ /* 0x000fea0003800000 */
.L_x_8473:
        /* <DEDUP_REMOVED lines=34> */
.L_x_8769:
        /* <DEDUP_REMOVED lines=15> */
.L_x_8491:
[----:B------:R-:W-:Y:S05]  /*8f00*/  BSYNC B1 ;  /* 0x0000000000017941 */ /* 0x000fea0003800000 */
.L_x_8490:
        /* <DEDUP_REMOVED lines=23> */
.L_x_8775:
        /* <DEDUP_REMOVED lines=23> */
.L_x_8494:
[----:B------:R-:W-:Y:S05]  /*91f0*/  BSYNC B1 ;  /* 0x0000000000017941 */ /* 0x000fea0003800000 */
.L_x_8493:
        /* <DEDUP_REMOVED lines=20> */
.L_x_8776:
[----:B------:R-:W-:Y:S05]  /*9340*/  BSYNC B1 ;  /* 0x0000000000017941 */ /* 0x000fea0003800000 */
.L_x_8495:
        /* <DEDUP_REMOVED lines=25> */
[----:B------:R-:W-:Y:S01]  /*94e0*/  SHF.R.U32.HI R54, RZ, 0x10, R27 ;  /* 0x00000010ff367819 */ /* 0x000fe2000001161b */
[----:B------:R-:W-:Y:S01]  /*94f0*/  HADD2.F32 R42, -RZ, R42.H0_H0 ;  /* 0x2000002aff2a7230 */ /* 0x000fe20000004100 */
[----:B------:R-:W0:Y:S04]  /*9500*/  LDS.128 R32, [R39+0x20400] ;  /* 0x0204000027207984 */ /* 0x000e280000000c00 */
[----:B------:R-:W1:Y:S01]  /*9510*/  LDS.128 R12, [R38+0x20400] ;  /* 0x02040000260c7984 */ /* 0x000e620000000c00 */
[----:B0-----:R-:W-:-:S02]  /*9520*/  HADD2.F32 R29, -RZ, R33.H0_H0 ;  /* 0x20000021ff1d7230 */ /* 0x001fc40000004100 */
[----:B------:R-:W-:Y:S02]  /*9530*/  HADD2.F32 R33, -RZ, R33.H1_H1 ;  /* 0x30000021ff217230 */ /* 0x000fe40000004100 */
[--C-:B-1----:R-:W-:Y:S02]  /*9540*/  HADD2.F32 R24, -RZ, R13.reuse.H0_H0 ;  /* 0x2000000dff187230 */ /* 0x102fe40000004100 */
[C---:B------:R-:W-:Y:S01]  /*9550*/  FMUL.FTZ R45, R29.reuse, R43 ;  /* 0x0000002b1d2d7220 */ /* 0x040fe20000410000 */
[-C--:B------:R-:W-:Y:S01]  /*9560*/  FMUL.FTZ R47, R29, R41.reuse ;  /* 0x000000291d2f7220 */ /* 0x080fe20000410000 */
[----:B------:R-:W-:Y:S02]  /*9570*/  HADD2.F32 R25, -RZ, R13.H1_H1 ;  /* 0x3000000dff197230 */ /* 0x000fe40000004100 */
[----:B------:R-:W-:Y:S01]  /*9580*/  FMUL.FTZ R50, R33, R42 ;  /* 0x0000002a21327220 */ /* 0x000fe20000410000 */
[----:B------:R-:W-:Y:S01]  /*9590*/  FFMA.FTZ R45, R24, R41, -R45 ;  /* 0x00000029182d7223 */ /* 0x000fe2000001082d */
[----:B------:R-:W-:-:S02]  /*95a0*/  HADD2.F32 R29, -RZ, R46.H0_H0 ;  /* 0x2000002eff1d7230 */ /* 0x000fc40000004100 */
[----:B------:R-:W-:Y:S01]  /*95b0*/  FFMA.FTZ R47, R24, R43, R47 ;  /* 0x0000002b182f7223 */ /* 0x000fe2000001002f */
[----:B------:R-:W-:Y:S02]  /*95c0*/  HADD2.F32 R31, -RZ, R35.H0_H0 ;  /* 0x20000023ff1f7230 */ /* 0x000fe40000004100 */
[-C--:B------:R-:W-:Y:S01]  /*95d0*/  FMUL.FTZ R46, R33, R44.reuse ;  /* 0x0000002c212e7220 */ /* 0x080fe20000410000 */
[----:B------:R-:W-:Y:S02]  /*95e0*/  HADD2.F32 R24, -RZ, R48.H0_H0 ;  /* 0x20000030ff187230 */ /* 0x000fe40000004100 */
[C---:B------:R-:W-:Y:S01]  /*95f0*/  FFMA.FTZ R50, R25.reuse, R44, R50 ;  /* 0x0000002c19327223 */ /* 0x040fe20000010032 */
[----:B------:R-:W-:Y:S02]  /*9600*/  HADD2.F32 R26, -RZ, R15.H0_H0 ;  /* 0x2000000fff1a7230 */ /* 0x000fe40000004100 */
[----:B------:R-:W-:Y:S01]  /*9610*/  FFMA.FTZ R48, R25, R42, -R46 ;  /* 0x0000002a19307223 */ /* 0x000fe2000001082e */
[----:B------:R-:W-:-:S02]  /*9620*/  HADD2.F32 R35, -RZ, R35.H1_H1 ;  /* 0x30000023ff237230 */ /* 0x000fc40000004100 */
[CC--:B------:R-:W-:Y:S01]  /*9630*/  FMUL.FTZ R33, R31.reuse, R29.reuse ;  /* 0x0000001d1f217220 */ /* 0x0c0fe20000410000 */
[----:B------:R-:W-:Y:S02]  /*9640*/  HADD2.F32 R46, -RZ, R49.H0_H0 ;  /* 0x20000031ff2e7230 */ /* 0x000fe40000004100 */
[-C--:B------:R-:W-:Y:S01]  /*9650*/  FMUL.FTZ R52, R31, R24.reuse ;  /* 0x000000181f347220 */ /* 0x080fe20000410000 */
[----:B------:R-:W-:Y:S02]  /*9660*/  HADD2.F32 R27, -RZ, R15.H1_H1 ;  /* 0x3000000fff1b7230 */ /* 0x000fe40000004100 */
[C---:B------:R-:W-:Y:S01]  /*9670*/  FFMA.FTZ R41, R26.reuse, R24, -R33 ;  /* 0x000000181a297223 */ /* 0x040fe20000010821 */
[----:B------:R-:W-:Y:S02]  /*9680*/  HADD2.F32 R42, -RZ, R54.H0_H0 ;  /* 0x20000036ff2a7230 */ /* 0x000fe40000004100 */
[----:B------:R-:W-:Y:S01]  /*9690*/  FFMA.FTZ R52, R26, R29, R52 ;  /* 0x0000001d1a347223 */ /* 0x000fe20000010034 */
[----:B------:R-:W-:-:S02]  /*96a0*/  HADD2.F32 R28, -RZ, R32.H0_H0 ;  /* 0x20000020ff1c7230 */ /* 0x000fc40000004100 */
[C---:B------:R-:W-:Y:S01]  /*96b0*/  FMUL.FTZ R44, R35.reuse, R46 ;  /* 0x0000002e232c7220 */ /* 0x040fe20000410000 */
[----:B------:R-:W-:Y:S02]  /*96c0*/  HADD2.F32 R26, -RZ, R58.H0_H0 ;  /* 0x2000003aff1a7230 */ /* 0x000fe40000004100 */
[-C--:B------:R-:W-:Y:S01]  /*96d0*/  FMUL.FTZ R54, R35, R42.reuse ;  /* 0x0000002a23367220 */ /* 0x080fe20000410000 */
[----:B------:R-:W-:Y:S02]  /*96e0*/  HADD2.F32 R24, -RZ, R59.H0_H0 ;  /* 0x2000003bff187230 */ /* 0x000fe40000004100 */
[----:B------:R-:W-:Y:S01]  /*96f0*/  FFMA.FTZ R44, R27, R42, -R44 ;  /* 0x0000002a1b2c7223 */ /* 0x000fe2000001082c */
[----:B------:R-:W-:Y:S02]  /*9700*/  HADD2.F32 R30, -RZ, R34.H0_H0 ;  /* 0x20000022ff1e7230 */ /* 0x000fe40000004100 */
[----:B------:R-:W-:Y:S01]  /*9710*/  FMUL.FTZ R42, R28, R26 ;  /* 0x0000001a1c2a7220 */ /* 0x000fe20000410000 */
[----:B------:R-:W-:-:S02]  /*9720*/  HADD2.F32 R29, -RZ, R58.H1_H1 ;  /* 0x3000003aff1d7230 */ /* 0x000fc40000004100 */
[----:B------:R-:W-:Y:S01]  /*9730*/  FMUL.FTZ R31, R28, R24 ;  /* 0x000000181c1f7220 */ /* 0x000fe20000410000 */
[----:B------:R-:W-:Y:S02]  /*9740*/  HADD2.F32 R13, -RZ, R12.H0_H0 ;  /* 0x2000000cff0d7230 */ /* 0x000fe40000004100 */
[----:B------:R-:W-:Y:S01]  /*9750*/  FFMA.FTZ R43, R27, R46, R54 ;  /* 0x0000002e1b2b7223 */ /* 0x000fe20000010036 */
[----:B------:R-:W-:Y:S02]  /*9760*/  HADD2.F32 R15, -RZ, R14.H0_H0 ;  /* 0x2000000eff0f7230 */ /* 0x000fe40000004100 */
[----:B------:R-:W-:Y:S01]  /*9770*/  FMUL.FTZ R28, R30, R29 ;  /* 0x0000001d1e1c7220 */ /* 0x000fe20000410000 */
[----:B------:R-:W-:Y:S02]  /*9780*/  HADD2.F32 R25, -RZ, R59.H1_H1 ;  /* 0x3000003bff197230 */ /* 0x000fe40000004100 */
[C---:B------:R-:W-:Y:S01]  /*9790*/  FFMA.FTZ R42, R13.reuse, R24, -R42 ;  /* 0x000000180d2a7223 */ /* 0x040fe2000001082a */
[----:B------:R-:W-:Y:S01]  /*97a0*/  FFMA.FTZ R24, R13, R26, R31 ;  /* 0x0000001a0d187223 */ /* 0x000fe2000001001f */
[----:B------:R-:W-:-:S02]  /*97b0*/  HADD2.F32 R32, -RZ, R32.H1_H1 ;  /* 0x30000020ff207230 */ /* 0x000fc40000004100 */
[----:B------:R-:W-:Y:S02]  /*97c0*/  HADD2.F32 R34, -RZ, R34.H1_H1 ;  /* 0x30000022ff227230 */ /* 0x000fe40000004100 */
[-C--:B------:R-:W-:Y:S01]  /*97d0*/  FMUL.FTZ R30, R30, R25.reuse ;  /* 0x000000191e1e7220 */ /* 0x080fe20000410000 */
[C---:B------:R-:W-:Y:S01]  /*97e0*/  FFMA.FTZ R28, R15.reuse, R25, -R28 ;  /* 0x000000190f1c7223 */ /* 0x040fe2000001081c */
[----:B------:R-:W-:Y:S02]  /*97f0*/  HADD2.F32 R27, -RZ, R53.H0_H0 ;  /* 0x20000035ff1b7230 */ /* 0x000fe40000004100 */
[----:B------:R-:W-:Y:S02]  /*9800*/  HADD2.F32 R31, -RZ, R51.H0_H0 ;  /* 0x20000033ff1f7230 */ /* 0x000fe40000004100 */
[----:B------:R-:W-:Y:S01]  /*9810*/  FFMA.FTZ R26, R15, R29, R30 ;  /* 0x0000001d0f1a7223 */ /* 0x000fe2000001001e */
[----:B------:R-:W-:Y:S02]  /*9820*/  HADD2.F32 R13, -RZ, R57.H0_H0 ;  /* 0x20000039ff0d7230 */ /* 0x000fe40000004100 */
[----:B------:R-:W-:Y:S01]  /*9830*/  FMUL.FTZ R15, R32, R27 ;  /* 0x0000001b200f7220 */ /* 0x000fe20000410000 */
[----:B------:R-:W-:-:S02]  /*9840*/  HADD2.F32 R25, -RZ, R55.H0_H0 ;  /* 0x20000037ff197230 */ /* 0x000fc40000004100 */
        /* <DEDUP_REMOVED lines=19> */
.L_x_8498:
[----:B------:R-:W-:Y:S05]  /*9980*/  BSYNC B1 ;  /* 0x0000000000017941 */ /* 0x000fea0003800000 */
.L_x_8497:
[----:B------:R-:W-:Y:S01]  /*9990*/  PRMT R33, R20, 0x5410, R21 ;  /* 0x0000541014217816 */ /* 0x000fe20000000015 */
[----:B------:R-:W-:Y:S06]  /*99a0*/  @P0 BRA `(.L_x_8486) ;  /* 0x00000004007c0947 */ /* 0x000fec0003800000 */
[----:B------:R-:W2:Y:S01]  /*99b0*/  LDL R44, [R1+0x74] ;  /* 0x00007400012c7983 */ /* 0x000ea20000100800 */
[----:B0-----:R-:W-:Y:S01]  /*99c0*/  IMAD.SHL.U32 R12, R3, 0x40, RZ ;  /* 0x00000040030c7824 */ /* 0x001fe200078e00ff */
[----:B------:R-:W-:Y:S01]  /*99d0*/  SHF.R.S32.HI R14, RZ, 0x1f, R3 ;  /* 0x0000001fff0e7819 */ /* 0x000fe20000011403 */
[--C-:B------:R-:W-:Y:S01]  /*99e0*/  HADD2.F32 R28, -RZ, R60.reuse.H0_H0 ;  /* 0x2000003cff1c7230 */ /* 0x100fe20000004100 */
[--C-:B------:R-:W-:Y:S01]  /*99f0*/  SHF.R.U64 R43, R8, 0x10, R9.reuse ;  /* 0x00000010082b7819 */ /* 0x100fe20000001209 */
[----:B------:R-:W-:Y:S01]  /*9a00*/  HADD2.F32 R20, -RZ, R60.H1_H1 ;  /* 0x3000003cff147230 */ /* 0x000fe20000004100 */
[----:B------:R-:W-:Y:S02]  /*9a10*/  LEA.HI R14, R14, R3, RZ, 0x3 ;  /* 0x000000030e0e7211 */ /* 0x000fe400078f18ff */
[----:B------:R-:W-:Y:S02]  /*9a20*/  LOP3.LUT R13, R12, 0x1c0, RZ, 0xc0, !PT ;  /* 0x000001c00c0d7812 */ /* 0x000fe400078ec0ff */
[----:B------:R-:W-:Y:S01]  /*9a30*/  SHF.R.U32.HI R21, RZ, 0x10, R9 ;  /* 0x00000010ff157819 */ /* 0x000fe20000011609 */
[----:B------:R-:W-:Y:S01]  /*9a40*/  IMAD.SHL.U32 R14, R14, 0x40, RZ ;  /* 0x000000400e0e7824 */ /* 0x000fe200078e00ff */
[----:B------:R-:W-:-:S02]  /*9a50*/  SHF.R.U32.HI R3, RZ, 0x3, R13 ;  /* 0x00000003ff037819 */ /* 0x000fc4000001160d */
[----:B------:R-:W-:Y:S02]  /*9a60*/  SHF.R.U64 R39, R4, 0x10, R5 ;  /* 0x0000001004277819 */ /* 0x000fe40000001205 */
[----:B------:R-:W-:Y:S02]  /*9a70*/  LOP3.LUT R36, R3, R36, R13, 0x1e, !PT ;  /* 0x0000002403247212 */ /* 0x000fe400078e1e0d */
[----:B------:R-:W-:Y:S02]  /*9a80*/  LOP3.LUT R3, R14, 0xfffffe00, RZ, 0xc0, !PT ;  /* 0xfffffe000e037812 */ /* 0x000fe400078ec0ff */
[----:B------:R-:W-:Y:S02]  /*9a90*/  SHF.R.U32.HI R30, RZ, 0x10, R5 ;  /* 0x00000010ff1e7819 */ /* 0x000fe40000011605 */
[--C-:B------:R-:W-:Y:S01]  /*9aa0*/  SHF.R.U64 R42, R10, 0x10, R11.reuse ;  /* 0x000000100a2a7819 */ /* 0x100fe2000000120b */
        /* <DEDUP_REMOVED lines=27> */
[----:B------:R-:W-:-:S02]  /*9c60*/  HADD2.F32 R21, -RZ, R37.H1_H1 ;  /* 0x30000025ff157230 */ /* 0x000fc40000004100 */
[-C--:B------:R-:W-:Y:S01]  /*9c70*/  FMUL.FTZ R28, R25, R20.reuse ;  /* 0x00000014191c7220 */ /* 0x080fe20000410000 */
[C---:B------:R-:W-:Y:S01]  /*9c80*/  FMUL.FTZ R25, R8.reuse, R9 ;  /* 0x0000000908197220 */ /* 0x040fe20000410000 */
[-C--:B------:R-:W-:Y:S01]  /*9c90*/  FMUL.FTZ R8, R8, R5.reuse ;  /* 0x0000000508087220 */ /* 0x080fe20000410000 */
[C---:B------:R-:W-:Y:S01]  /*9ca0*/  FFMA.FTZ R29, R13.reuse, R20, -R36 ;  /* 0x000000140d1d7223 */ /* 0x040fe20000010824 */
[----:B------:R-:W-:Y:S01]  /*9cb0*/  FFMA.FTZ R31, R13, R30, R28 ;  /* 0x0000001e0d1f7223 */ /* 0x000fe2000001001c */
[C---:B------:R-:W-:Y:S01]  /*9cc0*/  FFMA.FTZ R25, R4.reuse, R5, -R25 ;  /* 0x0000000504197223 */ /* 0x040fe20000010819 */
[----:B------:R-:W-:Y:S02]  /*9cd0*/  HADD2.F32 R5, -RZ, R33.H0_H0 ;  /* 0x20000021ff057230 */ /* 0x000fe40000004100 */
        /* <DEDUP_REMOVED lines=44> */
.L_x_8486:
[----:B------:R-:W-:Y:S05]  /*9fa0*/  BSYNC B0 ;  /* 0x0000000000007941 */ /* 0x000fea0003800000 */
.L_x_8472:
[----:B------:R-:W-:Y:S01]  /*9fb0*/  @!PT LDS RZ, [RZ] ;  /* 0x00000000fffff984 */ /* 0x000fe20000000800 */
[----:B------:R-:W-:Y:S01]  /*9fc0*/  @!PT LDS RZ, [RZ] ;  /* 0x00000000fffff984 */ /* 0x000fe20000000800 */
[----:B------:R-:W-:Y:S01]  /*9fd0*/  @!PT LDS RZ, [RZ] ;  /* 0x00000000fffff984 */ /* 0x000fe20000000800 */
[----:B------:R-:W-:Y:S01]  /*9fe0*/  @!PT LDS RZ, [RZ] ;  /* 0x00000000fffff984 */ /* 0x000fe20000000800 */
[----:B------:R3:W-:Y:S06]  /*9ff0*/  MEMBAR.ALL.CTA ;  /* 0x0000000000007992 */ /* 0x0007ec0000008000 */
[----:B---3--:R-:W3:Y:S01]  /*a000*/  FENCE.VIEW.ASYNC.S ;  /* 0x00000000000073c6 */ /* 0x008ee20000000000 */
[----:B------:R-:W-:Y:S05]  /*a010*/  WARPSYNC.ALL ;  /* 0x0000000000007948 */ /* 0x000fea0003800000 */
[----:B---3--:R-:W-:Y:S06]  /*a020*/  BAR.SYNC.DEFER_BLOCKING 0xd, 0x80 ;  /* 0x0342000000007b1d */ /* 0x008fec0000010000 */
.L_x_8469:
[----:B012---:R-:W-:-:S05]  /*a030*/  IMAD.U32 R3, RZ, RZ, UR37 ;  /* 0x00000025ff037e24 */ /* 0x007fca000f8e00ff */
[----:B------:R-:W-:-:S13]  /*a040*/  ISETP.NE.AND P0, PT, R3, 0x3, PT ;  /* 0x000000030300780c */ /* 0x000fda0003f05270 */
[----:B------:R-:W-:Y:S05]  /*a050*/  @!P0 BRA `(.L_x_8499) ;  /* 0x0000000000048947 */ /* 0x000fea0003800000 */
[----:B------:R-:W-:Y:S01]  /*a060*/  BPT.TRAP 0x1 ;  /* 0x000000040000795c */ /* 0x000fe20000300000 */
.L_x_8499:
[----:B------:R-:W-:Y:S01]  /*a070*/  IMAD R169, R18, 0x8, R2 ;  /* 0x0000000812a97824 */ /* 0x000fe200078e0202 */
[----:B------:R-:W-:-:S04]  /*a080*/  SHF.L.U32 R14, R19, 0x1f, RZ ;  /* 0x0000001f130e7819 */ /* 0x000fc800000006ff */
[----:B------:R0:W1:Y:S01]  /*a090*/  SYNCS.PHASECHK.TRANS64.TRYWAIT P1, [R169+URZ+0x38830], R14 ;  /* 0x0388300ea90075a7 */ /* 0x000062000802017f */
[----:B------:R-:W-:Y:S05]  /*a0a0*/  @!P0 BRA `(.L_x_8500) ;  /* 0x0000000000048947 */ /* 0x000fea0003800000 */
[----:B------:R-:W-:Y:S01]  /*a0b0*/  BPT.TRAP 0x1 ;  /* 0x000000040000795c */ /* 0x000fe20000300000 */
.L_x_8500:
        /* <DEDUP_REMOVED lines=10> */
.L_x_8501:
[----:B------:R-:W-:Y:S01]  /*a160*/  IMAD R6, R18, 0x200, R15 ;  /* 0x0000020012067824 */ /* 0x000fe200078e020f */
[----:B------:R-:W-:Y:S01]  /*a170*/  LOP3.LUT R4, R4, 0x10000, RZ, 0xfc, !PT ;  /* 0x0001000004047812 */ /* 0x000fe200078efcff */
[----:B------:R-:W-:Y:S01]  /*a180*/  IMAD.MOV.U32 R5, RZ, RZ, 0x40000040 ;  /* 0x40000040ff057424 */ /* 0x000fe200078e00ff */
[----:B------:R-:W-:Y:S05]  /*a190*/  WARPSYNC.ALL ;  /* 0x0000000000007948 */ /* 0x000fea0003800000 */
[----:B------:R-:W-:Y:S01]  /*a1a0*/  IMAD.MOV.U32 R7, RZ, RZ, 0x40000040 ;  /* 0x40000040ff077424 */ /* 0x000fe200078e00ff */
[C---:B------:R-:W-:Y:S01]  /*a1b0*/  R2UR UR4, R4.reuse ;  /* 0x00000000040472ca */ /* 0x040fe200000e0000 */
[----:B------:R-:W-:Y:S01]  /*a1c0*/  WARPGROUP.ARRIVE ;  /* 0x00000000000079c5 */ /* 0x000fe20000000000 */
[----:B------:R-:W-:Y:S01]  /*a1d0*/  R2UR UR5, R5 ;  /* 0x00000000050572ca */ /* 0x000fe200000e0000 */
[----:B------:R-:W-:Y:S01]  /*a1e0*/  VIADD R12, R4, 0x2 ;  /* 0x00000002040c7836 */ /* 0x000fe20000000000 */
[C---:B------:R-:W-:Y:S01]  /*a1f0*/  R2UR UR6, R6.reuse ;  /* 0x00000000060672ca */ /* 0x040fe200000e0000 */
[----:B------:R-:W-:Y:S01]  /*a200*/  VIADD R8, R6, 0x2 ;  /* 0x0000000206087836 */ /* 0x000fe20000000000 */
[----:B------:R-:W-:Y:S01]  /*a210*/  R2UR UR7, R7 ;  /* 0x00000000070772ca */ /* 0x000fe200000e0000 */
[----:B------:R-:W-:Y:S01]  /*a220*/  IMAD.MOV.U32 R13, RZ, RZ, 0x40000040 ;  /* 0x40000040ff0d7424 */ /* 0x000fe200078e00ff */
[----:B------:R-:W-:Y:S01]  /*a230*/  SHF.L.U32 R3, R0, 0x1f, RZ ;  /* 0x0000001f00037819 */ /* 0x000fe200000006ff */
[----:B------:R-:W-:Y:S01]  /*a240*/  IMAD.MOV.U32 R9, RZ, RZ, 0x40000040 ;  /* 0x40000040ff097424 */ /* 0x000fe200078e00ff */
[----:B------:R-:W-:Y:S01]  /*a250*/  BSSY B0, `(.L_x_8503) ;  /* 0x0000022000007945 */ /* 0x000fe20003800000 */
[----:B------:R-:W-:-:S02]  /*a260*/  VIADD R10, R4, 0x4 ;  /* 0x00000004040a7836 */ /* 0x000fc40000000000 */
[----:B------:R-:W-:Y:S02]  /*a270*/  IMAD.MOV.U32 R11, RZ, RZ, 0x40000040 ;  /* 0x40000040ff0b7424 */ /* 0x000fe400078e00ff */
[----:B------:R-:W-:-:S04]  /*a280*/  IMAD.MOV.U32 R7, RZ, RZ, 0x40000040 ;  /* 0x40000040ff077424 */ /* 0x000fc800078e00ff */
[----:B------:R-:W-:Y:S01]  /*a290*/  HGMMA.64x64x16.F32 R24, gdesc[UR4], RZ, !UPT, gsb0 ;  /* 0x00e00000041879f0 */ /* 0x000fe2000c0008ff */
[----:B------:R-:W-:Y:S02]  /*a2a0*/  R2UR UR4, R12 ;  /* 0x000000000c0472ca */ /* 0x000fe400000e0000 */
[----:B------:R-:W-:Y:S02]  /*a2b0*/  R2UR UR5, R13 ;  /* 0x000000000d0572ca */ /* 0x000fe400000e0000 */
[----:B------:R-:W-:Y:S01]  /*a2c0*/  R2UR UR6, R8 ;  /* 0x00000000080672ca */ /* 0x000fe200000e0000 */
[C---:B------:R-:W-:Y:S01]  /*a2d0*/  VIADD R8, R6.reuse, 0x4 ;  /* 0x0000000406087836 */ /* 0x040fe20000000000 */
[----:B------:R-:W-:Y:S01]  /*a2e0*/  R2UR UR7, R9 ;  /* 0x00000000090772ca */ /* 0x000fe200000e0000 */
[----:B------:R-:W-:Y:S02]  /*a2f0*/  IMAD.MOV.U32 R9, RZ, RZ, 0x40000040 ;  /* 0x40000040ff097424 */ /* 0x000fe400078e00ff */
[----:B------:R-:W-:Y:S01]  /*a300*/  VIADD R6, R6, 0x6 ;  /* 0x0000000606067836 */ /* 0x000fe20000000000 */
[----:B------:R-:W-:-:S02]  /*a310*/  WARPGROUP.DEPBAR.LE gsb0, 0x0 ;  /* 0x00008000000079c5 */ /* 0x000fc40000010000 */
        /* <DEDUP_REMOVED lines=19> */
[----:B------:R-:W2:Y:S02]  /*a450*/  SYNCS.PHASECHK.TRANS64.TRYWAIT P1, [R2+URZ+0x38810], R3 ;  /* 0x03881003020075a7 */ /* 0x000ea4000802017f */
[----:B--2---:R-:W-:Y:S05]  /*a460*/  @!P1 BRA `(.L_x_8504) ;  /* 0x000001a000849947 */ /* 0x004fea0003800000 */
.L_x_8777:
[----:B------:R-:W-:Y:S05]  /*a470*/  BSYNC B0 ;  /* 0x0000000000007941 */ /* 0x000fea0003800000 */
.L_x_8503:
[----:B------:R-:W-:Y:S05]  /*a480*/  @!P0 BRA `(.L_x_8505) ;  /* 0x0000000000048947 */ /* 0x000fea0003800000 */
[----:B------:R-:W-:Y:S01]  /*a490*/  BPT.TRAP 0x1 ;  /* 0x000000040000795c */ /* 0x000fe20000300000 */
.L_x_8505:
[----:B------:R3:W4:Y:S01]  /*a4a0*/  SYNCS.PHASECHK.TRANS64.TRYWAIT P2, [R169+URZ+0x38850], R14 ;  /* 0x0388500ea90075a7 */ /* 0x000722000804017f */
[----:B------:R-:W-:Y:S05]  /*a4b0*/  @!P0 BRA `(.L_x_8506) ;  /* 0x0000000000048947 */ /* 0x000fea0003800000 */
[----:B------:R-:W-:Y:S01]  /*a4c0*/  BPT.TRAP 0x1 ;  /* 0x000000040000795c */ /* 0x000fe20000300000 */
.L_x_8506:
[----:B--2---:R-:W2:Y:S01]  /*a4d0*/  S2R R3, SR_TID.X ;  /* 0x0000000000037919 */ /* 0x004ea20000002100 */
[----:B------:R-:W-:Y:S01]  /*a4e0*/  VIADD R0, R2, 0x400 ;  /* 0x0000040002007836 */ /* 0x000fe20000000000 */
[----:B------:R-:W-:Y:S04]  /*a4f0*/  BSSY B0, `(.L_x_8507) ;  /* 0x0000008000007945 */ /* 0x000fe80003800000 */
[----:B------:R-:W-:-:S04]  /*a500*/  SHF.R.U32.HI R0, RZ, 0x4, R0 ;  /* 0x00000004ff007819 */ /* 0x000fc80000011600 */
[----:B------:R-:W-:Y:S02]  /*a510*/  LOP3.LUT R0, R0, 0x3fff, RZ, 0xc0, !PT ;  /* 0x00003fff00007812 */ /* 0x000fe400078ec0ff */
[----:B--2---:R-:W-:-:S04]  /*a520*/  LOP3.LUT R3, R3, 0x7f, RZ, 0xc0, !PT ;  /* 0x0000007f03037812 */ /* 0x004fc800078ec0ff */
[----:B------:R-:W-:Y:S01]  /*a530*/  ISETP.NE.AND P1, PT, R3, RZ, PT ;  /* 0x000000ff0300720c */ /* 0x000fe20003f25270 */
[----:B----4-:R-:W-:-:S12]  /*a540*/  @P2 BRA `(.L_x_8508) ;  /* 0x0000000000082947 */ /* 0x010fd80003800000 */
[----:B------:R-:W2:Y:S02]  /*a550*/  SYNCS.PHASECHK.TRANS64.TRYWAIT P2, [R169+URZ+0x38850], R14 ;  /* 0x0388500ea90075a7 */ /* 0x000ea4000804017f */
[----:B--2---:R-:W-:Y:S05]  /*a560*/  @!P2 BRA `(.L_x_8509) ;  /* 0x000001a00058a947 */ /* 0x004fea0003800000 */
.L_x_8508:
[----:B------:R-:W-:Y:S05]  /*a570*/  BSYNC B0 ;  /* 0x0000000000007941 */ /* 0x000fea0003800000 */
.L_x_8507:
[----:B------:R-:W-:Y:S05]  /*a580*/  WARPSYNC.ALL ;  /* 0x0000000000007948 */ /* 0x000fea0003800000 */
[----:B------:R-:W-:Y:S01]  /*a590*/  LOP3.LUT R190, R0, 0x10000, RZ, 0xfc, !PT ;  /* 0x0001000000be7812 */ /* 0x000fe200078efcff */
[----:B------:R-:W-:Y:S01]  /*a5a0*/  VIADD R0, R2, 0x26400 ;  /* 0x0002640002007836 */ /* 0x000fe20000000000 */
[----:B------:R-:W-:-:S03]  /*a5b0*/  WARPGROUP.ARRIVE ;  /* 0x00000000000079c5 */ /* 0x000fc60000000000 */
[----:B------:R-:W-:-:S03]  /*a5c0*/  IMAD R20, R18, 0x1000, R190 ;  /* 0x0000100012147824 */ /* 0x000fc600078e02be */
[----:B------:R-:W4:Y:S01]  /*a5d0*/  S2R R3, SR_TID.X ;  /* 0x0000000000037919 */ /* 0x000f220000002100 */
        /* <DEDUP_REMOVED lines=12> */
[----:B0123--:R-:W-:Y:S01]  /*a6a0*/  IMAD.MOV.U32 R14, RZ, RZ, 0x4 ;  /* 0x00000004ff0e7424 */ /* 0x00ffe200078e00ff */
[C---:B------:R-:W-:Y:S01]  /*a6b0*/  R2UR UR4, R6.reuse ;  /* 0x00000000060472ca */ /* 0x040fe200000e0000 */
[C---:B------:R-:W-:Y:S01]  /*a6c0*/  VIADD R60, R6.reuse, 0x2 ;  /* 0x00000002063c7836 */ /* 0x040fe20000000000 */
[----:B------:R-:W-:Y:S01]  /*a6d0*/  ULDC UR39, c[0x0][0xa80] ;  /* 0x0002a00000277ab9 */ /* 0x000fe20000000800 */
[----:B------:R-:W-:Y:S01]  /*a6e0*/  VIADD R21, R6, 0x800 ;  /* 0x0000080006157836 */ /* 0x000fe20000000000 */
[----:B------:R-:W-:Y:S01]  /*a6f0*/  ULDC UR40, c[0x0][0xa80] ;  /* 0x0002a00000287ab9 */ /* 0x000fe20000000800 */
[----:B------:R-:W-:Y:S01]  /*a700*/  IMAD.MOV.U32 R172, RZ, RZ, R194 ;  /* 0x000000ffffac7224 */ /* 0x000fe200078e00c2 */
[----:B------:R-:W-:Y:S01]  /*a710*/  BSSY B0, `(.L_x_8510) ;  /* 0x000061f000007945 */ /* 0x000fe20003800000 */
[----:B------:R-:W-:-:S06]  /*a720*/  IMAD.MOV.U32 R171, RZ, RZ, 0x40000040 ;  /* 0x40000040ffab7424 */ /* 0x000fcc00078e00ff */
        /* <DEDUP_REMOVED lines=9> */
[----:B----4-:R-:W-:-:S05]  /*a7c0*/  SHF.R.U32.HI R3, RZ, 0x7, R3 ;  /* 0x00000007ff037819 */ /* 0x010fca0000011603 */
[----:B------:R-:W0:Y:S02]  /*a7d0*/  SHFL.IDX PT, R0, R3, RZ, 0x1f ;  /* 0x00001fff03007589 */ /* 0x000e2400000e0000 */
[----:B0-----:R-:W-:-:S04]  /*a7e0*/  ISETP.GT.AND P2, PT, R0, 0x7f, PT ;  /* 0x0000007f0000780c */ /* 0x001fc80003f44270 */
        /* <DEDUP_REMOVED lines=179> */
[----:B------:R-:W-:-:S02]  /*b320*/  IMAD.MOV.U32 R21, RZ, RZ, 0x28 ;  /* 0x00000028ff157424 */ /* 0x000fc400078e00ff */
        /* <DEDUP_REMOVED lines=13> */
[----:B------:R-:W-:Y:S01]  /*b400*/  IMAD.MOV.U32 R61, RZ, RZ, 0x40000040 ;  /* 0x40000040ff3d7424 */ /* 0x000fe200078e00ff */
[CC--:B------:R-:W-:Y:S02]  /*b410*/  IADD3 R58, R21.reuse, R57.reuse, R6 ;  /* 0x00000039153a7210 */ /* 0x0c0fe40007ffe006 */
[----:B------:R-:W-:Y:S01]  /*b420*/  IADD3 R60, R21, R57, R20 ;  /* 0x00000039153c7210 */ /* 0x000fe20007ffe014 */
[----:B------:R-:W-:-:S02]  /*b430*/  VIADD R57, R20, 0xa00 ;  /* 0x00000a0014397836 */ /* 0x000fc40000000000 */
[----:B------:R-:W-:Y:S01]  /*b440*/  VIADD R21, R6, 0xa00 ;  /* 0x00000a0006157836 */ /* 0x000fe20000000000 */
        /* <DEDUP_REMOVED lines=140> */
[----:B------:R-:W0:Y:S01]  /*bd10*/  LDC R57, c[0x0][0x448] ;  /* 0x00011200ff397b82 */ /* 0x000e220000000800 */
[----:B------:R-:W-:-:S05]  /*bd20*/  IMAD.MOV.U32 R14, RZ, RZ, 0x40 ;  /* 0x00000040ff0e7424 */ /* 0x000fca00078e00ff */
[----:B------:R-:W-:Y:S01]  /*bd30*/  SEL R0, R14, 0x3e, P2 ;  /* 0x0000003e0e007807 */ /* 0x000fe20001000000 */
[C---:B------:R-:W-:Y:S02]  /*bd40*/  IMAD R14, R201.reuse, -0x40, R14 ;  /* 0xffffffc0c90e7824 */ /* 0x040fe400078e020e */
[----:B------:R-:W-:Y:S01]  /*bd50*/  VIADD R201, R201, 0xfffffffe ;  /* 0xfffffffec9c97836 */ /* 0x000fe20000000000 */
[----:B------:R-:W-:Y:S01]  /*bd60*/  LOP3.LUT R21, R0, 0x6, RZ, 0xc0, !PT ;  /* 0x0000000600157812 */ /* 0x000fe200078ec0ff */
[----:B------:R-:W-:-:S03]  /*bd70*/  IMAD.IADD R0, R216, 0x1, R194 ;  /* 0x00000001d8007824 */ /* 0x000fc600078e02c2 */
[----:B------:R-:W-:Y:S02]  /*bd80*/  IADD3 R20, R21, R3, R20 ;  /* 0x0000000315147210 */ /* 0x000fe40007ffe014 */
[----:B0-----:R-:W-:Y:S01]  /*bd90*/  ISETP.NE.AND P2, PT, R57, 0x1, PT ;  /* 0x000000013900780c */ /* 0x001fe20003f45270 */
        /* <DEDUP_REMOVED lines=10> */
[----:B------:R-:W0:Y:S02]  /*be40*/  @P2 LDC R3, c[0x0][0x44c] ;  /* 0x00011300ff032b82 */ /* 0x000e240000000800 */
[----:B0-----:R-:W-:Y:S01]  /*be50*/  @P2 IMAD.HI.U32 R3, R0, R3, RZ ;  /* 0x0000000300032227 */ /* 0x001fe200078e00ff */
[----:B------:R-:W-:-:S02]  /*be60*/  WARPGROUP.DEPBAR.LE gsb0, 0x0 ;  /* 0x00008000000079c5 */ /* 0x000fc40000010000 */
[----:B------:R-:W-:-:S06]  /*be70*/  WARPGROUP.ARRIVE ;  /* 0x00000000000079c5 */ /* 0x000fcc0000000000 */
[----:B------:R-:W-:Y:S01]  /*be80*/  HGMMA.64x64x16.F32 R24, gdesc[UR4], R24, gsb0 ;  /* 0x00e00000041879f0 */ /* 0x000fe20008000818 */
[----:B------:R-:W-:Y:S02]  /*be90*/  R2UR UR4, R58 ;  /* 0x000000003a0472ca */ /* 0x000fe400000e0000 */
[----:B------:R-:W-:Y:S02]  /*bea0*/  R2UR UR5, R59 ;  /* 0x000000003b0572ca */ /* 0x000fe400000e0000 */
[----:B------:R-:W-:Y:S02]  /*beb0*/  R2UR UR6, R20 ;  /* 0x00000000140672ca */ /* 0x000fe400000e0000 */
[----:B------:R-:W-:Y:S01]  /*bec0*/  R2UR UR7, R21 ;  /* 0x00000000150772ca */ /* 0x000fe200000e0000 */
[----:B------:R-:W0:Y:S02]  /*bed0*/  @P2 LDC R20, c[0x0][0x450] ;  /* 0x00011400ff142b82 */ /* 0x000e240000000800 */
[----:B0-----:R-:W-:-:S02]  /*bee0*/  @P2 SHF.R.U32.HI R0, RZ, R20, R3 ;  /* 0x00000014ff002219 */ /* 0x001fc40000011603 */
[----:B------:R-:W-:Y:S02]  /*bef0*/  IADD3 R20, R211, 0x1, R14 ;  /* 0x00000001d3147810 */ /* 0x000fe40007ffe00e */
[----:B------:R-:W-:Y:S01]  /*bf00*/  IADD3 R3, -R215, R14, R211 ;  /* 0x0000000ed7037210 */ /* 0x000fe20007ffe1d3 */
[----:B------:R-:W0:Y:S01]  /*bf10*/  SHFL.IDX PT, R21, R0, RZ, 0x1c1f ;  /* 0x001c1fff00157589 */ /* 0x000e2200000e0000 */
[----:B------:R-:W-:-:S03]  /*bf20*/  IADD3 R62, -R193, R20, -R215 ;  /* 0x00000014c13e7210 */ /* 0x000fc60007ffe9d7 */
[----:B------:R-:W1:Y:S01]  /*bf30*/  SHFL.IDX PT, R0, R0, 0x1, 0x1c1f ;  /* 0x003c1f0000007f89 */ /* 0x000e6200000e0000 */
        /* <DEDUP_REMOVED lines=10> */
[----:B------:R-:W-:Y:S01]  /*bfe0*/  IMAD.MOV.U32 R171, RZ, RZ, 0x40000040 ;  /* 0x40000040ffab7424 */ /* 0x000fe200078e00ff */
        /* <DEDUP_REMOVED lines=32> */
[----:B------:R-:W-:Y:S01]  /*c1f0*/  FMNMX.FTZ R57, R44, R57, !PT ;  /* 0x000000392c397209 */ /* 0x000fe20007810000 */
[----:B------:R-:W0:Y:S01]  /*c200*/  @P2 LDC R45, c[0x0][0x450] ;  /* 0x00011400ff2d2b82 */ /* 0x000e220000000800 */
        /* <DEDUP_REMOVED lines=39> */
[----:B------:R-:W-:Y:S02]  /*c480*/  ISETP.GT.AND P4, PT, R62, 0x20, PT ;  /* 0x000000203e00780c */ /* 0x000fe40003f84270 */
[----:B------:R-:W-:Y:S01]  /*c490*/  FMNMX.FTZ R27, R74, R3, !PT ;  /* 0x000000034a1b7209 */ /* 0x000fe20007810000 */
[----:B------:R-:W-:Y:S01]  /*c4a0*/  IMAD.U32 R3, RZ, RZ, UR4 ;  /* 0x00000004ff037e24 */ /* 0x000fe2000f8e00ff */
[----:B------:R-:W-:Y:S02]  /*c4b0*/  FSEL R42, R42, -INF , P4 ;  /* 0xff8000002a2a7808 */ /* 0x000fe40002000000 */
[----:B------:R-:W-:Y:S01]  /*c4c0*/  FMNMX.FTZ R27, R76, R27, !PT ;  /* 0x0000001b4c1b7209 */ /* 0x000fe20007810000 */
[----:B------:R-:W-:Y:S01]  /*c4d0*/  FMUL.FTZ R29, R0, R3 ;  /* 0x00000003001d7220 */ /* 0x000fe20000410000 */
[----:B------:R-:W-:Y:S02]  /*c4e0*/  ISETP.GT.AND P4, PT, R62, 0x28, PT ;  /* 0x000000283e00780c */ /* 0x000fe40003f84270 */
[----:B------:R-:W-:-:S02]  /*c4f0*/  FSEL R38, R43, -INF , P5 ;  /* 0xff8000002b267808 */ /* 0x000fc40002800000 */
[----:B------:R-:W-:Y:S02]  /*c500*/  FMNMX.FTZ R27, R42, R27, !PT ;  /* 0x0000001b2a1b7209 */ /* 0x000fe40007810000 */
[----:B------:R-:W-:Y:S02]  /*c510*/  FSEL R46, R46, -INF , P4 ;  /* 0xff8000002e2e7808 */ /* 0x000fe40002000000 */
[----:B------:R-:W-:Y:S02]  /*c520*/  FMNMX.FTZ R27, R38, R27, !PT ;  /* 0x0000001b261b7209 */ /* 0x000fe40007810000 */
[----:B------:R-:W-:Y:S02]  /*c530*/  FSETP.NEU.FTZ.AND P5, PT, R0, -INF , PT ;  /* 0xff8000000000780b */ /* 0x000fe40003fbd000 */
[----:B------:R-:W-:Y:S02]  /*c540*/  ISETP.GT.AND P4, PT, R62, 0x30, PT ;  /* 0x000000303e00780c */ /* 0x000fe40003f84270 */
[----:B------:R-:W-:-:S02]  /*c550*/  FSEL R78, R47, -INF , P3 ;  /* 0xff8000002f4e7808 */ /* 0x000fc40001800000 */
[----:B------:R-:W-:Y:S02]  /*c560*/  FMNMX.FTZ R27, R46, R27, !PT ;  /* 0x0000001b2e1b7209 */ /* 0x000fe40007810000 */
[----:B------:R-:W-:Y:S02]  /*c570*/  FSEL R39, R29, RZ, P5 ;  /* 0x000000ff1d277208 */ /* 0x000fe40002800000 */
[----:B------:R-:W-:Y:S02]  /*c580*/  ISETP.GT.AND P3, PT, R62, 0x31, PT ;  /* 0x000000313e00780c */ /* 0x000fe40003f64270 */
[----:B------:R-:W-:Y:S01]  /*c590*/  FSEL R50, R50, -INF , P4 ;  /* 0xff80000032327808 */ /* 0x000fe20002000000 */
[--C-:B-----5:R-:W-:Y:S01]  /*c5a0*/  FFMA.FTZ R152, R64, R3, -R39.reuse ;  /* 0x0000000340987223 */ /* 0x120fe20000010827 */
        /* <DEDUP_REMOVED lines=13> */
[--C-:B------:R-:W-:Y:S01]  /*c680*/  FFMA.FTZ R29, R24, R3, -R39.reuse ;  /* 0x00000003181d7223 */ /* 0x100fe20000010827 */
[----:B------:R-:W-:Y:S01]  /*c690*/  FSEL R62, R55, -INF , P3 ;  /* 0xff800000373e7808 */ /* 0x000fe20001800000 */
[----:B------:R-:W-:Y:S01]  /*c6a0*/  MUFU.EX2 R25, R25 ;  /* 0x0000001900197308 */ /* 0x000fe20000000800 */
[----:B------:R-:W-:Y:S01]  /*c6b0*/  FMNMX.FTZ R27, R54, R27, !PT ;  /* 0x0000001b361b7209 */ /* 0x000fe20007810000 */
[-CC-:B------:R-:W-:Y:S01]  /*c6c0*/  FFMA.FTZ R160, R40, R3.reuse, -R39.reuse ;  /* 0x0000000328a07223 */ /* 0x180fe20000010827 */
[-CC-:B------:R-:W-:Y:S01]  /*c6d0*/  FFMA.FTZ R162, R44, R3.reuse, -R39.reuse ;  /* 0x000000032ca27223 */ /* 0x180fe20000010827 */
[--C-:B------:R-:W-:Y:S01]  /*c6e0*/  FFMA.FTZ R35, R28, R3, -R39.reuse ;  /* 0x000000031c237223 */ /* 0x100fe20000010827 */
[----:B------:R-:W-:Y:S01]  /*c6f0*/  FMNMX.FTZ R33, R62, R27, !PT ;  /* 0x0000001b3e217209 */ /* 0x000fe20007810000 */
[-CC-:B------:R-:W-:Y:S01]  /*c700*/  FFMA.FTZ R27, R68, R3.reuse, -R39.reuse ;  /* 0x00000003441b7223 */ /* 0x180fe20000010827 */
[-CC-:B------:R-:W-:Y:S01]  /*c710*/  FFMA.FTZ R164, R48, R3.reuse, -R39.reuse ;  /* 0x0000000330a47223 */ /* 0x180fe20000010827 */
[----:B------:R-:W-:Y:S01]  /*c720*/  MUFU.EX2 R154, R154 ;  /* 0x0000009a009a7308 */ /* 0x000fe20000000800 */
[-CC-:B------:R-:W-:Y:S01]  /*c730*/  FFMA.FTZ R58, R58, R3.reuse, -R39.reuse ;  /* 0x000000033a3a7223 */ /* 0x180fe20000010827 */
[----:B------:R-:W1:Y:S01]  /*c740*/  SHFL.BFLY PT, R66, R33, 0x2, 0x1f ;  /* 0x0c401f0021427f89 */ /* 0x000e6200000e0000 */
[----:B------:R-:W-:-:S05]  /*c750*/  FFMA.FTZ R166, R52, R3, -R39 ;  /* 0x0000000334a67223 */ /* 0x000fca0000010827 */
[----:B------:R-:W-:Y:S08]  /*c760*/  MUFU.EX2 R27, R27 ;  /* 0x0000001b001b7308 */ /* 0x000ff00000000800 */
[----:B------:R-:W-:Y:S08]  /*c770*/  MUFU.EX2 R156, R156 ;  /* 0x0000009c009c7308 */ /* 0x000ff00000000800 */
[----:B------:R-:W-:Y:S01]  /*c780*/  MUFU.EX2 R31, R31 ;  /* 0x0000001f001f7308 */ /* 0x000fe20000000800 */
[----:B-1----:R-:W-:Y:S01]  /*c790*/  FMNMX.FTZ R66, R33, R66, !PT ;  /* 0x0000004221427209 */ /* 0x002fe20007810000 */
[-CC-:B------:R-:W-:Y:S01]  /*c7a0*/  FFMA.FTZ R33, R20, R3.reuse, -R39.reuse ;  /* 0x0000000314217223 */ /* 0x180fe20000010827 */
[----:B------:R-:W-:-:S03]  /*c7b0*/  FFMA.FTZ R39, R60, R3, -R39 ;  /* 0x000000033c277223 */ /* 0x000fc60000010827 */
[----:B------:R-:W1:Y:S02]  /*c7c0*/  SHFL.BFLY PT, R37, R66, 0x1, 0x1f ;  /* 0x0c201f0042257f89 */ /* 0x000e6400000e0000 */
[----:B------:R-:W-:Y:S08]  /*c7d0*/  MUFU.EX2 R158, R158 ;  /* 0x0000009e009e7308 */ /* 0x000ff00000000800 */
[----:B------:R-:W-:Y:S08]  /*c7e0*/  MUFU.EX2 R29, R29 ;  /* 0x0000001d001d7308 */ /* 0x000ff00000000800 */
[----:B------:R-:W-:Y:S01]  /*c7f0*/  MUFU.EX2 R160, R160 ;  /* 0x000000a000a07308 */ /* 0x000fe20000000800 */
[----:B-1----:R-:W-:-:S07]  /*c800*/  FMNMX.FTZ R168, R66, R37, !PT ;  /* 0x0000002542a87209 */ /* 0x002fce0007810000 */
[----:B------:R-:W-:Y:S01]  /*c810*/  MUFU.EX2 R33, R33 ;  /* 0x0000002100217308 */ /* 0x000fe20000000800 */
[C---:B------:R-:W-:Y:S01]  /*c820*/  FSETP.NEU.FTZ.AND P3, PT, R168.reuse, -INF , PT ;  /* 0xff800000a800780b */ /* 0x040fe20003f7d000 */
[----:B------:R-:W-:-:S06]  /*c830*/  FMUL.FTZ R14, R168, R3 ;  /* 0x00000003a80e7220 */ /* 0x000fcc0000410000 */
[----:B------:R-:W-:Y:S01]  /*c840*/  MUFU.EX2 R162, R162 ;  /* 0x000000a200a27308 */ /* 0x000fe20000000800 */
[----:B------:R-:W-:Y:S01]  /*c850*/  FSEL R41, R14, RZ, P3 ;  /* 0x000000ff0e297208 */ /* 0x000fe20001800000 */
[C---:B------:R-:W-:Y:S02]  /*c860*/  @!P1 VIADD R14, R169.reuse, 0x38840 ;  /* 0x00038840a90e9836 */ /* 0x040fe40000000000 */
[----:B------:R-:W-:Y:S02]  /*c870*/  @!P1 VIADD R169, R169, 0x38860 ;  /* 0x00038860a9a99836 */ /* 0x000fe40000000000 */
        /* <DEDUP_REMOVED lines=8> */
[----:B------:R-:W-:Y:S01]  /*c900*/  @!P1 PRMT R14, RZ, 0x654, R14 ;  /* 0x00000654ff0e9816 */ /* 0x000fe2000000000e */
[-CC-:B------:R-:W-:Y:S01]  /*c910*/  FFMA.FTZ R76, R76, R3.reuse, -R41.reuse ;  /* 0x000000034c4c7223 */ /* 0x180fe20000010829 */
[-CC-:B------:R-:W-:Y:S01]  /*c920*/  FFMA.FTZ R42, R42, R3.reuse, -R41.reuse ;  /* 0x000000032a2a7223 */ /* 0x180fe20000010829 */
[-CC-:B------:R-:W-:Y:S01]  /*c930*/  FFMA.FTZ R38, R38, R3.reuse, -R41.reuse ;  /* 0x0000000326267223 */ /* 0x180fe20000010829 */
[----:B------:R-:W2:Y:S01]  /*c940*/  MUFU.EX2 R70, R70 ;  /* 0x0000004600467308 */ /* 0x000ea20000000800 */
[----:B-1----:R-:W1:Y:S01]  /*c950*/  @P2 LDC R21, c[0x0][0x44c] ;  /* 0x00011300ff152b82 */ /* 0x002e620000000800 */
[-CC-:B------:R-:W-:Y:S01]  /*c960*/  FFMA.FTZ R46, R46, R3.reuse, -R41.reuse ;  /* 0x000000032e2e7223 */ /* 0x180fe20000010829 */
[-CC-:B------:R-:W-:Y:S01]  /*c970*/  FFMA.FTZ R78, R78, R3.reuse, -R41.reuse ;  /* 0x000000034e4e7223 */ /* 0x180fe20000010829 */
[-CC-:B------:R-:W-:Y:S01]  /*c980*/  FFMA.FTZ R50, R50, R3.reuse, -R41.reuse ;  /* 0x0000000332327223 */ /* 0x180fe20000010829 */
[-CC-:B------:R-:W-:Y:S01]  /*c990*/  FFMA.FTZ R64, R64, R3.reuse, -R41.reuse ;  /* 0x0000000340407223 */ /* 0x180fe20000010829 */
[-CC-:B------:R-:W-:Y:S01]  /*c9a0*/  FFMA.FTZ R54, R54, R3.reuse, -R41.reuse ;  /* 0x0000000336367223 */ /* 0x180fe20000010829 */
[----:B------:R-:W-:Y:S01]  /*c9b0*/  FFMA.FTZ R41, R62, R3, -R41 ;  /* 0x000000033e297223 */ /* 0x000fe20000010829 */
[----:B------:R-:W3:Y:S01]  /*c9c0*/  MUFU.EX2 R72, R72 ;  /* 0x0000004800487308 */ /* 0x000ee20000000800 */
[----:B------:R4:W-:Y:S01]  /*c9d0*/  @!P1 SYNCS.ARRIVE.TRANS64.RED.A1T0 RZ, [R14+URZ], RZ ;  /* 0x000000ff0eff99a7 */ /* 0x0009e2000810043f */
[----:B------:R-:W-:-:S06]  /*c9e0*/  @!P1 PRMT R169, RZ, 0x654, R169 ;  /* 0x00000654ffa99816 */ /* 0x000fcc00000000a9 */
[----:B------:R-:W3:Y:S01]  /*c9f0*/  MUFU.EX2 R155, R26 ;  /* 0x0000001a009b7308 */ /* 0x000ee20000000800 */
[----:B--2---:R-:W-:Y:S01]  /*ca00*/  FADD.FTZ R43, R70, R153 ;  /* 0x00000099462b7221 */ /* 0x004fe20000010000 */
[----:B----4-:R-:W-:Y:S02]  /*ca10*/  LOP3.LUT R14, R56, 0x2000000, RZ, 0xfc, !PT ;  /* 0x02000000380e7812 */ /* 0x010fe400078efcff */
[----:B------:R-:W-:-:S03]  /*ca20*/  F2FP.F16.F32.PACK_AB R153, R153, R70 ;  /* 0x000000469999723e */ /* 0x000fc600000000ff */
[----:B------:R-:W-:Y:S01]  /*ca30*/  IMAD R170, R18, 0x1000, R14 ;  /* 0x0000100012aa7824 */ /* 0x000fe200078e020e */
[----:B------:R-:W2:Y:S01]  /*ca40*/  MUFU.EX2 R34, R34 ;  /* 0x0000002200227308 */ /* 0x000ea20000000800 */
[----:B-1----:R-:W-:-:S04]  /*ca50*/  @P2 IMAD.HI.U32 R24, R194, R21, RZ ;  /* 0x00000015c2182227 */ /* 0x002fc800078e00ff */
[----:B------:R-:W-:Y:S01]  /*ca60*/  FADD.FTZ R21, R152, R25 ;  /* 0x0000001998157221 */ /* 0x000fe20000010000 */
[----:B------:R-:W-:Y:S02]  /*ca70*/  F2FP.F16.F32.PACK_AB R152, R25, R152 ;  /* 0x000000981998723e */ /* 0x000fe400000000ff */
[----:B------:R-:W-:Y:S01]  /*ca80*/  R2UR UR6, R170 ;  /* 0x00000000aa0672ca */ /* 0x000fe200000e0000 */
[----:B------:R-:W-:Y:S01]  /*ca90*/  FADD.FTZ R20, R154, R21 ;  /* 0x000000159a147221 */ /* 0x000fe20000010000 */
[----:B0-----:R-:W-:Y:S01]  /*caa0*/  @P2 SHF.R.U32.HI R172, RZ, R45, R24 ;  /* 0x0000002dffac2219 */ /* 0x001fe20000011618 */
[----:B------:R-:W0:Y:S01]  /*cab0*/  MUFU.EX2 R157, R30 ;  /* 0x0000001e009d7308 */ /* 0x000e220000000800 */
[----:B---3--:R-:W-:Y:S01]  /*cac0*/  FADD.FTZ R24, R72, R43 ;  /* 0x0000002b48187221 */ /* 0x008fe20000010000 */
[C---:B------:R-:W-:Y:S01]  /*cad0*/  FADD.FTZ R21, R27.reuse, R20 ;  /* 0x000000141b157221 */ /* 0x040fe20000010000 */
[----:B------:R-:W-:Y:S01]  /*cae0*/  VIADD R20, R170, 0x80 ;  /* 0x00000080aa147836 */ /* 0x000fe20000000000 */
[----:B------:R-:W-:Y:S01]  /*caf0*/  F2FP.F16.F32.PACK_AB R154, R27, R154 ;  /* 0x0000009a1b9a723e */ /* 0x000fe200000000ff */
[----:B------:R-:W-:Y:S01]  /*cb00*/  FADD.FTZ R43, R155, R24 ;  /* 0x000000189b2b7221 */ /* 0x000fe20000010000 */
[----:B------:R-:W-:Y:S01]  /*cb10*/  FADD.FTZ R24, R156, R21 ;  /* 0x000000159c187221 */ /* 0x000fe20000010000 */
[----:B------:R-:W-:Y:S01]  /*cb20*/  IMAD.MOV.U32 R21, RZ, RZ, 0x40000040 ;  /* 0x40000040ff157424 */ /* 0x000fe200078e00ff */
[----:B------:R-:W1:Y:S01]  /*cb30*/  MUFU.EX2 R74, R74 ;  /* 0x0000004a004a7308 */ /* 0x000e620000000800 */
[----:B--2---:R-:W-:Y:S01]  /*cb40*/  FADD.FTZ R26, R34, R43 ;  /* 0x0000002b221a7221 */ /* 0x004fe20000010000 */
[----:B------:R-:W-:Y:S01]  /*cb50*/  FADD.FTZ R43, R31, R24 ;  /* 0x000000181f2b7221 */ /* 0x000fe20000010000 */
[----:B------:R-:W-:-:S02]  /*cb60*/  R2UR UR10, R20 ;  /* 0x00000000140a72ca */ /* 0x000fc400000e0000 */
[----:B------:R-:W-:Y:S01]  /*cb70*/  R2UR UR11, R21 ;  /* 0x00000000150b72ca */ /* 0x000fe200000e0000 */
[----:B------:R-:W-:Y:S01]  /*cb80*/  FADD.FTZ R24, R158, R43 ;  /* 0x0000002b9e187221 */ /* 0x000fe20000010000 */
[----:B------:R-:W-:Y:S01]  /*cb90*/  F2FP.F16.F32.PACK_AB R155, R155, R72 ;  /* 0x000000489b9b723e */ /* 0x000fe200000000ff */
[----:B------:R-:W2:Y:S01]  /*cba0*/  MUFU.EX2 R159, R76 ;  /* 0x0000004c009f7308 */ /* 0x000ea20000000800 */
[----:B0-----:R-:W-:Y:S01]  /*cbb0*/  FADD.FTZ R45, R157, R26 ;  /* 0x0000001a9d2d7221 */ /* 0x001fe20000010000 */
[----:B------:R-:W-:Y:S01]  /*cbc0*/  FADD.FTZ R21, R29, R24 ;  /* 0x000000181d157221 */ /* 0x000fe20000010000 */
[----:B------:R-:W-:Y:S01]  /*cbd0*/  BAR.SYNC.DEFER_BLOCKING 0xf, 0x100 ;  /* 0x03c4000000007b1d */ /* 0x000fe20000010000 */
[----:B------:R-:W-:Y:S02]  /*cbe0*/  F2FP.F16.F32.PACK_AB R156, R31, R156 ;  /* 0x0000009c1f9c723e */ /* 0x000fe400000000ff */
[----:B------:R-:W-:Y:S02]  /*cbf0*/  F2FP.F16.F32.PACK_AB R157, R157, R34 ;  /* 0x000000229d9d723e */ /* 0x000fe400000000ff */
[----:B------:R-:W-:Y:S01]  /*cc00*/  F2FP.F16.F32.PACK_AB R158, R29, R158 ;  /* 0x0000009e1d9e723e */ /* 0x000fe200000000ff */
[----:B------:R-:W0:Y:S01]  /*cc10*/  MUFU.EX2 R42, R42 ;  /* 0x0000002a002a7308 */ /* 0x000e220000000800 */
[----:B-1----:R-:W-:-:S07]  /*cc20*/  FADD.FTZ R20, R74, R45 ;  /* 0x0000002d4a147221 */ /* 0x002fce0000010000 */
        /* <DEDUP_REMOVED lines=9> */
[----:B------:R0:W-:Y:S04]  /*ccc0*/  STSM.16.M88.4 [R195+0x36400], R152 ;  /* 0x03640098c3007844 */ /* 0x0001e80000000200 */
[----:B------:R3:W-:Y:S01]  /*ccd0*/  STSM.16.M88.4 [R212], R156 ;  /* 0x0000009cd4007844 */ /* 0x0007e20000000200 */
[----:B------:R-:W4:Y:S01]  /*cce0*/  MUFU.EX2 R35, R35 ;  /* 0x0000002300237308 */ /* 0x000f220000000800 */
[C---:B-1----:R-:W-:Y:S01]  /*ccf0*/  FADD.FTZ R25, R161.reuse, R24 ;  /* 0x00000018a1197221 */ /* 0x042fe20000010000 */
[----:B------:R-:W-:-:S06]  /*cd00*/  F2FP.F16.F32.PACK_AB R161, R161, R42 ;  /* 0x0000002aa1a1723e */ /* 0x000fcc00000000ff */
[----:B------:R-:W1:Y:S01]  /*cd10*/  MUFU.EX2 R163, R78 ;  /* 0x0000004e00a37308 */ /* 0x000e620000000800 */
[----:B--2---:R-:W-:-:S07]  /*cd20*/  FADD.FTZ R24, R46, R25 ;  /* 0x000000192e187221 */ /* 0x004fce0000010000 */
[----:B------:R-:W2:Y:S01]  /*cd30*/  MUFU.EX2 R164, R164 ;  /* 0x000000a400a47308 */ /* 0x000ea20000000800 */
[C---:B----4-:R-:W-:Y:S01]  /*cd40*/  FADD.FTZ R21, R35.reuse, R20 ;  /* 0x0000001423157221 */ /* 0x050fe20000010000 */
[----:B------:R-:W-:-:S06]  /*cd50*/  F2FP.F16.F32.PACK_AB R162, R35, R162 ;  /* 0x000000a223a2723e */ /* 0x000fcc00000000ff */
[----:B------:R-:W4:Y:S01]  /*cd60*/  MUFU.EX2 R50, R50 ;  /* 0x0000003200327308 */ /* 0x000f220000000800 */
[C---:B-1----:R-:W-:Y:S01]  /*cd70*/  FADD.FTZ R25, R163.reuse, R24 ;  /* 0x00000018a3197221 */ /* 0x042fe20000010000 */
[----:B------:R-:W-:-:S05]  /*cd80*/  F2FP.F16.F32.PACK_AB R163, R163, R46 ;  /* 0x0000002ea3a3723e */ /* 0x000fca00000000ff */
[----:B------:R3:W-:Y:S01]  /*cd90*/  STSM.16.M88.4 [R203], R160 ;  /* 0x000000a0cb007844 */ /* 0x0007e20000000200 */
[----:B------:R-:W1:Y:S01]  /*cda0*/  MUFU.EX2 R37, R58 ;  /* 0x0000003a00257308 */ /* 0x000e620000000800 */
[----:B--2---:R-:W-:-:S07]  /*cdb0*/  FADD.FTZ R20, R164, R21 ;  /* 0x00000015a4147221 */ /* 0x004fce0000010000 */
[----:B------:R-:W2:Y:S01]  /*cdc0*/  MUFU.EX2 R165, R64 ;  /* 0x0000004000a57308 */ /* 0x000ea20000000800 */
[----:B----4-:R-:W-:-:S07]  /*cdd0*/  FADD.FTZ R24, R50, R25 ;  /* 0x0000001932187221 */ /* 0x010fce0000010000 */
[----:B------:R-:W4:Y:S01]  /*cde0*/  MUFU.EX2 R166, R166 ;  /* 0x000000a600a67308 */ /* 0x000f220000000800 */
[C---:B-1----:R-:W-:Y:S01]  /*cdf0*/  FADD.FTZ R21, R37.reuse, R20 ;  /* 0x0000001425157221 */ /* 0x042fe20000010000 */
[----:B------:R-:W-:-:S06]  /*ce00*/  F2FP.F16.F32.PACK_AB R164, R37, R164 ;  /* 0x000000a425a4723e */ /* 0x000fcc00000000ff */
[----:B------:R-:W1:Y:S01]  /*ce10*/  MUFU.EX2 R39, R39 ;  /* 0x0000002700277308 */ /* 0x000e620000000800 */
[C---:B--2---:R-:W-:Y:S01]  /*ce20*/  FADD.FTZ R25, R165.reuse, R24 ;  /* 0x00000018a5197221 */ /* 0x044fe20000010000 */
[----:B------:R-:W-:-:S06]  /*ce30*/  F2FP.F16.F32.PACK_AB R165, R165, R50 ;  /* 0x00000032a5a5723e */ /* 0x000fcc00000000ff */
[----:B------:R-:W2:Y:S01]  /*ce40*/  MUFU.EX2 R54, R54 ;  /* 0x0000003600367308 */ /* 0x000ea20000000800 */
[----:B----4-:R-:W-:-:S07]  /*ce50*/  FADD.FTZ R20, R166, R21 ;  /* 0x00000015a6147221 */ /* 0x010fce0000010000 */
[----:B------:R-:W4:Y:S01]  /*ce60*/  MUFU.EX2 R41, R41 ;  /* 0x0000002900297308 */ /* 0x000f220000000800 */
[C---:B-1----:R-:W-:Y:S01]  /*ce70*/  F2FP.F16.F32.PACK_AB R166, R39.reuse, R166 ;  /* 0x000000a627a6723e */ /* 0x042fe200000000ff */
[----:B------:R-:W-:Y:S01]  /*ce80*/  FADD.FTZ R20, R39, R20 ;  /* 0x0000001427147221 */ /* 0x000fe20000010000 */
[----:B--2---:R-:W-:Y:S01]  /*ce90*/  FADD.FTZ R24, R54, R25 ;  /* 0x0000001936187221 */ /* 0x004fe20000010000 */
[----:B----4-:R-:W-:-:S03]  /*cea0*/  F2FP.F16.F32.PACK_AB R167, R41, R54 ;  /* 0x0000003629a7723e */ /* 0x010fc600000000ff */
[----:B------:R-:W-:Y:S02]  /*ceb0*/  FADD.FTZ R21, R41, R24 ;  /* 0x0000001829157221 */ /* 0x000fe40000010000 */
[----:B------:R3:W-:Y:S01]  /*cec0*/  STSM.16.M88.4 [R210], R164 ;  /* 0x000000a4d2007844 */ /* 0x0007e20000000200 */
[----:B------:R-:W-:-:S06]  /*ced0*/  WARPGROUP.ARRIVE ;  /* 0x00000000000079c5 */ /* 0x000fcc0000000000 */
[----:B------:R-:W-:Y:S03]  /*cee0*/  HGMMA.64x256x16.F32 R24, R152, gdesc[UR4].tnspB, RZ, !UPT, gsb0 ;  /* 0x43e0000498187df0 */ /* 0x000fe6000c0008ff */
[----:B------:R-:W-:Y:S02]  /*cef0*/  WARPGROUP.DEPBAR.LE gsb0, 0x0 ;  /* 0x00008000000079c5 */ /* 0x000fe40000010000 */
[----:B------:R-:W-:Y:S01]  /*cf00*/  WARPGROUP.ARRIVE ;  /* 0x00000000000079c5 */ /* 0x000fe20000000000 */
[C---:B0-----:R-:W-:Y:S02]  /*cf10*/  VIADD R152, R170.reuse, 0x100 ;  /* 0x00000100aa987836 */ /* 0x041fe40000000000 */
[----:B------:R-:W-:Y:S02]  /*cf20*/  IMAD.MOV.U32 R153, RZ, RZ, 0x40000040 ;  /* 0x40000040ff997424 */ /* 0x000fe400078e00ff */
[----:B------:R-:W-:-:S15]  /*cf30*/  VIADD R170, R170, 0x180 ;  /* 0x00000180aaaa7836 */ /* 0x000fde0000000000 */
[----:B------:R-:W-:-:S03]  /*cf40*/  NOP ;  /* 0x0000000000007918 */ /* 0x000fc60000000000 */
[----:B------:R-:W-:Y:S01]  /*cf50*/  HGMMA.64x256x16.F32 R24, R156, gdesc[UR8].tnspB, R24, gsb0 ;  /* 0x43e000089c187df0 */ /* 0x000fe20008000818 */
[----:B------:R-:W-:Y:S02]  /*cf60*/  R2UR UR6, R152 ;  /* 0x00000000980672ca */ /* 0x000fe400000e0000 */
[----:B------:R-:W-:Y:S02]  /*cf70*/  R2UR UR7, R153 ;  /* 0x00000000990772ca */ /* 0x000fe400000e0000 */
[----:B------:R-:W-:-:S04]  /*cf80*/  IADD3 R152, R172, R211, -R193 ;  /* 0x000000d3ac987210 */ /* 0x000fc80007ffe8c1 */
[----:B------:R-:W-:-:S04]  /*cf90*/  SHF.R.S32.HI R153, RZ, 0x1f, R152 ;  /* 0x0000001fff997819 */ /* 0x000fc80000011498 */
[----:B------:R-:W-:-:S04]  /*cfa0*/  LEA.HI R153, R153, R152, RZ, 0x6 ;  /* 0x0000009899997211 */ /* 0x000fc800078f30ff */
[----:B------:R-:W-:-:S04]  /*cfb0*/  SHF.R.S32.HI R153, RZ, 0x6, R153 ;  /* 0x00000006ff997819 */ /* 0x000fc80000011499 */
[----:B------:R-:W-:-:S04]  /*cfc0*/  VIMNMX R198, R213, R153, !PT ;  /* 0x00000099d5c67248 */ /* 0x000fc80007fe0100 */
[----:B------:R-:W-:Y:S01]  /*cfd0*/  ISETP.GE.AND P3, PT, R201, R198, PT ;  /* 0x000000c6c900720c */ /* 0x000fe20003f66270 */
[----:B------:R-:W-:Y:S02]  /*cfe0*/  WARPGROUP.DEPBAR.LE gsb0, 0x0 ;  /* 0x00008000000079c5 */ /* 0x000fe40000010000 */
[----:B------:R-:W-:-:S06]  /*cff0*/  WARPGROUP.ARRIVE ;  /* 0x00000000000079c5 */ /* 0x000fcc0000000000 */
        /* <DEDUP_REMOVED lines=18> */
[----:B------:R-:W-:Y:S01]  /*d120*/  BSSY B1, `(.L_x_8512) ;  /* 0x000037c000017945 */ /* 0x000fe20003800000 */
[----:B------:R-:W-:Y:S02]  /*d130*/  IMAD.MOV.U32 R196, RZ, RZ, R201 ;  /* 0x000000ffffc47224 */ /* 0x000fe400078e00c9 */
[----:B------:R-:W-:Y:S02]  /*d140*/  IMAD.MOV.U32 R200, RZ, RZ, R168 ;  /* 0x000000ffffc87224 */ /* 0x000fe400078e00a8 */
[----:B------:R-:W-:Y:S02]  /*d150*/  IMAD.MOV.U32 R199, RZ, RZ, R0 ;  /* 0x000000ffffc77224 */ /* 0x000fe400078e0000 */
[----:B------:R-:W-:-:S07]  /*d160*/  IMAD.MOV.U32 R201, RZ, RZ, R18 ;  /* 0x000000ffffc97224 */ /* 0x000fce00078e0012 */
.L_x_8523:
[----:B------:R-:W-:-:S05]  /*d170*/  VIADD R18, R201, 0x1 ;  /* 0x00000001c9127836 */ /* 0x000fca0000000000 */
[----:B------:R-:W-:-:S04]  /*d180*/  ISETP.NE.AND P3, PT, R18, 0x2, PT ;  /* 0x000000021200780c */ /* 0x000fc80003f65270 */
[----:B------:R-:W-:Y:S02]  /*d190*/  SEL R0, RZ, 0x1, P3 ;  /* 0x00000001ff007807 */ /* 0x000fe40001800000 */
[----:B------:R-:W-:Y:S02]  /*d1a0*/  SEL R18, R18, RZ, P3 ;  /* 0x000000ff12127207 */ /* 0x000fe40001800000 */
[----:B------:R-:W-:Y:S01]  /*d1b0*/  LOP3.LUT R19, R19, R0, RZ, 0x3c, !PT ;  /* 0x0000000013137212 */ /* 0x000fe200078e3cff */
[----:B0-----:R-:W-:Y:S06]  /*d1c0*/  @!P0 BRA `(.L_x_8513) ;  /* 0x0000000000048947 */ /* 0x001fec0003800000 */
[----:B------:R-:W-:Y:S01]  /*d1d0*/  BPT.TRAP 0x1 ;  /* 0x000000040000795c */ /* 0x000fe20000300000 */
.L_x_8513:
[----:B------:R-:W-:Y:S01]  /*d1e0*/  IMAD R197, R18, 0x8, R2 ;  /* 0x0000000812c57824 */ /* 0x000fe200078e0202 */
[----:B------:R-:W-:-:S04]  /*d1f0*/  SHF.L.U32 R0, R19, 0x1f, RZ ;  /* 0x0000001f13007819 */ /* 0x000fc800000006ff */
[----:B------:R0:W1:Y:S01]  /*d200*/  SYNCS.PHASECHK.TRANS64.TRYWAIT P3, [R197+URZ+0x38830], R0 ;  /* 0x03883000c50075a7 */ /* 0x000062000806017f */
[----:B------:R-:W-:Y:S05]  /*d210*/  @!P0 BRA `(.L_x_8514) ;  /* 0x0000000000048947 */ /* 0x000fea0003800000 */
[----:B------:R-:W-:Y:S01]  /*d220*/  BPT.TRAP 0x1 ;  /* 0x000000040000795c */ /* 0x000fe20000300000 */
.L_x_8514:
[----:B------:R-:W-:Y:S01]  /*d230*/  BSSY B2, `(.L_x_8515) ;  /* 0x0000006000027945 */ /* 0x000fe20003800000 */
[----:B---3--:R-:W-:Y:S02]  /*d240*/  IMAD R156, R18, 0x200, R15 ;  /* 0x00000200129c7824 */ /* 0x008fe400078e020f */
[----:B------:R-:W-:Y:S01]  /*d250*/  IMAD.MOV.U32 R157, RZ, RZ, 0x40000040 ;  /* 0x40000040ff9d7424 */ /* 0x000fe200078e00ff */
[----:B-1----:R-:W-:Y:S06]  /*d260*/  @P3 BRA `(.L_x_8516) ;  /* 0x0000000000083947 */ /* 0x002fec0003800000 */
[----:B------:R-:W1:Y:S02]  /*d270*/  SYNCS.PHASECHK.TRANS64.TRYWAIT P3, [R197+URZ+0x38830], R0 ;  /* 0x03883000c50075a7 */ /* 0x000e64000806017f */
[----:B-1----:R-:W-:Y:S05]  /*d280*/  @!P3 BRA `(.L_x_8517) ;  /* 0x000001740024b947 */ /* 0x002fea0003800000 */
.L_x_8516:
[----:B------:R-:W-:Y:S05]  /*d290*/  BSYNC B2 ;  /* 0x0000000000027941 */ /* 0x000fea0003800000 */
.L_x_8515:
        /* <DEDUP_REMOVED lines=36> */
.L_x_8518:
[----:B------:R2:W3:Y:S01]  /*d4e0*/  SYNCS.PHASECHK.TRANS64.TRYWAIT P3, [R197+URZ+0x38850], R0 ;  /* 0x03885000c50075a7 */ /* 0x0004e2000806017f */
[----:B------:R-:W-:Y:S05]  /*d4f0*/  @!P0 BRA `(.L_x_8519) ;  /* 0x0000000000048947 */ /* 0x000fea0003800000 */
[----:B------:R-:W-:Y:S01]  /*d500*/  BPT.TRAP 0x1 ;  /* 0x000000040000795c */ /* 0x000fe20000300000 */
.L_x_8519:
[----:B------:R-:W-:Y:S04]  /*d510*/  BSSY B2, `(.L_x_8520) ;  /* 0x0000004000027945 */ /* 0x000fe80003800000 */
[----:B---3--:R-:W-:Y:S05]  /*d520*/  @P3 BRA `(.L_x_8521) ;  /* 0x0000000000083947 */ /* 0x008fea0003800000 */
[----:B------:R-:W3:Y:S02]  /*d530*/  SYNCS.PHASECHK.TRANS64.TRYWAIT P3, [R197+URZ+0x38850], R0 ;  /* 0x03885000c50075a7 */ /* 0x000ee4000806017f */
[----:B---3--:R-:W-:Y:S05]  /*d540*/  @!P3 BRA `(.L_x_8522) ;  /* 0x000001700088b947 */ /* 0x008fea0003800000 */
.L_x_8521:
[----:B------:R-:W-:Y:S05]  /*d550*/  BSYNC B2 ;  /* 0x0000000000027941 */ /* 0x000fea0003800000 */
.L_x_8520:
        /* <DEDUP_REMOVED lines=12> */
[----:B------:R-:W-:-:S05]  /*d620*/  IMAD.MOV.U32 R209, RZ, RZ, 0xa00 ;  /* 0x00000a00ffd17424 */ /* 0x000fca00078e00ff */
        /* <DEDUP_REMOVED lines=9> */
[----:B----4-:R-:W-:-:S05]  /*d6c0*/  SHF.R.U32.HI R3, RZ, 0x7, R3 ;  /* 0x00000007ff037819 */ /* 0x010fca0000011603 */
[----:B0123--:R0:W1:Y:S02]  /*d6d0*/  SHFL.IDX PT, R0, R3, RZ, 0x1f ;  /* 0x00001fff03007589 */ /* 0x00f06400000e0000 */
[----:B0-----:R-:W-:Y:S01]  /*d6e0*/  IMAD.MOV.U32 R3, RZ, RZ, 0x4 ;  /* 0x00000004ff037424 */ /* 0x001fe200078e00ff */
[----:B-1----:R-:W-:-:S04]  /*d6f0*/  ISETP.GT.AND P3, PT, R0, 0x7f, PT ;  /* 0x0000007f0000780c */ /* 0x002fc80003f64270 */
        /* <DEDUP_REMOVED lines=311> */
[----:B------:R-:W-:Y:S02]  /*ea70*/  IMAD.MOV.U32 R209, RZ, RZ, 0x40000040 ;  /* 0x40000040ffd17424 */ /* 0x000fe400078e00ff */
[----:B------:R-:W-:Y:S01]  /*ea80*/  IMAD.IADD R206, R0, 0x1, R208 ;  /* 0x0000000100ce7824 */ /* 0x000fe200078e02d0 */
[----:B------:R-:W-:-:S02]  /*ea90*/  WARPGROUP.DEPBAR.LE gsb0, 0x0 ;  /* 0x00008000000079c5 */ /* 0x000fc40000010000 */
[----:B------:R-:W-:-:S07]  /*eaa0*/  WARPGROUP.ARRIVE ;  /* 0x00000000000079c5 */ /* 0x000fce0000000000 */
[----:B------:R-:W-:Y:S01]  /*eab0*/  HGMMA.64x64x16.F32 R152, gdesc[UR4], R152, gsb0 ;  /* 0x00e00000049879f0 */ /* 0x000fe20008000898 */
[----:B------:R-:W-:Y:S01]  /*eac0*/  R2UR UR6, R206 ;  /* 0x00000000ce0672ca */ /* 0x000fe200000e0000 */
[----:B------:R-:W-:Y:S01]  /*ead0*/  IMAD.IADD R206, R205, 0x1, R0 ;  /* 0x00000001cdce7824 */ /* 0x000fe200078e0200 */
[----:B------:R-:W-:Y:S01]  /*eae0*/  R2UR UR7, R207 ;  /* 0x00000000cf0772ca */ /* 0x000fe200000e0000 */
[----:B------:R-:W-:Y:S02]  /*eaf0*/  IMAD.MOV.U32 R207, RZ, RZ, 0x40000040 ;  /* 0x40000040ffcf7424 */ /* 0x000fe400078e00ff */
[----:B------:R-:W-:Y:S01]  /*eb00*/  IMAD.MOV.U32 R0, RZ, RZ, 0x1000 ;  /* 0x00001000ff007424 */ /* 0x000fe200078e00ff */
[----:B------:R-:W-:Y:S01]  /*eb10*/  R2UR UR4, R206 ;  /* 0x00000000ce0472ca */ /* 0x000fe200000e0000 */
[----:B------:R-:W-:Y:S01]  /*eb20*/  IMAD.IADD R206, R205, 0x1, R202 ;  /* 0x00000001cdce7824 */ /* 0x000fe200078e02ca */
[----:B------:R-:W-:Y:S01]  /*eb30*/  R2UR UR5, R207 ;  /* 0x00000000cf0572ca */ /* 0x000fe200000e0000 */
[----:B------:R-:W-:Y:S01]  /*eb40*/  IMAD.MOV.U32 R207, RZ, RZ, 0x40000040 ;  /* 0x40000040ffcf7424 */ /* 0x000fe200078e00ff */
[----:B------:R-:W-:-:S04]  /*eb50*/  SEL R0, R0, 0xf80, P3 ;  /* 0x00000f8000007807 */ /* 0x000fc80001800000 */
[----:B------:R-:W-:Y:S01]  /*eb60*/  LOP3.LUT R0, R0, 0x1e00, RZ, 0xc0, !PT ;  /* 0x00001e0000007812 */ /* 0x000fe200078ec0ff */
[----:B------:R-:W-:Y:S02]  /*eb70*/  WARPGROUP.DEPBAR.LE gsb0, 0x0 ;  /* 0x00008000000079c5 */ /* 0x000fe40000010000 */
[----:B------:R-:W-:-:S06]  /*eb80*/  WARPGROUP.ARRIVE ;  /* 0x00000000000079c5 */ /* 0x000fcc0000000000 */
[----:B------:R-:W-:Y:S01]  /*eb90*/  HGMMA.64x64x16.F32 R152, gdesc[UR4], R152, gsb0 ;  /* 0x00e00000049879f0 */ /* 0x000fe20008000898 */
[----:B------:R-:W-:Y:S01]  /*eba0*/  R2UR UR4, R206 ;  /* 0x00000000ce0472ca */ /* 0x000fe200000e0000 */
[--C-:B------:R-:W-:Y:S01]  /*ebb0*/  IMAD.IADD R206, R202, 0x1, R208.reuse ;  /* 0x00000001cace7824 */ /* 0x100fe200078e02d0 */
[----:B------:R-:W-:Y:S01]  /*ebc0*/  R2UR UR5, R207 ;  /* 0x00000000cf0572ca */ /* 0x000fe200000e0000 */
[----:B------:R-:W-:Y:S01]  /*ebd0*/  IMAD.MOV.U32 R207, RZ, RZ, 0x40000040 ;  /* 0x40000040ffcf7424 */ /* 0x000fe200078e00ff */
[----:B------:R-:W0:Y:S01]  /*ebe0*/  @P2 LDC R202, c[0x0][0x44c] ;  /* 0x00011300ffca2b82 */ /* 0x000e220000000800 */
[----:B------:R-:W-:Y:S01]  /*ebf0*/  IMAD.IADD R208, R3, 0x1, R208 ;  /* 0x0000000103d07824 */ /* 0x000fe200078e02d0 */
[----:B------:R-:W-:Y:S01]  /*ec00*/  R2UR UR6, R206 ;  /* 0x00000000ce0672ca */ /* 0x000fe200000e0000 */
[----:B------:R-:W-:Y:S01]  /*ec10*/  IMAD.IADD R206, R205, 0x1, R3 ;  /* 0x00000001cdce7824 */ /* 0x000fe200078e0203 */
[----:B------:R-:W-:Y:S01]  /*ec20*/  R2UR UR7, R207 ;  /* 0x00000000cf0772ca */ /* 0x000fe200000e0000 */
[----:B------:R-:W-:-:S02]  /*ec30*/  IMAD.MOV.U32 R207, RZ, RZ, 0x40000040 ;  /* 0x40000040ffcf7424 */ /* 0x000fc400078e00ff */
[----:B------:R-:W-:Y:S02]  /*ec40*/  IMAD.MOV.U32 R205, RZ, RZ, 0x40 ;  /* 0x00000040ffcd7424 */ /* 0x000fe400078e00ff */
[----:B------:R-:W-:-:S03]  /*ec50*/  IMAD.IADD R3, R216, 0x1, R194 ;  /* 0x00000001d8037824 */ /* 0x000fc600078e02c2 */
[----:B------:R-:W-:-:S04]  /*ec60*/  SEL R205, R205, 0x3e, P3 ;  /* 0x0000003ecdcd7807 */ /* 0x000fc80001800000 */
[----:B------:R-:W-:-:S04]  /*ec70*/  LOP3.LUT R205, R205, 0x6, RZ, 0xc0, !PT ;  /* 0x00000006cdcd7812 */ /* 0x000fc800078ec0ff */
[----:B------:R-:W-:Y:S01]  /*ec80*/  IADD3 R204, R205, R0, R204 ;  /* 0x00000000cdcc7210 */ /* 0x000fe20007ffe0cc */
[----:B0-----:R-:W-:Y:S01]  /*ec90*/  @P2 IMAD.HI.U32 R202, R3, R202, RZ ;  /* 0x000000ca03ca2227 */ /* 0x001fe200078e00ff */
        /* <DEDUP_REMOVED lines=11> */
[----:B0-----:R-:W-:Y:S01]  /*ed50*/  @P2 SHF.R.U32.HI R3, RZ, R0, R202 ;  /* 0x00000000ff032219 */ /* 0x001fe200000116ca */
[----:B------:R-:W-:-:S04]  /*ed60*/  IMAD.MOV.U32 R0, RZ, RZ, -0x40 ;  /* 0xffffffc0ff007424 */ /* 0x000fc800078e00ff */
[----:B------:R-:W-:-:S05]  /*ed70*/  IMAD R0, R196, R0, 0x1 ;  /* 0x00000001c4007424 */ /* 0x000fca00078e0200 */
[----:B------:R-:W-:-:S05]  /*ed80*/  IADD3 R0, R211, R0, -R215 ;  /* 0x00000000d3007210 */ /* 0x000fca0007ffe8d7 */
[----:B------:R-:W-:Y:S01]  /*ed90*/  IMAD.IADD R0, R0, 0x1, -R193 ;  /* 0x0000000100007824 */ /* 0x000fe200078e0ac1 */
[----:B------:R-:W-:Y:S02]  /*eda0*/  WARPGROUP.DEPBAR.LE gsb0, 0x0 ;  /* 0x00008000000079c5 */ /* 0x000fe40000010000 */
[----:B------:R-:W-:-:S06]  /*edb0*/  WARPGROUP.ARRIVE ;  /* 0x00000000000079c5 */ /* 0x000fcc0000000000 */
[----:B------:R-:W-:Y:S01]  /*edc0*/  HGMMA.64x64x16.F32 R152, gdesc[UR4], R152, gsb0 ;  /* 0x00e00000049879f0 */ /* 0x000fe20008000898 */
[----:B------:R-:W-:Y:S02]  /*edd0*/  R2UR UR4, R206 ;  /* 0x00000000ce0472ca */ /* 0x000fe400000e0000 */
[----:B------:R-:W-:Y:S02]  /*ede0*/  R2UR UR5, R207 ;  /* 0x00000000cf0572ca */ /* 0x000fe400000e0000 */
[----:B------:R-:W-:Y:S02]  /*edf0*/  R2UR UR6, R204 ;  /* 0x00000000cc0672ca */ /* 0x000fe400000e0000 */
[----:B------:R-:W-:Y:S02]  /*ee00*/  R2UR UR7, R205 ;  /* 0x00000000cd0772ca */ /* 0x000fe400000e0000 */
[----:B------:R-:W0:Y:S02]  /*ee10*/  SHFL.IDX PT, R205, R3, RZ, 0x1c1f ;  /* 0x001c1fff03cd7589 */ /* 0x000e2400000e0000 */
        /* <DEDUP_REMOVED lines=40> */
[----:B------:R-:W-:Y:S01]  /*f0a0*/  FMNMX.FTZ R172, R202, R172, !PT ;  /* 0x000000accaac7209 */ /* 0x000fe20007810000 */
[----:B------:R-:W0:Y:S01]  /*f0b0*/  SHFL.IDX PT, R173, R3, 0x1, 0x1c1f ;  /* 0x003c1f0003ad7f89 */ /* 0x000e2200000e0000 */
        /* <DEDUP_REMOVED lines=10> */
[----:B------:R-:W-:Y:S01]  /*f160*/  FMNMX.FTZ R172, R180, R172, !PT ;  /* 0x000000acb4ac7209 */ /* 0x000fe20007810000 */
[----:B0-----:R-:W-:-:S03]  /*f170*/  IMAD.IADD R0, R0, 0x1, R173 ;  /* 0x0000000100007824 */ /* 0x001fc600078e02ad */
[----:B------:R-:W-:Y:S01]  /*f180*/  FMNMX.FTZ R205, R181, R172, !PT ;  /* 0x000000acb5cd7209 */ /* 0x000fe20007810000 */
[----:B------:R-:W-:Y:S02]  /*f190*/  IMAD.MOV.U32 R173, RZ, RZ, 0x40000040 ;  /* 0x40000040ffad7424 */ /* 0x000fe400078e00ff */
[----:B------:R-:W-:Y:S01]  /*f1a0*/  IMAD R172, R18, 0x1000, R14 ;  /* 0x0000100012ac7824 */ /* 0x000fe200078e020e */
[C---:B------:R-:W-:Y:S01]  /*f1b0*/  ISETP.GT.AND P4, PT, R0.reuse, RZ, PT ;  /* 0x000000ff0000720c */ /* 0x040fe20003f84270 */
[----:B------:R-:W0:Y:S01]  /*f1c0*/  SHFL.BFLY PT, R3, R205, 0x2, 0x1f ;  /* 0x0c401f00cd037f89 */ /* 0x000e2200000e0000 */
[----:B------:R-:W-:Y:S02]  /*f1d0*/  ISETP.GT.AND P5, PT, R0, 0x1, PT ;  /* 0x000000010000780c */ /* 0x000fe40003fa4270 */
[----:B------:R-:W-:Y:S02]  /*f1e0*/  FSEL R154, R154, -INF , P4 ;  /* 0xff8000009a9a7808 */ /* 0x000fe40002000000 */
[----:B------:R-:W-:-:S02]  /*f1f0*/  ISETP.GT.AND P4, PT, R0, 0x10, PT ;  /* 0x000000100000780c */ /* 0x000fc40003f84270 */
[----:B------:R-:W-:Y:S02]  /*f200*/  ISETP.GT.AND P6, PT, R0, 0x8, PT ;  /* 0x000000080000780c */ /* 0x000fe40003fc4270 */
[----:B------:R-:W-:Y:S02]  /*f210*/  FSEL R162, R162, -INF , P4 ;  /* 0xff800000a2a27808 */ /* 0x000fe40002000000 */
[----:B------:R-:W-:Y:S02]  /*f220*/  ISETP.GT.AND P4, PT, R0, 0x20, PT ;  /* 0x000000200000780c */ /* 0x000fe40003f84270 */
[----:B------:R-:W-:Y:S02]  /*f230*/  FSEL R155, R155, -INF , P5 ;  /* 0xff8000009b9b7808 */ /* 0x000fe40002800000 */
[----:B------:R-:W-:Y:S02]  /*f240*/  FMNMX.FTZ R206, R154, R200, !PT ;  /* 0x000000c89ace7209 */ /* 0x000fe40007810000 */
[----:B------:R-:W-:-:S02]  /*f250*/  ISETP.GT.AND P3, PT, R0, 0x9, PT ;  /* 0x000000090000780c */ /* 0x000fc40003f64270 */
[----:B------:R-:W-:Y:S02]  /*f260*/  FSEL R158, R158, -INF , P6 ;  /* 0xff8000009e9e7808 */ /* 0x000fe40003000000 */
[----:B------:R-:W-:Y:S02]  /*f270*/  FSEL R159, R159, -INF , P3 ;  /* 0xff8000009f9f7808 */ /* 0x000fe40001800000 */
[----:B------:R-:W-:Y:S02]  /*f280*/  ISETP.GT.AND P5, PT, R0, 0x11, PT ;  /* 0x000000110000780c */ /* 0x000fe40003fa4270 */
[----:B0-----:R-:W-:Y:S02]  /*f290*/  FMNMX.FTZ R3, R205, R3, !PT ;  /* 0x00000003cd037209 */ /* 0x001fe40007810000 */
        /* <DEDUP_REMOVED lines=10> */
[----:B------:R-:W-:Y:S02]  /*f340*/  FSEL R167, R167, -INF , P3 ;  /* 0xff800000a7a77808 */ /* 0x000fe40001800000 */
[----:B------:R-:W-:Y:S02]  /*f350*/  FMNMX.FTZ R170, R166, R170, !PT ;  /* 0x000000aaa6aa7209 */ /* 0x000fe40007810000 */
[----:B------:R-:W-:Y:S02]  /*f360*/  ISETP.GT.AND P5, PT, R0, 0x21, PT ;  /* 0x000000210000780c */ /* 0x000fe40003fa4270 */
[----:B------:R-:W-:-:S02]  /*f370*/  FMNMX.FTZ R170, R167, R170, !PT ;  /* 0x000000aaa7aa7209 */ /* 0x000fc40007810000 */
[C---:B------:R-:W-:Y:S02]  /*f380*/  ISETP.GT.AND P6, PT, R0.reuse, 0x28, PT ;  /* 0x000000280000780c */ /* 0x040fe40003fc4270 */
[----:B------:R-:W-:Y:S02]  /*f390*/  FSEL R206, R171, -INF , P5 ;  /* 0xff800000abce7808 */ /* 0x000fe40002800000 */
[----:B------:R-:W-:Y:S02]  /*f3a0*/  FMNMX.FTZ R170, R205, R170, !PT ;  /* 0x000000aacdaa7209 */ /* 0x000fe40007810000 */
[----:B------:R-:W-:Y:S02]  /*f3b0*/  ISETP.GT.AND P3, PT, R0, 0x29, PT ;  /* 0x000000290000780c */ /* 0x000fe40003f64270 */
[----:B------:R-:W-:Y:S02]  /*f3c0*/  FSEL R207, R174, -INF , P6 ;  /* 0xff800000aecf7808 */ /* 0x000fe40003000000 */
[----:B------:R-:W-:-:S02]  /*f3d0*/  FMNMX.FTZ R170, R206, R170, !PT ;  /* 0x000000aaceaa7209 */ /* 0x000fc40007810000 */
[C---:B------:R-:W-:Y:S02]  /*f3e0*/  ISETP.GT.AND P4, PT, R0.reuse, 0x30, PT ;  /* 0x000000300000780c */ /* 0x040fe40003f84270 */
[----:B------:R-:W-:Y:S02]  /*f3f0*/  FSEL R208, R175, -INF , P3 ;  /* 0xff800000afd07808 */ /* 0x000fe40001800000 */
[----:B------:R-:W-:Y:S02]  /*f400*/  FMNMX.FTZ R170, R207, R170, !PT ;  /* 0x000000aacfaa7209 */ /* 0x000fe40007810000 */
[----:B------:R-:W-:Y:S02]  /*f410*/  ISETP.GT.AND P5, PT, R0, 0x31, PT ;  /* 0x000000310000780c */ /* 0x000fe40003fa4270 */
[----:B------:R-:W-:Y:S02]  /*f420*/  FSEL R209, R178, -INF , P4 ;  /* 0xff800000b2d17808 */ /* 0x000fe40002000000 */
[----:B------:R-:W-:-:S02]  /*f430*/  FMNMX.FTZ R170, R208, R170, !PT ;  /* 0x000000aad0aa7209 */ /* 0x000fc40007810000 */
[----:B------:R-:W-:Y:S02]  /*f440*/  R2UR UR7, R173 ;  /* 0x00000000ad0772ca */ /* 0x000fe400000e0000 */
[C---:B------:R-:W-:Y:S01]  /*f450*/  ISETP.GT.AND P6, PT, R0.reuse, 0x38, PT ;  /* 0x000000380000780c */ /* 0x040fe20003fc4270 */
[----:B------:R-:W0:Y:S01]  /*f460*/  SHFL.BFLY PT, R173, R3, 0x1, 0x1f ;  /* 0x0c201f0003ad7f89 */ /* 0x000e2200000e0000 */
[----:B------:R-:W-:Y:S02]  /*f470*/  FSEL R226, R179, -INF , P5 ;  /* 0xff800000b3e27808 */ /* 0x000fe40002800000 */
[----:B------:R-:W-:Y:S02]  /*f480*/  FMNMX.FTZ R170, R209, R170, !PT ;  /* 0x000000aad1aa7209 */ /* 0x000fe40007810000 */
[----:B------:R-:W-:Y:S02]  /*f490*/  ISETP.GT.AND P3, PT, R0, 0x39, PT ;  /* 0x000000390000780c */ /* 0x000fe40003f64270 */
[----:B------:R-:W-:-:S02]  /*f4a0*/  FSEL R227, R182, -INF , P6 ;  /* 0xff800000b6e37808 */ /* 0x000fc40003000000 */
[----:B------:R-:W-:Y:S02]  /*f4b0*/  FMNMX.FTZ R170, R226, R170, !PT ;  /* 0x000000aae2aa7209 */ /* 0x000fe40007810000 */
[----:B------:R-:W-:Y:S02]  /*f4c0*/  FSEL R183, R183, -INF , P3 ;  /* 0xff800000b7b77808 */ /* 0x000fe40001800000 */
[----:B------:R-:W-:Y:S02]  /*f4d0*/  FMNMX.FTZ R170, R227, R170, !PT ;  /* 0x000000aae3aa7209 */ /* 0x000fe40007810000 */
[----:B------:R-:W-:Y:S02]  /*f4e0*/  R2UR UR6, R172 ;  /* 0x00000000ac0672ca */ /* 0x000fe400000e0000 */
[----:B------:R-:W-:-:S05]  /*f4f0*/  FMNMX.FTZ R174, R183, R170, !PT ;  /* 0x000000aab7ae7209 */ /* 0x000fca0007810000 */
[----:B------:R-:W1:Y:S01]  /*f500*/  SHFL.BFLY PT, R175, R174, 0x2, 0x1f ;  /* 0x0c401f00aeaf7f89 */ /* 0x000e6200000e0000 */
[----:B0-----:R-:W-:Y:S01]  /*f510*/  FMNMX.FTZ R0, R3, R173, !PT ;  /* 0x000000ad03007209 */ /* 0x001fe20007810000 */
[----:B------:R-:W-:-:S03]  /*f520*/  IMAD.U32 R3, RZ, RZ, UR40 ;  /* 0x00000028ff037e24 */ /* 0x000fc6000f8e00ff */
[C---:B------:R-:W-:Y:S01]  /*f530*/  FSETP.NEU.FTZ.AND P4, PT, R0.reuse, -INF , PT ;  /* 0xff8000000000780b */ /* 0x040fe20003f9d000 */
[----:B------:R-:W-:-:S05]  /*f540*/  FMUL.FTZ R178, R0, R3 ;  /* 0x0000000300b27220 */ /* 0x000fca0000410000 */
[----:B------:R-:W-:-:S05]  /*f550*/  FSEL R178, R178, RZ, P4 ;  /* 0x000000ffb2b27208 */ /* 0x000fca0002000000 */
[-CC-:B------:R-:W-:Y:S01]  /*f560*/  FFMA.FTZ R173, R168, R3.reuse, -R178.reuse ;  /* 0x00000003a8ad7223 */ /* 0x180fe200000108b2 */
[-CC-:B------:R-:W-:Y:S01]  /*f570*/  FFMA.FTZ R182, R157, R3.reuse, -R178.reuse ;  /* 0x000000039db67223 */ /* 0x180fe200000108b2 */
[-CC-:B------:R-:W-:Y:S01]  /*f580*/  FFMA.FTZ R157, R160, R3.reuse, -R178.reuse ;  /* 0x00000003a09d7223 */ /* 0x180fe200000108b2 */
[-CC-:B------:R-:W-:Y:S01]  /*f590*/  FFMA.FTZ R160, R161, R3.reuse, -R178.reuse ;  /* 0x00000003a1a07223 */ /* 0x180fe200000108b2 */
[-CC-:B------:R-:W-:Y:S01]  /*f5a0*/  FFMA.FTZ R170, R164, R3.reuse, -R178.reuse ;  /* 0x00000003a4aa7223 */ /* 0x180fe200000108b2 */
[-CC-:B------:R-:W-:Y:S01]  /*f5b0*/  FFMA.FTZ R171, R165, R3.reuse, -R178.reuse ;  /* 0x00000003a5ab7223 */ /* 0x180fe200000108b2 */
[--C-:B------:R-:W-:Y:S01]  /*f5c0*/  FFMA.FTZ R152, R152, R3, -R178.reuse ;  /* 0x0000000398987223 */ /* 0x100fe200000108b2 */
[----:B-1----:R-:W-:Y:S01]  /*f5d0*/  FMNMX.FTZ R168, R174, R175, !PT ;  /* 0x000000afaea87209 */ /* 0x002fe20007810000 */
[-CC-:B------:R-:W-:Y:S01]  /*f5e0*/  FFMA.FTZ R153, R153, R3.reuse, -R178.reuse ;  /* 0x0000000399997223 */ /* 0x180fe200000108b2 */
[-CC-:B------:R-:W-:Y:S01]  /*f5f0*/  FFMA.FTZ R180, R180, R3.reuse, -R178.reuse ;  /* 0x00000003b4b47223 */ /* 0x180fe200000108b2 */
[-CC-:B------:R-:W-:Y:S01]  /*f600*/  FFMA.FTZ R156, R156, R3.reuse, -R178.reuse ;  /* 0x000000039c9c7223 */ /* 0x180fe200000108b2 */
[-CC-:B------:R-:W-:Y:S01]  /*f610*/  FFMA.FTZ R169, R169, R3.reuse, -R178.reuse ;  /* 0x00000003a9a97223 */ /* 0x180fe200000108b2 */
[----:B------:R-:W0:Y:S01]  /*f620*/  SHFL.BFLY PT, R161, R168, 0x1, 0x1f ;  /* 0x0c201f00a8a17f89 */ /* 0x000e2200000e0000 */
[----:B------:R-:W-:Y:S01]  /*f630*/  MUFU.EX2 R152, R152 ;  /* 0x0000009800987308 */ /* 0x000fe20000000800 */
[-CC-:B------:R-:W-:Y:S01]  /*f640*/  FFMA.FTZ R174, R202, R3.reuse, -R178.reuse ;  /* 0x00000003caae7223 */ /* 0x180fe200000108b2 */
[-CC-:B------:R-:W-:Y:S01]  /*f650*/  FFMA.FTZ R175, R204, R3.reuse, -R178.reuse ;  /* 0x00000003ccaf7223 */ /* 0x180fe200000108b2 */
[-CC-:B------:R-:W-:Y:S01]  /*f660*/  FFMA.FTZ R176, R176, R3.reuse, -R178.reuse ;  /* 0x00000003b0b07223 */ /* 0x180fe200000108b2 */
[-CC-:B------:R-:W-:Y:S01]  /*f670*/  FFMA.FTZ R177, R177, R3.reuse, -R178.reuse ;  /* 0x00000003b1b17223 */ /* 0x180fe200000108b2 */
[----:B------:R-:W-:-:S03]  /*f680*/  FFMA.FTZ R179, R181, R3, -R178 ;  /* 0x00000003b5b37223 */ /* 0x000fc600000108b2 */
[----:B------:R1:W-:Y:S08]  /*f690*/  MUFU.EX2 R178, R180 ;  /* 0x000000b400b27308 */ /* 0x0003f00000000800 */
[----:B------:R-:W-:Y:S01]  /*f6a0*/  MUFU.EX2 R153, R153 ;  /* 0x0000009900997308 */ /* 0x000fe20000000800 */
[----:B0-----:R-:W-:-:S07]  /*f6b0*/  FMNMX.FTZ R168, R168, R161, !PT ;  /* 0x000000a1a8a87209 */ /* 0x001fce0007810000 */
[----:B------:R-:W-:Y:S01]  /*f6c0*/  MUFU.EX2 R156, R156 ;  /* 0x0000009c009c7308 */ /* 0x000fe20000000800 */
[C---:B------:R-:W-:Y:S01]  /*f6d0*/  FSETP.NEU.FTZ.AND P3, PT, R168.reuse, -INF , PT ;  /* 0xff800000a800780b */ /* 0x040fe20003f7d000 */
[----:B------:R-:W-:-:S03]  /*f6e0*/  FMUL.FTZ R161, R168, R3 ;  /* 0x00000003a8a17220 */ /* 0x000fc60000410000 */
[----:B------:R-:W-:-:S03]  /*f6f0*/  FSEL R165, R168, RZ, P3 ;  /* 0x000000ffa8a57208 */ /* 0x000fc60001800000 */
[----:B------:R-:W-:Y:S01]  /*f700*/  MUFU.EX2 R182, R182 ;  /* 0x000000b600b67308 */ /* 0x000fe20000000800 */
[----:B------:R-:W-:Y:S02]  /*f710*/  FSEL R161, R161, RZ, P3 ;  /* 0x000000ffa1a17208 */ /* 0x000fe40001800000 */
[----:B------:R-:W-:Y:S01]  /*f720*/  ISETP.NE.AND P3, PT, R192, RZ, PT ;  /* 0x000000ffc000720c */ /* 0x000fe20003f65270 */
[----:B------:R-:W-:Y:S02]  /*f730*/  FADD.FTZ R165, -R165, R200 ;  /* 0x000000c8a5a57221 */ /* 0x000fe40000010100 */
[-CC-:B------:R-:W-:Y:S01]  /*f740*/  FFMA.FTZ R164, R155, R3.reuse, -R161.reuse ;  /* 0x000000039ba47223 */ /* 0x180fe200000108a1 */
[-CC-:B------:R-:W-:Y:S01]  /*f750*/  FFMA.FTZ R155, R158, R3.reuse, -R161.reuse ;  /* 0x000000039e9b7223 */ /* 0x180fe200000108a1 */
[-CC-:B------:R-:W-:Y:S01]  /*f760*/  FFMA.FTZ R158, R162, R3.reuse, -R161.reuse ;  /* 0x00000003a29e7223 */ /* 0x180fe200000108a1 */
[-CC-:B------:R-:W-:Y:S01]  /*f770*/  FFMA.FTZ R162, R163, R3.reuse, -R161.reuse ;  /* 0x00000003a3a27223 */ /* 0x180fe200000108a1 */
[----:B------:R-:W-:Y:S01]  /*f780*/  FSEL R163, R0, RZ, P4 ;  /* 0x000000ff00a37208 */ /* 0x000fe20002000000 */
[-C--:B------:R-:W-:Y:S01]  /*f790*/  FMUL.FTZ R165, R165, R3.reuse ;  /* 0x00000003a5a57220 */ /* 0x080fe20000410000 */
[-CC-:B------:R-:W-:Y:S01]  /*f7a0*/  FFMA.FTZ R154, R154, R3.reuse, -R161.reuse ;  /* 0x000000039a9a7223 */ /* 0x180fe200000108a1 */
[----:B-1----:R-:W-:Y:S01]  /*f7b0*/  FFMA.FTZ R180, R166, R3, -R161 ;  /* 0x00000003a6b47223 */ /* 0x002fe200000108a1 */
[----:B------:R-:W-:-:S02]  /*f7c0*/  @!P1 VIADD R166, R197, 0x38840 ;  /* 0x00038840c5a69836 */ /* 0x000fc40000000000 */
[----:B------:R-:W-:Y:S01]  /*f7d0*/  FADD.FTZ R163, -R163, R199 ;  /* 0x000000c7a3a37221 */ /* 0x000fe20000010100 */
[----:B------:R-:W-:Y:S01]  /*f7e0*/  MUFU.EX2 R164, R164 ;  /* 0x000000a400a47308 */ /* 0x000fe20000000800 */
[-CC-:B------:R-:W-:Y:S01]  /*f7f0*/  FFMA.FTZ R159, R159, R3.reuse, -R161.reuse ;  /* 0x000000039f9f7223 */ /* 0x180fe200000108a1 */
[-CC-:B------:R-:W-:Y:S01]  /*f800*/  FFMA.FTZ R181, R167, R3.reuse, -R161.reuse ;  /* 0x00000003a7b57223 */ /* 0x180fe200000108a1 */
[-C--:B------:R-:W-:Y:S01]  /*f810*/  FMUL.FTZ R163, R163, R3.reuse ;  /* 0x00000003a3a37220 */ /* 0x080fe20000410000 */
[----:B------:R-:W-:Y:S01]  /*f820*/  @!P1 PRMT R166, RZ, 0x654, R166 ;  /* 0x00000654ffa69816 */ /* 0x000fe200000000a6 */
[-CC-:B------:R-:W-:Y:S01]  /*f830*/  FFMA.FTZ R199, R205, R3.reuse, -R161.reuse ;  /* 0x00000003cdc77223 */ /* 0x180fe200000108a1 */
[-CC-:B------:R-:W-:Y:S01]  /*f840*/  FFMA.FTZ R200, R206, R3.reuse, -R161.reuse ;  /* 0x00000003cec87223 */ /* 0x180fe200000108a1 */
[-CC-:B------:R-:W-:Y:S01]  /*f850*/  FFMA.FTZ R202, R209, R3.reuse, -R161.reuse ;  /* 0x00000003d1ca7223 */ /* 0x180fe200000108a1 */
[----:B------:R-:W0:Y:S01]  /*f860*/  MUFU.EX2 R165, R165 ;  /* 0x000000a500a57308 */ /* 0x000e220000000800 */
[----:B------:R1:W-:Y:S01]  /*f870*/  @!P1 SYNCS.ARRIVE.TRANS64.RED.A1T0 RZ, [R166+URZ], RZ ;  /* 0x000000ffa6ff99a7 */ /* 0x0003e2000810043f */
[-CC-:B------:R-:W-:Y:S01]  /*f880*/  FFMA.FTZ R206, R227, R3.reuse, -R161.reuse ;  /* 0x00000003e3ce7223 */ /* 0x180fe200000108a1 */
[-CC-:B------:R-:W-:Y:S01]  /*f890*/  FFMA.FTZ R208, R208, R3.reuse, -R161.reuse ;  /* 0x00000003d0d07223 */ /* 0x180fe200000108a1 */
[----:B------:R-:W-:Y:S01]  /*f8a0*/  FFMA.FTZ R226, R226, R3, -R161 ;  /* 0x00000003e2e27223 */ /* 0x000fe200000108a1 */
[----:B------:R-:W-:-:S03]  /*f8b0*/  @!P1 VIADD R197, R197, 0x38860 ;  /* 0x00038860c5c59836 */ /* 0x000fc60000000000 */
[----:B------:R-:W2:Y:S01]  /*f8c0*/  MUFU.EX2 R163, R163 ;  /* 0x000000a300a37308 */ /* 0x000ea20000000800 */
[----:B-1----:R-:W-:Y:S02]  /*f8d0*/  @!P3 IMAD R166, R201, 0x40, R188 ;  /* 0x00000040c9a6b824 */ /* 0x002fe400078e02bc */
[-CC-:B------:R-:W-:Y:S01]  /*f8e0*/  FFMA.FTZ R201, R207, R3.reuse, -R161.reuse ;  /* 0x00000003cfc97223 */ /* 0x180fe200000108a1 */
[----:B------:R-:W-:Y:S01]  /*f8f0*/  FFMA.FTZ R207, R183, R3, -R161 ;  /* 0x00000003b7cf7223 */ /* 0x000fe200000108a1 */
[----:B------:R-:W-:Y:S01]  /*f900*/  @!P1 PRMT R197, RZ, 0x654, R197 ;  /* 0x00000654ffc59816 */ /* 0x000fe200000000c5 */
[----:B------:R-:W-:Y:S02]  /*f910*/  @!P3 IMAD R166, R166, 0x4, R2 ;  /* 0x00000004a6a6b824 */ /* 0x000fe400078e0202 */
[----:B------:R-:W1:Y:S01]  /*f920*/  MUFU.EX2 R154, R154 ;  /* 0x0000009a009a7308 */ /* 0x000e620000000800 */
[-C--:B0-----:R-:W-:Y:S02]  /*f930*/  FMUL.FTZ R26, R26, R165.reuse ;  /* 0x000000a51a1a7220 */ /* 0x081fe40000410000 */
[----:B------:R-:W-:Y:S01]  /*f940*/  @!P3 STS [R166+0x38420], R165 ;  /* 0x038420a5a600b388 */ /* 0x000fe20000000800 */
[-C--:B------:R-:W-:Y:S01]  /*f950*/  FMUL.FTZ R27, R27, R165.reuse ;  /* 0x000000a51b1b7220 */ /* 0x080fe20000410000 */
[-C--:B------:R-:W-:Y:S01]  /*f960*/  FMUL.FTZ R30, R30, R165.reuse ;  /* 0x000000a51e1e7220 */ /* 0x080fe20000410000 */
[-C--:B------:R-:W-:Y:S01]  /*f970*/  FMUL.FTZ R31, R31, R165.reuse ;  /* 0x000000a51f1f7220 */ /* 0x080fe20000410000 */
[-C--:B------:R-:W-:Y:S01]  /*f980*/  FMUL.FTZ R34, R34, R165.reuse ;  /* 0x000000a522227220 */ /* 0x080fe20000410000 */
[----:B------:R-:W-:Y:S01]  /*f990*/  FMUL.FTZ R35, R35, R165 ;  /* 0x000000a523237220 */ /* 0x000fe20000410000 */
[----:B------:R-:W0:Y:S01]  /*f9a0*/  MUFU.EX2 R155, R155 ;  /* 0x0000009b009b7308 */ /* 0x000e220000000800 */
[----:B--2---:R-:W-:Y:S01]  /*f9b0*/  FFMA.FTZ R20, R163, R20, R152 ;  /* 0x00000014a3147223 */ /* 0x004fe20000010098 */
[----:B------:R2:W-:Y:S01]  /*f9c0*/  @!P3 STS [R166+0x38400], R163 ;  /* 0x038400a3a600b388 */ /* 0x0005e20000000800 */
[C---:B------:R-:W-:Y:S01]  /*f9d0*/  F2FP.F16.F32.PACK_AB R152, R153.reuse, R152 ;  /* 0x000000989998723e */ /* 0x040fe200000000ff */
[-C--:B------:R-:W-:Y:S01]  /*f9e0*/  FMUL.FTZ R24, R24, R163.reuse ;  /* 0x000000a318187220 */ /* 0x080fe20000410000 */
[----:B------:R-:W-:Y:S01]  /*f9f0*/  FADD.FTZ R20, R153, R20 ;  /* 0x0000001499147221 */ /* 0x000fe20000010000 */
[-C--:B------:R-:W-:Y:S01]  /*fa00*/  FMUL.FTZ R25, R25, R163.reuse ;  /* 0x000000a319197220 */ /* 0x080fe20000410000 */
[----:B------:R-:W-:Y:S01]  /*fa10*/  FMUL.FTZ R28, R28, R163 ;  /* 0x000000a31c1c7220 */ /* 0x000fe20000410000 */
[----:B------:R-:W3:Y:S01]  /*fa20*/  MUFU.EX2 R159, R159 ;  /* 0x0000009f009f7308 */ /* 0x000ee20000000800 */
[----:B-1----:R-:W-:Y:S01]  /*fa30*/  FFMA.FTZ R21, R165, R21, R154 ;  /* 0x00000015a5157223 */ /* 0x002fe2000001009a */
[----:B------:R-:W-:Y:S01]  /*fa40*/  FADD.FTZ R20, R156, R20 ;  /* 0x000000149c147221 */ /* 0x000fe20000010000 */
[C---:B------:R-:W-:Y:S01]  /*fa50*/  F2FP.F16.F32.PACK_AB R153, R164.reuse, R154 ;  /* 0x0000009aa499723e */ /* 0x040fe200000000ff */
[-C--:B------:R-:W-:Y:S01]  /*fa60*/  FMUL.FTZ R29, R29, R163.reuse ;  /* 0x000000a31d1d7220 */ /* 0x080fe20000410000 */
[----:B------:R-:W-:Y:S01]  /*fa70*/  FADD.FTZ R21, R164, R21 ;  /* 0x00000015a4157221 */ /* 0x000fe20000010000 */
[C---:B------:R-:W-:Y:S01]  /*fa80*/  FADD.FTZ R20, R182.reuse, R20 ;  /* 0x00000014b6147221 */ /* 0x040fe20000010000 */
[----:B------:R-:W-:Y:S01]  /*fa90*/  F2FP.F16.F32.PACK_AB R154, R182, R156 ;  /* 0x0000009cb69a723e */ /* 0x000fe200000000ff */
[----:B------:R-:W1:Y:S01]  /*faa0*/  MUFU.EX2 R157, R157 ;  /* 0x0000009d009d7308 */ /* 0x000e620000000800 */
        /* <DEDUP_REMOVED lines=10> */
[----:B------:R-:W-:Y:S01]  /*fb50*/  BAR.SYNC.DEFER_BLOCKING 0xf, 0x100 ;  /* 0x03c4000000007b1d */ /* 0x000fe20000010000 */
        /* <DEDUP_REMOVED lines=22> */
[C---:B---3--:R-:W-:Y:S01]  /*fcc0*/  F2FP.F16.F32.PACK_AB R156, R160.reuse, R157 ;  /* 0x0000009da09c723e */ /* 0x048fe200000000ff */
[----:B------:R-:W-:Y:S01]  /*fcd0*/  FADD.FTZ R204, R160, R20 ;  /* 0x00000014a0cc7221 */ /* 0x000fe20000010000 */
[-C--:B------:R-:W-:Y:S01]  /*fce0*/  FMUL.FTZ R77, R77, R163.reuse ;  /* 0x000000a34d4d7220 */ /* 0x080fe20000410000 */
[-C--:B------:R-:W-:Y:S01]  /*fcf0*/  FMUL.FTZ R80, R80, R163.reuse ;  /* 0x000000a350507220 */ /* 0x080fe20000410000 */
[-C--:B------:R-:W-:Y:S01]  /*fd00*/  FMUL.FTZ R81, R81, R163.reuse ;  /* 0x000000a351517220 */ /* 0x080fe20000410000 */
[-C--:B------:R-:W-:Y:S01]  /*fd10*/  FMUL.FTZ R84, R84, R163.reuse ;  /* 0x000000a354547220 */ /* 0x080fe20000410000 */
[-C--:B------:R-:W-:Y:S01]  /*fd20*/  FMUL.FTZ R85, R85, R163.reuse ;  /* 0x000000a355557220 */ /* 0x080fe20000410000 */
[----:B------:R-:W0:Y:S01]  /*fd30*/  MUFU.EX2 R171, R171 ;  /* 0x000000ab00ab7308 */ /* 0x000e220000000800 */
[C---:B-1----:R-:W-:Y:S01]  /*fd40*/  F2FP.F16.F32.PACK_AB R157, R162.reuse, R158 ;  /* 0x0000009ea29d723e */ /* 0x042fe200000000ff */
        /* <DEDUP_REMOVED lines=36> */
[----:B------:R-:W-:Y:S01]  /*ff90*/  FMUL.FTZ R149, R149, R163 ;  /* 0x000000a395957220 */ /* 0x000fe20000410000 */
[----:B0-----:R-:W-:Y:S01]  /*ffa0*/  F2FP.F16.F32.PACK_AB R158, R171, R170 ;  /* 0x000000aaab9e723e */ /* 0x001fe200000000ff */
        /* <DEDUP_REMOVED lines=67> */
[----:B------:R-:W-:Y:S01]  /*103e0*/  FMUL.FTZ R151, R151, R165 ;  /* 0x000000a597977220 */ /* 0x000fe20000410000 */
[----:B---3--:R-:W-:Y:S01]  /*103f0*/  F2FP.F16.F32.PACK_AB R160, R169, R173 ;  /* 0x000000ada9a0723e */ /* 0x008fe200000000ff */
[----:B------:R3:W-:Y:S01]  /*10400*/  STSM.16.M88.4 [R195+0x36400], R152 ;  /* 0x03640098c3007844 */ /* 0x0007e20000000200 */
[----:B0-----:R-:W-:Y:S01]  /*10410*/  F2FP.F16.F32.PACK_AB R161, R200, R199 ;  /* 0x000000c7c8a1723e */ /* 0x001fe200000000ff */
[----:B------:R-:W-:Y:S01]  /*10420*/  VIADD R20, R172, 0x80 ;  /* 0x00000080ac147836 */ /* 0x000fe20000000000 */
[----:B------:R-:W-:Y:S01]  /*10430*/  MUFU.EX2 R202, R202 ;  /* 0x000000ca00ca7308 */ /* 0x000fe20000000800 */
[----:B------:R-:W-:Y:S01]  /*10440*/  F2FP.F16.F32.PACK_AB R162, R175, R174 ;  /* 0x000000aeafa2723e */ /* 0x000fe200000000ff */
[----:B------:R0:W-:Y:S01]  /*10450*/  STSM.16.M88.4 [R212], R156 ;  /* 0x0000009cd4007844 */ /* 0x0001e20000000200 */
[----:B--2---:R-:W-:Y:S01]  /*10460*/  F2FP.F16.F32.PACK_AB R163, R183, R201 ;  /* 0x000000c9b7a3723e */ /* 0x004fe200000000ff */
[----:B------:R-:W-:Y:S01]  /*10470*/  IMAD.MOV.U32 R21, RZ, RZ, 0x40000040 ;  /* 0x40000040ff157424 */ /* 0x000fe200078e00ff */
[----:B-1----:R-:W-:Y:S01]  /*10480*/  F2FP.F16.F32.PACK_AB R164, R177, R176 ;  /* 0x000000b0b1a4723e */ /* 0x002fe200000000ff */
[----:B------:R-:W-:Y:S01]  /*10490*/  FADD.FTZ R204, R170, R204 ;  /* 0x000000ccaacc7221 */ /* 0x000fe20000010000 */
[----:B------:R-:W-:Y:S01]  /*104a0*/  FADD.FTZ R205, R180, R205 ;  /* 0x000000cdb4cd7221 */ /* 0x000fe20000010000 */
[----:B------:R-:W1:Y:S01]  /*104b0*/  MUFU.EX2 R182, R226 ;  /* 0x000000e200b67308 */ /* 0x000e620000000800 */
[----:B----4-:R-:W-:Y:S01]  /*104c0*/  F2FP.F16.F32.PACK_AB R166, R179, R178 ;  /* 0x000000b2b3a6723e */ /* 0x010fe200000000ff */
[----:B------:R0:W-:Y:S01]  /*104d0*/  STSM.16.M88.4 [R203], R160 ;  /* 0x000000a0cb007844 */ /* 0x0001e20000000200 */
[----:B------:R-:W-:Y:S01]  /*104e0*/  FADD.FTZ R204, R171, R204 ;  /* 0x000000ccabcc7221 */ /* 0x000fe20000010000 */
[----:B------:R-:W-:Y:S01]  /*104f0*/  FADD.FTZ R205, R181, R205 ;  /* 0x000000cdb5cd7221 */ /* 0x000fe20000010000 */
[----:B------:R-:W-:-:S02]  /*10500*/  ISETP.GT.AND P3, PT, R196, R198, PT ;  /* 0x000000c6c400720c */ /* 0x000fc40003f64270 */
[----:B------:R-:W-:Y:S01]  /*10510*/  FADD.FTZ R204, R173, R204 ;  /* 0x000000ccadcc7221 */ /* 0x000fe20000010000 */
[----:B------:R-:W-:Y:S01]  /*10520*/  MUFU.EX2 R206, R206 ;  /* 0x000000ce00ce7308 */ /* 0x000fe20000000800 */
[----:B------:R-:W-:Y:S01]  /*10530*/  FADD.FTZ R205, R199, R205 ;  /* 0x000000cdc7cd7221 */ /* 0x000fe20000010000 */
[----:B------:R-:W-:Y:S02]  /*10540*/  IMAD.MOV.U32 R199, RZ, RZ, R0 ;  /* 0x000000ffffc77224 */ /* 0x000fe400078e0000 */
[----:B------:R-:W-:Y:S01]  /*10550*/  FADD.FTZ R204, R169, R204 ;  /* 0x000000cca9cc7221 */ /* 0x000fe20000010000 */
[----:B------:R-:W-:Y:S01]  /*10560*/  FADD.FTZ R205, R200, R205 ;  /* 0x000000cdc8cd7221 */ /* 0x000fe20000010000 */
[----:B------:R-:W-:Y:S02]  /*10570*/  IMAD.MOV.U32 R200, RZ, RZ, R168 ;  /* 0x000000ffffc87224 */ /* 0x000fe400078e00a8 */
[----:B------:R-:W-:Y:S01]  /*10580*/  FADD.FTZ R204, R174, R204 ;  /* 0x000000ccaecc7221 */ /* 0x000fe20000010000 */
[----:B------:R-:W2:Y:S01]  /*10590*/  MUFU.EX2 R207, R207 ;  /* 0x000000cf00cf7308 */ /* 0x000ea20000000800 */
[----:B-1----:R-:W-:Y:S01]  /*105a0*/  F2FP.F16.F32.PACK_AB R165, R182, R202 ;  /* 0x000000cab6a5723e */ /* 0x002fe200000000ff */
[----:B------:R-:W-:Y:S01]  /*105b0*/  FADD.FTZ R205, R201, R205 ;  /* 0x000000cdc9cd7221 */ /* 0x000fe20000010000 */
[----:B------:R-:W-:Y:S01]  /*105c0*/  FADD.FTZ R204, R175, R204 ;  /* 0x000000ccafcc7221 */ /* 0x000fe20000010000 */
[----:B------:R-:W-:-:S02]  /*105d0*/  IMAD.MOV.U32 R201, RZ, RZ, R18 ;  /* 0x000000ffffc97224 */ /* 0x000fc400078e0012 */
[----:B------:R-:W-:Y:S01]  /*105e0*/  FADD.FTZ R205, R183, R205 ;  /* 0x000000cdb7cd7221 */ /* 0x000fe20000010000 */
[----:B------:R-:W-:-:S03]  /*105f0*/  FADD.FTZ R204, R176, R204 ;  /* 0x000000ccb0cc7221 */ /* 0x000fc60000010000 */
[----:B------:R-:W-:Y:S01]  /*10600*/  FADD.FTZ R205, R202, R205 ;  /* 0x000000cdcacd7221 */ /* 0x000fe20000010000 */
[----:B------:R-:W-:-:S03]  /*10610*/  FADD.FTZ R204, R177, R204 ;  /* 0x000000ccb1cc7221 */ /* 0x000fc60000010000 */
[----:B------:R-:W-:Y:S01]  /*10620*/  FADD.FTZ R205, R182, R205 ;  /* 0x000000cdb6cd7221 */ /* 0x000fe20000010000 */
[----:B------:R-:W-:Y:S01]  /*10630*/  FADD.FTZ R204, R178, R204 ;  /* 0x000000ccb2cc7221 */ /* 0x000fe20000010000 */
[----:B--2---:R-:W-:Y:S02]  /*10640*/  F2FP.F16.F32.PACK_AB R167, R207, R206 ;  /* 0x000000cecfa7723e */ /* 0x004fe400000000ff */
[----:B------:R-:W-:-:S03]  /*10650*/  FADD.FTZ R205, R206, R205 ;  /* 0x000000cdcecd7221 */ /* 0x000fc60000010000 */
[----:B------:R0:W-:Y:S01]  /*10660*/  STSM.16.M88.4 [R210], R164 ;  /* 0x000000a4d2007844 */ /* 0x0001e20000000200 */
[----:B------:R-:W-:-:S06]  /*10670*/  WARPGROUP.ARRIVE ;  /* 0x00000000000079c5 */ /* 0x000fcc0000000000 */
[----:B------:R-:W-:Y:S01]  /*10680*/  HGMMA.64x256x16.F32 R24, R152, gdesc[UR4].tnspB, R24, gsb0 ;  /* 0x43e0000498187df0 */ /* 0x000fe20008000818 */
[----:B------:R-:W-:Y:S01]  /*10690*/  R2UR UR6, R20 ;  /* 0x00000000140672ca */ /* 0x000fe200000e0000 */
[----:B------:R-:W-:Y:S01]  /*106a0*/  VIADD R20, R172, 0x100 ;  /* 0x00000100ac147836 */ /* 0x000fe20000000000 */
[----:B------:R-:W-:Y:S01]  /*106b0*/  R2UR UR7, R21 ;  /* 0x00000000150772ca */ /* 0x000fe200000e0000 */
[----:B------:R-:W-:Y:S01]  /*106c0*/  IMAD.MOV.U32 R21, RZ, RZ, 0x40000040 ;  /* 0x40000040ff157424 */ /* 0x000fe200078e00ff */
[----:B------:R-:W-:Y:S02]  /*106d0*/  WARPGROUP.DEPBAR.LE gsb0, 0x0 ;  /* 0x00008000000079c5 */ /* 0x000fe40000010000 */
[----:B------:R-:W-:Y:S01]  /*106e0*/  WARPGROUP.ARRIVE ;  /* 0x00000000000079c5 */ /* 0x000fe20000000000 */
[----:B---3--:R-:W-:-:S04]  /*106f0*/  VIADD R152, R196, 0xffffffff ;  /* 0xffffffffc4987836 */ /* 0x008fc80000000000 */
[----:B------:R-:W-:-:S15]  /*10700*/  IMAD.MOV.U32 R196, RZ, RZ, R152 ;  /* 0x000000ffffc47224 */ /* 0x000fde00078e0098 */
[----:B------:R-:W-:-:S01]  /*10710*/  NOP ;  /* 0x0000000000007918 */ /* 0x000fc20000000000 */
        /* <DEDUP_REMOVED lines=9> */
[----:B------:R-:W-:Y:S01]  /*107b0*/  R2UR UR6, R20 ;  /* 0x00000000140672ca */ /* 0x000fe200000e0000 */
[----:B------:R-:W-:Y:S01]  /*107c0*/  FADD.FTZ R20, R179, R204 ;  /* 0x000000ccb3147221 */ /* 0x000fe20000010000 */
[----:B------:R-:W-:Y:S01]  /*107d0*/  R2UR UR7, R21 ;  /* 0x00000000150772ca */ /* 0x000fe200000e0000 */
[----:B------:R-:W-:Y:S01]  /*107e0*/  FADD.FTZ R21, R207, R205 ;  /* 0x000000cdcf157221 */ /* 0x000fe20000010000 */
        /* <DEDUP_REMOVED lines=15> */
[----:B------:R-:W-:Y:S05]  /*108e0*/  BSYNC B1 ;  /* 0x0000000000017941 */ /* 0x000fea0003800000 */
.L_x_8512:
[----:B------:R-:W-:-:S07]  /*108f0*/  IMAD.MOV.U32 R201, RZ, RZ, R152 ;  /* 0x000000ffffc97224 */ /* 0x000fce00078e0098 */
.L_x_8511:
[----:B------:R-:W-:Y:S05]  /*10900*/  BSYNC B0 ;  /* 0x0000000000007941 */ /* 0x000fea0003800000 */
.L_x_8510:
[----:B------:R-:W-:Y:S01]  /*10910*/  ISETP.GE.AND P2, PT, R201, R213, PT ;  /* 0x000000d5c900720c */ /* 0x000fe20003f46270 */
[----:B------:R-:W-:-:S12]  /*10920*/  BSSY B0, `(.L_x_8524) ;  /* 0x0000329000007945 */ /* 0x000fd80003800000 */
[----:B------:R-:W-:Y:S05]  /*10930*/  @!P2 BRA `(.L_x_8525) ;  /* 0x00000030009ca947 */ /* 0x000fea0003800000 */
[----:B------:R-:W-:Y:S02]  /*10940*/  IMAD.MOV.U32 R200, RZ, RZ, R168 ;  /* 0x000000ffffc87224 */ /* 0x000fe400078e00a8 */
[----:B------:R-:W-:Y:S02]  /*10950*/  IMAD.MOV.U32 R198, RZ, RZ, R0 ;  /* 0x000000ffffc67224 */ /* 0x000fe400078e0000 */
[----:B------:R-:W-:-:S07]  /*10960*/  IMAD.MOV.U32 R199, RZ, RZ, R18 ;  /* 0x000000ffffc77224 */ /* 0x000fce00078e0012 */
.L_x_8536:
[----:B------:R-:W-:-:S05]  /*10970*/  VIADD R18, R199, 0x1 ;  /* 0x00000001c7127836 */ /* 0x000fca0000000000 */
[----:B------:R-:W-:-:S04]  /*10980*/  ISETP.NE.AND P2, PT, R18, 0x2, PT ;  /* 0x000000021200780c */ /* 0x000fc80003f45270 */
[----:B------:R-:W-:Y:S02]  /*10990*/  SEL R0, RZ, 0x1, P2 ;  /* 0x00000001ff007807 */ /* 0x000fe40001000000 */
[----:B------:R-:W-:Y:S02]  /*109a0*/  SEL R18, R18, RZ, P2 ;  /* 0x000000ff12127207 */ /* 0x000fe40001000000 */
[----:B------:R-:W-:Y:S01]  /*109b0*/  LOP3.LUT R19, R19, R0, RZ, 0x3c, !PT ;  /* 0x0000000013137212 */ /* 0x000fe200078e3cff */
[----:B----4-:R-:W-:Y:S06]  /*109c0*/  @!P0 BRA `(.L_x_8526) ;  /* 0x0000000000048947 */ /* 0x010fec0003800000 */
[----:B------:R-:W-:Y:S01]  /*109d0*/  BPT.TRAP 0x1 ;  /* 0x000000040000795c */ /* 0x000fe20000300000 */
.L_x_8526:
[----:B------:R-:W-:Y:S01]  /*109e0*/  IMAD R193, R18, 0x8, R2 ;  /* 0x0000000812c17824 */ /* 0x000fe200078e0202 */
[----:B------:R-:W-:-:S04]  /*109f0*/  SHF.L.U32 R0, R19, 0x1f, RZ ;  /* 0x0000001f13007819 */ /* 0x000fc800000006ff */
[----:B------:R1:W2:Y:S01]  /*10a00*/  SYNCS.PHASECHK.TRANS64.TRYWAIT P2, [R193+URZ+0x38830], R0 ;  /* 0x03883000c10075a7 */ /* 0x0002a2000804017f */
[----:B------:R-:W-:Y:S05]  /*10a10*/  @!P0 BRA `(.L_x_8527) ;  /* 0x0000000000048947 */ /* 0x000fea0003800000 */
[----:B------:R-:W-:Y:S01]  /*10a20*/  BPT.TRAP 0x1 ;  /* 0x000000040000795c */ /* 0x000fe20000300000 */
.L_x_8527:
[----:B------:R-:W-:Y:S01]  /*10a30*/  BSSY B1, `(.L_x_8528) ;  /* 0x0000006000017945 */ /* 0x000fe20003800000 */
[----:B0--3--:R-:W-:Y:S02]  /*10a40*/  IMAD R156, R18, 0x200, R15 ;  /* 0x00000200129c7824 */ /* 0x009fe400078e020f */
[----:B------:R-:W-:Y:S01]  /*10a50*/  IMAD.MOV.U32 R157, RZ, RZ, 0x40000040 ;  /* 0x40000040ff9d7424 */ /* 0x000fe200078e00ff */
[----:B--2---:R-:W-:Y:S06]  /*10a60*/  @P2 BRA `(.L_x_8529) ;  /* 0x0000000000082947 */ /* 0x004fec0003800000 */
[----:B------:R-:W0:Y:S02]  /*10a70*/  SYNCS.PHASECHK.TRANS64.TRYWAIT P2, [R193+URZ+0x38830], R0 ;  /* 0x03883000c10075a7 */ /* 0x000e24000804017f */
[----:B0-----:R-:W-:Y:S05]  /*10a80*/  @!P2 BRA `(.L_x_8530) ;  /* 0x0000013c004ca947 */ /* 0x001fea0003800000 */
.L_x_8529:
[----:B------:R-:W-:Y:S05]  /*10a90*/  BSYNC B1 ;  /* 0x0000000000017941 */ /* 0x000fea0003800000 */
.L_x_8528:
        /* <DEDUP_REMOVED lines=36> */
.L_x_8531:
[----:B------:R2:W3:Y:S01]  /*10ce0*/  SYNCS.PHASECHK.TRANS64.TRYWAIT P2, [R193+URZ+0x38850], R0 ;  /* 0x03885000c10075a7 */ /* 0x0004e2000804017f */
[----:B------:R-:W-:Y:S05]  /*10cf0*/  @!P0 BRA `(.L_x_8532) ;  /* 0x0000000000048947 */ /* 0x000fea0003800000 */
[----:B------:R-:W-:Y:S01]  /*10d00*/  BPT.TRAP 0x1 ;  /* 0x000000040000795c */ /* 0x000fe20000300000 */
.L_x_8532:
[----:B------:R-:W-:Y:S04]  /*10d10*/  BSSY B1, `(.L_x_8533) ;  /* 0x0000004000017945 */ /* 0x000fe80003800000 */
[----:B---3--:R-:W-:Y:S05]  /*10d20*/  @P2 BRA `(.L_x_8534) ;  /* 0x0000000000082947 */ /* 0x008fea0003800000 */
[----:B------:R-:W3:Y:S02]  /*10d30*/  SYNCS.PHASECHK.TRANS64.TRYWAIT P2, [R193+URZ+0x38850], R0 ;  /* 0x03885000c10075a7 */ /* 0x000ee4000804017f */
[----:B---3--:R-:W-:Y:S05]  /*10d40*/  @!P2 BRA `(.L_x_8535) ;  /* 0x0000013800b0a947 */ /* 0x008fea0003800000 */
.L_x_8534:
[----:B------:R-:W-:Y:S05]  /*10d50*/  BSYNC B1 ;  /* 0x0000000000017941 */ /* 0x000fea0003800000 */
.L_x_8533:
        /* <DEDUP_REMOVED lines=14> */
[----:B------:R-:W-:Y:S01]  /*10e40*/  IMAD.MOV.U32 R209, RZ, RZ, 0xa00 ;  /* 0x00000a00ffd17424 */ /* 0x000fe200078e00ff */
        /* <DEDUP_REMOVED lines=182> */
[C---:B------:R-:W-:Y:S02]  /*119b0*/  SEL R196, R3.reuse, 0x2, P2 ;  /* 0x0000000203c47807 */ /* 0x040fe40001000000 */
[----:B------:R-:W-:-:S03]  /*119c0*/  SEL R3, R3, 0x6, !P2 ;  /* 0x0000000603037807 */ /* 0x000fc60005000000 */
[----:B------:R-:W-:Y:S01]  /*119d0*/  IMAD.IADD R206, R202, 0x1, R196 ;  /* 0x00000001cace7824 */ /* 0x000fe200078e02c4 */
        /* <DEDUP_REMOVED lines=115> */
[----:B------:R-:W-:Y:S01]  /*12110*/  IMAD.MOV.U32 R197, RZ, RZ, 0x40000040 ;  /* 0x40000040ffc57424 */ /* 0x000fe200078e00ff */
        /* <DEDUP_REMOVED lines=35> */
[----:B------:R-:W-:Y:S01]  /*12350*/  SEL R0, R0, 0xf80, P2 ;  /* 0x00000f8000007807 */ /* 0x000fe20001000000 */
[----:B------:R-:W-:-:S03]  /*12360*/  IMAD.IADD R196, R196, 0x1, R202 ;  /* 0x00000001c4c47824 */ /* 0x000fc600078e02ca */
        /* <DEDUP_REMOVED lines=75> */
[----:B------:R-:W-:Y:S01]  /*12820*/  SHFL.BFLY PT, R207, R206, 0x2, 0x1f ;  /* 0x0c401f00cecf7f89 */ /* 0x000fe200000e0000 */
[----:B0-----:R-:W-:-:S05]  /*12830*/  FMNMX.FTZ R0, R0, R3, !PT ;  /* 0x0000000300007209 */ /* 0x001fca0007810000 */
        /* <DEDUP_REMOVED lines=18> */
[--C-:B0-----:R-:W-:Y:S01]  /*12960*/  FFMA.FTZ R198, R168, R3, -R204.reuse ;  /* 0x00000003a8c67223 */ /* 0x101fe200000108cc */
[----:B------:R-:W-:Y:S01]  /*12970*/  FMNMX.FTZ R168, R206, R207, !PT ;  /* 0x000000cfcea87209 */ /* 0x000fe20007810000 */
[-CC-:B------:R-:W-:Y:S01]  /*12980*/  FFMA.FTZ R173, R173, R3.reuse, -R204.reuse ;  /* 0x00000003adad7223 */ /* 0x180fe200000108cc */
[-CC-:B------:R-:W-:Y:S01]  /*12990*/  FFMA.FTZ R176, R176, R3.reuse, -R204.reuse ;  /* 0x00000003b0b07223 */ /* 0x180fe200000108cc */
[-CC-:B------:R-:W-:Y:S01]  /*129a0*/  FFMA.FTZ R177, R177, R3.reuse, -R204.reuse ;  /* 0x00000003b1b17223 */ /* 0x180fe200000108cc */
[-CC-:B------:R-:W-:Y:S01]  /*129b0*/  FFMA.FTZ R180, R180, R3.reuse, -R204.reuse ;  /* 0x00000003b4b47223 */ /* 0x180fe200000108cc */
[----:B------:R-:W0:Y:S01]  /*129c0*/  SHFL.BFLY PT, R164, R168, 0x1, 0x1f ;  /* 0x0c201f00a8a47f89 */ /* 0x000e2200000e0000 */
[----:B------:R-:W3:Y:S01]  /*129d0*/  MUFU.EX2 R153, R153 ;  /* 0x0000009900997308 */ /* 0x000ee20000000800 */
[-C--:B------:R-:W-:Y:S01]  /*129e0*/  FFMA.FTZ R181, R181, R3.reuse, -R204 ;  /* 0x00000003b5b57223 */ /* 0x080fe200000108cc */
[-C--:B-1----:R-:W-:Y:S01]  /*129f0*/  FMUL.FTZ R24, R24, R202.reuse ;  /* 0x000000ca18187220 */ /* 0x082fe20000410000 */
[-C--:B------:R-:W-:Y:S01]  /*12a00*/  FMUL.FTZ R25, R25, R202.reuse ;  /* 0x000000ca19197220 */ /* 0x080fe20000410000 */
[-C--:B------:R-:W-:Y:S01]  /*12a10*/  FMUL.FTZ R28, R28, R202.reuse ;  /* 0x000000ca1c1c7220 */ /* 0x080fe20000410000 */
[-C--:B------:R-:W-:Y:S01]  /*12a20*/  FMUL.FTZ R29, R29, R202.reuse ;  /* 0x000000ca1d1d7220 */ /* 0x080fe20000410000 */
[-C--:B------:R-:W-:Y:S01]  /*12a30*/  FMUL.FTZ R32, R32, R202.reuse ;  /* 0x000000ca20207220 */ /* 0x080fe20000410000 */
[----:B------:R-:W-:Y:S01]  /*12a40*/  FMUL.FTZ R33, R33, R202 ;  /* 0x000000ca21217220 */ /* 0x000fe20000410000 */
[----:B------:R-:W1:Y:S01]  /*12a50*/  MUFU.EX2 R205, R205 ;  /* 0x000000cd00cd7308 */ /* 0x000e620000000800 */
[----:B--2---:R-:W-:Y:S01]  /*12a60*/  FFMA.FTZ R20, R202, R20, R152 ;  /* 0x00000014ca147223 */ /* 0x004fe20000010098 */
        /* <DEDUP_REMOVED lines=12> */
[----:B------:R-:W-:Y:S01]  /*12b30*/  FMUL.FTZ R53, R53, R202 ;  /* 0x000000ca35357220 */ /* 0x000fe20000410000 */
[----:B0-----:R-:W-:Y:S01]  /*12b40*/  FMNMX.FTZ R168, R168, R164, !PT ;  /* 0x000000a4a8a87209 */ /* 0x001fe20007810000 */
[----:B------:R-:W-:Y:S01]  /*12b50*/  MUFU.EX2 R156, R156 ;  /* 0x0000009c009c7308 */ /* 0x000fe20000000800 */
[----:B-1----:R-:W-:Y:S01]  /*12b60*/  FADD.FTZ R20, R205, R20 ;  /* 0x00000014cd147221 */ /* 0x002fe20000010000 */
[-C--:B------:R-:W-:Y:S01]  /*12b70*/  FMUL.FTZ R56, R56, R202.reuse ;  /* 0x000000ca38387220 */ /* 0x080fe20000410000 */
        /* <DEDUP_REMOVED lines=14> */
[-C--:B------:R-:W-:Y:S01]  /*12c60*/  FFMA.FTZ R200, R166, R3.reuse, -R206 ;  /* 0x00000003a6c87223 */ /* 0x080fe200000108ce */
[----:B------:R-:W-:Y:S02]  /*12c70*/  @!P2 IMAD R163, R199, 0x40, R188 ;  /* 0x00000040c7a3a824 */ /* 0x000fe400078e02bc */
[-CC-:B------:R-:W-:Y:S01]  /*12c80*/  FFMA.FTZ R204, R167, R3.reuse, -R206.reuse ;  /* 0x00000003a7cc7223 */ /* 0x180fe200000108ce */
[-C--:B------:R-:W-:Y:S01]  /*12c90*/  FFMA.FTZ R170, R170, R3.reuse, -R206 ;  /* 0x00000003aaaa7223 */ /* 0x080fe200000108ce */
[----:B------:R-:W-:Y:S01]  /*12ca0*/  @!P1 PRMT R162, RZ, 0x654, R162 ;  /* 0x00000654ffa29816 */ /* 0x000fe200000000a2 */
[----:B------:R-:W1:Y:S01]  /*12cb0*/  MUFU.EX2 R154, R154 ;  /* 0x0000009a009a7308 */ /* 0x000e620000000800 */
[----:B------:R-:W-:Y:S02]  /*12cc0*/  @!P2 IMAD R163, R163, 0x4, R2 ;  /* 0x00000004a3a3a824 */ /* 0x000fe400078e0202 */
[-CC-:B------:R-:W-:Y:S01]  /*12cd0*/  FFMA.FTZ R171, R171, R3.reuse, -R206.reuse ;  /* 0x00000003abab7223 */ /* 0x180fe200000108ce */
[----:B------:R3:W-:Y:S01]  /*12ce0*/  @!P1 SYNCS.ARRIVE.TRANS64.RED.A1T0 RZ, [R162+URZ], RZ ;  /* 0x000000ffa2ff99a7 */ /* 0x0007e2000810043f */
[-CC-:B------:R-:W-:Y:S01]  /*12cf0*/  FFMA.FTZ R174, R174, R3.reuse, -R206.reuse ;  /* 0x00000003aeae7223 */ /* 0x180fe200000108ce */
[-CC-:B------:R-:W-:Y:S01]  /*12d00*/  FFMA.FTZ R175, R175, R3.reuse, -R206.reuse ;  /* 0x00000003afaf7223 */ /* 0x180fe200000108ce */
[-CC-:B------:R-:W-:Y:S01]  /*12d10*/  FFMA.FTZ R178, R178, R3.reuse, -R206.reuse ;  /* 0x00000003b2b27223 */ /* 0x180fe200000108ce */
[-CC-:B------:R-:W-:Y:S01]  /*12d20*/  FFMA.FTZ R179, R179, R3.reuse, -R206.reuse ;  /* 0x00000003b3b37223 */ /* 0x180fe200000108ce */
[----:B------:R-:W4:Y:S01]  /*12d30*/  MUFU.EX2 R207, R207 ;  /* 0x000000cf00cf7308 */ /* 0x000f220000000800 */
[-CC-:B------:R-:W-:Y:S01]  /*12d40*/  FFMA.FTZ R199, R183, R3.reuse, -R206.reuse ;  /* 0x00000003b7c77223 */ /* 0x180fe200000108ce */
[----:B------:R5:W-:Y:S01]  /*12d50*/  @!P2 STS [R163+0x38400], R202 ;  /* 0x038400caa300a388 */ /* 0x000be20000000800 */
[----:B---3--:R-:W-:Y:S01]  /*12d60*/  FFMA.FTZ R162, R182, R3, -R206 ;  /* 0x00000003b6a27223 */ /* 0x008fe200000108ce */
[----:B--2---:R-:W-:Y:S01]  /*12d70*/  FADD.FTZ R20, R157, R20 ;  /* 0x000000149d147221 */ /* 0x004fe20000010000 */
[-C--:B------:R-:W-:Y:S01]  /*12d80*/  FMUL.FTZ R64, R64, R202.reuse ;  /* 0x000000ca40407220 */ /* 0x080fe20000410000 */
[----:B0-----:R0:W-:Y:S01]  /*12d90*/  @!P2 STS [R163+0x38420], R164 ;  /* 0x038420a4a300a388 */ /* 0x0011e20000000800 */
[-C--:B------:R-:W-:Y:S01]  /*12da0*/  FMUL.FTZ R65, R65, R202.reuse ;  /* 0x000000ca41417220 */ /* 0x080fe20000410000 */
[----:B------:R-:W2:Y:S01]  /*12db0*/  MUFU.EX2 R155, R155 ;  /* 0x0000009b009b7308 */ /* 0x000ea20000000800 */
[----:B-1----:R-:W-:Y:S01]  /*12dc0*/  FFMA.FTZ R21, R164, R21, R154 ;  /* 0x00000015a4157223 */ /* 0x002fe2000001009a */
[----:B------:R-:W-:Y:S01]  /*12dd0*/  FADD.FTZ R20, R156, R20 ;  /* 0x000000149c147221 */ /* 0x000fe20000010000 */
[-C--:B------:R-:W-:Y:S01]  /*12de0*/  FMUL.FTZ R68, R68, R202.reuse ;  /* 0x000000ca44447220 */ /* 0x080fe20000410000 */
[-C--:B------:R-:W-:Y:S01]  /*12df0*/  FMUL.FTZ R69, R69, R202.reuse ;  /* 0x000000ca45457220 */ /* 0x080fe20000410000 */
[-C--:B------:R-:W-:Y:S01]  /*12e00*/  FMUL.FTZ R72, R72, R202.reuse ;  /* 0x000000ca48487220 */ /* 0x080fe20000410000 */
[-C--:B------:R-:W-:Y:S01]  /*12e10*/  FMUL.FTZ R73, R73, R202.reuse ;  /* 0x000000ca49497220 */ /* 0x080fe20000410000 */
[----:B------:R-:W-:Y:S01]  /*12e20*/  FMUL.FTZ R76, R76, R202 ;  /* 0x000000ca4c4c7220 */ /* 0x000fe20000410000 */
[----:B------:R-:W1:Y:S01]  /*12e30*/  MUFU.EX2 R165, R165 ;  /* 0x000000a500a57308 */ /* 0x000e620000000800 */
        /* <DEDUP_REMOVED lines=16> */
[C---:B-1----:R-:W-:Y:S01]  /*12f40*/  FADD.FTZ R21, R165.reuse, R21 ;  /* 0x00000015a5157221 */ /* 0x042fe20000010000 */
[----:B------:R-:W-:Y:S01]  /*12f50*/  F2FP.F16.F32.PACK_AB R155, R165, R155 ;  /* 0x0000009ba59b723e */ /* 0x000fe200000000ff */
[----:B------:R-:W-:Y:S01]  /*12f60*/  BAR.SYNC.DEFER_BLOCKING 0xf, 0x100 ;  /* 0x03c4000000007b1d */ /* 0x000fe20000010000 */
        /* <DEDUP_REMOVED lines=35> */
[----:B------:R-:W-:Y:S01]  /*131a0*/  F2FP.F16.F32.PACK_AB R156, R161, R156 ;  /* 0x0000009ca19c723e */ /* 0x000fe200000000ff */
[----:B-----5:R-:W-:Y:S01]  /*131b0*/  FADD.FTZ R202, R160, R20 ;  /* 0x00000014a0ca7221 */ /* 0x020fe20000010000 */
[----:B------:R-:W1:Y:S01]  /*131c0*/  MUFU.EX2 R204, R204 ;  /* 0x000000cc00cc7308 */ /* 0x000e620000000800 */
[----:B--2---:R-:W-:Y:S01]  /*131d0*/  F2FP.F16.F32.PACK_AB R158, R197, R160 ;  /* 0x000000a0c59e723e */ /* 0x004fe200000000ff */
        /* <DEDUP_REMOVED lines=74> */
[----:B--2---:R-:W-:Y:S01]  /*13680*/  F2FP.F16.F32.PACK_AB R160, R169, R198 ;  /* 0x000000c6a9a0723e */ /* 0x004fe200000000ff */
[----:B------:R2:W-:Y:S01]  /*13690*/  STSM.16.M88.4 [R195+0x36400], R152 ;  /* 0x03640098c3007844 */ /* 0x0005e20000000200 */
[----:B-1----:R-:W-:Y:S01]  /*136a0*/  F2FP.F16.F32.PACK_AB R161, R171, R170 ;  /* 0x000000aaaba1723e */ /* 0x002fe200000000ff */
[----:B------:R-:W-:Y:S01]  /*136b0*/  VIADD R20, R196, 0x80 ;  /* 0x00000080c4147836 */ /* 0x000fe20000000000 */
[----:B------:R-:W1:Y:S01]  /*136c0*/  MUFU.EX2 R177, R177 ;  /* 0x000000b100b17308 */ /* 0x000e620000000800 */
[----:B0-----:R-:W-:Y:S01]  /*136d0*/  F2FP.F16.F32.PACK_AB R163, R175, R174 ;  /* 0x000000aeafa3723e */ /* 0x001fe200000000ff */
[----:B------:R4:W-:Y:S01]  /*136e0*/  STSM.16.M88.4 [R212], R156 ;  /* 0x0000009cd4007844 */ /* 0x0009e20000000200 */
[----:B------:R-:W-:-:S02]  /*136f0*/  IMAD.MOV.U32 R21, RZ, RZ, 0x40000040 ;  /* 0x40000040ff157424 */ /* 0x000fc400078e00ff */
[----:B------:R-:W-:Y:S01]  /*13700*/  FADD.FTZ R182, R200, R182 ;  /* 0x000000b6c8b67221 */ /* 0x000fe20000010000 */
[----:B------:R-:W-:Y:S01]  /*13710*/  FADD.FTZ R202, R197, R202 ;  /* 0x000000cac5ca7221 */ /* 0x000fe20000010000 */
[----:B------:R-:W-:Y:S01]  /*13720*/  ISETP.GT.AND P2, PT, R201, R213, PT ;  /* 0x000000d5c900720c */ /* 0x000fe20003f44270 */
[----:B------:R-:W-:Y:S01]  /*13730*/  @!P1 VIADD R193, R193, 0x38860 ;  /* 0x00038860c1c19836 */ /* 0x000fe20000000000 */
[----:B------:R-:W-:Y:S01]  /*13740*/  MUFU.EX2 R180, R180 ;  /* 0x000000b400b47308 */ /* 0x000fe20000000800 */
[----:B------:R-:W-:Y:S01]  /*13750*/  FADD.FTZ R182, R204, R182 ;  /* 0x000000b6ccb67221 */ /* 0x000fe20000010000 */
[----:B------:R-:W-:Y:S01]  /*13760*/  FADD.FTZ R202, R198, R202 ;  /* 0x000000cac6ca7221 */ /* 0x000fe20000010000 */
[----:B------:R-:W-:Y:S01]  /*13770*/  IMAD.MOV.U32 R200, RZ, RZ, R168 ;  /* 0x000000ffffc87224 */ /* 0x000fe200078e00a8 */
[----:B------:R-:W-:Y:S01]  /*13780*/  @!P1 PRMT R193, RZ, 0x654, R193 ;  /* 0x00000654ffc19816 */ /* 0x000fe200000000c1 */
[----:B------:R-:W-:Y:S01]  /*13790*/  FADD.FTZ R182, R170, R182 ;  /* 0x000000b6aab67221 */ /* 0x000fe20000010000 */
[----:B------:R-:W-:Y:S01]  /*137a0*/  FADD.FTZ R202, R169, R202 ;  /* 0x000000caa9ca7221 */ /* 0x000fe20000010000 */
[----:B------:R-:W-:Y:S01]  /*137b0*/  IMAD.MOV.U32 R198, RZ, RZ, R0 ;  /* 0x000000ffffc67224 */ /* 0x000fe200078e0000 */
[----:B------:R-:W0:Y:S01]  /*137c0*/  MUFU.EX2 R181, R181 ;  /* 0x000000b500b57308 */ /* 0x000e220000000800 */
[----:B-1----:R-:W-:Y:S01]  /*137d0*/  F2FP.F16.F32.PACK_AB R164, R177, R176 ;  /* 0x000000b0b1a4723e */ /* 0x002fe200000000ff */
[----:B------:R-:W-:Y:S01]  /*137e0*/  FADD.FTZ R182, R171, R182 ;  /* 0x000000b6abb67221 */ /* 0x000fe20000010000 */
[----:B------:R-:W-:-:S03]  /*137f0*/  FADD.FTZ R202, R172, R202 ;  /* 0x000000caacca7221 */ /* 0x000fc60000010000 */
[----:B------:R-:W-:Y:S01]  /*13800*/  FADD.FTZ R182, R174, R182 ;  /* 0x000000b6aeb67221 */ /* 0x000fe20000010000 */
[----:B------:R-:W-:Y:S01]  /*13810*/  FADD.FTZ R202, R173, R202 ;  /* 0x000000caadca7221 */ /* 0x000fe20000010000 */
[----:B------:R-:W1:Y:S02]  /*13820*/  MUFU.EX2 R178, R178 ;  /* 0x000000b200b27308 */ /* 0x000e640000000800 */
[----:B------:R-:W-:Y:S01]  /*13830*/  FADD.FTZ R182, R175, R182 ;  /* 0x000000b6afb67221 */ /* 0x000fe20000010000 */
[----:B------:R-:W-:-:S04]  /*13840*/  FADD.FTZ R202, R176, R202 ;  /* 0x000000cab0ca7221 */ /* 0x000fc80000010000 */
[----:B------:R-:W-:Y:S01]  /*13850*/  FADD.FTZ R202, R177, R202 ;  /* 0x000000cab1ca7221 */ /* 0x000fe20000010000 */
[----:B------:R-:W3:Y:S01]  /*13860*/  MUFU.EX2 R179, R179 ;  /* 0x000000b300b37308 */ /* 0x000ee20000000800 */
[----:B0-----:R-:W-:Y:S02]  /*13870*/  F2FP.F16.F32.PACK_AB R166, R181, R180 ;  /* 0x000000b4b5a6723e */ /* 0x001fe400000000ff */
[----:B------:R-:W-:-:S05]  /*13880*/  FADD.FTZ R202, R180, R202 ;  /* 0x000000cab4ca7221 */ /* 0x000fca0000010000 */
[----:B------:R0:W5:Y:S01]  /*13890*/  MUFU.EX2 R183, R162 ;  /* 0x000000a200b77308 */ /* 0x0001620000000800 */
[----:B-1----:R-:W-:-:S07]  /*138a0*/  FADD.FTZ R182, R178, R182 ;  /* 0x000000b6b2b67221 */ /* 0x002fce0000010000 */
[----:B------:R-:W1:Y:S01]  /*138b0*/  MUFU.EX2 R199, R199 ;  /* 0x000000c700c77308 */ /* 0x000e620000000800 */
[----:B0-----:R-:W-:Y:S01]  /*138c0*/  F2FP.F16.F32.PACK_AB R162, R173, R172 ;  /* 0x000000acada2723e */ /* 0x001fe200000000ff */
[C---:B---3--:R-:W-:Y:S01]  /*138d0*/  FADD.FTZ R182, R179.reuse, R182 ;  /* 0x000000b6b3b67221 */ /* 0x048fe20000010000 */
[----:B------:R-:W-:-:S03]  /*138e0*/  F2FP.F16.F32.PACK_AB R165, R179, R178 ;  /* 0x000000b2b3a5723e */ /* 0x000fc600000000ff */
[----:B------:R4:W-:Y:S01]  /*138f0*/  STSM.16.M88.4 [R203], R160 ;  /* 0x000000a0cb007844 */ /* 0x0009e20000000200 */
[----:B-----5:R-:W-:Y:S01]  /*13900*/  FADD.FTZ R182, R183, R182 ;  /* 0x000000b6b7b67221 */ /* 0x020fe20000010000 */
[----:B-1----:R-:W-:-:S05]  /*13910*/  F2FP.F16.F32.PACK_AB R167, R199, R183 ;  /* 0x000000b7c7a7723e */ /* 0x002fca00000000ff */
        /* <DEDUP_REMOVED lines=9> */
[----:B--2---:R-:W-:-:S04]  /*139b0*/  VIADD R152, R201, 0xffffffff ;  /* 0xffffffffc9987836 */ /* 0x004fc80000000000 */
        /* <DEDUP_REMOVED lines=15> */
[----:B------:R-:W-:Y:S01]  /*13ab0*/  IMAD.MOV.U32 R199, RZ, RZ, R18 ;  /* 0x000000ffffc77224 */ /* 0x000fe200078e0012 */
[----:B------:R-:W-:Y:S02]  /*13ac0*/  WARPGROUP.DEPBAR.LE gsb0, 0x0 ;  /* 0x00008000000079c5 */ /* 0x000fe40000010000 */
[----:B------:R-:W-:-:S15]  /*13ad0*/  WARPGROUP.ARRIVE ;  /* 0x00000000000079c5 */ /* 0x000fde0000000000 */
[----:B------:R-:W-:-:S05]  /*13ae0*/  NOP ;  /* 0x0000000000007918 */ /* 0x000fca0000000000 */
        /* <DEDUP_REMOVED lines=12> */
.L_x_8525:
[----:B------:R-:W-:Y:S05]  /*13bb0*/  BSYNC B0 ;  /* 0x0000000000007941 */ /* 0x000fea0003800000 */
.L_x_8524:
[----:B------:R-:W1:Y:S01]  /*13bc0*/  SHFL.BFLY PT, R4, R20, 0x2, 0x1f ;  /* 0x0c401f0014047f89 */ /* 0x000e6200000e0000 */
[----:B------:R-:W-:Y:S02]  /*13bd0*/  IMAD.MOV.U32 R154, RZ, RZ, -0x800000 ;  /* 0xff800000ff9a7424 */ /* 0x000fe400078e00ff */
[----:B------:R-:W-:Y:S01]  /*13be0*/  VIADD R229, R229, 0x1 ;  /* 0x00000001e5e57836 */ /* 0x000fe20000000000 */
[----:B------:R-:W-:Y:S08]  /*13bf0*/  BAR.ARV 0x8, 0x100 ;  /* 0x0204000000007b1d */ /* 0x000ff00000002000 */
[----:B------:R-:W-:Y:S01]  /*13c00*/  BAR.SYNC.DEFER_BLOCKING 0xf, 0x100 ;  /* 0x03c4000000007b1d */ /* 0x000fe20000010000 */
[----:B-1----:R-:W-:-:S05]  /*13c10*/  FADD.FTZ R4, R4, R20 ;  /* 0x0000001404047221 */ /* 0x002fca0000010000 */
[----:B------:R-:W1:Y:S02]  /*13c20*/  SHFL.BFLY PT, R5, R4, 0x1, 0x1f ;  /* 0x0c201f0004057f89 */ /* 0x000e6400000e0000 */
[----:B-1----:R-:W-:Y:S01]  /*13c30*/  FADD.FTZ R5, R4, R5 ;  /* 0x0000000504057221 */ /* 0x002fe20000010000 */
[----:B------:R-:W-:-:S04]  /*13c40*/  IMAD.MOV.U32 R4, RZ, RZ, RZ ;  /* 0x000000ffff047224 */ /* 0x000fc800078e00ff */
[----:B------:R-:W-:-:S13]  /*13c50*/  FSETP.NE.FTZ.AND P0, PT, R5, RZ, PT ;  /* 0x000000ff0500720b */ /* 0x000fda0003f15000 */
[----:B------:R-:W1:Y:S01]  /*13c60*/  @P0 MUFU.RCP R4, R5 ;  /* 0x0000000500040308 */ /* 0x000e620000001000 */
[----:B------:R-:W-:-:S07]  /*13c70*/  @P0 FMUL.FTZ R6, R3, 0.69314718246459960938 ;  /* 0x3f31721803060820 */ /* 0x000fce0000410000 */
[----:B------:R-:W2:Y:S01]  /*13c80*/  @P0 MUFU.LG2 R5, R5 ;  /* 0x0000000500050308 */ /* 0x000ea20000000c00 */
        /* <DEDUP_REMOVED lines=11> */
[----:B------:R-:W-:Y:S01]  /*13d40*/  FMUL.FTZ R44, R44, R4 ;  /* 0x000000042c2c7220 */ /* 0x000fe20000410000 */
[----:B------:R-:W-:Y:S01]  /*13d50*/  @P0 FFMA.FTZ R154, R6, R0, R5 ;  /* 0x00000000069a0223 */ /* 0x000fe20000010005 */
[-C--:B------:R-:W-:Y:S01]  /*13d60*/  FMUL.FTZ R45, R45, R4.reuse ;  /* 0x000000042d2d7220 */ /* 0x080fe20000410000 */
[----:B------:R-:W1:Y:S01]  /*13d70*/  SHFL.BFLY PT, R0, R21, 0x2, 0x1f ;  /* 0x0c401f0015007f89 */ /* 0x000e6200000e0000 */
        /* <DEDUP_REMOVED lines=23> */
[----:B-1----:R-:W-:Y:S01]  /*13ef0*/  FADD.FTZ R0, R0, R21 ;  /* 0x0000001500007221 */ /* 0x002fe20000010000 */
[-C--:B------:R-:W-:Y:S01]  /*13f00*/  FMUL.FTZ R93, R93, R4.reuse ;  /* 0x000000045d5d7220 */ /* 0x080fe20000410000 */
[-C--:B------:R-:W-:Y:S01]  /*13f10*/  FMUL.FTZ R96, R96, R4.reuse ;  /* 0x0000000460607220 */ /* 0x080fe20000410000 */
[-C--:B------:R-:W-:Y:S01]  /*13f20*/  FMUL.FTZ R97, R97, R4.reuse ;  /* 0x0000000461617220 */ /* 0x080fe20000410000 */
        /* <DEDUP_REMOVED lines=25> */
[----:B-1----:R-:W-:Y:S01]  /*140c0*/  FADD.FTZ R5, R0, R5 ;  /* 0x0000000500057221 */ /* 0x002fe20000010000 */
[----:B------:R-:W-:-:S02]  /*140d0*/  IMAD.MOV.U32 R0, RZ, RZ, RZ ;  /* 0x000000ffff007224 */ /* 0x000fc400078e00ff */
[-C--:B------:R-:W-:Y:S01]  /*140e0*/  FMUL.FTZ R148, R148, R4.reuse ;  /* 0x0000000494947220 */ /* 0x080fe20000410000 */
[----:B------:R-:W-:Y:S01]  /*140f0*/  FMUL.FTZ R149, R149, R4 ;  /* 0x0000000495957220 */ /* 0x000fe20000410000 */
[----:B------:R-:W-:-:S13]  /*14100*/  FSETP.NE.FTZ.AND P0, PT, R5, RZ, PT ;  /* 0x000000ff0500720b */ /* 0x000fda0003f15000 */
[----:B------:R-:W1:Y:S08]  /*14110*/  @P0 MUFU.LG2 R6, R5 ;  /* 0x0000000500060308 */ /* 0x000e700000000c00 */
[----:B------:R2:W5:Y:S02]  /*14120*/  @P0 MUFU.RCP R0, R5 ;  /* 0x0000000500000308 */ /* 0x0005640000001000 */
[----:B--2---:R-:W-:Y:S01]  /*14130*/  @P0 FMUL.FTZ R5, R3, 0.69314718246459960938 ;  /* 0x3f31721803050820 */ /* 0x004fe20000410000 */
[----:B-1----:R-:W-:Y:S01]  /*14140*/  @P0 FMUL.FTZ R6, R6, 0.69314718246459960938 ;  /* 0x3f31721806060820 */ /* 0x002fe20000410000 */
[----:B------:R-:W-:-:S03]  /*14150*/  IMAD.MOV.U32 R3, RZ, RZ, -0x800000 ;  /* 0xff800000ff037424 */ /* 0x000fc600078e00ff */
[----:B------:R-:W-:Y:S01]  /*14160*/  @P0 FFMA.FTZ R3, R5, R168, R6 ;  /* 0x000000a805030223 */ /* 0x000fe20000010006 */
[----:B------:R-:W-:Y:S01]  /*14170*/  ISETP.NE.AND P0, PT, R192, RZ, PT ;  /* 0x000000ffc000720c */ /* 0x000fe20003f05270 */
[-C--:B-----5:R-:W-:Y:S01]  /*14180*/  FMUL.FTZ R26, R26, R0.reuse ;  /* 0x000000001a1a7220 */ /* 0x0a0fe20000410000 */
        /* <DEDUP_REMOVED lines=10> */
[C---:B------:R-:W-:Y:S02]  /*14230*/  @!P0 IMAD R5, R18.reuse, 0x40, R188 ;  /* 0x0000004012058824 */ /* 0x040fe400078e02bc */
        /* <DEDUP_REMOVED lines=58> */
[----:B-1----:R-:W-:Y:S01]  /*145e0*/  SEL R0, RZ, 0x1, P1 ;  /* 0x00000001ff007807 */ /* 0x002fe20000800000 */
[----:B------:R-:W-:Y:S06]  /*145f0*/  BAR.ARV 0xe, 0x100 ;  /* 0x0384000000007b1d */ /* 0x000fec0000002000 */
[----:B------:R-:W-:-:S02]  /*14600*/  PLOP3.LUT P0, PT, PT, PT, PT, 0x8, 0x0 ;  /* 0x000000000000781c */ /* 0x000fc40003f0e170 */
[----:B------:R-:W-:Y:S02]  /*14610*/  LOP3.LUT R19, R19, R0, RZ, 0x3c, !PT ;  /* 0x0000000013137212 */ /* 0x000fe400078e3cff */
[----:B------:R-:W-:-:S09]  /*14620*/  SEL R18, R18, RZ, P1 ;  /* 0x000000ff12127207 */ /* 0x000fd20000800000 */
.L_x_8457:
[----:B------:R-:W-:Y:S05]  /*14630*/  BSYNC B7 ;  /* 0x0000000000077941 */ /* 0x000fea0003800000 */
.L_x_8453:
[----:B------:R-:W2:Y:S08]  /*14640*/  S2UR UR5, SR_CgaCtaId ;  /* 0x00000000000579c3 */ /* 0x000eb00000008800 */
[----:B------:R-:W-:Y:S06]  /*14650*/  BAR.SYNC.DEFER_BLOCKING 0x5, 0x180 ;  /* 0x0146000000007b1d */ /* 0x000fec0000010000 */
[----:B------:R-:W-:Y:S01]  /*14660*/  UMOV UR4, 0x400 ;  /* 0x0000040000047882 */ /* 0x000fe20000000000 */
[----:B------:R-:W-:Y:S01]  /*14670*/  BSSY B0, `(.L_x_8537) ;  /* 0x00004a7000007945 */ /* 0x000fe20003800000 */
[----:B--2---:R-:W-:-:S06]  /*14680*/  ULEA UR4, UR5, UR4, 0x18 ;  /* 0x0000000405047291 */ /* 0x004fcc000f8ec03f */
[----:B------:R-:W-:-:S05]  /*14690*/  IMAD.U32 R2, RZ, RZ, UR4 ;  /* 0x00000004ff027e24 */ /* 0x000fca000f8e00ff */
[----:B01----:R0:W1:Y:S01]  /*146a0*/  LDS.128 R4, [R2+0x388d0] ;  /* 0x0388d00002047984 */ /* 0x0030620000000c00 */
[----:B------:R-:W-:Y:S06]  /*146b0*/  BAR.ARV 0x4, 0x180 ;  /* 0x0106000000007b1d */ /* 0x000fec0000002000 */
[----:B------:R-:W-:Y:S05]  /*146c0*/  @P0 BRA `(.L_x_8538) ;  /* 0x0000003800c40947 */ /* 0x000fea0003800000 */
[----:B------:R-:W2:Y:S01]  /*146d0*/  LDL R8, [R1+0x7c] ;  /* 0x00007c0001087983 */ /* 0x000ea20000100800 */
[----:B------:R-:W-:Y:S01]  /*146e0*/  F2FP.F16.F32.PACK_AB R10, R29, R28 ;  /* 0x0000001c1d0a723e */ /* 0x000fe200000000ff */
[----:B------:R-:W-:Y:S01]  /*146f0*/  ULDC.64 UR6, c[0x0][0xd00] ;  /* 0x0003400000067ab9 */ /* 0x000fe20000000a00 */
[----:B------:R-:W-:Y:S01]  /*14700*/  F2FP.F16.F32.PACK_AB R11, R31, R30 ;  /* 0x0000001e1f0b723e */ /* 0x000fe200000000ff */
[----:B------:R-:W3:Y:S01]  /*14710*/  S2R R0, SR_SWINHI ;  /* 0x0000000000007919 */ /* 0x000ee20000002f00 */
[----:B------:R-:W-:Y:S01]  /*14720*/  F2FP.F16.F32.PACK_AB R12, R33, R32 ;  /* 0x00000020210c723e */ /* 0x000fe200000000ff */
[----:B------:R-:W-:Y:S01]  /*14730*/  ULDC.64 UR4, c[0x0][0xd08] ;  /* 0x0003420000047ab9 */ /* 0x000fe20000000a00 */
[----:B------:R-:W-:Y:S02]  /*14740*/  F2FP.F16.F32.PACK_AB R13, R35, R34 ;  /* 0x00000022230d723e */ /* 0x000fe400000000ff */
[----:B------:R-:W-:Y:S02]  /*14750*/  F2FP.F16.F32.PACK_AB R14, R37, R36 ;  /* 0x00000024250e723e */ /* 0x000fe400000000ff */
[----:B------:R-:W-:-:S02]  /*14760*/  F2FP.F16.F32.PACK_AB R15, R39, R38 ;  /* 0x00000026270f723e */ /* 0x000fc400000000ff */
[----:B------:R-:W-:Y:S02]  /*14770*/  MOV R20, R2 ;  /* 0x0000000200147202 */ /* 0x000fe40000000f00 */
[----:B---3--:R-:W-:Y:S01]  /*14780*/  MOV R21, R0 ;  /* 0x0000000000157202 */ /* 0x008fe20000000f00 */
[----:B------:R-:W-:Y:S02]  /*14790*/  BAR.SYNC.DEFER_BLOCKING 0x1, 0x100 ;  /* 0x0044000000007b1d */ /* 0x000fe40000010000 */
[----:B--2--5:R-:W-:-:S04]  /*147a0*/  IMAD.WIDE R152, R8, 0x2, R20 ;  /* 0x0000000208987825 */ /* 0x024fc800078e0214 */
        /* <DEDUP_REMOVED lines=8> */
[----:B--2---:R-:W-:Y:S02]  /*14830*/  IADD3 R8, P0, R152, 0x20, RZ ;  /* 0x0000002098087810 */ /* 0x004fe40007f1e0ff */
        /* <DEDUP_REMOVED lines=8> */
[----:B--2---:R-:W-:Y:S02]  /*148c0*/  IADD3 R8, P0, R152, 0x40, RZ ;  /* 0x0000004098087810 */ /* 0x004fe40007f1e0ff */
        /* <DEDUP_REMOVED lines=140> */
[----:B-1----:R-:W-:Y:S02]  /*15190*/  MOV R4, R8 ;  /* 0x0000000800047202 */ /* 0x002fe40000000f00 */
        /* <DEDUP_REMOVED lines=29> */
.L_x_8539:
        /* <DEDUP_REMOVED lines=11> */
[----:B----4-:R-:W1:Y:S01]  /*15420*/  LDC R156, c[0x0][0xce8] ;  /* 0x00033a00ff9c7b82 */ /* 0x010e620000000800 */
        /* <DEDUP_REMOVED lines=58> */
.L_x_8540:
        /* <DEDUP_REMOVED lines=113> */
[C---:B------:R-:W-:Y:S01]  /*15ee0*/  IMAD.WIDE.U32 R8, R217.reuse, UR4, R8 ;  /* 0x00000004d9087c25 */ /* 0x040fe2000f8e0008 */
[----:B------:R-:W5:Y:S03]  /*15ef0*/  LD.E.128 R60, desc[UR42][R60.64] ;  /* 0x0000002a3c3c7980 */ /* 0x000f66000c101d00 */
[----:B------:R-:W-:Y:S01]  /*15f00*/  IMAD.IADD R20, R10, 0x1, -R11 ;  /* 0x000000010a147824 */ /* 0x000fe200078e0a0b */
[----:B------:R-:W5:Y:S02]  /*15f10*/  LD.E.128 R64, desc[UR42][R64.64] ;  /* 0x0000002a40407980 */ /* 0x000f64000c101d00 */
[----:B------:R-:W3:Y:S01]  /*15f20*/  @P3 LDC R91, c[0x0][0xcf0] ;  /* 0x00033c00ff5b3b82 */ /* 0x000ee20000000800 */
[----:B------:R-:W-:Y:S01]  /*15f30*/  SHF.R.S32.HI R10, RZ, 0x1f, R219 ;  /* 0x0000001fff0a7819 */ /* 0x000fe200000114db */
[----:B------:R-:W-:Y:S01]  /*15f40*/  IMAD R9, R217, UR5, R9 ;  /* 0x00000005d9097c24 */ /* 0x000fe2000f8e0209 */
[----:B------:R-:W-:Y:S01]  /*15f50*/  ULDC.64 UR4, c[0x0][0xbf0] ;  /* 0x0002fc0000047ab9 */ /* 0x000fe20000000a00 */
[----:B------:R-:W5:Y:S02]  /*15f60*/  LD.E.128 R68, desc[UR42][R68.64] ;  /* 0x0000002a44447980 */ /* 0x000f64000c101d00 */
[----:B------:R-:W-:Y:S01]  /*15f70*/  IMAD R10, R10, UR4, RZ ;  /* 0x000000040a0a7c24 */ /* 0x000fe2000f8e02ff */
[-C--:B-1----:R-:W-:Y:S01]  /*15f80*/  ISETP.GE.AND P1, PT, R228, R0.reuse, PT ;  /* 0x00000000e400720c */ /* 0x082fe20003f26270 */
[----:B------:R-:W-:Y:S01]  /*15f90*/  IMAD R11, R20, 0x20, R3 ;  /* 0x00000020140b7824 */ /* 0x000fe200078e0203 */
[----:B------:R-:W5:Y:S01]  /*15fa0*/  LD.E.128 R72, desc[UR42][R72.64] ;  /* 0x0000002a48487980 */ /* 0x000f62000c101d00 */
[----:B------:R-:W-:Y:S01]  /*15fb0*/  IMAD R85, R219, UR5, R10 ;  /* 0x00000005db557c24 */ /* 0x000fe2000f8e020a */
[----:B------:R-:W-:Y:S01]  /*15fc0*/  SEL R10, RZ, 0xffffffff, P1 ;  /* 0xffffffffff0a7807 */ /* 0x000fe20000800000 */
[----:B------:R-:W-:Y:S01]  /*15fd0*/  IMAD.IADD R3, R3, 0x1, R194 ;  /* 0x0000000103037824 */ /* 0x000fe200078e02c2 */
[-C--:B------:R-:W-:Y:S01]  /*15fe0*/  ISETP.GE.AND P0, PT, R225, R0.reuse, PT ;  /* 0x00000000e100720c */ /* 0x080fe20003f06270 */
[----:B------:R-:W-:Y:S01]  /*15ff0*/  IMAD.IADD R194, R194, 0x1, R11 ;  /* 0x00000001c2c27824 */ /* 0x000fe200078e020b */
[----:B------:R-:W5:Y:S01]  /*16000*/  LD.E.128 R76, desc[UR42][R76.64] ;  /* 0x0000002a4c4c7980 */ /* 0x000f62000c101d00 */
[----:B------:R-:W-:Y:S01]  /*16010*/  IMAD.SHL.U32 R93, R10, 0x2, RZ ;  /* 0x000000020a5d7824 */ /* 0x000fe200078e00ff */
[----:B------:R-:W-:Y:S01]  /*16020*/  SEL R21, RZ, 0xffffffff, P0 ;  /* 0xffffffffff157807 */ /* 0x000fe20000000000 */
[----:B--2---:R-:W-:Y:S01]  /*16030*/  @P3 IMAD.HI.U32 R10, R194, R89, RZ ;  /* 0x00000059c20a3227 */ /* 0x004fe200078e00ff */
[-C--:B------:R-:W-:Y:S01]  /*16040*/  ISETP.GE.AND P2, PT, R187, R0.reuse, PT ;  /* 0x00000000bb00720c */ /* 0x080fe20003f46270 */
[----:B------:R-:W5:Y:S01]  /*16050*/  LD.E.128 R80, desc[UR42][R80.64] ;  /* 0x0000002a50507980 */ /* 0x000f62000c101d00 */
[-C--:B------:R-:W-:Y:S01]  /*16060*/  ISETP.GE.AND P0, PT, R224, R0.reuse, PT ;  /* 0x00000000e000720c */ /* 0x080fe20003f06270 */
        /* <DEDUP_REMOVED lines=61> */
[----:B----4-:R-:W-:Y:S01]  /*16440*/  SHF.R.S32.HI R156, RZ, 0x1f, R228 ;  /* 0x0000001fff9c7819 */ /* 0x010fe200000114e4 */
        /* <DEDUP_REMOVED lines=34> */
.L_x_8543:
[----:B------:R-:W-:Y:S05]  /*16670*/  BSYNC B1 ;  /* 0x0000000000017941 */ /* 0x000fea0003800000 */
.L_x_8542:
        /* <DEDUP_REMOVED lines=40> */
.L_x_8541:
        /* <DEDUP_REMOVED lines=15> */
[----:B----4-:R-:W-:Y:S01]  /*169f0*/  SHF.R.S32.HI R156, RZ, 0x1f, R235 ;  /* 0x0000001fff9c7819 */ /* 0x010fe200000114eb */
[----:B------:R-:W-:Y:S01]  /*16a00*/  IMAD.MOV.U32 R3, RZ, RZ, R11 ;  /* 0x000000ffff037224 */ /* 0x000fe200078e000b */
[----:B------:R-:W-:Y:S01]  /*16a10*/  SHF.R.S32.HI R157, RZ, 0x1f, R236 ;  /* 0x0000001fff9d7819 */ /* 0x000fe200000114ec */
[----:B------:R-:W-:Y:S01]  /*16a20*/  IMAD.WIDE.U32 R8, R217, UR4, R8 ;  /* 0x00000004d9087c25 */ /* 0x000fe2000f8e0008 */
[----:B------:R-:W-:-:S03]  /*16a30*/  SHF.R.S32.HI R158, RZ, 0x1f, R237 ;  /* 0x0000001fff9e7819 */ /* 0x000fc600000114ed */
[----:B------:R-:W-:Y:S01]  /*16a40*/  IMAD R9, R217, UR5, R9 ;  /* 0x00000005d9097c24 */ /* 0x000fe2000f8e0209 */
[----:B-1----:R-:W-:Y:S01]  /*16a50*/  ISETP.NE.AND P0, PT, R10, 0x1, PT ;  /* 0x000000010a00780c */ /* 0x002fe20003f05270 */
[----:B------:R-:W-:Y:S01]  /*16a60*/  ULDC.64 UR4, c[0x0][0xc40] ;  /* 0x0003100000047ab9 */ /* 0x000fe20000000a00 */
[----:B------:R-:W-:Y:S02]  /*16a70*/  IMAD R4, R4, R10, RZ ;  /* 0x0000000a04047224 */ /* 0x000fe400078e02ff */
[----:B------:R-:W-:Y:S02]  /*16a80*/  IMAD R0, R0, UR4, RZ ;  /* 0x0000000400007c24 */ /* 0x000fe4000f8e02ff */
[----:B------:R-:W-:-:S04]  /*16a90*/  IMAD.WIDE.U32 R8, R219, UR4, R8 ;  /* 0x00000004db087c25 */ /* 0x000fc8000f8e0008 */
        /* <DEDUP_REMOVED lines=8> */
[----:B------:R-:W-:-:S03]  /*16b20*/  IMAD.WIDE.U32 R8, R230, UR4, R8 ;  /* 0x00000004e6087c25 */ /* 0x000fc6000f8e0008 */
[----:B------:R-:W2:Y:S01]  /*16b30*/  @P0 LDC R0, c[0x0][0xcf0] ;  /* 0x00033c00ff000b82 */ /* 0x000ea20000000800 */
[----:B------:R-:W-:Y:S01]  /*16b40*/  IMAD R9, R230, UR5, R9 ;  /* 0x00000005e6097c24 */ /* 0x000fe2000f8e0209 */
[----:B------:R-:W-:Y:S01]  /*16b50*/  ULDC.64 UR4, c[0x0][0xc30] ;  /* 0x00030c0000047ab9 */ /* 0x000fe20000000a00 */
[C---:B------:R-:W-:Y:S01]  /*16b60*/  VIADD R164, R192.reuse, 0xb0 ;  /* 0x000000b0c0a47836 */ /* 0x040fe20000000000 */
        /* <DEDUP_REMOVED lines=48> */
[C---:B------:R-:W-:Y:S01]  /*16e70*/  VIADD R207, R192.reuse, 0x30 ;  /* 0x00000030c0cf7836 */ /* 0x040fe20000000000 */
[----:B------:R-:W-:Y:S01]  /*16e80*/  SHF.R.S32.HI R205, RZ, 0x1f, R205 ;  /* 0x0000001fffcd7819 */ /* 0x000fe200000114cd */
[----:B------:R-:W-:Y:S01]  /*16e90*/  VIADD R209, R192, 0x28 ;  /* 0x00000028c0d17836 */ /* 0x000fe20000000000 */
[----:B------:R-:W-:Y:S01]  /*16ea0*/  LEA.HI.X R3, R8, UR5, R3, 0x2, P0 ;  /* 0x0000000508037c11 */ /* 0x000fe200080f1403 */
[----:B------:R-:W-:Y:S01]  /*16eb0*/  VIADD R8, R2, 0x38820 ;  /* 0x0003882002087836 */ /* 0x000fe20000000000 */
[----:B------:R-:W-:Y:S01]  /*16ec0*/  ISETP.GE.AND P0, PT, R194, R4, PT ;  /* 0x00000004c200720c */ /* 0x000fe20003f06270 */
[C---:B------:R-:W-:Y:S01]  /*16ed0*/  VIADD R213, R192.reuse, 0x20 ;  /* 0x00000020c0d57836 */ /* 0x040fe20000000000 */
[----:B------:R1:W2:Y:S01]  /*16ee0*/  SHFL.IDX PT, R15, R0, RZ, 0x1c1f ;  /* 0x001c1fff000f7589 */ /* 0x0002a200000e0000 */
[C---:B------:R-:W-:Y:S01]  /*16ef0*/  VIADD R220, R192.reuse, 0x18 ;  /* 0x00000018c0dc7836 */ /* 0x040fe20000000000 */
[----:B------:R-:W-:Y:S01]  /*16f00*/  PRMT R8, RZ, 0x654, R8 ;  /* 0x00000654ff087816 */ /* 0x000fe20000000008 */
[C---:B------:R-:W-:Y:S01]  /*16f10*/  VIADD R226, R192.reuse, 0x10 ;  /* 0x00000010c0e27836 */ /* 0x040fe20000000000 */
[----:B------:R1:W3:Y:S01]  /*16f20*/  SHFL.IDX PT, R14, R3, RZ, 0x1c1f ;  /* 0x001c1fff030e7589 */ /* 0x0002e200000e0000 */
[C---:B------:R-:W-:Y:S01]  /*16f30*/  VIADD R217, R192.reuse, 0x8 ;  /* 0x00000008c0d97836 */ /* 0x040fe20000000000 */
[----:B------:R1:W-:Y:S01]  /*16f40*/  SYNCS.ARRIVE.TRANS64.RED.A1T0 RZ, [R8+URZ], RZ ;  /* 0x000000ff08ff79a7 */ /* 0x0003e2000810043f */
        /* <DEDUP_REMOVED lines=160> */
.L_x_8546:
[----:B------:R-:W-:Y:S05]  /*17950*/  BSYNC B1 ;  /* 0x0000000000017941 */ /* 0x000fea0003800000 */
.L_x_8545:
[----:B-1----:R-:W-:Y:S01]  /*17960*/  VIADD R9, R194, 0x8 ;  /* 0x00000008c2097836 */ /* 0x002fe20000000000 */
[----:B------:R-:W1:Y:S04]  /*17970*/  SHFL.IDX PT, R3, R3, 0x1, 0x1c1f ;  /* 0x003c1f0003037f89 */ /* 0x000e6800000e0000 */
[----:B------:R-:W-:Y:S01]  /*17980*/  ISETP.GE.AND P0, PT, R9, R4, PT ;  /* 0x000000040900720c */ /* 0x000fe20003f06270 */
[----:B------:R-:W2:-:S12]  /*17990*/  SHFL.IDX PT, R0, R0, 0x1, 0x1c1f ;  /* 0x003c1f0000007f89 */ /* 0x000e9800000e0000 */
[----:B------:R-:W-:Y:S05]  /*179a0*/  @P0 BRA `(.L_x_8544) ;  /* 0x0000001400cc0947 */ /* 0x000fea0003800000 */
[----:B------:R-:W-:Y:S02]  /*179b0*/  ULDC UR4, c[0x0][0xbc8] ;  /* 0x0002f20000047ab9 */ /* 0x000fe40000000800 */
[----:B------:R-:W-:Y:S02]  /*179c0*/  ISETP.GE.AND P4, PT, R192, UR4, PT ;  /* 0x00000004c0007c0c */ /* 0x000fe4000bf86270 */
[----:B------:R-:W-:Y:S02]  /*179d0*/  ISETP.GE.AND P2, PT, R227, UR4, PT ;  /* 0x00000004e3007c0c */ /* 0x000fe4000bf46270 */
[----:B------:R-:W-:Y:S02]  /*179e0*/  ISETP.GE.AND P1, PT, R221, UR4, PT ;  /* 0x00000004dd007c0c */ /* 0x000fe4000bf26270 */
[----:B------:R-:W-:-:S07]  /*179f0*/  ISETP.GE.AND P0, PT, R218, UR4, PT ;  /* 0x00000004da007c0c */ /* 0x000fce000bf06270 */
[----:B--2---:R-:W-:-:S04]  /*17a00*/  @!P4 LEA R8, P3, R192, R0, 0x2 ;  /* 0x00000000c008c211 */ /* 0x004fc800078610ff */
[-C--:B-1----:R-:W-:Y:S02]  /*17a10*/  @!P4 LEA.HI.X R9, R192, R3.reuse, R219, 0x2, P3 ;  /* 0x00000003c009c211 */ /* 0x082fe400018f14db */
[----:B------:R-:W-:Y:S02]  /*17a20*/  ISETP.GE.AND P3, PT, R211, UR4, PT ;  /* 0x00000004d3007c0c */ /* 0x000fe4000bf66270 */
[C---:B------:R-:W-:Y:S01]  /*17a30*/  @!P1 LEA R10, P5, R221.reuse, R0, 0x2 ;  /* 0x00000000dd0a9211 */ /* 0x040fe200078a10ff */
        /* <DEDUP_REMOVED lines=12> */
[CC--:B-1----:R-:W-:Y:S02]  /*17b00*/  @!P3 LEA R8, P1, R211.reuse, R0.reuse, 0x2 ;  /* 0x00000000d308b211 */ /* 0x0c2fe400078210ff */
[----:B--2---:R-:W-:Y:S02]  /*17b10*/  @!P4 LEA R10, P2, R208, R0, 0x2 ;  /* 0x00000000d00ac211 */ /* 0x004fe400078410ff */
[----:B------:R-:W-:-:S02]  /*17b20*/  @!P3 LEA.HI.X R9, R211, R3, R213, 0x2, P1 ;  /* 0x00000003d309b211 */ /* 0x000fc400008f14d5 */
[----:B------:R-:W-:Y:S02]  /*17b30*/  ISETP.GE.AND P1, PT, R201, UR4, PT ;  /* 0x00000004c9007c0c */ /* 0x000fe4000bf26270 */
[-C--:B------:R-:W-:Y:S01]  /*17b40*/  @!P4 LEA.HI.X R11, R208, R3.reuse, R209, 0x2, P2 ;  /* 0x00000003d00bc211 */ /* 0x080fe200010f14d1 */
        /* <DEDUP_REMOVED lines=21> */
[-C--:B--2---:R-:W-:Y:S02]  /*17ca0*/  @!P4 LEA R10, P2, R193, R0.reuse, 0x2 ;  /* 0x00000000c10ac211 */ /* 0x084fe400078410ff */
        /* <DEDUP_REMOVED lines=29> */
[----:B---3--:R-:W-:Y:S01]  /*17e80*/  @!P3 LEA R12, P6, R171, R0, 0x2 ;  /* 0x00000000ab0cb211 */ /* 0x008fe200078c10ff */
[----:B------:R2:W-:Y:S01]  /*17e90*/  @!P4 ST.E.64 desc[UR42][R10.64], R94 ;  /* 0x0000005e0a00c985 */ /* 0x0005e2000c101b2a */
[----:B------:R-:W-:Y:S02]  /*17ea0*/  ISETP.GE.AND P4, PT, R161, UR4, PT ;  /* 0x00000004a1007c0c */ /* 0x000fe4000bf86270 */
[----:B------:R-:W-:-:S02]  /*17eb0*/  @!P3 LEA.HI.X R13, R171, R3, R172, 0x2, P6 ;  /* 0x00000003ab0db211 */ /* 0x000fc400030f14ac */
[----:B------:R-:W-:-:S03]  /*17ec0*/  @!P2 LEA R14, P6, R169, R0, 0x2 ;  /* 0x00000000a90ea211 */ /* 0x000fc600078c10ff */
[----:B------:R3:W-:Y:S01]  /*17ed0*/  @!P3 ST.E.64 desc[UR42][R12.64], R98 ;  /* 0x000000620c00b985 */ /* 0x0007e2000c101b2a */
[-C--:B------:R-:W-:Y:S02]  /*17ee0*/  @!P1 LEA R20, P3, R167, R0.reuse, 0x2 ;  /* 0x00000000a7149211 */ /* 0x080fe400078610ff */
[-C--:B------:R-:W-:Y:S02]  /*17ef0*/  @!P2 LEA.HI.X R15, R169, R3.reuse, R170, 0x2, P6 ;  /* 0x00000003a90fa211 */ /* 0x080fe400030f14aa */
[-C--:B------:R-:W-:Y:S02]  /*17f00*/  @!P0 LEA R24, P6, R165, R0.reuse, 0x2 ;  /* 0x00000000a5188211 */ /* 0x080fe400078c10ff */
[-C--:B------:R-:W-:Y:S01]  /*17f10*/  @!P1 LEA.HI.X R21, R167, R3.reuse, R168, 0x2, P3 ;  /* 0x00000003a7159211 */ /* 0x080fe200018f14a8 */
[----:B------:R4:W-:Y:S01]  /*17f20*/  @!P2 ST.E.64 desc[UR42][R14.64], R102 ;  /* 0x000000660e00a985 */ /* 0x0009e2000c101b2a */
[----:B------:R-:W-:Y:S02]  /*17f30*/  ISETP.GE.AND P3, PT, R159, UR4, PT ;  /* 0x000000049f007c0c */ /* 0x000fe4000bf66270 */
[----:B------:R-:W-:Y:S01]  /*17f40*/  @!P0 LEA.HI.X R25, R165, R3, R166, 0x2, P6 ;  /* 0x00000003a5198211 */ /* 0x000fe200030f14a6 */
[----:B------:R5:W-:Y:S01]  /*17f50*/  @!P1 ST.E.64 desc[UR42][R20.64], R106 ;  /* 0x0000006a14009985 */ /* 0x000be2000c101b2a */
[----:B-1----:R-:W-:-:S02]  /*17f60*/  @!P5 LEA R8, P1, R163, R0, 0x2 ;  /* 0x00000000a308d211 */ /* 0x002fc400078210ff */
[-C--:B--2---:R-:W-:Y:S01]  /*17f70*/  @!P4 LEA R10, P2, R161, R0.reuse, 0x2 ;  /* 0x00000000a10ac211 */ /* 0x084fe200078410ff */
[----:B------:R-:W-:Y:S01]  /*17f80*/  @!P0 ST.E.64 desc[UR42][R24.64], R110 ;  /* 0x0000006e18008985 */ /* 0x000fe2000c101b2a */
[----:B------:R-:W-:Y:S02]  /*17f90*/  ISETP.GE.AND P0, PT, R237, UR4, PT ;  /* 0x00000004ed007c0c */ /* 0x000fe4000bf06270 */
[-C--:B------:R-:W-:Y:S02]  /*17fa0*/  @!P5 LEA.HI.X R9, R163, R3.reuse, R164, 0x2, P1 ;  /* 0x00000003a309d211 */ /* 0x080fe400008f14a4 */
[----:B------:R-:W-:Y:S02]  /*17fb0*/  ISETP.GE.AND P1, PT, R236, UR4, PT ;  /* 0x00000004ec007c0c */ /* 0x000fe4000bf26270 */
[----:B---3--:R-:W-:Y:S01]  /*17fc0*/  @!P3 LEA R12, P6, R159, R0, 0x2 ;  /* 0x000000009f0cb211 */ /* 0x008fe200078c10ff */
[----:B------:R1:W-:Y:S01]  /*17fd0*/  @!P5 ST.E.64 desc[UR42][R8.64], R114 ;  /* 0x000000720800d985 */ /* 0x0003e2000c101b2a */
[----:B------:R-:W-:-:S02]  /*17fe0*/  @!P4 LEA.HI.X R11, R161, R3, R162, 0x2, P2 ;  /* 0x00000003a10bc211 */ /* 0x000fc400010f14a2 */
[-C--:B------:R-:W-:Y:S02]  /*17ff0*/  @!P3 LEA.HI.X R13, R159, R3.reuse, R160, 0x2, P6 ;  /* 0x000000039f0db211 */ /* 0x080fe400030f14a0 */
[----:B------:R-:W-:Y:S01]  /*18000*/  ISETP.GE.AND P2, PT, R233, UR4, PT ;  /* 0x00000004e9007c0c */ /* 0x000fe2000bf46270 */
[----:B------:R2:W-:Y:S01]  /*18010*/  @!P4 ST.E.64 desc[UR42][R10.64], R118 ;  /* 0x000000760a00c985 */ /* 0x0005e2000c101b2a */
[----:B------:R-:W-:Y:S02]  /*18020*/  ISETP.GE.AND P4, PT, R235, UR4, PT ;  /* 0x00000004eb007c0c */ /* 0x000fe4000bf86270 */
[C---:B----4-:R-:W-:Y:S01]  /*18030*/  @!P0 LEA R14, P5, R237.reuse, R0, 0x2 ;  /* 0x00000000ed0e8211 */ /* 0x050fe200078a10ff */
[----:B------:R3:W-:Y:S01]  /*18040*/  @!P3 ST.E.64 desc[UR42][R12.64], R122 ;  /* 0x0000007a0c00b985 */ /* 0x0007e2000c101b2a */
[----:B------:R-:W-:Y:S02]  /*18050*/  ISETP.GE.AND P3, PT, R234, UR4, PT ;  /* 0x00000004ea007c0c */ /* 0x000fe4000bf66270 */
[----:B------:R-:W-:-:S02]  /*18060*/  @!P0 LEA.HI.X R15, R237, R3, R158, 0x2, P5 ;  /* 0x00000003ed0f8211 */ /* 0x000fc400028f149e */
[----:B------:R-:W-:Y:S02]  /*18070*/  ISETP.GE.AND P5, PT, R232, UR4, PT ;  /* 0x00000004e8007c0c */ /* 0x000fe4000bfa6270 */
[CC--:B-----5:R-:W-:Y:S01]  /*18080*/  @!P1 LEA R20, P6, R236.reuse, R0.reuse, 0x2 ;  /* 0x00000000ec149211 */ /* 0x0e0fe200078c10ff */
[----:B------:R4:W-:Y:S02]  /*18090*/  @!P0 ST.E.64 desc[UR42][R14.64], R126 ;  /* 0x0000007e0e008985 */ /* 0x0009e4000c101b2a */
        /* <DEDUP_REMOVED lines=20> */
.L_x_8538:
        /* <DEDUP_REMOVED lines=26> */
.L_x_8547:
[----:B------:R-:W2:Y:S01]  /*18380*/  LDL.LU R4, [R1+0x60] ;  /* 0x0000600001047983 */ /* 0x000ea20000300800 */
[----:B------:R-:W-:Y:S01]  /*18390*/  BSSY B1, `(.L_x_8548) ;  /* 0x0000036000017945 */ /* 0x000fe20003800000 */
[----:B------:R-:W-:Y:S02]  /*183a0*/  SEL R219, R219, RZ, !P0 ;  /* 0x000000ffdbdb7207 */ /* 0x000fe40004000000 */
[----:B-----5:R-:W-:Y:S02]  /*183b0*/  SHF.R.S32.HI R28, RZ, 0x1f, R3 ;  /* 0x0000001fff1c7819 */ /* 0x020fe40000011403 */
[----:B--2---:R-:W-:Y:S01]  /*183c0*/  SEL R30, R4, RZ, !P0 ;  /* 0x000000ff041e7207 */ /* 0x004fe20004000000 */
[----:B------:R-:W-:Y:S06]  /*183d0*/  @P3 BRA `(.L_x_8549) ;  /* 0x0000000000c43947 */ /* 0x000fec0003800000 */
[----:B------:R-:W1:Y:S01]  /*183e0*/  S2R R33, SR_TID.X ;  /* 0x0000000000217919 */ /* 0x000e620000002100 */
[----:B------:R-:W2:Y:S02]  /*183f0*/  LDC R35, c[0x0][0xce8] ;  /* 0x00033a00ff237b82 */ /* 0x000ea40000000800 */
[----:B--2---:R-:W-:Y:S01]  /*18400*/  IMAD R4, R0, R35, RZ ;  /* 0x0000002300047224 */ /* 0x004fe200078e02ff */
[----:B-1----:R-:W-:-:S04]  /*18410*/  IADD3 R33, R194, -0x80, R33 ;  /* 0xffffff80c2217810 */ /* 0x002fc80007ffe021 */
        /* <DEDUP_REMOVED lines=10> */
[----:B------:R-:W5:Y:S08]  /*184c0*/  LDC.64 R12, c[0x0][R26+0x228] ;  /* 0x00008a001a0c7b82 */ /* 0x000f700000000a00 */
[----:B------:R-:W0:Y:S08]  /*184d0*/  @P1 LDC R4, c[0x0][0xcec] ;  /* 0x00033b00ff041b82 */ /* 0x000e300000000800 */
[----:B------:R-:W4:Y:S08]  /*184e0*/  LDC.64 R10, c[0x0][R26+0x210] ;  /* 0x000084001a0a7b82 */ /* 0x000f300000000a00 */
[----:B------:R-:W5:Y:S01]  /*184f0*/  @P1 LDC R31, c[0x0][0xcf0] ;  /* 0x00033c00ff1f1b82 */ /* 0x000f620000000800 */
[----:B0-----:R-:W-:-:S07]  /*18500*/  @P1 IMAD.HI.U32 R4, R33, R4, RZ ;  /* 0x0000000421041227 */ /* 0x001fce00078e00ff */
[----:B-1----:R-:W0:Y:S01]  /*18510*/  @!P0 LDC R8, c[0x0][0xc50] ;  /* 0x00031400ff088b82 */ /* 0x002e220000000800 */
[-C--:B--2---:R-:W-:Y:S02]  /*18520*/  IMAD R15, R15, R219.reuse, RZ ;  /* 0x000000db0f0f7224 */ /* 0x084fe400078e02ff */
[----:B------:R-:W-:-:S05]  /*18530*/  IMAD.WIDE.U32 R20, R14, R219, RZ ;  /* 0x000000db0e147225 */ /* 0x000fca00078e00ff */
[----:B------:R-:W1:Y:S01]  /*18540*/  @!P0 LDC R9, c[0x0][0xc54] ;  /* 0x00031500ff098b82 */ /* 0x000e620000000800 */
[-C--:B---3--:R-:W-:Y:S02]  /*18550*/  IMAD R29, R25, R217.reuse, RZ ;  /* 0x000000d9191d7224 */ /* 0x088fe400078e02ff */
        /* <DEDUP_REMOVED lines=16> */
[-C--:B----4-:R-:W-:Y:S01]  /*18660*/  IMAD R4, R11, R15.reuse, RZ ;  /* 0x0000000f0b047224 */ /* 0x090fe200078e02ff */
[----:B------:R-:W-:Y:S01]  /*18670*/  SHF.R.S32.HI R21, RZ, 0x1f, R15 ;  /* 0x0000001fff157819 */ /* 0x000fe2000001140f */
[----:B------:R-:W-:Y:S02]  /*18680*/  IMAD.MOV.U32 R11, RZ, RZ, -0x800000 ;  /* 0xff800000ff0b7424 */ /* 0x000fe400078e00ff */
[----:B------:R-:W-:-:S04]  /*18690*/  IMAD.WIDE.U32 R12, R10, R15, R12 ;  /* 0x0000000f0a0c7225 */ /* 0x000fc800078e000c */
[----:B------:R-:W-:Y:S01]  /*186a0*/  IMAD R21, R10, R21, R4 ;  /* 0x000000150a157224 */ /* 0x000fe200078e0204 */
[----:B0-----:R-:W-:-:S03]  /*186b0*/  LEA R8, P0, R12, R8, 0x2 ;  /* 0x000000080c087211 */ /* 0x001fc600078010ff */
[----:B------:R-:W-:-:S05]  /*186c0*/  IMAD.IADD R4, R13, 0x1, R21 ;  /* 0x000000010d047824 */ /* 0x000fca00078e0215 */
[----:B-1----:R-:W-:-:S05]  /*186d0*/  LEA.HI.X R9, R12, R9, R4, 0x2, P0 ;  /* 0x000000090c097211 */ /* 0x002fca00000f1404 */
[----:B------:R1:W-:Y:S02]  /*186e0*/  STG.E desc[UR42][R8.64], R11 ;  /* 0x0000000b08007986 */ /* 0x0003e4000c10192a */
.L_x_8549:
[----:B------:R-:W-:Y:S05]  /*186f0*/  BSYNC B1 ;  /* 0x0000000000017941 */ /* 0x000fea0003800000 */
.L_x_8548:
[----:B------:R-:W-:Y:S05]  /*18700*/  @P2 BRA `(.L_x_8544) ;  /* 0x0000000800742947 */ /* 0x000fea0003800000 */
[----:B------:R-:W2:Y:S01]  /*18710*/  LDC R13, c[0x0][0xce8] ;  /* 0x00033a00ff0d7b82 */ /* 0x000ea20000000800 */
[----:B------:R-:W-:Y:S01]  /*18720*/  ULDC.64 UR4, c[0x0][0xba0] ;  /* 0x0002e80000047ab9 */ /* 0x000fe20000000a00 */
[----:B-1----:R-:W-:Y:S01]  /*18730*/  SHF.R.S32.HI R11, RZ, 0x1f, R32 ;  /* 0x0000001fff0b7819 */ /* 0x002fe20000011420 */
[----:B------:R-:W-:Y:S01]  /*18740*/  IMAD R4, R28, UR4, RZ ;  /* 0x000000041c047c24 */ /* 0x000fe2000f8e02ff */
[----:B------:R-:W-:Y:S01]  /*18750*/  BSSY B1, `(.L_x_8550) ;  /* 0x0000074000017945 */ /* 0x000fe20003800000 */
[----:B------:R-:W-:Y:S01]  /*18760*/  IMAD.WIDE.U32 R8, R3, UR4, RZ ;  /* 0x0000000403087c25 */ /* 0x000fe2000f8e00ff */
[----:B------:R-:W-:Y:S02]  /*18770*/  LEA.HI R11, R11, R32, RZ, 0x3 ;  /* 0x000000200b0b7211 */ /* 0x000fe400078f18ff */
[----:B------:R-:W1:Y:S01]  /*18780*/  LDC R26, c[0x0][0xbc8] ;  /* 0x0002f200ff1a7b82 */ /* 0x000e620000000800 */
        /* <DEDUP_REMOVED lines=15> */
[----:B--2---:R-:W-:Y:S01]  /*18880*/  ISETP.NE.AND P0, PT, R13, 0x1, PT ;  /* 0x000000010d00780c */ /* 0x004fe20003f05270 */
[----:B------:R-:W-:Y:S01]  /*18890*/  IMAD R11, R3, 0x20, R12 ;  /* 0x00000020030b7824 */ /* 0x000fe200078e020c */
[----:B------:R-:W-:Y:S01]  /*188a0*/  ULDC.64 UR4, c[0x0][0xbf0] ;  /* 0x0002fc0000047ab9 */ /* 0x000fe20000000a00 */
[----:B------:R-:W-:Y:S01]  /*188b0*/  IMAD R29, R0, R13, RZ ;  /* 0x0000000d001d7224 */ /* 0x000fe200078e02ff */
[----:B------:R-:W-:Y:S01]  /*188c0*/  SHF.R.S32.HI R38, RZ, 0x1f, R228 ;  /* 0x0000001fff267819 */ /* 0x000fe200000114e4 */
[----:B------:R-:W-:Y:S02]  /*188d0*/  IMAD.IADD R10, R194, 0x1, R11 ;  /* 0x00000001c20a7824 */ /* 0x000fe400078e020b */
[----:B------:R-:W-:Y:S01]  /*188e0*/  IMAD R3, R30, UR4, RZ ;  /* 0x000000041e037c24 */ /* 0x000fe2000f8e02ff */
[-C--:B-1----:R-:W-:Y:S01]  /*188f0*/  ISETP.GE.AND P1, PT, R228, R26.reuse, PT ;  /* 0x0000001ae400720c */ /* 0x082fe20003f26270 */
[----:B------:R-:W-:Y:S01]  /*18900*/  IMAD.WIDE.U32 R8, R219, UR4, R8 ;  /* 0x00000004db087c25 */ /* 0x000fe2000f8e0008 */
[----:B------:R-:W-:-:S02]  /*18910*/  ISETP.GE.AND P2, PT, R187, R26, PT ;  /* 0x0000001abb00720c */ /* 0x000fc40003f46270 */
[----:B------:R-:W-:Y:S01]  /*18920*/  SHF.R.S32.HI R30, RZ, 0x1f, R31 ;  /* 0x0000001fff1e7819 */ /* 0x000fe2000001141f */
[----:B------:R-:W1:Y:S01]  /*18930*/  @P0 LDC R15, c[0x0][0xcec] ;  /* 0x00033b00ff0f0b82 */ /* 0x000e620000000800 */
[----:B------:R-:W-:Y:S01]  /*18940*/  IMAD R11, R219, UR5, R3 ;  /* 0x00000005db0b7c24 */ /* 0x000fe2000f8e0203 */
[----:B------:R-:W-:Y:S01]  /*18950*/  ULDC.64 UR4, c[0x0][0xbe0] ;  /* 0x0002f80000047ab9 */ /* 0x000fe20000000a00 */
[----:B------:R-:W-:Y:S01]  /*18960*/  IMAD.MOV.U32 R3, RZ, RZ, R10 ;  /* 0x000000ffff037224 */ /* 0x000fe200078e000a */
[----:B------:R-:W-:Y:S01]  /*18970*/  SEL R0, RZ, 0x1, P2 ;  /* 0x00000001ff007807 */ /* 0x000fe20001000000 */
[----:B------:R-:W-:Y:S01]  /*18980*/  IMAD.IADD R9, R9, 0x1, R11 ;  /* 0x0000000109097824 */ /* 0x000fe200078e020b */
[----:B------:R-:W-:Y:S01]  /*18990*/  ISETP.GE.AND P2, PT, R33, R26, PT ;  /* 0x0000001a2100720c */ /* 0x000fe20003f46270 */
[----:B------:R-:W-:Y:S01]  /*189a0*/  IMAD.IADD R194, R12, 0x1, R194 ;  /* 0x000000010cc27824 */ /* 0x000fe200078e02c2 */
[----:B------:R-:W2:Y:S01]  /*189b0*/  @P0 LDC R21, c[0x0][0xcf0] ;  /* 0x00033c00ff150b82 */ /* 0x000ea20000000800 */
[----:B-1----:R-:W-:-:S05]  /*189c0*/  @P0 IMAD.HI.U32 R4, R10, R15, RZ ;  /* 0x0000000f0a040227 */ /* 0x002fca00078e00ff */
[----:B--2---:R-:W-:Y:S02]  /*189d0*/  @P0 SHF.R.U32.HI R3, RZ, R21, R4 ;  /* 0x00000015ff030219 */ /* 0x004fe40000011604 */
        /* <DEDUP_REMOVED lines=75> */
.L_x_8551:
[----:B------:R-:W-:Y:S05]  /*18e90*/  BSYNC B1 ;  /* 0x0000000000017941 */ /* 0x000fea0003800000 */
.L_x_8550:
[----:B------:R-:W-:Y:S01]  /*18ea0*/  VIADD R0, R194, 0x20 ;  /* 0x00000020c2007836 */ /* 0x000fe20000000000 */
[----:B---3--:R3:W0:Y:S04]  /*18eb0*/  SHFL.IDX PT, R9, R3, 0x1, 0x181f ;  /* 0x00381f0003097f89 */ /* 0x00862800000e0000 */
        /* <DEDUP_REMOVED lines=34> */
.L_x_8544:
[----:B------:R-:W-:Y:S05]  /*190e0*/  BSYNC B0 ;  /* 0x0000000000007941 */ /* 0x000fea0003800000 */
.L_x_8537:
[----:B------:R-:W-:Y:S02]  /*190f0*/  ULDC UR4, c[0x0][0xd3c] ;  /* 0x00034f0000047ab9 */ /* 0x000fe40000000800 */
[----:B------:R-:W-:-:S13]  /*19100*/  ISETP.GE.AND P0, PT, R7, UR4, PT ;  /* 0x0000000407007c0c */ /* 0x000fda000bf06270 */
[----:B------:R-:W-:Y:S05]  /*19110*/  @!P0 BRA `(.L_x_8552) ;  /* 0xfffffe84003c8947 */ /* 0x000fea000383ffff */
[----:B------:R-:W-:Y:S05]  /*19120*/  BRA `(.L_x_8410) ;  /* 0x000000a800ec7947 */ /* 0x000fea0003800000 */
.L_x_8408:
        /* <DEDUP_REMOVED lines=18> */
.L_x_8553:
        /* <DEDUP_REMOVED lines=43> */
.L_x_8557:
        /* <DEDUP_REMOVED lines=39> */
.L_x_8555:
        /* <DEDUP_REMOVED lines=12> */
.L_x_8558:
        /* <DEDUP_REMOVED lines=63> */
.L_x_8559:
        /* <DEDUP_REMOVED lines=61> */
.L_x_8560:
[----:B01----:R-:W-:-:S05]  /*19ff0*/  LOP3.LUT R3, RZ, R2, RZ, 0x33, !PT ;  /* 0x00000002ff037212 */ /* 0x003fca00078e33ff */
[----:B------:R-:W-:-:S05]  /*1a000*/  IMAD.IADD R2, R4, 0x1, R3 ;  /* 0x0000000104027824 */ /* 0x000fca00078e0203 */
[----:B------:R1:W-:Y:S01]  /*1a010*/  STL [R1+0x4], R2 ;  /* 0x0000040201007387 */ /* 0x0003e20000100800 */
[----:B------:R-:W-:Y:S05]  /*1a020*/  BRA `(.L_x_8561) ;  /* 0x0000000000107947 */ /* 0x000fea0003800000 */
.L_x_8556:
[----:B------:R-:W-:Y:S01]  /*1a030*/  IMAD.U32 R2, RZ, RZ, UR6 ;  /* 0x00000006ff027e24 */ /* 0x000fe2000f8e00ff */
[----:B------:R0:W-:Y:S04]  /*1a040*/  STL [R1+0x4], RZ ;  /* 0x000004ff01007387 */ /* 0x0001e80000100800 */
[----:B------:R0:W-:Y:S04]  /*1a050*/  STL [R1+0x8], RZ ;  /* 0x000008ff01007387 */ /* 0x0001e80000100800 */
[----:B------:R0:W-:Y:S02]  /*1a060*/  STL [R1], R2 ;  /* 0x0000000201007387 */ /* 0x0001e40000100800 */
.L_x_8561:
        /* <DEDUP_REMOVED lines=10> */
.L_x_8554:
        /* <DEDUP_REMOVED lines=40> */
.L_x_8736:
[----:B--2---:R-:W2:Y:S01]  /*1a390*/  LDL R0, [R1+0xc] ;  /* 0x00000c0001007983 */ /* 0x004ea20000100800 */
[----:B-1----:R-:W2:Y:S01]  /*1a3a0*/  LDC.64 R2, c[0x0][0xd88] ;  /* 0x00036200ff027b82 */ /* 0x002ea20000000a00 */
[----:B------:R-:W-:Y:S05]  /*1a3b0*/  YIELD ;  /* 0x0000000000007946 */ /* 0x000fea0003800000 */
[----:B------:R-:W-:Y:S01]  /*1a3c0*/  ULDC.64 UR4, c[0x0][0xb20] ;  /* 0x0002c80000047ab9 */ /* 0x000fe20000000a00 */
[----:B0-----:R-:W-:Y:S02]  /*1a3d0*/  CS2R R8, SRZ ;  /* 0x0000000000087805 */ /* 0x001fe4000001ff00 */
        /* <DEDUP_REMOVED lines=27> */
[----:B------:R-:W-:Y:S02]  /*1a590*/  IADD3.X R3, R15, UR5, RZ, P4, !PT ;  /* 0x000000050f037c10 */ /* 0x000fe4000a7fe4ff */
        /* <DEDUP_REMOVED lines=32> */
.L_x_8563:
        /* <DEDUP_REMOVED lines=17> */
.L_x_8564:
[----:B------:R-:W-:Y:S05]  /*1a8b0*/  @!P0 BRA `(.L_x_8565) ;  /* 0x00000000000c8947 */ /* 0x000fea0003800000 */
[----:B------:R-:W2:Y:S04]  /*1a8c0*/  LDG.E R8, desc[UR42][R6.64] ;  /* 0x0000002a06087981 */ /* 0x000ea8000c1e1900 */
[----:B------:R-:W2:Y:S02]  /*1a8d0*/  LDG.E R6, desc[UR42][R6.64+0x4] ;  /* 0x0000042a06067981 */ /* 0x000ea4000c1e1900 */
[----:B--2---:R-:W-:-:S07]  /*1a8e0*/  IMAD.IADD R8, R6, 0x1, -R8 ;  /* 0x0000000106087824 */ /* 0x004fce00078e0a08 */
.L_x_8565:
        /* <DEDUP_REMOVED lines=12> */
[----:B--2---:R-:W-:Y:S02]  /*1a9b0*/  @P1 IMAD.IADD R11, R4, 0x1, -R2 ;  /* 0x00000001040b1824 */ /* 0x004fe400078e0a02 */
[----:B---3--:R-:W-:-:S04]  /*1a9c0*/  IMAD.SHL.U32 R2, R6, 0x40, RZ ;  /* 0x0000004006027824 */ /* 0x008fc800078e00ff */
[----:B------:R-:W-:-:S04]  /*1a9d0*/  VIADD R2, R2, 0x3f ;  /* 0x0000003f02027836 */ /* 0x000fc80000000000 */
[----:B-1----:R-:W-:-:S05]  /*1a9e0*/  @P0 IMAD.HI.U32 R0, R2, R3, RZ ;  /* 0x0000000302000227 */ /* 0x002fca00078e00ff */
[----:B----4-:R-:W-:Y:S01]  /*1a9f0*/  @P0 SHF.R.U32.HI R2, RZ, R5, R0 ;  /* 0x00000005ff020219 */ /* 0x010fe20000011600 */
[----:B------:R-:W-:-:S05]  /*1aa00*/  IMAD.IADD R0, R7, 0x1, R11 ;  /* 0x0000000107007824 */ /* 0x000fca00078e020b */
[C---:B------:R-:W-:Y:S01]  /*1aa10*/  IADD3 R21, R0.reuse, 0x40, -R14 ;  /* 0x0000004000157810 */ /* 0x040fe20007ffe80e */
        /* <DEDUP_REMOVED lines=41> */
.L_x_8567:
[----:B------:R-:W-:Y:S05]  /*1acb0*/  BSYNC B0 ;  /* 0x0000000000007941 */ /* 0x000fea0003800000 */
.L_x_8566:
        /* <DEDUP_REMOVED lines=24> */
.L_x_8780:
[----:B-1----:R-:W-:Y:S02]  /*1ae40*/  ISETP.NE.AND P0, PT, R14, RZ, PT ;  /* 0x000000ff0e00720c */ /* 0x002fe40003f05270 */
[----:B------:R-:W-:-:S11]  /*1ae50*/  PLOP3.LUT P6, PT, PT, PT, PT, 0x8, 0x0 ;  /* 0x000000000000781c */ /* 0x000fd60003fce170 */
[----:B------:R-:W-:Y:S05]  /*1ae60*/  @P0 BRA `(.L_x_8571) ;  /* 0x00000000000c0947 */ /* 0x000fea0003800000 */
[----:B------:R-:W-:-:S03]  /*1ae70*/  UMOV UR4, 0xffffffff ;  /* 0xffffffff00047882 */ /* 0x000fc60000000000 */
[----:B------:R-:W-:Y:S05]  /*1ae80*/  BRA.DIV UR4, `(.L_x_8572) ;  /* 0x0000009a04a87947 */ /* 0x000fea000b800000 */
[----:B------:R-:W-:-:S13]  /*1ae90*/  ELECT P6, URZ, PT ;  /* 0x00000000003f782f */ /* 0x000fda00038c0000 */
.L_x_8571:
        /* <DEDUP_REMOVED lines=9> */
.L_x_8783:
[----:B------:R-:W-:Y:S05]  /*1af30*/  BSYNC B1 ;  /* 0x0000000000017941 */ /* 0x000fea0003800000 */
.L_x_8573:
        /* <DEDUP_REMOVED lines=12> */
.L_x_8784:
[----:B------:R-:W-:Y:S05]  /*1b000*/  BSYNC B2 ;  /* 0x0000000000027941 */ /* 0x000fea0003800000 */
.L_x_8577:
        /* <DEDUP_REMOVED lines=9> */
.L_x_8580:
[----:B------:R-:W-:Y:S05]  /*1b0a0*/  BSYNC B2 ;  /* 0x0000000000027941 */ /* 0x000fea0003800000 */
.L_x_8579:
        /* <DEDUP_REMOVED lines=13> */
.L_x_8581:
        /* <DEDUP_REMOVED lines=13> */
.L_x_8785:
[----:B------:R-:W-:Y:S05]  /*1b250*/  BSYNC B2 ;  /* 0x0000000000027941 */ /* 0x000fea0003800000 */
.L_x_8582:
        /* <DEDUP_REMOVED lines=11> */
.L_x_8585:
[----:B------:R-:W-:Y:S05]  /*1b310*/  BSYNC B2 ;  /* 0x0000000000027941 */ /* 0x000fea0003800000 */
.L_x_8584:
        /* <DEDUP_REMOVED lines=10> */
.L_x_8586:
        /* <DEDUP_REMOVED lines=15> */
.L_x_8587:
        /* <DEDUP_REMOVED lines=15> */
.L_x_8588:
        /* <DEDUP_REMOVED lines=15> */
.L_x_8589:
        /* <DEDUP_REMOVED lines=15> */
.L_x_8590:
        /* <DEDUP_REMOVED lines=15> */
.L_x_8591:
        /* <DEDUP_REMOVED lines=15> */
.L_x_8592:
        /* <DEDUP_REMOVED lines=15> */
.L_x_8593:
        /* <DEDUP_REMOVED lines=10> */
.L_x_8576:
[----:B------:R-:W-:Y:S05]  /*1baf0*/  BSYNC B1 ;  /* 0x0000000000017941 */ /* 0x000fea0003800000 */
.L_x_8575:
        /* <DEDUP_REMOVED lines=13> */
.L_x_8613:
        /* <DEDUP_REMOVED lines=13> */
.L_x_8786:
[----:B------:R-:W-:Y:S05]  /*1bca0*/  BSYNC B2 ;  /* 0x0000000000027941 */ /* 0x000fea0003800000 */
.L_x_8596:
        /* <DEDUP_REMOVED lines=9> */
.L_x_8599:
[----:B------:R-:W-:Y:S05]  /*1bd40*/  BSYNC B2 ;  /* 0x0000000000027941 */ /* 0x000fea0003800000 */
.L_x_8598:
        /* <DEDUP_REMOVED lines=12> */
.L_x_8600:
        /* <DEDUP_REMOVED lines=13> */
.L_x_8787:
[----:B------:R-:W-:Y:S05]  /*1bee0*/  BSYNC B2 ;  /* 0x0000000000027941 */ /* 0x000fea0003800000 */
.L_x_8601:
        /* <DEDUP_REMOVED lines=11> */
.L_x_8604:
[----:B------:R-:W-:Y:S05]  /*1bfa0*/  BSYNC B2 ;  /* 0x0000000000027941 */ /* 0x000fea0003800000 */
.L_x_8603:
        /* <DEDUP_REMOVED lines=10> */
.L_x_8605:
        /* <DEDUP_REMOVED lines=15> */
.L_x_8606:
        /* <DEDUP_REMOVED lines=15> */
.L_x_8607:
        /* <DEDUP_REMOVED lines=15> */
.L_x_8608:
        /* <DEDUP_REMOVED lines=15> */
.L_x_8609:
        /* <DEDUP_REMOVED lines=15> */
.L_x_8610:
        /* <DEDUP_REMOVED lines=15> */
.L_x_8611:
        /* <DEDUP_REMOVED lines=15> */
.L_x_8612:
        /* <DEDUP_REMOVED lines=10> */
.L_x_8595:
[----:B------:R-:W-:Y:S05]  /*1c780*/  BSYNC B1 ;  /* 0x0000000000017941 */ /* 0x000fea0003800000 */
.L_x_8594:
        /* <DEDUP_REMOVED lines=12> */
.L_x_8569:
[----:B------:R-:W-:Y:S05]  /*1c850*/  BSYNC B0 ;  /* 0x0000000000007941 */ /* 0x000fea0003800000 */
.L_x_8568:
        /* <DEDUP_REMOVED lines=49> */
.L_x_8615:
[----:B------:R-:W-:Y:S05]  /*1cb70*/  BSYNC B0 ;  /* 0x0000000000007941 */ /* 0x000fea0003800000 */
.L_x_8614:
        /* <DEDUP_REMOVED lines=19> */
[----:B-1----:R-:W2:Y:S04]  /*1ccb0*/  @P0 ATOMG.E.ADD.STRONG.GPU PT, R2, desc[UR42][R4.64], R2 ;  /* 0x00000002040209a8 */ /* 0x002ea800081ee1ea */
[----:B--2---:R0:W1:Y:S02]  /*1ccc0*/  SHFL.IDX PT, R2, R2, R0, 0x1f ;  /* 0x00001f0002027589 */ /* 0x00406400000e0000 */
[----:B0-----:R-:W0:Y:S02]  /*1ccd0*/  S2R R0, SR_LTMASK ;  /* 0x0000000000007919 */ /* 0x001e240000003900 */
[----:B0-----:R-:W-:-:S06]  /*1cce0*/  LOP3.LUT R0, R0, UR4, RZ, 0xc0, !PT ;  /* 0x0000000400007c12 */ /* 0x001fcc000f8ec0ff */
[----:B------:R-:W1:Y:S02]  /*1ccf0*/  POPC R0, R0 ;  /* 0x0000000000007309 */ /* 0x000e640000000000 */
[----:B-1----:R-:W-:-:S05]  /*1cd00*/  IADD3 R0, R2, UR37, R0 ;  /* 0x0000002502007c10 */ /* 0x002fca000fffe000 */
[----:B------:R4:W-:Y:S01]  /*1cd10*/  STL [R1], R0 ;  /* 0x0000000001007387 */ /* 0x0009e20000100800 */
[----:B------:R-:W-:Y:S05]  /*1cd20*/  BRA `(.L_x_8618) ;  /* 0x0000005800847947 */ /* 0x000fea0003800000 */
.L_x_8617:
        /* <DEDUP_REMOVED lines=20> */
.L_x_8620:
[----:B------:R-:W-:Y:S05]  /*1ce70*/  BSYNC B6 ;  /* 0x0000000000067941 */ /* 0x000fea0003800000 */
.L_x_8619:
        /* <DEDUP_REMOVED lines=20> */
.L_x_8623:
        /* <DEDUP_REMOVED lines=16> */
.L_x_8622:
[----:B------:R-:W-:Y:S05]  /*1d0c0*/  BSYNC B6 ;  /* 0x0000000000067941 */ /* 0x000fea0003800000 */
.L_x_8621:
        /* <DEDUP_REMOVED lines=24> */
.L_x_8790:
        /* <DEDUP_REMOVED lines=9> */
.L_x_8793:
        /* <DEDUP_REMOVED lines=24> */
.L_x_8627:
[----:B------:R-:W2:Y:S04]  /*1d460*/  LDL R0, [R1+0x10] ;  /* 0x0000100001007983 */ /* 0x000ea80000100800 */
[----:B-1----:R-:W3:Y:S01]  /*1d470*/  LDL R2, [R1+0x1c] ;  /* 0x00001c0001027983 */ /* 0x002ee20000100800 */
[----:B--2---:R-:W-:Y:S01]  /*1d480*/  IMAD R0, R0, 0x8, R18 ;  /* 0x0000000800007824 */ /* 0x004fe200078e0212 */
[----:B---3--:R-:W-:-:S04]  /*1d490*/  SHF.L.U32 R2, R2, 0x1f, RZ ;  /* 0x0000001f02027819 */ /* 0x008fc800000006ff */
[----:B------:R-:W1:Y:S02]  /*1d4a0*/  SYNCS.PHASECHK.TRANS64.TRYWAIT P0, [R0+URZ+0x38840], R2 ;  /* 0x03884002000075a7 */ /* 0x000e64000800017f */
[----:B-1----:R-:W-:Y:S05]  /*1d4b0*/  @!P0 BRA `(.L_x_8628) ;  /* 0x0000007400f48947 */ /* 0x002fea0003800000 */
.L_x_8794:
        /* <DEDUP_REMOVED lines=11> */
.L_x_8629:
        /* <DEDUP_REMOVED lines=23> */
.L_x_8625:
[----:B0-----:R-:W2:Y:S04]  /*1d6e0*/  LDL.LU R4, [R1+0x30] ;  /* 0x0000300001047983 */ /* 0x001ea80000300800 */
        /* <DEDUP_REMOVED lines=33> */
.L_x_8631:
[----:B------:R-:W-:Y:S05]  /*1d900*/  BSYNC B6 ;  /* 0x0000000000067941 */ /* 0x000fea0003800000 */
.L_x_8630:
        /* <DEDUP_REMOVED lines=98> */
.L_x_8803:
        /* <DEDUP_REMOVED lines=12> */
.L_x_8633:
        /* <DEDUP_REMOVED lines=37> */
.L_x_8635:
[----:B------:R-:W-:Y:S05]  /*1e240*/  BSYNC B6 ;  /* 0x0000000000067941 */ /* 0x000fea0003800000 */
.L_x_8634:
        /* <DEDUP_REMOVED lines=183> */
.L_x_8813:
        /* <DEDUP_REMOVED lines=30> */
.L_x_8638:
[----:B------:R-:W-:Y:S05]  /*1efa0*/  BSYNC B0 ;  /* 0x0000000000007941 */ /* 0x000fea0003800000 */
.L_x_8637:
[----:B------:R-:W-:Y:S01]  /*1efb0*/  NOP ;  /* 0x0000000000007918 */ /* 0x000fe20000000000 */
[----:B------:R-:W-:-:S13]  /*1efc0*/  PLOP3.LUT P0, PT, PT, PT, PT, 0x80, 0x0 ;  /* 0x000000000000781c */ /* 0x000fda0003f0f070 */
.L_x_8639:
        /* <DEDUP_REMOVED lines=18> */
.L_x_8814:
[----:B------:R-:W-:Y:S05]  /*1f0f0*/  BSYNC B0 ;  /* 0x0000000000007941 */ /* 0x000fea0003800000 */
.L_x_8640:
        /* <DEDUP_REMOVED lines=13> */
.L_x_8815:
[----:B------:R-:W-:Y:S05]  /*1f1d0*/  BSYNC B1 ;  /* 0x0000000000017941 */ /* 0x000fea0003800000 */
.L_x_8644:
        /* <DEDUP_REMOVED lines=9> */
.L_x_8647:
[----:B------:R-:W-:Y:S05]  /*1f270*/  BSYNC B1 ;  /* 0x0000000000017941 */ /* 0x000fea0003800000 */
.L_x_8646:
        /* <DEDUP_REMOVED lines=13> */
.L_x_8648:
        /* <DEDUP_REMOVED lines=15> */
.L_x_8649:
        /* <DEDUP_REMOVED lines=15> */
.L_x_8650:
        /* <DEDUP_REMOVED lines=15> */
.L_x_8651:
        /* <DEDUP_REMOVED lines=15> */
.L_x_8652:
        /* <DEDUP_REMOVED lines=15> */
.L_x_8653:
        /* <DEDUP_REMOVED lines=15> */
.L_x_8654:
        /* <DEDUP_REMOVED lines=15> */
.L_x_8655:
        /* <DEDUP_REMOVED lines=10> */
.L_x_8643:
[----:B------:R-:W-:Y:S05]  /*1fa80*/  BSYNC B0 ;  /* 0x0000000000007941 */ /* 0x000fea0003800000 */
.L_x_8642:
        /* <DEDUP_REMOVED lines=55> */
.L_x_8662:
        /* <DEDUP_REMOVED lines=8> */
.L_x_8816:
[----:B------:R-:W-:Y:S05]  /*1fe80*/  BSYNC B3 ;  /* 0x0000000000037941 */ /* 0x000fea0003800000 */
.L_x_8663:
        /* <DEDUP_REMOVED lines=9> */
.L_x_8666:
[----:B------:R-:W-:Y:S05]  /*1ff20*/  BSYNC B3 ;  /* 0x0000000000037941 */ /* 0x000fea0003800000 */
.L_x_8665:
        /* <DEDUP_REMOVED lines=13> */
.L_x_8667:
        /* <DEDUP_REMOVED lines=13> */
.L_x_8817:
[----:B------:R-:W-:Y:S05]  /*200d0*/  BSYNC B3 ;  /* 0x0000000000037941 */ /* 0x000fea0003800000 */
.L_x_8668:
        /* <DEDUP_REMOVED lines=11> */
.L_x_8671:
[----:B------:R-:W-:Y:S05]  /*20190*/  BSYNC B3 ;  /* 0x0000000000037941 */ /* 0x000fea0003800000 */
.L_x_8670:
        /* <DEDUP_REMOVED lines=10> */
.L_x_8672:
        /* <DEDUP_REMOVED lines=15> */
.L_x_8673:
        /* <DEDUP_REMOVED lines=15> */
.L_x_8674:
        /* <DEDUP_REMOVED lines=15> */
.L_x_8675:
        /* <DEDUP_REMOVED lines=15> */
.L_x_8676:
        /* <DEDUP_REMOVED lines=15> */
.L_x_8677:
        /* <DEDUP_REMOVED lines=15> */
.L_x_8678:
        /* <DEDUP_REMOVED lines=15> */
.L_x_8679:
        /* <DEDUP_REMOVED lines=10> */
.L_x_8661:
[----:B------:R-:W-:Y:S05]  /*20970*/  BSYNC B1 ;  /* 0x0000000000017941 */ /* 0x000fea0003800000 */
.L_x_8660:
[----:B------:R-:W2:Y:S02]  /*20980*/  LDL.LU R5, [R1+0x4c] ;  /* 0x00004c0001057983 */ /* 0x000ea40000300800 */
[----:B--2---:R-:W-:-:S07]  /*20990*/  VIADD R0, R5, 0xfffffffd ;  /* 0xfffffffd05007836 */ /* 0x004fce0000000000 */
.L_x_8659:
[----:B------:R-:W-:Y:S05]  /*209a0*/  BSYNC B2 ;  /* 0x0000000000027941 */ /* 0x000fea0003800000 */
.L_x_8658:
[----:B------:R-:W-:Y:S01]  /*209b0*/  VIADD R8, R8, 0xfffffffe ;  /* 0xfffffffe08087836 */ /* 0x000fe20000000000 */
[----:B------:R-:W-:-:S04]  /*209c0*/  LOP3.LUT R4, RZ, R4, RZ, 0x33, !PT ;  /* 0x00000004ff047212 */ /* 0x000fc800078e33ff */
[----:B------:R-:W-:-:S13]  /*209d0*/  ISETP.NE.AND P0, PT, R8, R4, PT ;  /* 0x000000040800720c */ /* 0x000fda0003f05270 */
[----:B------:R-:W-:Y:S05]  /*209e0*/  @!P0 BRA `(.L_x_8657) ;  /* 0x0000001800e08947 */ /* 0x000fea0003800000 */
.L_x_8720:
        /* <DEDUP_REMOVED lines=35> */
.L_x_8682:
        /* <DEDUP_REMOVED lines=8> */
.L_x_8818:
[----:B------:R-:W-:Y:S05]  /*20ca0*/  BSYNC B2 ;  /* 0x0000000000027941 */ /* 0x000fea0003800000 */
.L_x_8683:
        /* <DEDUP_REMOVED lines=9> */
.L_x_8686:
[----:B------:R-:W-:Y:S05]  /*20d40*/  BSYNC B2 ;  /* 0x0000000000027941 */ /* 0x000fea0003800000 */
.L_x_8685:
        /* <DEDUP_REMOVED lines=12> */
.L_x_8687:
        /* <DEDUP_REMOVED lines=13> */
.L_x_8819:
[----:B------:R-:W-:Y:S05]  /*20ee0*/  BSYNC B2 ;  /* 0x0000000000027941 */ /* 0x000fea0003800000 */
.L_x_8688:
        /* <DEDUP_REMOVED lines=11> */
.L_x_8691:
[----:B------:R-:W-:Y:S05]  /*20fa0*/  BSYNC B2 ;  /* 0x0000000000027941 */ /* 0x000fea0003800000 */
.L_x_8690:
        /* <DEDUP_REMOVED lines=9> */
.L_x_8692:
        /* <DEDUP_REMOVED lines=15> */
.L_x_8693:
        /* <DEDUP_REMOVED lines=15> */
.L_x_8694:
        /* <DEDUP_REMOVED lines=15> */
.L_x_8695:
        /* <DEDUP_REMOVED lines=15> */
.L_x_8696:
        /* <DEDUP_REMOVED lines=15> */
.L_x_8697:
        /* <DEDUP_REMOVED lines=15> */
.L_x_8698:
        /* <DEDUP_REMOVED lines=15> */
.L_x_8699:
        /* <DEDUP_REMOVED lines=10> */
.L_x_8681:
[----:B------:R-:W-:Y:S05]  /*21770*/  BSYNC B1 ;  /* 0x0000000000017941 */ /* 0x000fea0003800000 */
.L_x_8680:
        /* <DEDUP_REMOVED lines=35> */
.L_x_8702:
        /* <DEDUP_REMOVED lines=8> */
.L_x_8820:
[----:B------:R-:W-:Y:S05]  /*21a30*/  BSYNC B2 ;  /* 0x0000000000027941 */ /* 0x000fea0003800000 */
.L_x_8703:
        /* <DEDUP_REMOVED lines=9> */
.L_x_8706:
[----:B------:R-:W-:Y:S05]  /*21ad0*/  BSYNC B2 ;  /* 0x0000000000027941 */ /* 0x000fea0003800000 */
.L_x_8705:
        /* <DEDUP_REMOVED lines=13> */
.L_x_8707:
        /* <DEDUP_REMOVED lines=13> */
.L_x_8821:
[----:B------:R-:W-:Y:S05]  /*21c80*/  BSYNC B2 ;  /* 0x0000000000027941 */ /* 0x000fea0003800000 */
.L_x_8708:
        /* <DEDUP_REMOVED lines=11> */
.L_x_8711:
[----:B------:R-:W-:Y:S05]  /*21d40*/  BSYNC B2 ;  /* 0x0000000000027941 */ /* 0x000fea0003800000 */
.L_x_8710:
        /* <DEDUP_REMOVED lines=10> */
.L_x_8712:
        /* <DEDUP_REMOVED lines=15> */
.L_x_8713:
        /* <DEDUP_REMOVED lines=15> */
.L_x_8714:
        /* <DEDUP_REMOVED lines=15> */
.L_x_8715:
        /* <DEDUP_REMOVED lines=15> */
.L_x_8716:
        /* <DEDUP_REMOVED lines=15> */
.L_x_8717:
        /* <DEDUP_REMOVED lines=15> */
.L_x_8718:
        /* <DEDUP_REMOVED lines=15> */
.L_x_8719:
        /* <DEDUP_REMOVED lines=10> */
.L_x_8701:
[----:B------:R-:W-:Y:S05]  /*22520*/  BSYNC B1 ;  /* 0x0000000000017941 */ /* 0x000fea0003800000 */
.L_x_8700:
[----:B------:R-:W2:Y:S01]  /*22530*/  LDL R5, [R1+0x2c] ;  /* 0x00002c0001057983 */ /* 0x000ea20000100800 */
[----:B------:R-:W-:Y:S01]  /*22540*/  VIADD R0, R0, 0xfffffffe ;  /* 0xfffffffe00007836 */ /* 0x000fe20000000000 */
[----:B--2---:R-:W-:-:S13]  /*22550*/  ISETP.GT.AND P0, PT, R6, R5, PT ;  /* 0x000000050600720c */ /* 0x004fda0003f04270 */
[----:B------:R-:W-:Y:S05]  /*22560*/  @P0 BRA `(.L_x_8720) ;  /* 0xffffffe400200947 */ /* 0x000fea000383ffff */
.L_x_8657:
[----:B------:R-:W-:Y:S05]  /*22570*/  BSYNC B0 ;  /* 0x0000000000007941 */ /* 0x000fea0003800000 */
.L_x_8656:
        /* <DEDUP_REMOVED lines=25> */
.L_x_8722:
[----:B------:R-:W-:Y:S05]  /*22710*/  BSYNC B0 ;  /* 0x0000000000007941 */ /* 0x000fea0003800000 */
.L_x_8721:
[----:B------:R-:W-:-:S05]  /*22720*/  SEL R0, R0, RZ, P0 ;  /* 0x000000ff00007207 */ /* 0x000fca0000000000 */
[----:B------:R3:W-:Y:S02]  /*22730*/  STL [R1+0x10], R0 ;  /* 0x0000100001007387 */ /* 0x0007e40000100800 */
.L_x_8618:
[----:B------:R-:W-:Y:S05]  /*22740*/  BSYNC B7 ;  /* 0x0000000000077941 */ /* 0x000fea0003800000 */
.L_x_8616:
        /* <DEDUP_REMOVED lines=13> */
.L_x_8723:
[----:B------:R-:W5:Y:S01]  /*22820*/  S2R R16, SR_TID.X ;  /* 0x0000000000107919 */ /* 0x000f620000002100 */
[----:B------:R-:W-:Y:S01]  /*22830*/  UMOV UR4, 0xffffffff ;  /* 0xffffffff00047882 */ /* 0x000fe20000000000 */
[----:B-----5:R-:W-:-:S04]  /*22840*/  LOP3.LUT R16, R16, 0x1f, RZ, 0xc0, !PT ;  /* 0x0000001f10107812 */ /* 0x020fc800078ec0ff */
[----:B------:R-:W-:Y:S01]  /*22850*/  ISETP.NE.AND P0, PT, R16, 0x1f, PT ;  /* 0x0000001f1000780c */ /* 0x000fe20003f05270 */
[----:B------:R-:W-:-:S12]  /*22860*/  BRA.DIV UR4, `(.L_x_8725) ;  /* 0x0000003604e87947 */ /* 0x000fd8000b800000 */
[----:B--2---:R-:W0:Y:S01]  /*22870*/  LDL.LU R2, [R1] ;  /* 0x0000000001027983 */ /* 0x004e220000300800 */
[----:B------:R-:W-:-:S03]  /*22880*/  ULDC UR4, c[0x0][0xd3c] ;  /* 0x00034f0000047ab9 */ /* 0x000fc60000000800 */
[----:B-1----:R-:W3:Y:S01]  /*22890*/  LDL R3, [R1+0xc] ;  /* 0x00000c0001037983 */ /* 0x002ee20000100800 */
[----:B0-----:R-:W-:Y:S02]  /*228a0*/  IMAD.MOV.U32 R10, RZ, RZ, R2 ;  /* 0x000000ffff0a7224 */ /* 0x001fe400078e0002 */
[----:B---34-:R-:W-:-:S05]  /*228b0*/  IMAD.IADD R0, R3, 0x1, R16 ;  /* 0x0000000103007824 */ /* 0x018fca00078e0210 */
        /* <DEDUP_REMOVED lines=36> */
.L_x_8831:
[----:B------:R-:W-:Y:S02]  /*22b00*/  ULDC UR4, c[0x0][0xd38] ;  /* 0x00034e0000047ab9 */ /* 0x000fe40000000800 */
[----:B------:R-:W-:-:S04]  /*22b10*/  IMAD.U32 R2, RZ, RZ, UR4 ;  /* 0x00000004ff027e24 */ /* 0x000fc8000f8e00ff */
[----:B-1----:R-:W-:-:S04]  /*22b20*/  IMAD R9, R9, R2, RZ ;  /* 0x0000000209097224 */ /* 0x002fc800078e02ff */
[----:B------:R-:W-:-:S05]  /*22b30*/  IMAD.IADD R4, R4, 0x1, R9 ;  /* 0x0000000104047824 */ /* 0x000fca00078e0209 */
[----:B------:R-:W-:-:S13]  /*22b40*/  ISETP.GT.AND P6, PT, R4, R5, PT ;  /* 0x000000050400720c */ /* 0x000fda0003fc4270 */
[----:B------:R-:W-:Y:S05]  /*22b50*/  @P6 BRA `(.L_x_8726) ;  /* 0x0000000000ac6947 */ /* 0x000fea0003800000 */
.L_x_8729:
        /* <DEDUP_REMOVED lines=37> */
.L_x_8839:
[----:B------:R-:W-:Y:S02]  /*22db0*/  ULDC UR4, c[0x0][0xd38] ;  /* 0x00034e0000047ab9 */ /* 0x000fe40000000800 */
[----:B------:R-:W-:-:S04]  /*22dc0*/  IMAD.U32 R2, RZ, RZ, UR4 ;  /* 0x00000004ff027e24 */ /* 0x000fc8000f8e00ff */
[----:B-1----:R-:W-:-:S04]  /*22dd0*/  IMAD R9, R9, R2, RZ ;  /* 0x0000000209097224 */ /* 0x002fc800078e02ff */
[----:B------:R-:W-:-:S05]  /*22de0*/  IMAD.IADD R4, R9, 0x1, R4 ;  /* 0x0000000109047824 */ /* 0x000fca00078e0204 */
[----:B------:R-:W-:-:S13]  /*22df0*/  ISETP.GT.AND P6, PT, R4, R5, PT ;  /* 0x000000050400720c */ /* 0x000fda0003fc4270 */
[----:B------:R-:W-:Y:S05]  /*22e00*/  @!P6 BRA `(.L_x_8729) ;  /* 0xfffffffc0054e947 */ /* 0x000fea000383ffff */
.L_x_8726:
        /* <DEDUP_REMOVED lines=12> */
.L_x_8844:
[----:B------:R-:W-:-:S13]  /*22ed0*/  ISETP.NE.AND P0, PT, R3, RZ, PT ;  /* 0x000000ff0300720c */ /* 0x000fda0003f05270 */
[----:B------:R-:W-:Y:S05]  /*22ee0*/  @!P0 BRA `(.L_x_8731) ;  /* 0x0000000000148947 */ /* 0x000fea0003800000 */
[----:B------:R-:W-:Y:S01]  /*22ef0*/  UMOV UR4, 0xffffffff ;  /* 0xffffffff00047882 */ /* 0x000fe20000000000 */
[----:B-1----:R-:W-:Y:S02]  /*22f00*/  VIADD R4, R4, 0xffffffff ;  /* 0xffffffff04047836 */ /* 0x002fe40000000000 */
[----:B------:R-:W-:Y:S05]  /*22f10*/  BRA.DIV UR4, `(.L_x_8732) ;  /* 0x0000003a04dc7947 */ /* 0x000fea000b800000 */
[----:B------:R1:W2:Y:S02]  /*22f20*/  SHFL.IDX PT, R4, R7, R4, 0x1f ;  /* 0x00001f0407047589 */ /* 0x0002a400000e0000 */
.L_x_8847:
[----:B--2---:R-:W-:-:S07]  /*22f30*/  IMAD.MOV.U32 R8, RZ, RZ, R4 ;  /* 0x000000ffff087224 */ /* 0x004fce00078e0004 */
.L_x_8731:
        /* <DEDUP_REMOVED lines=62> */
.L_x_8733:
[----:B0-----:R-:W2:Y:S01]  /*23320*/  LDL R3, [R1+0xc] ;  /* 0x00000c0001037983 */ /* 0x001ea20000100800 */
[----:B------:R-:W2:Y:S02]  /*23330*/  LDC.64 R4, c[0x0][0xd90] ;  /* 0x00036400ff047b82 */ /* 0x000ea40000000a00 */
        /* <DEDUP_REMOVED lines=61> */
.L_x_8734:
[----:B------:R-:W-:-:S05]  /*23710*/  LOP3.LUT R7, RZ, R7, RZ, 0x33, !PT ;  /* 0x00000007ff077212 */ /* 0x000fca00078e33ff */
[----:B------:R-:W-:-:S05]  /*23720*/  IMAD.IADD R0, R0, 0x1, R7 ;  /* 0x0000000100007824 */ /* 0x000fca00078e0207 */
[----:B------:R2:W-:Y:S01]  /*23730*/  STL [R1+0x4], R0 ;  /* 0x0000040001007387 */ /* 0x0005e20000100800 */
[----:B------:R-:W-:Y:S05]  /*23740*/  BRA `(.L_x_8735) ;  /* 0x0000000000287947 */ /* 0x000fea0003800000 */
.L_x_8727:
        /* <DEDUP_REMOVED lines=10> */
.L_x_8735:
        /* <DEDUP_REMOVED lines=16> */
.L_x_8724:
[----:B---34-:R-:W3:Y:S01]  /*238f0*/  LDL R0, [R1+0xc] ;  /* 0x00000c0001007983 */ /* 0x018ee20000100800 */
[----:B------:R-:W-:Y:S02]  /*23900*/  ULDC UR4, c[0x0][0xd3c] ;  /* 0x00034f0000047ab9 */ /* 0x000fe40000000800 */
[----:B---3--:R-:W-:-:S13]  /*23910*/  ISETP.GE.AND P0, PT, R0, UR4, PT ;  /* 0x0000000400007c0c */ /* 0x008fda000bf06270 */
[----:B------:R-:W-:Y:S05]  /*23920*/  @!P0 BRA `(.L_x_8736) ;  /* 0xffffff6800988947 */ /* 0x000fea000383ffff */
[----:B------:R-:W-:Y:S05]  /*23930*/  BSYNC B8 ;  /* 0x0000000000087941 */ /* 0x000fea0003800000 */
.L_x_8562:
        /* <DEDUP_REMOVED lines=12> */
.L_x_8848:
[----:B------:R-:W-:Y:S05]  /*23a00*/  BSYNC B0 ;  /* 0x0000000000007941 */ /* 0x000fea0003800000 */
.L_x_8737:
[----:B------:R-:W-:-:S03]  /*23a10*/  UMOV UR4, 0xffffffff ;  /* 0xffffffff00047882 */ /* 0x000fc60000000000 */
[----:B------:R-:W-:Y:S05]  /*23a20*/  BRA.DIV UR4, `(.L_x_8739) ;  /* 0x0000003204587947 */ /* 0x000fea000b800000 */
[----:B------:R-:W1:Y:S02]  /*23a30*/  S2R R2, SR_TID.X ;  /* 0x0000000000027919 */ /* 0x000e640000002100 */
[----:B-1----:R-:W-:-:S04]  /*23a40*/  SHF.R.U32.HI R2, RZ, 0x5, R2 ;  /* 0x00000005ff027819 */ /* 0x002fc80000011602 */
[----:B------:R-:W-:-:S05]  /*23a50*/  LOP3.LUT R2, R2, 0x3, RZ, 0xc0, !PT ;  /* 0x0000000302027812 */ /* 0x000fca00078ec0ff */
[----:B------:R1:W2:Y:S02]  /*23a60*/  SHFL.IDX PT, R14, R2, RZ, 0x1f ;  /* 0x00001fff020e7589 */ /* 0x0002a400000e0000 */
.L_x_8851:
[----:B--2---:R-:W-:-:S13]  /*23a70*/  ISETP.NE.AND P0, PT, R14, RZ, PT ;  /* 0x000000ff0e00720c */ /* 0x004fda0003f05270 */
[----:B------:R-:W-:Y:S05]  /*23a80*/  @P0 BRA `(.L_x_8410) ;  /* 0x0000000000940947 */ /* 0x000fea0003800000 */
[----:B------:R-:W-:-:S03]  /*23a90*/  UMOV UR4, 0xffffffff ;  /* 0xffffffff00047882 */ /* 0x000fc60000000000 */
[----:B------:R-:W-:Y:S05]  /*23aa0*/  BRA.DIV UR4, `(.L_x_8740) ;  /* 0x00000032046c7947 */ /* 0x000fea000b800000 */
[----:B------:R-:W-:-:S13]  /*23ab0*/  ELECT P6, URZ, PT ;  /* 0x00000000003f782f */ /* 0x000fda00038c0000 */
.L_x_8854:
[----:B------:R-:W-:Y:S05]  /*23ac0*/  @!P6 BRA `(.L_x_8410) ;  /* 0x000000000084e947 */ /* 0x000fea0003800000 */
[----:B------:R-:W-:-:S06]  /*23ad0*/  ULOP3.LUT UR4, UR36, 0x2, URZ, 0xfc, !UPT ;  /* 0x0000000224047892 */ /* 0x000fcc000f8efc3f */
[----:B-1----:R-:W-:-:S05]  /*23ae0*/  IMAD.U32 R2, RZ, RZ, UR4 ;  /* 0x00000004ff027e24 */ /* 0x002fca000f8e00ff */
[----:B------:R-:W-:-:S13]  /*23af0*/  ISETP.NE.AND P2, PT, R2, 0x3, PT ;  /* 0x000000030200780c */ /* 0x000fda0003f45270 */
[----:B------:R-:W-:Y:S05]  /*23b00*/  @!P2 BRA `(.L_x_8741) ;  /* 0x000000000004a947 */ /* 0x000fea0003800000 */
[----:B------:R-:W-:Y:S01]  /*23b10*/  BPT.TRAP 0x1 ;  /* 0x000000040000795c */ /* 0x000fe20000300000 */
.L_x_8741:
        /* <DEDUP_REMOVED lines=14> */
.L_x_8855:
[----:B------:R-:W1:Y:S02]  /*23c00*/  SYNCS.PHASECHK.TRANS64.TRYWAIT P0, [R7+URZ], R2 ;  /* 0x00000002070075a7 */ /* 0x000e64000800017f */
[----:B-1----:R-:W-:Y:S05]  /*23c10*/  @!P0 BRA `(.L_x_8743) ;  /* 0x0000003000448947 */ /* 0x002fea0003800000 */
.L_x_8856:
[----:B------:R-:W-:Y:S05]  /*23c20*/  @!P2 BRA `(.L_x_8744) ;  /* 0x000000000004a947 */ /* 0x000fea0003800000 */
[----:B------:R-:W-:Y:S01]  /*23c30*/  BPT.TRAP 0x1 ;  /* 0x000000040000795c */ /* 0x000fe20000300000 */
.L_x_8744:
[----:B------:R-:W2:Y:S01]  /*23c40*/  LDL.LU R4, [R1+0x10] ;  /* 0x0000100001047983 */ /* 0x000ea20000300800 */
[----:B------:R-:W-:-:S04]  /*23c50*/  VIADD R0, R0, 0x38860 ;  /* 0x0003886000007836 */ /* 0x000fc80000000000 */
[----:B--2---:R-:W-:-:S04]  /*23c60*/  IMAD R4, R4, 0x8, R0 ;  /* 0x0000000804047824 */ /* 0x004fc800078e0200 */
[----:B------:R-:W2:Y:S02]  /*23c70*/  SYNCS.PHASECHK.TRANS64.TRYWAIT P0, [R4+URZ], R5 ;  /* 0x00000005040075a7 */ /* 0x000ea4000800017f */
[----:B--2---:R-:W-:Y:S05]  /*23c80*/  @!P0 BRA `(.L_x_8745) ;  /* 0x00000030003c8947 */ /* 0x004fea0003800000 */
.L_x_8857:
[----:B------:R-:W-:-:S07]  /*23c90*/  IMAD R3, R3, 0x8, R0 ;  /* 0x0000000803037824 */ /* 0x000fce00078e0200 */
.L_x_8746:
[----:B---3--:R3:W4:Y:S02]  /*23ca0*/  SYNCS.PHASECHK.TRANS64.TRYWAIT P0, [R3+URZ], R2 ;  /* 0x00000002030075a7 */ /* 0x008724000800017f */
[----:B----4-:R-:W-:Y:S05]  /*23cb0*/  @!P0 NANOSLEEP.SYNCS 0x989680 ;  /* 0x009896800000895d */ /* 0x010fea0003900000 */
[----:B------:R-:W4:Y:S02]  /*23cc0*/  @!P0 SYNCS.PHASECHK.TRANS64 P0, [R3+URZ], R2 ;  /* 0x00000002030085a7 */ /* 0x000f24000800007f */
[----:B----4-:R-:W-:Y:S05]  /*23cd0*/  @!P0 BRA `(.L_x_8746) ;  /* 0xfffffffc00f08947 */ /* 0x010fea000383ffff */
.L_x_8410:
[----:B------:R-:W-:Y:S05]  /*23ce0*/  BSYNC B9 ;  /* 0x0000000000097941 */ /* 0x000fea0003800000 */
.L_x_8407:
[----:B------:R-:W-:Y:S05]  /*23cf0*/  EXIT ;  /* 0x000000000000794d */ /* 0x000fea0003800000 */
.L_x_8428:
[----:B0-----:R0:W1:Y:S02]  /*23d00*/  SYNCS.PHASECHK.TRANS64.TRYWAIT P5, [R75+URZ+0x38890], R76 ;  /* 0x0388904c4b0075a7 */ /* 0x00106400080a017f */
[----:B-1----:R-:W-:Y:S05]  /*23d10*/  @!P5 NANOSLEEP.SYNCS 0x989680 ;  /* 0x009896800000d95d */ /* 0x002fea0003900000 */
[----:B------:R-:W1:Y:S02]  /*23d20*/  @!P5 SYNCS.PHASECHK.TRANS64 P5, [R75+URZ+0x38890], R76 ;  /* 0x0388904c4b00d5a7 */ /* 0x000e6400080a007f */
[----:B-1----:R-:W-:Y:S05]  /*23d30*/  @!P5 BRA `(.L_x_8428) ;  /* 0xfffffffc00f0d947 */ /* 0x002fea000383ffff */
[----:B------:R-:W-:Y:S05]  /*23d40*/  BRA `(.L_x_8747) ;  /* 0xfffffdf000207947 */ /* 0x000fea000383ffff */
.L_x_8438:
[----:B-1----:R1:W2:Y:S02]  /*23d50*/  SYNCS.PHASECHK.TRANS64.TRYWAIT P5, [R75+URZ+0x38890], R76 ;  /* 0x0388904c4b0075a7 */ /* 0x0022a400080a017f */
[----:B--2---:R-:W-:Y:S05]  /*23d60*/  @!P5 NANOSLEEP.SYNCS 0x989680 ;  /* 0x009896800000d95d */ /* 0x004fea0003900000 */
[----:B------:R-:W2:Y:S02]  /*23d70*/  @!P5 SYNCS.PHASECHK.TRANS64 P5, [R75+URZ+0x38890], R76 ;  /* 0x0388904c4b00d5a7 */ /* 0x000ea400080a007f */
[----:B--2---:R-:W-:Y:S05]  /*23d80*/  @!P5 BRA `(.L_x_8438) ;  /* 0xfffffffc00f0d947 */ /* 0x004fea000383ffff */
[----:B------:R-:W-:Y:S05]  /*23d90*/  BRA `(.L_x_8748) ;  /* 0xfffffdf8007c7947 */ /* 0x000fea000383ffff */
.L_x_8443:
[----:B0-----:R0:W1:Y:S02]  /*23da0*/  SYNCS.PHASECHK.TRANS64.TRYWAIT P5, [R75+URZ+0x38890], R76 ;  /* 0x0388904c4b0075a7 */ /* 0x00106400080a017f */
[----:B-1----:R-:W-:Y:S05]  /*23db0*/  @!P5 NANOSLEEP.SYNCS 0x989680 ;  /* 0x009896800000d95d */ /* 0x002fea0003900000 */
[----:B------:R-:W1:Y:S02]  /*23dc0*/  @!P5 SYNCS.PHASECHK.TRANS64 P5, [R75+URZ+0x38890], R76 ;  /* 0x0388904c4b00d5a7 */ /* 0x000e6400080a007f */
[----:B-1----:R-:W-:Y:S05]  /*23dd0*/  @!P5 BRA `(.L_x_8443) ;  /* 0xfffffffc00f0d947 */ /* 0x002fea000383ffff */
[----:B------:R-:W-:Y:S05]  /*23de0*/  BRA `(.L_x_8749) ;  /* 0xfffffe0000947947 */ /* 0x000fea000383ffff */
.L_x_8447:
[----:B--2---:R2:W0:Y:S02]  /*23df0*/  SYNCS.PHASECHK.TRANS64.TRYWAIT P0, [R75+URZ+0x388b0], R76 ;  /* 0x0388b04c4b0075a7 */ /* 0x004424000800017f */
[----:B0-----:R-:W-:Y:S05]  /*23e00*/  @!P0 NANOSLEEP.SYNCS 0x989680 ;  /* 0x009896800000895d */ /* 0x001fea0003900000 */
[----:B------:R-:W0:Y:S02]  /*23e10*/  @!P0 SYNCS.PHASECHK.TRANS64 P0, [R75+URZ+0x388b0], R76 ;  /* 0x0388b04c4b0085a7 */ /* 0x000e24000800007f */
[----:B0-----:R-:W-:Y:S05]  /*23e20*/  @!P0 BRA `(.L_x_8447) ;  /* 0xfffffffc00f08947 */ /* 0x001fea000383ffff */
[----:B------:R-:W-:Y:S05]  /*23e30*/  BRA `(.L_x_8750) ;  /* 0xfffffe04000c7947 */ /* 0x000fea000383ffff */
.L_x_8474:
        /* <DEDUP_REMOVED lines=8> */
.L_x_8752:
[----:B------:R-:W-:Y:S05]  /*23ec0*/  BSYNC B1 ;  /* 0x0000000000017941 */ /* 0x000fea0003800000 */
.L_x_8751:
        /* <DEDUP_REMOVED lines=8> */
.L_x_8753:
[----:B------:R-:W-:Y:S02]  /*23f50*/  IMAD.MOV.U32 R13, RZ, RZ, R33 ;  /* 0x000000ffff0d7224 */ /* 0x000fe400078e0021 */
[----:B------:R-:W-:-:S07]  /*23f60*/  IMAD.MOV.U32 R4, RZ, RZ, R14 ;  /* 0x000000ffff047224 */ /* 0x000fce00078e000e */
[----:B------:R-:W-:Y:S05]  /*23f70*/  WARPSYNC.COLLECTIVE R15, `(.L_x_8754) ;  /* 0x000000000f087348 */ /* 0x000fea0003c00000 */
[----:B------:R0:W1:Y:S02]  /*23f80*/  SHFL.IDX P6, R14, R13, R12, R11 ;  /* 0x0000000c0d0e7389 */ /* 0x00006400000c000b */
[----:B01----:R-:W-:Y:S01]  /*23f90*/  ENDCOLLECTIVE ;  /* 0x000000000000791b */ /* 0x003fe20003800000 */
.L_x_8754:
[----:B------:R-:W-:Y:S02]  /*23fa0*/  IMAD.MOV.U32 R13, RZ, RZ, R30 ;  /* 0x000000ffff0d7224 */ /* 0x000fe400078e001e */
[----:B------:R-:W-:-:S07]  /*23fb0*/  IMAD.MOV.U32 R0, RZ, RZ, R14 ;  /* 0x000000ffff007224 */ /* 0x000fce00078e000e */
[----:B------:R-:W-:Y:S05]  /*23fc0*/  WARPSYNC.COLLECTIVE R15, `(.L_x_8755) ;  /* 0x000000000f087348 */ /* 0x000fea0003c00000 */
[----:B------:R0:W1:Y:S02]  /*23fd0*/  SHFL.IDX P6, R14, R13, R12, R11 ;  /* 0x0000000c0d0e7389 */ /* 0x00006400000c000b */
[----:B01----:R-:W-:Y:S01]  /*23fe0*/  ENDCOLLECTIVE ;  /* 0x000000000000791b */ /* 0x003fe20003800000 */
.L_x_8755:
[----:B------:R-:W-:Y:S01]  /*23ff0*/  IMAD.MOV.U32 R8, RZ, RZ, R14 ;  /* 0x000000ffff087224 */ /* 0x000fe200078e000e */
[----:B------:R-:W-:Y:S06]  /*24000*/  BRA `(.L_x_8756) ;  /* 0xfffffe3800307947 */ /* 0x000fec000383ffff */
.L_x_8477:
        /* <DEDUP_REMOVED lines=8> */
.L_x_8758:
[----:B------:R-:W-:Y:S05]  /*24090*/  BSYNC B1 ;  /* 0x0000000000017941 */ /* 0x000fea0003800000 */
.L_x_8757:
        /* <DEDUP_REMOVED lines=8> */
.L_x_8759:
[----:B------:R-:W-:Y:S02]  /*24120*/  IMAD.MOV.U32 R13, RZ, RZ, R33 ;  /* 0x000000ffff0d7224 */ /* 0x000fe400078e0021 */
[----:B------:R-:W-:-:S07]  /*24130*/  IMAD.MOV.U32 R6, RZ, RZ, R14 ;  /* 0x000000ffff067224 */ /* 0x000fce00078e000e */
[----:B------:R-:W-:Y:S05]  /*24140*/  WARPSYNC.COLLECTIVE R15, `(.L_x_8760) ;  /* 0x000000000f087348 */ /* 0x000fea0003c00000 */
[----:B------:R0:W1:Y:S02]  /*24150*/  SHFL.IDX P6, R14, R13, R12, R11 ;  /* 0x0000000c0d0e7389 */ /* 0x00006400000c000b */
[----:B01----:R-:W-:Y:S01]  /*24160*/  ENDCOLLECTIVE ;  /* 0x000000000000791b */ /* 0x003fe20003800000 */
.L_x_8760:
[----:B------:R-:W-:Y:S02]  /*24170*/  IMAD.MOV.U32 R13, RZ, RZ, R30 ;  /* 0x000000ffff0d7224 */ /* 0x000fe400078e001e */
[----:B------:R-:W-:-:S07]  /*24180*/  IMAD.MOV.U32 R7, RZ, RZ, R14 ;  /* 0x000000ffff077224 */ /* 0x000fce00078e000e */
[----:B------:R-:W-:Y:S05]  /*24190*/  WARPSYNC.COLLECTIVE R15, `(.L_x_8761) ;  /* 0x000000000f087348 */ /* 0x000fea0003c00000 */
[----:B------:R0:W1:Y:S02]  /*241a0*/  SHFL.IDX P6, R14, R13, R12, R11 ;  /* 0x0000000c0d0e7389 */ /* 0x00006400000c000b */
[----:B01----:R-:W-:Y:S01]  /*241b0*/  ENDCOLLECTIVE ;  /* 0x000000000000791b */ /* 0x003fe20003800000 */
.L_x_8761:
[----:B------:R-:W-:Y:S01]  /*241c0*/  IMAD.MOV.U32 R30, RZ, RZ, R14 ;  /* 0x000000ffff1e7224 */ /* 0x000fe200078e000e */
[----:B------:R-:W-:Y:S06]  /*241d0*/  BRA `(.L_x_8762) ;  /* 0xfffffe3800887947 */ /* 0x000fec000383ffff */
.L_x_8481:
[----:B0-----:R0:W1:Y:S02]  /*241e0*/  SYNCS.PHASECHK.TRANS64.TRYWAIT P0, [R2+URZ+0x38800], R35 ;  /* 0x03880023020075a7 */ /* 0x001064000800017f */
[----:B-1----:R-:W-:Y:S05]  /*241f0*/  @!P0 NANOSLEEP.SYNCS 0x989680 ;  /* 0x009896800000895d */ /* 0x002fea0003900000 */
[----:B------:R-:W1:Y:S02]  /*24200*/  @!P0 SYNCS.PHASECHK.TRANS64 P0, [R2+URZ+0x38800], R35 ;  /* 0x03880023020085a7 */ /* 0x000e64000800007f */
[----:B-1----:R-:W-:Y:S05]  /*24210*/  @!P0 BRA `(.L_x_8481) ;  /* 0xfffffffc00f08947 */ /* 0x002fea000383ffff */
[----:B------:R-:W-:Y:S05]  /*24220*/  BRA `(.L_x_8763) ;  /* 0xfffffe3c00707947 */ /* 0x000fea000383ffff */
.L_x_8489:
        /* <DEDUP_REMOVED lines=8> */
.L_x_8765:
[----:B------:R-:W-:Y:S05]  /*242b0*/  BSYNC B1 ;  /* 0x0000000000017941 */ /* 0x000fea0003800000 */
.L_x_8764:
        /* <DEDUP_REMOVED lines=8> */
.L_x_8766:
[----:B------:R-:W-:Y:S02]  /*24340*/  IMAD.MOV.U32 R13, RZ, RZ, R9 ;  /* 0x000000ffff0d7224 */ /* 0x000fe400078e0009 */
[----:B------:R-:W-:-:S07]  /*24350*/  IMAD.MOV.U32 R4, RZ, RZ, R14 ;  /* 0x000000ffff047224 */ /* 0x000fce00078e000e */
[----:B------:R-:W-:Y:S05]  /*24360*/  WARPSYNC.COLLECTIVE R15, `(.L_x_8767) ;  /* 0x000000000f087348 */ /* 0x000fea0003c00000 */
[----:B------:R0:W1:Y:S02]  /*24370*/  SHFL.IDX P6, R14, R13, R12, R11 ;  /* 0x0000000c0d0e7389 */ /* 0x00006400000c000b */
[----:B01----:R-:W-:Y:S01]  /*24380*/  ENDCOLLECTIVE ;  /* 0x000000000000791b */ /* 0x003fe20003800000 */
.L_x_8767:
[----:B------:R-:W-:Y:S02]  /*24390*/  IMAD.MOV.U32 R13, RZ, RZ, R8 ;  /* 0x000000ffff0d7224 */ /* 0x000fe400078e0008 */
[----:B------:R-:W-:-:S07]  /*243a0*/  IMAD.MOV.U32 R7, RZ, RZ, R14 ;  /* 0x000000ffff077224 */ /* 0x000fce00078e000e */
[----:B------:R-:W-:Y:S05]  /*243b0*/  WARPSYNC.COLLECTIVE R15, `(.L_x_8768) ;  /* 0x000000000f087348 */ /* 0x000fea0003c00000 */
[----:B------:R0:W1:Y:S02]  /*243c0*/  SHFL.IDX P6, R14, R13, R12, R11 ;  /* 0x0000000c0d0e7389 */ /* 0x00006400000c000b */
[----:B01----:R-:W-:Y:S01]  /*243d0*/  ENDCOLLECTIVE ;  /* 0x000000000000791b */ /* 0x003fe20003800000 */
.L_x_8768:
[----:B------:R-:W-:Y:S01]  /*243e0*/  IMAD.MOV.U32 R6, RZ, RZ, R14 ;  /* 0x000000ffff067224 */ /* 0x000fe200078e000e */
[----:B------:R-:W-:Y:S06]  /*243f0*/  BRA `(.L_x_8769) ;  /* 0xfffffe4800847947 */ /* 0x000fec000383ffff */
.L_x_8492:
        /* <DEDUP_REMOVED lines=8> */
.L_x_8771:
[----:B------:R-:W-:Y:S05]  /*24480*/  BSYNC B1 ;  /* 0x0000000000017941 */ /* 0x000fea0003800000 */
.L_x_8770:
        /* <DEDUP_REMOVED lines=8> */
.L_x_8772:
[----:B------:R-:W-:Y:S02]  /*24510*/  IMAD.MOV.U32 R13, RZ, RZ, R9 ;  /* 0x000000ffff0d7224 */ /* 0x000fe400078e0009 */
[----:B------:R-:W-:-:S07]  /*24520*/  IMAD.MOV.U32 R3, RZ, RZ, R14 ;  /* 0x000000ffff037224 */ /* 0x000fce00078e000e */
[----:B------:R-:W-:Y:S05]  /*24530*/  WARPSYNC.COLLECTIVE R15, `(.L_x_8773) ;  /* 0x000000000f087348 */ /* 0x000fea0003c00000 */
[----:B------:R0:W1:Y:S02]  /*24540*/  SHFL.IDX P6, R14, R13, R12, R11 ;  /* 0x0000000c0d0e7389 */ /* 0x00006400000c000b */
[----:B01----:R-:W-:Y:S01]  /*24550*/  ENDCOLLECTIVE ;  /* 0x000000000000791b */ /* 0x003fe20003800000 */
.L_x_8773:
[----:B------:R-:W-:Y:S02]  /*24560*/  IMAD.MOV.U32 R13, RZ, RZ, R8 ;  /* 0x000000ffff0d7224 */ /* 0x000fe400078e0008 */
[----:B------:R-:W-:-:S07]  /*24570*/  IMAD.MOV.U32 R6, RZ, RZ, R14 ;  /* 0x000000ffff067224 */ /* 0x000fce00078e000e */
[----:B------:R-:W-:Y:S05]  /*24580*/  WARPSYNC.COLLECTIVE R15, `(.L_x_8774) ;  /* 0x000000000f087348 */ /* 0x000fea0003c00000 */
[----:B------:R0:W1:Y:S02]  /*24590*/  SHFL.IDX P6, R14, R13, R12, R11 ;  /* 0x0000000c0d0e7389 */ /* 0x00006400000c000b */
[----:B01----:R-:W-:Y:S01]  /*245a0*/  ENDCOLLECTIVE ;  /* 0x000000000000791b */ /* 0x003fe20003800000 */
.L_x_8774:
[----:B------:R-:W-:Y:S02]  /*245b0*/  IMAD.MOV.U32 R12, RZ, RZ, R3 ;  /* 0x000000ffff0c7224 */ /* 0x000fe400078e0003 */
[----:B------:R-:W-:Y:S01]  /*245c0*/  IMAD.MOV.U32 R13, RZ, RZ, R0 ;  /* 0x000000ffff0d7224 */ /* 0x000fe200078e0000 */
[----:B------:R-:W-:Y:S06]  /*245d0*/  BRA `(.L_x_8775) ;  /* 0xfffffe4800a87947 */ /* 0x000fec000383ffff */
.L_x_8496:
[----:B0-----:R0:W1:Y:S02]  /*245e0*/  SYNCS.PHASECHK.TRANS64.TRYWAIT P1, [R2+URZ+0x38800], R21 ;  /* 0x03880015020075a7 */ /* 0x001064000802017f */
[----:B-1----:R-:W-:Y:S05]  /*245f0*/  @!P1 NANOSLEEP.SYNCS 0x989680 ;  /* 0x009896800000995d */ /* 0x002fea0003900000 */
[----:B------:R-:W1:Y:S02]  /*24600*/  @!P1 SYNCS.PHASECHK.TRANS64 P1, [R2+URZ+0x38800], R21 ;  /* 0x03880015020095a7 */ /* 0x000e64000802007f */
[----:B-1----:R-:W-:Y:S05]  /*24610*/  @!P1 BRA `(.L_x_8496) ;  /* 0xfffffffc00f09947 */ /* 0x002fea000383ffff */
[----:B------:R-:W-:Y:S05]  /*24620*/  BRA `(.L_x_8776) ;  /* 0xfffffe4c00447947 */ /* 0x000fea000383ffff */
.L_x_8502:
[----:B-1----:R1:W2:Y:S02]  /*24630*/  SYNCS.PHASECHK.TRANS64.TRYWAIT P1, [R169+URZ+0x38830], R14 ;  /* 0x0388300ea90075a7 */ /* 0x0022a4000802017f */
[----:B--2---:R-:W-:Y:S05]  /*24640*/  @!P1 NANOSLEEP.SYNCS 0x989680 ;  /* 0x009896800000995d */ /* 0x004fea0003900000 */
[----:B------:R-:W2:Y:S02]  /*24650*/  @!P1 SYNCS.PHASECHK.TRANS64 P1, [R169+URZ+0x38830], R14 ;  /* 0x0388300ea90095a7 */ /* 0x000ea4000802007f */
[----:B--2---:R-:W-:Y:S05]  /*24660*/  @!P1 BRA `(.L_x_8502) ;  /* 0xfffffffc00f09947 */ /* 0x004fea000383ffff */
[----:B------:R-:W-:Y:S05]  /*24670*/  BRA `(.L_x_8501) ;  /* 0xfffffe5800b87947 */ /* 0x000fea000383ffff */
.L_x_8504:
[----:B--2---:R2:W3:Y:S02]  /*24680*/  SYNCS.PHASECHK.TRANS64.TRYWAIT P1, [R2+URZ+0x38810], R3 ;  /* 0x03881003020075a7 */ /* 0x0044e4000802017f */
[----:B---3--:R-:W-:Y:S05]  /*24690*/  @!P1 NANOSLEEP.SYNCS 0x989680 ;  /* 0x009896800000995d */ /* 0x008fea0003900000 */
[----:B------:R-:W3:Y:S02]  /*246a0*/  @!P1 SYNCS.PHASECHK.TRANS64 P1, [R2+URZ+0x38810], R3 ;  /* 0x03881003020095a7 */ /* 0x000ee4000802007f */
[----:B---3--:R-:W-:Y:S05]  /*246b0*/  @!P1 BRA `(.L_x_8504) ;  /* 0xfffffffc00f09947 */ /* 0x008fea000383ffff */
[----:B------:R-:W-:Y:S05]  /*246c0*/  BRA `(.L_x_8777) ;  /* 0xfffffe5c00687947 */ /* 0x000fea000383ffff */
.L_x_8509:
[----:B--2---:R2:W4:Y:S02]  /*246d0*/  SYNCS.PHASECHK.TRANS64.TRYWAIT P2, [R169+URZ+0x38850], R14 ;  /* 0x0388500ea90075a7 */ /* 0x004524000804017f */
[----:B----4-:R-:W-:Y:S05]  /*246e0*/  @!P2 NANOSLEEP.SYNCS 0x989680 ;  /* 0x009896800000a95d */ /* 0x010fea0003900000 */
[----:B------:R-:W4:Y:S02]  /*246f0*/  @!P2 SYNCS.PHASECHK.TRANS64 P2, [R169+URZ+0x38850], R14 ;  /* 0x0388500ea900a5a7 */ /* 0x000f24000804007f */
[----:B----4-:R-:W-:Y:S05]  /*24700*/  @!P2 BRA `(.L_x_8509) ;  /* 0xfffffffc00f0a947 */ /* 0x010fea000383ffff */
[----:B------:R-:W-:Y:S05]  /*24710*/  BRA `(.L_x_8508) ;  /* 0xfffffe5c00947947 */ /* 0x000fea000383ffff */
.L_x_8517:
[----:B-1----:R1:W2:Y:S02]  /*24720*/  SYNCS.PHASECHK.TRANS64.TRYWAIT P3, [R197+URZ+0x38830], R0 ;  /* 0x03883000c50075a7 */ /* 0x0022a4000806017f */
[----:B--2---:R-:W-:Y:S05]  /*24730*/  @!P3 NANOSLEEP.SYNCS 0x989680 ;  /* 0x009896800000b95d */ /* 0x004fea0003900000 */
[----:B------:R-:W2:Y:S02]  /*24740*/  @!P3 SYNCS.PHASECHK.TRANS64 P3, [R197+URZ+0x38830], R0 ;  /* 0x03883000c500b5a7 */ /* 0x000ea4000806007f */
[----:B--2---:R-:W-:Y:S05]  /*24750*/  @!P3 BRA `(.L_x_8517) ;  /* 0xfffffffc00f0b947 */ /* 0x004fea000383ffff */
[----:B------:R-:W-:Y:S05]  /*24760*/  BRA `(.L_x_8516) ;  /* 0xfffffe8800c87947 */ /* 0x000fea000383ffff */
.L_x_8522:
[----:B---3--:R3:W4:Y:S02]  /*24770*/  SYNCS.PHASECHK.TRANS64.TRYWAIT P3, [R197+URZ+0x38850], R0 ;  /* 0x03885000c50075a7 */ /* 0x008724000806017f */
[----:B----4-:R-:W-:Y:S05]  /*24780*/  @!P3 NANOSLEEP.SYNCS 0x989680 ;  /* 0x009896800000b95d */ /* 0x010fea0003900000 */
[----:B------:R-:W4:Y:S02]  /*24790*/  @!P3 SYNCS.PHASECHK.TRANS64 P3, [R197+URZ+0x38850], R0 ;  /* 0x03885000c500b5a7 */ /* 0x000f24000806007f */
[----:B----4-:R-:W-:Y:S05]  /*247a0*/  @!P3 BRA `(.L_x_8522) ;  /* 0xfffffffc00f0b947 */ /* 0x010fea000383ffff */
[----:B------:R-:W-:Y:S05]  /*247b0*/  BRA `(.L_x_8521) ;  /* 0xfffffe8c00647947 */ /* 0x000fea000383ffff */
.L_x_8530:
[----:B0-----:R0:W2:Y:S02]  /*247c0*/  SYNCS.PHASECHK.TRANS64.TRYWAIT P2, [R193+URZ+0x38830], R0 ;  /* 0x03883000c10075a7 */ /* 0x0010a4000804017f */
[----:B--2---:R-:W-:Y:S05]  /*247d0*/  @!P2 NANOSLEEP.SYNCS 0x989680 ;  /* 0x009896800000a95d */ /* 0x004fea0003900000 */
[----:B------:R-:W2:Y:S02]  /*247e0*/  @!P2 SYNCS.PHASECHK.TRANS64 P2, [R193+URZ+0x38830], R0 ;  /* 0x03883000c100a5a7 */ /* 0x000ea4000804007f */
[----:B--2---:R-:W-:Y:S05]  /*247f0*/  @!P2 BRA `(.L_x_8530) ;  /* 0xfffffffc00f0a947 */ /* 0x004fea000383ffff */
[----:B------:R-:W-:Y:S05]  /*24800*/  BRA `(.L_x_8529) ;  /* 0xfffffec000a07947 */ /* 0x000fea000383ffff */
.L_x_8535:
[----:B---3--:R3:W4:Y:S02]  /*24810*/  SYNCS.PHASECHK.TRANS64.TRYWAIT P2, [R193+URZ+0x38850], R0 ;  /* 0x03885000c10075a7 */ /* 0x008724000804017f */
[----:B----4-:R-:W-:Y:S05]  /*24820*/  @!P2 NANOSLEEP.SYNCS 0x989680 ;  /* 0x009896800000a95d */ /* 0x010fea0003900000 */
[----:B------:R-:W4:Y:S02]  /*24830*/  @!P2 SYNCS.PHASECHK.TRANS64 P2, [R193+URZ+0x38850], R0 ;  /* 0x03885000c100a5a7 */ /* 0x000f24000804007f */
[----:B----4-:R-:W-:Y:S05]  /*24840*/  @!P2 BRA `(.L_x_8535) ;  /* 0xfffffffc00f0a947 */ /* 0x010fea000383ffff */
[----:B------:R-:W-:Y:S05]  /*24850*/  BRA `(.L_x_8534) ;  /* 0xfffffec4003c7947 */ /* 0x000fea000383ffff */
.L_x_8570:
        /* <DEDUP_REMOVED lines=11> */
.L_x_8779:
[----:B------:R-:W-:Y:S05]  /*24910*/  BSYNC B1 ;  /* 0x0000000000017941 */ /* 0x000fea0003800000 */
.L_x_8778:
[----:B------:R-:W-:Y:S05]  /*24920*/  BRA `(.L_x_8780) ;  /* 0xffffff6400447947 */ /* 0x000fea000383ffff */
.L_x_8572:
[----:B------:R-:W-:Y:S01]  /*24930*/  BSSY B1, `(.L_x_8781) ;  /* 0x0000006000017945 */ /* 0x000fe20003800000 */
[----:B------:R-:W-:-:S07]  /*24940*/  IMAD.MOV.U32 R15, RZ, RZ, -0x1 ;  /* 0xffffffffff0f7424 */ /* 0x000fce00078e00ff */
[----:B0-----:R-:W-:Y:S05]  /*24950*/  WARPSYNC.COLLECTIVE R15, `(.L_x_8782) ;  /* 0x000000000f0c7348 */ /* 0x001fea0003c00000 */
[----:B------:R-:W-:Y:S02]  /*24960*/  ELECT P6, UR62, PT ;  /* 0x00000000003e782f */ /* 0x000fe400038c0000 */
[----:B------:R-:W-:Y:S01]  /*24970*/  MOV R14, UR62 ;  /* 0x0000003e000e7c02 */ /* 0x000fe20008000f00 */
[----:B0-----:R-:W-:Y:S10]  /*24980*/  ENDCOLLECTIVE ;  /* 0x000000000000791b */ /* 0x001ff40003800000 */
.L_x_8782:
[----:B------:R-:W-:Y:S05]  /*24990*/  BSYNC B1 ;  /* 0x0000000000017941 */ /* 0x000fea0003800000 */
.L_x_8781:
[----:B------:R-:W-:Y:S05]  /*249a0*/  BRA `(.L_x_8571) ;  /* 0xffffff64003c7947 */ /* 0x000fea000383ffff */
.L_x_8574:
[----:B0-----:R0:W1:Y:S02]  /*249b0*/  SYNCS.PHASECHK.TRANS64.TRYWAIT P0, [R18+URZ+0x38820], R3 ;  /* 0x03882003120075a7 */ /* 0x001064000800017f */
[----:B-1----:R-:W-:Y:S05]  /*249c0*/  @!P0 NANOSLEEP.SYNCS 0x989680 ;  /* 0x009896800000895d */ /* 0x002fea0003900000 */
[----:B------:R-:W1:Y:S02]  /*249d0*/  @!P0 SYNCS.PHASECHK.TRANS64 P0, [R18+URZ+0x38820], R3 ;  /* 0x03882003120085a7 */ /* 0x000e64000800007f */
[----:B-1----:R-:W-:Y:S05]  /*249e0*/  @!P0 BRA `(.L_x_8574) ;  /* 0xfffffffc00f08947 */ /* 0x002fea000383ffff */
[----:B------:R-:W-:Y:S05]  /*249f0*/  BRA `(.L_x_8783) ;  /* 0xffffff64004c7947 */ /* 0x000fea000383ffff */
.L_x_8578:
[----:B-1----:R1:W2:Y:S02]  /*24a00*/  SYNCS.PHASECHK.TRANS64.TRYWAIT P0, [R4+URZ+0x388a0], R8 ;  /* 0x0388a008040075a7 */ /* 0x0022a4000800017f */
[----:B--2---:R-:W-:Y:S05]  /*24a10*/  @!P0 NANOSLEEP.SYNCS 0x989680 ;  /* 0x009896800000895d */ /* 0x004fea0003900000 */
[----:B------:R-:W2:Y:S02]  /*24a20*/  @!P0 SYNCS.PHASECHK.TRANS64 P0, [R4+URZ+0x388a0], R8 ;  /* 0x0388a008040085a7 */ /* 0x000ea4000800007f */
[----:B--2---:R-:W-:Y:S05]  /*24a30*/  @!P0 BRA `(.L_x_8578) ;  /* 0xfffffffc00f08947 */ /* 0x004fea000383ffff */
[----:B------:R-:W-:Y:S05]  /*24a40*/  BRA `(.L_x_8784) ;  /* 0xffffff64006c7947 */ /* 0x000fea000383ffff */
.L_x_8583:
[----:B0-----:R0:W2:Y:S02]  /*24a50*/  SYNCS.PHASECHK.TRANS64.TRYWAIT P0, [R4+URZ+0x388c0], R8 ;  /* 0x0388c008040075a7 */ /* 0x0010a4000800017f */
[----:B--2---:R-:W-:Y:S05]  /*24a60*/  @!P0 NANOSLEEP.SYNCS 0x989680 ;  /* 0x009896800000895d */ /* 0x004fea0003900000 */
[----:B------:R-:W2:Y:S02]  /*24a70*/  @!P0 SYNCS.PHASECHK.TRANS64 P0, [R4+URZ+0x388c0], R8 ;  /* 0x0388c008040085a7 */ /* 0x000ea4000800007f */
[----:B--2---:R-:W-:Y:S05]  /*24a80*/  @!P0 BRA `(.L_x_8583) ;  /* 0xfffffffc00f08947 */ /* 0x004fea000383ffff */
[----:B------:R-:W-:Y:S05]  /*24a90*/  BRA `(.L_x_8785) ;  /* 0xffffff6400ec7947 */ /* 0x000fea000383ffff */
.L_x_8597:
[----:B0-----:R0:W1:Y:S02]  /*24aa0*/  SYNCS.PHASECHK.TRANS64.TRYWAIT P1, [R4+URZ+0x388a0], R5 ;  /* 0x0388a005040075a7 */ /* 0x001064000802017f */
[----:B-1----:R-:W-:Y:S05]  /*24ab0*/  @!P1 NANOSLEEP.SYNCS 0x989680 ;  /* 0x009896800000995d */ /* 0x002fea0003900000 */
[----:B------:R-:W1:Y:S02]  /*24ac0*/  @!P1 SYNCS.PHASECHK.TRANS64 P1, [R4+URZ+0x388a0], R5 ;  /* 0x0388a005040095a7 */ /* 0x000e64000802007f */
[----:B-1----:R-:W-:Y:S05]  /*24ad0*/  @!P1 BRA `(.L_x_8597) ;  /* 0xfffffffc00f09947 */ /* 0x002fea000383ffff */
[----:B------:R-:W-:Y:S05]  /*24ae0*/  BRA `(.L_x_8786) ;  /* 0xffffff70006c7947 */ /* 0x000fea000383ffff */
.L_x_8602:
[----:B-1----:R1:W2:Y:S02]  /*24af0*/  SYNCS.PHASECHK.TRANS64.TRYWAIT P1, [R4+URZ+0x388c0], R5 ;  /* 0x0388c005040075a7 */ /* 0x0022a4000802017f */
[----:B--2---:R-:W-:Y:S05]  /*24b00*/  @!P1 NANOSLEEP.SYNCS 0x989680 ;  /* 0x009896800000995d */ /* 0x004fea0003900000 */
[----:B------:R-:W2:Y:S02]  /*24b10*/  @!P1 SYNCS.PHASECHK.TRANS64 P1, [R4+URZ+0x388c0], R5 ;  /* 0x0388c005040095a7 */ /* 0x000ea4000802007f */
[----:B--2---:R-:W-:Y:S05]  /*24b20*/  @!P1 BRA `(.L_x_8602) ;  /* 0xfffffffc00f09947 */ /* 0x004fea000383ffff */
[----:B------:R-:W-:Y:S05]  /*24b30*/  BRA `(.L_x_8787) ;  /* 0xffffff7000e87947 */ /* 0x000fea000383ffff */
.L_x_8624:
        /* <DEDUP_REMOVED lines=11> */
.L_x_8789:
[----:B------:R-:W-:Y:S05]  /*24bf0*/  BSYNC B0 ;  /* 0x0000000000007941 */ /* 0x000fea0003800000 */
.L_x_8788:
[----:B------:R-:W-:Y:S05]  /*24c00*/  BRA `(.L_x_8790) ;  /* 0xffffff8400907947 */ /* 0x000fea000383ffff */
.L_x_8626:
[----:B------:R-:W-:Y:S01]  /*24c10*/  BSSY B0, `(.L_x_8791) ;  /* 0x0000006000007945 */ /* 0x000fe20003800000 */
[----:B------:R-:W-:-:S07]  /*24c20*/  IMAD.MOV.U32 R15, RZ, RZ, -0x1 ;  /* 0xffffffffff0f7424 */ /* 0x000fce00078e00ff */
[----:B0-----:R-:W-:Y:S05]  /*24c30*/  WARPSYNC.COLLECTIVE R15, `(.L_x_8792) ;  /* 0x000000000f0c7348 */ /* 0x001fea0003c00000 */
[----:B------:R-:W-:Y:S02]  /*24c40*/  ELECT P6, UR62, PT ;  /* 0x00000000003e782f */ /* 0x000fe400038c0000 */
[----:B------:R-:W-:Y:S01]  /*24c50*/  MOV R14, UR62 ;  /* 0x0000003e000e7c02 */ /* 0x000fe20008000f00 */
[----:B0-----:R-:W-:Y:S10]  /*24c60*/  ENDCOLLECTIVE ;  /* 0x000000000000791b */ /* 0x001ff40003800000 */
.L_x_8792:
[----:B------:R-:W-:Y:S05]  /*24c70*/  BSYNC B0 ;  /* 0x0000000000007941 */ /* 0x000fea0003800000 */
.L_x_8791:
[----:B------:R-:W-:Y:S05]  /*24c80*/  BRA `(.L_x_8793) ;  /* 0xffffff8400947947 */ /* 0x000fea000383ffff */
.L_x_8628:
[----:B-1----:R1:W2:Y:S02]  /*24c90*/  SYNCS.PHASECHK.TRANS64.TRYWAIT P0, [R0+URZ+0x38840], R2 ;  /* 0x03884002000075a7 */ /* 0x0022a4000800017f */
[----:B--2---:R-:W-:Y:S05]  /*24ca0*/  @!P0 NANOSLEEP.SYNCS 0x989680 ;  /* 0x009896800000895d */ /* 0x004fea0003900000 */
[----:B------:R-:W2:Y:S02]  /*24cb0*/  @!P0 SYNCS.PHASECHK.TRANS64 P0, [R0+URZ+0x38840], R2 ;  /* 0x03884002000085a7 */ /* 0x000ea4000800007f */
[----:B--2---:R-:W-:Y:S05]  /*24cc0*/  @!P0 BRA `(.L_x_8628) ;  /* 0xfffffffc00f08947 */ /* 0x004fea000383ffff */
[----:B------:R-:W-:Y:S05]  /*24cd0*/  BRA `(.L_x_8794) ;  /* 0xffffff8400f87947 */ /* 0x000fea000383ffff */
.L_x_8632:
        /* <DEDUP_REMOVED lines=9> */
.L_x_8795:
[----:B------:R-:W-:Y:S02]  /*24d70*/  IMAD.MOV.U32 R13, RZ, RZ, R3 ;  /* 0x000000ffff0d7224 */ /* 0x000fe400078e0003 */
[----:B------:R-:W-:Y:S01]  /*24d80*/  IMAD.MOV.U32 R4, RZ, RZ, R14 ;  /* 0x000000ffff047224 */ /* 0x000fe200078e000e */
[----:B------:R-:W-:-:S07]  /*24d90*/  LOP3.LUT R6, R6, 0x7f, RZ, 0xc0, !PT ;  /* 0x0000007f06067812 */ /* 0x000fce00078ec0ff */
[----:B------:R-:W-:Y:S05]  /*24da0*/  WARPSYNC.COLLECTIVE R15, `(.L_x_8796) ;  /* 0x000000000f087348 */ /* 0x000fea0003c00000 */
[----:B------:R0:W1:Y:S02]  /*24db0*/  SHFL.IDX P6, R14, R13, R12, R11 ;  /* 0x0000000c0d0e7389 */ /* 0x00006400000c000b */
[----:B01----:R-:W-:Y:S01]  /*24dc0*/  ENDCOLLECTIVE ;  /* 0x000000000000791b */ /* 0x003fe20003800000 */
.L_x_8796:
        /* <DEDUP_REMOVED lines=9> */
.L_x_8797:
[----:B------:R-:W-:Y:S02]  /*24e60*/  IMAD.MOV.U32 R13, RZ, RZ, R3 ;  /* 0x000000ffff0d7224 */ /* 0x000fe400078e0003 */
[----:B------:R-:W-:-:S07]  /*24e70*/  IMAD.MOV.U32 R6, RZ, RZ, R14 ;  /* 0x000000ffff067224 */ /* 0x000fce00078e000e */
[----:B------:R-:W-:Y:S05]  /*24e80*/  WARPSYNC.COLLECTIVE R15, `(.L_x_8798) ;  /* 0x000000000f087348 */ /* 0x000fea0003c00000 */
[----:B------:R0:W1:Y:S02]  /*24e90*/  SHFL.IDX P6, R14, R13, R12, R11 ;  /* 0x0000000c0d0e7389 */ /* 0x00006400000c000b */
[----:B01----:R-:W-:Y:S01]  /*24ea0*/  ENDCOLLECTIVE ;  /* 0x000000000000791b */ /* 0x003fe20003800000 */
.L_x_8798:
        /* <DEDUP_REMOVED lines=22> */
.L_x_8799:
        /* <DEDUP_REMOVED lines=10> */
.L_x_8800:
        /* <DEDUP_REMOVED lines=11> */
.L_x_8801:
        /* <DEDUP_REMOVED lines=14> */
.L_x_8802:
[----:B------:R-:W-:Y:S01]  /*25240*/  IMAD.MOV.U32 R3, RZ, RZ, R14 ;  /* 0x000000ffff037224 */ /* 0x000fe200078e000e */
[----:B------:R-:W-:Y:S06]  /*25250*/  BRA `(.L_x_8803) ;  /* 0xffffff8c00347947 */ /* 0x000fec000383ffff */
.L_x_8636:
        /* <DEDUP_REMOVED lines=26> */
.L_x_8805:
[----:B------:R-:W-:Y:S05]  /*25400*/  BSYNC B0 ;  /* 0x0000000000007941 */ /* 0x000fea0003800000 */
.L_x_8804:
        /* <DEDUP_REMOVED lines=13> */
.L_x_8806:
        /* <DEDUP_REMOVED lines=40> */
.L_x_8807:
        /* <DEDUP_REMOVED lines=17> */
.L_x_8808:
        /* <DEDUP_REMOVED lines=29> */
.L_x_8809:
        /* <DEDUP_REMOVED lines=12> */
.L_x_8810:
        /* <DEDUP_REMOVED lines=34> */
.L_x_8811:
[----:B------:R-:W-:Y:S02]  /*25d20*/  IMAD.MOV.U32 R13, RZ, RZ, R0 ;  /* 0x000000ffff0d7224 */ /* 0x000fe400078e0000 */
[----:B------:R-:W-:-:S07]  /*25d30*/  IMAD.MOV.U32 R4, RZ, RZ, R14 ;  /* 0x000000ffff047224 */ /* 0x000fce00078e000e */
[----:B------:R-:W-:Y:S05]  /*25d40*/  WARPSYNC.COLLECTIVE R15, `(.L_x_8812) ;  /* 0x000000000f087348 */ /* 0x000fea0003c00000 */
[----:B------:R0:W1:Y:S02]  /*25d50*/  SHFL.IDX P6, R14, R13, R12, R11 ;  /* 0x0000000c0d0e7389 */ /* 0x00006400000c000b */
[----:B01----:R-:W-:Y:S01]  /*25d60*/  ENDCOLLECTIVE ;  /* 0x000000000000791b */ /* 0x003fe20003800000 */
.L_x_8812:
[----:B------:R-:W-:Y:S01]  /*25d70*/  IMAD.MOV.U32 R0, RZ, RZ, R14 ;  /* 0x000000ffff007224 */ /* 0x000fe200078e000e */
[----:B------:R-:W-:Y:S06]  /*25d80*/  BRA `(.L_x_8813) ;  /* 0xffffff90000c7947 */ /* 0x000fec000383ffff */
.L_x_8641:
[----:B0-----:R0:W2:Y:S02]  /*25d90*/  SYNCS.PHASECHK.TRANS64.TRYWAIT P0, [R18+URZ+0x38820], R0 ;  /* 0x03882000120075a7 */ /* 0x0010a4000800017f */
[----:B--2---:R-:W-:Y:S05]  /*25da0*/  @!P0 NANOSLEEP.SYNCS 0x989680 ;  /* 0x009896800000895d */ /* 0x004fea0003900000 */
[----:B------:R-:W2:Y:S02]  /*25db0*/  @!P0 SYNCS.PHASECHK.TRANS64 P0, [R18+URZ+0x38820], R0 ;  /* 0x03882000120085a7 */ /* 0x000ea4000800007f */
[----:B--2---:R-:W-:Y:S05]  /*25dc0*/  @!P0 BRA `(.L_x_8641) ;  /* 0xfffffffc00f08947 */ /* 0x004fea000383ffff */
[----:B------:R-:W-:Y:S05]  /*25dd0*/  BRA `(.L_x_8814) ;  /* 0xffffff9000c47947 */ /* 0x000fea000383ffff */
.L_x_8645:
[----:B0-----:R0:W1:Y:S02]  /*25de0*/  SYNCS.PHASECHK.TRANS64.TRYWAIT P0, [R0+URZ+0x38860], R2 ;  /* 0x03886002000075a7 */ /* 0x001064000800017f */
[----:B-1----:R-:W-:Y:S05]  /*25df0*/  @!P0 NANOSLEEP.SYNCS 0x989680 ;  /* 0x009896800000895d */ /* 0x002fea0003900000 */
[----:B------:R-:W1:Y:S02]  /*25e00*/  @!P0 SYNCS.PHASECHK.TRANS64 P0, [R0+URZ+0x38860], R2 ;  /* 0x03886002000085a7 */ /* 0x000e64000800007f */
[----:B-1----:R-:W-:Y:S05]  /*25e10*/  @!P0 BRA `(.L_x_8645) ;  /* 0xfffffffc00f08947 */ /* 0x002fea000383ffff */
[----:B------:R-:W-:Y:S05]  /*25e20*/  BRA `(.L_x_8815) ;  /* 0xffffff9000e87947 */ /* 0x000fea000383ffff */
.L_x_8664:
[----:B-1----:R1:W2:Y:S02]  /*25e30*/  SYNCS.PHASECHK.TRANS64.TRYWAIT P0, [R2+URZ+0x38840], R6 ;  /* 0x03884006020075a7 */ /* 0x0022a4000800017f */
[----:B--2---:R-:W-:Y:S05]  /*25e40*/  @!P0 NANOSLEEP.SYNCS 0x989680 ;  /* 0x009896800000895d */ /* 0x004fea0003900000 */
[----:B------:R-:W2:Y:S02]  /*25e50*/  @!P0 SYNCS.PHASECHK.TRANS64 P0, [R2+URZ+0x38840], R6 ;  /* 0x03884006020085a7 */ /* 0x000ea4000800007f */
[----:B--2---:R-:W-:Y:S05]  /*25e60*/  @!P0 BRA `(.L_x_8664) ;  /* 0xfffffffc00f08947 */ /* 0x004fea000383ffff */
[----:B------:R-:W-:Y:S05]  /*25e70*/  BRA `(.L_x_8816) ;  /* 0xffffffa000007947 */ /* 0x000fea000383ffff */
.L_x_8669:
[----:B0-----:R0:W2:Y:S02]  /*25e80*/  SYNCS.PHASECHK.TRANS64.TRYWAIT P0, [R2+URZ+0x38860], R6 ;  /* 0x03886006020075a7 */ /* 0x0010a4000800017f */
[----:B--2---:R-:W-:Y:S05]  /*25e90*/  @!P0 NANOSLEEP.SYNCS 0x989680 ;  /* 0x009896800000895d */ /* 0x004fea0003900000 */
[----:B------:R-:W2:Y:S02]  /*25ea0*/  @!P0 SYNCS.PHASECHK.TRANS64 P0, [R2+URZ+0x38860], R6 ;  /* 0x03886006020085a7 */ /* 0x000ea4000800007f */
[----:B--2---:R-:W-:Y:S05]  /*25eb0*/  @!P0 BRA `(.L_x_8669) ;  /* 0xfffffffc00f08947 */ /* 0x004fea000383ffff */
[----:B------:R-:W-:Y:S05]  /*25ec0*/  BRA `(.L_x_8817) ;  /* 0xffffffa000807947 */ /* 0x000fea000383ffff */
.L_x_8684:
[----:B-1----:R1:W2:Y:S02]  /*25ed0*/  SYNCS.PHASECHK.TRANS64.TRYWAIT P0, [R3+URZ+0x38840], R2 ;  /* 0x03884002030075a7 */ /* 0x0022a4000800017f */
[----:B--2---:R-:W-:Y:S05]  /*25ee0*/  @!P0 NANOSLEEP.SYNCS 0x989680 ;  /* 0x009896800000895d */ /* 0x004fea0003900000 */
[----:B------:R-:W2:Y:S02]  /*25ef0*/  @!P0 SYNCS.PHASECHK.TRANS64 P0, [R3+URZ+0x38840], R2 ;  /* 0x03884002030085a7 */ /* 0x000ea4000800007f */
[----:B--2---:R-:W-:Y:S05]  /*25f00*/  @!P0 BRA `(.L_x_8684) ;  /* 0xfffffffc00f08947 */ /* 0x004fea000383ffff */
[----:B------:R-:W-:Y:S05]  /*25f10*/  BRA `(.L_x_8818) ;  /* 0xffffffac00607947 */ /* 0x000fea000383ffff */
.L_x_8689:
[----:B0-----:R0:W2:Y:S02]  /*25f20*/  SYNCS.PHASECHK.TRANS64.TRYWAIT P0, [R3+URZ+0x38860], R2 ;  /* 0x03886002030075a7 */ /* 0x0010a4000800017f */
[----:B--2---:R-:W-:Y:S05]  /*25f30*/  @!P0 NANOSLEEP.SYNCS 0x989680 ;  /* 0x009896800000895d */ /* 0x004fea0003900000 */
[----:B------:R-:W2:Y:S02]  /*25f40*/  @!P0 SYNCS.PHASECHK.TRANS64 P0, [R3+URZ+0x38860], R2 ;  /* 0x03886002030085a7 */ /* 0x000ea4000800007f */
[----:B--2---:R-:W-:Y:S05]  /*25f50*/  @!P0 BRA `(.L_x_8689) ;  /* 0xfffffffc00f08947 */ /* 0x004fea000383ffff */
[----:B------:R-:W-:Y:S05]  /*25f60*/  BRA `(.L_x_8819) ;  /* 0xffffffac00dc7947 */ /* 0x000fea000383ffff */
.L_x_8704:
[----:B-1----:R1:W2:Y:S02]  /*25f70*/  SYNCS.PHASECHK.TRANS64.TRYWAIT P0, [R3+URZ+0x38840], R2 ;  /* 0x03884002030075a7 */ /* 0x0022a4000800017f */
[----:B--2---:R-:W-:Y:S05]  /*25f80*/  @!P0 NANOSLEEP.SYNCS 0x989680 ;  /* 0x009896800000895d */ /* 0x004fea0003900000 */
[----:B------:R-:W2:Y:S02]  /*25f90*/  @!P0 SYNCS.PHASECHK.TRANS64 P0, [R3+URZ+0x38840], R2 ;  /* 0x03884002030085a7 */ /* 0x000ea4000800007f */
[----:B--2---:R-:W-:Y:S05]  /*25fa0*/  @!P0 BRA `(.L_x_8704) ;  /* 0xfffffffc00f08947 */ /* 0x004fea000383ffff */
[----:B------:R-:W-:Y:S05]  /*25fb0*/  BRA `(.L_x_8820) ;  /* 0xffffffb8009c7947 */ /* 0x000fea000383ffff */
.L_x_8709:
[----:B--2---:R2:W3:Y:S02]  /*25fc0*/  SYNCS.PHASECHK.TRANS64.TRYWAIT P0, [R3+URZ+0x38860], R2 ;  /* 0x03886002030075a7 */ /* 0x0044e4000800017f */
[----:B---3--:R-:W-:Y:S05]  /*25fd0*/  @!P0 NANOSLEEP.SYNCS 0x989680 ;  /* 0x009896800000895d */ /* 0x008fea0003900000 */
[----:B------:R-:W3:Y:S02]  /*25fe0*/  @!P0 SYNCS.PHASECHK.TRANS64 P0, [R3+URZ+0x38860], R2 ;  /* 0x03886002030085a7 */ /* 0x000ee4000800007f */
[----:B---3--:R-:W-:Y:S05]  /*25ff0*/  @!P0 BRA `(.L_x_8709) ;  /* 0xfffffffc00f08947 */ /* 0x008fea000383ffff */
[----:B------:R-:W-:Y:S05]  /*26000*/  BRA `(.L_x_8821) ;  /* 0xffffffbc001c7947 */ /* 0x000fea000383ffff */
.L_x_8725:
[----:B--2---:R-:W2:Y:S01]  /*26010*/  LDL R2, [R1] ;  /* 0x0000000001027983 */ /* 0x004ea20000100800 */
[----:B------:R-:W-:Y:S01]  /*26020*/  BSSY B0, `(.L_x_8822) ;  /* 0x0000008000007945 */ /* 0x000fe20003800000 */
[----:B------:R-:W-:Y:S02]  /*26030*/  IMAD.MOV.U32 R12, RZ, RZ, RZ ;  /* 0x000000ffff0c7224 */ /* 0x000fe400078e00ff */
[----:B------:R-:W-:Y:S02]  /*26040*/  IMAD.MOV.U32 R11, RZ, RZ, 0x1f ;  /* 0x0000001fff0b7424 */ /* 0x000fe400078e00ff */
[----:B------:R-:W-:Y:S02]  /*26050*/  IMAD.MOV.U32 R15, RZ, RZ, -0x1 ;  /* 0xffffffffff0f7424 */ /* 0x000fe400078e00ff */
[----:B--2---:R-:W-:-:S07]  /*26060*/  IMAD.MOV.U32 R13, RZ, RZ, R2 ;  /* 0x000000ffff0d7224 */ /* 0x004fce00078e0002 */
[----:B01-34-:R-:W-:Y:S05]  /*26070*/  WARPSYNC.COLLECTIVE R15, `(.L_x_8823) ;  /* 0x000000000f087348 */ /* 0x01bfea0003c00000 */
[----:B------:R2:W0:Y:S02]  /*26080*/  SHFL.IDX P6, R14, R13, R12, R11 ;  /* 0x0000000c0d0e7389 */ /* 0x00042400000c000b */
[----:B01234-:R-:W-:Y:S01]  /*26090*/  ENDCOLLECTIVE ;  /* 0x000000000000791b */ /* 0x01ffe20003800000 */
.L_x_8823:
[----:B------:R-:W-:Y:S05]  /*260a0*/  BSYNC B0 ;  /* 0x0000000000007941 */ /* 0x000fea0003800000 */
.L_x_8822:
        /* <DEDUP_REMOVED lines=9> */
.L_x_8824:
        /* <DEDUP_REMOVED lines=26> */
.L_x_8825:
        /* <DEDUP_REMOVED lines=8> */
.L_x_8826:
        /* <DEDUP_REMOVED lines=8> */
.L_x_8827:
        /* <DEDUP_REMOVED lines=8> */
.L_x_8828:
        /* <DEDUP_REMOVED lines=8> */
.L_x_8829:
        /* <DEDUP_REMOVED lines=9> */
.L_x_8830:
[----:B------:R-:W-:Y:S01]  /*26570*/  IMAD.MOV.U32 R9, RZ, RZ, R14 ;  /* 0x000000ffff097224 */ /* 0x000fe200078e000e */
[----:B------:R-:W-:Y:S06]  /*26580*/  BRA `(.L_x_8831) ;  /* 0xffffffc4005c7947 */ /* 0x000fec000383ffff */
.L_x_8728:
        /* <DEDUP_REMOVED lines=8> */
.L_x_8833:
[----:B------:R-:W-:Y:S05]  /*26610*/  BSYNC B0 ;  /* 0x0000000000007941 */ /* 0x000fea0003800000 */
.L_x_8832:
        /* <DEDUP_REMOVED lines=10> */
.L_x_8834:
        /* <DEDUP_REMOVED lines=8> */
.L_x_8835:
        /* <DEDUP_REMOVED lines=8> */
.L_x_8836:
        /* <DEDUP_REMOVED lines=8> */
.L_x_8837:
        /* <DEDUP_REMOVED lines=9> */
.L_x_8838:
[----:B------:R-:W-:Y:S01]  /*268d0*/  IMAD.MOV.U32 R9, RZ, RZ, R14 ;  /* 0x000000ffff097224 */ /* 0x000fe200078e000e */
[----:B------:R-:W-:Y:S06]  /*268e0*/  BRA `(.L_x_8839) ;  /* 0xffffffc400307947 */ /* 0x000fec000383ffff */
.L_x_8730:
[----:B------:R-:W-:Y:S01]  /*268f0*/  BSSY B0, `(.L_x_8840) ;  /* 0x0000006000007945 */ /* 0x000fe20003800000 */
[----:B------:R-:W-:Y:S01]  /*26900*/  PLOP3.LUT P6, PT, P6, PT, PT, 0x8, 0x0 ;  /* 0x000000000000781c */ /* 0x000fe200037ce170 */
[----:B------:R-:W-:-:S12]  /*26910*/  IMAD.MOV.U32 R15, RZ, RZ, -0x1 ;  /* 0xffffffffff0f7424 */ /* 0x000fd800078e00ff */
[----:B0-----:R-:W-:Y:S05]  /*26920*/  WARPSYNC.COLLECTIVE R15, `(.L_x_8841) ;  /* 0x000000000f087348 */ /* 0x001fea0003c00000 */
[----:B------:R-:W-:Y:S01]  /*26930*/  VOTE.ANY R14, PT, P6 ;  /* 0x00000000000e7806 */ /* 0x000fe200030e0100 */
[----:B0-----:R-:W-:Y:S06]  /*26940*/  ENDCOLLECTIVE ;  /* 0x000000000000791b */ /* 0x001fec0003800000 */
.L_x_8841:
[----:B------:R-:W-:Y:S05]  /*26950*/  BSYNC B0 ;  /* 0x0000000000007941 */ /* 0x000fea0003800000 */
.L_x_8840:
        /* <DEDUP_REMOVED lines=10> */
.L_x_8842:
[----:B------:R-:W-:Y:S02]  /*26a00*/  IMAD.MOV.U32 R13, RZ, RZ, R6 ;  /* 0x000000ffff0d7224 */ /* 0x000fe400078e0006 */
[----:B------:R-:W-:-:S07]  /*26a10*/  IMAD.MOV.U32 R0, RZ, RZ, R14 ;  /* 0x000000ffff007224 */ /* 0x000fce00078e000e */
[----:B------:R-:W-:Y:S05]  /*26a20*/  WARPSYNC.COLLECTIVE R15, `(.L_x_8843) ;  /* 0x000000000f087348 */ /* 0x000fea0003c00000 */
[----:B------:R0:W1:Y:S02]  /*26a30*/  SHFL.IDX P6, R14, R13, R12, R11 ;  /* 0x0000000c0d0e7389 */ /* 0x00006400000c000b */
[----:B01----:R-:W-:Y:S01]  /*26a40*/  ENDCOLLECTIVE ;  /* 0x000000000000791b */ /* 0x003fe20003800000 */
.L_x_8843:
[----:B------:R-:W-:Y:S02]  /*26a50*/  IMAD.MOV.U32 R6, RZ, RZ, R14 ;  /* 0x000000ffff067224 */ /* 0x000fe400078e000e */
[----:B------:R-:W-:-:S05]  /*26a60*/  IMAD.IADD R10, R4, 0x1, R10 ;  /* 0x00000001040a7824 */ /* 0x000fca00078e020a */
[----:B------:R0:W-:Y:S01]  /*26a70*/  STL [R1+0xc], R10 ;  /* 0x00000c0a01007387 */ /* 0x0001e20000100800 */
[----:B------:R-:W-:Y:S05]  /*26a80*/  BRA `(.L_x_8844) ;  /* 0xffffffc400107947 */ /* 0x000fea000383ffff */
.L_x_8732:
        /* <DEDUP_REMOVED lines=8> */
.L_x_8846:
[----:B------:R-:W-:Y:S05]  /*26b10*/  BSYNC B0 ;  /* 0x0000000000007941 */ /* 0x000fea0003800000 */
.L_x_8845:
[----:B------:R-:W-:Y:S01]  /*26b20*/  IMAD.MOV.U32 R4, RZ, RZ, R14 ;  /* 0x000000ffff047224 */ /* 0x000fe200078e000e */
[----:B------:R-:W-:Y:S06]  /*26b30*/  BRA `(.L_x_8847) ;  /* 0xffffffc000fc7947 */ /* 0x000fec000383ffff */
.L_x_8738:
[----:B0-----:R0:W1:Y:S02]  /*26b40*/  SYNCS.PHASECHK.TRANS64.TRYWAIT P0, [R0+URZ+0x38820], R3 ;  /* 0x03882003000075a7 */ /* 0x001064000800017f */
[----:B-1----:R-:W-:Y:S05]  /*26b50*/  @!P0 NANOSLEEP.SYNCS 0x989680 ;  /* 0x009896800000895d */ /* 0x002fea0003900000 */
[----:B------:R-:W1:Y:S02]  /*26b60*/  @!P0 SYNCS.PHASECHK.TRANS64 P0, [R0+URZ+0x38820], R3 ;  /* 0x03882003000085a7 */ /* 0x000e64000800007f */
[----:B-1----:R-:W-:Y:S05]  /*26b70*/  @!P0 BRA `(.L_x_8738) ;  /* 0xfffffffc00f08947 */ /* 0x002fea000383ffff */
[----:B------:R-:W-:Y:S05]  /*26b80*/  BRA `(.L_x_8848) ;  /* 0xffffffcc009c7947 */ /* 0x000fea000383ffff */
.L_x_8739:
        /* <DEDUP_REMOVED lines=11> */
.L_x_8850:
[----:B------:R-:W-:Y:S05]  /*26c40*/  BSYNC B0 ;  /* 0x0000000000007941 */ /* 0x000fea0003800000 */
.L_x_8849:
[----:B------:R-:W-:Y:S05]  /*26c50*/  BRA `(.L_x_8851) ;  /* 0xffffffcc00847947 */ /* 0x000fea000383ffff */
.L_x_8740:
[----:B------:R-:W-:Y:S01]  /*26c60*/  BSSY B0, `(.L_x_8852) ;  /* 0x0000006000007945 */ /* 0x000fe20003800000 */
[----:B------:R-:W-:-:S07]  /*26c70*/  IMAD.MOV.U32 R15, RZ, RZ, -0x1 ;  /* 0xffffffffff0f7424 */ /* 0x000fce00078e00ff */
[----:B01----:R-:W-:Y:S05]  /*26c80*/  WARPSYNC.COLLECTIVE R15, `(.L_x_8853) ;  /* 0x000000000f0c7348 */ /* 0x003fea0003c00000 */
[----:B------:R-:W-:Y:S02]  /*26c90*/  ELECT P6, UR62, PT ;  /* 0x00000000003e782f */ /* 0x000fe400038c0000 */
[----:B------:R-:W-:Y:S01]  /*26ca0*/  MOV R14, UR62 ;  /* 0x0000003e000e7c02 */ /* 0x000fe20008000f00 */
[----:B01----:R-:W-:Y:S10]  /*26cb0*/  ENDCOLLECTIVE ;  /* 0x000000000000791b */ /* 0x003ff40003800000 */
.L_x_8853:
[----:B------:R-:W-:Y:S05]  /*26cc0*/  BSYNC B0 ;  /* 0x0000000000007941 */ /* 0x000fea0003800000 */
.L_x_8852:
[----:B------:R-:W-:Y:S05]  /*26cd0*/  BRA `(.L_x_8854) ;  /* 0xffffffcc00787947 */ /* 0x000fea000383ffff */
.L_x_8742:
[----:B0-----:R0:W1:Y:S02]  /*26ce0*/  SYNCS.PHASECHK.TRANS64.TRYWAIT P0, [R6+URZ], R5 ;  /* 0x00000005060075a7 */ /* 0x001064000800017f */
[----:B-1----:R-:W-:Y:S05]  /*26cf0*/  @!P0 NANOSLEEP.SYNCS 0x989680 ;  /* 0x009896800000895d */ /* 0x002fea0003900000 */
[----:B------:R-:W1:Y:S02]  /*26d00*/  @!P0 SYNCS.PHASECHK.TRANS64 P0, [R6+URZ], R5 ;  /* 0x00000005060085a7 */ /* 0x000e64000800007f */
[----:B-1----:R-:W-:Y:S05]  /*26d10*/  @!P0 BRA `(.L_x_8742) ;  /* 0xfffffffc00f08947 */ /* 0x002fea000383ffff */
[----:B------:R-:W-:Y:S05]  /*26d20*/  BRA `(.L_x_8855) ;  /* 0xffffffcc00b47947 */ /* 0x000fea000383ffff */
.L_x_8743:
[----:B-1----:R1:W2:Y:S02]  /*26d30*/  SYNCS.PHASECHK.TRANS64.TRYWAIT P0, [R7+URZ], R2 ;  /* 0x00000002070075a7 */ /* 0x0022a4000800017f */
[----:B--2---:R-:W-:Y:S05]  /*26d40*/  @!P0 NANOSLEEP.SYNCS 0x989680 ;  /* 0x009896800000895d */ /* 0x004fea0003900000 */
[----:B------:R-:W2:Y:S02]  /*26d50*/  @!P0 SYNCS.PHASECHK.TRANS64 P0, [R7+URZ], R2 ;  /* 0x00000002070085a7 */ /* 0x000ea4000800007f */
[----:B--2---:R-:W-:Y:S05]  /*26d60*/  @!P0 BRA `(.L_x_8743) ;  /* 0xfffffffc00f08947 */ /* 0x004fea000383ffff */
[----:B------:R-:W-:Y:S05]  /*26d70*/  BRA `(.L_x_8856) ;  /* 0xffffffcc00a87947 */ /* 0x000fea000383ffff */
.L_x_8745:
[----:B--2---:R2:W3:Y:S02]  /*26d80*/  SYNCS.PHASECHK.TRANS64.TRYWAIT P0, [R4+URZ], R5 ;  /* 0x00000005040075a7 */ /* 0x0044e4000800017f */
[----:B---3--:R-:W-:Y:S05]  /*26d90*/  @!P0 NANOSLEEP.SYNCS 0x989680 ;  /* 0x009896800000895d */ /* 0x008fea0003900000 */
[----:B------:R-:W3:Y:S02]  /*26da0*/  @!P0 SYNCS.PHASECHK.TRANS64 P0, [R4+URZ], R5 ;  /* 0x00000005040085a7 */ /* 0x000ee4000800007f */
[----:B---3--:R-:W-:Y:S05]  /*26db0*/  @!P0 BRA `(.L_x_8745) ;  /* 0xfffffffc00f08947 */ /* 0x008fea000383ffff */
[----:B------:R-:W-:Y:S05]  /*26dc0*/  BRA `(.L_x_8857) ;  /* 0xffffffcc00b07947 */ /* 0x000fea000383ffff */
.L_x_8858:
        /* <DEDUP_REMOVED lines=11> */
.L_x_15013:


//--------------------- .text._ZN7cutlass13device_kernelIN5flash11enable_sm90INS1_16FlashAttnFwdSm90INS1_25CollectiveMainloopFwdSm90ILi2EN4cute5tupleIJNS5_1CILi1EEES8_S8_EEENS6_IJNS7_ILi128EEENS7_ILi96EEENS7_ILi64EEEEEELi256ENS_6half_tEfNS_4arch4Sm90ELb0ELb0ELb0ELb0ELb0ELb0ELb0ELb1ELb0ELb1ELb1ELb0EEENS1_21CollectiveEpilogueFwdINS6_IJSA_NS7_ILi256EEESB_EEES9_SE_SG_Li256ELb0ELb1ELb1ELb0EEENS1_19SingleTileSchedulerILb0ELb1ELb1ELi128EEEEEEEEEvNT_6ParamsE --------------------------
	.section	.text._ZN7cutlass13device_kernelIN5flash11enable_sm90INS1_16FlashAttnFwdSm90INS1_25CollectiveMainloopFwdSm90ILi2EN4cute5tupleIJNS5_1CILi1EEES8_S8_EEENS6_IJNS7_ILi128EEENS7_ILi96EEENS7_ILi64EEEEEELi256ENS_6half_tEfNS_4arch4Sm90ELb0ELb0ELb0ELb0ELb0ELb0ELb0ELb1ELb0ELb1ELb1ELb0EEENS1_21CollectiveEpilogueFwdINS6_IJSA_NS7_ILi256EEESB_EEES9_SE_SG_Li256ELb0ELb1ELb1ELb0EEENS1_19SingleTileSchedulerILb0ELb1ELb1ELi128EEEEEEEEEvNT_6ParamsE,"ax",@progbits
	.align	128
.text._ZN7cutlass13device_kernelIN5flash11enable_sm90INS1_16FlashAttnFwdSm90INS1_25CollectiveMainloopFwdSm90ILi2EN4cute5tupleIJNS5_1CILi1EEES8_S8_EEENS6_IJNS7_ILi128EEENS7_ILi96EEENS7_ILi64EEEEEELi256ENS_6half_tEfNS_4arch4Sm90ELb0ELb0ELb0ELb0ELb0ELb0ELb0ELb1ELb0ELb1ELb1ELb0EEENS1_21CollectiveEpilogueFwdINS6_IJSA_NS7_ILi256EEESB_EEES9_SE_SG_Li256ELb0ELb1ELb1ELb0EEENS1_19SingleTileSchedulerILb0ELb1ELb1ELi128EEEEEEEEEvNT_6ParamsE:
        .type           _ZN7cutlass13device_kernelIN5flash11enable_sm90INS1_16FlashAttnFwdSm90INS1_25CollectiveMainloopFwdSm90ILi2EN4cute5tupleIJNS5_1CILi1EEES8_S8_EEENS6_IJNS7_ILi128EEENS7_ILi96EEENS7_ILi64EEEEEELi256ENS_6half_tEfNS_4arch4Sm90ELb0ELb0ELb0ELb0ELb0ELb0ELb0ELb1ELb0ELb1ELb1ELb0EEENS1_21CollectiveEpilogueFwdINS6_IJSA_NS7_ILi256EEESB_EEES9_SE_SG_Li256ELb0ELb1ELb1ELb0EEENS1_19SingleTileSchedulerILb0ELb1ELb1ELi128EEEEEEEEEvNT_6ParamsE,@function
        .size           _ZN7cutlass13device_kernelIN5flash11enable_sm90INS1_16FlashAttnFwdSm90INS1_25CollectiveMainloopFwdSm90ILi2EN4cute5tupleIJNS5_1CILi1EEES8_S8_EEENS6_IJNS7_ILi128EEENS7_ILi96EEENS7_ILi64EEEEEELi256ENS_6half_tEfNS_4arch4Sm90ELb0ELb0ELb0ELb0ELb0ELb0ELb0ELb1ELb0ELb1ELb1ELb0EEENS1_21CollectiveEpilogueFwdINS6_IJSA_NS7_ILi256EEESB_EEES9_SE_SG_Li256ELb0ELb1ELb1ELb0EEENS1_19SingleTileSchedulerILb0ELb1ELb1ELi128EEEEEEEEEvNT_6ParamsE,(.L_x_15014 - _ZN7cutlass13device_kernelIN5flash11enable_sm90INS1_16FlashAttnFwdSm90INS1_25CollectiveMainloopFwdSm90ILi2EN4cute5tupleIJNS5_1CILi1EEES8_S8_EEENS6_IJNS7_ILi128EEENS7_ILi96EEENS7_ILi64EEEEEELi256ENS_6half_tEfNS_4arch4Sm90ELb0ELb0ELb0ELb0ELb0ELb0ELb0ELb1ELb0ELb1ELb1ELb0EEENS1_21CollectiveEpilogueFwdINS6_IJSA_NS7_ILi256EEESB_EEES9_SE_SG_Li256ELb0ELb1ELb1ELb0EEENS1_19SingleTileSchedulerILb0ELb1ELb1ELi128EEEEEEEEEvNT_6ParamsE)
        .other          _ZN7cutlass13device_kernelIN5flash11enable_sm90INS1_16FlashAttnFwdSm90INS1_25CollectiveMainloopFwdSm90ILi2EN4cute5tupleIJNS5_1CILi1EEES8_S8_EEENS6_IJNS7_ILi128EEENS7_ILi96EEENS7_ILi64EEEEEELi256ENS_6half_tEfNS_4arch4Sm90ELb0ELb0ELb0ELb0ELb0ELb0ELb0ELb1ELb0ELb1ELb1ELb0EEENS1_21CollectiveEpilogueFwdINS6_IJSA_NS7_ILi256EEESB_EEES9_SE_SG_Li256ELb0ELb1ELb1ELb0EEENS1_19SingleTileSchedulerILb0ELb1ELb1ELi128EEEEEEEEEvNT_6ParamsE,@"STO_CUDA_ENTRY STV_DEFAULT"
_ZN7cutlass13device_kernelIN5flash11enable_sm90INS1_16FlashAttnFwdSm90INS1_25CollectiveMainloopFwdSm90ILi2EN4cute5tupleIJNS5_1CILi1EEES8_S8_EEENS6_IJNS7_ILi128EEENS7_ILi96EEENS7_ILi64EEEEEELi256ENS_6half_tEfNS_4arch4Sm90ELb0ELb0ELb0ELb0ELb0ELb0ELb0ELb1ELb0ELb1ELb1ELb0EEENS1_21CollectiveEpilogueFwdINS6_IJSA_NS7_ILi256EEESB_EEES9_SE_SG_Li256ELb0ELb1ELb1ELb0EEENS1_19SingleTileSchedulerILb0ELb1ELb1ELi128EEEEEEEEEvNT_6ParamsE:
        /* <DEDUP_REMOVED lines=18> */
.L_x_8860:
[----:B------:R-:W-:Y:S05]  /*0120*/  BSYNC B0 ;  /* 0x0000000000007941 */ /* 0x000fea0003800000 */
.L_x_8859:
        /* <DEDUP_REMOVED lines=41> */
.L_x_8861:
        /* <DEDUP_REMOVED lines=22> */
.L_x_8862:
        /* <DEDUP_REMOVED lines=18> */
.L_x_8863:
        /* <DEDUP_REMOVED lines=22> */
.L_x_8864:
        /* <DEDUP_REMOVED lines=22> */
.L_x_8865:
        /* <DEDUP_REMOVED lines=8> */
.L_x_8868:
[----:B------:R-:W-:-:S08]  /*0980*/  NOP ;  /* 0x0000000000007918 */ /* 0x000fd00000000000 */
[----:B------:R-:W0:Y:S02]  /*0990*/  USETMAXREG.TRY_ALLOC.CTAPOOL UP0, 0xf0 ;  /* 0x000000f0000079c8 */ /* 0x000e240008000600 */
[----:B0-----:R-:W-:-:S13]  /*09a0*/  PLOP3.LUT P0, PT, PT, PT, UP0, 0x80, 0x0 ;  /* 0x000000000000781c */ /* 0x001fda0003f0f008 */
[----:B------:R-:W-:Y:S05]  /*09b0*/  @!P0 BRA `(.L_x_8868) ;  /* 0xfffffffc00f08947 */ /* 0x000fea000383ffff */
[----:B------:R-:W0:Y:S01]  /*09c0*/  S2UR UR6, SR_CTAID.Y ;  /* 0x00000000000679c3 */ /* 0x000e220000002600 */
[----:B------:R-:W-:-:S07]  /*09d0*/  ULDC UR7, c[0x0][0xc50] ;  /* 0x0003140000077ab9 */ /* 0x000fce0000000800 */
[----:B------:R-:W-:Y:S08]  /*09e0*/  BAR.ARV 0x8, 0x180 ;  /* 0x0206000000007b1d */ /* 0x000ff00000002000 */
[----:B------:R-:W1:Y:S01]  /*09f0*/  S2UR UR8, SR_CTAID.Z ;  /* 0x00000000000879c3 */ /* 0x000e620000002700 */
[----:B------:R-:W-:Y:S01]  /*0a00*/  ISETP.NE.AND P0, PT, R2, 0x1, PT ;  /* 0x000000010200780c */ /* 0x000fe20003f05270 */
[----:B------:R-:W-:-:S11]  /*0a10*/  UISETP.NE.AND UP0, UPT, UR7, 0x1, UPT ;  /* 0x000000010700788c */ /* 0x000fd6000bf05270 */
[----:B------:R-:W-:Y:S01]  /*0a20*/  @UP0 ULDC UR4, c[0x0][0xc54] ;  /* 0x0003150000040ab9 */ /* 0x000fe20000000800 */
[----:B------:R-:W-:Y:S06]  /*0a30*/  @!P0 BAR.ARV 0x9, 0x100 ;  /* 0x0244000000008b1d */ /* 0x000fec0000002000 */
[----:B0-----:R-:W-:Y:S01]  /*0a40*/  UIMAD.WIDE.U32 UR4, UR6, UR4, URZ ;  /* 0x00000004060472a5 */ /* 0x001fe2000f8e003f */
[----:B------:R-:W-:Y:S01]  /*0a50*/  @UP0 ULDC UR9, c[0x0][0xc58] ;  /* 0x0003160000090ab9 */ /* 0x000fe20000000800 */
[----:B------:R-:W-:Y:S01]  /*0a60*/  UMOV UR36, UR6 ;  /* 0x0000000600247c82 */ /* 0x000fe20008000000 */
[----:B-1----:R-:W-:Y:S01]  /*0a70*/  ISETP.LE.AND P0, PT, RZ, UR8, PT ;  /* 0x00000008ff007c0c */ /* 0x002fe2000bf03270 */
[----:B------:R-:W-:-:S04]  /*0a80*/  @UP0 USHF.R.U32.HI UR36, URZ, UR9, UR5 ;  /* 0x000000093f240299 */ /* 0x000fc80008011605 */
[----:B------:R-:W-:-:S04]  /*0a90*/  UIADD3 UR4, -UR36, URZ, URZ ;  /* 0x0000003f24047290 */ /* 0x000fc8000fffe13f */
[----:B------:R-:W-:-:S04]  /*0aa0*/  UIMAD UR7, UR7, UR4, UR6 ;  /* 0x00000004070772a4 */ /* 0x000fc8000f8e0206 */
[----:B------:R-:W-:Y:S08]  /*0ab0*/  @!P0 BRA `(.L_x_8869) ;  /* 0x000000ac00188947 */ /* 0x000ff00003800000 */
[----:B------:R-:W-:Y:S01]  /*0ac0*/  ULDC.64 UR4, c[0x0][0x418] ;  /* 0x0001060000047ab9 */ /* 0x000fe20000000a00 */
[----:B------:R-:W-:Y:S01]  /*0ad0*/  ULDC UR39, c[0x0][0x424] ;  /* 0x0001090000277ab9 */ /* 0x000fe20000000800 */
[----:B------:R-:W-:Y:S02]  /*0ae0*/  UISETP.NE.U32.AND UP0, UPT, UR4, URZ, UPT ;  /* 0x0000003f0400728c */ /* 0x000fe4000bf05070 */
        /* <DEDUP_REMOVED lines=8> */
[----:B------:R-:W-:-:S04]  /*0b70*/  UIMAD.WIDE UR4, UR4, 0x2aaaaaab, URZ ;  /* 0x2aaaaaab040478a5 */ /* 0x000fc8000f8e023f */
[----:B------:R-:W-:-:S03]  /*0b80*/  USHF.R.U32.HI UR6, URZ, 0x1f, UR5 ;  /* 0x0000001f3f067899 */ /* 0x000fc60008011605 */
[----:B------:R-:W-:Y:S01]  /*0b90*/  UMOV UR4, URZ ;  /* 0x0000003f00047c82 */ /* 0x000fe20008000000 */
[----:B------:R-:W-:-:S04]  /*0ba0*/  ULEA.HI.SX32 UR6, UR5, UR6, 0x1c ;  /* 0x0000000605067291 */ /* 0x000fc8000f8fe23f */
[----:B------:R-:W-:Y:S08]  /*0bb0*/  @!P0 BRA `(.L_x_8870) ;  /* 0x0000000000908947 */ /* 0x000ff00003800000 */
        /* <DEDUP_REMOVED lines=36> */
.L_x_8870:
[----:B------:R-:W-:Y:S01]  /*0e00*/  UIMAD UR37, UR37, UR4, URZ ;  /* 0x00000004252572a4 */ /* 0x000fe2000f8e023f */
[----:B------:R-:W-:Y:S01]  /*0e10*/  IMAD.U32 R0, RZ, RZ, UR6 ;  /* 0x00000006ff007e24 */ /* 0x000fe2000f8e00ff */
[----:B------:R-:W0:Y:S01]  /*0e20*/  S2R R4, SR_TID.X ;  /* 0x0000000000047919 */ /* 0x000e220000002100 */
[----:B------:R-:W-:Y:S01]  /*0e30*/  IMAD.U32 R3, RZ, RZ, UR4 ;  /* 0x00000004ff037e24 */ /* 0x000fe2000f8e00ff */
[----:B------:R-:W-:Y:S01]  /*0e40*/  PLOP3.LUT P0, PT, PT, PT, PT, 0x80, 0x0 ;  /* 0x000000000000781c */ /* 0x000fe20003f0f070 */
[----:B------:R-:W-:Y:S01]  /*0e50*/  IMAD.MOV.U32 R6, RZ, RZ, RZ ;  /* 0x000000ffff067224 */ /* 0x000fe200078e00ff */
[----:B------:R-:W-:Y:S02]  /*0e60*/  MOV R5, RZ ;  /* 0x000000ff00057202 */ /* 0x000fe40000000f00 */
        /* <DEDUP_REMOVED lines=104> */
.L_x_8872:
[----:B------:R-:W-:Y:S01]  /*14f0*/  SHF.L.U32 R8, RZ, 0x1f, RZ ;  /* 0x0000001fff087819 */ /* 0x000fe200000006ff */
[----:B------:R-:W-:-:S03]  /*1500*/  VIADD R0, R2, 0x8 ;  /* 0x0000000802007836 */ /* 0x000fc60000000000 */
[----:B------:R-:W0:Y:S02]  /*1510*/  SYNCS.PHASECHK.TRANS64.TRYWAIT P0, [UR38+0x22800], R8 ;  /* 0x02280008ff0075a7 */ /* 0x000e240008000166 */
[----:B0-----:R-:W-:Y:S05]  /*1520*/  @!P0 BRA `(.L_x_8873) ;  /* 0x000000a000848947 */ /* 0x001fea0003800000 */
.L_x_8979:
[----:B------:R-:W-:Y:S05]  /*1530*/  WARPSYNC.ALL ;  /* 0x0000000000007948 */ /* 0x000fea0003800000 */
[----:B------:R-:W-:Y:S01]  /*1540*/  ULOP3.LUT UR4, UR42, 0x1, URZ, 0xfc, !UPT ;  /* 0x000000012a047892 */ /* 0x000fe2000f8efc3f */
[----:B------:R1:W-:Y:S03]  /*1550*/  BAR.SYNC.DEFER_BLOCKING R0, 0x100 ;  /* 0x000400000000751d */ /* 0x0003e60000010000 */
[----:B------:R-:W-:-:S06]  /*1560*/  UISETP.NE.AND UP0, UPT, UR4, 0x3, UPT ;  /* 0x000000030400788c */ /* 0x000fcc000bf05270 */
[----:B------:R-:W-:-:S13]  /*1570*/  PLOP3.LUT P0, PT, PT, PT, UP0, 0x80, 0x0 ;  /* 0x000000000000781c */ /* 0x000fda0003f0f008 */
[----:B-1----:R-:W-:Y:S05]  /*1580*/  @!P0 BRA `(.L_x_8874) ;  /* 0x0000000000048947 */ /* 0x002fea0003800000 */
[----:B------:R-:W-:Y:S01]  /*1590*/  BPT.TRAP 0x1 ;  /* 0x000000040000795c */ /* 0x000fe20000300000 */
.L_x_8874:
[----:B------:R1:W2:Y:S01]  /*15a0*/  SYNCS.PHASECHK.TRANS64.TRYWAIT P1, [UR38+0x22830], R8 ;  /* 0x02283008ff0075a7 */ /* 0x0002a20008020166 */
[----:B------:R-:W-:Y:S05]  /*15b0*/  @!P0 BRA `(.L_x_8875) ;  /* 0x0000000000048947 */ /* 0x000fea0003800000 */
[----:B------:R-:W-:Y:S01]  /*15c0*/  BPT.TRAP 0x1 ;  /* 0x000000040000795c */ /* 0x000fe20000300000 */
.L_x_8875:
[----:B--2---:R-:W-:Y:S05]  /*15d0*/  @P1 BRA `(.L_x_8876) ;  /* 0x0000000000081947 */ /* 0x004fea0003800000 */
[----:B------:R-:W2:Y:S02]  /*15e0*/  SYNCS.PHASECHK.TRANS64.TRYWAIT P1, [UR38+0x22830], R8 ;  /* 0x02283008ff0075a7 */ /* 0x000ea40008020166 */
[----:B--2---:R-:W-:Y:S05]  /*15f0*/  @!P1 BRA `(.L_x_8877) ;  /* 0x000000a000689947 */ /* 0x004fea0003800000 */
.L_x_8876:
[----:B------:R-:W-:Y:S01]  /*1600*/  UIADD3 UR4, UR38, 0x1c400, URZ ;  /* 0x0001c40026047890 */ /* 0x000fe2000fffe03f */
[----:B------:R-:W-:Y:S01]  /*1610*/  WARPGROUP.ARRIVE ;  /* 0x00000000000079c5 */ /* 0x000fe20000000000 */
[----:B------:R-:W-:Y:S01]  /*1620*/  ULOP3.LUT UR8, UR41, 0x10000, URZ, 0xfc, !UPT ;  /* 0x0001000029087892 */ /* 0x000fe2000f8efc3f */
[----:B------:R-:W-:Y:S01]  /*1630*/  LOP3.LUT R17, R17, 0xffffff80, RZ, 0xc0, !PT ;  /* 0xffffff8011117812 */ /* 0x000fe200078ec0ff */
[----:B------:R-:W-:Y:S01]  /*1640*/  USHF.R.U32.HI UR4, URZ, 0x4, UR4 ;  /* 0x000000043f047899 */ /* 0x000fe20008011604 */
[----:B------:R-:W-:Y:S01]  /*1650*/  P2R R5, PR, RZ, 0x1 ;  /* 0x00000001ff057803 */ /* 0x000fe20000000000 */
[----:B------:R-:W-:Y:S01]  /*1660*/  UMOV UR9, 0x40000040 ;  /* 0x4000004000097882 */ /* 0x000fe20000000000 */
[----:B------:R-:W-:Y:S01]  /*1670*/  UMOV UR7, 0x40000040 ;  /* 0x4000004000077882 */ /* 0x000fe20000000000 */
[----:B------:R-:W-:Y:S01]  /*1680*/  ULOP3.LUT UR4, UR4, 0x3fff, URZ, 0xc0, !UPT ;  /* 0x00003fff04047892 */ /* 0x000fe2000f8ec03f */
[----:B------:R-:W-:Y:S01]  /*1690*/  IADD3 R17, R16, -R17, RZ ;  /* 0x8000001110117210 */ /* 0x000fe20007ffe0ff */
[----:B------:R-:W-:Y:S01]  /*16a0*/  UMOV UR5, UR9 ;  /* 0x0000000900057c82 */ /* 0x000fe20008000000 */
[----:B------:R-:W-:Y:S01]  /*16b0*/  UIADD3 UR12, UR8, 0x2, URZ ;  /* 0x00000002080c7890 */ /* 0x000fe2000fffe03f */
[----:B------:R-:W2:Y:S01]  /*16c0*/  S2R R12, SR_TID.X ;  /* 0x00000000000c7919 */ /* 0x000ea20000002100 */
[----:B------:R-:W-:Y:S01]  /*16d0*/  ULOP3.LUT UR6, UR4, 0x10000, URZ, 0xfc, !UPT ;  /* 0x0001000004067892 */ /* 0x000fe2000f8efc3f */
[----:B------:R-:W-:Y:S01]  /*16e0*/  SHF.R.S32.HI R4, RZ, 0x1f, R17 ;  /* 0x0000001fff047819 */ /* 0x000fe20000011411 */
[----:B------:R-:W-:Y:S01]  /*16f0*/  UMOV UR13, 0x40000040 ;  /* 0x40000040000d7882 */ /* 0x000fe20000000000 */
[----:B------:R-:W-:Y:S01]  /*1700*/  UMOV UR4, UR8 ;  /* 0x0000000800047c82 */ /* 0x000fe20008000000 */
[----:B------:R-:W-:Y:S01]  /*1710*/  UIADD3 UR14, UR6, 0x2, URZ ;  /* 0x00000002060e7890 */ /* 0x000fe2000fffe03f */
[----:B------:R-:W-:Y:S01]  /*1720*/  LEA.HI R4, R4, R17, RZ, 0x2 ;  /* 0x0000001104047211 */ /* 0x000fe200078f10ff */
[----:B------:R-:W-:Y:S01]  /*1730*/  UMOV UR15, 0x40000040 ;  /* 0x40000040000f7882 */ /* 0x000fe20000000000 */
[----:B------:R-:W-:-:S02]  /*1740*/  UIADD3 UR16, UR8, 0x4, URZ ;  /* 0x0000000408107890 */ /* 0x000fc4000fffe03f */
[----:B------:R-:W-:Y:S01]  /*1750*/  HGMMA.64x96x16.F32 R24, gdesc[UR4], RZ, !UPT, gsb0 ;  /* 0x01600000041879f0 */ /* 0x000fe2000c0008ff */
[----:B------:R-:W-:Y:S01]  /*1760*/  UIADD3 UR18, UR6, 0x4, URZ ;  /* 0x0000000406127890 */ /* 0x000fe2000fffe03f */
[----:B------:R-:W-:Y:S01]  /*1770*/  LOP3.LUT R4, R4, 0x7ffffffc, RZ, 0xc0, !PT ;  /* 0x7ffffffc04047812 */ /* 0x000fe200078ec0ff */
[----:B------:R-:W-:Y:S01]  /*1780*/  UMOV UR17, 0x40000040 ;  /* 0x4000004000117882 */ /* 0x000fe20000000000 */
[----:B------:R-:W-:Y:S01]  /*1790*/  UMOV UR19, 0x40000040 ;  /* 0x4000004000137882 */ /* 0x000fe20000000000 */
[----:B------:R-:W-:Y:S02]  /*17a0*/  UIADD3 UR20, UR8, 0x6, URZ ;  /* 0x0000000608147890 */ /* 0x000fe4000fffe03f */
[----:B------:R-:W-:Y:S01]  /*17b0*/  UIADD3 UR22, UR6, 0x6, URZ ;  /* 0x0000000606167890 */ /* 0x000fe2000fffe03f */
[----:B------:R-:W-:Y:S01]  /*17c0*/  IMAD.IADD R4, R17, 0x1, -R4 ;  /* 0x0000000111047824 */ /* 0x000fe200078e0a04 */
[----:B------:R-:W-:Y:S01]  /*17d0*/  UMOV UR21, 0x40000040 ;  /* 0x4000004000157882 */ /* 0x000fe20000000000 */
[----:B------:R-:W-:Y:S01]  /*17e0*/  UMOV UR23, 0x40000040 ;  /* 0x4000004000177882 */ /* 0x000fe20000000000 */
[----:B------:R-:W-:Y:S01]  /*17f0*/  UIMAD UR39, UR40, -0x60, UR39 ;  /* 0xffffffa0282778a4 */ /* 0x000fe2000f8e0227 */
[----:B------:R-:W-:-:S03]  /*1800*/  ULDC UR7, c[0x0][0x988] ;  /* 0x0002620000077ab9 */ /* 0x000fc60000000800 */
[----:B------:R-:W-:-:S06]  /*1810*/  UIADD3 UR39, UR39, 0x60, URZ ;  /* 0x0000006027277890 */ /* 0x000fcc000fffe03f */
[----:B0-----:R-:W-:Y:S01]  /*1820*/  IMAD.U32 R3, RZ, RZ, UR39 ;  /* 0x00000027ff037e24 */ /* 0x001fe2000f8e00ff */
[----:B--2---:R-:W-:-:S03]  /*1830*/  LOP3.LUT R12, R12, 0x7f, RZ, 0xc0, !PT ;  /* 0x0000007f0c0c7812 */ /* 0x004fc600078ec0ff */
[----:B------:R-:W-:-:S05]  /*1840*/  IMAD R4, R4, -0x2, R3 ;  /* 0xfffffffe04047824 */ /* 0x000fca00078e0203 */
        /* <DEDUP_REMOVED lines=105> */
[----:B------:R-:W-:Y:S02]  /*1ee0*/  FSEL R71, R71, -INF , P1 ;  /* 0xff80000047477808 */ /* 0x000fe40000800000 */
[----:B0-----:R-:W-:-:S05]  /*1ef0*/  FMNMX.FTZ R7, R6, R3, !PT ;  /* 0x0000000306077209 */ /* 0x001fca0007810000 */
[----:B------:R-:W0:Y:S02]  /*1f00*/  SHFL.BFLY PT, R4, R7, 0x1, 0x1f ;  /* 0x0c201f0007047f89 */ /* 0x000e2400000e0000 */
[----:B0-----:R-:W-:Y:S02]  /*1f10*/  FMNMX.FTZ R3, R7, R4, !PT ;  /* 0x0000000407037209 */ /* 0x001fe40007810000 */
[----:B------:R-:W-:-:S05]  /*1f20*/  IADD3 R7, -R2, 0xb, RZ ;  /* 0x0000000b02077810 */ /* 0x000fca0007ffe1ff */
[----:B------:R0:W-:Y:S06]  /*1f30*/  BAR.ARV R7, 0x100 ;  /* 0x000400070000751d */ /* 0x0001ec0000002000 */
[C---:B------:R-:W-:Y:S01]  /*1f40*/  FMUL.FTZ R4, R3.reuse, UR7 ;  /* 0x0000000703047c20 */ /* 0x040fe20008410000 */
[----:B------:R-:W-:-:S04]  /*1f50*/  FSETP.NEU.FTZ.AND P0, PT, R3, -INF , PT ;  /* 0xff8000000300780b */ /* 0x000fc80003f1d000 */
[----:B------:R-:W-:Y:S02]  /*1f60*/  FSEL R9, R4, RZ, P0 ;  /* 0x000000ff04097208 */ /* 0x000fe40000000000 */
[----:B------:R-:W-:Y:S02]  /*1f70*/  ISETP.NE.AND P0, PT, R5, RZ, PT ;  /* 0x000000ff0500720c */ /* 0x000fe40003f05270 */
        /* <DEDUP_REMOVED lines=15> */
[----:B------:R-:W2:Y:S01]  /*2070*/  MUFU.EX2 R25, R25 ;  /* 0x0000001900197308 */ /* 0x000ea20000000800 */
        /* <DEDUP_REMOVED lines=15> */
[----:B------:R-:W3:Y:S01]  /*2170*/  MUFU.EX2 R29, R29 ;  /* 0x0000001d001d7308 */ /* 0x000ee20000000800 */
[----:B------:R-:W-:Y:S01]  /*2180*/  FMNMX.FTZ R5, R43, R4, !PT ;  /* 0x000000042b057209 */ /* 0x000fe20007810000 */
[--C-:B------:R-:W-:Y:S01]  /*2190*/  FFMA.FTZ R64, R64, UR7, -R9.reuse ;  /* 0x0000000740407c23 */ /* 0x100fe20008010809 */
[--C-:B------:R-:W-:Y:S01]  /*21a0*/  FFMA.FTZ R65, R65, UR7, -R9.reuse ;  /* 0x0000000741417c23 */ /* 0x100fe20008010809 */
[--C-:B------:R-:W-:Y:S01]  /*21b0*/  FFMA.FTZ R68, R68, UR7, -R9.reuse ;  /* 0x0000000744447c23 */ /* 0x100fe20008010809 */
[----:B------:R-:W-:Y:S01]  /*21c0*/  FMNMX.FTZ R4, R46, R5, !PT ;  /* 0x000000052e047209 */ /* 0x000fe20007810000 */
[----:B------:R-:W-:Y:S01]  /*21d0*/  FFMA.FTZ R9, R69, UR7, -R9 ;  /* 0x0000000745097c23 */ /* 0x000fe20008010809 */
[----:B--2---:R-:W-:Y:S01]  /*21e0*/  F2FP.F16.F32.PACK_AB R152, R25, R24 ;  /* 0x000000181998723e */ /* 0x004fe200000000ff */
[----:B------:R-:W-:Y:S01]  /*21f0*/  MUFU.EX2 R32, R32 ;  /* 0x0000002000207308 */ /* 0x000fe20000000800 */
[----:B------:R-:W-:-:S04]  /*2200*/  FMNMX.FTZ R5, R47, R4, !PT ;  /* 0x000000042f057209 */ /* 0x000fc80007810000 */
[----:B------:R-:W-:-:S03]  /*2210*/  FMNMX.FTZ R4, R50, R5, !PT ;  /* 0x0000000532047209 */ /* 0x000fc60007810000 */
[----:B------:R-:W2:Y:S01]  /*2220*/  MUFU.EX2 R33, R33 ;  /* 0x0000002100217308 */ /* 0x000ea20000000800 */
[----:B------:R-:W-:Y:S02]  /*2230*/  FMNMX.FTZ R5, R51, R4, !PT ;  /* 0x0000000433057209 */ /* 0x000fe40007810000 */
[----:B---3--:R-:W-:Y:S02]  /*2240*/  F2FP.F16.F32.PACK_AB R154, R29, R28 ;  /* 0x0000001c1d9a723e */ /* 0x008fe400000000ff */
[----:B------:R-:W-:-:S03]  /*2250*/  FMNMX.FTZ R4, R54, R5, !PT ;  /* 0x0000000536047209 */ /* 0x000fc60007810000 */
[----:B------:R-:W-:Y:S01]  /*2260*/  MUFU.EX2 R36, R36 ;  /* 0x0000002400247308 */ /* 0x000fe20000000800 */
[----:B------:R-:W-:-:S04]  /*2270*/  FMNMX.FTZ R5, R55, R4, !PT ;  /* 0x0000000437057209 */ /* 0x000fc80007810000 */
[----:B------:R-:W-:-:S03]  /*2280*/  FMNMX.FTZ R4, R58, R5, !PT ;  /* 0x000000053a047209 */ /* 0x000fc60007810000 */
[----:B------:R-:W3:Y:S01]  /*2290*/  MUFU.EX2 R37, R37 ;  /* 0x0000002500257308 */ /* 0x000ee20000000800 */
[----:B------:R-:W-:Y:S02]  /*22a0*/  FMNMX.FTZ R5, R59, R4, !PT ;  /* 0x000000043b057209 */ /* 0x000fe40007810000 */
[----:B--2---:R-:W-:Y:S02]  /*22b0*/  F2FP.F16.F32.PACK_AB R156, R33, R32 ;  /* 0x00000020219c723e */ /* 0x004fe400000000ff */
[----:B------:R-:W-:-:S03]  /*22c0*/  FMNMX.FTZ R4, R62, R5, !PT ;  /* 0x000000053e047209 */ /* 0x000fc60007810000 */
        /* <DEDUP_REMOVED lines=8> */
[----:B------:R-:W-:-:S05]  /*2350*/  FMNMX.FTZ R4, R71, R4, !PT ;  /* 0x0000000447047209 */ /* 0x000fca0007810000 */
[----:B------:R-:W3:Y:S02]  /*2360*/  SHFL.BFLY PT, R5, R4, 0x2, 0x1f ;  /* 0x0c401f0004057f89 */ /* 0x000ee400000e0000 */
[----:B------:R-:W-:Y:S01]  /*2370*/  MUFU.EX2 R44, R44 ;  /* 0x0000002c002c7308 */ /* 0x000fe20000000800 */
[----:B--2---:R-:W-:-:S07]  /*2380*/  F2FP.F16.F32.PACK_AB R160, R41, R40 ;  /* 0x0000002829a0723e */ /* 0x004fce00000000ff */
[----:B------:R-:W2:Y:S08]  /*2390*/  MUFU.EX2 R45, R45 ;  /* 0x0000002d002d7308 */ /* 0x000eb00000000800 */
[----:B------:R-:W-:Y:S01]  /*23a0*/  MUFU.EX2 R48, R48 ;  /* 0x0000003000307308 */ /* 0x000fe20000000800 */
[----:B---3--:R-:W-:-:S07]  /*23b0*/  FMNMX.FTZ R5, R4, R5, !PT ;  /* 0x0000000504057209 */ /* 0x008fce0007810000 */
[----:B------:R-:W3:Y:S01]  /*23c0*/  MUFU.EX2 R49, R49 ;  /* 0x0000003100317308 */ /* 0x000ee20000000800 */
[----:B--2---:R-:W-:Y:S01]  /*23d0*/  F2FP.F16.F32.PACK_AB R162, R45, R44 ;  /* 0x0000002c2da2723e */ /* 0x004fe200000000ff */
[----:B------:R-:W2:Y:S06]  /*23e0*/  SHFL.BFLY PT, R4, R5, 0x1, 0x1f ;  /* 0x0c201f0005047f89 */ /* 0x000eac00000e0000 */
[----:B------:R-:W-:Y:S08]  /*23f0*/  MUFU.EX2 R52, R52 ;  /* 0x0000003400347308 */ /* 0x000ff00000000800 */
[----:B------:R-:W4:Y:S01]  /*2400*/  MUFU.EX2 R53, R53 ;  /* 0x0000003500357308 */ /* 0x000f220000000800 */
[----:B---3--:R-:W-:-:S07]  /*2410*/  F2FP.F16.F32.PACK_AB R164, R49, R48 ;  /* 0x0000003031a4723e */ /* 0x008fce00000000ff */
[----:B------:R-:W-:Y:S01]  /*2420*/  MUFU.EX2 R56, R56 ;  /* 0x0000003800387308 */ /* 0x000fe20000000800 */
[----:B--2---:R-:W-:-:S04]  /*2430*/  FMNMX.FTZ R4, R5, R4, !PT ;  /* 0x0000000405047209 */ /* 0x004fc80007810000 */
[C---:B------:R-:W-:Y:S01]  /*2440*/  FSETP.NEU.FTZ.AND P1, PT, R4.reuse, -INF , PT ;  /* 0xff8000000400780b */ /* 0x040fe20003f3d000 */
[----:B------:R-:W-:Y:S02]  /*2450*/  FMUL.FTZ R5, R4, UR7 ;  /* 0x0000000704057c20 */ /* 0x000fe40008410000 */
[----:B------:R-:W-:Y:S01]  /*2460*/  MUFU.EX2 R57, R57 ;  /* 0x0000003900397308 */ /* 0x000fe20000000800 */
[----:B----4-:R-:W-:Y:S02]  /*2470*/  F2FP.F16.F32.PACK_AB R166, R53, R52 ;  /* 0x0000003435a6723e */ /* 0x010fe400000000ff */
[----:B------:R-:W-:Y:S01]  /*2480*/  FSEL R6, R5, RZ, P1 ;  /* 0x000000ff05067208 */ /* 0x000fe20000800000 */
[----:B------:R-:W-:Y:S01]  /*2490*/  FADD.FTZ R5, R24, R25 ;  /* 0x0000001918057221 */ /* 0x000fe20000010000 */
[----:B------:R-:W-:-:S03]  /*24a0*/  ISETP.NE.AND P1, PT, R12, RZ, PT ;  /* 0x000000ff0c00720c */ /* 0x000fc60003f25270 */
[----:B------:R-:W-:Y:S01]  /*24b0*/  MUFU.EX2 R60, R60 ;  /* 0x0000003c003c7308 */ /* 0x000fe20000000800 */
[--C-:B------:R-:W-:Y:S01]  /*24c0*/  FFMA.FTZ R26, R26, UR7, -R6.reuse ;  /* 0x000000071a1a7c23 */ /* 0x100fe20008010806 */
[--C-:B------:R-:W-:Y:S01]  /*24d0*/  FFMA.FTZ R27, R27, UR7, -R6.reuse ;  /* 0x000000071b1b7c23 */ /* 0x100fe20008010806 */
[--C-:B------:R-:W-:Y:S01]  /*24e0*/  FFMA.FTZ R30, R30, UR7, -R6.reuse ;  /* 0x000000071e1e7c23 */ /* 0x100fe20008010806 */
[--C-:B------:R-:W-:Y:S01]  /*24f0*/  FFMA.FTZ R31, R31, UR7, -R6.reuse ;  /* 0x000000071f1f7c23 */ /* 0x100fe20008010806 */
[--C-:B------:R-:W-:Y:S01]  /*2500*/  FFMA.FTZ R34, R34, UR7, -R6.reuse ;  /* 0x0000000722227c23 */ /* 0x100fe20008010806 */
[----:B------:R-:W-:Y:S01]  /*2510*/  FADD.FTZ R10, R28, R5 ;  /* 0x000000051c0a7221 */ /* 0x000fe20000010000 */
[--C-:B------:R-:W-:Y:S01]  /*2520*/  FFMA.FTZ R35, R35, UR7, -R6.reuse ;  /* 0x0000000723237c23 */ /* 0x100fe20008010806 */
[----:B------:R-:W-:Y:S01]  /*2530*/  MUFU.EX2 R26, R26 ;  /* 0x0000001a001a7308 */ /* 0x000fe20000000800 */
[----:B------:R-:W-:Y:S01]  /*2540*/  FFMA.FTZ R38, R38, UR7, -R6 ;  /* 0x0000000726267c23 */ /* 0x000fe20008010806 */
[----:B------:R-:W-:Y:S01]  /*2550*/  FADD.FTZ R5, R29, R10 ;  /* 0x0000000a1d057221 */ /* 0x000fe20000010000 */
[--C-:B------:R-:W-:Y:S01]  /*2560*/  FFMA.FTZ R39, R39, UR7, -R6.reuse ;  /* 0x0000000727277c23 */ /* 0x100fe20008010806 */
[--C-:B------:R-:W-:Y:S01]  /*2570*/  FFMA.FTZ R42, R42, UR7, -R6.reuse ;  /* 0x000000072a2a7c23 */ /* 0x100fe20008010806 */
[--C-:B------:R-:W-:Y:S01]  /*2580*/  FFMA.FTZ R43, R43, UR7, -R6.reuse ;  /* 0x000000072b2b7c23 */ /* 0x100fe20008010806 */
[----:B------:R-:W-:Y:S01]  /*2590*/  FADD.FTZ R10, R32, R5 ;  /* 0x00000005200a7221 */ /* 0x000fe20000010000 */
[--C-:B------:R-:W-:Y:S01]  /*25a0*/  FFMA.FTZ R46, R46, UR7, -R6.reuse ;  /* 0x000000072e2e7c23 */ /* 0x100fe20008010806 */
[----:B------:R-:W2:Y:S01]  /*25b0*/  MUFU.EX2 R27, R27 ;  /* 0x0000001b001b7308 */ /* 0x000ea20000000800 */
[----:B------:R-:W-:Y:S01]  /*25c0*/  FFMA.FTZ R47, R47, UR7, -R6 ;  /* 0x000000072f2f7c23 */ /* 0x000fe20008010806 */
[----:B------:R-:W-:Y:S01]  /*25d0*/  FADD.FTZ R9, R33, R10 ;  /* 0x0000000a21097221 */ /* 0x000fe20000010000 */
[--C-:B------:R-:W-:Y:S01]  /*25e0*/  FFMA.FTZ R50, R50, UR7, -R6.reuse ;  /* 0x0000000732327c23 */ /* 0x100fe20008010806 */
[--C-:B------:R-:W-:Y:S01]  /*25f0*/  FFMA.FTZ R51, R51, UR7, -R6.reuse ;  /* 0x0000000733337c23 */ /* 0x100fe20008010806 */
[--C-:B------:R-:W-:Y:S01]  /*2600*/  FFMA.FTZ R54, R54, UR7, -R6.reuse ;  /* 0x0000000736367c23 */ /* 0x100fe20008010806 */
[----:B------:R-:W-:Y:S01]  /*2610*/  FADD.FTZ R12, R36, R9 ;  /* 0x00000009240c7221 */ /* 0x000fe20000010000 */
[----:B------:R-:W-:Y:S01]  /*2620*/  IMAD.U32 R9, RZ, RZ, UR38 ;  /* 0x00000026ff097e24 */ /* 0x000fe2000f8e00ff */
[----:B------:R-:W3:Y:S01]  /*2630*/  MUFU.EX2 R30, R30 ;  /* 0x0000001e001e7308 */ /* 0x000ee20000000800 */
[----:B------:R-:W-:Y:S01]  /*2640*/  FFMA.FTZ R55, R55, UR7, -R6 ;  /* 0x0000000737377c23 */ /* 0x000fe20008010806 */
[----:B------:R-:W-:Y:S01]  /*2650*/  FADD.FTZ R15, R37, R12 ;  /* 0x0000000c250f7221 */ /* 0x000fe20000010000 */
[--C-:B------:R-:W-:Y:S01]  /*2660*/  FFMA.FTZ R58, R58, UR7, -R6.reuse ;  /* 0x000000073a3a7c23 */ /* 0x100fe20008010806 */
[--C-:B------:R-:W-:Y:S01]  /*2670*/  FFMA.FTZ R59, R59, UR7, -R6.reuse ;  /* 0x000000073b3b7c23 */ /* 0x100fe20008010806 */
[--C-:B------:R-:W-:Y:S01]  /*2680*/  FFMA.FTZ R62, R62, UR7, -R6.reuse ;  /* 0x000000073e3e7c23 */ /* 0x100fe20008010806 */
[----:B------:R-:W-:Y:S01]  /*2690*/  FADD.FTZ R12, R40, R15 ;  /* 0x0000000f280c7221 */ /* 0x000fe20000010000 */
[----:B------:R-:W-:Y:S01]  /*26a0*/  FFMA.FTZ R63, R63, UR7, -R6 ;  /* 0x000000073f3f7c23 */ /* 0x000fe20008010806 */
[----:B------:R-:W4:Y:S01]  /*26b0*/  MUFU.EX2 R31, R31 ;  /* 0x0000001f001f7308 */ /* 0x000f220000000800 */
[----:B--2---:R-:W-:Y:S01]  /*26c0*/  FADD.FTZ R5, R26, R27 ;  /* 0x0000001b1a057221 */ /* 0x004fe20000010000 */
[----:B------:R-:W-:Y:S01]  /*26d0*/  FADD.FTZ R15, R41, R12 ;  /* 0x0000000c290f7221 */ /* 0x000fe20000010000 */
[--C-:B------:R-:W-:Y:S01]  /*26e0*/  FFMA.FTZ R66, R66, UR7, -R6.reuse ;  /* 0x0000000742427c23 */ /* 0x100fe20008010806 */
[--C-:B------:R-:W-:Y:S01]  /*26f0*/  FFMA.FTZ R67, R67, UR7, -R6.reuse ;  /* 0x0000000743437c23 */ /* 0x100fe20008010806 */
[--C-:B------:R-:W-:Y:S01]  /*2700*/  FFMA.FTZ R70, R70, UR7, -R6.reuse ;  /* 0x0000000746467c23 */ /* 0x100fe20008010806 */
[----:B------:R-:W-:Y:S01]  /*2710*/  FADD.FTZ R12, R44, R15 ;  /* 0x0000000f2c0c7221 */ /* 0x000fe20000010000 */
[----:B------:R-:W-:Y:S01]  /*2720*/  FFMA.FTZ R6, R71, UR7, -R6 ;  /* 0x0000000747067c23 */ /* 0x000fe20008010806 */
[----:B------:R-:W2:Y:S01]  /*2730*/  MUFU.EX2 R34, R34 ;  /* 0x0000002200227308 */ /* 0x000ea20000000800 */
[----:B---3--:R-:W-:Y:S01]  /*2740*/  FADD.FTZ R10, R30, R5 ;  /* 0x000000051e0a7221 */ /* 0x008fe20000010000 */
[----:B------:R-:W-:-:S02]  /*2750*/  @!P1 VIADD R5, R9, 0x22840 ;  /* 0x0002284009059836 */ /* 0x000fc40000000000 */
[----:B------:R-:W-:Y:S01]  /*2760*/  FADD.FTZ R15, R45, R12 ;  /* 0x0000000c2d0f7221 */ /* 0x000fe20000010000 */
[----:B------:R-:W-:Y:S02]  /*2770*/  F2FP.F16.F32.PACK_AB R168, R57, R56 ;  /* 0x0000003839a8723e */ /* 0x000fe400000000ff */
[----:B------:R-:W-:Y:S01]  /*2780*/  F2FP.F16.F32.PACK_AB R153, R27, R26 ;  /* 0x0000001a1b99723e */ /* 0x000fe200000000ff */
[----:B------:R-:W-:Y:S01]  /*2790*/  FADD.FTZ R12, R48, R15 ;  /* 0x0000000f300c7221 */ /* 0x000fe20000010000 */
[----:B------:R-:W3:Y:S01]  /*27a0*/  MUFU.EX2 R35, R35 ;  /* 0x0000002300237308 */ /* 0x000ee20000000800 */
[C---:B----4-:R-:W-:Y:S01]  /*27b0*/  FADD.FTZ R13, R31.reuse, R10 ;  /* 0x0000000a1f0d7221 */ /* 0x050fe20000010000 */
[----:B------:R-:W-:Y:S02]  /*27c0*/  @!P1 PRMT R5, RZ, 0x654, R5 ;  /* 0x00000654ff059816 */ /* 0x000fe40000000005 */
[----:B------:R-:W-:Y:S02]  /*27d0*/  F2FP.F16.F32.PACK_AB R155, R31, R30 ;  /* 0x0000001e1f9b723e */ /* 0x000fe400000000ff */
[----:B------:R4:W-:Y:S02]  /*27e0*/  @!P1 SYNCS.ARRIVE.TRANS64.RED.A1T0 RZ, [R5+URZ], RZ ;  /* 0x000000ff05ff99a7 */ /* 0x0009e4000810043f */
[----:B------:R-:W5:Y:S01]  /*27f0*/  MUFU.EX2 R38, R38 ;  /* 0x0000002600267308 */ /* 0x000f620000000800 */
[----:B--2---:R-:W-:-:S07]  /*2800*/  FADD.FTZ R10, R34, R13 ;  /* 0x0000000d220a7221 */ /* 0x004fce0000010000 */
[----:B------:R-:W2:Y:S01]  /*2810*/  MUFU.EX2 R39, R39 ;  /* 0x0000002700277308 */ /* 0x000ea20000000800 */
[C---:B---3--:R-:W-:Y:S01]  /*2820*/  FADD.FTZ R13, R35.reuse, R10 ;  /* 0x0000000a230d7221 */ /* 0x048fe20000010000 */
[----:B------:R-:W-:-:S06]  /*2830*/  F2FP.F16.F32.PACK_AB R157, R35, R34 ;  /* 0x00000022239d723e */ /* 0x000fcc00000000ff */
[----:B------:R-:W3:Y:S01]  /*2840*/  MUFU.EX2 R42, R42 ;  /* 0x0000002a002a7308 */ /* 0x000ee20000000800 */
[----:B-----5:R-:W-:-:S07]  /*2850*/  FADD.FTZ R10, R38, R13 ;  /* 0x0000000d260a7221 */ /* 0x020fce0000010000 */
[----:B------:R-:W4:Y:S01]  /*2860*/  MUFU.EX2 R43, R43 ;  /* 0x0000002b002b7308 */ /* 0x000f220000000800 */
[C---:B--2---:R-:W-:Y:S01]  /*2870*/  FADD.FTZ R13, R39.reuse, R10 ;  /* 0x0000000a270d7221 */ /* 0x044fe20000010000 */
[----:B------:R-:W-:-:S06]  /*2880*/  F2FP.F16.F32.PACK_AB R159, R39, R38 ;  /* 0x00000026279f723e */ /* 0x000fcc00000000ff */
[----:B------:R-:W2:Y:S01]  /*2890*/  MUFU.EX2 R46, R46 ;  /* 0x0000002e002e7308 */ /* 0x000ea20000000800 */
[----:B---3--:R-:W-:Y:S01]  /*28a0*/  FADD.FTZ R10, R42, R13 ;  /* 0x0000000d2a0a7221 */ /* 0x008fe20000010000 */
[----:B------:R-:W-:-:S04]  /*28b0*/  FADD.FTZ R13, R49, R12 ;  /* 0x0000000c310d7221 */ /* 0x000fc80000010000 */
[----:B------:R-:W-:Y:S02]  /*28c0*/  FADD.FTZ R12, R52, R13 ;  /* 0x0000000d340c7221 */ /* 0x000fe40000010000 */
[----:B------:R-:W3:Y:S01]  /*28d0*/  MUFU.EX2 R47, R47 ;  /* 0x0000002f002f7308 */ /* 0x000ee20000000800 */
[----:B----4-:R-:W-:Y:S01]  /*28e0*/  FADD.FTZ R5, R43, R10 ;  /* 0x0000000a2b057221 */ /* 0x010fe20000010000 */
[----:B------:R-:W-:Y:S01]  /*28f0*/  FADD.FTZ R13, R53, R12 ;  /* 0x0000000c350d7221 */ /* 0x000fe20000010000 */
[----:B------:R-:W-:-:S03]  /*2900*/  F2FP.F16.F32.PACK_AB R161, R43, R42 ;  /* 0x0000002a2ba1723e */ /* 0x000fc600000000ff */
[----:B------:R-:W-:Y:S02]  /*2910*/  FADD.FTZ R12, R56, R13 ;  /* 0x0000000d380c7221 */ /* 0x000fe40000010000 */
[----:B------:R-:W4:Y:S01]  /*2920*/  MUFU.EX2 R50, R50 ;  /* 0x0000003200327308 */ /* 0x000f220000000800 */
[----:B--2---:R-:W-:Y:S01]  /*2930*/  FADD.FTZ R10, R46, R5 ;  /* 0x000000052e0a7221 */ /* 0x004fe20000010000 */
[----:B------:R-:W-:-:S04]  /*2940*/  FADD.FTZ R13, R57, R12 ;  /* 0x0000000c390d7221 */ /* 0x000fc80000010000 */
[----:B------:R-:W-:Y:S02]  /*2950*/  FADD.FTZ R12, R60, R13 ;  /* 0x0000000d3c0c7221 */ /* 0x000fe40000010000 */
[----:B------:R-:W2:Y:S01]  /*2960*/  MUFU.EX2 R51, R51 ;  /* 0x0000003300337308 */ /* 0x000ea20000000800 */
[C---:B---3--:R-:W-:Y:S01]  /*2970*/  FADD.FTZ R5, R47.reuse, R10 ;  /* 0x0000000a2f057221 */ /* 0x048fe20000010000 */
[----:B------:R-:W-:-:S06]  /*2980*/  F2FP.F16.F32.PACK_AB R163, R47, R46 ;  /* 0x0000002e2fa3723e */ /* 0x000fcc00000000ff */
[----:B------:R-:W3:Y:S01]  /*2990*/  MUFU.EX2 R54, R54 ;  /* 0x0000003600367308 */ /* 0x000ee20000000800 */
[----:B----4-:R-:W-:-:S07]  /*29a0*/  FADD.FTZ R10, R50, R5 ;  /* 0x00000005320a7221 */ /* 0x010fce0000010000 */
[----:B------:R-:W4:Y:S01]  /*29b0*/  MUFU.EX2 R55, R55 ;  /* 0x0000003700377308 */ /* 0x000f220000000800 */
[C---:B--2---:R-:W-:Y:S01]  /*29c0*/  FADD.FTZ R5, R51.reuse, R10 ;  /* 0x0000000a33057221 */ /* 0x044fe20000010000 */
[----:B------:R-:W-:-:S06]  /*29d0*/  F2FP.F16.F32.PACK_AB R165, R51, R50 ;  /* 0x0000003233a5723e */ /* 0x000fcc00000000ff */
[----:B------:R-:W2:Y:S01]  /*29e0*/  MUFU.EX2 R61, R61 ;  /* 0x0000003d003d7308 */ /* 0x000ea20000000800 */
[----:B---3--:R-:W-:-:S07]  /*29f0*/  FADD.FTZ R10, R54, R5 ;  /* 0x00000005360a7221 */ /* 0x008fce0000010000 */
[----:B------:R-:W3:Y:S01]  /*2a00*/  MUFU.EX2 R58, R58 ;  /* 0x0000003a003a7308 */ /* 0x000ee20000000800 */
[C---:B----4-:R-:W-:Y:S01]  /*2a10*/  FADD.FTZ R5, R55.reuse, R10 ;  /* 0x0000000a37057221 */ /* 0x050fe20000010000 */
[----:B------:R-:W-:-:S06]  /*2a20*/  F2FP.F16.F32.PACK_AB R167, R55, R54 ;  /* 0x0000003637a7723e */ /* 0x000fcc00000000ff */
[----:B------:R-:W4:Y:S01]  /*2a30*/  MUFU.EX2 R64, R64 ;  /* 0x0000004000407308 */ /* 0x000f220000000800 */
[C---:B--2---:R-:W-:Y:S01]  /*2a40*/  FADD.FTZ R13, R61.reuse, R12 ;  /* 0x0000000c3d0d7221 */ /* 0x044fe20000010000 */
[----:B------:R-:W-:-:S06]  /*2a50*/  F2FP.F16.F32.PACK_AB R170, R61, R60 ;  /* 0x0000003c3daa723e */ /* 0x000fcc00000000ff */
[----:B------:R-:W2:Y:S01]  /*2a60*/  MUFU.EX2 R59, R59 ;  /* 0x0000003b003b7308 */ /* 0x000ea20000000800 */
[----:B---3--:R-:W-:-:S07]  /*2a70*/  FADD.FTZ R10, R58, R5 ;  /* 0x000000053a0a7221 */ /* 0x008fce0000010000 */
[----:B------:R-:W3:Y:S01]  /*2a80*/  MUFU.EX2 R65, R65 ;  /* 0x0000004100417308 */ /* 0x000ee20000000800 */
[----:B----4-:R-:W-:-:S07]  /*2a90*/  FADD.FTZ R12, R64, R13 ;  /* 0x0000000d400c7221 */ /* 0x010fce0000010000 */
[----:B------:R-:W4:Y:S01]  /*2aa0*/  MUFU.EX2 R62, R62 ;  /* 0x0000003e003e7308 */ /* 0x000f220000000800 */
[C---:B--2---:R-:W-:Y:S01]  /*2ab0*/  FADD.FTZ R5, R59.reuse, R10 ;  /* 0x0000000a3b057221 */ /* 0x044fe20000010000 */
[----:B------:R-:W-:-:S06]  /*2ac0*/  F2FP.F16.F32.PACK_AB R169, R59, R58 ;  /* 0x0000003a3ba9723e */ /* 0x000fcc00000000ff */
[----:B------:R-:W2:Y:S01]  /*2ad0*/  MUFU.EX2 R68, R68 ;  /* 0x0000004400447308 */ /* 0x000ea20000000800 */
[C---:B---3--:R-:W-:Y:S01]  /*2ae0*/  FADD.FTZ R13, R65.reuse, R12 ;  /* 0x0000000c410d7221 */ /* 0x048fe20000010000 */
[----:B------:R-:W-:-:S06]  /*2af0*/  F2FP.F16.F32.PACK_AB R172, R65, R64 ;  /* 0x0000004041ac723e */ /* 0x000fcc00000000ff */
[----:B------:R-:W3:Y:S01]  /*2b00*/  MUFU.EX2 R63, R63 ;  /* 0x0000003f003f7308 */ /* 0x000ee20000000800 */
[----:B----4-:R-:W-:-:S07]  /*2b10*/  FADD.FTZ R10, R62, R5 ;  /* 0x000000053e0a7221 */ /* 0x010fce0000010000 */
[----:B------:R-:W4:Y:S01]  /*2b20*/  MUFU.EX2 R66, R66 ;  /* 0x0000004200427308 */ /* 0x000f220000000800 */
[----:B--2---:R-:W-:Y:S01]  /*2b30*/  FADD.FTZ R12, R68, R13 ;  /* 0x0000000d440c7221 */ /* 0x004fe20000010000 */
[----:B------:R-:W-:-:S03]  /*2b40*/  F2FP.F16.F32.PACK_AB R174, R11, R68 ;  /* 0x000000440bae723e */ /* 0x000fc600000000ff */
[----:B------:R-:W-:-:S03]  /*2b50*/  FADD.FTZ R5, R11, R12 ;  /* 0x0000000c0b057221 */ /* 0x000fc60000010000 */
[----:B------:R-:W2:Y:S01]  /*2b60*/  MUFU.EX2 R67, R67 ;  /* 0x0000004300437308 */ /* 0x000ea20000000800 */
[C---:B---3--:R-:W-:Y:S01]  /*2b70*/  FADD.FTZ R13, R63.reuse, R10 ;  /* 0x0000000a3f0d7221 */ /* 0x048fe20000010000 */
[----:B------:R-:W-:-:S06]  /*2b80*/  F2FP.F16.F32.PACK_AB R171, R63, R62 ;  /* 0x0000003e3fab723e */ /* 0x000fcc00000000ff */
[----:B------:R-:W3:Y:S01]  /*2b90*/  MUFU.EX2 R70, R70 ;  /* 0x0000004600467308 */ /* 0x000ee20000000800 */
[----:B----4-:R-:W-:-:S07]  /*2ba0*/  FADD.FTZ R10, R66, R13 ;  /* 0x0000000d420a7221 */ /* 0x010fce0000010000 */
[----:B------:R3:W4:Y:S01]  /*2bb0*/  MUFU.EX2 R175, R6 ;  /* 0x0000000600af7308 */ /* 0x0007220000000800 */
[C---:B--2---:R-:W-:Y:S01]  /*2bc0*/  FADD.FTZ R11, R67.reuse, R10 ;  /* 0x0000000a430b7221 */ /* 0x044fe20000010000 */
[----:B------:R-:W-:-:S03]  /*2bd0*/  F2FP.F16.F32.PACK_AB R173, R67, R66 ;  /* 0x0000004243ad723e */ /* 0x000fc600000000ff */
[----:B---3--:R-:W-:-:S04]  /*2be0*/  FADD.FTZ R6, R70, R11 ;  /* 0x0000000b46067221 */ /* 0x008fc80000010000 */
[C---:B----4-:R-:W-:Y:S01]  /*2bf0*/  FADD.FTZ R6, R175.reuse, R6 ;  /* 0x00000006af067221 */ /* 0x050fe20000010000 */
[----:B------:R-:W-:Y:S01]  /*2c00*/  F2FP.F16.F32.PACK_AB R175, R175, R70 ;  /* 0x00000046afaf723e */ /* 0x000fe200000000ff */
[----:B0-----:R-:W-:Y:S06]  /*2c10*/  @!P0 BRA `(.L_x_8878) ;  /* 0x0000000000048947 */ /* 0x001fec0003800000 */
[----:B------:R-:W-:Y:S01]  /*2c20*/  BPT.TRAP 0x1 ;  /* 0x000000040000795c */ /* 0x000fe20000300000 */
.L_x_8878:
[----:B------:R0:W2:Y:S01]  /*2c30*/  SYNCS.PHASECHK.TRANS64.TRYWAIT P2, [UR38+0x22850], R8 ;  /* 0x02285008ff0075a7 */ /* 0x0000a20008040166 */
[----:B------:R-:W-:Y:S05]  /*2c40*/  @!P0 BRA `(.L_x_8879) ;  /* 0x0000000000048947 */ /* 0x000fea0003800000 */
[----:B------:R-:W-:Y:S01]  /*2c50*/  BPT.TRAP 0x1 ;  /* 0x000000040000795c */ /* 0x000fe20000300000 */
.L_x_8879:
[----:B--2---:R-:W-:Y:S05]  /*2c60*/  @P2 BRA `(.L_x_8880) ;  /* 0x0000000000082947 */ /* 0x004fea0003800000 */
[----:B------:R-:W2:Y:S02]  /*2c70*/  SYNCS.PHASECHK.TRANS64.TRYWAIT P2, [UR38+0x22850], R8 ;  /* 0x02285008ff0075a7 */ /* 0x000ea40008040166 */
[----:B--2---:R-:W-:Y:S05]  /*2c80*/  @!P2 BRA `(.L_x_8881) ;  /* 0x0000008800dca947 */ /* 0x004fea0003800000 */
.L_x_8880:
[----:B------:R3:W-:Y:S01]  /*2c90*/  BAR.SYNC.DEFER_BLOCKING R0, 0x100 ;  /* 0x000400000000751d */ /* 0x0007e20000010000 */
[----:B------:R-:W-:Y:S01]  /*2ca0*/  UIADD3 UR4, UR38, 0x400, URZ ;  /* 0x0000040026047890 */ /* 0x000fe2000fffe03f */
[----:B--2---:R-:W-:Y:S01]  /*2cb0*/  @!P1 VIADD R9, R9, 0x22860 ;  /* 0x0002286009099836 */ /* 0x004fe20000000000 */
[----:B------:R-:W-:Y:S02]  /*2cc0*/  UIADD3 UR40, UR40, -0x2, URZ ;  /* 0xfffffffe28287890 */ /* 0x000fe4000fffe03f */
[----:B------:R-:W-:Y:S01]  /*2cd0*/  USHF.R.U32.HI UR4, URZ, 0x4, UR4 ;  /* 0x000000043f047899 */ /* 0x000fe20008011604 */
[----:B------:R-:W-:Y:S01]  /*2ce0*/  UMOV UR11, 0x40000040 ;  /* 0x40000040000b7882 */ /* 0x000fe20000000000 */
[----:B------:R-:W-:Y:S01]  /*2cf0*/  UISETP.GE.AND UP0, UPT, UR40, UR37, UPT ;  /* 0x000000252800728c */ /* 0x000fe2000bf06270 */
[----:B------:R-:W-:Y:S01]  /*2d00*/  @!P1 PRMT R9, RZ, 0x654, R9 ;  /* 0x00000654ff099816 */ /* 0x000fe20000000009 */
[----:B------:R-:W-:-:S04]  /*2d10*/  ULOP3.LUT UR4, UR4, 0x3fff, URZ, 0xc0, !UPT ;  /* 0x00003fff04047892 */ /* 0x000fc8000f8ec03f */
[----:B------:R-:W-:Y:S01]  /*2d20*/  ULOP3.LUT UR24, UR4, 0x3000000, URZ, 0xfc, !UPT ;  /* 0x0300000004187892 */ /* 0x000fe2000f8efc3f */
[----:B------:R-:W-:-:S03]  /*2d30*/  PLOP3.LUT P2, PT, PT, PT, UP0, 0x80, 0x0 ;  /* 0x000000000000781c */ /* 0x000fc60003f4f008 */
[----:B------:R-:W-:-:S03]  /*2d40*/  UIADD3 UR4, UR24, 0x80, URZ ;  /* 0x0000008018047890 */ /* 0x000fc6000fffe03f */
[----:B------:R-:W-:Y:S01]  /*2d50*/  UMOV UR10, UR24 ;  /* 0x00000018000a7c82 */ /* 0x000fe20008000000 */
[----:B------:R-:W-:-:S06]  /*2d60*/  WARPGROUP.ARRIVE ;  /* 0x00000000000079c5 */ /* 0x000fcc0000000000 */
[----:B------:R-:W-:Y:S01]  /*2d70*/  HGMMA.64x256x16.F32 R24, R152, gdesc[UR8].tnspB, RZ, !UPT, gsb0 ;  /* 0x43e0000898187df0 */ /* 0x000fe2000c0008ff */
        /* <DEDUP_REMOVED lines=35> */
[----:B------:R3:W-:Y:S01]  /*2fb0*/  @!P1 SYNCS.ARRIVE.TRANS64.RED.A1T0 RZ, [R9+URZ], RZ ;  /* 0x000000ff09ff99a7 */ /* 0x0007e2000810043f */
[----:B------:R-:W-:Y:S05]  /*2fc0*/  @!P2 BRA `(.L_x_8882) ;  /* 0x0000001c0044a947 */ /* 0x000fea0003800000 */
[----:B------:R-:W-:Y:S01]  /*2fd0*/  IMAD.MOV.U32 R13, RZ, RZ, R4 ;  /* 0x000000ffff0d7224 */ /* 0x000fe200078e0004 */
[----:B------:R-:W-:Y:S01]  /*2fe0*/  UMOV UR4, URZ ;  /* 0x0000003f00047c82 */ /* 0x000fe20008000000 */
[----:B01----:R-:W-:Y:S01]  /*2ff0*/  IMAD.MOV.U32 R8, RZ, RZ, R3 ;  /* 0x000000ffff087224 */ /* 0x003fe200078e0003 */
[----:B------:R-:W-:Y:S01]  /*3000*/  UMOV UR5, URZ ;  /* 0x0000003f00057c82 */ /* 0x000fe20008000000 */
[----:B------:R-:W-:-:S05]  /*3010*/  ULDC UR7, c[0x0][0x988] ;  /* 0x0002620000077ab9 */ /* 0x000fca0000000800 */
.L_x_8891:
        /* <DEDUP_REMOVED lines=8> */
[----:B--2---:R-:W-:Y:S11]  /*30a0*/  @!P0 BRA `(.L_x_8883) ;  /* 0x0000000000048947 */ /* 0x004ff60003800000 */
[----:B------:R-:W-:Y:S01]  /*30b0*/  BPT.TRAP 0x1 ;  /* 0x000000040000795c */ /* 0x000fe20000300000 */
.L_x_8883:
[----:B------:R-:W-:Y:S01]  /*30c0*/  IMAD.U32 R3, RZ, RZ, UR4 ;  /* 0x00000004ff037e24 */ /* 0x000fe2000f8e00ff */
[----:B------:R-:W-:-:S04]  /*30d0*/  ULEA UR26, UR5, UR38, 0x3 ;  /* 0x00000026051a7291 */ /* 0x000fc8000f8e183f */
[----:B------:R-:W-:-:S04]  /*30e0*/  SHF.L.U32 R3, R3, 0x1f, RZ ;  /* 0x0000001f03037819 */ /* 0x000fc800000006ff */
[----:B------:R-:W-:-:S13]  /*30f0*/  R2UR UR25, R3 ;  /* 0x00000000031972ca */ /* 0x000fda00000e0000 */
[----:B------:R-:W-:-:S04]  /*3100*/  IMAD.U32 R3, RZ, RZ, UR25 ;  /* 0x00000019ff037e24 */ /* 0x000fc8000f8e00ff */
[----:B------:R0:W1:Y:S01]  /*3110*/  SYNCS.PHASECHK.TRANS64.TRYWAIT P3, [UR26+0x22830], R3 ;  /* 0x02283003ff0075a7 */ /* 0x000062000806015a */
[----:B------:R-:W-:Y:S05]  /*3120*/  @!P0 BRA `(.L_x_8884) ;  /* 0x0000000000048947 */ /* 0x000fea0003800000 */
[----:B------:R-:W-:Y:S01]  /*3130*/  BPT.TRAP 0x1 ;  /* 0x000000040000795c */ /* 0x000fe20000300000 */
.L_x_8884:
[----:B-1----:R-:W-:Y:S05]  /*3140*/  @P3 BRA `(.L_x_8885) ;  /* 0x00000000000c3947 */ /* 0x002fea0003800000 */
[----:B0-----:R-:W-:-:S04]  /*3150*/  MOV R3, UR25 ;  /* 0x0000001900037c02 */ /* 0x001fc80008000f00 */
[----:B------:R-:W0:Y:S02]  /*3160*/  SYNCS.PHASECHK.TRANS64.TRYWAIT P3, [UR26+0x22830], R3 ;  /* 0x02283003ff0075a7 */ /* 0x000e24000806015a */
[----:B0-----:R-:W-:Y:S05]  /*3170*/  @!P3 BRA `(.L_x_8886) ;  /* 0x0000008400b4b947 */ /* 0x001fea0003800000 */
.L_x_8885:
[----:B------:R-:W-:Y:S01]  /*3180*/  UIMAD UR10, UR5, 0x300, UR6 ;  /* 0x00000300050a78a4 */ /* 0x000fe2000f8e0206 */
[----:B------:R-:W-:Y:S01]  /*3190*/  WARPGROUP.ARRIVE ;  /* 0x00000000000079c5 */ /* 0x000fe20000000000 */
[----:B------:R-:W-:Y:S01]  /*31a0*/  UMOV UR11, 0x40000040 ;  /* 0x40000040000b7882 */ /* 0x000fe20000000000 */
[----:B------:R-:W-:Y:S01]  /*31b0*/  UMOV UR15, 0x40000040 ;  /* 0x40000040000f7882 */ /* 0x000fe20000000000 */
[----:B------:R-:W-:Y:S02]  /*31c0*/  UIADD3 UR14, UR10, 0x2, URZ ;  /* 0x000000020a0e7890 */ /* 0x000fe4000fffe03f */
[----:B------:R-:W-:Y:S01]  /*31d0*/  UIADD3 UR18, UR10, 0x4, URZ ;  /* 0x000000040a127890 */ /* 0x000fe2000fffe03f */
[----:B------:R-:W-:Y:S02]  /*31e0*/  UMOV UR19, 0x40000040 ;  /* 0x4000004000137882 */ /* 0x000fe40000000000 */
[----:B------:R-:W-:Y:S01]  /*31f0*/  HGMMA.64x96x16.F32 R152, gdesc[UR8], RZ, !UPT, gsb0 ;  /* 0x01600000089879f0 */ /* 0x000fe2000c0008ff */
[----:B------:R-:W-:Y:S01]  /*3200*/  UIADD3 UR22, UR10, 0x6, URZ ;  /* 0x000000060a167890 */ /* 0x000fe2000fffe03f */
[----:B------:R-:W-:Y:S01]  /*3210*/  UMOV UR23, 0x40000040 ;  /* 0x4000004000177882 */ /* 0x000fe20000000000 */
        /* <DEDUP_REMOVED lines=10> */
[----:B0-----:R-:W-:-:S04]  /*32c0*/  FMNMX.FTZ R4, R152, R8, !PT ;  /* 0x0000000898047209 */ /* 0x001fc80007810000 */
        /* <DEDUP_REMOVED lines=22> */
[----:B---3--:R-:W-:-:S05]  /*3430*/  FMNMX.FTZ R9, R197, R4, !PT ;  /* 0x00000004c5097209 */ /* 0x008fca0007810000 */
[----:B------:R-:W0:Y:S02]  /*3440*/  SHFL.BFLY PT, R4, R9, 0x2, 0x1f ;  /* 0x0c401f0009047f89 */ /* 0x000e2400000e0000 */
[----:B0-----:R-:W-:-:S05]  /*3450*/  FMNMX.FTZ R10, R9, R4, !PT ;  /* 0x00000004090a7209 */ /* 0x001fca0007810000 */
[----:B------:R-:W0:Y:S02]  /*3460*/  SHFL.BFLY PT, R3, R10, 0x1, 0x1f ;  /* 0x0c201f000a037f89 */ /* 0x000e2400000e0000 */
[----:B0-----:R-:W-:-:S05]  /*3470*/  FMNMX.FTZ R3, R10, R3, !PT ;  /* 0x000000030a037209 */ /* 0x001fca0007810000 */
[C---:B------:R-:W-:Y:S01]  /*3480*/  FADD.FTZ R4, -R3.reuse, R8 ;  /* 0x0000000803047221 */ /* 0x040fe20000010100 */
[----:B------:R-:W-:-:S03]  /*3490*/  FMUL.FTZ R7, R3, UR7 ;  /* 0x0000000703077c20 */ /* 0x000fc60008410000 */
[----:B------:R-:W-:Y:S01]  /*34a0*/  FMUL.FTZ R8, R4, UR7 ;  /* 0x0000000704087c20 */ /* 0x000fe20008410000 */
[----:B------:R-:W-:Y:S01]  /*34b0*/  FMNMX.FTZ R4, R154, R13, !PT ;  /* 0x0000000d9a047209 */ /* 0x000fe20007810000 */
[--C-:B------:R-:W-:Y:S01]  /*34c0*/  FFMA.FTZ R12, R152, UR7, -R7.reuse ;  /* 0x00000007980c7c23 */ /* 0x100fe20008010807 */
[--C-:B------:R-:W-:Y:S01]  /*34d0*/  FFMA.FTZ R10, R156, UR7, -R7.reuse ;  /* 0x000000079c0a7c23 */ /* 0x100fe20008010807 */
[--C-:B------:R-:W-:Y:S01]  /*34e0*/  FFMA.FTZ R156, R160, UR7, -R7.reuse ;  /* 0x00000007a09c7c23 */ /* 0x100fe20008010807 */
[----:B------:R-:W-:Y:S01]  /*34f0*/  FMNMX.FTZ R11, R155, R4, !PT ;  /* 0x000000049b0b7209 */ /* 0x000fe20007810000 */
[----:B------:R0:W-:Y:S01]  /*3500*/  MUFU.EX2 R9, R12 ;  /* 0x0000000c00097308 */ /* 0x0001e20000000800 */
        /* <DEDUP_REMOVED lines=8> */
[--C-:B0-----:R-:W-:Y:S01]  /*3590*/  FFMA.FTZ R12, R164, UR7, -R7.reuse ;  /* 0x00000007a40c7c23 */ /* 0x101fe20008010807 */
        /* <DEDUP_REMOVED lines=8> */
[----:B------:R-:W0:Y:S01]  /*3620*/  MUFU.EX2 R8, R8 ;  /* 0x0000000800087308 */ /* 0x000e220000000800 */
[----:B------:R-:W-:Y:S01]  /*3630*/  FMNMX.FTZ R4, R166, R11, !PT ;  /* 0x0000000ba6047209 */ /* 0x000fe20007810000 */
[----:B------:R-:W-:-:S03]  /*3640*/  FFMA.FTZ R11, R157, UR7, -R7 ;  /* 0x000000079d0b7c23 */ /* 0x000fc60008010807 */
[----:B------:R-:W-:-:S03]  /*3650*/  FMNMX.FTZ R15, R167, R4, !PT ;  /* 0x00000004a70f7209 */ /* 0x000fc60007810000 */
[----:B------:R-:W1:Y:S01]  /*3660*/  MUFU.EX2 R152, R152 ;  /* 0x0000009800987308 */ /* 0x000e620000000800 */
[----:B------:R-:W-:-:S04]  /*3670*/  FMNMX.FTZ R4, R170, R15, !PT ;  /* 0x0000000faa047209 */ /* 0x000fc80007810000 */
[----:B------:R-:W-:-:S03]  /*3680*/  FMNMX.FTZ R15, R171, R4, !PT ;  /* 0x00000004ab0f7209 */ /* 0x000fc60007810000 */
[----:B------:R-:W-:Y:S01]  /*3690*/  MUFU.EX2 R10, R10 ;  /* 0x0000000a000a7308 */ /* 0x000fe20000000800 */
[----:B------:R-:W-:Y:S01]  /*36a0*/  FMNMX.FTZ R4, R174, R15, !PT ;  /* 0x0000000fae047209 */ /* 0x000fe20007810000 */
[--C-:B------:R-:W-:Y:S01]  /*36b0*/  FFMA.FTZ R15, R161, UR7, -R7.reuse ;  /* 0x00000007a10f7c23 */ /* 0x100fe20008010807 */
[----:B------:R-:W-:Y:S01]  /*36c0*/  FFMA.FTZ R161, R189, UR7, -R7 ;  /* 0x00000007bda17c23 */ /* 0x000fe20008010807 */
[----:B0-----:R-:W-:Y:S01]  /*36d0*/  FFMA.FTZ R5, R8, R5, R9 ;  /* 0x0000000508057223 */ /* 0x001fe20000010009 */
[----:B------:R-:W-:Y:S01]  /*36e0*/  FMNMX.FTZ R17, R175, R4, !PT ;  /* 0x00000004af117209 */ /* 0x000fe20007810000 */
[-C--:B------:R-:W-:Y:S01]  /*36f0*/  FMUL.FTZ R24, R24, R8.reuse ;  /* 0x0000000818187220 */ /* 0x080fe20000410000 */
[-C--:B------:R-:W-:Y:S01]  /*3700*/  FMUL.FTZ R25, R25, R8.reuse ;  /* 0x0000000819197220 */ /* 0x080fe20000410000 */
[----:B------:R-:W-:Y:S01]  /*3710*/  MUFU.EX2 R11, R11 ;  /* 0x0000000b000b7308 */ /* 0x000fe20000000800 */
[----:B------:R-:W-:Y:S01]  /*3720*/  FMNMX.FTZ R4, R178, R17, !PT ;  /* 0x00000011b2047209 */ /* 0x000fe20007810000 */
[C---:B-1----:R-:W-:Y:S01]  /*3730*/  FADD.FTZ R5, R152.reuse, R5 ;  /* 0x0000000598057221 */ /* 0x042fe20000010000 */
[----:B------:R-:W-:Y:S01]  /*3740*/  F2FP.F16.F32.PACK_AB R152, R152, R9 ;  /* 0x000000099898723e */ /* 0x000fe200000000ff */
[----:B------:R-:W-:Y:S01]  /*3750*/  FMUL.FTZ R28, R28, R8 ;  /* 0x000000081c1c7220 */ /* 0x000fe20000410000 */
[----:B------:R-:W-:Y:S01]  /*3760*/  FMNMX.FTZ R17, R179, R4, !PT ;  /* 0x00000004b3117209 */ /* 0x000fe20007810000 */
[-C--:B------:R-:W-:Y:S01]  /*3770*/  FMUL.FTZ R29, R29, R8.reuse ;  /* 0x000000081d1d7220 */ /* 0x080fe20000410000 */
[-C--:B------:R-:W-:Y:S01]  /*3780*/  FMUL.FTZ R32, R32, R8.reuse ;  /* 0x0000000820207220 */ /* 0x080fe20000410000 */
[----:B------:R-:W-:Y:S01]  /*3790*/  MUFU.EX2 R156, R156 ;  /* 0x0000009c009c7308 */ /* 0x000fe20000000800 */
[----:B------:R-:W-:Y:S01]  /*37a0*/  FMNMX.FTZ R4, R182, R17, !PT ;  /* 0x00000011b6047209 */ /* 0x000fe20007810000 */
[--C-:B------:R-:W-:Y:S01]  /*37b0*/  FFMA.FTZ R17, R165, UR7, -R7.reuse ;  /* 0x00000007a5117c23 */ /* 0x100fe20008010807 */
[--C-:B------:R-:W-:Y:S01]  /*37c0*/  FFMA.FTZ R165, R193, UR7, -R7.reuse ;  /* 0x00000007c1a57c23 */ /* 0x100fe20008010807 */
[----:B------:R-:W-:Y:S01]  /*37d0*/  FMUL.FTZ R33, R33, R8 ;  /* 0x0000000821217220 */ /* 0x000fe20000410000 */
[----:B------:R-:W-:Y:S01]  /*37e0*/  FMNMX.FTZ R19, R183, R4, !PT ;  /* 0x00000004b7137209 */ /* 0x000fe20007810000 */
[-C--:B------:R-:W-:Y:S01]  /*37f0*/  FMUL.FTZ R36, R36, R8.reuse ;  /* 0x0000000824247220 */ /* 0x080fe20000410000 */
[-C--:B------:R-:W-:Y:S01]  /*3800*/  FMUL.FTZ R37, R37, R8.reuse ;  /* 0x0000000825257220 */ /* 0x080fe20000410000 */
        /* <DEDUP_REMOVED lines=9> */
[----:B------:R-:W-:Y:S01]  /*38a0*/  FMNMX.FTZ R4, R190, R19, !PT ;  /* 0x00000013be047209 */ /* 0x000fe20007810000 */
[--C-:B------:R-:W-:Y:S01]  /*38b0*/  FFMA.FTZ R19, R169, UR7, -R7.reuse ;  /* 0x00000007a9137c23 */ /* 0x100fe20008010807 */
[-C--:B------:R-:W-:Y:S01]  /*38c0*/  FMUL.FTZ R49, R49, R8.reuse ;  /* 0x0000000831317220 */ /* 0x080fe20000410000 */
        /* <DEDUP_REMOVED lines=46> */
[----:B0-----:R-:W-:Y:S01]  /*3bb0*/  FMNMX.FTZ R20, R4, R157, !PT ;  /* 0x0000009d04147209 */ /* 0x001fe20007810000 */
[----:B------:R-:W-:Y:S01]  /*3bc0*/  FFMA.FTZ R157, R185, UR7, -R7 ;  /* 0x00000007b99d7c23 */ /* 0x000fe20008010807 */
        /* <DEDUP_REMOVED lines=21> */
[----:B0-----:R-:W-:-:S07]  /*3d20*/  FMNMX.FTZ R4, R20, R169, !PT ;  /* 0x000000a914047209 */ /* 0x001fce0007810000 */
[----:B------:R-:W-:Y:S01]  /*3d30*/  MUFU.EX2 R168, R168 ;  /* 0x000000a800a87308 */ /* 0x000fe20000000800 */
[C---:B------:R-:W-:Y:S01]  /*3d40*/  FMUL.FTZ R185, R4.reuse, UR7 ;  /* 0x0000000704b97c20 */ /* 0x040fe20008410000 */
[----:B------:R-:W-:-:S03]  /*3d50*/  FADD.FTZ R7, -R4, R13 ;  /* 0x0000000d04077221 */ /* 0x000fc60000010100 */
[--C-:B------:R-:W-:Y:S01]  /*3d60*/  FFMA.FTZ R22, R154, UR7, -R185.reuse ;  /* 0x000000079a167c23 */ /* 0x100fe200080108b9 */
[----:B------:R-:W-:Y:S01]  /*3d70*/  FMUL.FTZ R7, R7, UR7 ;  /* 0x0000000707077c20 */ /* 0x000fe20008410000 */
[--C-:B------:R-:W-:Y:S01]  /*3d80*/  FFMA.FTZ R155, R155, UR7, -R185.reuse ;  /* 0x000000079b9b7c23 */ /* 0x100fe200080108b9 */
[--C-:B------:R-:W-:Y:S01]  /*3d90*/  FFMA.FTZ R173, R158, UR7, -R185.reuse ;  /* 0x000000079ead7c23 */ /* 0x100fe200080108b9 */
[--C-:B------:R-:W-:Y:S01]  /*3da0*/  FFMA.FTZ R176, R159, UR7, -R185.reuse ;  /* 0x000000079fb07c23 */ /* 0x100fe200080108b9 */
[----:B------:R0:W-:Y:S01]  /*3db0*/  MUFU.EX2 R169, R7 ;  /* 0x0000000700a97308 */ /* 0x0001e20000000800 */
[--C-:B------:R-:W-:Y:S01]  /*3dc0*/  FFMA.FTZ R192, R175, UR7, -R185.reuse ;  /* 0x00000007afc07c23 */ /* 0x100fe200080108b9 */
[--C-:B------:R-:W-:Y:S01]  /*3dd0*/  FFMA.FTZ R175, R178, UR7, -R185.reuse ;  /* 0x00000007b2af7c23 */ /* 0x100fe200080108b9 */
[--C-:B------:R-:W-:Y:S01]  /*3de0*/  FFMA.FTZ R159, R162, UR7, -R185.reuse ;  /* 0x00000007a29f7c23 */ /* 0x100fe200080108b9 */
[----:B------:R-:W-:Y:S01]  /*3df0*/  FFMA.FTZ R178, R179, UR7, -R185 ;  /* 0x00000007b3b27c23 */ /* 0x000fe200080108b9 */
[----:B------:R-:W-:-:S02]  /*3e00*/  IMAD.U32 R179, RZ, RZ, UR26 ;  /* 0x0000001affb37e24 */ /* 0x000fc4000f8e00ff */
[--C-:B------:R-:W-:Y:S01]  /*3e10*/  FFMA.FTZ R180, R163, UR7, -R185.reuse ;  /* 0x00000007a3b47c23 */ /* 0x100fe200080108b9 */
[--C-:B------:R-:W-:Y:S01]  /*3e20*/  FFMA.FTZ R163, R166, UR7, -R185.reuse ;  /* 0x00000007a6a37c23 */ /* 0x100fe200080108b9 */
[----:B------:R-:W1:Y:S01]  /*3e30*/  MUFU.EX2 R22, R22 ;  /* 0x0000001600167308 */ /* 0x000e620000000800 */
[----:B------:R-:W-:Y:S01]  /*3e40*/  @!P1 VIADD R154, R179, 0x22840 ;  /* 0x00022840b39a9836 */ /* 0x000fe20000000000 */
[----:B0-----:R-:W-:Y:S01]  /*3e50*/  IADD3 R7, -R2, 0xb, RZ ;  /* 0x0000000b02077810 */ /* 0x001fe20007ffe1ff */
[--C-:B------:R-:W-:Y:S01]  /*3e60*/  FFMA.FTZ R184, R167, UR7, -R185.reuse ;  /* 0x00000007a7b87c23 */ /* 0x100fe200080108b9 */
[--C-:B------:R-:W-:Y:S01]  /*3e70*/  FFMA.FTZ R167, R170, UR7, -R185.reuse ;  /* 0x00000007aaa77c23 */ /* 0x100fe200080108b9 */
[--C-:B------:R-:W-:Y:S01]  /*3e80*/  FFMA.FTZ R188, R171, UR7, -R185.reuse ;  /* 0x00000007abbc7c23 */ /* 0x100fe200080108b9 */
[----:B------:R-:W-:Y:S01]  /*3e90*/  @!P1 PRMT R154, RZ, 0x654, R154 ;  /* 0x00000654ff9a9816 */ /* 0x000fe2000000009a */
[----:B------:R0:W-:Y:S06]  /*3ea0*/  BAR.ARV R7, 0x100 ;  /* 0x000400070000751d */ /* 0x0001ec0000002000 */
[----:B------:R-:W2:Y:S01]  /*3eb0*/  MUFU.EX2 R155, R155 ;  /* 0x0000009b009b7308 */ /* 0x000ea20000000800 */
[----:B------:R3:W-:Y:S01]  /*3ec0*/  @!P1 SYNCS.ARRIVE.TRANS64.RED.A1T0 RZ, [R154+URZ], RZ ;  /* 0x000000ff9aff99a7 */ /* 0x0007e2000810043f */
[--C-:B------:R-:W-:Y:S01]  /*3ed0*/  FFMA.FTZ R171, R174, UR7, -R185.reuse ;  /* 0x00000007aeab7c23 */ /* 0x100fe200080108b9 */
[--C-:B------:R-:W-:Y:S01]  /*3ee0*/  FFMA.FTZ R177, R182, UR7, -R185.reuse ;  /* 0x00000007b6b17c23 */ /* 0x100fe200080108b9 */
[----:B-1----:R-:W-:Y:S01]  /*3ef0*/  FFMA.FTZ R6, R169, R6, R22 ;  /* 0x00000006a9067223 */ /* 0x002fe20000010016 */
[--C-:B------:R-:W-:Y:S01]  /*3f00*/  FFMA.FTZ R182, R183, UR7, -R185.reuse ;  /* 0x00000007b7b67c23 */ /* 0x100fe200080108b9 */
[--C-:B------:R-:W-:Y:S01]  /*3f10*/  FFMA.FTZ R181, R186, UR7, -R185.reuse ;  /* 0x00000007bab57c23 */ /* 0x100fe200080108b9 */
[----:B------:R-:W-:Y:S01]  /*3f20*/  FFMA.FTZ R186, R187, UR7, -R185 ;  /* 0x00000007bbba7c23 */ /* 0x000fe200080108b9 */
[----:B------:R-:W1:Y:S01]  /*3f30*/  MUFU.EX2 R173, R173 ;  /* 0x000000ad00ad7308 */ /* 0x000e620000000800 */
[----:B---3--:R-:W-:Y:S01]  /*3f40*/  FADD.FTZ R154, R10, R5 ;  /* 0x000000050a9a7221 */ /* 0x008fe20000010000 */
[--C-:B------:R-:W-:Y:S01]  /*3f50*/  FFMA.FTZ R183, R190, UR7, -R185.reuse ;  /* 0x00000007beb77c23 */ /* 0x100fe200080108b9 */
[--C-:B------:R-:W-:Y:S01]  /*3f60*/  FFMA.FTZ R190, R191, UR7, -R185.reuse ;  /* 0x00000007bfbe7c23 */ /* 0x100fe200080108b9 */
[--C-:B------:R-:W-:Y:S01]  /*3f70*/  FFMA.FTZ R194, R194, UR7, -R185.reuse ;  /* 0x00000007c2c27c23 */ /* 0x100fe200080108b9 */
[----:B------:R-:W-:Y:S01]  /*3f80*/  FADD.FTZ R5, R11, R154 ;  /* 0x0000009a0b057221 */ /* 0x000fe20000010000 */
[--C-:B------:R-:W-:Y:S01]  /*3f90*/  FFMA.FTZ R195, R195, UR7, -R185.reuse ;  /* 0x00000007c3c37c23 */ /* 0x100fe200080108b9 */
[----:B------:R-:W-:Y:S01]  /*3fa0*/  FFMA.FTZ R198, R198, UR7, -R185 ;  /* 0x00000007c6c67c23 */ /* 0x000fe200080108b9 */
[----:B------:R-:W3:Y:S01]  /*3fb0*/  MUFU.EX2 R176, R176 ;  /* 0x000000b000b07308 */ /* 0x000ee20000000800 */
[----:B--2---:R-:W-:Y:S01]  /*3fc0*/  FADD.FTZ R6, R155, R6 ;  /* 0x000000069b067221 */ /* 0x004fe20000010000 */
[----:B------:R-:W-:Y:S01]  /*3fd0*/  FADD.FTZ R154, R156, R5 ;  /* 0x000000059c9a7221 */ /* 0x000fe20000010000 */
[----:B------:R-:W-:Y:S01]  /*3fe0*/  FFMA.FTZ R199, R199, UR7, -R185 ;  /* 0x00000007c7c77c23 */ /* 0x000fe200080108b9 */
[----:B------:R-:W-:Y:S01]  /*3ff0*/  F2FP.F16.F32.PACK_AB R166, R153, R16 ;  /* 0x0000001099a6723e */ /* 0x000fe200000000ff */
[-C--:B------:R-:W-:Y:S01]  /*4000*/  FMUL.FTZ R26, R26, R169.reuse ;  /* 0x000000a91a1a7220 */ /* 0x080fe20000410000 */
[----:B------:R-:W-:Y:S01]  /*4010*/  FADD.FTZ R5, R15, R154 ;  /* 0x0000009a0f057221 */ /* 0x000fe20000010000 */
[-C--:B------:R-:W-:Y:S01]  /*4020*/  FMUL.FTZ R27, R27, R169.reuse ;  /* 0x000000a91b1b7220 */ /* 0x080fe20000410000 */
[----:B------:R-:W2:Y:S01]  /*4030*/  MUFU.EX2 R159, R159 ;  /* 0x0000009f009f7308 */ /* 0x000ea20000000800 */
[----:B-1----:R-:W-:Y:S01]  /*4040*/  FADD.FTZ R9, R173, R6 ;  /* 0x00000006ad097221 */ /* 0x002fe20000010000 */
[----:B------:R-:W-:Y:S01]  /*4050*/  FADD.FTZ R154, R12, R5 ;  /* 0x000000050c9a7221 */ /* 0x000fe20000010000 */
[-C--:B------:R-:W-:Y:S01]  /*4060*/  FMUL.FTZ R30, R30, R169.reuse ;  /* 0x000000a91e1e7220 */ /* 0x080fe20000410000 */
[-C--:B------:R-:W-:Y:S01]  /*4070*/  FMUL.FTZ R31, R31, R169.reuse ;  /* 0x000000a91f1f7220 */ /* 0x080fe20000410000 */
[-C--:B------:R-:W-:Y:S01]  /*4080*/  FMUL.FTZ R34, R34, R169.reuse ;  /* 0x000000a922227220 */ /* 0x080fe20000410000 */
[----:B------:R-:W-:Y:S01]  /*4090*/  FADD.FTZ R5, R17, R154 ;  /* 0x0000009a11057221 */ /* 0x000fe20000010000 */
[-C--:B------:R-:W-:Y:S01]  /*40a0*/  FMUL.FTZ R35, R35, R169.reuse ;  /* 0x000000a923237220 */ /* 0x080fe20000410000 */
[----:B------:R-:W1:Y:S01]  /*40b0*/  MUFU.EX2 R180, R180 ;  /* 0x000000b400b47308 */ /* 0x000e620000000800 */
        /* <DEDUP_REMOVED lines=8> */
[----:B--2---:R-:W-:Y:S01]  /*4140*/  FADD.FTZ R9, R159, R6 ;  /* 0x000000069f097221 */ /* 0x004fe20000010000 */
[----:B------:R-:W-:Y:S01]  /*4150*/  FADD.FTZ R154, R14, R5 ;  /* 0x000000050e9a7221 */ /* 0x000fe20000010000 */
[-C--:B------:R-:W-:Y:S01]  /*4160*/  FMUL.FTZ R46, R46, R169.reuse ;  /* 0x000000a92e2e7220 */ /* 0x080fe20000410000 */
[-C--:B------:R-:W-:Y:S01]  /*4170*/  FMUL.FTZ R47, R47, R169.reuse ;  /* 0x000000a92f2f7220 */ /* 0x080fe20000410000 */
        /* <DEDUP_REMOVED lines=18> */
[----:B------:R-:W-:Y:S01]  /*42a0*/  F2FP.F16.F32.PACK_AB R153, R155, R22 ;  /* 0x000000169b99723e */ /* 0x000fe200000000ff */
[----:B------:R-:W3:Y:S01]  /*42b0*/  MUFU.EX2 R188, R188 ;  /* 0x000000bc00bc7308 */ /* 0x000ee20000000800 */
[----:B--2---:R-:W-:Y:S01]  /*42c0*/  FADD.FTZ R6, R184, R9 ;  /* 0x00000009b8067221 */ /* 0x004fe20000010000 */
[----:B------:R-:W-:Y:S01]  /*42d0*/  FADD.FTZ R154, R168, R5 ;  /* 0x00000005a89a7221 */ /* 0x000fe20000010000 */
        /* <DEDUP_REMOVED lines=56> */
[----:B------:R-:W-:Y:S01]  /*4660*/  FMUL.FTZ R151, R151, R169 ;  /* 0x000000a997977220 */ /* 0x000fe20000410000 */
[----:B------:R-:W-:-:S02]  /*4670*/  F2FP.F16.F32.PACK_AB R155, R176, R173 ;  /* 0x000000adb09b723e */ /* 0x000fc400000000ff */
[----:B------:R-:W-:Y:S02]  /*4680*/  F2FP.F16.F32.PACK_AB R156, R15, R156 ;  /* 0x0000009c0f9c723e */ /* 0x000fe400000000ff */
[----:B------:R-:W1:Y:S01]  /*4690*/  MUFU.EX2 R157, R157 ;  /* 0x0000009d009d7308 */ /* 0x000e620000000800 */
[----:B---3--:R-:W-:Y:S01]  /*46a0*/  FADD.FTZ R6, R182, R9 ;  /* 0x00000009b6067221 */ /* 0x008fe20000010000 */
[----:B------:R-:W-:Y:S02]  /*46b0*/  F2FP.F16.F32.PACK_AB R158, R17, R12 ;  /* 0x0000000c119e723e */ /* 0x000fe400000000ff */
[----:B------:R-:W-:Y:S02]  /*46c0*/  F2FP.F16.F32.PACK_AB R160, R19, R160 ;  /* 0x000000a013a0723e */ /* 0x000fe400000000ff */
[----:B------:R-:W-:Y:S02]  /*46d0*/  F2FP.F16.F32.PACK_AB R162, R21, R14 ;  /* 0x0000000e15a2723e */ /* 0x000fe400000000ff */
[----:B------:R-:W3:Y:S01]  /*46e0*/  MUFU.EX2 R186, R186 ;  /* 0x000000ba00ba7308 */ /* 0x000ee20000000800 */
[----:B--2---:R-:W-:Y:S01]  /*46f0*/  FADD.FTZ R9, R181, R6 ;  /* 0x00000006b5097221 */ /* 0x004fe20000010000 */
[----:B------:R-:W-:-:S06]  /*4700*/  F2FP.F16.F32.PACK_AB R164, R23, R164 ;  /* 0x000000a417a4723e */ /* 0x000fcc00000000ff */
[----:B------:R-:W2:Y:S01]  /*4710*/  MUFU.EX2 R18, R18 ;  /* 0x0000001200127308 */ /* 0x000ea20000000800 */
[C---:B-1----:R-:W-:Y:S01]  /*4720*/  FADD.FTZ R5, R157.reuse, R154 ;  /* 0x0000009a9d057221 */ /* 0x042fe20000010000 */
[----:B------:R-:W-:Y:S02]  /*4730*/  F2FP.F16.F32.PACK_AB R168, R157, R168 ;  /* 0x000000a89da8723e */ /* 0x000fe400000000ff */
[----:B------:R-:W-:Y:S02]  /*4740*/  F2FP.F16.F32.PACK_AB R157, R180, R159 ;  /* 0x0000009fb49d723e */ /* 0x000fe400000000ff */
[----:B------:R-:W-:Y:S02]  /*4750*/  F2FP.F16.F32.PACK_AB R159, R184, R163 ;  /* 0x000000a3b89f723e */ /* 0x000fe400000000ff */
[----:B------:R-:W1:Y:S01]  /*4760*/  MUFU.EX2 R183, R183 ;  /* 0x000000b700b77308 */ /* 0x000e620000000800 */
[----:B---3--:R-:W-:Y:S01]  /*4770*/  FADD.FTZ R6, R186, R9 ;  /* 0x00000009ba067221 */ /* 0x008fe20000010000 */
[----:B------:R-:W-:-:S02]  /*4780*/  F2FP.F16.F32.PACK_AB R163, R192, R171 ;  /* 0x000000abc0a3723e */ /* 0x000fc400000000ff */
[----:B------:R-:W-:-:S04]  /*4790*/  F2FP.F16.F32.PACK_AB R169, R186, R181 ;  /* 0x000000b5baa9723e */ /* 0x000fc800000000ff */
[----:B------:R-:W3:Y:S01]  /*47a0*/  MUFU.EX2 R161, R161 ;  /* 0x000000a100a17308 */ /* 0x000ee20000000800 */
[----:B--2---:R-:W-:-:S07]  /*47b0*/  FADD.FTZ R154, R18, R5 ;  /* 0x00000005129a7221 */ /* 0x004fce0000010000 */
[----:B------:R-:W2:Y:S01]  /*47c0*/  MUFU.EX2 R190, R190 ;  /* 0x000000be00be7308 */ /* 0x000ea20000000800 */
[----:B-1----:R-:W-:-:S07]  /*47d0*/  FADD.FTZ R9, R183, R6 ;  /* 0x00000006b7097221 */ /* 0x002fce0000010000 */
[----:B------:R-:W1:Y:S01]  /*47e0*/  MUFU.EX2 R172, R172 ;  /* 0x000000ac00ac7308 */ /* 0x000e620000000800 */
[----:B---3--:R-:W-:Y:S01]  /*47f0*/  FADD.FTZ R5, R161, R154 ;  /* 0x0000009aa1057221 */ /* 0x008fe20000010000 */
[----:B------:R-:W-:Y:S02]  /*4800*/  F2FP.F16.F32.PACK_AB R154, R11, R10 ;  /* 0x0000000a0b9a723e */ /* 0x000fe400000000ff */
[----:B------:R-:W-:Y:S02]  /*4810*/  F2FP.F16.F32.PACK_AB R170, R161, R18 ;  /* 0x00000012a1aa723e */ /* 0x000fe400000000ff */
[----:B------:R-:W-:Y:S02]  /*4820*/  F2FP.F16.F32.PACK_AB R161, R188, R167 ;  /* 0x000000a7bca1723e */ /* 0x000fe400000000ff */
[----:B------:R-:W3:Y:S01]  /*4830*/  MUFU.EX2 R185, R194 ;  /* 0x000000c200b97308 */ /* 0x000ee20000000800 */
[----:B--2---:R-:W-:Y:S01]  /*4840*/  FADD.FTZ R6, R190, R9 ;  /* 0x00000009be067221 */ /* 0x004fe20000010000 */
[----:B------:R-:W-:-:S02]  /*4850*/  F2FP.F16.F32.PACK_AB R167, R182, R177 ;  /* 0x000000b1b6a7723e */ /* 0x000fc400000000ff */
[----:B------:R-:W-:-:S04]  /*4860*/  F2FP.F16.F32.PACK_AB R171, R190, R183 ;  /* 0x000000b7beab723e */ /* 0x000fc800000000ff */
[----:B------:R-:W2:Y:S01]  /*4870*/  MUFU.EX2 R165, R165 ;  /* 0x000000a500a57308 */ /* 0x000ea20000000800 */
[----:B-1----:R-:W-:-:S07]  /*4880*/  FADD.FTZ R10, R172, R5 ;  /* 0x00000005ac0a7221 */ /* 0x002fce0000010000 */
[----:B------:R-:W1:Y:S01]  /*4890*/  MUFU.EX2 R8, R195 ;  /* 0x000000c300087308 */ /* 0x000e620000000800 */
[----:B---3--:R-:W-:-:S07]  /*48a0*/  FADD.FTZ R9, R185, R6 ;  /* 0x00000006b9097221 */ /* 0x008fce0000010000 */
[----:B------:R-:W3:Y:S01]  /*48b0*/  MUFU.EX2 R20, R196 ;  /* 0x000000c400147308 */ /* 0x000ee20000000800 */
[C---:B--2---:R-:W-:Y:S01]  /*48c0*/  FADD.FTZ R5, R165.reuse, R10 ;  /* 0x0000000aa5057221 */ /* 0x044fe20000010000 */
[----:B------:R-:W-:Y:S02]  /*48d0*/  F2FP.F16.F32.PACK_AB R172, R165, R172 ;  /* 0x000000aca5ac723e */ /* 0x000fe400000000ff */
[----:B------:R-:W-:-:S04]  /*48e0*/  F2FP.F16.F32.PACK_AB R165, R178, R175 ;  /* 0x000000afb2a5723e */ /* 0x000fc800000000ff */
[----:B------:R-:W2:Y:S01]  /*48f0*/  MUFU.EX2 R198, R198 ;  /* 0x000000c600c67308 */ /* 0x000ea20000000800 */
[C---:B-1----:R-:W-:Y:S01]  /*4900*/  FADD.FTZ R9, R8.reuse, R9 ;  /* 0x0000000908097221 */ /* 0x042fe20000010000 */
[----:B------:R-:W-:-:S06]  /*4910*/  F2FP.F16.F32.PACK_AB R173, R8, R185 ;  /* 0x000000b908ad723e */ /* 0x000fcc00000000ff */
[----:B------:R-:W1:Y:S01]  /*4920*/  MUFU.EX2 R13, R197 ;  /* 0x000000c5000d7308 */ /* 0x000e620000000800 */
[----:B---3--:R-:W-:-:S07]  /*4930*/  FADD.FTZ R10, R20, R5 ;  /* 0x00000005140a7221 */ /* 0x008fce0000010000 */
[----:B------:R-:W3:Y:S01]  /*4940*/  MUFU.EX2 R199, R199 ;  /* 0x000000c700c77308 */ /* 0x000ee20000000800 */
[----:B--2---:R-:W-:Y:S01]  /*4950*/  FADD.FTZ R6, R198, R9 ;  /* 0x00000009c6067221 */ /* 0x004fe20000010000 */
[C---:B-1----:R-:W-:Y:S01]  /*4960*/  FADD.FTZ R5, R13.reuse, R10 ;  /* 0x0000000a0d057221 */ /* 0x042fe20000010000 */
[----:B------:R-:W-:Y:S02]  /*4970*/  F2FP.F16.F32.PACK_AB R174, R13, R20 ;  /* 0x000000140dae723e */ /* 0x000fe400000000ff */
[C---:B---3--:R-:W-:Y:S01]  /*4980*/  FADD.FTZ R6, R199.reuse, R6 ;  /* 0x00000006c7067221 */ /* 0x048fe20000010000 */
[----:B------:R-:W-:Y:S01]  /*4990*/  F2FP.F16.F32.PACK_AB R175, R199, R198 ;  /* 0x000000c6c7af723e */ /* 0x000fe200000000ff */
[----:B0-----:R-:W-:Y:S06]  /*49a0*/  @!P0 BRA `(.L_x_8887) ;  /* 0x0000000000048947 */ /* 0x001fec0003800000 */
[----:B------:R-:W-:Y:S01]  /*49b0*/  BPT.TRAP 0x1 ;  /* 0x000000040000795c */ /* 0x000fe20000300000 */
.L_x_8887:
[----:B------:R-:W-:-:S04]  /*49c0*/  IMAD.U32 R8, RZ, RZ, UR25 ;  /* 0x00000019ff087e24 */ /* 0x000fc8000f8e00ff */
[----:B------:R0:W1:Y:S01]  /*49d0*/  SYNCS.PHASECHK.TRANS64.TRYWAIT P3, [UR26+0x22850], R8 ;  /* 0x02285008ff0075a7 */ /* 0x000062000806015a */
[----:B------:R-:W-:Y:S05]  /*49e0*/  @!P0 BRA `(.L_x_8888) ;  /* 0x0000000000048947 */ /* 0x000fea0003800000 */
[----:B------:R-:W-:Y:S01]  /*49f0*/  BPT.TRAP 0x1 ;  /* 0x000000040000795c */ /* 0x000fe20000300000 */
.L_x_8888:
[----:B-1----:R-:W-:Y:S05]  /*4a00*/  @P3 BRA `(.L_x_8889) ;  /* 0x00000000000c3947 */ /* 0x002fea0003800000 */
[----:B0-----:R-:W-:-:S04]  /*4a10*/  IMAD.U32 R8, RZ, RZ, UR25 ;  /* 0x00000019ff087e24 */ /* 0x001fc8000f8e00ff */
[----:B------:R-:W0:Y:S02]  /*4a20*/  SYNCS.PHASECHK.TRANS64.TRYWAIT P3, [UR26+0x22850], R8 ;  /* 0x02285008ff0075a7 */ /* 0x000e24000806015a */
[----:B0-----:R-:W-:Y:S05]  /*4a30*/  @!P3 BRA `(.L_x_8890) ;  /* 0x0000006c00a0b947 */ /* 0x001fea0003800000 */
.L_x_8889:
[----:B------:R2:W-:Y:S01]  /*4a40*/  BAR.SYNC.DEFER_BLOCKING R0, 0x100 ;  /* 0x000400000000751d */ /* 0x0005e20000010000 */
[----:B------:R-:W-:Y:S01]  /*4a50*/  UIMAD UR10, UR5, 0xc00, UR24 ;  /* 0x00000c00050a78a4 */ /* 0x000fe2000f8e0218 */
[----:B0-----:R-:W-:Y:S02]  /*4a60*/  @!P1 VIADD R179, R179, 0x22860 ;  /* 0x00022860b3b39836 */ /* 0x001fe40000000000 */
[----:B------:R-:W-:Y:S01]  /*4a70*/  IMAD.MOV.U32 R13, RZ, RZ, R4 ;  /* 0x000000ffff0d7224 */ /* 0x000fe200078e0004 */
[----:B------:R-:W-:Y:S01]  /*4a80*/  UIADD3 UR14, UR10, 0x80, URZ ;  /* 0x000000800a0e7890 */ /* 0x000fe2000fffe03f */
[----:B------:R-:W-:Y:S01]  /*4a90*/  IMAD.MOV.U32 R8, RZ, RZ, R3 ;  /* 0x000000ffff087224 */ /* 0x000fe200078e0003 */
[----:B------:R-:W-:Y:S01]  /*4aa0*/  UMOV UR11, 0x40000040 ;  /* 0x40000040000b7882 */ /* 0x000fe20000000000 */
[----:B------:R-:W-:Y:S01]  /*4ab0*/  UMOV UR15, 0x40000040 ;  /* 0x40000040000f7882 */ /* 0x000fe20000000000 */
[----:B------:R-:W-:Y:S01]  /*4ac0*/  @!P1 PRMT R179, RZ, 0x654, R179 ;  /* 0x00000654ffb39816 */ /* 0x000fe200000000b3 */
        /* <DEDUP_REMOVED lines=31> */
[----:B------:R2:W-:Y:S01]  /*4cc0*/  @!P1 SYNCS.ARRIVE.TRANS64.RED.A1T0 RZ, [R179+URZ], RZ ;  /* 0x000000ffb3ff99a7 */ /* 0x0005e2000810043f */
[----:B------:R-:W-:Y:S05]  /*4cd0*/  @P2 BRA `(.L_x_8891) ;  /* 0xffffffe000d02947 */ /* 0x000fea000383ffff */
.L_x_8882:
[----:B--23--:R-:W2:Y:S01]  /*4ce0*/  SHFL.BFLY PT, R0, R5, 0x2, 0x1f ;  /* 0x0c401f0005007f89 */ /* 0x00cea200000e0000 */
[----:B01----:R-:W-:Y:S01]  /*4cf0*/  IMAD.MOV.U32 R8, RZ, RZ, RZ ;  /* 0x000000ffff087224 */ /* 0x003fe200078e00ff */
[----:B------:R0:W-:Y:S08]  /*4d00*/  BAR.ARV R7, 0x100 ;  /* 0x000400070000751d */ /* 0x0001f00000002000 */
[----:B------:R-:W-:Y:S06]  /*4d10*/  BAR.ARV 0x8, 0x180 ;  /* 0x0206000000007b1d */ /* 0x000fec0000002000 */
[----:B------:R-:W-:Y:S01]  /*4d20*/  PLOP3.LUT P0, PT, PT, PT, PT, 0x8, 0x0 ;  /* 0x000000000000781c */ /* 0x000fe20003f0e170 */
[----:B------:R-:W1:Y:S01]  /*4d30*/  SHFL.BFLY PT, R11, R6, 0x2, 0x1f ;  /* 0x0c401f00060b7f89 */ /* 0x000e6200000e0000 */
[----:B--2---:R-:W-:Y:S01]  /*4d40*/  FADD.FTZ R2, R0, R5 ;  /* 0x0000000500027221 */ /* 0x004fe20000010000 */
[----:B------:R-:W-:-:S04]  /*4d50*/  IMAD.MOV.U32 R5, RZ, RZ, -0x800000 ;  /* 0xff800000ff057424 */ /* 0x000fc800078e00ff */
[----:B------:R-:W2:Y:S01]  /*4d60*/  SHFL.BFLY PT, R9, R2, 0x1, 0x1f ;  /* 0x0c201f0002097f89 */ /* 0x000ea200000e0000 */
[----:B-1----:R-:W-:Y:S01]  /*4d70*/  FADD.FTZ R11, R11, R6 ;  /* 0x000000060b0b7221 */ /* 0x002fe20000010000 */
[----:B------:R-:W-:-:S04]  /*4d80*/  MOV R6, 0xff800000 ;  /* 0xff80000000067802 */ /* 0x000fc80000000f00 */
[----:B------:R-:W1:Y:S01]  /*4d90*/  SHFL.BFLY PT, R0, R11, 0x1, 0x1f ;  /* 0x0c201f000b007f89 */ /* 0x000e6200000e0000 */
[----:B--2---:R-:W-:Y:S01]  /*4da0*/  FADD.FTZ R12, R2, R9 ;  /* 0x00000009020c7221 */ /* 0x004fe20000010000 */
[----:B------:R-:W-:-:S04]  /*4db0*/  IMAD.U32 R2, RZ, RZ, UR7 ;  /* 0x00000007ff027e24 */ /* 0x000fc8000f8e00ff */
[----:B------:R-:W-:-:S13]  /*4dc0*/  FSETP.NE.FTZ.AND P1, PT, R12, RZ, PT ;  /* 0x000000ff0c00720b */ /* 0x000fda0003f35000 */
[----:B------:R-:W2:Y:S01]  /*4dd0*/  @P1 MUFU.RCP R8, R12 ;  /* 0x0000000c00081308 */ /* 0x000ea20000001000 */
[----:B------:R-:W-:Y:S01]  /*4de0*/  @P1 FMUL.FTZ R2, R2, 0.69314718246459960938 ;  /* 0x3f31721802021820 */ /* 0x000fe20000410000 */
[----:B-1----:R-:W-:Y:S01]  /*4df0*/  FADD.FTZ R13, R11, R0 ;  /* 0x000000000b0d7221 */ /* 0x002fe20000010000 */
[----:B------:R-:W-:-:S04]  /*4e00*/  IMAD.MOV.U32 R0, RZ, RZ, RZ ;  /* 0x000000ffff007224 */ /* 0x000fc800078e00ff */
[----:B------:R-:W-:Y:S01]  /*4e10*/  FSETP.NE.FTZ.AND P2, PT, R13, RZ, PT ;  /* 0x000000ff0d00720b */ /* 0x000fe20003f55000 */
[----:B------:R-:W1:Y:S01]  /*4e20*/  @P1 MUFU.LG2 R9, R12 ;  /* 0x0000000c00091308 */ /* 0x000e620000000c00 */
[-C--:B--2---:R-:W-:Y:S01]  /*4e30*/  FMUL.FTZ R24, R24, R8.reuse ;  /* 0x0000000818187220 */ /* 0x084fe20000410000 */
[-C--:B------:R-:W-:Y:S01]  /*4e40*/  FMUL.FTZ R25, R25, R8.reuse ;  /* 0x0000000819197220 */ /* 0x080fe20000410000 */
[----:B------:R-:W-:-:S09]  /*4e50*/  FMUL.FTZ R28, R28, R8 ;  /* 0x000000081c1c7220 */ /* 0x000fd20000410000 */
[----:B------:R-:W0:Y:S01]  /*4e60*/  @P2 MUFU.LG2 R10, R13 ;  /* 0x0000000d000a2308 */ /* 0x000e220000000c00 */
[-C--:B------:R-:W-:Y:S01]  /*4e70*/  FMUL.FTZ R29, R29, R8.reuse ;  /* 0x000000081d1d7220 */ /* 0x080fe20000410000 */
[-C--:B------:R-:W-:Y:S01]  /*4e80*/  FMUL.FTZ R32, R32, R8.reuse ;  /* 0x0000000820207220 */ /* 0x080fe20000410000 */
[-C--:B------:R-:W-:Y:S01]  /*4e90*/  FMUL.FTZ R33, R33, R8.reuse ;  /* 0x0000000821217220 */ /* 0x080fe20000410000 */
[-C--:B------:R-:W-:Y:S01]  /*4ea0*/  FMUL.FTZ R36, R36, R8.reuse ;  /* 0x0000000824247220 */ /* 0x080fe20000410000 */
[-C--:B------:R-:W-:Y:S01]  /*4eb0*/  FMUL.FTZ R37, R37, R8.reuse ;  /* 0x0000000825257220 */ /* 0x080fe20000410000 */
[-C--:B------:R-:W-:Y:S01]  /*4ec0*/  FMUL.FTZ R40, R40, R8.reuse ;  /* 0x0000000828287220 */ /* 0x080fe20000410000 */
[-C--:B------:R-:W-:Y:S01]  /*4ed0*/  FMUL.FTZ R41, R41, R8.reuse ;  /* 0x0000000829297220 */ /* 0x080fe20000410000 */
[----:B------:R-:W2:Y:S01]  /*4ee0*/  @P2 MUFU.RCP R0, R13 ;  /* 0x0000000d00002308 */ /* 0x000ea20000001000 */
        /* <DEDUP_REMOVED lines=54> */
[----:B------:R-:W-:-:S02]  /*5250*/  IMAD.U32 R8, RZ, RZ, UR7 ;  /* 0x00000007ff087e24 */ /* 0x000fc4000f8e00ff */
[----:B-1----:R-:W-:Y:S01]  /*5260*/  @P1 FMUL.FTZ R9, R9, 0.69314718246459960938 ;  /* 0x3f31721809091820 */ /* 0x002fe20000410000 */
[----:B0-----:R-:W-:Y:S01]  /*5270*/  @P2 FMUL.FTZ R7, R10, 0.69314718246459960938 ;  /* 0x3f3172180a072820 */ /* 0x001fe20000410000 */
[-C--:B--2---:R-:W-:Y:S01]  /*5280*/  FMUL.FTZ R26, R26, R0.reuse ;  /* 0x000000001a1a7220 */ /* 0x084fe20000410000 */
        /* <DEDUP_REMOVED lines=65> */
[----:B------:R-:W-:-:S07]  /*56a0*/  @P2 FFMA.FTZ R5, R8, R4, R7 ;  /* 0x0000000408052223 */ /* 0x000fce0000010007 */
.L_x_8871:
[----:B------:R-:W-:Y:S05]  /*56b0*/  @P0 BRA `(.L_x_8892) ;  /* 0x00000020004c0947 */ /* 0x000fea0003800000 */
[----:B------:R-:W0:Y:S01]  /*56c0*/  S2R R0, SR_TID.X ;  /* 0x0000000000007919 */ /* 0x000e220000002100 */
[----:B------:R-:W1:Y:S01]  /*56d0*/  LDC R8, c[0x0][0xbe8] ;  /* 0x0002fa00ff087b82 */ /* 0x000e620000000800 */
[----:B------:R-:W-:Y:S01]  /*56e0*/  USHF.R.S32.HI UR7, URZ, 0x1f, UR36 ;  /* 0x0000001f3f077899 */ /* 0x000fe20008011424 */
[----:B------:R-:W-:Y:S01]  /*56f0*/  BSSY B0, `(.L_x_8893) ;  /* 0x000014b000007945 */ /* 0x000fe20003800000 */
[----:B------:R-:W2:Y:S01]  /*5700*/  S2R R16, SR_CTAID.X ;  /* 0x0000000000107919 */ /* 0x000ea20000002500 */
[----:B------:R-:W-:Y:S02]  /*5710*/  ULDC.64 UR8, c[0x0][0xbd0] ;  /* 0x0002f40000087ab9 */ /* 0x000fe40000000a00 */
[----:B------:R-:W-:Y:S02]  /*5720*/  UIMAD UR6, UR7, UR8, URZ ;  /* 0x00000008070672a4 */ /* 0x000fe4000f8e023f */
[----:B------:R-:W3:Y:S01]  /*5730*/  S2UR UR12, SR_CTAID.Z ;  /* 0x00000000000c79c3 */ /* 0x000ee20000002700 */
[----:B------:R-:W-:-:S02]  /*5740*/  UIMAD.WIDE.U32 UR4, UR36, UR8, URZ ;  /* 0x00000008240472a5 */ /* 0x000fc4000f8e003f */
[----:B------:R-:W-:-:S03]  /*5750*/  UIMAD UR6, UR36, UR9, UR6 ;  /* 0x00000009240672a4 */ /* 0x000fc6000f8e0206 */
[----:B------:R-:W-:Y:S01]  /*5760*/  ULDC.64 UR8, c[0x0][0xb38] ;  /* 0x0002ce0000087ab9 */ /* 0x000fe20000000a00 */
[----:B------:R-:W-:Y:S01]  /*5770*/  UIADD3 UR6, UR5, UR6, URZ ;  /* 0x0000000605067290 */ /* 0x000fe2000fffe03f */
[----:B------:R-:W4:Y:S01]  /*5780*/  LDC.64 R18, c[0x0][0xbd8] ;  /* 0x0002f600ff127b82 */ /* 0x000f220000000a00 */
[----:B------:R-:W-:-:S07]  /*5790*/  UIMAD UR7, UR7, UR8, URZ ;  /* 0x00000008070772a4 */ /* 0x000fce000f8e023f */
[----:B------:R-:W-:Y:S01]  /*57a0*/  BAR.SYNC.DEFER_BLOCKING 0x1, 0x100 ;  /* 0x0044000000007b1d */ /* 0x000fe20000010000 */
[----:B-1----:R-:W-:-:S07]  /*57b0*/  ISETP.NE.AND P0, PT, R8, 0x1, PT ;  /* 0x000000010800780c */ /* 0x002fce0003f05270 */
[----:B------:R-:W1:Y:S01]  /*57c0*/  S2UR UR11, SR_CTAID.Y ;  /* 0x00000000000b79c3 */ /* 0x000e620000002600 */
[----:B0-----:R-:W-:Y:S01]  /*57d0*/  VIADD R14, R0, 0xffffff80 ;  /* 0xffffff80000e7836 */ /* 0x001fe20000000000 */
[----:B---3--:R-:W-:-:S06]  /*57e0*/  USHF.R.S32.HI UR10, URZ, 0x1f, UR12 ;  /* 0x0000001f3f0a7899 */ /* 0x008fcc000801140c */
[----:B------:R-:W1:Y:S01]  /*57f0*/  LDC R23, c[0x0][0xc50] ;  /* 0x00031400ff177b82 */ /* 0x000e620000000800 */
[----:B------:R-:W-:-:S04]  /*5800*/  SHF.R.S32.HI R7, RZ, 0x1f, R14 ;  /* 0x0000001fff077819 */ /* 0x000fc8000001140e */
[----:B------:R-:W-:-:S03]  /*5810*/  LEA.HI R2, R7, R14, RZ, 0x7 ;  /* 0x0000000e07027211 */ /* 0x000fc600078f38ff */
[----:B------:R-:W0:Y:S01]  /*5820*/  LDC.64 R20, c[0x0][0xb40] ;  /* 0x0002d000ff147b82 */ /* 0x000e220000000a00 */
[----:B------:R-:W-:Y:S02]  /*5830*/  LEA.HI R7, R7, R14, RZ, 0x2 ;  /* 0x0000000e07077211 */ /* 0x000fe400078f10ff */
[----:B------:R-:W-:Y:S02]  /*5840*/  LOP3.LUT R3, R2, 0xffffff80, RZ, 0xc0, !PT ;  /* 0xffffff8002037812 */ /* 0x000fe400078ec0ff */
[----:B------:R-:W-:Y:S02]  /*5850*/  SHF.R.S32.HI R9, RZ, 0x7, R2 ;  /* 0x00000007ff097819 */ /* 0x000fe40000011402 */
[----:B------:R-:W-:Y:S01]  /*5860*/  LOP3.LUT R7, R7, 0xfffffffc, RZ, 0xc0, !PT ;  /* 0xfffffffc07077812 */ /* 0x000fe200078ec0ff */
[----:B------:R-:W-:Y:S01]  /*5870*/  IMAD.IADD R0, R14, 0x1, -R3 ;  /* 0x000000010e007824 */ /* 0x000fe200078e0a03 */
[----:B------:R-:W-:Y:S01]  /*5880*/  LEA.HI R2, R2, R9, RZ, 0x1 ;  /* 0x0000000902027211 */ /* 0x000fe200078f08ff */
[----:B------:R-:W3:Y:S02]  /*5890*/  @P0 LDC R17, c[0x0][0xbf0] ;  /* 0x0002fc00ff110b82 */ /* 0x000ee40000000800 */
[----:B------:R-:W-:Y:S01]  /*58a0*/  IMAD.IADD R7, R14, 0x1, -R7 ;  /* 0x000000010e077824 */ /* 0x000fe200078e0a07 */
[----:B------:R-:W-:-:S02]  /*58b0*/  SHF.R.S32.HI R11, RZ, 0x1f, R0 ;  /* 0x0000001fff0b7819 */ /* 0x000fc40000011400 */
[----:B------:R-:W-:Y:S02]  /*58c0*/  LOP3.LUT R2, R2, 0x3fffffe, RZ, 0xc0, !PT ;  /* 0x03fffffe02027812 */ /* 0x000fe400078ec0ff */
[----:B------:R-:W-:Y:S01]  /*58d0*/  LEA.HI R10, R11, R0, RZ, 0x2 ;  /* 0x000000000b0a7211 */ /* 0x000fe200078f10ff */
[----:B------:R-:W5:Y:S03]  /*58e0*/  @P0 LDC R14, c[0x0][0xbec] ;  /* 0x0002fb00ff0e0b82 */ /* 0x000f660000000800 */
[--C-:B------:R-:W-:Y:S02]  /*58f0*/  SHF.R.S32.HI R3, RZ, 0x2, R10.reuse ;  /* 0x00000002ff037819 */ /* 0x100fe4000001140a */
[----:B------:R-:W-:-:S03]  /*5900*/  SHF.R.S32.HI R4, RZ, 0x1f, R10 ;  /* 0x0000001fff047819 */ /* 0x000fc6000001140a */
[----:B------:R-:W3:Y:S01]  /*5910*/  @P0 LDC R22, c[0x0][0xbec] ;  /* 0x0002fb00ff160b82 */ /* 0x000ee20000000800 */
[----:B------:R-:W-:-:S04]  /*5920*/  LEA.HI R4, R4, R3, RZ, 0x3 ;  /* 0x0000000304047211 */ /* 0x000fc800078f18ff */
[----:B------:R-:W-:Y:S01]  /*5930*/  LOP3.LUT R12, R4, 0xfffffff8, RZ, 0xc0, !PT ;  /* 0xfffffff8040c7812 */ /* 0x000fe200078ec0ff */
[----:B------:R-:W-:Y:S01]  /*5940*/  IMAD.IADD R4, R9, 0x1, -R2 ;  /* 0x0000000109047824 */ /* 0x000fe200078e0a02 */
[----:B------:R-:W-:Y:S01]  /*5950*/  LEA.HI R9, R7, R7, RZ, 0x1 ;  /* 0x0000000707097211 */ /* 0x000fe200078f08ff */
[----:B------:R-:W3:Y:S01]  /*5960*/  @P0 LDC R153, c[0x0][0xbf0] ;  /* 0x0002fc00ff990b82 */ /* 0x000ee20000000800 */
[----:B------:R-:W-:Y:S01]  /*5970*/  LEA.HI R2, R11, R0, RZ, 0x5 ;  /* 0x000000000b027211 */ /* 0x000fe200078f28ff */
[----:B------:R-:W-:Y:S01]  /*5980*/  IMAD.IADD R3, R3, 0x1, -R12 ;  /* 0x0000000103037824 */ /* 0x000fe200078e0a0c */
[----:B------:R-:W-:Y:S02]  /*5990*/  LOP3.LUT R12, R9, 0x1ffffffe, RZ, 0xc0, !PT ;  /* 0x1ffffffe090c7812 */ /* 0x000fe400078ec0ff */
[----:B------:R-:W-:-:S03]  /*59a0*/  SHF.R.S32.HI R2, RZ, 0x5, R2 ;  /* 0x00000005ff027819 */ /* 0x000fc60000011402 */
[----:B------:R-:W-:Y:S02]  /*59b0*/  IMAD.IADD R12, R7, 0x1, -R12 ;  /* 0x00000001070c7824 */ /* 0x000fe400078e0a0c */
[----:B------:R-:W-:Y:S01]  /*59c0*/  IMAD R7, R2, 0x10, R3 ;  /* 0x0000001002077824 */ /* 0x000fe200078e0203 */
[----:B------:R-:W-:Y:S01]  /*59d0*/  MOV R3, UR5 ;  /* 0x0000000500037c02 */ /* 0x000fe20008000f00 */
[----:B------:R-:W-:Y:S01]  /*59e0*/  IMAD.U32 R2, RZ, RZ, UR4 ;  /* 0x00000004ff027e24 */ /* 0x000fe2000f8e00ff */
[----:B------:R-:W-:Y:S01]  /*59f0*/  UIMAD.WIDE.U32 UR4, UR36, UR8, URZ ;  /* 0x00000008240472a5 */ /* 0x000fe2000f8e003f */
[----:B------:R-:W-:Y:S02]  /*5a00*/  IMAD R9, R4, 0x40, R7 ;  /* 0x0000004004097824 */ /* 0x000fe400078e0207 */
[----:B------:R-:W-:Y:S01]  /*5a10*/  IMAD.U32 R3, RZ, RZ, UR6 ;  /* 0x00000006ff037e24 */ /* 0x000fe2000f8e00ff */
[----:B------:R-:W-:Y:S01]  /*5a20*/  UIMAD UR6, UR36, UR9, UR7 ;  /* 0x00000009240672a4 */ /* 0x000fe2000f8e0207 */
[----:B------:R-:W-:-:S02]  /*5a30*/  IMAD R12, R12, 0x8, R9 ;  /* 0x000000080c0c7824 */ /* 0x000fc400078e0209 */
[----:B----4-:R-:W-:Y:S01]  /*5a40*/  IMAD R4, R18, UR10, RZ ;  /* 0x0000000a12047c24 */ /* 0x010fe2000f8e02ff */
[----:B------:R-:W-:Y:S01]  /*5a50*/  UIADD3 UR6, UR5, UR6, URZ ;  /* 0x0000000605067290 */ /* 0x000fe2000fffe03f */
[----:B--2---:R-:W-:Y:S01]  /*5a60*/  IMAD R7, R16, 0x80, R12 ;  /* 0x0000008010077824 */ /* 0x004fe200078e020c */
[----:B------:R-:W-:Y:S01]  /*5a70*/  ULDC.64 UR8, c[0x0][0xb28] ;  /* 0x0002ca0000087ab9 */ /* 0x000fe20000000a00 */
[----:B------:R-:W-:-:S04]  /*5a80*/  IMAD.WIDE.U32 R2, R18, UR12, R2 ;  /* 0x0000000c12027c25 */ /* 0x000fc8000f8e0002 */
[----:B------:R-:W-:Y:S02]  /*5a90*/  IMAD R18, RZ, RZ, -UR36 ;  /* 0x80000024ff127e24 */ /* 0x000fe4000f8e02ff */
[----:B------:R-:W-:Y:S02]  /*5aa0*/  IMAD R15, R19, UR12, R4 ;  /* 0x0000000c130f7c24 */ /* 0x000fe4000f8e0204 */
[----:B-----5:R-:W-:-:S04]  /*5ab0*/  @P0 IMAD.HI.U32 R4, R7, R14, RZ ;  /* 0x0000000e07040227 */ /* 0x020fc800078e00ff */
[----:B------:R-:W-:Y:S02]  /*5ac0*/  IMAD.U32 R13, RZ, RZ, UR5 ;  /* 0x00000005ff0d7e24 */ /* 0x000fe4000f8e00ff */
[C---:B0-----:R-:W-:Y:S02]  /*5ad0*/  IMAD R14, R20.reuse, UR10, RZ ;  /* 0x0000000a140e7c24 */ /* 0x041fe4000f8e02ff */
[----:B-1----:R-:W-:Y:S02]  /*5ae0*/  IMAD R23, R23, R18, UR11 ;  /* 0x0000000b17177e24 */ /* 0x002fe4000f8e0212 */
[----:B------:R-:W-:Y:S01]  /*5af0*/  IMAD.U32 R12, RZ, RZ, UR4 ;  /* 0x00000004ff0c7e24 */ /* 0x000fe2000f8e00ff */
[----:B------:R-:W-:Y:S01]  /*5b00*/  ULDC.64 UR4, c[0x0][0xbe0] ;  /* 0x0002f80000047ab9 */ /* 0x000fe20000000a00 */
[----:B------:R-:W-:Y:S01]  /*5b10*/  IMAD.U32 R13, RZ, RZ, UR6 ;  /* 0x00000006ff0d7e24 */ /* 0x000fe2000f8e00ff */
[----:B------:R-:W-:Y:S01]  /*5b20*/  ULDC.64 UR6, c[0x0][0xb48] ;  /* 0x0002d20000067ab9 */ /* 0x000fe20000000a00 */
[----:B------:R-:W-:Y:S01]  /*5b30*/  IMAD.MOV.U32 R11, RZ, RZ, R7 ;  /* 0x000000ffff0b7224 */ /* 0x000fe200078e0007 */
[----:B---3--:R-:W-:Y:S01]  /*5b40*/  @P0 SHF.R.U32.HI R11, RZ, R17, R4 ;  /* 0x00000011ff0b0219 */ /* 0x008fe20000011604 */
[----:B------:R-:W-:Y:S01]  /*5b50*/  IMAD R17, R21, UR12, R14 ;  /* 0x0000000c15117c24 */ /* 0x000fe2000f8e020e */
[----:B------:R-:W-:Y:S01]  /*5b60*/  SHF.R.S32.HI R14, RZ, 0x1f, R23 ;  /* 0x0000001fff0e7819 */ /* 0x000fe20000011417 */
[----:B------:R-:W-:-:S04]  /*5b70*/  IMAD.WIDE.U32 R12, R20, UR12, R12 ;  /* 0x0000000c140c7c25 */ /* 0x000fc8000f8e000c */
[----:B------:R-:W-:Y:S01]  /*5b80*/  IMAD.IADD R3, R3, 0x1, R15 ;  /* 0x0000000103037824 */ /* 0x000fe200078e020f */
[----:B------:R-:W-:Y:S01]  /*5b90*/  MOV R15, R7 ;  /* 0x00000007000f7202 */ /* 0x000fe20000000f00 */
[----:B------:R-:W-:-:S04]  /*5ba0*/  @P0 IMAD.HI.U32 R22, R7, R22, RZ ;  /* 0x0000001607160227 */ /* 0x000fc800078e00ff */
[----:B------:R-:W-:Y:S01]  /*5bb0*/  IMAD.IADD R13, R13, 0x1, R17 ;  /* 0x000000010d0d7824 */ /* 0x000fe200078e0211 */
[----:B------:R-:W-:Y:S01]  /*5bc0*/  @P0 SHF.R.U32.HI R15, RZ, R153, R22 ;  /* 0x00000099ff0f0219 */ /* 0x000fe20000011616 */
[C---:B------:R-:W-:Y:S02]  /*5bd0*/  IMAD R4, R14.reuse, UR4, RZ ;  /* 0x000000040e047c24 */ /* 0x040fe4000f8e02ff */
[----:B------:R-:W-:Y:S02]  /*5be0*/  IMAD R17, R14, UR6, RZ ;  /* 0x000000060e117c24 */ /* 0x000fe4000f8e02ff */
[----:B------:R-:W-:-:S04]  /*5bf0*/  IMAD.WIDE.U32 R2, R23, UR4, R2 ;  /* 0x0000000417027c25 */ /* 0x000fc8000f8e0002 */
[----:B------:R-:W-:Y:S01]  /*5c00*/  IMAD R14, R23, UR5, R4 ;  /* 0x00000005170e7c24 */ /* 0x000fe2000f8e0204 */
[----:B------:R-:W-:Y:S01]  /*5c10*/  IADD3 R2, P0, R11, R2, RZ ;  /* 0x000000020b027210 */ /* 0x000fe20007f1e0ff */
[----:B------:R-:W-:Y:S01]  /*5c20*/  IMAD R19, R23, UR7, R17 ;  /* 0x0000000717137c24 */ /* 0x000fe2000f8e0211 */
[--C-:B------:R-:W-:Y:S01]  /*5c30*/  SHF.R.S32.HI R17, RZ, 0x1f, R11.reuse ;  /* 0x0000001fff117819 */ /* 0x100fe2000001140b */
[----:B------:R-:W-:Y:S01]  /*5c40*/  IMAD.MOV R11, RZ, RZ, -R11 ;  /* 0x000000ffff0b7224 */ /* 0x000fe200078e0a0b */
[--C-:B------:R-:W-:Y:S01]  /*5c50*/  SHF.R.S32.HI R4, RZ, 0x1f, R15.reuse ;  /* 0x0000001fff047819 */ /* 0x100fe2000001140f */
[----:B------:R-:W-:Y:S01]  /*5c60*/  ULDC.64 UR4, c[0x0][0xb30] ;  /* 0x0002cc0000047ab9 */ /* 0x000fe20000000a00 */
[----:B------:R-:W-:Y:S01]  /*5c70*/  IMAD.MOV R18, RZ, RZ, -R15 ;  /* 0x000000ffff127224 */ /* 0x000fe200078e0a0f */
[----:B------:R-:W-:Y:S01]  /*5c80*/  IADD3.X R3, R17, R3, R14, P0, !PT ;  /* 0x0000000311037210 */ /* 0x000fe200007fe40e */
[----:B------:R-:W-:Y:S02]  /*5c90*/  IMAD R11, R8, R11, R7 ;  /* 0x0000000b080b7224 */ /* 0x000fe400078e0207 */
[----:B------:R-:W-:-:S02]  /*5ca0*/  IMAD R4, R4, UR4, RZ ;  /* 0x0000000404047c24 */ /* 0x000fc4000f8e02ff */
[----:B------:R-:W-:Y:S01]  /*5cb0*/  IMAD.WIDE.U32 R12, R23, UR6, R12 ;  /* 0x00000006170c7c25 */ /* 0x000fe2000f8e000c */
[----:B------:R-:W-:-:S03]  /*5cc0*/  ULDC.64 UR6, c[0x0][0xbc8] ;  /* 0x0002f20000067ab9 */ /* 0x000fc60000000a00 */
[----:B------:R-:W-:Y:S02]  /*5cd0*/  IMAD R7, R8, R18, R7 ;  /* 0x0000001208077224 */ /* 0x000fe400078e0207 */
[----:B------:R-:W-:Y:S01]  /*5ce0*/  IMAD R17, R15, UR5, R4 ;  /* 0x000000050f117c24 */ /* 0x000fe2000f8e0204 */
[----:B------:R-:W-:Y:S01]  /*5cf0*/  SHF.R.S32.HI R4, RZ, 0x1f, R11 ;  /* 0x0000001fff047819 */ /* 0x000fe2000001140b */
[----:B------:R-:W-:Y:S01]  /*5d00*/  IMAD.IADD R13, R13, 0x1, R19 ;  /* 0x000000010d0d7824 */ /* 0x000fe200078e0213 */
[----:B------:R-:W-:Y:S01]  /*5d10*/  SHF.R.S32.HI R14, RZ, 0x1f, R7 ;  /* 0x0000001fff0e7819 */ /* 0x000fe20000011407 */
[----:B------:R-:W0:Y:S01]  /*5d20*/  S2UR UR5, SR_CgaCtaId ;  /* 0x00000000000579c3 */ /* 0x000e220000008800 */
[----:B------:R-:W-:-:S04]  /*5d30*/  IMAD.WIDE.U32 R2, R11, UR6, R2 ;  /* 0x000000060b027c25 */ /* 0x000fc8000f8e0002 */
[----:B------:R-:W-:Y:S01]  /*5d40*/  IMAD.WIDE.U32 R12, R15, UR4, R12 ;  /* 0x000000040f0c7c25 */ /* 0x000fe2000f8e000c */
[----:B------:R-:W-:-:S03]  /*5d50*/  UMOV UR4, 0x400 ;  /* 0x0000040000047882 */ /* 0x000fc60000000000 */
[----:B------:R-:W-:Y:S02]  /*5d60*/  IMAD R4, R4, UR6, RZ ;  /* 0x0000000604047c24 */ /* 0x000fe4000f8e02ff */
[----:B------:R-:W-:Y:S02]  /*5d70*/  IMAD.IADD R13, R13, 0x1, R17 ;  /* 0x000000010d0d7824 */ /* 0x000fe400078e0211 */
[----:B------:R-:W-:Y:S02]  /*5d80*/  IMAD R14, R14, UR8, RZ ;  /* 0x000000080e0e7c24 */ /* 0x000fe4000f8e02ff */
[----:B------:R-:W-:Y:S01]  /*5d90*/  IMAD R15, R11, UR7, R4 ;  /* 0x000000070b0f7c24 */ /* 0x000fe2000f8e0204 */
[----:B------:R-:W-:Y:S01]  /*5da0*/  ULDC.64 UR6, c[0x0][0xba8] ;  /* 0x0002ea0000067ab9 */ /* 0x000fe20000000a00 */
[C---:B------:R-:W-:Y:S01]  /*5db0*/  IMAD R11, R7.reuse, UR9, R14 ;  /* 0x00000009070b7c24 */ /* 0x040fe2000f8e020e */
[----:B------:R-:W-:Y:S01]  /*5dc0*/  LEA R17, P0, R2, UR6, 0x2 ;  /* 0x0000000602117c11 */ /* 0x000fe2000f8010ff */
[----:B------:R-:W-:Y:S01]  /*5dd0*/  IMAD.WIDE.U32 R12, R7, UR8, R12 ;  /* 0x00000008070c7c25 */ /* 0x000fe2000f8e000c */
[----:B------:R-:W-:Y:S01]  /*5de0*/  ULDC.64 UR8, c[0x0][0xb00] ;  /* 0x0002c00000087ab9 */ /* 0x000fe20000000a00 */
[----:B------:R-:W-:-:S02]  /*5df0*/  ULDC UR6, c[0x0][0xa88] ;  /* 0x0002a20000067ab9 */ /* 0x000fc40000000800 */
[----:B------:R-:W-:Y:S01]  /*5e00*/  IMAD.IADD R3, R3, 0x1, R15 ;  /* 0x0000000103037824 */ /* 0x000fe200078e020f */
[----:B------:R-:W-:Y:S01]  /*5e10*/  LEA R4, P1, R12, UR8, 0x2 ;  /* 0x000000080c047c11 */ /* 0x000fe2000f8210ff */
[----:B------:R-:W-:Y:S01]  /*5e20*/  IMAD.IADD R7, R13, 0x1, R11 ;  /* 0x000000010d077824 */ /* 0x000fe200078e020b */
[----:B------:R-:W-:Y:S01]  /*5e30*/  SHFL.IDX PT, R14, R17, 0x1, 0x1c1f ;  /* 0x003c1f00110e7f89 */ /* 0x000fe200000e0000 */
[----:B------:R-:W-:Y:S01]  /*5e40*/  IMAD R11, R16, 0x80, R9 ;  /* 0x00000080100b7824 */ /* 0x000fe200078e0209 */
[----:B------:R-:W-:Y:S01]  /*5e50*/  LEA.HI.X R18, R2, UR7, R3, 0x2, P0 ;  /* 0x0000000702127c11 */ /* 0x000fe200080f1403 */
[----:B0-----:R-:W-:Y:S01]  /*5e60*/  ULEA UR4, UR5, UR4, 0x18 ;  /* 0x0000000405047291 */ /* 0x001fe2000f8ec03f */
[----:B------:R-:W-:Y:S01]  /*5e70*/  LEA.HI.X R7, R12, UR9, R7, 0x2, P1 ;  /* 0x000000090c077c11 */ /* 0x000fe200088f1407 */
[----:B------:R-:W-:Y:S01]  /*5e80*/  IMAD R8, R8, UR6, RZ ;  /* 0x0000000608087c24 */ /* 0x000fe2000f8e02ff */
[----:B------:R0:W-:Y:S01]  /*5e90*/  SHFL.IDX PT, R12, R17, RZ, 0x1c1f ;  /* 0x001c1fff110c7589 */ /* 0x0001e200000e0000 */
[----:B------:R-:W-:Y:S01]  /*5ea0*/  LOP3.LUT P0, RZ, R0, 0x3, RZ, 0xc0, !PT ;  /* 0x0000000300ff7812 */ /* 0x000fe2000780c0ff */
[C---:B------:R-:W-:Y:S01]  /*5eb0*/  VIADD R9, R11.reuse, 0x8 ;  /* 0x000000080b097836 */ /* 0x040fe20000000000 */
[----:B------:R-:W-:Y:S01]  /*5ec0*/  UIADD3 UR4, UR4, 0x22820, URZ ;  /* 0x0002282004047890 */ /* 0x000fe2000fffe03f */
[----:B------:R-:W1:Y:S01]  /*5ed0*/  SHFL.IDX PT, R13, R18, RZ, 0x1c1f ;  /* 0x001c1fff120d7589 */ /* 0x000e6200000e0000 */
[----:B------:R-:W-:-:S02]  /*5ee0*/  ISETP.GE.OR P1, PT, R11, R8, P0 ;  /* 0x000000080b00720c */ /* 0x000fc40000726670 */
[-C--:B------:R-:W-:Y:S01]  /*5ef0*/  ISETP.GE.OR P0, PT, R9, R8.reuse, P0 ;  /* 0x000000080900720c */ /* 0x080fe20000706670 */
[----:B------:R-:W2:Y:S01]  /*5f00*/  SHFL.IDX PT, R15, R18, 0x1, 0x1c1f ;  /* 0x003c1f00120f7f89 */ /* 0x000ea200000e0000 */
[----:B------:R-:W-:Y:S01]  /*5f10*/  UPRMT UR4, URZ, 0x654, UR4 ;  /* 0x000006543f047896 */ /* 0x000fe20008000004 */
[----:B------:R-:W-:Y:S02]  /*5f20*/  ISETP.GE.AND P2, PT, R11, R8, PT ;  /* 0x000000080b00720c */ /* 0x000fe40003f46270 */
[----:B0-----:R-:W-:Y:S01]  /*5f30*/  LOP3.LUT R17, R10, 0x7ffffffc, RZ, 0xc0, !PT ;  /* 0x7ffffffc0a117812 */ /* 0x001fe200078ec0ff */
[----:B------:R0:W3:Y:S04]  /*5f40*/  SHFL.IDX PT, R2, R4, RZ, 0x1c1f ;  /* 0x001c1fff04027589 */ /* 0x0000e800000e0000 */
[----:B------:R-:W-:Y:S01]  /*5f50*/  IMAD.IADD R0, R0, 0x1, -R17 ;  /* 0x0000000100007824 */ /* 0x000fe200078e0a11 */
[----:B------:R-:W-:Y:S01]  /*5f60*/  SYNCS.ARRIVE.TRANS64.RED.A1T0 RZ, [UR4], RZ ;  /* 0x000000ffffff79a7 */ /* 0x000fe20008100404 */
[----:B------:R0:W4:Y:S03]  /*5f70*/  SHFL.IDX PT, R3, R7, RZ, 0x1c1f ;  /* 0x001c1fff07037589 */ /* 0x00012600000e0000 */
[----:B------:R-:W-:Y:S01]  /*5f80*/  SHF.L.U32 R0, R0, 0x1, RZ ;  /* 0x0000000100007819 */ /* 0x000fe200000006ff */
[----:B-1----:R0:W-:Y:S04]  /*5f90*/  @!P1 ST.E desc[UR44][R12.64], R6 ;  /* 0x000000060c009985 */ /* 0x0021e8000c10192c */
[----:B--2---:R0:W-:Y:S01]  /*5fa0*/  @!P0 ST.E desc[UR44][R14.64], R5 ;  /* 0x000000050e008985 */ /* 0x0041e2000c10192c */
[----:B------:R-:W-:Y:S05]  /*5fb0*/  @P2 BRA `(.L_x_8894) ;  /* 0x0000000800f82947 */ /* 0x000fea0003800000 */
[C---:B0-----:R-:W-:Y:S01]  /*5fc0*/  VIADD R5, R0.reuse, 0x8 ;  /* 0x0000000800057836 */ /* 0x041fe20000000000 */
[----:B------:R-:W-:Y:S01]  /*5fd0*/  ULDC UR4, c[0x0][0xac8] ;  /* 0x0002b20000047ab9 */ /* 0x000fe20000000800 */
[C---:B------:R-:W-:Y:S01]  /*5fe0*/  VIADD R6, R0.reuse, 0x10 ;  /* 0x0000001000067836 */ /* 0x040fe20000000000 */
[C---:B------:R-:W-:Y:S01]  /*5ff0*/  ISETP.GE.AND P2, PT, R0.reuse, UR4, PT ;  /* 0x0000000400007c0c */ /* 0x040fe2000bf46270 */
[C---:B------:R-:W-:Y:S01]  /*6000*/  VIADD R10, R0.reuse, 0x18 ;  /* 0x00000018000a7836 */ /* 0x040fe20000000000 */
[----:B------:R-:W-:Y:S01]  /*6010*/  ISETP.GE.AND P3, PT, R5, UR4, PT ;  /* 0x0000000405007c0c */ /* 0x000fe2000bf66270 */
[----:B------:R-:W-:Y:S01]  /*6020*/  VIADD R18, R0, 0x20 ;  /* 0x0000002000127836 */ /* 0x000fe20000000000 */
[----:B------:R-:W-:Y:S01]  /*6030*/  ISETP.GE.AND P4, PT, R6, UR4, PT ;  /* 0x0000000406007c0c */ /* 0x000fe2000bf86270 */
[----:B------:R-:W-:Y:S01]  /*6040*/  VIADD R19, R0, 0x28 ;  /* 0x0000002800137836 */ /* 0x000fe20000000000 */
[----:B------:R-:W-:Y:S01]  /*6050*/  ISETP.GE.AND P5, PT, R10, UR4, PT ;  /* 0x000000040a007c0c */ /* 0x000fe2000bfa6270 */
[----:B------:R-:W-:Y:S01]  /*6060*/  VIADD R20, R0, 0x40 ;  /* 0x0000004000147836 */ /* 0x000fe20000000000 */
[----:B------:R-:W-:Y:S01]  /*6070*/  ISETP.GE.AND P0, PT, R18, UR4, PT ;  /* 0x0000000412007c0c */ /* 0x000fe2000bf06270 */
[C---:B------:R-:W-:Y:S01]  /*6080*/  VIADD R21, R0.reuse, 0x48 ;  /* 0x0000004800157836 */ /* 0x040fe20000000000 */
[----:B------:R-:W-:Y:S01]  /*6090*/  ISETP.GE.AND P1, PT, R19, UR4, PT ;  /* 0x0000000413007c0c */ /* 0x000fe2000bf26270 */
[C---:B------:R-:W-:Y:S01]  /*60a0*/  VIADD R22, R0.reuse, 0x50 ;  /* 0x0000005000167836 */ /* 0x040fe20000000000 */
[----:B------:R-:W-:-:S03]  /*60b0*/  IADD3 R23, R0, 0x58, RZ ;  /* 0x0000005800177810 */ /* 0x000fc60007ffe0ff */
[----:B------:R-:W-:Y:S02]  /*60c0*/  @!P3 LEA.HI R5, R5, R5, RZ, 0x1 ;  /* 0x000000050505b211 */ /* 0x000fe400078f08ff */
[----:B------:R-:W-:Y:S02]  /*60d0*/  @!P4 LEA.HI R6, R6, R6, RZ, 0x1 ;  /* 0x000000060606c211 */ /* 0x000fe400078f08ff */
[----:B------:R-:W-:Y:S02]  /*60e0*/  @!P5 LEA.HI R10, R10, R10, RZ, 0x1 ;  /* 0x0000000a0a0ad211 */ /* 0x000fe400078f08ff */
[----:B------:R-:W-:Y:S02]  /*60f0*/  @!P3 LOP3.LUT R5, R5, 0xfffffffe, RZ, 0xc0, !PT ;  /* 0xfffffffe0505b812 */ /* 0x000fe400078ec0ff */
[----:B------:R-:W-:Y:S01]  /*6100*/  @!P4 LOP3.LUT R15, R6, 0xfffffffe, RZ, 0xc0, !PT ;  /* 0xfffffffe060fc812 */ /* 0x000fe200078ec0ff */
[----:B------:R-:W-:Y:S01]  /*6110*/  VIADD R6, R0, 0x38 ;  /* 0x0000003800067836 */ /* 0x000fe20000000000 */
[----:B------:R-:W-:Y:S01]  /*6120*/  @!P5 LOP3.LUT R17, R10, 0xfffffffe, RZ, 0xc0, !PT ;  /* 0xfffffffe0a11d812 */ /* 0x000fe200078ec0ff */
[----:B---34-:R-:W-:Y:S01]  /*6130*/  @!P2 IMAD.WIDE R10, R0, 0x4, R2 ;  /* 0x00000004000aa825 */ /* 0x018fe200078e0202 */
[----:B------:R-:W-:-:S02]  /*6140*/  ISETP.GE.AND P6, PT, R22, UR4, PT ;  /* 0x0000000416007c0c */ /* 0x000fc4000bfc6270 */
[----:B------:R-:W-:Y:S01]  /*6150*/  @!P0 LEA.HI R18, R18, R18, RZ, 0x1 ;  /* 0x0000001212128211 */ /* 0x000fe200078f08ff */
[--C-:B------:R-:W-:Y:S01]  /*6160*/  @!P3 IMAD.WIDE R12, R5, 0x4, R2.reuse ;  /* 0x00000004050cb825 */ /* 0x100fe200078e0202 */
[----:B------:R0:W-:Y:S01]  /*6170*/  @!P2 ST.E.64 desc[UR44][R10.64], R24 ;  /* 0x000000180a00a985 */ /* 0x0001e2000c101b2c */
[----:B------:R-:W-:Y:S02]  /*6180*/  @!P1 LEA.HI R19, R19, R19, RZ, 0x1 ;  /* 0x0000001313139211 */ /* 0x000fe400078f08ff */
[----:B------:R-:W-:Y:S01]  /*6190*/  VIADD R5, R0, 0x30 ;  /* 0x0000003000057836 */ /* 0x000fe20000000000 */
[----:B------:R1:W-:Y:S01]  /*61a0*/  @!P3 ST.E.64 desc[UR44][R12.64], R28 ;  /* 0x0000001c0c00b985 */ /* 0x0003e2000c101b2c */
[--C-:B------:R-:W-:Y:S01]  /*61b0*/  @!P4 IMAD.WIDE R14, R15, 0x4, R2.reuse ;  /* 0x000000040f0ec825 */ /* 0x100fe200078e0202 */
[----:B------:R-:W-:Y:S02]  /*61c0*/  ISETP.GE.AND P3, PT, R6, UR4, PT ;  /* 0x0000000406007c0c */ /* 0x000fe4000bf66270 */
[----:B------:R-:W-:Y:S01]  /*61d0*/  ISETP.GE.AND P2, PT, R5, UR4, PT ;  /* 0x0000000405007c0c */ /* 0x000fe2000bf46270 */
[----:B------:R-:W-:Y:S01]  /*61e0*/  @!P5 IMAD.WIDE R16, R17, 0x4, R2 ;  /* 0x000000041110d825 */ /* 0x000fe200078e0202 */
[----:B------:R2:W-:Y:S01]  /*61f0*/  @!P4 ST.E.64 desc[UR44][R14.64], R32 ;  /* 0x000000200e00c985 */ /* 0x0005e2000c101b2c */
[----:B------:R-:W-:-:S02]  /*6200*/  ISETP.GE.AND P4, PT, R20, UR4, PT ;  /* 0x0000000414007c0c */ /* 0x000fc4000bf86270 */
[----:B------:R-:W-:Y:S01]  /*6210*/  @!P6 LEA.HI R22, R22, R22, RZ, 0x1 ;  /* 0x000000161616e211 */ /* 0x000fe200078f08ff */
[----:B------:R3:W-:Y:S01]  /*6220*/  @!P5 ST.E.64 desc[UR44][R16.64], R36 ;  /* 0x000000241000d985 */ /* 0x0007e2000c101b2c */
[----:B------:R-:W-:Y:S01]  /*6230*/  ISETP.GE.AND P5, PT, R21, UR4, PT ;  /* 0x0000000415007c0c */ /* 0x000fe2000bfa6270 */
[----:B0-----:R-:W-:Y:S01]  /*6240*/  VIADD R24, R0, 0x60 ;  /* 0x0000006000187836 */ /* 0x001fe20000000000 */
[----:B------:R-:W-:Y:S02]  /*6250*/  @!P0 LOP3.LUT R11, R18, 0xfffffffe, RZ, 0xc0, !PT ;  /* 0xfffffffe120b8812 */ /* 0x000fe400078ec0ff */
[----:B-1----:R-:W-:Y:S02]  /*6260*/  @!P1 LOP3.LUT R13, R19, 0xfffffffe, RZ, 0xc0, !PT ;  /* 0xfffffffe130d9812 */ /* 0x002fe400078ec0ff */
[----:B------:R-:W-:Y:S01]  /*6270*/  @!P2 LEA.HI R5, R5, R5, RZ, 0x1 ;  /* 0x000000050505a211 */ /* 0x000fe200078f08ff */
[----:B------:R-:W-:Y:S01]  /*6280*/  @!P0 IMAD.WIDE R10, R11, 0x4, R2 ;  /* 0x000000040b0a8825 */ /* 0x000fe200078e0202 */
[----:B------:R-:W-:-:S02]  /*6290*/  @!P3 LEA.HI R6, R6, R6, RZ, 0x1 ;  /* 0x000000060606b211 */ /* 0x000fc400078f08ff */
[----:B------:R-:W-:Y:S01]  /*62a0*/  @!P4 LEA.HI R20, R20, R20, RZ, 0x1 ;  /* 0x000000141414c211 */ /* 0x000fe200078f08ff */
[----:B------:R-:W-:Y:S01]  /*62b0*/  @!P1 IMAD.WIDE R12, R13, 0x4, R2 ;  /* 0x000000040d0c9825 */ /* 0x000fe200078e0202 */
[----:B------:R-:W-:Y:S01]  /*62c0*/  @!P2 LOP3.LUT R5, R5, 0xfffffffe, RZ, 0xc0, !PT ;  /* 0xfffffffe0505a812 */ /* 0x000fe200078ec0ff */
[----:B------:R0:W-:Y:S01]  /*62d0*/  @!P0 ST.E.64 desc[UR44][R10.64], R40 ;  /* 0x000000280a008985 */ /* 0x0001e2000c101b2c */
[----:B------:R-:W-:Y:S02]  /*62e0*/  @!P5 LEA.HI R21, R21, R21, RZ, 0x1 ;  /* 0x000000151515d211 */ /* 0x000fe400078f08ff */
[----:B--2---:R-:W-:Y:S01]  /*62f0*/  @!P3 LOP3.LUT R15, R6, 0xfffffffe, RZ, 0xc0, !PT ;  /* 0xfffffffe060fb812 */ /* 0x004fe200078ec0ff */
[----:B------:R1:W-:Y:S01]  /*6300*/  @!P1 ST.E.64 desc[UR44][R12.64], R44 ;  /* 0x0000002c0c009985 */ /* 0x0003e2000c101b2c */
[----:B---3--:R-:W-:Y:S01]  /*6310*/  @!P4 LOP3.LUT R17, R20, 0xfffffffe, RZ, 0xc0, !PT ;  /* 0xfffffffe1411c812 */ /* 0x008fe200078ec0ff */
[C---:B------:R-:W-:Y:S01]  /*6320*/  VIADD R6, R0.reuse, 0x70 ;  /* 0x0000007000067836 */ /* 0x040fe20000000000 */
[----:B------:R-:W-:Y:S01]  /*6330*/  @!P5 LOP3.LUT R21, R21, 0xfffffffe, RZ, 0xc0, !PT ;  /* 0xfffffffe1515d812 */ /* 0x000fe200078ec0ff */
[----:B------:R-:W-:Y:S01]  /*6340*/  VIADD R20, R0, 0x78 ;  /* 0x0000007800147836 */ /* 0x000fe20000000000 */
[----:B------:R-:W-:Y:S01]  /*6350*/  @!P6 LOP3.LUT R19, R22, 0xfffffffe, RZ, 0xc0, !PT ;  /* 0xfffffffe1613e812 */ /* 0x000fe200078ec0ff */
[----:B------:R-:W-:Y:S01]  /*6360*/  VIADD R22, R0, 0x88 ;  /* 0x0000008800167836 */ /* 0x000fe20000000000 */
[----:B------:R-:W-:-:S02]  /*6370*/  ISETP.GE.AND P1, PT, R23, UR4, PT ;  /* 0x0000000417007c0c */ /* 0x000fc4000bf26270 */
[----:B------:R-:W-:Y:S01]  /*6380*/  ISETP.GE.AND P0, PT, R24, UR4, PT ;  /* 0x0000000418007c0c */ /* 0x000fe2000bf06270 */
[----:B0-----:R-:W-:-:S04]  /*6390*/  @!P2 IMAD.WIDE R10, R5, 0x4, R2 ;  /* 0x00000004050aa825 */ /* 0x001fc800078e0202 */
        /* <DEDUP_REMOVED lines=8> */
[----:B------:R-:W-:Y:S01]  /*6420*/  VIADD R5, R0, 0x68 ;  /* 0x0000006800057836 */ /* 0x000fe20000000000 */
[----:B------:R3:W-:Y:S01]  /*6430*/  @!P5 ST.E.64 desc[UR44][R16.64], R60 ;  /* 0x0000003c1000d985 */ /* 0x0007e2000c101b2c */
[----:B------:R-:W-:Y:S01]  /*6440*/  @!P6 IMAD.WIDE R18, R19, 0x4, R2 ;  /* 0x000000041312e825 */ /* 0x000fe200078e0202 */
[----:B------:R-:W-:Y:S02]  /*6450*/  ISETP.GE.AND P5, PT, R20, UR4, PT ;  /* 0x0000000414007c0c */ /* 0x000fe4000bfa6270 */
[----:B------:R-:W-:Y:S01]  /*6460*/  ISETP.GE.AND P2, PT, R5, UR4, PT ;  /* 0x0000000405007c0c */ /* 0x000fe2000bf46270 */
[----:B------:R-:W-:Y:S01]  /*6470*/  VIADD R21, R0, 0x80 ;  /* 0x0000008000157836 */ /* 0x000fe20000000000 */
[----:B------:R4:W-:Y:S01]  /*6480*/  @!P6 ST.E.64 desc[UR44][R18.64], R64 ;  /* 0x000000401200e985 */ /* 0x0009e2000c101b2c */
[----:B------:R-:W-:Y:S02]  /*6490*/  ISETP.GE.AND P6, PT, R6, UR4, PT ;  /* 0x0000000406007c0c */ /* 0x000fe4000bfc6270 */
[----:B------:R-:W-:-:S02]  /*64a0*/  @!P0 LEA.HI R24, R24, R24, RZ, 0x1 ;  /* 0x0000001818188211 */ /* 0x000fc400078f08ff */
[----:B------:R-:W-:Y:S02]  /*64b0*/  ISETP.GE.AND P4, PT, R21, UR4, PT ;  /* 0x0000000415007c0c */ /* 0x000fe4000bf86270 */
        /* <DEDUP_REMOVED lines=9> */
[----:B------:R-:W-:Y:S01]  /*6550*/  @!P2 LOP3.LUT R5, R5, 0xfffffffe, RZ, 0xc0, !PT ;  /* 0xfffffffe0505a812 */ /* 0x000fe200078ec0ff */
[----:B------:R0:W-:Y:S01]  /*6560*/  @!P1 ST.E.64 desc[UR44][R10.64], R68 ;  /* 0x000000440a009985 */ /* 0x0001e2000c101b2c */
[----:B------:R-:W-:-:S02]  /*6570*/  @!P4 LEA.HI R21, R21, R21, RZ, 0x1 ;  /* 0x000000151515c211 */ /* 0x000fc400078f08ff */
[----:B------:R-:W-:Y:S01]  /*6580*/  @!P3 LEA.HI R22, R22, R22, RZ, 0x1 ;  /* 0x000000161616b211 */ /* 0x000fe200078f08ff */
[----:B------:R1:W-:Y:S01]  /*6590*/  @!P0 ST.E.64 desc[UR44][R12.64], R72 ;  /* 0x000000480c008985 */ /* 0x0003e2000c101b2c */
[----:B--2---:R-:W-:Y:S01]  /*65a0*/  @!P6 LOP3.LUT R15, R6, 0xfffffffe, RZ, 0xc0, !PT ;  /* 0xfffffffe060fe812 */ /* 0x004fe200078ec0ff */
[----:B------:R-:W-:Y:S01]  /*65b0*/  VIADD R6, R0, 0xa8 ;  /* 0x000000a800067836 */ /* 0x000fe20000000000 */
[----:B---3--:R-:W-:Y:S02]  /*65c0*/  @!P5 LOP3.LUT R17, R20, 0xfffffffe, RZ, 0xc0, !PT ;  /* 0xfffffffe1411d812 */ /* 0x008fe400078ec0ff */
[----:B------:R-:W-:Y:S02]  /*65d0*/  @!P4 LOP3.LUT R21, R21, 0xfffffffe, RZ, 0xc0, !PT ;  /* 0xfffffffe1515c812 */ /* 0x000fe400078ec0ff */
[----:B----4-:R-:W-:Y:S01]  /*65e0*/  @!P3 LOP3.LUT R19, R22, 0xfffffffe, RZ, 0xc0, !PT ;  /* 0xfffffffe1613b812 */ /* 0x010fe200078ec0ff */
[----:B------:R-:W-:Y:S01]  /*65f0*/  VIADD R22, R0, 0xc0 ;  /* 0x000000c000167836 */ /* 0x000fe20000000000 */
[----:B------:R-:W-:Y:S01]  /*6600*/  ISETP.GE.AND P0, PT, R23, UR4, PT ;  /* 0x0000000417007c0c */ /* 0x000fe2000bf06270 */
[----:B0-----:R-:W-:Y:S01]  /*6610*/  @!P2 IMAD.WIDE R10, R5, 0x4, R2 ;  /* 0x00000004050aa825 */ /* 0x001fe200078e0202 */
[----:B------:R-:W-:-:S02]  /*6620*/  ISETP.GE.AND P1, PT, R24, UR4, PT ;  /* 0x0000000418007c0c */ /* 0x000fc4000bf26270 */
[C---:B------:R-:W-:Y:S01]  /*6630*/  IADD3 R20, R0.reuse, 0xb0, RZ ;  /* 0x000000b000147810 */ /* 0x040fe20007ffe0ff */
[----:B------:R-:W-:Y:S01]  /*6640*/  VIADD R5, R0, 0xa0 ;  /* 0x000000a000057836 */ /* 0x000fe20000000000 */
[----:B------:R0:W-:Y:S01]  /*6650*/  @!P2 ST.E.64 desc[UR44][R10.64], R76 ;  /* 0x0000004c0a00a985 */ /* 0x0001e2000c101b2c */
[----:B-1----:R-:W-:-:S03]  /*6660*/  @!P6 IMAD.WIDE R12, R15, 0x4, R2 ;  /* 0x000000040f0ce825 */ /* 0x002fc600078e0202 */
[----:B------:R-:W-:Y:S01]  /*6670*/  ISETP.GE.AND P2, PT, R5, UR4, PT ;  /* 0x0000000405007c0c */ /* 0x000fe2000bf46270 */
        /* <DEDUP_REMOVED lines=9> */
[----:B------:R-:W-:Y:S01]  /*6710*/  VIADD R21, R0, 0xb8 ;  /* 0x000000b800157836 */ /* 0x000fe20000000000 */
[----:B------:R4:W-:Y:S01]  /*6720*/  @!P3 ST.E.64 desc[UR44][R18.64], R92 ;  /* 0x0000005c1200b985 */ /* 0x0009e2000c101b2c */
[----:B------:R-:W-:Y:S02]  /*6730*/  ISETP.GE.AND P3, PT, R6, UR4, PT ;  /* 0x0000000406007c0c */ /* 0x000fe4000bf66270 */
[----:B------:R-:W-:Y:S02]  /*6740*/  @!P1 LEA.HI R24, R24, R24, RZ, 0x1 ;  /* 0x0000001818189211 */ /* 0x000fe400078f08ff */
[----:B------:R-:W-:Y:S02]  /*6750*/  ISETP.GE.AND P5, PT, R21, UR4, PT ;  /* 0x0000000415007c0c */ /* 0x000fe4000bfa6270 */
[----:B------:R-:W-:Y:S02]  /*6760*/  @!P2 LEA.HI R5, R5, R5, RZ, 0x1 ;  /* 0x000000050505a211 */ /* 0x000fe400078f08ff */
[----:B0-----:R-:W-:-:S02]  /*6770*/  @!P0 LOP3.LUT R11, R23, 0xfffffffe, RZ, 0xc0, !PT ;  /* 0xfffffffe170b8812 */ /* 0x001fc400078ec0ff */
[----:B-1----:R-:W-:Y:S02]  /*6780*/  @!P1 LOP3.LUT R13, R24, 0xfffffffe, RZ, 0xc0, !PT ;  /* 0xfffffffe180d9812 */ /* 0x002fe400078ec0ff */
[----:B------:R-:W-:Y:S01]  /*6790*/  @!P2 LOP3.LUT R5, R5, 0xfffffffe, RZ, 0xc0, !PT ;  /* 0xfffffffe0505a812 */ /* 0x000fe200078ec0ff */
[--C-:B------:R-:W-:Y:S01]  /*67a0*/  @!P0 IMAD.WIDE R10, R11, 0x4, R2.reuse ;  /* 0x000000040b0a8825 */ /* 0x100fe200078e0202 */
[----:B------:R-:W-:Y:S02]  /*67b0*/  @!P3 LEA.HI R6, R6, R6, RZ, 0x1 ;  /* 0x000000060606b211 */ /* 0x000fe400078f08ff */
[----:B------:R-:W-:Y:S01]  /*67c0*/  @!P4 LEA.HI R20, R20, R20, RZ, 0x1 ;  /* 0x000000141414c211 */ /* 0x000fe200078f08ff */
[--C-:B------:R-:W-:Y:S01]  /*67d0*/  @!P1 IMAD.WIDE R12, R13, 0x4, R2.reuse ;  /* 0x000000040d0c9825 */ /* 0x100fe200078e0202 */
[----:B------:R-:W-:Y:S01]  /*67e0*/  @!P6 LEA.HI R22, R22, R22, RZ, 0x1 ;  /* 0x000000161616e211 */ /* 0x000fe200078f08ff */
[----:B------:R0:W-:Y:S01]  /*67f0*/  @!P0 ST.E.64 desc[UR44][R10.64], R96 ;  /* 0x000000600a008985 */ /* 0x0001e2000c101b2c */
[----:B------:R-:W-:Y:S01]  /*6800*/  @!P5 LEA.HI R21, R21, R21, RZ, 0x1 ;  /* 0x000000151515d211 */ /* 0x000fe200078f08ff */
[--C-:B--2---:R-:W-:Y:S01]  /*6810*/  @!P2 IMAD.WIDE R14, R5, 0x4, R2.reuse ;  /* 0x00000004050ea825 */ /* 0x104fe200078e0202 */
[----:B---3--:R-:W-:Y:S01]  /*6820*/  @!P3 LOP3.LUT R17, R6, 0xfffffffe, RZ, 0xc0, !PT ;  /* 0xfffffffe0611b812 */ /* 0x008fe200078ec0ff */
[----:B------:R1:W-:Y:S01]  /*6830*/  @!P1 ST.E.64 desc[UR44][R12.64], R100 ;  /* 0x000000640c009985 */ /* 0x0003e2000c101b2c */
[----:B----4-:R-:W-:Y:S01]  /*6840*/  @!P4 LOP3.LUT R19, R20, 0xfffffffe, RZ, 0xc0, !PT ;  /* 0xfffffffe1413c812 */ /* 0x010fe200078ec0ff */
[----:B------:R-:W-:Y:S01]  /*6850*/  VIADD R6, R0, 0xd0 ;  /* 0x000000d000067836 */ /* 0x000fe20000000000 */
[----:B------:R-:W-:Y:S01]  /*6860*/  @!P6 LOP3.LUT R5, R22, 0xfffffffe, RZ, 0xc0, !PT ;  /* 0xfffffffe1605e812 */ /* 0x000fe200078ec0ff */
[----:B------:R2:W-:Y:S01]  /*6870*/  @!P2 ST.E.64 desc[UR44][R14.64], R104 ;  /* 0x000000680e00a985 */ /* 0x0005e2000c101b2c */
[----:B------:R-:W-:Y:S01]  /*6880*/  @!P5 LOP3.LUT R21, R21, 0xfffffffe, RZ, 0xc0, !PT ;  /* 0xfffffffe1515d812 */ /* 0x000fe200078ec0ff */
[----:B------:R-:W-:Y:S01]  /*6890*/  VIADD R20, R0, 0xd8 ;  /* 0x000000d800147836 */ /* 0x000fe20000000000 */
[----:B------:R-:W-:Y:S01]  /*68a0*/  ISETP.GE.AND P1, PT, R6, UR4, PT ;  /* 0x0000000406007c0c */ /* 0x000fe2000bf26270 */
[----:B0-----:R-:W-:-:S03]  /*68b0*/  @!P3 IMAD.WIDE R10, R17, 0x4, R2 ;  /* 0x00000004110ab825 */ /* 0x001fc600078e0202 */
[----:B------:R-:W-:Y:S01]  /*68c0*/  ISETP.GE.AND P2, PT, R20, UR4, PT ;  /* 0x0000000414007c0c */ /* 0x000fe2000bf46270 */
[--C-:B-1----:R-:W-:Y:S01]  /*68d0*/  @!P4 IMAD.WIDE R12, R19, 0x4, R2.reuse ;  /* 0x00000004130cc825 */ /* 0x102fe200078e0202 */
[----:B------:R0:W-:Y:S03]  /*68e0*/  @!P3 ST.E.64 desc[UR44][R10.64], R108 ;  /* 0x0000006c0a00b985 */ /* 0x0001e6000c101b2c */
[----:B------:R-:W-:Y:S01]  /*68f0*/  @!P6 IMAD.WIDE R18, R5, 0x4, R2 ;  /* 0x000000040512e825 */ /* 0x000fe200078e0202 */
[----:B------:R1:W-:Y:S03]  /*6900*/  @!P4 ST.E.64 desc[UR44][R12.64], R112 ;  /* 0x000000700c00c985 */ /* 0x0003e6000c101b2c */
[----:B------:R-:W-:Y:S01]  /*6910*/  @!P1 LEA.HI R6, R6, R6, RZ, 0x1 ;  /* 0x0000000606069211 */ /* 0x000fe200078f08ff */
[----:B------:R-:W-:-:S02]  /*6920*/  VIADD R5, R0, 0xc8 ;  /* 0x000000c800057836 */ /* 0x000fc40000000000 */
[----:B------:R-:W-:Y:S01]  /*6930*/  @!P5 IMAD.WIDE R16, R21, 0x4, R2 ;  /* 0x000000041510d825 */ /* 0x000fe200078e0202 */
[----:B------:R-:W-:Y:S02]  /*6940*/  @!P2 LEA.HI R20, R20, R20, RZ, 0x1 ;  /* 0x000000141414a211 */ /* 0x000fe400078f08ff */
[----:B------:R-:W-:Y:S01]  /*6950*/  ISETP.GE.AND P0, PT, R5, UR4, PT ;  /* 0x0000000405007c0c */ /* 0x000fe2000bf06270 */
[C---:B------:R-:W-:Y:S01]  /*6960*/  VIADD R21, R0.reuse, 0xe0 ;  /* 0x000000e000157836 */ /* 0x040fe20000000000 */
[----:B------:R3:W-:Y:S01]  /*6970*/  @!P5 ST.E.64 desc[UR44][R16.64], R116 ;  /* 0x000000741000d985 */ /* 0x0007e2000c101b2c */
[C---:B--2---:R-:W-:Y:S02]  /*6980*/  VIADD R14, R0.reuse, 0xe8 ;  /* 0x000000e8000e7836 */ /* 0x044fe40000000000 */
[C---:B------:R-:W-:Y:S01]  /*6990*/  VIADD R15, R0.reuse, 0xf0 ;  /* 0x000000f0000f7836 */ /* 0x040fe20000000000 */
[----:B------:R2:W-:Y:S01]  /*69a0*/  @!P6 ST.E.64 desc[UR44][R18.64], R120 ;  /* 0x000000781200e985 */ /* 0x0005e2000c101b2c */
[----:B0-----:R-:W-:Y:S01]  /*69b0*/  VIADD R11, R0, 0xf8 ;  /* 0x000000f8000b7836 */ /* 0x001fe20000000000 */
[----:B------:R-:W-:-:S02]  /*69c0*/  ISETP.GE.AND P3, PT, R21, UR4, PT ;  /* 0x0000000415007c0c */ /* 0x000fc4000bf66270 */
[----:B------:R-:W-:Y:S02]  /*69d0*/  ISETP.GE.AND P4, PT, R14, UR4, PT ;  /* 0x000000040e007c0c */ /* 0x000fe4000bf86270 */
[----:B------:R-:W-:Y:S02]  /*69e0*/  ISETP.GE.AND P5, PT, R15, UR4, PT ;  /* 0x000000040f007c0c */ /* 0x000fe4000bfa6270 */
[----:B------:R-:W-:Y:S02]  /*69f0*/  ISETP.GE.AND P6, PT, R11, UR4, PT ;  /* 0x000000040b007c0c */ /* 0x000fe4000bfc6270 */
[----:B------:R-:W-:Y:S02]  /*6a00*/  @!P0 LEA.HI R5, R5, R5, RZ, 0x1 ;  /* 0x0000000505058211 */ /* 0x000fe400078f08ff */
[----:B-1----:R-:W-:Y:S02]  /*6a10*/  @!P1 LOP3.LUT R13, R6, 0xfffffffe, RZ, 0xc0, !PT ;  /* 0xfffffffe060d9812 */ /* 0x002fe400078ec0ff */
[----:B------:R-:W-:-:S02]  /*6a20*/  @!P0 LOP3.LUT R5, R5, 0xfffffffe, RZ, 0xc0, !PT ;  /* 0xfffffffe05058812 */ /* 0x000fc400078ec0ff */
[----:B------:R-:W-:Y:S01]  /*6a30*/  @!P3 LEA.HI R21, R21, R21, RZ, 0x1 ;  /* 0x000000151515b211 */ /* 0x000fe200078f08ff */
[----:B------:R-:W-:Y:S01]  /*6a40*/  @!P1 IMAD.WIDE R12, R13, 0x4, R2 ;  /* 0x000000040d0c9825 */ /* 0x000fe200078e0202 */
[----:B------:R-:W-:Y:S02]  /*6a50*/  @!P4 LEA.HI R14, R14, R14, RZ, 0x1 ;  /* 0x0000000e0e0ec211 */ /* 0x000fe400078f08ff */
[----:B------:R-:W-:Y:S02]  /*6a60*/  @!P5 LEA.HI R10, R15, R15, RZ, 0x1 ;  /* 0x0000000f0f0ad211 */ /* 0x000fe400078f08ff */
[----:B------:R-:W-:Y:S02]  /*6a70*/  @!P6 LEA.HI R11, R11, R11, RZ, 0x1 ;  /* 0x0000000b0b0be211 */ /* 0x000fe400078f08ff */
[----:B------:R-:W-:Y:S02]  /*6a80*/  @!P2 LOP3.LUT R15, R20, 0xfffffffe, RZ, 0xc0, !PT ;  /* 0xfffffffe140fa812 */ /* 0x000fe400078ec0ff */
[----:B---3--:R-:W-:-:S02]  /*6a90*/  @!P3 LOP3.LUT R17, R21, 0xfffffffe, RZ, 0xc0, !PT ;  /* 0xfffffffe1511b812 */ /* 0x008fc400078ec0ff */
[----:B--2---:R-:W-:Y:S01]  /*6aa0*/  @!P4 LOP3.LUT R19, R14, 0xfffffffe, RZ, 0xc0, !PT ;  /* 0xfffffffe0e13c812 */ /* 0x004fe200078ec0ff */
        /* <DEDUP_REMOVED lines=13> */
[----:B------:R1:W-:Y:S04]  /*6b80*/  @!P5 ST.E.64 desc[UR44][R20.64], R144 ;  /* 0x000000901400d985 */ /* 0x0003e8000c101b2c */
[----:B------:R1:W-:Y:S02]  /*6b90*/  @!P6 ST.E.64 desc[UR44][R2.64], R148 ;  /* 0x000000940200e985 */ /* 0x0003e4000c101b2c */
.L_x_8894:
[----:B------:R-:W-:Y:S05]  /*6ba0*/  BSYNC B0 ;  /* 0x0000000000007941 */ /* 0x000fea0003800000 */
.L_x_8893:
[----:B------:R-:W-:Y:S01]  /*6bb0*/  ISETP.GE.AND P0, PT, R9, R8, PT ;  /* 0x000000080900720c */ /* 0x000fe20003f06270 */
[----:B-1--4-:R1:W2:Y:S04]  /*6bc0*/  SHFL.IDX PT, R3, R7, 0x1, 0x1c1f ;  /* 0x003c1f0007037f89 */ /* 0x0122a800000e0000 */
[----:B---3--:R1:W3:Y:S08]  /*6bd0*/  SHFL.IDX PT, R2, R4, 0x1, 0x1c1f ;  /* 0x003c1f0004027f89 */ /* 0x0082f000000e0000 */
[----:B-1----:R-:W-:Y:S05]  /*6be0*/  @P0 BRA `(.L_x_8869) ;  /* 0x0000004800cc0947 */ /* 0x002fea0003800000 */
[C---:B0-----:R-:W-:Y:S01]  /*6bf0*/  VIADD R4, R0.reuse, 0x8 ;  /* 0x0000000800047836 */ /* 0x041fe20000000000 */
[C---:B------:R-:W-:Y:S01]  /*6c00*/  IADD3 R5, R0.reuse, 0x10, RZ ;  /* 0x0000001000057810 */ /* 0x040fe20007ffe0ff */
[----:B------:R-:W-:Y:S01]  /*6c10*/  ULDC UR4, c[0x0][0xac8] ;  /* 0x0002b20000047ab9 */ /* 0x000fe20000000800 */
[C---:B------:R-:W-:Y:S01]  /*6c20*/  VIADD R10, R0.reuse, 0x18 ;  /* 0x00000018000a7836 */ /* 0x040fe20000000000 */
[C---:B------:R-:W-:Y:S01]  /*6c30*/  ISETP.GE.AND P0, PT, R0.reuse, UR4, PT ;  /* 0x0000000400007c0c */ /* 0x040fe2000bf06270 */
[----:B------:R-:W-:Y:S01]  /*6c40*/  VIADD R11, R0, 0x20 ;  /* 0x00000020000b7836 */ /* 0x000fe20000000000 */
        /* <DEDUP_REMOVED lines=8> */
[C---:B------:R-:W-:Y:S02]  /*6cd0*/  VIADD R16, R0.reuse, 0x48 ;  /* 0x0000004800107836 */ /* 0x040fe40000000000 */
[C---:B------:R-:W-:Y:S01]  /*6ce0*/  VIADD R18, R0.reuse, 0x50 ;  /* 0x0000005000127836 */ /* 0x040fe20000000000 */
[----:B------:R-:W-:Y:S01]  /*6cf0*/  ISETP.GE.AND P3, PT, R15, UR4, PT ;  /* 0x000000040f007c0c */ /* 0x000fe2000bf66270 */
[----:B------:R-:W-:Y:S01]  /*6d00*/  VIADD R19, R0, 0x58 ;  /* 0x0000005800137836 */ /* 0x000fe20000000000 */
[----:B------:R-:W-:Y:S01]  /*6d10*/  @!P1 LEA.HI R4, R4, R4, RZ, 0x1 ;  /* 0x0000000404049211 */ /* 0x000fe200078f08ff */
[----:B------:R-:W-:Y:S01]  /*6d20*/  VIADD R20, R0, 0x80 ;  /* 0x0000008000147836 */ /* 0x000fe20000000000 */
[----:B------:R-:W-:Y:S02]  /*6d30*/  @!P2 LEA.HI R5, R5, R5, RZ, 0x1 ;  /* 0x000000050505a211 */ /* 0x000fe400078f08ff */
[----:B------:R-:W-:Y:S02]  /*6d40*/  @!P1 LOP3.LUT R7, R4, 0xfffffffe, RZ, 0xc0, !PT ;  /* 0xfffffffe04079812 */ /* 0x000fe400078ec0ff */
[----:B------:R-:W-:Y:S01]  /*6d50*/  @!P2 LOP3.LUT R9, R5, 0xfffffffe, RZ, 0xc0, !PT ;  /* 0xfffffffe0509a812 */ /* 0x000fe200078ec0ff */
[----:B--23--:R-:W-:Y:S01]  /*6d60*/  @!P0 IMAD.WIDE R4, R0, 0x4, R2 ;  /* 0x0000000400048825 */ /* 0x00cfe200078e0202 */
[----:B------:R-:W-:-:S02]  /*6d70*/  ISETP.GE.AND P4, PT, R16, UR4, PT ;  /* 0x0000000410007c0c */ /* 0x000fc4000bf86270 */
[----:B------:R-:W-:Y:S01]  /*6d80*/  @!P5 LEA.HI R10, R10, R10, RZ, 0x1 ;  /* 0x0000000a0a0ad211 */ /* 0x000fe200078f08ff */
        /* <DEDUP_REMOVED lines=18> */
[----:B--2---:R-:W-:Y:S01]  /*6eb0*/  @!P0 LOP3.LUT R9, R12, 0xfffffffe, RZ, 0xc0, !PT ;  /* 0xfffffffe0c098812 */ /* 0x004fe200078ec0ff */
[----:B------:R0:W-:Y:S01]  /*6ec0*/  @!P5 ST.E.64 desc[UR44][R4.64], R38 ;  /* 0x000000260400d985 */ /* 0x0001e2000c101b2c */
[----:B------:R-:W-:Y:S02]  /*6ed0*/  @!P1 LOP3.LUT R13, R13, 0xfffffffe, RZ, 0xc0, !PT ;  /* 0xfffffffe0d0d9812 */ /* 0x000fe400078ec0ff */
[----:B------:R-:W-:Y:S01]  /*6ee0*/  @!P2 LOP3.LUT R11, R14, 0xfffffffe, RZ, 0xc0, !PT ;  /* 0xfffffffe0e0ba812 */ /* 0x000fe200078ec0ff */
[----:B------:R1:W-:Y:S01]  /*6ef0*/  @!P6 ST.E.64 desc[UR44][R6.64], R42 ;  /* 0x0000002a0600e985 */ /* 0x0003e2000c101b2c */
        /* <DEDUP_REMOVED lines=83> */
[C---:B------:R-:W-:Y:S01]  /*7430*/  VIADD R16, R0.reuse, 0xe0 ;  /* 0x000000e000107836 */ /* 0x040fe20000000000 */
[----:B------:R-:W-:Y:S02]  /*7440*/  @!P2 LOP3.LUT R17, R17, 0xfffffffe, RZ, 0xc0, !PT ;  /* 0xfffffffe1111a812 */ /* 0x000fe400078ec0ff */
[----:B------:R-:W-:Y:S02]  /*7450*/  IADD3 R18, R0, 0xc0, RZ ;  /* 0x000000c000127810 */ /* 0x000fe40007ffe0ff */
[----:B----4-:R-:W-:Y:S01]  /*7460*/  @!P1 LOP3.LUT R13, R20, 0xfffffffe, RZ, 0xc0, !PT ;  /* 0xfffffffe140d9812 */ /* 0x010fe200078ec0ff */
[----:B0-----:R-:W-:Y:S01]  /*7470*/  @!P0 IMAD.WIDE R4, R9, 0x4, R2 ;  /* 0x0000000409048825 */ /* 0x001fe200078e0202 */
[----:B------:R-:W-:-:S02]  /*7480*/  ISETP.GE.AND P5, PT, R18, UR4, PT ;  /* 0x0000000412007c0c */ /* 0x000fc4000bfa6270 */
        /* <DEDUP_REMOVED lines=16> */
[C---:B------:R-:W-:Y:S01]  /*7590*/  VIADD R20, R0.reuse, 0xf0 ;  /* 0x000000f000147836 */ /* 0x040fe20000000000 */
[----:B------:R-:W-:Y:S01]  /*75a0*/  ISETP.GE.AND P1, PT, R15, UR4, PT ;  /* 0x000000040f007c0c */ /* 0x000fe2000bf26270 */
[----:B------:R-:W-:Y:S01]  /*75b0*/  VIADD R0, R0, 0xf8 ;  /* 0x000000f800007836 */ /* 0x000fe20000000000 */
[----:B------:R-:W-:-:S02]  /*75c0*/  ISETP.GE.AND P3, PT, R17, UR4, PT ;  /* 0x0000000411007c0c */ /* 0x000fc4000bf66270 */
[----:B------:R-:W-:Y:S02]  /*75d0*/  ISETP.GE.AND P4, PT, R20, UR4, PT ;  /* 0x0000000414007c0c */ /* 0x000fe4000bf86270 */
        /* <DEDUP_REMOVED lines=33> */
.L_x_8892:
        /* <DEDUP_REMOVED lines=19> */
[----:B------:R-:W1:Y:S01]  /*7920*/  LDC.64 R10, c[0x0][0xbd8] ;  /* 0x0002f600ff0a7b82 */ /* 0x000e620000000a00 */
[----:B------:R-:W-:-:S04]  /*7930*/  UIMAD UR6, UR36, UR9, UR6 ;  /* 0x00000009240672a4 */ /* 0x000fc8000f8e0206 */
[----:B------:R-:W-:Y:S02]  /*7940*/  UIADD3 UR6, UR5, UR6, URZ ;  /* 0x0000000605067290 */ /* 0x000fe4000fffe03f */
[----:B------:R-:W-:Y:S01]  /*7950*/  IMAD.U32 R3, RZ, RZ, UR5 ;  /* 0x00000005ff037e24 */ /* 0x000fe2000f8e00ff */
[----:B------:R-:W2:Y:S01]  /*7960*/  @P0 LDC R7, c[0x0][0xbec] ;  /* 0x0002fb00ff070b82 */ /* 0x000ea20000000800 */
[----:B------:R-:W-:Y:S01]  /*7970*/  IMAD.U32 R2, RZ, RZ, UR4 ;  /* 0x00000004ff027e24 */ /* 0x000fe2000f8e00ff */
[----:B------:R-:W-:Y:S01]  /*7980*/  ULDC.64 UR4, c[0x0][0xbe0] ;  /* 0x0002f80000047ab9 */ /* 0x000fe20000000a00 */
[----:B------:R-:W-:-:S05]  /*7990*/  IMAD.U32 R3, RZ, RZ, UR6 ;  /* 0x00000006ff037e24 */ /* 0x000fca000f8e00ff */
[----:B------:R-:W3:Y:S01]  /*79a0*/  @P0 LDC R9, c[0x0][0xbf0] ;  /* 0x0002fc00ff090b82 */ /* 0x000ee20000000800 */
[----:B0-----:R-:W-:-:S07]  /*79b0*/  USHF.R.S32.HI UR8, URZ, 0x1f, UR7 ;  /* 0x0000001f3f087899 */ /* 0x001fce0008011407 */
[----:B------:R-:W0:Y:S01]  /*79c0*/  S2UR UR10, SR_CTAID.Y ;  /* 0x00000000000a79c3 */ /* 0x000e220000002600 */
[C---:B-1----:R-:W-:Y:S02]  /*79d0*/  IMAD R12, R10.reuse, UR8, RZ ;  /* 0x000000080a0c7c24 */ /* 0x042fe4000f8e02ff */
[----:B------:R-:W-:-:S04]  /*79e0*/  IMAD.WIDE.U32 R2, R10, UR7, R2 ;  /* 0x000000070a027c25 */ /* 0x000fc8000f8e0002 */
[----:B------:R-:W-:Y:S01]  /*79f0*/  IMAD R11, R11, UR7, R12 ;  /* 0x000000070b0b7c24 */ /* 0x000fe2000f8e020c */
[----:B------:R-:W0:Y:S01]  /*7a00*/  LDC R8, c[0x0][0xc50] ;  /* 0x00031400ff087b82 */ /* 0x000e220000000800 */
[----:B--2---:R-:W-:-:S04]  /*7a10*/  @P0 IMAD.HI.U32 R4, R0, R7, RZ ;  /* 0x0000000700040227 */ /* 0x004fc800078e00ff */
[----:B------:R-:W-:Y:S02]  /*7a20*/  IMAD R7, RZ, RZ, -UR36 ;  /* 0x80000024ff077e24 */ /* 0x000fe4000f8e02ff */
[----:B------:R-:W-:Y:S01]  /*7a30*/  IMAD.IADD R3, R11, 0x1, R3 ;  /* 0x000000010b037824 */ /* 0x000fe200078e0203 */
[----:B---3--:R-:W-:Y:S01]  /*7a40*/  @P0 SHF.R.U32.HI R5, RZ, R9, R4 ;  /* 0x00000009ff050219 */ /* 0x008fe20000011604 */
[----:B0-----:R-:W-:-:S04]  /*7a50*/  IMAD R9, R8, R7, UR10 ;  /* 0x0000000a08097e24 */ /* 0x001fc8000f8e0207 */
        /* <DEDUP_REMOVED lines=21> */
.L_x_8867:
        /* <DEDUP_REMOVED lines=18> */
.L_x_8895:
[----:B------:R-:W-:Y:S01]  /*7cd0*/  ULDC UR7, c[0x0][0xc50] ;  /* 0x0003140000077ab9 */ /* 0x000fe20000000800 */
[----:B------:R-:W-:Y:S01]  /*7ce0*/  UMOV UR36, UR6 ;  /* 0x0000000600247c82 */ /* 0x000fe20008000000 */
[----:B------:R-:W-:-:S11]  /*7cf0*/  UISETP.NE.AND UP0, UPT, UR7, 0x1, UPT ;  /* 0x000000010700788c */ /* 0x000fd6000bf05270 */
[----:B------:R-:W-:Y:S01]  /*7d00*/  @UP0 ULDC UR4, c[0x0][0xc54] ;  /* 0x0003150000040ab9 */ /* 0x000fe20000000800 */
[----:B------:R-:W-:Y:S01]  /*7d10*/  @UP0 ULDC UR8, c[0x0][0xc58] ;  /* 0x0003160000080ab9 */ /* 0x000fe20000000800 */
[----:B------:R-:W-:-:S04]  /*7d20*/  UIMAD.WIDE.U32 UR4, UR6, UR4, URZ ;  /* 0x00000004060472a5 */ /* 0x000fc8000f8e003f */
[----:B------:R-:W-:-:S12]  /*7d30*/  @UP0 USHF.R.U32.HI UR36, URZ, UR8, UR5 ;  /* 0x000000083f240299 */ /* 0x000fd80008011605 */
.L_x_8896:
[----:B------:R-:W-:Y:S01]  /*7d40*/  ISETP.GE.AND P0, PT, R17, RZ, PT ;  /* 0x000000ff1100720c */ /* 0x000fe20003f06270 */
[----:B------:R-:W-:Y:S01]  /*7d50*/  UIADD3 UR4, -UR36, URZ, URZ ;  /* 0x0000003f24047290 */ /* 0x000fe2000fffe13f */
[----:B------:R-:W-:Y:S01]  /*7d60*/  IMAD.MOV.U32 R0, RZ, RZ, 0x1 ;  /* 0x00000001ff007424 */ /* 0x000fe200078e00ff */
[----:B------:R-:W-:Y:S01]  /*7d70*/  MOV R9, 0x1 ;  /* 0x0000000100097802 */ /* 0x000fe20000000f00 */
[----:B------:R-:W-:Y:S01]  /*7d80*/  IMAD.MOV.U32 R6, RZ, RZ, RZ ;  /* 0x000000ffff067224 */ /* 0x000fe200078e00ff */
[----:B------:R-:W-:-:S08]  /*7d90*/  UIMAD UR6, UR7, UR4, UR6 ;  /* 0x00000004070672a4 */ /* 0x000fd0000f8e0206 */
[----:B------:R-:W-:Y:S05]  /*7da0*/  @!P0 BRA `(.L_x_8897) ;  /* 0x00000034009c8947 */ /* 0x000fea0003800000 */
[----:B------:R-:W-:Y:S01]  /*7db0*/  ULDC.64 UR4, c[0x0][0x418] ;  /* 0x0001060000047ab9 */ /* 0x000fe20000000a00 */
[----:B------:R-:W-:Y:S02]  /*7dc0*/  ULOP3.LUT UR41, UR6, 0xffff, URZ, 0xc0, !UPT ;  /* 0x0000ffff06297892 */ /* 0x000fe4000f8ec03f */
[----:B------:R-:W-:Y:S01]  /*7dd0*/  UISETP.NE.U32.AND UP0, UPT, UR4, URZ, UPT ;  /* 0x0000003f0400728c */ /* 0x000fe2000bf05070 */
[----:B------:R-:W-:Y:S02]  /*7de0*/  UMOV UR43, URZ ;  /* 0x0000003f002b7c82 */ /* 0x000fe40008000000 */
[----:B------:R-:W-:Y:S01]  /*7df0*/  ULDC UR4, c[0x0][0x424] ;  /* 0x0001090000047ab9 */ /* 0x000fe20000000800 */
[----:B------:R-:W-:-:S03]  /*7e00*/  UISETP.NE.AND.EX UP0, UPT, UR5, URZ, UPT, UP0 ;  /* 0x0000003f0500728c */ /* 0x000fc6000bf05300 */
[----:B------:R-:W-:Y:S01]  /*7e10*/  ULDC UR5, c[0x0][0x2f0] ;  /* 0x0000bc0000057ab9 */ /* 0x000fe20000000800 */
[----:B------:R-:W-:-:S04]  /*7e20*/  USEL UR4, UR4, 0x1, UP0 ;  /* 0x0000000104047887 */ /* 0x000fc80008000000 */
[----:B------:R-:W-:-:S04]  /*7e30*/  UIMAD UR4, UR4, UR5, URZ ;  /* 0x00000005040472a4 */ /* 0x000fc8000f8e023f */
[----:B------:R-:W-:Y:S02]  /*7e40*/  UISETP.GE.AND UP0, UPT, UR4, 0x1, UPT ;  /* 0x000000010400788c */ /* 0x000fe4000bf06270 */
[----:B------:R-:W-:-:S04]  /*7e50*/  UIADD3 UR5, UR4, 0x5f, URZ ;  /* 0x0000005f04057890 */ /* 0x000fc8000fffe03f */
[----:B------:R-:W-:Y:S01]  /*7e60*/  PLOP3.LUT P0, PT, PT, PT, UP0, 0x80, 0x0 ;  /* 0x000000000000781c */ /* 0x000fe20003f0f008 */
[----:B------:R-:W-:-:S04]  /*7e70*/  UIMAD.WIDE UR4, UR5, 0x2aaaaaab, URZ ;  /* 0x2aaaaaab050478a5 */ /* 0x000fc8000f8e023f */
[----:B------:R-:W-:-:S04]  /*7e80*/  USHF.R.U32.HI UR39, URZ, 0x1f, UR5 ;  /* 0x0000001f3f277899 */ /* 0x000fc80008011605 */
        /* <DEDUP_REMOVED lines=38> */
.L_x_8898:
        /* <DEDUP_REMOVED lines=20> */
[----:B------:R-:W-:Y:S01]  /*8230*/  MOV R4, UR6 ;  /* 0x0000000600047c02 */ /* 0x000fe20008000f00 */
[----:B------:R-:W-:Y:S01]  /*8240*/  IMAD.U32 R5, RZ, RZ, UR7 ;  /* 0x00000007ff057e24 */ /* 0x000fe2000f8e00ff */
        /* <DEDUP_REMOVED lines=10> */
.L_x_8899:
        /* <DEDUP_REMOVED lines=20> */
.L_x_8901:
        /* <DEDUP_REMOVED lines=15> */
.L_x_8900:
        /* <DEDUP_REMOVED lines=17> */
.L_x_8981:
        /* <DEDUP_REMOVED lines=8> */
.L_x_8984:
[----:B------:R-:W-:Y:S05]  /*86b0*/  @!P6 BRA `(.L_x_8903) ;  /* 0x0000000000d4e947 */ /* 0x000fea0003800000 */
[----:B------:R-:W-:Y:S01]  /*86c0*/  IMAD.MOV.U32 R16, RZ, RZ, R17 ;  /* 0x000000ffff107224 */ /* 0x000fe200078e0011 */
[----:B------:R-:W-:Y:S06]  /*86d0*/  @!P1 BRA `(.L_x_8905) ;  /* 0x0000000000509947 */ /* 0x000fec0003800000 */
[----:B------:R-:W-:Y:S01]  /*86e0*/  IMAD.MOV.U32 R9, RZ, RZ, R0 ;  /* 0x000000ffff097224 */ /* 0x000fe200078e0000 */
[----:B------:R-:W-:Y:S01]  /*86f0*/  ULDC.64 UR4, c[0x0][0x428] ;  /* 0x00010a0000047ab9 */ /* 0x000fe20000000a00 */
[----:B------:R-:W0:Y:S01]  /*8700*/  LDC R0, c[0x0][0x43c] ;  /* 0x00010f00ff007b82 */ /* 0x000e220000000800 */
[----:B------:R-:W-:Y:S02]  /*8710*/  IMAD R8, R18, UR4, RZ ;  /* 0x0000000412087c24 */ /* 0x000fe4000f8e02ff */
[----:B------:R-:W-:Y:S02]  /*8720*/  MOV R6, R9 ;  /* 0x0000000900067202 */ /* 0x000fe40000000f00 */
        /* <DEDUP_REMOVED lines=15> */
.L_x_8905:
[----:B------:R-:W-:Y:S01]  /*8820*/  IMAD.MOV.U32 R0, RZ, RZ, 0x1 ;  /* 0x00000001ff007424 */ /* 0x000fe200078e00ff */
[----:B0-----:R-:W0:Y:S04]  /*8830*/  S2R R9, SR_TID.X ;  /* 0x0000000000097919 */ /* 0x001e280000002100 */
[----:B------:R-:W-:-:S04]  /*8840*/  SHF.L.U32 R0, R0, 0x1f, RZ ;  /* 0x0000001f00007819 */ /* 0x000fc800000006ff */
[----:B------:R-:W1:Y:S01]  /*8850*/  SYNCS.PHASECHK.TRANS64.TRYWAIT P0, [UR38+0x22840], R0 ;  /* 0x02284000ff0075a7 */ /* 0x000e620008000166 */
[----:B0-----:R-:W-:-:S04]  /*8860*/  LOP3.LUT R2, R9, 0x7f, RZ, 0xc0, !PT ;  /* 0x0000007f09027812 */ /* 0x001fc800078ec0ff */
[----:B------:R-:W-:Y:S01]  /*8870*/  ISETP.NE.AND P1, PT, R2, RZ, PT ;  /* 0x000000ff0200720c */ /* 0x000fe20003f25270 */
[----:B-1----:R-:W-:-:S12]  /*8880*/  @!P0 BRA `(.L_x_8906) ;  /* 0x0000003000648947 */ /* 0x002fd80003800000 */
.L_x_8985:
[----:B------:R-:W-:Y:S05]  /*8890*/  @P1 BRA `(.L_x_8907) ;  /* 0x0000000000181947 */ /* 0x000fea0003800000 */
[----:B------:R-:W1:Y:S01]  /*88a0*/  S2R R2, SR_TID.X ;  /* 0x0000000000027919 */ /* 0x000e620000002100 */
[----:B0-----:R-:W-:-:S04]  /*88b0*/  IMAD.MOV.U32 R0, RZ, RZ, 0x3000 ;  /* 0x00003000ff007424 */ /* 0x001fc800078e00ff */
[----:B------:R2:W-:Y:S01]  /*88c0*/  SYNCS.ARRIVE.TRANS64 RZ, [UR38+0x22830], R0 ;  /* 0x02283000ffff79a7 */ /* 0x0005e20008000026 */
[----:B-1----:R-:W-:-:S13]  /*88d0*/  LOP3.LUT P0, RZ, R2, 0x1f, RZ, 0xc0, !PT ;  /* 0x0000001f02ff7812 */ /* 0x002fda000780c0ff */
[----:B--2---:R-:W-:Y:S05]  /*88e0*/  @!P0 BRA `(.L_x_8907) ;  /* 0x0000000000048947 */ /* 0x004fea0003800000 */
[----:B------:R-:W-:Y:S01]  /*88f0*/  BPT.TRAP 0x1 ;  /* 0x000000040000795c */ /* 0x000fe20000300000 */
.L_x_8907:
        /* <DEDUP_REMOVED lines=14> */
[----:B------:R-:W-:-:S09]  /*89e0*/  UIMAD UR11, UR11, 0x60, URZ ;  /* 0x000000600b0b78a4 */ /* 0x000fd2000f8e023f */
[----:B------:R0:W-:Y:S02]  /*89f0*/  UTMALDG.4D [UR8], [UR4], desc[UR6] ;  /* 0x00000608040075b4 */ /* 0x0001e40008019000 */
[----:B0-----:R-:W-:Y:S01]  /*8a00*/  NOP ;  /* 0x0000000000007918 */ /* 0x001fe20000000000 */
.L_x_8903:
        /* <DEDUP_REMOVED lines=22> */
.L_x_8908:
        /* <DEDUP_REMOVED lines=28> */
[----:B------:R-:W-:Y:S02]  /*8d30*/  IMAD.IADD R3, R3, 0x1, R9 ;  /* 0x0000000103037824 */ /* 0x000fe400078e0209 */
[----:B------:R-:W-:Y:S02]  /*8d40*/  IMAD.MOV R9, RZ, RZ, -R5 ;  /* 0x000000ffff097224 */ /* 0x000fe400078e0a05 */
[----:B------:R-:W-:-:S02]  /*8d50*/  IMAD R6, R6, UR4, RZ ;  /* 0x0000000406067c24 */ /* 0x000fc4000f8e02ff */
[----:B------:R-:W-:Y:S02]  /*8d60*/  IMAD R0, R4, R9, R0 ;  /* 0x0000000904007224 */ /* 0x000fe400078e0200 */
[C---:B------:R-:W-:Y:S02]  /*8d70*/  IMAD R9, R5.reuse, UR5, R6 ;  /* 0x0000000505097c24 */ /* 0x040fe4000f8e0206 */
[----:B------:R-:W-:Y:S01]  /*8d80*/  IMAD.WIDE.U32 R2, R5, UR4, R2 ;  /* 0x0000000405027c25 */ /* 0x000fe2000f8e0002 */
[----:B------:R-:W-:Y:S01]  /*8d90*/  SHF.R.S32.HI R5, RZ, 0x1f, R0 ;  /* 0x0000001fff057819 */ /* 0x000fe20000011400 */
[----:B------:R-:W-:Y:S02]  /*8da0*/  ULDC.64 UR4, c[0x0][0x2c8] ;  /* 0x0000b20000047ab9 */ /* 0x000fe40000000a00 */
[----:B------:R-:W-:Y:S01]  /*8db0*/  IMAD.SHL.U32 R6, R11, 0x8, RZ ;  /* 0x000000080b067824 */ /* 0x000fe200078e00ff */
[----:B------:R-:W-:Y:S01]  /*8dc0*/  IADD3 R3, R3, R9, RZ ;  /* 0x0000000903037210 */ /* 0x000fe20007ffe0ff */
[----:B------:R-:W-:-:S04]  /*8dd0*/  IMAD R5, R5, UR4, RZ ;  /* 0x0000000405057c24 */ /* 0x000fc8000f8e02ff */
[C---:B------:R-:W-:Y:S02]  /*8de0*/  IMAD R5, R0.reuse, UR5, R5 ;  /* 0x0000000500057c24 */ /* 0x040fe4000f8e0205 */
[----:B------:R-:W-:Y:S01]  /*8df0*/  IMAD.WIDE.U32 R2, R0, UR4, R2 ;  /* 0x0000000400027c25 */ /* 0x000fe2000f8e0002 */
[----:B------:R-:W-:-:S03]  /*8e00*/  ULDC.64 UR4, c[0x0][0x280] ;  /* 0x0000a00000047ab9 */ /* 0x000fc60000000a00 */
[----:B------:R-:W-:Y:S01]  /*8e10*/  IMAD.IADD R5, R3, 0x1, R5 ;  /* 0x0000000103057824 */ /* 0x000fe200078e0205 */
[----:B------:R-:W-:Y:S01]  /*8e20*/  LEA R0, P0, R2, UR4, 0x1 ;  /* 0x0000000402007c11 */ /* 0x000fe2000f8008ff */
[----:B------:R-:W-:-:S03]  /*8e30*/  ULDC UR4, c[0x0][0x2b8] ;  /* 0x0000ae0000047ab9 */ /* 0x000fc60000000800 */
        /* <DEDUP_REMOVED lines=22> */
[----:B------:R-:W-:Y:S01]  /*8fa0*/  ISETP.GE.AND P1, PT, R11, R4, PT ;  /* 0x000000040b00720c */ /* 0x000fe20003f26270 */
[----:B------:R-:W-:-:S02]  /*8fb0*/  VIADD R11, R7, 0x30 ;  /* 0x00000030070b7836 */ /* 0x000fc40000000000 */
[----:B-1----:R-:W1:Y:S01]  /*8fc0*/  SHFL.IDX PT, R2, R5, 0x1, 0x181f ;  /* 0x00381f0005027f89 */ /* 0x002e6200000e0000 */
[----:B------:R-:W-:-:S09]  /*8fd0*/  IADD3 R9, R7, 0x20, RZ ;  /* 0x0000002007097810 */ /* 0x000fd20007ffe0ff */
[----:B------:R-:W-:Y:S02]  /*8fe0*/  @!P1 LEA R21, R6, UR38, 0x1 ;  /* 0x0000002606159c11 */ /* 0x000fe4000f8e08ff */
[----:B0-----:R-:W-:-:S05]  /*8ff0*/  @!P1 LEA R14, P2, R8, R14, 0x1 ;  /* 0x0000000e080e9211 */ /* 0x001fca00078408ff */
[----:B-1----:R-:W-:Y:S02]  /*9000*/  @!P1 IMAD.X R3, RZ, RZ, R2, P2 ;  /* 0x000000ffff039224 */ /* 0x002fe400010e0602 */
[----:B------:R-:W-:Y:S02]  /*9010*/  @!P1 IMAD.MOV.U32 R2, RZ, RZ, R14 ;  /* 0x000000ffff029224 */ /* 0x000fe400078e000e */
[----:B------:R-:W0:Y:S04]  /*9020*/  SHFL.IDX PT, R14, R0, 0x2, 0x181f ;  /* 0x00581f00000e7f89 */ /* 0x000e2800000e0000 */
[----:B------:R1:W-:Y:S01]  /*9030*/  @!P1 LDGSTS.E.BYPASS.LTC128B.128 [R21+0x18c00], desc[UR44][R2.64], !P0 ;  /* 0x18c0000002159fae */ /* 0x0003e2000c101d6c */
[----:B------:R-:W-:-:S03]  /*9040*/  ISETP.GE.AND P1, PT, R9, R4, PT ;  /* 0x000000040900720c */ /* 0x000fc60003f26270 */
[----:B-1----:R-:W1:Y:S10]  /*9050*/  SHFL.IDX PT, R2, R5, 0x2, 0x181f ;  /* 0x00581f0005027f89 */ /* 0x002e7400000e0000 */
[----:B------:R-:W-:-:S02]  /*9060*/  @!P1 LEA R9, R6, UR38, 0x1 ;  /* 0x0000002606099c11 */ /* 0x000fc4000f8e08ff */
        /* <DEDUP_REMOVED lines=8> */
[----:B------:R-:W-:-:S09]  /*90f0*/  VIADD R9, R7, 0x40 ;  /* 0x0000004007097836 */ /* 0x000fd20000000000 */
        /* <DEDUP_REMOVED lines=18> */
[----:B0-----:R-:W-:-:S04]  /*9220*/  @!P1 LEA R14, P2, R8, R14, 0x1 ;  /* 0x0000000e080e9211 */ /* 0x001fc800078408ff */
[----:B-1----:R-:W-:Y:S01]  /*9230*/  @!P1 IADD3.X R3, RZ, R2, RZ, P2, !PT ;  /* 0x00000002ff039210 */ /* 0x002fe200017fe4ff */
[----:B------:R-:W-:Y:S02]  /*9240*/  @!P1 IMAD.MOV.U32 R2, RZ, RZ, R14 ;  /* 0x000000ffff029224 */ /* 0x000fe400078e000e */
        /* <DEDUP_REMOVED lines=11> */
.L_x_9002:
[----:B------:R-:W-:-:S05]  /*9300*/  VIADD R7, R7, 0x70 ;  /* 0x0000007007077836 */ /* 0x000fca0000000000 */
[----:B------:R-:W-:Y:S01]  /*9310*/  ISETP.GE.AND P1, PT, R7, R4, PT ;  /* 0x000000040700720c */ /* 0x000fe20003f26270 */
[----:B------:R-:W-:-:S05]  /*9320*/  IMAD.MOV.U32 R4, RZ, RZ, 0x1 ;  /* 0x00000001ff047424 */ /* 0x000fca00078e00ff */
[----:B------:R-:W-:-:S07]  /*9330*/  SHF.L.U32 R4, R4, 0x1f, RZ ;  /* 0x0000001f04047819 */ /* 0x000fce00000006ff */
[----:B01----:R-:W-:-:S05]  /*9340*/  @!P1 LEA R2, P2, R8, R14, 0x1 ;  /* 0x0000000e08029211 */ /* 0x003fca00078408ff */
[----:B------:R-:W-:Y:S01]  /*9350*/  @!P1 IMAD.X R3, RZ, RZ, R5, P2 ;  /* 0x000000ffff039224 */ /* 0x000fe200010e0605 */
[----:B------:R-:W-:-:S05]  /*9360*/  @!P1 LEA R5, R6, UR38, 0x1 ;  /* 0x0000002606059c11 */ /* 0x000fca000f8e08ff */
        /* <DEDUP_REMOVED lines=11> */
.L_x_9003:
        /* <DEDUP_REMOVED lines=9> */
.L_x_9004:
        /* <DEDUP_REMOVED lines=8> */
.L_x_8915:
[----:B------:R-:W-:Y:S05]  /*9530*/  BSYNC B1 ;  /* 0x0000000000017941 */ /* 0x000fea0003800000 */
.L_x_8914:
        /* <DEDUP_REMOVED lines=10> */
[----:B--2---:R-:W-:-:S08]  /*95e0*/  IMAD R2, R2, 0x60, RZ ;  /* 0x0000006002027824 */ /* 0x004fd000078e02ff */
.L_x_8916:
        /* <DEDUP_REMOVED lines=13> */
.L_x_8917:
        /* <DEDUP_REMOVED lines=13> */
.L_x_8918:
        /* <DEDUP_REMOVED lines=13> */
.L_x_8919:
        /* <DEDUP_REMOVED lines=8> */
.L_x_8912:
[----:B------:R-:W-:Y:S05]  /*98e0*/  BSYNC B0 ;  /* 0x0000000000007941 */ /* 0x000fea0003800000 */
.L_x_8911:
        /* <DEDUP_REMOVED lines=30> */
.L_x_8953:
[----:B------:R-:W-:Y:S01]  /*9ad0*/  ISETP.NE.AND P0, PT, R19, RZ, PT ;  /* 0x000000ff1300720c */ /* 0x000fe20003f05270 */
[----:B------:R-:W-:Y:S01]  /*9ae0*/  VIADD R8, R8, 0xfffffffe ;  /* 0xfffffffe08087836 */ /* 0x000fe20000000000 */
[----:B------:R-:W-:Y:S04]  /*9af0*/  BSSY B1, `(.L_x_8921) ;  /* 0x0000082000017945 */ /* 0x000fe80003800000 */
[----:B------:R-:W-:-:S07]  /*9b00*/  ISETP.NE.AND P1, PT, R8, RZ, PT ;  /* 0x000000ff0800720c */ /* 0x000fce0003f25270 */
[----:B------:R-:W-:Y:S06]  /*9b10*/  @!P0 BRA `(.L_x_8922) ;  /* 0x0000000400fc8947 */ /* 0x000fec0003800000 */
        /* <DEDUP_REMOVED lines=23> */
.L_x_8923:
[----:B------:R-:W1:Y:S01]  /*9c90*/  S2R R2, SR_TID.X ;  /* 0x0000000000027919 */ /* 0x000e620000002100 */
[----:B------:R-:W-:Y:S01]  /*9ca0*/  BSSY B2, `(.L_x_8924) ;  /* 0x0000006000027945 */ /* 0x000fe20003800000 */
[----:B-1----:R-:W-:Y:S02]  /*9cb0*/  LOP3.LUT R3, R2, 0x7f, RZ, 0xc0, !PT ;  /* 0x0000007f02037812 */ /* 0x002fe400078ec0ff */
[----:B------:R-:W-:Y:S02]  /*9cc0*/  SHF.L.U32 R2, R0, 0x1f, RZ ;  /* 0x0000001f00027819 */ /* 0x000fe400000006ff */
[----:B------:R-:W-:Y:S02]  /*9cd0*/  ISETP.NE.AND P2, PT, R3, RZ, PT ;  /* 0x000000ff0300720c */ /* 0x000fe40003f45270 */
[----:B------:R-:W1:Y:S02]  /*9ce0*/  SYNCS.PHASECHK.TRANS64.TRYWAIT P0, [UR38+0x22848], R2 ;  /* 0x02284802ff0075a7 */ /* 0x000e640008000166 */
[----:B-1----:R-:W-:Y:S09]  /*9cf0*/  @!P0 BRA `(.L_x_8925) ;  /* 0x0000002400fc8947 */ /* 0x002ff20003800000 */
.L_x_9005:
[----:B------:R-:W-:Y:S05]  /*9d00*/  BSYNC B2 ;  /* 0x0000000000027941 */ /* 0x000fea0003800000 */
.L_x_8924:
[----:B------:R-:W-:Y:S04]  /*9d10*/  BSSY B2, `(.L_x_8926) ;  /* 0x0000007000027945 */ /* 0x000fe80003800000 */
[----:B------:R-:W-:Y:S05]  /*9d20*/  @P2 BRA `(.L_x_8927) ;  /* 0x0000000000142947 */ /* 0x000fea0003800000 */
[----:B------:R-:W-:Y:S01]  /*9d30*/  ISETP.NE.AND P0, PT, R10, RZ, PT ;  /* 0x000000ff0a00720c */ /* 0x000fe20003f05270 */
[----:B-1----:R-:W-:-:S04]  /*9d40*/  IMAD.MOV.U32 R3, RZ, RZ, 0x3000 ;  /* 0x00003000ff037424 */ /* 0x002fc800078e00ff */
[----:B------:R2:W-:Y:S08]  /*9d50*/  SYNCS.ARRIVE.TRANS64 RZ, [UR38+0x22838], R3 ;  /* 0x02283803ffff79a7 */ /* 0x0005f00008000026 */
[----:B--2---:R-:W-:Y:S05]  /*9d60*/  @!P0 BRA `(.L_x_8927) ;  /* 0x0000000000048947 */ /* 0x004fea0003800000 */
[----:B------:R-:W-:Y:S01]  /*9d70*/  BPT.TRAP 0x1 ;  /* 0x000000040000795c */ /* 0x000fe20000300000 */
.L_x_8927:
[----:B------:R-:W-:Y:S05]  /*9d80*/  BSYNC B2 ;  /* 0x0000000000027941 */ /* 0x000fea0003800000 */
.L_x_8926:
[----:B0-----:R-:W-:Y:S01]  /*9d90*/  IMAD.MOV.U32 R4, RZ, RZ, RZ ;  /* 0x000000ffff047224 */ /* 0x001fe200078e00ff */
[----:B------:R-:W-:Y:S01]  /*9da0*/  ULDC.64 UR4, c[0x0][0x198] ;  /* 0x0000660000047ab9 */ /* 0x000fe20000000a00 */
[----:B------:R-:W-:Y:S01]  /*9db0*/  PLOP3.LUT P0, PT, PT, PT, PT, 0x80, 0x0 ;  /* 0x000000000000781c */ /* 0x000fe20003f0f070 */
[----:B------:R-:W-:Y:S01]  /*9dc0*/  UIADD3 UR4, UP0, UR4, 0x370, URZ ;  /* 0x0000037004047890 */ /* 0x000fe2000ff1e03f */
[----:B------:R-:W-:Y:S01]  /*9dd0*/  IMAD R5, R13, 0x60, RZ ;  /* 0x000000600d057824 */ /* 0x000fe200078e02ff */
[----:B------:R-:W-:Y:S01]  /*9de0*/  R2UR UR34, R4 ;  /* 0x00000000042272ca */ /* 0x000fe200000e0000 */
[----:B------:R-:W-:Y:S02]  /*9df0*/  UIADD3 UR32, UR38, 0x1f400, URZ ;  /* 0x0001f40026207890 */ /* 0x000fe4000fffe03f */
[----:B------:R-:W-:Y:S02]  /*9e00*/  UIADD3 UR33, UR38, 0x22838, URZ ;  /* 0x0002283826217890 */ /* 0x000fe4000fffe03f */
[----:B------:R-:W-:Y:S01]  /*9e10*/  UIADD3.X UR5, URZ, UR5, URZ, UP0, !UPT ;  /* 0x000000053f057290 */ /* 0x000fe200087fe43f */
[----:B------:R-:W-:Y:S01]  /*9e20*/  UMOV UR6, 0x0 ;  /* 0x0000000000067882 */ /* 0x000fe20000000000 */
[----:B------:R-:W-:-:S10]  /*9e30*/  UMOV UR7, 0x14f00000 ;  /* 0x14f0000000077882 */ /* 0x000fd40000000000 */
.L_x_8928:
        /* <DEDUP_REMOVED lines=10> */
.L_x_9006:
[----:B------:R-:W-:Y:S05]  /*9ee0*/  BSYNC B2 ;  /* 0x0000000000027941 */ /* 0x000fea0003800000 */
.L_x_8929:
        /* <DEDUP_REMOVED lines=9> */
.L_x_8932:
[----:B------:R-:W-:Y:S05]  /*9f80*/  BSYNC B2 ;  /* 0x0000000000027941 */ /* 0x000fea0003800000 */
.L_x_8931:
        /* <DEDUP_REMOVED lines=9> */
.L_x_8933:
        /* <DEDUP_REMOVED lines=13> */
.L_x_8934:
        /* <DEDUP_REMOVED lines=13> */
.L_x_8935:
        /* <DEDUP_REMOVED lines=13> */
.L_x_8936:
        /* <DEDUP_REMOVED lines=8> */
.L_x_8922:
[----:B------:R-:W-:Y:S05]  /*a310*/  BSYNC B1 ;  /* 0x0000000000017941 */ /* 0x000fea0003800000 */
.L_x_8921:
[----:B------:R-:W-:Y:S01]  /*a320*/  ISETP.NE.AND P3, PT, R19, RZ, PT ;  /* 0x000000ff1300720c */ /* 0x000fe20003f65270 */
[----:B------:R-:W-:Y:S01]  /*a330*/  BSSY B1, `(.L_x_8937) ;  /* 0x0000083000017945 */ /* 0x000fe20003800000 */
[----:B------:R-:W-:-:S11]  /*a340*/  LOP3.LUT R0, R0, 0x1, RZ, 0x3c, !PT ;  /* 0x0000000100007812 */ /* 0x000fd600078e3cff */
[----:B------:R-:W-:Y:S05]  /*a350*/  @!P3 BRA `(.L_x_8938) ;  /* 0x000000080000b947 */ /* 0x000fea0003800000 */
[----:B------:R-:W2:Y:S01]  /*a360*/  LDL R2, [R1] ;  /* 0x0000000001027983 */ /* 0x000ea20000100800 */
[----:B------:R-:W-:Y:S02]  /*a370*/  IADD3 R12, R7, -0x1, RZ ;  /* 0xffffffff070c7810 */ /* 0x000fe40007ffe0ff */
        /* <DEDUP_REMOVED lines=21> */
.L_x_8939:
[----:B------:R-:W1:Y:S01]  /*a4d0*/  S2R R2, SR_TID.X ;  /* 0x0000000000027919 */ /* 0x000e620000002100 */
[----:B------:R-:W-:Y:S01]  /*a4e0*/  BSSY B2, `(.L_x_8940) ;  /* 0x0000006000027945 */ /* 0x000fe20003800000 */
[----:B-1----:R-:W-:Y:S02]  /*a4f0*/  LOP3.LUT R3, R2, 0x7f, RZ, 0xc0, !PT ;  /* 0x0000007f02037812 */ /* 0x002fe400078ec0ff */
[----:B------:R-:W-:Y:S02]  /*a500*/  SHF.L.U32 R2, R0, 0x1f, RZ ;  /* 0x0000001f00027819 */ /* 0x000fe400000006ff */
[----:B------:R-:W-:Y:S02]  /*a510*/  ISETP.NE.AND P2, PT, R3, RZ, PT ;  /* 0x000000ff0300720c */ /* 0x000fe40003f45270 */
[----:B------:R-:W1:Y:S02]  /*a520*/  SYNCS.PHASECHK.TRANS64.TRYWAIT P0, [UR38+0x22840], R2 ;  /* 0x02284002ff0075a7 */ /* 0x000e640008000166 */
[----:B-1----:R-:W-:Y:S09]  /*a530*/  @!P0 BRA `(.L_x_8941) ;  /* 0x00000020001c8947 */ /* 0x002ff20003800000 */
.L_x_9007:
[----:B------:R-:W-:Y:S05]  /*a540*/  BSYNC B2 ;  /* 0x0000000000027941 */ /* 0x000fea0003800000 */
.L_x_8940:
[----:B------:R-:W-:Y:S04]  /*a550*/  BSSY B2, `(.L_x_8942) ;  /* 0x0000007000027945 */ /* 0x000fe80003800000 */
[----:B------:R-:W-:Y:S05]  /*a560*/  @P2 BRA `(.L_x_8943) ;  /* 0x0000000000142947 */ /* 0x000fea0003800000 */
[----:B------:R-:W-:Y:S01]  /*a570*/  ISETP.NE.AND P0, PT, R10, RZ, PT ;  /* 0x000000ff0a00720c */ /* 0x000fe20003f05270 */
[----:B-1----:R-:W-:-:S04]  /*a580*/  IMAD.MOV.U32 R3, RZ, RZ, 0x3000 ;  /* 0x00003000ff037424 */ /* 0x002fc800078e00ff */
[----:B------:R2:W-:Y:S08]  /*a590*/  SYNCS.ARRIVE.TRANS64 RZ, [UR38+0x22830], R3 ;  /* 0x02283003ffff79a7 */ /* 0x0005f00008000026 */
[----:B--2---:R-:W-:Y:S05]  /*a5a0*/  @!P0 BRA `(.L_x_8943) ;  /* 0x0000000000048947 */ /* 0x004fea0003800000 */
[----:B------:R-:W-:Y:S01]  /*a5b0*/  BPT.TRAP 0x1 ;  /* 0x000000040000795c */ /* 0x000fe20000300000 */
.L_x_8943:
[----:B------:R-:W-:Y:S05]  /*a5c0*/  BSYNC B2 ;  /* 0x0000000000027941 */ /* 0x000fea0003800000 */
.L_x_8942:
        /* <DEDUP_REMOVED lines=11> */
.L_x_8944:
        /* <DEDUP_REMOVED lines=11> */
.L_x_9008:
[----:B------:R-:W-:Y:S05]  /*a730*/  BSYNC B2 ;  /* 0x0000000000027941 */ /* 0x000fea0003800000 */
.L_x_8945:
        /* <DEDUP_REMOVED lines=9> */
.L_x_8948:
[----:B------:R-:W-:Y:S05]  /*a7d0*/  BSYNC B2 ;  /* 0x0000000000027941 */ /* 0x000fea0003800000 */
.L_x_8947:
        /* <DEDUP_REMOVED lines=9> */
.L_x_8949:
        /* <DEDUP_REMOVED lines=13> */
.L_x_8950:
        /* <DEDUP_REMOVED lines=13> */
.L_x_8951:
        /* <DEDUP_REMOVED lines=13> */
.L_x_8952:
        /* <DEDUP_REMOVED lines=8> */
.L_x_8938:
[----:B------:R-:W-:Y:S05]  /*ab60*/  BSYNC B1 ;  /* 0x0000000000017941 */ /* 0x000fea0003800000 */
.L_x_8937:
[----:B------:R-:W-:Y:S01]  /*ab70*/  IADD3 R7, R7, -0x2, RZ ;  /* 0xfffffffe07077810 */ /* 0x000fe20007ffe0ff */
[----:B------:R-:W-:Y:S06]  /*ab80*/  @P1 BRA `(.L_x_8953) ;  /* 0xffffffec00d01947 */ /* 0x000fec000383ffff */
[----:B------:R-:W-:Y:S05]  /*ab90*/  BSYNC B0 ;  /* 0x0000000000007941 */ /* 0x000fea0003800000 */
.L_x_8920:
        /* <DEDUP_REMOVED lines=27> */
.L_x_8956:
[----:B------:R-:W1:Y:S01]  /*ad50*/  S2R R2, SR_TID.X ;  /* 0x0000000000027919 */ /* 0x000e620000002100 */
[----:B------:R-:W-:Y:S01]  /*ad60*/  BSSY B1, `(.L_x_8957) ;  /* 0x0000006000017945 */ /* 0x000fe20003800000 */
[----:B-1----:R-:W-:Y:S02]  /*ad70*/  LOP3.LUT R3, R2, 0x7f, RZ, 0xc0, !PT ;  /* 0x0000007f02037812 */ /* 0x002fe400078ec0ff */
[----:B------:R-:W-:Y:S02]  /*ad80*/  SHF.L.U32 R2, R0, 0x1f, RZ ;  /* 0x0000001f00027819 */ /* 0x000fe400000006ff */
[----:B------:R-:W-:Y:S02]  /*ad90*/  ISETP.NE.AND P1, PT, R3, RZ, PT ;  /* 0x000000ff0300720c */ /* 0x000fe40003f25270 */
[----:B------:R-:W1:Y:S02]  /*ada0*/  SYNCS.PHASECHK.TRANS64.TRYWAIT P0, [UR38+0x22848], R2 ;  /* 0x02284802ff0075a7 */ /* 0x000e640008000166 */
[----:B-1----:R-:W-:Y:S09]  /*adb0*/  @!P0 BRA `(.L_x_8958) ;  /* 0x00000018002c8947 */ /* 0x002ff20003800000 */
.L_x_9009:
[----:B------:R-:W-:Y:S05]  /*adc0*/  BSYNC B1 ;  /* 0x0000000000017941 */ /* 0x000fea0003800000 */
.L_x_8957:
[----:B------:R-:W-:Y:S04]  /*add0*/  BSSY B1, `(.L_x_8959) ;  /* 0x0000007000017945 */ /* 0x000fe80003800000 */
[----:B------:R-:W-:Y:S05]  /*ade0*/  @P1 BRA `(.L_x_8960) ;  /* 0x0000000000141947 */ /* 0x000fea0003800000 */
[----:B------:R-:W-:Y:S01]  /*adf0*/  ISETP.NE.AND P0, PT, R10, RZ, PT ;  /* 0x000000ff0a00720c */ /* 0x000fe20003f05270 */
[----:B-1----:R-:W-:-:S04]  /*ae00*/  IMAD.MOV.U32 R3, RZ, RZ, 0x3000 ;  /* 0x00003000ff037424 */ /* 0x002fc800078e00ff */
[----:B------:R2:W-:Y:S08]  /*ae10*/  SYNCS.ARRIVE.TRANS64 RZ, [UR38+0x22838], R3 ;  /* 0x02283803ffff79a7 */ /* 0x0005f00008000026 */
[----:B--2---:R-:W-:Y:S05]  /*ae20*/  @!P0 BRA `(.L_x_8960) ;  /* 0x0000000000048947 */ /* 0x004fea0003800000 */
[----:B------:R-:W-:Y:S01]  /*ae30*/  BPT.TRAP 0x1 ;  /* 0x000000040000795c */ /* 0x000fe20000300000 */
.L_x_8960:
[----:B------:R-:W-:Y:S05]  /*ae40*/  BSYNC B1 ;  /* 0x0000000000017941 */ /* 0x000fea0003800000 */
.L_x_8959:
[----:B------:R-:W-:Y:S01]  /*ae50*/  IMAD.MOV.U32 R4, RZ, RZ, RZ ;  /* 0x000000ffff047224 */ /* 0x000fe200078e00ff */
        /* <DEDUP_REMOVED lines=10> */
.L_x_8961:
[----:B------:R-:W-:-:S13]  /*af00*/  @P0 ELECT P2, URZ, PT ;  /* 0x00000000003f082f */ /* 0x000fda0003840000 */
[----:B-----5:R-:W-:Y:S01]  /*af10*/  @P2 R2UR UR13, R16 ;  /* 0x00000000100d22ca */ /* 0x020fe200000e0000 */
[----:B------:R-:W-:Y:S01]  /*af20*/  UMOV UR12, UR36 ;  /* 0x00000024000c7c82 */ /* 0x000fe20008000000 */
[----:B------:R-:W-:Y:S02]  /*af30*/  @P2 R2UR UR11, R7 ;  /* 0x00000000070b22ca */ /* 0x000fe400000e0000 */
[----:B------:R-:W-:Y:S02]  /*af40*/  @P2 PLOP3.LUT P0, PT, P2, PT, PT, 0x8, 0x0 ;  /* 0x000000000000281c */ /* 0x000fe4000170e170 */
[----:B------:R-:W-:-:S09]  /*af50*/  PLOP3.LUT P2, PT, PT, PT, PT, 0x8, 0x0 ;  /* 0x000000000000781c */ /* 0x000fd20003f4e170 */
[----:B------:R2:W-:Y:S02]  /*af60*/  UTMALDG.4D [UR8], [UR4], desc[UR6] ;  /* 0x00000608040075b4 */ /* 0x0005e40008019000 */
[----:B--2---:R-:W-:Y:S05]  /*af70*/  @P0 BRA.U.ANY `(.L_x_8961) ;  /* 0xfffffffd00e00947 */ /* 0x004fea000393ffff */
[----:B------:R-:W2:Y:S01]  /*af80*/  SYNCS.PHASECHK.TRANS64.TRYWAIT P0, [UR38+0x22868], R2 ;  /* 0x02286802ff0075a7 */ /* 0x000ea20008000166 */
[----:B------:R-:W-:Y:S04]  /*af90*/  BSSY B1, `(.L_x_8962) ;  /* 0x0000002000017945 */ /* 0x000fe80003800000 */
[----:B--2---:R-:W-:Y:S05]  /*afa0*/  @!P0 BRA `(.L_x_8963) ;  /* 0x0000001400c88947 */ /* 0x004fea0003800000 */
.L_x_9010:
[----:B------:R-:W-:Y:S05]  /*afb0*/  BSYNC B1 ;  /* 0x0000000000017941 */ /* 0x000fea0003800000 */
.L_x_8962:
        /* <DEDUP_REMOVED lines=9> */
.L_x_8965:
[----:B------:R-:W-:Y:S05]  /*b050*/  BSYNC B1 ;  /* 0x0000000000017941 */ /* 0x000fea0003800000 */
.L_x_8964:
        /* <DEDUP_REMOVED lines=9> */
.L_x_8966:
        /* <DEDUP_REMOVED lines=13> */
.L_x_8967:
        /* <DEDUP_REMOVED lines=13> */
.L_x_8968:
        /* <DEDUP_REMOVED lines=13> */
.L_x_8969:
        /* <DEDUP_REMOVED lines=8> */
.L_x_8955:
[----:B------:R-:W-:Y:S05]  /*b3e0*/  BSYNC B0 ;  /* 0x0000000000007941 */ /* 0x000fea0003800000 */
.L_x_8954:
[----:B------:R-:W-:Y:S01]  /*b3f0*/  LOP3.LUT R0, R0, 0x1, RZ, 0x3c, !PT ;  /* 0x0000000100007812 */ /* 0x000fe200078e3cff */
[----:B------:R-:W-:Y:S01]  /*b400*/  IMAD.MOV.U32 R9, RZ, RZ, RZ ;  /* 0x000000ffff097224 */ /* 0x000fe200078e00ff */
[----:B------:R-:W-:-:S07]  /*b410*/  MOV R6, RZ ;  /* 0x000000ff00067202 */ /* 0x000fce0000000f00 */
.L_x_8897:
[----:B------:R-:W1:Y:S01]  /*b420*/  S2R R3, SR_CgaCtaId ;  /* 0x0000000000037919 */ /* 0x000e620000008800 */
[----:B------:R-:W-:Y:S02]  /*b430*/  MOV R2, 0x400 ;  /* 0x0000040000027802 */ /* 0x000fe40000000f00 */
[----:B------:R-:W-:Y:S02]  /*b440*/  SHF.L.U32 R9, R9, 0x1f, RZ ;  /* 0x0000001f09097819 */ /* 0x000fe400000006ff */
[----:B-1----:R-:W-:-:S04]  /*b450*/  LEA R2, R3, R2, 0x18 ;  /* 0x0000000203027211 */ /* 0x002fc800078ec0ff */
[----:B------:R-:W1:Y:S02]  /*b460*/  SYNCS.PHASECHK.TRANS64.TRYWAIT P0, [R2+URZ+0x22820], R9 ;  /* 0x02282009020075a7 */ /* 0x000e64000800017f */
[----:B-1----:R-:W-:Y:S05]  /*b470*/  @!P0 BRA `(.L_x_8970) ;  /* 0x0000001000ac8947 */ /* 0x002fea0003800000 */
.L_x_9011:
[----:B------:R-:W-:-:S03]  /*b480*/  UMOV UR4, 0xffffffff ;  /* 0xffffffff00047882 */ /* 0x000fc60000000000 */
[----:B------:R-:W-:Y:S05]  /*b490*/  BRA.DIV UR4, `(.L_x_8971) ;  /* 0x0000001204b87947 */ /* 0x000fea000b800000 */
[----:B------:R-:W2:Y:S02]  /*b4a0*/  S2R R3, SR_TID.X ;  /* 0x0000000000037919 */ /* 0x000ea40000002100 */
[----:B--2---:R-:W-:-:S04]  /*b4b0*/  SHF.R.U32.HI R3, RZ, 0x5, R3 ;  /* 0x00000005ff037819 */ /* 0x004fc80000011603 */
[----:B------:R-:W-:-:S05]  /*b4c0*/  LOP3.LUT R3, R3, 0x3, RZ, 0xc0, !PT ;  /* 0x0000000303037812 */ /* 0x000fca00078ec0ff */
[----:B------:R2:W3:Y:S02]  /*b4d0*/  SHFL.IDX PT, R14, R3, RZ, 0x1f ;  /* 0x00001fff030e7589 */ /* 0x0004e400000e0000 */
.L_x_9014:
[----:B---3--:R-:W-:-:S13]  /*b4e0*/  ISETP.NE.AND P0, PT, R14, RZ, PT ;  /* 0x000000ff0e00720c */ /* 0x008fda0003f05270 */
[----:B------:R-:W-:Y:S05]  /*b4f0*/  @P0 BRA `(.L_x_8869) ;  /* 0x0000000000880947 */ /* 0x000fea0003800000 */
[----:B------:R-:W-:-:S03]  /*b500*/  UMOV UR4, 0xffffffff ;  /* 0xffffffff00047882 */ /* 0x000fc60000000000 */
[----:B------:R-:W-:Y:S05]  /*b510*/  BRA.DIV UR4, `(.L_x_8972) ;  /* 0x0000001204cc7947 */ /* 0x000fea000b800000 */
[----:B------:R-:W-:-:S13]  /*b520*/  ELECT P6, URZ, PT ;  /* 0x00000000003f782f */ /* 0x000fda00038c0000 */
.L_x_9017:
[----:B------:R-:W-:Y:S05]  /*b530*/  @!P6 BRA `(.L_x_8869) ;  /* 0x000000000078e947 */ /* 0x000fea0003800000 */
[----:B------:R-:W-:-:S06]  /*b540*/  ULOP3.LUT UR4, UR42, 0x2, URZ, 0xfc, !UPT ;  /* 0x000000022a047892 */ /* 0x000fcc000f8efc3f */
[----:B--2---:R-:W-:-:S05]  /*b550*/  IMAD.U32 R3, RZ, RZ, UR4 ;  /* 0x00000004ff037e24 */ /* 0x004fca000f8e00ff */
[----:B------:R-:W-:-:S13]  /*b560*/  ISETP.NE.AND P2, PT, R3, 0x3, PT ;  /* 0x000000030300780c */ /* 0x000fda0003f45270 */
[----:B------:R-:W-:Y:S05]  /*b570*/  @!P2 BRA `(.L_x_8973) ;  /* 0x000000000004a947 */ /* 0x000fea0003800000 */
[----:B------:R-:W-:Y:S01]  /*b580*/  BPT.TRAP 0x1 ;  /* 0x000000040000795c */ /* 0x000fe20000300000 */
.L_x_8973:
        /* <DEDUP_REMOVED lines=12> */
.L_x_9018:
[----:B------:R-:W3:Y:S02]  /*b650*/  SYNCS.PHASECHK.TRANS64.TRYWAIT P0, [R5+URZ], R0 ;  /* 0x00000000050075a7 */ /* 0x000ee4000800017f */
[----:B---3--:R-:W-:Y:S05]  /*b660*/  @!P0 BRA `(.L_x_8975) ;  /* 0x0000001000ac8947 */ /* 0x008fea0003800000 */
.L_x_9019:
[----:B------:R-:W-:Y:S05]  /*b670*/  @!P2 BRA `(.L_x_8976) ;  /* 0x000000000004a947 */ /* 0x000fea0003800000 */
[----:B------:R-:W-:Y:S01]  /*b680*/  BPT.TRAP 0x1 ;  /* 0x000000040000795c */ /* 0x000fe20000300000 */
.L_x_8976:
[----:B-1----:R-:W-:-:S04]  /*b690*/  VIADD R2, R2, 0x22860 ;  /* 0x0002286002027836 */ /* 0x002fc80000000000 */
[----:B---3--:R-:W-:-:S04]  /*b6a0*/  IMAD R5, R6, 0x8, R2 ;  /* 0x0000000806057824 */ /* 0x008fc800078e0202 */
[----:B------:R-:W1:Y:S02]  /*b6b0*/  SYNCS.PHASECHK.TRANS64.TRYWAIT P0, [R5+URZ], R4 ;  /* 0x00000004050075a7 */ /* 0x000e64000800017f */
[----:B-1----:R-:W-:Y:S05]  /*b6c0*/  @!P0 BRA `(.L_x_8977) ;  /* 0x0000001000a88947 */ /* 0x002fea0003800000 */
.L_x_9020:
[----:B------:R-:W-:-:S07]  /*b6d0*/  IMAD R3, R3, 0x8, R2 ;  /* 0x0000000803037824 */ /* 0x000fce00078e0202 */
.L_x_8978:
[----:B---3--:R3:W4:Y:S02]  /*b6e0*/  SYNCS.PHASECHK.TRANS64.TRYWAIT P0, [R3+URZ], R0 ;  /* 0x00000000030075a7 */ /* 0x008724000800017f */
[----:B----4-:R-:W-:Y:S05]  /*b6f0*/  @!P0 NANOSLEEP.SYNCS 0x989680 ;  /* 0x009896800000895d */ /* 0x010fea0003900000 */
[----:B------:R-:W4:Y:S02]  /*b700*/  @!P0 SYNCS.PHASECHK.TRANS64 P0, [R3+URZ], R0 ;  /* 0x00000000030085a7 */ /* 0x000f24000800007f */
[----:B----4-:R-:W-:Y:S05]  /*b710*/  @!P0 BRA `(.L_x_8978) ;  /* 0xfffffffc00f08947 */ /* 0x010fea000383ffff */
.L_x_8869:
[----:B------:R-:W-:Y:S05]  /*b720*/  BSYNC B6 ;  /* 0x0000000000067941 */ /* 0x000fea0003800000 */
.L_x_8866:
[----:B------:R-:W-:Y:S05]  /*b730*/  EXIT ;  /* 0x000000000000794d */ /* 0x000fea0003800000 */
.L_x_8873:
[----:B0-----:R-:W-:-:S04]  /*b740*/  MOV R3, UR38 ;  /* 0x0000002600037c02 */ /* 0x001fc80008000f00 */
[----:B------:R0:W1:Y:S03]  /*b750*/  SYNCS.PHASECHK.TRANS64.TRYWAIT P0, [R3+URZ+0x22800], R8 ;  /* 0x02280008030075a7 */ /* 0x000066000800017f */
[----:B-1----:R-:W-:Y:S05]  /*b760*/  @!P0 NANOSLEEP.SYNCS 0x989680 ;  /* 0x009896800000895d */ /* 0x002fea0003900000 */
[----:B------:R-:W1:Y:S02]  /*b770*/  @!P0 SYNCS.PHASECHK.TRANS64 P0, [R3+URZ+0x22800], R8 ;  /* 0x02280008030085a7 */ /* 0x000e64000800007f */
[----:B-1----:R-:W-:Y:S05]  /*b780*/  @!P0 BRA `(.L_x_8873) ;  /* 0xfffffffc00ec8947 */ /* 0x002fea000383ffff */
[----:B------:R-:W-:Y:S05]  /*b790*/  BRA `(.L_x_8979) ;  /* 0xffffff5c00647947 */ /* 0x000fea000383ffff */
.L_x_8877:
[----:B0-----:R-:W-:-:S04]  /*b7a0*/  IMAD.U32 R3, RZ, RZ, UR38 ;  /* 0x00000026ff037e24 */ /* 0x001fc8000f8e00ff */
[----:B------:R0:W2:Y:S03]  /*b7b0*/  SYNCS.PHASECHK.TRANS64.TRYWAIT P1, [R3+URZ+0x22830], R8 ;  /* 0x02283008030075a7 */ /* 0x0000a6000802017f */
[----:B--2---:R-:W-:Y:S05]  /*b7c0*/  @!P1 NANOSLEEP.SYNCS 0x989680 ;  /* 0x009896800000995d */ /* 0x004fea0003900000 */
[----:B------:R-:W2:Y:S02]  /*b7d0*/  @!P1 SYNCS.PHASECHK.TRANS64 P1, [R3+URZ+0x22830], R8 ;  /* 0x02283008030095a7 */ /* 0x000ea4000802007f */
[----:B--2---:R-:W-:Y:S05]  /*b7e0*/  @!P1 BRA `(.L_x_8877) ;  /* 0xfffffffc00ec9947 */ /* 0x004fea000383ffff */
[----:B------:R-:W-:Y:S05]  /*b7f0*/  BRA `(.L_x_8876) ;  /* 0xffffff5c00807947 */ /* 0x000fea000383ffff */
.L_x_8881:
[----:B--2---:R2:W3:Y:S02]  /*b800*/  SYNCS.PHASECHK.TRANS64.TRYWAIT P2, [R9+URZ+0x22850], R8 ;  /* 0x02285008090075a7 */ /* 0x0044e4000804017f */
[----:B---3--:R-:W-:Y:S05]  /*b810*/  @!P2 NANOSLEEP.SYNCS 0x989680 ;  /* 0x009896800000a95d */ /* 0x008fea0003900000 */
[----:B------:R-:W3:Y:S02]  /*b820*/  @!P2 SYNCS.PHASECHK.TRANS64 P2, [R9+URZ+0x22850], R8 ;  /* 0x022850080900a5a7 */ /* 0x000ee4000804007f */
[----:B---3--:R-:W-:Y:S05]  /*b830*/  @!P2 BRA `(.L_x_8881) ;  /* 0xfffffffc00f0a947 */ /* 0x008fea000383ffff */
[----:B------:R-:W-:Y:S05]  /*b840*/  BRA `(.L_x_8880) ;  /* 0xffffff7400107947 */ /* 0x000fea000383ffff */
.L_x_8886:
[----:B0-----:R-:W-:Y:S02]  /*b850*/  IMAD.U32 R3, RZ, RZ, UR26 ;  /* 0x0000001aff037e24 */ /* 0x001fe4000f8e00ff */
[----:B------:R-:W-:-:S04]  /*b860*/  IMAD.U32 R4, RZ, RZ, UR25 ;  /* 0x00000019ff047e24 */ /* 0x000fc8000f8e00ff */
[----:B------:R0:W1:Y:S03]  /*b870*/  SYNCS.PHASECHK.TRANS64.TRYWAIT P3, [R3+URZ+0x22830], R4 ;  /* 0x02283004030075a7 */ /* 0x000066000806017f */
[----:B-1----:R-:W-:Y:S05]  /*b880*/  @!P3 NANOSLEEP.SYNCS 0x989680 ;  /* 0x009896800000b95d */ /* 0x002fea0003900000 */
[----:B------:R-:W1:Y:S02]  /*b890*/  @!P3 SYNCS.PHASECHK.TRANS64 P3, [R3+URZ+0x22830], R4 ;  /* 0x022830040300b5a7 */ /* 0x000e64000806007f */
[----:B-1----:R-:W-:Y:S05]  /*b8a0*/  @!P3 BRA `(.L_x_8886) ;  /* 0xfffffffc00e8b947 */ /* 0x002fea000383ffff */
[----:B------:R-:W-:Y:S05]  /*b8b0*/  BRA `(.L_x_8885) ;  /* 0xffffff7800307947 */ /* 0x000fea000383ffff */
.L_x_8890:
[----:B0-----:R-:W-:-:S04]  /*b8c0*/  IMAD.U32 R8, RZ, RZ, UR25 ;  /* 0x00000019ff087e24 */ /* 0x001fc8000f8e00ff */
[----:B------:R0:W1:Y:S03]  /*b8d0*/  SYNCS.PHASECHK.TRANS64.TRYWAIT P3, [R179+URZ+0x22850], R8 ;  /* 0x02285008b30075a7 */ /* 0x000066000806017f */
[----:B-1----:R-:W-:Y:S05]  /*b8e0*/  @!P3 NANOSLEEP.SYNCS 0x989680 ;  /* 0x009896800000b95d */ /* 0x002fea0003900000 */
[----:B------:R-:W1:Y:S02]  /*b8f0*/  @!P3 SYNCS.PHASECHK.TRANS64 P3, [R179+URZ+0x22850], R8 ;  /* 0x02285008b300b5a7 */ /* 0x000e64000806007f */
[----:B-1----:R-:W-:Y:S05]  /*b900*/  @!P3 BRA `(.L_x_8890) ;  /* 0xfffffffc00ecb947 */ /* 0x002fea000383ffff */
[----:B------:R-:W-:Y:S05]  /*b910*/  BRA `(.L_x_8889) ;  /* 0xffffff9000487947 */ /* 0x000fea000383ffff */
.L_x_8902:
[----:B------:R-:W-:Y:S02]  /*b920*/  IMAD.MOV.U32 R13, RZ, RZ, R19 ;  /* 0x000000ffff0d7224 */ /* 0x000fe400078e0013 */
[----:B------:R-:W-:Y:S02]  /*b930*/  IMAD.MOV.U32 R12, RZ, RZ, RZ ;  /* 0x000000ffff0c7224 */ /* 0x000fe400078e00ff */
[----:B------:R-:W-:Y:S02]  /*b940*/  IMAD.MOV.U32 R11, RZ, RZ, 0x1f ;  /* 0x0000001fff0b7424 */ /* 0x000fe400078e00ff */
[----:B------:R-:W-:-:S07]  /*b950*/  IMAD.MOV.U32 R15, RZ, RZ, -0x1 ;  /* 0xffffffffff0f7424 */ /* 0x000fce00078e00ff */
[----:B------:R-:W-:Y:S05]  /*b960*/  WARPSYNC.COLLECTIVE R15, `(.L_x_8980) ;  /* 0x000000000f087348 */ /* 0x000fea0003c00000 */
[----:B------:R0:W1:Y:S02]  /*b970*/  SHFL.IDX P6, R14, R13, R12, R11 ;  /* 0x0000000c0d0e7389 */ /* 0x00006400000c000b */
[----:B01----:R-:W-:Y:S01]  /*b980*/  ENDCOLLECTIVE ;  /* 0x000000000000791b */ /* 0x003fe20003800000 */
.L_x_8980:
[----:B------:R-:W-:Y:S05]  /*b990*/  BRA `(.L_x_8981) ;  /* 0xffffffcc00247947 */ /* 0x000fea000383ffff */
.L_x_8904:
[----:B------:R-:W-:Y:S01]  /*b9a0*/  BSSY B0, `(.L_x_8982) ;  /* 0x0000006000007945 */ /* 0x000fe20003800000 */
[----:B------:R-:W-:-:S07]  /*b9b0*/  IMAD.MOV.U32 R15, RZ, RZ, -0x1 ;  /* 0xffffffffff0f7424 */ /* 0x000fce00078e00ff */
[----:B------:R-:W-:Y:S05]  /*b9c0*/  WARPSYNC.COLLECTIVE R15, `(.L_x_8983) ;  /* 0x000000000f0c7348 */ /* 0x000fea0003c00000 */
[----:B------:R-:W-:Y:S02]  /*b9d0*/  ELECT P6, UR62, PT ;  /* 0x00000000003e782f */ /* 0x000fe400038c0000 */
[----:B------:R-:W-:Y:S01]  /*b9e0*/  MOV R14, UR62 ;  /* 0x0000003e000e7c02 */ /* 0x000fe20008000f00 */
[----:B------:R-:W-:Y:S10]  /*b9f0*/  ENDCOLLECTIVE ;  /* 0x000000000000791b */ /* 0x000ff40003800000 */
.L_x_8983:
[----:B------:R-:W-:Y:S05]  /*ba00*/  BSYNC B0 ;  /* 0x0000000000007941 */ /* 0x000fea0003800000 */
.L_x_8982:
[----:B------:R-:W-:Y:S05]  /*ba10*/  BRA `(.L_x_8984) ;  /* 0xffffffcc00247947 */ /* 0x000fea000383ffff */
.L_x_8906:
[----:B0-----:R-:W-:-:S04]  /*ba20*/  MOV R3, UR38 ;  /* 0x0000002600037c02 */ /* 0x001fc80008000f00 */
[----:B------:R0:W1:Y:S03]  /*ba30*/  SYNCS.PHASECHK.TRANS64.TRYWAIT P0, [R3+URZ+0x22840], R0 ;  /* 0x02284000030075a7 */ /* 0x000066000800017f */
[----:B-1----:R-:W-:Y:S05]  /*ba40*/  @!P0 NANOSLEEP.SYNCS 0x989680 ;  /* 0x009896800000895d */ /* 0x002fea0003900000 */
[----:B------:R-:W1:Y:S02]  /*ba50*/  @!P0 SYNCS.PHASECHK.TRANS64 P0, [R3+URZ+0x22840], R0 ;  /* 0x02284000030085a7 */ /* 0x000e64000800007f */
[----:B-1----:R-:W-:Y:S05]  /*ba60*/  @!P0 BRA `(.L_x_8906) ;  /* 0xfffffffc00ec8947 */ /* 0x002fea000383ffff */
[----:B------:R-:W-:Y:S05]  /*ba70*/  BRA `(.L_x_8985) ;  /* 0xffffffcc00847947 */ /* 0x000fea000383ffff */
.L_x_8909:
        /* <DEDUP_REMOVED lines=8> */
.L_x_8986:
[----:B------:R-:W-:Y:S01]  /*bb00*/  IADD3 R21, R7, 0x10, RZ ;  /* 0x0000001007157810 */ /* 0x000fe20007ffe0ff */
[----:B------:R-:W-:Y:S02]  /*bb10*/  IMAD.MOV.U32 R13, RZ, RZ, R0 ;  /* 0x000000ffff0d7224 */ /* 0x000fe400078e0000 */
[----:B------:R-:W-:-:S07]  /*bb20*/  IMAD.MOV.U32 R2, RZ, RZ, R14 ;  /* 0x000000ffff027224 */ /* 0x000fce00078e000e */
[----:B------:R-:W-:Y:S05]  /*bb30*/  WARPSYNC.COLLECTIVE R15, `(.L_x_8987) ;  /* 0x000000000f087348 */ /* 0x000fea0003c00000 */
[----:B------:R0:W1:Y:S02]  /*bb40*/  SHFL.IDX P6, R14, R13, R12, R11 ;  /* 0x0000000c0d0e7389 */ /* 0x00006400000c000b */
[----:B01----:R-:W-:Y:S01]  /*bb50*/  ENDCOLLECTIVE ;  /* 0x000000000000791b */ /* 0x003fe20003800000 */
.L_x_8987:
        /* <DEDUP_REMOVED lines=12> */
.L_x_8988:
[----:B------:R-:W-:Y:S01]  /*bc20*/  @!PT LDS RZ, [RZ] ;  /* 0x00000000fffff984 */ /* 0x000fe20000000800 */
[----:B------:R-:W-:Y:S01]  /*bc30*/  @!PT LDS RZ, [RZ] ;  /* 0x00000000fffff984 */ /* 0x000fe20000000800 */
[----:B------:R-:W-:Y:S01]  /*bc40*/  @!PT LDS RZ, [RZ] ;  /* 0x00000000fffff984 */ /* 0x000fe20000000800 */
[----:B------:R0:W-:Y:S01]  /*bc50*/  @!P1 LDGSTS.E.BYPASS.LTC128B.128 [R9+0x18400], desc[UR44][R2.64], !P0 ;  /* 0x1840000002099fae */ /* 0x0001e2000c101d6c */
[----:B------:R-:W-:Y:S01]  /*bc60*/  ISETP.GE.AND P1, PT, R21, R4, PT ;  /* 0x000000041500720c */ /* 0x000fe20003f26270 */
[----:B------:R-:W-:Y:S02]  /*bc70*/  IMAD.MOV.U32 R13, RZ, RZ, R0 ;  /* 0x000000ffff0d7224 */ /* 0x000fe400078e0000 */
[----:B0-----:R-:W-:-:S10]  /*bc80*/  VIADD R9, R7, 0x20 ;  /* 0x0000002007097836 */ /* 0x001fd40000000000 */
[----:B------:R-:W-:Y:S01]  /*bc90*/  @!P1 LEA R21, R6, UR38, 0x1 ;  /* 0x0000002606159c11 */ /* 0x000fe2000f8e08ff */
[----:B------:R-:W-:-:S07]  /*bca0*/  IMAD.MOV.U32 R2, RZ, RZ, R14 ;  /* 0x000000ffff027224 */ /* 0x000fce00078e000e */
[----:B------:R-:W-:Y:S05]  /*bcb0*/  WARPSYNC.COLLECTIVE R15, `(.L_x_8989) ;  /* 0x000000000f087348 */ /* 0x000fea0003c00000 */
[----:B------:R0:W1:Y:S02]  /*bcc0*/  SHFL.IDX P6, R14, R13, R12, R11 ;  /* 0x0000000c0d0e7389 */ /* 0x00006400000c000b */
[----:B01----:R-:W-:Y:S01]  /*bcd0*/  ENDCOLLECTIVE ;  /* 0x000000000000791b */ /* 0x003fe20003800000 */
.L_x_8989:
        /* <DEDUP_REMOVED lines=8> */
.L_x_8990:
[----:B------:R-:W-:Y:S01]  /*bd60*/  @!PT LDS RZ, [RZ] ;  /* 0x00000000fffff984 */ /* 0x000fe20000000800 */
[----:B------:R-:W-:Y:S01]  /*bd70*/  @!PT LDS RZ, [RZ] ;  /* 0x00000000fffff984 */ /* 0x000fe20000000800 */
[----:B------:R-:W-:Y:S01]  /*bd80*/  @!PT LDS RZ, [RZ] ;  /* 0x00000000fffff984 */ /* 0x000fe20000000800 */
[----:B------:R0:W-:Y:S01]  /*bd90*/  @!P1 LDGSTS.E.BYPASS.LTC128B.128 [R21+0x18c00], desc[UR44][R2.64], !P0 ;  /* 0x18c0000002159fae */ /* 0x0001e2000c101d6c */
[----:B------:R-:W-:Y:S01]  /*bda0*/  ISETP.GE.AND P1, PT, R9, R4, PT ;  /* 0x000000040900720c */ /* 0x000fe20003f26270 */
[----:B------:R-:W-:Y:S02]  /*bdb0*/  IMAD.MOV.U32 R13, RZ, RZ, R0 ;  /* 0x000000ffff0d7224 */ /* 0x000fe400078e0000 */
[----:B0-----:R-:W-:-:S10]  /*bdc0*/  VIADD R21, R7, 0x30 ;  /* 0x0000003007157836 */ /* 0x001fd40000000000 */
[----:B------:R-:W-:Y:S02]  /*bdd0*/  @!P1 LEA R9, R6, UR38, 0x1 ;  /* 0x0000002606099c11 */ /* 0x000fe4000f8e08ff */
[----:B------:R-:W-:-:S07]  /*bde0*/  MOV R2, R14 ;  /* 0x0000000e00027202 */ /* 0x000fce0000000f00 */
[----:B------:R-:W-:Y:S05]  /*bdf0*/  WARPSYNC.COLLECTIVE R15, `(.L_x_8991) ;  /* 0x000000000f087348 */ /* 0x000fea0003c00000 */
[----:B------:R0:W1:Y:S02]  /*be00*/  SHFL.IDX P6, R14, R13, R12, R11 ;  /* 0x0000000c0d0e7389 */ /* 0x00006400000c000b */
[----:B01----:R-:W-:Y:S01]  /*be10*/  ENDCOLLECTIVE ;  /* 0x000000000000791b */ /* 0x003fe20003800000 */
.L_x_8991:
        /* <DEDUP_REMOVED lines=8> */
.L_x_8992:
        /* <DEDUP_REMOVED lines=12> */
.L_x_8993:
[----:B------:R-:W-:Y:S02]  /*bf60*/  IMAD.MOV.U32 R13, RZ, RZ, R5 ;  /* 0x000000ffff0d7224 */ /* 0x000fe400078e0005 */
[----:B------:R-:W-:Y:S01]  /*bf70*/  IMAD.MOV.U32 R12, RZ, RZ, 0x4 ;  /* 0x00000004ff0c7424 */ /* 0x000fe200078e00ff */
[----:B------:R-:W-:-:S05]  /*bf80*/  @!P1 LEA R14, P2, R8, R14, 0x1 ;  /* 0x0000000e080e9211 */ /* 0x000fca00078408ff */
[----:B------:R-:W-:Y:S01]  /*bf90*/  @!P1 IMAD.X R3, RZ, RZ, R2, P2 ;  /* 0x000000ffff039224 */ /* 0x000fe200010e0602 */
[----:B------:R-:W-:-:S07]  /*bfa0*/  @!P1 MOV R2, R14 ;  /* 0x0000000e00029202 */ /* 0x000fce0000000f00 */
[----:B------:R-:W-:Y:S05]  /*bfb0*/  WARPSYNC.COLLECTIVE R15, `(.L_x_8994) ;  /* 0x000000000f087348 */ /* 0x000fea0003c00000 */
[----:B------:R0:W1:Y:S02]  /*bfc0*/  SHFL.IDX P6, R14, R13, R12, R11 ;  /* 0x0000000c0d0e7389 */ /* 0x00006400000c000b */
[----:B01----:R-:W-:Y:S01]  /*bfd0*/  ENDCOLLECTIVE ;  /* 0x000000000000791b */ /* 0x003fe20003800000 */
.L_x_8994:
        /* <DEDUP_REMOVED lines=12> */
.L_x_8995:
[----:B------:R-:W-:Y:S01]  /*c0a0*/  IMAD.MOV.U32 R13, RZ, RZ, R5 ;  /* 0x000000ffff0d7224 */ /* 0x000fe200078e0005 */
[----:B------:R-:W-:Y:S02]  /*c0b0*/  MOV R12, 0x5 ;  /* 0x00000005000c7802 */ /* 0x000fe40000000f00 */
[----:B------:R-:W-:-:S05]  /*c0c0*/  @!P1 LEA R14, P2, R8, R14, 0x1 ;  /* 0x0000000e080e9211 */ /* 0x000fca00078408ff */
[----:B------:R-:W-:Y:S02]  /*c0d0*/  @!P1 IMAD.X R3, RZ, RZ, R2, P2 ;  /* 0x000000ffff039224 */ /* 0x000fe400010e0602 */
[----:B------:R-:W-:-:S07]  /*c0e0*/  @!P1 IMAD.MOV.U32 R2, RZ, RZ, R14 ;  /* 0x000000ffff029224 */ /* 0x000fce00078e000e */
[----:B------:R-:W-:Y:S05]  /*c0f0*/  WARPSYNC.COLLECTIVE R15, `(.L_x_8996) ;  /* 0x000000000f087348 */ /* 0x000fea0003c00000 */
[----:B------:R0:W1:Y:S02]  /*c100*/  SHFL.IDX P6, R14, R13, R12, R11 ;  /* 0x0000000c0d0e7389 */ /* 0x00006400000c000b */
[----:B01----:R-:W-:Y:S01]  /*c110*/  ENDCOLLECTIVE ;  /* 0x000000000000791b */ /* 0x003fe20003800000 */
.L_x_8996:
        /* <DEDUP_REMOVED lines=11> */
.L_x_8997:
        /* <DEDUP_REMOVED lines=8> */
.L_x_8998:
[----:B------:R-:W-:Y:S01]  /*c250*/  @!PT LDS RZ, [RZ] ;  /* 0x00000000fffff984 */ /* 0x000fe20000000800 */
[----:B------:R-:W-:Y:S01]  /*c260*/  @!PT LDS RZ, [RZ] ;  /* 0x00000000fffff984 */ /* 0x000fe20000000800 */
[----:B------:R-:W-:Y:S01]  /*c270*/  @!PT LDS RZ, [RZ] ;  /* 0x00000000fffff984 */ /* 0x000fe20000000800 */
[----:B------:R0:W-:Y:S01]  /*c280*/  @!P1 LDGSTS.E.BYPASS.LTC128B.128 [R21+0x1ac00], desc[UR44][R2.64], !P0 ;  /* 0x1ac0000002159fae */ /* 0x0001e2000c101d6c */
[----:B------:R-:W-:Y:S02]  /*c290*/  IMAD.MOV.U32 R13, RZ, RZ, R0 ;  /* 0x000000ffff0d7224 */ /* 0x000fe400078e0000 */
[----:B0-----:R-:W-:-:S05]  /*c2a0*/  VIADD R3, R7, 0x60 ;  /* 0x0000006007037836 */ /* 0x001fca0000000000 */
[----:B------:R-:W-:Y:S01]  /*c2b0*/  ISETP.GE.AND P1, PT, R3, R4, PT ;  /* 0x000000040300720c */ /* 0x000fe20003f26270 */
[----:B------:R-:W-:-:S12]  /*c2c0*/  IMAD.MOV.U32 R2, RZ, RZ, R14 ;  /* 0x000000ffff027224 */ /* 0x000fd800078e000e */
[----:B------:R-:W-:Y:S05]  /*c2d0*/  WARPSYNC.COLLECTIVE R15, `(.L_x_8999) ;  /* 0x000000000f087348 */ /* 0x000fea0003c00000 */
[----:B------:R0:W1:Y:S02]  /*c2e0*/  SHFL.IDX P6, R14, R13, R12, R11 ;  /* 0x0000000c0d0e7389 */ /* 0x00006400000c000b */
[----:B01----:R-:W-:Y:S01]  /*c2f0*/  ENDCOLLECTIVE ;  /* 0x000000000000791b */ /* 0x003fe20003800000 */
.L_x_8999:
[----:B------:R-:W-:Y:S01]  /*c300*/  @!P1 LEA R9, R6, UR38, 0x1 ;  /* 0x0000002606099c11 */ /* 0x000fe2000f8e08ff */
        /* <DEDUP_REMOVED lines=8> */
.L_x_9000:
[----:B------:R-:W-:Y:S01]  /*c390*/  @!PT LDS RZ, [RZ] ;  /* 0x00000000fffff984 */ /* 0x000fe20000000800 */
[----:B------:R-:W-:Y:S01]  /*c3a0*/  @!PT LDS RZ, [RZ] ;  /* 0x00000000fffff984 */ /* 0x000fe20000000800 */
[----:B------:R-:W-:Y:S01]  /*c3b0*/  @!PT LDS RZ, [RZ] ;  /* 0x00000000fffff984 */ /* 0x000fe20000000800 */
[----:B------:R0:W-:Y:S01]  /*c3c0*/  @!P1 LDGSTS.E.BYPASS.LTC128B.128 [R9+0x1b400], desc[UR44][R2.64], !P0 ;  /* 0x1b40000002099fae */ /* 0x0001e2000c101d6c */
[----:B------:R-:W-:Y:S02]  /*c3d0*/  IMAD.MOV.U32 R13, RZ, RZ, R0 ;  /* 0x000000ffff0d7224 */ /* 0x000fe400078e0000 */
[----:B------:R-:W-:-:S07]  /*c3e0*/  IMAD.MOV.U32 R5, RZ, RZ, R14 ;  /* 0x000000ffff057224 */ /* 0x000fce00078e000e */
[----:B0-----:R-:W-:Y:S05]  /*c3f0*/  WARPSYNC.COLLECTIVE R15, `(.L_x_9001) ;  /* 0x000000000f087348 */ /* 0x001fea0003c00000 */
[----:B------:R1:W2:Y:S02]  /*c400*/  SHFL.IDX P6, R14, R13, R12, R11 ;  /* 0x0000000c0d0e7389 */ /* 0x0002a400000c000b */
[----:B012---:R-:W-:Y:S01]  /*c410*/  ENDCOLLECTIVE ;  /* 0x000000000000791b */ /* 0x007fe20003800000 */
.L_x_9001:
[----:B------:R-:W-:Y:S05]  /*c420*/  BRA `(.L_x_9002) ;  /* 0xffffffcc00b47947 */ /* 0x000fea000383ffff */
.L_x_8910:
[----:B0-----:R-:W-:-:S04]  /*c430*/  IMAD.U32 R3, RZ, RZ, UR38 ;  /* 0x00000026ff037e24 */ /* 0x001fc8000f8e00ff */
[----:B------:R0:W1:Y:S03]  /*c440*/  SYNCS.PHASECHK.TRANS64.TRYWAIT P0, [R3+URZ+0x22820], R4 ;  /* 0x02282004030075a7 */ /* 0x000066000800017f */
[----:B-1----:R-:W-:Y:S05]  /*c450*/  @!P0 NANOSLEEP.SYNCS 0x989680 ;  /* 0x009896800000895d */ /* 0x002fea0003900000 */
[----:B------:R-:W1:Y:S02]  /*c460*/  @!P0 SYNCS.PHASECHK.TRANS64 P0, [R3+URZ+0x22820], R4 ;  /* 0x02282004030085a7 */ /* 0x000e64000800007f */
[----:B-1----:R-:W-:Y:S05]  /*c470*/  @!P0 BRA `(.L_x_8910) ;  /* 0xfffffffc00ec8947 */ /* 0x002fea000383ffff */
[----:B------:R-:W-:Y:S05]  /*c480*/  BRA `(.L_x_9003) ;  /* 0xffffffcc00e47947 */ /* 0x000fea000383ffff */
.L_x_8913:
[----:B0-----:R-:W-:-:S04]  /*c490*/  IMAD.U32 R3, RZ, RZ, UR38 ;  /* 0x00000026ff037e24 */ /* 0x001fc8000f8e00ff */
[----:B------:R0:W1:Y:S03]  /*c4a0*/  SYNCS.PHASECHK.TRANS64.TRYWAIT P0, [R3+URZ+0x22860], R4 ;  /* 0x02286004030075a7 */ /* 0x000066000800017f */
[----:B-1----:R-:W-:Y:S05]  /*c4b0*/  @!P0 NANOSLEEP.SYNCS 0x989680 ;  /* 0x009896800000895d */ /* 0x002fea0003900000 */
[----:B------:R-:W1:Y:S02]  /*c4c0*/  @!P0 SYNCS.PHASECHK.TRANS64 P0, [R3+URZ+0x22860], R4 ;  /* 0x02286004030085a7 */ /* 0x000e64000800007f */
[----:B-1----:R-:W-:Y:S05]  /*c4d0*/  @!P0 BRA `(.L_x_8913) ;  /* 0xfffffffc00ec8947 */ /* 0x002fea000383ffff */
[----:B------:R-:W-:Y:S05]  /*c4e0*/  BRA `(.L_x_9004) ;  /* 0xffffffcc00f07947 */ /* 0x000fea000383ffff */
.L_x_8925:
[----:B-1----:R-:W-:-:S04]  /*c4f0*/  IMAD.U32 R3, RZ, RZ, UR38 ;  /* 0x00000026ff037e24 */ /* 0x002fc8000f8e00ff */
[----:B------:R1:W2:Y:S03]  /*c500*/  SYNCS.PHASECHK.TRANS64.TRYWAIT P0, [R3+URZ+0x22848], R2 ;  /* 0x02284802030075a7 */ /* 0x0002a6000800017f */
[----:B--2---:R-:W-:Y:S05]  /*c510*/  @!P0 NANOSLEEP.SYNCS 0x989680 ;  /* 0x009896800000895d */ /* 0x004fea0003900000 */
[----:B------:R-:W2:Y:S02]  /*c520*/  @!P0 SYNCS.PHASECHK.TRANS64 P0, [R3+URZ+0x22848], R2 ;  /* 0x02284802030085a7 */ /* 0x000ea4000800007f */
[----:B--2---:R-:W-:Y:S05]  /*c530*/  @!P0 BRA `(.L_x_8925) ;  /* 0xfffffffc00ec8947 */ /* 0x004fea000383ffff */
[----:B------:R-:W-:Y:S05]  /*c540*/  BRA `(.L_x_9005) ;  /* 0xffffffd400ec7947 */ /* 0x000fea000383ffff */
.L_x_8930:
[----:B01----:R-:W-:-:S04]  /*c550*/  IMAD.U32 R3, RZ, RZ, UR38 ;  /* 0x00000026ff037e24 */ /* 0x003fc8000f8e00ff */
[----:B------:R0:W1:Y:S03]  /*c560*/  SYNCS.PHASECHK.TRANS64.TRYWAIT P0, [R3+URZ+0x22868], R2 ;  /* 0x02286802030075a7 */ /* 0x000066000800017f */
[----:B-1----:R-:W-:Y:S05]  /*c570*/  @!P0 NANOSLEEP.SYNCS 0x989680 ;  /* 0x009896800000895d */ /* 0x002fea0003900000 */
[----:B------:R-:W1:Y:S02]  /*c580*/  @!P0 SYNCS.PHASECHK.TRANS64 P0, [R3+URZ+0x22868], R2 ;  /* 0x02286802030085a7 */ /* 0x000e64000800007f */
[----:B-1----:R-:W-:Y:S05]  /*c590*/  @!P0 BRA `(.L_x_8930) ;  /* 0xfffffffc00ec8947 */ /* 0x002fea000383ffff */
[----:B------:R-:W-:Y:S05]  /*c5a0*/  BRA `(.L_x_9006) ;  /* 0xffffffd8004c7947 */ /* 0x000fea000383ffff */
.L_x_8941:
[----:B-1----:R-:W-:-:S04]  /*c5b0*/  MOV R3, UR38 ;  /* 0x0000002600037c02 */ /* 0x002fc80008000f00 */
[----:B------:R1:W2:Y:S03]  /*c5c0*/  SYNCS.PHASECHK.TRANS64.TRYWAIT P0, [R3+URZ+0x22840], R2 ;  /* 0x02284002030075a7 */ /* 0x0002a6000800017f */
[----:B--2---:R-:W-:Y:S05]  /*c5d0*/  @!P0 NANOSLEEP.SYNCS 0x989680 ;  /* 0x009896800000895d */ /* 0x004fea0003900000 */
[----:B------:R-:W2:Y:S02]  /*c5e0*/  @!P0 SYNCS.PHASECHK.TRANS64 P0, [R3+URZ+0x22840], R2 ;  /* 0x02284002030085a7 */ /* 0x000ea4000800007f */
[----:B--2---:R-:W-:Y:S05]  /*c5f0*/  @!P0 BRA `(.L_x_8941) ;  /* 0xfffffffc00ec8947 */ /* 0x004fea000383ffff */
[----:B------:R-:W-:Y:S05]  /*c600*/  BRA `(.L_x_9007) ;  /* 0xffffffdc00cc7947 */ /* 0x000fea000383ffff */
.L_x_8946:
[----:B01----:R-:W-:-:S04]  /*c610*/  IMAD.U32 R3, RZ, RZ, UR38 ;  /* 0x00000026ff037e24 */ /* 0x003fc8000f8e00ff */
[----:B------:R0:W1:Y:S03]  /*c620*/  SYNCS.PHASECHK.TRANS64.TRYWAIT P0, [R3+URZ+0x22860], R2 ;  /* 0x02286002030075a7 */ /* 0x000066000800017f */
[----:B-1----:R-:W-:Y:S05]  /*c630*/  @!P0 NANOSLEEP.SYNCS 0x989680 ;  /* 0x009896800000895d */ /* 0x002fea0003900000 */
[----:B------:R-:W1:Y:S02]  /*c640*/  @!P0 SYNCS.PHASECHK.TRANS64 P0, [R3+URZ+0x22860], R2 ;  /* 0x02286002030085a7 */ /* 0x000e64000800007f */
[----:B-1----:R-:W-:Y:S05]  /*c650*/  @!P0 BRA `(.L_x_8946) ;  /* 0xfffffffc00ec8947 */ /* 0x002fea000383ffff */
[----:B------:R-:W-:Y:S05]  /*c660*/  BRA `(.L_x_9008) ;  /* 0xffffffe000307947 */ /* 0x000fea000383ffff */
.L_x_8958:
[----:B-1----:R-:W-:-:S04]  /*c670*/  IMAD.U32 R3, RZ, RZ, UR38 ;  /* 0x00000026ff037e24 */ /* 0x002fc8000f8e00ff */
[----:B------:R1:W2:Y:S03]  /*c680*/  SYNCS.PHASECHK.TRANS64.TRYWAIT P0, [R3+URZ+0x22848], R2 ;  /* 0x02284802030075a7 */ /* 0x0002a6000800017f */
[----:B--2---:R-:W-:Y:S05]  /*c690*/  @!P0 NANOSLEEP.SYNCS 0x989680 ;  /* 0x009896800000895d */ /* 0x004fea0003900000 */
[----:B------:R-:W2:Y:S02]  /*c6a0*/  @!P0 SYNCS.PHASECHK.TRANS64 P0, [R3+URZ+0x22848], R2 ;  /* 0x02284802030085a7 */ /* 0x000ea4000800007f */
[----:B--2---:R-:W-:Y:S05]  /*c6b0*/  @!P0 BRA `(.L_x_8958) ;  /* 0xfffffffc00ec8947 */ /* 0x004fea000383ffff */
[----:B------:R-:W-:Y:S05]  /*c6c0*/  BRA `(.L_x_9009) ;  /* 0xffffffe400bc7947 */ /* 0x000fea000383ffff */
.L_x_8963:
[----:B-1----:R-:W-:-:S04]  /*c6d0*/  IMAD.U32 R3, RZ, RZ, UR38 ;  /* 0x00000026ff037e24 */ /* 0x002fc8000f8e00ff */
[----:B------:R1:W2:Y:S03]  /*c6e0*/  SYNCS.PHASECHK.TRANS64.TRYWAIT P0, [R3+URZ+0x22868], R2 ;  /* 0x02286802030075a7 */ /* 0x0002a6000800017f */
[----:B--2---:R-:W-:Y:S05]  /*c6f0*/  @!P0 NANOSLEEP.SYNCS 0x989680 ;  /* 0x009896800000895d */ /* 0x004fea0003900000 */
[----:B------:R-:W2:Y:S02]  /*c700*/  @!P0 SYNCS.PHASECHK.TRANS64 P0, [R3+URZ+0x22868], R2 ;  /* 0x02286802030085a7 */ /* 0x000ea4000800007f */
[----:B--2---:R-:W-:Y:S05]  /*c710*/  @!P0 BRA `(.L_x_8963) ;  /* 0xfffffffc00ec8947 */ /* 0x004fea000383ffff */
[----:B------:R-:W-:Y:S05]  /*c720*/  BRA `(.L_x_9010) ;  /* 0xffffffe800207947 */ /* 0x000fea000383ffff */
.L_x_8970:
[----:B-1----:R1:W2:Y:S02]  /*c730*/  SYNCS.PHASECHK.TRANS64.TRYWAIT P0, [R2+URZ+0x22820], R9 ;  /* 0x02282009020075a7 */ /* 0x0022a4000800017f */
[----:B--2---:R-:W-:Y:S05]  /*c740*/  @!P0 NANOSLEEP.SYNCS 0x989680 ;  /* 0x009896800000895d */ /* 0x004fea0003900000 */
[----:B------:R-:W2:Y:S02]  /*c750*/  @!P0 SYNCS.PHASECHK.TRANS64 P0, [R2+URZ+0x22820], R9 ;  /* 0x02282009020085a7 */ /* 0x000ea4000800007f */
[----:B--2---:R-:W-:Y:S05]  /*c760*/  @!P0 BRA `(.L_x_8970) ;  /* 0xfffffffc00f08947 */ /* 0x004fea000383ffff */
[----:B------:R-:W-:Y:S05]  /*c770*/  BRA `(.L_x_9011) ;  /* 0xffffffec00407947 */ /* 0x000fea000383ffff */
.L_x_8971:
[----:B------:R-:W2:Y:S01]  /*c780*/  S2R R3, SR_TID.X ;  /* 0x0000000000037919 */ /* 0x000ea20000002100 */
[----:B------:R-:W-:Y:S01]  /*c790*/  BSSY B0, `(.L_x_9012) ;  /* 0x000000a000007945 */ /* 0x000fe20003800000 */
[----:B------:R-:W-:Y:S02]  /*c7a0*/  IMAD.MOV.U32 R12, RZ, RZ, RZ ;  /* 0x000000ffff0c7224 */ /* 0x000fe400078e00ff */
[----:B------:R-:W-:Y:S02]  /*c7b0*/  IMAD.MOV.U32 R11, RZ, RZ, 0x1f ;  /* 0x0000001fff0b7424 */ /* 0x000fe400078e00ff */
[----:B------:R-:W-:Y:S01]  /*c7c0*/  IMAD.MOV.U32 R15, RZ, RZ, -0x1 ;  /* 0xffffffffff0f7424 */ /* 0x000fe200078e00ff */
[----:B--2---:R-:W-:-:S04]  /*c7d0*/  SHF.R.U32.HI R3, RZ, 0x5, R3 ;  /* 0x00000005ff037819 */ /* 0x004fc80000011603 */
[----:B------:R-:W-:-:S05]  /*c7e0*/  LOP3.LUT R3, R3, 0x3, RZ, 0xc0, !PT ;  /* 0x0000000303037812 */ /* 0x000fca00078ec0ff */
[----:B------:R-:W-:-:S07]  /*c7f0*/  IMAD.MOV.U32 R13, RZ, RZ, R3 ;  /* 0x000000ffff0d7224 */ /* 0x000fce00078e0003 */
[----:B01----:R-:W-:Y:S05]  /*c800*/  WARPSYNC.COLLECTIVE R15, `(.L_x_9013) ;  /* 0x000000000f087348 */ /* 0x003fea0003c00000 */
[----:B------:R2:W3:Y:S02]  /*c810*/  SHFL.IDX P6, R14, R13, R12, R11 ;  /* 0x0000000c0d0e7389 */ /* 0x0004e400000c000b */
[----:B0123--:R-:W-:Y:S01]  /*c820*/  ENDCOLLECTIVE ;  /* 0x000000000000791b */ /* 0x00ffe20003800000 */
.L_x_9013:
[----:B------:R-:W-:Y:S05]  /*c830*/  BSYNC B0 ;  /* 0x0000000000007941 */ /* 0x000fea0003800000 */
.L_x_9012:
[----:B------:R-:W-:Y:S05]  /*c840*/  BRA `(.L_x_9014) ;  /* 0xffffffec00247947 */ /* 0x000fea000383ffff */
.L_x_8972:
[----:B------:R-:W-:Y:S01]  /*c850*/  BSSY B0, `(.L_x_9015) ;  /* 0x0000006000007945 */ /* 0x000fe20003800000 */
[----:B------:R-:W-:-:S07]  /*c860*/  IMAD.MOV.U32 R15, RZ, RZ, -0x1 ;  /* 0xffffffffff0f7424 */ /* 0x000fce00078e00ff */
[----:B012---:R-:W-:Y:S05]  /*c870*/  WARPSYNC.COLLECTIVE R15, `(.L_x_9016) ;  /* 0x000000000f0c7348 */ /* 0x007fea0003c00000 */
[----:B------:R-:W-:Y:S02]  /*c880*/  ELECT P6, UR62, PT ;  /* 0x00000000003e782f */ /* 0x000fe400038c0000 */
[----:B------:R-:W-:Y:S01]  /*c890*/  MOV R14, UR62 ;  /* 0x0000003e000e7c02 */ /* 0x000fe20008000f00 */
[----:B012---:R-:W-:Y:S10]  /*c8a0*/  ENDCOLLECTIVE ;  /* 0x000000000000791b */ /* 0x007ff40003800000 */
.L_x_9016:
[----:B------:R-:W-:Y:S05]  /*c8b0*/  BSYNC B0 ;  /* 0x0000000000007941 */ /* 0x000fea0003800000 */
.L_x_9015:
[----:B------:R-:W-:Y:S05]  /*c8c0*/  BRA `(.L_x_9017) ;  /* 0xffffffec00187947 */ /* 0x000fea000383ffff */
.L_x_8974:
[----:B--2---:R2:W3:Y:S02]  /*c8d0*/  SYNCS.PHASECHK.TRANS64.TRYWAIT P0, [R7+URZ], R4 ;  /* 0x00000004070075a7 */ /* 0x0044e4000800017f */
[----:B---3--:R-:W-:Y:S05]  /*c8e0*/  @!P0 NANOSLEEP.SYNCS 0x989680 ;  /* 0x009896800000895d */ /* 0x008fea0003900000 */
[----:B------:R-:W3:Y:S02]  /*c8f0*/  @!P0 SYNCS.PHASECHK.TRANS64 P0, [R7+URZ], R4 ;  /* 0x00000004070085a7 */ /* 0x000ee4000800007f */
[----:B---3--:R-:W-:Y:S05]  /*c900*/  @!P0 BRA `(.L_x_8974) ;  /* 0xfffffffc00f08947 */ /* 0x008fea000383ffff */
[----:B------:R-:W-:Y:S05]  /*c910*/  BRA `(.L_x_9018) ;  /* 0xffffffec004c7947 */ /* 0x000fea000383ffff */
.L_x_8975:
[----:B---3--:R3:W4:Y:S02]  /*c920*/  SYNCS.PHASECHK.TRANS64.TRYWAIT P0, [R5+URZ], R0 ;  /* 0x00000000050075a7 */ /* 0x008724000800017f */
[----:B----4-:R-:W-:Y:S05]  /*c930*/  @!P0 NANOSLEEP.SYNCS 0x989680 ;  /* 0x009896800000895d */ /* 0x010fea0003900000 */
[----:B------:R-:W4:Y:S02]  /*c940*/  @!P0 SYNCS.PHASECHK.TRANS64 P0, [R5+URZ], R0 ;  /* 0x00000000050085a7 */ /* 0x000f24000800007f */
[----:B----4-:R-:W-:Y:S05]  /*c950*/  @!P0 BRA `(.L_x_8975) ;  /* 0xfffffffc00f08947 */ /* 0x010fea000383ffff */
[----:B------:R-:W-:Y:S05]  /*c960*/  BRA `(.L_x_9019) ;  /* 0xffffffec00407947 */ /* 0x000fea000383ffff */
.L_x_8977:
[----:B-1----:R1:W3:Y:S02]  /*c970*/  SYNCS.PHASECHK.TRANS64.TRYWAIT P0, [R5+URZ], R4 ;  /* 0x00000004050075a7 */ /* 0x0022e4000800017f */
[----:B---3--:R-:W-:Y:S05]  /*c980*/  @!P0 NANOSLEEP.SYNCS 0x989680 ;  /* 0x009896800000895d */ /* 0x008fea0003900000 */
[----:B------:R-:W3:Y:S02]  /*c990*/  @!P0 SYNCS.PHASECHK.TRANS64 P0, [R5+URZ], R4 ;  /* 0x00000004050085a7 */ /* 0x000ee4000800007f */
[----:B---3--:R-:W-:Y:S05]  /*c9a0*/  @!P0 BRA `(.L_x_8977) ;  /* 0xfffffffc00f08947 */ /* 0x008fea000383ffff */
[----:B------:R-:W-:Y:S05]  /*c9b0*/  BRA `(.L_x_9020) ;  /* 0xffffffec00447947 */ /* 0x000fea000383ffff */
.L_x_9021:
        /* <DEDUP_REMOVED lines=12> */
.L_x_15014:


//--------------------- .text._ZN7cutlass13device_kernelIN5flash11enable_sm90INS1_16FlashAttnFwdSm90INS1_25CollectiveMainloopFwdSm90ILi2EN4cute5tupleIJNS5_1CILi1EEES8_S8_EEENS6_IJNS7_ILi128EEENS7_ILi96EEENS7_ILi64EEEEEELi256ENS_6half_tEfNS_4arch4Sm90ELb0ELb0ELb0ELb0ELb0ELb0ELb1ELb1ELb0ELb1ELb1ELb0EEENS1_21CollectiveEpilogueFwdINS6_IJSA_NS7_ILi256EEESB_EEES9_SE_SG_Li256ELb0ELb1ELb1ELb0EEENS1_19SingleTileSchedulerILb0ELb1ELb1ELi128EEEEEEEEEvNT_6ParamsE --------------------------
	.section	.text._ZN7cutlass13device_kernelIN5flash11enable_sm90INS1_16FlashAttnFwdSm90INS1_25CollectiveMainloopFwdSm90ILi2EN4cute5tupleIJNS5_1CILi1EEES8_S8_EEENS6_IJNS7_ILi128EEENS7_ILi96EEENS7_ILi64EEEEEELi256ENS_6half_tEfNS_4arch4Sm90ELb0ELb0ELb0ELb0ELb0ELb0ELb1ELb1ELb0ELb1ELb1ELb0EEENS1_21CollectiveEpilogueFwdINS6_IJSA_NS7_ILi256EEESB_EEES9_SE_SG_Li256ELb0ELb1ELb1ELb0EEENS1_19SingleTileSchedulerILb0ELb1ELb1ELi128EEEEEEEEEvNT_6ParamsE,"ax",@progbits
	.align	128
.text._ZN7cutlass13device_kernelIN5flash11enable_sm90INS1_16FlashAttnFwdSm90INS1_25CollectiveMainloopFwdSm90ILi2EN4cute5tupleIJNS5_1CILi1EEES8_S8_EEENS6_IJNS7_ILi128EEENS7_ILi96EEENS7_ILi64EEEEEELi256ENS_6half_tEfNS_4arch4Sm90ELb0ELb0ELb0ELb0ELb0ELb0ELb1ELb1ELb0ELb1ELb1ELb0EEENS1_21CollectiveEpilogueFwdINS6_IJSA_NS7_ILi256EEESB_EEES9_SE_SG_Li256ELb0ELb1ELb1ELb0EEENS1_19SingleTileSchedulerILb0ELb1ELb1ELi128EEEEEEEEEvNT_6ParamsE:
        .type           _ZN7cutlass13device_kernelIN5flash11enable_sm90INS1_16FlashAttnFwdSm90INS1_25CollectiveMainloopFwdSm90ILi2EN4cute5tupleIJNS5_1CILi1EEES8_S8_EEENS6_IJNS7_ILi128EEENS7_ILi96EEENS7_ILi64EEEEEELi256ENS_6half_tEfNS_4arch4Sm90ELb0ELb0ELb0ELb0ELb0ELb0ELb1ELb1ELb0ELb1ELb1ELb0EEENS1_21CollectiveEpilogueFwdINS6_IJSA_NS7_ILi256EEESB_EEES9_SE_SG_Li256ELb0ELb1ELb1ELb0EEENS1_19SingleTileSchedulerILb0ELb1ELb1ELi128EEEEEEEEEvNT_6ParamsE,@function
        .size           _ZN7cutlass13device_kernelIN5flash11enable_sm90INS1_16FlashAttnFwdSm90INS1_25CollectiveMainloopFwdSm90ILi2EN4cute5tupleIJNS5_1CILi1EEES8_S8_EEENS6_IJNS7_ILi128EEENS7_ILi96EEENS7_ILi64EEEEEELi256ENS_6half_tEfNS_4arch4Sm90ELb0ELb0ELb0ELb0ELb0ELb0ELb1ELb1ELb0ELb1ELb1ELb0EEENS1_21CollectiveEpilogueFwdINS6_IJSA_NS7_ILi256EEESB_EEES9_SE_SG_Li256ELb0ELb1ELb1ELb0EEENS1_19SingleTileSchedulerILb0ELb1ELb1ELi128EEEEEEEEEvNT_6ParamsE,(.L_x_15015 - _ZN7cutlass13device_kernelIN5flash11enable_sm90INS1_16FlashAttnFwdSm90INS1_25CollectiveMainloopFwdSm90ILi2EN4cute5tupleIJNS5_1CILi1EEES8_S8_EEENS6_IJNS7_ILi128EEENS7_ILi96EEENS7_ILi64EEEEEELi256ENS_6half_tEfNS_4arch4Sm90ELb0ELb0ELb0ELb0ELb0ELb0ELb1ELb1ELb0ELb1ELb1ELb0EEENS1_21CollectiveEpilogueFwdINS6_IJSA_NS7_ILi256EEESB_EEES9_SE_SG_Li256ELb0ELb1ELb1ELb0EEENS1_19SingleTileSchedulerILb0ELb1ELb1ELi128EEEEEEEEEvNT_6ParamsE)
        .other          _ZN7cutlass13device_kernelIN5flash11enable_sm90INS1_16FlashAttnFwdSm90INS1_25CollectiveMainloopFwdSm90ILi2EN4cute5tupleIJNS5_1CILi1EEES8_S8_EEENS6_IJNS7_ILi128EEENS7_ILi96EEENS7_ILi64EEEEEELi256ENS_6half_tEfNS_4arch4Sm90ELb0ELb0ELb0ELb0ELb0ELb0ELb1ELb1ELb0ELb1ELb1ELb0EEENS1_21CollectiveEpilogueFwdINS6_IJSA_NS7_ILi256EEESB_EEES9_SE_SG_Li256ELb0ELb1ELb1ELb0EEENS1_19SingleTileSchedulerILb0ELb1ELb1ELi128EEEEEEEEEvNT_6ParamsE,@"STO_CUDA_ENTRY STV_DEFAULT"
_ZN7cutlass13device_kernelIN5flash11enable_sm90INS1_16FlashAttnFwdSm90INS1_25CollectiveMainloopFwdSm90ILi2EN4cute5tupleIJNS5_1CILi1EEES8_S8_EEENS6_IJNS7_ILi128EEENS7_ILi96EEENS7_ILi64EEEEEELi256ENS_6half_tEfNS_4arch4Sm90ELb0ELb0ELb0ELb0ELb0ELb0ELb1ELb1ELb0ELb1ELb1ELb0EEENS1_21CollectiveEpilogueFwdINS6_IJSA_NS7_ILi256EEESB_EEES9_SE_SG_Li256ELb0ELb1ELb1ELb0EEENS1_19SingleTileSchedulerILb0ELb1ELb1ELi128EEEEEEEEEvNT_6ParamsE:
        /* <DEDUP_REMOVED lines=18> */
.L_x_9023:
[----:B------:R-:W-:Y:S05]  /*0120*/  BSYNC B0 ;  /* 0x0000000000007941 */ /* 0x000fea0003800000 */
.L_x_9022:
        /* <DEDUP_REMOVED lines=43> */
.L_x_9024:
        /* <DEDUP_REMOVED lines=22> */
.L_x_9025:
        /* <DEDUP_REMOVED lines=18> */
.L_x_9026:
        /* <DEDUP_REMOVED lines=22> */
.L_x_9027:
        /* <DEDUP_REMOVED lines=22> */
.L_x_9028:
        /* <DEDUP_REMOVED lines=9> */
.L_x_9031:
[----:B------:R-:W-:-:S08]  /*09b0*/  NOP ;  /* 0x0000000000007918 */ /* 0x000fd00000000000 */
[----:B------:R-:W1:Y:S02]  /*09c0*/  USETMAXREG.TRY_ALLOC.CTAPOOL UP0, 0xf0 ;  /* 0x000000f0000079c8 */ /* 0x000e640008000600 */
[----:B-1----:R-:W-:-:S13]  /*09d0*/  PLOP3.LUT P0, PT, PT, PT, UP0, 0x80, 0x0 ;  /* 0x000000000000781c */ /* 0x002fda0003f0f008 */
[----:B------:R-:W-:Y:S05]  /*09e0*/  @!P0 BRA `(.L_x_9031) ;  /* 0xfffffffc00f08947 */ /* 0x000fea000383ffff */
[----:B------:R-:W1:Y:S01]  /*09f0*/  S2UR UR6, SR_CTAID.Y ;  /* 0x00000000000679c3 */ /* 0x000e620000002600 */
[----:B------:R-:W-:-:S07]  /*0a00*/  ULDC UR7, c[0x0][0xd50] ;  /* 0x0003540000077ab9 */ /* 0x000fce0000000800 */
[----:B------:R-:W-:Y:S08]  /*0a10*/  BAR.ARV 0x8, 0x180 ;  /* 0x0206000000007b1d */ /* 0x000ff00000002000 */
[----:B------:R-:W2:Y:S01]  /*0a20*/  S2UR UR8, SR_CTAID.Z ;  /* 0x00000000000879c3 */ /* 0x000ea20000002700 */
[----:B------:R-:W-:Y:S01]  /*0a30*/  ISETP.NE.AND P0, PT, R19, 0x1, PT ;  /* 0x000000011300780c */ /* 0x000fe20003f05270 */
[----:B------:R-:W-:-:S11]  /*0a40*/  UISETP.NE.AND UP0, UPT, UR7, 0x1, UPT ;  /* 0x000000010700788c */ /* 0x000fd6000bf05270 */
[----:B------:R-:W-:Y:S01]  /*0a50*/  @UP0 ULDC UR4, c[0x0][0xd54] ;  /* 0x0003550000040ab9 */ /* 0x000fe20000000800 */
[----:B------:R-:W-:Y:S06]  /*0a60*/  @!P0 BAR.ARV 0x9, 0x100 ;  /* 0x0244000000008b1d */ /* 0x000fec0000002000 */
[----:B-1----:R-:W-:Y:S01]  /*0a70*/  UIMAD.WIDE.U32 UR4, UR6, UR4, URZ ;  /* 0x00000004060472a5 */ /* 0x002fe2000f8e003f */
[----:B------:R-:W-:Y:S01]  /*0a80*/  @UP0 ULDC UR9, c[0x0][0xd58] ;  /* 0x0003560000090ab9 */ /* 0x000fe20000000800 */
[----:B------:R-:W-:Y:S01]  /*0a90*/  UMOV UR10, UR6 ;  /* 0x00000006000a7c82 */ /* 0x000fe20008000000 */
[----:B--2---:R-:W-:Y:S01]  /*0aa0*/  ISETP.LE.AND P0, PT, RZ, UR8, PT ;  /* 0x00000008ff007c0c */ /* 0x004fe2000bf03270 */
[----:B------:R-:W-:-:S04]  /*0ab0*/  @UP0 USHF.R.U32.HI UR10, URZ, UR9, UR5 ;  /* 0x000000093f0a0299 */ /* 0x000fc80008011605 */
[----:B------:R-:W-:Y:S02]  /*0ac0*/  UIADD3 UR4, -UR10, URZ, URZ ;  /* 0x0000003f0a047290 */ /* 0x000fe4000fffe13f */
[----:B------:R-:W-:Y:S02]  /*0ad0*/  IMAD.U32 R18, RZ, RZ, UR10 ;  /* 0x0000000aff127e24 */ /* 0x000fe4000f8e00ff */
        /* <DEDUP_REMOVED lines=54> */
.L_x_9033:
[----:B------:R-:W-:Y:S01]  /*0e40*/  UIMAD UR5, UR9, UR4, URZ ;  /* 0x00000004090572a4 */ /* 0x000fe2000f8e023f */
[----:B------:R-:W-:Y:S01]  /*0e50*/  IMAD.U32 R0, RZ, RZ, UR6 ;  /* 0x00000006ff007e24 */ /* 0x000fe2000f8e00ff */
[----:B0-----:R-:W0:Y:S01]  /*0e60*/  S2R R2, SR_TID.X ;  /* 0x0000000000027919 */ /* 0x001e220000002100 */
[----:B------:R-:W-:Y:S01]  /*0e70*/  IMAD.U32 R3, RZ, RZ, UR4 ;  /* 0x00000004ff037e24 */ /* 0x000fe2000f8e00ff */
[----:B------:R-:W-:Y:S02]  /*0e80*/  PLOP3.LUT P0, PT, PT, PT, PT, 0x80, 0x0 ;  /* 0x000000000000781c */ /* 0x000fe40003f0f070 */
[----:B------:R-:W-:Y:S01]  /*0e90*/  CS2R R150, SRZ ;  /* 0x0000000000967805 */ /* 0x000fe2000001ff00 */
[----:B------:R-:W-:Y:S01]  /*0ea0*/  IMAD.U32 R17, RZ, RZ, UR5 ;  /* 0x00000005ff117e24 */ /* 0x000fe2000f8e00ff */
        /* <DEDUP_REMOVED lines=77> */
[----:B------:R-:W-:Y:S02]  /*1380*/  UIADD3 UR6, UR7, 0x18400, URZ ;  /* 0x0001840007067890 */ /* 0x000fe4000fffe03f */
[----:B------:R-:W-:Y:S02]  /*1390*/  IMAD.U32 R16, RZ, RZ, UR7 ;  /* 0x00000007ff107e24 */ /* 0x000fe4000f8e00ff */
[----:B------:R-:W-:Y:S01]  /*13a0*/  ULOP3.LUT UP0, URZ, UR6, 0x1bf, URZ, 0xc0, !UPT ;  /* 0x000001bf063f7892 */ /* 0x000fe2000f80c03f */
[----:B-1----:R-:W-:-:S05]  /*13b0*/  R2UR UR4, R0 ;  /* 0x00000000000472ca */ /* 0x002fca00000e0000 */
[----:B------:R-:W-:-:S08]  /*13c0*/  PLOP3.LUT P0, PT, PT, PT, UP0, 0x80, 0x0 ;  /* 0x000000000000781c */ /* 0x000fd00003f0f008 */
[----:B------:R-:W-:-:S04]  /*13d0*/  ULEA.HI UR5, UR4, UR4, URZ, 0x1 ;  /* 0x0000000404057291 */ /* 0x000fc8000f8f083f */
[----:B------:R-:W-:-:S04]  /*13e0*/  ULOP3.LUT UR5, UR5, 0xffffe, URZ, 0xc0, !UPT ;  /* 0x000ffffe05057892 */ /* 0x000fc8000f8ec03f */
[----:B------:R-:W-:Y:S01]  /*13f0*/  UIADD3 UR36, UR4, -UR5, URZ ;  /* 0x8000000504247290 */ /* 0x000fe2000fffe03f */
        /* <DEDUP_REMOVED lines=17> */
.L_x_9035:
[----:B------:R-:W-:Y:S01]  /*1510*/  R2UR UR4, R16 ;  /* 0x00000000100472ca */ /* 0x000fe200000e0000 */
[----:B------:R-:W-:Y:S01]  /*1520*/  VIADD R15, R19, 0x8 ;  /* 0x00000008130f7836 */ /* 0x000fe20000000000 */
[----:B------:R-:W-:-:S11]  /*1530*/  SHF.L.U32 R10, RZ, 0x1f, RZ ;  /* 0x0000001fff0a7819 */ /* 0x000fd600000006ff */
[----:B------:R-:W0:Y:S02]  /*1540*/  SYNCS.PHASECHK.TRANS64.TRYWAIT P0, [UR4+0x32400], R10 ;  /* 0x0324000aff0075a7 */ /* 0x000e240008000144 */
[----:B0-----:R-:W-:Y:S05]  /*1550*/  @!P0 BRA `(.L_x_9036) ;  /* 0x000000c000f48947 */ /* 0x001fea0003800000 */
.L_x_9147:
[----:B------:R-:W-:Y:S05]  /*1560*/  WARPSYNC.ALL ;  /* 0x0000000000007948 */ /* 0x000fea0003800000 */
[----:B------:R-:W2:Y:S01]  /*1570*/  LDL R0, [R1+0x30] ;  /* 0x0000300001007983 */ /* 0x000ea20000100800 */
[----:B------:R1:W-:Y:S01]  /*1580*/  BAR.SYNC.DEFER_BLOCKING R15, 0x100 ;  /* 0x0004000f0000751d */ /* 0x0003e20000010000 */
[----:B--2---:R-:W-:-:S13]  /*1590*/  R2UR UR4, R0 ;  /* 0x00000000000472ca */ /* 0x004fda00000e0000 */
[----:B------:R-:W-:-:S04]  /*15a0*/  ULOP3.LUT UR4, UR4, 0x1, URZ, 0xfc, !UPT ;  /* 0x0000000104047892 */ /* 0x000fc8000f8efc3f */
[----:B------:R-:W-:-:S06]  /*15b0*/  UISETP.NE.AND UP0, UPT, UR4, 0x3, UPT ;  /* 0x000000030400788c */ /* 0x000fcc000bf05270 */
[----:B------:R-:W-:-:S13]  /*15c0*/  PLOP3.LUT P0, PT, PT, PT, UP0, 0x80, 0x0 ;  /* 0x000000000000781c */ /* 0x000fda0003f0f008 */
[----:B-1----:R-:W-:Y:S05]  /*15d0*/  @!P0 BRA `(.L_x_9037) ;  /* 0x0000000000048947 */ /* 0x002fea0003800000 */
[----:B------:R-:W-:Y:S01]  /*15e0*/  BPT.TRAP 0x1 ;  /* 0x000000040000795c */ /* 0x000fe20000300000 */
.L_x_9037:
[----:B------:R-:W-:-:S13]  /*15f0*/  R2UR UR4, R16 ;  /* 0x00000000100472ca */ /* 0x000fda00000e0000 */
[----:B------:R1:W2:Y:S01]  /*1600*/  SYNCS.PHASECHK.TRANS64.TRYWAIT P1, [UR4+0x32430], R10 ;  /* 0x0324300aff0075a7 */ /* 0x0002a20008020144 */
[----:B------:R-:W-:Y:S05]  /*1610*/  @!P0 BRA `(.L_x_9038) ;  /* 0x0000000000048947 */ /* 0x000fea0003800000 */
[----:B------:R-:W-:Y:S01]  /*1620*/  BPT.TRAP 0x1 ;  /* 0x000000040000795c */ /* 0x000fe20000300000 */
.L_x_9038:
[----:B--2---:R-:W-:Y:S05]  /*1630*/  @P1 BRA `(.L_x_9039) ;  /* 0x00000000000c1947 */ /* 0x004fea0003800000 */
[----:B------:R-:W-:-:S13]  /*1640*/  R2UR UR4, R16 ;  /* 0x00000000100472ca */ /* 0x000fda00000e0000 */
[----:B------:R-:W2:Y:S02]  /*1650*/  SYNCS.PHASECHK.TRANS64.TRYWAIT P1, [UR4+0x32430], R10 ;  /* 0x0324300aff0075a7 */ /* 0x000ea40008020144 */
[----:B--2---:R-:W-:Y:S05]  /*1660*/  @!P1 BRA `(.L_x_9040) ;  /* 0x000000c000cc9947 */ /* 0x004fea0003800000 */
.L_x_9039:
[----:B------:R-:W-:Y:S01]  /*1670*/  R2UR UR9, R16 ;  /* 0x00000000100972ca */ /* 0x000fe200000e0000 */
[----:B------:R-:W-:Y:S01]  /*1680*/  WARPGROUP.ARRIVE ;  /* 0x00000000000079c5 */ /* 0x000fe20000000000 */
[----:B------:R-:W-:Y:S01]  /*1690*/  UMOV UR7, 0x40000040 ;  /* 0x4000004000077882 */ /* 0x000fe20000000000 */
[----:B------:R-:W-:Y:S01]  /*16a0*/  UMOV UR13, 0x40000040 ;  /* 0x40000040000d7882 */ /* 0x000fe20000000000 */
[----:B0-----:R-:W-:Y:S02]  /*16b0*/  IMAD.U32 R3, RZ, RZ, UR7 ;  /* 0x00000007ff037e24 */ /* 0x001fe4000f8e00ff */
[----:B------:R-:W-:-:S07]  /*16c0*/  IMAD.U32 R5, RZ, RZ, UR13 ;  /* 0x0000000dff057e24 */ /* 0x000fce000f8e00ff */
[----:B------:R-:W-:Y:S02]  /*16d0*/  ULEA UR36, UR36, UR9, 0xd ;  /* 0x0000000924247291 */ /* 0x000fe4000f8e683f */
[----:B------:R-:W-:Y:S02]  /*16e0*/  UIADD3 UR5, UR9, 0x1c400, URZ ;  /* 0x0001c40009057890 */ /* 0x000fe4000fffe03f */
[----:B------:R-:W-:Y:S02]  /*16f0*/  UIADD3 UR4, UR36, 0x18400, URZ ;  /* 0x0001840024047890 */ /* 0x000fe4000fffe03f */
[----:B------:R-:W-:Y:S02]  /*1700*/  USHF.R.U32.HI UR5, URZ, 0x4, UR5 ;  /* 0x000000043f057899 */ /* 0x000fe40008011605 */
[----:B------:R-:W-:Y:S02]  /*1710*/  USHF.R.U32.HI UR4, URZ, 0x4, UR4 ;  /* 0x000000043f047899 */ /* 0x000fe40008011604 */
[----:B------:R-:W-:-:S02]  /*1720*/  ULOP3.LUT UR5, UR5, 0x3fff, URZ, 0xc0, !UPT ;  /* 0x00003fff05057892 */ /* 0x000fc4000f8ec03f */
[----:B------:R-:W-:Y:S02]  /*1730*/  ULOP3.LUT UR4, UR4, 0x3fff, URZ, 0xc0, !UPT ;  /* 0x00003fff04047892 */ /* 0x000fe4000f8ec03f */
[----:B------:R-:W-:Y:S02]  /*1740*/  ULOP3.LUT UR10, UR5, 0x10000, URZ, 0xfc, !UPT ;  /* 0x00010000050a7892 */ /* 0x000fe4000f8efc3f */
[----:B------:R-:W-:Y:S01]  /*1750*/  ULOP3.LUT UR8, UR4, 0x10000, URZ, 0xfc, !UPT ;  /* 0x0001000004087892 */ /* 0x000fe2000f8efc3f */
[----:B------:R-:W-:-:S03]  /*1760*/  UMOV UR5, UR7 ;  /* 0x0000000700057c82 */ /* 0x000fc60008000000 */
[----:B------:R-:W-:-:S03]  /*1770*/  IMAD.U32 R0, RZ, RZ, UR10 ;  /* 0x0000000aff007e24 */ /* 0x000fc6000f8e00ff */
[----:B------:R-:W-:Y:S02]  /*1780*/  UMOV UR6, UR8 ;  /* 0x0000000800067c82 */ /* 0x000fe40008000000 */
[----:B------:R-:W-:Y:S01]  /*1790*/  IMAD.U32 R2, RZ, RZ, UR6 ;  /* 0x00000006ff027e24 */ /* 0x000fe2000f8e00ff */
[----:B------:R-:W-:Y:S01]  /*17a0*/  UMOV UR4, UR6 ;  /* 0x0000000600047c82 */ /* 0x000fe20008000000 */
[----:B------:R-:W-:Y:S02]  /*17b0*/  UMOV UR6, UR10 ;  /* 0x0000000a00067c82 */ /* 0x000fe40008000000 */
[----:B------:R-:W-:Y:S01]  /*17c0*/  HGMMA.64x96x16.F32 R24, gdesc[UR4], RZ, !UPT, gsb0 ;  /* 0x01600000041879f0 */ /* 0x000fe2000c0008ff */
[----:B------:R-:W-:Y:S02]  /*17d0*/  UIADD3 UR4, UR8, 0x2, URZ ;  /* 0x0000000208047890 */ /* 0x000fe4000fffe03f */
[----:B------:R-:W-:Y:S01]  /*17e0*/  UIADD3 UR6, UR10, 0x2, URZ ;  /* 0x000000020a067890 */ /* 0x000fe2000fffe03f */
[----:B------:R-:W-:Y:S01]  /*17f0*/  UMOV UR5, UR13 ;  /* 0x0000000d00057c82 */ /* 0x000fe20008000000 */
[----:B------:R-:W-:Y:S01]  /*1800*/  UMOV UR7, 0x40000040 ;  /* 0x4000004000077882 */ /* 0x000fe20000000000 */
[----:B------:R-:W-:-:S02]  /*1810*/  UMOV UR13, 0x40000040 ;  /* 0x40000040000d7882 */ /* 0x000fc40000000000 */
[----:B------:R-:W-:Y:S01]  /*1820*/  UMOV UR12, UR4 ;  /* 0x00000004000c7c82 */ /* 0x000fe20008000000 */
[----:B------:R-:W-:Y:S01]  /*1830*/  IMAD.U32 R7, RZ, RZ, UR13 ;  /* 0x0000000dff077e24 */ /* 0x000fe2000f8e00ff */
[----:B------:R-:W-:Y:S01]  /*1840*/  UMOV UR4, UR12 ;  /* 0x0000000c00047c82 */ /* 0x000fe20008000000 */
[----:B------:R-:W-:Y:S01]  /*1850*/  IMAD.U32 R4, RZ, RZ, UR12 ;  /* 0x0000000cff047e24 */ /* 0x000fe2000f8e00ff */
[----:B------:R-:W-:Y:S02]  /*1860*/  WARPGROUP.DEPBAR.LE gsb0, 0x0 ;  /* 0x00008000000079c5 */ /* 0x000fe40000010000 */
[----:B------:R-:W-:-:S06]  /*1870*/  WARPGROUP.ARRIVE ;  /* 0x00000000000079c5 */ /* 0x000fcc0000000000 */
[----:B------:R-:W-:Y:S01]  /*1880*/  HGMMA.64x96x16.F32 R24, gdesc[UR4], R24, gsb0 ;  /* 0x01600000041879f0 */ /* 0x000fe20008000818 */
[----:B------:R-:W-:Y:S02]  /*1890*/  UIADD3 UR4, UR8, 0x4, URZ ;  /* 0x0000000408047890 */ /* 0x000fe4000fffe03f */
[----:B------:R-:W-:Y:S01]  /*18a0*/  UIADD3 UR6, UR10, 0x4, URZ ;  /* 0x000000040a067890 */ /* 0x000fe2000fffe03f */
[----:B------:R-:W-:Y:S01]  /*18b0*/  UMOV UR5, UR13 ;  /* 0x0000000d00057c82 */ /* 0x000fe20008000000 */
[----:B------:R-:W-:-:S03]  /*18c0*/  UMOV UR7, 0x40000040 ;  /* 0x4000004000077882 */ /* 0x000fc60000000000 */
[----:B------:R-:W-:Y:S02]  /*18d0*/  UMOV UR12, UR4 ;  /* 0x00000004000c7c82 */ /* 0x000fe40008000000 */
[----:B------:R-:W-:Y:S01]  /*18e0*/  UMOV UR4, UR12 ;  /* 0x0000000c00047c82 */ /* 0x000fe20008000000 */
[----:B------:R-:W-:Y:S01]  /*18f0*/  IMAD.U32 R6, RZ, RZ, UR12 ;  /* 0x0000000cff067e24 */ /* 0x000fe2000f8e00ff */
[----:B------:R-:W-:Y:S02]  /*1900*/  WARPGROUP.DEPBAR.LE gsb0, 0x0 ;  /* 0x00008000000079c5 */ /* 0x000fe40000010000 */
[----:B------:R-:W-:-:S06]  /*1910*/  WARPGROUP.ARRIVE ;  /* 0x00000000000079c5 */ /* 0x000fcc0000000000 */
[----:B------:R-:W-:Y:S01]  /*1920*/  HGMMA.64x96x16.F32 R24, gdesc[UR4], R24, gsb0 ;  /* 0x01600000041879f0 */ /* 0x000fe20008000818 */
[----:B------:R-:W-:Y:S02]  /*1930*/  UIADD3 UR4, UR8, 0x6, URZ ;  /* 0x0000000608047890 */ /* 0x000fe4000fffe03f */
[----:B------:R-:W-:Y:S01]  /*1940*/  UIADD3 UR6, UR10, 0x6, URZ ;  /* 0x000000060a067890 */ /* 0x000fe2000fffe03f */
[----:B------:R-:W-:Y:S01]  /*1950*/  UMOV UR5, 0x40000040 ;  /* 0x4000004000057882 */ /* 0x000fe20000000000 */
[----:B------:R-:W-:Y:S02]  /*1960*/  UMOV UR7, 0x40000040 ;  /* 0x4000004000077882 */ /* 0x000fe40000000000 */
[----:B------:R-:W-:Y:S02]  /*1970*/  IMAD.U32 R8, RZ, RZ, UR4 ;  /* 0x00000004ff087e24 */ /* 0x000fe4000f8e00ff */
[----:B------:R-:W-:Y:S01]  /*1980*/  IMAD.U32 R9, RZ, RZ, UR5 ;  /* 0x00000005ff097e24 */ /* 0x000fe2000f8e00ff */
[----:B------:R-:W-:-:S02]  /*1990*/  WARPGROUP.DEPBAR.LE gsb0, 0x0 ;  /* 0x00008000000079c5 */ /* 0x000fc40000010000 */
[----:B------:R-:W-:-:S06]  /*19a0*/  WARPGROUP.ARRIVE ;  /* 0x00000000000079c5 */ /* 0x000fcc0000000000 */
[----:B------:R-:W-:Y:S03]  /*19b0*/  HGMMA.64x96x16.F32 R24, gdesc[UR4], R24, gsb0 ;  /* 0x01600000041879f0 */ /* 0x000fe60008000818 */
[----:B------:R-:W-:Y:S02]  /*19c0*/  WARPGROUP.DEPBAR.LE gsb0, 0x0 ;  /* 0x00008000000079c5 */ /* 0x000fe40000010000 */
[----:B------:R-:W0:Y:S02]  /*19d0*/  SYNCS.PHASECHK.TRANS64.TRYWAIT P1, [UR9+0x32410], R10 ;  /* 0x0324100aff0075a7 */ /* 0x000e240008020149 */
[----:B0-----:R-:W-:Y:S05]  /*19e0*/  @!P1 BRA `(.L_x_9041) ;  /* 0x000000c000089947 */ /* 0x001fea0003800000 */
.L_x_9148:
[----:B------:R-:W-:Y:S05]  /*19f0*/  @!P0 BRA `(.L_x_9042) ;  /* 0x0000000000048947 */ /* 0x000fea0003800000 */
[----:B------:R-:W-:Y:S01]  /*1a00*/  BPT.TRAP 0x1 ;  /* 0x000000040000795c */ /* 0x000fe20000300000 */
.L_x_9042:
[----:B------:R-:W-:-:S13]  /*1a10*/  R2UR UR4, R16 ;  /* 0x00000000100472ca */ /* 0x000fda00000e0000 */
[----:B------:R2:W3:Y:S01]  /*1a20*/  SYNCS.PHASECHK.TRANS64.TRYWAIT P1, [UR4+0x32450], R10 ;  /* 0x0324500aff0075a7 */ /* 0x0004e20008020144 */
[----:B------:R-:W-:Y:S05]  /*1a30*/  @!P0 BRA `(.L_x_9043) ;  /* 0x0000000000048947 */ /* 0x000fea0003800000 */
[----:B------:R-:W-:Y:S01]  /*1a40*/  BPT.TRAP 0x1 ;  /* 0x000000040000795c */ /* 0x000fe20000300000 */
.L_x_9043:
[----:B---3--:R-:W-:Y:S05]  /*1a50*/  @P1 BRA `(.L_x_9044) ;  /* 0x00000000000c1947 */ /* 0x008fea0003800000 */
[----:B------:R-:W-:-:S13]  /*1a60*/  R2UR UR4, R16 ;  /* 0x00000000100472ca */ /* 0x000fda00000e0000 */
[----:B------:R-:W3:Y:S02]  /*1a70*/  SYNCS.PHASECHK.TRANS64.TRYWAIT P1, [UR4+0x32450], R10 ;  /* 0x0324500aff0075a7 */ /* 0x000ee40008020144 */
[----:B---3--:R-:W-:Y:S05]  /*1a80*/  @!P1 BRA `(.L_x_9045) ;  /* 0x000000bc00fc9947 */ /* 0x008fea0003800000 */
.L_x_9044:
[----:B------:R-:W-:Y:S01]  /*1a90*/  R2UR UR57, R16 ;  /* 0x00000000103972ca */ /* 0x000fe200000e0000 */
[----:B------:R-:W-:Y:S01]  /*1aa0*/  UIADD3 UR36, UR36, 0x22400, URZ ;  /* 0x0002240024247890 */ /* 0x000fe2000fffe03f */
[----:B------:R-:W-:Y:S01]  /*1ab0*/  WARPGROUP.ARRIVE ;  /* 0x00000000000079c5 */ /* 0x000fe20000000000 */
[----:B------:R-:W-:Y:S01]  /*1ac0*/  UMOV UR9, 0x40000040 ;  /* 0x4000004000097882 */ /* 0x000fe20000000000 */
[----:B------:R-:W-:Y:S01]  /*1ad0*/  UMOV UR11, 0x40000040 ;  /* 0x40000040000b7882 */ /* 0x000fe20000000000 */
[----:B------:R-:W-:Y:S01]  /*1ae0*/  USHF.R.U32.HI UR36, URZ, 0x4, UR36 ;  /* 0x000000043f247899 */ /* 0x000fe20008011624 */
[----:B0-----:R-:W-:Y:S01]  /*1af0*/  IMAD.U32 R11, RZ, RZ, UR9 ;  /* 0x00000009ff0b7e24 */ /* 0x001fe2000f8e00ff */
[----:B------:R-:W-:Y:S01]  /*1b00*/  UMOV UR13, 0x40000040 ;  /* 0x40000040000d7882 */ /* 0x000fe20000000000 */
[----:B------:R-:W-:Y:S01]  /*1b10*/  UMOV UR5, 0x40000040 ;  /* 0x4000004000057882 */ /* 0x000fe20000000000 */
[----:B------:R-:W-:Y:S01]  /*1b20*/  ULOP3.LUT UR6, UR36, 0x3fff, URZ, 0xc0, !UPT ;  /* 0x00003fff24067892 */ /* 0x000fe2000f8ec03f */
[----:B------:R-:W-:Y:S01]  /*1b30*/  IMAD.U32 R13, RZ, RZ, UR13 ;  /* 0x0000000dff0d7e24 */ /* 0x000fe2000f8e00ff */
[----:B------:R-:W-:Y:S01]  /*1b40*/  UMOV UR15, 0x40000040 ;  /* 0x40000040000f7882 */ /* 0x000fe20000000000 */
[----:B------:R-:W-:Y:S01]  /*1b50*/  UMOV UR17, 0x40000040 ;  /* 0x4000004000117882 */ /* 0x000fe20000000000 */
[----:B------:R-:W-:Y:S01]  /*1b60*/  UIADD3 UR4, UR57, 0x400, URZ ;  /* 0x0000040039047890 */ /* 0x000fe2000fffe03f */
[----:B------:R-:W-:Y:S01]  /*1b70*/  LOP3.LUT R23, R23, 0xffffff80, RZ, 0xc0, !PT ;  /* 0xffffff8017177812 */ /* 0x000fe200078ec0ff */
[----:B------:R-:W-:Y:S01]  /*1b80*/  ULOP3.LUT UR6, UR6, 0x10000, URZ, 0xfc, !UPT ;  /* 0x0001000006067892 */ /* 0x000fe2000f8efc3f */
[----:B------:R-:W0:Y:S01]  /*1b90*/  S2R R72, SR_TID.X ;  /* 0x0000000000487919 */ /* 0x000e220000002100 */
[----:B------:R-:W-:-:S02]  /*1ba0*/  USHF.R.U32.HI UR4, URZ, 0x4, UR4 ;  /* 0x000000043f047899 */ /* 0x000fc40008011604 */
[----:B------:R-:W-:Y:S01]  /*1bb0*/  UIADD3 UR16, UR6, 0x402, URZ ;  /* 0x0000040206107890 */ /* 0x000fe2000fffe03f */
[----:B------:R-:W-:Y:S01]  /*1bc0*/  IMAD.IADD R23, R22, 0x1, -R23 ;  /* 0x0000000116177824 */ /* 0x000fe200078e0a17 */
[----:B------:R-:W-:Y:S01]  /*1bd0*/  ULOP3.LUT UR7, UR4, 0x3fff, URZ, 0xc0, !UPT ;  /* 0x00003fff04077892 */ /* 0x000fe2000f8ec03f */
[----:B------:R-:W-:Y:S01]  /*1be0*/  UMOV UR8, UR6 ;  /* 0x0000000600087c82 */ /* 0x000fe20008000000 */
[----:B------:R-:W-:Y:S01]  /*1bf0*/  UIADD3 UR4, UR6, 0x2, URZ ;  /* 0x0000000206047890 */ /* 0x000fe2000fffe03f */
[----:B-12---:R-:W-:Y:S01]  /*1c00*/  IMAD.U32 R10, RZ, RZ, UR8 ;  /* 0x00000008ff0a7e24 */ /* 0x006fe2000f8e00ff */
[----:B------:R-:W-:Y:S01]  /*1c10*/  ULOP3.LUT UR58, UR7, 0x10000, URZ, 0xfc, !UPT ;  /* 0x00010000073a7892 */ /* 0x000fe2000f8efc3f */
[----:B------:R-:W-:Y:S01]  /*1c20*/  SHF.R.S32.HI R20, RZ, 0x1f, R23 ;  /* 0x0000001fff147819 */ /* 0x000fe20000011417 */
[----:B------:R-:W-:Y:S01]  /*1c30*/  UMOV UR19, 0x40000040 ;  /* 0x4000004000137882 */ /* 0x000fe20000000000 */
[----:B------:R-:W-:Y:S02]  /*1c40*/  UIADD3 UR20, UR6, 0x404, URZ ;  /* 0x0000040406147890 */ /* 0x000fe4000fffe03f */
[----:B------:R-:W-:Y:S01]  /*1c50*/  UMOV UR12, UR4 ;  /* 0x00000004000c7c82 */ /* 0x000fe20008000000 */
[----:B------:R-:W-:Y:S01]  /*1c60*/  UIADD3 UR4, UR6, 0x4, URZ ;  /* 0x0000000406047890 */ /* 0x000fe2000fffe03f */
[----:B------:R-:W-:Y:S01]  /*1c70*/  IMAD.U32 R12, RZ, RZ, UR12 ;  /* 0x0000000cff0c7e24 */ /* 0x000fe2000f8e00ff */
[----:B------:R-:W-:Y:S01]  /*1c80*/  UMOV UR10, UR58 ;  /* 0x0000003a000a7c82 */ /* 0x000fe20008000000 */
[----:B------:R-:W-:Y:S01]  /*1c90*/  UIADD3 UR14, UR58, 0x300, URZ ;  /* 0x000003003a0e7890 */ /* 0x000fe2000fffe03f */
[----:B------:R-:W-:Y:S01]  /*1ca0*/  HGMMA.64x96x16.F32 R24, gdesc[UR8], R24, gsb0 ;  /* 0x01600000081879f0 */ /* 0x000fe20008000818 */
[----:B------:R-:W-:-:S02]  /*1cb0*/  UIADD3 UR10, UR58, 0x2, URZ ;  /* 0x000000023a0a7890 */ /* 0x000fc4000fffe03f */
[----:B------:R-:W-:Y:S01]  /*1cc0*/  IMAD.U32 R14, RZ, RZ, UR58 ;  /* 0x0000003aff0e7e24 */ /* 0x000fe2000f8e00ff */
[----:B------:R-:W-:Y:S01]  /*1cd0*/  UMOV UR8, UR12 ;  /* 0x0000000c00087c82 */ /* 0x000fe20008000000 */
[----:B------:R-:W-:Y:S01]  /*1ce0*/  UMOV UR9, UR13 ;  /* 0x0000000d00097c82 */ /* 0x000fe20008000000 */
[----:B------:R-:W-:Y:S01]  /*1cf0*/  UMOV UR11, 0x40000040 ;  /* 0x40000040000b7882 */ /* 0x000fe20000000000 */
[----:B------:R-:W-:Y:S01]  /*1d00*/  UIADD3 UR12, UR6, 0x400, URZ ;  /* 0x00000400060c7890 */ /* 0x000fe2000fffe03f */
[----:B------:R-:W-:Y:S01]  /*1d10*/  LEA.HI R20, R20, R23, RZ, 0x2 ;  /* 0x0000001714147211 */ /* 0x000fe200078f10ff */
[----:B------:R-:W-:Y:S01]  /*1d20*/  UMOV UR13, 0x40000040 ;  /* 0x40000040000d7882 */ /* 0x000fe20000000000 */
[----:B------:R-:W-:Y:S02]  /*1d30*/  UIADD3 UR18, UR58, 0x302, URZ ;  /* 0x000003023a127890 */ /* 0x000fe4000fffe03f */
[----:B------:R-:W-:Y:S01]  /*1d40*/  UIADD3 UR22, UR58, 0x304, URZ ;  /* 0x000003043a167890 */ /* 0x000fe2000fffe03f */
[----:B------:R-:W-:Y:S01]  /*1d50*/  LOP3.LUT R20, R20, 0x7ffffffc, RZ, 0xc0, !PT ;  /* 0x7ffffffc14147812 */ /* 0x000fe200078ec0ff */
[----:B------:R-:W-:Y:S01]  /*1d60*/  UMOV UR21, 0x40000040 ;  /* 0x4000004000157882 */ /* 0x000fe20000000000 */
[----:B------:R-:W-:Y:S01]  /*1d70*/  UMOV UR23, 0x40000040 ;  /* 0x4000004000177882 */ /* 0x000fe20000000000 */
[----:B------:R-:W-:Y:S01]  /*1d80*/  UIADD3 UR24, UR6, 0x406, URZ ;  /* 0x0000040606187890 */ /* 0x000fe2000fffe03f */
[----:B0-----:R-:W-:Y:S01]  /*1d90*/  LOP3.LUT R72, R72, 0x7f, RZ, 0xc0, !PT ;  /* 0x0000007f48487812 */ /* 0x001fe200078ec0ff */
[----:B------:R-:W-:Y:S01]  /*1da0*/  UIADD3 UR26, UR58, 0x306, URZ ;  /* 0x000003063a1a7890 */ /* 0x000fe2000fffe03f */
[----:B------:R-:W-:Y:S01]  /*1db0*/  IMAD.IADD R20, R23, 0x1, -R20 ;  /* 0x0000000117147824 */ /* 0x000fe200078e0a14 */
        /* <DEDUP_REMOVED lines=30> */
[----:B------:R-:W-:Y:S01]  /*1fa0*/  UIADD3 UR56, UR6, 0xc06, URZ ;  /* 0x00000c0606387890 */ /* 0x000fe2000fffe03f */
[----:B------:R-:W-:Y:S01]  /*1fb0*/  UMOV UR59, 0x40000040 ;  /* 0x40000040003b7882 */ /* 0x000fe20000000000 */
[----:B------:R-:W-:Y:S02]  /*1fc0*/  UIMAD UR61, UR60, -0x60, UR61 ;  /* 0xffffffa03c3d78a4 */ /* 0x000fe4000f8e023d */
[----:B------:R-:W-:Y:S02]  /*1fd0*/  ULOP3.LUT UR7, UR7, 0x3000000, URZ, 0xfc, !UPT ;  /* 0x0300000007077892 */ /* 0x000fe4000f8efc3f */
[----:B------:R-:W-:Y:S02]  /*1fe0*/  UIADD3 UR61, UR61, 0x60, URZ ;  /* 0x000000603d3d7890 */ /* 0x000fe4000fffe03f */
[----:B------:R-:W-:-:S02]  /*1ff0*/  UIADD3 UR60, UR60, -0x2, URZ ;  /* 0xfffffffe3c3c7890 */ /* 0x000fc4000fffe03f */
[----:B------:R-:W-:Y:S02]  /*2000*/  IMAD.U32 R206, RZ, RZ, UR7 ;  /* 0x00000007ffce7e24 */ /* 0x000fe4000f8e00ff */
[----:B------:R-:W-:-:S04]  /*2010*/  IMAD.U32 R21, RZ, RZ, UR61 ;  /* 0x0000003dff157e24 */ /* 0x000fc8000f8e00ff */
        /* <DEDUP_REMOVED lines=9> */
[----:B------:R-:W-:Y:S01]  /*20b0*/  HGMMA.64x96x16.F32 R24, gdesc[UR8], R24, gsb0 ;  /* 0x01600000081879f0 */ /* 0x000fe20008000818 */
[----:B------:R-:W-:Y:S01]  /*20c0*/  UIADD3 UR10, UR58, 0x4, URZ ;  /* 0x000000043a0a7890 */ /* 0x000fe2000fffe03f */
[----:B------:R-:W-:Y:S01]  /*20d0*/  UMOV UR8, UR4 ;  /* 0x0000000400087c82 */ /* 0x000fe20008000000 */
[----:B------:R-:W-:Y:S01]  /*20e0*/  UMOV UR9, UR5 ;  /* 0x0000000500097c82 */ /* 0x000fe20008000000 */
[----:B------:R-:W-:Y:S01]  /*20f0*/  UMOV UR11, 0x40000040 ;  /* 0x40000040000b7882 */ /* 0x000fe20000000000 */
[----:B------:R-:W-:Y:S02]  /*2100*/  WARPGROUP.DEPBAR.LE gsb0, 0x0 ;  /* 0x00008000000079c5 */ /* 0x000fe40000010000 */
[----:B------:R-:W-:-:S06]  /*2110*/  WARPGROUP.ARRIVE ;  /* 0x00000000000079c5 */ /* 0x000fcc0000000000 */
[----:B------:R-:W-:Y:S01]  /*2120*/  HGMMA.64x96x16.F32 R24, gdesc[UR8], R24, gsb0 ;  /* 0x01600000081879f0 */ /* 0x000fe20008000818 */
[----:B------:R-:W-:Y:S02]  /*2130*/  UIADD3 UR8, UR6, 0x6, URZ ;  /* 0x0000000606087890 */ /* 0x000fe4000fffe03f */
[----:B------:R-:W-:Y:S01]  /*2140*/  UIADD3 UR10, UR58, 0x6, URZ ;  /* 0x000000063a0a7890 */ /* 0x000fe2000fffe03f */
[----:B------:R-:W-:Y:S01]  /*2150*/  UMOV UR9, 0x40000040 ;  /* 0x4000004000097882 */ /* 0x000fe20000000000 */
[----:B------:R-:W-:Y:S01]  /*2160*/  UMOV UR11, 0x40000040 ;  /* 0x40000040000b7882 */ /* 0x000fe20000000000 */
[----:B------:R-:W-:Y:S01]  /*2170*/  UIADD3 UR58, UR58, 0x906, URZ ;  /* 0x000009063a3a7890 */ /* 0x000fe2000fffe03f */
[----:B------:R-:W-:Y:S01]  /*2180*/  ULDC UR6, c[0x0][0xa80] ;  /* 0x0002a00000067ab9 */ /* 0x000fe20000000800 */
[----:B------:R-:W-:Y:S02]  /*2190*/  WARPGROUP.DEPBAR.LE gsb0, 0x0 ;  /* 0x00008000000079c5 */ /* 0x000fe40000010000 */
[----:B------:R-:W-:-:S06]  /*21a0*/  WARPGROUP.ARRIVE ;  /* 0x00000000000079c5 */ /* 0x000fcc0000000000 */
[----:B------:R-:W-:Y:S01]  /*21b0*/  HGMMA.64x96x16.F32 R24, gdesc[UR8], R24, gsb0 ;  /* 0x01600000081879f0 */ /* 0x000fe20008000818 */
[----:B------:R-:W-:Y:S01]  /*21c0*/  UMOV UR11, UR57 ;  /* 0x00000039000b7c82 */ /* 0x000fe20008000000 */
[----:B------:R-:W-:Y:S01]  /*21d0*/  UMOV UR57, 0x40000040 ;  /* 0x4000004000397882 */ /* 0x000fe20000000000 */
[----:B------:R-:W-:Y:S01]  /*21e0*/  IMAD.U32 R198, RZ, RZ, UR11 ;  /* 0x0000000bffc67e24 */ /* 0x000fe2000f8e00ff */
[----:B------:R-:W-:Y:S01]  /*21f0*/  UMOV UR10, UR7 ;  /* 0x00000007000a7c82 */ /* 0x000fe20008000000 */
[----:B------:R-:W-:Y:S01]  /*2200*/  UMOV UR11, 0x40000040 ;  /* 0x40000040000b7882 */ /* 0x000fe20000000000 */
        /* <DEDUP_REMOVED lines=42> */
[----:B------:R-:W-:Y:S02]  /*24b0*/  FSEL R26, R29, -INF , P5 ;  /* 0xff8000001d1a7808 */ /* 0x000fe40002800000 */
[----:B------:R-:W-:Y:S02]  /*24c0*/  FMNMX.FTZ R21, R28, R21, !PT ;  /* 0x000000151c157209 */ /* 0x000fe40007810000 */
[----:B------:R-:W-:Y:S02]  /*24d0*/  FSEL R156, R32, -INF , P4 ;  /* 0xff800000209c7808 */ /* 0x000fe40002000000 */
[----:B------:R-:W-:Y:S02]  /*24e0*/  FMNMX.FTZ R21, R26, R21, !PT ;  /* 0x000000151a157209 */ /* 0x000fe40007810000 */
[----:B------:R-:W-:-:S02]  /*24f0*/  ISETP.GT.AND P2, PT, R20, 0x18, PT ;  /* 0x000000181400780c */ /* 0x000fc40003f44270 */
[----:B------:R-:W-:Y:S02]  /*2500*/  FSEL R158, R33, -INF , P3 ;  /* 0xff800000219e7808 */ /* 0x000fe40001800000 */
[----:B------:R-:W-:Y:S02]  /*2510*/  FMNMX.FTZ R21, R156, R21, !PT ;  /* 0x000000159c157209 */ /* 0x000fe40007810000 */
[----:B------:R-:W-:Y:S02]  /*2520*/  FSEL R27, R27, -INF , P1 ;  /* 0xff8000001b1b7808 */ /* 0x000fe40000800000 */
[----:B------:R-:W-:Y:S02]  /*2530*/  ISETP.GT.AND P1, PT, R20, 0x19, PT ;  /* 0x000000191400780c */ /* 0x000fe40003f24270 */
[----:B------:R-:W-:Y:S02]  /*2540*/  FSEL R25, R30, -INF , P6 ;  /* 0xff8000001e197808 */ /* 0x000fe40003000000 */
[----:B------:R-:W-:-:S02]  /*2550*/  FSEL R161, R36, -INF , P2 ;  /* 0xff80000024a17808 */ /* 0x000fc40001000000 */
[----:B------:R-:W-:Y:S02]  /*2560*/  FMNMX.FTZ R32, R158, R21, !PT ;  /* 0x000000159e207209 */ /* 0x000fe40007810000 */
        /* <DEDUP_REMOVED lines=29> */
[----:B------:R-:W-:Y:S02]  /*2740*/  FSEL R160, R42, -INF , P6 ;  /* 0xff8000002aa07808 */ /* 0x000fe40003000000 */
        /* <DEDUP_REMOVED lines=11> */
[C---:B------:R-:W-:Y:S02]  /*2800*/  ISETP.GT.AND P4, PT, R20.reuse, 0x40, PT ;  /* 0x000000401400780c */ /* 0x040fe40003f84270 */
        /* <DEDUP_REMOVED lines=14> */
[----:B------:R-:W-:Y:S02]  /*28f0*/  FSEL R176, R54, -INF , P6 ;  /* 0xff80000036b07808 */ /* 0x000fe40003000000 */
[----:B------:R-:W-:Y:S02]  /*2900*/  ISETP.GT.AND P6, PT, R20, 0x49, PT ;  /* 0x000000491400780c */ /* 0x000fe40003fc4270 */
        /* <DEDUP_REMOVED lines=13> */
[----:B------:R-:W-:Y:S02]  /*29e0*/  FSEL R187, R59, -INF , P3 ;  /* 0xff8000003bbb7808 */ /* 0x000fe40001800000 */
[C---:B------:R-:W-:Y:S02]  /*29f0*/  ISETP.GT.AND P4, PT, R20.reuse, 0x58, PT ;  /* 0x000000581400780c */ /* 0x040fe40003f84270 */
        /* <DEDUP_REMOVED lines=16> */
[----:B------:R-:W-:Y:S02]  /*2b00*/  FSEL R201, R70, -INF , P4 ;  /* 0xff80000046c97808 */ /* 0x000fe40002000000 */
[----:B------:R-:W-:Y:S02]  /*2b10*/  FMNMX.FTZ R20, R200, R21, !PT ;  /* 0x00000015c8147209 */ /* 0x000fe40007810000 */
[----:B------:R-:W-:Y:S02]  /*2b20*/  FMNMX.FTZ R29, R188, R29, !PT ;  /* 0x0000001dbc1d7209 */ /* 0x000fe40007810000 */
[----:B------:R-:W-:Y:S02]  /*2b30*/  FSEL R205, R71, -INF , P3 ;  /* 0xff80000047cd7808 */ /* 0x000fe40001800000 */
[----:B------:R-:W-:Y:S01]  /*2b40*/  FMNMX.FTZ R20, R201, R20, !PT ;  /* 0x00000014c9147209 */ /* 0x000fe20007810000 */
[----:B------:R-:W0:Y:S03]  /*2b50*/  SHFL.BFLY PT, R30, R29, 0x2, 0x1f ;  /* 0x0c401f001d1e7f89 */ /* 0x000e2600000e0000 */
[----:B------:R-:W-:-:S05]  /*2b60*/  FMNMX.FTZ R21, R205, R20, !PT ;  /* 0x00000014cd157209 */ /* 0x000fca0007810000 */
[----:B------:R-:W1:Y:S01]  /*2b70*/  SHFL.BFLY PT, R20, R21, 0x2, 0x1f ;  /* 0x0c401f0015147f89 */ /* 0x000e6200000e0000 */
[----:B0-----:R-:W-:-:S05]  /*2b80*/  FMNMX.FTZ R30, R29, R30, !PT ;  /* 0x0000001e1d1e7209 */ /* 0x001fca0007810000 */
[----:B------:R-:W0:Y:S01]  /*2b90*/  SHFL.BFLY PT, R33, R30, 0x1, 0x1f ;  /* 0x0c201f001e217f89 */ /* 0x000e2200000e0000 */
[----:B-1----:R-:W-:-:S05]  /*2ba0*/  FMNMX.FTZ R29, R21, R20, !PT ;  /* 0x00000014151d7209 */ /* 0x002fca0007810000 */
[----:B------:R-:W1:Y:S01]  /*2bb0*/  SHFL.BFLY PT, R32, R29, 0x1, 0x1f ;  /* 0x0c201f001d207f89 */ /* 0x000e6200000e0000 */
[----:B0-----:R-:W-:-:S04]  /*2bc0*/  FMNMX.FTZ R20, R30, R33, !PT ;  /* 0x000000211e147209 */ /* 0x001fc80007810000 */
[C---:B------:R-:W-:Y:S01]  /*2bd0*/  FSETP.NEU.FTZ.AND P1, PT, R20.reuse, -INF , PT ;  /* 0xff8000001400780b */ /* 0x040fe20003f3d000 */
[----:B------:R-:W-:Y:S01]  /*2be0*/  FMUL.FTZ R203, R20, UR6 ;  /* 0x0000000614cb7c20 */ /* 0x000fe20008410000 */
[----:B-1----:R-:W-:-:S04]  /*2bf0*/  FMNMX.FTZ R21, R29, R32, !PT ;  /* 0x000000201d157209 */ /* 0x002fc80007810000 */
[----:B------:R-:W-:Y:S02]  /*2c00*/  FSEL R203, R203, RZ, P1 ;  /* 0x000000ffcbcb7208 */ /* 0x000fe40000800000 */
[C---:B------:R-:W-:Y:S01]  /*2c10*/  FSETP.NEU.FTZ.AND P1, PT, R21.reuse, -INF , PT ;  /* 0xff8000001500780b */ /* 0x040fe20003f3d000 */
[----:B------:R-:W-:Y:S02]  /*2c20*/  FMUL.FTZ R204, R21, UR6 ;  /* 0x0000000615cc7c20 */ /* 0x000fe40008410000 */
[--C-:B------:R-:W-:Y:S01]  /*2c30*/  FFMA.FTZ R190, R24, UR6, -R203.reuse ;  /* 0x0000000618be7c23 */ /* 0x100fe200080108cb */
[--C-:B------:R-:W-:Y:S01]  /*2c40*/  FFMA.FTZ R189, R22, UR6, -R203.reuse ;  /* 0x0000000616bd7c23 */ /* 0x100fe200080108cb */
[----:B------:R-:W-:Y:S01]  /*2c50*/  IADD3 R22, -R19, 0xb, RZ ;  /* 0x0000000b13167810 */ /* 0x000fe20007ffe1ff */
[--C-:B------:R-:W-:Y:S01]  /*2c60*/  FFMA.FTZ R192, R28, UR6, -R203.reuse ;  /* 0x000000061cc07c23 */ /* 0x100fe200080108cb */
[----:B------:R-:W-:Y:S01]  /*2c70*/  FSEL R204, R204, RZ, P1 ;  /* 0x000000ffcccc7208 */ /* 0x000fe20000800000 */
[--C-:B------:R-:W-:Y:S01]  /*2c80*/  FFMA.FTZ R193, R26, UR6, -R203.reuse ;  /* 0x000000061ac17c23 */ /* 0x100fe200080108cb */
[----:B------:R-:W-:Y:S01]  /*2c90*/  ISETP.NE.AND P1, PT, R72, RZ, PT ;  /* 0x000000ff4800720c */ /* 0x000fe20003f25270 */
        /* <DEDUP_REMOVED lines=10> */
[----:B------:R-:W-:Y:S01]  /*2d40*/  FFMA.FTZ R161, R165, UR6, -R203 ;  /* 0x00000006a5a17c23 */ /* 0x000fe200080108cb */
[----:B------:R-:W-:Y:S01]  /*2d50*/  FFMA.FTZ R23, R23, UR6, -R204 ;  /* 0x0000000617177c23 */ /* 0x000fe200080108cc */
[----:B------:R-:W-:-:S02]  /*2d60*/  @!P1 VIADD R24, R198, 0x32440 ;  /* 0x00032440c6189836 */ /* 0x000fc40000000000 */
[--C-:B------:R-:W-:Y:S01]  /*2d70*/  FFMA.FTZ R157, R159, UR6, -R204.reuse ;  /* 0x000000069f9d7c23 */ /* 0x100fe200080108cc */
[----:B------:R-:W-:Y:S01]  /*2d80*/  FFMA.FTZ R210, R163, UR6, -R204 ;  /* 0x00000006a3d27c23 */ /* 0x000fe200080108cc */
[--C-:B------:R-:W-:Y:S01]  /*2d90*/  FFMA.FTZ R159, R162, UR6, -R203.reuse ;  /* 0x00000006a29f7c23 */ /* 0x100fe200080108cb */
[----:B------:R-:W-:Y:S01]  /*2da0*/  MUFU.EX2 R192, R192 ;  /* 0x000000c000c07308 */ /* 0x000fe20000000800 */
[----:B------:R-:W-:Y:S01]  /*2db0*/  @!P1 PRMT R24, RZ, 0x654, R24 ;  /* 0x00000654ff189816 */ /* 0x000fe20000000018 */
[----:B------:R1:W-:Y:S06]  /*2dc0*/  BAR.ARV R22, 0x100 ;  /* 0x000400160000751d */ /* 0x0003ec0000002000 */
[----:B------:R2:W-:Y:S01]  /*2dd0*/  @!P1 SYNCS.ARRIVE.TRANS64.RED.A1T0 RZ, [R24+URZ], RZ ;  /* 0x000000ff18ff99a7 */ /* 0x0005e2000810043f */
[----:B------:R-:W3:Y:S01]  /*2de0*/  MUFU.EX2 R193, R193 ;  /* 0x000000c100c17308 */ /* 0x000ee20000000800 */
[----:B0-----:R-:W-:Y:S01]  /*2df0*/  F2FP.F16.F32.PACK_AB R152, R189, R190 ;  /* 0x000000bebd98723e */ /* 0x001fe200000000ff */
        /* <DEDUP_REMOVED lines=15> */
[----:B---3--:R-:W-:Y:S01]  /*2ef0*/  F2FP.F16.F32.PACK_AB R154, R193, R192 ;  /* 0x000000c0c19a723e */ /* 0x008fe200000000ff */
        /* <DEDUP_REMOVED lines=15> */
[----:B0-----:R-:W-:Y:S01]  /*2ff0*/  F2FP.F16.F32.PACK_AB R153, R196, R191 ;  /* 0x000000bfc499723e */ /* 0x001fe200000000ff */
[--C-:B------:R-:W-:Y:S01]  /*3000*/  FFMA.FTZ R188, R197, UR6, -R204.reuse ;  /* 0x00000006c5bc7c23 */ /* 0x100fe200080108cc */
[--C-:B------:R-:W-:Y:S01]  /*3010*/  FFMA.FTZ R197, R200, UR6, -R204.reuse ;  /* 0x00000006c8c57c23 */ /* 0x100fe200080108cc */
[----:B------:R-:W-:Y:S01]  /*3020*/  FFMA.FTZ R179, R179, UR6, -R203 ;  /* 0x00000006b3b37c23 */ /* 0x000fe200080108cb */
[--C-:B------:R-:W-:Y:S01]  /*3030*/  FFMA.FTZ R199, R201, UR6, -R204.reuse ;  /* 0x00000006c9c77c23 */ /* 0x100fe200080108cc */
[----:B------:R-:W-:Y:S01]  /*3040*/  FFMA.FTZ R200, R205, UR6, -R204 ;  /* 0x00000006cdc87c23 */ /* 0x000fe200080108cc */
[----:B------:R-:W-:Y:S01]  /*3050*/  FADD.FTZ R189, R190, R189 ;  /* 0x000000bdbebd7221 */ /* 0x000fe20000010000 */
[----:B------:R-:W-:Y:S01]  /*3060*/  MUFU.EX2 R156, R156 ;  /* 0x0000009c009c7308 */ /* 0x000fe20000000800 */
[----:B------:R-:W-:Y:S01]  /*3070*/  FADD.FTZ R191, R191, R196 ;  /* 0x000000c4bfbf7221 */ /* 0x000fe20000010000 */
[----:B------:R-:W-:-:S02]  /*3080*/  @!P1 VIADD R198, R198, 0x32460 ;  /* 0x00032460c6c69836 */ /* 0x000fc40000000000 */
[----:B------:R-:W-:-:S04]  /*3090*/  FADD.FTZ R192, R192, R189 ;  /* 0x000000bdc0c07221 */ /* 0x000fc80000010000 */
[----:B------:R-:W-:Y:S01]  /*30a0*/  FADD.FTZ R193, R193, R192 ;  /* 0x000000c0c1c17221 */ /* 0x000fe20000010000 */
[----:B------:R-:W0:Y:S01]  /*30b0*/  MUFU.EX2 R207, R207 ;  /* 0x000000cf00cf7308 */ /* 0x000e220000000800 */
[----:B---3--:R-:W-:Y:S01]  /*30c0*/  F2FP.F16.F32.PACK_AB R155, R195, R194 ;  /* 0x000000c2c39b723e */ /* 0x008fe200000000ff */
[----:B------:R1:W-:Y:S01]  /*30d0*/  BAR.SYNC.DEFER_BLOCKING R15, 0x100 ;  /* 0x0004000f0000751d */ /* 0x0003e20000010000 */
[----:B------:R-:W-:Y:S01]  /*30e0*/  FADD.FTZ R194, R194, R191 ;  /* 0x000000bfc2c27221 */ /* 0x000fe20000010000 */
[----:B------:R-:W-:-:S03]  /*30f0*/  @!P1 PRMT R198, RZ, 0x654, R198 ;  /* 0x00000654ffc69816 */ /* 0x000fc600000000c6 */
[----:B------:R-:W-:Y:S01]  /*3100*/  FADD.FTZ R194, R195, R194 ;  /* 0x000000c2c3c27221 */ /* 0x000fe20000010000 */
[----:B------:R-:W-:Y:S08]  /*3110*/  MUFU.EX2 R158, R158 ;  /* 0x0000009e009e7308 */ /* 0x000ff00000000800 */
[----:B------:R-:W-:Y:S08]  /*3120*/  MUFU.EX2 R161, R161 ;  /* 0x000000a100a17308 */ /* 0x000ff00000000800 */
[----:B------:R-:W-:Y:S01]  /*3130*/  MUFU.EX2 R23, R23 ;  /* 0x0000001700177308 */ /* 0x000fe20000000800 */
[----:B--2---:R-:W-:-:S06]  /*3140*/  WARPGROUP.ARRIVE ;  /* 0x00000000000079c5 */ /* 0x004fcc0000000000 */
[----:B------:R-:W-:Y:S01]  /*3150*/  HGMMA.64x256x16.F32 R24, R152, gdesc[UR8].tnspB, RZ, !UPT, gsb0 ;  /* 0x43e0000898187df0 */ /* 0x000fe2000c0008ff */
[----:B------:R-:W2:Y:S01]  /*3160*/  MUFU.EX2 R208, R208 ;  /* 0x000000d000d07308 */ /* 0x000ea20000000800 */
[----:B------:R-:W-:Y:S01]  /*3170*/  UIADD3 UR10, UR7, 0x80, URZ ;  /* 0x00000080070a7890 */ /* 0x000fe2000fffe03f */
[----:B------:R-:W-:-:S06]  /*3180*/  UMOV UR11, 0x40000040 ;  /* 0x40000040000b7882 */ /* 0x000fcc0000000000 */
[----:B------:R-:W-:Y:S08]  /*3190*/  MUFU.EX2 R157, R157 ;  /* 0x0000009d009d7308 */ /* 0x000ff00000000800 */
[----:B------:R-:W3:Y:S08]  /*31a0*/  MUFU.EX2 R210, R210 ;  /* 0x000000d200d27308 */ /* 0x000ef00000000800 */
[----:B------:R-:W-:Y:S08]  /*31b0*/  MUFU.EX2 R159, R159 ;  /* 0x0000009f009f7308 */ /* 0x000ff00000000800 */
[----:B------:R-:W4:Y:S08]  /*31c0*/  MUFU.EX2 R162, R162 ;  /* 0x000000a200a27308 */ /* 0x000f300000000800 */
[----:B------:R-:W-:Y:S08]  /*31d0*/  MUFU.EX2 R163, R163 ;  /* 0x000000a300a37308 */ /* 0x000ff00000000800 */
[----:B------:R-:W-:Y:S08]  /*31e0*/  MUFU.EX2 R166, R166 ;  /* 0x000000a600a67308 */ /* 0x000ff00000000800 */
[----:B------:R-:W-:Y:S08]  /*31f0*/  MUFU.EX2 R160, R160 ;  /* 0x000000a000a07308 */ /* 0x000ff00000000800 */
[----:B------:R-:W5:Y:S08]  /*3200*/  MUFU.EX2 R165, R165 ;  /* 0x000000a500a57308 */ /* 0x000f700000000800 */
[----:B------:R-:W-:Y:S08]  /*3210*/  MUFU.EX2 R164, R164 ;  /* 0x000000a400a47308 */ /* 0x000ff00000000800 */
[----:B------:R-:W1:Y:S08]  /*3220*/  MUFU.EX2 R167, R167 ;  /* 0x000000a700a77308 */ /* 0x000e700000000800 */
[----:B------:R-:W-:Y:S08]  /*3230*/  MUFU.EX2 R169, R169 ;  /* 0x000000a900a97308 */ /* 0x000ff00000000800 */
[----:B------:R-:W1:Y:S08]  /*3240*/  MUFU.EX2 R170, R170 ;  /* 0x000000aa00aa7308 */ /* 0x000e700000000800 */
[----:B------:R-:W-:Y:S08]  /*3250*/  MUFU.EX2 R171, R171 ;  /* 0x000000ab00ab7308 */ /* 0x000ff00000000800 */
[----:B------:R-:W-:Y:S08]  /*3260*/  MUFU.EX2 R174, R174 ;  /* 0x000000ae00ae7308 */ /* 0x000ff00000000800 */
[----:B------:R-:W-:Y:S08]  /*3270*/  MUFU.EX2 R168, R168 ;  /* 0x000000a800a87308 */ /* 0x000ff00000000800 */
[----:B------:R-:W1:Y:S08]  /*3280*/  MUFU.EX2 R173, R173 ;  /* 0x000000ad00ad7308 */ /* 0x000e700000000800 */
        /* <DEDUP_REMOVED lines=16> */
[----:B------:R-:W-:Y:S01]  /*3390*/  MUFU.EX2 R199, R199 ;  /* 0x000000c700c77308 */ /* 0x000fe20000000800 */
[----:B------:R-:W-:-:S02]  /*33a0*/  WARPGROUP.DEPBAR.LE gsb0, 0x0 ;  /* 0x00008000000079c5 */ /* 0x000fc40000010000 */
[----:B0-----:R-:W-:-:S05]  /*33b0*/  F2FP.F16.F32.PACK_AB R152, R207, R156 ;  /* 0x0000009ccf98723e */ /* 0x001fca00000000ff */
[----:B------:R-:W0:Y:S01]  /*33c0*/  MUFU.EX2 R200, R200 ;  /* 0x000000c800c87308 */ /* 0x000e220000000800 */
[----:B--2---:R-:W-:Y:S01]  /*33d0*/  F2FP.F16.F32.PACK_AB R153, R208, R23 ;  /* 0x00000017d099723e */ /* 0x004fe200000000ff */
[----:B------:R-:W-:Y:S01]  /*33e0*/  FADD.FTZ R156, R156, R193 ;  /* 0x000000c19c9c7221 */ /* 0x000fe20000010000 */
[----:B------:R-:W-:Y:S01]  /*33f0*/  F2FP.F16.F32.PACK_AB R154, R161, R158 ;  /* 0x0000009ea19a723e */ /* 0x000fe200000000ff */
[----:B------:R-:W-:Y:S01]  /*3400*/  FADD.FTZ R23, R23, R194 ;  /* 0x000000c217177221 */ /* 0x000fe20000010000 */
[----:B---3--:R-:W-:Y:S01]  /*3410*/  F2FP.F16.F32.PACK_AB R155, R210, R157 ;  /* 0x0000009dd29b723e */ /* 0x008fe200000000ff */
[----:B------:R-:W-:Y:S02]  /*3420*/  FADD.FTZ R207, R207, R156 ;  /* 0x0000009ccfcf7221 */ /* 0x000fe40000010000 */
[----:B------:R-:W-:Y:S01]  /*3430*/  FADD.FTZ R208, R208, R23 ;  /* 0x00000017d0d07221 */ /* 0x000fe20000010000 */
[----:B------:R-:W-:Y:S01]  /*3440*/  WARPGROUP.ARRIVE ;  /* 0x00000000000079c5 */ /* 0x000fe20000000000 */
[----:B------:R-:W-:-:S02]  /*3450*/  FADD.FTZ R158, R158, R207 ;  /* 0x000000cf9e9e7221 */ /* 0x000fc40000010000 */
[----:B------:R-:W-:Y:S02]  /*3460*/  FADD.FTZ R157, R157, R208 ;  /* 0x000000d09d9d7221 */ /* 0x000fe40000010000 */
[----:B------:R-:W-:Y:S01]  /*3470*/  FADD.FTZ R158, R161, R158 ;  /* 0x0000009ea19e7221 */ /* 0x000fe20000010000 */
[----:B------:R-:W-:Y:S01]  /*3480*/  HGMMA.64x256x16.F32 R24, R152, gdesc[UR8].tnspB, R24, gsb0 ;  /* 0x43e0000898187df0 */ /* 0x000fe20008000818 */
[----:B------:R-:W-:Y:S01]  /*3490*/  UIADD3 UR10, UR7, 0x100, URZ ;  /* 0x00000100070a7890 */ /* 0x000fe2000fffe03f */
[----:B------:R-:W-:Y:S01]  /*34a0*/  FADD.FTZ R157, R210, R157 ;  /* 0x0000009dd29d7221 */ /* 0x000fe20000010000 */
[----:B------:R-:W-:Y:S01]  /*34b0*/  UMOV UR11, 0x40000040 ;  /* 0x40000040000b7882 */ /* 0x000fe20000000000 */
[----:B------:R-:W-:Y:S02]  /*34c0*/  WARPGROUP.DEPBAR.LE gsb0, 0x0 ;  /* 0x00008000000079c5 */ /* 0x000fe40000010000 */
[----:B----4-:R-:W-:Y:S01]  /*34d0*/  F2FP.F16.F32.PACK_AB R152, R162, R159 ;  /* 0x0000009fa298723e */ /* 0x010fe200000000ff */
[----:B------:R-:W-:Y:S01]  /*34e0*/  FADD.FTZ R159, R159, R158 ;  /* 0x0000009e9f9f7221 */ /* 0x000fe20000010000 */
[----:B-----5:R-:W-:Y:S01]  /*34f0*/  F2FP.F16.F32.PACK_AB R153, R165, R160 ;  /* 0x000000a0a599723e */ /* 0x020fe200000000ff */
[----:B------:R-:W-:Y:S01]  /*3500*/  FADD.FTZ R160, R160, R157 ;  /* 0x0000009da0a07221 */ /* 0x000fe20000010000 */
[----:B------:R-:W-:Y:S01]  /*3510*/  F2FP.F16.F32.PACK_AB R154, R166, R163 ;  /* 0x000000a3a69a723e */ /* 0x000fe200000000ff */
[----:B------:R-:W-:Y:S01]  /*3520*/  FADD.FTZ R162, R162, R159 ;  /* 0x0000009fa2a27221 */ /* 0x000fe20000010000 */
[----:B-1----:R-:W-:Y:S01]  /*3530*/  F2FP.F16.F32.PACK_AB R155, R167, R164 ;  /* 0x000000a4a79b723e */ /* 0x002fe200000000ff */
[----:B------:R-:W-:-:S02]  /*3540*/  FADD.FTZ R165, R165, R160 ;  /* 0x000000a0a5a57221 */ /* 0x000fc40000010000 */
[----:B------:R-:W-:Y:S01]  /*3550*/  FADD.FTZ R163, R163, R162 ;  /* 0x000000a2a3a37221 */ /* 0x000fe20000010000 */
[----:B------:R-:W-:Y:S01]  /*3560*/  WARPGROUP.ARRIVE ;  /* 0x00000000000079c5 */ /* 0x000fe20000000000 */
[----:B------:R-:W-:Y:S02]  /*3570*/  FADD.FTZ R164, R164, R165 ;  /* 0x000000a5a4a47221 */ /* 0x000fe40000010000 */
[----:B------:R-:W-:Y:S02]  /*3580*/  FADD.FTZ R166, R166, R163 ;  /* 0x000000a3a6a67221 */ /* 0x000fe40000010000 */
[----:B------:R-:W-:-:S07]  /*3590*/  FADD.FTZ R167, R167, R164 ;  /* 0x000000a4a7a77221 */ /* 0x000fce0000010000 */
[----:B------:R-:W-:Y:S01]  /*35a0*/  HGMMA.64x256x16.F32 R24, R152, gdesc[UR8].tnspB, R24, gsb0 ;  /* 0x43e0000898187df0 */ /* 0x000fe20008000818 */
[----:B------:R-:W-:Y:S01]  /*35b0*/  UIADD3 UR10, UR7, 0x180, URZ ;  /* 0x00000180070a7890 */ /* 0x000fe2000fffe03f */
[----:B------:R-:W-:Y:S01]  /*35c0*/  UMOV UR11, 0x40000040 ;  /* 0x40000040000b7882 */ /* 0x000fe20000000000 */
[----:B------:R-:W-:Y:S02]  /*35d0*/  WARPGROUP.DEPBAR.LE gsb0, 0x0 ;  /* 0x00008000000079c5 */ /* 0x000fe40000010000 */
[----:B------:R-:W-:Y:S01]  /*35e0*/  F2FP.F16.F32.PACK_AB R152, R170, R169 ;  /* 0x000000a9aa98723e */ /* 0x000fe200000000ff */
[----:B------:R-:W-:Y:S01]  /*35f0*/  FADD.FTZ R169, R169, R166 ;  /* 0x000000a6a9a97221 */ /* 0x000fe20000010000 */
[----:B------:R-:W-:Y:S01]  /*3600*/  F2FP.F16.F32.PACK_AB R153, R173, R168 ;  /* 0x000000a8ad99723e */ /* 0x000fe200000000ff */
[----:B------:R-:W-:Y:S01]  /*3610*/  FADD.FTZ R168, R168, R167 ;  /* 0x000000a7a8a87221 */ /* 0x000fe20000010000 */
[----:B------:R-:W-:Y:S01]  /*3620*/  F2FP.F16.F32.PACK_AB R154, R174, R171 ;  /* 0x000000abae9a723e */ /* 0x000fe200000000ff */
[----:B------:R-:W-:Y:S01]  /*3630*/  FADD.FTZ R170, R170, R169 ;  /* 0x000000a9aaaa7221 */ /* 0x000fe20000010000 */
[----:B------:R-:W-:Y:S01]  /*3640*/  F2FP.F16.F32.PACK_AB R155, R177, R172 ;  /* 0x000000acb19b723e */ /* 0x000fe200000000ff */
[----:B------:R-:W-:-:S02]  /*3650*/  FADD.FTZ R173, R173, R168 ;  /* 0x000000a8adad7221 */ /* 0x000fc40000010000 */
[----:B------:R-:W-:Y:S01]  /*3660*/  FADD.FTZ R171, R171, R170 ;  /* 0x000000aaabab7221 */ /* 0x000fe20000010000 */
[----:B------:R-:W-:Y:S01]  /*3670*/  WARPGROUP.ARRIVE ;  /* 0x00000000000079c5 */ /* 0x000fe20000000000 */
[----:B------:R-:W-:Y:S02]  /*3680*/  FADD.FTZ R172, R172, R173 ;  /* 0x000000adacac7221 */ /* 0x000fe40000010000 */
[----:B------:R-:W-:Y:S02]  /*3690*/  FADD.FTZ R174, R174, R171 ;  /* 0x000000abaeae7221 */ /* 0x000fe40000010000 */
[----:B------:R-:W-:-:S08]  /*36a0*/  FADD.FTZ R177, R177, R172 ;  /* 0x000000acb1b17221 */ /* 0x000fd00000010000 */
        /* <DEDUP_REMOVED lines=19> */
[----:B------:R-:W-:Y:S01]  /*37e0*/  R2UR UR7, R17 ;  /* 0x00000000110772ca */ /* 0x000fe200000e0000 */
[----:B------:R-:W-:-:S12]  /*37f0*/  UMOV UR11, 0x40000040 ;  /* 0x40000040000b7882 */ /* 0x000fd80000000000 */
[----:B------:R-:W-:-:S06]  /*3800*/  UISETP.GE.AND UP0, UPT, UR60, UR7, UPT ;  /* 0x000000073c00728c */ /* 0x000fcc000bf06270 */
[----:B------:R-:W-:Y:S01]  /*3810*/  PLOP3.LUT P2, PT, PT, PT, UP0, 0x80, 0x0 ;  /* 0x000000000000781c */ /* 0x000fe20003f4f008 */
[----:B------:R-:W-:Y:S02]  /*3820*/  WARPGROUP.DEPBAR.LE gsb0, 0x0 ;  /* 0x00008000000079c5 */ /* 0x000fe40000010000 */
[----:B------:R-:W-:Y:S01]  /*3830*/  F2FP.F16.F32.PACK_AB R152, R184, R179 ;  /* 0x000000b3b898723e */ /* 0x000fe200000000ff */
[----:B------:R-:W-:Y:S01]  /*3840*/  FADD.FTZ R179, R179, R178 ;  /* 0x000000b2b3b37221 */ /* 0x000fe20000010000 */
[C---:B------:R-:W-:Y:S01]  /*3850*/  F2FP.F16.F32.PACK_AB R153, R197.reuse, R188 ;  /* 0x000000bcc599723e */ /* 0x040fe200000000ff */
[----:B------:R-:W-:Y:S01]  /*3860*/  FADD.FTZ R188, R188, R187 ;  /* 0x000000bbbcbc7221 */ /* 0x000fe20000010000 */
[----:B------:R-:W-:Y:S01]  /*3870*/  F2FP.F16.F32.PACK_AB R154, R186, R183 ;  /* 0x000000b7ba9a723e */ /* 0x000fe200000000ff */
[----:B------:R-:W-:Y:S01]  /*3880*/  FADD.FTZ R184, R184, R179 ;  /* 0x000000b3b8b87221 */ /* 0x000fe20000010000 */
[----:B0-----:R-:W-:Y:S01]  /*3890*/  F2FP.F16.F32.PACK_AB R155, R200, R199 ;  /* 0x000000c7c89b723e */ /* 0x001fe200000000ff */
[----:B------:R-:W-:-:S02]  /*38a0*/  FADD.FTZ R188, R197, R188 ;  /* 0x000000bcc5bc7221 */ /* 0x000fc40000010000 */
[----:B------:R-:W-:Y:S01]  /*38b0*/  FADD.FTZ R23, R183, R184 ;  /* 0x000000b8b7177221 */ /* 0x000fe20000010000 */
[----:B------:R-:W-:Y:S01]  /*38c0*/  WARPGROUP.ARRIVE ;  /* 0x00000000000079c5 */ /* 0x000fe20000000000 */
[----:B------:R-:W-:Y:S02]  /*38d0*/  FADD.FTZ R199, R199, R188 ;  /* 0x000000bcc7c77221 */ /* 0x000fe40000010000 */
[----:B------:R-:W-:Y:S02]  /*38e0*/  FADD.FTZ R23, R186, R23 ;  /* 0x00000017ba177221 */ /* 0x000fe40000010000 */
[----:B------:R-:W-:Y:S01]  /*38f0*/  FADD.FTZ R201, R200, R199 ;  /* 0x000000c7c8c97221 */ /* 0x000fe20000010000 */
[----:B------:R-:W-:Y:S03]  /*3900*/  HGMMA.64x256x16.F32 R24, R152, gdesc[UR8].tnspB, R24, gsb0 ;  /* 0x43e0000898187df0 */ /* 0x000fe60008000818 */
[----:B------:R-:W-:-:S02]  /*3910*/  WARPGROUP.DEPBAR.LE gsb0, 0x0 ;  /* 0x00008000000079c5 */ /* 0x000fc40000010000 */
[----:B------:R0:W-:Y:S01]  /*3920*/  @!P1 SYNCS.ARRIVE.TRANS64.RED.A1T0 RZ, [R198+URZ], RZ ;  /* 0x000000ffc6ff99a7 */ /* 0x0001e2000810043f */
[----:B------:R-:W-:Y:S05]  /*3930*/  @!P2 BRA `(.L_x_9046) ;  /* 0x000000240038a947 */ /* 0x000fea0003800000 */
[----:B------:R-:W-:Y:S01]  /*3940*/  UMOV UR6, URZ ;  /* 0x0000003f00067c82 */ /* 0x000fe20008000000 */
[----:B------:R-:W-:Y:S02]  /*3950*/  IMAD.MOV.U32 R204, RZ, RZ, R21 ;  /* 0x000000ffffcc7224 */ /* 0x000fe400078e0015 */
[----:B------:R-:W-:Y:S02]  /*3960*/  IMAD.MOV.U32 R203, RZ, RZ, R20 ;  /* 0x000000ffffcb7224 */ /* 0x000fe400078e0014 */
[----:B------:R-:W-:Y:S02]  /*3970*/  IMAD.U32 R210, RZ, RZ, UR6 ;  /* 0x00000006ffd27e24 */ /* 0x000fe4000f8e00ff */
[----:B------:R-:W-:Y:S01]  /*3980*/  IMAD.U32 R209, RZ, RZ, UR60 ;  /* 0x0000003cffd17e24 */ /* 0x000fe2000f8e00ff */
[----:B------:R-:W-:-:S06]  /*3990*/  UMOV UR60, URZ ;  /* 0x0000003f003c7c82 */ /* 0x000fcc0008000000 */
.L_x_9055:
[----:B------:R-:W-:Y:S01]  /*39a0*/  R2UR UR6, R209 ;  /* 0x00000000d10672ca */ /* 0x000fe200000e0000 */
[----:B------:R-:W-:Y:S01]  /*39b0*/  UIADD3 UR60, UR60, 0x1, URZ ;  /* 0x000000013c3c7890 */ /* 0x000fe2000fffe03f */
[----:B------:R-:W-:Y:S02]  /*39c0*/  R2UR UR7, R210 ;  /* 0x00000000d20772ca */ /* 0x000fe400000e0000 */
[----:B------:R-:W-:Y:S01]  /*39d0*/  R2UR UR10, R17 ;  /* 0x00000000110a72ca */ /* 0x000fe200000e0000 */
[----:B------:R-:W-:-:S04]  /*39e0*/  UISETP.NE.AND UP0, UPT, UR60, 0x2, UPT ;  /* 0x000000023c00788c */ /* 0x000fc8000bf05270 */
[----:B------:R-:W-:-:S04]  /*39f0*/  USEL UR60, UR60, URZ, UP0 ;  /* 0x0000003f3c3c7287 */ /* 0x000fc80008000000 */
[----:B------:R-:W-:Y:S01]  /*3a00*/  IMAD.U32 R20, RZ, RZ, UR6 ;  /* 0x00000006ff147e24 */ /* 0x000fe2000f8e00ff */
[----:B------:R-:W-:-:S04]  /*3a10*/  UIADD3 UR6, UR6, -0x1, URZ ;  /* 0xffffffff06067890 */ /* 0x000fc8000fffe03f */
[----:B------:R-:W-:Y:S02]  /*3a20*/  ISETP.GT.AND P2, PT, R20, UR10, PT ;  /* 0x0000000a14007c0c */ /* 0x000fe4000bf44270 */
[----:B------:R-:W-:Y:S01]  /*3a30*/  IMAD.U32 R209, RZ, RZ, UR6 ;  /* 0x00000006ffd17e24 */ /* 0x000fe2000f8e00ff */
[----:B------:R-:W-:-:S04]  /*3a40*/  USEL UR6, URZ, 0x1, UP0 ;  /* 0x000000013f067887 */ /* 0x000fc80008000000 */
[----:B------:R-:W-:-:S06]  /*3a50*/  ULOP3.LUT UR7, UR7, UR6, URZ, 0x3c, !UPT ;  /* 0x0000000607077292 */ /* 0x000fcc000f8e3c3f */
[----:B------:R-:W-:Y:S01]  /*3a60*/  IMAD.U32 R210, RZ, RZ, UR7 ;  /* 0x00000007ffd27e24 */ /* 0x000fe2000f8e00ff */
[----:B-1----:R-:W-:Y:S06]  /*3a70*/  @!P0 BRA `(.L_x_9047) ;  /* 0x0000000000048947 */ /* 0x002fec0003800000 */
[----:B------:R-:W-:Y:S01]  /*3a80*/  BPT.TRAP 0x1 ;  /* 0x000000040000795c */ /* 0x000fe20000300000 */
.L_x_9047:
[----:B------:R-:W-:Y:S02]  /*3a90*/  R2UR UR7, R16 ;  /* 0x00000000100772ca */ /* 0x000fe400000e0000 */
[----:B------:R-:W-:-:S11]  /*3aa0*/  R2UR UR6, R210 ;  /* 0x00000000d20672ca */ /* 0x000fd600000e0000 */
[----:B------:R-:W-:Y:S02]  /*3ab0*/  ULEA UR61, UR60, UR7, 0x3 ;  /* 0x000000073c3d7291 */ /* 0x000fe4000f8e183f */
[----:B------:R-:W-:-:S05]  /*3ac0*/  IMAD.U32 R20, RZ, RZ, UR6 ;  /* 0x00000006ff147e24 */ /* 0x000fca000f8e00ff */
[----:B------:R-:W-:-:S04]  /*3ad0*/  SHF.L.U32 R20, R20, 0x1f, RZ ;  /* 0x0000001f14147819 */ /* 0x000fc800000006ff */
[----:B------:R1:W2:Y:S01]  /*3ae0*/  SYNCS.PHASECHK.TRANS64.TRYWAIT P3, [UR61+0x32430], R20 ;  /* 0x03243014ff0075a7 */ /* 0x0002a2000806017d */
[----:B------:R-:W-:Y:S05]  /*3af0*/  @!P0 BRA `(.L_x_9048) ;  /* 0x0000000000048947 */ /* 0x000fea0003800000 */
[----:B------:R-:W-:Y:S01]  /*3b00*/  BPT.TRAP 0x1 ;  /* 0x000000040000795c */ /* 0x000fe20000300000 */
.L_x_9048:
[----:B--2---:R-:W-:Y:S05]  /*3b10*/  @P3 BRA `(.L_x_9049) ;  /* 0x0000000000083947 */ /* 0x004fea0003800000 */
[----:B------:R-:W2:Y:S02]  /*3b20*/  SYNCS.PHASECHK.TRANS64.TRYWAIT P3, [UR61+0x32430], R20 ;  /* 0x03243014ff0075a7 */ /* 0x000ea4000806017d */
[----:B--2---:R-:W-:Y:S05]  /*3b30*/  @!P3 BRA `(.L_x_9050) ;  /* 0x0000009c00ecb947 */ /* 0x004fea0003800000 */
.L_x_9049:
[----:B------:R-:W-:Y:S01]  /*3b40*/  R2UR UR6, R0 ;  /* 0x00000000000672ca */ /* 0x000fe200000e0000 */
[----:B0-----:R-:W-:Y:S01]  /*3b50*/  WARPGROUP.ARRIVE ;  /* 0x00000000000079c5 */ /* 0x001fe20000000000 */
[----:B--2---:R-:W-:Y:S01]  /*3b60*/  MOV R21, UR21 ;  /* 0x0000001500157c02 */ /* 0x004fe20008000f00 */
        /* <DEDUP_REMOVED lines=9> */
[----:B------:R-:W-:Y:S01]  /*3c00*/  UIMAD UR6, UR60, 0x300, UR6 ;  /* 0x000003003c0678a4 */ /* 0x000fe2000f8e0206 */
[----:B------:R-:W-:Y:S02]  /*3c10*/  R2UR UR16, R4 ;  /* 0x00000000041072ca */ /* 0x000fe400000e0000 */
[----:B------:R-:W-:Y:S01]  /*3c20*/  R2UR UR17, R5 ;  /* 0x00000000051172ca */ /* 0x000fe200000e0000 */
[----:B------:R-:W-:Y:S01]  /*3c30*/  UIADD3 UR7, UR6, 0x2, URZ ;  /* 0x0000000206077890 */ /* 0x000fe2000fffe03f */
[----:B------:R-:W-:Y:S02]  /*3c40*/  MOV R205, UR13 ;  /* 0x0000000d00cd7c02 */ /* 0x000fe40008000f00 */
[----:B------:R-:W-:Y:S01]  /*3c50*/  UMOV UR22, UR6 ;  /* 0x0000000600167c82 */ /* 0x000fe20008000000 */
[----:B------:R-:W-:Y:S01]  /*3c60*/  MOV R207, UR12 ;  /* 0x0000000c00cf7c02 */ /* 0x000fe20008000f00 */
[----:B------:R-:W-:Y:S01]  /*3c70*/  HGMMA.64x96x16.F32 R152, gdesc[UR20], RZ, !UPT, gsb0 ;  /* 0x01600000149879f0 */ /* 0x000fe2000c0008ff */
[----:B------:R-:W-:Y:S01]  /*3c80*/  R2UR UR12, R6 ;  /* 0x00000000060c72ca */ /* 0x000fe200000e0000 */
[----:B------:R-:W-:Y:S01]  /*3c90*/  UMOV UR18, UR7 ;  /* 0x0000000700127c82 */ /* 0x000fe20008000000 */
[----:B------:R-:W-:Y:S01]  /*3ca0*/  R2UR UR13, R7 ;  /* 0x00000000070d72ca */ /* 0x000fe200000e0000 */
[----:B------:R-:W-:Y:S01]  /*3cb0*/  UIADD3 UR7, UR6, 0x4, URZ ;  /* 0x0000000406077890 */ /* 0x000fe2000fffe03f */
[----:B------:R-:W-:Y:S01]  /*3cc0*/  MOV R208, UR9 ;  /* 0x0000000900d07c02 */ /* 0x000fe20008000f00 */
[----:B------:R-:W-:Y:S01]  /*3cd0*/  UIADD3 UR6, UR6, 0x6, URZ ;  /* 0x0000000606067890 */ /* 0x000fe2000fffe03f */
[----:B------:R-:W-:-:S02]  /*3ce0*/  MOV R211, UR8 ;  /* 0x0000000800d37c02 */ /* 0x000fc40008000f00 */
[----:B------:R-:W-:Y:S02]  /*3cf0*/  R2UR UR8, R8 ;  /* 0x00000000080872ca */ /* 0x000fe400000e0000 */
[----:B------:R-:W-:Y:S01]  /*3d00*/  UMOV UR14, UR7 ;  /* 0x00000007000e7c82 */ /* 0x000fe20008000000 */
[----:B------:R-:W-:Y:S01]  /*3d10*/  R2UR UR9, R9 ;  /* 0x00000000090972ca */ /* 0x000fe200000e0000 */
[----:B------:R-:W-:Y:S01]  /*3d20*/  UMOV UR10, UR6 ;  /* 0x00000006000a7c82 */ /* 0x000fe20008000000 */
        /* <DEDUP_REMOVED lines=18> */
[----:B------:R-:W-:-:S12]  /*3e50*/  @!P0 BRA `(.L_x_9051) ;  /* 0x0000000000048947 */ /* 0x000fd80003800000 */
[----:B------:R-:W-:Y:S01]  /*3e60*/  BPT.TRAP 0x1 ;  /* 0x000000040000795c */ /* 0x000fe20000300000 */
.L_x_9051:
[----:B------:R0:W2:Y:S01]  /*3e70*/  SYNCS.PHASECHK.TRANS64.TRYWAIT P3, [UR61+0x32450], R20 ;  /* 0x03245014ff0075a7 */ /* 0x0000a2000806017d */
[----:B------:R-:W-:Y:S05]  /*3e80*/  @!P0 BRA `(.L_x_9052) ;  /* 0x0000000000048947 */ /* 0x000fea0003800000 */
[----:B------:R-:W-:Y:S01]  /*3e90*/  BPT.TRAP 0x1 ;  /* 0x000000040000795c */ /* 0x000fe20000300000 */
.L_x_9052:
[----:B--2---:R-:W-:Y:S05]  /*3ea0*/  @P3 BRA `(.L_x_9053) ;  /* 0x0000000000083947 */ /* 0x004fea0003800000 */
[----:B------:R-:W2:Y:S02]  /*3eb0*/  SYNCS.PHASECHK.TRANS64.TRYWAIT P3, [UR61+0x32450], R20 ;  /* 0x03245014ff0075a7 */ /* 0x000ea4000806017d */
[----:B--2---:R-:W-:Y:S05]  /*3ec0*/  @!P3 BRA `(.L_x_9054) ;  /* 0x0000009c0020b947 */ /* 0x004fea0003800000 */
.L_x_9053:
[----:B------:R-:W-:Y:S01]  /*3ed0*/  R2UR UR6, R14 ;  /* 0x000000000e0672ca */ /* 0x000fe200000e0000 */
[----:B------:R-:W-:Y:S01]  /*3ee0*/  WARPGROUP.ARRIVE ;  /* 0x00000000000079c5 */ /* 0x000fe20000000000 */
[----:B012---:R-:W-:Y:S01]  /*3ef0*/  MOV R20, UR49 ;  /* 0x0000003100147c02 */ /* 0x007fe20008000f00 */
[----:B------:R-:W-:Y:S01]  /*3f00*/  UMOV UR51, 0x40000040 ;  /* 0x4000004000337882 */ /* 0x000fe20000000000 */
[----:B------:R-:W-:Y:S01]  /*3f10*/  MOV R21, UR48 ;  /* 0x0000003000157c02 */ /* 0x000fe20008000f00 */
        /* <DEDUP_REMOVED lines=8> */
[----:B------:R-:W-:Y:S01]  /*3fa0*/  UIMAD UR58, UR60, 0xc00, UR6 ;  /* 0x00000c003c3a78a4 */ /* 0x000fe2000f8e0206 */
[----:B------:R-:W-:Y:S01]  /*3fb0*/  R2UR UR52, R12 ;  /* 0x000000000c3472ca */ /* 0x000fe200000e0000 */
[----:B------:R-:W-:Y:S01]  /*3fc0*/  UMOV UR19, 0x40000040 ;  /* 0x4000004000137882 */ /* 0x000fe20000000000 */
[----:B------:R-:W-:Y:S01]  /*3fd0*/  R2UR UR53, R13 ;  /* 0x000000000d3572ca */ /* 0x000fe200000e0000 */
[----:B------:R-:W-:Y:S01]  /*3fe0*/  UIADD3 UR6, UR58, 0x2, URZ ;  /* 0x000000023a067890 */ /* 0x000fe2000fffe03f */
[----:B------:R-:W-:Y:S01]  /*3ff0*/  IMAD.U32 R211, RZ, RZ, UR61 ;  /* 0x0000003dffd37e24 */ /* 0x000fe2000f8e00ff */
[----:B------:R-:W-:-:S02]  /*4000*/  UIADD3 UR10, UR58, 0x6, URZ ;  /* 0x000000063a0a7890 */ /* 0x000fc4000fffe03f */
[----:B------:R-:W-:Y:S01]  /*4010*/  UMOV UR50, UR58 ;  /* 0x0000003a00327c82 */ /* 0x000fe20008000000 */
[----:B------:R-:W-:Y:S01]  /*4020*/  UIADD3 UR14, UR58, 0x300, URZ ;  /* 0x000003003a0e7890 */ /* 0x000fe2000fffe03f */
[----:B------:R-:W-:Y:S01]  /*4030*/  HGMMA.64x96x16.F32 R152, gdesc[UR48], R152, gsb0 ;  /* 0x01600000309879f0 */ /* 0x000fe20008000898 */
[----:B------:R-:W-:Y:S01]  /*4040*/  UMOV UR54, UR6 ;  /* 0x0000000600367c82 */ /* 0x000fe20008000000 */
[----:B------:R-:W-:Y:S01]  /*4050*/  UIADD3 UR6, UR58, 0x4, URZ ;  /* 0x000000043a067890 */ /* 0x000fe2000fffe03f */
[----:B------:R-:W-:Y:S01]  /*4060*/  R2UR UR49, R20 ;  /* 0x00000000143172ca */ /* 0x000fe200000e0000 */
[----:B------:R-:W-:Y:S01]  /*4070*/  UIADD3 UR18, UR58, 0x302, URZ ;  /* 0x000003023a127890 */ /* 0x000fe2000fffe03f */
[----:B------:R-:W-:Y:S01]  /*4080*/  R2UR UR48, R21 ;  /* 0x00000000153072ca */ /* 0x000fe200000e0000 */
[----:B------:R-:W-:Y:S01]  /*4090*/  UIADD3 UR22, UR58, 0x304, URZ ;  /* 0x000003043a167890 */ /* 0x000fe2000fffe03f */
[----:B------:R-:W-:Y:S01]  /*40a0*/  UMOV UR23, 0x40000040 ;  /* 0x4000004000177882 */ /* 0x000fe20000000000 */
        /* <DEDUP_REMOVED lines=14> */
[----:B------:R-:W-:Y:S01]  /*4190*/  UMOV UR59, 0x40000040 ;  /* 0x40000040003b7882 */ /* 0x000fe20000000000 */
[----:B------:R-:W-:-:S02]  /*41a0*/  WARPGROUP.DEPBAR.LE gsb0, 0x0 ;  /* 0x00008000000079c5 */ /* 0x000fc40000010000 */
[----:B------:R-:W-:-:S06]  /*41b0*/  WARPGROUP.ARRIVE ;  /* 0x00000000000079c5 */ /* 0x000fcc0000000000 */
[----:B------:R-:W-:Y:S01]  /*41c0*/  HGMMA.64x96x16.F32 R152, gdesc[UR52], R152, gsb0 ;  /* 0x01600000349879f0 */ /* 0x000fe20008000898 */
[----:B------:R-:W-:Y:S01]  /*41d0*/  R2UR UR53, R22 ;  /* 0x00000000163572ca */ /* 0x000fe200000e0000 */
[----:B------:R-:W-:Y:S01]  /*41e0*/  UIADD3 UR54, UR58, 0x904, URZ ;  /* 0x000009043a367890 */ /* 0x000fe2000fffe03f */
[----:B------:R-:W-:Y:S01]  /*41f0*/  R2UR UR52, R200 ;  /* 0x00000000c83472ca */ /* 0x000fe200000e0000 */
[----:B------:R-:W-:Y:S01]  /*4200*/  UMOV UR55, 0x40000040 ;  /* 0x4000004000377882 */ /* 0x000fe20000000000 */
[----:B------:R-:W-:Y:S01]  /*4210*/  UIADD3 UR58, UR58, 0x906, URZ ;  /* 0x000009063a3a7890 */ /* 0x000fe2000fffe03f */
[----:B------:R-:W-:Y:S02]  /*4220*/  WARPGROUP.DEPBAR.LE gsb0, 0x0 ;  /* 0x00008000000079c5 */ /* 0x000fe40000010000 */
[----:B------:R-:W-:-:S06]  /*4230*/  WARPGROUP.ARRIVE ;  /* 0x00000000000079c5 */ /* 0x000fcc0000000000 */
[----:B------:R-:W-:Y:S01]  /*4240*/  HGMMA.64x96x16.F32 R152, gdesc[UR4], R152, gsb0 ;  /* 0x01600000049879f0 */ /* 0x000fe20008000898 */
[----:B------:R-:W-:Y:S01]  /*4250*/  ULDC UR6, c[0x0][0xa80] ;  /* 0x0002a00000067ab9 */ /* 0x000fe20000000800 */
[----:B------:R-:W-:-:S13]  /*4260*/  R2UR UR7, R206 ;  /* 0x00000000ce0772ca */ /* 0x000fda00000e0000 */
[----:B------:R-:W-:Y:S01]  /*4270*/  UIMAD UR7, UR60, 0xc00, UR7 ;  /* 0x00000c003c0778a4 */ /* 0x000fe2000f8e0207 */
[----:B------:R-:W-:Y:S02]  /*4280*/  WARPGROUP.DEPBAR.LE gsb0, 0x0 ;  /* 0x00008000000079c5 */ /* 0x000fe40000010000 */
[----:B------:R-:W-:-:S06]  /*4290*/  WARPGROUP.ARRIVE ;  /* 0x00000000000079c5 */ /* 0x000fcc0000000000 */
[----:B------:R-:W-:Y:S01]  /*42a0*/  HGMMA.64x96x16.F32 R152, gdesc[UR8], R152, gsb0 ;  /* 0x01600000089879f0 */ /* 0x000fe20008000898 */
        /* <DEDUP_REMOVED lines=81> */
[----:B------:R-:W-:-:S03]  /*47c0*/  FMNMX.FTZ R20, R190, R21, !PT ;  /* 0x00000015be147209 */ /* 0x000fc60007810000 */
[----:B------:R-:W0:Y:S01]  /*47d0*/  SHFL.BFLY PT, R205, R22, 0x2, 0x1f ;  /* 0x0c401f0016cd7f89 */ /* 0x000e2200000e0000 */
[----:B------:R-:W-:-:S04]  /*47e0*/  FMNMX.FTZ R21, R191, R20, !PT ;  /* 0x00000014bf157209 */ /* 0x000fc80007810000 */
[----:B------:R-:W-:-:S04]  /*47f0*/  FMNMX.FTZ R20, R194, R21, !PT ;  /* 0x00000015c2147209 */ /* 0x000fc80007810000 */
[----:B------:R-:W-:-:S04]  /*4800*/  FMNMX.FTZ R21, R195, R20, !PT ;  /* 0x00000014c3157209 */ /* 0x000fc80007810000 */
[----:B------:R-:W-:-:S04]  /*4810*/  FMNMX.FTZ R20, R198, R21, !PT ;  /* 0x00000015c6147209 */ /* 0x000fc80007810000 */
[----:B------:R-:W-:-:S05]  /*4820*/  FMNMX.FTZ R21, R199, R20, !PT ;  /* 0x00000014c7157209 */ /* 0x000fca0007810000 */
[----:B------:R-:W1:Y:S01]  /*4830*/  SHFL.BFLY PT, R20, R21, 0x2, 0x1f ;  /* 0x0c401f0015147f89 */ /* 0x000e6200000e0000 */
[----:B0-----:R-:W-:-:S05]  /*4840*/  FMNMX.FTZ R202, R22, R205, !PT ;  /* 0x000000cd16ca7209 */ /* 0x001fca0007810000 */
[----:B------:R-:W0:Y:S01]  /*4850*/  SHFL.BFLY PT, R205, R202, 0x1, 0x1f ;  /* 0x0c201f00cacd7f89 */ /* 0x000e2200000e0000 */
[----:B-1----:R-:W-:-:S05]  /*4860*/  FMNMX.FTZ R207, R21, R20, !PT ;  /* 0x0000001415cf7209 */ /* 0x002fca0007810000 */
[----:B------:R-:W1:Y:S01]  /*4870*/  SHFL.BFLY PT, R22, R207, 0x1, 0x1f ;  /* 0x0c201f00cf167f89 */ /* 0x000e6200000e0000 */
[----:B0-----:R-:W-:-:S05]  /*4880*/  FMNMX.FTZ R20, R202, R205, !PT ;  /* 0x000000cdca147209 */ /* 0x001fca0007810000 */
[C---:B------:R-:W-:Y:S01]  /*4890*/  FMUL.FTZ R205, R20.reuse, UR6 ;  /* 0x0000000614cd7c20 */ /* 0x040fe20008410000 */
[----:B------:R-:W-:-:S03]  /*48a0*/  FADD.FTZ R200, -R20, R203 ;  /* 0x000000cb14c87221 */ /* 0x000fc60000010100 */
[--C-:B------:R-:W-:Y:S01]  /*48b0*/  FFMA.FTZ R203, R152, UR6, -R205.reuse ;  /* 0x0000000698cb7c23 */ /* 0x100fe200080108cd */
[----:B------:R-:W-:Y:S02]  /*48c0*/  @!P1 VIADD R152, R211, 0x32440 ;  /* 0x00032440d3989836 */ /* 0x000fe40000000000 */
[----:B------:R-:W-:Y:S01]  /*48d0*/  FMUL.FTZ R200, R200, UR6 ;  /* 0x00000006c8c87c20 */ /* 0x000fe20008410000 */
[--C-:B------:R-:W-:Y:S01]  /*48e0*/  FFMA.FTZ R202, R153, UR6, -R205.reuse ;  /* 0x0000000699ca7c23 */ /* 0x100fe200080108cd */
[--C-:B------:R-:W-:Y:S01]  /*48f0*/  FFMA.FTZ R156, R156, UR6, -R205.reuse ;  /* 0x000000069c9c7c23 */ /* 0x100fe200080108cd */
[--C-:B------:R-:W-:Y:S01]  /*4900*/  FFMA.FTZ R157, R157, UR6, -R205.reuse ;  /* 0x000000069d9d7c23 */ /* 0x100fe200080108cd */
[----:B------:R-:W-:Y:S01]  /*4910*/  @!P1 PRMT R152, RZ, 0x654, R152 ;  /* 0x00000654ff989816 */ /* 0x000fe20000000098 */
[----:B------:R-:W-:Y:S01]  /*4920*/  MUFU.EX2 R203, R203 ;  /* 0x000000cb00cb7308 */ /* 0x000fe20000000800 */
[--C-:B------:R-:W-:Y:S01]  /*4930*/  FFMA.FTZ R160, R160, UR6, -R205.reuse ;  /* 0x00000006a0a07c23 */ /* 0x100fe200080108cd */
[--C-:B------:R-:W-:Y:S01]  /*4940*/  FFMA.FTZ R161, R161, UR6, -R205.reuse ;  /* 0x00000006a1a17c23 */ /* 0x100fe200080108cd */
[--C-:B------:R-:W-:Y:S01]  /*4950*/  FFMA.FTZ R164, R164, UR6, -R205.reuse ;  /* 0x00000006a4a47c23 */ /* 0x100fe200080108cd */
[--C-:B------:R-:W-:Y:S01]  /*4960*/  FFMA.FTZ R165, R165, UR6, -R205.reuse ;  /* 0x00000006a5a57c23 */ /* 0x100fe200080108cd */
[--C-:B------:R-:W-:Y:S01]  /*4970*/  FFMA.FTZ R168, R168, UR6, -R205.reuse ;  /* 0x00000006a8a87c23 */ /* 0x100fe200080108cd */
[----:B-1----:R-:W-:Y:S01]  /*4980*/  FMNMX.FTZ R21, R207, R22, !PT ;  /* 0x00000016cf157209 */ /* 0x002fe20007810000 */
[--C-:B------:R-:W-:Y:S01]  /*4990*/  FFMA.FTZ R169, R169, UR6, -R205.reuse ;  /* 0x00000006a9a97c23 */ /* 0x100fe200080108cd */
[----:B------:R-:W0:Y:S01]  /*49a0*/  MUFU.EX2 R200, R200 ;  /* 0x000000c800c87308 */ /* 0x000e220000000800 */
[--C-:B------:R-:W-:Y:S01]  /*49b0*/  FFMA.FTZ R172, R172, UR6, -R205.reuse ;  /* 0x00000006acac7c23 */ /* 0x100fe200080108cd */
[--C-:B------:R-:W-:Y:S01]  /*49c0*/  FFMA.FTZ R173, R173, UR6, -R205.reuse ;  /* 0x00000006adad7c23 */ /* 0x100fe200080108cd */
[C---:B------:R-:W-:Y:S01]  /*49d0*/  FADD.FTZ R22, -R21.reuse, R204 ;  /* 0x000000cc15167221 */ /* 0x040fe20000010100 */
[----:B------:R-:W-:Y:S01]  /*49e0*/  FMUL.FTZ R212, R21, UR6 ;  /* 0x0000000615d47c20 */ /* 0x000fe20008410000 */
[--C-:B------:R-:W-:Y:S01]  /*49f0*/  FFMA.FTZ R176, R176, UR6, -R205.reuse ;  /* 0x00000006b0b07c23 */ /* 0x100fe200080108cd */
[--C-:B------:R-:W-:Y:S01]  /*4a00*/  FFMA.FTZ R177, R177, UR6, -R205.reuse ;  /* 0x00000006b1b17c23 */ /* 0x100fe200080108cd */
[----:B------:R-:W-:Y:S01]  /*4a10*/  FMUL.FTZ R204, R22, UR6 ;  /* 0x0000000616cc7c20 */ /* 0x000fe20008410000 */
[----:B------:R-:W-:Y:S01]  /*4a20*/  IADD3 R22, -R19, 0xb, RZ ;  /* 0x0000000b13167810 */ /* 0x000fe20007ffe1ff */
[--C-:B------:R-:W-:Y:S01]  /*4a30*/  FFMA.FTZ R207, R154, UR6, -R212.reuse ;  /* 0x000000069acf7c23 */ /* 0x100fe200080108d4 */
[--C-:B------:R-:W-:Y:S01]  /*4a40*/  FFMA.FTZ R208, R155, UR6, -R212.reuse ;  /* 0x000000069bd07c23 */ /* 0x100fe200080108d4 */
[--C-:B------:R-:W-:Y:S01]  /*4a50*/  FFMA.FTZ R158, R158, UR6, -R212.reuse ;  /* 0x000000069e9e7c23 */ /* 0x100fe200080108d4 */
[--C-:B------:R-:W-:Y:S01]  /*4a60*/  FFMA.FTZ R159, R159, UR6, -R212.reuse ;  /* 0x000000069f9f7c23 */ /* 0x100fe200080108d4 */
[----:B------:R1:W-:Y:S06]  /*4a70*/  BAR.ARV R22, 0x100 ;  /* 0x000400160000751d */ /* 0x0003ec0000002000 */
[----:B------:R2:W-:Y:S01]  /*4a80*/  @!P1 SYNCS.ARRIVE.TRANS64.RED.A1T0 RZ, [R152+URZ], RZ ;  /* 0x000000ff98ff99a7 */ /* 0x0005e2000810043f */
[----:B------:R-:W3:Y:S01]  /*4a90*/  MUFU.EX2 R204, R204 ;  /* 0x000000cc00cc7308 */ /* 0x000ee20000000800 */
[-C--:B0-----:R-:W-:Y:S01]  /*4aa0*/  FMUL.FTZ R24, R24, R200.reuse ;  /* 0x000000c818187220 */ /* 0x081fe20000410000 */
        /* <DEDUP_REMOVED lines=134> */
[----:B--2---:R-:W-:Y:S01]  /*5310*/  F2FP.F16.F32.PACK_AB R152, R202, R203 ;  /* 0x000000cbca98723e */ /* 0x004fe200000000ff */
[--C-:B------:R-:W-:Y:S01]  /*5320*/  FFMA.FTZ R162, R162, UR6, -R212.reuse ;  /* 0x00000006a2a27c23 */ /* 0x100fe200080108d4 */
[----:B0-----:R-:W-:Y:S01]  /*5330*/  F2FP.F16.F32.PACK_AB R154, R157, R156 ;  /* 0x0000009c9d9a723e */ /* 0x001fe200000000ff */
[--C-:B------:R-:W-:Y:S01]  /*5340*/  FFMA.FTZ R163, R163, UR6, -R212.reuse ;  /* 0x00000006a3a37c23 */ /* 0x100fe200080108d4 */
[----:B----4-:R-:W-:Y:S01]  /*5350*/  F2FP.F16.F32.PACK_AB R153, R208, R207 ;  /* 0x000000cfd099723e */ /* 0x010fe200000000ff */
[--C-:B------:R-:W-:Y:S01]  /*5360*/  FFMA.FTZ R166, R166, UR6, -R212.reuse ;  /* 0x00000006a6a67c23 */ /* 0x100fe200080108d4 */
[----:B-----5:R-:W-:Y:S01]  /*5370*/  F2FP.F16.F32.PACK_AB R155, R159, R158 ;  /* 0x0000009e9f9b723e */ /* 0x020fe200000000ff */
[----:B------:R1:W-:Y:S01]  /*5380*/  BAR.SYNC.DEFER_BLOCKING R15, 0x100 ;  /* 0x0004000f0000751d */ /* 0x0003e20000010000 */
        /* <DEDUP_REMOVED lines=23> */
[----:B------:R-:W-:Y:S01]  /*5500*/  WARPGROUP.ARRIVE ;  /* 0x00000000000079c5 */ /* 0x000fe20000000000 */
[--C-:B------:R-:W-:Y:S01]  /*5510*/  FFMA.FTZ R193, R193, UR6, -R205.reuse ;  /* 0x00000006c1c17c23 */ /* 0x100fe200080108cd */
[--C-:B------:R-:W-:Y:S01]  /*5520*/  FFMA.FTZ R196, R196, UR6, -R205.reuse ;  /* 0x00000006c4c47c23 */ /* 0x100fe200080108cd */
[----:B------:R-:W-:Y:S01]  /*5530*/  FFMA.FTZ R197, R197, UR6, -R205 ;  /* 0x00000006c5c57c23 */ /* 0x000fe200080108cd */
[--C-:B------:R-:W-:Y:S01]  /*5540*/  FFMA.FTZ R194, R194, UR6, -R212.reuse ;  /* 0x00000006c2c27c23 */ /* 0x100fe200080108d4 */
[--C-:B------:R-:W-:Y:S01]  /*5550*/  FFMA.FTZ R195, R195, UR6, -R212.reuse ;  /* 0x00000006c3c37c23 */ /* 0x100fe200080108d4 */
[----:B------:R-:W-:Y:S01]  /*5560*/  HGMMA.64x256x16.F32 R24, R152, gdesc[UR8].tnspB, R24, gsb0 ;  /* 0x43e0000898187df0 */ /* 0x000fe20008000818 */
[----:B------:R-:W-:Y:S01]  /*5570*/  MUFU.EX2 R165, R165 ;  /* 0x000000a500a57308 */ /* 0x000fe20000000800 */
[----:B------:R-:W-:Y:S01]  /*5580*/  UIADD3 UR10, UR7, 0x80, URZ ;  /* 0x00000080070a7890 */ /* 0x000fe2000fffe03f */
[--C-:B------:R-:W-:Y:S01]  /*5590*/  FFMA.FTZ R198, R198, UR6, -R212.reuse ;  /* 0x00000006c6c67c23 */ /* 0x100fe200080108d4 */
[----:B------:R-:W-:Y:S01]  /*55a0*/  UMOV UR11, 0x40000040 ;  /* 0x40000040000b7882 */ /* 0x000fe20000000000 */
[----:B------:R-:W-:Y:S01]  /*55b0*/  FFMA.FTZ R199, R199, UR6, -R212 ;  /* 0x00000006c7c77c23 */ /* 0x000fe200080108d4 */
[----:B------:R-:W-:Y:S01]  /*55c0*/  FFMA.FTZ R23, R200, R23, R203 ;  /* 0x00000017c8177223 */ /* 0x000fe200000100cb */
[----:B------:R-:W-:Y:S01]  /*55d0*/  FFMA.FTZ R201, R204, R201, R207 ;  /* 0x000000c9ccc97223 */ /* 0x000fe200000100cf */
        /* <DEDUP_REMOVED lines=9> */
[----:B------:R-:W2:Y:S01]  /*5670*/  MUFU.EX2 R163, R163 ;  /* 0x000000a300a37308 */ /* 0x000ea20000000800 */
[----:B------:R-:W-:Y:S01]  /*5680*/  FADD.FTZ R157, R157, R156 ;  /* 0x0000009c9d9d7221 */ /* 0x000fe20000010000 */
[----:B------:R-:W-:-:S06]  /*5690*/  FADD.FTZ R159, R159, R158 ;  /* 0x0000009e9f9f7221 */ /* 0x000fcc0000010000 */
        /* <DEDUP_REMOVED lines=40> */
[----:B------:R-:W-:Y:S01]  /*5920*/  MUFU.EX2 R198, R198 ;  /* 0x000000c600c67308 */ /* 0x000fe20000000800 */
[----:B------:R-:W-:Y:S01]  /*5930*/  WARPGROUP.ARRIVE ;  /* 0x00000000000079c5 */ /* 0x000fe20000000000 */
[----:B------:R-:W-:Y:S01]  /*5940*/  FADD.FTZ R163, R163, R162 ;  /* 0x000000a2a3a37221 */ /* 0x000fe20000010000 */
[----:B------:R-:W-:-:S03]  /*5950*/  FADD.FTZ R164, R164, R161 ;  /* 0x000000a1a4a47221 */ /* 0x000fc60000010000 */
[----:B------:R-:W-:Y:S01]  /*5960*/  FADD.FTZ R166, R166, R163 ;  /* 0x000000a3a6a67221 */ /* 0x000fe20000010000 */
[----:B------:R-:W-:Y:S01]  /*5970*/  HGMMA.64x256x16.F32 R24, R152, gdesc[UR8].tnspB, R24, gsb0 ;  /* 0x43e0000898187df0 */ /* 0x000fe20008000818 */
[----:B------:R-:W-:Y:S01]  /*5980*/  UIADD3 UR10, UR7, 0x100, URZ ;  /* 0x00000100070a7890 */ /* 0x000fe2000fffe03f */
[----:B------:R-:W2:Y:S01]  /*5990*/  MUFU.EX2 R199, R199 ;  /* 0x000000c700c77308 */ /* 0x000ea20000000800 */
[----:B------:R-:W-:Y:S01]  /*59a0*/  UMOV UR11, 0x40000040 ;  /* 0x40000040000b7882 */ /* 0x000fe20000000000 */
[----:B------:R-:W-:Y:S01]  /*59b0*/  FADD.FTZ R165, R165, R164 ;  /* 0x000000a4a5a57221 */ /* 0x000fe20000010000 */
[----:B------:R-:W-:Y:S01]  /*59c0*/  FADD.FTZ R167, R167, R166 ;  /* 0x000000a6a7a77221 */ /* 0x000fe20000010000 */
        /* <DEDUP_REMOVED lines=13> */
[----:B------:R-:W-:-:S05]  /*5aa0*/  FADD.FTZ R175, R175, R174 ;  /* 0x000000aeafaf7221 */ /* 0x000fca0000010000 */
        /* <DEDUP_REMOVED lines=40> */
[----:B0-----:R-:W-:Y:S01]  /*5d30*/  F2FP.F16.F32.PACK_AB R153, R195, R194 ;  /* 0x000000c2c399723e */ /* 0x001fe200000000ff */
[----:B------:R-:W-:Y:S01]  /*5d40*/  FADD.FTZ R194, R194, R191 ;  /* 0x000000bfc2c27221 */ /* 0x000fe20000010000 */
[----:B------:R-:W-:Y:S01]  /*5d50*/  F2FP.F16.F32.PACK_AB R154, R197, R196 ;  /* 0x000000c4c59a723e */ /* 0x000fe200000000ff */
[----:B------:R-:W-:Y:S01]  /*5d60*/  FADD.FTZ R193, R193, R192 ;  /* 0x000000c0c1c17221 */ /* 0x000fe20000010000 */
[----:B--2---:R-:W-:Y:S01]  /*5d70*/  F2FP.F16.F32.PACK_AB R155, R199, R198 ;  /* 0x000000c6c79b723e */ /* 0x004fe200000000ff */
[----:B------:R-:W-:-:S02]  /*5d80*/  FADD.FTZ R195, R195, R194 ;  /* 0x000000c2c3c37221 */ /* 0x000fc40000010000 */
[----:B------:R-:W-:Y:S01]  /*5d90*/  FADD.FTZ R196, R196, R193 ;  /* 0x000000c1c4c47221 */ /* 0x000fe20000010000 */
[----:B------:R-:W-:Y:S01]  /*5da0*/  WARPGROUP.ARRIVE ;  /* 0x00000000000079c5 */ /* 0x000fe20000000000 */
[----:B------:R-:W-:Y:S02]  /*5db0*/  FADD.FTZ R198, R198, R195 ;  /* 0x000000c3c6c67221 */ /* 0x000fe40000010000 */
[----:B------:R-:W-:Y:S02]  /*5dc0*/  FADD.FTZ R23, R197, R196 ;  /* 0x000000c4c5177221 */ /* 0x000fe40000010000 */
[----:B------:R-:W-:-:S08]  /*5dd0*/  FADD.FTZ R201, R199, R198 ;  /* 0x000000c6c7c97221 */ /* 0x000fd00000010000 */
[----:B------:R-:W-:Y:S03]  /*5de0*/  HGMMA.64x256x16.F32 R24, R152, gdesc[UR8].tnspB, R24, gsb0 ;  /* 0x43e0000898187df0 */ /* 0x000fe60008000818 */
[----:B------:R-:W-:Y:S02]  /*5df0*/  WARPGROUP.DEPBAR.LE gsb0, 0x0 ;  /* 0x00008000000079c5 */ /* 0x000fe40000010000 */
[----:B------:R1:W-:Y:S01]  /*5e00*/  @!P1 SYNCS.ARRIVE.TRANS64.RED.A1T0 RZ, [R211+URZ], RZ ;  /* 0x000000ffd3ff99a7 */ /* 0x0003e2000810043f */
[----:B------:R-:W-:Y:S05]  /*5e10*/  @P2 BRA `(.L_x_9055) ;  /* 0xffffffd800e02947 */ /* 0x000fea000383ffff */
.L_x_9046:
[----:B------:R-:W2:Y:S01]  /*5e20*/  SHFL.BFLY PT, R0, R23, 0x2, 0x1f ;  /* 0x0c401f0017007f89 */ /* 0x000ea200000e0000 */
[----:B------:R3:W-:Y:S08]  /*5e30*/  BAR.ARV R22, 0x100 ;  /* 0x000400160000751d */ /* 0x0007f00000002000 */
[----:B------:R-:W-:Y:S06]  /*5e40*/  BAR.ARV 0x8, 0x180 ;  /* 0x0206000000007b1d */ /* 0x000fec0000002000 */
[----:B------:R-:W-:Y:S01]  /*5e50*/  PLOP3.LUT P0, PT, PT, PT, PT, 0x8, 0x0 ;  /* 0x000000000000781c */ /* 0x000fe20003f0e170 */
[----:B------:R-:W4:Y:S01]  /*5e60*/  SHFL.BFLY PT, R4, R201, 0x2, 0x1f ;  /* 0x0c401f00c9047f89 */ /* 0x000f2200000e0000 */
[----:B--2---:R-:W-:Y:S01]  /*5e70*/  FADD.FTZ R2, R0, R23 ;  /* 0x0000001700027221 */ /* 0x004fe20000010000 */
[----:B------:R-:W-:-:S04]  /*5e80*/  IMAD.MOV.U32 R0, RZ, RZ, RZ ;  /* 0x000000ffff007224 */ /* 0x000fc800078e00ff */
[----:B------:R-:W2:Y:S01]  /*5e90*/  SHFL.BFLY PT, R3, R2, 0x1, 0x1f ;  /* 0x0c201f0002037f89 */ /* 0x000ea200000e0000 */
[----:B----4-:R-:W-:-:S05]  /*5ea0*/  FADD.FTZ R4, R4, R201 ;  /* 0x000000c904047221 */ /* 0x010fca0000010000 */
[----:B------:R-:W4:Y:S01]  /*5eb0*/  SHFL.BFLY PT, R5, R4, 0x1, 0x1f ;  /* 0x0c201f0004057f89 */ /* 0x000f2200000e0000 */
[----:B--2---:R-:W-:Y:S01]  /*5ec0*/  FADD.FTZ R7, R2, R3 ;  /* 0x0000000302077221 */ /* 0x004fe20000010000 */
[----:B------:R-:W-:Y:S02]  /*5ed0*/  IMAD.MOV.U32 R3, RZ, RZ, RZ ;  /* 0x000000ffff037224 */ /* 0x000fe400078e00ff */
[----:B------:R-:W-:Y:S02]  /*5ee0*/  IMAD.MOV.U32 R2, RZ, RZ, -0x800000 ;  /* 0xff800000ff027424 */ /* 0x000fe400078e00ff */
[----:B------:R-:W-:-:S13]  /*5ef0*/  FSETP.NE.FTZ.AND P1, PT, R7, RZ, PT ;  /* 0x000000ff0700720b */ /* 0x000fda0003f35000 */
[----:B------:R-:W2:Y:S01]  /*5f00*/  @P1 MUFU.LG2 R6, R7 ;  /* 0x0000000700061308 */ /* 0x000ea20000000c00 */
[----:B----4-:R-:W-:-:S05]  /*5f10*/  FADD.FTZ R5, R4, R5 ;  /* 0x0000000504057221 */ /* 0x010fca0000010000 */
[----:B------:R-:W-:Y:S02]  /*5f20*/  FSETP.NE.FTZ.AND P2, PT, R5, RZ, PT ;  /* 0x000000ff0500720b */ /* 0x000fe40003f55000 */
[----:B------:R4:W5:Y:S02]  /*5f30*/  @P1 MUFU.RCP R3, R7 ;  /* 0x0000000700031308 */ /* 0x0009640000001000 */
[----:B----4-:R-:W-:Y:S02]  /*5f40*/  IMAD.U32 R7, RZ, RZ, UR6 ;  /* 0x00000006ff077e24 */ /* 0x010fe4000f8e00ff */
[----:B--2---:R-:W-:-:S07]  /*5f50*/  @P1 FMUL.FTZ R6, R6, 0.69314718246459960938 ;  /* 0x3f31721806061820 */ /* 0x004fce0000410000 */
[----:B------:R-:W2:Y:S01]  /*5f60*/  @P2 MUFU.LG2 R4, R5 ;  /* 0x0000000500042308 */ /* 0x000ea20000000c00 */
[----:B------:R-:W-:Y:S01]  /*5f70*/  @P2 FMUL.FTZ R7, R7, 0.69314718246459960938 ;  /* 0x3f31721807072820 */ /* 0x000fe20000410000 */
[-C--:B-----5:R-:W-:Y:S01]  /*5f80*/  FMUL.FTZ R24, R24, R3.reuse ;  /* 0x0000000318187220 */ /* 0x0a0fe20000410000 */
[-C--:B------:R-:W-:Y:S01]  /*5f90*/  FMUL.FTZ R25, R25, R3.reuse ;  /* 0x0000000319197220 */ /* 0x080fe20000410000 */
[----:B------:R-:W-:-:S04]  /*5fa0*/  FMUL.FTZ R28, R28, R3 ;  /* 0x000000031c1c7220 */ /* 0x000fc80000410000 */
[----:B------:R4:W5:Y:S01]  /*5fb0*/  @P2 MUFU.RCP R0, R5 ;  /* 0x0000000500002308 */ /* 0x0009620000001000 */
        /* <DEDUP_REMOVED lines=8> */
[----:B----4-:R-:W-:Y:S02]  /*6040*/  IMAD.U32 R5, RZ, RZ, UR6 ;  /* 0x00000006ff057e24 */ /* 0x010fe4000f8e00ff */
[----:B--2---:R-:W-:Y:S01]  /*6050*/  @P2 FMUL.FTZ R4, R4, 0.69314718246459960938 ;  /* 0x3f31721804042820 */ /* 0x004fe20000410000 */
        /* <DEDUP_REMOVED lines=120> */
[----:B---3--:R-:W-:-:S07]  /*67e0*/  @P2 FFMA.FTZ R2, R7, R21, R4 ;  /* 0x0000001507022223 */ /* 0x008fce0000010004 */
.L_x_9034:
[----:B------:R-:W-:Y:S05]  /*67f0*/  @P0 BRA `(.L_x_9056) ;  /* 0x0000002000600947 */ /* 0x000fea0003800000 */
[----:B------:R-:W2:Y:S01]  /*6800*/  S2R R0, SR_TID.X ;  /* 0x0000000000007919 */ /* 0x000ea20000002100 */
[----:B------:R-:W3:Y:S01]  /*6810*/  LDC R8, c[0x0][0xce8] ;  /* 0x00033a00ff087b82 */ /* 0x000ee20000000800 */
[----:B------:R-:W-:Y:S01]  /*6820*/  R2UR UR13, R18 ;  /* 0x00000000120d72ca */ /* 0x000fe200000e0000 */
[----:B------:R-:W-:Y:S01]  /*6830*/  ULDC.64 UR8, c[0x0][0xcd0] ;  /* 0x0003340000087ab9 */ /* 0x000fe20000000a00 */
[----:B------:R-:W4:Y:S01]  /*6840*/  S2R R16, SR_CTAID.X ;  /* 0x0000000000107919 */ /* 0x000f220000002500 */
[----:B------:R-:W-:Y:S01]  /*6850*/  ULDC.64 UR14, c[0x0][0x208] ;  /* 0x00008200000e7ab9 */ /* 0x000fe20000000a00 */
[----:B------:R-:W-:Y:S03]  /*6860*/  BSSY B0, `(.L_x_9057) ;  /* 0x000014b000007945 */ /* 0x000fe60003800000 */
[----:B------:R-:W5:Y:S06]  /*6870*/  S2UR UR12, SR_CTAID.Z ;  /* 0x00000000000c79c3 */ /* 0x000f6c0000002700 */
[----:B------:R-:W-:-:S02]  /*6880*/  USHF.R.S32.HI UR7, URZ, 0x1f, UR13 ;  /* 0x0000001f3f077899 */ /* 0x000fc4000801140d */
[----:B------:R-:W-:Y:S01]  /*6890*/  IMAD R19, RZ, RZ, -UR13 ;  /* 0x8000000dff137e24 */ /* 0x000fe2000f8e02ff */
[----:B------:R-:W0:Y:S01]  /*68a0*/  LDC.64 R20, c[0x0][0xcd8] ;  /* 0x00033600ff147b82 */ /* 0x000e220000000a00 */
[----:B------:R-:W-:Y:S02]  /*68b0*/  UIMAD.WIDE.U32 UR4, UR13, UR8, URZ ;  /* 0x000000080d0472a5 */ /* 0x000fe4000f8e003f */
[----:B------:R-:W-:-:S04]  /*68c0*/  UIMAD UR6, UR7, UR8, URZ ;  /* 0x00000008070672a4 */ /* 0x000fc8000f8e023f */
[----:B------:R-:W-:Y:S01]  /*68d0*/  UIMAD UR6, UR13, UR9, UR6 ;  /* 0x000000090d0672a4 */ /* 0x000fe2000f8e0206 */
[----:B---3--:R-:W-:Y:S01]  /*68e0*/  ISETP.NE.AND P0, PT, R8, 0x1, PT ;  /* 0x000000010800780c */ /* 0x008fe20003f05270 */
[----:B------:R-:W3:Y:S01]  /*68f0*/  S2UR UR11, SR_CTAID.Y ;  /* 0x00000000000b79c3 */ /* 0x000ee20000002600 */
[----:B------:R-:W-:Y:S01]  /*6900*/  ULDC.64 UR8, c[0x0][0xc38] ;  /* 0x00030e0000087ab9 */ /* 0x000fe20000000a00 */
[----:B------:R-:W-:Y:S02]  /*6910*/  UIADD3 UR6, UR5, UR6, URZ ;  /* 0x0000000605067290 */ /* 0x000fe4000fffe03f */
[----:B------:R-:W-:Y:S01]  /*6920*/  UIMAD UR7, UR7, UR8, URZ ;  /* 0x00000008070772a4 */ /* 0x000fe2000f8e023f */
[----:B--2---:R-:W-:Y:S01]  /*6930*/  VIADD R14, R0, 0xffffff80 ;  /* 0xffffff80000e7836 */ /* 0x004fe20000000000 */
[----:B-----5:R-:W-:Y:S02]  /*6940*/  USHF.R.S32.HI UR10, URZ, 0x1f, UR12 ;  /* 0x0000001f3f0a7899 */ /* 0x020fe4000801140c */
[----:B------:R-:W3:Y:S02]  /*6950*/  LDC R152, c[0x0][0xd50] ;  /* 0x00035400ff987b82 */ /* 0x000ee40000000800 */
[----:B------:R-:W-:-:S04]  /*6960*/  SHF.R.S32.HI R7, RZ, 0x1f, R14 ;  /* 0x0000001fff077819 */ /* 0x000fc8000001140e */
[CC--:B------:R-:W-:Y:S02]  /*6970*/  LEA.HI R4, R7.reuse, R14.reuse, RZ, 0x7 ;  /* 0x0000000e07047211 */ /* 0x0c0fe400078f38ff */
[----:B------:R-:W2:Y:S01]  /*6980*/  LDC.64 R22, c[0x0][0xc40] ;  /* 0x00031000ff167b82 */ /* 0x000ea20000000a00 */
[----:B------:R-:W-:Y:S02]  /*6990*/  LEA.HI R7, R7, R14, RZ, 0x2 ;  /* 0x0000000e07077211 */ /* 0x000fe400078f10ff */
[----:B------:R-:W-:Y:S02]  /*69a0*/  LOP3.LUT R5, R4, 0xffffff80, RZ, 0xc0, !PT ;  /* 0xffffff8004057812 */ /* 0x000fe400078ec0ff */
[----:B------:R-:W-:Y:S02]  /*69b0*/  SHF.R.S32.HI R9, RZ, 0x7, R4 ;  /* 0x00000007ff097819 */ /* 0x000fe40000011404 */
[----:B------:R-:W-:Y:S01]  /*69c0*/  LOP3.LUT R7, R7, 0xfffffffc, RZ, 0xc0, !PT ;  /* 0xfffffffc07077812 */ /* 0x000fe200078ec0ff */
[----:B------:R-:W-:Y:S01]  /*69d0*/  IMAD.IADD R0, R14, 0x1, -R5 ;  /* 0x000000010e007824 */ /* 0x000fe200078e0a05 */
[----:B------:R-:W-:Y:S01]  /*69e0*/  LEA.HI R4, R4, R9, RZ, 0x1 ;  /* 0x0000000904047211 */ /* 0x000fe200078f08ff */
[----:B------:R-:W5:Y:S02]  /*69f0*/  @P0 LDC R17, c[0x0][0xcf0] ;  /* 0x00033c00ff110b82 */ /* 0x000f640000000800 */
[----:B------:R-:W-:Y:S01]  /*6a00*/  IMAD.IADD R7, R14, 0x1, -R7 ;  /* 0x000000010e077824 */ /* 0x000fe200078e0a07 */
[----:B------:R-:W-:-:S02]  /*6a10*/  SHF.R.S32.HI R11, RZ, 0x1f, R0 ;  /* 0x0000001fff0b7819 */ /* 0x000fc40000011400 */
[----:B------:R-:W-:Y:S02]  /*6a20*/  LOP3.LUT R4, R4, 0x3fffffe, RZ, 0xc0, !PT ;  /* 0x03fffffe04047812 */ /* 0x000fe400078ec0ff */
[----:B------:R-:W-:Y:S01]  /*6a30*/  LEA.HI R10, R11, R0, RZ, 0x2 ;  /* 0x000000000b0a7211 */ /* 0x000fe200078f10ff */
[----:B------:R-:W1:Y:S03]  /*6a40*/  @P0 LDC R14, c[0x0][0xcec] ;  /* 0x00033b00ff0e0b82 */ /* 0x000e660000000800 */
[--C-:B------:R-:W-:Y:S02]  /*6a50*/  SHF.R.S32.HI R5, RZ, 0x2, R10.reuse ;  /* 0x00000002ff057819 */ /* 0x100fe4000001140a */
[----:B------:R-:W-:-:S03]  /*6a60*/  SHF.R.S32.HI R6, RZ, 0x1f, R10 ;  /* 0x0000001fff067819 */ /* 0x000fc6000001140a */
[----:B------:R-:W5:Y:S01]  /*6a70*/  @P0 LDC R154, c[0x0][0xcec] ;  /* 0x00033b00ff9a0b82 */ /* 0x000f620000000800 */
[----:B------:R-:W-:-:S04]  /*6a80*/  LEA.HI R6, R6, R5, RZ, 0x3 ;  /* 0x0000000506067211 */ /* 0x000fc800078f18ff */
[----:B------:R-:W-:Y:S01]  /*6a90*/  LOP3.LUT R12, R6, 0xfffffff8, RZ, 0xc0, !PT ;  /* 0xfffffff8060c7812 */ /* 0x000fe200078ec0ff */
[----:B------:R-:W-:Y:S01]  /*6aa0*/  IMAD.IADD R6, R9, 0x1, -R4 ;  /* 0x0000000109067824 */ /* 0x000fe200078e0a04 */
[----:B------:R-:W-:Y:S01]  /*6ab0*/  LEA.HI R9, R7, R7, RZ, 0x1 ;  /* 0x0000000707097211 */ /* 0x000fe200078f08ff */
[----:B------:R-:W5:Y:S01]  /*6ac0*/  @P0 LDC R153, c[0x0][0xcf0] ;  /* 0x00033c00ff990b82 */ /* 0x000f620000000800 */
[----:B------:R-:W-:Y:S01]  /*6ad0*/  LEA.HI R4, R11, R0, RZ, 0x5 ;  /* 0x000000000b047211 */ /* 0x000fe200078f28ff */
[----:B------:R-:W-:Y:S01]  /*6ae0*/  IMAD.IADD R5, R5, 0x1, -R12 ;  /* 0x0000000105057824 */ /* 0x000fe200078e0a0c */
[----:B------:R-:W-:Y:S02]  /*6af0*/  LOP3.LUT R12, R9, 0x1ffffffe, RZ, 0xc0, !PT ;  /* 0x1ffffffe090c7812 */ /* 0x000fe400078ec0ff */
[----:B------:R-:W-:-:S03]  /*6b00*/  SHF.R.S32.HI R4, RZ, 0x5, R4 ;  /* 0x00000005ff047819 */ /* 0x000fc60000011404 */
[----:B------:R-:W-:Y:S02]  /*6b10*/  IMAD.IADD R12, R7, 0x1, -R12 ;  /* 0x00000001070c7824 */ /* 0x000fe400078e0a0c */
[----:B------:R-:W-:Y:S02]  /*6b20*/  IMAD R7, R4, 0x10, R5 ;  /* 0x0000001004077824 */ /* 0x000fe400078e0205 */
[----:B------:R-:W-:Y:S02]  /*6b30*/  IMAD.U32 R5, RZ, RZ, UR5 ;  /* 0x00000005ff057e24 */ /* 0x000fe4000f8e00ff */
[----:B------:R-:W-:Y:S02]  /*6b40*/  IMAD R9, R6, 0x40, R7 ;  /* 0x0000004006097824 */ /* 0x000fe400078e0207 */
[----:B------:R-:W-:Y:S01]  /*6b50*/  IMAD.U32 R4, RZ, RZ, UR4 ;  /* 0x00000004ff047e24 */ /* 0x000fe2000f8e00ff */
[----:B------:R-:W-:Y:S01]  /*6b60*/  UIMAD.WIDE.U32 UR4, UR13, UR8, URZ ;  /* 0x000000080d0472a5 */ /* 0x000fe2000f8e003f */
[----:B------:R-:W-:Y:S01]  /*6b70*/  IMAD.U32 R5, RZ, RZ, UR6 ;  /* 0x00000006ff057e24 */ /* 0x000fe2000f8e00ff */
[----:B------:R-:W-:Y:S01]  /*6b80*/  UIMAD UR6, UR13, UR9, UR7 ;  /* 0x000000090d0672a4 */ /* 0x000fe2000f8e0207 */
[----:B------:R-:W-:-:S02]  /*6b90*/  IMAD R12, R12, 0x8, R9 ;  /* 0x000000080c0c7824 */ /* 0x000fc400078e0209 */
[----:B0-----:R-:W-:Y:S01]  /*6ba0*/  IMAD R6, R20, UR10, RZ ;  /* 0x0000000a14067c24 */ /* 0x001fe2000f8e02ff */
[----:B------:R-:W-:Y:S01]  /*6bb0*/  UIADD3 UR6, UR5, UR6, URZ ;  /* 0x0000000605067290 */ /* 0x000fe2000fffe03f */
[----:B----4-:R-:W-:Y:S01]  /*6bc0*/  IMAD R11, R16, 0x80, R12 ;  /* 0x00000080100b7824 */ /* 0x010fe200078e020c */
[----:B------:R-:W-:Y:S01]  /*6bd0*/  ULDC.64 UR8, c[0x0][0xc28] ;  /* 0x00030a0000087ab9 */ /* 0x000fe20000000a00 */
[----:B------:R-:W-:Y:S02]  /*6be0*/  IMAD R15, R21, UR12, R6 ;  /* 0x0000000c150f7c24 */ /* 0x000fe4000f8e0206 */
[----:B-1----:R-:W-:-:S04]  /*6bf0*/  @P0 IMAD.HI.U32 R12, R11, R14, RZ ;  /* 0x0000000e0b0c0227 */ /* 0x002fc800078e00ff */
[----:B------:R-:W-:Y:S02]  /*6c00*/  IMAD.U32 R7, RZ, RZ, UR5 ;  /* 0x00000005ff077e24 */ /* 0x000fe4000f8e00ff */
[----:B--2---:R-:W-:Y:S02]  /*6c10*/  IMAD R14, R22, UR10, RZ ;  /* 0x0000000a160e7c24 */ /* 0x004fe4000f8e02ff */
[----:B---3--:R-:W-:Y:S02]  /*6c20*/  IMAD R21, R152, R19, UR11 ;  /* 0x0000000b98157e24 */ /* 0x008fe4000f8e0213 */
[----:B------:R-:W-:Y:S01]  /*6c30*/  IMAD.U32 R6, RZ, RZ, UR4 ;  /* 0x00000004ff067e24 */ /* 0x000fe2000f8e00ff */
[----:B------:R-:W-:Y:S01]  /*6c40*/  ULDC.64 UR4, c[0x0][0xce0] ;  /* 0x0003380000047ab9 */ /* 0x000fe20000000a00 */
[----:B------:R-:W-:Y:S01]  /*6c50*/  IMAD.U32 R7, RZ, RZ, UR6 ;  /* 0x00000006ff077e24 */ /* 0x000fe2000f8e00ff */
[----:B------:R-:W-:Y:S01]  /*6c60*/  ULDC.64 UR6, c[0x0][0xc48] ;  /* 0x0003120000067ab9 */ /* 0x000fe20000000a00 */
[----:B------:R-:W-:-:S04]  /*6c70*/  IMAD.WIDE.U32 R4, R20, UR12, R4 ;  /* 0x0000000c14047c25 */ /* 0x000fc8000f8e0004 */
[----:B------:R-:W-:Y:S01]  /*6c80*/  IMAD.MOV.U32 R13, RZ, RZ, R11 ;  /* 0x000000ffff0d7224 */ /* 0x000fe200078e000b */
[----:B-----5:R-:W-:Y:S01]  /*6c90*/  @P0 SHF.R.U32.HI R13, RZ, R17, R12 ;  /* 0x00000011ff0d0219 */ /* 0x020fe2000001160c */
[----:B------:R-:W-:Y:S01]  /*6ca0*/  IMAD R17, R23, UR12, R14 ;  /* 0x0000000c17117c24 */ /* 0x000fe2000f8e020e */
[----:B------:R-:W-:Y:S01]  /*6cb0*/  SHF.R.S32.HI R14, RZ, 0x1f, R21 ;  /* 0x0000001fff0e7819 */ /* 0x000fe20000011415 */
[----:B------:R-:W-:-:S04]  /*6cc0*/  IMAD.WIDE.U32 R6, R22, UR12, R6 ;  /* 0x0000000c16067c25 */ /* 0x000fc8000f8e0006 */
[----:B------:R-:W-:Y:S02]  /*6cd0*/  IMAD.IADD R5, R5, 0x1, R15 ;  /* 0x0000000105057824 */ /* 0x000fe400078e020f */
[----:B------:R-:W-:-:S04]  /*6ce0*/  @P0 IMAD.HI.U32 R154, R11, R154, RZ ;  /* 0x0000009a0b9a0227 */ /* 0x000fc800078e00ff */
[----:B------:R-:W-:Y:S02]  /*6cf0*/  IMAD.IADD R7, R7, 0x1, R17 ;  /* 0x0000000107077824 */ /* 0x000fe400078e0211 */
[----:B------:R-:W-:Y:S01]  /*6d00*/  IMAD.MOV.U32 R15, RZ, RZ, R11 ;  /* 0x000000ffff0f7224 */ /* 0x000fe200078e000b */
[----:B------:R-:W-:Y:S01]  /*6d10*/  @P0 SHF.R.U32.HI R15, RZ, R153, R154 ;  /* 0x00000099ff0f0219 */ /* 0x000fe2000001169a */
[C---:B------:R-:W-:Y:S02]  /*6d20*/  IMAD R12, R14.reuse, UR4, RZ ;  /* 0x000000040e0c7c24 */ /* 0x040fe4000f8e02ff */
[----:B------:R-:W-:Y:S02]  /*6d30*/  IMAD R17, R14, UR6, RZ ;  /* 0x000000060e117c24 */ /* 0x000fe4000f8e02ff */
[----:B------:R-:W-:-:S04]  /*6d40*/  IMAD.WIDE.U32 R4, R21, UR4, R4 ;  /* 0x0000000415047c25 */ /* 0x000fc8000f8e0004 */
[C---:B------:R-:W-:Y:S01]  /*6d50*/  IMAD R14, R21.reuse, UR5, R12 ;  /* 0x00000005150e7c24 */ /* 0x040fe2000f8e020c */
[----:B------:R-:W-:Y:S01]  /*6d60*/  BAR.SYNC.DEFER_BLOCKING 0x1, 0x100 ;  /* 0x0044000000007b1d */ /* 0x000fe20000010000 */
[----:B------:R-:W-:Y:S01]  /*6d70*/  IMAD R19, R21, UR7, R17 ;  /* 0x0000000715137c24 */ /* 0x000fe2000f8e0211 */
[----:B------:R-:W-:Y:S01]  /*6d80*/  SHF.R.S32.HI R17, RZ, 0x1f, R13 ;  /* 0x0000001fff117819 */ /* 0x000fe2000001140d */
[----:B------:R-:W-:Y:S01]  /*6d90*/  IMAD.MOV R20, RZ, RZ, -R15 ;  /* 0x000000ffff147224 */ /* 0x000fe200078e0a0f */
[----:B------:R-:W-:Y:S01]  /*6da0*/  IADD3 R4, P0, R13, R4, RZ ;  /* 0x000000040d047210 */ /* 0x000fe20007f1e0ff */
[----:B------:R-:W-:Y:S01]  /*6db0*/  IMAD.MOV R13, RZ, RZ, -R13 ;  /* 0x000000ffff0d7224 */ /* 0x000fe200078e0a0d */
[----:B------:R-:W-:Y:S01]  /*6dc0*/  SHF.R.S32.HI R12, RZ, 0x1f, R15 ;  /* 0x0000001fff0c7819 */ /* 0x000fe2000001140f */
[----:B------:R-:W-:Y:S01]  /*6dd0*/  ULDC.64 UR4, c[0x0][0xc30] ;  /* 0x00030c0000047ab9 */ /* 0x000fe20000000a00 */
[----:B------:R-:W-:Y:S01]  /*6de0*/  IMAD.WIDE.U32 R6, R21, UR6, R6 ;  /* 0x0000000615067c25 */ /* 0x000fe2000f8e0006 */
[----:B------:R-:W-:Y:S01]  /*6df0*/  IADD3.X R5, R17, R5, R14, P0, !PT ;  /* 0x0000000511057210 */ /* 0x000fe200007fe40e */
[----:B------:R-:W-:-:S02]  /*6e00*/  ULDC.64 UR6, c[0x0][0xcc8] ;  /* 0x0003320000067ab9 */ /* 0x000fc40000000a00 */
[----:B------:R-:W-:Y:S02]  /*6e10*/  IMAD R12, R12, UR4, RZ ;  /* 0x000000040c0c7c24 */ /* 0x000fe4000f8e02ff */
[C-C-:B------:R-:W-:Y:S02]  /*6e20*/  IMAD R13, R8.reuse, R13, R11.reuse ;  /* 0x0000000d080d7224 */ /* 0x140fe400078e020b */
        /* <DEDUP_REMOVED lines=28> */
[----:B------:R-:W-:Y:S01]  /*6ff0*/  SHFL.IDX PT, R12, R19, RZ, 0x1c1f ;  /* 0x001c1fff130c7589 */ /* 0x000fe200000e0000 */
[----:B------:R-:W-:Y:S01]  /*7000*/  LOP3.LUT P0, RZ, R0, 0x3, RZ, 0xc0, !PT ;  /* 0x0000000300ff7812 */ /* 0x000fe2000780c0ff */
[C---:B------:R-:W-:Y:S01]  /*7010*/  VIADD R9, R11.reuse, 0x8 ;  /* 0x000000080b097836 */ /* 0x040fe20000000000 */
[----:B------:R-:W-:Y:S01]  /*7020*/  UIADD3 UR4, UR4, 0x32420, URZ ;  /* 0x0003242004047890 */ /* 0x000fe2000fffe03f */
[----:B------:R-:W0:Y:S01]  /*7030*/  SHFL.IDX PT, R13, R17, RZ, 0x1c1f ;  /* 0x001c1fff110d7589 */ /* 0x000e2200000e0000 */
[----:B------:R-:W-:-:S02]  /*7040*/  ISETP.GE.OR P1, PT, R11, R8, P0 ;  /* 0x000000080b00720c */ /* 0x000fc40000726670 */
[-C--:B------:R-:W-:Y:S01]  /*7050*/  ISETP.GE.OR P0, PT, R9, R8.reuse, P0 ;  /* 0x000000080900720c */ /* 0x080fe20000706670 */
[----:B------:R1:W2:Y:S01]  /*7060*/  SHFL.IDX PT, R15, R17, 0x1, 0x1c1f ;  /* 0x003c1f00110f7f89 */ /* 0x0002a200000e0000 */
[----:B------:R-:W-:Y:S01]  /*7070*/  ISETP.GE.AND P2, PT, R11, R8, PT ;  /* 0x000000080b00720c */ /* 0x000fe20003f46270 */
[----:B------:R-:W-:Y:S02]  /*7080*/  UPRMT UR4, URZ, 0x654, UR4 ;  /* 0x000006543f047896 */ /* 0x000fe40008000004 */
[----:B------:R3:W4:Y:S01]  /*7090*/  SHFL.IDX PT, R4, R6, RZ, 0x1c1f ;  /* 0x001c1fff06047589 */ /* 0x00072200000e0000 */
[----:B-1----:R-:W-:-:S03]  /*70a0*/  LOP3.LUT R17, R10, 0x7ffffffc, RZ, 0xc0, !PT ;  /* 0x7ffffffc0a117812 */ /* 0x002fc600078ec0ff */
[----:B------:R3:W1:Y:S03]  /*70b0*/  SHFL.IDX PT, R5, R7, RZ, 0x1c1f ;  /* 0x001c1fff07057589 */ /* 0x00066600000e0000 */
[----:B------:R-:W-:Y:S01]  /*70c0*/  SYNCS.ARRIVE.TRANS64.RED.A1T0 RZ, [UR4], RZ ;  /* 0x000000ffffff79a7 */ /* 0x000fe20008100404 */
[----:B------:R-:W-:-:S04]  /*70d0*/  IMAD.IADD R0, R0, 0x1, -R17 ;  /* 0x0000000100007824 */ /* 0x000fc800078e0a11 */
[----:B------:R-:W-:Y:S01]  /*70e0*/  IMAD.SHL.U32 R0, R0, 0x2, RZ ;  /* 0x0000000200007824 */ /* 0x000fe200078e00ff */
[----:B0-----:R3:W-:Y:S04]  /*70f0*/  @!P1 ST.E desc[UR14][R12.64], R3 ;  /* 0x000000030c009985 */ /* 0x0017e8000c10190e */
[----:B--2---:R3:W-:Y:S01]  /*7100*/  @!P0 ST.E desc[UR14][R14.64], R2 ;  /* 0x000000020e008985 */ /* 0x0047e2000c10190e */
[----:B------:R-:W-:Y:S05]  /*7110*/  @P2 BRA `(.L_x_9058) ;  /* 0x0000000800fc2947 */ /* 0x000fea0003800000 */
[C---:B---3--:R-:W-:Y:S01]  /*7120*/  VIADD R2, R0.reuse, 0x8 ;  /* 0x0000000800027836 */ /* 0x048fe20000000000 */
        /* <DEDUP_REMOVED lines=9> */
[----:B------:R-:W-:Y:S01]  /*71c0*/  VIADD R19, R0, 0x30 ;  /* 0x0000003000137836 */ /* 0x000fe20000000000 */
[----:B------:R-:W-:Y:S01]  /*71d0*/  ISETP.GE.AND P0, PT, R16, UR4, PT ;  /* 0x0000000410007c0c */ /* 0x000fe2000bf06270 */
[C---:B------:R-:W-:Y:S01]  /*71e0*/  VIADD R20, R0.reuse, 0x38 ;  /* 0x0000003800147836 */ /* 0x040fe20000000000 */
[----:B------:R-:W-:Y:S01]  /*71f0*/  ISETP.GE.AND P1, PT, R17, UR4, PT ;  /* 0x0000000411007c0c */ /* 0x000fe2000bf26270 */
[----:B------:R-:W-:Y:S01]  /*7200*/  ULDC.64 UR6, c[0x0][0x208] ;  /* 0x0000820000067ab9 */ /* 0x000fe20000000a00 */
[----:B------:R-:W-:-:S02]  /*7210*/  VIADD R21, R0, 0x40 ;  /* 0x0000004000157836 */ /* 0x000fc40000000000 */
[----:B------:R-:W-:Y:S01]  /*7220*/  VIADD R22, R0, 0x48 ;  /* 0x0000004800167836 */ /* 0x000fe20000000000 */
[----:B------:R-:W-:Y:S01]  /*7230*/  @!P3 LEA.HI R2, R2, R2, RZ, 0x1 ;  /* 0x000000020202b211 */ /* 0x000fe200078f08ff */
[----:B------:R-:W-:Y:S01]  /*7240*/  VIADD R23, R0, 0x50 ;  /* 0x0000005000177836 */ /* 0x000fe20000000000 */
[----:B------:R-:W-:Y:S02]  /*7250*/  @!P4 LEA.HI R3, R3, R3, RZ, 0x1 ;  /* 0x000000030303c211 */ /* 0x000fe400078f08ff */
[----:B------:R-:W-:Y:S02]  /*7260*/  @!P5 LEA.HI R10, R10, R10, RZ, 0x1 ;  /* 0x0000000a0a0ad211 */ /* 0x000fe400078f08ff */
[----:B------:R-:W-:Y:S02]  /*7270*/  @!P3 LOP3.LUT R11, R2, 0xfffffffe, RZ, 0xc0, !PT ;  /* 0xfffffffe020bb812 */ /* 0x000fe400078ec0ff */
[----:B------:R-:W-:Y:S01]  /*7280*/  @!P4 LOP3.LUT R13, R3, 0xfffffffe, RZ, 0xc0, !PT ;  /* 0xfffffffe030dc812 */ /* 0x000fe200078ec0ff */
[----:B-1--4-:R-:W-:Y:S01]  /*7290*/  @!P2 IMAD.WIDE R2, R0, 0x4, R4 ;  /* 0x000000040002a825 */ /* 0x012fe200078e0204 */
        /* <DEDUP_REMOVED lines=14> */
[C---:B0-----:R-:W-:Y:S01]  /*7380*/  VIADD R24, R0.reuse, 0x58 ;  /* 0x0000005800187836 */ /* 0x041fe20000000000 */
[----:B------:R-:W-:Y:S01]  /*7390*/  @!P1 LEA.HI R17, R17, R17, RZ, 0x1 ;  /* 0x0000001111119211 */ /* 0x000fe200078f08ff */
[----:B------:R-:W-:Y:S01]  /*73a0*/  VIADD R25, R0, 0x60 ;  /* 0x0000006000197836 */ /* 0x000fe20000000000 */
        /* <DEDUP_REMOVED lines=10> */
[----:B------:R-:W-:Y:S01]  /*7450*/  @!P2 LOP3.LUT R19, R19, 0xfffffffe, RZ, 0xc0, !PT ;  /* 0xfffffffe1313a812 */ /* 0x000fe200078ec0ff */
[----:B------:R1:W-:Y:S01]  /*7460*/  @!P1 ST.E.64 desc[UR6][R10.64], R44 ;  /* 0x0000002c0a009985 */ /* 0x0003e2000c101b06 */
[----:B--2---:R-:W-:Y:S01]  /*7470*/  @!P3 LOP3.LUT R13, R20, 0xfffffffe, RZ, 0xc0, !PT ;  /* 0xfffffffe140db812 */ /* 0x004fe200078ec0ff */
[----:B------:R-:W-:Y:S01]  /*7480*/  VIADD R20, R0, 0x70 ;  /* 0x0000007000147836 */ /* 0x000fe20000000000 */
[----:B------:R-:W-:-:S02]  /*7490*/  @!P4 LOP3.LUT R21, R21, 0xfffffffe, RZ, 0xc0, !PT ;  /* 0xfffffffe1515c812 */ /* 0x000fc400078ec0ff */
[----:B---3--:R-:W-:Y:S01]  /*74a0*/  @!P5 LOP3.LUT R15, R22, 0xfffffffe, RZ, 0xc0, !PT ;  /* 0xfffffffe160fd812 */ /* 0x008fe200078ec0ff */
[C---:B------:R-:W-:Y:S01]  /*74b0*/  VIADD R22, R0.reuse, 0x80 ;  /* 0x0000008000167836 */ /* 0x040fe20000000000 */
[----:B------:R-:W-:Y:S01]  /*74c0*/  @!P6 LOP3.LUT R17, R23, 0xfffffffe, RZ, 0xc0, !PT ;  /* 0xfffffffe1711e812 */ /* 0x000fe200078ec0ff */
        /* <DEDUP_REMOVED lines=34> */
[----:B------:R-:W-:Y:S01]  /*76f0*/  @!P2 LOP3.LUT R19, R19, 0xfffffffe, RZ, 0xc0, !PT ;  /* 0xfffffffe1313a812 */ /* 0x000fe200078ec0ff */
[----:B------:R1:W-:Y:S01]  /*7700*/  @!P0 ST.E.64 desc[UR6][R10.64], R72 ;  /* 0x000000480a008985 */ /* 0x0003e2000c101b06 */
[----:B--2---:R-:W-:Y:S01]  /*7710*/  @!P6 LOP3.LUT R13, R20, 0xfffffffe, RZ, 0xc0, !PT ;  /* 0xfffffffe140de812 */ /* 0x004fe200078ec0ff */
[----:B------:R-:W-:Y:S01]  /*7720*/  VIADD R20, R0, 0xa8 ;  /* 0x000000a800147836 */ /* 0x000fe20000000000 */
[----:B------:R-:W-:Y:S02]  /*7730*/  @!P5 LOP3.LUT R21, R21, 0xfffffffe, RZ, 0xc0, !PT ;  /* 0xfffffffe1515d812 */ /* 0x000fe400078ec0ff */
[----:B---3--:R-:W-:Y:S01]  /*7740*/  @!P4 LOP3.LUT R15, R22, 0xfffffffe, RZ, 0xc0, !PT ;  /* 0xfffffffe160fc812 */ /* 0x008fe200078ec0ff */
[C---:B------:R-:W-:Y:S01]  /*7750*/  VIADD R22, R0.reuse, 0xb8 ;  /* 0x000000b800167836 */ /* 0x040fe20000000000 */
        /* <DEDUP_REMOVED lines=29> */
[--C-:B------:R-:W-:Y:S01]  /*7930*/  @!P1 IMAD.WIDE R10, R11, 0x4, R4.reuse ;  /* 0x000000040b0a9825 */ /* 0x100fe200078e0204 */
[----:B------:R-:W-:Y:S01]  /*7940*/  @!P4 LEA.HI R21, R21, R21, RZ, 0x1 ;  /* 0x000000151515c211 */ /* 0x000fe200078f08ff */
[----:B------:R0:W-:Y:S01]  /*7950*/  @!P0 ST.E.64 desc[UR6][R2.64], R96 ;  /* 0x0000006002008985 */ /* 0x0001e2000c101b06 */
[----:B--2---:R-:W-:Y:S01]  /*7960*/  @!P2 LOP3.LUT R13, R19, 0xfffffffe, RZ, 0xc0, !PT ;  /* 0xfffffffe130da812 */ /* 0x004fe200078ec0ff */
[----:B------:R-:W-:Y:S01]  /*7970*/  VIADD R19, R0, 0xc8 ;  /* 0x000000c800137836 */ /* 0x000fe20000000000 */
[----:B---3--:R-:W-:Y:S01]  /*7980*/  @!P3 LOP3.LUT R15, R20, 0xfffffffe, RZ, 0xc0, !PT ;  /* 0xfffffffe140fb812 */ /* 0x008fe200078ec0ff */
[----:B------:R1:W-:Y:S01]  /*7990*/  @!P1 ST.E.64 desc[UR6][R10.64], R100 ;  /* 0x000000640a009985 */ /* 0x0003e2000c101b06 */
[----:B------:R-:W-:Y:S01]  /*79a0*/  @!P6 LEA.HI R23, R23, R23, RZ, 0x1 ;  /* 0x000000171717e211 */ /* 0x000fe200078f08ff */
[----:B------:R-:W-:Y:S01]  /*79b0*/  @!P2 IMAD.WIDE R12, R13, 0x4, R4 ;  /* 0x000000040d0ca825 */ /* 0x000fe200078e0204 */
[----:B------:R-:W-:-:S02]  /*79c0*/  @!P4 LOP3.LUT R21, R21, 0xfffffffe, RZ, 0xc0, !PT ;  /* 0xfffffffe1515c812 */ /* 0x000fc400078ec0ff */
[----:B----4-:R-:W-:Y:S01]  /*79d0*/  @!P5 LOP3.LUT R17, R22, 0xfffffffe, RZ, 0xc0, !PT ;  /* 0xfffffffe1611d812 */ /* 0x010fe200078ec0ff */
[C---:B------:R-:W-:Y:S01]  /*79e0*/  VIADD R20, R0.reuse, 0xd0 ;  /* 0x000000d000147836 */ /* 0x040fe20000000000 */
[----:B------:R-:W-:Y:S01]  /*79f0*/  @!P6 LOP3.LUT R23, R23, 0xfffffffe, RZ, 0xc0, !PT ;  /* 0xfffffffe1717e812 */ /* 0x000fe200078ec0ff */
[----:B------:R2:W-:Y:S01]  /*7a00*/  @!P2 ST.E.64 desc[UR6][R12.64], R104 ;  /* 0x000000680c00a985 */ /* 0x0005e2000c101b06 */
        /* <DEDUP_REMOVED lines=14> */
[----:B--2---:R-:W-:Y:S01]  /*7af0*/  VIADD R12, R0, 0xe8 ;  /* 0x000000e8000c7836 */ /* 0x004fe20000000000 */
        /* <DEDUP_REMOVED lines=8> */
[----:B-1----:R-:W-:Y:S02]  /*7b80*/  @!P1 LOP3.LUT R11, R20, 0xfffffffe, RZ, 0xc0, !PT ;  /* 0xfffffffe140b9812 */ /* 0x002fe400078ec0ff */
[----:B---3--:R-:W-:Y:S02]  /*7b90*/  @!P3 LOP3.LUT R15, R22, 0xfffffffe, RZ, 0xc0, !PT ;  /* 0xfffffffe160fb812 */ /* 0x008fe400078ec0ff */
[----:B------:R-:W-:Y:S02]  /*7ba0*/  @!P2 LEA.HI R21, R21, R21, RZ, 0x1 ;  /* 0x000000151515a211 */ /* 0x000fe400078f08ff */
[----:B------:R-:W-:Y:S01]  /*7bb0*/  @!P4 LEA.HI R12, R12, R12, RZ, 0x1 ;  /* 0x0000000c0c0cc211 */ /* 0x000fe200078f08ff */
[----:B------:R-:W-:Y:S01]  /*7bc0*/  @!P3 IMAD.WIDE R14, R15, 0x4, R4 ;  /* 0x000000040f0eb825 */ /* 0x000fe200078e0204 */
[----:B------:R-:W-:-:S02]  /*7bd0*/  @!P6 LEA.HI R10, R3, R3, RZ, 0x1 ;  /* 0x00000003030ae211 */ /* 0x000fc400078f08ff */
[----:B------:R-:W-:Y:S02]  /*7be0*/  @!P5 LEA.HI R2, R13, R13, RZ, 0x1 ;  /* 0x0000000d0d02d211 */ /* 0x000fe400078f08ff */
[----:B------:R-:W-:Y:S02]  /*7bf0*/  @!P0 LOP3.LUT R3, R19, 0xfffffffe, RZ, 0xc0, !PT ;  /* 0xfffffffe13038812 */ /* 0x000fe400078ec0ff */
[----:B------:R-:W-:Y:S02]  /*7c00*/  @!P2 LOP3.LUT R13, R21, 0xfffffffe, RZ, 0xc0, !PT ;  /* 0xfffffffe150da812 */ /* 0x000fe400078ec0ff */
[----:B----4-:R-:W-:Y:S02]  /*7c10*/  @!P4 LOP3.LUT R17, R12, 0xfffffffe, RZ, 0xc0, !PT ;  /* 0xfffffffe0c11c812 */ /* 0x010fe400078ec0ff */
        /* <DEDUP_REMOVED lines=15> */
.L_x_9058:
[----:B------:R-:W-:Y:S05]  /*7d10*/  BSYNC B0 ;  /* 0x0000000000007941 */ /* 0x000fea0003800000 */
.L_x_9057:
[----:B------:R-:W-:Y:S01]  /*7d20*/  ISETP.GE.AND P0, PT, R9, R8, PT ;  /* 0x000000080900720c */ /* 0x000fe20003f06270 */
[----:B0--3--:R2:W3:Y:S04]  /*7d30*/  SHFL.IDX PT, R3, R7, 0x1, 0x1c1f ;  /* 0x003c1f0007037f89 */ /* 0x0094e800000e0000 */
[----:B------:R2:W0:Y:S08]  /*7d40*/  SHFL.IDX PT, R2, R6, 0x1, 0x1c1f ;  /* 0x003c1f0006027f89 */ /* 0x00043000000e0000 */
[----:B--2---:R-:W-:Y:S05]  /*7d50*/  @P0 BRA `(.L_x_9032) ;  /* 0x0000005800ec0947 */ /* 0x004fea0003800000 */
[C---:B----4-:R-:W-:Y:S01]  /*7d60*/  VIADD R4, R0.reuse, 0x8 ;  /* 0x0000000800047836 */ /* 0x050fe20000000000 */
[----:B------:R-:W-:Y:S01]  /*7d70*/  ULDC UR4, c[0x0][0xbc8] ;  /* 0x0002f20000047ab9 */ /* 0x000fe20000000800 */
[C---:B-1----:R-:W-:Y:S01]  /*7d80*/  VIADD R5, R0.reuse, 0x10 ;  /* 0x0000001000057836 */ /* 0x042fe20000000000 */
        /* <DEDUP_REMOVED lines=11> */
[C---:B------:R-:W-:Y:S02]  /*7e40*/  VIADD R15, R0.reuse, 0x40 ;  /* 0x00000040000f7836 */ /* 0x040fe40000000000 */
[----:B------:R-:W-:Y:S01]  /*7e50*/  VIADD R16, R0, 0x48 ;  /* 0x0000004800107836 */ /* 0x000fe20000000000 */
[----:B------:R-:W-:Y:S01]  /*7e60*/  @!P1 LEA.HI R4, R4, R4, RZ, 0x1 ;  /* 0x0000000404049211 */ /* 0x000fe200078f08ff */
[C---:B------:R-:W-:Y:S01]  /*7e70*/  VIADD R19, R0.reuse, 0x50 ;  /* 0x0000005000137836 */ /* 0x040fe20000000000 */
[----:B------:R-:W-:Y:S01]  /*7e80*/  @!P2 LEA.HI R5, R5, R5, RZ, 0x1 ;  /* 0x000000050505a211 */ /* 0x000fe200078f08ff */
[----:B------:R-:W-:Y:S01]  /*7e90*/  VIADD R20, R0, 0x58 ;  /* 0x0000005800147836 */ /* 0x000fe20000000000 */
[----:B------:R-:W-:Y:S01]  /*7ea0*/  @!P1 LOP3.LUT R7, R4, 0xfffffffe, RZ, 0xc0, !PT ;  /* 0xfffffffe04079812 */ /* 0x000fe200078ec0ff */
[C---:B------:R-:W-:Y:S01]  /*7eb0*/  VIADD R21, R0.reuse, 0x80 ;  /* 0x0000008000157836 */ /* 0x040fe20000000000 */
[----:B------:R-:W-:Y:S01]  /*7ec0*/  @!P2 LOP3.LUT R9, R5, 0xfffffffe, RZ, 0xc0, !PT ;  /* 0xfffffffe0509a812 */ /* 0x000fe200078ec0ff */
[----:B0--3--:R-:W-:Y:S01]  /*7ed0*/  @!P0 IMAD.WIDE R4, R0, 0x4, R2 ;  /* 0x0000000400048825 */ /* 0x009fe200078e0202 */
        /* <DEDUP_REMOVED lines=89> */
[C---:B------:R-:W-:Y:S01]  /*8470*/  VIADD R17, R0.reuse, 0xb0 ;  /* 0x000000b000117836 */ /* 0x040fe20000000000 */
        /* <DEDUP_REMOVED lines=40> */
[----:B------:R-:W-:Y:S01]  /*8700*/  VIADD R17, R0, 0xe8 ;  /* 0x000000e800117836 */ /* 0x000fe20000000000 */
        /* <DEDUP_REMOVED lines=35> */
[----:B--2---:R-:W-:-:S05]  /*8940*/  LOP3.LUT R5, R0, 0xfffffffe, RZ, 0xc0, !PT ;  /* 0xfffffffe00057812 */ /* 0x004fca00078ec0ff */
[----:B------:R-:W-:-:S05]  /*8950*/  IMAD.WIDE R2, R5, 0x4, R2 ;  /* 0x0000000405027825 */ /* 0x000fca00078e0202 */
[----:B------:R0:W-:Y:S01]  /*8960*/  ST.E.64 desc[UR4][R2.64], R150 ;  /* 0x0000009602007985 */ /* 0x0001e2000c101b04 */
[----:B------:R-:W-:Y:S05]  /*8970*/  BRA `(.L_x_9032) ;  /* 0x0000004c00e47947 */ /* 0x000fea0003800000 */
.L_x_9056:
[----:B------:R-:W2:Y:S02]  /*8980*/  S2R R0, SR_TID.X ;  /* 0x0000000000007919 */ /* 0x000ea40000002100 */
[----:B--2---:R-:W-:-:S05]  /*8990*/  VIADD R2, R0, 0xffffff80 ;  /* 0xffffff8000027836 */ /* 0x004fca0000000000 */
[----:B------:R-:W-:-:S13]  /*89a0*/  ISETP.GT.AND P0, PT, R2, 0x7f, PT ;  /* 0x0000007f0200780c */ /* 0x000fda0003f04270 */
[----:B------:R-:W-:Y:S05]  /*89b0*/  @P0 BRA `(.L_x_9032) ;  /* 0x0000004c00d40947 */ /* 0x000fea0003800000 */
[----:B------:R-:W2:Y:S01]  /*89c0*/  S2R R3, SR_CTAID.X ;  /* 0x0000000000037919 */ /* 0x000ea20000002500 */
[----:B------:R-:W3:Y:S01]  /*89d0*/  LDC R6, c[0x0][0xce8] ;  /* 0x00033a00ff067b82 */ /* 0x000ee20000000800 */
[----:B------:R-:W-:Y:S01]  /*89e0*/  ULDC UR4, c[0x0][0xb88] ;  /* 0x0002e20000047ab9 */ /* 0x000fe20000000800 */
[----:B--2---:R-:W-:Y:S02]  /*89f0*/  IMAD R0, R3, 0x80, R0 ;  /* 0x0000008003007824 */ /* 0x004fe400078e0200 */
[----:B---3--:R-:W-:Y:S02]  /*8a00*/  IMAD R3, R6, UR4, RZ ;  /* 0x0000000406037c24 */ /* 0x008fe4000f8e02ff */
[----:B------:R-:W-:-:S05]  /*8a10*/  VIADD R0, R0, 0xffffff80 ;  /* 0xffffff8000007836 */ /* 0x000fca0000000000 */
[----:B------:R-:W-:-:S13]  /*8a20*/  ISETP.GE.AND P0, PT, R0, R3, PT ;  /* 0x000000030000720c */ /* 0x000fda0003f06270 */
[----:B------:R-:W-:Y:S05]  /*8a30*/  @P0 BRA `(.L_x_9032) ;  /* 0x0000004c00b40947 */ /* 0x000fea0003800000 */
[----:B------:R-:W-:Y:S01]  /*8a40*/  ISETP.NE.AND P0, PT, R6, 0x1, PT ;  /* 0x000000010600780c */ /* 0x000fe20003f05270 */
[----:B------:R-:W2:Y:S01]  /*8a50*/  S2UR UR7, SR_CTAID.Z ;  /* 0x00000000000779c3 */ /* 0x000ea20000002700 */
[----:B------:R-:W-:Y:S01]  /*8a60*/  R2UR UR11, R18 ;  /* 0x00000000120b72ca */ /* 0x000fe200000e0000 */
[----:B------:R-:W-:Y:S01]  /*8a70*/  ULDC.64 UR8, c[0x0][0xcd0] ;  /* 0x0003340000087ab9 */ /* 0x000fe20000000a00 */
[----:B------:R-:W-:Y:S01]  /*8a80*/  IMAD.MOV.U32 R5, RZ, RZ, R0 ;  /* 0x000000ffff057224 */ /* 0x000fe200078e0000 */
[----:B------:R-:W-:-:S04]  /*8a90*/  ULDC.64 UR12, c[0x0][0x208] ;  /* 0x00008200000c7ab9 */ /* 0x000fc80000000a00 */
[----:B------:R-:W3:Y:S06]  /*8aa0*/  LDC.64 R10, c[0x0][0xcd8] ;  /* 0x00033600ff0a7b82 */ /* 0x000eec0000000a00 */
[----:B------:R-:W-:Y:S02]  /*8ab0*/  USHF.R.S32.HI UR6, URZ, 0x1f, UR11 ;  /* 0x0000001f3f067899 */ /* 0x000fe4000801140b */
[----:B------:R-:W4:Y:S01]  /*8ac0*/  @P0 LDC R7, c[0x0][0xcec] ;  /* 0x00033b00ff070b82 */ /* 0x000f220000000800 */
[----:B------:R-:W-:Y:S02]  /*8ad0*/  UIMAD.WIDE.U32 UR4, UR11, UR8, URZ ;  /* 0x000000080b0472a5 */ /* 0x000fe4000f8e003f */
[----:B------:R-:W-:-:S04]  /*8ae0*/  UIMAD UR6, UR6, UR8, URZ ;  /* 0x00000008060672a4 */ /* 0x000fc8000f8e023f */
[----:B------:R-:W-:Y:S01]  /*8af0*/  UIMAD UR6, UR11, UR9, UR6 ;  /* 0x000000090b0672a4 */ /* 0x000fe2000f8e0206 */
[----:B------:R-:W5:Y:S01]  /*8b00*/  @P0 LDC R9, c[0x0][0xcf0] ;  /* 0x00033c00ff090b82 */ /* 0x000f620000000800 */
[----:B--2---:R-:W-:Y:S01]  /*8b10*/  USHF.R.S32.HI UR8, URZ, 0x1f, UR7 ;  /* 0x0000001f3f087899 */ /* 0x004fe20008011407 */
[----:B------:R-:W-:Y:S01]  /*8b20*/  IMAD.U32 R3, RZ, RZ, UR5 ;  /* 0x00000005ff037e24 */ /* 0x000fe2000f8e00ff */
[----:B------:R-:W-:Y:S01]  /*8b30*/  UIADD3 UR6, UR5, UR6, URZ ;  /* 0x0000000605067290 */ /* 0x000fe2000fffe03f */
[----:B------:R-:W-:Y:S02]  /*8b40*/  IMAD.U32 R2, RZ, RZ, UR4 ;  /* 0x00000004ff027e24 */ /* 0x000fe4000f8e00ff */
[----:B------:R-:W-:Y:S02]  /*8b50*/  ULDC.64 UR4, c[0x0][0xce0] ;  /* 0x0003380000047ab9 */ /* 0x000fe40000000a00 */
[----:B------:R-:W2:Y:S01]  /*8b60*/  S2UR UR10, SR_CTAID.Y ;  /* 0x00000000000a79c3 */ /* 0x000ea20000002600 */
[----:B------:R-:W-:-:S02]  /*8b70*/  IMAD.U32 R3, RZ, RZ, UR6 ;  /* 0x00000006ff037e24 */ /* 0x000fc4000f8e00ff */
[C---:B---3--:R-:W-:Y:S02]  /*8b80*/  IMAD R12, R10.reuse, UR8, RZ ;  /* 0x000000080a0c7c24 */ /* 0x048fe4000f8e02ff */
[----:B------:R-:W-:-:S03]  /*8b90*/  IMAD.WIDE.U32 R2, R10, UR7, R2 ;  /* 0x000000070a027c25 */ /* 0x000fc6000f8e0002 */
[----:B------:R-:W2:Y:S01]  /*8ba0*/  LDC R8, c[0x0][0xd50] ;  /* 0x00035400ff087b82 */ /* 0x000ea20000000800 */
[----:B----4-:R-:W-:-:S04]  /*8bb0*/  @P0 IMAD.HI.U32 R4, R0, R7, RZ ;  /* 0x0000000700040227 */ /* 0x010fc800078e00ff */
[----:B------:R-:W-:Y:S02]  /*8bc0*/  IMAD R7, RZ, RZ, -UR11 ;  /* 0x8000000bff077e24 */ /* 0x000fe4000f8e02ff */
[----:B------:R-:W-:Y:S01]  /*8bd0*/  IMAD R11, R11, UR7, R12 ;  /* 0x000000070b0b7c24 */ /* 0x000fe2000f8e020c */
[----:B-----5:R-:W-:-:S03]  /*8be0*/  @P0 SHF.R.U32.HI R5, RZ, R9, R4 ;  /* 0x00000009ff050219 */ /* 0x020fc60000011604 */
[----:B------:R-:W-:Y:S02]  /*8bf0*/  IMAD.IADD R3, R11, 0x1, R3 ;  /* 0x000000010b037824 */ /* 0x000fe400078e0203 */
[----:B--2---:R-:W-:Y:S02]  /*8c00*/  IMAD R9, R8, R7, UR10 ;  /* 0x0000000a08097e24 */ /* 0x004fe4000f8e0207 */
        /* <DEDUP_REMOVED lines=21> */
.L_x_9030:
        /* <DEDUP_REMOVED lines=18> */
.L_x_9059:
[----:B------:R-:W-:Y:S01]  /*8e80*/  ULDC UR7, c[0x0][0xd50] ;  /* 0x0003540000077ab9 */ /* 0x000fe20000000800 */
[----:B------:R-:W-:Y:S01]  /*8e90*/  UMOV UR36, UR6 ;  /* 0x0000000600247c82 */ /* 0x000fe20008000000 */
[----:B------:R-:W-:-:S11]  /*8ea0*/  UISETP.NE.AND UP0, UPT, UR7, 0x1, UPT ;  /* 0x000000010700788c */ /* 0x000fd6000bf05270 */
[----:B------:R-:W-:Y:S01]  /*8eb0*/  @UP0 ULDC UR4, c[0x0][0xd54] ;  /* 0x0003550000040ab9 */ /* 0x000fe20000000800 */
[----:B------:R-:W-:Y:S01]  /*8ec0*/  @UP0 ULDC UR8, c[0x0][0xd58] ;  /* 0x0003560000080ab9 */ /* 0x000fe20000000800 */
[----:B------:R-:W-:-:S04]  /*8ed0*/  UIMAD.WIDE.U32 UR4, UR6, UR4, URZ ;  /* 0x00000004060472a5 */ /* 0x000fc8000f8e003f */
[----:B------:R-:W-:-:S12]  /*8ee0*/  @UP0 USHF.R.U32.HI UR36, URZ, UR8, UR5 ;  /* 0x000000083f240299 */ /* 0x000fd80008011605 */
.L_x_9060:
        /* <DEDUP_REMOVED lines=59> */
.L_x_9062:
[----:B------:R-:W-:Y:S01]  /*92a0*/  UIMAD UR39, UR44, UR42, URZ ;  /* 0x0000002a2c2772a4 */ /* 0x000fe2000f8e023f */
[----:B------:R-:W-:Y:S02]  /*92b0*/  IMAD.U32 R2, RZ, RZ, UR41 ;  /* 0x00000029ff027e24 */ /* 0x000fe4000f8e00ff */
[----:B------:R-:W-:Y:S02]  /*92c0*/  IMAD.MOV.U32 R6, RZ, RZ, RZ ;  /* 0x000000ffff067224 */ /* 0x000fe400078e00ff */
[----:B------:R-:W-:Y:S02]  /*92d0*/  IMAD.MOV.U32 R7, RZ, RZ, 0x1 ;  /* 0x00000001ff077424 */ /* 0x000fe400078e00ff */
[----:B------:R-:W-:-:S05]  /*92e0*/  IMAD.U32 R3, RZ, RZ, UR39 ;  /* 0x00000027ff037e24 */ /* 0x000fca000f8e00ff */
[----:B------:R-:W-:-:S04]  /*92f0*/  VIADDMNMX R2, R3, UR42, R2, PT ;  /* 0x0000002a03027c46 */ /* 0x000fc8000b800102 */
[----:B------:R-:W-:-:S13]  /*9300*/  R2UR UR40, R2 ;  /* 0x00000000022872ca */ /* 0x000fda00000e0000 */
[----:B------:R-:W-:-:S06]  /*9310*/  UISETP.GT.AND UP0, UPT, UR40, UR39, UPT ;  /* 0x000000272800728c */ /* 0x000fcc000bf04270 */
[----:B------:R-:W-:-:S13]  /*9320*/  PLOP3.LUT P0, PT, PT, PT, UP0, 0x80, 0x0 ;  /* 0x000000000000781c */ /* 0x000fda0003f0f008 */
[----:B------:R-:W-:Y:S05]  /*9330*/  @!P0 BRA `(.L_x_9061) ;  /* 0x0000004000ac8947 */ /* 0x000fea0003800000 */
        /* <DEDUP_REMOVED lines=23> */
.L_x_9063:
        /* <DEDUP_REMOVED lines=20> */
.L_x_9065:
        /* <DEDUP_REMOVED lines=15> */
.L_x_9064:
        /* <DEDUP_REMOVED lines=14> */
[----:B------:R-:W-:Y:S01]  /*97c0*/  IMAD.U32 R0, RZ, RZ, UR40 ;  /* 0x00000028ff007e24 */ /* 0x000fe2000f8e00ff */
[----:B------:R-:W0:Y:S01]  /*97d0*/  S2R R16, SR_TID.X ;  /* 0x0000000000107919 */ /* 0x000e220000002100 */
[----:B------:R-:W-:Y:S02]  /*97e0*/  ISETP.NE.AND.EX P1, PT, R5, RZ, PT, P0 ;  /* 0x000000ff0500720c */ /* 0x000fe40003f25300 */
[----:B------:R-:W-:Y:S01]  /*97f0*/  LOP3.LUT R17, R17, 0xfffffffe, RZ, 0xc0, !PT ;  /* 0xfffffffe11117812 */ /* 0x000fe200078ec0ff */
[----:B------:R-:W-:-:S10]  /*9800*/  VIADD R0, R0, 0xffffffff ;  /* 0xffffffff00007836 */ /* 0x000fd40000000000 */
[----:B------:R-:W-:Y:S02]  /*9810*/  @P1 LOP3.LUT R17, R17, 0x1, RZ, 0xfc, !PT ;  /* 0x0000000111111812 */ /* 0x000fe400078efcff */
[----:B0-----:R-:W-:-:S04]  /*9820*/  SHF.R.U32.HI R6, RZ, 0x5, R16 ;  /* 0x00000005ff067819 */ /* 0x001fc80000011610 */
[----:B------:R-:W-:Y:S02]  /*9830*/  LOP3.LUT R6, R6, 0x3, RZ, 0xc0, !PT ;  /* 0x0000000306067812 */ /* 0x000fe400078ec0ff */
[----:B--2---:R-:W-:Y:S02]  /*9840*/  SHF.R.S32.HI R19, RZ, 0x1f, R18 ;  /* 0x0000001fff137819 */ /* 0x004fe40000011412 */
[----:B------:R-:W-:Y:S01]  /*9850*/  SEL R16, R18, RZ, !P1 ;  /* 0x000000ff12107207 */ /* 0x000fe20004800000 */
[----:B------:R-:W-:Y:S06]  /*9860*/  BRA.DIV UR4, `(.L_x_9066) ;  /* 0x0000004204d07947 */ /* 0x000fec000b800000 */
[----:B------:R0:W1:Y:S02]  /*9870*/  SHFL.IDX PT, R14, R6, RZ, 0x1f ;  /* 0x00001fff060e7589 */ /* 0x00006400000e0000 */
.L_x_9150:
        /* <DEDUP_REMOVED lines=9> */
.L_x_9153:
        /* <DEDUP_REMOVED lines=24> */
.L_x_9069:
[----:B------:R-:W-:Y:S01]  /*9a90*/  IMAD.MOV.U32 R0, RZ, RZ, 0x1 ;  /* 0x00000001ff007424 */ /* 0x000fe200078e00ff */
[----:B01----:R-:W0:Y:S04]  /*9aa0*/  S2R R6, SR_TID.X ;  /* 0x0000000000067919 */ /* 0x003e280000002100 */
[----:B------:R-:W-:-:S04]  /*9ab0*/  SHF.L.U32 R0, R0, 0x1f, RZ ;  /* 0x0000001f00007819 */ /* 0x000fc800000006ff */
[----:B------:R-:W1:Y:S01]  /*9ac0*/  SYNCS.PHASECHK.TRANS64.TRYWAIT P0, [UR38+0x32440], R0 ;  /* 0x03244000ff0075a7 */ /* 0x000e620008000166 */
[----:B0-----:R-:W-:-:S04]  /*9ad0*/  LOP3.LUT R2, R6, 0x7f, RZ, 0xc0, !PT ;  /* 0x0000007f06027812 */ /* 0x001fc800078ec0ff */
[----:B------:R-:W-:Y:S01]  /*9ae0*/  ISETP.NE.AND P1, PT, R2, RZ, PT ;  /* 0x000000ff0200720c */ /* 0x000fe20003f25270 */
[----:B-1----:R-:W-:-:S12]  /*9af0*/  @!P0 BRA `(.L_x_9070) ;  /* 0x00000040006c8947 */ /* 0x002fd80003800000 */
.L_x_9154:
[----:B------:R-:W-:Y:S05]  /*9b00*/  @P1 BRA `(.L_x_9071) ;  /* 0x0000000000181947 */ /* 0x000fea0003800000 */
[----:B------:R-:W1:Y:S01]  /*9b10*/  S2R R2, SR_TID.X ;  /* 0x0000000000027919 */ /* 0x000e620000002100 */
[----:B0-----:R-:W-:-:S04]  /*9b20*/  IMAD.MOV.U32 R0, RZ, RZ, 0x3000 ;  /* 0x00003000ff007424 */ /* 0x001fc800078e00ff */
[----:B------:R2:W-:Y:S01]  /*9b30*/  SYNCS.ARRIVE.TRANS64 RZ, [UR38+0x32430], R0 ;  /* 0x03243000ffff79a7 */ /* 0x0005e20008000026 */
[----:B-1----:R-:W-:-:S13]  /*9b40*/  LOP3.LUT P0, RZ, R2, 0x1f, RZ, 0xc0, !PT ;  /* 0x0000001f02ff7812 */ /* 0x002fda000780c0ff */
[----:B--2---:R-:W-:Y:S05]  /*9b50*/  @!P0 BRA `(.L_x_9071) ;  /* 0x0000000000048947 */ /* 0x004fea0003800000 */
[----:B------:R-:W-:Y:S01]  /*9b60*/  BPT.TRAP 0x1 ;  /* 0x000000040000795c */ /* 0x000fe20000300000 */
.L_x_9071:
        /* <DEDUP_REMOVED lines=15> */
[----:B------:R-:W-:-:S09]  /*9c60*/  UIMAD UR11, UR11, 0x60, URZ ;  /* 0x000000600b0b78a4 */ /* 0x000fd2000f8e023f */
[----:B------:R1:W-:Y:S02]  /*9c70*/  UTMALDG.4D [UR8], [UR4], desc[UR6] ;  /* 0x00000608040075b4 */ /* 0x0003e40008019000 */
[----:B-1----:R-:W-:Y:S01]  /*9c80*/  NOP ;  /* 0x0000000000007918 */ /* 0x002fe20000000000 */
.L_x_9067:
        /* <DEDUP_REMOVED lines=24> */
.L_x_9072:
        /* <DEDUP_REMOVED lines=54> */
[----:B------:R-:W-:-:S05]  /*a170*/  LOP3.LUT R10, R5, 0x200, R2, 0xf8, !PT ;  /* 0x00000200050a7812 */ /* 0x000fca00078ef802 */
[----:B------:R0:W-:Y:S01]  /*a180*/  STL [R1], R10 ;  /* 0x0000000a01007387 */ /* 0x0001e20000100800 */
[----:B------:R-:W-:Y:S05]  /*a190*/  BRA.DIV UR4, `(.L_x_9073) ;  /* 0x0000003a04dc7947 */ /* 0x000fea000b800000 */
[----:B------:R-:W1:Y:S01]  /*a1a0*/  S2R R4, SR_CTAID.X ;  /* 0x0000000000047919 */ /* 0x000e620000002500 */
[----:B------:R-:W-:Y:S01]  /*a1b0*/  ULDC UR4, c[0x0][0x288] ;  /* 0x0000a20000047ab9 */ /* 0x000fe20000000800 */
[----:B------:R-:W-:Y:S01]  /*a1c0*/  ULDC.64 UR6, c[0x0][0x208] ;  /* 0x0000820000067ab9 */ /* 0x000fe20000000a00 */
[----:B------:R-:W-:Y:S01]  /*a1d0*/  IMAD R2, R7, UR4, RZ ;  /* 0x0000000407027c24 */ /* 0x000fe2000f8e02ff */
[----:B------:R-:W2:Y:S01]  /*a1e0*/  S2R R8, SR_TID.X ;  /* 0x0000000000087919 */ /* 0x000ea20000002100 */
[----:B------:R-:W3:Y:S04]  /*a1f0*/  SHFL.IDX PT, R5, R0, RZ, 0x181f ;  /* 0x00181fff00057589 */ /* 0x000ee800000e0000 */
[----:B------:R-:W-:Y:S04]  /*a200*/  SHFL.IDX PT, R7, R0, 0x1, 0x181f ;  /* 0x00381f0000077f89 */ /* 0x000fe800000e0000 */
[----:B------:R-:W-:Y:S01]  /*a210*/  SHFL.IDX PT, R14, R0, 0x2, 0x181f ;  /* 0x00581f00000e7f89 */ /* 0x000fe200000e0000 */
[----:B-1----:R-:W-:-:S03]  /*a220*/  IMAD R12, R4, 0x80, R6 ;  /* 0x00000080040c7824 */ /* 0x002fc600078e0206 */
[----:B------:R-:W1:Y:S01]  /*a230*/  SHFL.IDX PT, R4, R3, RZ, 0x181f ;  /* 0x00181fff03047589 */ /* 0x000e6200000e0000 */
[----:B--2---:R-:W-:Y:S01]  /*a240*/  IMAD.SHL.U32 R11, R8, 0x8, RZ ;  /* 0x00000008080b7824 */ /* 0x004fe200078e00ff */
[CC--:B------:R-:W-:Y:S02]  /*a250*/  ISETP.GE.AND P1, PT, R12.reuse, R2.reuse, PT ;  /* 0x000000020c00720c */ /* 0x0c0fe40003f26270 */
[----:B------:R-:W2:Y:S01]  /*a260*/  SHFL.IDX PT, R6, R3, 0x1, 0x181f ;  /* 0x00381f0003067f89 */ /* 0x000ea200000e0000 */
[C---:B------:R-:W-:Y:S01]  /*a270*/  VIADD R8, R12.reuse, 0x10 ;  /* 0x000000100c087836 */ /* 0x040fe20000000000 */
[----:B------:R-:W-:Y:S02]  /*a280*/  LOP3.LUT R11, R11, 0x38, RZ, 0xc0, !PT ;  /* 0x000000380b0b7812 */ /* 0x000fe400078ec0ff */
[----:B------:R-:W-:Y:S01]  /*a290*/  STL [R1+0x4], R12 ;  /* 0x0000040c01007387 */ /* 0x000fe20000100800 */
[----:B------:R-:W-:Y:S01]  /*a2a0*/  VIADD R13, R12, 0x20 ;  /* 0x000000200c0d7836 */ /* 0x000fe20000000000 */
[----:B------:R-:W-:-:S02]  /*a2b0*/  ISETP.GE.AND P2, PT, R8, R2, PT ;  /* 0x000000020800720c */ /* 0x000fc40003f46270 */
[----:B------:R4:W-:Y:S03]  /*a2c0*/  STL [R1+0xc], R8 ;  /* 0x00000c0801007387 */ /* 0x0009e60000100800 */
[----:B---3--:R-:W-:Y:S01]  /*a2d0*/  @!P1 LEA R5, P3, R11, R5, 0x1 ;  /* 0x000000050b059211 */ /* 0x008fe200078608ff */
[----:B------:R-:W-:Y:S01]  /*a2e0*/  STL [R1+0x10], R13 ;  /* 0x0000100d01007387 */ /* 0x000fe20000100800 */
[----:B----4-:R-:W-:-:S03]  /*a2f0*/  @!P1 LEA R8, R10, UR38, 0x1 ;  /* 0x000000260a089c11 */ /* 0x010fc6000f8e08ff */
[----:B-1----:R-:W-:-:S03]  /*a300*/  @!P1 IMAD.X R4, RZ, RZ, R4, P3 ;  /* 0x000000ffff049224 */ /* 0x002fc600018e0604 */
[----:B------:R-:W-:Y:S02]  /*a310*/  @!P2 LEA R9, R10, UR38, 0x1 ;  /* 0x000000260a09ac11 */ /* 0x000fe4000f8e08ff */
[----:B------:R-:W-:-:S04]  /*a320*/  @!P1 LOP3.LUT R5, R5, R4, RZ, 0x3c, !PT ;  /* 0x0000000405059212 */ /* 0x000fc800078e3cff */
[----:B------:R-:W-:-:S04]  /*a330*/  @!P1 LOP3.LUT R4, R5, R4, RZ, 0x3c, !PT ;  /* 0x0000000405049212 */ /* 0x000fc800078e3cff */
[----:B------:R-:W-:-:S05]  /*a340*/  @!P1 LOP3.LUT R5, R5, R4, RZ, 0x3c, !PT ;  /* 0x0000000405059212 */ /* 0x000fca00078e3cff */
[----:B------:R1:W-:Y:S02]  /*a350*/  @!P1 LDGSTS.E.BYPASS.LTC128B.128 [R8+0x18400], desc[UR6][R4.64], !P0 ;  /* 0x1840000004089fae */ /* 0x0003e4000c101d46 */
[----:B-1----:R-:W-:Y:S01]  /*a360*/  @!P2 LEA R4, P1, R11, R7, 0x1 ;  /* 0x000000070b04a211 */ /* 0x002fe200078208ff */
[----:B------:R-:W-:-:S04]  /*a370*/  VIADD R8, R12, 0x30 ;  /* 0x000000300c087836 */ /* 0x000fc80000000000 */
[----:B--2---:R-:W-:Y:S01]  /*a380*/  @!P2 IMAD.X R5, RZ, RZ, R6, P1 ;  /* 0x000000ffff05a224 */ /* 0x004fe200008e0606 */
[----:B------:R-:W-:Y:S01]  /*a390*/  ISETP.GE.AND P1, PT, R13, R2, PT ;  /* 0x000000020d00720c */ /* 0x000fe20003f26270 */
[----:B------:R-:W-:Y:S04]  /*a3a0*/  STL [R1+0x14], R8 ;  /* 0x0000140801007387 */ /* 0x000fe80000100800 */
[----:B------:R1:W-:Y:S08]  /*a3b0*/  @!P2 LDGSTS.E.BYPASS.LTC128B.128 [R9+0x18c00], desc[UR6][R4.64], !P0 ;  /* 0x18c000000409afae */ /* 0x0003f0000c101d46 */
[----:B------:R-:W-:-:S02]  /*a3c0*/  @!P1 LEA R6, P2, R11, R14, 0x1 ;  /* 0x0000000e0b069211 */ /* 0x000fc400078408ff */
[----:B------:R-:W-:Y:S01]  /*a3d0*/  @!P1 LEA R7, R10, UR38, 0x1 ;  /* 0x000000260a079c11 */ /* 0x000fe2000f8e08ff */
[----:B------:R-:W-:Y:S04]  /*a3e0*/  SHFL.IDX PT, R14, R0, 0x3, 0x181f ;  /* 0x00781f00000e7f89 */ /* 0x000fe800000e0000 */
[----:B-1----:R-:W1:Y:S02]  /*a3f0*/  SHFL.IDX PT, R4, R3, 0x2, 0x181f ;  /* 0x00581f0003047f89 */ /* 0x002e6400000e0000 */
[----:B-1----:R-:W-:Y:S02]  /*a400*/  @!P1 IMAD.X R5, RZ, RZ, R4, P2 ;  /* 0x000000ffff059224 */ /* 0x002fe400010e0604 */
[----:B------:R-:W-:-:S05]  /*a410*/  @!P1 IMAD.MOV.U32 R4, RZ, RZ, R6 ;  /* 0x000000ffff049224 */ /* 0x000fca00078e0006 */
[----:B------:R1:W-:Y:S01]  /*a420*/  @!P1 LDGSTS.E.BYPASS.LTC128B.128 [R7+0x19400], desc[UR6][R4.64], !P0 ;  /* 0x1940000004079fae */ /* 0x0003e2000c101d46 */
[----:B------:R-:W-:-:S03]  /*a430*/  ISETP.GE.AND P1, PT, R8, R2, PT ;  /* 0x000000020800720c */ /* 0x000fc60003f26270 */
[----:B-1----:R-:W1:Y:S01]  /*a440*/  SHFL.IDX PT, R4, R3, 0x3, 0x181f ;  /* 0x00781f0003047f89 */ /* 0x002e6200000e0000 */
[----:B------:R-:W-:-:S09]  /*a450*/  VIADD R7, R12, 0x40 ;  /* 0x000000400c077836 */ /* 0x000fd20000000000 */
[----:B------:R-:W-:Y:S02]  /*a460*/  @!P1 LEA R5, P2, R11, R14, 0x1 ;  /* 0x0000000e0b059211 */ /* 0x000fe400078408ff */
[----:B------:R-:W-:Y:S01]  /*a470*/  @!P1 LEA R6, R10, UR38, 0x1 ;  /* 0x000000260a069c11 */ /* 0x000fe2000f8e08ff */
[----:B------:R2:W-:Y:S02]  /*a480*/  STL [R1+0x18], R7 ;  /* 0x0000180701007387 */ /* 0x0005e40000100800 */
[----:B-1----:R-:W-:-:S05]  /*a490*/  @!P1 IMAD.X R4, RZ, RZ, R4, P2 ;  /* 0x000000ffff049224 */ /* 0x002fca00010e0604 */
[----:B------:R-:W-:-:S04]  /*a4a0*/  @!P1 LOP3.LUT R5, R5, R4, RZ, 0x3c, !PT ;  /* 0x0000000405059212 */ /* 0x000fc800078e3cff */
[----:B------:R-:W-:-:S04]  /*a4b0*/  @!P1 LOP3.LUT R4, R5, R4, RZ, 0x3c, !PT ;  /* 0x0000000405049212 */ /* 0x000fc800078e3cff */
[----:B------:R-:W-:-:S05]  /*a4c0*/  @!P1 LOP3.LUT R5, R5, R4, RZ, 0x3c, !PT ;  /* 0x0000000405059212 */ /* 0x000fca00078e3cff */
[----:B------:R1:W-:Y:S01]  /*a4d0*/  @!P1 LDGSTS.E.BYPASS.LTC128B.128 [R6+0x19c00], desc[UR6][R4.64], !P0 ;  /* 0x19c0000004069fae */ /* 0x0003e2000c101d46 */
[----:B------:R-:W-:Y:S01]  /*a4e0*/  ISETP.GE.AND P1, PT, R7, R2, PT ;  /* 0x000000020700720c */ /* 0x000fe20003f26270 */
[----:B--2---:R-:W-:-:S05]  /*a4f0*/  VIADD R7, R12, 0x50 ;  /* 0x000000500c077836 */ /* 0x004fca0000000000 */
[----:B------:R-:W-:Y:S04]  /*a500*/  STL [R1+0x1c], R7 ;  /* 0x00001c0701007387 */ /* 0x000fe80000100800 */
[----:B-1----:R-:W1:Y:S03]  /*a510*/  SHFL.IDX PT, R5, R0, 0x4, 0x181f ;  /* 0x00981f0000057f89 */ /* 0x002e6600000e0000 */
[----:B------:R-:W-:Y:S01]  /*a520*/  @!P1 LEA R6, R10, UR38, 0x1 ;  /* 0x000000260a069c11 */ /* 0x000fe2000f8e08ff */
[----:B------:R-:W2:Y:S01]  /*a530*/  SHFL.IDX PT, R4, R3, 0x4, 0x181f ;  /* 0x00981f0003047f89 */ /* 0x000ea200000e0000 */
[----:B-1----:R-:W-:-:S05]  /*a540*/  @!P1 LEA R5, P2, R11, R5, 0x1 ;  /* 0x000000050b059211 */ /* 0x002fca00078408ff */
[----:B--2---:R-:W-:-:S05]  /*a550*/  @!P1 IMAD.X R4, RZ, RZ, R4, P2 ;  /* 0x000000ffff049224 */ /* 0x004fca00010e0604 */
[----:B------:R-:W-:-:S04]  /*a560*/  @!P1 LOP3.LUT R5, R5, R4, RZ, 0x3c, !PT ;  /* 0x0000000405059212 */ /* 0x000fc800078e3cff */
[----:B------:R-:W-:-:S04]  /*a570*/  @!P1 LOP3.LUT R4, R5, R4, RZ, 0x3c, !PT ;  /* 0x0000000405049212 */ /* 0x000fc800078e3cff */
[----:B------:R-:W-:-:S05]  /*a580*/  @!P1 LOP3.LUT R5, R5, R4, RZ, 0x3c, !PT ;  /* 0x0000000405059212 */ /* 0x000fca00078e3cff */
[----:B------:R1:W-:Y:S01]  /*a590*/  @!P1 LDGSTS.E.BYPASS.LTC128B.128 [R6+0x1a400], desc[UR6][R4.64], !P0 ;  /* 0x1a40000004069fae */ /* 0x0003e2000c101d46 */
[----:B------:R-:W-:Y:S01]  /*a5a0*/  ISETP.GE.AND P1, PT, R7, R2, PT ;  /* 0x000000020700720c */ /* 0x000fe20003f26270 */
[----:B------:R-:W-:-:S05]  /*a5b0*/  VIADD R7, R12, 0x60 ;  /* 0x000000600c077836 */ /* 0x000fca0000000000 */
        /* <DEDUP_REMOVED lines=10> */
[----:B------:R-:W-:-:S03]  /*a660*/  ISETP.GE.AND P1, PT, R7, R2, PT ;  /* 0x000000020700720c */ /* 0x000fc60003f26270 */
[----:B-1----:R-:W1:Y:S10]  /*a670*/  SHFL.IDX PT, R5, R0, 0x6, 0x181f ;  /* 0x00d81f0000057f89 */ /* 0x002e7400000e0000 */
[----:B------:R-:W-:Y:S01]  /*a680*/  @!P1 LEA R6, R10, UR38, 0x1 ;  /* 0x000000260a069c11 */ /* 0x000fe2000f8e08ff */
[----:B------:R-:W2:Y:S04]  /*a690*/  SHFL.IDX PT, R4, R3, 0x6, 0x181f ;  /* 0x00d81f0003047f89 */ /* 0x000ea800000e0000 */
[----:B------:R-:W3:Y:S04]  /*a6a0*/  SHFL.IDX PT, R3, R3, 0x7, 0x181f ;  /* 0x00f81f0003037f89 */ /* 0x000ee800000e0000 */
[----:B------:R-:W4:Y:S01]  /*a6b0*/  SHFL.IDX PT, R0, R0, 0x7, 0x181f ;  /* 0x00f81f0000007f89 */ /* 0x000f2200000e0000 */
[----:B-1----:R-:W-:-:S05]  /*a6c0*/  @!P1 LEA R5, P2, R11, R5, 0x1 ;  /* 0x000000050b059211 */ /* 0x002fca00078408ff */
[----:B--2---:R-:W-:-:S05]  /*a6d0*/  @!P1 IMAD.X R4, RZ, RZ, R4, P2 ;  /* 0x000000ffff049224 */ /* 0x004fca00010e0604 */
[----:B------:R-:W-:-:S04]  /*a6e0*/  @!P1 LOP3.LUT R5, R5, R4, RZ, 0x3c, !PT ;  /* 0x0000000405059212 */ /* 0x000fc800078e3cff */
[----:B------:R-:W-:-:S04]  /*a6f0*/  @!P1 LOP3.LUT R4, R5, R4, RZ, 0x3c, !PT ;  /* 0x0000000405049212 */ /* 0x000fc800078e3cff */
[----:B------:R-:W-:-:S05]  /*a700*/  @!P1 LOP3.LUT R5, R5, R4, RZ, 0x3c, !PT ;  /* 0x0000000405059212 */ /* 0x000fca00078e3cff */
[----:B---34-:R1:W-:Y:S02]  /*a710*/  @!P1 LDGSTS.E.BYPASS.LTC128B.128 [R6+0x1b400], desc[UR6][R4.64], !P0 ;  /* 0x1b40000004069fae */ /* 0x0183e4000c101d46 */
.L_x_9171:
[----:B-1----:R-:W2:Y:S01]  /*a720*/  LDL R5, [R1+0x4] ;  /* 0x0000040001057983 */ /* 0x002ea20000100800 */
[----:B------:R-:W-:Y:S01]  /*a730*/  ULDC.64 UR4, c[0x0][0x208] ;  /* 0x0000820000047ab9 */ /* 0x000fe20000000a00 */
[----:B------:R-:W1:Y:S02]  /*a740*/  S2R R4, SR_TID.X ;  /* 0x0000000000047919 */ /* 0x000e640000002100 */
[----:B-1----:R-:W-:-:S05]  /*a750*/  IMAD.SHL.U32 R4, R4, 0x8, RZ ;  /* 0x0000000804047824 */ /* 0x002fca00078e00ff */
        /* <DEDUP_REMOVED lines=14> */
[----:B--2---:R-:W2:Y:S01]  /*a840*/  LDC.64 R2, c[0x0][0x3d8] ;  /* 0x0000f600ff027b82 */ /* 0x004ea20000000a00 */
[----:B------:R-:W-:Y:S01]  /*a850*/  NOP ;  /* 0x0000000000007918 */ /* 0x000fe20000000000 */
[C---:B--2---:R-:W-:Y:S01]  /*a860*/  IMAD R0, R2.reuse, UR43, RZ ;  /* 0x0000002b02007c24 */ /* 0x044fe2000f8e02ff */
[----:B------:R-:W-:Y:S01]  /*a870*/  UIADD3 UR4, UR38, 0x22400, URZ ;  /* 0x0002240026047890 */ /* 0x000fe2000fffe03f */
[----:B-1----:R-:W-:Y:S01]  /*a880*/  IMAD.WIDE.U32 R4, R2, UR36, RZ ;  /* 0x0000002402047c25 */ /* 0x002fe2000f8e00ff */
        /* <DEDUP_REMOVED lines=17> */
[----:B0-----:R-:W-:Y:S02]  /*a9a0*/  IMAD.U32 R10, RZ, RZ, UR4 ;  /* 0x00000004ff0a7e24 */ /* 0x001fe4000f8e00ff */
[----:B------:R-:W-:Y:S02]  /*a9b0*/  IMAD.U32 R11, RZ, RZ, UR5 ;  /* 0x00000005ff0b7e24 */ /* 0x000fe4000f8e00ff */
[----:B------:R-:W-:Y:S02]  /*a9c0*/  IMAD.MOV.U32 R8, RZ, RZ, 0x70 ;  /* 0x00000070ff087424 */ /* 0x000fe400078e00ff */
[----:B------:R-:W-:Y:S02]  /*a9d0*/  IMAD.MOV.U32 R12, RZ, RZ, 0x1 ;  /* 0x00000001ff0c7424 */ /* 0x000fe400078e00ff */
[----:B------:R-:W-:-:S07]  /*a9e0*/  IMAD.MOV.U32 R13, RZ, RZ, RZ ;  /* 0x000000ffff0d7224 */ /* 0x000fce00078e00ff */
[----:B------:R-:W-:-:S07]  /*a9f0*/  LEPC R20, `(.L_x_9074) ;  /* 0x000000001014794e */ /* 0x000fce0000000000 */
[----:B-1----:R-:W-:Y:S05]  /*aa00*/  CALL.ABS.NOINC R2 ;  /* 0x0000000002007343 */ /* 0x002fea0003c00000 */
.L_x_9074:
[----:B-1----:R-:W2:Y:S01]  /*aa10*/  LDL.LU.64 R4, [R1+0x28] ;  /* 0x0000280001047983 */ /* 0x002ea20000300a00 */
[----:B------:R-:W1:Y:S01]  /*aa20*/  LDC R6, c[0x0][0x448] ;  /* 0x00011200ff067b82 */ /* 0x000e620000000800 */
[----:B------:R-:W-:Y:S02]  /*aa30*/  ULDC.64 UR8, c[0x0][0x3e0] ;  /* 0x0000f80000087ab9 */ /* 0x000fe40000000a00 */
[----:B------:R-:W3:Y:S01]  /*aa40*/  LDL.LU R2, [R1+0x34] ;  /* 0x0000340001027983 */ /* 0x000ee20000300800 */
[----:B------:R-:W-:Y:S01]  /*aa50*/  UIMAD UR6, UR46, UR8, URZ ;  /* 0x000000082e0672a4 */ /* 0x000fe2000f8e023f */
[----:B------:R-:W4:Y:S03]  /*aa60*/  S2R R3, SR_TID.X ;  /* 0x0000000000037919 */ /* 0x000f260000002100 */
[----:B------:R-:W-:Y:S01]  /*aa70*/  UIMAD UR6, UR45, UR9, UR6 ;  /* 0x000000092d0672a4 */ /* 0x000fe2000f8e0206 */
[----:B-1----:R-:W-:-:S02]  /*aa80*/  ISETP.NE.AND P0, PT, R6, 0x1, PT ;  /* 0x000000010600780c */ /* 0x002fc40003f05270 */
[C---:B----4-:R-:W-:Y:S01]  /*aa90*/  LOP3.LUT R0, R3.reuse, 0x7f, RZ, 0xc0, !PT ;  /* 0x0000007f03007812 */ /* 0x050fe200078ec0ff */
[----:B------:R-:W-:-:S10]  /*aaa0*/  IMAD.SHL.U32 R15, R3, 0x10, RZ ;  /* 0x00000010030f7824 */ /* 0x000fd400078e00ff */
[----:B------:R-:W1:Y:S01]  /*aab0*/  @P0 LDC R3, c[0x0][0x44c] ;  /* 0x00011300ff030b82 */ /* 0x000e620000000800 */
[----:B--2---:R-:W-:Y:S02]  /*aac0*/  R2UR UR5, R5 ;  /* 0x00000000050572ca */ /* 0x004fe400000e0000 */
[----:B------:R-:W-:Y:S01]  /*aad0*/  R2UR UR4, R4 ;  /* 0x00000000040472ca */ /* 0x000fe200000e0000 */
[----:B------:R-:W2:Y:S01]  /*aae0*/  S2R R5, SR_TID.X ;  /* 0x0000000000057919 */ /* 0x000ea20000002100 */
[----:B---3--:R-:W-:Y:S02]  /*aaf0*/  R2UR UR5, R2 ;  /* 0x00000000020572ca */ /* 0x008fe400000e0000 */
[----:B------:R-:W-:Y:S01]  /*ab00*/  SHF.R.U32.HI R4, RZ, 0x3, R0 ;  /* 0x00000003ff047819 */ /* 0x000fe20000011600 */
[----:B------:R-:W3:Y:S01]  /*ab10*/  S2R R2, SR_CTAID.X ;  /* 0x0000000000027919 */ /* 0x000ee20000002500 */
[----:B------:R-:W4:Y:S02]  /*ab20*/  @P0 LDC R0, c[0x0][0x450] ;  /* 0x00011400ff000b82 */ /* 0x000f240000000800 */
[----:B------:R-:W-:-:S07]  /*ab30*/  LOP3.LUT R4, R4, 0x70, R15, 0xf8, !PT ;  /* 0x0000007004047812 */ /* 0x000fce00078ef80f */
[----:B------:R-:W-:-:S03]  /*ab40*/  UIMAD.WIDE.U32 UR4, UR45, UR8, UR4 ;  /* 0x000000082d0472a5 */ /* 0x000fc6000f8e0004 */
[----:B------:R-:W-:Y:S01]  /*ab50*/  ULDC.64 UR8, c[0x0][0x3d0] ;  /* 0x0000f40000087ab9 */ /* 0x000fe20000000a00 */
[----:B------:R-:W-:Y:S01]  /*ab60*/  UIADD3 UR5, UR5, UR6, URZ ;  /* 0x0000000605057290 */ /* 0x000fe2000fffe03f */
[----:B--2---:R-:W-:Y:S02]  /*ab70*/  IMAD.SHL.U32 R8, R5, 0x8, RZ ;  /* 0x0000000805087824 */ /* 0x004fe400078e00ff */
[----:B---3--:R-:W-:-:S03]  /*ab80*/  IMAD R4, R2, 0x80, R4 ;  /* 0x0000008002047824 */ /* 0x008fc600078e0204 */
[----:B------:R-:W-:Y:S01]  /*ab90*/  LOP3.LUT R8, R8, 0x38, RZ, 0xc0, !PT ;  /* 0x0000003808087812 */ /* 0x000fe200078ec0ff */
[----:B-1----:R-:W-:-:S04]  /*aba0*/  @P0 IMAD.HI.U32 R3, R4, R3, RZ ;  /* 0x0000000304030227 */ /* 0x002fc800078e00ff */
[----:B------:R-:W-:Y:S01]  /*abb0*/  IMAD.MOV.U32 R2, RZ, RZ, R4 ;  /* 0x000000ffff027224 */ /* 0x000fe200078e0004 */
[----:B----4-:R-:W-:Y:S01]  /*abc0*/  @P0 SHF.R.U32.HI R2, RZ, R0, R3 ;  /* 0x00000000ff020219 */ /* 0x010fe20000011603 */
[----:B------:R-:W-:-:S04]  /*abd0*/  IMAD.U32 R3, RZ, RZ, UR8 ;  /* 0x00000008ff037e24 */ /* 0x000fc8000f8e00ff */
[----:B------:R-:W-:-:S04]  /*abe0*/  IMAD.MOV R0, RZ, RZ, -R2 ;  /* 0x000000ffff007224 */ /* 0x000fc800078e0a02 */
[----:B------:R-:W-:Y:S01]  /*abf0*/  IMAD R0, R6, R0, R4 ;  /* 0x0000000006007224 */ /* 0x000fe200078e0204 */
[----:B------:R-:W-:-:S05]  /*ac00*/  SHF.R.S32.HI R4, RZ, 0x1f, R2 ;  /* 0x0000001fff047819 */ /* 0x000fca0000011402 */
[----:B------:R-:W-:-:S04]  /*ac10*/  IMAD R4, R4, UR8, RZ ;  /* 0x0000000804047c24 */ /* 0x000fc8000f8e02ff */
[C---:B------:R-:W-:Y:S02]  /*ac20*/  IMAD R4, R2.reuse, UR9, R4 ;  /* 0x0000000902047c24 */ /* 0x040fe4000f8e0204 */
[----:B------:R-:W-:Y:S01]  /*ac30*/  IMAD.WIDE.U32 R2, R2, R3, UR4 ;  /* 0x0000000402027e25 */ /* 0x000fe2000f8e0003 */
[----:B------:R-:W-:-:S03]  /*ac40*/  ULDC.64 UR4, c[0x0][0x3c8] ;  /* 0x0000f20000047ab9 */ /* 0x000fc60000000a00 */
[----:B------:R-:W-:Y:S01]  /*ac50*/  IMAD.IADD R3, R3, 0x1, R4 ;  /* 0x0000000103037824 */ /* 0x000fe200078e0204 */
[----:B------:R-:W-:Y:S01]  /*ac60*/  SHF.R.S32.HI R4, RZ, 0x1f, R0 ;  /* 0x0000001fff047819 */ /* 0x000fe20000011400 */
[----:B------:R-:W-:-:S04]  /*ac70*/  IMAD.WIDE.U32 R2, R0, UR4, R2 ;  /* 0x0000000400027c25 */ /* 0x000fc8000f8e0002 */
[----:B------:R-:W-:-:S04]  /*ac80*/  IMAD R4, R4, UR4, RZ ;  /* 0x0000000404047c24 */ /* 0x000fc8000f8e02ff */
[----:B------:R-:W-:Y:S01]  /*ac90*/  IMAD R4, R0, UR5, R4 ;  /* 0x0000000500047c24 */ /* 0x000fe2000f8e0204 */
[----:B------:R-:W-:Y:S01]  /*aca0*/  ULDC.64 UR4, c[0x0][0x390] ;  /* 0x0000e40000047ab9 */ /* 0x000fe20000000a00 */
[----:B------:R-:W-:Y:S02]  /*acb0*/  LOP3.LUT R0, R8, 0x40, RZ, 0xfc, !PT ;  /* 0x0000004008007812 */ /* 0x000fe400078efcff */
[----:B------:R-:W-:Y:S01]  /*acc0*/  IMAD.IADD R4, R3, 0x1, R4 ;  /* 0x0000000103047824 */ /* 0x000fe200078e0204 */
[----:B------:R-:W-:Y:S01]  /*acd0*/  LEA R5, P0, R2, UR4, 0x1 ;  /* 0x0000000402057c11 */ /* 0x000fe2000f8008ff */
[----:B------:R-:W-:Y:S02]  /*ace0*/  ULDC UR4, c[0x0][0x3b8] ;  /* 0x0000ee0000047ab9 */ /* 0x000fe40000000800 */
[----:B------:R-:W-:Y:S02]  /*acf0*/  ISETP.GE.AND P3, PT, R8, UR4, PT ;  /* 0x0000000408007c0c */ /* 0x000fe4000bf66270 */
[----:B------:R-:W-:-:S02]  /*ad00*/  LEA.HI.X R4, R2, UR5, R4, 0x1, P0 ;  /* 0x0000000502047c11 */ /* 0x000fc400080f0c04 */
[----:B------:R-:W-:Y:S02]  /*ad10*/  ISETP.GE.AND P0, PT, R0, UR4, PT ;  /* 0x0000000400007c0c */ /* 0x000fe4000bf06270 */
[----:B------:R-:W-:-:S04]  /*ad20*/  LOP3.LUT R0, R8, 0x80, RZ, 0xfc, !PT ;  /* 0x0000008008007812 */ /* 0x000fc800078efcff */
[----:B------:R-:W-:Y:S02]  /*ad30*/  ISETP.GE.AND P1, PT, R0, UR4, PT ;  /* 0x0000000400007c0c */ /* 0x000fe4000bf26270 */
[----:B------:R-:W-:-:S04]  /*ad40*/  LOP3.LUT R0, R8, 0xc0, RZ, 0xfc, !PT ;  /* 0x000000c008007812 */ /* 0x000fc800078efcff */
[----:B------:R-:W-:Y:S01]  /*ad50*/  ISETP.GE.AND P2, PT, R0, UR4, PT ;  /* 0x0000000400007c0c */ /* 0x000fe2000bf46270 */
[----:B------:R-:W-:-:S03]  /*ad60*/  UMOV UR4, 0xffffffff ;  /* 0xffffffff00047882 */ /* 0x000fc60000000000 */
[----:B------:R-:W-:Y:S09]  /*ad70*/  BRA.DIV UR4, `(.L_x_9075) ;  /* 0x0000003a04dc7947 */ /* 0x000ff2000b800000 */
[----:B------:R-:W2:Y:S01]  /*ad80*/  LDL.LU R3, [R1+0x4] ;  /* 0x0000040001037983 */ /* 0x000ea20000300800 */
[----:B------:R-:W-:-:S03]  /*ad90*/  ULDC UR4, c[0x0][0x288] ;  /* 0x0000a20000047ab9 */ /* 0x000fc60000000800 */
[----:B------:R-:W3:Y:S01]  /*ada0*/  LDL.LU R2, [R1+0xc] ;  /* 0x00000c0001027983 */ /* 0x000ee20000300800 */
[----:B------:R-:W-:-:S03]  /*adb0*/  IMAD R0, R6, UR4, RZ ;  /* 0x0000000406007c24 */ /* 0x000fc6000f8e02ff */
[----:B------:R-:W4:Y:S01]  /*adc0*/  LDL.LU R13, [R1+0x10] ;  /* 0x00001000010d7983 */ /* 0x000f220000300800 */
[----:B0-----:R-:W0:Y:S01]  /*add0*/  S2R R10, SR_TID.X ;  /* 0x00000000000a7919 */ /* 0x001e220000002100 */
[----:B------:R-:W1:Y:S02]  /*ade0*/  S2R R7, SR_TID.X ;  /* 0x0000000000077919 */ /* 0x000e640000002100 */
[----:B------:R-:W5:Y:S01]  /*adf0*/  LDL.LU R8, [R1+0x14] ;  /* 0x0000140001087983 */ /* 0x000f620000300800 */
[----:B0-----:R-:W-:Y:S01]  /*ae00*/  LOP3.LUT R10, R10, 0x7f, RZ, 0xc0, !PT ;  /* 0x0000007f0a0a7812 */ /* 0x001fe200078ec0ff */
[----:B-1----:R-:W-:-:S04]  /*ae10*/  IMAD.SHL.U32 R12, R7, 0x8, RZ ;  /* 0x00000008070c7824 */ /* 0x002fc800078e00ff */
[----:B------:R-:W-:Y:S02]  /*ae20*/  IMAD.SHL.U32 R11, R10, 0x8, RZ ;  /* 0x000000080a0b7824 */ /* 0x000fe400078e00ff */
[----:B------:R-:W-:Y:S01]  /*ae30*/  IMAD.SHL.U32 R10, R7, 0x8, RZ ;  /* 0x00000008070a7824 */ /* 0x000fe200078e00ff */
[----:B------:R-:W-:-:S04]  /*ae40*/  LOP3.LUT R12, R12, 0x38, RZ, 0xc0, !PT ;  /* 0x000000380c0c7812 */ /* 0x000fc800078ec0ff */
[----:B------:R-:W-:-:S04]  /*ae50*/  LOP3.LUT R10, R10, 0x1f8, RZ, 0xc0, !PT ;  /* 0x000001f80a0a7812 */ /* 0x000fc800078ec0ff */
[----:B------:R-:W-:Y:S02]  /*ae60*/  LOP3.LUT R10, R10, 0x38, R7, 0x78, !PT ;  /* 0x000000380a0a7812 */ /* 0x000fe400078e7807 */
[----:B------:R-:W5:Y:S02]  /*ae70*/  LDL.LU R7, [R1+0x18] ;  /* 0x0000180001077983 */ /* 0x000f640000300800 */
[----:B------:R-:W-:Y:S01]  /*ae80*/  LOP3.LUT R10, R10, 0x200, R11, 0xf8, !PT ;  /* 0x000002000a0a7812 */ /* 0x000fe200078ef80b */
[----:B------:R-:W-:Y:S01]  /*ae90*/  ULDC.64 UR6, c[0x0][0x208] ;  /* 0x0000820000067ab9 */ /* 0x000fe20000000a00 */
[----:B------:R-:W-:Y:S04]  /*aea0*/  SHFL.IDX PT, R6, R4, 0x1, 0x181f ;  /* 0x00381f0004067f89 */ /* 0x000fe800000e0000 */
[----:B------:R-:W5:Y:S01]  /*aeb0*/  LDL.LU R15, [R1+0x1c] ;  /* 0x00001c00010f7983 */ /* 0x000f620000300800 */
[----:B--2---:R-:W-:-:S03]  /*aec0*/  ISETP.GE.AND P5, PT, R3, R0, PT ;  /* 0x000000000300720c */ /* 0x004fc60003fa6270 */
[----:B------:R-:W0:Y:S01]  /*aed0*/  SHFL.IDX PT, R3, R5, RZ, 0x181f ;  /* 0x00181fff05037589 */ /* 0x000e2200000e0000 */
[----:B---3--:R-:W-:-:S03]  /*aee0*/  ISETP.GE.AND P4, PT, R2, R0, PT ;  /* 0x000000000200720c */ /* 0x008fc60003f86270 */
[----:B------:R-:W1:Y:S06]  /*aef0*/  SHFL.IDX PT, R2, R4, RZ, 0x181f ;  /* 0x00181fff04027589 */ /* 0x000e6c00000e0000 */
[----:B0-----:R-:W-:-:S05]  /*af00*/  @!P5 LEA R3, P6, R12, R3, 0x1 ;  /* 0x000000030c03d211 */ /* 0x001fca00078c08ff */
[----:B-1----:R-:W-:-:S05]  /*af10*/  @!P5 IMAD.X R2, RZ, RZ, R2, P6 ;  /* 0x000000ffff02d224 */ /* 0x002fca00030e0602 */
[----:B------:R-:W-:-:S04]  /*af20*/  @!P5 LOP3.LUT R3, R3, R2, RZ, 0x3c, !PT ;  /* 0x000000020303d212 */ /* 0x000fc800078e3cff */
[C---:B------:R-:W-:Y:S02]  /*af30*/  @!P5 LOP3.LUT R2, R3.reuse, R2, RZ, 0x3c, !PT ;  /* 0x000000020302d212 */ /* 0x040fe400078e3cff */
[----:B------:R-:W-:Y:S02]  /*af40*/  @!P5 LEA R21, R10, UR38, 0x1 ;  /* 0x000000260a15dc11 */ /* 0x000fe4000f8e08ff */
[----:B------:R-:W-:-:S05]  /*af50*/  @!P5 LOP3.LUT R3, R3, R2, RZ, 0x3c, !PT ;  /* 0x000000020303d212 */ /* 0x000fca00078e3cff */
[----:B------:R-:W-:Y:S04]  /*af60*/  @!P5 LDGSTS.E.BYPASS.LTC128B.128 [R21+0x22400], desc[UR6][R2.64], !P3 ;  /* 0x224000000215dfae */ /* 0x000fe8000d901d46 */
[----:B------:R-:W-:Y:S04]  /*af70*/  @!P5 LDGSTS.E.BYPASS.LTC128B.128 [R21+0x26400], desc[UR6][R2.64+0x80], !P0 ;  /* 0x264000800215dfae */ /* 0x000fe8000c101d46 */
[----:B------:R-:W-:Y:S04]  /*af80*/  @!P5 LDGSTS.E.BYPASS.LTC128B.128 [R21+0x2a400], desc[UR6][R2.64+0x100], !P1 ;  /* 0x2a4001000215dfae */ /* 0x000fe8000c901d46 */
[----:B------:R0:W-:Y:S04]  /*af90*/  @!P5 LDGSTS.E.BYPASS.LTC128B.128 [R21+0x2e400], desc[UR6][R2.64+0x180], !P2 ;  /* 0x2e4001800215dfae */ /* 0x0001e8000d101d46 */
[----:B0-----:R-:W0:Y:S01]  /*afa0*/  SHFL.IDX PT, R2, R5, 0x1, 0x181f ;  /* 0x00381f0005027f89 */ /* 0x001e2200000e0000 */
[----:B------:R-:W-:-:S02]  /*afb0*/  @!P4 LEA R9, R10, UR38, 0x1 ;  /* 0x000000260a09cc11 */ /* 0x000fc4000f8e08ff */
[----:B0-----:R-:W-:-:S05]  /*afc0*/  @!P4 LEA R2, P6, R12, R2, 0x1 ;  /* 0x000000020c02c211 */ /* 0x001fca00078c08ff */
[----:B------:R-:W-:-:S05]  /*afd0*/  @!P4 IMAD.X R3, RZ, RZ, R6, P6 ;  /* 0x000000ffff03c224 */ /* 0x000fca00030e0606 */
[----:B------:R-:W-:Y:S04]  /*afe0*/  @!P4 LDGSTS.E.BYPASS.LTC128B.128 [R9+0x22c00], desc[UR6][R2.64], !P3 ;  /* 0x22c000000209cfae */ /* 0x000fe8000d901d46 */
[----:B------:R-:W-:Y:S04]  /*aff0*/  @!P4 LDGSTS.E.BYPASS.LTC128B.128 [R9+0x26c00], desc[UR6][R2.64+0x80], !P0 ;  /* 0x26c000800209cfae */ /* 0x000fe8000c101d46 */
[----:B------:R-:W-:Y:S04]  /*b000*/  @!P4 LDGSTS.E.BYPASS.LTC128B.128 [R9+0x2ac00], desc[UR6][R2.64+0x100], !P1 ;  /* 0x2ac001000209cfae */ /* 0x000fe8000c901d46 */
[----:B------:R0:W-:Y:S01]  /*b010*/  @!P4 LDGSTS.E.BYPASS.LTC128B.128 [R9+0x2ec00], desc[UR6][R2.64+0x180], !P2 ;  /* 0x2ec001800209cfae */ /* 0x0001e2000d101d46 */
[----:B----4-:R-:W-:-:S03]  /*b020*/  ISETP.GE.AND P4, PT, R13, R0, PT ;  /* 0x000000000d00720c */ /* 0x010fc60003f86270 */
[----:B------:R-:W2:Y:S04]  /*b030*/  LDL.LU R13, [R1+0x20] ;  /* 0x00002000010d7983 */ /* 0x000ea80000300800 */
[----:B0-----:R-:W0:Y:S04]  /*b040*/  SHFL.IDX PT, R2, R5, 0x2, 0x181f ;  /* 0x00581f0005027f89 */ /* 0x001e2800000e0000 */
[----:B------:R-:W1:Y:S02]  /*b050*/  SHFL.IDX PT, R6, R4, 0x2, 0x181f ;  /* 0x00581f0004067f89 */ /* 0x000e6400000e0000 */
[----:B------:R-:W-:-:S02]  /*b060*/  @!P4 LEA R21, R10, UR38, 0x1 ;  /* 0x000000260a15cc11 */ /* 0x000fc4000f8e08ff */
[----:B------:R-:W3:Y:S01]  /*b070*/  SHFL.IDX PT, R14, R5, 0x3, 0x181f ;  /* 0x00781f00050e7f89 */ /* 0x000ee200000e0000 */
[----:B0-----:R-:W-:-:S05]  /*b080*/  @!P4 LEA R2, P6, R12, R2, 0x1 ;  /* 0x000000020c02c211 */ /* 0x001fca00078c08ff */
[----:B-1----:R-:W-:Y:S02]  /*b090*/  @!P4 IMAD.X R3, RZ, RZ, R6, P6 ;  /* 0x000000ffff03c224 */ /* 0x002fe400030e0606 */
[----:B------:R-:W0:Y:S04]  /*b0a0*/  SHFL.IDX PT, R6, R4, 0x3, 0x181f ;  /* 0x00781f0004067f89 */ /* 0x000e2800000e0000 */
[----:B------:R-:W-:Y:S04]  /*b0b0*/  @!P4 LDGSTS.E.BYPASS.LTC128B.128 [R21+0x23400], desc[UR6][R2.64], !P3 ;  /* 0x234000000215cfae */ /* 0x000fe8000d901d46 */
[----:B------:R-:W-:Y:S04]  /*b0c0*/  @!P4 LDGSTS.E.BYPASS.LTC128B.128 [R21+0x27400], desc[UR6][R2.64+0x80], !P0 ;  /* 0x274000800215cfae */ /* 0x000fe8000c101d46 */
[----:B------:R-:W-:Y:S04]  /*b0d0*/  @!P4 LDGSTS.E.BYPASS.LTC128B.128 [R21+0x2b400], desc[UR6][R2.64+0x100], !P1 ;  /* 0x2b4001000215cfae */ /* 0x000fe8000c901d46 */
[----:B------:R3:W-:Y:S01]  /*b0e0*/  @!P4 LDGSTS.E.BYPASS.LTC128B.128 [R21+0x2f400], desc[UR6][R2.64+0x180], !P2 ;  /* 0x2f4001800215cfae */ /* 0x0007e2000d101d46 */
[----:B-----5:R-:W-:-:S13]  /*b0f0*/  ISETP.GE.AND P4, PT, R8, R0, PT ;  /* 0x000000000800720c */ /* 0x020fda0003f86270 */
[----:B---3--:R-:W-:Y:S02]  /*b100*/  @!P4 LEA R2, P6, R12, R14, 0x1 ;  /* 0x0000000e0c02c211 */ /* 0x008fe400078c08ff */
[----:B------:R-:W1:Y:S01]  /*b110*/  SHFL.IDX PT, R14, R5, 0x4, 0x181f ;  /* 0x00981f00050e7f89 */ /* 0x000e6200000e0000 */
[----:B------:R-:W-:Y:S02]  /*b120*/  @!P4 LEA R9, R10, UR38, 0x1 ;  /* 0x000000260a09cc11 */ /* 0x000fe4000f8e08ff */
[----:B0-----:R-:W-:Y:S02]  /*b130*/  @!P4 IMAD.X R3, RZ, RZ, R6, P6 ;  /* 0x000000ffff03c224 */ /* 0x001fe400030e0606 */
[----:B------:R-:W0:Y:S04]  /*b140*/  SHFL.IDX PT, R6, R4, 0x4, 0x181f ;  /* 0x00981f0004067f89 */ /* 0x000e2800000e0000 */
[----:B------:R-:W-:Y:S04]  /*b150*/  @!P4 LDGSTS.E.BYPASS.LTC128B.128 [R9+0x23c00], desc[UR6][R2.64], !P3 ;  /* 0x23c000000209cfae */ /* 0x000fe8000d901d46 */
[----:B------:R-:W-:Y:S04]  /*b160*/  @!P4 LDGSTS.E.BYPASS.LTC128B.128 [R9+0x27c00], desc[UR6][R2.64+0x80], !P0 ;  /* 0x27c000800209cfae */ /* 0x000fe8000c101d46 */
[----:B------:R-:W-:Y:S04]  /*b170*/  @!P4 LDGSTS.E.BYPASS.LTC128B.128 [R9+0x2bc00], desc[UR6][R2.64+0x100], !P1 ;  /* 0x2bc001000209cfae */ /* 0x000fe8000c901d46 */
[----:B------:R3:W-:Y:S01]  /*b180*/  @!P4 LDGSTS.E.BYPASS.LTC128B.128 [R9+0x2fc00], desc[UR6][R2.64+0x180], !P2 ;  /* 0x2fc001800209cfae */ /* 0x0007e2000d101d46 */
[----:B------:R-:W-:-:S13]  /*b190*/  ISETP.GE.AND P4, PT, R7, R0, PT ;  /* 0x000000000700720c */ /* 0x000fda0003f86270 */
[----:B-1----:R-:W-:Y:S02]  /*b1a0*/  @!P4 LEA R8, P6, R12, R14, 0x1 ;  /* 0x0000000e0c08c211 */ /* 0x002fe400078c08ff */
[----:B------:R-:W1:Y:S03]  /*b1b0*/  SHFL.IDX PT, R14, R5, 0x5, 0x181f ;  /* 0x00b81f00050e7f89 */ /* 0x000e6600000e0000 */
[----:B0-----:R-:W-:Y:S01]  /*b1c0*/  @!P4 IMAD.X R21, RZ, RZ, R6, P6 ;  /* 0x000000ffff15c224 */ /* 0x001fe200030e0606 */
[----:B------:R-:W-:Y:S01]  /*b1d0*/  @!P4 LEA R7, R10, UR38, 0x1 ;  /* 0x000000260a07cc11 */ /* 0x000fe2000f8e08ff */
[----:B---3--:R-:W-:Y:S02]  /*b1e0*/  @!P4 IMAD.MOV.U32 R2, RZ, RZ, R8 ;  /* 0x000000ffff02c224 */ /* 0x008fe400078e0008 */
[----:B------:R-:W-:Y:S01]  /*b1f0*/  @!P4 IMAD.MOV.U32 R3, RZ, RZ, R21 ;  /* 0x000000ffff03c224 */ /* 0x000fe200078e0015 */
[----:B------:R-:W0:Y:S04]  /*b200*/  SHFL.IDX PT, R6, R4, 0x5, 0x181f ;  /* 0x00b81f0004067f89 */ /* 0x000e2800000e0000 */
[----:B------:R-:W-:Y:S04]  /*b210*/  @!P4 LDGSTS.E.BYPASS.LTC128B.128 [R7+0x24400], desc[UR6][R2.64], !P3 ;  /* 0x244000000207cfae */ /* 0x000fe8000d901d46 */
[----:B------:R-:W-:Y:S04]  /*b220*/  @!P4 LDGSTS.E.BYPASS.LTC128B.128 [R7+0x28400], desc[UR6][R2.64+0x80], !P0 ;  /* 0x284000800207cfae */ /* 0x000fe8000c101d46 */
[----:B------:R-:W-:Y:S04]  /*b230*/  @!P4 LDGSTS.E.BYPASS.LTC128B.128 [R7+0x2c400], desc[UR6][R2.64+0x100], !P1 ;  /* 0x2c4001000207cfae */ /* 0x000fe8000c901d46 */
[----:B------:R3:W-:Y:S01]  /*b240*/  @!P4 LDGSTS.E.BYPASS.LTC128B.128 [R7+0x30400], desc[UR6][R2.64+0x180], !P2 ;  /* 0x304001800207cfae */ /* 0x0007e2000d101d46 */
[----:B------:R-:W-:-:S13]  /*b250*/  ISETP.GE.AND P4, PT, R15, R0, PT ;  /* 0x000000000f00720c */ /* 0x000fda0003f86270 */
[----:B-1----:R-:W-:-:S05]  /*b260*/  @!P4 LEA R14, P6, R12, R14, 0x1 ;  /* 0x0000000e0c0ec211 */ /* 0x002fca00078c08ff */
[----:B0-----:R-:W-:Y:S02]  /*b270*/  @!P4 IMAD.X R9, RZ, RZ, R6, P6 ;  /* 0x000000ffff09c224 */ /* 0x001fe400030e0606 */
[----:B---3--:R-:W-:Y:S02]  /*b280*/  @!P4 IMAD.MOV.U32 R2, RZ, RZ, R14 ;  /* 0x000000ffff02c224 */ /* 0x008fe400078e000e */
[----:B------:R-:W0:Y:S01]  /*b290*/  SHFL.IDX PT, R14, R5, 0x6, 0x181f ;  /* 0x00d81f00050e7f89 */ /* 0x000e2200000e0000 */
[----:B------:R-:W-:Y:S01]  /*b2a0*/  @!P4 LEA R21, R10, UR38, 0x1 ;  /* 0x000000260a15cc11 */ /* 0x000fe2000f8e08ff */
[----:B------:R-:W-:Y:S02]  /*b2b0*/  @!P4 IMAD.MOV.U32 R3, RZ, RZ, R9 ;  /* 0x000000ffff03c224 */ /* 0x000fe400078e0009 */
[----:B------:R-:W1:Y:S04]  /*b2c0*/  SHFL.IDX PT, R6, R4, 0x6, 0x181f ;  /* 0x00d81f0004067f89 */ /* 0x000e6800000e0000 */
[----:B------:R-:W-:Y:S04]  /*b2d0*/  @!P4 LDGSTS.E.BYPASS.LTC128B.128 [R21+0x24c00], desc[UR6][R2.64], !P3 ;  /* 0x24c000000215cfae */ /* 0x000fe8000d901d46 */
[----:B------:R-:W-:Y:S04]  /*b2e0*/  @!P4 LDGSTS.E.BYPASS.LTC128B.128 [R21+0x28c00], desc[UR6][R2.64+0x80], !P0 ;  /* 0x28c000800215cfae */ /* 0x000fe8000c101d46 */
[----:B------:R-:W-:Y:S04]  /*b2f0*/  @!P4 LDGSTS.E.BYPASS.LTC128B.128 [R21+0x2cc00], desc[UR6][R2.64+0x100], !P1 ;  /* 0x2cc001000215cfae */ /* 0x000fe8000c901d46 */
[----:B------:R3:W-:Y:S01]  /*b300*/  @!P4 LDGSTS.E.BYPASS.LTC128B.128 [R21+0x30c00], desc[UR6][R2.64+0x180], !P2 ;  /* 0x30c001800215cfae */ /* 0x0007e2000d101d46 */
[----:B--2---:R-:W-:-:S13]  /*b310*/  ISETP.GE.AND P4, PT, R13, R0, PT ;  /* 0x000000000d00720c */ /* 0x004fda0003f86270 */
[----:B0-----:R-:W-:-:S05]  /*b320*/  @!P4 LEA R14, P6, R12, R14, 0x1 ;  /* 0x0000000e0c0ec211 */ /* 0x001fca00078c08ff */
[----:B-1----:R-:W-:Y:S01]  /*b330*/  @!P4 IMAD.X R7, RZ, RZ, R6, P6 ;  /* 0x000000ffff07c224 */ /* 0x002fe200030e0606 */
[----:B------:R-:W-:Y:S01]  /*b340*/  @!P4 LEA R9, R10, UR38, 0x1 ;  /* 0x000000260a09cc11 */ /* 0x000fe2000f8e08ff */
[----:B---3--:R-:W-:Y:S02]  /*b350*/  @!P4 IMAD.MOV.U32 R2, RZ, RZ, R14 ;  /* 0x000000ffff02c224 */ /* 0x008fe400078e000e */
[----:B------:R-:W-:Y:S01]  /*b360*/  @!P4 IMAD.MOV.U32 R3, RZ, RZ, R7 ;  /* 0x000000ffff03c224 */ /* 0x000fe200078e0007 */
[----:B------:R0:W1:Y:S04]  /*b370*/  SHFL.IDX PT, R6, R4, 0x7, 0x181f ;  /* 0x00f81f0004067f89 */ /* 0x00006800000e0000 */
[----:B------:R0:W-:Y:S04]  /*b380*/  @!P4 LDGSTS.E.BYPASS.LTC128B.128 [R9+0x25400], desc[UR6][R2.64], !P3 ;  /* 0x254000000209cfae */ /* 0x0001e8000d901d46 */
[----:B------:R0:W-:Y:S04]  /*b390*/  @!P4 LDGSTS.E.BYPASS.LTC128B.128 [R9+0x29400], desc[UR6][R2.64+0x80], !P0 ;  /* 0x294000800209cfae */ /* 0x0001e8000c101d46 */
[----:B------:R0:W-:Y:S04]  /*b3a0*/  @!P4 LDGSTS.E.BYPASS.LTC128B.128 [R9+0x2d400], desc[UR6][R2.64+0x100], !P1 ;  /* 0x2d4001000209cfae */ /* 0x0001e8000c901d46 */
[----:B------:R0:W-:Y:S04]  /*b3b0*/  @!P4 LDGSTS.E.BYPASS.LTC128B.128 [R9+0x31400], desc[UR6][R2.64+0x180], !P2 ;  /* 0x314001800209cfae */ /* 0x0001e8000d101d46 */
[----:B------:R0:W2:Y:S02]  /*b3c0*/  SHFL.IDX PT, R14, R5, 0x7, 0x181f ;  /* 0x00f81f00050e7f89 */ /* 0x0000a400000e0000 */
.L_x_9189:
[----:B------:R-:W3:Y:S01]  /*b3d0*/  LDL.LU R10, [R1+0x24] ;  /* 0x00002400010a7983 */ /* 0x000ee20000300800 */
[----:B------:R-:W-:Y:S01]  /*b3e0*/  BSSY B0, `(.L_x_9076) ;  /* 0x0000018000007945 */ /* 0x000fe20003800000 */
[----:B---3--:R-:W-:-:S13]  /*b3f0*/  ISETP.GE.AND P4, PT, R10, R0, PT ;  /* 0x000000000a00720c */ /* 0x008fda0003f86270 */
[----:B------:R-:W-:Y:S05]  /*b400*/  @P4 BRA `(.L_x_9077) ;  /* 0x0000000000544947 */ /* 0x000fea0003800000 */
[----:B------:R-:W3:Y:S01]  /*b410*/  S2R R10, SR_TID.X ;  /* 0x00000000000a7919 */ /* 0x000ee20000002100 */
[----:B------:R-:W-:Y:S01]  /*b420*/  ULDC.64 UR4, c[0x0][0x208] ;  /* 0x0000820000047ab9 */ /* 0x000fe20000000a00 */
[----:B0-----:R-:W0:Y:S01]  /*b430*/  S2R R3, SR_TID.X ;  /* 0x0000000000037919 */ /* 0x001e220000002100 */
[----:B---3--:R-:W-:Y:S01]  /*b440*/  LOP3.LUT R10, R10, 0x7f, RZ, 0xc0, !PT ;  /* 0x0000007f0a0a7812 */ /* 0x008fe200078ec0ff */
[----:B0-----:R-:W-:-:S04]  /*b450*/  IMAD.SHL.U32 R2, R3, 0x8, RZ ;  /* 0x0000000803027824 */ /* 0x001fc800078e00ff */
[----:B------:R-:W-:Y:S02]  /*b460*/  IMAD.SHL.U32 R4, R10, 0x8, RZ ;  /* 0x000000080a047824 */ /* 0x000fe400078e00ff */
[----:B------:R-:W-:Y:S01]  /*b470*/  IMAD.SHL.U32 R10, R3, 0x8, RZ ;  /* 0x00000008030a7824 */ /* 0x000fe200078e00ff */
[----:B------:R-:W-:-:S04]  /*b480*/  LOP3.LUT R2, R2, 0x38, RZ, 0xc0, !PT ;  /* 0x0000003802027812 */ /* 0x000fc800078ec0ff */
[----:B------:R-:W-:Y:S02]  /*b490*/  LOP3.LUT R10, R10, 0x1f8, RZ, 0xc0, !PT ;  /* 0x000001f80a0a7812 */ /* 0x000fe400078ec0ff */
[----:B--2---:R-:W-:Y:S02]  /*b4a0*/  LEA R2, P4, R2, R14, 0x1 ;  /* 0x0000000e02027211 */ /* 0x004fe400078808ff */
[----:B------:R-:W-:-:S03]  /*b4b0*/  LOP3.LUT R10, R10, 0x38, R3, 0x78, !PT ;  /* 0x000000380a0a7812 */ /* 0x000fc600078e7803 */
[----:B-1----:R-:W-:Y:S01]  /*b4c0*/  IMAD.X R3, RZ, RZ, R6, P4 ;  /* 0x000000ffff037224 */ /* 0x002fe200020e0606 */
[----:B------:R-:W-:-:S04]  /*b4d0*/  LOP3.LUT R10, R10, 0x200, R4, 0xf8, !PT ;  /* 0x000002000a0a7812 */ /* 0x000fc800078ef804 */
[----:B------:R-:W-:-:S05]  /*b4e0*/  LEA R5, R10, UR38, 0x1 ;  /* 0x000000260a057c11 */ /* 0x000fca000f8e08ff */
[----:B------:R-:W-:Y:S01]  /*b4f0*/  @!PT LDS RZ, [RZ] ;  /* 0x00000000fffff984 */ /* 0x000fe20000000800 */
[----:B------:R-:W-:Y:S01]  /*b500*/  @!PT LDS RZ, [RZ] ;  /* 0x00000000fffff984 */ /* 0x000fe20000000800 */
[----:B------:R-:W-:Y:S01]  /*b510*/  @!PT LDS RZ, [RZ] ;  /* 0x00000000fffff984 */ /* 0x000fe20000000800 */
[----:B------:R3:W-:Y:S04]  /*b520*/  LDGSTS.E.BYPASS.LTC128B.128 [R5+0x25c00], desc[UR4][R2.64], !P3 ;  /* 0x25c0000002057fae */ /* 0x0007e8000d901d44 */
[----:B------:R3:W-:Y:S04]  /*b530*/  LDGSTS.E.BYPASS.LTC128B.128 [R5+0x29c00], desc[UR4][R2.64+0x80], !P0 ;  /* 0x29c0008002057fae */ /* 0x0007e8000c101d44 */
[----:B------:R3:W-:Y:S04]  /*b540*/  LDGSTS.E.BYPASS.LTC128B.128 [R5+0x2dc00], desc[UR4][R2.64+0x100], !P1 ;  /* 0x2dc0010002057fae */ /* 0x0007e8000c901d44 */
[----:B------:R3:W-:Y:S02]  /*b550*/  LDGSTS.E.BYPASS.LTC128B.128 [R5+0x31c00], desc[UR4][R2.64+0x180], !P2 ;  /* 0x31c0018002057fae */ /* 0x0007e4000d101d44 */
.L_x_9077:
[----:B------:R-:W-:Y:S05]  /*b560*/  BSYNC B0 ;  /* 0x0000000000007941 */ /* 0x000fea0003800000 */
.L_x_9076:
[----:B------:R-:W-:Y:S01]  /*b570*/  NOP ;  /* 0x0000000000007918 */ /* 0x000fe20000000000 */
[----:B------:R-:W-:Y:S01]  /*b580*/  SYNCS.ARRIVE.TRANS64.RED.A0T1 RZ, [UR38+0x32410], RZ ;  /* 0x032410ffffff79a7 */ /* 0x000fe20008200426 */
[----:B0--3--:R-:W-:Y:S01]  /*b590*/  IMAD.MOV.U32 R2, RZ, RZ, 0x1 ;  /* 0x00000001ff027424 */ /* 0x009fe200078e00ff */
[----:B------:R-:W-:Y:S04]  /*b5a0*/  ARRIVES.LDGSTSBAR.64.TRANSCNT [UR38+0x32410] ;  /* 0x03241000ff0079b0 */ /* 0x000fe80008000aa6 */
[----:B------:R-:W-:Y:S01]  /*b5b0*/  SHF.L.U32 R2, R2, 0x1f, RZ ;  /* 0x0000001f02027819 */ /* 0x000fe200000006ff */
[----:B------:R-:W-:Y:S01]  /*b5c0*/  NOP ;  /* 0x0000000000007918 */ /* 0x000fe20000000000 */
[----:B------:R-:W-:Y:S02]  /*b5d0*/  SYNCS.ARRIVE.TRANS64.A1T0 RZ, [UR38+0x32410], RZ ;  /* 0x032410ffffff79a7 */ /* 0x000fe40008100026 */
[----:B------:R-:W0:Y:S02]  /*b5e0*/  SYNCS.PHASECHK.TRANS64.TRYWAIT P0, [UR38+0x32420], R2 ;  /* 0x03242002ff0075a7 */ /* 0x000e240008000166 */
[----:B0-----:R-:W-:Y:S05]  /*b5f0*/  @!P0 BRA `(.L_x_9078) ;  /* 0x0000004000208947 */ /* 0x001fea0003800000 */
.L_x_9190:
        /* <DEDUP_REMOVED lines=9> */
.L_x_9191:
        /* <DEDUP_REMOVED lines=8> */
.L_x_9083:
[----:B------:R-:W-:Y:S05]  /*b710*/  BSYNC B1 ;  /* 0x0000000000017941 */ /* 0x000fea0003800000 */
.L_x_9082:
        /* <DEDUP_REMOVED lines=10> */
[----:B---3--:R-:W-:-:S08]  /*b7c0*/  IMAD R2, R2, 0x60, RZ ;  /* 0x0000006002027824 */ /* 0x008fd000078e02ff */
.L_x_9084:
        /* <DEDUP_REMOVED lines=13> */
.L_x_9085:
        /* <DEDUP_REMOVED lines=13> */
.L_x_9086:
        /* <DEDUP_REMOVED lines=13> */
.L_x_9087:
        /* <DEDUP_REMOVED lines=8> */
.L_x_9080:
[----:B------:R-:W-:Y:S05]  /*bac0*/  BSYNC B0 ;  /* 0x0000000000007941 */ /* 0x000fea0003800000 */
.L_x_9079:
[----:B------:R-:W-:Y:S01]  /*bad0*/  UIADD3 UR6, UR40, -0x2, URZ ;  /* 0xfffffffe28067890 */ /* 0x000fe2000fffe03f */
[----:B------:R-:W-:Y:S02]  /*bae0*/  IMAD.MOV.U32 R7, RZ, RZ, RZ ;  /* 0x000000ffff077224 */ /* 0x000fe400078e00ff */
[----:B-1----:R-:W-:Y:S01]  /*baf0*/  IMAD.MOV.U32 R6, RZ, RZ, 0x1 ;  /* 0x00000001ff067424 */ /* 0x002fe200078e00ff */
[----:B------:R-:W-:-:S06]  /*bb00*/  UISETP.GE.AND UP0, UPT, UR6, UR39, UPT ;  /* 0x000000270600728c */ /* 0x000fcc000bf06270 */
[----:B------:R-:W-:-:S13]  /*bb10*/  PLOP3.LUT P0, PT, PT, PT, UP0, 0x80, 0x0 ;  /* 0x000000000000781c */ /* 0x000fda0003f0f008 */
[----:B------:R-:W-:Y:S05]  /*bb20*/  @!P0 BRA `(.L_x_9061) ;  /* 0x0000001800b08947 */ /* 0x000fea0003800000 */
[----:B------:R-:W-:Y:S01]  /*bb30*/  UIADD3 UR4, UR44, 0x1, URZ ;  /* 0x000000012c047890 */ /* 0x000fe2000fffe03f */
[----:B------:R-:W-:Y:S01]  /*bb40*/  LOP3.LUT R0, RZ, UR39, RZ, 0x33, !PT ;  /* 0x00000027ff007c12 */ /* 0x000fe2000f8e33ff */
[----:B------:R-:W1:Y:S01]  /*bb50*/  S2R R4, SR_TID.X ;  /* 0x0000000000047919 */ /* 0x000e620000002100 */
[----:B------:R-:W-:Y:S01]  /*bb60*/  IMAD.U32 R8, RZ, RZ, UR6 ;  /* 0x00000006ff087e24 */ /* 0x000fe2000f8e00ff */
[----:B------:R-:W-:Y:S01]  /*bb70*/  UIMAD UR4, UR4, UR42, URZ ;  /* 0x0000002a040472a4 */ /* 0x000fe2000f8e023f */
[----:B------:R-:W-:-:S03]  /*bb80*/  IMAD.MOV.U32 R6, RZ, RZ, 0x1 ;  /* 0x00000001ff067424 */ /* 0x000fc600078e00ff */
[----:B------:R-:W-:-:S04]  /*bb90*/  UISETP.LT.AND UP0, UPT, UR41, UR4, UPT ;  /* 0x000000042900728c */ /* 0x000fc8000bf01270 */
[----:B------:R-:W-:-:S06]  /*bba0*/  USEL UR4, UR41, UR4, UP0 ;  /* 0x0000000429047287 */ /* 0x000fcc0008000000 */
[----:B0-----:R-:W-:-:S05]  /*bbb0*/  IMAD R3, RZ, RZ, -UR4 ;  /* 0x80000004ff037e24 */ /* 0x001fca000f8e02ff */
[----:B------:R-:W-:-:S04]  /*bbc0*/  VIADDMNMX R0, R3, 0x1, R0, !PT ;  /* 0x0000000103007846 */ /* 0x000fc80007800100 */
[----:B------:R-:W-:Y:S02]  /*bbd0*/  R2UR UR5, R0 ;  /* 0x00000000000572ca */ /* 0x000fe400000e0000 */
[----:B------:R-:W-:Y:S02]  /*bbe0*/  LOP3.LUT R0, RZ, UR4, RZ, 0x33, !PT ;  /* 0x00000004ff007c12 */ /* 0x000fe4000f8e33ff */
[----:B-1----:R-:W-:-:S09]  /*bbf0*/  LOP3.LUT R10, R4, 0x1f, RZ, 0xc0, !PT ;  /* 0x0000001f040a7812 */ /* 0x002fd200078ec0ff */
        /* <DEDUP_REMOVED lines=12> */
.L_x_9121:
        /* <DEDUP_REMOVED lines=28> */
.L_x_9091:
[----:B------:R-:W1:Y:S01]  /*be80*/  S2R R2, SR_TID.X ;  /* 0x0000000000027919 */ /* 0x000e620000002100 */
[----:B------:R-:W-:Y:S01]  /*be90*/  BSSY B2, `(.L_x_9092) ;  /* 0x0000006000027945 */ /* 0x000fe20003800000 */
[----:B-1----:R-:W-:Y:S02]  /*bea0*/  LOP3.LUT R3, R2, 0x7f, RZ, 0xc0, !PT ;  /* 0x0000007f02037812 */ /* 0x002fe400078ec0ff */
[----:B------:R-:W-:Y:S02]  /*beb0*/  SHF.L.U32 R2, R0, 0x1f, RZ ;  /* 0x0000001f00027819 */ /* 0x000fe400000006ff */
[----:B------:R-:W-:Y:S02]  /*bec0*/  ISETP.NE.AND P2, PT, R3, RZ, PT ;  /* 0x000000ff0300720c */ /* 0x000fe40003f45270 */
[----:B------:R-:W1:Y:S02]  /*bed0*/  SYNCS.PHASECHK.TRANS64.TRYWAIT P0, [UR38+0x32448], R2 ;  /* 0x03244802ff0075a7 */ /* 0x000e640008000166 */
[----:B-1----:R-:W-:Y:S09]  /*bee0*/  @!P0 BRA `(.L_x_9093) ;  /* 0x0000003800148947 */ /* 0x002ff20003800000 */
.L_x_9192:
[----:B------:R-:W-:Y:S05]  /*bef0*/  BSYNC B2 ;  /* 0x0000000000027941 */ /* 0x000fea0003800000 */
.L_x_9092:
[----:B------:R-:W-:Y:S04]  /*bf00*/  BSSY B2, `(.L_x_9094) ;  /* 0x0000007000027945 */ /* 0x000fe80003800000 */
[----:B------:R-:W-:Y:S05]  /*bf10*/  @P2 BRA `(.L_x_9095) ;  /* 0x0000000000142947 */ /* 0x000fea0003800000 */
[----:B------:R-:W-:Y:S01]  /*bf20*/  ISETP.NE.AND P0, PT, R10, RZ, PT ;  /* 0x000000ff0a00720c */ /* 0x000fe20003f05270 */
[----:B-1----:R-:W-:-:S04]  /*bf30*/  IMAD.MOV.U32 R3, RZ, RZ, 0x3000 ;  /* 0x00003000ff037424 */ /* 0x002fc800078e00ff */
[----:B------:R3:W-:Y:S08]  /*bf40*/  SYNCS.ARRIVE.TRANS64 RZ, [UR38+0x32438], R3 ;  /* 0x03243803ffff79a7 */ /* 0x0007f00008000026 */
[----:B---3--:R-:W-:Y:S05]  /*bf50*/  @!P0 BRA `(.L_x_9095) ;  /* 0x0000000000048947 */ /* 0x008fea0003800000 */
[----:B------:R-:W-:Y:S01]  /*bf60*/  BPT.TRAP 0x1 ;  /* 0x000000040000795c */ /* 0x000fe20000300000 */
.L_x_9095:
[----:B------:R-:W-:Y:S05]  /*bf70*/  BSYNC B2 ;  /* 0x0000000000027941 */ /* 0x000fea0003800000 */
.L_x_9094:
        /* <DEDUP_REMOVED lines=11> */
.L_x_9096:
        /* <DEDUP_REMOVED lines=10> */
.L_x_9193:
[----:B------:R-:W-:Y:S05]  /*c0d0*/  BSYNC B2 ;  /* 0x0000000000027941 */ /* 0x000fea0003800000 */
.L_x_9097:
        /* <DEDUP_REMOVED lines=9> */
.L_x_9100:
[----:B------:R-:W-:Y:S05]  /*c170*/  BSYNC B2 ;  /* 0x0000000000027941 */ /* 0x000fea0003800000 */
.L_x_9099:
        /* <DEDUP_REMOVED lines=9> */
.L_x_9101:
        /* <DEDUP_REMOVED lines=13> */
.L_x_9102:
        /* <DEDUP_REMOVED lines=13> */
.L_x_9103:
        /* <DEDUP_REMOVED lines=13> */
.L_x_9104:
        /* <DEDUP_REMOVED lines=8> */
.L_x_9090:
[----:B------:R-:W-:Y:S05]  /*c500*/  BSYNC B1 ;  /* 0x0000000000017941 */ /* 0x000fea0003800000 */
.L_x_9089:
        /* <DEDUP_REMOVED lines=27> */
.L_x_9107:
[----:B------:R-:W1:Y:S01]  /*c6c0*/  S2R R2, SR_TID.X ;  /* 0x0000000000027919 */ /* 0x000e620000002100 */
[----:B------:R-:W-:Y:S01]  /*c6d0*/  BSSY B2, `(.L_x_9108) ;  /* 0x0000006000027945 */ /* 0x000fe20003800000 */
[----:B-1----:R-:W-:Y:S02]  /*c6e0*/  LOP3.LUT R3, R2, 0x7f, RZ, 0xc0, !PT ;  /* 0x0000007f02037812 */ /* 0x002fe400078ec0ff */
[----:B------:R-:W-:Y:S02]  /*c6f0*/  SHF.L.U32 R2, R0, 0x1f, RZ ;  /* 0x0000001f00027819 */ /* 0x000fe400000006ff */
[----:B------:R-:W-:Y:S02]  /*c700*/  ISETP.NE.AND P2, PT, R3, RZ, PT ;  /* 0x000000ff0300720c */ /* 0x000fe40003f45270 */
[----:B------:R-:W1:Y:S02]  /*c710*/  SYNCS.PHASECHK.TRANS64.TRYWAIT P0, [UR38+0x32440], R2 ;  /* 0x03244002ff0075a7 */ /* 0x000e640008000166 */
[----:B-1----:R-:W-:Y:S09]  /*c720*/  @!P0 BRA `(.L_x_9109) ;  /* 0x0000003000348947 */ /* 0x002ff20003800000 */
.L_x_9194:
[----:B------:R-:W-:Y:S05]  /*c730*/  BSYNC B2 ;  /* 0x0000000000027941 */ /* 0x000fea0003800000 */
.L_x_9108:
[----:B------:R-:W-:Y:S04]  /*c740*/  BSSY B2, `(.L_x_9110) ;  /* 0x0000007000027945 */ /* 0x000fe80003800000 */
[----:B------:R-:W-:Y:S05]  /*c750*/  @P2 BRA `(.L_x_9111) ;  /* 0x0000000000142947 */ /* 0x000fea0003800000 */
[----:B------:R-:W-:Y:S01]  /*c760*/  ISETP.NE.AND P0, PT, R10, RZ, PT ;  /* 0x000000ff0a00720c */ /* 0x000fe20003f05270 */
[----:B-1----:R-:W-:-:S04]  /*c770*/  IMAD.MOV.U32 R3, RZ, RZ, 0x3000 ;  /* 0x00003000ff037424 */ /* 0x002fc800078e00ff */
[----:B------:R3:W-:Y:S08]  /*c780*/  SYNCS.ARRIVE.TRANS64 RZ, [UR38+0x32430], R3 ;  /* 0x03243003ffff79a7 */ /* 0x0007f00008000026 */
[----:B---3--:R-:W-:Y:S05]  /*c790*/  @!P0 BRA `(.L_x_9111) ;  /* 0x0000000000048947 */ /* 0x008fea0003800000 */
[----:B------:R-:W-:Y:S01]  /*c7a0*/  BPT.TRAP 0x1 ;  /* 0x000000040000795c */ /* 0x000fe20000300000 */
.L_x_9111:
[----:B------:R-:W-:Y:S05]  /*c7b0*/  BSYNC B2 ;  /* 0x0000000000027941 */ /* 0x000fea0003800000 */
.L_x_9110:
        /* <DEDUP_REMOVED lines=11> */
.L_x_9112:
        /* <DEDUP_REMOVED lines=11> */
.L_x_9195:
[----:B------:R-:W-:Y:S05]  /*c920*/  BSYNC B2 ;  /* 0x0000000000027941 */ /* 0x000fea0003800000 */
.L_x_9113:
        /* <DEDUP_REMOVED lines=9> */
.L_x_9116:
[----:B------:R-:W-:Y:S05]  /*c9c0*/  BSYNC B2 ;  /* 0x0000000000027941 */ /* 0x000fea0003800000 */
.L_x_9115:
        /* <DEDUP_REMOVED lines=9> */
.L_x_9117:
        /* <DEDUP_REMOVED lines=13> */
.L_x_9118:
        /* <DEDUP_REMOVED lines=13> */
.L_x_9119:
        /* <DEDUP_REMOVED lines=13> */
.L_x_9120:
        /* <DEDUP_REMOVED lines=8> */
.L_x_9106:
[----:B------:R-:W-:Y:S05]  /*cd50*/  BSYNC B1 ;  /* 0x0000000000017941 */ /* 0x000fea0003800000 */
.L_x_9105:
[----:B------:R-:W-:Y:S01]  /*cd60*/  VIADD R8, R8, 0xfffffffe ;  /* 0xfffffffe08087836 */ /* 0x000fe20000000000 */
[----:B------:R-:W-:Y:S06]  /*cd70*/  @P1 BRA `(.L_x_9121) ;  /* 0xffffffec00d01947 */ /* 0x000fec000383ffff */
[----:B------:R-:W-:Y:S05]  /*cd80*/  BSYNC B0 ;  /* 0x0000000000007941 */ /* 0x000fea0003800000 */
.L_x_9088:
        /* <DEDUP_REMOVED lines=26> */
.L_x_9124:
[----:B------:R-:W1:Y:S01]  /*cf30*/  S2R R2, SR_TID.X ;  /* 0x0000000000027919 */ /* 0x000e620000002100 */
[----:B------:R-:W-:Y:S01]  /*cf40*/  BSSY B1, `(.L_x_9125) ;  /* 0x0000006000017945 */ /* 0x000fe20003800000 */
[----:B-1----:R-:W-:Y:S02]  /*cf50*/  LOP3.LUT R3, R2, 0x7f, RZ, 0xc0, !PT ;  /* 0x0000007f02037812 */ /* 0x002fe400078ec0ff */
[----:B------:R-:W-:Y:S02]  /*cf60*/  SHF.L.U32 R2, R0, 0x1f, RZ ;  /* 0x0000001f00027819 */ /* 0x000fe400000006ff */
[----:B------:R-:W-:Y:S02]  /*cf70*/  ISETP.NE.AND P1, PT, R3, RZ, PT ;  /* 0x000000ff0300720c */ /* 0x000fe40003f25270 */
[----:B------:R-:W1:Y:S02]  /*cf80*/  SYNCS.PHASECHK.TRANS64.TRYWAIT P0, [UR38+0x32448], R2 ;  /* 0x03244802ff0075a7 */ /* 0x000e640008000166 */
[----:B-1----:R-:W-:Y:S09]  /*cf90*/  @!P0 BRA `(.L_x_9126) ;  /* 0x0000002800488947 */ /* 0x002ff20003800000 */
.L_x_9196:
[----:B------:R-:W-:Y:S05]  /*cfa0*/  BSYNC B1 ;  /* 0x0000000000017941 */ /* 0x000fea0003800000 */
.L_x_9125:
[----:B------:R-:W-:Y:S04]  /*cfb0*/  BSSY B1, `(.L_x_9127) ;  /* 0x0000007000017945 */ /* 0x000fe80003800000 */
[----:B------:R-:W-:Y:S05]  /*cfc0*/  @P1 BRA `(.L_x_9128) ;  /* 0x0000000000141947 */ /* 0x000fea0003800000 */
[----:B------:R-:W-:Y:S01]  /*cfd0*/  ISETP.NE.AND P0, PT, R10, RZ, PT ;  /* 0x000000ff0a00720c */ /* 0x000fe20003f05270 */
[----:B-1----:R-:W-:-:S04]  /*cfe0*/  IMAD.MOV.U32 R3, RZ, RZ, 0x3000 ;  /* 0x00003000ff037424 */ /* 0x002fc800078e00ff */
[----:B------:R3:W-:Y:S08]  /*cff0*/  SYNCS.ARRIVE.TRANS64 RZ, [UR38+0x32438], R3 ;  /* 0x03243803ffff79a7 */ /* 0x0007f00008000026 */
[----:B---3--:R-:W-:Y:S05]  /*d000*/  @!P0 BRA `(.L_x_9128) ;  /* 0x0000000000048947 */ /* 0x008fea0003800000 */
[----:B------:R-:W-:Y:S01]  /*d010*/  BPT.TRAP 0x1 ;  /* 0x000000040000795c */ /* 0x000fe20000300000 */
.L_x_9128:
[----:B------:R-:W-:Y:S05]  /*d020*/  BSYNC B1 ;  /* 0x0000000000017941 */ /* 0x000fea0003800000 */
.L_x_9127:
        /* <DEDUP_REMOVED lines=11> */
.L_x_9129:
        /* <DEDUP_REMOVED lines=11> */
.L_x_9197:
[----:B------:R-:W-:Y:S05]  /*d190*/  BSYNC B1 ;  /* 0x0000000000017941 */ /* 0x000fea0003800000 */
.L_x_9130:
        /* <DEDUP_REMOVED lines=9> */
.L_x_9133:
[----:B------:R-:W-:Y:S05]  /*d230*/  BSYNC B1 ;  /* 0x0000000000017941 */ /* 0x000fea0003800000 */
.L_x_9132:
        /* <DEDUP_REMOVED lines=9> */
.L_x_9134:
        /* <DEDUP_REMOVED lines=13> */
.L_x_9135:
        /* <DEDUP_REMOVED lines=13> */
.L_x_9136:
        /* <DEDUP_REMOVED lines=13> */
.L_x_9137:
        /* <DEDUP_REMOVED lines=8> */
.L_x_9123:
[----:B------:R-:W-:Y:S05]  /*d5c0*/  BSYNC B0 ;  /* 0x0000000000007941 */ /* 0x000fea0003800000 */
.L_x_9122:
[----:B------:R-:W-:Y:S02]  /*d5d0*/  LOP3.LUT R0, R0, 0x1, RZ, 0x3c, !PT ;  /* 0x0000000100007812 */ /* 0x000fe400078e3cff */
[----:B------:R-:W-:-:S07]  /*d5e0*/  CS2R R6, SRZ ;  /* 0x0000000000067805 */ /* 0x000fce000001ff00 */
.L_x_9061:
[----:B0-----:R-:W0:Y:S01]  /*d5f0*/  S2R R3, SR_CgaCtaId ;  /* 0x0000000000037919 */ /* 0x001e220000008800 */
[----:B------:R-:W-:Y:S02]  /*d600*/  MOV R2, 0x400 ;  /* 0x0000040000027802 */ /* 0x000fe40000000f00 */
[----:B------:R-:W-:Y:S02]  /*d610*/  SHF.L.U32 R7, R7, 0x1f, RZ ;  /* 0x0000001f07077819 */ /* 0x000fe400000006ff */
[----:B0-----:R-:W-:-:S04]  /*d620*/  LEA R2, R3, R2, 0x18 ;  /* 0x0000000203027211 */ /* 0x001fc800078ec0ff */
[----:B------:R-:W0:Y:S02]  /*d630*/  SYNCS.PHASECHK.TRANS64.TRYWAIT P0, [R2+URZ+0x32420], R7 ;  /* 0x03242007020075a7 */ /* 0x000e24000800017f */
[----:B0-----:R-:W-:Y:S05]  /*d640*/  @!P0 BRA `(.L_x_9138) ;  /* 0x0000002000cc8947 */ /* 0x001fea0003800000 */
.L_x_9198:
[----:B------:R-:W-:-:S03]  /*d650*/  UMOV UR4, 0xffffffff ;  /* 0xffffffff00047882 */ /* 0x000fc60000000000 */
[----:B------:R-:W-:Y:S05]  /*d660*/  BRA.DIV UR4, `(.L_x_9139) ;  /* 0x0000002204d87947 */ /* 0x000fea000b800000 */
[----:B------:R-:W1:Y:S02]  /*d670*/  S2R R3, SR_TID.X ;  /* 0x0000000000037919 */ /* 0x000e640000002100 */
[----:B-1----:R-:W-:-:S04]  /*d680*/  SHF.R.U32.HI R3, RZ, 0x5, R3 ;  /* 0x00000005ff037819 */ /* 0x002fc80000011603 */
[----:B------:R-:W-:-:S05]  /*d690*/  LOP3.LUT R3, R3, 0x3, RZ, 0xc0, !PT ;  /* 0x0000000303037812 */ /* 0x000fca00078ec0ff */
[----:B--2---:R1:W2:Y:S02]  /*d6a0*/  SHFL.IDX PT, R14, R3, RZ, 0x1f ;  /* 0x00001fff030e7589 */ /* 0x0042a400000e0000 */
.L_x_9201:
[----:B--2---:R-:W-:-:S13]  /*d6b0*/  ISETP.NE.AND P0, PT, R14, RZ, PT ;  /* 0x000000ff0e00720c */ /* 0x004fda0003f05270 */
[----:B------:R-:W-:Y:S05]  /*d6c0*/  @P0 BRA `(.L_x_9032) ;  /* 0x0000000000900947 */ /* 0x000fea0003800000 */
[----:B------:R-:W-:-:S03]  /*d6d0*/  UMOV UR4, 0xffffffff ;  /* 0xffffffff00047882 */ /* 0x000fc60000000000 */
[----:B------:R-:W-:Y:S05]  /*d6e0*/  BRA.DIV UR4, `(.L_x_9140) ;  /* 0x0000002204ec7947 */ /* 0x000fea000b800000 */
[----:B------:R-:W-:-:S13]  /*d6f0*/  ELECT P6, URZ, PT ;  /* 0x00000000003f782f */ /* 0x000fda00038c0000 */
.L_x_9204:
        /* <DEDUP_REMOVED lines=8> */
.L_x_9141:
[----:B------:R-:W-:Y:S01]  /*d780*/  VIADD R8, R2, 0x32440 ;  /* 0x0003244002087836 */ /* 0x000fe20000000000 */
[----:B------:R-:W-:Y:S01]  /*d790*/  SHF.L.U32 R4, R0, 0x1f, RZ ;  /* 0x0000001f00047819 */ /* 0x000fe200000006ff */
[C---:B------:R-:W-:Y:S02]  /*d7a0*/  VIADD R3, R6.reuse, 0x1 ;  /* 0x0000000106037836 */ /* 0x040fe40000000000 */
[----:B0-----:R-:W-:-:S03]  /*d7b0*/  IMAD R7, R6, 0x8, R8 ;  /* 0x0000000806077824 */ /* 0x001fc600078e0208 */
        /* <DEDUP_REMOVED lines=8> */
.L_x_9205:
[----:B------:R-:W1:Y:S02]  /*d840*/  SYNCS.PHASECHK.TRANS64.TRYWAIT P0, [R5+URZ], R0 ;  /* 0x00000000050075a7 */ /* 0x000e64000800017f */
[----:B-1----:R-:W-:Y:S05]  /*d850*/  @!P0 BRA `(.L_x_9143) ;  /* 0x0000002000c48947 */ /* 0x002fea0003800000 */
.L_x_9206:
[----:B------:R-:W-:Y:S05]  /*d860*/  @!P2 BRA `(.L_x_9144) ;  /* 0x000000000004a947 */ /* 0x000fea0003800000 */
[----:B------:R-:W-:Y:S01]  /*d870*/  BPT.TRAP 0x1 ;  /* 0x000000040000795c */ /* 0x000fe20000300000 */
.L_x_9144:
[----:B------:R-:W-:-:S04]  /*d880*/  VIADD R2, R2, 0x32460 ;  /* 0x0003246002027836 */ /* 0x000fc80000000000 */
[----:B-1----:R-:W-:-:S04]  /*d890*/  IMAD R5, R6, 0x8, R2 ;  /* 0x0000000806057824 */ /* 0x002fc800078e0202 */
[----:B------:R-:W1:Y:S02]  /*d8a0*/  SYNCS.PHASECHK.TRANS64.TRYWAIT P0, [R5+URZ], R4 ;  /* 0x00000004050075a7 */ /* 0x000e64000800017f */
[----:B-1----:R-:W-:Y:S05]  /*d8b0*/  @!P0 BRA `(.L_x_9145) ;  /* 0x0000002000c08947 */ /* 0x002fea0003800000 */
.L_x_9207:
[----:B------:R-:W-:-:S07]  /*d8c0*/  IMAD R3, R3, 0x8, R2 ;  /* 0x0000000803037824 */ /* 0x000fce00078e0202 */
.L_x_9146:
[----:B--2---:R2:W3:Y:S02]  /*d8d0*/  SYNCS.PHASECHK.TRANS64.TRYWAIT P0, [R3+URZ], R0 ;  /* 0x00000000030075a7 */ /* 0x0044e4000800017f */
[----:B---3--:R-:W-:Y:S05]  /*d8e0*/  @!P0 NANOSLEEP.SYNCS 0x989680 ;  /* 0x009896800000895d */ /* 0x008fea0003900000 */
[----:B------:R-:W3:Y:S02]  /*d8f0*/  @!P0 SYNCS.PHASECHK.TRANS64 P0, [R3+URZ], R0 ;  /* 0x00000000030085a7 */ /* 0x000ee4000800007f */
[----:B---3--:R-:W-:Y:S05]  /*d900*/  @!P0 BRA `(.L_x_9146) ;  /* 0xfffffffc00f08947 */ /* 0x008fea000383ffff */
.L_x_9032:
[----:B------:R-:W-:Y:S05]  /*d910*/  BSYNC B6 ;  /* 0x0000000000067941 */ /* 0x000fea0003800000 */
.L_x_9029:
[----:B------:R-:W-:Y:S05]  /*d920*/  EXIT ;  /* 0x000000000000794d */ /* 0x000fea0003800000 */
.L_x_9036:
[----:B------:R-:W-:-:S13]  /*d930*/  R2UR UR4, R16 ;  /* 0x00000000100472ca */ /* 0x000fda00000e0000 */
[----:B0-----:R-:W-:-:S04]  /*d940*/  IMAD.U32 R3, RZ, RZ, UR4 ;  /* 0x00000004ff037e24 */ /* 0x001fc8000f8e00ff */
[----:B------:R0:W1:Y:S03]  /*d950*/  SYNCS.PHASECHK.TRANS64.TRYWAIT P0, [R3+URZ+0x32400], R10 ;  /* 0x0324000a030075a7 */ /* 0x000066000800017f */
[----:B-1----:R-:W-:Y:S05]  /*d960*/  @!P0 NANOSLEEP.SYNCS 0x989680 ;  /* 0x009896800000895d */ /* 0x002fea0003900000 */
[----:B------:R-:W1:Y:S02]  /*d970*/  @!P0 SYNCS.PHASECHK.TRANS64 P0, [R3+URZ+0x32400], R10 ;  /* 0x0324000a030085a7 */ /* 0x000e64000800007f */
[----:B-1----:R-:W-:Y:S05]  /*d980*/  @!P0 BRA `(.L_x_9036) ;  /* 0xfffffffc00e88947 */ /* 0x002fea000383ffff */
[----:B------:R-:W-:Y:S05]  /*d990*/  BRA `(.L_x_9147) ;  /* 0xffffff3800f07947 */ /* 0x000fea000383ffff */
.L_x_9040:
[----:B------:R-:W-:-:S13]  /*d9a0*/  R2UR UR4, R16 ;  /* 0x00000000100472ca */ /* 0x000fda00000e0000 */
[----:B0-----:R-:W-:-:S04]  /*d9b0*/  IMAD.U32 R3, RZ, RZ, UR4 ;  /* 0x00000004ff037e24 */ /* 0x001fc8000f8e00ff */
[----:B------:R0:W2:Y:S03]  /*d9c0*/  SYNCS.PHASECHK.TRANS64.TRYWAIT P1, [R3+URZ+0x32430], R10 ;  /* 0x0324300a030075a7 */ /* 0x0000a6000802017f */
[----:B--2---:R-:W-:Y:S05]  /*d9d0*/  @!P1 NANOSLEEP.SYNCS 0x989680 ;  /* 0x009896800000995d */ /* 0x004fea0003900000 */
[----:B------:R-:W2:Y:S02]  /*d9e0*/  @!P1 SYNCS.PHASECHK.TRANS64 P1, [R3+URZ+0x32430], R10 ;  /* 0x0324300a030095a7 */ /* 0x000ea4000802007f */
[----:B--2---:R-:W-:Y:S05]  /*d9f0*/  @!P1 BRA `(.L_x_9040) ;  /* 0xfffffffc00e89947 */ /* 0x004fea000383ffff */
[----:B------:R-:W-:Y:S05]  /*da00*/  BRA `(.L_x_9039) ;  /* 0xffffff3c00187947 */ /* 0x000fea000383ffff */
.L_x_9041:
[----:B------:R-:W-:-:S13]  /*da10*/  R2UR UR4, R16 ;  /* 0x00000000100472ca */ /* 0x000fda00000e0000 */
[----:B0-----:R-:W-:-:S04]  /*da20*/  IMAD.U32 R11, RZ, RZ, UR4 ;  /* 0x00000004ff0b7e24 */ /* 0x001fc8000f8e00ff */
[----:B------:R0:W2:Y:S03]  /*da30*/  SYNCS.PHASECHK.TRANS64.TRYWAIT P1, [R11+URZ+0x32410], R10 ;  /* 0x0324100a0b0075a7 */ /* 0x0000a6000802017f */
[----:B--2---:R-:W-:Y:S05]  /*da40*/  @!P1 NANOSLEEP.SYNCS 0x989680 ;  /* 0x009896800000995d */ /* 0x004fea0003900000 */
[----:B------:R-:W2:Y:S02]  /*da50*/  @!P1 SYNCS.PHASECHK.TRANS64 P1, [R11+URZ+0x32410], R10 ;  /* 0x0324100a0b0095a7 */ /* 0x000ea4000802007f */
[----:B--2---:R-:W-:Y:S05]  /*da60*/  @!P1 BRA `(.L_x_9041) ;  /* 0xfffffffc00e89947 */ /* 0x004fea000383ffff */
[----:B------:R-:W-:Y:S05]  /*da70*/  BRA `(.L_x_9148) ;  /* 0xffffff3c00dc7947 */ /* 0x000fea000383ffff */
.L_x_9045:
[----:B------:R-:W-:-:S13]  /*da80*/  R2UR UR4, R16 ;  /* 0x00000000100472ca */ /* 0x000fda00000e0000 */
[----:B0-----:R-:W-:-:S04]  /*da90*/  IMAD.U32 R11, RZ, RZ, UR4 ;  /* 0x00000004ff0b7e24 */ /* 0x001fc8000f8e00ff */
[----:B------:R0:W3:Y:S03]  /*daa0*/  SYNCS.PHASECHK.TRANS64.TRYWAIT P1, [R11+URZ+0x32450], R10 ;  /* 0x0324500a0b0075a7 */ /* 0x0000e6000802017f */
[----:B---3--:R-:W-:Y:S05]  /*dab0*/  @!P1 NANOSLEEP.SYNCS 0x989680 ;  /* 0x009896800000995d */ /* 0x008fea0003900000 */
[----:B------:R-:W3:Y:S02]  /*dac0*/  @!P1 SYNCS.PHASECHK.TRANS64 P1, [R11+URZ+0x32450], R10 ;  /* 0x0324500a0b0095a7 */ /* 0x000ee4000802007f */
[----:B---3--:R-:W-:Y:S05]  /*dad0*/  @!P1 BRA `(.L_x_9045) ;  /* 0xfffffffc00e89947 */ /* 0x008fea000383ffff */
[----:B------:R-:W-:Y:S05]  /*dae0*/  BRA `(.L_x_9044) ;  /* 0xffffff3c00e87947 */ /* 0x000fea000383ffff */
.L_x_9050:
[----:B--2---:R-:W-:-:S04]  /*daf0*/  IMAD.U32 R21, RZ, RZ, UR61 ;  /* 0x0000003dff157e24 */ /* 0x004fc8000f8e00ff */
[----:B------:R2:W3:Y:S03]  /*db00*/  SYNCS.PHASECHK.TRANS64.TRYWAIT P3, [R21+URZ+0x32430], R20 ;  /* 0x03243014150075a7 */ /* 0x0004e6000806017f */
[----:B---3--:R-:W-:Y:S05]  /*db10*/  @!P3 NANOSLEEP.SYNCS 0x989680 ;  /* 0x009896800000b95d */ /* 0x008fea0003900000 */
[----:B------:R-:W3:Y:S02]  /*db20*/  @!P3 SYNCS.PHASECHK.TRANS64 P3, [R21+URZ+0x32430], R20 ;  /* 0x032430141500b5a7 */ /* 0x000ee4000806007f */
[----:B---3--:R-:W-:Y:S05]  /*db30*/  @!P3 BRA `(.L_x_9050) ;  /* 0xfffffffc00ecb947 */ /* 0x008fea000383ffff */
[----:B------:R-:W-:Y:S05]  /*db40*/  BRA `(.L_x_9049) ;  /* 0xffffff5c00fc7947 */ /* 0x000fea000383ffff */
.L_x_9054:
[----:B--2---:R-:W-:-:S04]  /*db50*/  IMAD.U32 R21, RZ, RZ, UR61 ;  /* 0x0000003dff157e24 */ /* 0x004fc8000f8e00ff */
[----:B------:R2:W3:Y:S03]  /*db60*/  SYNCS.PHASECHK.TRANS64.TRYWAIT P3, [R21+URZ+0x32450], R20 ;  /* 0x03245014150075a7 */ /* 0x0004e6000806017f */
[----:B---3--:R-:W-:Y:S05]  /*db70*/  @!P3 NANOSLEEP.SYNCS 0x989680 ;  /* 0x009896800000b95d */ /* 0x008fea0003900000 */
[----:B------:R-:W3:Y:S02]  /*db80*/  @!P3 SYNCS.PHASECHK.TRANS64 P3, [R21+URZ+0x32450], R20 ;  /* 0x032450141500b5a7 */ /* 0x000ee4000806007f */
[----:B---3--:R-:W-:Y:S05]  /*db90*/  @!P3 BRA `(.L_x_9054) ;  /* 0xfffffffc00ecb947 */ /* 0x008fea000383ffff */
[----:B------:R-:W-:Y:S05]  /*dba0*/  BRA `(.L_x_9053) ;  /* 0xffffff6000c87947 */ /* 0x000fea000383ffff */
.L_x_9066:
[----:B------:R-:W-:Y:S02]  /*dbb0*/  IMAD.MOV.U32 R13, RZ, RZ, R6 ;  /* 0x000000ffff0d7224 */ /* 0x000fe400078e0006 */
[----:B------:R-:W-:Y:S02]  /*dbc0*/  IMAD.MOV.U32 R12, RZ, RZ, RZ ;  /* 0x000000ffff0c7224 */ /* 0x000fe400078e00ff */
[----:B------:R-:W-:Y:S02]  /*dbd0*/  IMAD.MOV.U32 R11, RZ, RZ, 0x1f ;  /* 0x0000001fff0b7424 */ /* 0x000fe400078e00ff */
[----:B------:R-:W-:-:S07]  /*dbe0*/  IMAD.MOV.U32 R15, RZ, RZ, -0x1 ;  /* 0xffffffffff0f7424 */ /* 0x000fce00078e00ff */
[----:B------:R-:W-:Y:S05]  /*dbf0*/  WARPSYNC.COLLECTIVE R15, `(.L_x_9149) ;  /* 0x000000000f087348 */ /* 0x000fea0003c00000 */
[----:B------:R0:W1:Y:S02]  /*dc00*/  SHFL.IDX P6, R14, R13, R12, R11 ;  /* 0x0000000c0d0e7389 */ /* 0x00006400000c000b */
[----:B01----:R-:W-:Y:S01]  /*dc10*/  ENDCOLLECTIVE ;  /* 0x000000000000791b */ /* 0x003fe20003800000 */
.L_x_9149:
[----:B------:R-:W-:Y:S05]  /*dc20*/  BRA `(.L_x_9150) ;  /* 0xffffffbc00147947 */ /* 0x000fea000383ffff */
.L_x_9068:
[----:B------:R-:W-:Y:S01]  /*dc30*/  BSSY B0, `(.L_x_9151) ;  /* 0x0000006000007945 */ /* 0x000fe20003800000 */
[----:B------:R-:W-:-:S07]  /*dc40*/  IMAD.MOV.U32 R15, RZ, RZ, -0x1 ;  /* 0xffffffffff0f7424 */ /* 0x000fce00078e00ff */
[----:B0-----:R-:W-:Y:S05]  /*dc50*/  WARPSYNC.COLLECTIVE R15, `(.L_x_9152) ;  /* 0x000000000f0c7348 */ /* 0x001fea0003c00000 */
[----:B------:R-:W-:Y:S02]  /*dc60*/  ELECT P6, UR62, PT ;  /* 0x00000000003e782f */ /* 0x000fe400038c0000 */
[----:B------:R-:W-:Y:S01]  /*dc70*/  MOV R14, UR62 ;  /* 0x0000003e000e7c02 */ /* 0x000fe20008000f00 */
[----:B0-----:R-:W-:Y:S10]  /*dc80*/  ENDCOLLECTIVE ;  /* 0x000000000000791b */ /* 0x001ff40003800000 */
.L_x_9152:
[----:B------:R-:W-:Y:S05]  /*dc90*/  BSYNC B0 ;  /* 0x0000000000007941 */ /* 0x000fea0003800000 */
.L_x_9151:
[----:B------:R-:W-:Y:S05]  /*dca0*/  BRA `(.L_x_9153) ;  /* 0xffffffbc00187947 */ /* 0x000fea000383ffff */
.L_x_9070:
[----:B0-----:R-:W-:-:S04]  /*dcb0*/  IMAD.U32 R3, RZ, RZ, UR38 ;  /* 0x00000026ff037e24 */ /* 0x001fc8000f8e00ff */
[----:B------:R0:W1:Y:S03]  /*dcc0*/  SYNCS.PHASECHK.TRANS64.TRYWAIT P0, [R3+URZ+0x32440], R0 ;  /* 0x03244000030075a7 */ /* 0x000066000800017f */
[----:B-1----:R-:W-:Y:S05]  /*dcd0*/  @!P0 NANOSLEEP.SYNCS 0x989680 ;  /* 0x009896800000895d */ /* 0x002fea0003900000 */
[----:B------:R-:W1:Y:S02]  /*dce0*/  @!P0 SYNCS.PHASECHK.TRANS64 P0, [R3+URZ+0x32440], R0 ;  /* 0x03244000030085a7 */ /* 0x000e64000800007f */
[----:B-1----:R-:W-:Y:S05]  /*dcf0*/  @!P0 BRA `(.L_x_9070) ;  /* 0xfffffffc00ec8947 */ /* 0x002fea000383ffff */
[----:B------:R-:W-:Y:S05]  /*dd00*/  BRA `(.L_x_9154) ;  /* 0xffffffbc007c7947 */ /* 0x000fea000383ffff */
.L_x_9073:
[----:B------:R-:W-:Y:S02]  /*dd10*/  IMAD R6, R12, 0x80, R6 ;  /* 0x000000800c067824 */ /* 0x000fe400078e0206 */
[----:B------:R-:W-:Y:S02]  /*dd20*/  IMAD.MOV.U32 R13, RZ, RZ, R3 ;  /* 0x000000ffff0d7224 */ /* 0x000fe400078e0003 */
[----:B------:R-:W-:Y:S01]  /*dd30*/  IMAD.MOV.U32 R12, RZ, RZ, RZ ;  /* 0x000000ffff0c7224 */ /* 0x000fe200078e00ff */
[----:B------:R1:W-:Y:S01]  /*dd40*/  STL [R1+0x4], R6 ;  /* 0x0000040601007387 */ /* 0x0003e20000100800 */
[----:B------:R-:W-:Y:S02]  /*dd50*/  IMAD.MOV.U32 R11, RZ, RZ, 0x181f ;  /* 0x0000181fff0b7424 */ /* 0x000fe400078e00ff */
[----:B------:R-:W-:-:S07]  /*dd60*/  IMAD.MOV.U32 R15, RZ, RZ, -0x1 ;  /* 0xffffffffff0f7424 */ /* 0x000fce00078e00ff */
[----:B01----:R-:W-:Y:S05]  /*dd70*/  WARPSYNC.COLLECTIVE R15, `(.L_x_9155) ;  /* 0x000000000f087348 */ /* 0x003fea0003c00000 */
[----:B------:R2:W3:Y:S02]  /*dd80*/  SHFL.IDX P6, R14, R13, R12, R11 ;  /* 0x0000000c0d0e7389 */ /* 0x0004e400000c000b */
[----:B0123--:R-:W-:Y:S01]  /*dd90*/  ENDCOLLECTIVE ;  /* 0x000000000000791b */ /* 0x00ffe20003800000 */
.L_x_9155:
[----:B------:R-:W-:Y:S02]  /*dda0*/  IMAD.MOV.U32 R13, RZ, RZ, R0 ;  /* 0x000000ffff0d7224 */ /* 0x000fe400078e0000 */
[----:B------:R-:W-:-:S07]  /*ddb0*/  IMAD.MOV.U32 R4, RZ, RZ, R14 ;  /* 0x000000ffff047224 */ /* 0x000fce00078e000e */
[----:B------:R-:W-:Y:S05]  /*ddc0*/  WARPSYNC.COLLECTIVE R15, `(.L_x_9156) ;  /* 0x000000000f087348 */ /* 0x000fea0003c00000 */
[----:B------:R0:W1:Y:S02]  /*ddd0*/  SHFL.IDX P6, R14, R13, R12, R11 ;  /* 0x0000000c0d0e7389 */ /* 0x00006400000c000b */
[----:B01----:R-:W-:Y:S01]  /*dde0*/  ENDCOLLECTIVE ;  /* 0x000000000000791b */ /* 0x003fe20003800000 */
.L_x_9156:
[----:B------:R-:W-:Y:S01]  /*ddf0*/  ULDC UR4, c[0x0][0x288] ;  /* 0x0000a20000047ab9 */ /* 0x000fe20000000800 */
[----:B------:R-:W-:Y:S01]  /*de00*/  ULDC.64 UR6, c[0x0][0x208] ;  /* 0x0000820000067ab9 */ /* 0x000fe20000000a00 */
[----:B------:R-:W-:Y:S02]  /*de10*/  IMAD R2, R7, UR4, RZ ;  /* 0x0000000407027c24 */ /* 0x000fe4000f8e02ff */
[----:B------:R-:W-:-:S05]  /*de20*/  IMAD.MOV.U32 R7, RZ, RZ, R6 ;  /* 0x000000ffff077224 */ /* 0x000fca00078e0006 */
[----:B------:R-:W-:Y:S01]  /*de30*/  ISETP.GE.AND P1, PT, R7, R2, PT ;  /* 0x000000020700720c */ /* 0x000fe20003f26270 */
[----:B------:R-:W-:Y:S02]  /*de40*/  IMAD.MOV.U32 R13, RZ, RZ, R3 ;  /* 0x000000ffff0d7224 */ /* 0x000fe400078e0003 */
[----:B------:R-:W-:Y:S02]  /*de50*/  IMAD.MOV.U32 R12, RZ, RZ, 0x1 ;  /* 0x00000001ff0c7424 */ /* 0x000fe400078e00ff */
[----:B------:R-:W-:-:S08]  /*de60*/  IMAD.MOV.U32 R5, RZ, RZ, R14 ;  /* 0x000000ffff057224 */ /* 0x000fd000078e000e */
        /* <DEDUP_REMOVED lines=13> */
.L_x_9157:
[----:B------:R-:W-:-:S05]  /*df40*/  IMAD.SHL.U32 R8, R9, 0x8, RZ ;  /* 0x0000000809087824 */ /* 0x000fca00078e00ff */
[----:B------:R-:W-:Y:S01]  /*df50*/  LOP3.LUT R8, R8, 0x38, RZ, 0xc0, !PT ;  /* 0x0000003808087812 */ /* 0x000fe200078ec0ff */
[----:B------:R-:W-:Y:S02]  /*df60*/  IMAD.MOV.U32 R13, RZ, RZ, R0 ;  /* 0x000000ffff0d7224 */ /* 0x000fe400078e0000 */
[----:B------:R-:W-:-:S07]  /*df70*/  IMAD.MOV.U32 R6, RZ, RZ, R14 ;  /* 0x000000ffff067224 */ /* 0x000fce00078e000e */
[----:B------:R-:W-:Y:S05]  /*df80*/  WARPSYNC.COLLECTIVE R15, `(.L_x_9158) ;  /* 0x000000000f087348 */ /* 0x000fea0003c00000 */
[----:B------:R0:W1:Y:S02]  /*df90*/  SHFL.IDX P6, R14, R13, R12, R11 ;  /* 0x0000000c0d0e7389 */ /* 0x00006400000c000b */
[----:B01----:R-:W-:Y:S01]  /*dfa0*/  ENDCOLLECTIVE ;  /* 0x000000000000791b */ /* 0x003fe20003800000 */
.L_x_9158:
[----:B------:R-:W-:Y:S01]  /*dfb0*/  ULDC.64 UR4, c[0x0][0x208] ;  /* 0x0000820000047ab9 */ /* 0x000fe20000000a00 */
[----:B------:R-:W-:Y:S02]  /*dfc0*/  IMAD.MOV.U32 R15, RZ, RZ, R7 ;  /* 0x000000ffff0f7224 */ /* 0x000fe400078e0007 */
[----:B------:R-:W-:Y:S02]  /*dfd0*/  IMAD.MOV.U32 R13, RZ, RZ, R3 ;  /* 0x000000ffff0d7224 */ /* 0x000fe400078e0003 */
[----:B------:R-:W-:Y:S02]  /*dfe0*/  VIADD R4, R15, 0x10 ;  /* 0x000000100f047836 */ /* 0x000fe40000000000 */
[----:B------:R-:W-:-:S03]  /*dff0*/  IMAD.MOV.U32 R12, RZ, RZ, 0x2 ;  /* 0x00000002ff0c7424 */ /* 0x000fc600078e00ff */
[----:B------:R-:W-:Y:S01]  /*e000*/  ISETP.GE.AND P2, PT, R4, R2, PT ;  /* 0x000000020400720c */ /* 0x000fe20003f46270 */
[----:B------:R-:W-:Y:S01]  /*e010*/  IMAD.MOV.U32 R7, RZ, RZ, R14 ;  /* 0x000000ffff077224 */ /* 0x000fe200078e000e */
[----:B------:R0:W-:Y:S11]  /*e020*/  STL [R1+0xc], R4 ;  /* 0x00000c0401007387 */ /* 0x0001f60000100800 */
[----:B0-----:R-:W-:-:S02]  /*e030*/  @!P2 LEA R4, P1, R8, R7, 0x1 ;  /* 0x000000070804a211 */ /* 0x001fc400078208ff */
[----:B------:R-:W-:-:S03]  /*e040*/  @!P2 LEA R9, R10, UR38, 0x1 ;  /* 0x000000260a09ac11 */ /* 0x000fc6000f8e08ff */
[----:B------:R-:W-:-:S05]  /*e050*/  @!P2 IMAD.X R5, RZ, RZ, R6, P1 ;  /* 0x000000ffff05a224 */ /* 0x000fca00008e0606 */
[----:B------:R-:W-:Y:S01]  /*e060*/  @!PT LDS RZ, [RZ] ;  /* 0x00000000fffff984 */ /* 0x000fe20000000800 */
[----:B------:R-:W-:Y:S01]  /*e070*/  @!PT LDS RZ, [RZ] ;  /* 0x00000000fffff984 */ /* 0x000fe20000000800 */
[----:B------:R-:W-:Y:S01]  /*e080*/  @!PT LDS RZ, [RZ] ;  /* 0x00000000fffff984 */ /* 0x000fe20000000800 */
[----:B------:R0:W-:Y:S02]  /*e090*/  @!P2 LDGSTS.E.BYPASS.LTC128B.128 [R9+0x18c00], desc[UR4][R4.64], !P0 ;  /* 0x18c000000409afae */ /* 0x0001e4000c101d44 */
[----:B0-----:R-:W-:Y:S02]  /*e0a0*/  IMAD.MOV.U32 R9, RZ, RZ, R15 ;  /* 0x000000ffff097224 */ /* 0x001fe400078e000f */
[----:B------:R-:W-:Y:S02]  /*e0b0*/  IMAD.MOV.U32 R15, RZ, RZ, -0x1 ;  /* 0xffffffffff0f7424 */ /* 0x000fe400078e00ff */
[----:B------:R-:W-:-:S07]  /*e0c0*/  VIADD R5, R9, 0x20 ;  /* 0x0000002009057836 */ /* 0x000fce0000000000 */
[----:B------:R-:W-:Y:S05]  /*e0d0*/  WARPSYNC.COLLECTIVE R15, `(.L_x_9159) ;  /* 0x000000000f087348 */ /* 0x000fea0003c00000 */
[----:B------:R0:W1:Y:S02]  /*e0e0*/  SHFL.IDX P6, R14, R13, R12, R11 ;  /* 0x0000000c0d0e7389 */ /* 0x00006400000c000b */
[----:B01----:R-:W-:Y:S01]  /*e0f0*/  ENDCOLLECTIVE ;  /* 0x000000000000791b */ /* 0x003fe20003800000 */
.L_x_9159:
[----:B------:R-:W-:Y:S01]  /*e100*/  ISETP.GE.AND P1, PT, R5, R2, PT ;  /* 0x000000020500720c */ /* 0x000fe20003f26270 */
[----:B------:R0:W-:Y:S01]  /*e110*/  STL [R1+0x10], R5 ;  /* 0x0000100501007387 */ /* 0x0001e20000100800 */
[----:B------:R-:W-:-:S11]  /*e120*/  IMAD.MOV.U32 R13, RZ, RZ, R0 ;  /* 0x000000ffff0d7224 */ /* 0x000fd600078e0000 */
[----:B------:R-:W-:Y:S01]  /*e130*/  @!P1 LEA R7, R10, UR38, 0x1 ;  /* 0x000000260a079c11 */ /* 0x000fe2000f8e08ff */
[----:B0-----:R-:W-:-:S07]  /*e140*/  IMAD.MOV.U32 R4, RZ, RZ, R14 ;  /* 0x000000ffff047224 */ /* 0x001fce00078e000e */
[----:B------:R-:W-:Y:S05]  /*e150*/  WARPSYNC.COLLECTIVE R15, `(.L_x_9160) ;  /* 0x000000000f087348 */ /* 0x000fea0003c00000 */
[----:B------:R0:W1:Y:S02]  /*e160*/  SHFL.IDX P6, R14, R13, R12, R11 ;  /* 0x0000000c0d0e7389 */ /* 0x00006400000c000b */
[----:B01----:R-:W-:Y:S01]  /*e170*/  ENDCOLLECTIVE ;  /* 0x000000000000791b */ /* 0x003fe20003800000 */
.L_x_9160:
[----:B------:R-:W-:Y:S01]  /*e180*/  ULDC.64 UR4, c[0x0][0x208] ;  /* 0x0000820000047ab9 */ /* 0x000fe20000000a00 */
[----:B------:R-:W-:Y:S02]  /*e190*/  IMAD.MOV.U32 R13, RZ, RZ, R3 ;  /* 0x000000ffff0d7224 */ /* 0x000fe400078e0003 */
[----:B------:R-:W-:Y:S01]  /*e1a0*/  IMAD.MOV.U32 R12, RZ, RZ, 0x3 ;  /* 0x00000003ff0c7424 */ /* 0x000fe200078e00ff */
[----:B------:R-:W-:-:S05]  /*e1b0*/  @!P1 LEA R6, P2, R8, R14, 0x1 ;  /* 0x0000000e08069211 */ /* 0x000fca00078408ff */
[----:B------:R-:W-:Y:S02]  /*e1c0*/  @!P1 IMAD.X R5, RZ, RZ, R4, P2 ;  /* 0x000000ffff059224 */ /* 0x000fe400010e0604 */
[----:B------:R-:W-:Y:S02]  /*e1d0*/  @!P1 IMAD.MOV.U32 R4, RZ, RZ, R6 ;  /* 0x000000ffff049224 */ /* 0x000fe400078e0006 */
[----:B------:R-:W-:-:S03]  /*e1e0*/  VIADD R6, R9, 0x30 ;  /* 0x0000003009067836 */ /* 0x000fc60000000000 */
[----:B------:R-:W-:Y:S01]  /*e1f0*/  @!PT LDS RZ, [RZ] ;  /* 0x00000000fffff984 */ /* 0x000fe20000000800 */
[----:B------:R-:W-:Y:S01]  /*e200*/  @!PT LDS RZ, [RZ] ;  /* 0x00000000fffff984 */ /* 0x000fe20000000800 */
[----:B------:R-:W-:Y:S01]  /*e210*/  @!PT LDS RZ, [RZ] ;  /* 0x00000000fffff984 */ /* 0x000fe20000000800 */
[----:B------:R0:W-:Y:S02]  /*e220*/  @!P1 LDGSTS.E.BYPASS.LTC128B.128 [R7+0x19400], desc[UR4][R4.64], !P0 ;  /* 0x1940000004079fae */ /* 0x0001e4000c101d44 */
[----:B------:R-:W-:-:S13]  /*e230*/  ISETP.GE.AND P1, PT, R6, R2, PT ;  /* 0x000000020600720c */ /* 0x000fda0003f26270 */
[----:B0-----:R-:W-:Y:S05]  /*e240*/  WARPSYNC.COLLECTIVE R15, `(.L_x_9161) ;  /* 0x000000000f087348 */ /* 0x001fea0003c00000 */
[----:B------:R1:W2:Y:S02]  /*e250*/  SHFL.IDX P6, R14, R13, R12, R11 ;  /* 0x0000000c0d0e7389 */ /* 0x0002a400000c000b */
[----:B012---:R-:W-:Y:S01]  /*e260*/  ENDCOLLECTIVE ;  /* 0x000000000000791b */ /* 0x007fe20003800000 */
.L_x_9161:
[----:B------:R0:W-:Y:S01]  /*e270*/  STL [R1+0x14], R6 ;  /* 0x0000140601007387 */ /* 0x0001e20000100800 */
[----:B------:R-:W-:-:S05]  /*e280*/  VIADD R7, R9, 0x40 ;  /* 0x0000004009077836 */ /* 0x000fca0000000000 */
[----:B------:R1:W-:Y:S01]  /*e290*/  STL [R1+0x18], R7 ;  /* 0x0000180701007387 */ /* 0x0003e20000100800 */
[----:B------:R-:W-:Y:S01]  /*e2a0*/  IMAD.MOV.U32 R13, RZ, RZ, R0 ;  /* 0x000000ffff0d7224 */ /* 0x000fe200078e0000 */
[----:B0-----:R-:W-:Y:S01]  /*e2b0*/  @!P1 LEA R6, R10, UR38, 0x1 ;  /* 0x000000260a069c11 */ /* 0x001fe2000f8e08ff */
[----:B------:R-:W-:-:S07]  /*e2c0*/  IMAD.MOV.U32 R4, RZ, RZ, R14 ;  /* 0x000000ffff047224 */ /* 0x000fce00078e000e */
[----:B-1----:R-:W-:Y:S05]  /*e2d0*/  WARPSYNC.COLLECTIVE R15, `(.L_x_9162) ;  /* 0x000000000f087348 */ /* 0x002fea0003c00000 */
[----:B------:R0:W2:Y:S02]  /*e2e0*/  SHFL.IDX P6, R14, R13, R12, R11 ;  /* 0x0000000c0d0e7389 */ /* 0x0000a400000c000b */
[----:B012---:R-:W-:Y:S01]  /*e2f0*/  ENDCOLLECTIVE ;  /* 0x000000000000791b */ /* 0x007fe20003800000 */
.L_x_9162:
        /* <DEDUP_REMOVED lines=13> */
[----:B------:R-:W-:-:S12]  /*e3d0*/  VIADD R7, R9, 0x50 ;  /* 0x0000005009077836 */ /* 0x000fd80000000000 */
[----:B0-----:R-:W-:Y:S05]  /*e3e0*/  WARPSYNC.COLLECTIVE R15, `(.L_x_9163) ;  /* 0x000000000f087348 */ /* 0x001fea0003c00000 */
[----:B------:R1:W2:Y:S02]  /*e3f0*/  SHFL.IDX P6, R14, R13, R12, R11 ;  /* 0x0000000c0d0e7389 */ /* 0x0002a400000c000b */
[----:B012---:R-:W-:Y:S01]  /*e400*/  ENDCOLLECTIVE ;  /* 0x000000000000791b */ /* 0x007fe20003800000 */
.L_x_9163:
[----:B------:R0:W-:Y:S01]  /*e410*/  STL [R1+0x1c], R7 ;  /* 0x00001c0701007387 */ /* 0x0001e20000100800 */
[----:B------:R-:W-:Y:S01]  /*e420*/  @!P1 LEA R6, R10, UR38, 0x1 ;  /* 0x000000260a069c11 */ /* 0x000fe2000f8e08ff */
[----:B------:R-:W-:Y:S02]  /*e430*/  IMAD.MOV.U32 R13, RZ, RZ, R0 ;  /* 0x000000ffff0d7224 */ /* 0x000fe400078e0000 */
[----:B------:R-:W-:-:S07]  /*e440*/  IMAD.MOV.U32 R4, RZ, RZ, R14 ;  /* 0x000000ffff047224 */ /* 0x000fce00078e000e */
[----:B0-----:R-:W-:Y:S05]  /*e450*/  WARPSYNC.COLLECTIVE R15, `(.L_x_9164) ;  /* 0x000000000f087348 */ /* 0x001fea0003c00000 */
[----:B------:R1:W2:Y:S02]  /*e460*/  SHFL.IDX P6, R14, R13, R12, R11 ;  /* 0x0000000c0d0e7389 */ /* 0x0002a400000c000b */
[----:B012---:R-:W-:Y:S01]  /*e470*/  ENDCOLLECTIVE ;  /* 0x000000000000791b */ /* 0x007fe20003800000 */
.L_x_9164:
        /* <DEDUP_REMOVED lines=18> */
.L_x_9165:
[----:B------:R0:W-:Y:S01]  /*e5a0*/  STL [R1+0x20], R7 ;  /* 0x0000200701007387 */ /* 0x0001e20000100800 */
[----:B------:R-:W-:Y:S01]  /*e5b0*/  @!P1 LEA R6, R10, UR38, 0x1 ;  /* 0x000000260a069c11 */ /* 0x000fe2000f8e08ff */
[----:B------:R-:W-:Y:S02]  /*e5c0*/  IMAD.MOV.U32 R13, RZ, RZ, R0 ;  /* 0x000000ffff0d7224 */ /* 0x000fe400078e0000 */
[----:B------:R-:W-:-:S07]  /*e5d0*/  IMAD.MOV.U32 R4, RZ, RZ, R14 ;  /* 0x000000ffff047224 */ /* 0x000fce00078e000e */
[----:B0-----:R-:W-:Y:S05]  /*e5e0*/  WARPSYNC.COLLECTIVE R15, `(.L_x_9166) ;  /* 0x000000000f087348 */ /* 0x001fea0003c00000 */
[----:B------:R1:W2:Y:S02]  /*e5f0*/  SHFL.IDX P6, R14, R13, R12, R11 ;  /* 0x0000000c0d0e7389 */ /* 0x0002a400000c000b */
[----:B012---:R-:W-:Y:S01]  /*e600*/  ENDCOLLECTIVE ;  /* 0x000000000000791b */ /* 0x007fe20003800000 */
.L_x_9166:
        /* <DEDUP_REMOVED lines=17> */
.L_x_9167:
[----:B------:R-:W-:Y:S01]  /*e720*/  @!P1 LEA R6, R10, UR38, 0x1 ;  /* 0x000000260a069c11 */ /* 0x000fe2000f8e08ff */
[----:B------:R-:W-:Y:S02]  /*e730*/  IMAD.MOV.U32 R13, RZ, RZ, R0 ;  /* 0x000000ffff0d7224 */ /* 0x000fe400078e0000 */
[----:B------:R-:W-:-:S07]  /*e740*/  IMAD.MOV.U32 R4, RZ, RZ, R14 ;  /* 0x000000ffff047224 */ /* 0x000fce00078e000e */
[----:B------:R-:W-:Y:S05]  /*e750*/  WARPSYNC.COLLECTIVE R15, `(.L_x_9168) ;  /* 0x000000000f087348 */ /* 0x000fea0003c00000 */
[----:B------:R0:W1:Y:S02]  /*e760*/  SHFL.IDX P6, R14, R13, R12, R11 ;  /* 0x0000000c0d0e7389 */ /* 0x00006400000c000b */
[----:B01----:R-:W-:Y:S01]  /*e770*/  ENDCOLLECTIVE ;  /* 0x000000000000791b */ /* 0x003fe20003800000 */
.L_x_9168:
        /* <DEDUP_REMOVED lines=16> */
.L_x_9169:
[----:B------:R-:W-:Y:S02]  /*e880*/  IMAD.MOV.U32 R13, RZ, RZ, R0 ;  /* 0x000000ffff0d7224 */ /* 0x000fe400078e0000 */
[----:B------:R-:W-:-:S07]  /*e890*/  IMAD.MOV.U32 R3, RZ, RZ, R14 ;  /* 0x000000ffff037224 */ /* 0x000fce00078e000e */
[----:B------:R-:W-:Y:S05]  /*e8a0*/  WARPSYNC.COLLECTIVE R15, `(.L_x_9170) ;  /* 0x000000000f087348 */ /* 0x000fea0003c00000 */
[----:B------:R0:W1:Y:S02]  /*e8b0*/  SHFL.IDX P6, R14, R13, R12, R11 ;  /* 0x0000000c0d0e7389 */ /* 0x00006400000c000b */
[----:B01----:R-:W-:Y:S01]  /*e8c0*/  ENDCOLLECTIVE ;  /* 0x000000000000791b */ /* 0x003fe20003800000 */
.L_x_9170:
[----:B------:R-:W-:Y:S01]  /*e8d0*/  IMAD.MOV.U32 R0, RZ, RZ, R14 ;  /* 0x000000ffff007224 */ /* 0x000fe200078e000e */
[----:B------:R-:W-:Y:S06]  /*e8e0*/  BRA `(.L_x_9171) ;  /* 0xffffffbc008c7947 */ /* 0x000fec000383ffff */
.L_x_9075:
[----:B------:R-:W-:Y:S01]  /*e8f0*/  BSSY B0, `(.L_x_9172) ;  /* 0x0000008000007945 */ /* 0x000fe20003800000 */
[----:B------:R-:W-:Y:S02]  /*e900*/  IMAD.MOV.U32 R13, RZ, RZ, R4 ;  /* 0x000000ffff0d7224 */ /* 0x000fe400078e0004 */
[----:B------:R-:W-:Y:S02]  /*e910*/  IMAD.MOV.U32 R12, RZ, RZ, RZ ;  /* 0x000000ffff0c7224 */ /* 0x000fe400078e00ff */
[----:B------:R-:W-:Y:S02]  /*e920*/  IMAD.MOV.U32 R11, RZ, RZ, 0x181f ;  /* 0x0000181fff0b7424 */ /* 0x000fe400078e00ff */
[----:B------:R-:W-:-:S07]  /*e930*/  IMAD.MOV.U32 R15, RZ, RZ, -0x1 ;  /* 0xffffffffff0f7424 */ /* 0x000fce00078e00ff */
[----:B0-----:R-:W-:Y:S05]  /*e940*/  WARPSYNC.COLLECTIVE R15, `(.L_x_9173) ;  /* 0x000000000f087348 */ /* 0x001fea0003c00000 */
[----:B------:R1:W2:Y:S02]  /*e950*/  SHFL.IDX P6, R14, R13, R12, R11 ;  /* 0x0000000c0d0e7389 */ /* 0x0002a400000c000b */
[----:B012---:R-:W-:Y:S01]  /*e960*/  ENDCOLLECTIVE ;  /* 0x000000000000791b */ /* 0x007fe20003800000 */
.L_x_9173:
[----:B------:R-:W-:Y:S05]  /*e970*/  BSYNC B0 ;  /* 0x0000000000007941 */ /* 0x000fea0003800000 */
.L_x_9172:
[----:B------:R-:W-:Y:S01]  /*e980*/  IMAD.MOV.U32 R13, RZ, RZ, R5 ;  /* 0x000000ffff0d7224 */ /* 0x000fe200078e0005 */
[----:B------:R0:W5:Y:S01]  /*e990*/  LDL.LU R9, [R1+0x1c] ;  /* 0x00001c0001097983 */ /* 0x0001620000300800 */
[----:B------:R-:W-:Y:S02]  /*e9a0*/  IMAD.MOV.U32 R12, RZ, RZ, RZ ;  /* 0x000000ffff0c7224 */ /* 0x000fe400078e00ff */
[----:B------:R-:W-:Y:S01]  /*e9b0*/  IMAD.MOV.U32 R11, RZ, RZ, 0x181f ;  /* 0x0000181fff0b7424 */ /* 0x000fe200078e00ff */
[----:B------:R0:W5:Y:S01]  /*e9c0*/  LDL.LU R7, [R1+0x20] ;  /* 0x0000200001077983 */ /* 0x0001620000300800 */
[----:B------:R-:W-:Y:S02]  /*e9d0*/  IMAD.MOV.U32 R15, RZ, RZ, -0x1 ;  /* 0xffffffffff0f7424 */ /* 0x000fe400078e00ff */
[----:B------:R-:W-:Y:S01]  /*e9e0*/  IMAD.MOV.U32 R2, RZ, RZ, R14 ;  /* 0x000000ffff027224 */ /* 0x000fe200078e000e */
[----:B------:R0:W5:Y:S06]  /*e9f0*/  LDL R10, [R1] ;  /* 0x00000000010a7983 */ /* 0x00016c0000100800 */
[----:B0----5:R-:W-:Y:S05]  /*ea00*/  WARPSYNC.COLLECTIVE R15, `(.L_x_9174) ;  /* 0x000000000f087348 */ /* 0x021fea0003c00000 */
[----:B------:R1:W2:Y:S02]  /*ea10*/  SHFL.IDX P6, R14, R13, R12, R11 ;  /* 0x0000000c0d0e7389 */ /* 0x0002a400000c000b */
[----:B012--5:R-:W-:Y:S01]  /*ea20*/  ENDCOLLECTIVE ;  /* 0x000000000000791b */ /* 0x027fe20003800000 */
.L_x_9174:
[----:B------:R-:W-:Y:S01]  /*ea30*/  ULDC UR4, c[0x0][0x288] ;  /* 0x0000a20000047ab9 */ /* 0x000fe20000000800 */
[----:B------:R-:W2:Y:S04]  /*ea40*/  LDL.LU R13, [R1+0xc] ;  /* 0x00000c00010d7983 */ /* 0x000ea80000300800 */
[----:B------:R-:W3:Y:S04]  /*ea50*/  LDL.LU R12, [R1+0x10] ;  /* 0x00001000010c7983 */ /* 0x000ee80000300800 */
[----:B------:R-:W4:Y:S04]  /*ea60*/  LDL.LU R11, [R1+0x14] ;  /* 0x00001400010b7983 */ /* 0x000f280000300800 */
[----:B------:R-:W5:Y:S01]  /*ea70*/  LDL.LU R15, [R1+0x18] ;  /* 0x00001800010f7983 */ /* 0x000f620000300800 */
[----:B------:R-:W-:-:S03]  /*ea80*/  IMAD.MOV.U32 R3, RZ, RZ, R14 ;  /* 0x000000ffff037224 */ /* 0x000fc600078e000e */
[----:B------:R-:W5:Y:S01]  /*ea90*/  LDL.LU R14, [R1+0x4] ;  /* 0x00000400010e7983 */ /* 0x000f620000300800 */
[----:B------:R-:W-:Y:S01]  /*eaa0*/  IMAD R0, R6, UR4, RZ ;  /* 0x0000000406007c24 */ /* 0x000fe2000f8e02ff */
[----:B------:R-:W-:Y:S01]  /*eab0*/  LOP3.LUT R17, R17, 0xffffffbf, RZ, 0xc0, !PT ;  /* 0xffffffbf11117812 */ /* 0x000fe200078ec0ff */
[----:B------:R-:W-:-:S03]  /*eac0*/  ULDC.64 UR6, c[0x0][0x208] ;  /* 0x0000820000067ab9 */ /* 0x000fc60000000a00 */
[-C--:B--2---:R-:W-:Y:S01]  /*ead0*/  ISETP.GE.AND P6, PT, R13, R0.reuse, PT ;  /* 0x000000000d00720c */ /* 0x084fe20003fc6270 */
[----:B------:R-:W-:Y:S01]  /*eae0*/  IMAD.MOV.U32 R13, RZ, RZ, R4 ;  /* 0x000000ffff0d7224 */ /* 0x000fe200078e0004 */
[----:B---3--:R-:W-:Y:S01]  /*eaf0*/  ISETP.GE.AND P5, PT, R12, R0, PT ;  /* 0x000000000c00720c */ /* 0x008fe20003fa6270 */
[----:B------:R-:W-:-:S10]  /*eb00*/  IMAD.MOV.U32 R12, RZ, RZ, 0x1 ;  /* 0x00000001ff0c7424 */ /* 0x000fd400078e00ff */
[----:B------:R-:W-:Y:S02]  /*eb10*/  @P6 LOP3.LUT R17, R17, 0x40, RZ, 0xfc, !PT ;  /* 0x0000004011116812 */ /* 0x000fe400078efcff */
[-C--:B----4-:R-:W-:Y:S01]  /*eb20*/  ISETP.GE.AND P6, PT, R11, R0.reuse, PT ;  /* 0x000000000b00720c */ /* 0x090fe20003fc6270 */
[----:B------:R-:W-:Y:S01]  /*eb30*/  IMAD.MOV.U32 R11, RZ, RZ, 0x181f ;  /* 0x0000181fff0b7424 */ /* 0x000fe200078e00ff */
[----:B------:R-:W-:Y:S02]  /*eb40*/  LOP3.LUT R17, R17, 0xffffffdf, RZ, 0xc0, !PT ;  /* 0xffffffdf11117812 */ /* 0x000fe400078ec0ff */
[-C--:B-----5:R-:W-:Y:S02]  /*eb50*/  ISETP.GE.AND P4, PT, R14, R0.reuse, PT ;  /* 0x000000000e00720c */ /* 0x0a0fe40003f86270 */
[----:B------:R-:W-:Y:S02]  /*eb60*/  @P5 LOP3.LUT R17, R17, 0x20, RZ, 0xfc, !PT ;  /* 0x0000002011115812 */ /* 0x000fe400078efcff */
[----:B------:R-:W-:Y:S01]  /*eb70*/  ISETP.GE.AND P5, PT, R15, R0, PT ;  /* 0x000000000f00720c */ /* 0x000fe20003fa6270 */
[----:B------:R-:W-:Y:S01]  /*eb80*/  IMAD.MOV.U32 R15, RZ, RZ, -0x1 ;  /* 0xffffffffff0f7424 */ /* 0x000fe200078e00ff */
[----:B------:R-:W-:-:S04]  /*eb90*/  LOP3.LUT R17, R17, 0xffffffef, RZ, 0xc0, !PT ;  /* 0xffffffef11117812 */ /* 0x000fc800078ec0ff */
[----:B------:R-:W-:Y:S02]  /*eba0*/  @P6 LOP3.LUT R17, R17, 0x10, RZ, 0xfc, !PT ;  /* 0x0000001011116812 */ /* 0x000fe400078efcff */
[-C--:B------:R-:W-:Y:S02]  /*ebb0*/  ISETP.GE.AND P6, PT, R9, R0.reuse, PT ;  /* 0x000000000900720c */ /* 0x080fe40003fc6270 */
[----:B------:R-:W-:Y:S02]  /*ebc0*/  LOP3.LUT R17, R17, 0xfffffff7, RZ, 0xc0, !PT ;  /* 0xfffffff711117812 */ /* 0x000fe400078ec0ff */
[----:B------:R-:W-:Y:S02]  /*ebd0*/  @!P4 LEA R21, R10, UR38, 0x1 ;  /* 0x000000260a15cc11 */ /* 0x000fe4000f8e08ff */
[----:B------:R-:W-:Y:S02]  /*ebe0*/  @P5 LOP3.LUT R17, R17, 0x8, RZ, 0xfc, !PT ;  /* 0x0000000811115812 */ /* 0x000fe400078efcff */
[----:B------:R-:W-:-:S02]  /*ebf0*/  ISETP.GE.AND P5, PT, R7, R0, PT ;  /* 0x000000000700720c */ /* 0x000fc40003fa6270 */
[----:B------:R-:W-:Y:S02]  /*ec00*/  LOP3.LUT R17, R17, 0xfffffffb, RZ, 0xc0, !PT ;  /* 0xfffffffb11117812 */ /* 0x000fe400078ec0ff */
[----:B------:R-:W-:Y:S02]  /*ec10*/  P2R R7, PR, RZ, 0x20 ;  /* 0x00000020ff077803 */ /* 0x000fe40000000000 */
[----:B------:R-:W-:Y:S02]  /*ec20*/  @P6 LOP3.LUT R17, R17, 0x4, RZ, 0xfc, !PT ;  /* 0x0000000411116812 */ /* 0x000fe400078efcff */
[----:B------:R-:W-:Y:S02]  /*ec30*/  @!P4 LEA R3, P6, R8, R3, 0x1 ;  /* 0x000000030803c211 */ /* 0x000fe400078c08ff */
[----:B------:R-:W-:-:S03]  /*ec40*/  LOP3.LUT P5, RZ, R17, 0x20, RZ, 0xc0, !PT ;  /* 0x0000002011ff7812 */ /* 0x000fc600078ac0ff */
        /* <DEDUP_REMOVED lines=9> */
[----:B------:R0:W-:Y:S04]  /*ece0*/  @!P4 LDGSTS.E.BYPASS.LTC128B.128 [R21+0x2a400], desc[UR6][R2.64+0x100], !P1 ;  /* 0x2a4001000215cfae */ /* 0x0001e8000c901d46 */
[----:B------:R0:W-:Y:S01]  /*ecf0*/  @!P4 LDGSTS.E.BYPASS.LTC128B.128 [R21+0x2e400], desc[UR6][R2.64+0x180], !P2 ;  /* 0x2e4001800215cfae */ /* 0x0001e2000d101d46 */
[----:B------:R-:W-:-:S13]  /*ed00*/  LOP3.LUT P4, RZ, R17, 0x40, RZ, 0xc0, !PT ;  /* 0x0000004011ff7812 */ /* 0x000fda000788c0ff */
[----:B0-----:R-:W-:Y:S05]  /*ed10*/  WARPSYNC.COLLECTIVE R15, `(.L_x_9175) ;  /* 0x000000000f087348 */ /* 0x001fea0003c00000 */
[----:B------:R1:W2:Y:S02]  /*ed20*/  SHFL.IDX P6, R14, R13, R12, R11 ;  /* 0x0000000c0d0e7389 */ /* 0x0002a400000c000b */
[----:B012---:R-:W-:Y:S01]  /*ed30*/  ENDCOLLECTIVE ;  /* 0x000000000000791b */ /* 0x007fe20003800000 */
.L_x_9175:
[C---:B------:R-:W-:Y:S02]  /*ed40*/  @!P5 LEA R21, R10.reuse, UR38, 0x1 ;  /* 0x000000260a15dc11 */ /* 0x040fe4000f8e08ff */
[----:B------:R-:W-:Y:S01]  /*ed50*/  @!P4 LEA R9, R10, UR38, 0x1 ;  /* 0x000000260a09cc11 */ /* 0x000fe2000f8e08ff */
[----:B------:R-:W-:Y:S02]  /*ed60*/  IMAD.MOV.U32 R13, RZ, RZ, R5 ;  /* 0x000000ffff0d7224 */ /* 0x000fe400078e0005 */
[----:B------:R-:W-:-:S07]  /*ed70*/  IMAD.MOV.U32 R6, RZ, RZ, R14 ;  /* 0x000000ffff067224 */ /* 0x000fce00078e000e */
[----:B------:R-:W-:Y:S05]  /*ed80*/  WARPSYNC.COLLECTIVE R15, `(.L_x_9176) ;  /* 0x000000000f087348 */ /* 0x000fea0003c00000 */
[----:B------:R0:W1:Y:S02]  /*ed90*/  SHFL.IDX P6, R14, R13, R12, R11 ;  /* 0x0000000c0d0e7389 */ /* 0x00006400000c000b */
[----:B01----:R-:W-:Y:S01]  /*eda0*/  ENDCOLLECTIVE ;  /* 0x000000000000791b */ /* 0x003fe20003800000 */
.L_x_9176:
[----:B------:R-:W-:Y:S01]  /*edb0*/  ULDC.64 UR4, c[0x0][0x208] ;  /* 0x0000820000047ab9 */ /* 0x000fe20000000a00 */
[----:B------:R-:W-:Y:S02]  /*edc0*/  IMAD.MOV.U32 R13, RZ, RZ, R4 ;  /* 0x000000ffff0d7224 */ /* 0x000fe400078e0004 */
[----:B------:R-:W-:Y:S02]  /*edd0*/  IMAD.MOV.U32 R12, RZ, RZ, 0x2 ;  /* 0x00000002ff0c7424 */ /* 0x000fe400078e00ff */
[----:B------:R-:W-:-:S05]  /*ede0*/  IMAD.MOV.U32 R2, RZ, RZ, R14 ;  /* 0x000000ffff027224 */ /* 0x000fca00078e000e */
[----:B------:R-:W-:-:S05]  /*edf0*/  @!P4 LEA R2, P6, R8, R2, 0x1 ;  /* 0x000000020802c211 */ /* 0x000fca00078c08ff */
[----:B------:R-:W-:-:S05]  /*ee00*/  @!P4 IMAD.X R3, RZ, RZ, R6, P6 ;  /* 0x000000ffff03c224 */ /* 0x000fca00030e0606 */
        /* <DEDUP_REMOVED lines=11> */
.L_x_9177:
[----:B------:R-:W-:Y:S01]  /*eec0*/  @!P4 LEA R9, R10, UR38, 0x1 ;  /* 0x000000260a09cc11 */ /* 0x000fe2000f8e08ff */
[----:B------:R-:W-:Y:S02]  /*eed0*/  IMAD.MOV.U32 R13, RZ, RZ, R5 ;  /* 0x000000ffff0d7224 */ /* 0x000fe400078e0005 */
[----:B------:R-:W-:-:S07]  /*eee0*/  IMAD.MOV.U32 R6, RZ, RZ, R14 ;  /* 0x000000ffff067224 */ /* 0x000fce00078e000e */
[----:B------:R-:W-:Y:S05]  /*eef0*/  WARPSYNC.COLLECTIVE R15, `(.L_x_9178) ;  /* 0x000000000f087348 */ /* 0x000fea0003c00000 */
[----:B------:R0:W1:Y:S02]  /*ef00*/  SHFL.IDX P6, R14, R13, R12, R11 ;  /* 0x0000000c0d0e7389 */ /* 0x00006400000c000b */
[----:B01----:R-:W-:Y:S01]  /*ef10*/  ENDCOLLECTIVE ;  /* 0x000000000000791b */ /* 0x003fe20003800000 */
.L_x_9178:
        /* <DEDUP_REMOVED lines=17> */
.L_x_9179:
[----:B------:R-:W-:Y:S02]  /*f030*/  IMAD.MOV.U32 R13, RZ, RZ, R5 ;  /* 0x000000ffff0d7224 */ /* 0x000fe400078e0005 */
[----:B------:R-:W-:-:S07]  /*f040*/  IMAD.MOV.U32 R6, RZ, RZ, R14 ;  /* 0x000000ffff067224 */ /* 0x000fce00078e000e */
[----:B------:R-:W-:Y:S05]  /*f050*/  WARPSYNC.COLLECTIVE R15, `(.L_x_9180) ;  /* 0x000000000f087348 */ /* 0x000fea0003c00000 */
[----:B------:R0:W1:Y:S02]  /*f060*/  SHFL.IDX P6, R14, R13, R12, R11 ;  /* 0x0000000c0d0e7389 */ /* 0x00006400000c000b */
[----:B01----:R-:W-:Y:S01]  /*f070*/  ENDCOLLECTIVE ;  /* 0x000000000000791b */ /* 0x003fe20003800000 */
.L_x_9180:
[----:B------:R-:W-:Y:S01]  /*f080*/  ULDC.64 UR4, c[0x0][0x208] ;  /* 0x0000820000047ab9 */ /* 0x000fe20000000a00 */
[----:B------:R-:W-:Y:S02]  /*f090*/  IMAD.MOV.U32 R13, RZ, RZ, R4 ;  /* 0x000000ffff0d7224 */ /* 0x000fe400078e0004 */
[----:B------:R-:W-:Y:S01]  /*f0a0*/  IMAD.MOV.U32 R12, RZ, RZ, 0x4 ;  /* 0x00000004ff0c7424 */ /* 0x000fe200078e00ff */
        /* <DEDUP_REMOVED lines=13> */
.L_x_9181:
[----:B------:R-:W0:Y:S01]  /*f180*/  S2R R9, SR_TID.X ;  /* 0x0000000000097919 */ /* 0x000e220000002100 */
[----:B------:R-:W-:Y:S02]  /*f190*/  IMAD.MOV.U32 R13, RZ, RZ, R5 ;  /* 0x000000ffff0d7224 */ /* 0x000fe400078e0005 */
[----:B------:R-:W-:-:S07]  /*f1a0*/  IMAD.MOV.U32 R6, RZ, RZ, R14 ;  /* 0x000000ffff067224 */ /* 0x000fce00078e000e */
[----:B0-----:R-:W-:Y:S05]  /*f1b0*/  WARPSYNC.COLLECTIVE R15, `(.L_x_9182) ;  /* 0x000000000f087348 */ /* 0x001fea0003c00000 */
[----:B------:R1:W2:Y:S02]  /*f1c0*/  SHFL.IDX P6, R14, R13, R12, R11 ;  /* 0x0000000c0d0e7389 */ /* 0x0002a400000c000b */
[----:B012---:R-:W-:Y:S01]  /*f1d0*/  ENDCOLLECTIVE ;  /* 0x000000000000791b */ /* 0x007fe20003800000 */
.L_x_9182:
[----:B------:R-:W-:Y:S01]  /*f1e0*/  ULDC.64 UR4, c[0x0][0x208] ;  /* 0x0000820000047ab9 */ /* 0x000fe20000000a00 */
[----:B------:R-:W-:Y:S02]  /*f1f0*/  IMAD.MOV.U32 R13, RZ, RZ, R4 ;  /* 0x000000ffff0d7224 */ /* 0x000fe400078e0004 */
[----:B------:R-:W-:Y:S01]  /*f200*/  IMAD.MOV.U32 R12, RZ, RZ, 0x5 ;  /* 0x00000005ff0c7424 */ /* 0x000fe200078e00ff */
[----:B------:R-:W-:-:S05]  /*f210*/  @!P5 LEA R8, P6, R8, R14, 0x1 ;  /* 0x0000000e0808d211 */ /* 0x000fca00078c08ff */
[----:B------:R-:W-:Y:S01]  /*f220*/  @!P5 IMAD.X R21, RZ, RZ, R6, P6 ;  /* 0x000000ffff15d224 */ /* 0x000fe200030e0606 */
[----:B------:R-:W-:Y:S02]  /*f230*/  LOP3.LUT P6, RZ, R17, 0x8, RZ, 0xc0, !PT ;  /* 0x0000000811ff7812 */ /* 0x000fe400078cc0ff */
[----:B------:R-:W-:-:S11]  /*f240*/  ISETP.NE.AND P5, PT, R7, RZ, PT ;  /* 0x000000ff0700720c */ /* 0x000fd60003fa5270 */
[C---:B------:R-:W-:Y:S01]  /*f250*/  @!P6 LEA R7, R10.reuse, UR38, 0x1 ;  /* 0x000000260a07ec11 */ /* 0x040fe2000f8e08ff */
[----:B------:R-:W-:Y:S02]  /*f260*/  @!P6 IMAD.MOV.U32 R2, RZ, RZ, R8 ;  /* 0x000000ffff02e224 */ /* 0x000fe400078e0008 */
[----:B------:R-:W-:Y:S01]  /*f270*/  @!P6 IMAD.MOV.U32 R3, RZ, RZ, R21 ;  /* 0x000000ffff03e224 */ /* 0x000fe200078e0015 */
[----:B------:R-:W-:Y:S01]  /*f280*/  @!P4 LEA R21, R10, UR38, 0x1 ;  /* 0x000000260a15cc11 */ /* 0x000fe2000f8e08ff */
[----:B------:R-:W-:-:S03]  /*f290*/  IMAD.SHL.U32 R8, R9, 0x8, RZ ;  /* 0x0000000809087824 */ /* 0x000fc600078e00ff */
[----:B------:R-:W-:Y:S01]  /*f2a0*/  @!PT LDS RZ, [RZ] ;  /* 0x00000000fffff984 */ /* 0x000fe20000000800 */
[----:B------:R-:W-:Y:S01]  /*f2b0*/  @!PT LDS RZ, [RZ] ;  /* 0x00000000fffff984 */ /* 0x000fe20000000800 */
[----:B------:R-:W-:Y:S01]  /*f2c0*/  @!PT LDS RZ, [RZ] ;  /* 0x00000000fffff984 */ /* 0x000fe20000000800 */
[----:B------:R0:W-:Y:S02]  /*f2d0*/  @!P6 LDGSTS.E.BYPASS.LTC128B.128 [R7+0x24400], desc[UR4][R2.64], !P3 ;  /* 0x244000000207efae */ /* 0x0001e4000d901d44 */
[----:B------:R-:W-:Y:S02]  /*f2e0*/  LOP3.LUT R8, R8, 0x38, RZ, 0xc0, !PT ;  /* 0x0000003808087812 */ /* 0x000fe400078ec0ff */
[----:B------:R0:W-:Y:S04]  /*f2f0*/  @!P6 LDGSTS.E.BYPASS.LTC128B.128 [R7+0x28400], desc[UR4][R2.64+0x80], !P0 ;  /* 0x284000800207efae */ /* 0x0001e8000c101d44 */
[----:B------:R0:W-:Y:S04]  /*f300*/  @!P6 LDGSTS.E.BYPASS.LTC128B.128 [R7+0x2c400], desc[UR4][R2.64+0x100], !P1 ;  /* 0x2c4001000207efae */ /* 0x0001e8000c901d44 */
[----:B------:R0:W-:Y:S02]  /*f310*/  @!P6 LDGSTS.E.BYPASS.LTC128B.128 [R7+0x30400], desc[UR4][R2.64+0x180], !P2 ;  /* 0x304001800207efae */ /* 0x0001e4000d101d44 */
[----:B0-----:R-:W-:Y:S05]  /*f320*/  WARPSYNC.COLLECTIVE R15, `(.L_x_9183) ;  /* 0x000000000f087348 */ /* 0x001fea0003c00000 */
[----:B------:R1:W2:Y:S02]  /*f330*/  SHFL.IDX P6, R14, R13, R12, R11 ;  /* 0x0000000c0d0e7389 */ /* 0x0002a400000c000b */
[----:B012---:R-:W-:Y:S01]  /*f340*/  ENDCOLLECTIVE ;  /* 0x000000000000791b */ /* 0x007fe20003800000 */
.L_x_9183:
[----:B------:R-:W-:Y:S02]  /*f350*/  IMAD.MOV.U32 R13, RZ, RZ, R5 ;  /* 0x000000ffff0d7224 */ /* 0x000fe400078e0005 */
[----:B------:R-:W-:-:S07]  /*f360*/  IMAD.MOV.U32 R6, RZ, RZ, R14 ;  /* 0x000000ffff067224 */ /* 0x000fce00078e000e */
[----:B------:R-:W-:Y:S05]  /*f370*/  WARPSYNC.COLLECTIVE R15, `(.L_x_9184) ;  /* 0x000000000f087348 */ /* 0x000fea0003c00000 */
[----:B------:R0:W1:Y:S02]  /*f380*/  SHFL.IDX P6, R14, R13, R12, R11 ;  /* 0x0000000c0d0e7389 */ /* 0x00006400000c000b */
[----:B01----:R-:W-:Y:S01]  /*f390*/  ENDCOLLECTIVE ;  /* 0x000000000000791b */ /* 0x003fe20003800000 */
.L_x_9184:
[----:B------:R-:W-:Y:S01]  /*f3a0*/  ULDC.64 UR4, c[0x0][0x208] ;  /* 0x0000820000047ab9 */ /* 0x000fe20000000a00 */
[----:B------:R-:W-:Y:S02]  /*f3b0*/  IMAD.MOV.U32 R13, RZ, RZ, R4 ;  /* 0x000000ffff0d7224 */ /* 0x000fe400078e0004 */
[----:B------:R-:W-:Y:S01]  /*f3c0*/  IMAD.MOV.U32 R12, RZ, RZ, 0x6 ;  /* 0x00000006ff0c7424 */ /* 0x000fe200078e00ff */
[----:B------:R-:W-:-:S05]  /*f3d0*/  @!P4 LEA R14, P6, R8, R14, 0x1 ;  /* 0x0000000e080ec211 */ /* 0x000fca00078c08ff */
[----:B------:R-:W-:Y:S02]  /*f3e0*/  @!P4 IMAD.X R9, RZ, RZ, R6, P6 ;  /* 0x000000ffff09c224 */ /* 0x000fe400030e0606 */
[----:B------:R-:W-:Y:S02]  /*f3f0*/  @!P4 IMAD.MOV.U32 R2, RZ, RZ, R14 ;  /* 0x000000ffff02c224 */ /* 0x000fe400078e000e */
[----:B------:R-:W-:Y:S01]  /*f400*/  @!P4 IMAD.MOV.U32 R3, RZ, RZ, R9 ;  /* 0x000000ffff03c224 */ /* 0x000fe200078e0009 */
[----:B------:R-:W-:-:S04]  /*f410*/  @!P5 LEA R9, R10, UR38, 0x1 ;  /* 0x000000260a09dc11 */ /* 0x000fc8000f8e08ff */
[----:B------:R-:W-:Y:S01]  /*f420*/  @!PT LDS RZ, [RZ] ;  /* 0x00000000fffff984 */ /* 0x000fe20000000800 */
[----:B------:R-:W-:Y:S01]  /*f430*/  @!PT LDS RZ, [RZ] ;  /* 0x00000000fffff984 */ /* 0x000fe20000000800 */
[----:B------:R-:W-:Y:S01]  /*f440*/  @!PT LDS RZ, [RZ] ;  /* 0x00000000fffff984 */ /* 0x000fe20000000800 */
[----:B------:R0:W-:Y:S04]  /*f450*/  @!P4 LDGSTS.E.BYPASS.LTC128B.128 [R21+0x24c00], desc[UR4][R2.64], !P3 ;  /* 0x24c000000215cfae */ /* 0x0001e8000d901d44 */
[----:B------:R0:W-:Y:S04]  /*f460*/  @!P4 LDGSTS.E.BYPASS.LTC128B.128 [R21+0x28c00], desc[UR4][R2.64+0x80], !P0 ;  /* 0x28c000800215cfae */ /* 0x0001e8000c101d44 */
[----:B------:R0:W-:Y:S04]  /*f470*/  @!P4 LDGSTS.E.BYPASS.LTC128B.128 [R21+0x2cc00], desc[UR4][R2.64+0x100], !P1 ;  /* 0x2cc001000215cfae */ /* 0x0001e8000c901d44 */
[----:B------:R0:W-:Y:S02]  /*f480*/  @!P4 LDGSTS.E.BYPASS.LTC128B.128 [R21+0x30c00], desc[UR4][R2.64+0x180], !P2 ;  /* 0x30c001800215cfae */ /* 0x0001e4000d101d44 */
[----:B0-----:R-:W-:Y:S05]  /*f490*/  WARPSYNC.COLLECTIVE R15, `(.L_x_9185) ;  /* 0x000000000f087348 */ /* 0x001fea0003c00000 */
[----:B------:R1:W2:Y:S02]  /*f4a0*/  SHFL.IDX P6, R14, R13, R12, R11 ;  /* 0x0000000c0d0e7389 */ /* 0x0002a400000c000b */
[----:B012---:R-:W-:Y:S01]  /*f4b0*/  ENDCOLLECTIVE ;  /* 0x000000000000791b */ /* 0x007fe20003800000 */
.L_x_9185:
[----:B------:R-:W-:Y:S02]  /*f4c0*/  IMAD.MOV.U32 R13, RZ, RZ, R5 ;  /* 0x000000ffff0d7224 */ /* 0x000fe400078e0005 */
[----:B------:R-:W-:-:S07]  /*f4d0*/  IMAD.MOV.U32 R6, RZ, RZ, R14 ;  /* 0x000000ffff067224 */ /* 0x000fce00078e000e */
[----:B------:R-:W-:Y:S05]  /*f4e0*/  WARPSYNC.COLLECTIVE R15, `(.L_x_9186) ;  /* 0x000000000f087348 */ /* 0x000fea0003c00000 */
[----:B------:R0:W1:Y:S02]  /*f4f0*/  SHFL.IDX P6, R14, R13, R12, R11 ;  /* 0x0000000c0d0e7389 */ /* 0x00006400000c000b */
[----:B01----:R-:W-:Y:S01]  /*f500*/  ENDCOLLECTIVE ;  /* 0x000000000000791b */ /* 0x003fe20003800000 */
.L_x_9186:
[----:B------:R-:W-:Y:S01]  /*f510*/  ULDC.64 UR4, c[0x0][0x208] ;  /* 0x0000820000047ab9 */ /* 0x000fe20000000a00 */
[----:B------:R-:W-:Y:S02]  /*f520*/  IMAD.MOV.U32 R13, RZ, RZ, R4 ;  /* 0x000000ffff0d7224 */ /* 0x000fe400078e0004 */
[----:B------:R-:W-:Y:S01]  /*f530*/  IMAD.MOV.U32 R12, RZ, RZ, 0x7 ;  /* 0x00000007ff0c7424 */ /* 0x000fe200078e00ff */
[----:B------:R-:W-:-:S05]  /*f540*/  @!P5 LEA R14, P6, R8, R14, 0x1 ;  /* 0x0000000e080ed211 */ /* 0x000fca00078c08ff */
[----:B------:R-:W-:Y:S02]  /*f550*/  @!P5 IMAD.X R7, RZ, RZ, R6, P6 ;  /* 0x000000ffff07d224 */ /* 0x000fe400030e0606 */
[----:B------:R-:W-:Y:S02]  /*f560*/  @!P5 IMAD.MOV.U32 R2, RZ, RZ, R14 ;  /* 0x000000ffff02d224 */ /* 0x000fe400078e000e */
[----:B------:R-:W-:-:S05]  /*f570*/  @!P5 IMAD.MOV.U32 R3, RZ, RZ, R7 ;  /* 0x000000ffff03d224 */ /* 0x000fca00078e0007 */
        /* <DEDUP_REMOVED lines=10> */
.L_x_9187:
[----:B------:R-:W-:Y:S02]  /*f620*/  IMAD.MOV.U32 R13, RZ, RZ, R5 ;  /* 0x000000ffff0d7224 */ /* 0x000fe400078e0005 */
[----:B------:R-:W-:-:S07]  /*f630*/  IMAD.MOV.U32 R6, RZ, RZ, R14 ;  /* 0x000000ffff067224 */ /* 0x000fce00078e000e */
[----:B------:R-:W-:Y:S05]  /*f640*/  WARPSYNC.COLLECTIVE R15, `(.L_x_9188) ;  /* 0x000000000f087348 */ /* 0x000fea0003c00000 */
[----:B------:R0:W1:Y:S02]  /*f650*/  SHFL.IDX P6, R14, R13, R12, R11 ;  /* 0x0000000c0d0e7389 */ /* 0x00006400000c000b */
[----:B01----:R-:W-:Y:S01]  /*f660*/  ENDCOLLECTIVE ;  /* 0x000000000000791b */ /* 0x003fe20003800000 */
.L_x_9188:
[----:B------:R-:W-:Y:S05]  /*f670*/  BRA `(.L_x_9189) ;  /* 0xffffffbc00547947 */ /* 0x000fea000383ffff */
.L_x_9078:
[----:B0-----:R-:W-:-:S04]  /*f680*/  IMAD.U32 R3, RZ, RZ, UR38 ;  /* 0x00000026ff037e24 */ /* 0x001fc8000f8e00ff */
[----:B------:R0:W3:Y:S03]  /*f690*/  SYNCS.PHASECHK.TRANS64.TRYWAIT P0, [R3+URZ+0x32420], R2 ;  /* 0x03242002030075a7 */ /* 0x0000e6000800017f */
[----:B---3--:R-:W-:Y:S05]  /*f6a0*/  @!P0 NANOSLEEP.SYNCS 0x989680 ;  /* 0x009896800000895d */ /* 0x008fea0003900000 */
[----:B------:R-:W3:Y:S02]  /*f6b0*/  @!P0 SYNCS.PHASECHK.TRANS64 P0, [R3+URZ+0x32420], R2 ;  /* 0x03242002030085a7 */ /* 0x000ee4000800007f */
[----:B---3--:R-:W-:Y:S05]  /*f6c0*/  @!P0 BRA `(.L_x_9078) ;  /* 0xfffffffc00ec8947 */ /* 0x008fea000383ffff */
[----:B------:R-:W-:Y:S05]  /*f6d0*/  BRA `(.L_x_9190) ;  /* 0xffffffbc00c87947 */ /* 0x000fea000383ffff */
.L_x_9081:
[----:B0-----:R-:W-:-:S04]  /*f6e0*/  IMAD.U32 R3, RZ, RZ, UR38 ;  /* 0x00000026ff037e24 */ /* 0x001fc8000f8e00ff */
[----:B------:R0:W3:Y:S03]  /*f6f0*/  SYNCS.PHASECHK.TRANS64.TRYWAIT P0, [R3+URZ+0x32460], R2 ;  /* 0x03246002030075a7 */ /* 0x0000e6000800017f */
[----:B---3--:R-:W-:Y:S05]  /*f700*/  @!P0 NANOSLEEP.SYNCS 0x989680 ;  /* 0x009896800000895d */ /* 0x008fea0003900000 */
[----:B------:R-:W3:Y:S02]  /*f710*/  @!P0 SYNCS.PHASECHK.TRANS64 P0, [R3+URZ+0x32460], R2 ;  /* 0x03246002030085a7 */ /* 0x000ee4000800007f */
[----:B---3--:R-:W-:Y:S05]  /*f720*/  @!P0 BRA `(.L_x_9081) ;  /* 0xfffffffc00ec8947 */ /* 0x008fea000383ffff */
[----:B------:R-:W-:Y:S05]  /*f730*/  BRA `(.L_x_9191) ;  /* 0xffffffbc00d47947 */ /* 0x000fea000383ffff */
.L_x_9093:
[----:B-1----:R-:W-:-:S04]  /*f740*/  IMAD.U32 R3, RZ, RZ, UR38 ;  /* 0x00000026ff037e24 */ /* 0x002fc8000f8e00ff */
[----:B------:R1:W3:Y:S03]  /*f750*/  SYNCS.PHASECHK.TRANS64.TRYWAIT P0, [R3+URZ+0x32448], R2 ;  /* 0x03244802030075a7 */ /* 0x0002e6000800017f */
[----:B---3--:R-:W-:Y:S05]  /*f760*/  @!P0 NANOSLEEP.SYNCS 0x989680 ;  /* 0x009896800000895d */ /* 0x008fea0003900000 */
[----:B------:R-:W3:Y:S02]  /*f770*/  @!P0 SYNCS.PHASECHK.TRANS64 P0, [R3+URZ+0x32448], R2 ;  /* 0x03244802030085a7 */ /* 0x000ee4000800007f */
[----:B---3--:R-:W-:Y:S05]  /*f780*/  @!P0 BRA `(.L_x_9093) ;  /* 0xfffffffc00ec8947 */ /* 0x008fea000383ffff */
[----:B------:R-:W-:Y:S05]  /*f790*/  BRA `(.L_x_9192) ;  /* 0xffffffc400d47947 */ /* 0x000fea000383ffff */
.L_x_9098:
[----:B01----:R-:W-:-:S04]  /*f7a0*/  IMAD.U32 R3, RZ, RZ, UR38 ;  /* 0x00000026ff037e24 */ /* 0x003fc8000f8e00ff */
[----:B------:R0:W1:Y:S03]  /*f7b0*/  SYNCS.PHASECHK.TRANS64.TRYWAIT P0, [R3+URZ+0x32468], R2 ;  /* 0x03246802030075a7 */ /* 0x000066000800017f */
[----:B-1----:R-:W-:Y:S05]  /*f7c0*/  @!P0 NANOSLEEP.SYNCS 0x989680 ;  /* 0x009896800000895d */ /* 0x002fea0003900000 */
[----:B------:R-:W1:Y:S02]  /*f7d0*/  @!P0 SYNCS.PHASECHK.TRANS64 P0, [R3+URZ+0x32468], R2 ;  /* 0x03246802030085a7 */ /* 0x000e64000800007f */
[----:B-1----:R-:W-:Y:S05]  /*f7e0*/  @!P0 BRA `(.L_x_9098) ;  /* 0xfffffffc00ec8947 */ /* 0x002fea000383ffff */
[----:B------:R-:W-:Y:S05]  /*f7f0*/  BRA `(.L_x_9193) ;  /* 0xffffffc800347947 */ /* 0x000fea000383ffff */
.L_x_9109:
[----:B-1----:R-:W-:-:S04]  /*f800*/  IMAD.U32 R3, RZ, RZ, UR38 ;  /* 0x00000026ff037e24 */ /* 0x002fc8000f8e00ff */
[----:B------:R1:W3:Y:S03]  /*f810*/  SYNCS.PHASECHK.TRANS64.TRYWAIT P0, [R3+URZ+0x32440], R2 ;  /* 0x03244002030075a7 */ /* 0x0002e6000800017f */
[----:B---3--:R-:W-:Y:S05]  /*f820*/  @!P0 NANOSLEEP.SYNCS 0x989680 ;  /* 0x009896800000895d */ /* 0x008fea0003900000 */
[----:B------:R-:W3:Y:S02]  /*f830*/  @!P0 SYNCS.PHASECHK.TRANS64 P0, [R3+URZ+0x32440], R2 ;  /* 0x03244002030085a7 */ /* 0x000ee4000800007f */
[----:B---3--:R-:W-:Y:S05]  /*f840*/  @!P0 BRA `(.L_x_9109) ;  /* 0xfffffffc00ec8947 */ /* 0x008fea000383ffff */
[----:B------:R-:W-:Y:S05]  /*f850*/  BRA `(.L_x_9194) ;  /* 0xffffffcc00b47947 */ /* 0x000fea000383ffff */
.L_x_9114:
[----:B01----:R-:W-:-:S04]  /*f860*/  IMAD.U32 R3, RZ, RZ, UR38 ;  /* 0x00000026ff037e24 */ /* 0x003fc8000f8e00ff */
[----:B------:R0:W1:Y:S03]  /*f870*/  SYNCS.PHASECHK.TRANS64.TRYWAIT P0, [R3+URZ+0x32460], R2 ;  /* 0x03246002030075a7 */ /* 0x000066000800017f */
[----:B-1----:R-:W-:Y:S05]  /*f880*/  @!P0 NANOSLEEP.SYNCS 0x989680 ;  /* 0x009896800000895d */ /* 0x002fea0003900000 */
[----:B------:R-:W1:Y:S02]  /*f890*/  @!P0 SYNCS.PHASECHK.TRANS64 P0, [R3+URZ+0x32460], R2 ;  /* 0x03246002030085a7 */ /* 0x000e64000800007f */
[----:B-1----:R-:W-:Y:S05]  /*f8a0*/  @!P0 BRA `(.L_x_9114) ;  /* 0xfffffffc00ec8947 */ /* 0x002fea000383ffff */
[----:B------:R-:W-:Y:S05]  /*f8b0*/  BRA `(.L_x_9195) ;  /* 0xffffffd000187947 */ /* 0x000fea000383ffff */
.L_x_9126:
[----:B-1----:R-:W-:-:S04]  /*f8c0*/  IMAD.U32 R3, RZ, RZ, UR38 ;  /* 0x00000026ff037e24 */ /* 0x002fc8000f8e00ff */
[----:B------:R1:W3:Y:S03]  /*f8d0*/  SYNCS.PHASECHK.TRANS64.TRYWAIT P0, [R3+URZ+0x32448], R2 ;  /* 0x03244802030075a7 */ /* 0x0002e6000800017f */
[----:B---3--:R-:W-:Y:S05]  /*f8e0*/  @!P0 NANOSLEEP.SYNCS 0x989680 ;  /* 0x009896800000895d */ /* 0x008fea0003900000 */
[----:B------:R-:W3:Y:S02]  /*f8f0*/  @!P0 SYNCS.PHASECHK.TRANS64 P0, [R3+URZ+0x32448], R2 ;  /* 0x03244802030085a7 */ /* 0x000ee4000800007f */
[----:B---3--:R-:W-:Y:S05]  /*f900*/  @!P0 BRA `(.L_x_9126) ;  /* 0xfffffffc00ec8947 */ /* 0x008fea000383ffff */
[----:B------:R-:W-:Y:S05]  /*f910*/  BRA `(.L_x_9196) ;  /* 0xffffffd400a07947 */ /* 0x000fea000383ffff */
.L_x_9131:
[----:B-1----:R-:W-:-:S04]  /*f920*/  IMAD.U32 R3, RZ, RZ, UR38 ;  /* 0x00000026ff037e24 */ /* 0x002fc8000f8e00ff */
[----:B------:R1:W3:Y:S03]  /*f930*/  SYNCS.PHASECHK.TRANS64.TRYWAIT P0, [R3+URZ+0x32468], R2 ;  /* 0x03246802030075a7 */ /* 0x0002e6000800017f */
[----:B---3--:R-:W-:Y:S05]  /*f940*/  @!P0 NANOSLEEP.SYNCS 0x989680 ;  /* 0x009896800000895d */ /* 0x008fea0003900000 */
[----:B------:R-:W3:Y:S02]  /*f950*/  @!P0 SYNCS.PHASECHK.TRANS64 P0, [R3+URZ+0x32468], R2 ;  /* 0x03246802030085a7 */ /* 0x000ee4000800007f */
[----:B---3--:R-:W-:Y:S05]  /*f960*/  @!P0 BRA `(.L_x_9131) ;  /* 0xfffffffc00ec8947 */ /* 0x008fea000383ffff */
[----:B------:R-:W-:Y:S05]  /*f970*/  BRA `(.L_x_9197) ;  /* 0xffffffd800047947 */ /* 0x000fea000383ffff */
.L_x_9138:
[----:B0-----:R0:W1:Y:S02]  /*f980*/  SYNCS.PHASECHK.TRANS64.TRYWAIT P0, [R2+URZ+0x32420], R7 ;  /* 0x03242007020075a7 */ /* 0x001064000800017f */
[----:B-1----:R-:W-:Y:S05]  /*f990*/  @!P0 NANOSLEEP.SYNCS 0x989680 ;  /* 0x009896800000895d */ /* 0x002fea0003900000 */
[----:B------:R-:W1:Y:S02]  /*f9a0*/  @!P0 SYNCS.PHASECHK.TRANS64 P0, [R2+URZ+0x32420], R7 ;  /* 0x03242007020085a7 */ /* 0x000e64000800007f */
[----:B-1----:R-:W-:Y:S05]  /*f9b0*/  @!P0 BRA `(.L_x_9138) ;  /* 0xfffffffc00f08947 */ /* 0x002fea000383ffff */
[----:B------:R-:W-:Y:S05]  /*f9c0*/  BRA `(.L_x_9198) ;  /* 0xffffffdc00207947 */ /* 0x000fea000383ffff */
.L_x_9139:
        /* <DEDUP_REMOVED lines=9> */
[----:B--2---:R1:W2:Y:S02]  /*fa60*/  SHFL.IDX P6, R14, R13, R12, R11 ;  /* 0x0000000c0d0e7389 */ /* 0x0042a400000c000b */
[----:B012---:R-:W-:Y:S01]  /*fa70*/  ENDCOLLECTIVE ;  /* 0x000000000000791b */ /* 0x007fe20003800000 */
.L_x_9200:
[----:B------:R-:W-:Y:S05]  /*fa80*/  BSYNC B0 ;  /* 0x0000000000007941 */ /* 0x000fea0003800000 */
.L_x_9199:
[----:B------:R-:W-:Y:S05]  /*fa90*/  BRA `(.L_x_9201) ;  /* 0xffffffdc00047947 */ /* 0x000fea000383ffff */
.L_x_9140:
[----:B------:R-:W-:Y:S01]  /*faa0*/  BSSY B0, `(.L_x_9202) ;  /* 0x0000006000007945 */ /* 0x000fe20003800000 */
[----:B------:R-:W-:-:S07]  /*fab0*/  IMAD.MOV.U32 R15, RZ, RZ, -0x1 ;  /* 0xffffffffff0f7424 */ /* 0x000fce00078e00ff */
[----:B01----:R-:W-:Y:S05]  /*fac0*/  WARPSYNC.COLLECTIVE R15, `(.L_x_9203) ;  /* 0x000000000f0c7348 */ /* 0x003fea0003c00000 */
[----:B------:R-:W-:Y:S02]  /*fad0*/  ELECT P6, UR62, PT ;  /* 0x00000000003e782f */ /* 0x000fe400038c0000 */
[----:B------:R-:W-:Y:S01]  /*fae0*/  MOV R14, UR62 ;  /* 0x0000003e000e7c02 */ /* 0x000fe20008000f00 */
[----:B01----:R-:W-:Y:S10]  /*faf0*/  ENDCOLLECTIVE ;  /* 0x000000000000791b */ /* 0x003ff40003800000 */
.L_x_9203:
[----:B------:R-:W-:Y:S05]  /*fb00*/  BSYNC B0 ;  /* 0x0000000000007941 */ /* 0x000fea0003800000 */
.L_x_9202:
[----:B------:R-:W-:Y:S05]  /*fb10*/  BRA `(.L_x_9204) ;  /* 0xffffffd800f87947 */ /* 0x000fea000383ffff */
.L_x_9142:
[----:B0-----:R0:W1:Y:S02]  /*fb20*/  SYNCS.PHASECHK.TRANS64.TRYWAIT P0, [R7+URZ], R4 ;  /* 0x00000004070075a7 */ /* 0x001064000800017f */
[----:B-1----:R-:W-:Y:S05]  /*fb30*/  @!P0 NANOSLEEP.SYNCS 0x989680 ;  /* 0x009896800000895d */ /* 0x002fea0003900000 */
[----:B------:R-:W1:Y:S02]  /*fb40*/  @!P0 SYNCS.PHASECHK.TRANS64 P0, [R7+URZ], R4 ;  /* 0x00000004070085a7 */ /* 0x000e64000800007f */
[----:B-1----:R-:W-:Y:S05]  /*fb50*/  @!P0 BRA `(.L_x_9142) ;  /* 0xfffffffc00f08947 */ /* 0x002fea000383ffff */
[----:B------:R-:W-:Y:S05]  /*fb60*/  BRA `(.L_x_9205) ;  /* 0xffffffdc00347947 */ /* 0x000fea000383ffff */
.L_x_9143:
[----:B-1----:R1:W2:Y:S02]  /*fb70*/  SYNCS.PHASECHK.TRANS64.TRYWAIT P0, [R5+URZ], R0 ;  /* 0x00000000050075a7 */ /* 0x0022a4000800017f */
[----:B--2---:R-:W-:Y:S05]  /*fb80*/  @!P0 NANOSLEEP.SYNCS 0x989680 ;  /* 0x009896800000895d */ /* 0x004fea0003900000 */
[----:B------:R-:W2:Y:S02]  /*fb90*/  @!P0 SYNCS.PHASECHK.TRANS64 P0, [R5+URZ], R0 ;  /* 0x00000000050085a7 */ /* 0x000ea4000800007f */
[----:B--2---:R-:W-:Y:S05]  /*fba0*/  @!P0 BRA `(.L_x_9143) ;  /* 0xfffffffc00f08947 */ /* 0x004fea000383ffff */
[----:B------:R-:W-:Y:S05]  /*fbb0*/  BRA `(.L_x_9206) ;  /* 0xffffffdc00287947 */ /* 0x000fea000383ffff */
.L_x_9145:
[----:B-1----:R1:W2:Y:S02]  /*fbc0*/  SYNCS.PHASECHK.TRANS64.TRYWAIT P0, [R5+URZ], R4 ;  /* 0x00000004050075a7 */ /* 0x0022a4000800017f */
[----:B--2---:R-:W-:Y:S05]  /*fbd0*/  @!P0 NANOSLEEP.SYNCS 0x989680 ;  /* 0x009896800000895d */ /* 0x004fea0003900000 */
[----:B------:R-:W2:Y:S02]  /*fbe0*/  @!P0 SYNCS.PHASECHK.TRANS64 P0, [R5+URZ], R4 ;  /* 0x00000004050085a7 */ /* 0x000ea4000800007f */
[----:B--2---:R-:W-:Y:S05]  /*fbf0*/  @!P0 BRA `(.L_x_9145) ;  /* 0xfffffffc00f08947 */ /* 0x004fea000383ffff */
[----:B------:R-:W-:Y:S05]  /*fc00*/  BRA `(.L_x_9207) ;  /* 0xffffffdc002c7947 */ /* 0x000fea000383ffff */
.L_x_9208:
        /* <DEDUP_REMOVED lines=15> */
.L_x_15015:


//--------------------- .text._ZN7cutlass13device_kernelIN5flash11enable_sm90INS1_16FlashAttnFwdSm90INS1_25CollectiveMainloopFwdSm90ILi2EN4cute5tupleIJNS5_1CILi1EEES8_S8_EEENS6_IJNS7_ILi128EEENS7_ILi96EEENS7_ILi64EEEEEELi256ENS_6half_tEfNS_4arch4Sm90ELb0ELb0ELb0ELb1ELb0ELb0ELb0ELb1ELb0ELb1ELb1ELb0EEENS1_21CollectiveEpilogueFwdINS6_IJSA_NS7_ILi256EEESB_EEES9_SE_SG_Li256ELb1ELb1ELb1ELb0EEENS1_36VarlenDynamicPersistentTileSchedulerILi128ELi96ELi256ELi128ELb1ELb1ELb1ELb0ELb1ELb1EEEEEEEEEvNT_6ParamsE --------------------------
	.section	.text._ZN7cutlass13device_kernelIN5flash11enable_sm90INS1_16FlashAttnFwdSm90INS1_25CollectiveMainloopFwdSm90ILi2EN4cute5tupleIJNS5_1CILi1EEES8_S8_EEENS6_IJNS7_ILi128EEENS7_ILi96EEENS7_ILi64EEEEEELi256ENS_6half_tEfNS_4arch4Sm90ELb0ELb0ELb0ELb1ELb0ELb0ELb0ELb1ELb0ELb1ELb1ELb0EEENS1_21CollectiveEpilogueFwdINS6_IJSA_NS7_ILi256EEESB_EEES9_SE_SG_Li256ELb1ELb1ELb1ELb0EEENS1_36VarlenDynamicPersistentTileSchedulerILi128ELi96ELi256ELi128ELb1ELb1ELb1ELb0ELb1ELb1EEEEEEEEEvNT_6ParamsE,"ax",@progbits
	.align	128
.text._ZN7cutlass13device_kernelIN5flash11enable_sm90INS1_16FlashAttnFwdSm90INS1_25CollectiveMainloopFwdSm90ILi2EN4cute5tupleIJNS5_1CILi1EEES8_S8_EEENS6_IJNS7_ILi128EEENS7_ILi96EEENS7_ILi64EEEEEELi256ENS_6half_tEfNS_4arch4Sm90ELb0ELb0ELb0ELb1ELb0ELb0ELb0ELb1ELb0ELb1ELb1ELb0EEENS1_21CollectiveEpilogueFwdINS6_IJSA_NS7_ILi256EEESB_EEES9_SE_SG_Li256ELb1ELb1ELb1ELb0EEENS1_36VarlenDynamicPersistentTileSchedulerILi128ELi96ELi256ELi128ELb1ELb1ELb1ELb0ELb1ELb1EEEEEEEEEvNT_6ParamsE:
        .type           _ZN7cutlass13device_kernelIN5flash11enable_sm90INS1_16FlashAttnFwdSm90INS1_25CollectiveMainloopFwdSm90ILi2EN4cute5tupleIJNS5_1CILi1EEES8_S8_EEENS6_IJNS7_ILi128EEENS7_ILi96EEENS7_ILi64EEEEEELi256ENS_6half_tEfNS_4arch4Sm90ELb0ELb0ELb0ELb1ELb0ELb0ELb0ELb1ELb0ELb1ELb1ELb0EEENS1_21CollectiveEpilogueFwdINS6_IJSA_NS7_ILi256EEESB_EEES9_SE_SG_Li256ELb1ELb1ELb1ELb0EEENS1_36VarlenDynamicPersistentTileSchedulerILi128ELi96ELi256ELi128ELb1ELb1ELb1ELb0ELb1ELb1EEEEEEEEEvNT_6ParamsE,@function
        .size           _ZN7cutlass13device_kernelIN5flash11enable_sm90INS1_16FlashAttnFwdSm90INS1_25CollectiveMainloopFwdSm90ILi2EN4cute5tupleIJNS5_1CILi1EEES8_S8_EEENS6_IJNS7_ILi128EEENS7_ILi96EEENS7_ILi64EEEEEELi256ENS_6half_tEfNS_4arch4Sm90ELb0ELb0ELb0ELb1ELb0ELb0ELb0ELb1ELb0ELb1ELb1ELb0EEENS1_21CollectiveEpilogueFwdINS6_IJSA_NS7_ILi256EEESB_EEES9_SE_SG_Li256ELb1ELb1ELb1ELb0EEENS1_36VarlenDynamicPersistentTileSchedulerILi128ELi96ELi256ELi128ELb1ELb1ELb1ELb0ELb1ELb1EEEEEEEEEvNT_6ParamsE,(.L_x_15016 - _ZN7cutlass13device_kernelIN5flash11enable_sm90INS1_16FlashAttnFwdSm90INS1_25CollectiveMainloopFwdSm90ILi2EN4cute5tupleIJNS5_1CILi1EEES8_S8_EEENS6_IJNS7_ILi128EEENS7_ILi96EEENS7_ILi64EEEEEELi256ENS_6half_tEfNS_4arch4Sm90ELb0ELb0ELb0ELb1ELb0ELb0ELb0ELb1ELb0ELb1ELb1ELb0EEENS1_21CollectiveEpilogueFwdINS6_IJSA_NS7_ILi256EEESB_EEES9_SE_SG_Li256ELb1ELb1ELb1ELb0EEENS1_36VarlenDynamicPersistentTileSchedulerILi128ELi96ELi256ELi128ELb1ELb1ELb1ELb0ELb1ELb1EEEEEEEEEvNT_6ParamsE)
        .other          _ZN7cutlass13device_kernelIN5flash11enable_sm90INS1_16FlashAttnFwdSm90INS1_25CollectiveMainloopFwdSm90ILi2EN4cute5tupleIJNS5_1CILi1EEES8_S8_EEENS6_IJNS7_ILi128EEENS7_ILi96EEENS7_ILi64EEEEEELi256ENS_6half_tEfNS_4arch4Sm90ELb0ELb0ELb0ELb1ELb0ELb0ELb0ELb1ELb0ELb1ELb1ELb0EEENS1_21CollectiveEpilogueFwdINS6_IJSA_NS7_ILi256EEESB_EEES9_SE_SG_Li256ELb1ELb1ELb1ELb0EEENS1_36VarlenDynamicPersistentTileSchedulerILi128ELi96ELi256ELi128ELb1ELb1ELb1ELb0ELb1ELb1EEEEEEEEEvNT_6ParamsE,@"STO_CUDA_ENTRY STV_DEFAULT"
_ZN7cutlass13device_kernelIN5flash11enable_sm90INS1_16FlashAttnFwdSm90INS1_25CollectiveMainloopFwdSm90ILi2EN4cute5tupleIJNS5_1CILi1EEES8_S8_EEENS6_IJNS7_ILi128EEENS7_ILi96EEENS7_ILi64EEEEEELi256ENS_6half_tEfNS_4arch4Sm90ELb0ELb0ELb0ELb1ELb0ELb0ELb0ELb1ELb0ELb1ELb1ELb0EEENS1_21CollectiveEpilogueFwdINS6_IJSA_NS7_ILi256EEESB_EEES9_SE_SG_Li256ELb1ELb1ELb1ELb0EEENS1_36VarlenDynamicPersistentTileSchedulerILi128ELi96ELi256ELi128ELb1ELb1ELb1ELb0ELb1ELb1EEEEEEEEEvNT_6ParamsE:
        /* <DEDUP_REMOVED lines=18> */
.L_x_9210:
[----:B------:R-:W-:Y:S05]  /*0120*/  BSYNC B0 ;  /* 0x0000000000007941 */ /* 0x000fea0003800000 */
.L_x_9209:
        /* <DEDUP_REMOVED lines=41> */
.L_x_9211:
        /* <DEDUP_REMOVED lines=22> */
.L_x_9212:
        /* <DEDUP_REMOVED lines=18> */
.L_x_9213:
        /* <DEDUP_REMOVED lines=22> */
.L_x_9214:
        /* <DEDUP_REMOVED lines=22> */
.L_x_9215:
[----:B------:R-:W-:Y:S01]  /*0900*/  PLOP3.LUT P0, PT, PT, PT, UP0, 0x80, 0x0 ;  /* 0x000000000000781c */ /* 0x000fe20003f0f008 */
[----:B------:R-:W-:Y:S01]  /*0910*/  UMOV UR36, 0x1 ;  /* 0x0000000100247882 */ /* 0x000fe20000000000 */
[----:B------:R-:W-:Y:S01]  /*0920*/  NOP ;  /* 0x0000000000007918 */ /* 0x000fe20000000000 */
[----:B------:R-:W-:Y:S01]  /*0930*/  USEL UR36, UR36, 0x2, !UP0 ;  /* 0x0000000224247887 */ /* 0x000fe2000c000000 */
[----:B------:R-:W-:Y:S01]  /*0940*/  ULDC.64 UR40, c[0x0][0x208] ;  /* 0x0000820000287ab9 */ /* 0x000fe20000000a00 */
[----:B012-4-:R-:W-:Y:S08]  /*0950*/  BAR.SYNC.DEFER_BLOCKING 0x0 ;  /* 0x0000000000007b1d */ /* 0x017ff00000010000 */
[----:B------:R-:W-:Y:S05]  /*0960*/  @!P0 BRA `(.L_x_9216) ;  /* 0x0000009c00f08947 */ /* 0x000fea0003800000 */
.L_x_9217:
[----:B------:R-:W-:-:S08]  /*0970*/  NOP ;  /* 0x0000000000007918 */ /* 0x000fd00000000000 */
[----:B------:R-:W0:Y:S02]  /*0980*/  USETMAXREG.TRY_ALLOC.CTAPOOL UP0, 0xf0 ;  /* 0x000000f0000079c8 */ /* 0x000e240008000600 */
[----:B0-----:R-:W-:-:S13]  /*0990*/  PLOP3.LUT P0, PT, PT, PT, UP0, 0x80, 0x0 ;  /* 0x000000000000781c */ /* 0x001fda0003f0f008 */
[----:B------:R-:W-:Y:S05]  /*09a0*/  @!P0 BRA `(.L_x_9217) ;  /* 0xfffffffc00f08947 */ /* 0x000fea000383ffff */
[----:B------:R-:W-:Y:S01]  /*09b0*/  SHF.R.U32.HI R0, RZ, 0x7, R6 ;  /* 0x00000007ff007819 */ /* 0x000fe20000011606 */
[----:B------:R-:W0:Y:S08]  /*09c0*/  S2UR UR5, SR_CgaCtaId ;  /* 0x00000000000579c3 */ /* 0x000e300000008800 */
[----:B------:R-:W-:Y:S06]  /*09d0*/  BAR.ARV 0x8, 0x180 ;  /* 0x0206000000007b1d */ /* 0x000fec0000002000 */
[----:B------:R-:W-:Y:S01]  /*09e0*/  ISETP.NE.AND P0, PT, R0, 0x1, PT ;  /* 0x000000010000780c */ /* 0x000fe20003f05270 */
[----:B------:R-:W-:-:S12]  /*09f0*/  UMOV UR4, 0x400 ;  /* 0x0000040000047882 */ /* 0x000fd80000000000 */
[----:B------:R-:W-:Y:S06]  /*0a00*/  @!P0 BAR.ARV 0x9, 0x100 ;  /* 0x0244000000008b1d */ /* 0x000fec0000002000 */
[----:B0-----:R-:W-:Y:S02]  /*0a10*/  ULEA UR4, UR5, UR4, 0x18 ;  /* 0x0000000405047291 */ /* 0x001fe4000f8ec03f */
[----:B------:R-:W-:Y:S07]  /*0a20*/  BAR.SYNC.DEFER_BLOCKING 0x5, 0x180 ;  /* 0x0146000000007b1d */ /* 0x000fee0000010000 */
[----:B------:R-:W0:Y:S01]  /*0a30*/  LDS.128 R8, [UR4+0x228d0] ;  /* 0x0228d004ff087984 */ /* 0x000e220008000c00 */
[----:B------:R-:W-:Y:S01]  /*0a40*/  ULDC UR4, c[0x0][0xc3c] ;  /* 0x00030f0000047ab9 */ /* 0x000fe20000000800 */
[----:B------:R-:W-:Y:S06]  /*0a50*/  BAR.ARV 0x4, 0x180 ;  /* 0x0106000000007b1d */ /* 0x000fec0000002000 */
[----:B0-----:R-:W-:-:S13]  /*0a60*/  ISETP.GE.AND P0, PT, R11, UR4, PT ;  /* 0x000000040b007c0c */ /* 0x001fda000bf06270 */
[----:B------:R-:W-:Y:S05]  /*0a70*/  @P0 EXIT ;  /* 0x000000000000094d */ /* 0x000fea0003800000 */
[----:B------:R-:W-:Y:S01]  /*0a80*/  VIADD R6, R6, 0xffffff80 ;  /* 0xffffff8006067836 */ /* 0x000fe20000000000 */
[----:B------:R-:W-:Y:S01]  /*0a90*/  R2UR UR5, R9 ;  /* 0x00000000090572ca */ /* 0x000fe200000e0000 */
[----:B------:R-:W-:Y:S01]  /*0aa0*/  ULOP3.LUT UR49, UR36, 0x1, URZ, 0xfc, !UPT ;  /* 0x0000000124317892 */ /* 0x000fe2000f8efc3f */
        /* <DEDUP_REMOVED lines=8> */
[----:B------:R-:W-:Y:S02]  /*0b30*/  LOP3.LUT R5, R0, 0xffffff80, RZ, 0xc0, !PT ;  /* 0xffffff8000057812 */ /* 0x000fe400078ec0ff */
[CC--:B------:R-:W-:Y:S01]  /*0b40*/  LEA.HI R4, R3.reuse, R6.reuse, RZ, 0x2 ;  /* 0x0000000603047211 */ /* 0x0c0fe200078f10ff */
[----:B------:R-:W-:Y:S01]  /*0b50*/  IMAD.SHL.U32 R7, R2, 0x20, RZ ;  /* 0x0000002002077824 */ /* 0x000fe200078e00ff */
[----:B------:R-:W-:Y:S01]  /*0b60*/  LEA.HI R3, R3, R6, RZ, 0x4 ;  /* 0x0000000603037211 */ /* 0x000fe200078f20ff */
[----:B------:R-:W-:Y:S01]  /*0b70*/  IMAD.IADD R226, R6, 0x1, -R5 ;  /* 0x0000000106e27824 */ /* 0x000fe200078e0a05 */
[----:B------:R-:W-:Y:S02]  /*0b80*/  LOP3.LUT R13, R4, 0xfffffffc, RZ, 0xc0, !PT ;  /* 0xfffffffc040d7812 */ /* 0x000fe400078ec0ff */
[----:B------:R-:W-:Y:S02]  /*0b90*/  SHF.R.S32.HI R2, RZ, 0x4, R3 ;  /* 0x00000004ff027819 */ /* 0x000fe40000011403 */
[----:B------:R-:W-:Y:S01]  /*0ba0*/  SHF.R.S32.HI R9, RZ, 0x1f, R226 ;  /* 0x0000001fff097819 */ /* 0x000fe200000114e2 */
[----:B------:R-:W-:Y:S01]  /*0bb0*/  IMAD.IADD R13, R6, 0x1, -R13 ;  /* 0x00000001060d7824 */ /* 0x000fe200078e0a0d */
[----:B------:R-:W-:-:S02]  /*0bc0*/  LOP3.LUT R5, R3, 0x3fffff0, RZ, 0xc0, !PT ;  /* 0x03fffff003057812 */ /* 0x000fc400078ec0ff */
[----:B------:R-:W-:Y:S02]  /*0bd0*/  LEA.HI R8, R9, R226, RZ, 0x2 ;  /* 0x000000e209087211 */ /* 0x000fe400078f10ff */
[----:B------:R-:W-:Y:S01]  /*0be0*/  LEA.HI R4, R3, R2, RZ, 0x1 ;  /* 0x0000000203047211 */ /* 0x000fe200078f08ff */
[----:B------:R-:W-:Y:S01]  /*0bf0*/  IMAD.IADD R5, R6, 0x1, -R5 ;  /* 0x0000000106057824 */ /* 0x000fe200078e0a05 */
[--C-:B------:R-:W-:Y:S02]  /*0c00*/  SHF.R.S32.HI R10, RZ, 0x2, R8.reuse ;  /* 0x00000002ff0a7819 */ /* 0x100fe40000011408 */
[----:B------:R-:W-:Y:S02]  /*0c10*/  SHF.R.S32.HI R11, RZ, 0x1f, R8 ;  /* 0x0000001fff0b7819 */ /* 0x000fe40000011408 */
[----:B------:R-:W-:Y:S02]  /*0c20*/  SHF.R.S32.HI R3, RZ, 0x7, R0 ;  /* 0x00000007ff037819 */ /* 0x000fe40000011400 */
[----:B------:R-:W-:-:S02]  /*0c30*/  LEA.HI R11, R11, R10, RZ, 0x3 ;  /* 0x0000000a0b0b7211 */ /* 0x000fc400078f18ff */
[----:B------:R-:W-:Y:S02]  /*0c40*/  LOP3.LUT R6, R7, 0xfffffc00, RZ, 0xc0, !PT ;  /* 0xfffffc0007067812 */ /* 0x000fe400078ec0ff */
[----:B------:R-:W-:Y:S02]  /*0c50*/  LOP3.LUT R7, R4, 0x1ffffffe, RZ, 0xc0, !PT ;  /* 0x1ffffffe04077812 */ /* 0x000fe400078ec0ff */
[----:B------:R-:W-:Y:S01]  /*0c60*/  LOP3.LUT R11, R11, 0xfffffff8, RZ, 0xc0, !PT ;  /* 0xfffffff80b0b7812 */ /* 0x000fe200078ec0ff */
[----:B------:R-:W-:Y:S01]  /*0c70*/  IMAD R6, R5, 0x40, R6 ;  /* 0x0000004005067824 */ /* 0x000fe200078e0206 */
[----:B------:R-:W-:Y:S01]  /*0c80*/  LEA.HI R0, R0, R3, RZ, 0x1 ;  /* 0x0000000300007211 */ /* 0x000fe200078f08ff */
[----:B------:R-:W-:Y:S01]  /*0c90*/  IMAD.IADD R7, R2, 0x1, -R7 ;  /* 0x0000000102077824 */ /* 0x000fe200078e0a07 */
[----:B------:R-:W-:Y:S01]  /*0ca0*/  LEA.HI R9, R9, R226, RZ, 0x5 ;  /* 0x000000e209097211 */ /* 0x000fe200078f28ff */
[----:B------:R-:W-:Y:S01]  /*0cb0*/  IMAD.IADD R10, R10, 0x1, -R11 ;  /* 0x000000010a0a7824 */ /* 0x000fe200078e0a0b */
[----:B------:R-:W-:-:S02]  /*0cc0*/  LOP3.LUT R0, R0, 0x3fffffe, RZ, 0xc0, !PT ;  /* 0x03fffffe00007812 */ /* 0x000fc400078ec0ff */
[----:B------:R-:W-:Y:S02]  /*0cd0*/  SHF.R.S32.HI R9, RZ, 0x5, R9 ;  /* 0x00000005ff097819 */ /* 0x000fe40000011409 */
[----:B------:R-:W-:Y:S01]  /*0ce0*/  LEA.HI R2, R13, R13, RZ, 0x1 ;  /* 0x0000000d0d027211 */ /* 0x000fe200078f08ff */
[----:B------:R-:W-:Y:S01]  /*0cf0*/  IMAD.IADD R0, R3, 0x1, -R0 ;  /* 0x0000000103007824 */ /* 0x000fe200078e0a00 */
[----:B------:R-:W-:Y:S01]  /*0d00*/  LOP3.LUT R5, R8, 0x7ffffffc, RZ, 0xc0, !PT ;  /* 0x7ffffffc08057812 */ /* 0x000fe200078ec0ff */
[----:B------:R-:W-:Y:S01]  /*0d10*/  IMAD R9, R9, 0x10, R10 ;  /* 0x0000001009097824 */ /* 0x000fe200078e020a */
[----:B------:R-:W-:Y:S01]  /*0d20*/  LOP3.LUT R2, R2, 0x1ffffffe, RZ, 0xc0, !PT ;  /* 0x1ffffffe02027812 */ /* 0x000fe200078ec0ff */
[----:B------:R-:W-:Y:S02]  /*0d30*/  IMAD R3, R7, 0x8, R6 ;  /* 0x0000000807037824 */ /* 0x000fe400078e0206 */
[----:B------:R-:W-:Y:S02]  /*0d40*/  IMAD R0, R0, 0x40, R9 ;  /* 0x0000004000007824 */ /* 0x000fe400078e0209 */
[----:B------:R-:W-:Y:S01]  /*0d50*/  IMAD.IADD R13, R13, 0x1, -R2 ;  /* 0x000000010d0d7824 */ /* 0x000fe200078e0a02 */
[----:B------:R0:W-:Y:S01]  /*0d60*/  STL [R1+0x48], R3 ;  /* 0x0000480301007387 */ /* 0x0001e20000100800 */
[----:B------:R-:W-:-:S03]  /*0d70*/  IMAD.IADD R5, R226, 0x1, -R5 ;  /* 0x00000001e2057824 */ /* 0x000fc600078e0a05 */
[----:B------:R1:W-:Y:S01]  /*0d80*/  STL [R1+0x40], R0 ;  /* 0x0000400001007387 */ /* 0x0003e20000100800 */
[----:B------:R-:W-:-:S04]  /*0d90*/  IMAD.SHL.U32 R2, R5, 0x2, RZ ;  /* 0x0000000205027824 */ /* 0x000fc800078e00ff */
[C---:B------:R-:W-:Y:S02]  /*0da0*/  VIADD R225, R2.reuse, 0x8 ;  /* 0x0000000802e17836 */ /* 0x040fe40000000000 */
[C---:B------:R-:W-:Y:S02]  /*0db0*/  VIADD R224, R2.reuse, 0x10 ;  /* 0x0000001002e07836 */ /* 0x040fe40000000000 */
[C---:B------:R-:W-:Y:S01]  /*0dc0*/  VIADD R223, R2.reuse, 0x18 ;  /* 0x0000001802df7836 */ /* 0x040fe20000000000 */
[----:B0-----:R-:W-:Y:S01]  /*0dd0*/  SHF.R.S32.HI R3, RZ, 0x1f, R225 ;  /* 0x0000001fff037819 */ /* 0x001fe200000114e1 */
[----:B-1----:R-:W-:Y:S01]  /*0de0*/  IMAD R0, R13, 0x8, R0 ;  /* 0x000000080d007824 */ /* 0x002fe200078e0200 */
[----:B------:R-:W-:Y:S01]  /*0df0*/  SHF.R.S32.HI R5, RZ, 0x1f, R224 ;  /* 0x0000001fff057819 */ /* 0x000fe200000114e0 */
        /* <DEDUP_REMOVED lines=49> */
[----:B------:R-:W-:-:S02]  /*1110*/  SHF.R.S32.HI R228, RZ, 0x1f, R18 ;  /* 0x0000001fffe47819 */ /* 0x000fc40000011412 */
[----:B0-----:R-:W-:-:S07]  /*1120*/  SHF.R.S32.HI R227, RZ, 0x1f, R17 ;  /* 0x0000001fffe37819 */ /* 0x001fce0000011411 */
.L_x_9263:
[----:B------:R-:W-:Y:S01]  /*1130*/  ULDC.64 UR8, c[0x0][0xc88] ;  /* 0x0003220000087ab9 */ /* 0x000fe20000000a00 */
[----:B------:R-:W-:Y:S01]  /*1140*/  ULDC.64 UR10, c[0x0][0xa20] ;  /* 0x00028800000a7ab9 */ /* 0x000fe20000000a00 */
[----:B------:R-:W-:Y:S01]  /*1150*/  UIMAD.WIDE UR8, UR7, 0x4, UR8 ;  /* 0x00000004070878a5 */ /* 0x000fe2000f8e0208 */
[----:B------:R-:W-:-:S05]  /*1160*/  ULDC UR4, c[0x0][0x424] ;  /* 0x0001090000047ab9 */ /* 0x000fca0000000800 */
[----:B012---:R-:W-:Y:S02]  /*1170*/  IMAD.U32 R4, RZ, RZ, UR8 ;  /* 0x00000008ff047e24 */ /* 0x007fe4000f8e00ff */
[----:B---3--:R-:W-:Y:S01]  /*1180*/  IMAD.U32 R5, RZ, RZ, UR9 ;  /* 0x00000009ff057e24 */ /* 0x008fe2000f8e00ff */
[----:B------:R-:W-:-:S04]  /*1190*/  ULDC.64 UR8, c[0x0][0xa28] ;  /* 0x00028a0000087ab9 */ /* 0x000fc80000000a00 */
[----:B------:R-:W2:Y:S01]  /*11a0*/  LDG.E R4, desc[UR40][R4.64] ;  /* 0x0000002804047981 */ /* 0x000ea2000c1e1900 */
[----:B------:R-:W-:Y:S02]  /*11b0*/  UISETP.NE.U32.AND UP0, UPT, UR8, URZ, UPT ;  /* 0x0000003f0800728c */ /* 0x000fe4000bf05070 */
        /* <DEDUP_REMOVED lines=14> */
[----:B----4-:R-:W-:-:S03]  /*12a0*/  IMAD.U32 R6, RZ, RZ, UR10 ;  /* 0x0000000aff067e24 */ /* 0x010fc6000f8e00ff */
[----:B------:R-:W-:Y:S01]  /*12b0*/  IMAD.U32 R7, RZ, RZ, UR11 ;  /* 0x0000000bff077e24 */ /* 0x000fe2000f8e00ff */
[----:B------:R-:W2:Y:S04]  /*12c0*/  @P0 LDG.E R4, desc[UR40][R4.64] ;  /* 0x0000002804040981 */ /* 0x000ea8000c1e1900 */
[----:B------:R-:W3:Y:S01]  /*12d0*/  @P1 LDG.E R6, desc[UR40][R6.64] ;  /* 0x0000002806061981 */ /* 0x000ee2000c1e1900 */
[----:B------:R-:W-:Y:S01]  /*12e0*/  UISETP.NE.U32.AND UP0, UPT, UR8, URZ, UPT ;  /* 0x0000003f0800728c */ /* 0x000fe2000bf05070 */
[----:B------:R-:W-:Y:S01]  /*12f0*/  UMOV UR44, UR5 ;  /* 0x00000005002c7c82 */ /* 0x000fe20008000000 */
[----:B------:R-:W-:Y:S02]  /*1300*/  ULDC UR5, c[0x0][0x2f0] ;  /* 0x0000bc0000057ab9 */ /* 0x000fe40000000800 */
[----:B------:R-:W-:Y:S01]  /*1310*/  UISETP.NE.AND.EX UP0, UPT, UR9, URZ, UPT, UP0 ;  /* 0x0000003f0900728c */ /* 0x000fe2000bf05300 */
[----:B------:R-:W-:Y:S01]  /*1320*/  UMOV UR51, URZ ;  /* 0x0000003f00337c82 */ /* 0x000fe20008000000 */
[----:B------:R-:W-:-:S02]  /*1330*/  ULOP3.LUT UR43, UR6, 0xffff, URZ, 0xc0, !UPT ;  /* 0x0000ffff062b7892 */ /* 0x000fc4000f8ec03f */
[----:B------:R-:W-:Y:S02]  /*1340*/  USEL UR4, UR4, 0x1, UP0 ;  /* 0x0000000104047887 */ /* 0x000fe40008000000 */
[----:B------:R-:W-:Y:S02]  /*1350*/  ULOP3.LUT UR7, UR6, 0xff0000, URZ, 0xc0, !UPT ;  /* 0x00ff000006077892 */ /* 0x000fe4000f8ec03f */
[----:B------:R-:W-:Y:S02]  /*1360*/  UIMAD UR4, UR4, UR5, URZ ;  /* 0x00000005040472a4 */ /* 0x000fe4000f8e023f */
[----:B------:R-:W-:Y:S01]  /*1370*/  ULOP3.LUT UR6, UR6, 0xff000000, URZ, 0xc0, !UPT ;  /* 0xff00000006067892 */ /* 0x000fe2000f8ec03f */
[----:B--2---:R-:W-:-:S04]  /*1380*/  @P0 R2UR UR51, R4 ;  /* 0x00000000043302ca */ /* 0x004fc800000e0000 */
        /* <DEDUP_REMOVED lines=15> */
.L_x_9218:
[----:B------:R-:W-:Y:S02]  /*1480*/  UIADD3 UR51, -UR51, UR4, URZ ;  /* 0x0000000433337290 */ /* 0x000fe4000fffe13f */
[----:B------:R-:W-:Y:S02]  /*1490*/  USHF.R.U32.HI UR6, URZ, 0x8, UR6 ;  /* 0x000000083f067899 */ /* 0x000fe40008011606 */
[----:B------:R-:W-:Y:S02]  /*14a0*/  UISETP.GE.AND UP0, UPT, UR51, 0x1, UPT ;  /* 0x000000013300788c */ /* 0x000fe4000bf06270 */
[----:B------:R-:W-:Y:S02]  /*14b0*/  UIADD3 UR4, UR51, 0x5f, URZ ;  /* 0x0000005f33047890 */ /* 0x000fe4000fffe03f */
[----:B------:R-:W-:Y:S02]  /*14c0*/  ULEA.HI UR7, UR7, UR6, URZ, 0x10 ;  /* 0x0000000607077291 */ /* 0x000fe4000f8f803f */
[----:B------:R-:W-:Y:S01]  /*14d0*/  PLOP3.LUT P0, PT, PT, PT, UP0, 0x80, 0x0 ;  /* 0x000000000000781c */ /* 0x000fe20003f0f008 */
[----:B------:R-:W-:-:S02]  /*14e0*/  UIMAD.WIDE UR4, UR4, 0x2aaaaaab, URZ ;  /* 0x2aaaaaab040478a5 */ /* 0x000fc4000f8e023f */
[----:B------:R-:W-:Y:S02]  /*14f0*/  ULOP3.LUT UR42, UR7, 0xff, URZ, 0xc0, !UPT ;  /* 0x000000ff072a7892 */ /* 0x000fe4000f8ec03f */
[----:B------:R-:W-:Y:S02]  /*1500*/  USHF.R.U32.HI UR6, URZ, 0x1f, UR5 ;  /* 0x0000001f3f067899 */ /* 0x000fe40008011605 */
[----:B------:R-:W-:Y:S01]  /*1510*/  USHF.R.U32.HI UR39, URZ, 0x10, UR7 ;  /* 0x000000103f277899 */ /* 0x000fe20008011607 */
[----:B------:R-:W-:Y:S01]  /*1520*/  UMOV UR4, URZ ;  /* 0x0000003f00047c82 */ /* 0x000fe20008000000 */
[----:B------:R-:W-:-:S04]  /*1530*/  ULEA.HI.SX32 UR9, UR5, UR6, 0x1c ;  /* 0x0000000605097291 */ /* 0x000fc8000f8fe23f */
[----:B------:R-:W-:Y:S08]  /*1540*/  @!P0 BRA `(.L_x_9219) ;  /* 0x0000000000908947 */ /* 0x000ff00003800000 */
[----:B------:R-:W-:Y:S01]  /*1550*/  UISETP.NE.AND UP0, UPT, UR39, URZ, UPT ;  /* 0x0000003f2700728c */ /* 0x000fe2000bf05270 */
[----:B------:R-:W-:-:S03]  /*1560*/  ULDC UR4, c[0x0][0x9f0] ;  /* 0x00027c0000047ab9 */ /* 0x000fc60000000800 */
[----:B------:R-:W-:-:S03]  /*1570*/  USEL UR10, UR39, UR4, UP0 ;  /* 0x00000004270a7287 */ /* 0x000fc60008000000 */
[----:B------:R-:W-:Y:S01]  /*1580*/  UMOV UR4, URZ ;  /* 0x0000003f00047c82 */ /* 0x000fe20008000000 */
[----:B------:R-:W-:Y:S02]  /*1590*/  UIADD3 UR6, UR9, -0x1, UR10 ;  /* 0xffffffff09067890 */ /* 0x000fe4000fffe00a */
[----:B------:R-:W-:-:S04]  /*15a0*/  IMAD.U32 R4, RZ, RZ, UR10 ;  /* 0x0000000aff047e24 */ /* 0x000fc8000f8e00ff */
[----:B------:R-:W-:Y:S01]  /*15b0*/  IMAD.U32 R5, RZ, RZ, UR6 ;  /* 0x00000006ff057e24 */ /* 0x000fe2000f8e00ff */
[-C--:B------:R-:W-:Y:S01]  /*15c0*/  IABS R0, R4.reuse ;  /* 0x0000000400007213 */ /* 0x080fe20000000000 */
[----:B------:R-:W-:Y:S01]  /*15d0*/  ULOP3.LUT UR6, UR6, UR10, URZ, 0x3c, !UPT ;  /* 0x0000000a06067292 */ /* 0x000fe2000f8e3c3f */
[----:B------:R-:W-:Y:S02]  /*15e0*/  IABS R6, R4 ;  /* 0x0000000400067213 */ /* 0x000fe40000000000 */
        /* <DEDUP_REMOVED lines=26> */
.L_x_9219:
[----:B------:R-:W-:Y:S01]  /*1790*/  UIMAD UR38, UR42, UR4, URZ ;  /* 0x000000042a2672a4 */ /* 0x000fe2000f8e023f */
        /* <DEDUP_REMOVED lines=74> */
[----:B------:R-:W0:Y:S01]  /*1c40*/  S2R R0, SR_TID.X ;  /* 0x0000000000007919 */ /* 0x000e220000002100 */
[----:B------:R-:W1:Y:S01]  /*1c50*/  S2UR UR7, SR_CgaCtaId ;  /* 0x00000000000779c3 */ /* 0x000e620000008800 */
[----:B------:R-:W-:Y:S02]  /*1c60*/  UMOV UR6, 0x400 ;  /* 0x0000040000067882 */ /* 0x000fe40000000000 */
[----:B-1----:R-:W-:-:S04]  /*1c70*/  ULEA UR6, UR7, UR6, 0x18 ;  /* 0x0000000607067291 */ /* 0x002fc8000f8ec03f */
[----:B------:R-:W-:Y:S01]  /*1c80*/  UIADD3 UR6, UR6, 0x18400, URZ ;  /* 0x0001840006067890 */ /* 0x000fe2000fffe03f */
[----:B0-----:R-:W-:-:S03]  /*1c90*/  VIADD R0, R0, 0xffffff80 ;  /* 0xffffff8000007836 */ /* 0x001fc60000000000 */
[----:B------:R-:W-:Y:S02]  /*1ca0*/  ULOP3.LUT UP0, URZ, UR6, 0x1bf, URZ, 0xc0, !UPT ;  /* 0x000001bf063f7892 */ /* 0x000fe4000f80c03f */
[----:B------:R-:W-:-:S04]  /*1cb0*/  SHF.R.S32.HI R3, RZ, 0x1f, R0 ;  /* 0x0000001fff037819 */ /* 0x000fc80000011400 */
[----:B------:R-:W-:Y:S02]  /*1cc0*/  PLOP3.LUT P0, PT, PT, PT, UP0, 0x80, 0x0 ;  /* 0x000000000000781c */ /* 0x000fe40003f0f008 */
[----:B------:R-:W-:-:S04]  /*1cd0*/  LEA.HI R3, R3, R0, RZ, 0x7 ;  /* 0x0000000003037211 */ /* 0x000fc800078f38ff */
[----:B------:R-:W-:-:S06]  /*1ce0*/  SHF.R.S32.HI R3, RZ, 0x7, R3 ;  /* 0x00000007ff037819 */ /* 0x000fcc0000011403 */
[----:B------:R-:W0:Y:S02]  /*1cf0*/  SHFL.IDX PT, R3, R3, RZ, 0x1f ;  /* 0x00001fff03037589 */ /* 0x000e2400000e0000 */
[----:B0-----:R-:W-:-:S13]  /*1d00*/  R2UR UR4, R3 ;  /* 0x00000000030472ca */ /* 0x001fda00000e0000 */
        /* <DEDUP_REMOVED lines=23> */
.L_x_9221:
[----:B------:R-:W0:Y:S01]  /*1e80*/  S2R R3, SR_CgaCtaId ;  /* 0x0000000000037919 */ /* 0x000e220000008800 */
[----:B------:R-:W-:Y:S01]  /*1e90*/  ULEA.HI UR4, UR48, UR48, URZ, 0x1 ;  /* 0x0000003030047291 */ /* 0x000fe2000f8f083f */
[----:B------:R-:W-:Y:S01]  /*1ea0*/  MOV R6, 0x400 ;  /* 0x0000040000067802 */ /* 0x000fe20000000f00 */
[----:B------:R-:W1:Y:S02]  /*1eb0*/  S2R R20, SR_TID.X ;  /* 0x0000000000147919 */ /* 0x000e640000002100 */
[----:B------:R-:W-:-:S04]  /*1ec0*/  ULOP3.LUT UR4, UR4, 0xfffffffe, URZ, 0xc0, !UPT ;  /* 0xfffffffe04047892 */ /* 0x000fc8000f8ec03f */
[----:B------:R-:W-:-:S06]  /*1ed0*/  UIADD3 UR4, UR48, -UR4, URZ ;  /* 0x8000000430047290 */ /* 0x000fcc000fffe03f */
[----:B------:R-:W-:Y:S01]  /*1ee0*/  IMAD.U32 R0, RZ, RZ, UR4 ;  /* 0x00000004ff007e24 */ /* 0x000fe2000f8e00ff */
[----:B0-----:R-:W-:-:S04]  /*1ef0*/  LEA R6, R3, R6, 0x18 ;  /* 0x0000000603067211 */ /* 0x001fc800078ec0ff */
[----:B------:R-:W-:Y:S02]  /*1f00*/  SHF.L.U32 R3, R0, 0x1f, RZ ;  /* 0x0000001f00037819 */ /* 0x000fe400000006ff */
[----:B-1----:R-:W-:Y:S02]  /*1f10*/  SHF.R.U32.HI R20, RZ, 0x7, R20 ;  /* 0x00000007ff147819 */ /* 0x002fe40000011614 */
[----:B------:R-:W0:Y:S03]  /*1f20*/  SYNCS.PHASECHK.TRANS64.TRYWAIT P0, [R6+URZ+0x22800], R3 ;  /* 0x02280003060075a7 */ /* 0x000e26000800017f */
[----:B------:R-:W-:Y:S01]  /*1f30*/  VIADD R7, R20, 0x8 ;  /* 0x0000000814077836 */ /* 0x000fe20000000000 */
[----:B0-----:R-:W-:Y:S06]  /*1f40*/  @!P0 BRA `(.L_x_9222) ;  /* 0x000000ec00ac8947 */ /* 0x001fec0003800000 */
.L_x_9386:
[----:B------:R-:W-:Y:S01]  /*1f50*/  IMAD.U32 R0, RZ, RZ, UR49 ;  /* 0x00000031ff007e24 */ /* 0x000fe2000f8e00ff */
[----:B------:R-:W-:Y:S05]  /*1f60*/  WARPSYNC.ALL ;  /* 0x0000000000007948 */ /* 0x000fea0003800000 */
[----:B------:R1:W-:Y:S01]  /*1f70*/  BAR.SYNC.DEFER_BLOCKING R7, 0x100 ;  /* 0x000400070000751d */ /* 0x0003e20000010000 */
[----:B------:R-:W-:-:S13]  /*1f80*/  ISETP.NE.AND P0, PT, R0, 0x3, PT ;  /* 0x000000030000780c */ /* 0x000fda0003f05270 */
[----:B-1----:R-:W-:Y:S05]  /*1f90*/  @!P0 BRA `(.L_x_9223) ;  /* 0x0000000000048947 */ /* 0x002fea0003800000 */
[----:B------:R-:W-:Y:S01]  /*1fa0*/  BPT.TRAP 0x1 ;  /* 0x000000040000795c */ /* 0x000fe20000300000 */
.L_x_9223:
[----:B------:R-:W-:Y:S01]  /*1fb0*/  R2UR UR22, R6 ;  /* 0x00000000061672ca */ /* 0x000fe200000e0000 */
[----:B------:R-:W-:-:S05]  /*1fc0*/  IMAD.U32 R8, RZ, RZ, UR47 ;  /* 0x0000002fff087e24 */ /* 0x000fca000f8e00ff */
[----:B------:R-:W-:-:S07]  /*1fd0*/  SHF.L.U32 R8, R8, 0x1f, RZ ;  /* 0x0000001f08087819 */ /* 0x000fce00000006ff */
[----:B------:R-:W-:-:S09]  /*1fe0*/  ULEA UR22, UR37, UR22, 0x3 ;  /* 0x0000001625167291 */ /* 0x000fd2000f8e183f */
[----:B------:R1:W2:Y:S01]  /*1ff0*/  SYNCS.PHASECHK.TRANS64.TRYWAIT P1, [UR22+0x22830], R8 ;  /* 0x02283008ff0075a7 */ /* 0x0002a20008020156 */
[----:B------:R-:W-:Y:S05]  /*2000*/  @!P0 BRA `(.L_x_9224) ;  /* 0x0000000000048947 */ /* 0x000fea0003800000 */
[----:B------:R-:W-:Y:S01]  /*2010*/  BPT.TRAP 0x1 ;  /* 0x000000040000795c */ /* 0x000fe20000300000 */
.L_x_9224:
[----:B--2---:R-:W-:Y:S05]  /*2020*/  @P1 BRA `(.L_x_9225) ;  /* 0x0000000000081947 */ /* 0x004fea0003800000 */
[----:B------:R-:W2:Y:S02]  /*2030*/  SYNCS.PHASECHK.TRANS64.TRYWAIT P1, [UR22+0x22830], R8 ;  /* 0x02283008ff0075a7 */ /* 0x000ea40008020156 */
[----:B--2---:R-:W-:Y:S05]  /*2040*/  @!P1 BRA `(.L_x_9226) ;  /* 0x000000ec00809947 */ /* 0x004fea0003800000 */
.L_x_9225:
[----:B------:R-:W-:Y:S01]  /*2050*/  R2UR UR4, R6 ;  /* 0x00000000060472ca */ /* 0x000fe200000e0000 */
[----:B------:R-:W-:Y:S01]  /*2060*/  ULOP3.LUT UR16, UR52, 0x10000, URZ, 0xfc, !UPT ;  /* 0x0001000034107892 */ /* 0x000fe2000f8efc3f */
[----:B------:R-:W-:Y:S01]  /*2070*/  WARPGROUP.ARRIVE ;  /* 0x00000000000079c5 */ /* 0x000fe20000000000 */
[----:B------:R-:W-:Y:S01]  /*2080*/  UMOV UR17, 0x40000040 ;  /* 0x4000004000117882 */ /* 0x000fe20000000000 */
[----:B------:R-:W-:Y:S01]  /*2090*/  UMOV UR19, 0x40000040 ;  /* 0x4000004000137882 */ /* 0x000fe20000000000 */
[----:B------:R-:W-:Y:S01]  /*20a0*/  UMOV UR5, 0x40000040 ;  /* 0x4000004000057882 */ /* 0x000fe20000000000 */
[----:B------:R-:W-:Y:S01]  /*20b0*/  UMOV UR7, 0x40000040 ;  /* 0x4000004000077882 */ /* 0x000fe20000000000 */
[----:B------:R-:W-:Y:S01]  /*20c0*/  UIADD3 UR8, UR16, 0x4, URZ ;  /* 0x0000000410087890 */ /* 0x000fe2000fffe03f */
[----:B------:R-:W-:Y:S01]  /*20d0*/  P2R R10, PR, RZ, 0x1 ;  /* 0x00000001ff0a7803 */ /* 0x000fe20000000000 */
[----:B------:R-:W-:Y:S01]  /*20e0*/  UMOV UR9, 0x40000040 ;  /* 0x4000004000097882 */ /* 0x000fe20000000000 */
[----:B------:R-:W-:Y:S01]  /*20f0*/  UMOV UR11, 0x40000040 ;  /* 0x40000040000b7882 */ /* 0x000fe20000000000 */
[----:B------:R-:W-:Y:S01]  /*2100*/  UIADD3 UR12, UR16, 0x6, URZ ;  /* 0x00000006100c7890 */ /* 0x000fe2000fffe03f */
[----:B------:R-:W2:Y:S01]  /*2110*/  S2R R20, SR_TID.X ;  /* 0x0000000000147919 */ /* 0x000ea20000002100 */
[----:B------:R-:W-:Y:S01]  /*2120*/  UIADD3 UR4, UR4, 0x1c400, URZ ;  /* 0x0001c40004047890 */ /* 0x000fe2000fffe03f */
[----:B------:R-:W-:Y:S01]  /*2130*/  UMOV UR13, 0x40000040 ;  /* 0x40000040000d7882 */ /* 0x000fe20000000000 */
[----:B------:R-:W-:-:S02]  /*2140*/  UMOV UR15, 0x40000040 ;  /* 0x40000040000f7882 */ /* 0x000fc40000000000 */
[----:B------:R-:W-:Y:S01]  /*2150*/  USHF.R.U32.HI UR4, URZ, 0x4, UR4 ;  /* 0x000000043f047899 */ /* 0x000fe20008011604 */
[----:B------:R-:W3:Y:S01]  /*2160*/  S2R R72, SR_TID.X ;  /* 0x0000000000487919 */ /* 0x000ee20000002100 */
[----:B------:R-:W-:Y:S02]  /*2170*/  UIMAD UR51, UR50, -0x60, UR51 ;  /* 0xffffffa0323378a4 */ /* 0x000fe4000f8e0233 */
[----:B------:R-:W-:-:S04]  /*2180*/  ULOP3.LUT UR4, UR4, 0x3fff, URZ, 0xc0, !UPT ;  /* 0x00003fff04047892 */ /* 0x000fc8000f8ec03f */
[----:B------:R-:W-:Y:S01]  /*2190*/  ULOP3.LUT UR20, UR4, 0x10000, URZ, 0xfc, !UPT ;  /* 0x0001000004147892 */ /* 0x000fe2000f8efc3f */
[----:B0-----:R-:W-:Y:S01]  /*21a0*/  IMAD.U32 R3, RZ, RZ, UR51 ;  /* 0x00000033ff037e24 */ /* 0x001fe2000f8e00ff */
[----:B------:R-:W-:Y:S02]  /*21b0*/  UIADD3 UR4, UR16, 0x2, URZ ;  /* 0x0000000210047890 */ /* 0x000fe4000fffe03f */
[----:B------:R-:W-:Y:S02]  /*21c0*/  UIMAD UR18, UR37, 0x300, UR20 ;  /* 0x00000300251278a4 */ /* 0x000fe4000f8e0214 */
[----:B------:R-:W-:Y:S02]  /*21d0*/  IADD3 R0, -R2, 0x60, R3 ;  /* 0x0000006002007810 */ /* 0x000fe40007ffe103 */
[----:B------:R-:W-:Y:S02]  /*21e0*/  UIADD3 UR6, UR18, 0x2, URZ ;  /* 0x0000000212067890 */ /* 0x000fe4000fffe03f */
[----:B------:R-:W-:Y:S01]  /*21f0*/  UIADD3 UR10, UR18, 0x4, URZ ;  /* 0x00000004120a7890 */ /* 0x000fe2000fffe03f */
[----:B------:R-:W-:Y:S01]  /*2200*/  ISETP.GT.AND P6, PT, R0, RZ, PT ;  /* 0x000000ff0000720c */ /* 0x000fe20003fc4270 */
[----:B------:R-:W-:-:S02]  /*2210*/  UIADD3 UR14, UR18, 0x6, URZ ;  /* 0x00000006120e7890 */ /* 0x000fc4000fffe03f */
[----:B------:R-:W-:Y:S01]  /*2220*/  HGMMA.64x96x16.F32 R24, gdesc[UR16], RZ, !UPT, gsb0 ;  /* 0x01600000101879f0 */ /* 0x000fe2000c0008ff */
[C---:B------:R-:W-:Y:S02]  /*2230*/  ISETP.GT.AND P5, PT, R0.reuse, 0x1, PT ;  /* 0x000000010000780c */ /* 0x040fe40003fa4270 */
[C---:B------:R-:W-:Y:S02]  /*2240*/  ISETP.GT.AND P4, PT, R0.reuse, 0x8, PT ;  /* 0x000000080000780c */ /* 0x040fe40003f84270 */
[C---:B------:R-:W-:Y:S02]  /*2250*/  ISETP.GT.AND P3, PT, R0.reuse, 0x9, PT ;  /* 0x000000090000780c */ /* 0x040fe40003f64270 */
[C---:B------:R-:W-:Y:S02]  /*2260*/  ISETP.GT.AND P2, PT, R0.reuse, 0x10, PT ;  /* 0x000000100000780c */ /* 0x040fe40003f44270 */
[----:B------:R-:W-:Y:S02]  /*2270*/  ISETP.GT.AND P1, PT, R0, 0x11, PT ;  /* 0x000000110000780c */ /* 0x000fe40003f24270 */
[----:B--2---:R-:W-:-:S02]  /*2280*/  LOP3.LUT R20, R20, 0x7f, RZ, 0xc0, !PT ;  /* 0x0000007f14147812 */ /* 0x004fc400078ec0ff */
[----:B---3--:R-:W-:Y:S01]  /*2290*/  SHF.R.U32.HI R72, RZ, 0x7, R72 ;  /* 0x00000007ff487819 */ /* 0x008fe20000011648 */
[----:B------:R-:W-:Y:S02]  /*22a0*/  WARPGROUP.DEPBAR.LE gsb0, 0x0 ;  /* 0x00008000000079c5 */ /* 0x000fe40000010000 */
[----:B------:R-:W-:-:S06]  /*22b0*/  WARPGROUP.ARRIVE ;  /* 0x00000000000079c5 */ /* 0x000fcc0000000000 */
[----:B------:R-:W-:Y:S03]  /*22c0*/  HGMMA.64x96x16.F32 R24, gdesc[UR4], R24, gsb0 ;  /* 0x01600000041879f0 */ /* 0x000fe60008000818 */
[----:B------:R-:W-:Y:S02]  /*22d0*/  WARPGROUP.DEPBAR.LE gsb0, 0x0 ;  /* 0x00008000000079c5 */ /* 0x000fe40000010000 */
[----:B------:R-:W-:-:S06]  /*22e0*/  WARPGROUP.ARRIVE ;  /* 0x00000000000079c5 */ /* 0x000fcc0000000000 */
[----:B------:R-:W-:Y:S01]  /*22f0*/  HGMMA.64x96x16.F32 R24, gdesc[UR8], R24, gsb0 ;  /* 0x01600000081879f0 */ /* 0x000fe20008000818 */
[----:B------:R-:W-:Y:S02]  /*2300*/  ULDC UR10, c[0x0][0x988] ;  /* 0x00026200000a7ab9 */ /* 0x000fe40000000800 */
        /* <DEDUP_REMOVED lines=96> */
[----:B0-----:R-:W-:-:S04]  /*2910*/  FMNMX.FTZ R0, R9, R0, !PT ;  /* 0x0000000009007209 */ /* 0x001fc80007810000 */
[C---:B------:R-:W-:Y:S01]  /*2920*/  FSETP.NEU.FTZ.AND P0, PT, R0.reuse, -INF , PT ;  /* 0xff8000000000780b */ /* 0x040fe20003f1d000 */
[----:B------:R-:W-:-:S05]  /*2930*/  FMUL.FTZ R3, R0, UR10 ;  /* 0x0000000a00037c20 */ /* 0x000fca0008410000 */
[----:B------:R-:W-:Y:S02]  /*2940*/  FSEL R12, R3, RZ, P0 ;  /* 0x000000ff030c7208 */ /* 0x000fe40000000000 */
[----:B------:R-:W-:Y:S02]  /*2950*/  FMNMX.FTZ R3, R26, R27, !PT ;  /* 0x0000001b1a037209 */ /* 0x000fe40007810000 */
[----:B------:R-:W-:Y:S01]  /*2960*/  ISETP.NE.AND P0, PT, R10, RZ, PT ;  /* 0x000000ff0a00720c */ /* 0x000fe20003f05270 */
        /* <DEDUP_REMOVED lines=31> */
[----:B0-----:R-:W-:Y:S01]  /*2b60*/  FADD.FTZ R21, R200, R5 ;  /* 0x00000005c8157221 */ /* 0x001fe20000010000 */
[--C-:B------:R-:W-:Y:S01]  /*2b70*/  FFMA.FTZ R61, R61, UR10, -R12.reuse ;  /* 0x0000000a3d3d7c23 */ /* 0x100fe2000801080c */
[----:B------:R-:W-:Y:S01]  /*2b80*/  FMNMX.FTZ R4, R46, R3, !PT ;  /* 0x000000032e047209 */ /* 0x000fe20007810000 */
[--C-:B------:R-:W-:Y:S01]  /*2b90*/  FFMA.FTZ R64, R64, UR10, -R12.reuse ;  /* 0x0000000a40407c23 */ /* 0x100fe2000801080c */
[--C-:B------:R-:W-:Y:S01]  /*2ba0*/  FFMA.FTZ R65, R65, UR10, -R12.reuse ;  /* 0x0000000a41417c23 */ /* 0x100fe2000801080c */
[--C-:B------:R-:W-:Y:S01]  /*2bb0*/  FFMA.FTZ R68, R68, UR10, -R12.reuse ;  /* 0x0000000a44447c23 */ /* 0x100fe2000801080c */
[----:B------:R-:W-:Y:S01]  /*2bc0*/  FMNMX.FTZ R3, R47, R4, !PT ;  /* 0x000000042f037209 */ /* 0x000fe20007810000 */
[----:B------:R-:W-:Y:S01]  /*2bd0*/  MUFU.EX2 R152, R152 ;  /* 0x0000009800987308 */ /* 0x000fe20000000800 */
[----:B------:R-:W-:Y:S01]  /*2be0*/  FFMA.FTZ R12, R69, UR10, -R12 ;  /* 0x0000000a450c7c23 */ /* 0x000fe2000801080c */
[----:B------:R-:W-:-:S02]  /*2bf0*/  F2FP.F16.F32.PACK_AB R200, R5, R200 ;  /* 0x000000c805c8723e */ /* 0x000fc400000000ff */
        /* <DEDUP_REMOVED lines=20> */
[----:B------:R-:W2:Y:S08]  /*2d40*/  MUFU.EX2 R45, R45 ;  /* 0x0000002d002d7308 */ /* 0x000eb00000000800 */
[----:B------:R-:W-:Y:S01]  /*2d50*/  MUFU.EX2 R48, R48 ;  /* 0x0000003000307308 */ /* 0x000fe20000000800 */
[----:B0-----:R-:W-:-:S07]  /*2d60*/  FMNMX.FTZ R10, R4, R3, !PT ;  /* 0x00000003040a7209 */ /* 0x001fce0007810000 */
[----:B------:R-:W0:Y:S01]  /*2d70*/  MUFU.EX2 R49, R49 ;  /* 0x0000003100317308 */ /* 0x000e220000000800 */
[----:B------:R-:W3:Y:S01]  /*2d80*/  SHFL.BFLY PT, R3, R10, 0x1, 0x1f ;  /* 0x0c201f000a037f89 */ /* 0x000ee200000e0000 */
[----:B--2---:R-:W-:-:S06]  /*2d90*/  F2FP.F16.F32.PACK_AB R158, R45, R44 ;  /* 0x0000002c2d9e723e */ /* 0x004fcc00000000ff */
[----:B------:R-:W-:Y:S08]  /*2da0*/  MUFU.EX2 R52, R52 ;  /* 0x0000003400347308 */ /* 0x000ff00000000800 */
[----:B------:R-:W2:Y:S01]  /*2db0*/  MUFU.EX2 R53, R53 ;  /* 0x0000003500357308 */ /* 0x000ea20000000800 */
[----:B0-----:R-:W-:-:S07]  /*2dc0*/  F2FP.F16.F32.PACK_AB R160, R49, R48 ;  /* 0x0000003031a0723e */ /* 0x001fce00000000ff */
[----:B------:R-:W-:Y:S01]  /*2dd0*/  MUFU.EX2 R56, R56 ;  /* 0x0000003800387308 */ /* 0x000fe20000000800 */
[----:B---3--:R-:W-:Y:S02]  /*2de0*/  FMNMX.FTZ R3, R10, R3, !PT ;  /* 0x000000030a037209 */ /* 0x008fe40007810000 */
[----:B------:R-:W-:Y:S02]  /*2df0*/  IADD3 R10, -R72, 0xb, RZ ;  /* 0x0000000b480a7810 */ /* 0x000fe40007ffe1ff */
[C---:B------:R-:W-:Y:S01]  /*2e00*/  FSETP.NEU.FTZ.AND P1, PT, R3.reuse, -INF , PT ;  /* 0xff8000000300780b */ /* 0x040fe20003f3d000 */
[----:B------:R-:W-:Y:S02]  /*2e10*/  FMUL.FTZ R4, R3, UR10 ;  /* 0x0000000a03047c20 */ /* 0x000fe40008410000 */
[----:B------:R-:W-:Y:S01]  /*2e20*/  MUFU.EX2 R57, R57 ;  /* 0x0000003900397308 */ /* 0x000fe20000000800 */
[----:B--2---:R-:W-:Y:S02]  /*2e30*/  F2FP.F16.F32.PACK_AB R162, R53, R52 ;  /* 0x0000003435a2723e */ /* 0x004fe400000000ff */
[----:B------:R-:W-:Y:S01]  /*2e40*/  FSEL R14, R4, RZ, P1 ;  /* 0x000000ff040e7208 */ /* 0x000fe20000800000 */
[----:B------:R-:W-:Y:S01]  /*2e50*/  FADD.FTZ R4, R202, R21 ;  /* 0x00000015ca047221 */ /* 0x000fe20000010000 */
[----:B------:R-:W-:Y:S01]  /*2e60*/  ISETP.NE.AND P1, PT, R20, RZ, PT ;  /* 0x000000ff1400720c */ /* 0x000fe20003f25270 */
[----:B------:R-:W-:Y:S01]  /*2e70*/  IMAD.U32 R20, RZ, RZ, UR22 ;  /* 0x00000016ff147e24 */ /* 0x000fe2000f8e00ff */
[----:B------:R-:W-:Y:S01]  /*2e80*/  F2FP.F16.F32.PACK_AB R202, R9, R202 ;  /* 0x000000ca09ca723e */ /* 0x000fe200000000ff */
[--C-:B------:R-:W-:Y:S01]  /*2e90*/  FFMA.FTZ R26, R26, UR10, -R14.reuse ;  /* 0x0000000a1a1a7c23 */ /* 0x100fe2000801080e */
[--C-:B------:R-:W-:Y:S01]  /*2ea0*/  FFMA.FTZ R27, R27, UR10, -R14.reuse ;  /* 0x0000000a1b1b7c23 */ /* 0x100fe2000801080e */
[--C-:B------:R-:W-:Y:S01]  /*2eb0*/  FFMA.FTZ R30, R30, UR10, -R14.reuse ;  /* 0x0000000a1e1e7c23 */ /* 0x100fe2000801080e */
[--C-:B------:R-:W-:Y:S01]  /*2ec0*/  FFMA.FTZ R31, R31, UR10, -R14.reuse ;  /* 0x0000000a1f1f7c23 */ /* 0x100fe2000801080e */
[--C-:B------:R-:W-:Y:S01]  /*2ed0*/  FFMA.FTZ R34, R34, UR10, -R14.reuse ;  /* 0x0000000a22227c23 */ /* 0x100fe2000801080e */
[----:B------:R-:W-:Y:S01]  /*2ee0*/  FFMA.FTZ R35, R35, UR10, -R14 ;  /* 0x0000000a23237c23 */ /* 0x000fe2000801080e */
[----:B------:R-:W-:Y:S01]  /*2ef0*/  MUFU.EX2 R26, R26 ;  /* 0x0000001a001a7308 */ /* 0x000fe20000000800 */
[----:B------:R-:W-:Y:S01]  /*2f00*/  FADD.FTZ R21, R9, R4 ;  /* 0x0000000409157221 */ /* 0x000fe20000010000 */
[--C-:B------:R-:W-:Y:S01]  /*2f10*/  FFMA.FTZ R38, R38, UR10, -R14.reuse ;  /* 0x0000000a26267c23 */ /* 0x100fe2000801080e */
[--C-:B------:R-:W-:Y:S01]  /*2f20*/  FFMA.FTZ R39, R39, UR10, -R14.reuse ;  /* 0x0000000a27277c23 */ /* 0x100fe2000801080e */
[--C-:B------:R-:W-:Y:S01]  /*2f30*/  FFMA.FTZ R42, R42, UR10, -R14.reuse ;  /* 0x0000000a2a2a7c23 */ /* 0x100fe2000801080e */
[----:B------:R-:W-:Y:S01]  /*2f40*/  FADD.FTZ R4, R152, R21 ;  /* 0x0000001598047221 */ /* 0x000fe20000010000 */
[--C-:B------:R-:W-:Y:S01]  /*2f50*/  FFMA.FTZ R43, R43, UR10, -R14.reuse ;  /* 0x0000000a2b2b7c23 */ /* 0x100fe2000801080e */
[----:B------:R-:W-:Y:S01]  /*2f60*/  FFMA.FTZ R46, R46, UR10, -R14 ;  /* 0x0000000a2e2e7c23 */ /* 0x000fe2000801080e */
[----:B------:R-:W0:Y:S01]  /*2f70*/  MUFU.EX2 R27, R27 ;  /* 0x0000001b001b7308 */ /* 0x000e220000000800 */
[----:B------:R-:W-:Y:S01]  /*2f80*/  FADD.FTZ R25, R11, R4 ;  /* 0x000000040b197221 */ /* 0x000fe20000010000 */
[--C-:B------:R-:W-:Y:S01]  /*2f90*/  FFMA.FTZ R47, R47, UR10, -R14.reuse ;  /* 0x0000000a2f2f7c23 */ /* 0x100fe2000801080e */
[--C-:B------:R-:W-:Y:S01]  /*2fa0*/  FFMA.FTZ R50, R50, UR10, -R14.reuse ;  /* 0x0000000a32327c23 */ /* 0x100fe2000801080e */
[--C-:B------:R-:W-:Y:S01]  /*2fb0*/  FFMA.FTZ R51, R51, UR10, -R14.reuse ;  /* 0x0000000a33337c23 */ /* 0x100fe2000801080e */
[----:B------:R-:W-:Y:S01]  /*2fc0*/  FADD.FTZ R12, R154, R25 ;  /* 0x000000199a0c7221 */ /* 0x000fe20000010000 */
[--C-:B------:R-:W-:Y:S01]  /*2fd0*/  FFMA.FTZ R54, R54, UR10, -R14.reuse ;  /* 0x0000000a36367c23 */ /* 0x100fe2000801080e */
[----:B------:R-:W-:Y:S01]  /*2fe0*/  FFMA.FTZ R55, R55, UR10, -R14 ;  /* 0x0000000a37377c23 */ /* 0x000fe2000801080e */
[----:B------:R-:W2:Y:S01]  /*2ff0*/  MUFU.EX2 R30, R30 ;  /* 0x0000001e001e7308 */ /* 0x000ea20000000800 */
[----:B------:R-:W-:Y:S01]  /*3000*/  FADD.FTZ R25, R13, R12 ;  /* 0x0000000c0d197221 */ /* 0x000fe20000010000 */
[--C-:B------:R-:W-:Y:S01]  /*3010*/  FFMA.FTZ R58, R58, UR10, -R14.reuse ;  /* 0x0000000a3a3a7c23 */ /* 0x100fe2000801080e */
[--C-:B------:R-:W-:Y:S01]  /*3020*/  FFMA.FTZ R59, R59, UR10, -R14.reuse ;  /* 0x0000000a3b3b7c23 */ /* 0x100fe2000801080e */
[--C-:B------:R-:W-:Y:S01]  /*3030*/  FFMA.FTZ R62, R62, UR10, -R14.reuse ;  /* 0x0000000a3e3e7c23 */ /* 0x100fe2000801080e */
[--C-:B------:R-:W-:Y:S01]  /*3040*/  FFMA.FTZ R63, R63, UR10, -R14.reuse ;  /* 0x0000000a3f3f7c23 */ /* 0x100fe2000801080e */
[--C-:B------:R-:W-:Y:S01]  /*3050*/  FFMA.FTZ R66, R66, UR10, -R14.reuse ;  /* 0x0000000a42427c23 */ /* 0x100fe2000801080e */
[--C-:B------:R-:W-:Y:S01]  /*3060*/  FFMA.FTZ R67, R67, UR10, -R14.reuse ;  /* 0x0000000a43437c23 */ /* 0x100fe2000801080e */
[----:B------:R-:W3:Y:S01]  /*3070*/  MUFU.EX2 R31, R31 ;  /* 0x0000001f001f7308 */ /* 0x000ee20000000800 */
[----:B0-----:R-:W-:Y:S01]  /*3080*/  FADD.FTZ R21, R26, R27 ;  /* 0x0000001b1a157221 */ /* 0x001fe20000010000 */
[--C-:B------:R-:W-:Y:S01]  /*3090*/  FFMA.FTZ R70, R70, UR10, -R14.reuse ;  /* 0x0000000a46467c23 */ /* 0x100fe2000801080e */
[----:B------:R-:W-:Y:S01]  /*30a0*/  FFMA.FTZ R14, R71, UR10, -R14 ;  /* 0x0000000a470e7c23 */ /* 0x000fe2000801080e */
[----:B------:R-:W-:-:S02]  /*30b0*/  F2FP.F16.F32.PACK_AB R152, R11, R152 ;  /* 0x000000980b98723e */ /* 0x000fc400000000ff */
[----:B------:R-:W-:Y:S02]  /*30c0*/  F2FP.F16.F32.PACK_AB R154, R13, R154 ;  /* 0x0000009a0d9a723e */ /* 0x000fe400000000ff */
[----:B------:R-:W0:Y:S01]  /*30d0*/  MUFU.EX2 R34, R34 ;  /* 0x0000002200227308 */ /* 0x000e220000000800 */
[----:B--2---:R-:W-:Y:S01]  /*30e0*/  FADD.FTZ R4, R30, R21 ;  /* 0x000000151e047221 */ /* 0x004fe20000010000 */
[----:B------:R-:W-:Y:S02]  /*30f0*/  F2FP.F16.F32.PACK_AB R164, R57, R56 ;  /* 0x0000003839a4723e */ /* 0x000fe400000000ff */
[----:B------:R-:W-:-:S04]  /*3100*/  F2FP.F16.F32.PACK_AB R201, R27, R26 ;  /* 0x0000001a1bc9723e */ /* 0x000fc800000000ff */
[----:B------:R-:W2:Y:S01]  /*3110*/  MUFU.EX2 R35, R35 ;  /* 0x0000002300237308 */ /* 0x000ea20000000800 */
[----:B---3--:R-:W-:Y:S01]  /*3120*/  FADD.FTZ R21, R31, R4 ;  /* 0x000000041f157221 */ /* 0x008fe20000010000 */
[----:B------:R-:W-:Y:S02]  /*3130*/  @!P1 VIADD R4, R20, 0x22840 ;  /* 0x0002284014049836 */ /* 0x000fe40000000000 */
[----:B------:R-:W-:Y:S01]  /*3140*/  FADD.FTZ R20, R156, R25 ;  /* 0x000000199c147221 */ /* 0x000fe20000010000 */
[----:B------:R-:W-:Y:S02]  /*3150*/  F2FP.F16.F32.PACK_AB R156, R41, R156 ;  /* 0x0000009c299c723e */ /* 0x000fe400000000ff */
[----:B------:R-:W-:Y:S01]  /*3160*/  F2FP.F16.F32.PACK_AB R203, R31, R30 ;  /* 0x0000001e1fcb723e */ /* 0x000fe200000000ff */
[----:B------:R-:W-:Y:S01]  /*3170*/  FADD.FTZ R25, R41, R20 ;  /* 0x0000001429197221 */ /* 0x000fe20000010000 */
[----:B------:R-:W3:Y:S01]  /*3180*/  MUFU.EX2 R38, R38 ;  /* 0x0000002600267308 */ /* 0x000ee20000000800 */
[----:B0-----:R-:W-:Y:S01]  /*3190*/  FADD.FTZ R12, R34, R21 ;  /* 0x00000015220c7221 */ /* 0x001fe20000010000 */
[----:B------:R-:W-:Y:S01]  /*31a0*/  @!P1 PRMT R4, RZ, 0x654, R4 ;  /* 0x00000654ff049816 */ /* 0x000fe20000000004 */
[----:B------:R-:W-:Y:S01]  /*31b0*/  FADD.FTZ R20, R44, R25 ;  /* 0x000000192c147221 */ /* 0x000fe20000010000 */
[----:B------:R0:W-:Y:S06]  /*31c0*/  BAR.ARV R10, 0x100 ;  /* 0x0004000a0000751d */ /* 0x0001ec0000002000 */
[----:B------:R-:W4:Y:S01]  /*31d0*/  MUFU.EX2 R39, R39 ;  /* 0x0000002700277308 */ /* 0x000f220000000800 */
[----:B--2---:R-:W-:Y:S01]  /*31e0*/  FADD.FTZ R21, R35, R12 ;  /* 0x0000000c23157221 */ /* 0x004fe20000010000 */
[----:B------:R-:W-:Y:S01]  /*31f0*/  FADD.FTZ R25, R45, R20 ;  /* 0x000000142d197221 */ /* 0x000fe20000010000 */
[----:B------:R2:W-:Y:S01]  /*3200*/  @!P1 SYNCS.ARRIVE.TRANS64.RED.A1T0 RZ, [R4+URZ], RZ ;  /* 0x000000ff04ff99a7 */ /* 0x0005e2000810043f */
[----:B------:R-:W-:Y:S01]  /*3210*/  F2FP.F16.F32.PACK_AB R153, R35, R34 ;  /* 0x000000222399723e */ /* 0x000fe200000000ff */
[----:B---3--:R-:W-:-:S03]  /*3220*/  FADD.FTZ R12, R38, R21 ;  /* 0x00000015260c7221 */ /* 0x008fc60000010000 */
[----:B------:R-:W2:Y:S08]  /*3230*/  MUFU.EX2 R42, R42 ;  /* 0x0000002a002a7308 */ /* 0x000eb00000000800 */
[----:B------:R-:W3:Y:S01]  /*3240*/  MUFU.EX2 R43, R43 ;  /* 0x0000002b002b7308 */ /* 0x000ee20000000800 */
[C---:B----4-:R-:W-:Y:S01]  /*3250*/  FADD.FTZ R21, R39.reuse, R12 ;  /* 0x0000000c27157221 */ /* 0x050fe20000010000 */
        /* <DEDUP_REMOVED lines=9> */
[----:B------:R-:W-:Y:S01]  /*32f0*/  FADD.FTZ R12, R56, R25 ;  /* 0x00000019380c7221 */ /* 0x000fe20000010000 */
[----:B------:R-:W-:-:S03]  /*3300*/  F2FP.F16.F32.PACK_AB R157, R43, R42 ;  /* 0x0000002a2b9d723e */ /* 0x000fc600000000ff */
[----:B------:R-:W-:Y:S02]  /*3310*/  FADD.FTZ R9, R57, R12 ;  /* 0x0000000c39097221 */ /* 0x000fe40000010000 */
        /* <DEDUP_REMOVED lines=11> */
[----:B--2---:R-:W-:-:S07]  /*33d0*/  FADD.FTZ R4, R54, R5 ;  /* 0x0000000536047221 */ /* 0x004fce0000010000 */
        /* <DEDUP_REMOVED lines=22> */
[----:B------:R-:W-:-:S06]  /*3540*/  F2FP.F16.F32.PACK_AB R170, R15, R68 ;  /* 0x000000440faa723e */ /* 0x000fcc00000000ff */
[----:B------:R-:W2:Y:S01]  /*3550*/  MUFU.EX2 R67, R67 ;  /* 0x0000004300437308 */ /* 0x000ea20000000800 */
[----:B---3--:R-:W-:Y:S01]  /*3560*/  FADD.FTZ R5, R63, R4 ;  /* 0x000000043f057221 */ /* 0x008fe20000010000 */
[----:B------:R-:W-:Y:S01]  /*3570*/  FADD.FTZ R4, R15, R12 ;  /* 0x0000000c0f047221 */ /* 0x000fe20000010000 */
[----:B------:R-:W-:-:S05]  /*3580*/  F2FP.F16.F32.PACK_AB R167, R63, R62 ;  /* 0x0000003e3fa7723e */ /* 0x000fca00000000ff */
[----:B------:R-:W3:Y:S01]  /*3590*/  MUFU.EX2 R70, R70 ;  /* 0x0000004600467308 */ /* 0x000ee20000000800 */
[----:B----4-:R-:W-:-:S07]  /*35a0*/  FADD.FTZ R12, R66, R5 ;  /* 0x00000005420c7221 */ /* 0x010fce0000010000 */
[----:B------:R-:W4:Y:S01]  /*35b0*/  MUFU.EX2 R171, R14 ;  /* 0x0000000e00ab7308 */ /* 0x000f220000000800 */
[C---:B--2---:R-:W-:Y:S01]  /*35c0*/  FADD.FTZ R5, R67.reuse, R12 ;  /* 0x0000000c43057221 */ /* 0x044fe20000010000 */
[----:B------:R-:W-:-:S03]  /*35d0*/  F2FP.F16.F32.PACK_AB R169, R67, R66 ;  /* 0x0000004243a9723e */ /* 0x000fc600000000ff */
[----:B---3--:R-:W-:-:S04]  /*35e0*/  FADD.FTZ R12, R70, R5 ;  /* 0x00000005460c7221 */ /* 0x008fc80000010000 */
[C---:B----4-:R-:W-:Y:S01]  /*35f0*/  FADD.FTZ R5, R171.reuse, R12 ;  /* 0x0000000cab057221 */ /* 0x050fe20000010000 */
[----:B------:R-:W-:Y:S01]  /*3600*/  F2FP.F16.F32.PACK_AB R171, R171, R70 ;  /* 0x00000046abab723e */ /* 0x000fe200000000ff */
[----:B0-----:R-:W-:Y:S06]  /*3610*/  @!P0 BRA `(.L_x_9227) ;  /* 0x0000000000048947 */ /* 0x001fec0003800000 */
[----:B------:R-:W-:Y:S01]  /*3620*/  BPT.TRAP 0x1 ;  /* 0x000000040000795c */ /* 0x000fe20000300000 */
.L_x_9227:
[----:B------:R0:W2:Y:S01]  /*3630*/  SYNCS.PHASECHK.TRANS64.TRYWAIT P2, [UR22+0x22850], R8 ;  /* 0x02285008ff0075a7 */ /* 0x0000a20008040156 */
[----:B------:R-:W-:Y:S05]  /*3640*/  @!P0 BRA `(.L_x_9228) ;  /* 0x0000000000048947 */ /* 0x000fea0003800000 */
[----:B------:R-:W-:Y:S01]  /*3650*/  BPT.TRAP 0x1 ;  /* 0x000000040000795c */ /* 0x000fe20000300000 */
.L_x_9228:
[----:B--2---:R-:W-:Y:S05]  /*3660*/  @P2 BRA `(.L_x_9229) ;  /* 0x0000000000082947 */ /* 0x004fea0003800000 */
[----:B------:R-:W2:Y:S02]  /*3670*/  SYNCS.PHASECHK.TRANS64.TRYWAIT P2, [UR22+0x22850], R8 ;  /* 0x02285008ff0075a7 */ /* 0x000ea40008040156 */
[----:B--2---:R-:W-:Y:S05]  /*3680*/  @!P2 BRA `(.L_x_9230) ;  /* 0x000000d80008a947 */ /* 0x004fea0003800000 */
.L_x_9229:
[----:B------:R-:W-:Y:S01]  /*3690*/  R2UR UR6, R6 ;  /* 0x00000000060672ca */ /* 0x000fe200000e0000 */
[----:B------:R3:W-:Y:S06]  /*36a0*/  BAR.SYNC.DEFER_BLOCKING R7, 0x100 ;  /* 0x000400070000751d */ /* 0x0007ec0000010000 */
[----:B------:R-:W-:Y:S01]  /*36b0*/  UMOV UR7, 0x40000040 ;  /* 0x4000004000077882 */ /* 0x000fe20000000000 */
[----:B------:R-:W-:-:S05]  /*36c0*/  VOTEU.ALL UP0, P1 ;  /* 0x00000000003f7886 */ /* 0x000fca0000800000 */
[----:B------:R-:W-:Y:S02]  /*36d0*/  UIADD3 UR6, UR6, 0x400, URZ ;  /* 0x0000040006067890 */ /* 0x000fe4000fffe03f */
[----:B------:R-:W-:Y:S02]  /*36e0*/  @!UP0 UIADD3 UR22, UR22, 0x22860, URZ ;  /* 0x0002286016168890 */ /* 0x000fe4000fffe03f */
[----:B------:R-:W-:Y:S02]  /*36f0*/  USHF.R.U32.HI UR6, URZ, 0x4, UR6 ;  /* 0x000000043f067899 */ /* 0x000fe40008011606 */
[----:B------:R-:W-:Y:S02]  /*3700*/  @!UP0 UPRMT UR22, URZ, 0x654, UR22 ;  /* 0x000006543f168896 */ /* 0x000fe40008000016 */
[----:B------:R-:W-:-:S04]  /*3710*/  ULOP3.LUT UR6, UR6, 0x3fff, URZ, 0xc0, !UPT ;  /* 0x00003fff06067892 */ /* 0x000fc8000f8ec03f */
[----:B------:R-:W-:Y:S01]  /*3720*/  ULOP3.LUT UR21, UR6, 0x3000000, URZ, 0xfc, !UPT ;  /* 0x0300000006157892 */ /* 0x000fe2000f8efc3f */
[----:B------:R-:W-:-:S03]  /*3730*/  WARPGROUP.ARRIVE ;  /* 0x00000000000079c5 */ /* 0x000fc60000000000 */
[----:B------:R-:W-:-:S07]  /*3740*/  UIMAD UR11, UR37, 0xc00, UR21 ;  /* 0x00000c00250b78a4 */ /* 0x000fce000f8e0215 */
[----:B------:R-:W-:Y:S02]  /*3750*/  UMOV UR6, UR11 ;  /* 0x0000000b00067c82 */ /* 0x000fe40008000000 */
[----:B------:R-:W-:Y:S01]  /*3760*/  HGMMA.64x256x16.F32 R24, R200, gdesc[UR4].tnspB, RZ, !UPT, gsb0 ;  /* 0x43e00004c8187df0 */ /* 0x000fe2000c0008ff */
        /* <DEDUP_REMOVED lines=31> */
[----:B------:R-:W-:Y:S01]  /*3960*/  @!P1 SYNCS.ARRIVE.TRANS64.RED.A1T0 RZ, [UR22], RZ ;  /* 0x000000ffffff99a7 */ /* 0x000fe20008100416 */
[----:B------:R-:W-:-:S04]  /*3970*/  UIADD3 UR22, UR50, -0x2, URZ ;  /* 0xfffffffe32167890 */ /* 0x000fc8000fffe03f */
[----:B------:R-:W-:-:S06]  /*3980*/  UISETP.GE.AND UP0, UPT, UR22, UR38, UPT ;  /* 0x000000261600728c */ /* 0x000fcc000bf06270 */
[----:B------:R-:W-:-:S13]  /*3990*/  PLOP3.LUT P2, PT, PT, PT, UP0, 0x80, 0x0 ;  /* 0x000000000000781c */ /* 0x000fda0003f4f008 */
[----:B---3--:R-:W-:Y:S05]  /*39a0*/  @!P2 BRA `(.L_x_9231) ;  /* 0x0000001c0054a947 */ /* 0x008fea0003800000 */
[----:B------:R-:W-:Y:S01]  /*39b0*/  IMAD.MOV.U32 R7, RZ, RZ, R3 ;  /* 0x000000ffff077224 */ /* 0x000fe200078e0003 */
[----:B------:R-:W-:Y:S01]  /*39c0*/  ULDC UR23, c[0x0][0x988] ;  /* 0x0002620000177ab9 */ /* 0x000fe20000000800 */
[----:B012---:R-:W-:-:S07]  /*39d0*/  IMAD.MOV.U32 R8, RZ, RZ, R0 ;  /* 0x000000ffff087224 */ /* 0x007fce00078e0000 */
.L_x_9240:
        /* <DEDUP_REMOVED lines=10> */
.L_x_9232:
[----:B------:R-:W0:Y:S01]  /*3a80*/  S2UR UR7, SR_CgaCtaId ;  /* 0x00000000000779c3 */ /* 0x000e220000008800 */
[----:B------:R-:W-:Y:S01]  /*3a90*/  UMOV UR6, 0x400 ;  /* 0x0000040000067882 */ /* 0x000fe20000000000 */
[----:B------:R-:W-:-:S05]  /*3aa0*/  IMAD.U32 R6, RZ, RZ, UR47 ;  /* 0x0000002fff067e24 */ /* 0x000fca000f8e00ff */
[----:B------:R-:W-:Y:S01]  /*3ab0*/  SHF.L.U32 R6, R6, 0x1f, RZ ;  /* 0x0000001f06067819 */ /* 0x000fe200000006ff */
[----:B0-----:R-:W-:-:S04]  /*3ac0*/  ULEA UR6, UR7, UR6, 0x18 ;  /* 0x0000000607067291 */ /* 0x001fc8000f8ec03f */
[----:B------:R-:W-:-:S09]  /*3ad0*/  ULEA UR24, UR37, UR6, 0x3 ;  /* 0x0000000625187291 */ /* 0x000fd2000f8e183f */
[----:B------:R0:W1:Y:S01]  /*3ae0*/  SYNCS.PHASECHK.TRANS64.TRYWAIT P2, [UR24+0x22830], R6 ;  /* 0x02283006ff0075a7 */ /* 0x0000620008040158 */
[----:B------:R-:W-:Y:S05]  /*3af0*/  @!P0 BRA `(.L_x_9233) ;  /* 0x0000000000048947 */ /* 0x000fea0003800000 */
[----:B------:R-:W-:Y:S01]  /*3b00*/  BPT.TRAP 0x1 ;  /* 0x000000040000795c */ /* 0x000fe20000300000 */
.L_x_9233:
[----:B-1----:R-:W-:Y:S05]  /*3b10*/  @P2 BRA `(.L_x_9234) ;  /* 0x0000000000082947 */ /* 0x002fea0003800000 */
[----:B------:R-:W1:Y:S02]  /*3b20*/  SYNCS.PHASECHK.TRANS64.TRYWAIT P2, [UR24+0x22830], R6 ;  /* 0x02283006ff0075a7 */ /* 0x000e640008040158 */
[----:B-1----:R-:W-:Y:S05]  /*3b30*/  @!P2 BRA `(.L_x_9235) ;  /* 0x000000d000f4a947 */ /* 0x002fea0003800000 */
.L_x_9234:
[----:B------:R-:W-:Y:S01]  /*3b40*/  UIMAD UR18, UR37, 0x300, UR20 ;  /* 0x00000300251278a4 */ /* 0x000fe2000f8e0214 */
[----:B------:R-:W-:Y:S01]  /*3b50*/  WARPGROUP.ARRIVE ;  /* 0x00000000000079c5 */ /* 0x000fe20000000000 */
[----:B------:R-:W-:Y:S01]  /*3b60*/  UMOV UR19, 0x40000040 ;  /* 0x4000004000137882 */ /* 0x000fe20000000000 */
[----:B------:R-:W-:Y:S01]  /*3b70*/  UMOV UR7, 0x40000040 ;  /* 0x4000004000077882 */ /* 0x000fe20000000000 */
[----:B------:R-:W-:-:S03]  /*3b80*/  UIADD3 UR6, UR18, 0x2, URZ ;  /* 0x0000000212067890 */ /* 0x000fc6000fffe03f */
[----:B------:R-:W2:Y:S01]  /*3b90*/  S2R R10, SR_TID.X ;  /* 0x00000000000a7919 */ /* 0x000ea20000002100 */
[----:B------:R-:W-:Y:S01]  /*3ba0*/  UIADD3 UR10, UR18, 0x4, URZ ;  /* 0x00000004120a7890 */ /* 0x000fe2000fffe03f */
[----:B------:R-:W-:Y:S01]  /*3bb0*/  UMOV UR11, 0x40000040 ;  /* 0x40000040000b7882 */ /* 0x000fe20000000000 */
[----:B------:R-:W-:Y:S01]  /*3bc0*/  HGMMA.64x96x16.F32 R152, gdesc[UR16], RZ, !UPT, gsb0 ;  /* 0x01600000109879f0 */ /* 0x000fe2000c0008ff */
[----:B------:R-:W-:Y:S01]  /*3bd0*/  UIADD3 UR14, UR18, 0x6, URZ ;  /* 0x00000006120e7890 */ /* 0x000fe2000fffe03f */
[----:B------:R-:W-:Y:S01]  /*3be0*/  UMOV UR15, 0x40000040 ;  /* 0x40000040000f7882 */ /* 0x000fe20000000000 */
[----:B--2---:R-:W-:-:S04]  /*3bf0*/  SHF.R.U32.HI R10, RZ, 0x7, R10 ;  /* 0x00000007ff0a7819 */ /* 0x004fc8000001160a */
[----:B------:R-:W-:Y:S01]  /*3c00*/  IADD3 R10, -R10, 0xb, RZ ;  /* 0x0000000b0a0a7810 */ /* 0x000fe20007ffe1ff */
[----:B------:R-:W-:Y:S02]  /*3c10*/  WARPGROUP.DEPBAR.LE gsb0, 0x0 ;  /* 0x00008000000079c5 */ /* 0x000fe40000010000 */
[----:B------:R-:W-:-:S06]  /*3c20*/  WARPGROUP.ARRIVE ;  /* 0x00000000000079c5 */ /* 0x000fcc0000000000 */
[----:B------:R-:W-:Y:S03]  /*3c30*/  HGMMA.64x96x16.F32 R152, gdesc[UR4], R152, gsb0 ;  /* 0x01600000049879f0 */ /* 0x000fe60008000898 */
[----:B------:R-:W-:Y:S02]  /*3c40*/  WARPGROUP.DEPBAR.LE gsb0, 0x0 ;  /* 0x00008000000079c5 */ /* 0x000fe40000010000 */
[----:B------:R-:W-:-:S06]  /*3c50*/  WARPGROUP.ARRIVE ;  /* 0x00000000000079c5 */ /* 0x000fcc0000000000 */
[----:B------:R-:W-:Y:S01]  /*3c60*/  HGMMA.64x96x16.F32 R152, gdesc[UR8], R152, gsb0 ;  /* 0x01600000089879f0 */ /* 0x000fe20008000898 */
[----:B------:R-:W-:Y:S02]  /*3c70*/  UMOV UR10, UR23 ;  /* 0x00000017000a7c82 */ /* 0x000fe40008000000 */
        /* <DEDUP_REMOVED lines=66> */
[----:B------:R-:W2:Y:S02]  /*40a0*/  MUFU.EX2 R153, R153 ;  /* 0x0000009900997308 */ /* 0x000ea40000000800 */
[----:B------:R-:W-:-:S04]  /*40b0*/  FMNMX.FTZ R3, R163, R3, !PT ;  /* 0x00000003a3037209 */ /* 0x000fc80007810000 */
[----:B------:R-:W-:Y:S02]  /*40c0*/  FMNMX.FTZ R3, R166, R3, !PT ;  /* 0x00000003a6037209 */ /* 0x000fe40007810000 */
[----:B------:R-:W3:Y:S01]  /*40d0*/  MUFU.EX2 R156, R156 ;  /* 0x0000009c009c7308 */ /* 0x000ee20000000800 */
[-C--:B-1----:R-:W-:Y:S01]  /*40e0*/  FMUL.FTZ R24, R24, R8.reuse ;  /* 0x0000000818187220 */ /* 0x082fe20000410000 */
[----:B------:R-:W-:Y:S01]  /*40f0*/  FMNMX.FTZ R3, R167, R3, !PT ;  /* 0x00000003a7037209 */ /* 0x000fe20007810000 */
[-C--:B------:R-:W-:Y:S01]  /*4100*/  FMUL.FTZ R25, R25, R8.reuse ;  /* 0x0000000819197220 */ /* 0x080fe20000410000 */
[-C--:B------:R-:W-:Y:S01]  /*4110*/  FMUL.FTZ R28, R28, R8.reuse ;  /* 0x000000081c1c7220 */ /* 0x080fe20000410000 */
[-C--:B------:R-:W-:Y:S01]  /*4120*/  FMUL.FTZ R29, R29, R8.reuse ;  /* 0x000000081d1d7220 */ /* 0x080fe20000410000 */
        /* <DEDUP_REMOVED lines=76> */
[----:B------:R-:W-:Y:S01]  /*45f0*/  FFMA.FTZ R4, R8, R4, R152 ;  /* 0x0000000408047223 */ /* 0x000fe20000010098 */
[----:B------:R-:W1:Y:S01]  /*4600*/  MUFU.EX2 R157, R157 ;  /* 0x0000009d009d7308 */ /* 0x000e620000000800 */
[----:B------:R-:W4:Y:S01]  /*4610*/  SHFL.BFLY PT, R8, R3, 0x2, 0x1f ;  /* 0x0c401f0003087f89 */ /* 0x000f2200000e0000 */
[C---:B--2---:R-:W-:Y:S01]  /*4620*/  F2FP.F16.F32.PACK_AB R200, R153.reuse, R152 ;  /* 0x0000009899c8723e */ /* 0x044fe200000000ff */
[----:B------:R-:W-:-:S04]  /*4630*/  FADD.FTZ R4, R153, R4 ;  /* 0x0000000499047221 */ /* 0x000fc80000010000 */
[----:B---3--:R-:W-:Y:S01]  /*4640*/  FADD.FTZ R4, R156, R4 ;  /* 0x000000049c047221 */ /* 0x008fe20000010000 */
[----:B------:R-:W2:Y:S08]  /*4650*/  MUFU.EX2 R152, R160 ;  /* 0x000000a000987308 */ /* 0x000eb00000000800 */
[----:B------:R-:W3:Y:S01]  /*4660*/  MUFU.EX2 R161, R161 ;  /* 0x000000a100a17308 */ /* 0x000ee20000000800 */
[C---:B-1----:R-:W-:Y:S01]  /*4670*/  FADD.FTZ R4, R157.reuse, R4 ;  /* 0x000000049d047221 */ /* 0x042fe20000010000 */
[----:B------:R-:W-:-:S06]  /*4680*/  F2FP.F16.F32.PACK_AB R202, R157, R156 ;  /* 0x0000009c9dca723e */ /* 0x000fcc00000000ff */
[----:B------:R-:W1:Y:S01]  /*4690*/  MUFU.EX2 R164, R164 ;  /* 0x000000a400a47308 */ /* 0x000e620000000800 */
[----:B----4-:R-:W-:Y:S01]  /*46a0*/  FMNMX.FTZ R3, R3, R8, !PT ;  /* 0x0000000803037209 */ /* 0x010fe20007810000 */
[----:B--2---:R-:W-:-:S04]  /*46b0*/  FADD.FTZ R4, R152, R4 ;  /* 0x0000000498047221 */ /* 0x004fc80000010000 */
[----:B------:R-:W2:Y:S02]  /*46c0*/  SHFL.BFLY PT, R8, R3, 0x1, 0x1f ;  /* 0x0c201f0003087f89 */ /* 0x000ea400000e0000 */
[----:B------:R-:W4:Y:S01]  /*46d0*/  MUFU.EX2 R165, R165 ;  /* 0x000000a500a57308 */ /* 0x000f220000000800 */
[C---:B---3--:R-:W-:Y:S01]  /*46e0*/  FADD.FTZ R4, R161.reuse, R4 ;  /* 0x00000004a1047221 */ /* 0x048fe20000010000 */
[----:B------:R-:W-:-:S06]  /*46f0*/  F2FP.F16.F32.PACK_AB R152, R161, R152 ;  /* 0x00000098a198723e */ /* 0x000fcc00000000ff */
[----:B------:R-:W3:Y:S01]  /*4700*/  MUFU.EX2 R156, R168 ;  /* 0x000000a8009c7308 */ /* 0x000ee20000000800 */
[----:B-1----:R-:W-:-:S07]  /*4710*/  FADD.FTZ R4, R164, R4 ;  /* 0x00000004a4047221 */ /* 0x002fce0000010000 */
[----:B------:R-:W1:Y:S01]  /*4720*/  MUFU.EX2 R169, R169 ;  /* 0x000000a900a97308 */ /* 0x000e620000000800 */
[----:B----4-:R-:W-:Y:S01]  /*4730*/  FADD.FTZ R4, R165, R4 ;  /* 0x00000004a5047221 */ /* 0x010fe20000010000 */
[----:B--2---:R-:W-:-:S06]  /*4740*/  FMNMX.FTZ R3, R3, R8, !PT ;  /* 0x0000000803037209 */ /* 0x004fcc0007810000 */
[----:B------:R-:W2:Y:S01]  /*4750*/  MUFU.EX2 R172, R172 ;  /* 0x000000ac00ac7308 */ /* 0x000ea20000000800 */
[----:B---3--:R-:W-:Y:S01]  /*4760*/  FADD.FTZ R4, R156, R4 ;  /* 0x000000049c047221 */ /* 0x008fe20000010000 */
        /* <DEDUP_REMOVED lines=19> */
[----:B------:R-:W-:Y:S01]  /*48a0*/  FFMA.FTZ R182, R182, UR10, -R8 ;  /* 0x0000000ab6b67c23 */ /* 0x000fe20008010808 */
[----:B-1----:R-:W-:Y:S01]  /*48b0*/  FADD.FTZ R4, R169, R4 ;  /* 0x00000004a9047221 */ /* 0x002fe20000010000 */
[--C-:B------:R-:W-:Y:S01]  /*48c0*/  FFMA.FTZ R183, R183, UR10, -R8.reuse ;  /* 0x0000000ab7b77c23 */ /* 0x100fe20008010808 */
[----:B------:R-:W-:Y:S01]  /*48d0*/  FFMA.FTZ R186, R186, UR10, -R8 ;  /* 0x0000000ababa7c23 */ /* 0x000fe20008010808 */
[----:B------:R1:W-:Y:S01]  /*48e0*/  MUFU.EX2 R157, R9 ;  /* 0x00000009009d7308 */ /* 0x0003e20000000800 */
[----:B--2---:R-:W-:Y:S01]  /*48f0*/  FADD.FTZ R4, R172, R4 ;  /* 0x00000004ac047221 */ /* 0x004fe20000010000 */
[--C-:B------:R-:W-:Y:S01]  /*4900*/  FFMA.FTZ R187, R187, UR10, -R8.reuse ;  /* 0x0000000abbbb7c23 */ /* 0x100fe20008010808 */
[----:B---3--:R-:W-:Y:S01]  /*4910*/  F2FP.F16.F32.PACK_AB R154, R165, R164 ;  /* 0x000000a4a59a723e */ /* 0x008fe200000000ff */
[--C-:B------:R-:W-:Y:S01]  /*4920*/  FFMA.FTZ R190, R190, UR10, -R8.reuse ;  /* 0x0000000abebe7c23 */ /* 0x100fe20008010808 */
[--C-:B------:R-:W-:Y:S01]  /*4930*/  FFMA.FTZ R191, R191, UR10, -R8.reuse ;  /* 0x0000000abfbf7c23 */ /* 0x100fe20008010808 */
[--C-:B------:R-:W-:Y:S01]  /*4940*/  FFMA.FTZ R194, R194, UR10, -R8.reuse ;  /* 0x0000000ac2c27c23 */ /* 0x100fe20008010808 */
[--C-:B------:R-:W-:Y:S01]  /*4950*/  FFMA.FTZ R195, R195, UR10, -R8.reuse ;  /* 0x0000000ac3c37c23 */ /* 0x100fe20008010808 */
[----:B------:R-:W2:Y:S01]  /*4960*/  MUFU.EX2 R155, R155 ;  /* 0x0000009b009b7308 */ /* 0x000ea20000000800 */
[----:B-1----:R-:W-:Y:S01]  /*4970*/  IMAD.U32 R9, RZ, RZ, UR24 ;  /* 0x00000018ff097e24 */ /* 0x002fe2000f8e00ff */
[----:B------:R-:W-:Y:S01]  /*4980*/  F2FP.F16.F32.PACK_AB R156, R169, R156 ;  /* 0x0000009ca99c723e */ /* 0x000fe200000000ff */
[--C-:B------:R-:W-:Y:S01]  /*4990*/  FFMA.FTZ R198, R198, UR10, -R8.reuse ;  /* 0x0000000ac6c67c23 */ /* 0x100fe20008010808 */
[----:B------:R-:W-:Y:S01]  /*49a0*/  FFMA.FTZ R8, R199, UR10, -R8 ;  /* 0x0000000ac7087c23 */ /* 0x000fe20008010808 */
[----:B------:R-:W-:-:S02]  /*49b0*/  @!P1 VIADD R12, R9, 0x22840 ;  /* 0x00022840090c9836 */ /* 0x000fc40000000000 */
[-C--:B----4-:R-:W-:Y:S01]  /*49c0*/  FMUL.FTZ R26, R26, R7.reuse ;  /* 0x000000071a1a7220 */ /* 0x090fe20000410000 */
[-C--:B------:R-:W-:Y:S01]  /*49d0*/  FMUL.FTZ R27, R27, R7.reuse ;  /* 0x000000071b1b7220 */ /* 0x080fe20000410000 */
[----:B------:R-:W1:Y:S01]  /*49e0*/  MUFU.EX2 R203, R158 ;  /* 0x0000009e00cb7308 */ /* 0x000e620000000800 */
[-C--:B------:R-:W-:Y:S01]  /*49f0*/  FMUL.FTZ R30, R30, R7.reuse ;  /* 0x000000071e1e7220 */ /* 0x080fe20000410000 */
[----:B------:R-:W-:Y:S01]  /*4a00*/  @!P1 PRMT R12, RZ, 0x654, R12 ;  /* 0x00000654ff0c9816 */ /* 0x000fe2000000000c */
[----:B------:R3:W-:Y:S06]  /*4a10*/  BAR.ARV R10, 0x100 ;  /* 0x0004000a0000751d */ /* 0x0007ec0000002000 */
[----:B------:R-:W4:Y:S01]  /*4a20*/  MUFU.EX2 R159, R159 ;  /* 0x0000009f009f7308 */ /* 0x000f220000000800 */
[----:B------:R5:W-:Y:S01]  /*4a30*/  @!P1 SYNCS.ARRIVE.TRANS64.RED.A1T0 RZ, [R12+URZ], RZ ;  /* 0x000000ff0cff99a7 */ /* 0x000be2000810043f */
[-C--:B------:R-:W-:Y:S01]  /*4a40*/  FMUL.FTZ R31, R31, R7.reuse ;  /* 0x000000071f1f7220 */ /* 0x080fe20000410000 */
[-C--:B------:R-:W-:Y:S01]  /*4a50*/  FMUL.FTZ R34, R34, R7.reuse ;  /* 0x0000000722227220 */ /* 0x080fe20000410000 */
[-C--:B------:R-:W-:Y:S01]  /*4a60*/  FMUL.FTZ R35, R35, R7.reuse ;  /* 0x0000000723237220 */ /* 0x080fe20000410000 */
[-C--:B------:R-:W-:Y:S01]  /*4a70*/  FMUL.FTZ R38, R38, R7.reuse ;  /* 0x0000000726267220 */ /* 0x080fe20000410000 */
[-C--:B------:R-:W-:Y:S01]  /*4a80*/  FMUL.FTZ R39, R39, R7.reuse ;  /* 0x0000000727277220 */ /* 0x080fe20000410000 */
[----:B------:R-:W-:Y:S01]  /*4a90*/  FMUL.FTZ R42, R42, R7 ;  /* 0x000000072a2a7220 */ /* 0x000fe20000410000 */
[----:B------:R-:W0:Y:S01]  /*4aa0*/  MUFU.EX2 R153, R162 ;  /* 0x000000a200997308 */ /* 0x000e220000000800 */
[----:B-----5:R-:W-:Y:S01]  /*4ab0*/  FFMA.FTZ R12, R7, R5, R201 ;  /* 0x00000005070c7223 */ /* 0x020fe200000100c9 */
[-C--:B------:R-:W-:Y:S01]  /*4ac0*/  FMUL.FTZ R43, R43, R7.reuse ;  /* 0x000000072b2b7220 */ /* 0x080fe20000410000 */
[-C--:B------:R-:W-:Y:S01]  /*4ad0*/  FMUL.FTZ R46, R46, R7.reuse ;  /* 0x000000072e2e7220 */ /* 0x080fe20000410000 */
[-C--:B------:R-:W-:Y:S01]  /*4ae0*/  FMUL.FTZ R47, R47, R7.reuse ;  /* 0x000000072f2f7220 */ /* 0x080fe20000410000 */
[----:B--2---:R-:W-:Y:S01]  /*4af0*/  FADD.FTZ R12, R155, R12 ;  /* 0x0000000c9b0c7221 */ /* 0x004fe20000010000 */
[-C--:B------:R-:W-:Y:S01]  /*4b00*/  FMUL.FTZ R50, R50, R7.reuse ;  /* 0x0000000732327220 */ /* 0x080fe20000410000 */
[-C--:B------:R-:W-:Y:S01]  /*4b10*/  FMUL.FTZ R51, R51, R7.reuse ;  /* 0x0000000733337220 */ /* 0x080fe20000410000 */
[----:B------:R-:W2:Y:S01]  /*4b20*/  MUFU.EX2 R163, R163 ;  /* 0x000000a300a37308 */ /* 0x000ea20000000800 */
[----:B-1----:R-:W-:Y:S01]  /*4b30*/  FADD.FTZ R12, R203, R12 ;  /* 0x0000000ccb0c7221 */ /* 0x002fe20000010000 */
[-C--:B------:R-:W-:Y:S01]  /*4b40*/  FMUL.FTZ R54, R54, R7.reuse ;  /* 0x0000000736367220 */ /* 0x080fe20000410000 */
[-C--:B------:R-:W-:Y:S01]  /*4b50*/  FMUL.FTZ R55, R55, R7.reuse ;  /* 0x0000000737377220 */ /* 0x080fe20000410000 */
[-C--:B------:R-:W-:Y:S01]  /*4b60*/  FMUL.FTZ R58, R58, R7.reuse ;  /* 0x000000073a3a7220 */ /* 0x080fe20000410000 */
[----:B----4-:R-:W-:Y:S01]  /*4b70*/  FADD.FTZ R12, R159, R12 ;  /* 0x0000000c9f0c7221 */ /* 0x010fe20000010000 */
        /* <DEDUP_REMOVED lines=31> */
[----:B------:R-:W-:Y:S01]  /*4d70*/  FADD.FTZ R12, R157, R12 ;  /* 0x0000000c9d0c7221 */ /* 0x000fe20000010000 */
        /* <DEDUP_REMOVED lines=31> */
[----:B------:R-:W-:Y:S01]  /*4f70*/  FMUL.FTZ R151, R151, R7 ;  /* 0x0000000797977220 */ /* 0x000fe20000410000 */
[----:B------:R-:W-:-:S02]  /*4f80*/  F2FP.F16.F32.PACK_AB R201, R155, R201 ;  /* 0x000000c99bc9723e */ /* 0x000fc400000000ff */
[----:B------:R-:W2:Y:S01]  /*4f90*/  MUFU.EX2 R177, R177 ;  /* 0x000000b100b17308 */ /* 0x000ea20000000800 */
[----:B-1----:R-:W-:Y:S01]  /*4fa0*/  FADD.FTZ R4, R160, R4 ;  /* 0x00000004a0047221 */ /* 0x002fe20000010000 */
[----:B------:R-:W-:Y:S02]  /*4fb0*/  F2FP.F16.F32.PACK_AB R203, R159, R203 ;  /* 0x000000cb9fcb723e */ /* 0x000fe400000000ff */
[----:B------:R-:W-:Y:S02]  /*4fc0*/  F2FP.F16.F32.PACK_AB R153, R163, R153 ;  /* 0x00000099a399723e */ /* 0x000fe400000000ff */
[----:B------:R-:W-:Y:S02]  /*4fd0*/  F2FP.F16.F32.PACK_AB R155, R167, R11 ;  /* 0x0000000ba79b723e */ /* 0x000fe400000000ff */
[----:B------:R-:W1:Y:S01]  /*4fe0*/  MUFU.EX2 R179, R179 ;  /* 0x000000b300b37308 */ /* 0x000e620000000800 */
[----:B0-----:R-:W-:Y:S01]  /*4ff0*/  FADD.FTZ R12, R161, R12 ;  /* 0x0000000ca10c7221 */ /* 0x001fe20000010000 */
[----:B------:R-:W-:-:S02]  /*5000*/  F2FP.F16.F32.PACK_AB R157, R171, R157 ;  /* 0x0000009dab9d723e */ /* 0x000fc400000000ff */
[----:B------:R-:W-:Y:S02]  /*5010*/  F2FP.F16.F32.PACK_AB R158, R173, R172 ;  /* 0x000000acad9e723e */ /* 0x000fe400000000ff */
[----:B------:R-:W-:Y:S02]  /*5020*/  F2FP.F16.F32.PACK_AB R159, R175, R174 ;  /* 0x000000aeaf9f723e */ /* 0x000fe400000000ff */
[----:B------:R-:W0:Y:S01]  /*5030*/  MUFU.EX2 R180, R180 ;  /* 0x000000b400b47308 */ /* 0x000e220000000800 */
[C---:B--2---:R-:W-:Y:S01]  /*5040*/  FADD.FTZ R4, R177.reuse, R4 ;  /* 0x00000004b1047221 */ /* 0x044fe20000010000 */
[----:B------:R-:W-:-:S06]  /*5050*/  F2FP.F16.F32.PACK_AB R160, R177, R160 ;  /* 0x000000a0b1a0723e */ /* 0x000fcc00000000ff */
        /* <DEDUP_REMOVED lines=13> */
[----:B------:R-:W0:Y:S01]  /*5130*/  MUFU.EX2 R185, R185 ;  /* 0x000000b900b97308 */ /* 0x000e220000000800 */
[----:B--2---:R-:W-:-:S07]  /*5140*/  FADD.FTZ R4, R184, R4 ;  /* 0x00000004b8047221 */ /* 0x004fce0000010000 */
[----:B------:R-:W2:Y:S01]  /*5150*/  MUFU.EX2 R187, R187 ;  /* 0x000000bb00bb7308 */ /* 0x000ea20000000800 */
[----:B-1----:R-:W-:-:S07]  /*5160*/  FADD.FTZ R12, R165, R12 ;  /* 0x0000000ca50c7221 */ /* 0x002fce0000010000 */
[----:B------:R-:W1:Y:S01]  /*5170*/  MUFU.EX2 R188, R188 ;  /* 0x000000bc00bc7308 */ /* 0x000e620000000800 */
[C---:B0-----:R-:W-:Y:S01]  /*5180*/  FADD.FTZ R4, R185.reuse, R4 ;  /* 0x00000004b9047221 */ /* 0x041fe20000010000 */
[----:B------:R-:W-:-:S06]  /*5190*/  F2FP.F16.F32.PACK_AB R164, R185, R184 ;  /* 0x000000b8b9a4723e */ /* 0x000fcc00000000ff */
[----:B------:R-:W0:Y:S01]  /*51a0*/  MUFU.EX2 R190, R190 ;  /* 0x000000be00be7308 */ /* 0x000e220000000800 */
[C---:B--2---:R-:W-:Y:S01]  /*51b0*/  FADD.FTZ R5, R187.reuse, R12 ;  /* 0x0000000cbb057221 */ /* 0x044fe20000010000 */
[----:B------:R-:W-:-:S06]  /*51c0*/  F2FP.F16.F32.PACK_AB R165, R187, R165 ;  /* 0x000000a5bba5723e */ /* 0x000fcc00000000ff */
[----:B------:R-:W2:Y:S01]  /*51d0*/  MUFU.EX2 R189, R189 ;  /* 0x000000bd00bd7308 */ /* 0x000ea20000000800 */
[----:B-1----:R-:W-:-:S07]  /*51e0*/  FADD.FTZ R4, R188, R4 ;  /* 0x00000004bc047221 */ /* 0x002fce0000010000 */
[----:B------:R-:W1:Y:S01]  /*51f0*/  MUFU.EX2 R191, R191 ;  /* 0x000000bf00bf7308 */ /* 0x000e620000000800 */
[----:B0-----:R-:W-:-:S07]  /*5200*/  FADD.FTZ R12, R190, R5 ;  /* 0x00000005be0c7221 */ /* 0x001fce0000010000 */
        /* <DEDUP_REMOVED lines=19> */
[----:B-1----:R-:W-:Y:S01]  /*5340*/  FADD.FTZ R12, R198, R5 ;  /* 0x00000005c60c7221 */ /* 0x002fe20000010000 */
[C---:B0-----:R-:W-:Y:S01]  /*5350*/  FADD.FTZ R4, R170.reuse, R13 ;  /* 0x0000000daa047221 */ /* 0x041fe20000010000 */
[----:B------:R-:W-:Y:S02]  /*5360*/  F2FP.F16.F32.PACK_AB R170, R170, R196 ;  /* 0x000000c4aaaa723e */ /* 0x000fe400000000ff */
[C---:B--2---:R-:W-:Y:S01]  /*5370*/  FADD.FTZ R5, R7.reuse, R12 ;  /* 0x0000000c07057221 */ /* 0x044fe20000010000 */
[----:B------:R-:W-:Y:S01]  /*5380*/  F2FP.F16.F32.PACK_AB R171, R7, R198 ;  /* 0x000000c607ab723e */ /* 0x000fe200000000ff */
[----:B---3--:R-:W-:Y:S06]  /*5390*/  @!P0 BRA `(.L_x_9236) ;  /* 0x0000000000048947 */ /* 0x008fec0003800000 */
[----:B------:R-:W-:Y:S01]  /*53a0*/  BPT.TRAP 0x1 ;  /* 0x000000040000795c */ /* 0x000fe20000300000 */
.L_x_9236:
[----:B------:R0:W1:Y:S01]  /*53b0*/  SYNCS.PHASECHK.TRANS64.TRYWAIT P2, [UR24+0x22850], R6 ;  /* 0x02285006ff0075a7 */ /* 0x0000620008040158 */
[----:B------:R-:W-:Y:S05]  /*53c0*/  @!P0 BRA `(.L_x_9237) ;  /* 0x0000000000048947 */ /* 0x000fea0003800000 */
[----:B------:R-:W-:Y:S01]  /*53d0*/  BPT.TRAP 0x1 ;  /* 0x000000040000795c */ /* 0x000fe20000300000 */
.L_x_9237:
[----:B-1----:R-:W-:Y:S05]  /*53e0*/  @P2 BRA `(.L_x_9238) ;  /* 0x0000000000082947 */ /* 0x002fea0003800000 */
[----:B------:R-:W1:Y:S02]  /*53f0*/  SYNCS.PHASECHK.TRANS64.TRYWAIT P2, [UR24+0x22850], R6 ;  /* 0x02285006ff0075a7 */ /* 0x000e640008040158 */
[----:B-1----:R-:W-:Y:S05]  /*5400*/  @!P2 BRA `(.L_x_9239) ;  /* 0x000000b800d8a947 */ /* 0x002fea0003800000 */
.L_x_9238:
[----:B------:R-:W2:Y:S01]  /*5410*/  S2R R7, SR_TID.X ;  /* 0x0000000000077919 */ /* 0x000ea20000002100 */
[----:B------:R-:W-:Y:S01]  /*5420*/  UIMAD UR11, UR37, 0xc00, UR21 ;  /* 0x00000c00250b78a4 */ /* 0x000fe2000f8e0215 */
[----:B------:R-:W-:Y:S01]  /*5430*/  PLOP3.LUT P2, PT, PT, PT, UP0, 0x80, 0x0 ;  /* 0x000000000000781c */ /* 0x000fe20003f4f008 */
[----:B------:R-:W-:Y:S01]  /*5440*/  UMOV UR7, 0x40000040 ;  /* 0x4000004000077882 */ /* 0x000fe20000000000 */
[----:B-1----:R-:W-:Y:S02]  /*5450*/  @!P1 VIADD R9, R9, 0x22860 ;  /* 0x0002286009099836 */ /* 0x002fe40000000000 */
[----:B------:R-:W-:Y:S02]  /*5460*/  IMAD.MOV.U32 R8, RZ, RZ, R0 ;  /* 0x000000ffff087224 */ /* 0x000fe400078e0000 */
[----:B------:R-:W-:Y:S01]  /*5470*/  UMOV UR6, UR11 ;  /* 0x0000000b00067c82 */ /* 0x000fe20008000000 */
[----:B------:R-:W-:Y:S02]  /*5480*/  @!P1 PRMT R9, RZ, 0x654, R9 ;  /* 0x00000654ff099816 */ /* 0x000fe40000000009 */
[----:B--2---:R-:W-:-:S05]  /*5490*/  SHF.R.U32.HI R7, RZ, 0x7, R7 ;  /* 0x00000007ff077819 */ /* 0x004fca0000011607 */
[----:B0-----:R-:W-:Y:S02]  /*54a0*/  VIADD R6, R7, 0x8 ;  /* 0x0000000807067836 */ /* 0x001fe40000000000 */
[----:B------:R-:W-:-:S03]  /*54b0*/  IMAD.MOV.U32 R7, RZ, RZ, R3 ;  /* 0x000000ffff077224 */ /* 0x000fc600078e0003 */
[----:B------:R3:W-:Y:S06]  /*54c0*/  BAR.SYNC.DEFER_BLOCKING R6, 0x100 ;  /* 0x000400060000751d */ /* 0x0007ec0000010000 */
[----:B------:R-:W-:-:S06]  /*54d0*/  WARPGROUP.ARRIVE ;  /* 0x00000000000079c5 */ /* 0x000fcc0000000000 */
        /* <DEDUP_REMOVED lines=32> */
[----:B------:R3:W-:Y:S01]  /*56e0*/  @!P1 SYNCS.ARRIVE.TRANS64.RED.A1T0 RZ, [R9+URZ], RZ ;  /* 0x000000ff09ff99a7 */ /* 0x0007e2000810043f */
[----:B------:R-:W-:Y:S05]  /*56f0*/  @P2 BRA `(.L_x_9240) ;  /* 0xffffffe000b82947 */ /* 0x000fea000383ffff */
.L_x_9231:
[----:B------:R-:W4:Y:S01]  /*5700*/  SHFL.BFLY PT, R7, R4, 0x2, 0x1f ;  /* 0x0c401f0004077f89 */ /* 0x000f2200000e0000 */
[----:B------:R-:W-:Y:S01]  /*5710*/  UIADD3 UR37, UR37, 0x1, URZ ;  /* 0x0000000125257890 */ /* 0x000fe2000fffe03f */
[----:B------:R5:W-:Y:S06]  /*5720*/  BAR.ARV R10, 0x100 ;  /* 0x0004000a0000751d */ /* 0x000bec0000002000 */
[----:B------:R-:W-:Y:S02]  /*5730*/  UISETP.NE.AND UP0, UPT, UR37, 0x2, UPT ;  /* 0x000000022500788c */ /* 0x000fe4000bf05270 */
[----:B------:R-:W-:Y:S06]  /*5740*/  BAR.ARV 0x8, 0x180 ;  /* 0x0206000000007b1d */ /* 0x000fec0000002000 */
[----:B------:R-:W-:Y:S01]  /*5750*/  USEL UR4, URZ, 0x1, UP0 ;  /* 0x000000013f047887 */ /* 0x000fe20008000000 */
[----:B------:R-:W-:Y:S01]  /*5760*/  PLOP3.LUT P0, PT, PT, PT, PT, 0x8, 0x0 ;  /* 0x000000000000781c */ /* 0x000fe20003f0e170 */
[----:B012---:R-:W0:Y:S01]  /*5770*/  SHFL.BFLY PT, R8, R5, 0x2, 0x1f ;  /* 0x0c401f0005087f89 */ /* 0x007e2200000e0000 */
[----:B------:R-:W-:-:S02]  /*5780*/  UIADD3 UR48, UR48, 0x1, URZ ;  /* 0x0000000130307890 */ /* 0x000fc4000fffe03f */
[----:B------:R-:W-:Y:S01]  /*5790*/  USEL UR37, UR37, URZ, UP0 ;  /* 0x0000003f25257287 */ /* 0x000fe20008000000 */
[----:B----4-:R-:W-:Y:S01]  /*57a0*/  FADD.FTZ R7, R7, R4 ;  /* 0x0000000407077221 */ /* 0x010fe20000010000 */
[----:B------:R-:W-:Y:S01]  /*57b0*/  IMAD.MOV.U32 R4, RZ, RZ, RZ ;  /* 0x000000ffff047224 */ /* 0x000fe200078e00ff */
[----:B------:R-:W-:-:S03]  /*57c0*/  ULOP3.LUT UR47, UR47, UR4, URZ, 0x3c, !UPT ;  /* 0x000000042f2f7292 */ /* 0x000fc6000f8e3c3f */
[----:B---3--:R-:W1:Y:S01]  /*57d0*/  SHFL.BFLY PT, R6, R7, 0x1, 0x1f ;  /* 0x0c201f0007067f89 */ /* 0x008e6200000e0000 */
[----:B0-----:R-:W-:-:S05]  /*57e0*/  FADD.FTZ R8, R8, R5 ;  /* 0x0000000508087221 */ /* 0x001fca0000010000 */
[----:B------:R-:W0:Y:S01]  /*57f0*/  SHFL.BFLY PT, R9, R8, 0x1, 0x1f ;  /* 0x0c201f0008097f89 */ /* 0x000e2200000e0000 */
[----:B-1----:R-:W-:Y:S01]  /*5800*/  FADD.FTZ R11, R7, R6 ;  /* 0x00000006070b7221 */ /* 0x002fe20000010000 */
[----:B------:R-:W-:Y:S02]  /*5810*/  IMAD.MOV.U32 R6, RZ, RZ, RZ ;  /* 0x000000ffff067224 */ /* 0x000fe400078e00ff */
[----:B------:R-:W-:Y:S02]  /*5820*/  IMAD.U32 R7, RZ, RZ, UR10 ;  /* 0x0000000aff077e24 */ /* 0x000fe4000f8e00ff */
[----:B------:R-:W-:-:S13]  /*5830*/  FSETP.NE.FTZ.AND P1, PT, R11, RZ, PT ;  /* 0x000000ff0b00720b */ /* 0x000fda0003f35000 */
[----:B------:R-:W1:Y:S01]  /*5840*/  @P1 MUFU.RCP R6, R11 ;  /* 0x0000000b00061308 */ /* 0x000e620000001000 */
[----:B------:R-:W-:Y:S01]  /*5850*/  @P1 FMUL.FTZ R7, R7, 0.69314718246459960938 ;  /* 0x3f31721807071820 */ /* 0x000fe20000410000 */
[----:B0-----:R-:W-:Y:S01]  /*5860*/  FADD.FTZ R5, R8, R9 ;  /* 0x0000000908057221 */ /* 0x001fe20000010000 */
[----:B------:R-:W-:-:S04]  /*5870*/  IMAD.U32 R8, RZ, RZ, UR10 ;  /* 0x0000000aff087e24 */ /* 0x000fc8000f8e00ff */
[----:B------:R-:W-:Y:S01]  /*5880*/  FSETP.NE.FTZ.AND P2, PT, R5, RZ, PT ;  /* 0x000000ff0500720b */ /* 0x000fe20003f55000 */
[----:B------:R-:W0:Y:S01]  /*5890*/  @P1 MUFU.LG2 R9, R11 ;  /* 0x0000000b00091308 */ /* 0x000e220000000c00 */
[-C--:B-1----:R-:W-:Y:S01]  /*58a0*/  FMUL.FTZ R24, R24, R6.reuse ;  /* 0x0000000618187220 */ /* 0x082fe20000410000 */
[-C--:B------:R-:W-:Y:S01]  /*58b0*/  FMUL.FTZ R25, R25, R6.reuse ;  /* 0x0000000619197220 */ /* 0x080fe20000410000 */
[----:B------:R-:W-:-:S09]  /*58c0*/  FMUL.FTZ R28, R28, R6 ;  /* 0x000000061c1c7220 */ /* 0x000fd20000410000 */
[----:B-----5:R-:W1:Y:S01]  /*58d0*/  @P2 MUFU.LG2 R10, R5 ;  /* 0x00000005000a2308 */ /* 0x020e620000000c00 */
[----:B------:R-:W-:Y:S01]  /*58e0*/  @P2 FMUL.FTZ R8, R8, 0.69314718246459960938 ;  /* 0x3f31721808082820 */ /* 0x000fe20000410000 */
[-C--:B------:R-:W-:Y:S01]  /*58f0*/  FMUL.FTZ R29, R29, R6.reuse ;  /* 0x000000061d1d7220 */ /* 0x080fe20000410000 */
[-C--:B------:R-:W-:Y:S01]  /*5900*/  FMUL.FTZ R32, R32, R6.reuse ;  /* 0x0000000620207220 */ /* 0x080fe20000410000 */
[-C--:B------:R-:W-:Y:S01]  /*5910*/  FMUL.FTZ R33, R33, R6.reuse ;  /* 0x0000000621217220 */ /* 0x080fe20000410000 */
[----:B0-----:R-:W-:Y:S01]  /*5920*/  @P1 FMUL.FTZ R9, R9, 0.69314718246459960938 ;  /* 0x3f31721809091820 */ /* 0x001fe20000410000 */
[-C--:B------:R-:W-:Y:S01]  /*5930*/  FMUL.FTZ R36, R36, R6.reuse ;  /* 0x0000000624247220 */ /* 0x080fe20000410000 */
[-C--:B------:R-:W-:Y:S01]  /*5940*/  FMUL.FTZ R37, R37, R6.reuse ;  /* 0x0000000625257220 */ /* 0x080fe20000410000 */
[----:B------:R0:W2:Y:S01]  /*5950*/  @P2 MUFU.RCP R4, R5 ;  /* 0x0000000500042308 */ /* 0x0000a20000001000 */
        /* <DEDUP_REMOVED lines=58> */
[-C--:B--2---:R-:W-:Y:S01]  /*5d00*/  FMUL.FTZ R26, R26, R4.reuse ;  /* 0x000000041a1a7220 */ /* 0x084fe20000410000 */
[----:B------:R-:W-:Y:S02]  /*5d10*/  IMAD.MOV.U32 R6, RZ, RZ, -0x800000 ;  /* 0xff800000ff067424 */ /* 0x000fe400078e00ff */
        /* <DEDUP_REMOVED lines=65> */
.L_x_9220:
        /* <DEDUP_REMOVED lines=13> */
[----:B------:R-:W-:Y:S01]  /*6200*/  IMAD.MOV.U32 R20, RZ, RZ, 0x2 ;  /* 0x00000002ff147424 */ /* 0x000fe200078e00ff */
[----:B------:R-:W-:Y:S01]  /*6210*/  F2FP.F16.F32.PACK_AB R10, R29, R28 ;  /* 0x0000001c1d0a723e */ /* 0x000fe200000000ff */
[----:B------:R-:W-:Y:S01]  /*6220*/  ULDC.64 UR14, c[0x0][0xc00] ;  /* 0x00030000000e7ab9 */ /* 0x000fe20000000a00 */
[----:B------:R-:W-:Y:S01]  /*6230*/  F2FP.F16.F32.PACK_AB R11, R31, R30 ;  /* 0x0000001e1f0b723e */ /* 0x000fe200000000ff */
[----:B------:R-:W-:Y:S01]  /*6240*/  USHF.L.U64.HI UR16, UR46, 0x2, UR45 ;  /* 0x000000022e107899 */ /* 0x000fe2000801022d */
[----:B------:R-:W3:Y:S01]  /*6250*/  LDL R179, [R1+0x44] ;  /* 0x0000440001b37983 */ /* 0x000ee20000100800 */
[----:B------:R-:W-:Y:S01]  /*6260*/  ULDC UR20, c[0x0][0xbe8] ;  /* 0x0002fa0000147ab9 */ /* 0x000fe20000000800 */
[----:B------:R-:W-:Y:S01]  /*6270*/  UMOV UR10, UR8 ;  /* 0x00000008000a7c82 */ /* 0x000fe20008000000 */
[----:B0-----:R-:W-:Y:S01]  /*6280*/  UMOV UR11, UR4 ;  /* 0x00000004000b7c82 */ /* 0x001fe20008000000 */
[----:B------:R-:W-:-:S04]  /*6290*/  USHF.L.U32 UR4, UR46, 0x2, URZ ;  /* 0x000000022e047899 */ /* 0x000fc8000800063f */
[----:B------:R-:W-:-:S04]  /*62a0*/  UIADD3 UR9, UP0, UR4, UR14, URZ ;  /* 0x0000000e04097290 */ /* 0x000fc8000ff1e03f */
[----:B------:R-:W-:Y:S01]  /*62b0*/  UIADD3.X UR12, UR16, UR15, URZ, UP0, !UPT ;  /* 0x0000000f100c7290 */ /* 0x000fe200087fe43f */
[----:B------:R-:W-:Y:S01]  /*62c0*/  BAR.SYNC.DEFER_BLOCKING 0x1, 0x100 ;  /* 0x0044000000007b1d */ /* 0x000fe20000010000 */
[----:B--2---:R-:W-:-:S03]  /*62d0*/  IMAD.WIDE R20, R0, R20, UR10 ;  /* 0x0000000a00147e25 */ /* 0x004fc6000f8e0214 */
[C---:B------:R-:W-:Y:S02]  /*62e0*/  IADD3 R13, P1, R20.reuse, 0x20, RZ ;  /* 0x00000020140d7810 */ /* 0x040fe40007f3e0ff */
[C---:B------:R-:W-:Y:S02]  /*62f0*/  IADD3 R15, P0, R20.reuse, 0x40, RZ ;  /* 0x00000040140f7810 */ /* 0x040fe40007f1e0ff */
[----:B------:R-:W-:Y:S02]  /*6300*/  IADD3 R157, P6, R20, 0x4020, RZ ;  /* 0x00004020149d7810 */ /* 0x000fe40007fde0ff */
[----:B------:R-:W-:Y:S02]  /*6310*/  LOP3.LUT R12, R13, 0x380, RZ, 0xc0, !PT ;  /* 0x000003800d0c7812 */ /* 0x000fe400078ec0ff */
[----:B------:R-:W-:Y:S02]  /*6320*/  LOP3.LUT R14, R15, 0x380, RZ, 0xc0, !PT ;  /* 0x000003800f0e7812 */ /* 0x000fe400078ec0ff */
[----:B------:R-:W-:-:S02]  /*6330*/  LOP3.LUT R156, R157, 0x380, RZ, 0xc0, !PT ;  /* 0x000003809d9c7812 */ /* 0x000fc400078ec0ff */
[----:B------:R-:W-:Y:S02]  /*6340*/  LOP3.LUT R9, R20, 0x380, RZ, 0xc0, !PT ;  /* 0x0000038014097812 */ /* 0x000fe400078ec0ff */
[----:B------:R-:W-:Y:S02]  /*6350*/  SHF.R.U64 R12, R12, 0x3, RZ ;  /* 0x000000030c0c7819 */ /* 0x000fe400000012ff */
[----:B------:R-:W-:Y:S02]  /*6360*/  SHF.R.U64 R14, R14, 0x3, RZ ;  /* 0x000000030e0e7819 */ /* 0x000fe400000012ff */
[----:B------:R-:W-:Y:S02]  /*6370*/  SHF.R.U64 R156, R156, 0x3, RZ ;  /* 0x000000039c9c7819 */ /* 0x000fe400000012ff */
[----:B------:R-:W-:Y:S02]  /*6380*/  IADD3 R159, P5, R20, 0x4040, RZ ;  /* 0x00004040149f7810 */ /* 0x000fe40007fbe0ff */
[----:B------:R-:W-:-:S02]  /*6390*/  SHF.R.U64 R9, R9, 0x3, RZ ;  /* 0x0000000309097819 */ /* 0x000fc400000012ff */
[----:B------:R-:W-:Y:S01]  /*63a0*/  LOP3.LUT R12, R12, R13, RZ, 0x3c, !PT ;  /* 0x0000000d0c0c7212 */ /* 0x000fe200078e3cff */
[--C-:B------:R-:W-:Y:S01]  /*63b0*/  IMAD.X R13, RZ, RZ, R21.reuse, P1 ;  /* 0x000000ffff0d7224 */ /* 0x100fe200008e0615 */
[----:B------:R-:W-:Y:S01]  /*63c0*/  LOP3.LUT R14, R14, R15, RZ, 0x3c, !PT ;  /* 0x0000000f0e0e7212 */ /* 0x000fe200078e3cff */
[--C-:B------:R-:W-:Y:S01]  /*63d0*/  IMAD.X R15, RZ, RZ, R21.reuse, P0 ;  /* 0x000000ffff0f7224 */ /* 0x100fe200000e0615 */
[----:B------:R-:W-:Y:S02]  /*63e0*/  IADD3 R163, P2, R20, 0x4060, RZ ;  /* 0x0000406014a37810 */ /* 0x000fe40007f5e0ff */
[----:B------:R-:W-:Y:S01]  /*63f0*/  LOP3.LUT R156, R156, R157, RZ, 0x3c, !PT ;  /* 0x0000009d9c9c7212 */ /* 0x000fe200078e3cff */
[----:B------:R-:W-:Y:S01]  /*6400*/  IMAD.X R157, RZ, RZ, R21, P6 ;  /* 0x000000ffff9d7224 */ /* 0x000fe200030e0615 */
[----:B------:R-:W-:Y:S02]  /*6410*/  IADD3 R165, P1, R20, 0x8000, RZ ;  /* 0x0000800014a57810 */ /* 0x000fe40007f3e0ff */
[----:B------:R-:W-:-:S02]  /*6420*/  LOP3.LUT R158, R159, 0x380, RZ, 0xc0, !PT ;  /* 0x000003809f9e7812 */ /* 0x000fc400078ec0ff */
[C---:B------:R-:W-:Y:S02]  /*6430*/  IADD3 R167, P0, R20.reuse, 0x8020, RZ ;  /* 0x0000802014a77810 */ /* 0x040fe40007f1e0ff */
[----:B------:R-:W-:Y:S01]  /*6440*/  LOP3.LUT R8, R9, R20, RZ, 0x3c, !PT ;  /* 0x0000001409087212 */ /* 0x000fe200078e3cff */
[----:B------:R-:W-:Y:S01]  /*6450*/  IMAD.MOV.U32 R9, RZ, RZ, R21 ;  /* 0x000000ffff097224 */ /* 0x000fe200078e0015 */
[C---:B------:R-:W-:Y:S02]  /*6460*/  IADD3 R4, P6, R20.reuse, 0xc000, RZ ;  /* 0x0000c00014047810 */ /* 0x040fe40007fde0ff */
[C---:B------:R-:W-:Y:S02]  /*6470*/  IADD3 R153, P4, R20.reuse, 0x60, RZ ;  /* 0x0000006014997810 */ /* 0x040fe40007f9e0ff */
[----:B------:R-:W-:Y:S02]  /*6480*/  IADD3 R155, P3, R20, 0x4000, RZ ;  /* 0x00004000149b7810 */ /* 0x000fe40007f7e0ff */
[----:B------:R-:W-:-:S02]  /*6490*/  LOP3.LUT R162, R163, 0x380, RZ, 0xc0, !PT ;  /* 0x00000380a3a27812 */ /* 0x000fc400078ec0ff */
[----:B------:R-:W-:Y:S02]  /*64a0*/  LOP3.LUT R164, R165, 0x380, RZ, 0xc0, !PT ;  /* 0x00000380a5a47812 */ /* 0x000fe400078ec0ff */
[----:B------:R-:W-:Y:S02]  /*64b0*/  SHF.R.U64 R158, R158, 0x3, RZ ;  /* 0x000000039e9e7819 */ /* 0x000fe400000012ff */
[----:B------:R-:W-:Y:S02]  /*64c0*/  LOP3.LUT R166, R167, 0x380, RZ, 0xc0, !PT ;  /* 0x00000380a7a67812 */ /* 0x000fe400078ec0ff */
[----:B------:R-:W-:Y:S02]  /*64d0*/  LOP3.LUT R3, R4, 0x380, RZ, 0xc0, !PT ;  /* 0x0000038004037812 */ /* 0x000fe400078ec0ff */
[----:B------:R-:W-:Y:S02]  /*64e0*/  LOP3.LUT R152, R153, 0x380, RZ, 0xc0, !PT ;  /* 0x0000038099987812 */ /* 0x000fe400078ec0ff */
[----:B------:R-:W-:-:S02]  /*64f0*/  LOP3.LUT R154, R155, 0x380, RZ, 0xc0, !PT ;  /* 0x000003809b9a7812 */ /* 0x000fc400078ec0ff */
[----:B------:R-:W-:Y:S02]  /*6500*/  SHF.R.U64 R162, R162, 0x3, RZ ;  /* 0x00000003a2a27819 */ /* 0x000fe400000012ff */
[----:B------:R-:W-:Y:S02]  /*6510*/  MOV R0, R8 ;  /* 0x0000000800007202 */ /* 0x000fe40000000f00 */
[----:B------:R-:W-:Y:S02]  /*6520*/  SHF.R.U64 R164, R164, 0x3, RZ ;  /* 0x00000003a4a47819 */ /* 0x000fe400000012ff */
[----:B------:R-:W-:Y:S02]  /*6530*/  F2FP.F16.F32.PACK_AB R8, R25, R24 ;  /* 0x000000181908723e */ /* 0x000fe400000000ff */
[----:B------:R-:W-:Y:S02]  /*6540*/  F2FP.F16.F32.PACK_AB R9, R27, R26 ;  /* 0x0000001a1b09723e */ /* 0x000fe400000000ff */
[----:B------:R-:W-:Y:S01]  /*6550*/  LOP3.LUT R158, R158, R159, RZ, 0x3c, !PT ;  /* 0x0000009f9e9e7212 */ /* 0x000fe200078e3cff */
[----:B------:R-:W-:Y:S01]  /*6560*/  IMAD.X R159, RZ, RZ, R21, P5 ;  /* 0x000000ffff9f7224 */ /* 0x000fe200028e0615 */
[----:B------:R-:W-:-:S02]  /*6570*/  SHF.R.U64 R166, R166, 0x3, RZ ;  /* 0x00000003a6a67819 */ /* 0x000fc400000012ff */
[----:B------:R-:W-:Y:S02]  /*6580*/  SHF.R.U64 R3, R3, 0x3, RZ ;  /* 0x0000000303037819 */ /* 0x000fe400000012ff */
[----:B------:R-:W-:Y:S02]  /*6590*/  SHF.R.U64 R152, R152, 0x3, RZ ;  /* 0x0000000398987819 */ /* 0x000fe400000012ff */
[----:B------:R-:W-:Y:S02]  /*65a0*/  SHF.R.U64 R154, R154, 0x3, RZ ;  /* 0x000000039a9a7819 */ /* 0x000fe400000012ff */
[----:B------:R-:W-:Y:S01]  /*65b0*/  LOP3.LUT R162, R162, R163, RZ, 0x3c, !PT ;  /* 0x000000a3a2a27212 */ /* 0x000fe200078e3cff */
[--C-:B------:R-:W-:Y:S01]  /*65c0*/  IMAD.X R163, RZ, RZ, R21.reuse, P2 ;  /* 0x000000ffffa37224 */ /* 0x100fe200010e0615 */
[----:B------:R-:W-:Y:S01]  /*65d0*/  IADD3 R7, P5, R20, 0xc020, RZ ;  /* 0x0000c02014077810 */ /* 0x000fe20007fbe0ff */
[----:B------:R0:W-:Y:S01]  /*65e0*/  STSM.16.M88.4 [R0], R8 ;  /* 0x0000000800007844 */ /* 0x0001e20000000200 */
[----:B------:R-:W-:Y:S01]  /*65f0*/  LOP3.LUT R164, R164, R165, RZ, 0x3c, !PT ;  /* 0x000000a5a4a47212 */ /* 0x000fe200078e3cff */
[----:B------:R-:W-:Y:S01]  /*6600*/  IMAD.X R165, RZ, RZ, R21, P1 ;  /* 0x000000ffffa57224 */ /* 0x000fe200008e0615 */
[----:B------:R-:W-:-:S02]  /*6610*/  LOP3.LUT R166, R166, R167, RZ, 0x3c, !PT ;  /* 0x000000a7a6a67212 */ /* 0x000fc400078e3cff */
[C---:B------:R-:W-:Y:S02]  /*6620*/  IADD3 R161, P2, R20.reuse, 0xc040, RZ ;  /* 0x0000c04014a17810 */ /* 0x040fe40007f5e0ff */
[----:B------:R-:W-:Y:S02]  /*6630*/  IADD3 R167, P1, R20, 0xc060, RZ ;  /* 0x0000c06014a77810 */ /* 0x000fe40007f3e0ff */
[----:B------:R-:W-:Y:S01]  /*6640*/  LOP3.LUT R152, R152, R153, RZ, 0x3c, !PT ;  /* 0x0000009998987212 */ /* 0x000fe200078e3cff */
[--C-:B------:R-:W-:Y:S01]  /*6650*/  IMAD.X R153, RZ, RZ, R21.reuse, P4 ;  /* 0x000000ffff997224 */ /* 0x100fe200020e0615 */
[----:B------:R-:W-:Y:S01]  /*6660*/  LOP3.LUT R154, R154, R155, RZ, 0x3c, !PT ;  /* 0x0000009b9a9a7212 */ /* 0x000fe200078e3cff */
[----:B------:R-:W-:Y:S01]  /*6670*/  IMAD.X R155, RZ, RZ, R21, P3 ;  /* 0x000000ffff9b7224 */ /* 0x000fe200018e0615 */
[----:B------:R-:W-:Y:S02]  /*6680*/  IADD3 R169, P4, R20, 0x8040, RZ ;  /* 0x0000804014a97810 */ /* 0x000fe40007f9e0ff */
[----:B0-----:R-:W-:-:S02]  /*6690*/  LOP3.LUT R8, R3, R4, RZ, 0x3c, !PT ;  /* 0x0000000403087212 */ /* 0x001fc400078e3cff */
[----:B------:R-:W-:Y:S02]  /*66a0*/  LOP3.LUT R3, R7, 0x380, RZ, 0xc0, !PT ;  /* 0x0000038007037812 */ /* 0x000fe400078ec0ff */
[----:B------:R-:W-:Y:S02]  /*66b0*/  IADD3 R171, P3, R20, 0x8060, RZ ;  /* 0x0000806014ab7810 */ /* 0x000fe40007f7e0ff */
[----:B------:R-:W-:Y:S02]  /*66c0*/  LOP3.LUT R160, R161, 0x380, RZ, 0xc0, !PT ;  /* 0x00000380a1a07812 */ /* 0x000fe400078ec0ff */
[----:B------:R-:W-:Y:S02]  /*66d0*/  LOP3.LUT R20, R167, 0x380, RZ, 0xc0, !PT ;  /* 0x00000380a7147812 */ /* 0x000fe400078ec0ff */
[----:B------:R-:W-:Y:S01]  /*66e0*/  SHF.R.U64 R10, R3, 0x3, RZ ;  /* 0x00000003030a7819 */ /* 0x000fe200000012ff */
[--C-:B------:R-:W-:Y:S01]  /*66f0*/  IMAD.X R9, RZ, RZ, R21.reuse, P6 ;  /* 0x000000ffff097224 */ /* 0x100fe200030e0615 */
[----:B------:R-:W-:Y:S01]  /*6700*/  SHF.R.U64 R160, R160, 0x3, RZ ;  /* 0x00000003a0a07819 */ /* 0x000fe200000012ff */
[----:B------:R-:W-:Y:S01]  /*6710*/  IMAD.X R11, RZ, RZ, R21, P5 ;  /* 0x000000ffff0b7224 */ /* 0x000fe200028e0615 */
[----:B------:R-:W-:-:S02]  /*6720*/  LOP3.LUT R168, R169, 0x380, RZ, 0xc0, !PT ;  /* 0x00000380a9a87812 */ /* 0x000fc400078ec0ff */
[----:B------:R-:W-:Y:S02]  /*6730*/  SHF.R.U64 R20, R20, 0x3, RZ ;  /* 0x0000000314147819 */ /* 0x000fe400000012ff */
[----:B------:R-:W-:Y:S02]  /*6740*/  MOV R173, R156 ;  /* 0x0000009c00ad7202 */ /* 0x000fe40000000f00 */
[----:B------:R-:W-:Y:S02]  /*6750*/  MOV R174, R158 ;  /* 0x0000009e00ae7202 */ /* 0x000fe40000000f00 */
[----:B------:R-:W-:Y:S02]  /*6760*/  LOP3.LUT R10, R10, R7, RZ, 0x3c, !PT ;  /* 0x000000070a0a7212 */ /* 0x000fe400078e3cff */
[----:B------:R-:W-:Y:S02]  /*6770*/  MOV R12, R12 ;  /* 0x0000000c000c7202 */ /* 0x000fe40000000f00 */
[----:B------:R-:W-:-:S02]  /*6780*/  F2FP.F16.F32.PACK_AB R156, R33, R32 ;  /* 0x00000020219c723e */ /* 0x000fc400000000ff */
[----:B------:R-:W-:Y:S02]  /*6790*/  F2FP.F16.F32.PACK_AB R157, R35, R34 ;  /* 0x00000022239d723e */ /* 0x000fe400000000ff */
[----:B------:R-:W-:Y:S02]  /*67a0*/  F2FP.F16.F32.PACK_AB R158, R37, R36 ;  /* 0x00000024259e723e */ /* 0x000fe400000000ff */
[----:B------:R-:W-:Y:S02]  /*67b0*/  F2FP.F16.F32.PACK_AB R159, R39, R38 ;  /* 0x00000026279f723e */ /* 0x000fe400000000ff */
[----:B------:R-:W-:Y:S02]  /*67c0*/  LOP3.LUT R170, R171, 0x380, RZ, 0xc0, !PT ;  /* 0x00000380abaa7812 */ /* 0x000fe400078ec0ff */
[----:B------:R-:W-:Y:S01]  /*67d0*/  LOP3.LUT R160, R160, R161, RZ, 0x3c, !PT ;  /* 0x000000a1a0a07212 */ /* 0x000fe200078e3cff */
[----:B------:R-:W-:Y:S01]  /*67e0*/  IMAD.X R161, RZ, RZ, R21, P2 ;  /* 0x000000ffffa17224 */ /* 0x000fe200010e0615 */
[----:B------:R-:W-:-:S02]  /*67f0*/  SHF.R.U64 R168, R168, 0x3, RZ ;  /* 0x00000003a8a87819 */ /* 0x000fc400000012ff */
[----:B------:R-:W-:Y:S01]  /*6800*/  LOP3.LUT R20, R20, R167, RZ, 0x3c, !PT ;  /* 0x000000a714147212 */ /* 0x000fe200078e3cff */
[----:B------:R-:W-:Y:S01]  /*6810*/  IMAD.X R167, RZ, RZ, R21, P0 ;  /* 0x000000ffffa77224 */ /* 0x000fe200000e0615 */
[----:B------:R-:W-:Y:S01]  /*6820*/  MOV R0, R8 ;  /* 0x0000000800007202 */ /* 0x000fe20000000f00 */
[----:B------:R0:W-:Y:S01]  /*6830*/  STSM.16.M88.4 [R12], R156 ;  /* 0x0000009c0c007844 */ /* 0x0001e20000000200 */
[----:B------:R-:W-:Y:S02]  /*6840*/  MOV R3, R10 ;  /* 0x0000000a00037202 */ /* 0x000fe40000000f00 */
[----:B------:R-:W-:Y:S02]  /*6850*/  SHF.R.U64 R170, R170, 0x3, RZ ;  /* 0x00000003aaaa7819 */ /* 0x000fe400000012ff */
[----:B------:R-:W-:Y:S02]  /*6860*/  MOV R176, R14 ;  /* 0x0000000e00b07202 */ /* 0x000fe40000000f00 */
[----:B------:R-:W-:-:S02]  /*6870*/  F2FP.F16.F32.PACK_AB R8, R41, R40 ;  /* 0x000000282908723e */ /* 0x000fc400000000ff */
[----:B------:R-:W-:Y:S02]  /*6880*/  F2FP.F16.F32.PACK_AB R9, R43, R42 ;  /* 0x0000002a2b09723e */ /* 0x000fe400000000ff */
[----:B------:R-:W-:Y:S02]  /*6890*/  F2FP.F16.F32.PACK_AB R10, R45, R44 ;  /* 0x0000002c2d0a723e */ /* 0x000fe400000000ff */
[----:B------:R-:W-:Y:S02]  /*68a0*/  F2FP.F16.F32.PACK_AB R11, R47, R46 ;  /* 0x0000002e2f0b723e */ /* 0x000fe400000000ff */
[----:B------:R-:W-:Y:S02]  /*68b0*/  MOV R177, R152 ;  /* 0x0000009800b17202 */ /* 0x000fe40000000f00 */
[----:B------:R-:W-:Y:S02]  /*68c0*/  MOV R178, R154 ;  /* 0x0000009a00b27202 */ /* 0x000fe40000000f00 */
[----:B0-----:R-:W-:-:S02]  /*68d0*/  F2FP.F16.F32.PACK_AB R12, R49, R48 ;  /* 0x00000030310c723e */ /* 0x001fc400000000ff */
[----:B------:R-:W-:Y:S02]  /*68e0*/  F2FP.F16.F32.PACK_AB R13, R51, R50 ;  /* 0x00000032330d723e */ /* 0x000fe400000000ff */
[----:B------:R-:W-:Y:S02]  /*68f0*/  F2FP.F16.F32.PACK_AB R14, R53, R52 ;  /* 0x00000034350e723e */ /* 0x000fe400000000ff */
[----:B------:R-:W-:Y:S02]  /*6900*/  F2FP.F16.F32.PACK_AB R15, R55, R54 ;  /* 0x00000036370f723e */ /* 0x000fe400000000ff */
[----:B------:R-:W-:Y:S01]  /*6910*/  LOP3.LUT R168, R168, R169, RZ, 0x3c, !PT ;  /* 0x000000a9a8a87212 */ /* 0x000fe200078e3cff */
[----:B------:R-:W-:Y:S01]  /*6920*/  IMAD.X R169, RZ, RZ, R21, P4 ;  /* 0x000000ffffa97224 */ /* 0x000fe200020e0615 */
[----:B------:R-:W-:Y:S02]  /*6930*/  F2FP.F16.F32.PACK_AB R152, R57, R56 ;  /* 0x000000383998723e */ /* 0x000fe400000000ff */
[----:B------:R-:W-:-:S02]  /*6940*/  F2FP.F16.F32.PACK_AB R153, R59, R58 ;  /* 0x0000003a3b99723e */ /* 0x000fc400000000ff */
[----:B------:R-:W-:Y:S02]  /*6950*/  F2FP.F16.F32.PACK_AB R154, R61, R60 ;  /* 0x0000003c3d9a723e */ /* 0x000fe400000000ff */
[----:B------:R-:W-:Y:S02]  /*6960*/  F2FP.F16.F32.PACK_AB R155, R63, R62 ;  /* 0x0000003e3f9b723e */ /* 0x000fe400000000ff */
[----:B------:R-:W-:Y:S02]  /*6970*/  MOV R175, R162 ;  /* 0x000000a200af7202 */ /* 0x000fe40000000f00 */
[----:B------:R-:W-:Y:S02]  /*6980*/  MOV R4, R160 ;  /* 0x000000a000047202 */ /* 0x000fe40000000f00 */
[----:B------:R-:W-:Y:S02]  /*6990*/  F2FP.F16.F32.PACK_AB R156, R65, R64 ;  /* 0x00000040419c723e */ /* 0x000fe400000000ff */
[----:B------:R-:W-:-:S02]  /*69a0*/  F2FP.F16.F32.PACK_AB R157, R67, R66 ;  /* 0x00000042439d723e */ /* 0x000fc400000000ff */
[----:B------:R-:W-:Y:S02]  /*69b0*/  F2FP.F16.F32.PACK_AB R158, R69, R68 ;  /* 0x00000044459e723e */ /* 0x000fe400000000ff */
[----:B------:R-:W-:Y:S01]  /*69c0*/  F2FP.F16.F32.PACK_AB R159, R71, R70 ;  /* 0x00000046479f723e */ /* 0x000fe200000000ff */
[----:B------:R0:W-:Y:S01]  /*69d0*/  STSM.16.M88.4 [R176], R8 ;  /* 0x00000008b0007844 */ /* 0x0001e20000000200 */
[----:B------:R-:W-:Y:S01]  /*69e0*/  LOP3.LUT R170, R170, R171, RZ, 0x3c, !PT ;  /* 0x000000abaaaa7212 */ /* 0x000fe200078e3cff */
[----:B------:R-:W-:Y:S01]  /*69f0*/  IMAD.X R171, RZ, RZ, R21, P3 ;  /* 0x000000ffffab7224 */ /* 0x000fe200018e0615 */
[----:B------:R-:W-:Y:S02]  /*6a00*/  MOV R7, R164 ;  /* 0x000000a400077202 */ /* 0x000fe40000000f00 */
[----:B------:R-:W-:Y:S02]  /*6a10*/  MOV R172, R166 ;  /* 0x000000a600ac7202 */ /* 0x000fe40000000f00 */
[----:B------:R-:W-:-:S02]  /*6a20*/  F2FP.F16.F32.PACK_AB R160, R73, R72 ;  /* 0x0000004849a0723e */ /* 0x000fc400000000ff */
[----:B------:R-:W-:Y:S02]  /*6a30*/  F2FP.F16.F32.PACK_AB R161, R75, R74 ;  /* 0x0000004a4ba1723e */ /* 0x000fe400000000ff */
[----:B------:R-:W-:Y:S02]  /*6a40*/  F2FP.F16.F32.PACK_AB R162, R77, R76 ;  /* 0x0000004c4da2723e */ /* 0x000fe400000000ff */
[----:B------:R-:W-:Y:S01]  /*6a50*/  F2FP.F16.F32.PACK_AB R163, R79, R78 ;  /* 0x0000004e4fa3723e */ /* 0x000fe200000000ff */
[----:B------:R1:W-:Y:S01]  /*6a60*/  STSM.16.M88.4 [R177], R12 ;  /* 0x0000000cb1007844 */ /* 0x0003e20000000200 */
[----:B------:R-:W-:Y:S02]  /*6a70*/  F2FP.F16.F32.PACK_AB R164, R81, R80 ;  /* 0x0000005051a4723e */ /* 0x000fe400000000ff */
[----:B------:R-:W-:Y:S02]  /*6a80*/  F2FP.F16.F32.PACK_AB R165, R83, R82 ;  /* 0x0000005253a5723e */ /* 0x000fe400000000ff */
[----:B------:R-:W-:-:S02]  /*6a90*/  F2FP.F16.F32.PACK_AB R166, R85, R84 ;  /* 0x0000005455a6723e */ /* 0x000fc400000000ff */
[----:B------:R-:W-:Y:S01]  /*6aa0*/  F2FP.F16.F32.PACK_AB R167, R87, R86 ;  /* 0x0000005657a7723e */ /* 0x000fe200000000ff */
[----:B------:R2:W-:Y:S01]  /*6ab0*/  STSM.16.M88.4 [R178], R152 ;  /* 0x00000098b2007844 */ /* 0x0005e20000000200 */
[----:B0-----:R-:W-:Y:S02]  /*6ac0*/  F2FP.F16.F32.PACK_AB R8, R89, R88 ;  /* 0x000000585908723e */ /* 0x001fe400000000ff */
[----:B------:R-:W-:Y:S02]  /*6ad0*/  F2FP.F16.F32.PACK_AB R9, R91, R90 ;  /* 0x0000005a5b09723e */ /* 0x000fe400000000ff */
[----:B------:R-:W-:Y:S02]  /*6ae0*/  F2FP.F16.F32.PACK_AB R10, R93, R92 ;  /* 0x0000005c5d0a723e */ /* 0x000fe400000000ff */
[----:B------:R-:W-:Y:S01]  /*6af0*/  F2FP.F16.F32.PACK_AB R11, R95, R94 ;  /* 0x0000005e5f0b723e */ /* 0x000fe200000000ff */
[----:B------:R0:W-:Y:S01]  /*6b00*/  STSM.16.M88.4 [R173], R156 ;  /* 0x0000009cad007844 */ /* 0x0001e20000000200 */
[----:B-1----:R-:W-:-:S02]  /*6b10*/  F2FP.F16.F32.PACK_AB R12, R97, R96 ;  /* 0x00000060610c723e */ /* 0x002fc400000000ff */
[----:B------:R-:W-:Y:S02]  /*6b20*/  F2FP.F16.F32.PACK_AB R13, R99, R98 ;  /* 0x00000062630d723e */ /* 0x000fe400000000ff */
[----:B------:R-:W-:Y:S02]  /*6b30*/  F2FP.F16.F32.PACK_AB R14, R101, R100 ;  /* 0x00000064650e723e */ /* 0x000fe400000000ff */
[----:B------:R-:W-:Y:S01]  /*6b40*/  F2FP.F16.F32.PACK_AB R15, R103, R102 ;  /* 0x00000066670f723e */ /* 0x000fe200000000ff */
[----:B------:R-:W-:Y:S01]  /*6b50*/  IMAD.X R21, RZ, RZ, R21, P1 ;  /* 0x000000ffff157224 */ /* 0x000fe200008e0615 */
[----:B------:R-:W-:Y:S01]  /*6b60*/  MOV R168, R168 ;  /* 0x000000a800a87202 */ /* 0x000fe20000000f00 */
[----:B------:R1:W-:Y:S01]  /*6b70*/  STSM.16.M88.4 [R174], R160 ;  /* 0x000000a0ae007844 */ /* 0x0003e20000000200 */
[----:B--2---:R-:W-:Y:S02]  /*6b80*/  F2FP.F16.F32.PACK_AB R152, R105, R104 ;  /* 0x000000686998723e */ /* 0x004fe400000000ff */
[----:B------:R-:W-:-:S02]  /*6b90*/  F2FP.F16.F32.PACK_AB R153, R107, R106 ;  /* 0x0000006a6b99723e */ /* 0x000fc400000000ff */
[----:B------:R-:W-:Y:S02]  /*6ba0*/  F2FP.F16.F32.PACK_AB R154, R109, R108 ;  /* 0x0000006c6d9a723e */ /* 0x000fe400000000ff */
[----:B------:R-:W-:Y:S01]  /*6bb0*/  F2FP.F16.F32.PACK_AB R155, R111, R110 ;  /* 0x0000006e6f9b723e */ /* 0x000fe200000000ff */
[----:B------:R-:W-:Y:S01]  /*6bc0*/  STSM.16.M88.4 [R175], R164 ;  /* 0x000000a4af007844 */ /* 0x000fe20000000200 */
[----:B------:R-:W-:Y:S02]  /*6bd0*/  MOV R170, R170 ;  /* 0x000000aa00aa7202 */ /* 0x000fe40000000f00 */
[----:B0-----:R-:W-:Y:S01]  /*6be0*/  F2FP.F16.F32.PACK_AB R156, R113, R112 ;  /* 0x00000070719c723e */ /* 0x001fe200000000ff */
[----:B------:R0:W-:Y:S01]  /*6bf0*/  STSM.16.M88.4 [R7], R8 ;  /* 0x0000000807007844 */ /* 0x0001e20000000200 */
[----:B------:R-:W-:Y:S02]  /*6c00*/  F2FP.F16.F32.PACK_AB R157, R115, R114 ;  /* 0x00000072739d723e */ /* 0x000fe400000000ff */
[----:B------:R-:W-:-:S02]  /*6c10*/  F2FP.F16.F32.PACK_AB R158, R117, R116 ;  /* 0x00000074759e723e */ /* 0x000fc400000000ff */
[----:B------:R-:W-:Y:S01]  /*6c20*/  F2FP.F16.F32.PACK_AB R159, R119, R118 ;  /* 0x00000076779f723e */ /* 0x000fe200000000ff */
[----:B------:R2:W-:Y:S01]  /*6c30*/  STSM.16.M88.4 [R172], R12 ;  /* 0x0000000cac007844 */ /* 0x0005e20000000200 */
[----:B-1----:R-:W-:Y:S02]  /*6c40*/  F2FP.F16.F32.PACK_AB R160, R121, R120 ;  /* 0x0000007879a0723e */ /* 0x002fe400000000ff */
[----:B------:R-:W-:Y:S02]  /*6c50*/  F2FP.F16.F32.PACK_AB R161, R123, R122 ;  /* 0x0000007a7ba1723e */ /* 0x000fe400000000ff */
[----:B------:R-:W-:Y:S02]  /*6c60*/  F2FP.F16.F32.PACK_AB R162, R125, R124 ;  /* 0x0000007c7da2723e */ /* 0x000fe400000000ff */
[----:B------:R-:W-:Y:S01]  /*6c70*/  F2FP.F16.F32.PACK_AB R163, R127, R126 ;  /* 0x0000007e7fa3723e */ /* 0x000fe200000000ff */
[----:B------:R1:W-:Y:S01]  /*6c80*/  STSM.16.M88.4 [R168], R152 ;  /* 0x00000098a8007844 */ /* 0x0003e20000000200 */
[----:B0-----:R-:W-:-:S02]  /*6c90*/  F2FP.F16.F32.PACK_AB R8, R129, R128 ;  /* 0x000000808108723e */ /* 0x001fc400000000ff */
[----:B------:R-:W-:Y:S02]  /*6ca0*/  F2FP.F16.F32.PACK_AB R9, R131, R130 ;  /* 0x000000828309723e */ /* 0x000fe400000000ff */
[----:B------:R-:W-:Y:S02]  /*6cb0*/  F2FP.F16.F32.PACK_AB R10, R133, R132 ;  /* 0x00000084850a723e */ /* 0x000fe400000000ff */
[----:B------:R-:W-:Y:S02]  /*6cc0*/  F2FP.F16.F32.PACK_AB R11, R135, R134 ;  /* 0x00000086870b723e */ /* 0x000fe400000000ff */
[----:B--2---:R-:W-:Y:S02]  /*6cd0*/  F2FP.F16.F32.PACK_AB R12, R137, R136 ;  /* 0x00000088890c723e */ /* 0x004fe400000000ff */
[----:B------:R-:W-:Y:S02]  /*6ce0*/  F2FP.F16.F32.PACK_AB R13, R139, R138 ;  /* 0x0000008a8b0d723e */ /* 0x000fe400000000ff */
[----:B------:R-:W-:-:S02]  /*6cf0*/  F2FP.F16.F32.PACK_AB R14, R141, R140 ;  /* 0x0000008c8d0e723e */ /* 0x000fc400000000ff */
[----:B------:R-:W-:Y:S01]  /*6d00*/  F2FP.F16.F32.PACK_AB R15, R143, R142 ;  /* 0x0000008e8f0f723e */ /* 0x000fe200000000ff */
[----:B------:R-:W-:Y:S01]  /*6d10*/  STSM.16.M88.4 [R170], R156 ;  /* 0x0000009caa007844 */ /* 0x000fe20000000200 */
[----:B------:R-:W-:Y:S02]  /*6d20*/  MOV R169, R20 ;  /* 0x0000001400a97202 */ /* 0x000fe40000000f00 */
[----:B-1----:R-:W-:Y:S02]  /*6d30*/  F2FP.F16.F32.PACK_AB R152, R145, R144 ;  /* 0x000000909198723e */ /* 0x002fe400000000ff */
[----:B------:R-:W-:Y:S02]  /*6d40*/  F2FP.F16.F32.PACK_AB R153, R147, R146 ;  /* 0x000000929399723e */ /* 0x000fe400000000ff */
[----:B------:R-:W-:Y:S02]  /*6d50*/  F2FP.F16.F32.PACK_AB R154, R149, R148 ;  /* 0x00000094959a723e */ /* 0x000fe400000000ff */
[----:B------:R-:W-:Y:S01]  /*6d60*/  F2FP.F16.F32.PACK_AB R155, R151, R150 ;  /* 0x00000096979b723e */ /* 0x000fe200000000ff */
[----:B------:R-:W-:Y:S04]  /*6d70*/  STSM.16.M88.4 [R0], R160 ;  /* 0x000000a000007844 */ /* 0x000fe80000000200 */
[----:B------:R0:W-:Y:S04]  /*6d80*/  STSM.16.M88.4 [R3], R8 ;  /* 0x0000000803007844 */ /* 0x0001e80000000200 */
[----:B------:R1:W-:Y:S04]  /*6d90*/  STSM.16.M88.4 [R4], R12 ;  /* 0x0000000c04007844 */ /* 0x0003e80000000200 */
[----:B------:R2:W-:Y:S01]  /*6da0*/  STSM.16.M88.4 [R169], R152 ;  /* 0x00000098a9007844 */ /* 0x0005e20000000200 */
[----:B------:R-:W-:Y:S01]  /*6db0*/  BAR.SYNC.DEFER_BLOCKING 0x1, 0x100 ;  /* 0x0044000000007b1d */ /* 0x000fe20000010000 */
[----:B------:R-:W-:-:S04]  /*6dc0*/  ISETP.NE.U32.AND P0, PT, RZ, UR14, PT ;  /* 0x0000000eff007c0c */ /* 0x000fc8000bf05070 */
[----:B------:R-:W-:Y:S01]  /*6dd0*/  ISETP.NE.AND.EX P0, PT, RZ, UR15, PT, P0 ;  /* 0x0000000fff007c0c */ /* 0x000fe2000bf05300 */
[----:B------:R-:W-:Y:S02]  /*6de0*/  IMAD.U32 R20, RZ, RZ, UR9 ;  /* 0x00000009ff147e24 */ /* 0x000fe4000f8e00ff */
[----:B------:R-:W-:Y:S01]  /*6df0*/  IMAD.U32 R21, RZ, RZ, UR12 ;  /* 0x0000000cff157e24 */ /* 0x000fe2000f8e00ff */
[----:B------:R-:W-:Y:S02]  /*6e00*/  ULDC.64 UR12, c[0x0][0xc08] ;  /* 0x00030200000c7ab9 */ /* 0x000fe40000000a00 */
[----:B------:R-:W-:-:S07]  /*6e10*/  UISETP.NE.U32.AND UP0, UPT, UR12, URZ, UPT ;  /* 0x0000003f0c00728c */ /* 0x000fce000bf05070 */
[----:B------:R-:W4:Y:S01]  /*6e20*/  @P0 LDG.E R7, desc[UR40][R20.64] ;  /* 0x0000002814070981 */ /* 0x000f22000c1e1900 */
[----:B------:R-:W-:-:S06]  /*6e30*/  UISETP.NE.AND.EX UP0, UPT, UR13, URZ, UPT, UP0 ;  /* 0x0000003f0d00728c */ /* 0x000fcc000bf05300 */
[----:B------:R-:W-:-:S05]  /*6e40*/  PLOP3.LUT P4, PT, PT, PT, UP0, 0x80, 0x0 ;  /* 0x000000000000781c */ /* 0x000fca0003f8f008 */
[----:B------:R-:W-:-:S03]  /*6e50*/  @UP0 UIADD3 UR12, UP1, UR4, UR12, URZ ;  /* 0x0000000c040c0290 */ /* 0x000fc6000ff3e03f */
[----:B------:R-:W-:Y:S01]  /*6e60*/  ULDC UR4, c[0x0][0xad4] ;  /* 0x0002b50000047ab9 */ /* 0x000fe20000000800 */
[----:B------:R-:W-:Y:S02]  /*6e70*/  @UP0 UIADD3.X UR13, UR16, UR13, URZ, UP1, !UPT ;  /* 0x0000000d100d0290 */ /* 0x000fe40008ffe43f */
[----:B0-----:R-:W-:-:S04]  /*6e80*/  IMAD.U32 R8, RZ, RZ, UR12 ;  /* 0x0000000cff087e24 */ /* 0x001fc8000f8e00ff */
[----:B------:R-:W-:-:S05]  /*6e90*/  IMAD.U32 R9, RZ, RZ, UR13 ;  /* 0x0000000dff097e24 */ /* 0x000fca000f8e00ff */
[----:B------:R0:W5:Y:S01]  /*6ea0*/  @P4 LDG.E R0, desc[UR40][R8.64] ;  /* 0x0000002808004981 */ /* 0x000162000c1e1900 */
[----:B------:R-:W-:Y:S02]  /*6eb0*/  UISETP.NE.AND UP0, UPT, UR39, URZ, UPT ;  /* 0x0000003f2700728c */ /* 0x000fe4000bf05270 */
[----:B------:R-:W-:Y:S02]  /*6ec0*/  UISETP.NE.AND UP1, UPT, UR20, 0x1, UPT ;  /* 0x000000011400788c */ /* 0x000fe4000bf25270 */
[----:B------:R-:W-:Y:S01]  /*6ed0*/  USEL UR4, UR39, UR4, UP0 ;  /* 0x0000000427047287 */ /* 0x000fe20008000000 */
[----:B------:R-:W-:-:S03]  /*6ee0*/  UMOV UR21, 0x9b8 ;  /* 0x000009b800157882 */ /* 0x000fc60000000000 */
[----:B------:R-:W-:Y:S01]  /*6ef0*/  UISETP.GT.AND UP2, UPT, UR4, 0x1, UPT ;  /* 0x000000010400788c */ /* 0x000fe2000bf44270 */
[----:B------:R-:W-:Y:S01]  /*6f00*/  PLOP3.LUT P1, PT, PT, PT, UP1, 0x80, 0x0 ;  /* 0x000000000000781c */ /* 0x000fe20003f2f018 */
[----:B------:R-:W-:Y:S02]  /*6f10*/  UISETP.NE.U32.AND UP0, UPT, UR14, URZ, UPT ;  /* 0x0000003f0e00728c */ /* 0x000fe4000bf05070 */
[----:B------:R-:W-:Y:S01]  /*6f20*/  USEL UR21, UR21, 0x978, UP2 ;  /* 0x0000097815157887 */ /* 0x000fe20009000000 */
[----:B-1----:R-:W-:Y:S01]  /*6f30*/  IMAD.U32 R12, RZ, RZ, UR44 ;  /* 0x0000002cff0c7e24 */ /* 0x002fe2000f8e00ff */
[----:B------:R-:W-:Y:S01]  /*6f40*/  UISETP.NE.AND.EX UP0, UPT, UR15, URZ, UPT, UP0 ;  /* 0x0000003f0f00728c */ /* 0x000fe2000bf05300 */
[----:B------:R-:W-:Y:S02]  /*6f50*/  UMOV UR4, URZ ;  /* 0x0000003f00047c82 */ /* 0x000fe40008000000 */
[----:B---3--:R-:W-:Y:S01]  /*6f60*/  IMAD R12, R12, 0x80, R179 ;  /* 0x000000800c0c7824 */ /* 0x008fe200078e02b3 */
[----:B------:R-:W-:Y:S01]  /*6f70*/  USEL UR46, UR46, URZ, !UP0 ;  /* 0x0000003f2e2e7287 */ /* 0x000fe2000c000000 */
[----:B------:R-:W-:Y:S01]  /*6f80*/  @UP1 ULDC UR23, c[0x0][0xbec] ;  /* 0x0002fb0000171ab9 */ /* 0x000fe20000000800 */
[----:B------:R-:W-:-:S02]  /*6f90*/  USEL UR9, UR42, URZ, UP2 ;  /* 0x0000003f2a097287 */ /* 0x000fc40009000000 */
[----:B------:R-:W-:Y:S01]  /*6fa0*/  @P1 IMAD.HI.U32 R4, R12, UR23, RZ ;  /* 0x000000170c041c27 */ /* 0x000fe2000f8e00ff */
[----:B------:R-:W-:Y:S01]  /*6fb0*/  @UP1 ULDC UR26, c[0x0][0xbf0] ;  /* 0x0002fc00001a1ab9 */ /* 0x000fe20000000800 */
[----:B------:R-:W-:Y:S01]  /*6fc0*/  ULDC.64 UR16, c[0x0][UR21+0x220] ;  /* 0x0000880015107abb */ /* 0x000fe20008000a00 */
[----:B------:R-:W-:Y:S01]  /*6fd0*/  USEL UR45, UR45, URZ, !UP0 ;  /* 0x0000003f2d2d7287 */ /* 0x000fe2000c000000 */
[----:B------:R-:W-:Y:S01]  /*6fe0*/  ULDC.64 UR14, c[0x0][UR21+0x218] ;  /* 0x00008600150e7abb */ /* 0x000fe20008000a00 */
[----:B------:R-:W-:Y:S01]  /*6ff0*/  ULDC.64 UR18, c[0x0][UR21+0x228] ;  /* 0x00008a0015127abb */ /* 0x000fe20008000a00 */
[----:B------:R-:W-:Y:S01]  /*7000*/  UIMAD UR17, UR17, UR46, URZ ;  /* 0x0000002e111172a4 */ /* 0x000fe2000f8e023f */
[----:B------:R-:W-:Y:S01]  /*7010*/  IMAD.MOV.U32 R3, RZ, RZ, R12 ;  /* 0x000000ffff037224 */ /* 0x000fe200078e000c */
[----:B------:R-:W-:Y:S02]  /*7020*/  UIMAD.WIDE.U32 UR12, UR14, UR43, URZ ;  /* 0x0000002b0e0c72a5 */ /* 0x000fe4000f8e003f */
[----:B------:R-:W-:-:S02]  /*7030*/  UIMAD UR22, UR15, UR43, URZ ;  /* 0x0000002b0f1672a4 */ /* 0x000fc4000f8e023f */
[----:B------:R-:W-:Y:S01]  /*7040*/  UIMAD.WIDE.U32 UR24, UR18, UR9, URZ ;  /* 0x00000009121872a5 */ /* 0x000fe2000f8e003f */
[----:B------:R-:W-:Y:S01]  /*7050*/  @P1 SHF.R.U32.HI R3, RZ, UR26, R4 ;  /* 0x0000001aff031c19 */ /* 0x000fe20008011604 */
[----:B------:R-:W-:Y:S02]  /*7060*/  UIMAD UR9, UR19, UR9, URZ ;  /* 0x00000009130972a4 */ /* 0x000fe4000f8e023f */
[----:B------:R-:W-:Y:S02]  /*7070*/  UIMAD.WIDE.U32 UR14, UR16, UR46, URZ ;  /* 0x0000002e100e72a5 */ /* 0x000fe4000f8e003f */
[----:B------:R-:W-:Y:S02]  /*7080*/  UIMAD UR17, UR16, UR45, UR17 ;  /* 0x0000002d101172a4 */ /* 0x000fe4000f8e0211 */
[----:B------:R-:W-:Y:S02]  /*7090*/  UIADD3 UR22, UR13, UR22, URZ ;  /* 0x000000160d167290 */ /* 0x000fe4000fffe03f */
[----:B------:R-:W-:Y:S01]  /*70a0*/  UIADD3 UR13, UR25, UR9, URZ ;  /* 0x00000009190d7290 */ /* 0x000fe2000fffe03f */
[----:B0-----:R-:W-:Y:S01]  /*70b0*/  IMAD.U32 R8, RZ, RZ, UR24 ;  /* 0x00000018ff087e24 */ /* 0x001fe2000f8e00ff */
[----:B------:R-:W-:Y:S01]  /*70c0*/  UIADD3 UR9, UR15, UR17, URZ ;  /* 0x000000110f097290 */ /* 0x000fe2000fffe03f */
[----:B------:R-:W-:-:S03]  /*70d0*/  SHF.R.S32.HI R4, RZ, 0x1f, R3 ;  /* 0x0000001fff047819 */ /* 0x000fc60000011403 */
[----:B------:R-:W-:Y:S01]  /*70e0*/  IMAD.U32 R9, RZ, RZ, UR13 ;  /* 0x0000000dff097e24 */ /* 0x000fe2000f8e00ff */
[----:B----4-:R-:W-:Y:S01]  /*70f0*/  @P0 R2UR UR4, R7 ;  /* 0x00000000070402ca */ /* 0x010fe200000e0000 */
[----:B------:R-:W-:-:S04]  /*7100*/  IMAD.MOV R7, RZ, RZ, -R3 ;  /* 0x000000ffff077224 */ /* 0x000fc800078e0a03 */
[----:B------:R-:W-:-:S08]  /*7110*/  IMAD R7, R7, UR20, R12 ;  /* 0x0000001407077c24 */ /* 0x000fd0000f8e020c */
[----:B------:R-:W-:Y:S02]  /*7120*/  UIADD3 UR12, UP0, UP3, UR14, UR12, UR4 ;  /* 0x0000000c0e0c7290 */ /* 0x000fe4000fb1e004 */
[----:B------:R-:W-:Y:S01]  /*7130*/  USHF.R.S32.HI UR16, URZ, 0x1f, UR4 ;  /* 0x0000001f3f107899 */ /* 0x000fe20008011404 */
[----:B------:R-:W-:Y:S01]  /*7140*/  ULDC.64 UR14, c[0x0][0xba8] ;  /* 0x0002ea00000e7ab9 */ /* 0x000fe20000000a00 */
[----:B------:R-:W-:Y:S02]  /*7150*/  @!UP2 ULDC UR14, c[0x0][0xb50] ;  /* 0x0002d400000eaab9 */ /* 0x000fe40000000800 */
[----:B------:R-:W-:Y:S01]  /*7160*/  UIADD3.X UR9, UR9, UR22, UR16, UP0, UP3 ;  /* 0x0000001609097290 */ /* 0x000fe200087e6410 */
[----:B------:R-:W-:Y:S01]  /*7170*/  IADD3 R8, P2, P3, R3, UR12, R8 ;  /* 0x0000000c03087c10 */ /* 0x000fe2000fb5e008 */
[----:B------:R-:W-:Y:S01]  /*7180*/  ULDC.64 UR12, c[0x0][UR21+0x210] ;  /* 0x00008400150c7abb */ /* 0x000fe20008000a00 */
[----:B------:R-:W-:Y:S01]  /*7190*/  SHF.R.S32.HI R3, RZ, 0x1f, R7 ;  /* 0x0000001fff037819 */ /* 0x000fe20000011407 */
[----:B------:R-:W-:Y:S01]  /*71a0*/  IMAD R10, R7, UR13, RZ ;  /* 0x0000000d070a7c24 */ /* 0x000fe2000f8e02ff */
[----:B------:R-:W-:Y:S01]  /*71b0*/  @!UP2 ULDC UR15, c[0x0][0xb54] ;  /* 0x0002d500000faab9 */ /* 0x000fe20000000800 */
[----:B------:R-:W-:-:S02]  /*71c0*/  IADD3.X R9, R4, UR9, R9, P2, P3 ;  /* 0x0000000904097c10 */ /* 0x000fc400097e6409 */
[----:B------:R-:W-:Y:S02]  /*71d0*/  IMAD R3, R3, UR12, R10 ;  /* 0x0000000c03037c24 */ /* 0x000fe4000f8e020a */
[----:B------:R-:W-:-:S04]  /*71e0*/  IMAD.WIDE.U32 R8, R7, UR12, R8 ;  /* 0x0000000c07087c25 */ /* 0x000fc8000f8e0008 */
[----:B------:R-:W-:Y:S01]  /*71f0*/  IMAD.IADD R3, R9, 0x1, R3 ;  /* 0x0000000109037824 */ /* 0x000fe200078e0203 */
[----:B------:R-:W-:Y:S01]  /*7200*/  LEA R4, P2, R8, UR14, 0x2 ;  /* 0x0000000e08047c11 */ /* 0x000fe2000f8410ff */
[----:B------:R-:W-:Y:S01]  /*7210*/  ULDC UR9, c[0x0][0xa88] ;  /* 0x0002a20000097ab9 */ /* 0x000fe20000000800 */
[----:B-----5:R-:W-:Y:S02]  /*7220*/  @P4 R2UR UR9, R0 ;  /* 0x00000000000942ca */ /* 0x020fe400000e0000 */
[----:B------:R-:W-:Y:S01]  /*7230*/  LEA.HI.X R3, R8, UR15, R3, 0x2, P2 ;  /* 0x0000000f08037c11 */ /* 0x000fe200090f1403 */
[----:B--2---:R-:W-:-:S12]  /*7240*/  @P4 BRA `(.L_x_9243) ;  /* 0x0000000000184947 */ /* 0x004fd80003800000 */
[----:B------:R-:W-:Y:S05]  /*7250*/  @!P0 BRA `(.L_x_9243) ;  /* 0x0000000000148947 */ /* 0x000fea0003800000 */
[----:B------:R-:W2:Y:S04]  /*7260*/  LDG.E R7, desc[UR40][R20.64] ;  /* 0x0000002814077981 */ /* 0x000ea8000c1e1900 */
[----:B------:R-:W3:Y:S01]  /*7270*/  LDG.E R0, desc[UR40][R20.64+0x4] ;  /* 0x0000042814007981 */ /* 0x000ee2000c1e1900 */
[----:B--2---:R-:W-:Y:S02]  /*7280*/  R2UR UR12, R7 ;  /* 0x00000000070c72ca */ /* 0x004fe400000e0000 */
[----:B---3--:R-:W-:-:S13]  /*7290*/  R2UR UR9, R0 ;  /* 0x00000000000972ca */ /* 0x008fda00000e0000 */
[----:B------:R-:W-:-:S12]  /*72a0*/  UIADD3 UR9, -UR12, UR9, URZ ;  /* 0x000000090c097290 */ /* 0x000fd8000fffe13f */
.L_x_9243:
[----:B------:R-:W2:Y:S01]  /*72b0*/  LDL R0, [R1+0x40] ;  /* 0x0000400001007983 */ /* 0x000ea20000100800 */
[----:B------:R-:W-:Y:S01]  /*72c0*/  IMAD.U32 R13, RZ, RZ, UR44 ;  /* 0x0000002cff0d7e24 */ /* 0x000fe2000f8e00ff */
[----:B------:R-:W-:Y:S01]  /*72d0*/  UIMAD UR9, UR9, UR20, URZ ;  /* 0x00000014090972a4 */ /* 0x000fe2000f8e023f */
[----:B------:R-:W-:Y:S01]  /*72e0*/  LOP3.LUT P0, RZ, R226, 0x3, RZ, 0xc0, !PT ;  /* 0x00000003e2ff7812 */ /* 0x000fe2000780c0ff */
[----:B------:R-:W-:Y:S04]  /*72f0*/  SHFL.IDX PT, R8, R4, RZ, 0x1c1f ;  /* 0x001c1fff04087589 */ /* 0x000fe800000e0000 */
[----:B------:R-:W0:Y:S04]  /*7300*/  SHFL.IDX PT, R9, R3, RZ, 0x1c1f ;  /* 0x001c1fff03097589 */ /* 0x000e2800000e0000 */
[----:B------:R-:W-:Y:S04]  /*7310*/  SHFL.IDX PT, R10, R4, 0x1, 0x1c1f ;  /* 0x003c1f00040a7f89 */ /* 0x000fe800000e0000 */
[----:B------:R-:W1:Y:S01]  /*7320*/  SHFL.IDX PT, R11, R3, 0x1, 0x1c1f ;  /* 0x003c1f00030b7f89 */ /* 0x000e6200000e0000 */
[----:B--2---:R-:W-:-:S04]  /*7330*/  IMAD R13, R13, 0x80, R0 ;  /* 0x000000800d0d7824 */ /* 0x004fc800078e0200 */
[C---:B------:R-:W-:Y:S01]  /*7340*/  VIADD R0, R13.reuse, 0x8 ;  /* 0x000000080d007836 */ /* 0x040fe20000000000 */
[----:B------:R-:W-:-:S04]  /*7350*/  ISETP.GE.OR P2, PT, R13, UR9, P0 ;  /* 0x000000090d007c0c */ /* 0x000fc80008746670 */
[----:B------:R-:W-:-:S09]  /*7360*/  ISETP.GE.OR P0, PT, R0, UR9, P0 ;  /* 0x0000000900007c0c */ /* 0x000fd20008706670 */
[----:B0-----:R0:W-:Y:S04]  /*7370*/  @!P2 ST.E desc[UR40][R8.64], R5 ;  /* 0x000000050800a985 */ /* 0x0011e8000c101928 */
[----:B-1----:R0:W-:Y:S01]  /*7380*/  @!P0 ST.E desc[UR40][R10.64], R6 ;  /* 0x000000060a008985 */ /* 0x0021e2000c101928 */
[----:B------:R-:W-:-:S13]  /*7390*/  PLOP3.LUT P0, PT, PT, PT, UP2, 0x80, 0x0 ;  /* 0x000000000000781c */ /* 0x000fda0003f0f028 */
[----:B0-----:R-:W-:Y:S05]  /*73a0*/  @P0 BRA `(.L_x_9244) ;  /* 0x0000001000100947 */ /* 0x001fea0003800000 */
[----:B------:R-:W0:Y:S01]  /*73b0*/  S2R R0, SR_TID.X ;  /* 0x0000000000007919 */ /* 0x000e220000002100 */
[----:B------:R-:W-:Y:S01]  /*73c0*/  ULDC.64 UR14, c[0x0][0xaa0] ;  /* 0x0002a800000e7ab9 */ /* 0x000fe20000000a00 */
[----:B0-----:R-:W-:-:S05]  /*73d0*/  VIADD R0, R0, 0xffffff80 ;  /* 0xffffff8000007836 */ /* 0x001fca0000000000 */
[----:B------:R-:W-:-:S04]  /*73e0*/  SHF.R.S32.HI R3, RZ, 0x1f, R0 ;  /* 0x0000001fff037819 */ /* 0x000fc80000011400 */
[----:B------:R-:W-:-:S04]  /*73f0*/  LEA.HI R3, R3, R0, RZ, 0x3 ;  /* 0x0000000003037211 */ /* 0x000fc800078f18ff */
[----:B------:R-:W-:Y:S02]  /*7400*/  LOP3.LUT R5, R3, 0xfffffff8, RZ, 0xc0, !PT ;  /* 0xfffffff803057812 */ /* 0x000fe400078ec0ff */
[----:B------:R-:W-:-:S03]  /*7410*/  SHF.R.S32.HI R81, RZ, 0x3, R3 ;  /* 0x00000003ff517819 */ /* 0x000fc60000011403 */
[----:B------:R-:W-:Y:S02]  /*7420*/  IMAD.IADD R20, R0, 0x1, -R5 ;  /* 0x0000000100147824 */ /* 0x000fe400078e0a05 */
[----:B------:R-:W-:Y:S02]  /*7430*/  IMAD.MOV.U32 R5, RZ, RZ, 0x2 ;  /* 0x00000002ff057424 */ /* 0x000fe400078e00ff */
[----:B------:R-:W-:-:S04]  /*7440*/  IMAD.SHL.U32 R0, R20, 0x8, RZ ;  /* 0x0000000814007824 */ /* 0x000fc800078e00ff */
[----:B------:R-:W-:-:S04]  /*7450*/  IMAD R4, R81, 0x40, R0 ;  /* 0x0000004051047824 */ /* 0x000fc800078e0200 */
[----:B------:R-:W-:-:S03]  /*7460*/  IMAD.WIDE R4, R4, R5, UR10 ;  /* 0x0000000a04047e25 */ /* 0x000fc6000f8e0205 */
[C---:B------:R-:W-:Y:S02]  /*7470*/  IADD3 R25, P2, R4.reuse, 0x3000, RZ ;  /* 0x0000300004197810 */ /* 0x040fe40007f5e0ff */
[C---:B------:R-:W-:Y:S02]  /*7480*/  IADD3 R9, P4, R4.reuse, 0x1000, RZ ;  /* 0x0000100004097810 */ /* 0x040fe40007f9e0ff */
[----:B------:R-:W-:Y:S02]  /*7490*/  LOP3.LUT R24, R25, 0x380, RZ, 0xc0, !PT ;  /* 0x0000038019187812 */ /* 0x000fe400078ec0ff */
[----:B------:R-:W-:Y:S02]  /*74a0*/  IADD3 R13, P3, R4, 0x2000, RZ ;  /* 0x00002000040d7810 */ /* 0x000fe40007f7e0ff */
[----:B------:R-:W-:Y:S01]  /*74b0*/  SHF.R.U64 R24, R24, 0x3, RZ ;  /* 0x0000000318187819 */ /* 0x000fe200000012ff */
[----:B------:R-:W-:Y:S01]  /*74c0*/  UIMAD UR12, UR16, UR14, URZ ;  /* 0x0000000e100c72a4 */ /* 0x000fe2000f8e023f */
[----:B------:R-:W-:-:S02]  /*74d0*/  LOP3.LUT R8, R9, 0x380, RZ, 0xc0, !PT ;  /* 0x0000038009087812 */ /* 0x000fc400078ec0ff */
[----:B------:R-:W-:Y:S01]  /*74e0*/  LOP3.LUT R24, R24, R25, RZ, 0x3c, !PT ;  /* 0x0000001918187212 */ /* 0x000fe200078e3cff */
[--C-:B------:R-:W-:Y:S01]  /*74f0*/  IMAD.X R25, RZ, RZ, R5.reuse, P2 ;  /* 0x000000ffff197224 */ /* 0x100fe200010e0605 */
[----:B------:R-:W-:Y:S02]  /*7500*/  IADD3 R49, P2, R4, 0x9000, RZ ;  /* 0x0000900004317810 */ /* 0x000fe40007f5e0ff */
[----:B------:R-:W-:Y:S02]  /*7510*/  LOP3.LUT R12, R13, 0x380, RZ, 0xc0, !PT ;  /* 0x000003800d0c7812 */ /* 0x000fe400078ec0ff */
[----:B------:R-:W-:Y:S01]  /*7520*/  LOP3.LUT R48, R49, 0x380, RZ, 0xc0, !PT ;  /* 0x0000038031307812 */ /* 0x000fe200078ec0ff */
[----:B------:R-:W-:Y:S01]  /*7530*/  UIMAD UR12, UR4, UR15, UR12 ;  /* 0x0000000f040c72a4 */ /* 0x000fe2000f8e020c */
[----:B------:R-:W-:Y:S01]  /*7540*/  SHF.R.U64 R8, R8, 0x3, RZ ;  /* 0x0000000308087819 */ /* 0x000fe200000012ff */
[----:B------:R-:W-:Y:S01]  /*7550*/  UIMAD.WIDE.U32 UR10, UR4, UR14, URZ ;  /* 0x0000000e040a72a5 */ /* 0x000fe2000f8e003f */
[----:B------:R-:W-:Y:S01]  /*7560*/  SHF.R.U64 R48, R48, 0x3, RZ ;  /* 0x0000000330307819 */ /* 0x000fe200000012ff */
[----:B------:R-:W-:Y:S01]  /*7570*/  IMAD.U32 R78, RZ, RZ, UR44 ;  /* 0x0000002cff4e7e24 */ /* 0x000fe2000f8e00ff */
[----:B------:R-:W-:Y:S01]  /*7580*/  SHF.R.U64 R12, R12, 0x3, RZ ;  /* 0x000000030c0c7819 */ /* 0x000fe200000012ff */
[----:B------:R-:W5:Y:S01]  /*7590*/  LD.E.128 R24, desc[UR40][R24.64] ;  /* 0x0000002818187980 */ /* 0x000f62000c101d00 */
[----:B------:R-:W-:Y:S01]  /*75a0*/  LOP3.LUT R48, R48, R49, RZ, 0x3c, !PT ;  /* 0x0000003130307212 */ /* 0x000fe200078e3cff */
[--C-:B------:R-:W-:Y:S01]  /*75b0*/  IMAD.X R49, RZ, RZ, R5.reuse, P2 ;  /* 0x000000ffff317224 */ /* 0x100fe200010e0605 */
[----:B------:R-:W-:Y:S01]  /*75c0*/  IADD3 R6, P2, R4, 0xf000, RZ ;  /* 0x0000f00004067810 */ /* 0x000fe20007f5e0ff */
[----:B------:R-:W-:Y:S01]  /*75d0*/  UIADD3 UR11, UR11, UR12, URZ ;  /* 0x0000000c0b0b7290 */ /* 0x000fe2000fffe03f */
[----:B------:R-:W-:Y:S01]  /*75e0*/  LOP3.LUT R8, R8, R9, RZ, 0x3c, !PT ;  /* 0x0000000908087212 */ /* 0x000fe200078e3cff */
[--C-:B------:R-:W-:Y:S01]  /*75f0*/  IMAD.X R9, RZ, RZ, R5.reuse, P4 ;  /* 0x000000ffff097224 */ /* 0x100fe200020e0605 */
[----:B------:R-:W-:Y:S01]  /*7600*/  LOP3.LUT R3, R6, 0x380, RZ, 0xc0, !PT ;  /* 0x0000038006037812 */ /* 0x000fe200078ec0ff */
[----:B------:R-:W-:Y:S01]  /*7610*/  ULDC.64 UR12, c[0x0][0xae8] ;  /* 0x0002ba00000c7ab9 */ /* 0x000fe20000000a00 */
[----:B------:R-:W-:Y:S01]  /*7620*/  LOP3.LUT R12, R12, R13, RZ, 0x3c, !PT ;  /* 0x0000000d0c0c7212 */ /* 0x000fe200078e3cff */
[----:B------:R-:W-:Y:S01]  /*7630*/  IMAD.X R13, RZ, RZ, R5, P3 ;  /* 0x000000ffff0d7224 */ /* 0x000fe200018e0605 */
[----:B------:R-:W-:Y:S01]  /*7640*/  SHF.R.U64 R3, R3, 0x3, RZ ;  /* 0x0000000303037819 */ /* 0x000fe200000012ff */
[----:B------:R-:W-:Y:S01]  /*7650*/  UIMAD.WIDE.U32 UR10, UR43, UR12, UR10 ;  /* 0x0000000c2b0a72a5 */ /* 0x000fe2000f8e000a */
[----:B------:R-:W-:-:S02]  /*7660*/  IADD3 R29, P0, R4, 0x4000, RZ ;  /* 0x00004000041d7810 */ /* 0x000fc40007f1e0ff */
[C---:B------:R-:W-:Y:S02]  /*7670*/  IADD3 R33, P6, R4.reuse, 0x5000, RZ ;  /* 0x0000500004217810 */ /* 0x040fe40007fde0ff */
[----:B------:R-:W-:Y:S01]  /*7680*/  IADD3 R37, P5, R4, 0x6000, RZ ;  /* 0x0000600004257810 */ /* 0x000fe20007fbe0ff */
[----:B------:R-:W-:Y:S01]  /*7690*/  USHF.R.S32.HI UR4, URZ, 0x1f, UR46 ;  /* 0x0000001f3f047899 */ /* 0x000fe2000801142e */
[----:B------:R-:W-:Y:S01]  /*76a0*/  LOP3.LUT R72, R3, R6, RZ, 0x3c, !PT ;  /* 0x0000000603487212 */ /* 0x000fe200078e3cff */
[----:B------:R-:W-:Y:S01]  /*76b0*/  IMAD R3, R20, 0x20, R81 ;  /* 0x0000002014037824 */ /* 0x000fe200078e0251 */
[C---:B------:R-:W-:Y:S01]  /*76c0*/  IADD3 R41, P4, R4.reuse, 0x7000, RZ ;  /* 0x0000700004297810 */ /* 0x040fe20007f9e0ff */
[----:B------:R-:W-:Y:S01]  /*76d0*/  @UP1 ULDC UR14, c[0x0][0xbec] ;  /* 0x0002fb00000e1ab9 */ /* 0x000fe20000000800 */
[----:B------:R-:W-:Y:S01]  /*76e0*/  IADD3 R45, P3, R4, 0x8000, RZ ;  /* 0x00008000042d7810 */ /* 0x000fe20007f7e0ff */
[----:B------:R-:W-:Y:S01]  /*76f0*/  IMAD R78, R78, 0x80, R3 ;  /* 0x000000804e4e7824 */ /* 0x000fe200078e0203 */
[----:B------:R-:W-:Y:S01]  /*7700*/  LOP3.LUT R28, R29, 0x380, RZ, 0xc0, !PT ;  /* 0x000003801d1c7812 */ /* 0x000fe200078ec0ff */
[----:B------:R-:W-:Y:S01]  /*7710*/  UIMAD UR11, UR43, UR13, UR11 ;  /* 0x0000000d2b0b72a4 */ /* 0x000fe2000f8e020b */
[----:B------:R-:W-:Y:S01]  /*7720*/  LOP3.LUT R32, R33, 0x380, RZ, 0xc0, !PT ;  /* 0x0000038021207812 */ /* 0x000fe200078ec0ff */
[----:B------:R-:W-:Y:S01]  /*7730*/  IMAD.X R73, RZ, RZ, R5, P2 ;  /* 0x000000ffff497224 */ /* 0x000fe200010e0605 */
[----:B------:R-:W-:Y:S01]  /*7740*/  LOP3.LUT R36, R37, 0x380, RZ, 0xc0, !PT ;  /* 0x0000038025247812 */ /* 0x000fe200078ec0ff */
[----:B------:R-:W-:Y:S01]  /*7750*/  ULDC.64 UR12, c[0x0][0xaf0] ;  /* 0x0002bc00000c7ab9 */ /* 0x000fe20000000a00 */
[----:B------:R-:W-:Y:S01]  /*7760*/  LOP3.LUT R40, R41, 0x380, RZ, 0xc0, !PT ;  /* 0x0000038029287812 */ /* 0x000fe200078ec0ff */
[----:B------:R-:W5:Y:S01]  /*7770*/  LD.E.128 R8, desc[UR40][R8.64] ;  /* 0x0000002808087980 */ /* 0x000f62000c101d00 */
[----:B------:R-:W-:Y:S01]  /*7780*/  LOP3.LUT R44, R45, 0x380, RZ, 0xc0, !PT ;  /* 0x000003802d2c7812 */ /* 0x000fe200078ec0ff */
[----:B------:R-:W-:Y:S01]  /*7790*/  UIMAD UR4, UR4, UR12, URZ ;  /* 0x0000000c040472a4 */ /* 0x000fe2000f8e023f */
[----:B------:R-:W-:Y:S01]  /*77a0*/  SHF.R.U64 R28, R28, 0x3, RZ ;  /* 0x000000031c1c7819 */ /* 0x000fe200000012ff */
[----:B------:R-:W-:Y:S01]  /*77b0*/  @P1 IMAD.HI.U32 R20, R78, UR14, RZ ;  /* 0x0000000e4e141c27 */ /* 0x000fe2000f8e00ff */
[----:B------:R-:W-:Y:S01]  /*77c0*/  SHF.R.U64 R32, R32, 0x3, RZ ;  /* 0x0000000320207819 */ /* 0x000fe200000012ff */
[----:B------:R-:W5:Y:S01]  /*77d0*/  LD.E.128 R12, desc[UR40][R12.64] ;  /* 0x000000280c0c7980 */ /* 0x000f62000c101d00 */
[----:B------:R-:W-:-:S02]  /*77e0*/  SHF.R.U64 R36, R36, 0x3, RZ ;  /* 0x0000000324247819 */ /* 0x000fc400000012ff */
[----:B------:R-:W-:Y:S01]  /*77f0*/  SHF.R.U64 R40, R40, 0x3, RZ ;  /* 0x0000000328287819 */ /* 0x000fe200000012ff */
[----:B------:R-:W-:Y:S01]  /*7800*/  IMAD.MOV.U32 R3, RZ, RZ, R78 ;  /* 0x000000ffff037224 */ /* 0x000fe200078e004e */
[----:B------:R-:W-:Y:S01]  /*7810*/  SHF.R.U64 R44, R44, 0x3, RZ ;  /* 0x000000032c2c7819 */ /* 0x000fe200000012ff */
[----:B------:R-:W-:Y:S01]  /*7820*/  UIMAD.WIDE.U32 UR10, UR46, UR12, UR10 ;  /* 0x0000000c2e0a72a5 */ /* 0x000fe2000f8e000a */
[----:B------:R-:W-:Y:S01]  /*7830*/  LOP3.LUT R28, R28, R29, RZ, 0x3c, !PT ;  /* 0x0000001d1c1c7212 */ /* 0x000fe200078e3cff */
[----:B------:R-:W-:Y:S01]  /*7840*/  UIMAD UR4, UR46, UR13, UR4 ;  /* 0x0000000d2e0472a4 */ /* 0x000fe2000f8e0204 */
[----:B------:R-:W-:Y:S01]  /*7850*/  LOP3.LUT R32, R32, R33, RZ, 0x3c, !PT ;  /* 0x0000002120207212 */ /* 0x000fe200078e3cff */
[----:B------:R-:W-:Y:S01]  /*7860*/  @UP1 ULDC UR12, c[0x0][0xbf0] ;  /* 0x0002fc00000c1ab9 */ /* 0x000fe20000000800 */
[----:B------:R-:W-:Y:S01]  /*7870*/  LOP3.LUT R36, R36, R37, RZ, 0x3c, !PT ;  /* 0x0000002524247212 */ /* 0x000fe200078e3cff */
[--C-:B------:R-:W-:Y:S01]  /*7880*/  IMAD.X R29, RZ, RZ, R5.reuse, P0 ;  /* 0x000000ffff1d7224 */ /* 0x100fe200000e0605 */
[----:B------:R-:W-:Y:S01]  /*7890*/  LOP3.LUT R40, R40, R41, RZ, 0x3c, !PT ;  /* 0x0000002928287212 */ /* 0x000fe200078e3cff */
[--C-:B------:R-:W-:Y:S01]  /*78a0*/  IMAD.X R33, RZ, RZ, R5.reuse, P6 ;  /* 0x000000ffff217224 */ /* 0x100fe200030e0605 */
[----:B------:R-:W-:Y:S01]  /*78b0*/  LOP3.LUT R44, R44, R45, RZ, 0x3c, !PT ;  /* 0x0000002d2c2c7212 */ /* 0x000fe200078e3cff */
[--C-:B------:R-:W-:Y:S01]  /*78c0*/  IMAD.X R37, RZ, RZ, R5.reuse, P5 ;  /* 0x000000ffff257224 */ /* 0x100fe200028e0605 */
[----:B------:R-:W-:Y:S01]  /*78d0*/  @P1 SHF.R.U32.HI R3, RZ, UR12, R20 ;  /* 0x0000000cff031c19 */ /* 0x000fe20008011614 */
[--C-:B------:R-:W-:Y:S01]  /*78e0*/  IMAD.X R41, RZ, RZ, R5.reuse, P4 ;  /* 0x000000ffff297224 */ /* 0x100fe200020e0605 */
[C---:B------:R-:W-:Y:S01]  /*78f0*/  IADD3 R53, P0, R4.reuse, 0xa000, RZ ;  /* 0x0000a00004357810 */ /* 0x040fe20007f1e0ff */
[----:B------:R-:W-:Y:S01]  /*7900*/  IMAD.X R45, RZ, RZ, R5, P3 ;  /* 0x000000ffff2d7224 */ /* 0x000fe200018e0605 */
[C---:B------:R-:W-:Y:S01]  /*7910*/  IADD3 R57, P6, R4.reuse, 0xb000, RZ ;  /* 0x0000b00004397810 */ /* 0x040fe20007fde0ff */
[----:B------:R-:W-:Y:S01]  /*7920*/  UIADD3 UR4, UR11, UR4, URZ ;  /* 0x000000040b047290 */ /* 0x000fe2000fffe03f */
[C---:B------:R-:W-:Y:S01]  /*7930*/  IADD3 R61, P5, R4.reuse, 0xc000, RZ ;  /* 0x0000c000043d7810 */ /* 0x040fe20007fbe0ff */
[--C-:B------:R-:W-:Y:S01]  /*7940*/  IMAD.MOV R77, RZ, RZ, -R3.reuse ;  /* 0x000000ffff4d7224 */ /* 0x100fe200078e0a03 */
[C---:B------:R-:W-:Y:S01]  /*7950*/  IADD3 R65, P4, R4.reuse, 0xd000, RZ ;  /* 0x0000d00004417810 */ /* 0x040fe20007f9e0ff */
[----:B------:R-:W-:Y:S01]  /*7960*/  IMAD.U32 R20, RZ, RZ, UR10 ;  /* 0x0000000aff147e24 */ /* 0x000fe2000f8e00ff */
[----:B------:R-:W-:Y:S01]  /*7970*/  IADD3 R69, P3, R4, 0xe000, RZ ;  /* 0x0000e00004457810 */ /* 0x000fe20007f7e0ff */
[----:B------:R-:W-:Y:S01]  /*7980*/  IMAD.U32 R21, RZ, RZ, UR11 ;  /* 0x0000000bff157e24 */ /* 0x000fe2000f8e00ff */
[----:B------:R-:W-:Y:S01]  /*7990*/  SHF.R.S32.HI R76, RZ, 0x1f, R3 ;  /* 0x0000001fff4c7819 */ /* 0x000fe20000011403 */
[----:B------:R-:W-:Y:S01]  /*79a0*/  ULDC.64 UR10, c[0x0][0xae0] ;  /* 0x0002b800000a7ab9 */ /* 0x000fe20000000a00 */
[----:B------:R-:W-:Y:S01]  /*79b0*/  LOP3.LUT R52, R53, 0x380, RZ, 0xc0, !PT ;  /* 0x0000038035347812 */ /* 0x000fe200078ec0ff */
[----:B------:R-:W5:Y:S01]  /*79c0*/  LD.E.128 R28, desc[UR40][R28.64] ;  /* 0x000000281c1c7980 */ /* 0x000f62000c101d00 */
[----:B------:R-:W-:-:S02]  /*79d0*/  LOP3.LUT R56, R57, 0x380, RZ, 0xc0, !PT ;  /* 0x0000038039387812 */ /* 0x000fc400078ec0ff */
[----:B------:R-:W-:Y:S01]  /*79e0*/  LOP3.LUT R60, R61, 0x380, RZ, 0xc0, !PT ;  /* 0x000003803d3c7812 */ /* 0x000fe200078ec0ff */
[----:B------:R-:W5:Y:S01]  /*79f0*/  LD.E.128 R32, desc[UR40][R32.64] ;  /* 0x0000002820207980 */ /* 0x000f62000c101d00 */
[----:B------:R-:W-:Y:S02]  /*7a00*/  LOP3.LUT R64, R65, 0x380, RZ, 0xc0, !PT ;  /* 0x0000038041407812 */ /* 0x000fe400078ec0ff */
[----:B------:R-:W-:Y:S02]  /*7a10*/  LOP3.LUT R68, R69, 0x380, RZ, 0xc0, !PT ;  /* 0x0000038045447812 */ /* 0x000fe400078ec0ff */
[----:B------:R-:W-:Y:S01]  /*7a20*/  LOP3.LUT R7, R4, 0x380, RZ, 0xc0, !PT ;  /* 0x0000038004077812 */ /* 0x000fe200078ec0ff */
[----:B------:R-:W-:Y:S01]  /*7a30*/  IMAD.U32 R21, RZ, RZ, UR4 ;  /* 0x00000004ff157e24 */ /* 0x000fe2000f8e00ff */
[----:B------:R-:W-:Y:S01]  /*7a40*/  SHF.R.U64 R52, R52, 0x3, RZ ;  /* 0x0000000334347819 */ /* 0x000fe200000012ff */
[----:B------:R-:W-:Y:S01]  /*7a50*/  IMAD R76, R76, UR10, RZ ;  /* 0x0000000a4c4c7c24 */ /* 0x000fe2000f8e02ff */
[----:B------:R-:W-:Y:S01]  /*7a60*/  SHF.R.U64 R56, R56, 0x3, RZ ;  /* 0x0000000338387819 */ /* 0x000fe200000012ff */
[----:B------:R-:W-:Y:S01]  /*7a70*/  IMAD R77, R77, UR20, R78 ;  /* 0x000000144d4d7c24 */ /* 0x000fe2000f8e024e */
[----:B------:R-:W-:Y:S01]  /*7a80*/  SHF.R.U64 R60, R60, 0x3, RZ ;  /* 0x000000033c3c7819 */ /* 0x000fe200000012ff */
[----:B------:R-:W5:Y:S01]  /*7a90*/  LD.E.128 R36, desc[UR40][R36.64] ;  /* 0x0000002824247980 */ /* 0x000f62000c101d00 */
[----:B------:R-:W-:-:S02]  /*7aa0*/  SHF.R.U64 R64, R64, 0x3, RZ ;  /* 0x0000000340407819 */ /* 0x000fc400000012ff */
[----:B------:R-:W-:Y:S01]  /*7ab0*/  SHF.R.U64 R68, R68, 0x3, RZ ;  /* 0x0000000344447819 */ /* 0x000fe200000012ff */
[----:B------:R-:W5:Y:S01]  /*7ac0*/  LD.E.128 R40, desc[UR40][R40.64] ;  /* 0x0000002828287980 */ /* 0x000f62000c101d00 */
[----:B------:R-:W-:Y:S01]  /*7ad0*/  SHF.R.U64 R7, R7, 0x3, RZ ;  /* 0x0000000307077819 */ /* 0x000fe200000012ff */
[C---:B------:R-:W-:Y:S01]  /*7ae0*/  IMAD.WIDE.U32 R20, R3.reuse, UR10, R20 ;  /* 0x0000000a03147c25 */ /* 0x040fe2000f8e0014 */
[----:B------:R-:W-:Y:S01]  /*7af0*/  LOP3.LUT R52, R52, R53, RZ, 0x3c, !PT ;  /* 0x0000003534347212 */ /* 0x000fe200078e3cff */
[----:B------:R-:W5:Y:S01]  /*7b00*/  LD.E.128 R44, desc[UR40][R44.64] ;  /* 0x000000282c2c7980 */ /* 0x000f62000c101d00 */
[----:B------:R-:W-:Y:S01]  /*7b10*/  LOP3.LUT R56, R56, R57, RZ, 0x3c, !PT ;  /* 0x0000003938387212 */ /* 0x000fe200078e3cff */
        /* <DEDUP_REMOVED lines=9> */
[----:B------:R-:W-:Y:S01]  /*7bb0*/  SHF.R.S32.HI R3, RZ, 0x1f, R77 ;  /* 0x0000001fff037819 */ /* 0x000fe2000001144d */
[----:B------:R-:W-:Y:S01]  /*7bc0*/  IMAD.X R69, RZ, RZ, R5, P3 ;  /* 0x000000ffff457224 */ /* 0x000fe200018e0605 */
[----:B------:R-:W-:Y:S01]  /*7bd0*/  ULDC.64 UR10, c[0x0][0xad8] ;  /* 0x0002b600000a7ab9 */ /* 0x000fe20000000a00 */
[----:B------:R-:W-:Y:S01]  /*7be0*/  IMAD.IADD R21, R21, 0x1, R79 ;  /* 0x0000000115157824 */ /* 0x000fe200078e024f */
[----:B------:R-:W5:Y:S01]  /*7bf0*/  LD.E.128 R4, desc[UR40][R4.64] ;  /* 0x0000002804047980 */ /* 0x000f62000c101d00 */
[----:B------:R-:W-:-:S03]  /*7c00*/  IMAD R76, R3, UR10, RZ ;  /* 0x0000000a034c7c24 */ /* 0x000fc6000f8e02ff */
[----:B------:R-:W5:Y:S01]  /*7c10*/  LD.E.128 R48, desc[UR40][R48.64] ;  /* 0x0000002830307980 */ /* 0x000f62000c101d00 */
[----:B------:R-:W-:-:S03]  /*7c20*/  IMAD R3, R77, UR11, R76 ;  /* 0x0000000b4d037c24 */ /* 0x000fc6000f8e024c */
[----:B------:R-:W5:Y:S01]  /*7c30*/  LD.E.128 R52, desc[UR40][R52.64] ;  /* 0x0000002834347980 */ /* 0x000f62000c101d00 */
[----:B------:R-:W-:Y:S01]  /*7c40*/  IMAD.WIDE.U32 R20, R77, UR10, R20 ;  /* 0x0000000a4d147c25 */ /* 0x000fe2000f8e0014 */
[----:B------:R-:W-:Y:S02]  /*7c50*/  ULDC.64 UR10, c[0x0][0xa80] ;  /* 0x0002a000000a7ab9 */ /* 0x000fe40000000a00 */
[----:B------:R-:W5:Y:S04]  /*7c60*/  LD.E.128 R56, desc[UR40][R56.64] ;  /* 0x0000002838387980 */ /* 0x000f68000c101d00 */
[----:B------:R-:W5:Y:S04]  /*7c70*/  LD.E.128 R60, desc[UR40][R60.64] ;  /* 0x000000283c3c7980 */ /* 0x000f68000c101d00 */
[----:B------:R-:W5:Y:S04]  /*7c80*/  LD.E.128 R64, desc[UR40][R64.64] ;  /* 0x0000002840407980 */ /* 0x000f68000c101d00 */
[----:B------:R-:W5:Y:S04]  /*7c90*/  LD.E.128 R68, desc[UR40][R68.64] ;  /* 0x0000002844447980 */ /* 0x000f68000c101d00 */
        /* <DEDUP_REMOVED lines=8> */
[----:B------:R-:W-:Y:S01]  /*7d20*/  IMAD.IADD R3, R21, 0x1, R3 ;  /* 0x0000000115037824 */ /* 0x000fe200078e0203 */
[----:B------:R-:W-:Y:S01]  /*7d30*/  LEA R82, P2, R20, UR10, 0x1 ;  /* 0x0000000a14527c11 */ /* 0x000fe2000f8408ff */
[----:B------:R-:W-:Y:S01]  /*7d40*/  IMAD R84, R84, 0x80, R81 ;  /* 0x0000008054547824 */ /* 0x000fe200078e0251 */
[----:B------:R-:W-:-:S02]  /*7d50*/  UIADD3 UR8, UR8, 0x22820, URZ ;  /* 0x0002282008087890 */ /* 0x000fc4000fffe03f */
[----:B------:R-:W-:Y:S02]  /*7d60*/  LEA.HI.X R83, R20, UR11, R3, 0x1, P2 ;  /* 0x0000000b14537c11 */ /* 0x000fe400090f0c03 */
[C---:B------:R-:W-:Y:S01]  /*7d70*/  ISETP.GE.AND P2, PT, R84.reuse, UR9, PT ;  /* 0x0000000954007c0c */ /* 0x040fe2000bf46270 */
[----:B------:R-:W-:Y:S01]  /*7d80*/  UPRMT UR8, URZ, 0x654, UR8 ;  /* 0x000006543f087896 */ /* 0x000fe20008000008 */
[C---:B------:R-:W-:Y:S02]  /*7d90*/  VIADD R76, R84.reuse, 0x20 ;  /* 0x00000020544c7836 */ /* 0x040fe40000000000 */
[----:B------:R-:W-:Y:S02]  /*7da0*/  VIADD R77, R84, 0x40 ;  /* 0x00000040544d7836 */ /* 0x000fe40000000000 */
[C---:B------:R-:W-:Y:S02]  /*7db0*/  VIADD R88, R0.reuse, 0x80 ;  /* 0x0000008000587836 */ /* 0x040fe40000000000 */
[----:B------:R-:W-:-:S02]  /*7dc0*/  VIADD R90, R0, 0xc0 ;  /* 0x000000c0005a7836 */ /* 0x000fc40000000000 */
[----:B------:R-:W-:Y:S01]  /*7dd0*/  VIADD R86, R0, 0x40 ;  /* 0x0000004000567836 */ /* 0x000fe20000000000 */
[----:B0-----:R0:W1:Y:S01]  /*7de0*/  SHFL.IDX PT, R81, R82, RZ, 0x181f ;  /* 0x00181fff52517589 */ /* 0x00106200000e0000 */
[----:B------:R-:W-:Y:S03]  /*7df0*/  BSSY B1, `(.L_x_9245) ;  /* 0x000001b000017945 */ /* 0x000fe60003800000 */
[----:B------:R0:W2:Y:S01]  /*7e00*/  SHFL.IDX PT, R3, R83, RZ, 0x181f ;  /* 0x00181fff53037589 */ /* 0x0000a200000e0000 */
[----:B------:R-:W-:Y:S01]  /*7e10*/  SYNCS.ARRIVE.TRANS64.RED.A1T0 RZ, [UR8], RZ ;  /* 0x000000ffffff79a7 */ /* 0x000fe20008100408 */
[----:B------:R-:W-:Y:S02]  /*7e20*/  ISETP.GE.AND P1, PT, R76, UR9, PT ;  /* 0x000000094c007c0c */ /* 0x000fe4000bf26270 */
[----:B------:R-:W-:Y:S02]  /*7e30*/  ISETP.GE.AND P0, PT, R77, UR9, PT ;  /* 0x000000094d007c0c */ /* 0x000fe4000bf06270 */
        /* <DEDUP_REMOVED lines=13> */
[----:B-----5:R0:W-:Y:S01]  /*7f10*/  @!P5 ST.E.128 desc[UR40][R20.64], R4 ;  /* 0x000000041400d985 */ /* 0x0201e2000c101d28 */
[----:B------:R-:W-:Y:S02]  /*7f20*/  @!P4 LEA.HI.X R77, R86, R3, R89, 0x1, P6 ;  /* 0x00000003564dc211 */ /* 0x000fe400030f0c59 */
[----:B------:R-:W-:-:S03]  /*7f30*/  @!P3 LEA R78, P6, R88, R81, 0x1 ;  /* 0x00000051584eb211 */ /* 0x000fc600078c08ff */
[----:B------:R0:W-:Y:S01]  /*7f40*/  @!P4 ST.E.128 desc[UR40][R76.64], R28 ;  /* 0x0000001c4c00c985 */ /* 0x0001e2000c101d28 */
[----:B------:R-:W-:Y:S02]  /*7f50*/  @!P3 LEA.HI.X R79, R88, R3, R85, 0x1, P6 ;  /* 0x00000003584fb211 */ /* 0x000fe400030f0c55 */
[----:B------:R-:W-:-:S03]  /*7f60*/  @!P2 LEA R80, P6, R90, R81, 0x1 ;  /* 0x000000515a50a211 */ /* 0x000fc600078c08ff */
[----:B------:R0:W-:Y:S01]  /*7f70*/  @!P3 ST.E.128 desc[UR40][R78.64], R44 ;  /* 0x0000002c4e00b985 */ /* 0x0001e2000c101d28 */
[----:B------:R-:W-:-:S05]  /*7f80*/  @!P2 LEA.HI.X R81, R90, R3, R87, 0x1, P6 ;  /* 0x000000035a51a211 */ /* 0x000fca00030f0c57 */
[----:B------:R0:W-:Y:S04]  /*7f90*/  @!P2 ST.E.128 desc[UR40][R80.64], R60 ;  /* 0x0000003c5000a985 */ /* 0x0001e8000c101d28 */
.L_x_9246:
[----:B------:R-:W-:Y:S05]  /*7fa0*/  BSYNC B1 ;  /* 0x0000000000017941 */ /* 0x000fea0003800000 */
.L_x_9245:
[----:B--2---:R2:W3:Y:S01]  /*7fb0*/  SHFL.IDX PT, R3, R83, 0x1, 0x181f ;  /* 0x00381f0053037f89 */ /* 0x0044e200000e0000 */
[----:B------:R-:W-:Y:S03]  /*7fc0*/  BSSY B1, `(.L_x_9247) ;  /* 0x0000014000017945 */ /* 0x000fe60003800000 */
[----:B0----5:R2:W0:Y:S01]  /*7fd0*/  SHFL.IDX PT, R29, R82, 0x1, 0x181f ;  /* 0x00381f00521d7f89 */ /* 0x02142200000e0000 */
[----:B------:R-:W-:Y:S05]  /*7fe0*/  @P1 BRA `(.L_x_9248) ;  /* 0x0000000000441947 */ /* 0x000fea0003800000 */
[----:B------:R-:W-:Y:S02]  /*7ff0*/  ULDC UR4, c[0x0][0xac8] ;  /* 0x0002b20000047ab9 */ /* 0x000fe40000000800 */
[----:B------:R-:W-:Y:S02]  /*8000*/  ISETP.GE.AND P4, PT, R0, UR4, PT ;  /* 0x0000000400007c0c */ /* 0x000fe4000bf86270 */
[----:B------:R-:W-:Y:S02]  /*8010*/  ISETP.GE.AND P3, PT, R86, UR4, PT ;  /* 0x0000000456007c0c */ /* 0x000fe4000bf66270 */
[----:B------:R-:W-:Y:S02]  /*8020*/  ISETP.GE.AND P2, PT, R88, UR4, PT ;  /* 0x0000000458007c0c */ /* 0x000fe4000bf46270 */
[----:B------:R-:W-:-:S07]  /*8030*/  ISETP.GE.AND P1, PT, R90, UR4, PT ;  /* 0x000000045a007c0c */ /* 0x000fce000bf26270 */
[-C--:B0-----:R-:W-:Y:S02]  /*8040*/  @!P4 LEA R4, P6, R0, R29.reuse, 0x1 ;  /* 0x0000001d0004c211 */ /* 0x081fe400078c08ff */
[----:B------:R-:W-:Y:S02]  /*8050*/  @!P3 LEA R6, P5, R86, R29, 0x1 ;  /* 0x0000001d5606b211 */ /* 0x000fe400078a08ff */
[----:B---3--:R-:W-:Y:S02]  /*8060*/  @!P4 LEA.HI.X R5, R0, R3, R91, 0x1, P6 ;  /* 0x000000030005c211 */ /* 0x008fe400030f0c5b */
[----:B------:R-:W-:Y:S02]  /*8070*/  @!P2 LEA R20, P6, R88, R29, 0x1 ;  /* 0x0000001d5814a211 */ /* 0x000fe400078c08ff */
[----:B------:R-:W-:Y:S01]  /*8080*/  @!P3 LEA.HI.X R7, R86, R3, R89, 0x1, P5 ;  /* 0x000000035607b211 */ /* 0x000fe200028f0c59 */
[----:B------:R4:W-:Y:S01]  /*8090*/  @!P4 ST.E.128 desc[UR40][R4.64], R8 ;  /* 0x000000080400c985 */ /* 0x0009e2000c101d28 */
[----:B------:R-:W-:-:S02]  /*80a0*/  @!P1 LEA R28, P5, R90, R29, 0x1 ;  /* 0x0000001d5a1c9211 */ /* 0x000fc400078a08ff */
[-C--:B------:R-:W-:Y:S01]  /*80b0*/  @!P2 LEA.HI.X R21, R88, R3.reuse, R85, 0x1, P6 ;  /* 0x000000035815a211 */ /* 0x080fe200030f0c55 */
[----:B------:R4:W-:Y:S01]  /*80c0*/  @!P3 ST.E.128 desc[UR40][R6.64], R32 ;  /* 0x000000200600b985 */ /* 0x0009e2000c101d28 */
[----:B------:R-:W-:-:S03]  /*80d0*/  @!P1 LEA.HI.X R29, R90, R3, R87, 0x1, P5 ;  /* 0x000000035a1d9211 */ /* 0x000fc600028f0c57 */
[----:B------:R4:W-:Y:S04]  /*80e0*/  @!P2 ST.E.128 desc[UR40][R20.64], R48 ;  /* 0x000000301400a985 */ /* 0x0009e8000c101d28 */
[----:B------:R4:W-:Y:S02]  /*80f0*/  @!P1 ST.E.128 desc[UR40][R28.64], R64 ;  /* 0x000000401c009985 */ /* 0x0009e4000c101d28 */
.L_x_9248:
[----:B------:R-:W-:Y:S05]  /*8100*/  BSYNC B1 ;  /* 0x0000000000017941 */ /* 0x000fea0003800000 */
.L_x_9247:
[----:B---3--:R3:W0:Y:S01]  /*8110*/  SHFL.IDX PT, R3, R83, 0x2, 0x181f ;  /* 0x00581f0053037f89 */ /* 0x00862200000e0000 */
[----:B------:R-:W-:Y:S03]  /*8120*/  BSSY B1, `(.L_x_9249) ;  /* 0x0000014000017945 */ /* 0x000fe60003800000 */
[----:B----4-:R3:W4:Y:S01]  /*8130*/  SHFL.IDX PT, R11, R82, 0x2, 0x181f ;  /* 0x00581f00520b7f89 */ /* 0x01072200000e0000 */
[----:B------:R-:W-:Y:S05]  /*8140*/  @P0 BRA `(.L_x_9250) ;  /* 0x0000000000440947 */ /* 0x000fea0003800000 */
[----:B------:R-:W-:Y:S02]  /*8150*/  ULDC UR4, c[0x0][0xac8] ;  /* 0x0002b20000047ab9 */ /* 0x000fe40000000800 */
[----:B------:R-:W-:Y:S02]  /*8160*/  ISETP.GE.AND P3, PT, R0, UR4, PT ;  /* 0x0000000400007c0c */ /* 0x000fe4000bf66270 */
[----:B------:R-:W-:Y:S02]  /*8170*/  ISETP.GE.AND P2, PT, R86, UR4, PT ;  /* 0x0000000456007c0c */ /* 0x000fe4000bf46270 */
[----:B------:R-:W-:Y:S02]  /*8180*/  ISETP.GE.AND P1, PT, R88, UR4, PT ;  /* 0x0000000458007c0c */ /* 0x000fe4000bf26270 */
[----:B------:R-:W-:-:S07]  /*8190*/  ISETP.GE.AND P0, PT, R90, UR4, PT ;  /* 0x000000045a007c0c */ /* 0x000fce000bf06270 */
[-C--:B----4-:R-:W-:Y:S02]  /*81a0*/  @!P3 LEA R4, P6, R0, R11.reuse, 0x1 ;  /* 0x0000000b0004b211 */ /* 0x090fe400078c08ff */
[-C--:B------:R-:W-:Y:S02]  /*81b0*/  @!P2 LEA R6, P5, R86, R11.reuse, 0x1 ;  /* 0x0000000b5606a211 */ /* 0x080fe400078a08ff */
[----:B------:R-:W-:Y:S02]  /*81c0*/  @!P1 LEA R8, P4, R88, R11, 0x1 ;  /* 0x0000000b58089211 */ /* 0x000fe400078808ff */
[----:B0-----:R-:W-:Y:S02]  /*81d0*/  @!P3 LEA.HI.X R5, R0, R3, R91, 0x1, P6 ;  /* 0x000000030005b211 */ /* 0x001fe400030f0c5b */
[----:B------:R-:W-:Y:S02]  /*81e0*/  @!P0 LEA R10, P6, R90, R11, 0x1 ;  /* 0x0000000b5a0a8211 */ /* 0x000fe400078c08ff */
[-C--:B------:R-:W-:Y:S01]  /*81f0*/  @!P2 LEA.HI.X R7, R86, R3.reuse, R89, 0x1, P5 ;  /* 0x000000035607a211 */ /* 0x080fe200028f0c59 */
[----:B------:R0:W-:Y:S01]  /*8200*/  @!P3 ST.E.128 desc[UR40][R4.64], R12 ;  /* 0x0000000c0400b985 */ /* 0x0001e2000c101d28 */
[----:B------:R-:W-:-:S02]  /*8210*/  @!P1 LEA.HI.X R9, R88, R3, R85, 0x1, P4 ;  /* 0x0000000358099211 */ /* 0x000fc400020f0c55 */
[----:B------:R-:W-:Y:S01]  /*8220*/  @!P0 LEA.HI.X R11, R90, R3, R87, 0x1, P6 ;  /* 0x000000035a0b8211 */ /* 0x000fe200030f0c57 */
[----:B------:R0:W-:Y:S04]  /*8230*/  @!P2 ST.E.128 desc[UR40][R6.64], R36 ;  /* 0x000000240600a985 */ /* 0x0001e8000c101d28 */
[----:B------:R0:W-:Y:S04]  /*8240*/  @!P1 ST.E.128 desc[UR40][R8.64], R52 ;  /* 0x0000003408009985 */ /* 0x0001e8000c101d28 */
[----:B------:R0:W-:Y:S02]  /*8250*/  @!P0 ST.E.128 desc[UR40][R10.64], R68 ;  /* 0x000000440a008985 */ /* 0x0001e4000c101d28 */
.L_x_9250:
[----:B------:R-:W-:Y:S05]  /*8260*/  BSYNC B1 ;  /* 0x0000000000017941 */ /* 0x000fea0003800000 */
.L_x_9249:
[----:B0-----:R-:W-:Y:S01]  /*8270*/  VIADD R3, R84, 0x60 ;  /* 0x0000006054037836 */ /* 0x001fe20000000000 */
[----:B--23--:R-:W0:Y:S04]  /*8280*/  SHFL.IDX PT, R83, R83, 0x3, 0x181f ;  /* 0x00781f0053537f89 */ /* 0x00ce2800000e0000 */
[----:B------:R-:W-:Y:S01]  /*8290*/  ISETP.GE.AND P0, PT, R3, UR9, PT ;  /* 0x0000000903007c0c */ /* 0x000fe2000bf06270 */
[----:B----4-:R2:W3:-:S12]  /*82a0*/  SHFL.IDX PT, R11, R82, 0x3, 0x181f ;  /* 0x00781f00520b7f89 */ /* 0x0104d800000e0000 */
[----:B--2---:R-:W-:Y:S05]  /*82b0*/  @P0 BRA `(.L_x_9251) ;  /* 0x0000002400840947 */ /* 0x004fea0003800000 */
[----:B------:R-:W-:Y:S02]  /*82c0*/  ULDC UR4, c[0x0][0xac8] ;  /* 0x0002b20000047ab9 */ /* 0x000fe40000000800 */
[----:B------:R-:W-:Y:S02]  /*82d0*/  ISETP.GE.AND P3, PT, R0, UR4, PT ;  /* 0x0000000400007c0c */ /* 0x000fe4000bf66270 */
[----:B------:R-:W-:Y:S02]  /*82e0*/  ISETP.GE.AND P4, PT, R86, UR4, PT ;  /* 0x0000000456007c0c */ /* 0x000fe4000bf86270 */
[----:B------:R-:W-:-:S09]  /*82f0*/  ISETP.GE.AND P5, PT, R88, UR4, PT ;  /* 0x0000000458007c0c */ /* 0x000fd2000bfa6270 */
[-C--:B---3--:R-:W-:Y:S02]  /*8300*/  @!P3 LEA R4, P0, R0, R11.reuse, 0x1 ;  /* 0x0000000b0004b211 */ /* 0x088fe400078008ff */
[-C--:B------:R-:W-:Y:S02]  /*8310*/  @!P4 LEA R6, P1, R86, R11.reuse, 0x1 ;  /* 0x0000000b5606c211 */ /* 0x080fe400078208ff */
[----:B------:R-:W-:Y:S02]  /*8320*/  @!P5 LEA R8, P2, R88, R11, 0x1 ;  /* 0x0000000b5808d211 */ /* 0x000fe400078408ff */
[-C--:B0-----:R-:W-:Y:S02]  /*8330*/  @!P3 LEA.HI.X R5, R0, R83.reuse, R91, 0x1, P0 ;  /* 0x000000530005b211 */ /* 0x081fe400000f0c5b */
[-C--:B------:R-:W-:Y:S02]  /*8340*/  @!P4 LEA.HI.X R7, R86, R83.reuse, R89, 0x1, P1 ;  /* 0x000000535607c211 */ /* 0x080fe400008f0c59 */
[----:B------:R-:W-:Y:S01]  /*8350*/  @!P5 LEA.HI.X R9, R88, R83, R85, 0x1, P2 ;  /* 0x000000535809d211 */ /* 0x000fe200010f0c55 */
[----:B------:R0:W-:Y:S01]  /*8360*/  @!P3 ST.E.128 desc[UR40][R4.64], R24 ;  /* 0x000000180400b985 */ /* 0x0001e2000c101d28 */
[----:B------:R-:W-:-:S03]  /*8370*/  ISETP.GE.AND P0, PT, R90, UR4, PT ;  /* 0x000000045a007c0c */ /* 0x000fc6000bf06270 */
[----:B------:R0:W-:Y:S04]  /*8380*/  @!P4 ST.E.128 desc[UR40][R6.64], R40 ;  /* 0x000000280600c985 */ /* 0x0001e8000c101d28 */
[----:B------:R0:W-:Y:S06]  /*8390*/  @!P5 ST.E.128 desc[UR40][R8.64], R56 ;  /* 0x000000380800d985 */ /* 0x0001ec000c101d28 */
[----:B------:R-:W-:Y:S05]  /*83a0*/  @P0 BRA `(.L_x_9251) ;  /* 0x0000002400480947 */ /* 0x000fea0003800000 */
[----:B0-----:R-:W-:-:S04]  /*83b0*/  LEA R4, P0, R90, R11, 0x1 ;  /* 0x0000000b5a047211 */ /* 0x001fc800078008ff */
[----:B------:R-:W-:-:S05]  /*83c0*/  LEA.HI.X R5, R90, R83, R87, 0x1, P0 ;  /* 0x000000535a057211 */ /* 0x000fca00000f0c57 */
[----:B------:R0:W-:Y:S01]  /*83d0*/  ST.E.128 desc[UR40][R4.64], R72 ;  /* 0x0000004804007985 */ /* 0x0001e2000c101d28 */
[----:B------:R-:W-:Y:S05]  /*83e0*/  BRA `(.L_x_9251) ;  /* 0x0000002400387947 */ /* 0x000fea0003800000 */
.L_x_9244:
[----:B------:R-:W-:Y:S01]  /*83f0*/  ULDC.64 UR14, c[0x0][0xb08] ;  /* 0x0002c200000e7ab9 */ /* 0x000fe20000000a00 */
[----:B------:R-:W-:Y:S01]  /*8400*/  IMAD.MOV.U32 R3, RZ, RZ, R12 ;  /* 0x000000ffff037224 */ /* 0x000fe200078e000c */
[----:B------:R-:W-:Y:S01]  /*8410*/  UIMAD UR12, UR16, UR14, URZ ;  /* 0x0000000e100c72a4 */ /* 0x000fe2000f8e023f */
[----:B------:R-:W-:Y:S01]  /*8420*/  ISETP.GE.AND P0, PT, R13, UR9, PT ;  /* 0x000000090d007c0c */ /* 0x000fe2000bf06270 */
[----:B------:R-:W-:Y:S01]  /*8430*/  UIMAD.WIDE.U32 UR10, UR4, UR14, URZ ;  /* 0x0000000e040a72a5 */ /* 0x000fe2000f8e003f */
[----:B------:R-:W-:Y:S01]  /*8440*/  BSSY B1, `(.L_x_9252) ;  /* 0x00000c4000017945 */ /* 0x000fe20003800000 */
[----:B------:R-:W-:Y:S01]  /*8450*/  UIMAD UR12, UR4, UR15, UR12 ;  /* 0x0000000f040c72a4 */ /* 0x000fe2000f8e020c */
[----:B------:R-:W-:Y:S01]  /*8460*/  SHF.R.S32.HI R152, RZ, 0x1f, R210 ;  /* 0x0000001fff987819 */ /* 0x000fe200000114d2 */
[----:B------:R-:W-:Y:S01]  /*8470*/  USHF.R.S32.HI UR4, URZ, 0x1f, UR46 ;  /* 0x0000001f3f047899 */ /* 0x000fe2000801142e */
[----:B------:R-:W-:Y:S01]  /*8480*/  SHF.R.S32.HI R153, RZ, 0x1f, R211 ;  /* 0x0000001fff997819 */ /* 0x000fe200000114d3 */
[----:B------:R-:W-:Y:S01]  /*8490*/  UIADD3 UR11, UR11, UR12, URZ ;  /* 0x0000000c0b0b7290 */ /* 0x000fe2000fffe03f */
[----:B------:R-:W-:Y:S01]  /*84a0*/  SHF.R.S32.HI R154, RZ, 0x1f, R212 ;  /* 0x0000001fff9a7819 */ /* 0x000fe200000114d4 */
[----:B------:R-:W-:Y:S01]  /*84b0*/  ULDC.64 UR14, c[0x0][0xb40] ;  /* 0x0002d000000e7ab9 */ /* 0x000fe20000000a00 */
[----:B------:R-:W-:Y:S01]  /*84c0*/  ULDC.64 UR12, c[0x0][0xb38] ;  /* 0x0002ce00000c7ab9 */ /* 0x000fe20000000a00 */
[----:B------:R-:W-:Y:S01]  /*84d0*/  UIMAD UR4, UR4, UR14, URZ ;  /* 0x0000000e040472a4 */ /* 0x000fe2000f8e023f */
[----:B------:R-:W-:Y:S01]  /*84e0*/  SHF.R.S32.HI R155, RZ, 0x1f, R213 ;  /* 0x0000001fff9b7819 */ /* 0x000fe200000114d5 */
[----:B------:R-:W-:Y:S01]  /*84f0*/  UIMAD.WIDE.U32 UR10, UR43, UR12, UR10 ;  /* 0x0000000c2b0a72a5 */ /* 0x000fe2000f8e000a */
[----:B------:R-:W-:Y:S01]  /*8500*/  SHF.R.S32.HI R156, RZ, 0x1f, R214 ;  /* 0x0000001fff9c7819 */ /* 0x000fe200000114d6 */
[----:B------:R-:W-:Y:S01]  /*8510*/  UIMAD UR4, UR46, UR15, UR4 ;  /* 0x0000000f2e0472a4 */ /* 0x000fe2000f8e0204 */
[----:B------:R-:W-:Y:S01]  /*8520*/  SHF.R.S32.HI R157, RZ, 0x1f, R215 ;  /* 0x0000001fff9d7819 */ /* 0x000fe200000114d7 */
[----:B------:R-:W-:Y:S01]  /*8530*/  UIMAD UR11, UR43, UR13, UR11 ;  /* 0x0000000d2b0b72a4 */ /* 0x000fe2000f8e020b */
[----:B------:R-:W-:Y:S01]  /*8540*/  SHF.R.S32.HI R158, RZ, 0x1f, R216 ;  /* 0x0000001fff9e7819 */ /* 0x000fe200000114d8 */
[----:B------:R-:W-:Y:S01]  /*8550*/  @UP1 ULDC UR12, c[0x0][0xbec] ;  /* 0x0002fb00000c1ab9 */ /* 0x000fe20000000800 */
[----:B------:R-:W-:Y:S01]  /*8560*/  UIADD3 UR8, UR8, 0x22820, URZ ;  /* 0x0002282008087890 */ /* 0x000fe2000fffe03f */
[----:B------:R-:W-:Y:S01]  /*8570*/  @P1 IMAD.HI.U32 R4, R12, UR12, RZ ;  /* 0x0000000c0c041c27 */ /* 0x000fe2000f8e00ff */
[----:B------:R-:W-:Y:S01]  /*8580*/  UIMAD.WIDE.U32 UR10, UR46, UR14, UR10 ;  /* 0x0000000e2e0a72a5 */ /* 0x000fe2000f8e000a */
[----:B------:R-:W-:Y:S01]  /*8590*/  SHF.R.S32.HI R159, RZ, 0x1f, R217 ;  /* 0x0000001fff9f7819 */ /* 0x000fe200000114d9 */
[----:B------:R-:W-:Y:S01]  /*85a0*/  ULDC.64 UR12, c[0x0][0xb48] ;  /* 0x0002d200000c7ab9 */ /* 0x000fe20000000a00 */
[----:B------:R-:W-:Y:S01]  /*85b0*/  UPRMT UR8, URZ, 0x654, UR8 ;  /* 0x000006543f087896 */ /* 0x000fe20008000008 */
[----:B------:R-:W-:Y:S01]  /*85c0*/  SHF.R.S32.HI R160, RZ, 0x1f, R218 ;  /* 0x0000001fffa07819 */ /* 0x000fe200000114da */
[----:B------:R-:W-:Y:S01]  /*85d0*/  UIADD3 UR11, UR11, UR4, URZ ;  /* 0x000000040b0b7290 */ /* 0x000fe2000fffe03f */
[----:B------:R-:W-:-:S02]  /*85e0*/  SHF.R.S32.HI R161, RZ, 0x1f, R219 ;  /* 0x0000001fffa17819 */ /* 0x000fc400000114db */
[----:B------:R-:W-:Y:S01]  /*85f0*/  @UP1 ULDC UR4, c[0x0][0xbf0] ;  /* 0x0002fc0000041ab9 */ /* 0x000fe20000000800 */
[----:B------:R-:W-:Y:S01]  /*8600*/  UIMAD.WIDE.U32 UR10, UR42, UR12, UR10 ;  /* 0x0000000c2a0a72a5 */ /* 0x000fe2000f8e000a */
[----:B------:R-:W-:Y:S02]  /*8610*/  @P1 SHF.R.U32.HI R3, RZ, UR4, R4 ;  /* 0x00000004ff031c19 */ /* 0x000fe40008011604 */
[----:B------:R-:W-:Y:S01]  /*8620*/  SYNCS.ARRIVE.TRANS64.RED.A1T0 RZ, [UR8], RZ ;  /* 0x000000ffffff79a7 */ /* 0x000fe20008100408 */
[----:B------:R-:W-:Y:S01]  /*8630*/  UIMAD UR42, UR42, UR13, UR11 ;  /* 0x0000000d2a2a72a4 */ /* 0x000fe2000f8e020b */
[--C-:B------:R-:W-:Y:S01]  /*8640*/  SHF.R.S32.HI R4, RZ, 0x1f, R3.reuse ;  /* 0x0000001fff047819 */ /* 0x100fe20000011403 */
[----:B------:R-:W-:Y:S01]  /*8650*/  IMAD.MOV R7, RZ, RZ, -R3 ;  /* 0x000000ffff077224 */ /* 0x000fe200078e0a03 */
[----:B------:R-:W-:Y:S01]  /*8660*/  ULDC.64 UR12, c[0x0][0xb30] ;  /* 0x0002cc00000c7ab9 */ /* 0x000fe20000000a00 */
[----:B------:R-:W-:Y:S01]  /*8670*/  IMAD.U32 R5, RZ, RZ, UR11 ;  /* 0x0000000bff057e24 */ /* 0x000fe2000f8e00ff */
[----:B------:R-:W-:Y:S01]  /*8680*/  SHF.R.S32.HI R162, RZ, 0x1f, R220 ;  /* 0x0000001fffa27819 */ /* 0x000fe200000114dc */
[----:B------:R-:W-:Y:S01]  /*8690*/  IMAD R7, R7, UR20, R12 ;  /* 0x0000001407077c24 */ /* 0x000fe2000f8e020c */
[----:B------:R-:W-:Y:S01]  /*86a0*/  SHF.R.S32.HI R163, RZ, 0x1f, R221 ;  /* 0x0000001fffa37819 */ /* 0x000fe200000114dd */
[----:B------:R-:W-:Y:S01]  /*86b0*/  IMAD R6, R4, UR12, RZ ;  /* 0x0000000c04067c24 */ /* 0x000fe2000f8e02ff */
[----:B------:R-:W-:Y:S01]  /*86c0*/  SHF.R.S32.HI R164, RZ, 0x1f, R222 ;  /* 0x0000001fffa47819 */ /* 0x000fe200000114de */
[----:B------:R-:W-:Y:S01]  /*86d0*/  IMAD.U32 R4, RZ, RZ, UR10 ;  /* 0x0000000aff047e24 */ /* 0x000fe2000f8e00ff */
[----:B------:R-:W-:Y:S01]  /*86e0*/  ULDC.64 UR10, c[0x0][0xb28] ;  /* 0x0002ca00000a7ab9 */ /* 0x000fe20000000a00 */
[----:B------:R-:W-:Y:S01]  /*86f0*/  IMAD.U32 R5, RZ, RZ, UR42 ;  /* 0x0000002aff057e24 */ /* 0x000fe2000f8e00ff */
[----:B------:R-:W-:Y:S01]  /*8700*/  SHF.R.S32.HI R165, RZ, 0x1f, R223 ;  /* 0x0000001fffa57819 */ /* 0x000fe200000114df */
[C---:B------:R-:W-:Y:S01]  /*8710*/  IMAD R9, R3.reuse, UR13, R6 ;  /* 0x0000000d03097c24 */ /* 0x040fe2000f8e0206 */
[----:B------:R-:W-:Y:S01]  /*8720*/  SHF.R.S32.HI R6, RZ, 0x1f, R7 ;  /* 0x0000001fff067819 */ /* 0x000fe20000011407 */
[----:B------:R-:W-:Y:S01]  /*8730*/  IMAD.WIDE.U32 R4, R3, UR12, R4 ;  /* 0x0000000c03047c25 */ /* 0x000fe2000f8e0004 */
[----:B------:R-:W-:-:S02]  /*8740*/  SHF.R.S32.HI R166, RZ, 0x1f, R224 ;  /* 0x0000001fffa67819 */ /* 0x000fc400000114e0 */
[----:B------:R-:W-:Y:S01]  /*8750*/  SHF.R.S32.HI R167, RZ, 0x1f, R225 ;  /* 0x0000001fffa77819 */ /* 0x000fe200000114e1 */
        /* <DEDUP_REMOVED lines=11> */
[----:B------:R-:W-:Y:S01]  /*8810*/  ULDC UR4, c[0x0][0xac8] ;  /* 0x0002b20000047ab9 */ /* 0x000fe20000000800 */
[----:B------:R-:W-:Y:S01]  /*8820*/  VIADD R13, R2, 0xe8 ;  /* 0x000000e8020d7836 */ /* 0x000fe20000000000 */
[----:B------:R-:W-:Y:S02]  /*8830*/  ISETP.GE.AND P4, PT, R225, UR4, PT ;  /* 0x00000004e1007c0c */ /* 0x000fe4000bf86270 */
[----:B------:R-:W-:Y:S02]  /*8840*/  ISETP.GE.AND P3, PT, R224, UR4, PT ;  /* 0x00000004e0007c0c */ /* 0x000fe4000bf66270 */
[----:B------:R-:W-:Y:S02]  /*8850*/  ISETP.GE.AND P5, PT, R2, UR4, PT ;  /* 0x0000000402007c0c */ /* 0x000fe4000bfa6270 */
[----:B------:R-:W-:Y:S02]  /*8860*/  ISETP.GE.AND P1, PT, R222, UR4, PT ;  /* 0x00000004de007c0c */ /* 0x000fe4000bf26270 */
[----:B------:R-:W-:-:S05]  /*8870*/  ISETP.GE.AND P0, PT, R223, UR4, PT ;  /* 0x00000004df007c0c */ /* 0x000fca000bf06270 */
[CC--:B-1----:R-:W-:Y:S02]  /*8880*/  @!P4 LEA R6, P2, R225.reuse, R4.reuse, 0x2 ;  /* 0x00000004e106c211 */ /* 0x0c2fe400078410ff */
[----:B------:R-:W-:Y:S02]  /*8890*/  @!P3 LEA R8, P6, R224, R4, 0x2 ;  /* 0x00000004e008b211 */ /* 0x000fe400078c10ff */
[----:B--2---:R-:W-:Y:S01]  /*88a0*/  @!P5 IMAD.WIDE R10, R2, 0x4, R4 ;  /* 0x00000004020ad825 */ /* 0x004fe200078e0204 */
[-C--:B------:R-:W-:Y:S02]  /*88b0*/  @!P4 LEA.HI.X R7, R225, R5.reuse, R167, 0x2, P2 ;  /* 0x00000005e107c211 */ /* 0x080fe400010f14a7 */
[----:B------:R-:W-:Y:S02]  /*88c0*/  ISETP.GE.AND P2, PT, R221, UR4, PT ;  /* 0x00000004dd007c0c */ /* 0x000fe4000bf46270 */
[----:B------:R-:W-:Y:S01]  /*88d0*/  @!P3 LEA.HI.X R9, R224, R5, R166, 0x2, P6 ;  /* 0x00000005e009b211 */ /* 0x000fe200030f14a6 */
[----:B------:R-:W-:Y:S04]  /*88e0*/  @!P5 ST.E.64 desc[UR40][R10.64], R24 ;  /* 0x000000180a00d985 */ /* 0x000fe8000c101b28 */
[----:B------:R1:W-:Y:S01]  /*88f0*/  @!P4 ST.E.64 desc[UR40][R6.64], R28 ;  /* 0x0000001c0600c985 */ /* 0x0003e2000c101b28 */
[----:B------:R-:W-:-:S03]  /*8900*/  ISETP.GE.AND P4, PT, R219, UR4, PT ;  /* 0x00000004db007c0c */ /* 0x000fc6000bf86270 */
[----:B------:R2:W-:Y:S01]  /*8910*/  @!P3 ST.E.64 desc[UR40][R8.64], R32 ;  /* 0x000000200800b985 */ /* 0x0005e2000c101b28 */
[----:B------:R-:W-:Y:S02]  /*8920*/  ISETP.GE.AND P3, PT, R220, UR4, PT ;  /* 0x00000004dc007c0c */ /* 0x000fe4000bf66270 */
[CC--:B-1----:R-:W-:Y:S01]  /*8930*/  @!P0 LEA R6, P6, R223.reuse, R4.reuse, 0x2 ;  /* 0x00000004df068211 */ /* 0x0c2fe200078c10ff */
[----:B------:R-:W-:Y:S01]  /*8940*/  VIADD R29, R2, 0xf8 ;  /* 0x000000f8021d7836 */ /* 0x000fe20000000000 */
[CC--:B--2---:R-:W-:Y:S02]  /*8950*/  @!P1 LEA R8, P5, R222.reuse, R4.reuse, 0x2 ;  /* 0x00000004de089211 */ /* 0x0c4fe400078a10ff */
[-C--:B------:R-:W-:Y:S02]  /*8960*/  @!P0 LEA.HI.X R7, R223, R5.reuse, R165, 0x2, P6 ;  /* 0x00000005df078211 */ /* 0x080fe400030f14a5 */
[----:B------:R-:W-:Y:S02]  /*8970*/  @!P1 LEA.HI.X R9, R222, R5, R164, 0x2, P5 ;  /* 0x00000005de099211 */ /* 0x000fe400028f14a4 */
[----:B------:R-:W-:Y:S01]  /*8980*/  ISETP.GE.AND P5, PT, R218, UR4, PT ;  /* 0x00000004da007c0c */ /* 0x000fe2000bfa6270 */
[----:B------:R1:W-:Y:S01]  /*8990*/  @!P0 ST.E.64 desc[UR40][R6.64], R36 ;  /* 0x0000002406008985 */ /* 0x0003e2000c101b28 */
[----:B------:R-:W-:-:S02]  /*89a0*/  @!P2 LEA R10, P6, R221, R4, 0x2 ;  /* 0x00000004dd0aa211 */ /* 0x000fc400078c10ff */
        /* <DEDUP_REMOVED lines=9> */
[----:B---3--:R-:W-:Y:S01]  /*8a40*/  @!P5 LEA R10, P6, R218, R4, 0x2 ;  /* 0x00000004da0ad211 */ /* 0x008fe200078c10ff */
[----:B------:R1:W-:Y:S01]  /*8a50*/  @!P3 ST.E.64 desc[UR40][R6.64], R48 ;  /* 0x000000300600b985 */ /* 0x0003e2000c101b28 */
[----:B------:R-:W-:-:S02]  /*8a60*/  ISETP.GE.AND P2, PT, R215, UR4, PT ;  /* 0x00000004d7007c0c */ /* 0x000fc4000bf46270 */
[----:B------:R-:W-:Y:S01]  /*8a70*/  @!P5 LEA.HI.X R11, R218, R5, R160, 0x2, P6 ;  /* 0x00000005da0bd211 */ /* 0x000fe200030f14a0 */
        /* <DEDUP_REMOVED lines=10> */
[C---:B---3--:R-:W-:Y:S01]  /*8b20*/  @!P2 LEA R10, P6, R215.reuse, R4, 0x2 ;  /* 0x00000004d70aa211 */ /* 0x048fe200078c10ff */
[----:B------:R2:W-:Y:S01]  /*8b30*/  @!P1 ST.E.64 desc[UR40][R8.64], R64 ;  /* 0x0000004008009985 */ /* 0x0005e2000c101b28 */
[----:B------:R-:W-:Y:S02]  /*8b40*/  ISETP.GE.AND P1, PT, R210, UR4, PT ;  /* 0x00000004d2007c0c */ /* 0x000fe4000bf26270 */
        /* <DEDUP_REMOVED lines=8> */
[----:B------:R-:W-:Y:S01]  /*8bd0*/  @!P3 ST.E.64 desc[UR40][R6.64], R72 ;  /* 0x000000480600b985 */ /* 0x000fe2000c101b28 */
[----:B---3--:R-:W-:-:S02]  /*8be0*/  @!P5 LEA R10, P6, R212, R4, 0x2 ;  /* 0x00000004d40ad211 */ /* 0x008fc400078c10ff */
[-C--:B------:R-:W-:Y:S01]  /*8bf0*/  @!P1 LEA R20, P3, R210, R4.reuse, 0x2 ;  /* 0x00000004d2149211 */ /* 0x080fe200078610ff */
[----:B------:R1:W-:Y:S01]  /*8c00*/  @!P4 ST.E.64 desc[UR40][R8.64], R76 ;  /* 0x0000004c0800c985 */ /* 0x0003e2000c101b28 */
[-C--:B------:R-:W-:Y:S02]  /*8c10*/  @!P5 LEA.HI.X R11, R212, R5.reuse, R154, 0x2, P6 ;  /* 0x00000005d40bd211 */ /* 0x080fe400030f149a */
[----:B------:R-:W-:Y:S02]  /*8c20*/  @!P0 LEA R14, P6, R211, R4, 0x2 ;  /* 0x00000004d30e8211 */ /* 0x000fe400078c10ff */
[----:B------:R-:W-:Y:S01]  /*8c30*/  ISETP.GE.AND P4, PT, R207, UR4, PT ;  /* 0x00000004cf007c0c */ /* 0x000fe2000bf86270 */
[----:B------:R2:W-:Y:S01]  /*8c40*/  @!P5 ST.E.64 desc[UR40][R10.64], R80 ;  /* 0x000000500a00d985 */ /* 0x0005e2000c101b28 */
[----:B------:R-:W-:Y:S02]  /*8c50*/  ISETP.GE.AND P5, PT, R208, UR4, PT ;  /* 0x00000004d0007c0c */ /* 0x000fe4000bfa6270 */
[----:B------:R-:W-:-:S02]  /*8c60*/  @!P1 LEA.HI.X R21, R210, R5, R152, 0x2, P3 ;  /* 0x00000005d2159211 */ /* 0x000fc400018f1498 */
[----:B------:R-:W-:Y:S02]  /*8c70*/  ISETP.GE.AND P3, PT, R206, UR4, PT ;  /* 0x00000004ce007c0c */ /* 0x000fe4000bf66270 */
[----:B------:R-:W-:Y:S02]  /*8c80*/  @!P0 LEA.HI.X R15, R211, R5, R153, 0x2, P6 ;  /* 0x00000005d30f8211 */ /* 0x000fe400030f1499 */
[----:B------:R-:W-:-:S03]  /*8c90*/  @!P2 LEA R24, P6, R209, R4, 0x2 ;  /* 0x00000004d118a211 */ /* 0x000fc600078c10ff */
[----:B------:R3:W-:Y:S01]  /*8ca0*/  @!P0 ST.E.64 desc[UR40][R14.64], R84 ;  /* 0x000000540e008985 */ /* 0x0007e2000c101b28 */
[-C--:B------:R-:W-:Y:S02]  /*8cb0*/  @!P2 LEA.HI.X R25, R209, R5.reuse, R237, 0x2, P6 ;  /* 0x00000005d119a211 */ /* 0x080fe400030f14ed */
[-C--:B-1----:R-:W-:Y:S01]  /*8cc0*/  @!P4 LEA R8, P0, R207, R4.reuse, 0x2 ;  /* 0x00000004cf08c211 */ /* 0x082fe200078010ff */
[----:B------:R1:W-:Y:S01]  /*8cd0*/  @!P1 ST.E.64 desc[UR40][R20.64], R88 ;  /* 0x0000005814009985 */ /* 0x0003e2000c101b28 */
[-C--:B------:R-:W-:Y:S02]  /*8ce0*/  @!P5 LEA R6, P1, R208, R4.reuse, 0x2 ;  /* 0x00000004d006d211 */ /* 0x080fe400078210ff */
[----:B--2---:R-:W-:Y:S01]  /*8cf0*/  @!P3 LEA R10, P6, R206, R4, 0x2 ;  /* 0x00000004ce0ab211 */ /* 0x004fe200078c10ff */
[----:B------:R2:W-:Y:S01]  /*8d00*/  @!P2 ST.E.64 desc[UR40][R24.64], R92 ;  /* 0x0000005c1800a985 */ /* 0x0005e2000c101b28 */
[----:B------:R-:W-:Y:S02]  /*8d10*/  ISETP.GE.AND P2, PT, R205, UR4, PT ;  /* 0x00000004cd007c0c */ /* 0x000fe4000bf46270 */
        /* <DEDUP_REMOVED lines=8> */
[----:B---3--:R-:W-:Y:S01]  /*8da0*/  @!P2 LEA R14, P6, R205, R4, 0x2 ;  /* 0x00000004cd0ea211 */ /* 0x008fe200078c10ff */
[----:B------:R3:W-:Y:S01]  /*8db0*/  @!P3 ST.E.64 desc[UR40][R10.64], R104 ;  /* 0x000000680a00b985 */ /* 0x0007e2000c101b28 */
[----:B------:R-:W-:-:S02]  /*8dc0*/  ISETP.GE.AND P3, PT, R22, UR4, PT ;  /* 0x0000000416007c0c */ /* 0x000fc4000bf66270 */
[CC--:B-1----:R-:W-:Y:S02]  /*8dd0*/  @!P1 LEA R20, P5, R204.reuse, R4.reuse, 0x2 ;  /* 0x00000004cc149211 */ /* 0x0c2fe400078a10ff */
[-C--:B------:R-:W-:Y:S02]  /*8de0*/  @!P2 LEA.HI.X R15, R205, R5.reuse, R233, 0x2, P6 ;  /* 0x00000005cd0fa211 */ /* 0x080fe400030f14e9 */
[-C--:B------:R-:W-:Y:S02]  /*8df0*/  @!P1 LEA.HI.X R21, R204, R5.reuse, R232, 0x2, P5 ;  /* 0x00000005cc159211 */ /* 0x080fe400028f14e8 */
[-C--:B--2---:R-:W-:Y:S01]  /*8e00*/  @!P0 LEA R24, P6, R23, R4.reuse, 0x2 ;  /* 0x0000000417188211 */ /* 0x084fe200078c10ff */
[----:B------:R-:W-:Y:S01]  /*8e10*/  @!P2 ST.E.64 desc[UR40][R14.64], R108 ;  /* 0x0000006c0e00a985 */ /* 0x000fe2000c101b28 */
[-C--:B----4-:R-:W-:Y:S02]  /*8e20*/  @!P4 LEA R8, P5, R19, R4.reuse, 0x2 ;  /* 0x000000041308c211 */ /* 0x090fe400078a10ff */
[----:B------:R-:W-:Y:S01]  /*8e30*/  @!P0 LEA.HI.X R25, R23, R5, R231, 0x2, P6 ;  /* 0x0000000517198211 */ /* 0x000fe200030f14e7 */
[----:B------:R-:W-:Y:S01]  /*8e40*/  @!P1 ST.E.64 desc[UR40][R20.64], R112 ;  /* 0x0000007014009985 */ /* 0x000fe2000c101b28 */
[----:B------:R-:W-:-:S02]  /*8e50*/  @!P3 LEA R6, P1, R22, R4, 0x2 ;  /* 0x000000041606b211 */ /* 0x000fc400078210ff */
[----:B------:R-:W-:Y:S01]  /*8e60*/  ISETP.GE.AND P2, PT, R18, UR4, PT ;  /* 0x0000000412007c0c */ /* 0x000fe2000bf46270 */
[----:B------:R1:W-:Y:S01]  /*8e70*/  @!P0 ST.E.64 desc[UR40][R24.64], R116 ;  /* 0x0000007418008985 */ /* 0x0003e2000c101b28 */
[-C--:B------:R-:W-:Y:S02]  /*8e80*/  @!P3 LEA.HI.X R7, R22, R5.reuse, R230, 0x2, P1 ;  /* 0x000000051607b211 */ /* 0x080fe400008f14e6 */
[----:B------:R-:W-:Y:S02]  /*8e90*/  ISETP.GE.AND P1, PT, R17, UR4, PT ;  /* 0x0000000411007c0c */ /* 0x000fe4000bf26270 */
[----:B------:R-:W-:Y:S01]  /*8ea0*/  @!P4 LEA.HI.X R9, R19, R5, R229, 0x2, P5 ;  /* 0x000000051309c211 */ /* 0x000fe200028f14e5 */
[----:B------:R2:W-:Y:S01]  /*8eb0*/  @!P3 ST.E.64 desc[UR40][R6.64], R120 ;  /* 0x000000780600b985 */ /* 0x0005e2000c101b28 */
[----:B------:R-:W-:-:S03]  /*8ec0*/  ISETP.GE.AND P0, PT, R16, UR4, PT ;  /* 0x0000000410007c0c */ /* 0x000fc6000bf06270 */
[----:B------:R4:W-:Y:S01]  /*8ed0*/  @!P4 ST.E.64 desc[UR40][R8.64], R124 ;  /* 0x0000007c0800c985 */ /* 0x0009e2000c101b28 */
[----:B------:R-:W-:Y:S02]  /*8ee0*/  ISETP.GE.AND P4, PT, R13, UR4, PT ;  /* 0x000000040d007c0c */ /* 0x000fe4000bf86270 */
[-C--:B---3--:R-:W-:Y:S01]  /*8ef0*/  @!P2 LEA R10, P5, R18, R4.reuse, 0x2 ;  /* 0x00000004120aa211 */ /* 0x088fe200078a10ff */
[----:B-1----:R-:W-:Y:S01]  /*8f00*/  VIADD R25, R2, 0xf0 ;  /* 0x000000f002197836 */ /* 0x002fe20000000000 */
[----:B------:R-:W-:Y:S02]  /*8f10*/  SHF.R.S32.HI R21, RZ, 0x1f, R16 ;  /* 0x0000001fff157819 */ /* 0x000fe40000011410 */
[----:B------:R-:W-:Y:S02]  /*8f20*/  @!P1 LEA R14, P6, R17, R4, 0x2 ;  /* 0x00000004110e9211 */ /* 0x000fe400078c10ff */
[----:B------:R-:W-:Y:S02]  /*8f30*/  ISETP.GE.AND P3, PT, R25, UR4, PT ;  /* 0x0000000419007c0c */ /* 0x000fe4000bf66270 */
[----:B------:R-:W-:-:S02]  /*8f40*/  @!P2 LEA.HI.X R11, R18, R5, R228, 0x2, P5 ;  /* 0x00000005120ba211 */ /* 0x000fc400028f14e4 */
[CC--:B------:R-:W-:Y:S02]  /*8f50*/  @!P0 LEA R20, P5, R16.reuse, R4.reuse, 0x2 ;  /* 0x0000000410148211 */ /* 0x0c0fe400078a10ff */
[-C--:B------:R-:W-:Y:S01]  /*8f60*/  @!P1 LEA.HI.X R15, R17, R5.reuse, R227, 0x2, P6 ;  /* 0x00000005110f9211 */ /* 0x080fe200030f14e3 */
[----:B------:R3:W-:Y:S01]  /*8f70*/  @!P2 ST.E.64 desc[UR40][R10.64], R128 ;  /* 0x000000800a00a985 */ /* 0x0007e2000c101b28 */
[----:B------:R-:W-:Y:S02]  /*8f80*/  ISETP.GE.AND P6, PT, R29, UR4, PT ;  /* 0x000000041d007c0c */ /* 0x000fe4000bfc6270 */
[----:B------:R-:W-:Y:S01]  /*8f90*/  @!P0 LEA.HI.X R21, R16, R5, R21, 0x2, P5 ;  /* 0x0000000510158211 */ /* 0x000fe200028f1415 */
[----:B------:R3:W-:Y:S01]  /*8fa0*/  @!P1 ST.E.64 desc[UR40][R14.64], R132 ;  /* 0x000000840e009985 */ /* 0x0007e2000c101b28 */
[----:B--2---:R-:W-:Y:S02]  /*8fb0*/  SHF.R.S32.HI R7, RZ, 0x1f, R13 ;  /* 0x0000001fff077819 */ /* 0x004fe4000001140d */
[----:B------:R-:W-:Y:S01]  /*8fc0*/  @!P4 LEA R6, P5, R13, R4, 0x2 ;  /* 0x000000040d06c211 */ /* 0x000fe200078a10ff */
[----:B------:R3:W-:Y:S01]  /*8fd0*/  @!P0 ST.E.64 desc[UR40][R20.64], R136 ;  /* 0x0000008814008985 */ /* 0x0007e2000c101b28 */
[----:B----4-:R-:W-:-:S02]  /*8fe0*/  SHF.R.S32.HI R9, RZ, 0x1f, R25 ;  /* 0x0000001fff097819 */ /* 0x010fc40000011419 */
[-C--:B------:R-:W-:Y:S02]  /*8ff0*/  @!P4 LEA.HI.X R7, R13, R5.reuse, R7, 0x2, P5 ;  /* 0x000000050d07c211 */ /* 0x080fe400028f1407 */
[CC--:B------:R-:W-:Y:S02]  /*9000*/  @!P3 LEA R8, P5, R25.reuse, R4.reuse, 0x2 ;  /* 0x000000041908b211 */ /* 0x0c0fe400078a10ff */
[----:B------:R-:W-:Y:S01]  /*9010*/  SHF.R.S32.HI R13, RZ, 0x1f, R29 ;  /* 0x0000001fff0d7819 */ /* 0x000fe2000001141d */
[----:B------:R3:W-:Y:S01]  /*9020*/  @!P4 ST.E.64 desc[UR40][R6.64], R140 ;  /* 0x0000008c0600c985 */ /* 0x0007e2000c101b28 */
[----:B------:R-:W-:Y:S02]  /*9030*/  @!P3 LEA.HI.X R9, R25, R5, R9, 0x2, P5 ;  /* 0x000000051909b211 */ /* 0x000fe400028f1409 */
[----:B------:R-:W-:-:S03]  /*9040*/  @!P6 LEA R4, P5, R29, R4, 0x2 ;  /* 0x000000041d04e211 */ /* 0x000fc600078a10ff */
[----:B------:R3:W-:Y:S01]  /*9050*/  @!P3 ST.E.64 desc[UR40][R8.64], R144 ;  /* 0x000000900800b985 */ /* 0x0007e2000c101b28 */
[----:B------:R-:W-:-:S05]  /*9060*/  @!P6 LEA.HI.X R5, R29, R5, R13, 0x2, P5 ;  /* 0x000000051d05e211 */ /* 0x000fca00028f140d */
[----:B------:R3:W-:Y:S04]  /*9070*/  @!P6 ST.E.64 desc[UR40][R4.64], R148 ;  /* 0x000000940400e985 */ /* 0x0007e8000c101b28 */
.L_x_9253:
[----:B------:R-:W-:Y:S05]  /*9080*/  BSYNC B1 ;  /* 0x0000000000017941 */ /* 0x000fea0003800000 */
.L_x_9252:
[----:B------:R-:W-:Y:S01]  /*9090*/  ISETP.GE.AND P0, PT, R0, UR9, PT ;  /* 0x0000000900007c0c */ /* 0x000fe2000bf06270 */
[----:B--23--:R2:W3:Y:S04]  /*90a0*/  SHFL.IDX PT, R5, R12, 0x1, 0x1c1f ;  /* 0x003c1f000c057f89 */ /* 0x00c4e800000e0000 */
[----:B-1----:R2:W1:Y:S08]  /*90b0*/  SHFL.IDX PT, R4, R3, 0x1, 0x1c1f ;  /* 0x003c1f0003047f89 */ /* 0x00247000000e0000 */
[----:B--2---:R-:W-:Y:S05]  /*90c0*/  @P0 BRA `(.L_x_9251) ;  /* 0x0000001800000947 */ /* 0x004fea0003800000 */
[----:B------:R-:W-:Y:S01]  /*90d0*/  ULDC UR4, c[0x0][0xac8] ;  /* 0x0002b20000047ab9 */ /* 0x000fe20000000800 */
[C---:B------:R-:W-:Y:S01]  /*90e0*/  VIADD R25, R2.reuse, 0xe8 ;  /* 0x000000e802197836 */ /* 0x040fe20000000000 */
[----:B------:R-:W-:Y:S01]  /*90f0*/  ISETP.GE.AND P5, PT, R225, UR4, PT ;  /* 0x00000004e1007c0c */ /* 0x000fe2000bfa6270 */
[C---:B0-----:R-:W-:Y:S01]  /*9100*/  VIADD R3, R2.reuse, 0xf0 ;  /* 0x000000f002037836 */ /* 0x041fe20000000000 */
[----:B------:R-:W-:Y:S02]  /*9110*/  ISETP.GE.AND P4, PT, R2, UR4, PT ;  /* 0x0000000402007c0c */ /* 0x000fe4000bf86270 */
[----:B------:R-:W-:Y:S02]  /*9120*/  ISETP.GE.AND P2, PT, R224, UR4, PT ;  /* 0x00000004e0007c0c */ /* 0x000fe4000bf46270 */
[----:B------:R-:W-:Y:S02]  /*9130*/  ISETP.GE.AND P1, PT, R223, UR4, PT ;  /* 0x00000004df007c0c */ /* 0x000fe4000bf26270 */
[----:B------:R-:W-:-:S02]  /*9140*/  ISETP.GE.AND P0, PT, R222, UR4, PT ;  /* 0x00000004de007c0c */ /* 0x000fc4000bf06270 */
[----:B------:R-:W-:-:S03]  /*9150*/  SHF.R.S32.HI R0, RZ, 0x1f, R25 ;  /* 0x0000001fff007819 */ /* 0x000fc60000011419 */
[CC--:B-1----:R-:W-:Y:S02]  /*9160*/  @!P5 LEA R8, P3, R225.reuse, R4.reuse, 0x2 ;  /* 0x00000004e108d211 */ /* 0x0c2fe400078610ff */
[----:B---3--:R-:W-:Y:S02]  /*9170*/  @!P4 IMAD.WIDE R6, R2, 0x4, R4 ;  /* 0x000000040206c825 */ /* 0x008fe400078e0204 */
[-C--:B------:R-:W-:Y:S02]  /*9180*/  @!P5 LEA.HI.X R9, R225, R5.reuse, R167, 0x2, P3 ;  /* 0x00000005e109d211 */ /* 0x080fe400018f14a7 */
[CC--:B------:R-:W-:Y:S01]  /*9190*/  @!P2 LEA R10, P6, R224.reuse, R4.reuse, 0x2 ;  /* 0x00000004e00aa211 */ /* 0x0c0fe200078c10ff */
[----:B------:R0:W-:Y:S01]  /*91a0*/  @!P4 ST.E.64 desc[UR40][R6.64], R26 ;  /* 0x0000001a0600c985 */ /* 0x0001e2000c101b28 */
[----:B------:R-:W-:Y:S02]  /*91b0*/  ISETP.GE.AND P3, PT, R221, UR4, PT ;  /* 0x00000004dd007c0c */ /* 0x000fe4000bf66270 */
[----:B------:R-:W-:Y:S01]  /*91c0*/  @!P2 LEA.HI.X R11, R224, R5, R166, 0x2, P6 ;  /* 0x00000005e00ba211 */ /* 0x000fe200030f14a6 */
[----:B------:R1:W-:Y:S01]  /*91d0*/  @!P5 ST.E.64 desc[UR40][R8.64], R30 ;  /* 0x0000001e0800d985 */ /* 0x0003e2000c101b28 */
[----:B------:R-:W-:-:S02]  /*91e0*/  @!P1 LEA R12, P5, R223, R4, 0x2 ;  /* 0x00000004df0c9211 */ /* 0x000fc400078a10ff */
[----:B------:R-:W-:Y:S01]  /*91f0*/  ISETP.GE.AND P4, PT, R220, UR4, PT ;  /* 0x00000004dc007c0c */ /* 0x000fe2000bf86270 */
[----:B------:R2:W-:Y:S01]  /*9200*/  @!P2 ST.E.64 desc[UR40][R10.64], R34 ;  /* 0x000000220a00a985 */ /* 0x0005e2000c101b28 */
[CC--:B------:R-:W-:Y:S02]  /*9210*/  @!P0 LEA R14, P6, R222.reuse, R4.reuse, 0x2 ;  /* 0x00000004de0e8211 */ /* 0x0c0fe400078c10ff */
[-C--:B------:R-:W-:Y:S02]  /*9220*/  @!P1 LEA.HI.X R13, R223, R5.reuse, R165, 0x2, P5 ;  /* 0x00000005df0d9211 */ /* 0x080fe400028f14a5 */
[----:B------:R-:W-:Y:S02]  /*9230*/  ISETP.GE.AND P5, PT, R219, UR4, PT ;  /* 0x00000004db007c0c */ /* 0x000fe4000bfa6270 */
[----:B------:R-:W-:Y:S01]  /*9240*/  @!P0 LEA.HI.X R15, R222, R5, R164, 0x2, P6 ;  /* 0x00000005de0f8211 */ /* 0x000fe200030f14a4 */
[----:B------:R3:W-:Y:S01]  /*9250*/  @!P1 ST.E.64 desc[UR40][R12.64], R38 ;  /* 0x000000260c009985 */ /* 0x0007e2000c101b28 */
[----:B0-----:R-:W-:-:S02]  /*9260*/  @!P3 LEA R6, P6, R221, R4, 0x2 ;  /* 0x00000004dd06b211 */ /* 0x001fc400078c10ff */
[----:B------:R-:W-:Y:S01]  /*9270*/  ISETP.GE.AND P1, PT, R217, UR4, PT ;  /* 0x00000004d9007c0c */ /* 0x000fe2000bf26270 */
[----:B------:R0:W-:Y:S01]  /*9280*/  @!P0 ST.E.64 desc[UR40][R14.64], R42 ;  /* 0x0000002a0e008985 */ /* 0x0001e2000c101b28 */
[----:B------:R-:W-:Y:S02]  /*9290*/  ISETP.GE.AND P0, PT, R218, UR4, PT ;  /* 0x00000004da007c0c */ /* 0x000fe4000bf06270 */
[CC--:B-1----:R-:W-:Y:S02]  /*92a0*/  @!P4 LEA R8, P2, R220.reuse, R4.reuse, 0x2 ;  /* 0x00000004dc08c211 */ /* 0x0c2fe400078410ff */
[-C--:B------:R-:W-:Y:S02]  /*92b0*/  @!P3 LEA.HI.X R7, R221, R5.reuse, R163, 0x2, P6 ;  /* 0x00000005dd07b211 */ /* 0x080fe400030f14a3 */
[----:B------:R-:W-:Y:S02]  /*92c0*/  @!P5 LEA R20, P6, R219, R4, 0x2 ;  /* 0x00000004db14d211 */ /* 0x000fe400078c10ff */
[----:B------:R-:W-:Y:S01]  /*92d0*/  @!P4 LEA.HI.X R9, R220, R5, R162, 0x2, P2 ;  /* 0x00000005dc09c211 */ /* 0x000fe200010f14a2 */
[----:B------:R1:W-:Y:S01]  /*92e0*/  @!P3 ST.E.64 desc[UR40][R6.64], R46 ;  /* 0x0000002e0600b985 */ /* 0x0003e2000c101b28 */
[----:B------:R-:W-:-:S02]  /*92f0*/  ISETP.GE.AND P2, PT, R216, UR4, PT ;  /* 0x00000004d8007c0c */ /* 0x000fc4000bf46270 */
[-C--:B------:R-:W-:Y:S01]  /*9300*/  @!P5 LEA.HI.X R21, R219, R5.reuse, R161, 0x2, P6 ;  /* 0x00000005db15d211 */ /* 0x080fe200030f14a1 */
[----:B------:R4:W-:Y:S01]  /*9310*/  @!P4 ST.E.64 desc[UR40][R8.64], R50 ;  /* 0x000000320800c985 */ /* 0x0009e2000c101b28 */
[CC--:B--2---:R-:W-:Y:S02]  /*9320*/  @!P0 LEA R10, P4, R218.reuse, R4.reuse, 0x2 ;  /* 0x00000004da0a8211 */ /* 0x0c4fe400078810ff */
[----:B------:R-:W-:Y:S01]  /*9330*/  ISETP.GE.AND P3, PT, R215, UR4, PT ;  /* 0x00000004d7007c0c */ /* 0x000fe2000bf66270 */
[----:B------:R2:W-:Y:S01]  /*9340*/  @!P5 ST.E.64 desc[UR40][R20.64], R54 ;  /* 0x000000361400d985 */ /* 0x0005e2000c101b28 */
[----:B---3--:R-:W-:Y:S02]  /*9350*/  @!P1 LEA R12, P5, R217, R4, 0x2 ;  /* 0x00000004d90c9211 */ /* 0x008fe400078a10ff */
[----:B------:R-:W-:Y:S02]  /*9360*/  @!P0 LEA.HI.X R11, R218, R5, R160, 0x2, P4 ;  /* 0x00000005da0b8211 */ /* 0x000fe400020f14a0 */
[----:B------:R-:W-:-:S02]  /*9370*/  ISETP.GE.AND P4, PT, R214, UR4, PT ;  /* 0x00000004d6007c0c */ /* 0x000fc4000bf86270 */
[-C--:B------:R-:W-:Y:S01]  /*9380*/  @!P1 LEA.HI.X R13, R217, R5.reuse, R159, 0x2, P5 ;  /* 0x00000005d90d9211 */ /* 0x080fe200028f149f */
[----:B------:R-:W-:Y:S01]  /*9390*/  @!P0 ST.E.64 desc[UR40][R10.64], R58 ;  /* 0x0000003a0a008985 */ /* 0x000fe2000c101b28 */
[----:B------:R-:W-:Y:S02]  /*93a0*/  ISETP.GE.AND P5, PT, R213, UR4, PT ;  /* 0x00000004d5007c0c */ /* 0x000fe4000bfa6270 */
[CC--:B0-----:R-:W-:Y:S01]  /*93b0*/  @!P2 LEA R14, P6, R216.reuse, R4.reuse, 0x2 ;  /* 0x00000004d80ea211 */ /* 0x0c1fe200078c10ff */
[----:B------:R0:W-:Y:S01]  /*93c0*/  @!P1 ST.E.64 desc[UR40][R12.64], R62 ;  /* 0x0000003e0c009985 */ /* 0x0001e2000c101b28 */
[----:B------:R-:W-:Y:S02]  /*93d0*/  ISETP.GE.AND P1, PT, R211, UR4, PT ;  /* 0x00000004d3007c0c */ /* 0x000fe4000bf26270 */
[----:B------:R-:W-:Y:S02]  /*93e0*/  @!P2 LEA.HI.X R15, R216, R5, R158, 0x2, P6 ;  /* 0x00000005d80fa211 */ /* 0x000fe400030f149e */
[----:B-1----:R-:W-:-:S02]  /*93f0*/  @!P3 LEA R6, P6, R215, R4, 0x2 ;  /* 0x00000004d706b211 */ /* 0x002fc400078c10ff */
[-C--:B----4-:R-:W-:Y:S01]  /*9400*/  @!P4 LEA R8, P0, R214, R4.reuse, 0x2 ;  /* 0x00000004d608c211 */ /* 0x090fe200078010ff */
[----:B------:R1:W-:Y:S01]  /*9410*/  @!P2 ST.E.64 desc[UR40][R14.64], R66 ;  /* 0x000000420e00a985 */ /* 0x0003e2000c101b28 */
[----:B------:R-:W-:Y:S02]  /*9420*/  ISETP.GE.AND P2, PT, R212, UR4, PT ;  /* 0x00000004d4007c0c */ /* 0x000fe4000bf46270 */
[-C--:B------:R-:W-:Y:S02]  /*9430*/  @!P3 LEA.HI.X R7, R215, R5.reuse, R157, 0x2, P6 ;  /* 0x00000005d707b211 */ /* 0x080fe400030f149d */
[----:B--2---:R-:W-:Y:S02]  /*9440*/  @!P5 LEA R20, P6, R213, R4, 0x2 ;  /* 0x00000004d514d211 */ /* 0x004fe400078c10ff */
[----:B------:R-:W-:Y:S01]  /*9450*/  @!P4 LEA.HI.X R9, R214, R5, R156, 0x2, P0 ;  /* 0x00000005d609c211 */ /* 0x000fe200000f149c */
[----:B------:R2:W-:Y:S01]  /*9460*/  @!P3 ST.E.64 desc[UR40][R6.64], R70 ;  /* 0x000000460600b985 */ /* 0x0005e2000c101b28 */
[----:B------:R-:W-:-:S02]  /*9470*/  ISETP.GE.AND P0, PT, R210, UR4, PT ;  /* 0x00000004d2007c0c */ /* 0x000fc4000bf06270 */
[-C--:B------:R-:W-:Y:S01]  /*9480*/  @!P5 LEA.HI.X R21, R213, R5.reuse, R155, 0x2, P6 ;  /* 0x00000005d515d211 */ /* 0x080fe200030f149b */
[----:B------:R3:W-:Y:S01]  /*9490*/  @!P4 ST.E.64 desc[UR40][R8.64], R74 ;  /* 0x0000004a0800c985 */ /* 0x0007e2000c101b28 */
[-C--:B0-----:R-:W-:Y:S02]  /*94a0*/  @!P1 LEA R12, P3, R211, R4.reuse, 0x2 ;  /* 0x00000004d30c9211 */ /* 0x081fe400078610ff */
[----:B------:R-:W-:Y:S01]  /*94b0*/  @!P2 LEA R10, P6, R212, R4, 0x2 ;  /* 0x00000004d40aa211 */ /* 0x000fe200078c10ff */
[----:B------:R0:W-:Y:S01]  /*94c0*/  @!P5 ST.E.64 desc[UR40][R20.64], R78 ;  /* 0x0000004e1400d985 */ /* 0x0001e2000c101b28 */
[----:B------:R-:W-:Y:S02]  /*94d0*/  ISETP.GE.AND P5, PT, R209, UR4, PT ;  /* 0x00000004d1007c0c */ /* 0x000fe4000bfa6270 */
[----:B------:R-:W-:Y:S02]  /*94e0*/  ISETP.GE.AND P4, PT, R208, UR4, PT ;  /* 0x00000004d0007c0c */ /* 0x000fe4000bf86270 */
[----:B------:R-:W-:-:S02]  /*94f0*/  @!P2 LEA.HI.X R11, R212, R5, R154, 0x2, P6 ;  /* 0x00000005d40ba211 */ /* 0x000fc400030f149a */
[CC--:B-1----:R-:W-:Y:S02]  /*9500*/  @!P0 LEA R14, P6, R210.reuse, R4.reuse, 0x2 ;  /* 0x00000004d20e8211 */ /* 0x0c2fe400078c10ff */
[-C--:B------:R-:W-:Y:S01]  /*9510*/  @!P1 LEA.HI.X R13, R211, R5.reuse, R153, 0x2, P3 ;  /* 0x00000005d30d9211 */ /* 0x080fe200018f1499 */
[----:B------:R1:W-:Y:S01]  /*9520*/  @!P2 ST.E.64 desc[UR40][R10.64], R82 ;  /* 0x000000520a00a985 */ /* 0x0003e2000c101b28 */
[----:B------:R-:W-:Y:S02]  /*9530*/  ISETP.GE.AND P3, PT, R207, UR4, PT ;  /* 0x00000004cf007c0c */ /* 0x000fe4000bf66270 */
[----:B------:R-:W-:Y:S01]  /*9540*/  @!P0 LEA.HI.X R15, R210, R5, R152, 0x2, P6 ;  /* 0x00000005d20f8211 */ /* 0x000fe200030f1498 */
[----:B------:R4:W-:Y:S01]  /*9550*/  @!P1 ST.E.64 desc[UR40][R12.64], R86 ;  /* 0x000000560c009985 */ /* 0x0009e2000c101b28 */
[-C--:B--2---:R-:W-:Y:S02]  /*9560*/  @!P5 LEA R6, P2, R209, R4.reuse, 0x2 ;  /* 0x00000004d106d211 */ /* 0x084fe400078410ff */
[----:B---3--:R-:W-:Y:S01]  /*9570*/  @!P4 LEA R8, P1, R208, R4, 0x2 ;  /* 0x00000004d008c211 */ /* 0x008fe200078210ff */
[----:B------:R2:W-:Y:S01]  /*9580*/  @!P0 ST.E.64 desc[UR40][R14.64], R90 ;  /* 0x0000005a0e008985 */ /* 0x0005e2000c101b28 */
[----:B------:R-:W-:-:S02]  /*9590*/  ISETP.GE.AND P0, PT, R206, UR4, PT ;  /* 0x00000004ce007c0c */ /* 0x000fc4000bf06270 */
[-C--:B------:R-:W-:Y:S02]  /*95a0*/  @!P5 LEA.HI.X R7, R209, R5.reuse, R237, 0x2, P2 ;  /* 0x00000005d107d211 */ /* 0x080fe400010f14ed */
[----:B------:R-:W-:Y:S02]  /*95b0*/  ISETP.GE.AND P2, PT, R205, UR4, PT ;  /* 0x00000004cd007c0c */ /* 0x000fe4000bf46270 */
[-C--:B------:R-:W-:Y:S01]  /*95c0*/  @!P4 LEA.HI.X R9, R208, R5.reuse, R236, 0x2, P1 ;  /* 0x00000005d009c211 */ /* 0x080fe200008f14ec */
[----:B------:R3:W-:Y:S01]  /*95d0*/  @!P5 ST.E.64 desc[UR40][R6.64], R94 ;  /* 0x0000005e0600d985 */ /* 0x0007e2000c101b28 */
[C---:B0-----:R-:W-:Y:S02]  /*95e0*/  @!P3 LEA R20, P6, R207.reuse, R4, 0x2 ;  /* 0x00000004cf14b211 */ /* 0x041fe400078c10ff */
[----:B------:R-:W-:Y:S01]  /*95f0*/  ISETP.GE.AND P1, PT, R204, UR4, PT ;  /* 0x00000004cc007c0c */ /* 0x000fe2000bf26270 */
[----:B------:R0:W-:Y:S01]  /*9600*/  @!P4 ST.E.64 desc[UR40][R8.64], R98 ;  /* 0x000000620800c985 */ /* 0x0001e2000c101b28 */
[----:B------:R-:W-:-:S02]  /*9610*/  @!P3 LEA.HI.X R21, R207, R5, R235, 0x2, P6 ;  /* 0x00000005cf15b211 */ /* 0x000fc400030f14eb */
[----:B------:R-:W-:Y:S02]  /*9620*/  ISETP.GE.AND P4, PT, R23, UR4, PT ;  /* 0x0000000417007c0c */ /* 0x000fe4000bf86270 */
[-C--:B-1----:R-:W-:Y:S01]  /*9630*/  @!P0 LEA R10, P6, R206, R4.reuse, 0x2 ;  /* 0x00000004ce0a8211 */ /* 0x082fe200078c10ff */
[----:B------:R1:W-:Y:S01]  /*9640*/  @!P3 ST.E.64 desc[UR40][R20.64], R102 ;  /* 0x000000661400b985 */ /* 0x0003e2000c101b28 */
[----:B------:R-:W-:Y:S02]  /*9650*/  ISETP.GE.AND P5, PT, R22, UR4, PT ;  /* 0x0000000416007c0c */ /* 0x000fe4000bfa6270 */
[C---:B----4-:R-:W-:Y:S02]  /*9660*/  @!P2 LEA R12, P3, R205.reuse, R4, 0x2 ;  /* 0x00000004cd0ca211 */ /* 0x050fe400078610ff */
[-C--:B------:R-:W-:Y:S02]  /*9670*/  @!P0 LEA.HI.X R11, R206, R5.reuse, R234, 0x2, P6 ;  /* 0x00000005ce0b8211 */ /* 0x080fe400030f14ea */
[----:B------:R-:W-:-:S02]  /*9680*/  @!P2 LEA.HI.X R13, R205, R5, R233, 0x2, P3 ;  /* 0x00000005cd0da211 */ /* 0x000fc400018f14e9 */
[----:B------:R-:W-:Y:S01]  /*9690*/  ISETP.GE.AND P3, PT, R19, UR4, PT ;  /* 0x0000000413007c0c */ /* 0x000fe2000bf66270 */
[----:B------:R4:W-:Y:S01]  /*96a0*/  @!P0 ST.E.64 desc[UR40][R10.64], R106 ;  /* 0x0000006a0a008985 */ /* 0x0009e2000c101b28 */
[CC--:B--2---:R-:W-:Y:S02]  /*96b0*/  @!P1 LEA R14, P6, R204.reuse, R4.reuse, 0x2 ;  /* 0x00000004cc0e9211 */ /* 0x0c4fe400078c10ff */
[CC--:B---3--:R-:W-:Y:S01]  /*96c0*/  @!P4 LEA R6, P0, R23.reuse, R4.reuse, 0x2 ;  /* 0x000000041706c211 */ /* 0x0c8fe200078010ff */
[----:B------:R2:W-:Y:S01]  /*96d0*/  @!P2 ST.E.64 desc[UR40][R12.64], R110 ;  /* 0x0000006e0c00a985 */ /* 0x0005e2000c101b28 */
[-C--:B------:R-:W-:Y:S02]  /*96e0*/  @!P1 LEA.HI.X R15, R204, R5.reuse, R232, 0x2, P6 ;  /* 0x00000005cc0f9211 */ /* 0x080fe400030f14e8 */
[----:B0-----:R-:W-:Y:S02]  /*96f0*/  @!P5 LEA R8, P6, R22, R4, 0x2 ;  /* 0x000000041608d211 */ /* 0x001fe400078c10ff */
[----:B------:R-:W-:Y:S01]  /*9700*/  @!P4 LEA.HI.X R7, R23, R5, R231, 0x2, P0 ;  /* 0x000000051707c211 */ /* 0x000fe200000f14e7 */
[----:B------:R-:W-:Y:S01]  /*9710*/  @!P1 ST.E.64 desc[UR40][R14.64], R114 ;  /* 0x000000720e009985 */ /* 0x000fe2000c101b28 */
[----:B------:R-:W-:-:S02]  /*9720*/  ISETP.GE.AND P0, PT, R18, UR4, PT ;  /* 0x0000000412007c0c */ /* 0x000fc4000bf06270 */
[-C--:B------:R-:W-:Y:S01]  /*9730*/  @!P5 LEA.HI.X R9, R22, R5.reuse, R230, 0x2, P6 ;  /* 0x000000051609d211 */ /* 0x080fe200030f14e6 */
[----:B------:R0:W-:Y:S01]  /*9740*/  @!P4 ST.E.64 desc[UR40][R6.64], R118 ;  /* 0x000000760600c985 */ /* 0x0001e2000c101b28 */
[----:B------:R-:W-:Y:S02]  /*9750*/  ISETP.GE.AND P1, PT, R25, UR4, PT ;  /* 0x0000000419007c0c */ /* 0x000fe4000bf26270 */
[----:B-1----:R-:W-:Y:S01]  /*9760*/  @!P3 LEA R20, P2, R19, R4, 0x2 ;  /* 0x000000041314b211 */ /* 0x002fe200078410ff */
[----:B------:R1:W-:Y:S01]  /*9770*/  @!P5 ST.E.64 desc[UR40][R8.64], R122 ;  /* 0x0000007a0800d985 */ /* 0x0003e2000c101b28 */
[----:B------:R-:W-:Y:S02]  /*9780*/  ISETP.GE.AND P4, PT, R17, UR4, PT ;  /* 0x0000000411007c0c */ /* 0x000fe4000bf86270 */
[----:B------:R-:W-:Y:S02]  /*9790*/  ISETP.GE.AND P5, PT, R16, UR4, PT ;  /* 0x0000000410007c0c */ /* 0x000fe4000bfa6270 */
[----:B------:R-:W-:-:S02]  /*97a0*/  @!P3 LEA.HI.X R21, R19, R5, R229, 0x2, P2 ;  /* 0x000000051315b211 */ /* 0x000fc400010f14e5 */
[----:B------:R-:W-:Y:S02]  /*97b0*/  ISETP.GE.AND P2, PT, R3, UR4, PT ;  /* 0x0000000403007c0c */ /* 0x000fe4000bf46270 */
[CC--:B----4-:R-:W-:Y:S01]  /*97c0*/  @!P0 LEA R10, P6, R18.reuse, R4.reuse, 0x2 ;  /* 0x00000004120a8211 */ /* 0x0d0fe200078c10ff */
[----:B------:R4:W-:Y:S01]  /*97d0*/  @!P3 ST.E.64 desc[UR40][R20.64], R126 ;  /* 0x0000007e1400b985 */ /* 0x0009e2000c101b28 */
[-C--:B--2---:R-:W-:Y:S02]  /*97e0*/  @!P1 LEA R12, P3, R25, R4.reuse, 0x2 ;  /* 0x00000004190c9211 */ /* 0x084fe400078610ff */
[-C--:B------:R-:W-:Y:S02]  /*97f0*/  @!P0 LEA.HI.X R11, R18, R5.reuse, R228, 0x2, P6 ;  /* 0x00000005120b8211 */ /* 0x080fe400030f14e4 */
[----:B0-----:R-:W-:Y:S02]  /*9800*/  @!P4 LEA R6, P6, R17, R4, 0x2 ;  /* 0x000000041106c211 */ /* 0x001fe400078c10ff */
[----:B------:R-:W-:Y:S01]  /*9810*/  @!P1 LEA.HI.X R13, R25, R5, R0, 0x2, P3 ;  /* 0x00000005190d9211 */ /* 0x000fe200018f1400 */
[----:B------:R4:W-:Y:S01]  /*9820*/  @!P0 ST.E.64 desc[UR40][R10.64], R130 ;  /* 0x000000820a008985 */ /* 0x0009e2000c101b28 */
[----:B------:R-:W-:-:S02]  /*9830*/  SHF.R.S32.HI R25, RZ, 0x1f, R16 ;  /* 0x0000001fff197819 */ /* 0x000fc40000011410 */
[CC--:B-1----:R-:W-:Y:S02]  /*9840*/  @!P5 LEA R8, P3, R16.reuse, R4.reuse, 0x2 ;  /* 0x000000041008d211 */ /* 0x0c2fe400078610ff */
[-C--:B------:R-:W-:Y:S02]  /*9850*/  @!P4 LEA.HI.X R7, R17, R5.reuse, R227, 0x2, P6 ;  /* 0x000000051107c211 */ /* 0x080fe400030f14e3 */
[----:B------:R-:W-:Y:S02]  /*9860*/  SHF.R.S32.HI R0, RZ, 0x1f, R3 ;  /* 0x0000001fff007819 */ /* 0x000fe40000011403 */
[C---:B------:R-:W-:Y:S01]  /*9870*/  @!P2 LEA R14, P6, R3.reuse, R4, 0x2 ;  /* 0x00000004030ea211 */ /* 0x040fe200078c10ff */
[----:B------:R4:W-:Y:S01]  /*9880*/  @!P4 ST.E.64 desc[UR40][R6.64], R134 ;  /* 0x000000860600c985 */ /* 0x0009e2000c101b28 */
[-C--:B------:R-:W-:Y:S02]  /*9890*/  @!P5 LEA.HI.X R9, R16, R5.reuse, R25, 0x2, P3 ;  /* 0x000000051009d211 */ /* 0x080fe400018f1419 */
[----:B------:R-:W-:Y:S01]  /*98a0*/  @!P2 LEA.HI.X R15, R3, R5, R0, 0x2, P6 ;  /* 0x00000005030fa211 */ /* 0x000fe200030f1400 */
[----:B------:R-:W-:-:S02]  /*98b0*/  VIADD R3, R2, 0xf8 ;  /* 0x000000f802037836 */ /* 0x000fc40000000000 */
[----:B------:R4:W-:Y:S03]  /*98c0*/  @!P5 ST.E.64 desc[UR40][R8.64], R138 ;  /* 0x0000008a0800d985 */ /* 0x0009e6000c101b28 */
[----:B------:R-:W-:Y:S01]  /*98d0*/  ISETP.GE.AND P0, PT, R3, UR4, PT ;  /* 0x0000000403007c0c */ /* 0x000fe2000bf06270 */
[----:B------:R4:W-:Y:S04]  /*98e0*/  @!P1 ST.E.64 desc[UR40][R12.64], R142 ;  /* 0x0000008e0c009985 */ /* 0x0009e8000c101b28 */
[----:B------:R4:W-:Y:S08]  /*98f0*/  @!P2 ST.E.64 desc[UR40][R14.64], R146 ;  /* 0x000000920e00a985 */ /* 0x0009f0000c101b28 */
[----:B------:R-:W-:Y:S05]  /*9900*/  @P0 BRA `(.L_x_9251) ;  /* 0x0000000c00f00947 */ /* 0x000fea0003800000 */
[----:B------:R-:W-:Y:S02]  /*9910*/  LEA R4, P0, R3, R4, 0x2 ;  /* 0x0000000403047211 */ /* 0x000fe400078010ff */
[----:B------:R-:W-:-:S04]  /*9920*/  SHF.R.S32.HI R0, RZ, 0x1f, R3 ;  /* 0x0000001fff007819 */ /* 0x000fc80000011403 */
[----:B------:R-:W-:-:S05]  /*9930*/  LEA.HI.X R5, R3, R5, R0, 0x2, P0 ;  /* 0x0000000503057211 */ /* 0x000fca00000f1400 */
[----:B------:R2:W-:Y:S01]  /*9940*/  ST.E.64 desc[UR40][R4.64], R150 ;  /* 0x0000009604007985 */ /* 0x0005e2000c101b28 */
[----:B------:R-:W-:Y:S05]  /*9950*/  BRA `(.L_x_9251) ;  /* 0x0000000c00dc7947 */ /* 0x000fea0003800000 */
.L_x_9242:
        /* <DEDUP_REMOVED lines=33> */
.L_x_9254:
        /* <DEDUP_REMOVED lines=58> */
.L_x_9256:
[----:B------:R-:W-:Y:S05]  /*9f10*/  BSYNC B1 ;  /* 0x0000000000017941 */ /* 0x000fea0003800000 */
.L_x_9255:
[----:B------:R-:W-:-:S06]  /*9f20*/  UISETP.GT.AND UP0, UPT, UR39, 0x1, UPT ;  /* 0x000000012700788c */ /* 0x000fcc000bf04270 */
[----:B------:R-:W-:-:S13]  /*9f30*/  PLOP3.LUT P0, PT, PT, PT, UP0, 0x80, 0x0 ;  /* 0x000000000000781c */ /* 0x000fda0003f0f008 */
[----:B------:R-:W-:Y:S05]  /*9f40*/  @P0 BRA `(.L_x_9251) ;  /* 0x0000000800600947 */ /* 0x000fea0003800000 */
[----:B------:R-:W1:Y:S01]  /*9f50*/  LDC R11, c[0x0][0xbe8] ;  /* 0x0002fa00ff0b7b82 */ /* 0x000e620000000800 */
[----:B0-----:R-:W-:Y:S01]  /*9f60*/  SHF.R.S32.HI R3, RZ, 0x1f, R8 ;  /* 0x0000001fff037819 */ /* 0x001fe20000011408 */
[----:B------:R-:W-:Y:S01]  /*9f70*/  ULDC.64 UR10, c[0x0][0xaa0] ;  /* 0x0002a800000a7ab9 */ /* 0x000fe20000000a00 */
[----:B------:R-:W-:Y:S01]  /*9f80*/  BSSY B1, `(.L_x_9257) ;  /* 0x0000052000017945 */ /* 0x000fe20003800000 */
[----:B------:R-:W-:Y:S01]  /*9f90*/  UIMAD.WIDE.U32 UR8, UR4, UR10, URZ ;  /* 0x0000000a040872a5 */ /* 0x000fe2000f8e003f */
[----:B------:R-:W-:Y:S01]  /*9fa0*/  LEA.HI R3, R3, R8, RZ, 0x3 ;  /* 0x0000000803037211 */ /* 0x000fe200078f18ff */
[----:B------:R-:W-:-:S03]  /*9fb0*/  UIMAD UR10, UR19, UR10, URZ ;  /* 0x0000000a130a72a4 */ /* 0x000fc6000f8e023f */
[----:B------:R-:W-:Y:S01]  /*9fc0*/  LOP3.LUT R9, R3, 0xfffffff8, RZ, 0xc0, !PT ;  /* 0xfffffff803097812 */ /* 0x000fe200078ec0ff */
[----:B------:R-:W-:Y:S01]  /*9fd0*/  UIMAD UR10, UR4, UR11, UR10 ;  /* 0x0000000b040a72a4 */ /* 0x000fe2000f8e020a */
[----:B------:R-:W-:-:S03]  /*9fe0*/  SHF.R.S32.HI R13, RZ, 0x3, R3 ;  /* 0x00000003ff0d7819 */ /* 0x000fc60000011403 */
[----:B------:R-:W-:Y:S01]  /*9ff0*/  IMAD.IADD R10, R8, 0x1, -R9 ;  /* 0x00000001080a7824 */ /* 0x000fe200078e0a09 */
[----:B------:R-:W-:Y:S01]  /*a000*/  UIADD3 UR9, UR9, UR10, URZ ;  /* 0x0000000a09097290 */ /* 0x000fe2000fffe03f */
[----:B------:R-:W-:Y:S02]  /*a010*/  IMAD.U32 R8, RZ, RZ, UR44 ;  /* 0x0000002cff087e24 */ /* 0x000fe4000f8e00ff */
[----:B------:R-:W-:Y:S01]  /*a020*/  IMAD R3, R10, 0x20, R13 ;  /* 0x000000200a037824 */ /* 0x000fe200078e020d */
[----:B------:R-:W-:Y:S02]  /*a030*/  ULDC.64 UR10, c[0x0][0xae8] ;  /* 0x0002ba00000a7ab9 */ /* 0x000fe40000000a00 */
[----:B------:R-:W-:Y:S01]  /*a040*/  UIMAD.WIDE.U32 UR8, UR43, UR10, UR8 ;  /* 0x0000000a2b0872a5 */ /* 0x000fe2000f8e0008 */
[----:B------:R-:W-:Y:S01]  /*a050*/  IMAD R8, R8, 0x80, R3 ;  /* 0x0000008008087824 */ /* 0x000fe200078e0203 */
[----:B-1----:R-:W-:Y:S02]  /*a060*/  ISETP.NE.AND P0, PT, R11, 0x1, PT ;  /* 0x000000010b00780c */ /* 0x002fe40003f05270 */
[----:B------:R-:W-:Y:S01]  /*a070*/  UIMAD UR9, UR43, UR11, UR9 ;  /* 0x0000000b2b0972a4 */ /* 0x000fe2000f8e0209 */
[----:B------:R-:W-:-:S02]  /*a080*/  IMAD.MOV.U32 R3, RZ, RZ, R8 ;  /* 0x000000ffff037224 */ /* 0x000fc400078e0008 */
[----:B------:R-:W-:Y:S02]  /*a090*/  ULDC.64 UR10, c[0x0][0xaf0] ;  /* 0x0002bc00000a7ab9 */ /* 0x000fe40000000a00 */
[----:B------:R-:W-:Y:S02]  /*a0a0*/  UIMAD UR45, UR45, UR10, URZ ;  /* 0x0000000a2d2d72a4 */ /* 0x000fe4000f8e023f */
[----:B------:R-:W-:Y:S02]  /*a0b0*/  UIMAD.WIDE.U32 UR8, UR46, UR10, UR8 ;  /* 0x0000000a2e0872a5 */ /* 0x000fe4000f8e0008 */
[----:B------:R-:W-:Y:S02]  /*a0c0*/  UIMAD UR4, UR46, UR11, UR45 ;  /* 0x0000000b2e0472a4 */ /* 0x000fe4000f8e022d */
[----:B------:R-:W0:Y:S02]  /*a0d0*/  @P0 LDC R5, c[0x0][0xbec] ;  /* 0x0002fb00ff050b82 */ /* 0x000e240000000800 */
[----:B------:R-:W-:Y:S01]  /*a0e0*/  UIADD3 UR4, UR9, UR4, URZ ;  /* 0x0000000409047290 */ /* 0x000fe2000fffe03f */
[----:B------:R-:W-:-:S05]  /*a0f0*/  ULDC.64 UR10, c[0x0][0xae0] ;  /* 0x0002b800000a7ab9 */ /* 0x000fca0000000a00 */
[----:B------:R-:W1:Y:S01]  /*a100*/  @P0 LDC R7, c[0x0][0xbf0] ;  /* 0x0002fc00ff070b82 */ /* 0x000e620000000800 */
[----:B0-----:R-:W-:-:S04]  /*a110*/  @P0 IMAD.HI.U32 R4, R8, R5, RZ ;  /* 0x0000000508040227 */ /* 0x001fc800078e00ff */
[----:B------:R-:W-:Y:S02]  /*a120*/  IMAD.U32 R5, RZ, RZ, UR9 ;  /* 0x00000009ff057e24 */ /* 0x000fe4000f8e00ff */
[----:B------:R-:W-:Y:S01]  /*a130*/  IMAD.U32 R5, RZ, RZ, UR4 ;  /* 0x00000004ff057e24 */ /* 0x000fe2000f8e00ff */
[----:B-1----:R-:W-:Y:S01]  /*a140*/  @P0 SHF.R.U32.HI R3, RZ, R7, R4 ;  /* 0x00000007ff030219 */ /* 0x002fe20000011604 */
[----:B------:R-:W-:Y:S01]  /*a150*/  IMAD.U32 R4, RZ, RZ, UR8 ;  /* 0x00000008ff047e24 */ /* 0x000fe2000f8e00ff */
[----:B------:R-:W-:Y:S02]  /*a160*/  ULDC.64 UR8, c[0x0][0xad8] ;  /* 0x0002b60000087ab9 */ /* 0x000fe40000000a00 */
[--C-:B------:R-:W-:Y:S01]  /*a170*/  SHF.R.S32.HI R6, RZ, 0x1f, R3.reuse ;  /* 0x0000001fff067819 */ /* 0x100fe20000011403 */
[----:B------:R-:W-:Y:S02]  /*a180*/  IMAD.MOV R7, RZ, RZ, -R3 ;  /* 0x000000ffff077224 */ /* 0x000fe400078e0a03 */
[----:B------:R-:W-:-:S04]  /*a190*/  IMAD.WIDE.U32 R4, R3, UR10, R4 ;  /* 0x0000000a03047c25 */ /* 0x000fc8000f8e0004 */
[----:B------:R-:W-:Y:S02]  /*a1a0*/  IMAD R7, R11, R7, R8 ;  /* 0x000000070b077224 */ /* 0x000fe400078e0208 */
[----:B------:R-:W-:Y:S02]  /*a1b0*/  IMAD R6, R6, UR10, RZ ;  /* 0x0000000a06067c24 */ /* 0x000fe4000f8e02ff */
[----:B------:R-:W-:Y:S02]  /*a1c0*/  IMAD.U32 R8, RZ, RZ, UR44 ;  /* 0x0000002cff087e24 */ /* 0x000fe4000f8e00ff */
[----:B------:R-:W-:Y:S01]  /*a1d0*/  IMAD R9, R3, UR11, R6 ;  /* 0x0000000b03097c24 */ /* 0x000fe2000f8e0206 */
[----:B------:R-:W-:Y:S01]  /*a1e0*/  SHF.R.S32.HI R6, RZ, 0x1f, R7 ;  /* 0x0000001fff067819 */ /* 0x000fe20000011407 */
[----:B------:R-:W-:Y:S02]  /*a1f0*/  IMAD R8, R8, 0x80, R13 ;  /* 0x0000008008087824 */ /* 0x000fe400078e020d */
[----:B------:R-:W-:-:S02]  /*a200*/  IMAD.IADD R5, R5, 0x1, R9 ;  /* 0x0000000105057824 */ /* 0x000fc400078e0209 */
[----:B------:R-:W-:Y:S02]  /*a210*/  IMAD R6, R6, UR8, RZ ;  /* 0x0000000806067c24 */ /* 0x000fe4000f8e02ff */
[----:B------:R-:W-:-:S04]  /*a220*/  IMAD.WIDE.U32 R4, R7, UR8, R4 ;  /* 0x0000000807047c25 */ /* 0x000fc8000f8e0004 */
[----:B------:R-:W-:Y:S01]  /*a230*/  IMAD R9, R7, UR9, R6 ;  /* 0x0000000907097c24 */ /* 0x000fe2000f8e0206 */
[----:B------:R-:W-:Y:S01]  /*a240*/  ULDC.64 UR8, c[0x0][0xa80] ;  /* 0x0002a00000087ab9 */ /* 0x000fe20000000a00 */
[----:B-----5:R-:W-:Y:S01]  /*a250*/  IMAD R11, R0, R11, RZ ;  /* 0x0000000b000b7224 */ /* 0x020fe200078e02ff */
[----:B------:R-:W-:Y:S01]  /*a260*/  LEA R6, P2, R4, UR8, 0x1 ;  /* 0x0000000804067c11 */ /* 0x000fe2000f8408ff */
[C---:B------:R-:W-:Y:S02]  /*a270*/  VIADD R3, R8.reuse, 0x40 ;  /* 0x0000004008037836 */ /* 0x040fe40000000000 */
[----:B------:R-:W-:Y:S02]  /*a280*/  IMAD.IADD R5, R5, 0x1, R9 ;  /* 0x0000000105057824 */ /* 0x000fe400078e0209 */
[----:B------:R-:W-:Y:S01]  /*a290*/  VIADD R0, R8, 0x20 ;  /* 0x0000002008007836 */ /* 0x000fe20000000000 */
[----:B------:R-:W-:Y:S01]  /*a2a0*/  ISETP.GE.AND P0, PT, R3, R11, PT ;  /* 0x0000000b0300720c */ /* 0x000fe20003f06270 */
[----:B------:R-:W-:Y:S01]  /*a2b0*/  IMAD.SHL.U32 R7, R10, 0x8, RZ ;  /* 0x000000080a077824 */ /* 0x000fe200078e00ff */
[----:B------:R-:W-:-:S02]  /*a2c0*/  LEA.HI.X R3, R4, UR9, R5, 0x1, P2 ;  /* 0x0000000904037c11 */ /* 0x000fc400090f0c05 */
[-C--:B------:R-:W-:Y:S01]  /*a2d0*/  ISETP.GE.AND P2, PT, R8, R11.reuse, PT ;  /* 0x0000000b0800720c */ /* 0x080fe20003f46270 */
[C---:B------:R-:W-:Y:S01]  /*a2e0*/  VIADD R9, R7.reuse, 0xc0 ;  /* 0x000000c007097836 */ /* 0x040fe20000000000 */
[----:B------:R-:W-:Y:S01]  /*a2f0*/  ISETP.GE.AND P1, PT, R0, R11, PT ;  /* 0x0000000b0000720c */ /* 0x000fe20003f26270 */
[C---:B------:R-:W-:Y:S01]  /*a300*/  VIADD R13, R7.reuse, 0x80 ;  /* 0x00000080070d7836 */ /* 0x040fe20000000000 */
[----:B------:R0:W1:Y:S01]  /*a310*/  SHFL.IDX PT, R4, R6, RZ, 0x181f ;  /* 0x00181fff06047589 */ /* 0x00006200000e0000 */
[----:B------:R-:W-:Y:S01]  /*a320*/  VIADD R15, R7, 0x40 ;  /* 0x00000040070f7836 */ /* 0x000fe20000000000 */
[----:B------:R-:W-:Y:S02]  /*a330*/  SHF.R.S32.HI R10, RZ, 0x1f, R7 ;  /* 0x0000001fff0a7819 */ /* 0x000fe40000011407 */
[----:B------:R0:W2:Y:S01]  /*a340*/  SHFL.IDX PT, R0, R3, RZ, 0x181f ;  /* 0x00181fff03007589 */ /* 0x0000a200000e0000 */
[----:B------:R-:W-:Y:S02]  /*a350*/  SHF.R.S32.HI R12, RZ, 0x1f, R9 ;  /* 0x0000001fff0c7819 */ /* 0x000fe40000011409 */
[----:B------:R-:W-:-:S02]  /*a360*/  SHF.R.S32.HI R14, RZ, 0x1f, R13 ;  /* 0x0000001fff0e7819 */ /* 0x000fc4000001140d */
[----:B------:R-:W-:Y:S01]  /*a370*/  SHF.R.S32.HI R20, RZ, 0x1f, R15 ;  /* 0x0000001fff147819 */ /* 0x000fe2000001140f */
[----:B------:R-:W-:Y:S06]  /*a380*/  @P2 BRA `(.L_x_9258) ;  /* 0x0000000000442947 */ /* 0x000fec0003800000 */
        /* <DEDUP_REMOVED lines=8> */
[----:B------:R3:W-:Y:S01]  /*a410*/  @!P5 ST.E.128 desc[UR40][R24.64], RZ ;  /* 0x000000ff1800d985 */ /* 0x0007e2000c101d28 */
[----:B------:R-:W-:Y:S02]  /*a420*/  @!P4 LEA.HI.X R27, R15, R0, R20, 0x1, P6 ;  /* 0x000000000f1bc211 */ /* 0x000fe400030f0c14 */
[----:B------:R-:W-:-:S03]  /*a430*/  @!P3 LEA R28, P6, R13, R4, 0x1 ;  /* 0x000000040d1cb211 */ /* 0x000fc600078c08ff */
[----:B------:R3:W-:Y:S01]  /*a440*/  @!P4 ST.E.128 desc[UR40][R26.64], RZ ;  /* 0x000000ff1a00c985 */ /* 0x0007e2000c101d28 */
[----:B------:R-:W-:Y:S02]  /*a450*/  @!P3 LEA.HI.X R29, R13, R0, R14, 0x1, P6 ;  /* 0x000000000d1db211 */ /* 0x000fe400030f0c0e */
[----:B------:R-:W-:-:S03]  /*a460*/  @!P2 LEA R4, P6, R9, R4, 0x1 ;  /* 0x000000040904a211 */ /* 0x000fc600078c08ff */
[----:B------:R3:W-:Y:S01]  /*a470*/  @!P3 ST.E.128 desc[UR40][R28.64], RZ ;  /* 0x000000ff1c00b985 */ /* 0x0007e2000c101d28 */
[----:B------:R-:W-:-:S05]  /*a480*/  @!P2 LEA.HI.X R5, R9, R0, R12, 0x1, P6 ;  /* 0x000000000905a211 */ /* 0x000fca00030f0c0c */
[----:B------:R3:W-:Y:S04]  /*a490*/  @!P2 ST.E.128 desc[UR40][R4.64], RZ ;  /* 0x000000ff0400a985 */ /* 0x0007e8000c101d28 */
.L_x_9258:
[----:B------:R-:W-:Y:S05]  /*a4a0*/  BSYNC B1 ;  /* 0x0000000000017941 */ /* 0x000fea0003800000 */
.L_x_9257:
[----:B--2---:R2:W4:Y:S01]  /*a4b0*/  SHFL.IDX PT, R0, R3, 0x1, 0x181f ;  /* 0x00381f0003007f89 */ /* 0x00452200000e0000 */
[----:B------:R-:W-:Y:S03]  /*a4c0*/  BSSY B1, `(.L_x_9259) ;  /* 0x0000014000017945 */ /* 0x000fe60003800000 */
[----:B-1-3--:R2:W1:Y:S01]  /*a4d0*/  SHFL.IDX PT, R4, R6, 0x1, 0x181f ;  /* 0x00381f0006047f89 */ /* 0x00a46200000e0000 */
        /* <DEDUP_REMOVED lines=8> */
[----:B----4-:R-:W-:Y:S02]  /*a560*/  @!P4 LEA.HI.X R25, R7, R0, R10, 0x1, P6 ;  /* 0x000000000719c211 */ /* 0x010fe400030f0c0a */
[----:B------:R-:W-:Y:S02]  /*a570*/  @!P2 LEA R28, P6, R13, R4, 0x1 ;  /* 0x000000040d1ca211 */ /* 0x000fe400078c08ff */
[----:B------:R-:W-:Y:S01]  /*a580*/  @!P3 LEA.HI.X R27, R15, R0, R20, 0x1, P5 ;  /* 0x000000000f1bb211 */ /* 0x000fe200028f0c14 */
[----:B------:R3:W-:Y:S01]  /*a590*/  @!P4 ST.E.128 desc[UR40][R24.64], RZ ;  /* 0x000000ff1800c985 */ /* 0x0007e2000c101d28 */
[----:B------:R-:W-:-:S02]  /*a5a0*/  @!P1 LEA R4, P5, R9, R4, 0x1 ;  /* 0x0000000409049211 */ /* 0x000fc400078a08ff */
[-C--:B------:R-:W-:Y:S01]  /*a5b0*/  @!P2 LEA.HI.X R29, R13, R0.reuse, R14, 0x1, P6 ;  /* 0x000000000d1da211 */ /* 0x080fe200030f0c0e */
[----:B------:R3:W-:Y:S01]  /*a5c0*/  @!P3 ST.E.128 desc[UR40][R26.64], RZ ;  /* 0x000000ff1a00b985 */ /* 0x0007e2000c101d28 */
[----:B------:R-:W-:-:S03]  /*a5d0*/  @!P1 LEA.HI.X R5, R9, R0, R12, 0x1, P5 ;  /* 0x0000000009059211 */ /* 0x000fc600028f0c0c */
[----:B------:R3:W-:Y:S04]  /*a5e0*/  @!P2 ST.E.128 desc[UR40][R28.64], RZ ;  /* 0x000000ff1c00a985 */ /* 0x0007e8000c101d28 */
[----:B------:R3:W-:Y:S02]  /*a5f0*/  @!P1 ST.E.128 desc[UR40][R4.64], RZ ;  /* 0x000000ff04009985 */ /* 0x0007e4000c101d28 */
.L_x_9260:
[----:B------:R-:W-:Y:S05]  /*a600*/  BSYNC B1 ;  /* 0x0000000000017941 */ /* 0x000fea0003800000 */
.L_x_9259:
[----:B----4-:R4:W0:Y:S01]  /*a610*/  SHFL.IDX PT, R0, R3, 0x2, 0x181f ;  /* 0x00581f0003007f89 */ /* 0x01082200000e0000 */
        /* <DEDUP_REMOVED lines=9> */
[-C--:B------:R-:W-:Y:S02]  /*a6b0*/  @!P2 LEA R26, P5, R15, R4.reuse, 0x1 ;  /* 0x000000040f1aa211 */ /* 0x080fe400078a08ff */
[----:B------:R-:W-:Y:S02]  /*a6c0*/  @!P1 LEA R28, P4, R13, R4, 0x1 ;  /* 0x000000040d1c9211 */ /* 0x000fe400078808ff */
[----:B0-----:R-:W-:Y:S02]  /*a6d0*/  @!P3 LEA.HI.X R25, R7, R0, R10, 0x1, P6 ;  /* 0x000000000719b211 */ /* 0x001fe400030f0c0a */
[----:B------:R-:W-:Y:S02]  /*a6e0*/  @!P0 LEA R4, P6, R9, R4, 0x1 ;  /* 0x0000000409048211 */ /* 0x000fe400078c08ff */
[-C--:B------:R-:W-:Y:S01]  /*a6f0*/  @!P2 LEA.HI.X R27, R15, R0.reuse, R20, 0x1, P5 ;  /* 0x000000000f1ba211 */ /* 0x080fe200028f0c14 */
[----:B------:R3:W-:Y:S01]  /*a700*/  @!P3 ST.E.128 desc[UR40][R24.64], RZ ;  /* 0x000000ff1800b985 */ /* 0x0007e2000c101d28 */
[----:B------:R-:W-:-:S02]  /*a710*/  @!P1 LEA.HI.X R29, R13, R0, R14, 0x1, P4 ;  /* 0x000000000d1d9211 */ /* 0x000fc400020f0c0e */
[----:B------:R-:W-:Y:S01]  /*a720*/  @!P0 LEA.HI.X R5, R9, R0, R12, 0x1, P6 ;  /* 0x0000000009058211 */ /* 0x000fe200030f0c0c */
[----:B------:R3:W-:Y:S04]  /*a730*/  @!P2 ST.E.128 desc[UR40][R26.64], RZ ;  /* 0x000000ff1a00a985 */ /* 0x0007e8000c101d28 */
[----:B------:R3:W-:Y:S04]  /*a740*/  @!P1 ST.E.128 desc[UR40][R28.64], RZ ;  /* 0x000000ff1c009985 */ /* 0x0007e8000c101d28 */
[----:B------:R3:W-:Y:S02]  /*a750*/  @!P0 ST.E.128 desc[UR40][R4.64], RZ ;  /* 0x000000ff04008985 */ /* 0x0007e4000c101d28 */
.L_x_9262:
[----:B------:R-:W-:Y:S05]  /*a760*/  BSYNC B1 ;  /* 0x0000000000017941 */ /* 0x000fea0003800000 */
.L_x_9261:
[----:B0-----:R-:W-:Y:S01]  /*a770*/  VIADD R0, R8, 0x60 ;  /* 0x0000006008007836 */ /* 0x001fe20000000000 */
[----:B--2-4-:R-:W0:Y:S04]  /*a780*/  SHFL.IDX PT, R3, R3, 0x3, 0x181f ;  /* 0x00781f0003037f89 */ /* 0x014e2800000e0000 */
[----:B------:R-:W-:Y:S01]  /*a790*/  ISETP.GE.AND P0, PT, R0, R11, PT ;  /* 0x0000000b0000720c */ /* 0x000fe20003f06270 */
[----:B-1-3--:R1:W2:-:S12]  /*a7a0*/  SHFL.IDX PT, R4, R6, 0x3, 0x181f ;  /* 0x00781f0006047f89 */ /* 0x00a29800000e0000 */
[----:B-1----:R-:W-:Y:S05]  /*a7b0*/  @P0 BRA `(.L_x_9251) ;  /* 0x0000000000440947 */ /* 0x002fea0003800000 */
[----:B------:R-:W-:Y:S02]  /*a7c0*/  ULDC UR4, c[0x0][0xac8] ;  /* 0x0002b20000047ab9 */ /* 0x000fe40000000800 */
[----:B------:R-:W-:Y:S02]  /*a7d0*/  ISETP.GE.AND P3, PT, R7, UR4, PT ;  /* 0x0000000407007c0c */ /* 0x000fe4000bf66270 */
[----:B------:R-:W-:Y:S02]  /*a7e0*/  ISETP.GE.AND P2, PT, R15, UR4, PT ;  /* 0x000000040f007c0c */ /* 0x000fe4000bf46270 */
[----:B------:R-:W-:Y:S02]  /*a7f0*/  ISETP.GE.AND P1, PT, R13, UR4, PT ;  /* 0x000000040d007c0c */ /* 0x000fe4000bf26270 */
[----:B------:R-:W-:-:S07]  /*a800*/  ISETP.GE.AND P0, PT, R9, UR4, PT ;  /* 0x0000000409007c0c */ /* 0x000fce000bf06270 */
[----:B--2---:R-:W-:-:S04]  /*a810*/  @!P3 LEA R6, P4, R7, R4, 0x1 ;  /* 0x000000040706b211 */ /* 0x004fc800078808ff */
[-C--:B0-----:R-:W-:Y:S02]  /*a820*/  @!P3 LEA.HI.X R7, R7, R3.reuse, R10, 0x1, P4 ;  /* 0x000000030707b211 */ /* 0x081fe400020f0c0a */
[-C--:B------:R-:W-:Y:S02]  /*a830*/  @!P2 LEA R10, P4, R15, R4.reuse, 0x1 ;  /* 0x000000040f0aa211 */ /* 0x080fe400078808ff */
[-C--:B------:R-:W-:Y:S01]  /*a840*/  @!P1 LEA R24, P5, R13, R4.reuse, 0x1 ;  /* 0x000000040d189211 */ /* 0x080fe200078a08ff */
[----:B------:R0:W-:Y:S01]  /*a850*/  @!P3 ST.E.128 desc[UR40][R6.64], RZ ;  /* 0x000000ff0600b985 */ /* 0x0001e2000c101d28 */
[----:B------:R-:W-:Y:S02]  /*a860*/  @!P0 LEA R4, P6, R9, R4, 0x1 ;  /* 0x0000000409048211 */ /* 0x000fe400078c08ff */
[-C--:B------:R-:W-:Y:S02]  /*a870*/  @!P2 LEA.HI.X R11, R15, R3.reuse, R20, 0x1, P4 ;  /* 0x000000030f0ba211 */ /* 0x080fe400020f0c14 */
[----:B------:R-:W-:-:S02]  /*a880*/  @!P1 LEA.HI.X R25, R13, R3, R14, 0x1, P5 ;  /* 0x000000030d199211 */ /* 0x000fc400028f0c0e */
[----:B------:R-:W-:Y:S01]  /*a890*/  @!P0 LEA.HI.X R5, R9, R3, R12, 0x1, P6 ;  /* 0x0000000309058211 */ /* 0x000fe200030f0c0c */
[----:B------:R0:W-:Y:S04]  /*a8a0*/  @!P2 ST.E.128 desc[UR40][R10.64], RZ ;  /* 0x000000ff0a00a985 */ /* 0x0001e8000c101d28 */
[----:B------:R0:W-:Y:S04]  /*a8b0*/  @!P1 ST.E.128 desc[UR40][R24.64], RZ ;  /* 0x000000ff18009985 */ /* 0x0001e8000c101d28 */
[----:B------:R0:W-:Y:S02]  /*a8c0*/  @!P0 ST.E.128 desc[UR40][R4.64], RZ ;  /* 0x000000ff04008985 */ /* 0x0001e4000c101d28 */
.L_x_9251:
[----:B------:R-:W-:Y:S05]  /*a8d0*/  BSYNC B0 ;  /* 0x0000000000007941 */ /* 0x000fea0003800000 */
.L_x_9241:
[----:B------:R-:W-:Y:S02]  /*a8e0*/  ULDC UR4, c[0x0][0xc3c] ;  /* 0x00030f0000047ab9 */ /* 0x000fe40000000800 */
[----:B------:R-:W-:-:S06]  /*a8f0*/  UISETP.GE.AND UP0, UPT, UR7, UR4, UPT ;  /* 0x000000040700728c */ /* 0x000fcc000bf06270 */
[----:B------:R-:W-:-:S13]  /*a900*/  PLOP3.LUT P0, PT, PT, PT, UP0, 0x80, 0x0 ;  /* 0x000000000000781c */ /* 0x000fda0003f0f008 */
[----:B------:R-:W-:Y:S05]  /*a910*/  @!P0 BRA `(.L_x_9263) ;  /* 0xffffff6800048947 */ /* 0x000fea000383ffff */
[----:B------:R-:W-:Y:S05]  /*a920*/  EXIT ;  /* 0x000000000000794d */ /* 0x000fea0003800000 */
.L_x_9216:
        /* <DEDUP_REMOVED lines=18> */
.L_x_9264:
        /* <DEDUP_REMOVED lines=43> */
.L_x_9268:
        /* <DEDUP_REMOVED lines=38> */
.L_x_9266:
        /* <DEDUP_REMOVED lines=20> */
.L_x_9269:
        /* <DEDUP_REMOVED lines=54> */
.L_x_9267:
[----:B------:R-:W-:Y:S01]  /*b400*/  IMAD.U32 R2, RZ, RZ, UR6 ;  /* 0x00000006ff027e24 */ /* 0x000fe2000f8e00ff */
[----:B------:R1:W-:Y:S04]  /*b410*/  STL [R1+0x4], RZ ;  /* 0x000004ff01007387 */ /* 0x0003e80000100800 */
[----:B------:R1:W-:Y:S04]  /*b420*/  STL [R1+0x8], RZ ;  /* 0x000008ff01007387 */ /* 0x0003e80000100800 */
[----:B------:R1:W-:Y:S02]  /*b430*/  STL [R1], R2 ;  /* 0x0000000201007387 */ /* 0x0003e40000100800 */
.L_x_9270:
        /* <DEDUP_REMOVED lines=10> */
.L_x_9265:
        /* <DEDUP_REMOVED lines=8> */
[----:B------:R-:W2:Y:S01]  /*b560*/  S2UR UR5, SR_CgaCtaId ;  /* 0x00000000000579c3 */ /* 0x000ea20000008800 */
        /* <DEDUP_REMOVED lines=15> */
[----:B--2---:R-:W-:-:S06]  /*b660*/  ULEA UR4, UR5, UR4, 0x18 ;  /* 0x0000000405047291 */ /* 0x004fcc000f8ec03f */
[----:B------:R-:W-:-:S04]  /*b670*/  IMAD.U32 R18, RZ, RZ, UR4 ;  /* 0x00000004ff127e24 */ /* 0x000fc8000f8e00ff */
[----:B------:R-:W-:-:S05]  /*b680*/  IMAD R2, R3, 0x2, R18 ;  /* 0x0000000203027824 */ /* 0x000fca00078e0212 */
[----:B------:R0:W-:Y:S04]  /*b690*/  STL [R1+0x28], R2 ;  /* 0x0000280201007387 */ /* 0x0001e80000100800 */
[----:B------:R0:W-:Y:S04]  /*b6a0*/  STL [R1+0x10], R0 ;  /* 0x0000100001007387 */ /* 0x0001e80000100800 */
[----:B------:R0:W-:Y:S02]  /*b6b0*/  STL [R1+0x48], RZ ;  /* 0x000048ff01007387 */ /* 0x0001e40000100800 */
.L_x_9373:
[----:B0-2---:R-:W2:Y:S01]  /*b6c0*/  LDL R0, [R1+0xc] ;  /* 0x00000c0001007983 */ /* 0x005ea20000100800 */
[----:B------:R-:W2:Y:S01]  /*b6d0*/  LDC.64 R2, c[0x0][0xc88] ;  /* 0x00032200ff027b82 */ /* 0x000ea20000000a00 */
[----:B------:R-:W-:Y:S05]  /*b6e0*/  YIELD ;  /* 0x0000000000007946 */ /* 0x000fea0003800000 */
[----:B------:R-:W-:Y:S01]  /*b6f0*/  ULDC.64 UR4, c[0x0][0xa28] ;  /* 0x00028a0000047ab9 */ /* 0x000fe20000000a00 */
[----:B---3--:R-:W-:Y:S01]  /*b700*/  IMAD.MOV.U32 R6, RZ, RZ, RZ ;  /* 0x000000ffff067224 */ /* 0x008fe200078e00ff */
[----:B------:R-:W-:Y:S01]  /*b710*/  ISETP.NE.U32.AND P0, PT, RZ, UR4, PT ;  /* 0x00000004ff007c0c */ /* 0x000fe2000bf05070 */
[----:B------:R-:W-:Y:S01]  /*b720*/  ULDC.64 UR6, c[0x0][0xa18] ;  /* 0x0002860000067ab9 */ /* 0x000fe20000000a00 */
[----:B------:R-:W-:Y:S01]  /*b730*/  ULDC.64 UR8, c[0x0][0xa08] ;  /* 0x0002820000087ab9 */ /* 0x000fe20000000a00 */
[----:B--2---:R-:W-:-:S05]  /*b740*/  IMAD.WIDE R2, R0, 0x4, R2 ;  /* 0x0000000400027825 */ /* 0x004fca00078e0202 */
[----:B-1----:R-:W2:Y:S01]  /*b750*/  LDG.E R10, desc[UR40][R2.64] ;  /* 0x00000028020a7981 */ /* 0x002ea2000c1e1900 */
        /* <DEDUP_REMOVED lines=46> */
.L_x_9272:
        /* <DEDUP_REMOVED lines=18> */
.L_x_9273:
[----:B------:R-:W-:Y:S05]  /*bb60*/  @!P0 BRA `(.L_x_9274) ;  /* 0x00000000000c8947 */ /* 0x000fea0003800000 */
[----:B------:R-:W2:Y:S04]  /*bb70*/  LDG.E R6, desc[UR40][R4.64] ;  /* 0x0000002804067981 */ /* 0x000ea8000c1e1900 */
[----:B------:R-:W2:Y:S02]  /*bb80*/  LDG.E R4, desc[UR40][R4.64+0x4] ;  /* 0x0000042804047981 */ /* 0x000ea4000c1e1900 */
[----:B--2---:R-:W-:-:S07]  /*bb90*/  IMAD.IADD R6, R4, 0x1, -R6 ;  /* 0x0000000104067824 */ /* 0x004fce00078e0a06 */
.L_x_9274:
[----:B-----5:R-:W-:Y:S01]  /*bba0*/  IMAD.IADD R6, R6, 0x1, -R0 ;  /* 0x0000000106067824 */ /* 0x020fe200078e0a00 */
[----:B------:R-:W-:Y:S01]  /*bbb0*/  LOP3.LUT R9, R2, 0xff, RZ, 0xc0, !PT ;  /* 0x000000ff02097812 */ /* 0x000fe200078ec0ff */
[----:B------:R-:W-:Y:S01]  /*bbc0*/  IMAD.MOV.U32 R4, RZ, RZ, RZ ;  /* 0x000000ffff047224 */ /* 0x000fe200078e00ff */
[----:B------:R-:W-:Y:S01]  /*bbd0*/  BSSY B0, `(.L_x_9275) ;  /* 0x000002a000007945 */ /* 0x000fe20003800000 */
[C---:B------:R-:W-:Y:S01]  /*bbe0*/  VIADD R0, R6.reuse, 0x5f ;  /* 0x0000005f06007836 */ /* 0x040fe20000000000 */
[----:B------:R-:W-:Y:S01]  /*bbf0*/  ISETP.GE.AND P0, PT, R6, 0x1, PT ;  /* 0x000000010600780c */ /* 0x000fe20003f06270 */
[----:B------:R-:W-:Y:S01]  /*bc00*/  IMAD.MOV.U32 R10, RZ, RZ, R4 ;  /* 0x000000ffff0a7224 */ /* 0x000fe200078e0004 */
[----:B------:R2:W-:Y:S01]  /*bc10*/  STL [R1+0x38], R4 ;  /* 0x0000380401007387 */ /* 0x0005e20000100800 */
[----:B------:R-:W-:-:S05]  /*bc20*/  IMAD.HI R0, R0, 0x2aaaaaab, RZ ;  /* 0x2aaaaaab00007827 */ /* 0x000fca00078e02ff */
[----:B-1----:R-:W-:-:S04]  /*bc30*/  SHF.R.U32.HI R3, RZ, 0x1f, R0 ;  /* 0x0000001fff037819 */ /* 0x002fc80000011600 */
[----:B------:R-:W-:-:S05]  /*bc40*/  LEA.HI.SX32 R8, R0, R3, 0x1c ;  /* 0x0000000300087211 */ /* 0x000fca00078fe2ff */
[----:B------:R2:W-:Y:S04]  /*bc50*/  STL [R1+0x40], R8 ;  /* 0x0000400801007387 */ /* 0x0005e80000100800 */
[----:B------:R2:W-:Y:S01]  /*bc60*/  STL [R1+0x58], R9 ;  /* 0x0000580901007387 */ /* 0x0005e20000100800 */
[----:B------:R-:W-:Y:S05]  /*bc70*/  @!P0 BRA `(.L_x_9276) ;  /* 0x00000000007c8947 */ /* 0x000fea0003800000 */
[----:B------:R-:W-:-:S04]  /*bc80*/  SHF.R.U32.HI R0, RZ, 0x10, R2 ;  /* 0x00000010ff007819 */ /* 0x000fc80000011602 */
[----:B------:R-:W-:-:S13]  /*bc90*/  ISETP.NE.AND P0, PT, R0, RZ, PT ;  /* 0x000000ff0000720c */ /* 0x000fda0003f05270 */
[----:B------:R-:W2:Y:S02]  /*bca0*/  @!P0 LDC R0, c[0x0][0x9f0] ;  /* 0x00027c00ff008b82 */ /* 0x000ea40000000800 */
[----:B--2---:R-:W-:-:S04]  /*bcb0*/  IABS R4, R0 ;  /* 0x0000000000047213 */ /* 0x004fc80000000000 */
        /* <DEDUP_REMOVED lines=27> */
.L_x_9276:
[----:B------:R-:W-:Y:S05]  /*be70*/  BSYNC B0 ;  /* 0x0000000000007941 */ /* 0x000fea0003800000 */
.L_x_9275:
[----:B------:R-:W-:Y:S01]  /*be80*/  IMAD.MOV.U32 R0, RZ, RZ, R10 ;  /* 0x000000ffff007224 */ /* 0x000fe200078e000a */
[----:B------:R-:W-:Y:S03]  /*be90*/  BSSY B7, `(.L_x_9277) ;  /* 0x00003e2000077945 */ /* 0x000fe60003800000 */
[----:B------:R-:W-:-:S05]  /*bea0*/  IMAD R2, R9, R0, RZ ;  /* 0x0000000009027224 */ /* 0x000fca00078e02ff */
        /* <DEDUP_REMOVED lines=10> */
[----:B------:R-:W-:Y:S01]  /*bf50*/  VOTEU.ANY UR4, UPT, PT ;  /* 0x0000000000047886 */ /* 0x000fe200038e0100 */
[----:B------:R-:W4:Y:S01]  /*bf60*/  LDC.64 R2, c[0x0][0xc60] ;  /* 0x00031800ff027b82 */ /* 0x000f220000000a00 */
[----:B------:R-:W3:Y:S02]  /*bf70*/  FLO.U32 R0, UR4 ;  /* 0x0000000400007d00 */ /* 0x000ee400080e0000 */
[----:B---3--:R-:W-:-:S06]  /*bf80*/  ISETP.EQ.U32.AND P0, PT, R0, R5, PT ;  /* 0x000000050000720c */ /* 0x008fcc0003f02070 */
[----:B------:R-:W4:Y:S07]  /*bf90*/  POPC R5, UR4 ;  /* 0x0000000400057d09 */ /* 0x000f2e0008000000 */
[----:B----4-:R-:W3:Y:S01]  /*bfa0*/  @P0 ATOMG.E.ADD.STRONG.GPU PT, R3, desc[UR40][R2.64], R5 ;  /* 0x00000005020309a8 */ /* 0x010ee200081ee1e8 */
[----:B--2---:R-:W2:Y:S02]  /*bfb0*/  S2R R4, SR_LTMASK ;  /* 0x0000000000047919 */ /* 0x004ea40000003900 */
[----:B--2---:R-:W-:-:S04]  /*bfc0*/  LOP3.LUT R4, R4, UR4, RZ, 0xc0, !PT ;  /* 0x0000000404047c12 */ /* 0x004fc8000f8ec0ff */
[----:B------:R-:W2:Y:S01]  /*bfd0*/  POPC R7, R4 ;  /* 0x0000000400077309 */ /* 0x000ea20000000000 */
[----:B---3--:R-:W2:Y:S02]  /*bfe0*/  SHFL.IDX PT, R0, R3, R0, 0x1f ;  /* 0x00001f0003007589 */ /* 0x008ea400000e0000 */
[----:B--2---:R-:W-:-:S05]  /*bff0*/  IADD3 R0, R0, UR37, R7 ;  /* 0x0000002500007c10 */ /* 0x004fca000fffe007 */
[----:B------:R4:W-:Y:S01]  /*c000*/  STL [R1], R0 ;  /* 0x0000000001007387 */ /* 0x0009e20000100800 */
[----:B------:R-:W-:Y:S05]  /*c010*/  BRA `(.L_x_9279) ;  /* 0x0000003c00247947 */ /* 0x000fea0003800000 */
.L_x_9278:
        /* <DEDUP_REMOVED lines=20> */
.L_x_9281:
[----:B------:R-:W-:Y:S05]  /*c160*/  BSYNC B6 ;  /* 0x0000000000067941 */ /* 0x000fea0003800000 */
.L_x_9280:
        /* <DEDUP_REMOVED lines=9> */
[----:B--2---:R-:W-:Y:S02]  /*c200*/  IMAD.U32 R4, RZ, RZ, UR6 ;  /* 0x00000006ff047e24 */ /* 0x004fe4000f8e00ff */
[----:B------:R-:W-:Y:S02]  /*c210*/  IMAD.U32 R5, RZ, RZ, UR7 ;  /* 0x00000007ff057e24 */ /* 0x000fe4000f8e00ff */
[----:B------:R-:W-:Y:S02]  /*c220*/  IMAD.U32 R6, RZ, RZ, UR8 ;  /* 0x00000008ff067e24 */ /* 0x000fe4000f8e00ff */
[----:B------:R-:W-:-:S02]  /*c230*/  IMAD.U32 R7, RZ, RZ, UR9 ;  /* 0x00000009ff077e24 */ /* 0x000fc4000f8e00ff */
[----:B-1----:R-:W-:Y:S02]  /*c240*/  IMAD.U32 R10, RZ, RZ, UR4 ;  /* 0x00000004ff0a7e24 */ /* 0x002fe4000f8e00ff */
[----:B0-----:R-:W-:Y:S02]  /*c250*/  IMAD.U32 R11, RZ, RZ, UR5 ;  /* 0x00000005ff0b7e24 */ /* 0x001fe4000f8e00ff */
[----:B------:R-:W-:Y:S02]  /*c260*/  IMAD.MOV.U32 R8, RZ, RZ, 0x70 ;  /* 0x00000070ff087424 */ /* 0x000fe400078e00ff */
[----:B------:R-:W-:Y:S02]  /*c270*/  IMAD.MOV.U32 R12, RZ, RZ, 0x1 ;  /* 0x00000001ff0c7424 */ /* 0x000fe400078e00ff */
[----:B---3--:R-:W-:-:S07]  /*c280*/  IMAD.MOV.U32 R13, RZ, RZ, RZ ;  /* 0x000000ffff0d7224 */ /* 0x008fce00078e00ff */
[----:B------:R-:W-:-:S07]  /*c290*/  LEPC R20, `(.L_x_9284) ;  /* 0x000000001014794e */ /* 0x000fce0000000000 */
[----:B----4-:R-:W-:Y:S05]  /*c2a0*/  CALL.ABS.NOINC R2 ;  /* 0x0000000002007343 */ /* 0x010fea0003c00000 */
.L_x_9284:
        /* <DEDUP_REMOVED lines=16> */
.L_x_9283:
[----:B------:R-:W-:Y:S05]  /*c3b0*/  BSYNC B6 ;  /* 0x0000000000067941 */ /* 0x000fea0003800000 */
.L_x_9282:
[----:B--2---:R-:W2:Y:S01]  /*c3c0*/  LDL.LU R4, [R1+0x14] ;  /* 0x0000140001047983 */ /* 0x004ea20000300800 */
        /* <DEDUP_REMOVED lines=8> */
[----:B---3--:R2:W3:Y:S02]  /*c450*/  @P0 LDG.E R7, desc[UR40][R2.64] ;  /* 0x0000002802070981 */ /* 0x0084e4000c1e1900 */
        /* <DEDUP_REMOVED lines=14> */
.L_x_9389:
[----:B------:R-:W-:Y:S01]  /*c540*/  PLOP3.LUT P1, PT, PT, PT, PT, 0x8, 0x0 ;  /* 0x000000000000781c */ /* 0x000fe20003f2e170 */
[----:B------:R4:W-:Y:S01]  /*c550*/  STL [R1+0x2c], R0 ;  /* 0x00002c0001007387 */ /* 0x0009e20000100800 */
[----:B---3--:R-:W-:Y:S02]  /*c560*/  ISETP.NE.AND P0, PT, R14, RZ, PT ;  /* 0x000000ff0e00720c */ /* 0x008fe40003f05270 */
[----:B--2---:R-:W-:-:S05]  /*c570*/  P2R R4, PR, RZ, 0x2 ;  /* 0x00000002ff047803 */ /* 0x004fca0000000000 */
[----:B------:R4:W-:Y:S06]  /*c580*/  STL [R1+0x18], R4 ;  /* 0x0000180401007387 */ /* 0x0009ec0000100800 */
[----:B------:R-:W-:Y:S05]  /*c590*/  @P0 BRA `(.L_x_9286) ;  /* 0x0000000400040947 */ /* 0x000fea0003800000 */
[----:B------:R-:W-:-:S03]  /*c5a0*/  UMOV UR4, 0xffffffff ;  /* 0xffffffff00047882 */ /* 0x000fc60000000000 */
[----:B------:R-:W-:Y:S05]  /*c5b0*/  BRA.DIV UR4, `(.L_x_9287) ;  /* 0x0000004a04b47947 */ /* 0x000fea000b800000 */
[----:B------:R-:W-:-:S13]  /*c5c0*/  ELECT P6, URZ, PT ;  /* 0x00000000003f782f */ /* 0x000fda00038c0000 */
.L_x_9392:
[----:B------:R-:W-:Y:S05]  /*c5d0*/  @!P6 BRA `(.L_x_9286) ;  /* 0x0000000000f4e947 */ /* 0x000fea0003800000 */
[----:B------:R-:W-:-:S04]  /*c5e0*/  ISETP.NE.U32.AND P0, PT, R2, RZ, PT ;  /* 0x000000ff0200720c */ /* 0x000fc80003f05070 */
[----:B------:R-:W-:-:S13]  /*c5f0*/  ISETP.NE.AND.EX P0, PT, R3, RZ, PT, P0 ;  /* 0x000000ff0300720c */ /* 0x000fda0003f05300 */
[----:B------:R-:W-:Y:S05]  /*c600*/  @!P0 BRA `(.L_x_9288) ;  /* 0x0000000000508947 */ /* 0x000fea0003800000 */
[----:B------:R-:W2:Y:S01]  /*c610*/  LDC R6, c[0x0][0x43c] ;  /* 0x00010f00ff067b82 */ /* 0x000ea20000000800 */
[----:B------:R-:W-:Y:S01]  /*c620*/  IMAD.MOV.U32 R9, RZ, RZ, R0 ;  /* 0x000000ffff097224 */ /* 0x000fe200078e0000 */
[----:B------:R-:W-:-:S03]  /*c630*/  ULDC.64 UR4, c[0x0][0x428] ;  /* 0x00010a0000047ab9 */ /* 0x000fc60000000a00 */
[----:B----4-:R-:W-:Y:S01]  /*c640*/  IMAD.MOV.U32 R0, RZ, RZ, R9 ;  /* 0x000000ffff007224 */ /* 0x010fe200078e0009 */
        /* <DEDUP_REMOVED lines=16> */
.L_x_9288:
[----:B--2---:R-:W2:Y:S01]  /*c750*/  LDL R2, [R1+0x10] ;  /* 0x0000100001027983 */ /* 0x004ea20000100800 */
[----:B----4-:R-:W-:Y:S01]  /*c760*/  IMAD R0, R19, 0x8, R18 ;  /* 0x0000000813007824 */ /* 0x010fe200078e0212 */
[----:B--2---:R-:W-:-:S04]  /*c770*/  SHF.L.U32 R2, R2, 0x1f, RZ ;  /* 0x0000001f02027819 */ /* 0x004fc800000006ff */
[----:B------:R-:W2:Y:S02]  /*c780*/  SYNCS.PHASECHK.TRANS64.TRYWAIT P0, [R0+URZ+0x22840], R2 ;  /* 0x02284002000075a7 */ /* 0x000ea4000800017f */
[----:B--2---:R-:W-:Y:S05]  /*c790*/  @!P0 BRA `(.L_x_9289) ;  /* 0x00000048005c8947 */ /* 0x004fea0003800000 */
.L_x_9393:
        /* <DEDUP_REMOVED lines=11> */
.L_x_9290:
[----:B------:R-:W3:Y:S04]  /*c850*/  LDL R3, [R1+0x2c] ;  /* 0x00002c0001037983 */ /* 0x000ee80000100800 */
[----:B--2---:R-:W2:Y:S01]  /*c860*/  LDL R2, [R1+0x1c] ;  /* 0x00001c0001027983 */ /* 0x004ea20000100800 */
        /* <DEDUP_REMOVED lines=14> */
[----:B---3--:R-:W-:Y:S02]  /*c950*/  R2UR UR11, R3 ;  /* 0x00000000030b72ca */ /* 0x008fe400000e0000 */
[----:B--2---:R-:W-:-:S13]  /*c960*/  R2UR UR4, R2 ;  /* 0x00000000020472ca */ /* 0x004fda00000e0000 */
[----:B------:R-:W-:-:S03]  /*c970*/  UIMAD UR11, UR11, 0x60, UR4 ;  /* 0x000000600b0b78a4 */ /* 0x000fc6000f8e0204 */
[----:B------:R-:W-:-:S06]  /*c980*/  UMOV UR4, 0x0 ;  /* 0x0000000000047882 */ /* 0x000fcc0000000000 */
[----:B------:R4:W-:Y:S02]  /*c990*/  UTMALDG.4D [UR8], [UR6], desc[UR4] ;  /* 0x00000408060075b4 */ /* 0x0009e40008019000 */
[----:B----4-:R-:W-:Y:S01]  /*c9a0*/  NOP ;  /* 0x0000000000007918 */ /* 0x010fe20000000000 */
.L_x_9286:
[----:B------:R-:W2:Y:S04]  /*c9b0*/  LDL.LU R3, [R1+0x34] ;  /* 0x0000340001037983 */ /* 0x000ea80000300800 */
[----:B------:R-:W3:Y:S04]  /*c9c0*/  LDL.LU R5, [R1+0x24] ;  /* 0x0000240001057983 */ /* 0x000ee80000300800 */
        /* <DEDUP_REMOVED lines=38> */
.L_x_9292:
[----:B------:R-:W-:Y:S05]  /*cc30*/  BSYNC B6 ;  /* 0x0000000000067941 */ /* 0x000fea0003800000 */
.L_x_9291:
[----:B--2---:R-:W2:Y:S01]  /*cc40*/  LDL.LU R0, [R1+0x3c] ;  /* 0x00003c0001007983 */ /* 0x004ea20000300800 */
[----:B------:R-:W-:Y:S01]  /*cc50*/  ULDC.64 UR4, c[0x0][0x2d8] ;  /* 0x0000b60000047ab9 */ /* 0x000fe20000000a00 */
[----:B------:R-:W3:Y:S01]  /*cc60*/  LDC R8, c[0x0][0x448] ;  /* 0x00011200ff087b82 */ /* 0x000ee20000000800 */
[----:B------:R-:W-:Y:S01]  /*cc70*/  ULDC UR6, c[0x0][0x2b8] ;  /* 0x0000ae0000067ab9 */ /* 0x000fe20000000800 */
[----:B------:R-:W4:Y:S04]  /*cc80*/  LDL.LU R5, [R1+0x34] ;  /* 0x0000340001057983 */ /* 0x000f280000300800 */
[----:B------:R-:W4:Y:S04]  /*cc90*/  LDL.LU.64 R2, [R1+0x50] ;  /* 0x0000500001027983 */ /* 0x000f280000300a00 */
[----:B------:R-:W2:Y:S01]  /*cca0*/  LDL.LU R4, [R1+0x24] ;  /* 0x0000240001047983 */ /* 0x000ea20000300800 */
[----:B---3--:R-:W-:-:S13]  /*ccb0*/  ISETP.NE.AND P0, PT, R8, 0x1, PT ;  /* 0x000000010800780c */ /* 0x008fda0003f05270 */
[----:B------:R-:W3:Y:S01]  /*ccc0*/  @P0 LDC R7, c[0x0][0x450] ;  /* 0x00011400ff070b82 */ /* 0x000ee20000000800 */
[----:B----4-:R-:W-:Y:S02]  /*ccd0*/  IMAD.MOV.U32 R3, RZ, RZ, R5 ;  /* 0x000000ffff037224 */ /* 0x010fe400078e0005 */
[----:B------:R-:W4:Y:S01]  /*cce0*/  LDL.LU R5, [R1+0x4] ;  /* 0x0000040001057983 */ /* 0x000f220000300800 */
[----:B------:R-:W-:-:S03]  /*ccf0*/  IMAD.WIDE.U32 R2, R17, UR4, R2 ;  /* 0x0000000411027c25 */ /* 0x000fc6000f8e0002 */
[----:B------:R0:W5:Y:S01]  /*cd00*/  LDL R9, [R1+0x28] ;  /* 0x0000280001097983 */ /* 0x0001620000100800 */
[----:B------:R-:W-:Y:S01]  /*cd10*/  IMAD R3, R17, UR5, R3 ;  /* 0x0000000511037c24 */ /* 0x000fe2000f8e0203 */
[----:B------:R-:W-:Y:S02]  /*cd20*/  ULDC.64 UR4, c[0x0][0x2e0] ;  /* 0x0000b80000047ab9 */ /* 0x000fe40000000a00 */
[----:B--2---:R-:W-:Y:S02]  /*cd30*/  IMAD R0, R0, UR4, RZ ;  /* 0x0000000400007c24 */ /* 0x004fe4000f8e02ff */
[----:B------:R-:W-:-:S04]  /*cd40*/  IMAD.WIDE.U32 R2, R4, UR4, R2 ;  /* 0x0000000404027c25 */ /* 0x000fc8000f8e0002 */
[----:B------:R-:W-:Y:S01]  /*cd50*/  IMAD R0, R4, UR5, R0 ;  /* 0x0000000504007c24 */ /* 0x000fe2000f8e0200 */
[----:B-1----:R-:W1:Y:S01]  /*cd60*/  S2R R10, SR_TID.X ;  /* 0x00000000000a7919 */ /* 0x002e620000002100 */
[----:B------:R-:W-:Y:S02]  /*cd70*/  ULDC.64 UR4, c[0x0][0x2d0] ;  /* 0x0000b40000047ab9 */ /* 0x000fe40000000a00 */
[----:B------:R-:W-:Y:S01]  /*cd80*/  IMAD.IADD R3, R3, 0x1, R0 ;  /* 0x0000000103037824 */ /* 0x000fe200078e0200 */
[----:B------:R-:W2:Y:S02]  /*cd90*/  S2R R4, SR_TID.X ;  /* 0x0000000000047919 */ /* 0x000ea40000002100 */
[----:B--2---:R-:W-:-:S04]  /*cda0*/  LOP3.LUT R4, R4, 0x7f, RZ, 0xc0, !PT ;  /* 0x0000007f04047812 */ /* 0x004fc800078ec0ff */
[----:B------:R-:W-:Y:S02]  /*cdb0*/  SHF.R.U32.HI R6, RZ, 0x3, R4 ;  /* 0x00000003ff067819 */ /* 0x000fe40000011604 */
[----:B------:R-:W2:Y:S02]  /*cdc0*/  S2R R4, SR_TID.X ;  /* 0x0000000000047919 */ /* 0x000ea40000002100 */
[----:B--2---:R-:W-:-:S05]  /*cdd0*/  IMAD.SHL.U32 R4, R4, 0x10, RZ ;  /* 0x0000001004047824 */ /* 0x004fca00078e00ff */
[----:B------:R-:W-:Y:S02]  /*cde0*/  LOP3.LUT R4, R6, 0x70, R4, 0xf8, !PT ;  /* 0x0000007006047812 */ /* 0x000fe400078ef804 */
[----:B------:R-:W2:Y:S01]  /*cdf0*/  @P0 LDC R6, c[0x0][0x44c] ;  /* 0x00011300ff060b82 */ /* 0x000ea20000000800 */
[----:B-1----:R-:W-:-:S05]  /*ce00*/  IMAD.SHL.U32 R10, R10, 0x8, RZ ;  /* 0x000000080a0a7824 */ /* 0x002fca00078e00ff */
[----:B------:R-:W-:Y:S01]  /*ce10*/  LOP3.LUT R10, R10, 0x38, RZ, 0xc0, !PT ;  /* 0x000000380a0a7812 */ /* 0x000fe200078ec0ff */
[----:B----4-:R-:W-:-:S05]  /*ce20*/  IMAD.SHL.U32 R5, R5, 0x80, RZ ;  /* 0x0000008005057824 */ /* 0x010fca00078e00ff */
[----:B------:R-:W-:-:S05]  /*ce30*/  LOP3.LUT R0, R4, R5, RZ, 0xfc, !PT ;  /* 0x0000000504007212 */ /* 0x000fca00078efcff */
[----:B--2---:R-:W-:-:S04]  /*ce40*/  @P0 IMAD.HI.U32 R6, R0, R6, RZ ;  /* 0x0000000600060227 */ /* 0x004fc800078e00ff */
[----:B------:R-:W-:Y:S01]  /*ce50*/  IMAD.MOV.U32 R4, RZ, RZ, R0 ;  /* 0x000000ffff047224 */ /* 0x000fe200078e0000 */
        /* <DEDUP_REMOVED lines=19> */
[----:B0-----:R-:W-:Y:S09]  /*cf90*/  BRA.DIV UR4, `(.L_x_9293) ;  /* 0x0000004204707947 */ /* 0x001ff2000b800000 */
[----:B------:R-:W2:Y:S01]  /*cfa0*/  LDL.LU R6, [R1+0x44] ;  /* 0x0000440001067983 */ /* 0x000ea20000300800 */
[----:B------:R-:W0:Y:S02]  /*cfb0*/  S2R R7, SR_TID.X ;  /* 0x0000000000077919 */ /* 0x000e240000002100 */
[----:B0-----:R-:W-:-:S04]  /*cfc0*/  LOP3.LUT R7, R7, 0x7f, RZ, 0xc0, !PT ;  /* 0x0000007f07077812 */ /* 0x001fc800078ec0ff */
[----:B------:R-:W-:Y:S02]  /*cfd0*/  SHF.R.U32.HI R11, RZ, 0x3, R7 ;  /* 0x00000003ff0b7819 */ /* 0x000fe40000011607 */
[----:B------:R-:W0:Y:S03]  /*cfe0*/  SHFL.IDX PT, R7, R0, RZ, 0x181f ;  /* 0x00181fff00077589 */ /* 0x000e2600000e0000 */
[----:B------:R-:W-:-:S04]  /*cff0*/  IMAD.IADD R3, R11, 0x1, R5 ;  /* 0x000000010b037824 */ /* 0x000fc800078e0205 */
[C---:B------:R-:W-:Y:S02]  /*d000*/  VIADD R5, R3.reuse, 0x10 ;  /* 0x0000001003057836 */ /* 0x040fe40000000000 */
        /* <DEDUP_REMOVED lines=64> */
[----:B------:R1:W2:Y:S02]  /*d410*/  SHFL.IDX PT, R5, R2, 0x7, 0x181f ;  /* 0x00f81f0002057f89 */ /* 0x0002a400000e0000 */
.L_x_9410:
[----:B------:R-:W-:-:S05]  /*d420*/  VIADD R3, R3, 0x70 ;  /* 0x0000007003037836 */ /* 0x000fca0000000000 */
[----:B------:R-:W-:-:S13]  /*d430*/  ISETP.GE.AND P1, PT, R3, R4, PT ;  /* 0x000000040300720c */ /* 0x000fda0003f26270 */
[----:B01----:R-:W-:-:S05]  /*d440*/  @!P1 LEA R2, P2, R10, R0, 0x1 ;  /* 0x000000000a029211 */ /* 0x003fca00078408ff */
[----:B--2---:R-:W-:-:S05]  /*d450*/  @!P1 IMAD.X R3, RZ, RZ, R5, P2 ;  /* 0x000000ffff039224 */ /* 0x004fca00010e0605 */
[----:B------:R-:W-:Y:S01]  /*d460*/  @!PT LDS RZ, [RZ] ;  /* 0x00000000fffff984 */ /* 0x000fe20000000800 */
[----:B------:R-:W-:Y:S01]  /*d470*/  @!PT LDS RZ, [RZ] ;  /* 0x00000000fffff984 */ /* 0x000fe20000000800 */
[----:B------:R-:W-:Y:S01]  /*d480*/  @!PT LDS RZ, [RZ] ;  /* 0x00000000fffff984 */ /* 0x000fe20000000800 */
[----:B------:R0:W-:Y:S01]  /*d490*/  @!P1 LDGSTS.E.BYPASS.LTC128B.128 [R9+0x1bc00], desc[UR40][R2.64], !P0 ;  /* 0x1bc0000002099fae */ /* 0x0001e2000c101d68 */
[----:B------:R-:W-:Y:S01]  /*d4a0*/  PLOP3.LUT P0, PT, PT, PT, PT, 0x80, 0x0 ;  /* 0x000000000000781c */ /* 0x000fe20003f0f070 */
[----:B------:R-:W-:-:S12]  /*d4b0*/  NOP ;  /* 0x0000000000007918 */ /* 0x000fd80000000000 */
.L_x_9294:
        /* <DEDUP_REMOVED lines=18> */
.L_x_9411:
[----:B------:R-:W-:Y:S05]  /*d5e0*/  BSYNC B0 ;  /* 0x0000000000007941 */ /* 0x000fea0003800000 */
.L_x_9295:
[----:B------:R-:W2:Y:S01]  /*d5f0*/  LDL R2, [R1+0x18] ;  /* 0x0000180001027983 */ /* 0x000ea20000100800 */
[----:B------:R-:W-:Y:S01]  /*d600*/  BSSY B0, `(.L_x_9297) ;  /* 0x000005a000007945 */ /* 0x000fe20003800000 */
[----:B--2---:R-:W-:-:S13]  /*d610*/  ISETP.NE.AND P0, PT, R2, RZ, PT ;  /* 0x000000ff0200720c */ /* 0x004fda0003f05270 */
[----:B------:R-:W-:Y:S05]  /*d620*/  @!P0 BRA `(.L_x_9298) ;  /* 0x00000004005c8947 */ /* 0x000fea0003800000 */
[----:B------:R-:W0:Y:S01]  /*d630*/  LDL R4, [R1+0x10] ;  /* 0x0000100001047983 */ /* 0x000e220000100800 */
[----:B------:R-:W-:Y:S01]  /*d640*/  IMAD R2, R19, 0x8, R18 ;  /* 0x0000000813027824 */ /* 0x000fe200078e0212 */
[----:B------:R-:W-:Y:S01]  /*d650*/  BSSY B1, `(.L_x_9299) ;  /* 0x0000007000017945 */ /* 0x000fe20003800000 */
[----:B------:R-:W1:Y:S02]  /*d660*/  S2R R3, SR_TID.X ;  /* 0x0000000000037919 */ /* 0x000e640000002100 */
[----:B-1----:R-:W-:-:S04]  /*d670*/  LOP3.LUT R3, R3, 0x7f, RZ, 0xc0, !PT ;  /* 0x0000007f03037812 */ /* 0x002fc800078ec0ff */
[----:B------:R-:W-:Y:S02]  /*d680*/  ISETP.NE.AND P1, PT, R3, RZ, PT ;  /* 0x000000ff0300720c */ /* 0x000fe40003f25270 */
[----:B0-----:R-:W-:-:S04]  /*d690*/  SHF.L.U32 R0, R4, 0x1f, RZ ;  /* 0x0000001f04007819 */ /* 0x001fc800000006ff */
[----:B------:R-:W0:Y:S02]  /*d6a0*/  SYNCS.PHASECHK.TRANS64.TRYWAIT P0, [R2+URZ+0x22860], R0 ;  /* 0x02286000020075a7 */ /* 0x000e24000800017f */
[----:B0-----:R-:W-:Y:S05]  /*d6b0*/  @!P0 BRA `(.L_x_9300) ;  /* 0x0000004400588947 */ /* 0x001fea0003800000 */
.L_x_9412:
[----:B------:R-:W-:Y:S05]  /*d6c0*/  BSYNC B1 ;  /* 0x0000000000017941 */ /* 0x000fea0003800000 */
.L_x_9299:
        /* <DEDUP_REMOVED lines=9> */
.L_x_9302:
[----:B------:R-:W-:Y:S05]  /*d760*/  BSYNC B1 ;  /* 0x0000000000017941 */ /* 0x000fea0003800000 */
.L_x_9301:
[----:B------:R-:W2:Y:S04]  /*d770*/  LDL R4, [R1+0x1c] ;  /* 0x00001c0001047983 */ /* 0x000ea80000100800 */
[----:B------:R-:W2:Y:S01]  /*d780*/  LDL.LU R3, [R1+0x2c] ;  /* 0x00002c0001037983 */ /* 0x000ea20000300800 */
[----:B0-----:R-:W-:Y:S01]  /*d790*/  IMAD R0, R19, 0xc000, R18 ;  /* 0x0000c00013007824 */ /* 0x001fe200078e0212 */
        /* <DEDUP_REMOVED lines=8> */
[----:B------:R-:W-:-:S07]  /*d820*/  VIADD R4, R0, 0x400 ;  /* 0x0000040000047836 */ /* 0x000fce0000000000 */
.L_x_9303:
        /* <DEDUP_REMOVED lines=15> */
.L_x_9304:
        /* <DEDUP_REMOVED lines=15> */
.L_x_9305:
        /* <DEDUP_REMOVED lines=15> */
.L_x_9306:
        /* <DEDUP_REMOVED lines=10> */
.L_x_9298:
[----:B------:R-:W-:Y:S05]  /*dba0*/  BSYNC B0 ;  /* 0x0000000000007941 */ /* 0x000fea0003800000 */
.L_x_9297:
        /* <DEDUP_REMOVED lines=54> */
.L_x_9313:
        /* <DEDUP_REMOVED lines=8> */
.L_x_9413:
[----:B------:R-:W-:Y:S05]  /*df90*/  BSYNC B3 ;  /* 0x0000000000037941 */ /* 0x000fea0003800000 */
.L_x_9314:
        /* <DEDUP_REMOVED lines=9> */
.L_x_9317:
[----:B------:R-:W-:Y:S05]  /*e030*/  BSYNC B3 ;  /* 0x0000000000037941 */ /* 0x000fea0003800000 */
.L_x_9316:
[----:B-1----:R-:W3:Y:S01]  /*e040*/  LDL R6, [R1+0x1c] ;  /* 0x00001c0001067983 */ /* 0x002ee20000100800 */
        /* <DEDUP_REMOVED lines=10> */
[----:B------:R-:W-:-:S09]  /*e0f0*/  VIADD R6, R3, 0x22830 ;  /* 0x0002283003067836 */ /* 0x000fd20000000000 */
.L_x_9318:
        /* <DEDUP_REMOVED lines=13> */
.L_x_9414:
[----:B------:R-:W-:Y:S05]  /*e1d0*/  BSYNC B3 ;  /* 0x0000000000037941 */ /* 0x000fea0003800000 */
.L_x_9319:
        /* <DEDUP_REMOVED lines=11> */
.L_x_9322:
[----:B------:R-:W-:Y:S05]  /*e290*/  BSYNC B3 ;  /* 0x0000000000037941 */ /* 0x000fea0003800000 */
.L_x_9321:
[----:B------:R-:W-:Y:S01]  /*e2a0*/  R2UR UR10, R9 ;  /* 0x00000000090a72ca */ /* 0x000fe200000e0000 */
[----:B0-2---:R-:W-:Y:S01]  /*e2b0*/  IMAD R2, R19, 0xc000, R18 ;  /* 0x0000c00013027824 */ /* 0x005fe200078e0212 */
[----:B------:R-:W-:Y:S01]  /*e2c0*/  R2UR UR6, R6 ;  /* 0x00000000060672ca */ /* 0x000fe200000e0000 */
[----:B------:R-:W-:Y:S01]  /*e2d0*/  UIADD3 UR4, UP0, UR38, 0x470, URZ ;  /* 0x0000047026047890 */ /* 0x000fe2000ff1e03f */
[----:B------:R-:W-:Y:S01]  /*e2e0*/  R2UR UR7, R7 ;  /* 0x00000000070772ca */ /* 0x000fe200000e0000 */
[----:B------:R-:W-:Y:S01]  /*e2f0*/  VIADD R3, R3, 0x22850 ;  /* 0x0002285003037836 */ /* 0x000fe20000000000 */
[----:B------:R-:W-:Y:S01]  /*e300*/  PLOP3.LUT P0, PT, PT, PT, PT, 0x80, 0x0 ;  /* 0x000000000000781c */ /* 0x000fe20003f0f070 */
[----:B------:R-:W-:Y:S01]  /*e310*/  VIADD R5, R2, 0x400 ;  /* 0x0000040002057836 */ /* 0x000fe20000000000 */
[----:B------:R-:W-:-:S12]  /*e320*/  UIADD3.X UR5, URZ, UR39, URZ, UP0, !UPT ;  /* 0x000000273f057290 */ /* 0x000fd800087fe43f */
.L_x_9323:
        /* <DEDUP_REMOVED lines=15> */
.L_x_9324:
        /* <DEDUP_REMOVED lines=15> */
.L_x_9325:
        /* <DEDUP_REMOVED lines=15> */
.L_x_9326:
        /* <DEDUP_REMOVED lines=10> */
.L_x_9312:
[----:B------:R-:W-:Y:S05]  /*e6a0*/  BSYNC B1 ;  /* 0x0000000000017941 */ /* 0x000fea0003800000 */
.L_x_9311:
[----:B------:R-:W2:Y:S02]  /*e6b0*/  LDL.LU R5, [R1+0x30] ;  /* 0x0000300001057983 */ /* 0x000ea40000300800 */
[----:B--2---:R-:W-:-:S07]  /*e6c0*/  VIADD R0, R5, 0xfffffffd ;  /* 0xfffffffd05007836 */ /* 0x004fce0000000000 */
.L_x_9310:
[----:B------:R-:W-:Y:S05]  /*e6d0*/  BSYNC B2 ;  /* 0x0000000000027941 */ /* 0x000fea0003800000 */
.L_x_9309:
[----:B------:R-:W-:Y:S01]  /*e6e0*/  VIADD R8, R8, 0xfffffffe ;  /* 0xfffffffe08087836 */ /* 0x000fe20000000000 */
[----:B------:R-:W-:-:S04]  /*e6f0*/  LOP3.LUT R4, RZ, R4, RZ, 0x33, !PT ;  /* 0x00000004ff047212 */ /* 0x000fc800078e33ff */
[----:B------:R-:W-:-:S13]  /*e700*/  ISETP.NE.AND P0, PT, R8, R4, PT ;  /* 0x000000040800720c */ /* 0x000fda0003f05270 */
[----:B------:R-:W-:Y:S05]  /*e710*/  @!P0 BRA `(.L_x_9308) ;  /* 0x0000001000f88947 */ /* 0x000fea0003800000 */
.L_x_9359:
        /* <DEDUP_REMOVED lines=35> */
.L_x_9329:
        /* <DEDUP_REMOVED lines=8> */
.L_x_9415:
[----:B------:R-:W-:Y:S05]  /*e9d0*/  BSYNC B2 ;  /* 0x0000000000027941 */ /* 0x000fea0003800000 */
.L_x_9330:
        /* <DEDUP_REMOVED lines=9> */
.L_x_9333:
[----:B------:R-:W-:Y:S05]  /*ea70*/  BSYNC B2 ;  /* 0x0000000000027941 */ /* 0x000fea0003800000 */
.L_x_9332:
        /* <DEDUP_REMOVED lines=12> */
.L_x_9334:
        /* <DEDUP_REMOVED lines=13> */
.L_x_9416:
[----:B------:R-:W-:Y:S05]  /*ec10*/  BSYNC B2 ;  /* 0x0000000000027941 */ /* 0x000fea0003800000 */
.L_x_9335:
        /* <DEDUP_REMOVED lines=11> */
.L_x_9338:
[----:B------:R-:W-:Y:S05]  /*ecd0*/  BSYNC B2 ;  /* 0x0000000000027941 */ /* 0x000fea0003800000 */
.L_x_9337:
        /* <DEDUP_REMOVED lines=9> */
.L_x_9339:
        /* <DEDUP_REMOVED lines=15> */
.L_x_9340:
        /* <DEDUP_REMOVED lines=15> */
.L_x_9341:
        /* <DEDUP_REMOVED lines=15> */
.L_x_9342:
        /* <DEDUP_REMOVED lines=10> */
.L_x_9328:
[----:B------:R-:W-:Y:S05]  /*f0e0*/  BSYNC B1 ;  /* 0x0000000000017941 */ /* 0x000fea0003800000 */
.L_x_9327:
[----:B------:R-:W2:Y:S01]  /*f0f0*/  LDL R2, [R1+0x18] ;  /* 0x0000180001027983 */ /* 0x000ea20000100800 */
[----:B------:R-:W-:Y:S01]  /*f100*/  VIADD R7, R7, 0x1 ;  /* 0x0000000107077836 */ /* 0x000fe20000000000 */
[----:B------:R-:W-:Y:S04]  /*f110*/  BSSY B1, `(.L_x_9343) ;  /* 0x000009a000017945 */ /* 0x000fe80003800000 */
[----:B------:R-:W-:-:S04]  /*f120*/  ISETP.NE.AND P0, PT, R7, 0x2, PT ;  /* 0x000000020700780c */ /* 0x000fc80003f05270 */
[----:B------:R-:W-:Y:S02]  /*f130*/  SEL R19, R7, RZ, P0 ;  /* 0x000000ff07137207 */ /* 0x000fe40000000000 */
[----:B--2---:R-:W-:Y:S02]  /*f140*/  ISETP.NE.AND P2, PT, R2, RZ, PT ;  /* 0x000000ff0200720c */ /* 0x004fe40003f45270 */
[----:B------:R-:W-:-:S04]  /*f150*/  SEL R2, RZ, 0x1, P0 ;  /* 0x00000001ff027807 */ /* 0x000fc80000000000 */
[----:B------:R-:W-:Y:S01]  /*f160*/  LOP3.LUT R8, R6, R2, RZ, 0x3c, !PT ;  /* 0x0000000206087212 */ /* 0x000fe200078e3cff */
        /* <DEDUP_REMOVED lines=9> */
[----:B------:R-:W3:Y:S01]  /*f200*/  LDC R7, c[0x0][0x43c] ;  /* 0x00010f00ff077b82 */ /* 0x000ee20000000800 */
[----:B------:R-:W-:Y:S02]  /*f210*/  ULDC.64 UR6, c[0x0][0x428] ;  /* 0x00010a0000067ab9 */ /* 0x000fe40000000a00 */
[----:B0-----:R-:W4:Y:S01]  /*f220*/  LDL R9, [R1+0x8] ;  /* 0x0000080001097983 */ /* 0x001f220000100800 */
[----:B---3--:R-:W-:-:S13]  /*f230*/  ISETP.NE.AND P0, PT, R7, 0x1, PT ;  /* 0x000000010700780c */ /* 0x008fda0003f05270 */
        /* <DEDUP_REMOVED lines=8> */
[C---:B----4-:R-:W-:Y:S02]  /*f2c0*/  IMAD R4, R9.reuse, UR7, R4 ;  /* 0x0000000709047c24 */ /* 0x050fe4000f8e0204 */
[----:B------:R-:W-:-:S04]  /*f2d0*/  IMAD.WIDE.U32 R2, R9, UR6, R2 ;  /* 0x0000000609027c25 */ /* 0x000fc8000f8e0002 */
[----:B------:R-:W-:Y:S01]  /*f2e0*/  IMAD.IADD R3, R4, 0x1, R3 ;  /* 0x0000000104037824 */ /* 0x000fe200078e0203 */
[----:B------:R-:W-:-:S04]  /*f2f0*/  LEA R4, P0, R2, UR4, 0x2 ;  /* 0x0000000402047c11 */ /* 0x000fc8000f8010ff */
[----:B------:R-:W-:-:S05]  /*f300*/  LEA.HI.X R5, R2, UR5, R3, 0x2, P0 ;  /* 0x0000000502057c11 */ /* 0x000fca00080f1403 */
[----:B------:R2:W5:Y:S04]  /*f310*/  LDG.E R16, desc[UR40][R4.64] ;  /* 0x0000002804107981 */ /* 0x000568000c1e1900 */
.L_x_9345:
[----:B------:R-:W-:Y:S01]  /*f320*/  IMAD R2, R19, 0x8, R18 ;  /* 0x0000000813027824 */ /* 0x000fe200078e0212 */
[----:B------:R-:W-:Y:S01]  /*f330*/  SHF.L.U32 R3, R8, 0x1f, RZ ;  /* 0x0000001f08037819 */ /* 0x000fe200000006ff */
[----:B--2---:R-:W2:Y:S01]  /*f340*/  S2R R4, SR_TID.X ;  /* 0x0000000000047919 */ /* 0x004ea20000002100 */
[----:B------:R-:W-:Y:S02]  /*f350*/  BSSY B2, `(.L_x_9346) ;  /* 0x0000005000027945 */ /* 0x000fe40003800000 */
[----:B------:R-:W3:Y:S01]  /*f360*/  SYNCS.PHASECHK.TRANS64.TRYWAIT P0, [R2+URZ+0x22840], R3 ;  /* 0x02284003020075a7 */ /* 0x000ee2000800017f */
[----:B--2---:R-:W-:-:S04]  /*f370*/  LOP3.LUT R4, R4, 0x7f, RZ, 0xc0, !PT ;  /* 0x0000007f04047812 */ /* 0x004fc800078ec0ff */
[----:B------:R-:W-:Y:S01]  /*f380*/  ISETP.NE.AND P1, PT, R4, RZ, PT ;  /* 0x000000ff0400720c */ /* 0x000fe20003f25270 */
[----:B---3--:R-:W-:-:S12]  /*f390*/  @!P0 BRA `(.L_x_9347) ;  /* 0x0000002800848947 */ /* 0x008fd80003800000 */
.L_x_9417:
[----:B------:R-:W-:Y:S05]  /*f3a0*/  BSYNC B2 ;  /* 0x0000000000027941 */ /* 0x000fea0003800000 */
.L_x_9346:
[----:B------:R-:W-:Y:S04]  /*f3b0*/  BSSY B2, `(.L_x_9348) ;  /* 0x0000009000027945 */ /* 0x000fe80003800000 */
[----:B------:R-:W-:Y:S05]  /*f3c0*/  @P1 BRA `(.L_x_9349) ;  /* 0x00000000001c1947 */ /* 0x000fea0003800000 */
[----:B------:R-:W3:Y:S01]  /*f3d0*/  S2R R5, SR_TID.X ;  /* 0x0000000000057919 */ /* 0x000ee20000002100 */
[----:B------:R-:W-:-:S04]  /*f3e0*/  IMAD.MOV.U32 R4, RZ, RZ, 0x3000 ;  /* 0x00003000ff047424 */ /* 0x000fc800078e00ff */
[----:B------:R4:W-:Y:S01]  /*f3f0*/  SYNCS.ARRIVE.TRANS64 RZ, [R2+URZ+0x22830], R4 ;  /* 0x0228300402ff79a7 */ /* 0x0009e2000800003f */
[----:B---3--:R-:W-:-:S04]  /*f400*/  LOP3.LUT R5, R5, 0x1f, RZ, 0xc0, !PT ;  /* 0x0000001f05057812 */ /* 0x008fc800078ec0ff */
[----:B------:R-:W-:-:S13]  /*f410*/  ISETP.NE.AND P0, PT, R5, RZ, PT ;  /* 0x000000ff0500720c */ /* 0x000fda0003f05270 */
[----:B----4-:R-:W-:Y:S05]  /*f420*/  @!P0 BRA `(.L_x_9349) ;  /* 0x0000000000048947 */ /* 0x010fea0003800000 */
[----:B------:R-:W-:Y:S01]  /*f430*/  BPT.TRAP 0x1 ;  /* 0x000000040000795c */ /* 0x000fe20000300000 */
.L_x_9349:
[----:B------:R-:W-:Y:S05]  /*f440*/  BSYNC B2 ;  /* 0x0000000000027941 */ /* 0x000fea0003800000 */
.L_x_9348:
[----:B------:R-:W3:Y:S01]  /*f450*/  LDL R4, [R1+0x1c] ;  /* 0x00001c0001047983 */ /* 0x000ee20000100800 */
        /* <DEDUP_REMOVED lines=11> */
.L_x_9350:
        /* <DEDUP_REMOVED lines=10> */
[----:B------:R-:W3:Y:S01]  /*f5b0*/  SYNCS.PHASECHK.TRANS64.TRYWAIT P0, [R2+URZ+0x22860], R3 ;  /* 0x02286003020075a7 */ /* 0x000ee2000800017f */
[----:B------:R-:W-:Y:S04]  /*f5c0*/  BSSY B2, `(.L_x_9351) ;  /* 0x0000002000027945 */ /* 0x000fe80003800000 */
[----:B---3--:R-:W-:Y:S05]  /*f5d0*/  @!P0 BRA `(.L_x_9352) ;  /* 0x0000002800088947 */ /* 0x008fea0003800000 */
.L_x_9418:
[----:B------:R-:W-:Y:S05]  /*f5e0*/  BSYNC B2 ;  /* 0x0000000000027941 */ /* 0x000fea0003800000 */
.L_x_9351:
[----:B------:R-:W-:Y:S01]  /*f5f0*/  BSSY B2, `(.L_x_9353) ;  /* 0x000000b000027945 */ /* 0x000fe20003800000 */
[----:B-1----:R-:W-:Y:S02]  /*f600*/  IMAD.MOV.U32 R8, RZ, RZ, 0x0 ;  /* 0x00000000ff087424 */ /* 0x002fe400078e00ff */
[----:B0-----:R-:W-:Y:S01]  /*f610*/  IMAD.MOV.U32 R9, RZ, RZ, 0x14f00000 ;  /* 0x14f00000ff097424 */ /* 0x001fe200078e00ff */
[----:B------:R-:W-:Y:S06]  /*f620*/  @P1 BRA `(.L_x_9354) ;  /* 0x00000000001c1947 */ /* 0x000fec0003800000 */
[----:B------:R-:W0:Y:S01]  /*f630*/  S2R R5, SR_TID.X ;  /* 0x0000000000057919 */ /* 0x000e220000002100 */
[----:B--23--:R-:W-:-:S04]  /*f640*/  IMAD.MOV.U32 R3, RZ, RZ, 0xc000 ;  /* 0x0000c000ff037424 */ /* 0x00cfc800078e00ff */
[----:B------:R1:W-:Y:S01]  /*f650*/  SYNCS.ARRIVE.TRANS64 RZ, [R2+URZ+0x22850], R3 ;  /* 0x0228500302ff79a7 */ /* 0x0003e2000800003f */
[----:B0-----:R-:W-:-:S04]  /*f660*/  LOP3.LUT R5, R5, 0x1f, RZ, 0xc0, !PT ;  /* 0x0000001f05057812 */ /* 0x001fc800078ec0ff */
[----:B------:R-:W-:-:S13]  /*f670*/  ISETP.NE.AND P0, PT, R5, RZ, PT ;  /* 0x000000ff0500720c */ /* 0x000fda0003f05270 */
[----:B-1----:R-:W-:Y:S05]  /*f680*/  @!P0 BRA `(.L_x_9354) ;  /* 0x0000000000048947 */ /* 0x002fea0003800000 */
[----:B------:R-:W-:Y:S01]  /*f690*/  BPT.TRAP 0x1 ;  /* 0x000000040000795c */ /* 0x000fe20000300000 */
.L_x_9354:
[----:B------:R-:W-:Y:S05]  /*f6a0*/  BSYNC B2 ;  /* 0x0000000000027941 */ /* 0x000fea0003800000 */
.L_x_9353:
[----:B------:R-:W-:Y:S01]  /*f6b0*/  R2UR UR10, R10 ;  /* 0x000000000a0a72ca */ /* 0x000fe200000e0000 */
[----:B--23--:R-:W-:Y:S01]  /*f6c0*/  IMAD R3, R19, 0xc000, R18 ;  /* 0x0000c00013037824 */ /* 0x00cfe200078e0212 */
[----:B------:R-:W-:Y:S01]  /*f6d0*/  R2UR UR6, R8 ;  /* 0x00000000080672ca */ /* 0x000fe200000e0000 */
[----:B------:R-:W-:Y:S01]  /*f6e0*/  UIADD3 UR4, UP0, UR38, 0x470, URZ ;  /* 0x0000047026047890 */ /* 0x000fe2000ff1e03f */
[----:B------:R-:W-:Y:S01]  /*f6f0*/  R2UR UR7, R9 ;  /* 0x00000000090772ca */ /* 0x000fe200000e0000 */
[----:B------:R-:W-:Y:S01]  /*f700*/  VIADD R2, R2, 0x22850 ;  /* 0x0002285002027836 */ /* 0x000fe20000000000 */
[----:B------:R-:W-:Y:S01]  /*f710*/  PLOP3.LUT P0, PT, PT, PT, PT, 0x80, 0x0 ;  /* 0x000000000000781c */ /* 0x000fe20003f0f070 */
[----:B------:R-:W-:Y:S01]  /*f720*/  VIADD R5, R3, 0x400 ;  /* 0x0000040003057836 */ /* 0x000fe20000000000 */
[----:B------:R-:W-:-:S12]  /*f730*/  UIADD3.X UR5, URZ, UR39, URZ, UP0, !UPT ;  /* 0x000000273f057290 */ /* 0x000fd800087fe43f */
.L_x_9355:
        /* <DEDUP_REMOVED lines=15> */
.L_x_9356:
        /* <DEDUP_REMOVED lines=15> */
.L_x_9357:
        /* <DEDUP_REMOVED lines=15> */
.L_x_9358:
        /* <DEDUP_REMOVED lines=10> */
.L_x_9344:
[----:B------:R-:W-:Y:S05]  /*fab0*/  BSYNC B1 ;  /* 0x0000000000017941 */ /* 0x000fea0003800000 */
.L_x_9343:
[----:B------:R-:W2:Y:S01]  /*fac0*/  LDL R5, [R1+0x20] ;  /* 0x0000200001057983 */ /* 0x000ea20000100800 */
[----:B------:R-:W-:Y:S01]  /*fad0*/  VIADD R0, R0, 0xfffffffe ;  /* 0xfffffffe00007836 */ /* 0x000fe20000000000 */
[----:B--2---:R-:W-:-:S13]  /*fae0*/  ISETP.GT.AND P0, PT, R6, R5, PT ;  /* 0x000000050600720c */ /* 0x004fda0003f04270 */
[----:B------:R-:W-:Y:S05]  /*faf0*/  @P0 BRA `(.L_x_9359) ;  /* 0xffffffec00080947 */ /* 0x000fea000383ffff */
.L_x_9308:
[----:B------:R-:W-:Y:S05]  /*fb00*/  BSYNC B0 ;  /* 0x0000000000007941 */ /* 0x000fea0003800000 */
.L_x_9307:
[----:B------:R-:W2:Y:S01]  /*fb10*/  LDL.LU R2, [R1+0x10] ;  /* 0x0000100001027983 */ /* 0x000ea20000300800 */
[----:B------:R-:W3:Y:S01]  /*fb20*/  S2R R3, SR_TID.X ;  /* 0x0000000000037919 */ /* 0x000ee20000002100 */
[----:B------:R-:W-:-:S05]  /*fb30*/  VIADD R19, R19, 0x1 ;  /* 0x0000000113137836 */ /* 0x000fca0000000000 */
[----:B------:R-:W-:-:S04]  /*fb40*/  ISETP.NE.AND P0, PT, R19, 0x2, PT ;  /* 0x000000021300780c */ /* 0x000fc80003f05270 */
[----:B------:R-:W-:Y:S01]  /*fb50*/  SEL R0, RZ, 0x1, P0 ;  /* 0x00000001ff007807 */ /* 0x000fe20000000000 */
[----:B------:R-:W-:Y:S01]  /*fb60*/  BSSY B0, `(.L_x_9360) ;  /* 0x0000013000007945 */ /* 0x000fe20003800000 */
[----:B---3--:R-:W-:-:S04]  /*fb70*/  LOP3.LUT R3, R3, 0x7f, RZ, 0xc0, !PT ;  /* 0x0000007f03037812 */ /* 0x008fc800078ec0ff */
[----:B------:R-:W-:Y:S02]  /*fb80*/  ISETP.NE.AND P1, PT, R3, RZ, PT ;  /* 0x000000ff0300720c */ /* 0x000fe40003f25270 */
[----:B--2---:R-:W-:-:S05]  /*fb90*/  LOP3.LUT R2, R2, R0, RZ, 0x3c, !PT ;  /* 0x0000000002027212 */ /* 0x004fca00078e3cff */
[----:B------:R2:W-:Y:S06]  /*fba0*/  STL [R1+0x10], R2 ;  /* 0x0000100201007387 */ /* 0x0005ec0000100800 */
        /* <DEDUP_REMOVED lines=8> */
[----:B------:R-:W3:Y:S02]  /*fc30*/  S2R R4, SR_LTMASK ;  /* 0x0000000000047919 */ /* 0x000ee40000003900 */
[----:B---3--:R-:W-:-:S04]  /*fc40*/  LOP3.LUT R4, R4, UR4, RZ, 0xc0, !PT ;  /* 0x0000000404047c12 */ /* 0x008fc8000f8ec0ff */
[----:B------:R-:W3:Y:S01]  /*fc50*/  POPC R7, R4 ;  /* 0x0000000400077309 */ /* 0x000ee20000000000 */
[----:B--2---:R-:W3:Y:S02]  /*fc60*/  SHFL.IDX PT, R0, R3, R0, 0x1f ;  /* 0x00001f0003007589 */ /* 0x004ee400000e0000 */
[----:B---3--:R-:W-:-:S05]  /*fc70*/  IADD3 R0, R0, UR37, R7 ;  /* 0x0000002500007c10 */ /* 0x008fca000fffe007 */
[----:B------:R3:W-:Y:S02]  /*fc80*/  STL [R1], R0 ;  /* 0x0000000001007387 */ /* 0x0007e40000100800 */
.L_x_9361:
[----:B------:R-:W-:Y:S05]  /*fc90*/  BSYNC B0 ;  /* 0x0000000000007941 */ /* 0x000fea0003800000 */
.L_x_9360:
[----:B------:R-:W-:-:S07]  /*fca0*/  SEL R19, R19, RZ, P0 ;  /* 0x000000ff13137207 */ /* 0x000fce0000000000 */
.L_x_9279:
[----:B------:R-:W-:Y:S05]  /*fcb0*/  BSYNC B7 ;  /* 0x0000000000077941 */ /* 0x000fea0003800000 */
.L_x_9277:
[----:B---34-:R-:W3:Y:S02]  /*fcc0*/  LDL R0, [R1+0x5c] ;  /* 0x00005c0001007983 */ /* 0x018ee40000100800 */
[----:B---3--:R-:W-:-:S13]  /*fcd0*/  ISETP.NE.AND P0, PT, R0, RZ, PT ;  /* 0x000000ff0000720c */ /* 0x008fda0003f05270 */
[----:B------:R-:W-:Y:S05]  /*fce0*/  @!P0 BRA `(.L_x_9362) ;  /* 0x00000000002c8947 */ /* 0x000fea0003800000 */
[----:B------:R-:W-:Y:S05]  /*fcf0*/  WARPSYNC.ALL ;  /* 0x0000000000007948 */ /* 0x000fea0003800000 */
[----:B------:R-:W3:Y:S08]  /*fd00*/  S2UR UR5, SR_CgaCtaId ;  /* 0x00000000000579c3 */ /* 0x000ef00000008800 */
[----:B------:R-:W-:Y:S06]  /*fd10*/  BAR.SYNC.DEFER_BLOCKING 0x5, 0x180 ;  /* 0x0146000000007b1d */ /* 0x000fec0000010000 */
[----:B------:R-:W-:-:S02]  /*fd20*/  UMOV UR4, 0x400 ;  /* 0x0000040000047882 */ /* 0x000fc40000000000 */
[----:B---3--:R-:W-:-:S06]  /*fd30*/  ULEA UR4, UR5, UR4, 0x18 ;  /* 0x0000000405047291 */ /* 0x008fcc000f8ec03f */
[----:B------:R-:W-:-:S05]  /*fd40*/  IMAD.U32 R18, RZ, RZ, UR4 ;  /* 0x00000004ff127e24 */ /* 0x000fca000f8e00ff */
[----:B--2---:R-:W2:Y:S04]  /*fd50*/  LDS.128 R4, [R18+0x228d0] ;  /* 0x0228d00012047984 */ /* 0x004ea80000000c00 */
[----:B--2---:R2:W-:Y:S04]  /*fd60*/  STL.64 [R1], R4 ;  /* 0x0000000401007387 */ /* 0x0045e80000100a00 */
[----:B------:R2:W-:Y:S01]  /*fd70*/  STL.64 [R1+0x8], R6 ;  /* 0x0000080601007387 */ /* 0x0005e20000100a00 */
[----:B------:R-:W-:Y:S06]  /*fd80*/  BAR.ARV 0x4, 0x180 ;  /* 0x0106000000007b1d */ /* 0x000fec0000002000 */
[----:B------:R-:W-:Y:S05]  /*fd90*/  BRA `(.L_x_9363) ;  /* 0x0000000c00187947 */ /* 0x000fea0003800000 */
.L_x_9362:
[----:B------:R-:W3:Y:S01]  /*fda0*/  S2R R16, SR_TID.X ;  /* 0x0000000000107919 */ /* 0x000ee20000002100 */
[----:B------:R-:W-:Y:S01]  /*fdb0*/  UMOV UR4, 0xffffffff ;  /* 0xffffffff00047882 */ /* 0x000fe20000000000 */
[----:B---3--:R-:W-:-:S04]  /*fdc0*/  LOP3.LUT R16, R16, 0x1f, RZ, 0xc0, !PT ;  /* 0x0000001f10107812 */ /* 0x008fc800078ec0ff */
[----:B------:R-:W-:Y:S01]  /*fdd0*/  ISETP.NE.AND P0, PT, R16, 0x1f, PT ;  /* 0x0000001f1000780c */ /* 0x000fe20003f05270 */
[----:B------:R-:W-:-:S12]  /*fde0*/  BRA.DIV UR4, `(.L_x_9364) ;  /* 0x0000002204187947 */ /* 0x000fd8000b800000 */
[----:B------:R-:W1:Y:S01]  /*fdf0*/  LDL.LU R3, [R1] ;  /* 0x0000000001037983 */ /* 0x000e620000300800 */
[----:B------:R-:W-:-:S03]  /*fe00*/  ULDC UR4, c[0x0][0xc3c] ;  /* 0x00030f0000047ab9 */ /* 0x000fc60000000800 */
[----:B--2---:R-:W2:Y:S01]  /*fe10*/  LDL R4, [R1+0xc] ;  /* 0x00000c0001047983 */ /* 0x004ea20000100800 */
[----:B-1----:R-:W-:Y:S02]  /*fe20*/  IMAD.MOV.U32 R10, RZ, RZ, R3 ;  /* 0x000000ffff0a7224 */ /* 0x002fe400078e0003 */
[----:B--2---:R-:W-:-:S05]  /*fe30*/  IMAD.IADD R0, R4, 0x1, R16 ;  /* 0x0000000104007824 */ /* 0x004fca00078e0210 */
[----:B------:R-:W-:-:S13]  /*fe40*/  ISETP.GE.OR P1, PT, R0, UR4, !P0 ;  /* 0x0000000400007c0c */ /* 0x000fda000c726670 */
[----:B------:R-:W1:Y:S08]  /*fe50*/  @!P1 LDC.64 R2, c[0x0][0xc80] ;  /* 0x00032000ff029b82 */ /* 0x000e700000000a00 */
[----:B------:R-:W2:Y:S01]  /*fe60*/  @!P1 LDC.64 R4, c[0x0][0xc78] ;  /* 0x00031e00ff049b82 */ /* 0x000ea20000000a00 */
[----:B-1----:R-:W-:-:S05]  /*fe70*/  @!P1 IMAD.WIDE R2, R0, 0x4, R2 ;  /* 0x0000000400029825 */ /* 0x002fca00078e0202 */
[----:B------:R2:W3:Y:S02]  /*fe80*/  @!P1 LDG.E R6, desc[UR40][R2.64] ;  /* 0x0000002802069981 */ /* 0x0004e4000c1e1900 */
        /* <DEDUP_REMOVED lines=30> */
.L_x_9428:
[----:B------:R-:W-:Y:S02]  /*10070*/  ULDC UR4, c[0x0][0xc38] ;  /* 0x00030e0000047ab9 */ /* 0x000fe40000000800 */
[----:B------:R-:W-:-:S04]  /*10080*/  IMAD.U32 R3, RZ, RZ, UR4 ;  /* 0x00000004ff037e24 */ /* 0x000fc8000f8e00ff */
[----:B-1----:R-:W-:-:S04]  /*10090*/  IMAD R9, R14, R3, RZ ;  /* 0x000000030e097224 */ /* 0x002fc800078e02ff */
[----:B------:R-:W-:-:S05]  /*100a0*/  IMAD.IADD R4, R8, 0x1, R9 ;  /* 0x0000000108047824 */ /* 0x000fca00078e0209 */
[----:B------:R-:W-:-:S13]  /*100b0*/  ISETP.GT.AND P6, PT, R4, R0, PT ;  /* 0x000000000400720c */ /* 0x000fda0003fc4270 */
[----:B------:R-:W-:Y:S05]  /*100c0*/  @P6 BRA `(.L_x_9365) ;  /* 0x0000000000ac6947 */ /* 0x000fea0003800000 */
.L_x_9368:
        /* <DEDUP_REMOVED lines=37> */
.L_x_9436:
[----:B------:R-:W-:Y:S02]  /*10320*/  ULDC UR4, c[0x0][0xc38] ;  /* 0x00030e0000047ab9 */ /* 0x000fe40000000800 */
[----:B------:R-:W-:-:S04]  /*10330*/  IMAD.U32 R3, RZ, RZ, UR4 ;  /* 0x00000004ff037e24 */ /* 0x000fc8000f8e00ff */
[----:B-1----:R-:W-:-:S04]  /*10340*/  IMAD R9, R14, R3, RZ ;  /* 0x000000030e097224 */ /* 0x002fc800078e02ff */
[----:B------:R-:W-:-:S05]  /*10350*/  IMAD.IADD R4, R9, 0x1, R4 ;  /* 0x0000000109047824 */ /* 0x000fca00078e0204 */
[----:B------:R-:W-:-:S13]  /*10360*/  ISETP.GT.AND P6, PT, R4, R0, PT ;  /* 0x000000000400720c */ /* 0x000fda0003fc4270 */
[----:B------:R-:W-:Y:S05]  /*10370*/  @!P6 BRA `(.L_x_9368) ;  /* 0xfffffffc0054e947 */ /* 0x000fea000383ffff */
.L_x_9365:
        /* <DEDUP_REMOVED lines=9> */
.L_x_9441:
[----:B------:R-:W-:-:S13]  /*10410*/  ISETP.NE.AND P0, PT, R8, RZ, PT ;  /* 0x000000ff0800720c */ /* 0x000fda0003f05270 */
[----:B------:R-:W-:Y:S05]  /*10420*/  @!P0 BRA `(.L_x_9370) ;  /* 0x0000000000108947 */ /* 0x000fea0003800000 */
[----:B------:R-:W-:Y:S01]  /*10430*/  UMOV UR4, 0xffffffff ;  /* 0xffffffff00047882 */ /* 0x000fe20000000000 */
[----:B------:R-:W-:Y:S02]  /*10440*/  VIADD R12, R4, 0xffffffff ;  /* 0xffffffff040c7836 */ /* 0x000fe40000000000 */
[----:B------:R-:W-:Y:S05]  /*10450*/  BRA.DIV UR4, `(.L_x_9371) ;  /* 0x0000002204dc7947 */ /* 0x000fea000b800000 */
[----:B------:R4:W0:Y:S02]  /*10460*/  SHFL.IDX PT, R6, R2, R12, 0x1f ;  /* 0x00001f0c02067589 */ /* 0x00082400000e0000 */
.L_x_9370:
        /* <DEDUP_REMOVED lines=63> */
.L_x_9366:
        /* <DEDUP_REMOVED lines=10> */
.L_x_9372:
        /* <DEDUP_REMOVED lines=16> */
.L_x_9363:
[----:B------:R-:W4:Y:S01]  /*10a00*/  LDL R0, [R1+0xc] ;  /* 0x00000c0001007983 */ /* 0x000f220000100800 */
[----:B------:R-:W-:Y:S02]  /*10a10*/  ULDC UR4, c[0x0][0xc3c] ;  /* 0x00030f0000047ab9 */ /* 0x000fe40000000800 */
[----:B----4-:R-:W-:-:S13]  /*10a20*/  ISETP.GE.AND P0, PT, R0, UR4, PT ;  /* 0x0000000400007c0c */ /* 0x010fda000bf06270 */
[----:B------:R-:W-:Y:S05]  /*10a30*/  @!P0 BRA `(.L_x_9373) ;  /* 0xffffffac00208947 */ /* 0x000fea000383ffff */
[----:B------:R-:W-:Y:S05]  /*10a40*/  BSYNC B8 ;  /* 0x0000000000087941 */ /* 0x000fea0003800000 */
.L_x_9271:
[----:B0-----:R-:W4:Y:S01]  /*10a50*/  LDL.LU R0, [R1+0x48] ;  /* 0x0000480001007983 */ /* 0x001f220000300800 */
[----:B------:R-:W-:Y:S01]  /*10a60*/  BSSY B0, `(.L_x_9374) ;  /* 0x000000b000007945 */ /* 0x000fe20003800000 */
[----:B--23--:R-:W0:Y:S01]  /*10a70*/  S2R R5, SR_CgaCtaId ;  /* 0x0000000000057919 */ /* 0x00ce220000008800 */
[----:B----4-:R-:W-:-:S05]  /*10a80*/  VIADD R0, R0, 0x1 ;  /* 0x0000000100007836 */ /* 0x010fca0000000000 */
[----:B-1----:R-:W-:-:S04]  /*10a90*/  LEA.HI R2, R0, R0, RZ, 0x1 ;  /* 0x0000000000027211 */ /* 0x002fc800078f08ff */
[----:B------:R-:W-:-:S05]  /*10aa0*/  LOP3.LUT R3, R2, 0xfffffffe, RZ, 0xc0, !PT ;  /* 0xfffffffe02037812 */ /* 0x000fca00078ec0ff */
[----:B------:R-:W-:Y:S01]  /*10ab0*/  IMAD.IADD R3, R0, 0x1, -R3 ;  /* 0x0000000100037824 */ /* 0x000fe200078e0a03 */
[----:B------:R-:W-:-:S04]  /*10ac0*/  MOV R0, 0x400 ;  /* 0x0000040000007802 */ /* 0x000fc80000000f00 */
[----:B0-----:R-:W-:Y:S02]  /*10ad0*/  LEA R0, R5, R0, 0x18 ;  /* 0x0000000005007211 */ /* 0x001fe400078ec0ff */
[----:B------:R-:W-:-:S04]  /*10ae0*/  SHF.L.U32 R3, R3, 0x1f, RZ ;  /* 0x0000001f03037819 */ /* 0x000fc800000006ff */
[----:B------:R-:W0:Y:S02]  /*10af0*/  SYNCS.PHASECHK.TRANS64.TRYWAIT P0, [R0+URZ+0x22820], R3 ;  /* 0x02282003000075a7 */ /* 0x000e24000800017f */
[----:B0-----:R-:W-:Y:S05]  /*10b00*/  @!P0 BRA `(.L_x_9375) ;  /* 0x0000001c00588947 */ /* 0x001fea0003800000 */
.L_x_9444:
[----:B------:R-:W-:Y:S05]  /*10b10*/  BSYNC B0 ;  /* 0x0000000000007941 */ /* 0x000fea0003800000 */
.L_x_9374:
[----:B------:R-:W-:-:S03]  /*10b20*/  UMOV UR4, 0xffffffff ;  /* 0xffffffff00047882 */ /* 0x000fc60000000000 */
[----:B------:R-:W-:Y:S05]  /*10b30*/  BRA.DIV UR4, `(.L_x_9376) ;  /* 0x0000001e04607947 */ /* 0x000fea000b800000 */
[----:B------:R-:W1:Y:S02]  /*10b40*/  S2R R2, SR_TID.X ;  /* 0x0000000000027919 */ /* 0x000e640000002100 */
[----:B-1----:R-:W-:-:S04]  /*10b50*/  SHF.R.U32.HI R2, RZ, 0x5, R2 ;  /* 0x00000005ff027819 */ /* 0x002fc80000011602 */
[----:B------:R-:W-:-:S05]  /*10b60*/  LOP3.LUT R2, R2, 0x3, RZ, 0xc0, !PT ;  /* 0x0000000302027812 */ /* 0x000fca00078ec0ff */
[----:B------:R1:W2:Y:S02]  /*10b70*/  SHFL.IDX PT, R14, R2, RZ, 0x1f ;  /* 0x00001fff020e7589 */ /* 0x0002a400000e0000 */
.L_x_9447:
[----:B--2---:R-:W-:Y:S01]  /*10b80*/  ISETP.NE.AND P0, PT, R14, RZ, PT ;  /* 0x000000ff0e00720c */ /* 0x004fe20003f05270 */
[----:B------:R-:W-:-:S12]  /*10b90*/  BSSY B0, `(.L_x_9377) ;  /* 0x0000025000007945 */ /* 0x000fd80003800000 */
[----:B------:R-:W-:Y:S05]  /*10ba0*/  @P0 BRA `(.L_x_9378) ;  /* 0x00000000008c0947 */ /* 0x000fea0003800000 */
[----:B------:R-:W-:-:S03]  /*10bb0*/  UMOV UR4, 0xffffffff ;  /* 0xffffffff00047882 */ /* 0x000fc60000000000 */
[----:B------:R-:W-:Y:S05]  /*10bc0*/  BRA.DIV UR4, `(.L_x_9379) ;  /* 0x0000001e04707947 */ /* 0x000fea000b800000 */
[----:B------:R-:W-:-:S13]  /*10bd0*/  ELECT P6, URZ, PT ;  /* 0x00000000003f782f */ /* 0x000fda00038c0000 */
.L_x_9450:
[----:B------:R-:W-:Y:S05]  /*10be0*/  @!P6 BRA `(.L_x_9378) ;  /* 0x00000000007ce947 */ /* 0x000fea0003800000 */
[----:B------:R-:W-:-:S06]  /*10bf0*/  ULOP3.LUT UR4, UR36, 0x2, URZ, 0xfc, !UPT ;  /* 0x0000000224047892 */ /* 0x000fcc000f8efc3f */
[----:B-1----:R-:W-:-:S05]  /*10c00*/  IMAD.U32 R2, RZ, RZ, UR4 ;  /* 0x00000004ff027e24 */ /* 0x002fca000f8e00ff */
[----:B------:R-:W-:-:S13]  /*10c10*/  ISETP.NE.AND P2, PT, R2, 0x3, PT ;  /* 0x000000030200780c */ /* 0x000fda0003f45270 */
[----:B------:R-:W-:Y:S05]  /*10c20*/  @!P2 BRA `(.L_x_9380) ;  /* 0x000000000004a947 */ /* 0x000fea0003800000 */
[----:B------:R-:W-:Y:S01]  /*10c30*/  BPT.TRAP 0x1 ;  /* 0x000000040000795c */ /* 0x000fe20000300000 */
.L_x_9380:
        /* <DEDUP_REMOVED lines=13> */
.L_x_9451:
[----:B------:R-:W1:Y:S02]  /*10d10*/  SYNCS.PHASECHK.TRANS64.TRYWAIT P0, [R7+URZ], R2 ;  /* 0x00000002070075a7 */ /* 0x000e64000800017f */
[----:B-1----:R-:W-:Y:S05]  /*10d20*/  @!P0 BRA `(.L_x_9382) ;  /* 0x0000001c004c8947 */ /* 0x002fea0003800000 */
.L_x_9452:
[----:B------:R-:W-:Y:S05]  /*10d30*/  @!P2 BRA `(.L_x_9383) ;  /* 0x000000000004a947 */ /* 0x000fea0003800000 */
[----:B------:R-:W-:Y:S01]  /*10d40*/  BPT.TRAP 0x1 ;  /* 0x000000040000795c */ /* 0x000fe20000300000 */
.L_x_9383:
[----:B------:R-:W-:-:S04]  /*10d50*/  VIADD R0, R0, 0x22860 ;  /* 0x0002286000007836 */ /* 0x000fc80000000000 */
[----:B------:R-:W-:-:S04]  /*10d60*/  IMAD R4, R19, 0x8, R0 ;  /* 0x0000000813047824 */ /* 0x000fc800078e0200 */
[----:B------:R-:W2:Y:S02]  /*10d70*/  SYNCS.PHASECHK.TRANS64.TRYWAIT P0, [R4+URZ], R5 ;  /* 0x00000005040075a7 */ /* 0x000ea4000800017f */
[----:B--2---:R-:W-:Y:S05]  /*10d80*/  @!P0 BRA `(.L_x_9384) ;  /* 0x0000001c00488947 */ /* 0x004fea0003800000 */
.L_x_9453:
[----:B------:R-:W-:-:S07]  /*10d90*/  IMAD R3, R3, 0x8, R0 ;  /* 0x0000000803037824 */ /* 0x000fce00078e0200 */
.L_x_9385:
[----:B---3--:R3:W4:Y:S02]  /*10da0*/  SYNCS.PHASECHK.TRANS64.TRYWAIT P0, [R3+URZ], R2 ;  /* 0x00000002030075a7 */ /* 0x008724000800017f */
[----:B----4-:R-:W-:Y:S05]  /*10db0*/  @!P0 NANOSLEEP.SYNCS 0x989680 ;  /* 0x009896800000895d */ /* 0x010fea0003900000 */
[----:B------:R-:W4:Y:S02]  /*10dc0*/  @!P0 SYNCS.PHASECHK.TRANS64 P0, [R3+URZ], R2 ;  /* 0x00000002030085a7 */ /* 0x000f24000800007f */
[----:B----4-:R-:W-:Y:S05]  /*10dd0*/  @!P0 BRA `(.L_x_9385) ;  /* 0xfffffffc00f08947 */ /* 0x010fea000383ffff */
.L_x_9378:
[----:B------:R-:W-:Y:S05]  /*10de0*/  BSYNC B0 ;  /* 0x0000000000007941 */ /* 0x000fea0003800000 */
.L_x_9377:
[----:B------:R-:W-:Y:S05]  /*10df0*/  EXIT ;  /* 0x000000000000794d */ /* 0x000fea0003800000 */
.L_x_9222:
[----:B0-----:R0:W1:Y:S02]  /*10e00*/  SYNCS.PHASECHK.TRANS64.TRYWAIT P0, [R6+URZ+0x22800], R3 ;  /* 0x02280003060075a7 */ /* 0x001064000800017f */
[----:B-1----:R-:W-:Y:S05]  /*10e10*/  @!P0 NANOSLEEP.SYNCS 0x989680 ;  /* 0x009896800000895d */ /* 0x002fea0003900000 */
[----:B------:R-:W1:Y:S02]  /*10e20*/  @!P0 SYNCS.PHASECHK.TRANS64 P0, [R6+URZ+0x22800], R3 ;  /* 0x02280003060085a7 */ /* 0x000e64000800007f */
[----:B-1----:R-:W-:Y:S05]  /*10e30*/  @!P0 BRA `(.L_x_9222) ;  /* 0xfffffffc00f08947 */ /* 0x002fea000383ffff */
[----:B------:R-:W-:Y:S05]  /*10e40*/  BRA `(.L_x_9386) ;  /* 0xffffff1000407947 */ /* 0x000fea000383ffff */
.L_x_9226:
[----:B0-----:R-:W-:-:S04]  /*10e50*/  IMAD.U32 R3, RZ, RZ, UR22 ;  /* 0x00000016ff037e24 */ /* 0x001fc8000f8e00ff */
[----:B------:R0:W2:Y:S03]  /*10e60*/  SYNCS.PHASECHK.TRANS64.TRYWAIT P1, [R3+URZ+0x22830], R8 ;  /* 0x02283008030075a7 */ /* 0x0000a6000802017f */
[----:B--2---:R-:W-:Y:S05]  /*10e70*/  @!P1 NANOSLEEP.SYNCS 0x989680 ;  /* 0x009896800000995d */ /* 0x004fea0003900000 */
[----:B------:R-:W2:Y:S02]  /*10e80*/  @!P1 SYNCS.PHASECHK.TRANS64 P1, [R3+URZ+0x22830], R8 ;  /* 0x02283008030095a7 */ /* 0x000ea4000802007f */
[----:B--2---:R-:W-:Y:S05]  /*10e90*/  @!P1 BRA `(.L_x_9226) ;  /* 0xfffffffc00ec9947 */ /* 0x004fea000383ffff */
[----:B------:R-:W-:Y:S05]  /*10ea0*/  BRA `(.L_x_9225) ;  /* 0xffffff1000687947 */ /* 0x000fea000383ffff */
.L_x_9230:
[----:B--2---:R-:W-:-:S04]  /*10eb0*/  IMAD.U32 R9, RZ, RZ, UR22 ;  /* 0x00000016ff097e24 */ /* 0x004fc8000f8e00ff */
[----:B------:R2:W3:Y:S03]  /*10ec0*/  SYNCS.PHASECHK.TRANS64.TRYWAIT P2, [R9+URZ+0x22850], R8 ;  /* 0x02285008090075a7 */ /* 0x0004e6000804017f */
[----:B---3--:R-:W-:Y:S05]  /*10ed0*/  @!P2 NANOSLEEP.SYNCS 0x989680 ;  /* 0x009896800000a95d */ /* 0x008fea0003900000 */
[----:B------:R-:W3:Y:S02]  /*10ee0*/  @!P2 SYNCS.PHASECHK.TRANS64 P2, [R9+URZ+0x22850], R8 ;  /* 0x022850080900a5a7 */ /* 0x000ee4000804007f */
[----:B---3--:R-:W-:Y:S05]  /*10ef0*/  @!P2 BRA `(.L_x_9230) ;  /* 0xfffffffc00eca947 */ /* 0x008fea000383ffff */
[----:B------:R-:W-:Y:S05]  /*10f00*/  BRA `(.L_x_9229) ;  /* 0xffffff2400e07947 */ /* 0x000fea000383ffff */
.L_x_9235:
[----:B-1----:R-:W-:-:S04]  /*10f10*/  IMAD.U32 R3, RZ, RZ, UR24 ;  /* 0x00000018ff037e24 */ /* 0x002fc8000f8e00ff */
[----:B------:R1:W2:Y:S03]  /*10f20*/  SYNCS.PHASECHK.TRANS64.TRYWAIT P2, [R3+URZ+0x22830], R6 ;  /* 0x02283006030075a7 */ /* 0x0002a6000804017f */
[----:B--2---:R-:W-:Y:S05]  /*10f30*/  @!P2 NANOSLEEP.SYNCS 0x989680 ;  /* 0x009896800000a95d */ /* 0x004fea0003900000 */
[----:B------:R-:W2:Y:S02]  /*10f40*/  @!P2 SYNCS.PHASECHK.TRANS64 P2, [R3+URZ+0x22830], R6 ;  /* 0x022830060300a5a7 */ /* 0x000ea4000804007f */
[----:B--2---:R-:W-:Y:S05]  /*10f50*/  @!P2 BRA `(.L_x_9235) ;  /* 0xfffffffc00eca947 */ /* 0x004fea000383ffff */
[----:B------:R-:W-:Y:S05]  /*10f60*/  BRA `(.L_x_9234) ;  /* 0xffffff2800f47947 */ /* 0x000fea000383ffff */
.L_x_9239:
[----:B-1----:R1:W2:Y:S02]  /*10f70*/  SYNCS.PHASECHK.TRANS64.TRYWAIT P2, [R9+URZ+0x22850], R6 ;  /* 0x02285006090075a7 */ /* 0x0022a4000804017f */
[----:B--2---:R-:W-:Y:S05]  /*10f80*/  @!P2 NANOSLEEP.SYNCS 0x989680 ;  /* 0x009896800000a95d */ /* 0x004fea0003900000 */
[----:B------:R-:W2:Y:S02]  /*10f90*/  @!P2 SYNCS.PHASECHK.TRANS64 P2, [R9+URZ+0x22850], R6 ;  /* 0x022850060900a5a7 */ /* 0x000ea4000804007f */
[----:B--2---:R-:W-:Y:S05]  /*10fa0*/  @!P2 BRA `(.L_x_9239) ;  /* 0xfffffffc00f0a947 */ /* 0x004fea000383ffff */
[----:B------:R-:W-:Y:S05]  /*10fb0*/  BRA `(.L_x_9238) ;  /* 0xffffff4400147947 */ /* 0x000fea000383ffff */
.L_x_9285:
        /* <DEDUP_REMOVED lines=11> */
.L_x_9388:
[----:B------:R-:W-:Y:S05]  /*11070*/  BSYNC B0 ;  /* 0x0000000000007941 */ /* 0x000fea0003800000 */
.L_x_9387:
[----:B------:R-:W-:Y:S05]  /*11080*/  BRA `(.L_x_9389) ;  /* 0xffffffb4002c7947 */ /* 0x000fea000383ffff */
.L_x_9287:
[----:B------:R-:W-:Y:S01]  /*11090*/  BSSY B0, `(.L_x_9390) ;  /* 0x0000006000007945 */ /* 0x000fe20003800000 */
[----:B------:R-:W-:-:S07]  /*110a0*/  IMAD.MOV.U32 R15, RZ, RZ, -0x1 ;  /* 0xffffffffff0f7424 */ /* 0x000fce00078e00ff */
[----:B01--4-:R-:W-:Y:S05]  /*110b0*/  WARPSYNC.COLLECTIVE R15, `(.L_x_9391) ;  /* 0x000000000f0c7348 */ /* 0x013fea0003c00000 */
[----:B------:R-:W-:Y:S02]  /*110c0*/  ELECT P6, UR62, PT ;  /* 0x00000000003e782f */ /* 0x000fe400038c0000 */
[----:B------:R-:W-:Y:S01]  /*110d0*/  MOV R14, UR62 ;  /* 0x0000003e000e7c02 */ /* 0x000fe20008000f00 */
[----:B01--4-:R-:W-:Y:S10]  /*110e0*/  ENDCOLLECTIVE ;  /* 0x000000000000791b */ /* 0x013ff40003800000 */
.L_x_9391:
[----:B------:R-:W-:Y:S05]  /*110f0*/  BSYNC B0 ;  /* 0x0000000000007941 */ /* 0x000fea0003800000 */
.L_x_9390:
[----:B------:R-:W-:Y:S05]  /*11100*/  BRA `(.L_x_9392) ;  /* 0xffffffb400307947 */ /* 0x000fea000383ffff */
.L_x_9289:
[----:B--2---:R2:W3:Y:S02]  /*11110*/  SYNCS.PHASECHK.TRANS64.TRYWAIT P0, [R0+URZ+0x22840], R2 ;  /* 0x02284002000075a7 */ /* 0x0044e4000800017f */
[----:B---3--:R-:W-:Y:S05]  /*11120*/  @!P0 NANOSLEEP.SYNCS 0x989680 ;  /* 0x009896800000895d */ /* 0x008fea0003900000 */
[----:B------:R-:W3:Y:S02]  /*11130*/  @!P0 SYNCS.PHASECHK.TRANS64 P0, [R0+URZ+0x22840], R2 ;  /* 0x02284002000085a7 */ /* 0x000ee4000800007f */
[----:B---3--:R-:W-:Y:S05]  /*11140*/  @!P0 BRA `(.L_x_9289) ;  /* 0xfffffffc00f08947 */ /* 0x008fea000383ffff */
[----:B------:R-:W-:Y:S05]  /*11150*/  BRA `(.L_x_9393) ;  /* 0xffffffb400907947 */ /* 0x000fea000383ffff */
.L_x_9293:
        /* <DEDUP_REMOVED lines=15> */
.L_x_9394:
[----:B------:R-:W-:Y:S02]  /*11250*/  IMAD.MOV.U32 R13, RZ, RZ, R0 ;  /* 0x000000ffff0d7224 */ /* 0x000fe400078e0000 */
[----:B------:R-:W-:-:S07]  /*11260*/  IMAD.MOV.U32 R6, RZ, RZ, R14 ;  /* 0x000000ffff067224 */ /* 0x000fce00078e000e */
[----:B------:R-:W-:Y:S05]  /*11270*/  WARPSYNC.COLLECTIVE R15, `(.L_x_9395) ;  /* 0x000000000f087348 */ /* 0x000fea0003c00000 */
[----:B------:R0:W1:Y:S02]  /*11280*/  SHFL.IDX P6, R14, R13, R12, R11 ;  /* 0x0000000c0d0e7389 */ /* 0x00006400000c000b */
[----:B01----:R-:W-:Y:S01]  /*11290*/  ENDCOLLECTIVE ;  /* 0x000000000000791b */ /* 0x003fe20003800000 */
.L_x_9395:
[----:B------:R-:W-:Y:S02]  /*112a0*/  IMAD.MOV.U32 R13, RZ, RZ, R2 ;  /* 0x000000ffff0d7224 */ /* 0x000fe400078e0002 */
[----:B------:R-:W-:Y:S02]  /*112b0*/  IMAD.MOV.U32 R12, RZ, RZ, 0x1 ;  /* 0x00000001ff0c7424 */ /* 0x000fe400078e00ff */
[----:B------:R-:W-:-:S07]  /*112c0*/  IMAD.MOV.U32 R7, RZ, RZ, R14 ;  /* 0x000000ffff077224 */ /* 0x000fce00078e000e */
[----:B------:R-:W-:Y:S05]  /*112d0*/  WARPSYNC.COLLECTIVE R15, `(.L_x_9396) ;  /* 0x000000000f087348 */ /* 0x000fea0003c00000 */
[----:B------:R0:W1:Y:S02]  /*112e0*/  SHFL.IDX P6, R14, R13, R12, R11 ;  /* 0x0000000c0d0e7389 */ /* 0x00006400000c000b */
[----:B01----:R-:W-:Y:S01]  /*112f0*/  ENDCOLLECTIVE ;  /* 0x000000000000791b */ /* 0x003fe20003800000 */
.L_x_9396:
        /* <DEDUP_REMOVED lines=15> */
.L_x_9397:
[----:B------:R-:W-:Y:S02]  /*113f0*/  IMAD.MOV.U32 R13, RZ, RZ, R2 ;  /* 0x000000ffff0d7224 */ /* 0x000fe400078e0002 */
[----:B------:R-:W-:Y:S02]  /*11400*/  IMAD.MOV.U32 R12, RZ, RZ, 0x2 ;  /* 0x00000002ff0c7424 */ /* 0x000fe400078e00ff */
[----:B------:R-:W-:-:S07]  /*11410*/  IMAD.MOV.U32 R5, RZ, RZ, R14 ;  /* 0x000000ffff057224 */ /* 0x000fce00078e000e */
[----:B------:R-:W-:Y:S05]  /*11420*/  WARPSYNC.COLLECTIVE R15, `(.L_x_9398) ;  /* 0x000000000f087348 */ /* 0x000fea0003c00000 */
[----:B------:R0:W1:Y:S02]  /*11430*/  SHFL.IDX P6, R14, R13, R12, R11 ;  /* 0x0000000c0d0e7389 */ /* 0x00006400000c000b */
[----:B01----:R-:W-:Y:S01]  /*11440*/  ENDCOLLECTIVE ;  /* 0x000000000000791b */ /* 0x003fe20003800000 */
.L_x_9398:
        /* <DEDUP_REMOVED lines=15> */
.L_x_9399:
[----:B------:R-:W-:Y:S02]  /*11540*/  IMAD.MOV.U32 R13, RZ, RZ, R2 ;  /* 0x000000ffff0d7224 */ /* 0x000fe400078e0002 */
[----:B------:R-:W-:Y:S02]  /*11550*/  IMAD.MOV.U32 R12, RZ, RZ, 0x3 ;  /* 0x00000003ff0c7424 */ /* 0x000fe400078e00ff */
[----:B------:R-:W-:-:S07]  /*11560*/  IMAD.MOV.U32 R5, RZ, RZ, R14 ;  /* 0x000000ffff057224 */ /* 0x000fce00078e000e */
[----:B------:R-:W-:Y:S05]  /*11570*/  WARPSYNC.COLLECTIVE R15, `(.L_x_9400) ;  /* 0x000000000f087348 */ /* 0x000fea0003c00000 */
[----:B------:R0:W1:Y:S02]  /*11580*/  SHFL.IDX P6, R14, R13, R12, R11 ;  /* 0x0000000c0d0e7389 */ /* 0x00006400000c000b */
[----:B01----:R-:W-:Y:S01]  /*11590*/  ENDCOLLECTIVE ;  /* 0x000000000000791b */ /* 0x003fe20003800000 */
.L_x_9400:
        /* <DEDUP_REMOVED lines=15> */
.L_x_9401:
[----:B------:R-:W-:Y:S02]  /*11690*/  IMAD.MOV.U32 R13, RZ, RZ, R2 ;  /* 0x000000ffff0d7224 */ /* 0x000fe400078e0002 */
[----:B------:R-:W-:Y:S02]  /*116a0*/  IMAD.MOV.U32 R12, RZ, RZ, 0x4 ;  /* 0x00000004ff0c7424 */ /* 0x000fe400078e00ff */
[----:B------:R-:W-:-:S07]  /*116b0*/  IMAD.MOV.U32 R5, RZ, RZ, R14 ;  /* 0x000000ffff057224 */ /* 0x000fce00078e000e */
[----:B------:R-:W-:Y:S05]  /*116c0*/  WARPSYNC.COLLECTIVE R15, `(.L_x_9402) ;  /* 0x000000000f087348 */ /* 0x000fea0003c00000 */
[----:B------:R0:W1:Y:S02]  /*116d0*/  SHFL.IDX P6, R14, R13, R12, R11 ;  /* 0x0000000c0d0e7389 */ /* 0x00006400000c000b */
[----:B01----:R-:W-:Y:S01]  /*116e0*/  ENDCOLLECTIVE ;  /* 0x000000000000791b */ /* 0x003fe20003800000 */
.L_x_9402:
        /* <DEDUP_REMOVED lines=15> */
.L_x_9403:
[----:B------:R-:W-:Y:S02]  /*117e0*/  IMAD.MOV.U32 R13, RZ, RZ, R2 ;  /* 0x000000ffff0d7224 */ /* 0x000fe400078e0002 */
[----:B------:R-:W-:Y:S02]  /*117f0*/  IMAD.MOV.U32 R12, RZ, RZ, 0x5 ;  /* 0x00000005ff0c7424 */ /* 0x000fe400078e00ff */
[----:B------:R-:W-:-:S07]  /*11800*/  IMAD.MOV.U32 R5, RZ, RZ, R14 ;  /* 0x000000ffff057224 */ /* 0x000fce00078e000e */
[----:B------:R-:W-:Y:S05]  /*11810*/  WARPSYNC.COLLECTIVE R15, `(.L_x_9404) ;  /* 0x000000000f087348 */ /* 0x000fea0003c00000 */
[----:B------:R0:W1:Y:S02]  /*11820*/  SHFL.IDX P6, R14, R13, R12, R11 ;  /* 0x0000000c0d0e7389 */ /* 0x00006400000c000b */
[----:B01----:R-:W-:Y:S01]  /*11830*/  ENDCOLLECTIVE ;  /* 0x000000000000791b */ /* 0x003fe20003800000 */
.L_x_9404:
        /* <DEDUP_REMOVED lines=15> */
.L_x_9405:
[----:B------:R-:W-:Y:S02]  /*11930*/  IMAD.MOV.U32 R13, RZ, RZ, R2 ;  /* 0x000000ffff0d7224 */ /* 0x000fe400078e0002 */
[----:B------:R-:W-:Y:S02]  /*11940*/  IMAD.MOV.U32 R12, RZ, RZ, 0x6 ;  /* 0x00000006ff0c7424 */ /* 0x000fe400078e00ff */
[----:B------:R-:W-:-:S07]  /*11950*/  IMAD.MOV.U32 R5, RZ, RZ, R14 ;  /* 0x000000ffff057224 */ /* 0x000fce00078e000e */
[----:B------:R-:W-:Y:S05]  /*11960*/  WARPSYNC.COLLECTIVE R15, `(.L_x_9406) ;  /* 0x000000000f087348 */ /* 0x000fea0003c00000 */
[----:B------:R0:W1:Y:S02]  /*11970*/  SHFL.IDX P6, R14, R13, R12, R11 ;  /* 0x0000000c0d0e7389 */ /* 0x00006400000c000b */
[----:B01----:R-:W-:Y:S01]  /*11980*/  ENDCOLLECTIVE ;  /* 0x000000000000791b */ /* 0x003fe20003800000 */
.L_x_9406:
        /* <DEDUP_REMOVED lines=13> */
.L_x_9407:
        /* <DEDUP_REMOVED lines=8> */
.L_x_9408:
        /* <DEDUP_REMOVED lines=13> */
.L_x_9409:
[----:B------:R-:W-:Y:S01]  /*11bb0*/  IMAD.MOV.U32 R0, RZ, RZ, R14 ;  /* 0x000000ffff007224 */ /* 0x000fe200078e000e */
[----:B------:R-:W-:Y:S06]  /*11bc0*/  BRA `(.L_x_9410) ;  /* 0xffffffb800147947 */ /* 0x000fec000383ffff */
.L_x_9296:
[----:B0-----:R0:W1:Y:S02]  /*11bd0*/  SYNCS.PHASECHK.TRANS64.TRYWAIT P0, [R18+URZ+0x22820], R0 ;  /* 0x02282000120075a7 */ /* 0x001064000800017f */
[----:B-1----:R-:W-:Y:S05]  /*11be0*/  @!P0 NANOSLEEP.SYNCS 0x989680 ;  /* 0x009896800000895d */ /* 0x002fea0003900000 */
[----:B------:R-:W1:Y:S02]  /*11bf0*/  @!P0 SYNCS.PHASECHK.TRANS64 P0, [R18+URZ+0x22820], R0 ;  /* 0x02282000120085a7 */ /* 0x000e64000800007f */
[----:B-1----:R-:W-:Y:S05]  /*11c00*/  @!P0 BRA `(.L_x_9296) ;  /* 0xfffffffc00f08947 */ /* 0x002fea000383ffff */
[----:B------:R-:W-:Y:S05]  /*11c10*/  BRA `(.L_x_9411) ;  /* 0xffffffb800707947 */ /* 0x000fea000383ffff */
.L_x_9300:
[----:B0-----:R0:W1:Y:S02]  /*11c20*/  SYNCS.PHASECHK.TRANS64.TRYWAIT P0, [R2+URZ+0x22860], R0 ;  /* 0x02286000020075a7 */ /* 0x001064000800017f */
[----:B-1----:R-:W-:Y:S05]  /*11c30*/  @!P0 NANOSLEEP.SYNCS 0x989680 ;  /* 0x009896800000895d */ /* 0x002fea0003900000 */
[----:B------:R-:W1:Y:S02]  /*11c40*/  @!P0 SYNCS.PHASECHK.TRANS64 P0, [R2+URZ+0x22860], R0 ;  /* 0x02286000020085a7 */ /* 0x000e64000800007f */
[----:B-1----:R-:W-:Y:S05]  /*11c50*/  @!P0 BRA `(.L_x_9300) ;  /* 0xfffffffc00f08947 */ /* 0x002fea000383ffff */
[----:B------:R-:W-:Y:S05]  /*11c60*/  BRA `(.L_x_9412) ;  /* 0xffffffb800947947 */ /* 0x000fea000383ffff */
.L_x_9315:
[----:B--2---:R2:W3:Y:S02]  /*11c70*/  SYNCS.PHASECHK.TRANS64.TRYWAIT P0, [R3+URZ+0x22840], R2 ;  /* 0x02284002030075a7 */ /* 0x0044e4000800017f */
[----:B---3--:R-:W-:Y:S05]  /*11c80*/  @!P0 NANOSLEEP.SYNCS 0x989680 ;  /* 0x009896800000895d */ /* 0x008fea0003900000 */
[----:B------:R-:W3:Y:S02]  /*11c90*/  @!P0 SYNCS.PHASECHK.TRANS64 P0, [R3+URZ+0x22840], R2 ;  /* 0x02284002030085a7 */ /* 0x000ee4000800007f */
[----:B---3--:R-:W-:Y:S05]  /*11ca0*/  @!P0 BRA `(.L_x_9315) ;  /* 0xfffffffc00f08947 */ /* 0x008fea000383ffff */
[----:B------:R-:W-:Y:S05]  /*11cb0*/  BRA `(.L_x_9413) ;  /* 0xffffffc000b47947 */ /* 0x000fea000383ffff */
.L_x_9320:
[----:B0-----:R0:W1:Y:S02]  /*11cc0*/  SYNCS.PHASECHK.TRANS64.TRYWAIT P0, [R3+URZ+0x22860], R2 ;  /* 0x02286002030075a7 */ /* 0x001064000800017f */
[----:B-1----:R-:W-:Y:S05]  /*11cd0*/  @!P0 NANOSLEEP.SYNCS 0x989680 ;  /* 0x009896800000895d */ /* 0x002fea0003900000 */
[----:B------:R-:W1:Y:S02]  /*11ce0*/  @!P0 SYNCS.PHASECHK.TRANS64 P0, [R3+URZ+0x22860], R2 ;  /* 0x02286002030085a7 */ /* 0x000e64000800007f */
[----:B-1----:R-:W-:Y:S05]  /*11cf0*/  @!P0 BRA `(.L_x_9320) ;  /* 0xfffffffc00f08947 */ /* 0x002fea000383ffff */
[----:B------:R-:W-:Y:S05]  /*11d00*/  BRA `(.L_x_9414) ;  /* 0xffffffc400307947 */ /* 0x000fea000383ffff */
.L_x_9331:
[----:B-1----:R1:W2:Y:S02]  /*11d10*/  SYNCS.PHASECHK.TRANS64.TRYWAIT P0, [R4+URZ+0x22840], R2 ;  /* 0x02284002040075a7 */ /* 0x0022a4000800017f */
[----:B--2---:R-:W-:Y:S05]  /*11d20*/  @!P0 NANOSLEEP.SYNCS 0x989680 ;  /* 0x009896800000895d */ /* 0x004fea0003900000 */
[----:B------:R-:W2:Y:S02]  /*11d30*/  @!P0 SYNCS.PHASECHK.TRANS64 P0, [R4+URZ+0x22840], R2 ;  /* 0x02284002040085a7 */ /* 0x000ea4000800007f */
[----:B--2---:R-:W-:Y:S05]  /*11d40*/  @!P0 BRA `(.L_x_9331) ;  /* 0xfffffffc00f08947 */ /* 0x004fea000383ffff */
[----:B------:R-:W-:Y:S05]  /*11d50*/  BRA `(.L_x_9415) ;  /* 0xffffffcc001c7947 */ /* 0x000fea000383ffff */
.L_x_9336:
[----:B0-----:R0:W2:Y:S02]  /*11d60*/  SYNCS.PHASECHK.TRANS64.TRYWAIT P0, [R4+URZ+0x22860], R2 ;  /* 0x02286002040075a7 */ /* 0x0010a4000800017f */
[----:B--2---:R-:W-:Y:S05]  /*11d70*/  @!P0 NANOSLEEP.SYNCS 0x989680 ;  /* 0x009896800000895d */ /* 0x004fea0003900000 */
[----:B------:R-:W2:Y:S02]  /*11d80*/  @!P0 SYNCS.PHASECHK.TRANS64 P0, [R4+URZ+0x22860], R2 ;  /* 0x02286002040085a7 */ /* 0x000ea4000800007f */
[----:B--2---:R-:W-:Y:S05]  /*11d90*/  @!P0 BRA `(.L_x_9336) ;  /* 0xfffffffc00f08947 */ /* 0x004fea000383ffff */
[----:B------:R-:W-:Y:S05]  /*11da0*/  BRA `(.L_x_9416) ;  /* 0xffffffcc00987947 */ /* 0x000fea000383ffff */
.L_x_9347:
[----:B--2---:R2:W3:Y:S02]  /*11db0*/  SYNCS.PHASECHK.TRANS64.TRYWAIT P0, [R2+URZ+0x22840], R3 ;  /* 0x02284003020075a7 */ /* 0x0044e4000800017f */
[----:B---3--:R-:W-:Y:S05]  /*11dc0*/  @!P0 NANOSLEEP.SYNCS 0x989680 ;  /* 0x009896800000895d */ /* 0x008fea0003900000 */
[----:B------:R-:W3:Y:S02]  /*11dd0*/  @!P0 SYNCS.PHASECHK.TRANS64 P0, [R2+URZ+0x22840], R3 ;  /* 0x02284003020085a7 */ /* 0x000ee4000800007f */
[----:B---3--:R-:W-:Y:S05]  /*11de0*/  @!P0 BRA `(.L_x_9347) ;  /* 0xfffffffc00f08947 */ /* 0x008fea000383ffff */
[----:B------:R-:W-:Y:S05]  /*11df0*/  BRA `(.L_x_9417) ;  /* 0xffffffd400687947 */ /* 0x000fea000383ffff */
.L_x_9352:
[----:B---3--:R3:W4:Y:S02]  /*11e00*/  SYNCS.PHASECHK.TRANS64.TRYWAIT P0, [R2+URZ+0x22860], R3 ;  /* 0x02286003020075a7 */ /* 0x008724000800017f */
[----:B----4-:R-:W-:Y:S05]  /*11e10*/  @!P0 NANOSLEEP.SYNCS 0x989680 ;  /* 0x009896800000895d */ /* 0x010fea0003900000 */
[----:B------:R-:W4:Y:S02]  /*11e20*/  @!P0 SYNCS.PHASECHK.TRANS64 P0, [R2+URZ+0x22860], R3 ;  /* 0x02286003020085a7 */ /* 0x000f24000800007f */
[----:B----4-:R-:W-:Y:S05]  /*11e30*/  @!P0 BRA `(.L_x_9352) ;  /* 0xfffffffc00f08947 */ /* 0x010fea000383ffff */
[----:B------:R-:W-:Y:S05]  /*11e40*/  BRA `(.L_x_9418) ;  /* 0xffffffd400e47947 */ /* 0x000fea000383ffff */
.L_x_9364:
[----:B------:R-:W3:Y:S01]  /*11e50*/  LDL R3, [R1] ;  /* 0x0000000001037983 */ /* 0x000ee20000100800 */
[----:B------:R-:W-:Y:S01]  /*11e60*/  BSSY B0, `(.L_x_9419) ;  /* 0x0000008000007945 */ /* 0x000fe20003800000 */
[----:B------:R-:W-:Y:S02]  /*11e70*/  IMAD.MOV.U32 R12, RZ, RZ, RZ ;  /* 0x000000ffff0c7224 */ /* 0x000fe400078e00ff */
[----:B0-----:R-:W-:Y:S02]  /*11e80*/  IMAD.MOV.U32 R11, RZ, RZ, 0x1f ;  /* 0x0000001fff0b7424 */ /* 0x001fe400078e00ff */
[----:B------:R-:W-:Y:S02]  /*11e90*/  IMAD.MOV.U32 R15, RZ, RZ, -0x1 ;  /* 0xffffffffff0f7424 */ /* 0x000fe400078e00ff */
[----:B---3--:R-:W-:-:S07]  /*11ea0*/  IMAD.MOV.U32 R13, RZ, RZ, R3 ;  /* 0x000000ffff0d7224 */ /* 0x008fce00078e0003 */
[----:B-12---:R-:W-:Y:S05]  /*11eb0*/  WARPSYNC.COLLECTIVE R15, `(.L_x_9420) ;  /* 0x000000000f087348 */ /* 0x006fea0003c00000 */
[----:B------:R0:W3:Y:S02]  /*11ec0*/  SHFL.IDX P6, R14, R13, R12, R11 ;  /* 0x0000000c0d0e7389 */ /* 0x0000e400000c000b */
[----:B0123--:R-:W-:Y:S01]  /*11ed0*/  ENDCOLLECTIVE ;  /* 0x000000000000791b */ /* 0x00ffe20003800000 */
.L_x_9420:
[----:B------:R-:W-:Y:S05]  /*11ee0*/  BSYNC B0 ;  /* 0x0000000000007941 */ /* 0x000fea0003800000 */
.L_x_9419:
        /* <DEDUP_REMOVED lines=9> */
.L_x_9421:
        /* <DEDUP_REMOVED lines=25> */
.L_x_9422:
[----:B------:R-:W-:Y:S01]  /*12110*/  IMAD.MOV.U32 R12, RZ, RZ, 0x2 ;  /* 0x00000002ff0c7424 */ /* 0x000fe200078e00ff */
[----:B------:R-:W-:-:S05]  /*12120*/  SEL R3, R14, RZ, P1 ;  /* 0x000000ff0e037207 */ /* 0x000fca0000800000 */
[----:B------:R-:W-:-:S04]  /*12130*/  IMAD.IADD R2, R2, 0x1, R3 ;  /* 0x0000000102027824 */ /* 0x000fc800078e0203 */
[----:B------:R-:W-:-:S07]  /*12140*/  IMAD.MOV.U32 R13, RZ, RZ, R2 ;  /* 0x000000ffff0d7224 */ /* 0x000fce00078e0002 */
[----:B------:R-:W-:Y:S05]  /*12150*/  WARPSYNC.COLLECTIVE R15, `(.L_x_9423) ;  /* 0x000000000f087348 */ /* 0x000fea0003c00000 */
[----:B------:R0:W1:Y:S02]  /*12160*/  SHFL.UP P6, R14, R13, R12, R11 ;  /* 0x0400000c0d0e7389 */ /* 0x00006400000c000b */
[----:B01----:R-:W-:Y:S01]  /*12170*/  ENDCOLLECTIVE ;  /* 0x000000000000791b */ /* 0x003fe20003800000 */
.L_x_9423:
[----:B------:R-:W-:Y:S01]  /*12180*/  IMAD.MOV.U32 R12, RZ, RZ, 0x4 ;  /* 0x00000004ff0c7424 */ /* 0x000fe200078e00ff */
[----:B------:R-:W-:-:S05]  /*12190*/  SEL R3, R14, RZ, P2 ;  /* 0x000000ff0e037207 */ /* 0x000fca0001000000 */
[----:B------:R-:W-:-:S04]  /*121a0*/  IMAD.IADD R2, R2, 0x1, R3 ;  /* 0x0000000102027824 */ /* 0x000fc800078e0203 */
[----:B------:R-:W-:-:S07]  /*121b0*/  IMAD.MOV.U32 R13, RZ, RZ, R2 ;  /* 0x000000ffff0d7224 */ /* 0x000fce00078e0002 */
[----:B------:R-:W-:Y:S05]  /*121c0*/  WARPSYNC.COLLECTIVE R15, `(.L_x_9424) ;  /* 0x000000000f087348 */ /* 0x000fea0003c00000 */
[----:B------:R0:W1:Y:S02]  /*121d0*/  SHFL.UP P6, R14, R13, R12, R11 ;  /* 0x0400000c0d0e7389 */ /* 0x00006400000c000b */
[----:B01----:R-:W-:Y:S01]  /*121e0*/  ENDCOLLECTIVE ;  /* 0x000000000000791b */ /* 0x003fe20003800000 */
.L_x_9424:
[----:B------:R-:W-:Y:S01]  /*121f0*/  IMAD.MOV.U32 R12, RZ, RZ, 0x8 ;  /* 0x00000008ff0c7424 */ /* 0x000fe200078e00ff */
[----:B------:R-:W-:-:S05]  /*12200*/  SEL R3, R14, RZ, P3 ;  /* 0x000000ff0e037207 */ /* 0x000fca0001800000 */
[----:B------:R-:W-:-:S04]  /*12210*/  IMAD.IADD R2, R2, 0x1, R3 ;  /* 0x0000000102027824 */ /* 0x000fc800078e0203 */
[----:B------:R-:W-:-:S07]  /*12220*/  IMAD.MOV.U32 R13, RZ, RZ, R2 ;  /* 0x000000ffff0d7224 */ /* 0x000fce00078e0002 */
[----:B------:R-:W-:Y:S05]  /*12230*/  WARPSYNC.COLLECTIVE R15, `(.L_x_9425) ;  /* 0x000000000f087348 */ /* 0x000fea0003c00000 */
[----:B------:R0:W1:Y:S02]  /*12240*/  SHFL.UP P6, R14, R13, R12, R11 ;  /* 0x0400000c0d0e7389 */ /* 0x00006400000c000b */
[----:B01----:R-:W-:Y:S01]  /*12250*/  ENDCOLLECTIVE ;  /* 0x000000000000791b */ /* 0x003fe20003800000 */
.L_x_9425:
[----:B------:R-:W-:Y:S01]  /*12260*/  IMAD.MOV.U32 R12, RZ, RZ, 0x10 ;  /* 0x00000010ff0c7424 */ /* 0x000fe200078e00ff */
[----:B------:R-:W-:-:S05]  /*12270*/  SEL R3, R14, RZ, P4 ;  /* 0x000000ff0e037207 */ /* 0x000fca0002000000 */
[----:B------:R-:W-:-:S04]  /*12280*/  IMAD.IADD R2, R2, 0x1, R3 ;  /* 0x0000000102027824 */ /* 0x000fc800078e0203 */
[----:B------:R-:W-:-:S07]  /*12290*/  IMAD.MOV.U32 R13, RZ, RZ, R2 ;  /* 0x000000ffff0d7224 */ /* 0x000fce00078e0002 */
[----:B------:R-:W-:Y:S05]  /*122a0*/  WARPSYNC.COLLECTIVE R15, `(.L_x_9426) ;  /* 0x000000000f087348 */ /* 0x000fea0003c00000 */
[----:B------:R0:W1:Y:S02]  /*122b0*/  SHFL.UP P6, R14, R13, R12, R11 ;  /* 0x0400000c0d0e7389 */ /* 0x00006400000c000b */
[----:B01----:R-:W-:Y:S01]  /*122c0*/  ENDCOLLECTIVE ;  /* 0x000000000000791b */ /* 0x003fe20003800000 */
.L_x_9426:
        /* <DEDUP_REMOVED lines=8> */
.L_x_9427:
[----:B------:R-:W-:Y:S05]  /*12350*/  BRA `(.L_x_9428) ;  /* 0xffffffdc00447947 */ /* 0x000fea000383ffff */
.L_x_9367:
        /* <DEDUP_REMOVED lines=8> */
.L_x_9430:
[----:B------:R-:W-:Y:S05]  /*123e0*/  BSYNC B0 ;  /* 0x0000000000007941 */ /* 0x000fea0003800000 */
.L_x_9429:
        /* <DEDUP_REMOVED lines=9> */
.L_x_9431:
[----:B------:R-:W-:Y:S01]  /*12480*/  IMAD.MOV.U32 R12, RZ, RZ, 0x4 ;  /* 0x00000004ff0c7424 */ /* 0x000fe200078e00ff */
[----:B------:R-:W-:-:S05]  /*12490*/  SEL R3, R14, RZ, P2 ;  /* 0x000000ff0e037207 */ /* 0x000fca0001000000 */
[----:B------:R-:W-:-:S04]  /*124a0*/  IMAD.IADD R2, R2, 0x1, R3 ;  /* 0x0000000102027824 */ /* 0x000fc800078e0203 */
[----:B------:R-:W-:-:S07]  /*124b0*/  IMAD.MOV.U32 R13, RZ, RZ, R2 ;  /* 0x000000ffff0d7224 */ /* 0x000fce00078e0002 */
[----:B------:R-:W-:Y:S05]  /*124c0*/  WARPSYNC.COLLECTIVE R15, `(.L_x_9432) ;  /* 0x000000000f087348 */ /* 0x000fea0003c00000 */
[----:B------:R0:W1:Y:S02]  /*124d0*/  SHFL.UP P6, R14, R13, R12, R11 ;  /* 0x0400000c0d0e7389 */ /* 0x00006400000c000b */
[----:B01----:R-:W-:Y:S01]  /*124e0*/  ENDCOLLECTIVE ;  /* 0x000000000000791b */ /* 0x003fe20003800000 */
.L_x_9432:
[----:B------:R-:W-:Y:S01]  /*124f0*/  IMAD.MOV.U32 R12, RZ, RZ, 0x8 ;  /* 0x00000008ff0c7424 */ /* 0x000fe200078e00ff */
[----:B------:R-:W-:-:S05]  /*12500*/  SEL R3, R14, RZ, P3 ;  /* 0x000000ff0e037207 */ /* 0x000fca0001800000 */
[----:B------:R-:W-:-:S04]  /*12510*/  IMAD.IADD R2, R2, 0x1, R3 ;  /* 0x0000000102027824 */ /* 0x000fc800078e0203 */
[----:B------:R-:W-:-:S07]  /*12520*/  IMAD.MOV.U32 R13, RZ, RZ, R2 ;  /* 0x000000ffff0d7224 */ /* 0x000fce00078e0002 */
[----:B------:R-:W-:Y:S05]  /*12530*/  WARPSYNC.COLLECTIVE R15, `(.L_x_9433) ;  /* 0x000000000f087348 */ /* 0x000fea0003c00000 */
[----:B------:R0:W1:Y:S02]  /*12540*/  SHFL.UP P6, R14, R13, R12, R11 ;  /* 0x0400000c0d0e7389 */ /* 0x00006400000c000b */
[----:B01----:R-:W-:Y:S01]  /*12550*/  ENDCOLLECTIVE ;  /* 0x000000000000791b */ /* 0x003fe20003800000 */
.L_x_9433:
[----:B------:R-:W-:Y:S01]  /*12560*/  IMAD.MOV.U32 R12, RZ, RZ, 0x10 ;  /* 0x00000010ff0c7424 */ /* 0x000fe200078e00ff */
[----:B------:R-:W-:-:S05]  /*12570*/  SEL R3, R14, RZ, P4 ;  /* 0x000000ff0e037207 */ /* 0x000fca0002000000 */
[----:B------:R-:W-:-:S04]  /*12580*/  IMAD.IADD R2, R2, 0x1, R3 ;  /* 0x0000000102027824 */ /* 0x000fc800078e0203 */
[----:B------:R-:W-:-:S07]  /*12590*/  IMAD.MOV.U32 R13, RZ, RZ, R2 ;  /* 0x000000ffff0d7224 */ /* 0x000fce00078e0002 */
[----:B------:R-:W-:Y:S05]  /*125a0*/  WARPSYNC.COLLECTIVE R15, `(.L_x_9434) ;  /* 0x000000000f087348 */ /* 0x000fea0003c00000 */
[----:B------:R0:W1:Y:S02]  /*125b0*/  SHFL.UP P6, R14, R13, R12, R11 ;  /* 0x0400000c0d0e7389 */ /* 0x00006400000c000b */
[----:B01----:R-:W-:Y:S01]  /*125c0*/  ENDCOLLECTIVE ;  /* 0x000000000000791b */ /* 0x003fe20003800000 */
.L_x_9434:
        /* <DEDUP_REMOVED lines=8> */
.L_x_9435:
[----:B------:R-:W-:Y:S05]  /*12650*/  BRA `(.L_x_9436) ;  /* 0xffffffdc00307947 */ /* 0x000fea000383ffff */
.L_x_9369:
[----:B------:R-:W-:Y:S01]  /*12660*/  BSSY B0, `(.L_x_9437) ;  /* 0x0000006000007945 */ /* 0x000fe20003800000 */
[----:B------:R-:W-:Y:S01]  /*12670*/  PLOP3.LUT P6, PT, P6, PT, PT, 0x8, 0x0 ;  /* 0x000000000000781c */ /* 0x000fe200037ce170 */
[----:B------:R-:W-:-:S12]  /*12680*/  IMAD.MOV.U32 R15, RZ, RZ, -0x1 ;  /* 0xffffffffff0f7424 */ /* 0x000fd800078e00ff */
[----:B0-----:R-:W-:Y:S05]  /*12690*/  WARPSYNC.COLLECTIVE R15, `(.L_x_9438) ;  /* 0x000000000f087348 */ /* 0x001fea0003c00000 */
[----:B------:R-:W-:Y:S01]  /*126a0*/  VOTE.ANY R14, PT, P6 ;  /* 0x00000000000e7806 */ /* 0x000fe200030e0100 */
[----:B0-----:R-:W-:Y:S06]  /*126b0*/  ENDCOLLECTIVE ;  /* 0x000000000000791b */ /* 0x001fec0003800000 */
.L_x_9438:
[----:B------:R-:W-:Y:S05]  /*126c0*/  BSYNC B0 ;  /* 0x0000000000007941 */ /* 0x000fea0003800000 */
.L_x_9437:
        /* <DEDUP_REMOVED lines=9> */
.L_x_9439:
[----:B------:R-:W-:Y:S02]  /*12760*/  IMAD.MOV.U32 R13, RZ, RZ, R7 ;  /* 0x000000ffff0d7224 */ /* 0x000fe400078e0007 */
[----:B------:R-:W-:-:S07]  /*12770*/  IMAD.MOV.U32 R5, RZ, RZ, R14 ;  /* 0x000000ffff057224 */ /* 0x000fce00078e000e */
[----:B------:R-:W-:Y:S05]  /*12780*/  WARPSYNC.COLLECTIVE R15, `(.L_x_9440) ;  /* 0x000000000f087348 */ /* 0x000fea0003c00000 */
[----:B------:R0:W1:Y:S02]  /*12790*/  SHFL.IDX P6, R14, R13, R12, R11 ;  /* 0x0000000c0d0e7389 */ /* 0x00006400000c000b */
[----:B01----:R-:W-:Y:S01]  /*127a0*/  ENDCOLLECTIVE ;  /* 0x000000000000791b */ /* 0x003fe20003800000 */
.L_x_9440:
[----:B------:R-:W-:Y:S01]  /*127b0*/  IMAD.MOV.U32 R7, RZ, RZ, R14 ;  /* 0x000000ffff077224 */ /* 0x000fe200078e000e */
[----:B------:R-:W-:Y:S06]  /*127c0*/  BRA `(.L_x_9441) ;  /* 0xffffffdc00107947 */ /* 0x000fec000383ffff */
.L_x_9371:
[----:B------:R-:W-:Y:S01]  /*127d0*/  BSSY B0, `(.L_x_9442) ;  /* 0x0000007000007945 */ /* 0x000fe20003800000 */
[----:B------:R-:W-:Y:S02]  /*127e0*/  IMAD.MOV.U32 R13, RZ, RZ, R2 ;  /* 0x000000ffff0d7224 */ /* 0x000fe400078e0002 */
[----:B------:R-:W-:Y:S02]  /*127f0*/  IMAD.MOV.U32 R11, RZ, RZ, 0x1f ;  /* 0x0000001fff0b7424 */ /* 0x000fe400078e00ff */
[----:B------:R-:W-:-:S07]  /*12800*/  IMAD.MOV.U32 R15, RZ, RZ, -0x1 ;  /* 0xffffffffff0f7424 */ /* 0x000fce00078e00ff */
[----:B0123--:R-:W-:Y:S05]  /*12810*/  WARPSYNC.COLLECTIVE R15, `(.L_x_9443) ;  /* 0x000000000f087348 */ /* 0x00ffea0003c00000 */
[----:B------:R4:W0:Y:S02]  /*12820*/  SHFL.IDX P6, R14, R13, R12, R11 ;  /* 0x0000000c0d0e7389 */ /* 0x00082400000c000b */
[----:B01234-:R-:W-:Y:S01]  /*12830*/  ENDCOLLECTIVE ;  /* 0x000000000000791b */ /* 0x01ffe20003800000 */
.L_x_9443:
[----:B------:R-:W-:Y:S05]  /*12840*/  BSYNC B0 ;  /* 0x0000000000007941 */ /* 0x000fea0003800000 */
.L_x_9442:
[----:B------:R-:W-:Y:S01]  /*12850*/  IMAD.MOV.U32 R6, RZ, RZ, R14 ;  /* 0x000000ffff067224 */ /* 0x000fe200078e000e */
[----:B------:R-:W-:Y:S06]  /*12860*/  BRA `(.L_x_9370) ;  /* 0xffffffdc00007947 */ /* 0x000fec000383ffff */
.L_x_9375:
[----:B0-----:R0:W1:Y:S02]  /*12870*/  SYNCS.PHASECHK.TRANS64.TRYWAIT P0, [R0+URZ+0x22820], R3 ;  /* 0x02282003000075a7 */ /* 0x001064000800017f */
[----:B-1----:R-:W-:Y:S05]  /*12880*/  @!P0 NANOSLEEP.SYNCS 0x989680 ;  /* 0x009896800000895d */ /* 0x002fea0003900000 */
[----:B------:R-:W1:Y:S02]  /*12890*/  @!P0 SYNCS.PHASECHK.TRANS64 P0, [R0+URZ+0x22820], R3 ;  /* 0x02282003000085a7 */ /* 0x000e64000800007f */
[----:B-1----:R-:W-:Y:S05]  /*128a0*/  @!P0 BRA `(.L_x_9375) ;  /* 0xfffffffc00f08947 */ /* 0x002fea000383ffff */
[----:B------:R-:W-:Y:S05]  /*128b0*/  BRA `(.L_x_9444) ;  /* 0xffffffe000947947 */ /* 0x000fea000383ffff */
.L_x_9376:
        /* <DEDUP_REMOVED lines=11> */
.L_x_9446:
[----:B------:R-:W-:Y:S05]  /*12970*/  BSYNC B0 ;  /* 0x0000000000007941 */ /* 0x000fea0003800000 */
.L_x_9445:
[----:B------:R-:W-:Y:S05]  /*12980*/  BRA `(.L_x_9447) ;  /* 0xffffffe0007c7947 */ /* 0x000fea000383ffff */
.L_x_9379:
[----:B------:R-:W-:Y:S01]  /*12990*/  BSSY B1, `(.L_x_9448) ;  /* 0x0000006000017945 */ /* 0x000fe20003800000 */
[----:B------:R-:W-:-:S07]  /*129a0*/  IMAD.MOV.U32 R15, RZ, RZ, -0x1 ;  /* 0xffffffffff0f7424 */ /* 0x000fce00078e00ff */
[----:B01----:R-:W-:Y:S05]  /*129b0*/  WARPSYNC.COLLECTIVE R15, `(.L_x_9449) ;  /* 0x000000000f0c7348 */ /* 0x003fea0003c00000 */
[----:B------:R-:W-:Y:S02]  /*129c0*/  ELECT P6, UR62, PT ;  /* 0x00000000003e782f */ /* 0x000fe400038c0000 */
[----:B------:R-:W-:Y:S01]  /*129d0*/  MOV R14, UR62 ;  /* 0x0000003e000e7c02 */ /* 0x000fe20008000f00 */
[----:B01----:R-:W-:Y:S10]  /*129e0*/  ENDCOLLECTIVE ;  /* 0x000000000000791b */ /* 0x003ff40003800000 */
.L_x_9449:
[----:B------:R-:W-:Y:S05]  /*129f0*/  BSYNC B1 ;  /* 0x0000000000017941 */ /* 0x000fea0003800000 */
.L_x_9448:
[----:B------:R-:W-:Y:S05]  /*12a00*/  BRA `(.L_x_9450) ;  /* 0xffffffe000747947 */ /* 0x000fea000383ffff */
.L_x_9381:
[----:B0-----:R0:W1:Y:S02]  /*12a10*/  SYNCS.PHASECHK.TRANS64.TRYWAIT P0, [R6+URZ], R5 ;  /* 0x00000005060075a7 */ /* 0x001064000800017f */
[----:B-1----:R-:W-:Y:S05]  /*12a20*/  @!P0 NANOSLEEP.SYNCS 0x989680 ;  /* 0x009896800000895d */ /* 0x002fea0003900000 */
[----:B------:R-:W1:Y:S02]  /*12a30*/  @!P0 SYNCS.PHASECHK.TRANS64 P0, [R6+URZ], R5 ;  /* 0x00000005060085a7 */ /* 0x000e64000800007f */
[----:B-1----:R-:W-:Y:S05]  /*12a40*/  @!P0 BRA `(.L_x_9381) ;  /* 0xfffffffc00f08947 */ /* 0x002fea000383ffff */
[----:B------:R-:W-:Y:S05]  /*12a50*/  BRA `(.L_x_9451) ;  /* 0xffffffe000ac7947 */ /* 0x000fea000383ffff */
.L_x_9382:
[----:B-1----:R1:W2:Y:S02]  /*12a60*/  SYNCS.PHASECHK.TRANS64.TRYWAIT P0, [R7+URZ], R2 ;  /* 0x00000002070075a7 */ /* 0x0022a4000800017f */
[----:B--2---:R-:W-:Y:S05]  /*12a70*/  @!P0 NANOSLEEP.SYNCS 0x989680 ;  /* 0x009896800000895d */ /* 0x004fea0003900000 */
[----:B------:R-:W2:Y:S02]  /*12a80*/  @!P0 SYNCS.PHASECHK.TRANS64 P0, [R7+URZ], R2 ;  /* 0x00000002070085a7 */ /* 0x000ea4000800007f */
[----:B--2---:R-:W-:Y:S05]  /*12a90*/  @!P0 BRA `(.L_x_9382) ;  /* 0xfffffffc00f08947 */ /* 0x004fea000383ffff */
[----:B------:R-:W-:Y:S05]  /*12aa0*/  BRA `(.L_x_9452) ;  /* 0xffffffe000a07947 */ /* 0x000fea000383ffff */
.L_x_9384:
[----:B--2---:R2:W3:Y:S02]  /*12ab0*/  SYNCS.PHASECHK.TRANS64.TRYWAIT P0, [R4+URZ], R5 ;  /* 0x00000005040075a7 */ /* 0x0044e4000800017f */
[----:B---3--:R-:W-:Y:S05]  /*12ac0*/  @!P0 NANOSLEEP.SYNCS 0x989680 ;  /* 0x009896800000895d */ /* 0x008fea0003900000 */
[----:B------:R-:W3:Y:S02]  /*12ad0*/  @!P0 SYNCS.PHASECHK.TRANS64 P0, [R4+URZ], R5 ;  /* 0x00000005040085a7 */ /* 0x000ee4000800007f */
[----:B---3--:R-:W-:Y:S05]  /*12ae0*/  @!P0 BRA `(.L_x_9384) ;  /* 0xfffffffc00f08947 */ /* 0x008fea000383ffff */
[----:B------:R-:W-:Y:S05]  /*12af0*/  BRA `(.L_x_9453) ;  /* 0xffffffe000a47947 */ /* 0x000fea000383ffff */
.L_x_9454:
        /* <DEDUP_REMOVED lines=16> */
.L_x_15016:


//--------------------- .text._ZN7cutlass13device_kernelIN5flash11enable_sm90INS1_16FlashAttnFwdSm90INS1_25CollectiveMainloopFwdSm90ILi2EN4cute5tupleIJNS5_1CILi1EEES8_S8_EEENS6_IJNS7_ILi128EEENS7_ILi96EEENS7_ILi64EEEEEELi256ENS_6half_tEfNS_4arch4Sm90ELb0ELb0ELb0ELb1ELb0ELb1ELb0ELb1ELb0ELb1ELb1ELb0EEENS1_21CollectiveEpilogueFwdINS6_IJSA_NS7_ILi256EEESB_EEES9_SE_SG_Li256ELb1ELb1ELb1ELb0EEENS1_36VarlenDynamicPersistentTileSchedulerILi128ELi96ELi256ELi128ELb1ELb1ELb1ELb0ELb1ELb1EEEEEEEEEvNT_6ParamsE --------------------------
	.section	.text._ZN7cutlass13device_kernelIN5flash11enable_sm90INS1_16FlashAttnFwdSm90INS1_25CollectiveMainloopFwdSm90ILi2EN4cute5tupleIJNS5_1CILi1EEES8_S8_EEENS6_IJNS7_ILi128EEENS7_ILi96EEENS7_ILi64EEEEEELi256ENS_6half_tEfNS_4arch4Sm90ELb0ELb0ELb0ELb1ELb0ELb1ELb0ELb1ELb0ELb1ELb1ELb0EEENS1_21CollectiveEpilogueFwdINS6_IJSA_NS7_ILi256EEESB_EEES9_SE_SG_Li256ELb1ELb1ELb1ELb0EEENS1_36VarlenDynamicPersistentTileSchedulerILi128ELi96ELi256ELi128ELb1ELb1ELb1ELb0ELb1ELb1EEEEEEEEEvNT_6ParamsE,"ax",@progbits
	.align	128
.text._ZN7cutlass13device_kernelIN5flash11enable_sm90INS1_16FlashAttnFwdSm90INS1_25CollectiveMainloopFwdSm90ILi2EN4cute5tupleIJNS5_1CILi1EEES8_S8_EEENS6_IJNS7_ILi128EEENS7_ILi96EEENS7_ILi64EEEEEELi256ENS_6half_tEfNS_4arch4Sm90ELb0ELb0ELb0ELb1ELb0ELb1ELb0ELb1ELb0ELb1ELb1ELb0EEENS1_21CollectiveEpilogueFwdINS6_IJSA_NS7_ILi256EEESB_EEES9_SE_SG_Li256ELb1ELb1ELb1ELb0EEENS1_36VarlenDynamicPersistentTileSchedulerILi128ELi96ELi256ELi128ELb1ELb1ELb1ELb0ELb1ELb1EEEEEEEEEvNT_6ParamsE:
        .type           _ZN7cutlass13device_kernelIN5flash11enable_sm90INS1_16FlashAttnFwdSm90INS1_25CollectiveMainloopFwdSm90ILi2EN4cute5tupleIJNS5_1CILi1EEES8_S8_EEENS6_IJNS7_ILi128EEENS7_ILi96EEENS7_ILi64EEEEEELi256ENS_6half_tEfNS_4arch4Sm90ELb0ELb0ELb0ELb1ELb0ELb1ELb0ELb1ELb0ELb1ELb1ELb0EEENS1_21CollectiveEpilogueFwdINS6_IJSA_NS7_ILi256EEESB_EEES9_SE_SG_Li256ELb1ELb1ELb1ELb0EEENS1_36VarlenDynamicPersistentTileSchedulerILi128ELi96ELi256ELi128ELb1ELb1ELb1ELb0ELb1ELb1EEEEEEEEEvNT_6ParamsE,@function
        .size           _ZN7cutlass13device_kernelIN5flash11enable_sm90INS1_16FlashAttnFwdSm90INS1_25CollectiveMainloopFwdSm90ILi2EN4cute5tupleIJNS5_1CILi1EEES8_S8_EEENS6_IJNS7_ILi128EEENS7_ILi96EEENS7_ILi64EEEEEELi256ENS_6half_tEfNS_4arch4Sm90ELb0ELb0ELb0ELb1ELb0ELb1ELb0ELb1ELb0ELb1ELb1ELb0EEENS1_21CollectiveEpilogueFwdINS6_IJSA_NS7_ILi256EEESB_EEES9_SE_SG_Li256ELb1ELb1ELb1ELb0EEENS1_36VarlenDynamicPersistentTileSchedulerILi128ELi96ELi256ELi128ELb1ELb1ELb1ELb0ELb1ELb1EEEEEEEEEvNT_6ParamsE,(.L_x_15017 - _ZN7cutlass13device_kernelIN5flash11enable_sm90INS1_16FlashAttnFwdSm90INS1_25CollectiveMainloopFwdSm90ILi2EN4cute5tupleIJNS5_1CILi1EEES8_S8_EEENS6_IJNS7_ILi128EEENS7_ILi96EEENS7_ILi64EEEEEELi256ENS_6half_tEfNS_4arch4Sm90ELb0ELb0ELb0ELb1ELb0ELb1ELb0ELb1ELb0ELb1ELb1ELb0EEENS1_21CollectiveEpilogueFwdINS6_IJSA_NS7_ILi256EEESB_EEES9_SE_SG_Li256ELb1ELb1ELb1ELb0EEENS1_36VarlenDynamicPersistentTileSchedulerILi128ELi96ELi256ELi128ELb1ELb1ELb1ELb0ELb1ELb1EEEEEEEEEvNT_6ParamsE)
        .other          _ZN7cutlass13device_kernelIN5flash11enable_sm90INS1_16FlashAttnFwdSm90INS1_25CollectiveMainloopFwdSm90ILi2EN4cute5tupleIJNS5_1CILi1EEES8_S8_EEENS6_IJNS7_ILi128EEENS7_ILi96EEENS7_ILi64EEEEEELi256ENS_6half_tEfNS_4arch4Sm90ELb0ELb0ELb0ELb1ELb0ELb1ELb0ELb1ELb0ELb1ELb1ELb0EEENS1_21CollectiveEpilogueFwdINS6_IJSA_NS7_ILi256EEESB_EEES9_SE_SG_Li256ELb1ELb1ELb1ELb0EEENS1_36VarlenDynamicPersistentTileSchedulerILi128ELi96ELi256ELi128ELb1ELb1ELb1ELb0ELb1ELb1EEEEEEEEEvNT_6ParamsE,@"STO_CUDA_ENTRY STV_DEFAULT"
_ZN7cutlass13device_kernelIN5flash11enable_sm90INS1_16FlashAttnFwdSm90INS1_25CollectiveMainloopFwdSm90ILi2EN4cute5tupleIJNS5_1CILi1EEES8_S8_EEENS6_IJNS7_ILi128EEENS7_ILi96EEENS7_ILi64EEEEEELi256ENS_6half_tEfNS_4arch4Sm90ELb0ELb0ELb0ELb1ELb0ELb1ELb0ELb1ELb0ELb1ELb1ELb0EEENS1_21CollectiveEpilogueFwdINS6_IJSA_NS7_ILi256EEESB_EEES9_SE_SG_Li256ELb1ELb1ELb1ELb0EEENS1_36VarlenDynamicPersistentTileSchedulerILi128ELi96ELi256ELi128ELb1ELb1ELb1ELb0ELb1ELb1EEEEEEEEEvNT_6ParamsE:
        /* <DEDUP_REMOVED lines=24> */
.L_x_9456:
[----:B------:R-:W-:Y:S05]  /*0180*/  BSYNC B0 ;  /* 0x0000000000007941 */ /* 0x000fea0003800000 */
.L_x_9455:
        /* <DEDUP_REMOVED lines=41> */
.L_x_9457:
        /* <DEDUP_REMOVED lines=22> */
.L_x_9458:
        /* <DEDUP_REMOVED lines=18> */
.L_x_9459:
        /* <DEDUP_REMOVED lines=22> */
.L_x_9460:
        /* <DEDUP_REMOVED lines=22> */
.L_x_9461:
        /* <DEDUP_REMOVED lines=8> */
.L_x_9464:
        /* <DEDUP_REMOVED lines=11> */
[----:B------:R-:W-:Y:S04]  /*0a90*/  BAR.SYNC.DEFER_BLOCKING 0x5, 0x180 ;  /* 0x0146000000007b1d */ /* 0x000fe80000010000 */
[----:B------:R-:W-:-:S02]  /*0aa0*/  IMAD.U32 R19, RZ, RZ, UR4 ;  /* 0x00000004ff137e24 */ /* 0x000fc4000f8e00ff */
[----:B------:R-:W-:-:S03]  /*0ab0*/  ULDC UR4, c[0x0][0xc3c] ;  /* 0x00030f0000047ab9 */ /* 0x000fc60000000800 */
[----:B------:R-:W0:Y:S01]  /*0ac0*/  LDS.128 R152, [R19+0x228d0] ;  /* 0x0228d00013987984 */ /* 0x000e220000000c00 */
[----:B------:R-:W-:Y:S06]  /*0ad0*/  BAR.ARV 0x4, 0x180 ;  /* 0x0106000000007b1d */ /* 0x000fec0000002000 */
[----:B0-----:R-:W-:-:S13]  /*0ae0*/  ISETP.GE.AND P0, PT, R155, UR4, PT ;  /* 0x000000049b007c0c */ /* 0x001fda000bf06270 */
[----:B------:R-:W-:Y:S05]  /*0af0*/  @P0 BRA `(.L_x_9465) ;  /* 0x0000018c00680947 */ /* 0x000fea0003800000 */
[----:B------:R-:W-:Y:S01]  /*0b00*/  VIADD R6, R6, 0xffffff80 ;  /* 0xffffff8006067836 */ /* 0x000fe20000000000 */
[----:B------:R-:W-:Y:S01]  /*0b10*/  CS2R R200, SRZ ;  /* 0x0000000000c87805 */ /* 0x000fe2000001ff00 */
[----:B------:R-:W-:Y:S01]  /*0b20*/  IMAD.MOV.U32 R221, RZ, RZ, RZ ;  /* 0x000000ffffdd7224 */ /* 0x000fe200078e00ff */
[----:B------:R-:W-:Y:S01]  /*0b30*/  ULOP3.LUT UR44, UR36, 0x1, URZ, 0xfc, !UPT ;  /* 0x00000001242c7892 */ /* 0x000fe2000f8efc3f */
[----:B------:R-:W-:Y:S01]  /*0b40*/  IMAD.MOV.U32 R208, RZ, RZ, RZ ;  /* 0x000000ffffd07224 */ /* 0x000fe200078e00ff */
[----:B------:R-:W-:-:S04]  /*0b50*/  SHF.R.S32.HI R3, RZ, 0x1f, R6 ;  /* 0x0000001fff037819 */ /* 0x000fc80000011406 */
[CC--:B------:R-:W-:Y:S02]  /*0b60*/  LEA.HI R0, R3.reuse, R6.reuse, RZ, 0x7 ;  /* 0x0000000603007211 */ /* 0x0c0fe400078f38ff */
[CC--:B------:R-:W-:Y:S02]  /*0b70*/  LEA.HI R2, R3.reuse, R6.reuse, RZ, 0x4 ;  /* 0x0000000603027211 */ /* 0x0c0fe400078f20ff */
[----:B------:R-:W-:Y:S02]  /*0b80*/  LOP3.LUT R5, R0, 0xffffff80, RZ, 0xc0, !PT ;  /* 0xffffff8000057812 */ /* 0x000fe400078ec0ff */
[----:B------:R-:W-:Y:S02]  /*0b90*/  SHF.R.S32.HI R7, RZ, 0x4, R2 ;  /* 0x00000004ff077819 */ /* 0x000fe40000011402 */
[----:B------:R-:W-:Y:S01]  /*0ba0*/  LEA.HI R210, R3, R6, RZ, 0x5 ;  /* 0x0000000603d27211 */ /* 0x000fe200078f28ff */
[----:B------:R-:W-:Y:S01]  /*0bb0*/  IMAD.IADD R13, R6, 0x1, -R5 ;  /* 0x00000001060d7824 */ /* 0x000fe200078e0a05 */
[----:B------:R-:W-:-:S02]  /*0bc0*/  SHF.R.S32.HI R5, RZ, 0x7, R0 ;  /* 0x00000007ff057819 */ /* 0x000fc40000011400 */
[----:B------:R-:W-:Y:S02]  /*0bd0*/  LEA.HI R4, R2, R7, RZ, 0x1 ;  /* 0x0000000702047211 */ /* 0x000fe400078f08ff */
[----:B------:R-:W-:Y:S01]  /*0be0*/  SHF.R.S32.HI R8, RZ, 0x1f, R13 ;  /* 0x0000001fff087819 */ /* 0x000fe2000001140d */
[----:B------:R-:W-:Y:S01]  /*0bf0*/  STL [R1+0x54], R13 ;  /* 0x0000540d01007387 */ /* 0x000fe20000100800 */
[----:B------:R-:W-:Y:S02]  /*0c00*/  LEA.HI R0, R0, R5, RZ, 0x1 ;  /* 0x0000000500007211 */ /* 0x000fe400078f08ff */
[----:B------:R-:W-:Y:S02]  /*0c10*/  LEA.HI R9, R8, R13, RZ, 0x2 ;  /* 0x0000000d08097211 */ /* 0x000fe400078f10ff */
[----:B------:R-:W-:Y:S02]  /*0c20*/  LOP3.LUT R0, R0, 0x3fffffe, RZ, 0xc0, !PT ;  /* 0x03fffffe00007812 */ /* 0x000fe400078ec0ff */
[----:B------:R-:W-:-:S02]  /*0c30*/  SHF.R.S32.HI R10, RZ, 0x2, R9 ;  /* 0x00000002ff0a7819 */ /* 0x000fc40000011409 */
[----:B------:R-:W-:Y:S01]  /*0c40*/  SHF.R.S32.HI R11, RZ, 0x1f, R9 ;  /* 0x0000001fff0b7819 */ /* 0x000fe20000011409 */
[----:B------:R-:W-:Y:S01]  /*0c50*/  IMAD.IADD R0, R5, 0x1, -R0 ;  /* 0x0000000105007824 */ /* 0x000fe200078e0a00 */
[----:B------:R-:W-:Y:S02]  /*0c60*/  LOP3.LUT R4, R4, 0x1ffffffe, RZ, 0xc0, !PT ;  /* 0x1ffffffe04047812 */ /* 0x000fe400078ec0ff */
[CC--:B------:R-:W-:Y:S02]  /*0c70*/  LEA.HI R18, R3.reuse, R6.reuse, RZ, 0x2 ;  /* 0x0000000603127211 */ /* 0x0c0fe400078f10ff */
[----:B------:R-:W-:Y:S01]  /*0c80*/  LEA.HI R3, R3, R6, RZ, 0x3 ;  /* 0x0000000603037211 */ /* 0x000fe200078f18ff */
[----:B------:R-:W-:Y:S01]  /*0c90*/  IMAD.IADD R4, R7, 0x1, -R4 ;  /* 0x0000000107047824 */ /* 0x000fe200078e0a04 */
[----:B------:R-:W-:Y:S02]  /*0ca0*/  LEA.HI R11, R11, R10, RZ, 0x3 ;  /* 0x0000000a0b0b7211 */ /* 0x000fe400078f18ff */
[----:B------:R-:W-:Y:S01]  /*0cb0*/  LOP3.LUT R5, R2, 0x3fffff0, RZ, 0xc0, !PT ;  /* 0x03fffff002057812 */ /* 0x000fe200078ec0ff */
[----:B------:R-:W-:Y:S01]  /*0cc0*/  IMAD.MOV.U32 R2, RZ, RZ, RZ ;  /* 0x000000ffff027224 */ /* 0x000fe200078e00ff */
[----:B------:R-:W-:-:S02]  /*0cd0*/  LOP3.LUT R7, R3, 0xfffffff8, RZ, 0xc0, !PT ;  /* 0xfffffff803077812 */ /* 0x000fc400078ec0ff */
[----:B------:R-:W-:Y:S01]  /*0ce0*/  LOP3.LUT R11, R11, 0xfffffff8, RZ, 0xc0, !PT ;  /* 0xfffffff80b0b7812 */ /* 0x000fe200078ec0ff */
[----:B------:R-:W-:Y:S01]  /*0cf0*/  IMAD.IADD R5, R6, 0x1, -R5 ;  /* 0x0000000106057824 */ /* 0x000fe200078e0a05 */
[----:B------:R-:W-:Y:S01]  /*0d00*/  LEA.HI R8, R8, R13, RZ, 0x5 ;  /* 0x0000000d08087211 */ /* 0x000fe200078f28ff */
[----:B------:R-:W-:Y:S01]  /*0d10*/  IMAD.IADD R7, R6, 0x1, -R7 ;  /* 0x0000000106077824 */ /* 0x000fe200078e0a07 */
[----:B------:R-:W-:Y:S01]  /*0d20*/  LOP3.LUT R3, R18, 0xfffffffc, RZ, 0xc0, !PT ;  /* 0xfffffffc12037812 */ /* 0x000fe200078ec0ff */
[----:B------:R-:W-:Y:S01]  /*0d30*/  IMAD.IADD R11, R10, 0x1, -R11 ;  /* 0x000000010a0b7824 */ /* 0x000fe200078e0a0b */
[----:B------:R-:W-:Y:S01]  /*0d40*/  SHF.R.S32.HI R210, RZ, 0x5, R210 ;  /* 0x00000005ffd27819 */ /* 0x000fe200000114d2 */
[----:B------:R-:W-:Y:S01]  /*0d50*/  IMAD.SHL.U32 R203, R7, 0x8, RZ ;  /* 0x0000000807cb7824 */ /* 0x000fe200078e00ff */
[----:B------:R-:W-:Y:S01]  /*0d60*/  SHF.R.S32.HI R18, RZ, 0x2, R18 ;  /* 0x00000002ff127819 */ /* 0x000fe20000011412 */
[----:B------:R-:W-:Y:S01]  /*0d70*/  IMAD.IADD R3, R6, 0x1, -R3 ;  /* 0x0000000106037824 */ /* 0x000fe200078e0a03 */
[----:B------:R-:W-:Y:S01]  /*0d80*/  SHF.R.S32.HI R8, RZ, 0x5, R8 ;  /* 0x00000005ff087819 */ /* 0x000fe20000011408 */
[----:B------:R-:W-:Y:S01]  /*0d90*/  IMAD R5, R210, 0x10, R5 ;  /* 0x00000010d2057824 */ /* 0x000fe200078e0205 */
[----:B------:R-:W-:Y:S01]  /*0da0*/  LOP3.LUT R9, R9, 0x7ffffffc, RZ, 0xc0, !PT ;  /* 0x7ffffffc09097812 */ /* 0x000fe200078ec0ff */
[----:B------:R-:W-:Y:S01]  /*0db0*/  VIADD R220, R18, 0x40 ;  /* 0x0000004012dc7836 */ /* 0x000fe20000000000 */
[----:B------:R-:W-:Y:S01]  /*0dc0*/  SHF.R.S32.HI R224, RZ, 0x1f, R18 ;  /* 0x0000001fffe07819 */ /* 0x000fe20000011412 */
[----:B------:R-:W-:-:S02]  /*0dd0*/  IMAD R11, R8, 0x10, R11 ;  /* 0x00000010080b7824 */ /* 0x000fc400078e020b */
[----:B------:R-:W-:Y:S01]  /*0de0*/  IMAD R6, R5, 0x8, R4 ;  /* 0x0000000805067824 */ /* 0x000fe200078e0204 */
[----:B------:R-:W-:Y:S01]  /*0df0*/  SHF.R.S32.HI R5, RZ, 0x1f, R220 ;  /* 0x0000001fff057819 */ /* 0x000fe200000114dc */
[----:B------:R-:W-:Y:S01]  /*0e00*/  IMAD R12, R0, 0x40, R11 ;  /* 0x00000040000c7824 */ /* 0x000fe200078e020b */
[----:B------:R-:W-:Y:S01]  /*0e10*/  LEA.HI R0, R3, R3, RZ, 0x1 ;  /* 0x0000000303007211 */ /* 0x000fe200078f08ff */
[----:B------:R-:W-:Y:S01]  /*0e20*/  IMAD.SHL.U32 R209, R220, 0x40, RZ ;  /* 0x00000040dcd17824 */ /* 0x000fe200078e00ff */
[----:B------:R-:W-:Y:S01]  /*0e30*/  LEA.HI R5, R5, R220, RZ, 0x3 ;  /* 0x000000dc05057211 */ /* 0x000fe200078f18ff */
[C---:B------:R-:W-:Y:S01]  /*0e40*/  IMAD.SHL.U32 R16, R3.reuse, 0x8, RZ ;  /* 0x0000000803107824 */ /* 0x040fe200078e00ff */
[----:B------:R-:W-:Y:S01]  /*0e50*/  LOP3.LUT R0, R0, 0x1ffffffe, RZ, 0xc0, !PT ;  /* 0x1ffffffe00007812 */ /* 0x000fe200078ec0ff */
[----:B------:R-:W-:Y:S01]  /*0e60*/  IMAD.SHL.U32 R22, R3, 0x4, RZ ;  /* 0x0000000403167824 */ /* 0x000fe200078e00ff */
[----:B------:R-:W-:Y:S01]  /*0e70*/  LOP3.LUT R209, R209, 0x1c0, RZ, 0xc0, !PT ;  /* 0x000001c0d1d17812 */ /* 0x000fe200078ec0ff */
[----:B------:R-:W-:Y:S01]  /*0e80*/  IMAD.SHL.U32 R5, R5, 0x40, RZ ;  /* 0x0000004005057824 */ /* 0x000fe200078e00ff */
[----:B------:R-:W-:Y:S01]  /*0e90*/  STL [R1+0x68], R12 ;  /* 0x0000680c01007387 */ /* 0x000fe20000100800 */
[----:B------:R-:W-:Y:S01]  /*0ea0*/  IMAD.IADD R0, R3, 0x1, -R0 ;  /* 0x0000000103007824 */ /* 0x000fe200078e0a00 */
[----:B------:R-:W-:Y:S01]  /*0eb0*/  SHF.R.S32.HI R3, RZ, 0x1f, R203 ;  /* 0x0000001fff037819 */ /* 0x000fe200000114cb */
[----:B------:R-:W-:Y:S01]  /*0ec0*/  VIADD R214, R203, 0x40 ;  /* 0x00000040cbd67836 */ /* 0x000fe20000000000 */
[----:B------:R-:W-:Y:S01]  /*0ed0*/  SHF.R.U32.HI R4, RZ, 0x3, R209 ;  /* 0x00000003ff047819 */ /* 0x000fe200000116d1 */
[----:B------:R-:W-:Y:S01]  /*0ee0*/  IMAD R0, R0, 0x8, R12 ;  /* 0x0000000800007824 */ /* 0x000fe200078e020c */
[----:B------:R-:W-:Y:S01]  /*0ef0*/  LOP3.LUT R3, R209, 0x38, R16, 0xf8, !PT ;  /* 0x00000038d1037812 */ /* 0x000fe200078ef810 */
[----:B------:R-:W-:Y:S01]  /*0f00*/  IMAD.IADD R9, R13, 0x1, -R9 ;  /* 0x000000010d097824 */ /* 0x000fe200078e0a09 */
[----:B------:R-:W-:Y:S01]  /*0f10*/  LOP3.LUT R212, R5, 0xfffffe00, RZ, 0xc0, !PT ;  /* 0xfffffe0005d47812 */ /* 0x000fe200078ec0ff */
[----:B------:R-:W-:Y:S01]  /*0f20*/  VIADD R213, R203, 0x80 ;  /* 0x00000080cbd57836 */ /* 0x000fe20000000000 */
[----:B------:R-:W-:Y:S01]  /*0f30*/  SHF.R.S32.HI R5, RZ, 0x1f, R214 ;  /* 0x0000001fff057819 */ /* 0x000fe200000114d6 */
[----:B------:R-:W-:Y:S01]  /*0f40*/  IMAD.SHL.U32 R5, R6, 0x8, RZ ;  /* 0x0000000806057824 */ /* 0x000fe200078e00ff */
[----:B------:R-:W-:Y:S01]  /*0f50*/  LOP3.LUT R4, R212, R3, R4, 0xf6, !PT ;  /* 0x00000003d4047212 */ /* 0x000fe200078ef604 */
[----:B------:R-:W-:Y:S01]  /*0f60*/  IMAD.SHL.U32 R225, R9, 0x2, RZ ;  /* 0x0000000209e17824 */ /* 0x000fe200078e00ff */
[----:B------:R-:W-:Y:S01]  /*0f70*/  SHF.R.S32.HI R7, RZ, 0x1f, R213 ;  /* 0x0000001fff077819 */ /* 0x000fe200000114d5 */
[----:B------:R-:W-:Y:S01]  /*0f80*/  VIADD R202, R22, 0x10 ;  /* 0x0000001016ca7836 */ /* 0x000fe20000000000 */
[----:B------:R0:W-:Y:S01]  /*0f90*/  STL [R1+0x70], R5 ;  /* 0x0000700501007387 */ /* 0x0001e20000100800 */
[----:B------:R-:W-:-:S02]  /*0fa0*/  IMAD R3, R4, 0x2, R19 ;  /* 0x0000000204037824 */ /* 0x000fc400078e0213 */
[C---:B------:R-:W-:Y:S02]  /*0fb0*/  VIADD R27, R225.reuse, 0x18 ;  /* 0x00000018e11b7836 */ /* 0x040fe40000000000 */
[C---:B------:R-:W-:Y:S01]  /*0fc0*/  VIADD R24, R225.reuse, 0x30 ;  /* 0x00000030e1187836 */ /* 0x040fe20000000000 */
[----:B------:R1:W-:Y:S01]  /*0fd0*/  STL [R1+0x64], R3 ;  /* 0x0000640301007387 */ /* 0x0003e20000100800 */
[C---:B------:R-:W-:Y:S01]  /*0fe0*/  VIADD R15, R225.reuse, 0x48 ;  /* 0x00000048e10f7836 */ /* 0x040fe20000000000 */
[----:B------:R-:W-:Y:S01]  /*0ff0*/  SHF.R.S32.HI R4, RZ, 0x1f, R27 ;  /* 0x0000001fff047819 */ /* 0x000fe2000001141b */
[C---:B------:R-:W-:Y:S01]  /*1000*/  VIADD R11, R225.reuse, 0x60 ;  /* 0x00000060e10b7836 */ /* 0x040fe20000000000 */
[----:B------:R2:W-:Y:S01]  /*1010*/  STL [R1+0x6c], R0 ;  /* 0x00006c0001007387 */ /* 0x0005e20000100800 */
[C---:B------:R-:W-:Y:S01]  /*1020*/  VIADD R8, R225.reuse, 0x78 ;  /* 0x00000078e1087836 */ /* 0x040fe20000000000 */
[----:B------:R-:W-:Y:S01]  /*1030*/  SHF.R.S32.HI R4, RZ, 0x1f, R24 ;  /* 0x0000001fff047819 */ /* 0x000fe20000011418 */
[C---:B0-----:R-:W-:Y:S01]  /*1040*/  VIADD R5, R225.reuse, 0x90 ;  /* 0x00000090e1057836 */ /* 0x041fe20000000000 */
[----:B------:R-:W-:Y:S01]  /*1050*/  SHF.R.S32.HI R4, RZ, 0x1f, R15 ;  /* 0x0000001fff047819 */ /* 0x000fe2000001140f */
[C---:B------:R-:W-:Y:S01]  /*1060*/  VIADD R237, R225.reuse, 0xa0 ;  /* 0x000000a0e1ed7836 */ /* 0x040fe20000000000 */
        /* <DEDUP_REMOVED lines=51> */
[----:B--2---:R-:W-:-:S07]  /*13a0*/  SHF.R.S32.HI R3, RZ, 0x1f, R226 ;  /* 0x0000001fff037819 */ /* 0x004fce00000114e2 */
.L_x_9611:
[----:B0-23--:R-:W0:Y:S02]  /*13b0*/  LDC.64 R4, c[0x0][0xc88] ;  /* 0x00032200ff047b82 */ /* 0x00de240000000a00 */
[----:B0-----:R-:W-:-:S05]  /*13c0*/  IMAD.WIDE R4, R155, 0x4, R4 ;  /* 0x000000049b047825 */ /* 0x001fca00078e0204 */
[----:B------:R-:W2:Y:S01]  /*13d0*/  LDG.E R217, desc[UR40][R4.64] ;  /* 0x0000002804d97981 */ /* 0x000ea2000c1e1900 */
[----:B------:R-:W-:Y:S05]  /*13e0*/  YIELD ;  /* 0x0000000000007946 */ /* 0x000fea0003800000 */
[----:B------:R-:W-:Y:S01]  /*13f0*/  ULDC.64 UR4, c[0x0][0xa28] ;  /* 0x00028a0000047ab9 */ /* 0x000fe20000000a00 */
[----:B------:R-:W-:Y:S01]  /*1400*/  ULDC.64 UR8, c[0x0][0xa18] ;  /* 0x0002860000087ab9 */ /* 0x000fe20000000a00 */
[----:B------:R-:W-:Y:S01]  /*1410*/  ISETP.NE.U32.AND P1, PT, RZ, UR4, PT ;  /* 0x00000004ff007c0c */ /* 0x000fe2000bf25070 */
[----:B------:R-:W-:Y:S01]  /*1420*/  ULDC.64 UR6, c[0x0][0xa08] ;  /* 0x0002820000067ab9 */ /* 0x000fe20000000a00 */
[----:B----4-:R-:W-:Y:S01]  /*1430*/  IMAD.MOV.U32 R11, RZ, RZ, RZ ;  /* 0x000000ffff0b7224 */ /* 0x010fe200078e00ff */
[----:B------:R-:W-:Y:S01]  /*1440*/  ISETP.NE.U32.AND P0, PT, RZ, UR6, PT ;  /* 0x00000006ff007c0c */ /* 0x000fe2000bf05070 */
[----:B------:R-:W-:Y:S01]  /*1450*/  IMAD.MOV.U32 R31, RZ, RZ, RZ ;  /* 0x000000ffff1f7224 */ /* 0x000fe200078e00ff */
[----:B------:R-:W-:-:S02]  /*1460*/  ISETP.NE.AND.EX P1, PT, RZ, UR5, PT, P1 ;  /* 0x00000005ff007c0c */ /* 0x000fc4000bf25310 */
[----:B------:R-:W-:Y:S02]  /*1470*/  ISETP.NE.AND.EX P0, PT, RZ, UR7, PT, P0 ;  /* 0x00000007ff007c0c */ /* 0x000fe4000bf05300 */
[----:B--2---:R-:W-:Y:S01]  /*1480*/  SHF.R.S32.HI R0, RZ, 0x1f, R217 ;  /* 0x0000001fff007819 */ /* 0x004fe200000114d9 */
[----:B------:R-:W-:-:S08]  /*1490*/  IMAD.SHL.U32 R218, R217, 0x4, RZ ;  /* 0x00000004d9da7824 */ /* 0x000fd000078e00ff */
[C---:B------:R-:W-:Y:S02]  /*14a0*/  @P1 LEA R6, P2, R217.reuse, UR4, 0x2 ;  /* 0x00000004d9061c11 */ /* 0x040fe4000f8410ff */
[C-C-:B------:R-:W-:Y:S01]  /*14b0*/  SHF.L.U64.HI R219, R217.reuse, 0x2, R0.reuse ;  /* 0x00000002d9db7819 */ /* 0x140fe20000010200 */
[----:B------:R0:W-:Y:S01]  /*14c0*/  STL [R1+0x4c], R0 ;  /* 0x00004c0001007387 */ /* 0x0001e20000100800 */
[----:B------:R-:W-:Y:S02]  /*14d0*/  @P1 LEA.HI.X R7, R217, UR5, R0, 0x2, P2 ;  /* 0x00000005d9071c11 */ /* 0x000fe400090f1400 */
[----:B------:R-:W-:Y:S01]  /*14e0*/  ISETP.NE.U32.AND P2, PT, RZ, UR8, PT ;  /* 0x00000008ff007c0c */ /* 0x000fe2000bf45070 */
[----:B------:R-:W-:Y:S01]  /*14f0*/  ULDC UR4, c[0x0][0x288] ;  /* 0x0000a20000047ab9 */ /* 0x000fe20000000800 */
[----:B------:R-:W-:Y:S01]  /*1500*/  IADD3 R8, P3, R218, UR6, RZ ;  /* 0x00000006da087c10 */ /* 0x000fe2000ff7e0ff */
[----:B------:R0:W5:Y:S01]  /*1510*/  @P1 LDG.E R11, desc[UR40][R6.64] ;  /* 0x00000028060b1981 */ /* 0x000162000c1e1900 */
[----:B------:R-:W-:Y:S01]  /*1520*/  ISETP.NE.AND.EX P2, PT, RZ, UR9, PT, P2 ;  /* 0x00000009ff007c0c */ /* 0x000fe2000bf45320 */
[----:B------:R-:W-:Y:S01]  /*1530*/  IMAD.U32 R155, RZ, RZ, UR4 ;  /* 0x00000004ff9b7e24 */ /* 0x000fe2000f8e00ff */
[----:B------:R-:W-:Y:S01]  /*1540*/  IADD3.X R9, R219, UR7, RZ, P3, !PT ;  /* 0x00000007db097c10 */ /* 0x000fe20009ffe4ff */
[----:B------:R-:W-:-:S04]  /*1550*/  ULDC.64 UR4, c[0x0][0x418] ;  /* 0x0001060000047ab9 */ /* 0x000fc80000000a00 */
[----:B------:R0:W5:Y:S06]  /*1560*/  @P0 LDG.E R31, desc[UR40][R8.64] ;  /* 0x00000028081f0981 */ /* 0x00016c000c1e1900 */
[----:B------:R-:W-:-:S04]  /*1570*/  @P2 IADD3 R4, P1, R218, UR8, RZ ;  /* 0x00000008da042c10 */ /* 0x000fc8000ff3e0ff */
[----:B------:R-:W-:-:S05]  /*1580*/  @P2 IADD3.X R5, R219, UR9, RZ, P1, !PT ;  /* 0x00000009db052c10 */ /* 0x000fca0008ffe4ff */
[----:B------:R0:W5:Y:S01]  /*1590*/  @P2 LDG.E R155, desc[UR40][R4.64] ;  /* 0x00000028049b2981 */ /* 0x000162000c1e1900 */
[----:B------:R-:W-:-:S03]  /*15a0*/  UISETP.NE.U32.AND UP0, UPT, UR4, URZ, UPT ;  /* 0x0000003f0400728c */ /* 0x000fc6000bf05070 */
[----:B------:R-:W-:Y:S01]  /*15b0*/  ULDC UR4, c[0x0][0x424] ;  /* 0x0001090000047ab9 */ /* 0x000fe20000000800 */
[----:B------:R-:W-:-:S03]  /*15c0*/  UISETP.NE.AND.EX UP0, UPT, UR5, URZ, UPT, UP0 ;  /* 0x0000003f0500728c */ /* 0x000fc6000bf05300 */
[----:B------:R-:W-:Y:S01]  /*15d0*/  ULDC UR5, c[0x0][0x2f0] ;  /* 0x0000bc0000057ab9 */ /* 0x000fe20000000800 */
[----:B------:R-:W-:-:S04]  /*15e0*/  USEL UR4, UR4, 0x1, UP0 ;  /* 0x0000000104047887 */ /* 0x000fc80008000000 */
[----:B------:R-:W-:-:S03]  /*15f0*/  UIMAD UR4, UR4, UR5, URZ ;  /* 0x00000005040472a4 */ /* 0x000fc6000f8e023f */
[----:B------:R-:W-:Y:S02]  /*1600*/  ULDC UR5, c[0x0][0x348] ;  /* 0x0000d20000057ab9 */ /* 0x000fe40000000800 */
[----:B------:R-:W-:Y:S02]  /*1610*/  IMAD.U32 R24, RZ, RZ, UR5 ;  /* 0x00000005ff187e24 */ /* 0x000fe4000f8e00ff */
[----:B------:R-:W-:Y:S01]  /*1620*/  IMAD.U32 R30, RZ, RZ, UR4 ;  /* 0x00000004ff1e7e24 */ /* 0x000fe2000f8e00ff */
        /* <DEDUP_REMOVED lines=10> */
.L_x_9466:
[----:B------:R-:W-:Y:S01]  /*16d0*/  ULDC.64 UR4, c[0x0][0xa20] ;  /* 0x0002880000047ab9 */ /* 0x000fe20000000a00 */
[C---:B------:R-:W-:Y:S01]  /*16e0*/  LOP3.LUT R3, R154.reuse, 0xff000000, RZ, 0xc0, !PT ;  /* 0xff0000009a037812 */ /* 0x040fe200078ec0ff */
[----:B------:R-:W-:Y:S01]  /*16f0*/  IMAD.MOV.U32 R222, RZ, RZ, R153 ;  /* 0x000000ffffde7224 */ /* 0x000fe200078e0099 */
[----:B------:R-:W-:Y:S02]  /*1700*/  ISETP.NE.U32.AND P1, PT, RZ, UR4, PT ;  /* 0x00000004ff007c0c */ /* 0x000fe4000bf25070 */
[C---:B------:R-:W-:Y:S02]  /*1710*/  LOP3.LUT R0, R154.reuse, 0xff0000, RZ, 0xc0, !PT ;  /* 0x00ff00009a007812 */ /* 0x040fe400078ec0ff */
[----:B------:R-:W-:Y:S02]  /*1720*/  ISETP.NE.AND.EX P1, PT, RZ, UR5, PT, P1 ;  /* 0x00000005ff007c0c */ /* 0x000fe4000bf25310 */
[----:B------:R-:W-:Y:S02]  /*1730*/  SHF.R.U32.HI R3, RZ, 0x8, R3 ;  /* 0x00000008ff037819 */ /* 0x000fe40000011603 */
[----:B------:R-:W-:-:S02]  /*1740*/  LOP3.LUT R215, R154, 0xffff, RZ, 0xc0, !PT ;  /* 0x0000ffff9ad77812 */ /* 0x000fc400078ec0ff */
[----:B------:R-:W-:-:S07]  /*1750*/  LEA.HI R216, R0, R3, RZ, 0x10 ;  /* 0x0000000300d87211 */ /* 0x000fce00078f80ff */
[----:B------:R-:W-:Y:S05]  /*1760*/  @!P1 BRA `(.L_x_9467) ;  /* 0x0000000000109947 */ /* 0x000fea0003800000 */
[----:B------:R-:W-:-:S04]  /*1770*/  IADD3 R4, P0, R218, UR4, RZ ;  /* 0x00000004da047c10 */ /* 0x000fc8000ff1e0ff */
[----:B------:R-:W-:-:S05]  /*1780*/  IADD3.X R5, R219, UR5, RZ, P0, !PT ;  /* 0x00000005db057c10 */ /* 0x000fca00087fe4ff */
[----:B------:R0:W5:Y:S01]  /*1790*/  LDG.E R30, desc[UR40][R4.64] ;  /* 0x00000028041e7981 */ /* 0x000162000c1e1900 */
[----:B------:R-:W-:Y:S05]  /*17a0*/  BRA `(.L_x_9468) ;  /* 0x0000000000107947 */ /* 0x000fea0003800000 */
.L_x_9467:
[----:B------:R-:W-:Y:S05]  /*17b0*/  @!P0 BRA `(.L_x_9468) ;  /* 0x00000000000c8947 */ /* 0x000fea0003800000 */
[----:B------:R-:W2:Y:S04]  /*17c0*/  LDG.E R3, desc[UR40][R8.64] ;  /* 0x0000002808037981 */ /* 0x000ea8000c1e1900 */
[----:B------:R-:W2:Y:S02]  /*17d0*/  LDG.E R30, desc[UR40][R8.64+0x4] ;  /* 0x00000428081e7981 */ /* 0x000ea4000c1e1900 */
[----:B--2---:R-:W-:-:S07]  /*17e0*/  IMAD.IADD R30, R30, 0x1, -R3 ;  /* 0x000000011e1e7824 */ /* 0x004fce00078e0a03 */
.L_x_9468:
[----:B------:R-:W-:Y:S02]  /*17f0*/  ULDC.64 UR4, c[0x0][0xa10] ;  /* 0x0002840000047ab9 */ /* 0x000fe40000000a00 */
[----:B------:R-:W-:-:S04]  /*1800*/  ISETP.NE.U32.AND P0, PT, RZ, UR4, PT ;  /* 0x00000004ff007c0c */ /* 0x000fc8000bf05070 */
[----:B------:R-:W-:Y:S01]  /*1810*/  ISETP.NE.AND.EX P0, PT, RZ, UR5, PT, P0 ;  /* 0x00000005ff007c0c */ /* 0x000fe2000bf05300 */
[----:B------:R-:W-:-:S12]  /*1820*/  ULDC.64 UR4, c[0x0][0xa30] ;  /* 0x00028c0000047ab9 */ /* 0x000fd80000000a00 */
[----:B0-----:R-:W0:Y:S01]  /*1830*/  @P0 LDC.64 R4, c[0x0][0xa10] ;  /* 0x00028400ff040b82 */ /* 0x001e220000000a00 */
[----:B------:R-:W-:-:S04]  /*1840*/  ISETP.NE.U32.AND P1, PT, RZ, UR4, PT ;  /* 0x00000004ff007c0c */ /* 0x000fc8000bf25070 */
[----:B------:R-:W-:Y:S01]  /*1850*/  ISETP.NE.AND.EX P1, PT, RZ, UR5, PT, P1 ;  /* 0x00000005ff007c0c */ /* 0x000fe2000bf25310 */
[----:B0-----:R-:W-:-:S05]  /*1860*/  @P0 IMAD.WIDE R4, R217, 0x4, R4 ;  /* 0x00000004d9040825 */ /* 0x001fca00078e0204 */
[----:B------:R-:W2:Y:S04]  /*1870*/  @P0 LDG.E R0, desc[UR40][R4.64] ;  /* 0x0000002804000981 */ /* 0x000ea8000c1e1900 */
[----:B------:R-:W2:Y:S03]  /*1880*/  @P0 LDG.E R3, desc[UR40][R4.64+0x4] ;  /* 0x0000042804030981 */ /* 0x000ea6000c1e1900 */
[----:B------:R-:W-:Y:S01]  /*1890*/  @P1 IADD3 R6, P2, R218, UR4, RZ ;  /* 0x00000004da061c10 */ /* 0x000fe2000ff5e0ff */
[----:B-----5:R-:W-:-:S03]  /*18a0*/  IMAD.MOV.U32 R154, RZ, RZ, R30 ;  /* 0x000000ffff9a7224 */ /* 0x020fc600078e001e */
[----:B------:R-:W-:-:S05]  /*18b0*/  @P1 IADD3.X R7, R219, UR5, RZ, P2, !PT ;  /* 0x00000005db071c10 */ /* 0x000fca00097fe4ff */
[----:B------:R0:W5:Y:S01]  /*18c0*/  @P1 LDG.E R154, desc[UR40][R6.64] ;  /* 0x00000028069a1981 */ /* 0x000162000c1e1900 */
[----:B------:R-:W-:Y:S01]  /*18d0*/  IMAD.IADD R11, R30, 0x1, -R11 ;  /* 0x000000011e0b7824 */ /* 0x000fe200078e0a0b */
[----:B------:R-:W-:Y:S01]  /*18e0*/  BSSY B0, `(.L_x_9469) ;  /* 0x000002a000007945 */ /* 0x000fe20003800000 */
[----:B------:R-:W-:Y:S02]  /*18f0*/  LOP3.LUT R223, R216, 0xff, RZ, 0xc0, !PT ;  /* 0x000000ffd8df7812 */ /* 0x000fe400078ec0ff */
[----:B------:R-:W-:Y:S01]  /*1900*/  SHF.R.U32.HI R216, RZ, 0x10, R216 ;  /* 0x00000010ffd87819 */ /* 0x000fe200000116d8 */
[----:B--2---:R-:W-:-:S04]  /*1910*/  @P0 IMAD.IADD R24, R3, 0x1, -R0 ;  /* 0x0000000103180824 */ /* 0x004fc800078e0a00 */
[----:B------:R-:W-:-:S04]  /*1920*/  IMAD.IADD R152, R11, 0x1, R24 ;  /* 0x000000010b987824 */ /* 0x000fc800078e0218 */
[C---:B------:R-:W-:Y:S01]  /*1930*/  VIADD R0, R152.reuse, 0x5f ;  /* 0x0000005f98007836 */ /* 0x040fe20000000000 */
[----:B------:R-:W-:-:S03]  /*1940*/  ISETP.GE.AND P3, PT, R152, 0x1, PT ;  /* 0x000000019800780c */ /* 0x000fc60003f66270 */
[----:B------:R-:W-:Y:S01]  /*1950*/  IMAD.HI R0, R0, 0x2aaaaaab, RZ ;  /* 0x2aaaaaab00007827 */ /* 0x000fe200078e02ff */
[----:B------:R-:W-:-:S04]  /*1960*/  P2R R29, PR, RZ, 0x8 ;  /* 0x00000008ff1d7803 */ /* 0x000fc80000000000 */
[----:B------:R-:W-:-:S04]  /*1970*/  SHF.R.U32.HI R173, RZ, 0x1f, R0 ;  /* 0x0000001fffad7819 */ /* 0x000fc80000011600 */
[----:B------:R-:W-:Y:S01]  /*1980*/  LEA.HI.SX32 R173, R0, R173, 0x1c ;  /* 0x000000ad00ad7211 */ /* 0x000fe200078fe2ff */
[----:B------:R-:W-:Y:S01]  /*1990*/  IMAD.MOV.U32 R0, RZ, RZ, RZ ;  /* 0x000000ffff007224 */ /* 0x000fe200078e00ff */
[----:B0-----:R-:W-:Y:S06]  /*19a0*/  @!P3 BRA `(.L_x_9470) ;  /* 0x000000000074b947 */ /* 0x001fec0003800000 */
        /* <DEDUP_REMOVED lines=29> */
.L_x_9470:
[----:B------:R-:W-:Y:S05]  /*1b80*/  BSYNC B0 ;  /* 0x0000000000007941 */ /* 0x000fea0003800000 */
.L_x_9469:
[----:B------:R-:W-:-:S05]  /*1b90*/  IMAD R3, R223, R0, RZ ;  /* 0x00000000df037224 */ /* 0x000fca00078e02ff */
        /* <DEDUP_REMOVED lines=12> */
[----:B------:R-:W-:Y:S02]  /*1c60*/  @P0 LEA.HI.SX32 R27, R0, R3, 0x1c ;  /* 0x00000003001b0211 */ /* 0x000fe400078fe2ff */
        /* <DEDUP_REMOVED lines=23> */
.L_x_9473:
[----:B------:R-:W-:Y:S05]  /*1de0*/  BSYNC B6 ;  /* 0x0000000000067941 */ /* 0x000fea0003800000 */
.L_x_9472:
        /* <DEDUP_REMOVED lines=20> */
.L_x_9475:
[----:B------:R-:W-:Y:S05]  /*1f30*/  BSYNC B6 ;  /* 0x0000000000067941 */ /* 0x000fea0003800000 */
.L_x_9474:
[----:B------:R-:W-:Y:S01]  /*1f40*/  ULDC.64 UR4, c[0x0][0x9f8] ;  /* 0x00027e0000047ab9 */ /* 0x000fe20000000a00 */
[----:B------:R-:W-:Y:S01]  /*1f50*/  IMAD.MOV.U32 R0, RZ, RZ, R217 ;  /* 0x000000ffff007224 */ /* 0x000fe200078e00d9 */
[----:B------:R-:W-:Y:S01]  /*1f60*/  ISETP.NE.U32.AND P0, PT, RZ, UR4, PT ;  /* 0x00000004ff007c0c */ /* 0x000fe2000bf05070 */
[----:B------:R-:W0:Y:S03]  /*1f70*/  LDC.64 R8, c[0x0][0x300] ;  /* 0x0000c000ff087b82 */ /* 0x000e260000000a00 */
[----:B------:R-:W-:Y:S01]  /*1f80*/  ISETP.NE.AND.EX P0, PT, RZ, UR5, PT, P0 ;  /* 0x00000005ff007c0c */ /* 0x000fe2000bf05300 */
[----:B------:R-:W1:Y:S01]  /*1f90*/  S2R R38, SR_TID.X ;  /* 0x0000000000267919 */ /* 0x000e620000002100 */
[----:B------:R-:W2:Y:S01]  /*1fa0*/  S2R R11, SR_TID.X ;  /* 0x00000000000b7919 */ /* 0x000ea20000002100 */
[----:B------:R-:W-:Y:S01]  /*1fb0*/  IMAD.IADD R59, R31, 0x1, R30 ;  /* 0x000000011f3b7824 */ /* 0x000fe200078e021e */
[----:B------:R-:W-:Y:S01]  /*1fc0*/  SHF.R.S32.HI R17, RZ, 0x1f, R16 ;  /* 0x0000001fff117819 */ /* 0x000fe20000011410 */
[----:B------:R-:W3:Y:S08]  /*1fd0*/  LDC.64 R56, c[0x0][0x408] ;  /* 0x00010200ff387b82 */ /* 0x000ef00000000a00 */
[----:B------:R-:W-:Y:S01]  /*1fe0*/  @P0 IADD3 R6, P1, R218, UR4, RZ ;  /* 0x00000004da060c10 */ /* 0x000fe2000ff3e0ff */
[----:B------:R-:W-:-:S02]  /*1ff0*/  VIADD R62, R16, 0x40 ;  /* 0x00000040103e7836 */ /* 0x000fc40000000000 */
[----:B------:R-:W-:Y:S01]  /*2000*/  VIADD R63, R16, 0x60 ;  /* 0x00000060103f7836 */ /* 0x000fe20000000000 */
[----:B------:R-:W-:Y:S01]  /*2010*/  @P0 IADD3.X R7, R219, UR5, RZ, P1, !PT ;  /* 0x00000005db070c10 */ /* 0x000fe20008ffe4ff */
[----:B------:R-:W-:Y:S01]  /*2020*/  ULDC.64 UR4, c[0x0][0xa08] ;  /* 0x0002820000047ab9 */ /* 0x000fe20000000a00 */
[----:B------:R-:W4:Y:S03]  /*2030*/  LDC R43, c[0x0][0x3f4] ;  /* 0x0000fd00ff2b7b82 */ /* 0x000f260000000800 */
[----:B------:R3:W4:Y:S01]  /*2040*/  @P0 LDG.E R0, desc[UR40][R6.64] ;  /* 0x0000002806000981 */ /* 0x000722000c1e1900 */
[----:B------:R-:W-:Y:S01]  /*2050*/  SHF.R.S32.HI R33, RZ, 0x1f, R59 ;  /* 0x0000001fff217819 */ /* 0x000fe2000001143b */
[-C--:B0-----:R-:W-:Y:S01]  /*2060*/  IMAD.WIDE.U32 R4, R59, R8.reuse, RZ ;  /* 0x000000083b047225 */ /* 0x081fe200078e00ff */
[----:B------:R-:W-:Y:S02]  /*2070*/  ISETP.NE.U32.AND P0, PT, RZ, UR4, PT ;  /* 0x00000004ff007c0c */ /* 0x000fe4000bf05070 */
[----:B------:R-:W0:Y:S01]  /*2080*/  LDC.64 R14, c[0x0][0x3f8] ;  /* 0x0000fe00ff0e7b82 */ /* 0x000e220000000a00 */
[-C--:B------:R-:W-:Y:S01]  /*2090*/  IMAD R10, R33, R8.reuse, RZ ;  /* 0x00000008210a7224 */ /* 0x080fe200078e02ff */
[----:B------:R-:W-:Y:S01]  /*20a0*/  ISETP.NE.AND.EX P0, PT, RZ, UR5, PT, P0 ;  /* 0x00000005ff007c0c */ /* 0x000fe2000bf05300 */
[----:B------:R-:W-:Y:S01]  /*20b0*/  ULDC.64 UR4, c[0x0][0x308] ;  /* 0x0000c20000047ab9 */ /* 0x000fe20000000a00 */
[----:B------:R-:W-:Y:S01]  /*20c0*/  IMAD.WIDE.U32 R60, R18, R8, R16 ;  /* 0x00000008123c7225 */ /* 0x000fe200078e0010 */
[----:B------:R-:W-:-:S02]  /*20d0*/  SHF.R.S32.HI R23, RZ, 0x1f, R22 ;  /* 0x0000001fff177819 */ /* 0x000fc40000011416 */
[----:B-1----:R-:W-:Y:S01]  /*20e0*/  SHF.R.U32.HI R38, RZ, 0x7, R38 ;  /* 0x00000007ff267819 */ /* 0x002fe20000011626 */
[----:B------:R-:W-:Y:S01]  /*20f0*/  IMAD R3, R59, R9, R10 ;  /* 0x000000093b037224 */ /* 0x000fe200078e020a */
[----:B------:R-:W-:Y:S01]  /*2100*/  SHF.L.U64.HI R66, R8, 0x6, R9 ;  /* 0x0000000608427819 */ /* 0x000fe20000010209 */
[----:B--2---:R-:W-:Y:S01]  /*2110*/  VIADD R11, R11, 0xffffff80 ;  /* 0xffffff800b0b7836 */ /* 0x004fe20000000000 */
[----:B------:R-:W-:Y:S01]  /*2120*/  ISETP.NE.AND P6, PT, R38, 0x1, PT ;  /* 0x000000012600780c */ /* 0x000fe20003fc5270 */
[----:B------:R-:W-:Y:S01]  /*2130*/  IMAD.IADD R5, R5, 0x1, R3 ;  /* 0x0000000105057824 */ /* 0x000fe200078e0203 */
[----:B---3--:R-:W-:Y:S01]  /*2140*/  SHF.L.U64.HI R70, R56, 0x6, R57 ;  /* 0x0000000638467819 */ /* 0x008fe20000010239 */
[----:B------:R-:W-:Y:S01]  /*2150*/  VIADD R10, R16, 0xc0 ;  /* 0x000000c0100a7836 */ /* 0x000fe20000000000 */
[----:B------:R-:W-:Y:S01]  /*2160*/  SHF.R.S32.HI R6, RZ, 0x1f, R11 ;  /* 0x0000001fff067819 */ /* 0x000fe2000001140b */
[----:B------:R-:W-:Y:S01]  /*2170*/  IMAD.WIDE.U32 R4, R215, UR4, R4 ;  /* 0x00000004d7047c25 */ /* 0x000fe2000f8e0004 */
[----:B------:R-:W-:-:S02]  /*2180*/  SHF.R.S32.HI R72, RZ, 0x1f, R220 ;  /* 0x0000001fff487819 */ /* 0x000fc400000114dc */
[----:B------:R-:W-:Y:S01]  /*2190*/  LEA.HI R36, R6, R11, RZ, 0x2 ;  /* 0x0000000b06247211 */ /* 0x000fe200078f10ff */
[----:B------:R-:W-:Y:S01]  /*21a0*/  IMAD R5, R215, UR5, R5 ;  /* 0x00000005d7057c24 */ /* 0x000fe2000f8e0205 */
[----:B------:R-:W-:Y:S01]  /*21b0*/  ULDC.64 UR4, c[0x0][0x310] ;  /* 0x0000c40000047ab9 */ /* 0x000fe20000000a00 */
[C---:B------:R-:W-:Y:S02]  /*21c0*/  VIADD R64, R16.reuse, 0x80 ;  /* 0x0000008010407836 */ /* 0x040fe40000000000 */
[----:B------:R-:W-:Y:S01]  /*21d0*/  VIADD R65, R16, 0xa0 ;  /* 0x000000a010417836 */ /* 0x000fe20000000000 */
[----:B0-----:R-:W-:Y:S01]  /*21e0*/  SHF.L.U64.HI R68, R14, 0x6, R15 ;  /* 0x000000060e447819 */ /* 0x001fe2000001020f */
[----:B------:R-:W-:Y:S02]  /*21f0*/  IMAD R30, R224, R56, RZ ;  /* 0x00000038e01e7224 */ /* 0x000fe400078e02ff */
[----:B------:R-:W-:Y:S01]  /*2200*/  VIADD R73, R38, 0x8 ;  /* 0x0000000826497836 */ /* 0x000fe20000000000 */
[----:B------:R-:W-:Y:S01]  /*2210*/  SHF.R.U32.HI R38, RZ, 0x3, R209 ;  /* 0x00000003ff267819 */ /* 0x000fe200000116d1 */
[----:B------:R-:W-:-:S02]  /*2220*/  IMAD R39, R18, R57, R30 ;  /* 0x0000003912277224 */ /* 0x000fc400078e021e */
[----:B------:R-:W-:-:S04]  /*2230*/  IMAD.WIDE.U32 R30, R18, R56, R16 ;  /* 0x00000038121e7225 */ /* 0x000fc800078e0010 */
[----:B------:R-:W-:Y:S02]  /*2240*/  IMAD.IADD R31, R39, 0x1, R31 ;  /* 0x00000001271f7824 */ /* 0x000fe400078e021f */
[----:B------:R-:W-:Y:S02]  /*2250*/  IMAD.MOV.U32 R88, RZ, RZ, 0x20 ;  /* 0x00000020ff587424 */ /* 0x000fe400078e00ff */
[----:B------:R-:W-:Y:S02]  /*2260*/  IMAD R75, R9, 0x60, RZ ;  /* 0x00000060094b7824 */ /* 0x000fe400078e02ff */
[----:B------:R-:W-:Y:S02]  /*2270*/  IMAD.SHL.U32 R67, R8, 0x40, RZ ;  /* 0x0000004008437824 */ /* 0x000fe400078e00ff */
[----:B------:R-:W-:Y:S02]  /*2280*/  IMAD.SHL.U32 R69, R14, 0x40, RZ ;  /* 0x000000400e457824 */ /* 0x000fe400078e00ff */
[----:B------:R-:W-:-:S02]  /*2290*/  IMAD R77, R57, 0x60, RZ ;  /* 0x00000060394d7824 */ /* 0x000fc400078e02ff */
[----:B------:R-:W-:Y:S02]  /*22a0*/  IMAD.SHL.U32 R71, R56, 0x40, RZ ;  /* 0x0000004038477824 */ /* 0x000fe400078e00ff */
[----:B-----5:R-:W-:-:S04]  /*22b0*/  IMAD.WIDE.U32 R30, R154, R56, R30 ;  /* 0x000000389a1e7225 */ /* 0x020fc800078e001e */
[----:B----4-:R-:W-:Y:S01]  /*22c0*/  IMAD.SHL.U32 R74, R43, 0x2, RZ ;  /* 0x000000022b4a7824 */ /* 0x010fe200078e00ff */
[----:B------:R-:W-:Y:S02]  /*22d0*/  SHF.R.S32.HI R3, RZ, 0x1f, R0 ;  /* 0x0000001fff037819 */ /* 0x000fe40000011400 */
[----:B------:R-:W-:Y:S02]  /*22e0*/  SEL R21, R0, RZ, !P0 ;  /* 0x000000ff00157207 */ /* 0x000fe40004000000 */
[----:B------:R-:W-:Y:S01]  /*22f0*/  SEL R20, R3, RZ, !P0 ;  /* 0x000000ff03147207 */ /* 0x000fe20004000000 */
[----:B------:R-:W-:Y:S02]  /*2300*/  IMAD R3, R224, R8, RZ ;  /* 0x00000008e0037224 */ /* 0x000fe400078e02ff */
[----:B------:R-:W-:-:S04]  /*2310*/  IMAD.WIDE.U32 R4, R21, UR4, R4 ;  /* 0x0000000415047c25 */ /* 0x000fc8000f8e0004 */
[----:B------:R-:W-:Y:S02]  /*2320*/  IMAD R0, R20, UR4, RZ ;  /* 0x0000000414007c24 */ /* 0x000fe4000f8e02ff */
[----:B------:R-:W-:Y:S01]  /*2330*/  IMAD R13, R18, R9, R3 ;  /* 0x00000009120d7224 */ /* 0x000fe200078e0203 */
[----:B------:R-:W-:Y:S01]  /*2340*/  IADD3 R3, P2, R4, R60, RZ ;  /* 0x0000003c04037210 */ /* 0x000fe20007f5e0ff */
[----:B------:R-:W-:Y:S01]  /*2350*/  IMAD R11, R21, UR5, R0 ;  /* 0x00000005150b7c24 */ /* 0x000fe2000f8e0200 */
[----:B------:R-:W-:Y:S05]  /*2360*/  @!P6 WARPSYNC.ALL ;  /* 0x000000000000e948 */ /* 0x000fea0003800000 */
[C---:B------:R-:W-:Y:S01]  /*2370*/  VIADD R0, R16.reuse, 0x20 ;  /* 0x0000002010007836 */ /* 0x040fe20000000000 */
[----:B------:R-:W-:Y:S01]  /*2380*/  ULDC UR4, c[0x0][0x320] ;  /* 0x0000c80000047ab9 */ /* 0x000fe20000000800 */
[----:B------:R-:W-:Y:S01]  /*2390*/  IMAD.IADD R60, R5, 0x1, R11 ;  /* 0x00000001053c7824 */ /* 0x000fe200078e020b */
[----:B------:R-:W-:Y:S01]  /*23a0*/  @!P6 BAR.SYNC.DEFER_BLOCKING 0x9, 0x100 ;  /* 0x024400000000eb1d */ /* 0x000fe20000010000 */
[C---:B------:R-:W-:Y:S01]  /*23b0*/  ISETP.GE.AND P0, PT, R16.reuse, UR4, PT ;  /* 0x0000000410007c0c */ /* 0x040fe2000bf06270 */
[----:B------:R-:W-:Y:S01]  /*23c0*/  VIADD R11, R16, 0xe0 ;  /* 0x000000e0100b7836 */ /* 0x000fe20000000000 */
[----:B------:R-:W-:Y:S01]  /*23d0*/  ISETP.GE.AND P1, PT, R0, UR4, PT ;  /* 0x0000000400007c0c */ /* 0x000fe2000bf26270 */
[----:B------:R-:W-:Y:S01]  /*23e0*/  IMAD.WIDE.U32 R8, R8, 0x60, RZ ;  /* 0x0000006008087825 */ /* 0x000fe200078e00ff */
[----:B------:R-:W-:Y:S01]  /*23f0*/  SEL R6, RZ, 0x1, P0 ;  /* 0x00000001ff067807 */ /* 0x000fe20000000000 */
[----:B------:R-:W-:Y:S01]  /*2400*/  ULDC.64 UR6, c[0x0][0x330] ;  /* 0x0000cc0000067ab9 */ /* 0x000fe20000000a00 */
[----:B------:R-:W-:Y:S01]  /*2410*/  SEL R7, RZ, 0xffffffff, P1 ;  /* 0xffffffffff077807 */ /* 0x000fe20000800000 */
[----:B------:R-:W-:Y:S01]  /*2420*/  IMAD.IADD R75, R9, 0x1, R75 ;  /* 0x00000001094b7824 */ /* 0x000fe200078e024b */
[----:B------:R-:W-:-:S02]  /*2430*/  IADD3.X R61, R60, R61, R13, P2, !PT ;  /* 0x0000003d3c3d7210 */ /* 0x000fc400017fe40d */
[----:B------:R-:W-:Y:S01]  /*2440*/  ISETP.GE.AND P1, PT, R62, UR4, PT ;  /* 0x000000043e007c0c */ /* 0x000fe2000bf26270 */
[----:B------:R-:W-:Y:S01]  /*2450*/  IMAD.SHL.U32 R7, R7, 0x2, RZ ;  /* 0x0000000207077824 */ /* 0x000fe200078e00ff */
[----:B------:R-:W-:Y:S02]  /*2460*/  ISETP.GE.AND P2, PT, R63, UR4, PT ;  /* 0x000000043f007c0c */ /* 0x000fe4000bf46270 */
[----:B------:R-:W-:Y:S02]  /*2470*/  ISETP.GE.AND P0, PT, R10, UR4, PT ;  /* 0x000000040a007c0c */ /* 0x000fe4000bf06270 */
[----:B------:R-:W-:Y:S02]  /*2480*/  ISETP.GE.AND P3, PT, R11, UR4, PT ;  /* 0x000000040b007c0c */ /* 0x000fe4000bf66270 */
[----:B------:R-:W-:Y:S01]  /*2490*/  LOP3.LUT R10, R7, 0x2, R6, 0xe2, !PT ;  /* 0x00000002070a7812 */ /* 0x000fe200078ee206 */
[----:B------:R-:W-:Y:S01]  /*24a0*/  IMAD.WIDE.U32 R6, R215, UR6, R16 ;  /* 0x00000006d7067c25 */ /* 0x000fe2000f8e0010 */
[----:B------:R-:W-:-:S02]  /*24b0*/  SEL R11, RZ, 0x4, P1 ;  /* 0x00000004ff0b7807 */ /* 0x000fc40000800000 */
[----:B------:R-:W-:Y:S01]  /*24c0*/  SEL R12, RZ, 0x8, P2 ;  /* 0x00000008ff0c7807 */ /* 0x000fe20001000000 */
[----:B------:R-:W-:Y:S01]  /*24d0*/  IMAD R7, R215, UR7, R7 ;  /* 0x00000007d7077c24 */ /* 0x000fe2000f8e0207 */
[----:B------:R-:W-:Y:S02]  /*24e0*/  ISETP.GE.AND P1, PT, R64, UR4, PT ;  /* 0x0000000440007c0c */ /* 0x000fe4000bf26270 */
[----:B------:R-:W-:Y:S01]  /*24f0*/  ISETP.GE.AND P2, PT, R65, UR4, PT ;  /* 0x0000000441007c0c */ /* 0x000fe2000bf46270 */
[----:B------:R-:W-:Y:S01]  /*2500*/  ULDC.64 UR4, c[0x0][0x338] ;  /* 0x0000ce0000047ab9 */ /* 0x000fe20000000a00 */
[----:B------:R-:W-:Y:S01]  /*2510*/  LOP3.LUT R10, R12, R10, R11, 0xfe, !PT ;  /* 0x0000000a0c0a7212 */ /* 0x000fe200078efe0b */
[----:B------:R-:W-:Y:S01]  /*2520*/  IMAD R13, R20, UR4, RZ ;  /* 0x00000004140d7c24 */ /* 0x000fe2000f8e02ff */
[----:B------:R-:W-:Y:S01]  /*2530*/  SEL R11, RZ, 0x10, P1 ;  /* 0x00000010ff0b7807 */ /* 0x000fe20000800000 */
[C---:B------:R-:W-:Y:S01]  /*2540*/  IMAD.WIDE.U32 R6, R21.reuse, UR4, R6 ;  /* 0x0000000415067c25 */ /* 0x040fe2000f8e0006 */
[----:B------:R-:W-:Y:S01]  /*2550*/  SEL R12, RZ, 0x20, P2 ;  /* 0x00000020ff0c7807 */ /* 0x000fe20001000000 */
[----:B------:R-:W-:Y:S01]  /*2560*/  ULDC UR4, c[0x0][0x2f4] ;  /* 0x0000bd0000047ab9 */ /* 0x000fe20000000800 */
[----:B------:R-:W-:Y:S01]  /*2570*/  IADD3 R58, P1, R18, R59, RZ ;  /* 0x0000003b123a7210 */ /* 0x000fe20007f3e0ff */
[----:B------:R-:W-:Y:S01]  /*2580*/  IMAD R41, R21, UR5, R13 ;  /* 0x0000000515297c24 */ /* 0x000fe2000f8e020d */
[----:B------:R-:W-:Y:S01]  /*2590*/  LOP3.LUT R11, R12, R10, R11, 0xfe, !PT ;  /* 0x0000000a0c0b7212 */ /* 0x000fe200078efe0b */
[----:B------:R-:W-:Y:S01]  /*25a0*/  IMAD.WIDE.U32 R20, R18, R56, R22 ;  /* 0x0000003812147225 */ /* 0x000fe200078e0016 */
[----:B------:R-:W-:-:S02]  /*25b0*/  SEL R10, RZ, 0x40, P0 ;  /* 0x00000040ff0a7807 */ /* 0x000fc40000000000 */
[----:B------:R-:W-:Y:S01]  /*25c0*/  ISETP.GE.AND P0, PT, R16, R43, PT ;  /* 0x0000002b1000720c */ /* 0x000fe20003f06270 */
[----:B------:R-:W-:Y:S01]  /*25d0*/  IMAD.IADD R21, R21, 0x1, R39 ;  /* 0x0000000115157824 */ /* 0x000fe200078e0227 */
[----:B------:R-:W-:Y:S01]  /*25e0*/  SHF.R.S32.HI R39, RZ, 0x1f, R36 ;  /* 0x0000001fff277819 */ /* 0x000fe20000011424 */
[----:B------:R-:W-:Y:S01]  /*25f0*/  IMAD.WIDE.U32 R12, R18, R14, R16 ;  /* 0x0000000e120c7225 */ /* 0x000fe200078e0010 */
[----:B------:R-:W-:Y:S02]  /*2600*/  LOP3.LUT R94, R11, R10, RZ, 0xfc, !PT ;  /* 0x0000000a0b5e7212 */ /* 0x000fe400078efcff */
[----:B------:R-:W-:Y:S01]  /*2610*/  LEA.HI R39, R39, R18, RZ, 0x3 ;  /* 0x0000001227277211 */ /* 0x000fe200078f18ff */
[CC--:B------:R-:W-:Y:S01]  /*2620*/  IMAD R10, R224.reuse, R14.reuse, RZ ;  /* 0x0000000ee00a7224 */ /* 0x0c0fe200078e02ff */
[----:B------:R-:W-:Y:S01]  /*2630*/  SEL R35, R43, RZ, P0 ;  /* 0x000000ff2b237207 */ /* 0x000fe20000000000 */
[----:B------:R-:W-:Y:S01]  /*2640*/  IMAD.X R59, R224, 0x1, R33, P1 ;  /* 0x00000001e03b7824 */ /* 0x000fe200008e0621 */
[----:B------:R-:W-:Y:S01]  /*2650*/  LOP3.LUT R39, R39, 0xfffffff8, RZ, 0xc0, !PT ;  /* 0xfffffff827277812 */ /* 0x000fe200078ec0ff */
[C---:B------:R-:W-:Y:S01]  /*2660*/  IMAD R37, R18.reuse, R15, R10 ;  /* 0x0000000f12257224 */ /* 0x040fe200078e020a */
[----:B------:R-:W-:Y:S01]  /*2670*/  SEL R93, RZ, 0xffffff80, P3 ;  /* 0xffffff80ff5d7807 */ /* 0x000fe20001800000 */
[----:B------:R-:W-:Y:S01]  /*2680*/  IMAD.WIDE.U32 R10, R18, R14, R22 ;  /* 0x0000000e120a7225 */ /* 0x000fe200078e0016 */
[----:B------:R-:W-:-:S02]  /*2690*/  ISETP.GE.AND P2, PT, R0, UR4, PT ;  /* 0x0000000400007c0c */ /* 0x000fc4000bf46270 */
[----:B------:R-:W-:Y:S01]  /*26a0*/  LOP3.LUT R93, R94, 0x80, R93, 0xc8, !PT ;  /* 0x000000805e5d7812 */ /* 0x000fe200078ec85d */
[----:B------:R-:W-:Y:S01]  /*26b0*/  IMAD.IADD R35, R16, 0x1, R35 ;  /* 0x0000000110237824 */ /* 0x000fe200078e0223 */
[----:B------:R-:W-:Y:S01]  /*26c0*/  LOP3.LUT R94, R94, 0x40, RZ, 0xc0, !PT ;  /* 0x000000405e5e7812 */ /* 0x000fe200078ec0ff */
[----:B------:R-:W-:Y:S02]  /*26d0*/  IMAD.IADD R39, R18, 0x1, -R39 ;  /* 0x0000000112277824 */ /* 0x000fe400078e0a27 */
[----:B------:R-:W-:Y:S01]  /*26e0*/  IMAD.IADD R11, R11, 0x1, R37 ;  /* 0x000000010b0b7824 */ /* 0x000fe200078e0225 */
[----:B------:R-:W-:Y:S01]  /*26f0*/  SHF.R.S32.HI R32, RZ, 0x1f, R35 ;  /* 0x0000001fff207819 */ /* 0x000fe20000011423 */
[----:B------:R-:W-:Y:S01]  /*2700*/  IMAD.IADD R13, R37, 0x1, R13 ;  /* 0x00000001250d7824 */ /* 0x000fe200078e020d */
[----:B------:R-:W-:Y:S01]  /*2710*/  SHF.R.S32.HI R37, RZ, 0x1f, R154 ;  /* 0x0000001fff257819 */ /* 0x000fe2000001149a */
[----:B------:R-:W-:Y:S01]  /*2720*/  IMAD.SHL.U32 R82, R39, 0x40, RZ ;  /* 0x0000004027527824 */ /* 0x000fe200078e00ff */
[----:B------:R-:W-:Y:S01]  /*2730*/  LEA.HI R32, R32, R35, RZ, 0x3 ;  /* 0x0000002320207211 */ /* 0x000fe200078f18ff */
[----:B------:R-:W-:Y:S01]  /*2740*/  IMAD R35, R15, 0x60, RZ ;  /* 0x000000600f237824 */ /* 0x000fe200078e02ff */
[----:B------:R-:W-:Y:S01]  /*2750*/  LOP3.LUT P1, RZ, R39, 0x4, RZ, 0xc0, !PT ;  /* 0x0000000427ff7812 */ /* 0x000fe2000782c0ff */
[C---:B------:R-:W-:Y:S01]  /*2760*/  IMAD R34, R37.reuse, R14, RZ ;  /* 0x0000000e25227224 */ /* 0x040fe200078e02ff */
[----:B------:R-:W-:Y:S01]  /*2770*/  LOP3.LUT R82, R82, 0x1c0, RZ, 0xc0, !PT ;  /* 0x000001c052527812 */ /* 0x000fe200078ec0ff */
[----:B------:R-:W-:Y:S01]  /*2780*/  IMAD R37, R37, R56, RZ ;  /* 0x0000003825257224 */ /* 0x000fe200078e02ff */
[----:B------:R-:W-:Y:S01]  /*2790*/  LOP3.LUT R33, R209, 0x38, R32, 0xf8, !PT ;  /* 0x00000038d1217812 */ /* 0x000fe200078ef820 */
[C---:B------:R-:W-:Y:S01]  /*27a0*/  IMAD R79, R154.reuse, R15, R34 ;  /* 0x0000000f9a4f7224 */ /* 0x040fe200078e0222 */
[----:B------:R-:W-:Y:S01]  /*27b0*/  SHF.R.U32.HI R85, RZ, 0x3, R82 ;  /* 0x00000003ff557819 */ /* 0x000fe20000011652 */
[----:B------:R-:W-:Y:S01]  /*27c0*/  IMAD.WIDE.U32 R10, R154, R14, R10 ;  /* 0x0000000e9a0a7225 */ /* 0x000fe200078e000a */
[----:B------:R-:W-:-:S02]  /*27d0*/  LOP3.LUT R34, R82, 0x18, R16, 0xf8, !PT ;  /* 0x0000001852227812 */ /* 0x000fc400078ef810 */
[----:B------:R-:W-:Y:S01]  /*27e0*/  LOP3.LUT R33, R33, R38, RZ, 0x3c, !PT ;  /* 0x0000002621217212 */ /* 0x000fe200078e3cff */
[----:B------:R-:W-:Y:S01]  /*27f0*/  IMAD.WIDE.U32 R12, R154, R14, R12 ;  /* 0x0000000e9a0c7225 */ /* 0x000fe200078e000c */
[--C-:B------:R-:W-:Y:S02]  /*2800*/  SHF.R.S32.HI R83, RZ, 0x3, R32.reuse ;  /* 0x00000003ff537819 */ /* 0x100fe40000011420 */
[----:B------:R-:W-:Y:S01]  /*2810*/  LOP3.LUT R84, R32, 0xfffffff8, RZ, 0xc0, !PT ;  /* 0xfffffff820547812 */ /* 0x000fe200078ec0ff */
[----:B------:R-:W-:Y:S01]  /*2820*/  IMAD.IADD R87, R212, 0x1, R33 ;  /* 0x00000001d4577824 */ /* 0x000fe200078e0221 */
[----:B------:R-:W-:Y:S01]  /*2830*/  LOP3.LUT R32, R82, 0x38, R32, 0xf8, !PT ;  /* 0x0000003852207812 */ /* 0x000fe200078ef820 */
[----:B------:R-:W-:Y:S01]  /*2840*/  IMAD R37, R154, R57, R37 ;  /* 0x000000399a257224 */ /* 0x000fe200078e0225 */
[----:B------:R-:W-:Y:S01]  /*2850*/  LOP3.LUT R89, R34, R85, RZ, 0x3c, !PT ;  /* 0x0000005522597212 */ /* 0x000fe200078e3cff */
[----:B------:R-:W-:Y:S01]  /*2860*/  IMAD.WIDE.U32 R20, R154, R56, R20 ;  /* 0x000000389a147225 */ /* 0x000fe200078e0014 */
[----:B------:R-:W-:-:S02]  /*2870*/  SEL R88, R88, 0xffffffe0, !P1 ;  /* 0xffffffe058587807 */ /* 0x000fc40004800000 */
[----:B------:R-:W-:Y:S01]  /*2880*/  LOP3.LUT R33, R32, R85, RZ, 0x3c, !PT ;  /* 0x0000005520217212 */ /* 0x000fe200078e3cff */
[----:B------:R-:W-:Y:S01]  /*2890*/  IMAD.WIDE.U32 R14, R14, 0x60, RZ ;  /* 0x000000600e0e7825 */ /* 0x000fe200078e00ff */
[----:B------:R-:W-:Y:S02]  /*28a0*/  SHF.R.S32.HI R86, RZ, 0x1f, R84 ;  /* 0x0000001fff567819 */ /* 0x000fe40000011454 */
[----:B------:R-:W-:Y:S01]  /*28b0*/  ISETP.GE.AND P1, PT, R16, UR4, PT ;  /* 0x0000000410007c0c */ /* 0x000fe2000bf26270 */
[----:B------:R-:W-:-:S04]  /*28c0*/  IMAD.WIDE.U32 R56, R56, 0x60, RZ ;  /* 0x0000006038387825 */ /* 0x000fc800078e00ff */
[----:B------:R-:W-:Y:S02]  /*28d0*/  IMAD R89, R210, 0x200, R89 ;  /* 0x00000200d2597824 */ /* 0x000fe400078e0259 */
[----:B------:R-:W-:Y:S02]  /*28e0*/  IMAD.IADD R78, R11, 0x1, R79 ;  /* 0x000000010b4e7824 */ /* 0x000fe400078e024f */
[----:B------:R-:W-:Y:S02]  /*28f0*/  IMAD.IADD R76, R15, 0x1, R35 ;  /* 0x000000010f4c7824 */ /* 0x000fe400078e0223 */
[----:B------:R-:W-:Y:S02]  /*2900*/  IMAD.IADD R77, R57, 0x1, R77 ;  /* 0x00000001394d7824 */ /* 0x000fe400078e024d */
[----:B------:R-:W-:Y:S02]  /*2910*/  IMAD.IADD R79, R79, 0x1, R13 ;  /* 0x000000014f4f7824 */ /* 0x000fe400078e020d */
[----:B------:R-:W-:-:S02]  /*2920*/  IMAD.IADD R80, R21, 0x1, R37 ;  /* 0x0000000115507824 */ /* 0x000fc400078e0225 */
[----:B------:R-:W-:Y:S02]  /*2930*/  IMAD.IADD R81, R37, 0x1, R31 ;  /* 0x0000000125517824 */ /* 0x000fe400078e021f */
[----:B------:R-:W-:Y:S02]  /*2940*/  IMAD R90, R210, 0x200, R33 ;  /* 0x00000200d25a7824 */ /* 0x000fe400078e0221 */
[----:B------:R-:W-:Y:S02]  /*2950*/  IMAD.IADD R91, R88, 0x1, R89 ;  /* 0x00000001585b7824 */ /* 0x000fe400078e0259 */
[----:B------:R-:W-:-:S07]  /*2960*/  IMAD.IADD R92, R7, 0x1, R41 ;  /* 0x00000001075c7824 */ /* 0x000fce00078e0229 */
.L_x_9523:
[----:B------:R-:W-:Y:S01]  /*2970*/  VIADD R45, R27, 0xffffffff ;  /* 0xffffffff1b2d7836 */ /* 0x000fe20000000000 */
[----:B0-----:R-:W0:Y:S01]  /*2980*/  LDC.64 R98, c[0x0][0x2e8] ;  /* 0x0000ba00ff627b82 */ /* 0x001e220000000a00 */
        /* <DEDUP_REMOVED lines=8> */
[----:B------:R-:W-:Y:S01]  /*2a10*/  IADD3 R27, P3, P4, R3, R100, R67 ;  /* 0x00000064031b7210 */ /* 0x000fe20007c7e043 */
[----:B------:R-:W-:-:S02]  /*2a20*/  IMAD R103, R103, 0x2, R26 ;  /* 0x0000000267677824 */ /* 0x000fc400078e021a */
[----:B------:R-:W-:-:S05]  /*2a30*/  IMAD.IADD R50, R101, 0x1, R33 ;  /* 0x0000000165327824 */ /* 0x000fca00078e0221 */
[----:B------:R-:W-:Y:S02]  /*2a40*/  IADD3.X R32, R61, R50, R66, P3, P4 ;  /* 0x000000323d207210 */ /* 0x000fe40001fe8442 */
[----:B------:R-:W-:-:S04]  /*2a50*/  IADD3 R33, P4, R3, R100, RZ ;  /* 0x0000006403217210 */ /* 0x000fc80007f9e0ff */
[-C--:B0-----:R-:W-:Y:S01]  /*2a60*/  LEA R42, P3, R33, R98.reuse, 0x1 ;  /* 0x00000062212a7211 */ /* 0x081fe200078608ff */
[----:B------:R-:W-:Y:S01]  /*2a70*/  IMAD.X R34, R50, 0x1, R61, P4 ;  /* 0x0000000132227824 */ /* 0x000fe200020e063d */
[----:B------:R-:W-:-:S04]  /*2a80*/  LEA R40, P4, R27, R98, 0x1 ;  /* 0x000000621b287211 */ /* 0x000fc800078808ff */
[-C--:B------:R-:W-:Y:S02]  /*2a90*/  LEA.HI.X R43, R33, R99.reuse, R34, 0x1, P3 ;  /* 0x00000063212b7211 */ /* 0x080fe400018f0c22 */
[----:B-1----:R-:W-:Y:S02]  /*2aa0*/  ISETP.GE.AND P3, PT, R102, 0x1, PT ;  /* 0x000000016600780c */ /* 0x002fe40003f66270 */
[----:B------:R-:W-:Y:S01]  /*2ab0*/  LEA.HI.X R41, R27, R99, R32, 0x1, P4 ;  /* 0x000000631b297211 */ /* 0x000fe200020f0c20 */
[----:B------:R-:W-:Y:S01]  /*2ac0*/  IMAD R27, R2, 0x1800, R89 ;  /* 0x00001800021b7824 */ /* 0x000fe200078e0259 */
[----:B------:R-:W-:-:S03]  /*2ad0*/  ISETP.GT.AND P4, PT, R45, R28, PT ;  /* 0x0000001c2d00720c */ /* 0x000fc60003f84270 */
[----:B------:R-:W-:Y:S01]  /*2ae0*/  IMAD R104, R27, 0x2, R26 ;  /* 0x000000021b687824 */ /* 0x000fe200078e021a */
[----:B------:R-:W-:Y:S01]  /*2af0*/  P2R R96, PR, RZ, 0x10 ;  /* 0x00000010ff607803 */ /* 0x000fe20000000000 */
[----:B------:R-:W-:-:S04]  /*2b00*/  IMAD.MOV.U32 R27, RZ, RZ, R45 ;  /* 0x000000ffff1b7224 */ /* 0x000fc800078e002d */
        /* <DEDUP_REMOVED lines=30> */
[----:B------:R-:W-:-:S05]  /*2cf0*/  IADD3 R48, P3, R20, R34, RZ ;  /* 0x0000002214307210 */ /* 0x000fca0007f7e0ff */
[----:B------:R-:W-:Y:S01]  /*2d00*/  IMAD.X R49, R105, 0x1, R80, P3 ;  /* 0x0000000169317824 */ /* 0x000fe200018e0650 */
        /* <DEDUP_REMOVED lines=13> */
.L_x_9480:
[----:B------:R-:W-:Y:S05]  /*2de0*/  BSYNC B1 ;  /* 0x0000000000017941 */ /* 0x000fea0003800000 */
.L_x_9479:
[----:B------:R-:W-:Y:S01]  /*2df0*/  ISETP.GE.AND P5, PT, R220, R97, PT ;  /* 0x00000061dc00720c */ /* 0x000fe20003fa6270 */
[----:B------:R-:W-:Y:S01]  /*2e00*/  BSSY B1, `(.L_x_9481) ;  /* 0x0000018000017945 */ /* 0x000fe20003800000 */
[----:B0----5:R-:W-:Y:S02]  /*2e10*/  IMAD.MOV.U32 R98, RZ, RZ, R50 ;  /* 0x000000ffff627224 */ /* 0x021fe400078e0032 */
[----:B------:R-:W-:-:S09]  /*2e20*/  IMAD.MOV.U32 R99, RZ, RZ, R51 ;  /* 0x000000ffff637224 */ /* 0x000fd200078e0033 */
[----:B------:R-:W-:Y:S05]  /*2e30*/  @P5 BRA `(.L_x_9482) ;  /* 0x0000000000505947 */ /* 0x000fea0003800000 */
[----:B------:R-:W-:Y:S01]  /*2e40*/  IADD3 R33, P3, P6, R10, R32, R69 ;  /* 0x000000200a217210 */ /* 0x000fe20007e7e045 */
[----:B------:R-:W-:Y:S01]  /*2e50*/  ULDC.64 UR4, c[0x0][0x3e8] ;  /* 0x0000fa0000047ab9 */ /* 0x000fe20000000a00 */
[----:B------:R-:W-:Y:S02]  /*2e60*/  CS2R R44, SRZ ;  /* 0x00000000002c7805 */ /* 0x000fe4000001ff00 */
[----:B------:R-:W-:Y:S02]  /*2e70*/  CS2R R46, SRZ ;  /* 0x00000000002e7805 */ /* 0x000fe4000001ff00 */
[----:B------:R-:W-:Y:S02]  /*2e80*/  IADD3.X R38, R78, R95, R68, P3, P6 ;  /* 0x0000005f4e267210 */ /* 0x000fe40001fec444 */
[----:B------:R-:W-:-:S04]  /*2e90*/  IADD3 R35, P3, P6, R20, R34, R71 ;  /* 0x0000002214237210 */ /* 0x000fc80007e7e047 */
        /* <DEDUP_REMOVED lines=14> */
.L_x_9482:
[----:B------:R-:W-:Y:S05]  /*2f80*/  BSYNC B1 ;  /* 0x0000000000017941 */ /* 0x000fea0003800000 */
.L_x_9481:
[----:B0-----:R-:W-:Y:S01]  /*2f90*/  IMAD.MOV.U32 R32, RZ, RZ, R52 ;  /* 0x000000ffff207224 */ /* 0x001fe200078e0034 */
[----:B------:R-:W-:Y:S01]  /*2fa0*/  UISETP.NE.AND UP0, UPT, UR44, 0x3, UPT ;  /* 0x000000032c00788c */ /* 0x000fe2000bf05270 */
[----:B------:R-:W-:Y:S01]  /*2fb0*/  IMAD.MOV.U32 R33, RZ, RZ, R53 ;  /* 0x000000ffff217224 */ /* 0x000fe200078e0035 */
[----:B------:R-:W-:Y:S01]  /*2fc0*/  PRMT R105, R99, 0x5410, R98 ;  /* 0x0000541063697816 */ /* 0x000fe20000000062 */
[----:B------:R-:W-:Y:S02]  /*2fd0*/  IMAD.MOV.U32 R34, RZ, RZ, R54 ;  /* 0x000000ffff227224 */ /* 0x000fe400078e0036 */
[----:B------:R-:W-:Y:S01]  /*2fe0*/  IMAD.MOV.U32 R35, RZ, RZ, R55 ;  /* 0x000000ffff237224 */ /* 0x000fe200078e0037 */
[----:B------:R-:W-:Y:S01]  /*2ff0*/  PRMT R113, R32, 0x5410, R33 ;  /* 0x0000541020717816 */ /* 0x000fe20000000021 */
[----:B------:R-:W-:Y:S01]  /*3000*/  IMAD.MOV.U32 R32, RZ, RZ, R48 ;  /* 0x000000ffff207224 */ /* 0x000fe200078e0030 */
[----:B------:R-:W-:Y:S01]  /*3010*/  PLOP3.LUT P3, PT, PT, PT, UP0, 0x80, 0x0 ;  /* 0x000000000000781c */ /* 0x000fe20003f6f008 */
[----:B------:R-:W-:Y:S01]  /*3020*/  IMAD.MOV.U32 R33, RZ, RZ, R49 ;  /* 0x000000ffff217224 */ /* 0x000fe200078e0031 */
[----:B------:R-:W-:Y:S01]  /*3030*/  PRMT R114, R34, 0x5410, R35 ;  /* 0x0000541022727816 */ /* 0x000fe20000000023 */
[----:B-----5:R-:W-:-:S02]  /*3040*/  IMAD.MOV.U32 R34, RZ, RZ, R44 ;  /* 0x000000ffff227224 */ /* 0x020fc400078e002c */
        /* <DEDUP_REMOVED lines=12> */
[----:B------:R-:W-:Y:S06]  /*3110*/  @!P3 BRA `(.L_x_9483) ;  /* 0x000000000004b947 */ /* 0x000fec0003800000 */
[----:B------:R-:W-:Y:S01]  /*3120*/  BPT.TRAP 0x1 ;  /* 0x000000040000795c */ /* 0x000fe20000300000 */
.L_x_9483:
[----:B------:R-:W-:Y:S01]  /*3130*/  IMAD R95, R2, 0x8, R19 ;  /* 0x00000008025f7824 */ /* 0x000fe200078e0213 */
[----:B------:R-:W-:Y:S01]  /*3140*/  SHF.L.U32 R106, R201, 0x1f, RZ ;  /* 0x0000001fc96a7819 */ /* 0x000fe200000006ff */
[----:B------:R-:W-:Y:S03]  /*3150*/  BSSY B1, `(.L_x_9484) ;  /* 0x0000003000017945 */ /* 0x000fe60003800000 */
[----:B------:R-:W0:Y:S02]  /*3160*/  SYNCS.PHASECHK.TRANS64.TRYWAIT P6, [R95+URZ+0x22890], R106 ;  /* 0x0228906a5f0075a7 */ /* 0x000e2400080c017f */
[----:B0-----:R-:W-:Y:S05]  /*3170*/  @!P6 BRA `(.L_x_9485) ;  /* 0x0000016400d0e947 */ /* 0x001fea0003800000 */
.L_x_9772:
[----:B------:R-:W-:Y:S05]  /*3180*/  BSYNC B1 ;  /* 0x0000000000017941 */ /* 0x000fea0003800000 */
.L_x_9484:
[----:B------:R-:W-:Y:S04]  /*3190*/  BSSY B1, `(.L_x_9486) ;  /* 0x0000064000017945 */ /* 0x000fe80003800000 */
[----:B------:R-:W-:Y:S05]  /*31a0*/  @P4 BRA `(.L_x_9487) ;  /* 0x0000000400884947 */ /* 0x000fea0003800000 */
[----:B------:R-:W-:Y:S04]  /*31b0*/  BSSY B2, `(.L_x_9488) ;  /* 0x0000031000027945 */ /* 0x000fe80003800000 */
[----:B------:R-:W-:Y:S05]  /*31c0*/  @P1 BRA `(.L_x_9489) ;  /* 0x0000000000bc1947 */ /* 0x000fea0003800000 */
[----:B------:R1:W2:Y:S01]  /*31d0*/  LDS.128 R32, [R104] ;  /* 0x0000000068207984 */ /* 0x0002a20000000c00 */
        /* <DEDUP_REMOVED lines=9> */
[----:B------:R-:W-:Y:S01]  /*3270*/  SHF.R.U32.HI R110, RZ, 0x10, R53 ;  /* 0x00000010ff6e7819 */ /* 0x000fe20000011635 */
[----:B------:R-:W-:Y:S02]  /*3280*/  HADD2.F32 R108, -RZ, R108.H0_H0 ;  /* 0x2000006cff6c7230 */ /* 0x000fe40000004100 */
[----:B------:R-:W-:Y:S02]  /*3290*/  HADD2.F32 R109, -RZ, R109.H0_H0 ;  /* 0x2000006dff6d7230 */ /* 0x000fe40000004100 */
[----:B------:R-:W-:-:S02]  /*32a0*/  HADD2.F32 R53, -RZ, R52.H1_H1 ;  /* 0x30000034ff357230 */ /* 0x000fc40000004100 */
[----:B------:R-:W-:Y:S02]  /*32b0*/  HADD2.F32 R54, -RZ, R111.H0_H0 ;  /* 0x2000006fff367230 */ /* 0x000fe40000004100 */
[----:B------:R-:W-:Y:S02]  /*32c0*/  HADD2.F32 R55, -RZ, R110.H0_H0 ;  /* 0x2000006eff377230 */ /* 0x000fe40000004100 */
[-C--:B------:R-:W-:Y:S01]  /*32d0*/  FMUL.FTZ R110, R35, R108.reuse ;  /* 0x0000006c236e7220 */ /* 0x080fe20000410000 */
[----:B------:R-:W-:Y:S02]  /*32e0*/  HADD2.F32 R52, -RZ, R52.H0_H0 ;  /* 0x20000034ff347230 */ /* 0x000fe40000004100 */
[----:B------:R-:W-:Y:S01]  /*32f0*/  FMUL.FTZ R108, R33, R108 ;  /* 0x0000006c216c7220 */ /* 0x000fe20000410000 */
[-C--:B------:R-:W-:Y:S01]  /*3300*/  FMUL.FTZ R111, R53, R109.reuse ;  /* 0x0000006d356f7220 */ /* 0x080fe20000410000 */
[-C--:B------:R-:W-:Y:S01]  /*3310*/  FFMA.FTZ R33, R33, R54.reuse, -R110 ;  /* 0x0000003621217223 */ /* 0x080fe2000001086e */
[C---:B------:R-:W-:Y:S01]  /*3320*/  FMUL.FTZ R112, R52.reuse, R109 ;  /* 0x0000006d34707220 */ /* 0x040fe20000410000 */
[----:B------:R-:W-:Y:S01]  /*3330*/  FFMA.FTZ R108, R35, R54, R108 ;  /* 0x00000036236c7223 */ /* 0x000fe2000001006c */
[----:B------:R-:W-:Y:S01]  /*3340*/  FFMA.FTZ R110, R52, R55, -R111 ;  /* 0x00000037346e7223 */ /* 0x000fe2000001086f */
[----:B------:R-:W-:-:S02]  /*3350*/  HADD2.F32 R54, -RZ, R114.H0_H0 ;  /* 0x20000072ff367230 */ /* 0x000fc40000004100 */
[----:B------:R-:W-:Y:S01]  /*3360*/  FFMA.FTZ R115, R53, R55, R112 ;  /* 0x0000003735737223 */ /* 0x000fe20000010070 */
[----:B------:R-:W-:Y:S01]  /*3370*/  HADD2.F32 R109, -RZ, R114.H1_H1 ;  /* 0x30000072ff6d7230 */ /* 0x000fe20000004100 */
[----:B------:R-:W-:Y:S01]  /*3380*/  F2FP.F16.F32.PACK_AB R33, R108, R33 ;  /* 0x000000216c21723e */ /* 0x000fe200000000ff */
        /* <DEDUP_REMOVED lines=16> */
[----:B------:R-:W-:-:S07]  /*3490*/  F2FP.F16.F32.PACK_AB R34, R52, R113 ;  /* 0x000000713422723e */ /* 0x000fce00000000ff */
.L_x_9491:
[----:B------:R-:W-:Y:S05]  /*34a0*/  BSYNC B3 ;  /* 0x0000000000037941 */ /* 0x000fea0003800000 */
.L_x_9490:
[----:B--2---:R1:W-:Y:S02]  /*34b0*/  STG.E.128 desc[UR40][R42.64], R32 ;  /* 0x000000202a007986 */ /* 0x0043e4000c101d28 */
.L_x_9489:
[----:B------:R-:W-:Y:S05]  /*34c0*/  BSYNC B2 ;  /* 0x0000000000027941 */ /* 0x000fea0003800000 */
.L_x_9488:
[----:B------:R-:W-:Y:S05]  /*34d0*/  @P2 BRA `(.L_x_9487) ;  /* 0x0000000000bc2947 */ /* 0x000fea0003800000 */
[----:B-1----:R1:W2:Y:S01]  /*34e0*/  LDS.128 R32, [R103] ;  /* 0x0000000067207984 */ /* 0x0022a20000000c00 */
[----:B------:R-:W-:Y:S01]  /*34f0*/  ISETP.GE.AND P4, PT, R202, R102, PT ;  /* 0x00000066ca00720c */ /* 0x000fe20003f86270 */
[----:B------:R-:W-:-:S12]  /*3500*/  BSSY B2, `(.L_x_9492) ;  /* 0x000002b000027945 */ /* 0x000fd80003800000 */
[----:B-1----:R-:W-:Y:S05]  /*3510*/  @P4 BRA `(.L_x_9493) ;  /* 0x0000000000a44947 */ /* 0x002fea0003800000 */
[--C-:B------:R-:W-:Y:S02]  /*3520*/  SHF.R.U64 R50, R50, 0x10, R51.reuse ;  /* 0x0000001032327819 */ /* 0x100fe40000001233 */
[----:B------:R-:W-:Y:S02]  /*3530*/  SHF.R.U32.HI R52, RZ, 0x10, R51 ;  /* 0x00000010ff347819 */ /* 0x000fe40000011633 */
[--C-:B------:R-:W-:Y:S01]  /*3540*/  SHF.R.U64 R51, R48, 0x10, R49.reuse ;  /* 0x0000001030337819 */ /* 0x100fe20000001231 */
[----:B--2---:R-:W-:Y:S01]  /*3550*/  IMAD.MOV.U32 R48, RZ, RZ, R34 ;  /* 0x000000ffff307224 */ /* 0x004fe200078e0022 */
[----:B------:R-:W-:Y:S01]  /*3560*/  SHF.R.U32.HI R54, RZ, 0x10, R49 ;  /* 0x00000010ff367819 */ /* 0x000fe20000011631 */
[----:B------:R-:W-:Y:S02]  /*3570*/  HADD2.F32 R34, -RZ, R33.H1_H1 ;  /* 0x30000021ff227230 */ /* 0x000fe40000004100 */
[----:B------:R-:W-:Y:S02]  /*3580*/  HADD2.F32 R51, -RZ, R51.H0_H0 ;  /* 0x20000033ff337230 */ /* 0x000fe40000004100 */
[----:B------:R-:W-:-:S02]  /*3590*/  HADD2.F32 R54, -RZ, R54.H0_H0 ;  /* 0x20000036ff367230 */ /* 0x000fc40000004100 */
[--C-:B------:R-:W-:Y:S02]  /*35a0*/  HADD2.F32 R49, -RZ, R35.reuse.H1_H1 ;  /* 0x30000023ff317230 */ /* 0x100fe40000004100 */
[----:B------:R-:W-:Y:S01]  /*35b0*/  FMUL.FTZ R108, R34, R51 ;  /* 0x00000033226c7220 */ /* 0x000fe20000410000 */
[----:B------:R-:W-:Y:S02]  /*35c0*/  HADD2.F32 R35, -RZ, R35.H0_H0 ;  /* 0x20000023ff237230 */ /* 0x000fe40000004100 */
[----:B------:R-:W-:Y:S02]  /*35d0*/  HADD2.F32 R33, -RZ, R33.H0_H0 ;  /* 0x20000021ff217230 */ /* 0x000fe40000004100 */
[-C--:B------:R-:W-:Y:S01]  /*35e0*/  FMUL.FTZ R110, R49, R54.reuse ;  /* 0x00000036316e7220 */ /* 0x080fe20000410000 */
[----:B------:R-:W-:Y:S02]  /*35f0*/  HADD2.F32 R50, -RZ, R50.H0_H0 ;  /* 0x20000032ff327230 */ /* 0x000fe40000004100 */
[----:B------:R-:W-:Y:S01]  /*3600*/  FMUL.FTZ R54, R35, R54 ;  /* 0x0000003623367220 */ /* 0x000fe20000410000 */
[----:B------:R-:W-:-:S02]  /*3610*/  HADD2.F32 R52, -RZ, R52.H0_H0 ;  /* 0x20000034ff347230 */ /* 0x000fc40000004100 */
[C---:B------:R-:W-:Y:S01]  /*3620*/  FMUL.FTZ R51, R33.reuse, R51 ;  /* 0x0000003321337220 */ /* 0x040fe20000410000 */
[----:B------:R-:W-:Y:S01]  /*3630*/  FFMA.FTZ R108, R33, R50, -R108 ;  /* 0x00000032216c7223 */ /* 0x000fe2000001086c */
[--C-:B------:R-:W-:Y:S02]  /*3640*/  HADD2.F32 R33, -RZ, R32.reuse.H1_H1 ;  /* 0x30000020ff217230 */ /* 0x100fe40000004100 */
[----:B------:R-:W-:Y:S01]  /*3650*/  FFMA.FTZ R55, R49, R52, R54 ;  /* 0x0000003431377223 */ /* 0x000fe20000010036 */
[----:B------:R-:W-:Y:S01]  /*3660*/  FFMA.FTZ R53, R34, R50, R51 ;  /* 0x0000003222357223 */ /* 0x000fe20000010033 */
[--C-:B------:R-:W-:Y:S02]  /*3670*/  HADD2.F32 R49, -RZ, R107.reuse.H0_H0 ;  /* 0x2000006bff317230 */ /* 0x100fe40000004100 */
[----:B------:R-:W-:Y:S01]  /*3680*/  FFMA.FTZ R110, R35, R52, -R110 ;  /* 0x00000034236e7223 */ /* 0x000fe2000001086e */
[----:B------:R-:W-:Y:S02]  /*3690*/  HADD2.F32 R32, -RZ, R32.H0_H0 ;  /* 0x20000020ff207230 */ /* 0x000fe40000004100 */
[----:B------:R-:W-:-:S02]  /*36a0*/  HADD2.F32 R107, -RZ, R107.H1_H1 ;  /* 0x3000006bff6b7230 */ /* 0x000fc40000004100 */
[CC--:B------:R-:W-:Y:S01]  /*36b0*/  FMUL.FTZ R51, R33.reuse, R49.reuse ;  /* 0x0000003121337220 */ /* 0x0c0fe20000410000 */
[--C-:B------:R-:W-:Y:S02]  /*36c0*/  HADD2.F32 R34, -RZ, R48.reuse.H1_H1 ;  /* 0x30000030ff227230 */ /* 0x100fe40000004100 */
[----:B------:R-:W-:Y:S01]  /*36d0*/  FMUL.FTZ R50, R32, R49 ;  /* 0x0000003120327220 */ /* 0x000fe20000410000 */
[----:B------:R-:W-:Y:S02]  /*36e0*/  HADD2.F32 R48, -RZ, R48.H0_H0 ;  /* 0x20000030ff307230 */ /* 0x000fe40000004100 */
[--C-:B------:R-:W-:Y:S02]  /*36f0*/  HADD2.F32 R35, -RZ, R105.reuse.H1_H1 ;  /* 0x30000069ff237230 */ /* 0x100fe40000004100 */
[-C--:B------:R-:W-:Y:S01]  /*3700*/  FMUL.FTZ R49, R34, R107.reuse ;  /* 0x0000006b22317220 */ /* 0x080fe20000410000 */
        /* <DEDUP_REMOVED lines=10> */
.L_x_9493:
[----:B------:R-:W-:Y:S05]  /*37b0*/  BSYNC B2 ;  /* 0x0000000000027941 */ /* 0x000fea0003800000 */
.L_x_9492:
[----:B--2---:R2:W-:Y:S02]  /*37c0*/  STG.E.128 desc[UR40][R42.64+0x40], R32 ;  /* 0x000040202a007986 */ /* 0x0045e4000c101d28 */
.L_x_9487:
[----:B------:R-:W-:Y:S05]  /*37d0*/  BSYNC B1 ;  /* 0x0000000000017941 */ /* 0x000fea0003800000 */
.L_x_9486:
[----:B------:R-:W-:Y:S05]  /*37e0*/  @P5 BRA `(.L_x_9494) ;  /* 0x0000001c00105947 */ /* 0x000fea0003800000 */
[----:B------:R-:W-:Y:S04]  /*37f0*/  BSSY B1, `(.L_x_9495) ;  /* 0x0000031000017945 */ /* 0x000fe80003800000 */
[----:B------:R-:W-:Y:S05]  /*3800*/  @P1 BRA `(.L_x_9496) ;  /* 0x0000000000bc1947 */ /* 0x000fea0003800000 */
[----:B-12---:R1:W2:Y:S01]  /*3810*/  LDS.128 R32, [R104+0x2000] ;  /* 0x0020000068207984 */ /* 0x0062a20000000c00 */
        /* <DEDUP_REMOVED lines=44> */
.L_x_9498:
[----:B------:R-:W-:Y:S05]  /*3ae0*/  BSYNC B2 ;  /* 0x0000000000027941 */ /* 0x000fea0003800000 */
.L_x_9497:
[----:B--2---:R3:W-:Y:S02]  /*3af0*/  STG.E.128 desc[UR40][R40.64], R32 ;  /* 0x0000002028007986 */ /* 0x0047e4000c101d28 */
.L_x_9496:
[----:B------:R-:W-:Y:S05]  /*3b00*/  BSYNC B1 ;  /* 0x0000000000017941 */ /* 0x000fea0003800000 */
.L_x_9495:
[----:B------:R-:W-:Y:S05]  /*3b10*/  @P2 BRA `(.L_x_9494) ;  /* 0x0000001800442947 */ /* 0x000fea0003800000 */
[----:B-123--:R1:W2:Y:S01]  /*3b20*/  LDS.128 R32, [R103+0x2000] ;  /* 0x0020000067207984 */ /* 0x00e2a20000000c00 */
        /* <DEDUP_REMOVED lines=11> */
[----:B------:R-:W-:Y:S02]  /*3be0*/  HADD2.F32 R38, -RZ, R38.H0_H0 ;  /* 0x20000026ff267230 */ /* 0x000fe40000004100 */
[CC--:B------:R-:W-:Y:S01]  /*3bf0*/  FMUL.FTZ R46, R34.reuse, R39.reuse ;  /* 0x00000027222e7220 */ /* 0x0c0fe20000410000 */
[----:B------:R-:W-:Y:S02]  /*3c00*/  HADD2.F32 R44, -RZ, R44.H0_H0 ;  /* 0x2000002cff2c7230 */ /* 0x000fe40000004100 */
[C---:B------:R-:W-:Y:S01]  /*3c10*/  FMUL.FTZ R39, R33.reuse, R39 ;  /* 0x0000002721277220 */ /* 0x040fe20000410000 */
[--C-:B------:R-:W-:Y:S02]  /*3c20*/  HADD2.F32 R37, -RZ, R35.reuse.H1_H1 ;  /* 0x30000023ff257230 */ /* 0x100fe40000004100 */
[-C--:B------:R-:W-:Y:S01]  /*3c30*/  FFMA.FTZ R46, R33, R38.reuse, -R46 ;  /* 0x00000026212e7223 */ /* 0x080fe2000001082e */
[----:B------:R-:W-:Y:S02]  /*3c40*/  HADD2.F32 R35, -RZ, R35.H0_H0 ;  /* 0x20000023ff237230 */ /* 0x000fe40000004100 */
[----:B------:R-:W-:Y:S01]  /*3c50*/  FFMA.FTZ R43, R34, R38, R39 ;  /* 0x00000026222b7223 */ /* 0x000fe20000010027 */
[----:B------:R-:W-:-:S02]  /*3c60*/  HADD2.F32 R42, -RZ, R42.H0_H0 ;  /* 0x2000002aff2a7230 */ /* 0x000fc40000004100 */
[-C--:B------:R-:W-:Y:S01]  /*3c70*/  FMUL.FTZ R48, R37, R44.reuse ;  /* 0x0000002c25307220 */ /* 0x080fe20000410000 */
[--C-:B------:R-:W-:Y:S02]  /*3c80*/  HADD2.F32 R38, -RZ, R99.reuse.H0_H0 ;  /* 0x20000063ff267230 */ /* 0x100fe40000004100 */
[C---:B------:R-:W-:Y:S01]  /*3c90*/  FMUL.FTZ R44, R35.reuse, R44 ;  /* 0x0000002c232c7220 */ /* 0x040fe20000410000 */
[----:B------:R-:W-:Y:S02]  /*3ca0*/  HADD2.F32 R99, -RZ, R99.H1_H1 ;  /* 0x30000063ff637230 */ /* 0x000fe40000004100 */
[-C--:B------:R-:W-:Y:S01]  /*3cb0*/  FFMA.FTZ R48, R35, R42.reuse, -R48 ;  /* 0x0000002a23307223 */ /* 0x080fe20000010830 */
[----:B------:R-:W-:Y:S02]  /*3cc0*/  HADD2.F32 R33, -RZ, R32.H1_H1 ;  /* 0x30000020ff217230 */ /* 0x000fe40000004100 */
[----:B------:R-:W-:Y:S01]  /*3cd0*/  FFMA.FTZ R47, R37, R42, R44 ;  /* 0x0000002a252f7223 */ /* 0x000fe2000001002c */
[----:B------:R-:W-:-:S02]  /*3ce0*/  HADD2.F32 R34, -RZ, R36.H1_H1 ;  /* 0x30000024ff227230 */ /* 0x000fc40000004100 */
[----:B------:R-:W-:Y:S02]  /*3cf0*/  HADD2.F32 R32, -RZ, R32.H0_H0 ;  /* 0x20000020ff207230 */ /* 0x000fe40000004100 */
[CC--:B------:R-:W-:Y:S01]  /*3d00*/  FMUL.FTZ R39, R33.reuse, R38.reuse ;  /* 0x0000002621277220 */ /* 0x0c0fe20000410000 */
[----:B------:R-:W-:Y:S02]  /*3d10*/  HADD2.F32 R36, -RZ, R36.H0_H0 ;  /* 0x20000024ff247230 */ /* 0x000fe40000004100 */
        /* <DEDUP_REMOVED lines=13> */
.L_x_9500:
[----:B------:R-:W-:Y:S05]  /*3df0*/  BSYNC B1 ;  /* 0x0000000000017941 */ /* 0x000fea0003800000 */
.L_x_9499:
[----:B--2---:R4:W-:Y:S01]  /*3e00*/  STG.E.128 desc[UR40][R40.64+0x40], R32 ;  /* 0x0000402028007986 */ /* 0x0049e2000c101d28 */
[----:B------:R-:W-:Y:S05]  /*3e10*/  BRA `(.L_x_9494) ;  /* 0x0000001400847947 */ /* 0x000fea0003800000 */
.L_x_9478:
[----:B------:R-:W-:Y:S02]  /*3e20*/  ISETP.GE.AND P3, PT, R220, R97, PT ;  /* 0x00000061dc00720c */ /* 0x000fe40003f66270 */
[----:B------:R-:W-:Y:S02]  /*3e30*/  CS2R R38, SRZ ;  /* 0x0000000000267805 */ /* 0x000fe4000001ff00 */
[----:B------:R-:W-:-:S13]  /*3e40*/  ISETP.GE.OR P3, PT, R16, R102, P3 ;  /* 0x000000661000720c */ /* 0x000fda0001f66670 */
[----:B------:R-:W-:Y:S01]  /*3e50*/  @!P3 IADD3 R33, P4, P5, R12, R32, R69 ;  /* 0x000000200c21b210 */ /* 0x000fe20007d9e045 */
[----:B------:R-:W0:Y:S03]  /*3e60*/  @!P3 LDC.64 R44, c[0x0][0x3e8] ;  /* 0x0000fa00ff2cbb82 */ /* 0x000e260000000a00 */
[----:B------:R-:W-:Y:S02]  /*3e70*/  @!P3 IADD3.X R36, R79, R95, R68, P4, P5 ;  /* 0x0000005f4f24b210 */ /* 0x000fe400027ea444 */
[----:B------:R-:W-:-:S03]  /*3e80*/  @!P3 IADD3 R46, P4, P5, R30, R34, R71 ;  /* 0x000000221e2eb210 */ /* 0x000fc60007d9e047 */
[----:B------:R-:W1:Y:S01]  /*3e90*/  @!P3 LDC.64 R48, c[0x0][0x400] ;  /* 0x00010000ff30bb82 */ /* 0x000e620000000a00 */
[----:B------:R-:W-:Y:S02]  /*3ea0*/  @!P3 IADD3.X R47, R81, R105, R70, P4, P5 ;  /* 0x00000069512fb210 */ /* 0x000fe400027ea446 */
[----:B------:R-:W-:-:S04]  /*3eb0*/  ISETP.GE.AND P4, PT, R18, R97, PT ;  /* 0x000000611200720c */ /* 0x000fc80003f86270 */
[----:B------:R-:W-:-:S13]  /*3ec0*/  ISETP.GE.OR P4, PT, R16, R102, P4 ;  /* 0x000000661000720c */ /* 0x000fda0002786670 */
[----:B------:R-:W2:Y:S01]  /*3ed0*/  @!P4 LDC.64 R40, c[0x0][0x3e8] ;  /* 0x0000fa00ff28cb82 */ /* 0x000ea20000000a00 */
[----:B------:R-:W-:-:S05]  /*3ee0*/  @!P4 IADD3 R32, P5, R12, R32, RZ ;  /* 0x000000200c20c210 */ /* 0x000fca0007fbe0ff */
[----:B------:R-:W-:Y:S02]  /*3ef0*/  @!P4 IMAD.X R35, R95, 0x1, R79, P5 ;  /* 0x000000015f23c824 */ /* 0x000fe400028e064f */
[----:B------:R-:W3:Y:S01]  /*3f00*/  @!P4 LDC.64 R42, c[0x0][0x400] ;  /* 0x00010000ff2acb82 */ /* 0x000ee20000000a00 */
[----:B--2---:R-:W-:-:S04]  /*3f10*/  @!P4 LEA R40, P5, R32, R40, 0x1 ;  /* 0x000000282028c211 */ /* 0x004fc800078a08ff */
[----:B------:R-:W-:Y:S02]  /*3f20*/  @!P4 LEA.HI.X R41, R32, R41, R35, 0x1, P5 ;  /* 0x000000292029c211 */ /* 0x000fe400028f0c23 */
[----:B------:R-:W-:-:S05]  /*3f30*/  @!P4 IADD3 R34, P5, R30, R34, RZ ;  /* 0x000000221e22c210 */ /* 0x000fca0007fbe0ff */
[----:B------:R-:W-:Y:S01]  /*3f40*/  @!P4 IMAD.X R32, R105, 0x1, R81, P5 ;  /* 0x000000016920c824 */ /* 0x000fe200028e0651 */
[----:B---3--:R-:W-:-:S04]  /*3f50*/  @!P4 LEA R42, P5, R34, R42, 0x1 ;  /* 0x0000002a222ac211 */ /* 0x008fc800078a08ff */
[----:B------:R-:W-:Y:S02]  /*3f60*/  @!P4 LEA.HI.X R43, R34, R43, R32, 0x1, P5 ;  /* 0x0000002b222bc211 */ /* 0x000fe400028f0c20 */
[----:B------:R-:W-:Y:S02]  /*3f70*/  CS2R R34, SRZ ;  /* 0x0000000000227805 */ /* 0x000fe4000001ff00 */
[----:B0-----:R-:W-:-:S04]  /*3f80*/  @!P3 LEA R44, P5, R33, R44, 0x1 ;  /* 0x0000002c212cb211 */ /* 0x001fc800078a08ff */
[----:B------:R-:W-:Y:S02]  /*3f90*/  @!P3 LEA.HI.X R45, R33, R45, R36, 0x1, P5 ;  /* 0x0000002d212db211 */ /* 0x000fe400028f0c24 */
[----:B------:R-:W-:Y:S02]  /*3fa0*/  CS2R R32, SRZ ;  /* 0x0000000000207805 */ /* 0x000fe4000001ff00 */
[----:B------:R-:W-:-:S04]  /*3fb0*/  CS2R R36, SRZ ;  /* 0x0000000000247805 */ /* 0x000fc8000001ff00 */
[----:B------:R0:W2:Y:S04]  /*3fc0*/  @!P4 LDG.E.128 R32, desc[UR40][R40.64] ;  /* 0x000000282820c981 */ /* 0x0000a8000c1e1d00 */
[----:B------:R3:W4:Y:S01]  /*3fd0*/  @!P4 LDG.E.128 R36, desc[UR40][R42.64] ;  /* 0x000000282a24c981 */ /* 0x000722000c1e1d00 */
[----:B-1----:R-:W-:-:S04]  /*3fe0*/  @!P3 LEA R48, P4, R46, R48, 0x1 ;  /* 0x000000302e30b211 */ /* 0x002fc800078808ff */
[----:B------:R-:W-:Y:S02]  /*3ff0*/  @!P3 LEA.HI.X R49, R46, R49, R47, 0x1, P4 ;  /* 0x000000312e31b211 */ /* 0x000fe400020f0c2f */
[----:B0-----:R-:W-:Y:S02]  /*4000*/  CS2R R40, SRZ ;  /* 0x0000000000287805 */ /* 0x001fe4000001ff00 */
[----:B---3--:R-:W-:Y:S02]  /*4010*/  CS2R R42, SRZ ;  /* 0x00000000002a7805 */ /* 0x008fe4000001ff00 */
[----:B------:R-:W-:-:S04]  /*4020*/  CS2R R46, SRZ ;  /* 0x00000000002e7805 */ /* 0x000fc8000001ff00 */
[----:B------:R0:W3:Y:S02]  /*4030*/  @!P3 LDG.E.128 R40, desc[UR40][R44.64] ;  /* 0x000000282c28b981 */ /* 0x0000e4000c1e1d00 */
[----:B0-----:R-:W-:-:S06]  /*4040*/  CS2R R44, SRZ ;  /* 0x00000000002c7805 */ /* 0x001fcc000001ff00 */
[----:B------:R0:W5:Y:S01]  /*4050*/  @!P3 LDG.E.128 R44, desc[UR40][R48.64] ;  /* 0x00000028302cb981 */ /* 0x000162000c1e1d00 */
[----:B------:R-:W-:Y:S01]  /*4060*/  UISETP.NE.AND UP0, UPT, UR44, 0x3, UPT ;  /* 0x000000032c00788c */ /* 0x000fe2000bf05270 */
[----:B------:R-:W-:-:S05]  /*4070*/  ISETP.GE.AND P4, PT, R16, R102, PT ;  /* 0x000000661000720c */ /* 0x000fca0003f86270 */
[----:B------:R-:W-:Y:S01]  /*4080*/  PLOP3.LUT P3, PT, PT, PT, UP0, 0x80, 0x0 ;  /* 0x000000000000781c */ /* 0x000fe20003f6f008 */
[----:B--2---:R-:W-:Y:S02]  /*4090*/  IMAD.MOV.U32 R51, RZ, RZ, R34 ;  /* 0x000000ffff337224 */ /* 0x004fe400078e0022 */
[----:B------:R-:W-:Y:S02]  /*40a0*/  IMAD.MOV.U32 R52, RZ, RZ, R35 ;  /* 0x000000ffff347224 */ /* 0x000fe400078e0023 */
[----:B------:R-:W-:Y:S01]  /*40b0*/  IMAD.MOV.U32 R53, RZ, RZ, R32 ;  /* 0x000000ffff357224 */ /* 0x000fe200078e0020 */
[----:B------:R-:W-:Y:S01]  /*40c0*/  PRMT R119, R119, 0x5410, R51 ;  /* 0x0000541077777816 */ /* 0x000fe20000000033 */
[----:B----4-:R-:W-:Y:S01]  /*40d0*/  IMAD.MOV.U32 R51, RZ, RZ, R38 ;  /* 0x000000ffff337224 */ /* 0x010fe200078e0026 */
[----:B------:R-:W-:Y:S01]  /*40e0*/  PRMT R123, R52, 0x7610, R123 ;  /* 0x00007610347b7816 */ /* 0x000fe2000000007b */
[----:B0-----:R-:W-:Y:S01]  /*40f0*/  IMAD.MOV.U32 R48, RZ, RZ, R39 ;  /* 0x000000ffff307224 */ /* 0x001fe200078e0027 */
[----:B------:R-:W-:Y:S01]  /*4100*/  PRMT R121, R53, 0x7610, R121 ;  /* 0x0000761035797816 */ /* 0x000fe20000000079 */
[----:B------:R-:W-:Y:S01]  /*4110*/  IMAD.MOV.U32 R49, RZ, RZ, R36 ;  /* 0x000000ffff317224 */ /* 0x000fe200078e0024 */
[----:B------:R-:W-:Y:S01]  /*4120*/  PRMT R119, R51, 0x7610, R119 ;  /* 0x0000761033777816 */ /* 0x000fe20000000077 */
[----:B------:R-:W-:Y:S01]  /*4130*/  IMAD.MOV.U32 R52, RZ, RZ, R37 ;  /* 0x000000ffff347224 */ /* 0x000fe200078e0025 */
[----:B------:R-:W-:Y:S01]  /*4140*/  PRMT R123, R123, 0x5410, R48 ;  /* 0x000054107b7b7816 */ /* 0x000fe20000000030 */
        /* <DEDUP_REMOVED lines=11> */
[----:B-----5:R-:W-:Y:S02]  /*4200*/  IMAD.MOV.U32 R48, RZ, RZ, R46 ;  /* 0x000000ffff307224 */ /* 0x020fe400078e002e */
        /* <DEDUP_REMOVED lines=8> */
.L_x_9501:
[----:B------:R-:W-:Y:S01]  /*4290*/  IMAD R95, R2, 0x8, R19 ;  /* 0x00000008025f7824 */ /* 0x000fe200078e0213 */
[----:B------:R-:W-:Y:S01]  /*42a0*/  SHF.L.U32 R106, R201, 0x1f, RZ ;  /* 0x0000001fc96a7819 */ /* 0x000fe200000006ff */
[----:B------:R-:W0:Y:S01]  /*42b0*/  LDC R107, c[0x0][0x2f4] ;  /* 0x0000bd00ff6b7b82 */ /* 0x000e220000000800 */
[----:B------:R-:W-:Y:S01]  /*42c0*/  BSSY B1, `(.L_x_9502) ;  /* 0x0000006000017945 */ /* 0x000fe20003800000 */
[----:B------:R-:W-:Y:S01]  /*42d0*/  IMAD.MOV.U32 R101, RZ, RZ, R50 ;  /* 0x000000ffff657224 */ /* 0x000fe200078e0032 */
[----:B------:R-:W1:Y:S05]  /*42e0*/  SYNCS.PHASECHK.TRANS64.TRYWAIT P5, [R95+URZ+0x22890], R106 ;  /* 0x0228906a5f0075a7 */ /* 0x000e6a00080a017f */
[----:B------:R-:W2:Y:S01]  /*42f0*/  LDC.64 R102, c[0x0][0x300] ;  /* 0x0000c000ff667b82 */ /* 0x000ea20000000a00 */
[----:B0-----:R-:W-:Y:S01]  /*4300*/  IMAD.IADD R109, R107, 0x1, -R74 ;  /* 0x000000016b6d7824 */ /* 0x001fe200078e0a4a */
[----:B-1----:R-:W-:Y:S06]  /*4310*/  @!P5 BRA `(.L_x_9503) ;  /* 0x00000154007cd947 */ /* 0x002fec0003800000 */
.L_x_9773:
[----:B------:R-:W-:Y:S05]  /*4320*/  BSYNC B1 ;  /* 0x0000000000017941 */ /* 0x000fea0003800000 */
.L_x_9502:
[----:B------:R-:W-:Y:S01]  /*4330*/  ISETP.GE.OR P5, PT, R18, R97, P1 ;  /* 0x000000611200720c */ /* 0x000fe20000fa6670 */
[----:B------:R-:W-:-:S12]  /*4340*/  BSSY B1, `(.L_x_9504) ;  /* 0x0000079000017945 */ /* 0x000fd80003800000 */
[----:B------:R-:W-:Y:S05]  /*4350*/  @P5 BRA `(.L_x_9505) ;  /* 0x0000000400dc5947 */ /* 0x000fea0003800000 */
[-C--:B--2---:R-:W-:Y:S01]  /*4360*/  IMAD R48, R224, R102.reuse, RZ ;  /* 0x00000066e0307224 */ /* 0x084fe200078e02ff */
[----:B------:R-:W-:Y:S01]  /*4370*/  BSSY B2, `(.L_x_9506) ;  /* 0x0000069000027945 */ /* 0x000fe20003800000 */
[----:B------:R-:W-:-:S04]  /*4380*/  IMAD.WIDE.U32 R104, R18, R102, R100 ;  /* 0x0000006612687225 */ /* 0x000fc800078e0064 */
[----:B------:R-:W-:Y:S01]  /*4390*/  IMAD R111, R18, R103, R48 ;  /* 0x00000067126f7224 */ /* 0x000fe200078e0230 */
[----:B------:R-:W-:Y:S02]  /*43a0*/  SEL R48, R74, R109, !P0 ;  /* 0x0000006d4a307207 */ /* 0x000fe40004000000 */
[----:B------:R-:W-:Y:S01]  /*43b0*/  IADD3 R108, P5, P6, R4, R104, R84 ;  /* 0x00000068046c7210 */ /* 0x000fe20007ebe054 */
[----:B------:R-:W-:Y:S01]  /*43c0*/  IMAD.IADD R111, R111, 0x1, R105 ;  /* 0x000000016f6f7824 */ /* 0x000fe200078e0269 */
[----:B------:R-:W-:-:S04]  /*43d0*/  SHF.R.S32.HI R49, RZ, 0x1f, R48 ;  /* 0x0000001fff317819 */ /* 0x000fc80000011430 */
[----:B------:R-:W-:Y:S02]  /*43e0*/  LEA.HI R48, R49, R48, RZ, 0x4 ;  /* 0x0000003031307211 */ /* 0x000fe400078f20ff */
[----:B------:R-:W-:Y:S02]  /*43f0*/  IADD3.X R110, R60, R111, R86, P5, P6 ;  /* 0x0000006f3c6e7210 */ /* 0x000fe40002fec456 */
[----:B------:R-:W-:-:S05]  /*4400*/  LEA.HI.SX32 R48, R48, R83, 0x1c ;  /* 0x0000005330307211 */ /* 0x000fca00078fe2ff */
[----:B------:R-:W-:-:S05]  /*4410*/  IMAD.SHL.U32 R113, R48, 0x8, RZ ;  /* 0x0000000830717824 */ /* 0x000fca00078e00ff */
[----:B------:R-:W-:-:S04]  /*4420*/  LOP3.LUT R48, R82, 0x38, R113, 0xf8, !PT ;  /* 0x0000003852307812 */ /* 0x000fc800078ef871 */
[----:B------:R-:W-:Y:S01]  /*4430*/  LOP3.LUT R49, R48, R85, RZ, 0x3c, !PT ;  /* 0x0000005530317212 */ /* 0x000fe200078e3cff */
[----:B------:R-:W-:-:S04]  /*4440*/  IMAD R48, R2, 0x1800, R90 ;  /* 0x0000180002307824 */ /* 0x000fc800078e025a */
[----:B------:R-:W-:Y:S02]  /*4450*/  IMAD R49, R210, 0x200, R49 ;  /* 0x00000200d2317824 */ /* 0x000fe400078e0231 */
[----:B------:R-:W-:Y:S02]  /*4460*/  IMAD R48, R48, 0x2, R19 ;  /* 0x0000000230307824 */ /* 0x000fe400078e0213 */
[----:B------:R-:W-:-:S04]  /*4470*/  IMAD R50, R2, 0x1800, R49 ;  /* 0x0000180002327824 */ /* 0x000fc800078e0231 */
[----:B------:R-:W-:Y:S02]  /*4480*/  IMAD R52, R50, 0x2, R19 ;  /* 0x0000000232347824 */ /* 0x000fe400078e0213 */
[----:B------:R-:W1:Y:S04]  /*4490*/  LDS.128 R48, [R48+0x1c400] ;  /* 0x01c4000030307984 */ /* 0x000e680000000c00 */
[----:B------:R-:W2:Y:S01]  /*44a0*/  LDS.128 R52, [R52+0x1c400] ;  /* 0x01c4000034347984 */ /* 0x000ea20000000c00 */
[----:B------:R-:W-:Y:S05]  /*44b0*/  @P4 BRA `(.L_x_9507) ;  /* 0x0000000400504947 */ /* 0x000fea0003800000 */
[--C-:B------:R-:W-:Y:S01]  /*44c0*/  SHF.R.U64 R32, R32, 0x10, R33.reuse ;  /* 0x0000001020207819 */ /* 0x100fe20000001221 */
[----:B------:R-:W-:Y:S01]  /*44d0*/  HADD2.F32 R120, -RZ, R120.H0_H0 ;  /* 0x20000078ff787230 */ /* 0x000fe20000004100 */
[----:B------:R-:W-:Y:S01]  /*44e0*/  SHF.R.U32.HI R112, RZ, 0x10, R33 ;  /* 0x00000010ff707819 */ /* 0x000fe20000011621 */
[----:B------:R-:W-:Y:S01]  /*44f0*/  HADD2.F32 R122, -RZ, R122.H0_H0 ;  /* 0x2000007aff7a7230 */ /* 0x000fe20000004100 */
[----:B------:R-:W-:Y:S02]  /*4500*/  SHF.R.U64 R33, R36, 0x10, R37 ;  /* 0x0000001024217819 */ /* 0x000fe40000001225 */
[--C-:B------:R-:W-:Y:S02]  /*4510*/  SHF.R.U64 R34, R34, 0x10, R35.reuse ;  /* 0x0000001022227819 */ /* 0x100fe40000001223 */
[----:B------:R-:W-:Y:S02]  /*4520*/  SHF.R.U32.HI R36, RZ, 0x10, R35 ;  /* 0x00000010ff247819 */ /* 0x000fe40000011623 */
[----:B------:R-:W-:-:S02]  /*4530*/  SHF.R.U64 R35, R38, 0x10, R39 ;  /* 0x0000001026237819 */ /* 0x000fc40000001227 */
[----:B------:R-:W-:Y:S01]  /*4540*/  SHF.R.U32.HI R117, RZ, 0x10, R37 ;  /* 0x00000010ff757819 */ /* 0x000fe20000011625 */
[----:B-1----:R-:W-:Y:S01]  /*4550*/  HADD2.F32 R37, -RZ, R49.H0_H0 ;  /* 0x20000031ff257230 */ /* 0x002fe20000004100 */
[----:B------:R-:W-:Y:S01]  /*4560*/  SHF.R.U32.HI R38, RZ, 0x10, R39 ;  /* 0x00000010ff267819 */ /* 0x000fe20000011627 */
[----:B--2---:R-:W-:Y:S02]  /*4570*/  HADD2.F32 R39, -RZ, R53.H0_H0 ;  /* 0x20000035ff277230 */ /* 0x004fe40000004100 */
[----:B------:R-:W-:Y:S02]  /*4580*/  HADD2.F32 R117, -RZ, R117.H0_H0 ;  /* 0x20000075ff757230 */ /* 0x000fe40000004100 */
[-C--:B------:R-:W-:Y:S01]  /*4590*/  FMUL.FTZ R126, R37, R120.reuse ;  /* 0x00000078257e7220 */ /* 0x080fe20000410000 */
[----:B------:R-:W-:Y:S02]  /*45a0*/  HADD2.F32 R49, -RZ, R49.H1_H1 ;  /* 0x30000031ff317230 */ /* 0x000fe40000004100 */
[----:B------:R-:W-:Y:S01]  /*45b0*/  FMUL.FTZ R124, R39, R120 ;  /* 0x00000078277c7220 */ /* 0x000fe20000410000 */
[----:B------:R-:W-:-:S02]  /*45c0*/  HADD2.F32 R120, -RZ, R53.H1_H1 ;  /* 0x30000035ff787230 */ /* 0x000fc40000004100 */
[-C--:B------:R-:W-:Y:S01]  /*45d0*/  FFMA.FTZ R39, R39, R122.reuse, R126 ;  /* 0x0000007a27277223 */ /* 0x080fe2000001007e */
[----:B------:R-:W-:Y:S02]  /*45e0*/  HADD2.F32 R53, -RZ, R112.H0_H0 ;  /* 0x20000070ff357230 */ /* 0x000fe40000004100 */
[----:B------:R-:W-:Y:S01]  /*45f0*/  FFMA.FTZ R37, R37, R122, -R124 ;  /* 0x0000007a25257223 */ /* 0x000fe2000001087c */
[--C-:B------:R-:W-:Y:S02]  /*4600*/  HADD2.F32 R124, -RZ, R123.reuse.H1_H1 ;  /* 0x3000007bff7c7230 */ /* 0x100fe40000004100 */
[-C--:B------:R-:W-:Y:S01]  /*4610*/  FMUL.FTZ R112, R120, R117.reuse ;  /* 0x0000007578707220 */ /* 0x080fe20000410000 */
[C---:B------:R-:W-:Y:S01]  /*4620*/  FMUL.FTZ R117, R49.reuse, R117 ;  /* 0x0000007531757220 */ /* 0x040fe20000410000 */
[----:B------:R-:W-:Y:S02]  /*4630*/  HADD2.F32 R122, -RZ, R123.H0_H0 ;  /* 0x2000007bff7a7230 */ /* 0x000fe40000004100 */
[----:B------:R-:W-:Y:S01]  /*4640*/  FFMA.FTZ R112, R49, R53, -R112 ;  /* 0x0000003531707223 */ /* 0x000fe20000010870 */
[----:B------:R-:W-:-:S02]  /*4650*/  HADD2.F32 R49, -RZ, R55.H0_H0 ;  /* 0x20000037ff317230 */ /* 0x000fc40000004100 */
[----:B------:R-:W-:Y:S01]  /*4660*/  FFMA.FTZ R120, R120, R53, R117 ;  /* 0x0000003578787223 */ /* 0x000fe20000010075 */
[----:B------:R-:W-:Y:S02]  /*4670*/  HADD2.F32 R117, -RZ, R51.H0_H0 ;  /* 0x20000033ff757230 */ /* 0x000fe40000004100 */
[----:B------:R-:W-:Y:S02]  /*4680*/  HADD2.F32 R53, -RZ, R55.H1_H1 ;  /* 0x30000037ff357230 */ /* 0x000fe40000004100 */
[-C--:B------:R-:W-:Y:S01]  /*4690*/  FMUL.FTZ R128, R49, R124.reuse ;  /* 0x0000007c31807220 */ /* 0x080fe20000410000 */
[----:B------:R-:W-:Y:S02]  /*46a0*/  HADD2.F32 R126, -RZ, R38.H0_H0 ;  /* 0x20000026ff7e7230 */ /* 0x000fe40000004100 */
[C---:B------:R-:W-:Y:S01]  /*46b0*/  FMUL.FTZ R130, R117.reuse, R124 ;  /* 0x0000007c75827220 */ /* 0x040fe20000410000 */
[----:B------:R-:W-:Y:S02]  /*46c0*/  HADD2.F32 R51, -RZ, R51.H1_H1 ;  /* 0x30000033ff337230 */ /* 0x000fe40000004100 */
[----:B------:R-:W-:Y:S01]  /*46d0*/  FFMA.FTZ R38, R117, R122, -R128 ;  /* 0x0000007a75267223 */ /* 0x000fe20000010880 */
[----:B------:R-:W-:-:S02]  /*46e0*/  HADD2.F32 R124, -RZ, R36.H0_H0 ;  /* 0x20000024ff7c7230 */ /* 0x000fc40000004100 */
[----:B------:R-:W-:Y:S01]  /*46f0*/  FMUL.FTZ R128, R53, R126 ;  /* 0x0000007e35807220 */ /* 0x000fe20000410000 */
[----:B------:R-:W-:Y:S01]  /*4700*/  FFMA.FTZ R36, R49, R122, R130 ;  /* 0x0000007a31247223 */ /* 0x000fe20000010082 */
[C---:B------:R-:W-:Y:S01]  /*4710*/  FMUL.FTZ R126, R51.reuse, R126 ;  /* 0x0000007e337e7220 */ /* 0x040fe20000410000 */
[----:B------:R-:W-:Y:S02]  /*4720*/  HADD2.F32 R117, -RZ, R33.H0_H0 ;  /* 0x20000021ff757230 */ /* 0x000fe40000004100 */
[-C--:B------:R-:W-:Y:S01]  /*4730*/  FFMA.FTZ R49, R51, R124.reuse, -R128 ;  /* 0x0000007c33317223 */ /* 0x080fe20000010880 */
[----:B------:R-:W-:Y:S02]  /*4740*/  HADD2.F32 R33, -RZ, R48.H0_H0 ;  /* 0x20000030ff217230 */ /* 0x000fe40000004100 */
[----:B------:R-:W-:Y:S01]  /*4750*/  FFMA.FTZ R51, R53, R124, R126 ;  /* 0x0000007c35337223 */ /* 0x000fe2000001007e */
[----:B------:R-:W-:Y:S01]  /*4760*/  HADD2.F32 R124, -RZ, R121.H1_H1 ;  /* 0x30000079ff7c7230 */ /* 0x000fe20000004100 */
[----:B------:R-:W-:Y:S01]  /*4770*/  F2FP.F16.F32.PACK_AB R37, R112, R37 ;  /* 0x000000257025723e */ /* 0x000fe200000000ff */
[--C-:B------:R-:W-:Y:S01]  /*4780*/  HADD2.F32 R53, -RZ, R52.reuse.H0_H0 ;  /* 0x20000034ff357230 */ /* 0x100fe20000004100 */
[----:B------:R-:W-:Y:S01]  /*4790*/  F2FP.F16.F32.PACK_AB R38, R49, R38 ;  /* 0x000000263126723e */ /* 0x000fe200000000ff */
[----:B------:R-:W-:Y:S01]  /*47a0*/  HADD2.F32 R52, -RZ, R52.H1_H1 ;  /* 0x30000034ff347230 */ /* 0x000fe20000004100 */
[----:B------:R-:W-:Y:S01]  /*47b0*/  F2FP.F16.F32.PACK_AB R39, R120, R39 ;  /* 0x000000277827723e */ /* 0x000fe200000000ff */
[----:B------:R-:W-:-:S02]  /*47c0*/  HADD2.F32 R48, -RZ, R48.H1_H1 ;  /* 0x30000030ff307230 */ /* 0x000fc40000004100 */
[----:B------:R-:W-:Y:S02]  /*47d0*/  HADD2.F32 R122, -RZ, R121.H0_H0 ;  /* 0x20000079ff7a7230 */ /* 0x000fe40000004100 */
[-C--:B------:R-:W-:Y:S01]  /*47e0*/  FMUL.FTZ R121, R52, R117.reuse ;  /* 0x0000007534797220 */ /* 0x080fe20000410000 */
[----:B------:R-:W-:Y:S02]  /*47f0*/  HADD2.F32 R55, -RZ, R32.H0_H0 ;  /* 0x20000020ff377230 */ /* 0x000fe40000004100 */
[-C--:B------:R-:W-:Y:S01]  /*4800*/  FMUL.FTZ R32, R53, R124.reuse ;  /* 0x0000007c35207220 */ /* 0x080fe20000410000 */
[C---:B------:R-:W-:Y:S01]  /*4810*/  FMUL.FTZ R124, R33.reuse, R124 ;  /* 0x0000007c217c7220 */ /* 0x040fe20000410000 */
[C---:B------:R-:W-:Y:S01]  /*4820*/  FMUL.FTZ R117, R48.reuse, R117 ;  /* 0x0000007530757220 */ /* 0x040fe20000410000 */
[----:B------:R-:W-:Y:S02]  /*4830*/  IMAD.MOV.U32 R49, RZ, RZ, R37 ;  /* 0x000000ffff317224 */ /* 0x000fe400078e0025 */
[-C--:B------:R-:W-:Y:S01]  /*4840*/  FFMA.FTZ R32, R33, R122.reuse, -R32 ;  /* 0x0000007a21207223 */ /* 0x080fe20000010820 */
[----:B------:R-:W-:Y:S01]  /*4850*/  FFMA.FTZ R33, R53, R122, R124 ;  /* 0x0000007a35217223 */ /* 0x000fe2000001007c */
[-C--:B------:R-:W-:Y:S01]  /*4860*/  FFMA.FTZ R53, R48, R55.reuse, -R121 ;  /* 0x0000003730357223 */ /* 0x080fe20000010879 */
[----:B------:R-:W-:Y:S01]  /*4870*/  FFMA.FTZ R48, R52, R55, R117 ;  /* 0x0000003734307223 */ /* 0x000fe20000010075 */
[----:B------:R-:W-:-:S02]  /*4880*/  HADD2.F32 R55, -RZ, R119.H1_H1 ;  /* 0x30000077ff377230 */ /* 0x000fc40000004100 */
[----:B------:R-:W-:Y:S02]  /*4890*/  HADD2.F32 R119, -RZ, R119.H0_H0 ;  /* 0x20000077ff777230 */ /* 0x000fe40000004100 */
[----:B------:R-:W-:Y:S02]  /*48a0*/  HADD2.F32 R121, -RZ, R35.H0_H0 ;  /* 0x20000023ff797230 */ /* 0x000fe40000004100 */
[----:B------:R-:W-:Y:S02]  /*48b0*/  HADD2.F32 R52, -RZ, R54.H0_H0 ;  /* 0x20000036ff347230 */ /* 0x000fe40000004100 */
[----:B------:R-:W-:Y:S02]  /*48c0*/  HADD2.F32 R35, -RZ, R50.H0_H0 ;  /* 0x20000032ff237230 */ /* 0x000fe40000004100 */
[----:B------:R-:W-:Y:S02]  /*48d0*/  HADD2.F32 R54, -RZ, R54.H1_H1 ;  /* 0x30000036ff367230 */ /* 0x000fe40000004100 */
[----:B------:R-:W-:-:S02]  /*48e0*/  HADD2.F32 R50, -RZ, R50.H1_H1 ;  /* 0x30000032ff327230 */ /* 0x000fc40000004100 */
[----:B------:R-:W-:Y:S02]  /*48f0*/  HADD2.F32 R117, -RZ, R34.H0_H0 ;  /* 0x20000022ff757230 */ /* 0x000fe40000004100 */
[-C--:B------:R-:W-:Y:S01]  /*4900*/  FMUL.FTZ R34, R52, R119.reuse ;  /* 0x0000007734227220 */ /* 0x080fe20000410000 */
[C---:B------:R-:W-:Y:S01]  /*4910*/  FMUL.FTZ R119, R35.reuse, R119 ;  /* 0x0000007723777220 */ /* 0x040fe20000410000 */
[-C--:B------:R-:W-:Y:S01]  /*4920*/  FMUL.FTZ R123, R54, R121.reuse ;  /* 0x00000079367b7220 */ /* 0x080fe20000410000 */
[----:B------:R-:W-:Y:S01]  /*4930*/  FMUL.FTZ R121, R50, R121 ;  /* 0x0000007932797220 */ /* 0x000fe20000410000 */
[-C--:B------:R-:W-:Y:S01]  /*4940*/  FFMA.FTZ R34, R35, R55.reuse, -R34 ;  /* 0x0000003723227223 */ /* 0x080fe20000010822 */
[----:B------:R-:W-:Y:S01]  /*4950*/  FFMA.FTZ R119, R52, R55, R119 ;  /* 0x0000003734777223 */ /* 0x000fe20000010077 */
[----:B------:R-:W-:Y:S01]  /*4960*/  F2FP.F16.F32.PACK_AB R55, R51, R36 ;  /* 0x000000243337723e */ /* 0x000fe200000000ff */
[-C--:B------:R-:W-:Y:S01]  /*4970*/  FFMA.FTZ R123, R50, R117.reuse, -R123 ;  /* 0x00000075327b7223 */ /* 0x080fe2000001087b */
[----:B------:R-:W-:Y:S01]  /*4980*/  FFMA.FTZ R54, R54, R117, R121 ;  /* 0x0000007536367223 */ /* 0x000fe20000010079 */
[----:B------:R-:W-:Y:S01]  /*4990*/  F2FP.F16.F32.PACK_AB R36, R53, R32 ;  /* 0x000000203524723e */ /* 0x000fe200000000ff */
[----:B------:R-:W-:Y:S01]  /*49a0*/  IMAD.MOV.U32 R53, RZ, RZ, R39 ;  /* 0x000000ffff357224 */ /* 0x000fe200078e0027 */
[----:B------:R-:W-:Y:S01]  /*49b0*/  F2FP.F16.F32.PACK_AB R52, R48, R33 ;  /* 0x000000213034723e */ /* 0x000fe200000000ff */
[----:B------:R-:W-:Y:S01]  /*49c0*/  IMAD.MOV.U32 R51, RZ, RZ, R38 ;  /* 0x000000ffff337224 */ /* 0x000fe200078e0026 */
[----:B------:R-:W-:Y:S01]  /*49d0*/  F2FP.F16.F32.PACK_AB R50, R123, R34 ;  /* 0x000000227b32723e */ /* 0x000fe200000000ff */
[----:B------:R-:W-:Y:S01]  /*49e0*/  IMAD.MOV.U32 R48, RZ, RZ, R36 ;  /* 0x000000ffff307224 */ /* 0x000fe200078e0024 */
[----:B------:R-:W-:-:S07]  /*49f0*/  F2FP.F16.F32.PACK_AB R54, R54, R119 ;  /* 0x000000773636723e */ /* 0x000fce00000000ff */
.L_x_9507:
[----:B------:R-:W-:Y:S05]  /*4a00*/  BSYNC B2 ;  /* 0x0000000000027941 */ /* 0x000fea0003800000 */
.L_x_9506:
[----:B------:R-:W-:Y:S02]  /*4a10*/  ISETP.GE.AND P5, PT, R113, R107, PT ;  /* 0x0000006b7100720c */ /* 0x000fe40003fa6270 */
[----:B------:R-:W-:-:S11]  /*4a20*/  P2R R33, PR, RZ, 0x1 ;  /* 0x00000001ff217803 */ /* 0x000fd60000000000 */
[--C-:B------:R-:W-:Y:S02]  /*4a30*/  @!P5 SHF.R.S32.HI R32, RZ, 0x1f, R113.reuse ;  /* 0x0000001fff20d819 */ /* 0x100fe40000011471 */
[----:B------:R-:W-:-:S04]  /*4a40*/  @!P5 IADD3 R104, P0, P6, R4, R104, R113 ;  /* 0x000000680468d210 */ /* 0x000fc80007e1e071 */
[----:B------:R-:W-:Y:S02]  /*4a50*/  @!P5 IADD3.X R111, R60, R111, R32, P0, P6 ;  /* 0x0000006f3c6fd210 */ /* 0x000fe400007ec420 */
[CC--:B------:R-:W-:Y:S02]  /*4a60*/  LEA R32, P6, R108.reuse, R98.reuse, 0x1 ;  /* 0x000000626c207211 */ /* 0x0c0fe400078c08ff */
[----:B------:R-:W-:Y:S02]  /*4a70*/  ISETP.NE.AND P0, PT, R33, RZ, PT ;  /* 0x000000ff2100720c */ /* 0x000fe40003f05270 */
[----:B------:R-:W-:Y:S02]  /*4a80*/  LEA.HI.X R33, R108, R99, R110, 0x1, P6 ;  /* 0x000000636c217211 */ /* 0x000fe400030f0c6e */
[----:B------:R-:W-:-:S03]  /*4a90*/  @!P5 LEA R34, P6, R104, R98, 0x1 ;  /* 0x000000626822d211 */ /* 0x000fc600078c08ff */
[----:B-1----:R1:W-:Y:S01]  /*4aa0*/  STG.E.128 desc[UR40][R32.64], R48 ;  /* 0x0000003020007986 */ /* 0x0023e2000c101d28 */
[----:B------:R-:W-:-:S05]  /*4ab0*/  @!P5 LEA.HI.X R35, R104, R99, R111, 0x1, P6 ;  /* 0x000000636823d211 */ /* 0x000fca00030f0c6f */
[----:B--2---:R1:W-:Y:S04]  /*4ac0*/  @!P5 STG.E.128 desc[UR40][R34.64], R52 ;  /* 0x000000342200d986 */ /* 0x0043e8000c101d28 */
.L_x_9505:
[----:B------:R-:W-:Y:S05]  /*4ad0*/  BSYNC B1 ;  /* 0x0000000000017941 */ /* 0x000fea0003800000 */
.L_x_9504:
[----:B------:R-:W-:Y:S01]  /*4ae0*/  ISETP.GE.OR P5, PT, R220, R97, P1 ;  /* 0x00000061dc00720c */ /* 0x000fe20000fa6670 */
[-C--:B-12---:R-:W-:Y:S02]  /*4af0*/  IMAD R32, R72, R102.reuse, RZ ;  /* 0x0000006648207224 */ /* 0x086fe400078e02ff */
[----:B------:R-:W-:-:S04]  /*4b00*/  IMAD.WIDE.U32 R100, R220, R102, R100 ;  /* 0x00000066dc647225 */ /* 0x000fc800078e0064 */
[----:B------:R-:W-:-:S06]  /*4b10*/  IMAD R51, R220, R103, R32 ;  /* 0x00000067dc337224 */ /* 0x000fcc00078e0220 */
[----:B------:R-:W-:Y:S05]  /*4b20*/  @P5 BRA `(.L_x_9494) ;  /* 0x0000000800405947 */ /* 0x000fea0003800000 */
[----:B------:R-:W-:Y:S01]  /*4b30*/  IMAD.IADD R51, R101, 0x1, R51 ;  /* 0x0000000165337824 */ /* 0x000fe200078e0233 */
[----:B------:R-:W-:Y:S01]  /*4b40*/  IADD3 R32, P5, P6, R4, R100, R84 ;  /* 0x0000006404207210 */ /* 0x000fe20007ebe054 */
[----:B------:R-:W-:Y:S01]  /*4b50*/  BSSY B1, `(.L_x_9508) ;  /* 0x0000069000017945 */ /* 0x000fe20003800000 */
[----:B------:R-:W-:Y:S02]  /*4b60*/  SEL R109, R74, R109, !P0 ;  /* 0x0000006d4a6d7207 */ /* 0x000fe40004000000 */
[----:B------:R-:W-:Y:S02]  /*4b70*/  IADD3.X R33, R60, R51, R86, P5, P6 ;  /* 0x000000333c217210 */ /* 0x000fe40002fec456 */
[C---:B------:R-:W-:Y:S02]  /*4b80*/  LEA R48, P5, R32.reuse, R98, 0x1 ;  /* 0x0000006220307211 */ /* 0x040fe400078a08ff */
[----:B------:R-:W-:Y:S02]  /*4b90*/  SHF.R.U32.HI R34, RZ, 0x3, R209 ;  /* 0x00000003ff227819 */ /* 0x000fe400000116d1 */
[----:B------:R-:W-:-:S02]  /*4ba0*/  LEA.HI.X R49, R32, R99, R33, 0x1, P5 ;  /* 0x0000006320317211 */ /* 0x000fc400028f0c21 */
[----:B------:R-:W-:-:S04]  /*4bb0*/  SHF.R.S32.HI R32, RZ, 0x1f, R109 ;  /* 0x0000001fff207819 */ /* 0x000fc8000001146d */
[----:B------:R-:W-:-:S04]  /*4bc0*/  LEA.HI R32, R32, R109, RZ, 0x4 ;  /* 0x0000006d20207211 */ /* 0x000fc800078f20ff */
[----:B------:R-:W-:-:S05]  /*4bd0*/  LEA.HI.SX32 R32, R32, R83, 0x1c ;  /* 0x0000005320207211 */ /* 0x000fca00078fe2ff */
[----:B------:R-:W-:-:S05]  /*4be0*/  IMAD.SHL.U32 R50, R32, 0x8, RZ ;  /* 0x0000000820327824 */ /* 0x000fca00078e00ff */
[----:B------:R-:W-:-:S04]  /*4bf0*/  LOP3.LUT R32, R209, 0x38, R50, 0xf8, !PT ;  /* 0x00000038d1207812 */ /* 0x000fc800078ef832 */
[----:B------:R-:W-:Y:S01]  /*4c00*/  LOP3.LUT R33, R32, R34, RZ, 0x3c, !PT ;  /* 0x0000002220217212 */ /* 0x000fe200078e3cff */
[----:B------:R-:W-:-:S04]  /*4c10*/  IMAD R32, R2, 0x1800, R87 ;  /* 0x0000180002207824 */ /* 0x000fc800078e0257 */
[----:B------:R-:W-:Y:S02]  /*4c20*/  IMAD.IADD R33, R212, 0x1, R33 ;  /* 0x00000001d4217824 */ /* 0x000fe400078e0221 */
[----:B------:R-:W-:Y:S02]  /*4c30*/  IMAD R32, R32, 0x2, R19 ;  /* 0x0000000220207824 */ /* 0x000fe400078e0213 */
[----:B------:R-:W-:-:S04]  /*4c40*/  IMAD R34, R2, 0x1800, R33 ;  /* 0x0000180002227824 */ /* 0x000fc800078e0221 */
[----:B------:R-:W-:Y:S02]  /*4c50*/  IMAD R36, R34, 0x2, R19 ;  /* 0x0000000222247824 */ /* 0x000fe400078e0213 */
[----:B------:R-:W1:Y:S04]  /*4c60*/  LDS.128 R32, [R32+0x1c400] ;  /* 0x01c4000020207984 */ /* 0x000e680000000c00 */
[----:B------:R-:W2:Y:S01]  /*4c70*/  LDS.128 R36, [R36+0x1c400] ;  /* 0x01c4000024247984 */ /* 0x000ea20000000c00 */
[----:B------:R-:W-:Y:S05]  /*4c80*/  @P4 BRA `(.L_x_9509) ;  /* 0x0000000400544947 */ /* 0x000fea0003800000 */
[--C-:B------:R-:W-:Y:S01]  /*4c90*/  SHF.R.U64 R40, R40, 0x10, R41.reuse ;  /* 0x0000001028287819 */ /* 0x100fe20000001229 */
[--C-:B------:R-:W-:Y:S01]  /*4ca0*/  HADD2.F32 R52, -RZ, R118.reuse.H0_H0 ;  /* 0x20000076ff347230 */ /* 0x100fe20000004100 */
[----:B------:R-:W-:Y:S01]  /*4cb0*/  SHF.R.U32.HI R53, RZ, 0x10, R41 ;  /* 0x00000010ff357819 */ /* 0x000fe20000011629 */
[----:B------:R-:W-:Y:S01]  /*4cc0*/  HADD2.F32 R118, -RZ, R118.H1_H1 ;  /* 0x30000076ff767230 */ /* 0x000fe20000004100 */
[----:B------:R-:W-:Y:S01]  /*4cd0*/  SHF.R.U64 R41, R42, 0x10, R43 ;  /* 0x000000102a297819 */ /* 0x000fe2000000122b */
[----:B------:R-:W-:Y:S01]  /*4ce0*/  HADD2.F32 R40, -RZ, R40.H0_H0 ;  /* 0x20000028ff287230 */ /* 0x000fe20000004100 */
[----:B------:R-:W-:Y:S01]  /*4cf0*/  SHF.R.U64 R42, R46, 0x10, R47 ;  /* 0x000000102e2a7819 */ /* 0x000fe2000000122f */
[----:B--2---:R-:W-:Y:S01]  /*4d00*/  IMAD.MOV.U32 R46, RZ, RZ, R37 ;  /* 0x000000ffff2e7224 */ /* 0x004fe200078e0025 */
[----:B------:R-:W-:Y:S01]  /*4d10*/  SHF.R.U32.HI R55, RZ, 0x10, R45 ;  /* 0x00000010ff377819 */ /* 0x000fe2000001162d */
[----:B-1----:R-:W-:Y:S01]  /*4d20*/  IMAD.MOV.U32 R37, RZ, RZ, R35 ;  /* 0x000000ffff257224 */ /* 0x002fe200078e0023 */
[----:B------:R-:W-:Y:S01]  /*4d30*/  SHF.R.U32.HI R102, RZ, 0x10, R47 ;  /* 0x00000010ff667819 */ /* 0x000fe2000001162f */
[----:B------:R-:W-:Y:S01]  /*4d40*/  IMAD.MOV.U32 R47, RZ, RZ, R39 ;  /* 0x000000ffff2f7224 */ /* 0x000fe200078e0027 */
[----:B------:R-:W-:Y:S01]  /*4d50*/  SHF.R.U64 R44, R44, 0x10, R45 ;  /* 0x000000102c2c7819 */ /* 0x000fe2000000122d */
[----:B------:R-:W-:Y:S01]  /*4d60*/  HADD2.F32 R39, -RZ, R46.H0_H0 ;  /* 0x2000002eff277230 */ /* 0x000fe20000004100 */
[----:B------:R-:W-:Y:S01]  /*4d70*/  SHF.R.U32.HI R45, RZ, 0x10, R43 ;  /* 0x00000010ff2d7819 */ /* 0x000fe2000001162b */
[----:B------:R-:W-:-:S02]  /*4d80*/  IMAD.MOV.U32 R43, RZ, RZ, R36 ;  /* 0x000000ffff2b7224 */ /* 0x000fc400078e0024 */
[----:B------:R-:W-:Y:S02]  /*4d90*/  HADD2.F32 R46, -RZ, R46.H1_H1 ;  /* 0x3000002eff2e7230 */ /* 0x000fe40000004100 */
[----:B------:R-:W-:Y:S01]  /*4da0*/  FMUL.FTZ R54, R39, R118 ;  /* 0x0000007627367220 */ /* 0x000fe20000410000 */
[----:B------:R-:W-:Y:S02]  /*4db0*/  HADD2.F32 R55, -RZ, R55.H0_H0 ;  /* 0x20000037ff377230 */ /* 0x000fe40000004100 */
[--C-:B------:R-:W-:Y:S02]  /*4dc0*/  HADD2.F32 R36, -RZ, R33.reuse.H1_H1 ;  /* 0x30000021ff247230 */ /* 0x100fe40000004100 */
[----:B------:R-:W-:Y:S02]  /*4dd0*/  HADD2.F32 R35, -RZ, R33.H0_H0 ;  /* 0x20000021ff237230 */ /* 0x000fe40000004100 */
[----:B------:R-:W-:Y:S01]  /*4de0*/  FMUL.FTZ R103, R46, R55 ;  /* 0x000000372e677220 */ /* 0x000fe20000410000 */
[----:B------:R-:W-:-:S02]  /*4df0*/  HADD2.F32 R53, -RZ, R53.H0_H0 ;  /* 0x20000035ff357230 */ /* 0x000fc40000004100 */
[C---:B------:R-:W-:Y:S01]  /*4e00*/  FMUL.FTZ R55, R36.reuse, R55 ;  /* 0x0000003724377220 */ /* 0x040fe20000410000 */
[----:B------:R-:W-:Y:S02]  /*4e10*/  HADD2.F32 R45, -RZ, R45.H0_H0 ;  /* 0x2000002dff2d7230 */ /* 0x000fe40000004100 */
[C---:B------:R-:W-:Y:S01]  /*4e20*/  FMUL.FTZ R118, R35.reuse, R118 ;  /* 0x0000007623767220 */ /* 0x040fe20000410000 */
[-C--:B------:R-:W-:Y:S01]  /*4e30*/  FFMA.FTZ R33, R35, R52.reuse, -R54 ;  /* 0x0000003423217223 */ /* 0x080fe20000010836 */
[-C--:B------:R-:W-:Y:S01]  /*4e40*/  FFMA.FTZ R36, R36, R53.reuse, -R103 ;  /* 0x0000003524247223 */ /* 0x080fe20000010867 */
[----:B------:R-:W-:Y:S01]  /*4e50*/  FFMA.FTZ R46, R46, R53, R55 ;  /* 0x000000352e2e7223 */ /* 0x000fe20000010037 */
[--C-:B------:R-:W-:Y:S02]  /*4e60*/  HADD2.F32 R54, -RZ, R116.reuse.H0_H0 ;  /* 0x20000074ff367230 */ /* 0x100fe40000004100 */
[----:B------:R-:W-:Y:S01]  /*4e70*/  FFMA.FTZ R35, R39, R52, R118 ;  /* 0x0000003427237223 */ /* 0x000fe20000010076 */
[----:B------:R-:W-:Y:S01]  /*4e80*/  HADD2.F32 R116, -RZ, R116.H1_H1 ;  /* 0x30000074ff747230 */ /* 0x000fe20000004100 */
[----:B------:R-:W-:Y:S01]  /*4e90*/  F2FP.F16.F32.PACK_AB R33, R36, R33 ;  /* 0x000000212421723e */ /* 0x000fe200000000ff */
[----:B------:R-:W-:-:S02]  /*4ea0*/  HADD2.F32 R53, -RZ, R47.H0_H0 ;  /* 0x2000002fff357230 */ /* 0x000fc40000004100 */
[----:B------:R-:W-:Y:S02]  /*4eb0*/  HADD2.F32 R39, -RZ, R37.H0_H0 ;  /* 0x20000025ff277230 */ /* 0x000fe40000004100 */
[----:B------:R-:W-:Y:S02]  /*4ec0*/  HADD2.F32 R47, -RZ, R47.H1_H1 ;  /* 0x3000002fff2f7230 */ /* 0x000fe40000004100 */
[----:B------:R-:W-:Y:S02]  /*4ed0*/  HADD2.F32 R55, -RZ, R102.H0_H0 ;  /* 0x20000066ff377230 */ /* 0x000fe40000004100 */
[-C--:B------:R-:W-:Y:S01]  /*4ee0*/  FMUL.FTZ R102, R53, R116.reuse ;  /* 0x0000007435667220 */ /* 0x080fe20000410000 */
[----:B------:R-:W-:Y:S02]  /*4ef0*/  HADD2.F32 R52, -RZ, R37.H1_H1 ;  /* 0x30000025ff347230 */ /* 0x000fe40000004100 */
[----:B------:R-:W-:Y:S01]  /*4f00*/  FMUL.FTZ R116, R39, R116 ;  /* 0x0000007427747220 */ /* 0x000fe20000410000 */
[----:B------:R-:W-:-:S02]  /*4f10*/  HADD2.F32 R41, -RZ, R41.H0_H0 ;  /* 0x20000029ff297230 */ /* 0x000fc40000004100 */
[-C--:B------:R-:W-:Y:S01]  /*4f20*/  FMUL.FTZ R103, R47, R55.reuse ;  /* 0x000000372f677220 */ /* 0x080fe20000410000 */
[-C--:B------:R-:W-:Y:S01]  /*4f30*/  FFMA.FTZ R37, R39, R54.reuse, -R102 ;  /* 0x0000003627257223 */ /* 0x080fe20000010866 */
[C---:B------:R-:W-:Y:S01]  /*4f40*/  FMUL.FTZ R104, R52.reuse, R55 ;  /* 0x0000003734687220 */ /* 0x040fe20000410000 */
[----:B------:R-:W-:Y:S01]  /*4f50*/  FFMA.FTZ R39, R53, R54, R116 ;  /* 0x0000003635277223 */ /* 0x000fe20000010074 */
[-C--:B------:R-:W-:Y:S01]  /*4f60*/  FFMA.FTZ R52, R52, R45.reuse, -R103 ;  /* 0x0000002d34347223 */ /* 0x080fe20000010867 */
[----:B------:R-:W-:Y:S02]  /*4f70*/  HADD2.F32 R55, -RZ, R44.H0_H0 ;  /* 0x2000002cff377230 */ /* 0x000fe40000004100 */
[----:B------:R-:W-:Y:S01]  /*4f80*/  FFMA.FTZ R54, R47, R45, R104 ;  /* 0x0000002d2f367223 */ /* 0x000fe20000010068 */
[----:B------:R-:W-:Y:S02]  /*4f90*/  HADD2.F32 R53, -RZ, R115.H1_H1 ;  /* 0x30000073ff357230 */ /* 0x000fe40000004100 */
[--C-:B------:R-:W-:Y:S01]  /*4fa0*/  HADD2.F32 R45, -RZ, R43.reuse.H0_H0 ;  /* 0x2000002bff2d7230 */ /* 0x100fe20000004100 */
[----:B------:R-:W-:Y:S01]  /*4fb0*/  F2FP.F16.F32.PACK_AB R52, R52, R37 ;  /* 0x000000253434723e */ /* 0x000fe200000000ff */
[----:B------:R-:W-:Y:S01]  /*4fc0*/  HADD2.F32 R44, -RZ, R32.H0_H0 ;  /* 0x20000020ff2c7230 */ /* 0x000fe20000004100 */
[----:B------:R-:W-:Y:S01]  /*4fd0*/  F2FP.F16.F32.PACK_AB R37, R46, R35 ;  /* 0x000000232e25723e */ /* 0x000fe200000000ff */
[----:B------:R-:W-:-:S02]  /*4fe0*/  HADD2.F32 R43, -RZ, R43.H1_H1 ;  /* 0x3000002bff2b7230 */ /* 0x000fc40000004100 */
[-C--:B------:R-:W-:Y:S01]  /*4ff0*/  FMUL.FTZ R103, R45, R53.reuse ;  /* 0x000000352d677220 */ /* 0x080fe20000410000 */
[----:B------:R-:W-:Y:S02]  /*5000*/  HADD2.F32 R32, -RZ, R32.H1_H1 ;  /* 0x30000020ff207230 */ /* 0x000fe40000004100 */
[----:B------:R-:W-:Y:S01]  /*5010*/  FMUL.FTZ R102, R44, R53 ;  /* 0x000000352c667220 */ /* 0x000fe20000410000 */
[----:B------:R-:W-:Y:S02]  /*5020*/  HADD2.F32 R47, -RZ, R114.H1_H1 ;  /* 0x30000072ff2f7230 */ /* 0x000fe40000004100 */
        /* <DEDUP_REMOVED lines=8> */
[----:B------:R-:W-:-:S02]  /*50b0*/  HADD2.F32 R40, -RZ, R38.H0_H0 ;  /* 0x20000026ff287230 */ /* 0x000fc40000004100 */
[----:B------:R-:W-:Y:S02]  /*50c0*/  HADD2.F32 R45, -RZ, R42.H0_H0 ;  /* 0x2000002aff2d7230 */ /* 0x000fe40000004100 */
        /* <DEDUP_REMOVED lines=8> */
[----:B------:R-:W-:Y:S02]  /*5150*/  IMAD.MOV.U32 R35, RZ, RZ, R52 ;  /* 0x000000ffff237224 */ /* 0x000fe400078e0034 */
[----:B------:R-:W-:Y:S01]  /*5160*/  FMUL.FTZ R45, R34, R45 ;  /* 0x0000002d222d7220 */ /* 0x000fe20000410000 */
[-C--:B------:R-:W-:Y:S01]  /*5170*/  FFMA.FTZ R53, R32, R43.reuse, -R53 ;  /* 0x0000002b20357223 */ /* 0x080fe20000010835 */
[----:B------:R-:W-:Y:S01]  /*5180*/  FFMA.FTZ R115, R40, R43, R115 ;  /* 0x0000002b28737223 */ /* 0x000fe20000010073 */
[-C--:B------:R-:W-:Y:S01]  /*5190*/  FFMA.FTZ R34, R34, R41.reuse, -R55 ;  /* 0x0000002922227223 */ /* 0x080fe20000010837 */
[----:B------:R-:W-:Y:S01]  /*51a0*/  FFMA.FTZ R38, R38, R41, R45 ;  /* 0x0000002926267223 */ /* 0x000fe2000001002d */
[----:B------:R-:W-:-:S03]  /*51b0*/  F2FP.F16.F32.PACK_AB R32, R44, R103 ;  /* 0x000000672c20723e */ /* 0x000fc600000000ff */
[----:B------:R-:W-:Y:S02]  /*51c0*/  F2FP.F16.F32.PACK_AB R34, R34, R53 ;  /* 0x000000352222723e */ /* 0x000fe400000000ff */
[----:B------:R-:W-:-:S07]  /*51d0*/  F2FP.F16.F32.PACK_AB R38, R38, R115 ;  /* 0x000000732626723e */ /* 0x000fce00000000ff */
.L_x_9509:
[----:B------:R-:W-:Y:S05]  /*51e0*/  BSYNC B1 ;  /* 0x0000000000017941 */ /* 0x000fea0003800000 */
.L_x_9508:
[----:B-1----:R1:W-:Y:S01]  /*51f0*/  STG.E.128 desc[UR40][R48.64], R32 ;  /* 0x0000002030007986 */ /* 0x0023e2000c101d28 */
[----:B------:R-:W-:-:S13]  /*5200*/  ISETP.GE.AND P4, PT, R50, R107, PT ;  /* 0x0000006b3200720c */ /* 0x000fda0003f86270 */
[----:B------:R-:W-:Y:S05]  /*5210*/  @P4 BRA `(.L_x_9494) ;  /* 0x0000000000844947 */ /* 0x000fea0003800000 */
[--C-:B-1----:R-:W-:Y:S02]  /*5220*/  SHF.R.S32.HI R32, RZ, 0x1f, R50.reuse ;  /* 0x0000001fff207819 */ /* 0x102fe40000011432 */
[----:B------:R-:W-:-:S04]  /*5230*/  IADD3 R50, P4, P5, R4, R100, R50 ;  /* 0x0000006404327210 */ /* 0x000fc80007d9e032 */
[----:B------:R-:W-:Y:S02]  /*5240*/  IADD3.X R51, R60, R51, R32, P4, P5 ;  /* 0x000000333c337210 */ /* 0x000fe400027ea420 */
[----:B------:R-:W-:-:S04]  /*5250*/  LEA R98, P4, R50, R98, 0x1 ;  /* 0x0000006232627211 */ /* 0x000fc800078808ff */
[----:B------:R-:W-:-:S05]  /*5260*/  LEA.HI.X R99, R50, R99, R51, 0x1, P4 ;  /* 0x0000006332637211 */ /* 0x000fca00020f0c33 */
[----:B--2---:R1:W-:Y:S01]  /*5270*/  STG.E.128 desc[UR40][R98.64], R36 ;  /* 0x0000002462007986 */ /* 0x0043e2000c101d28 */
[----:B------:R-:W-:Y:S05]  /*5280*/  BRA `(.L_x_9494) ;  /* 0x0000000000687947 */ /* 0x000fea0003800000 */
.L_x_9477:
[----:B------:R-:W-:-:S06]  /*5290*/  UISETP.NE.AND UP0, UPT, UR44, 0x3, UPT ;  /* 0x000000032c00788c */ /* 0x000fcc000bf05270 */
[----:B------:R-:W-:-:S13]  /*52a0*/  PLOP3.LUT P3, PT, PT, PT, UP0, 0x80, 0x0 ;  /* 0x000000000000781c */ /* 0x000fda0003f6f008 */
[----:B------:R-:W-:Y:S05]  /*52b0*/  @!P3 BRA `(.L_x_9510) ;  /* 0x000000000004b947 */ /* 0x000fea0003800000 */
[----:B------:R-:W-:Y:S01]  /*52c0*/  BPT.TRAP 0x1 ;  /* 0x000000040000795c */ /* 0x000fe20000300000 */
.L_x_9510:
[----:B------:R-:W-:Y:S01]  /*52d0*/  IMAD R95, R2, 0x8, R19 ;  /* 0x00000008025f7824 */ /* 0x000fe200078e0213 */
[----:B------:R-:W-:Y:S01]  /*52e0*/  SHF.L.U32 R106, R201, 0x1f, RZ ;  /* 0x0000001fc96a7819 */ /* 0x000fe200000006ff */
[----:B------:R-:W-:Y:S01]  /*52f0*/  IMAD R97, R27, -0x60, R24 ;  /* 0xffffffa01b617824 */ /* 0x000fe200078e0218 */
[----:B------:R-:W-:Y:S02]  /*5300*/  BSSY B1, `(.L_x_9511) ;  /* 0x0000004000017945 */ /* 0x000fe40003800000 */
[----:B------:R-:W0:Y:S02]  /*5310*/  SYNCS.PHASECHK.TRANS64.TRYWAIT P4, [R95+URZ+0x22890], R106 ;  /* 0x0228906a5f0075a7 */ /* 0x000e24000808017f */
[----:B------:R-:W-:Y:S01]  /*5320*/  VIMNMX R97, R97, 0x60, PT ;  /* 0x0000006061617848 */ /* 0x000fe20003fe0100 */
[----:B0-----:R-:W-:Y:S06]  /*5330*/  @!P4 BRA `(.L_x_9512) ;  /* 0x000001440088c947 */ /* 0x001fec0003800000 */
.L_x_9774:
[----:B------:R-:W-:Y:S05]  /*5340*/  BSYNC B1 ;  /* 0x0000000000017941 */ /* 0x000fea0003800000 */
.L_x_9511:
[----:B------:R-:W-:Y:S01]  /*5350*/  ISETP.GE.AND P4, PT, R18, R97, PT ;  /* 0x000000611200720c */ /* 0x000fe20003f86270 */
[----:B------:R-:W-:-:S12]  /*5360*/  BSSY B1, `(.L_x_9513) ;  /* 0x0000006000017945 */ /* 0x000fd80003800000 */
[----:B------:R-:W-:Y:S05]  /*5370*/  @P4 BRA `(.L_x_9514) ;  /* 0x0000000000104947 */ /* 0x000fea0003800000 */
[----:B------:R-:W1:Y:S04]  /*5380*/  @!P1 LDS.128 R32, [R104] ;  /* 0x0000000068209984 */ /* 0x000e680000000c00 */
[----:B------:R-:W2:Y:S04]  /*5390*/  @!P2 LDS.128 R36, [R103] ;  /* 0x000000006724a984 */ /* 0x000ea80000000c00 */
[----:B-1----:R1:W-:Y:S04]  /*53a0*/  @!P1 STG.E.128 desc[UR40][R42.64], R32 ;  /* 0x000000202a009986 */ /* 0x0023e8000c101d28 */
[----:B--2---:R1:W-:Y:S02]  /*53b0*/  @!P2 STG.E.128 desc[UR40][R42.64+0x40], R36 ;  /* 0x000040242a00a986 */ /* 0x0043e4000c101d28 */
.L_x_9514:
[----:B------:R-:W-:Y:S05]  /*53c0*/  BSYNC B1 ;  /* 0x0000000000017941 */ /* 0x000fea0003800000 */
.L_x_9513:
[----:B------:R-:W-:-:S13]  /*53d0*/  ISETP.GE.AND P4, PT, R220, R97, PT ;  /* 0x00000061dc00720c */ /* 0x000fda0003f86270 */
[----:B------:R-:W-:Y:S05]  /*53e0*/  @P4 BRA `(.L_x_9494) ;  /* 0x0000000000104947 */ /* 0x000fea0003800000 */
[----:B-1----:R-:W1:Y:S04]  /*53f0*/  @!P1 LDS.128 R32, [R104+0x2000] ;  /* 0x0020000068209984 */ /* 0x002e680000000c00 */
[----:B------:R-:W2:Y:S04]  /*5400*/  @!P2 LDS.128 R36, [R103+0x2000] ;  /* 0x002000006724a984 */ /* 0x000ea80000000c00 */
[----:B-1----:R1:W-:Y:S04]  /*5410*/  @!P1 STG.E.128 desc[UR40][R40.64], R32 ;  /* 0x0000002028009986 */ /* 0x0023e8000c101d28 */
[----:B--2---:R1:W-:Y:S02]  /*5420*/  @!P2 STG.E.128 desc[UR40][R40.64+0x40], R36 ;  /* 0x000040242800a986 */ /* 0x0043e4000c101d28 */
.L_x_9494:
[----:B------:R-:W-:Y:S05]  /*5430*/  BSYNC B0 ;  /* 0x0000000000007941 */ /* 0x000fea0003800000 */
.L_x_9476:
[----:B-1234-:R-:W1:Y:S01]  /*5440*/  S2R R32, SR_TID.X ;  /* 0x0000000000207919 */ /* 0x01ee620000002100 */
        /* <DEDUP_REMOVED lines=16> */
.L_x_9516:
[----:B------:R-:W-:Y:S05]  /*5550*/  BSYNC B0 ;  /* 0x0000000000007941 */ /* 0x000fea0003800000 */
.L_x_9515:
[----:B------:R-:W2:Y:S01]  /*5560*/  SYNCS.PHASECHK.TRANS64.TRYWAIT P3, [R95+URZ+0x228b0], R106 ;  /* 0x0228b06a5f0075a7 */ /* 0x000ea2000806017f */
[----:B------:R-:W-:Y:S01]  /*5570*/  IMAD R41, R2, 0x6000, R89 ;  /* 0x0000600002297824 */ /* 0x000fe200078e0259 */
[----:B------:R-:W-:Y:S01]  /*5580*/  ULDC UR45, c[0x0][0x320] ;  /* 0x0000c800002d7ab9 */ /* 0x000fe20000000800 */
[----:B------:R-:W-:Y:S01]  /*5590*/  ULDC.64 UR42, c[0x0][0x328] ;  /* 0x0000ca00002a7ab9 */ /* 0x000fe20000000a00 */
[----:B------:R-:W-:Y:S01]  /*55a0*/  ULDC.64 UR38, c[0x0][0x318] ;  /* 0x0000c60000267ab9 */ /* 0x000fe20000000a00 */
[----:B------:R-:W-:Y:S01]  /*55b0*/  BSSY B0, `(.L_x_9517) ;  /* 0x0000003000007945 */ /* 0x000fe20003800000 */
[----:B------:R-:W-:-:S03]  /*55c0*/  IMAD.IADD R40, R88, 0x1, R41 ;  /* 0x0000000158287824 */ /* 0x000fc600078e0229 */
[----:B--2---:R-:W-:Y:S05]  /*55d0*/  @!P3 BRA `(.L_x_9518) ;  /* 0x0000014000f4b947 */ /* 0x004fea0003800000 */
.L_x_9775:
[----:B------:R-:W-:Y:S05]  /*55e0*/  BSYNC B0 ;  /* 0x0000000000007941 */ /* 0x000fea0003800000 */
.L_x_9517:
[----:B------:R-:W-:Y:S01]  /*55f0*/  ISETP.GE.AND P3, PT, R18, R97, PT ;  /* 0x000000611200720c */ /* 0x000fe20003f66270 */
[----:B------:R-:W-:Y:S01]  /*5600*/  BSSY B0, `(.L_x_9519) ;  /* 0x0000025000007945 */ /* 0x000fe20003800000 */
[----:B------:R-:W-:Y:S02]  /*5610*/  IMAD R41, R41, 0x2, R25 ;  /* 0x0000000229297824 */ /* 0x000fe400078e0219 */
[----:B------:R-:W-:-:S04]  /*5620*/  IMAD.WIDE R36, R27, 0x60, R58 ;  /* 0x000000601b247825 */ /* 0x000fc800078e023a */
[----:B------:R-:W-:-:S05]  /*5630*/  IMAD R40, R40, 0x2, R25 ;  /* 0x0000000228287824 */ /* 0x000fca00078e0219 */
[----:B------:R-:W-:Y:S05]  /*5640*/  @P3 BRA `(.L_x_9520) ;  /* 0x0000000000803947 */ /* 0x000fea0003800000 */
[----:B------:R-:W-:Y:S02]  /*5650*/  IMAD R35, R37, UR42, RZ ;  /* 0x0000002a25237c24 */ /* 0x000fe4000f8e02ff */
[----:B-1----:R-:W-:Y:S02]  /*5660*/  IMAD.MOV.U32 R32, RZ, RZ, R6 ;  /* 0x000000ffff207224 */ /* 0x002fe400078e0006 */
[----:B------:R-:W-:Y:S02]  /*5670*/  IMAD.MOV.U32 R33, RZ, RZ, R92 ;  /* 0x000000ffff217224 */ /* 0x000fe400078e005c */
[C---:B------:R-:W-:Y:S02]  /*5680*/  IMAD R35, R36.reuse, UR43, R35 ;  /* 0x0000002b24237c24 */ /* 0x040fe4000f8e0223 */
[----:B------:R-:W-:-:S04]  /*5690*/  IMAD.WIDE.U32 R32, R36, UR42, R32 ;  /* 0x0000002a24207c25 */ /* 0x000fc8000f8e0020 */
[----:B------:R-:W-:Y:S01]  /*56a0*/  IMAD.IADD R33, R33, 0x1, R35 ;  /* 0x0000000121217824 */ /* 0x000fe200078e0223 */
[----:B------:R-:W-:-:S04]  /*56b0*/  LEA R38, P3, R32, UR38, 0x1 ;  /* 0x0000002620267c11 */ /* 0x000fc8000f8608ff */
[----:B------:R-:W-:Y:S02]  /*56c0*/  LEA.HI.X R39, R32, UR39, R33, 0x1, P3 ;  /* 0x0000002720277c11 */ /* 0x000fe400098f0c21 */
[----:B------:R-:W-:-:S13]  /*56d0*/  ISETP.GE.AND P3, PT, R16, UR45, PT ;  /* 0x0000002d10007c0c */ /* 0x000fda000bf66270 */
[----:B------:R-:W1:Y:S04]  /*56e0*/  @!P3 LDS.128 R32, [R41] ;  /* 0x000000002920b984 */ /* 0x000e680000000c00 */
[----:B-1----:R-:W-:Y:S01]  /*56f0*/  @!P3 STG.E.128 desc[UR40][R38.64], R32 ;  /* 0x000000202600b986 */ /* 0x002fe2000c101d28 */
[----:B------:R-:W-:-:S13]  /*5700*/  ISETP.GE.AND P3, PT, R0, UR45, PT ;  /* 0x0000002d00007c0c */ /* 0x000fda000bf66270 */
[----:B------:R-:W1:Y:S04]  /*5710*/  @!P3 LDS.128 R32, [R40] ;  /* 0x000000002820b984 */ /* 0x000e680000000c00 */
[----:B-1----:R-:W-:Y:S01]  /*5720*/  @!P3 STG.E.128 desc[UR40][R38.64+0x40], R32 ;  /* 0x000040202600b986 */ /* 0x002fe2000c101d28 */
[----:B------:R-:W-:-:S13]  /*5730*/  ISETP.GE.AND P3, PT, R62, UR45, PT ;  /* 0x0000002d3e007c0c */ /* 0x000fda000bf66270 */
[----:B------:R-:W1:Y:S04]  /*5740*/  @!P3 LDS.128 R32, [R41+0x3000] ;  /* 0x003000002920b984 */ /* 0x000e680000000c00 */
        /* <DEDUP_REMOVED lines=10> */
[----:B------:R-:W-:-:S13]  /*57f0*/  ISETP.NE.AND P3, PT, R94, RZ, PT ;  /* 0x000000ff5e00720c */ /* 0x000fda0003f65270 */
[----:B------:R-:W1:Y:S04]  /*5800*/  @P3 LDS.128 R32, [R41+0x9000] ;  /* 0x0090000029203984 */ /* 0x000e680000000c00 */
[----:B-1----:R-:W-:Y:S01]  /*5810*/  @P3 STG.E.128 desc[UR40][R38.64+0x180], R32 ;  /* 0x0001802026003986 */ /* 0x002fe2000c101d28 */
[----:B------:R-:W-:-:S13]  /*5820*/  ISETP.NE.AND P3, PT, R93, RZ, PT ;  /* 0x000000ff5d00720c */ /* 0x000fda0003f65270 */
[----:B------:R-:W1:Y:S04]  /*5830*/  @P3 LDS.128 R32, [R40+0x9000] ;  /* 0x0090000028203984 */ /* 0x000e680000000c00 */
[----:B-1----:R3:W-:Y:S02]  /*5840*/  @P3 STG.E.128 desc[UR40][R38.64+0x1c0], R32 ;  /* 0x0001c02026003986 */ /* 0x0027e4000c101d28 */
.L_x_9520:
[----:B------:R-:W-:Y:S05]  /*5850*/  BSYNC B0 ;  /* 0x0000000000007941 */ /* 0x000fea0003800000 */
.L_x_9519:
[----:B------:R-:W-:Y:S01]  /*5860*/  ISETP.GE.AND P3, PT, R220, R97, PT ;  /* 0x00000061dc00720c */ /* 0x000fe20003f66270 */
[----:B------:R-:W-:-:S12]  /*5870*/  BSSY B0, `(.L_x_9521) ;  /* 0x0000024000007945 */ /* 0x000fd80003800000 */
[----:B------:R-:W-:Y:S05]  /*5880*/  @P3 BRA `(.L_x_9522) ;  /* 0x0000000000883947 */ /* 0x000fea0003800000 */
[----:B---3--:R-:W-:Y:S01]  /*5890*/  IADD3 R35, P3, R36, 0x40, RZ ;  /* 0x0000004024237810 */ /* 0x008fe20007f7e0ff */
[----:B-1----:R-:W-:Y:S02]  /*58a0*/  IMAD.MOV.U32 R32, RZ, RZ, R6 ;  /* 0x000000ffff207224 */ /* 0x002fe400078e0006 */
[----:B------:R-:W-:Y:S02]  /*58b0*/  IMAD.MOV.U32 R33, RZ, RZ, R92 ;  /* 0x000000ffff217224 */ /* 0x000fe400078e005c */
        /* <DEDUP_REMOVED lines=30> */
[----:B-1----:R4:W-:Y:S02]  /*5aa0*/  @P3 STG.E.128 desc[UR40][R36.64+0x1c0], R32 ;  /* 0x0001c02024003986 */ /* 0x0029e4000c101d28 */
.L_x_9522:
[----:B------:R-:W-:Y:S05]  /*5ab0*/  BSYNC B0 ;  /* 0x0000000000007941 */ /* 0x000fea0003800000 */
.L_x_9521:
[----:B------:R-:W-:Y:S01]  /*5ac0*/  @!PT LDS RZ, [RZ] ;  /* 0x00000000fffff984 */ /* 0x000fe20000000800 */
[----:B------:R-:W-:Y:S01]  /*5ad0*/  @!PT LDS RZ, [RZ] ;  /* 0x00000000fffff984 */ /* 0x000fe20000000800 */
[----:B------:R-:W-:Y:S01]  /*5ae0*/  @!PT LDS RZ, [RZ] ;  /* 0x00000000fffff984 */ /* 0x000fe20000000800 */
[----:B------:R-:W-:Y:S01]  /*5af0*/  @!PT LDS RZ, [RZ] ;  /* 0x00000000fffff984 */ /* 0x000fe20000000800 */
[----:B------:R5:W-:Y:S06]  /*5b00*/  MEMBAR.ALL.CTA ;  /* 0x0000000000007992 */ /* 0x000bec0000008000 */
[----:B-----5:R-:W5:Y:S02]  /*5b10*/  FENCE.VIEW.ASYNC.S ;  /* 0x00000000000073c6 */ /* 0x020f640000000000 */
[----:B-----5:R1:W-:Y:S01]  /*5b20*/  BAR.SYNC.DEFER_BLOCKING R73, 0x80 ;  /* 0x000200490000751d */ /* 0x0203e20000010000 */
[----:B------:R-:W-:Y:S01]  /*5b30*/  ISETP.NE.AND P5, PT, R96, RZ, PT ;  /* 0x000000ff6000720c */ /* 0x000fe20003fa5270 */
[----:B------:R-:W-:-:S02]  /*5b40*/  VIADD R2, R2, 0x1 ;  /* 0x0000000102027836 */ /* 0x000fc40000000000 */
[----:B0-2---:R-:W-:-:S03]  /*5b50*/  @!P4 VIADD R95, R95, 0x228c0 ;  /* 0x000228c05f5fc836 */ /* 0x005fc60000000000 */
[C---:B------:R-:W-:Y:S02]  /*5b60*/  ISETP.NE.AND P3, PT, R2.reuse, 0x2, PT ;  /* 0x000000020200780c */ /* 0x040fe40003f65270 */
[----:B------:R-:W-:Y:S02]  /*5b70*/  @!P4 PRMT R95, RZ, 0x654, R95 ;  /* 0x00000654ff5fc816 */ /* 0x000fe4000000005f */
[----:B-1-34-:R-:W-:Y:S02]  /*5b80*/  SEL R32, RZ, 0x1, P3 ;  /* 0x00000001ff207807 */ /* 0x01afe40001800000 */
[----:B------:R-:W-:Y:S02]  /*5b90*/  SEL R2, R2, RZ, P3 ;  /* 0x000000ff02027207 */ /* 0x000fe40001800000 */
[----:B------:R-:W-:Y:S01]  /*5ba0*/  LOP3.LUT R201, R201, R32, RZ, 0x3c, !PT ;  /* 0x00000020c9c97212 */ /* 0x000fe200078e3cff */
[----:B------:R0:W-:Y:S01]  /*5bb0*/  @!P4 SYNCS.ARRIVE.TRANS64.RED.A1T0 RZ, [R95+URZ], RZ ;  /* 0x000000ff5fffc9a7 */ /* 0x0001e2000810043f */
[----:B------:R-:W-:Y:S05]  /*5bc0*/  @P5 BRA `(.L_x_9523) ;  /* 0xffffffcc00685947 */ /* 0x000fea000383ffff */
[----:B------:R-:W1:Y:S01]  /*5bd0*/  S2R R33, SR_TID.X ;  /* 0x0000000000217919 */ /* 0x000e620000002100 */
[----:B------:R-:W-:Y:S02]  /*5be0*/  PLOP3.LUT P0, PT, PT, PT, PT, 0x8, 0x0 ;  /* 0x000000000000781c */ /* 0x000fe40003f0e170 */
[----:B-1----:R-:W-:-:S04]  /*5bf0*/  SHF.R.U32.HI R33, RZ, 0x7, R33 ;  /* 0x00000007ff217819 */ /* 0x002fc80000011621 */
[----:B------:R-:W-:-:S13]  /*5c00*/  ISETP.NE.AND P5, PT, R33, 0x1, PT ;  /* 0x000000012100780c */ /* 0x000fda0003fa5270 */
[----:B------:R-:W-:Y:S06]  /*5c10*/  @!P5 BAR.ARV 0x9, 0x100 ;  /* 0x024400000000db1d */ /* 0x000fec0000002000 */
.L_x_9471:
[----:B------:R-:W-:Y:S01]  /*5c20*/  IMAD.MOV.U32 R0, RZ, RZ, RZ ;  /* 0x000000ffff007224 */ /* 0x000fe200078e00ff */
[----:B------:R-:W-:Y:S06]  /*5c30*/  @P0 BRA `(.L_x_9524) ;  /* 0x00000000000c0947 */ /* 0x000fec0003800000 */
[----:B------:R-:W1:Y:S01]  /*5c40*/  FENCE.VIEW.ASYNC.G ;  /* 0x00000000000073c6 */ /* 0x000e620000000100 */
[----:B------:R-:W-:Y:S05]  /*5c50*/  WARPSYNC.ALL ;  /* 0x0000000000007948 */ /* 0x000fea0003800000 */
[----:B-1----:R-:W-:Y:S06]  /*5c60*/  BAR.ARV 0xc, 0x180 ;  /* 0x0306000000007b1d */ /* 0x002fec0000002000 */
.L_x_9524:
[----:B------:R-:W-:Y:S01]  /*5c70*/  ISETP.NE.AND P0, PT, R29, RZ, PT ;  /* 0x000000ff1d00720c */ /* 0x000fe20003f05270 */
[----:B------:R-:W-:-:S12]  /*5c80*/  BSSY B0, `(.L_x_9525) ;  /* 0x000001f000007945 */ /* 0x000fd80003800000 */
        /* <DEDUP_REMOVED lines=30> */
.L_x_9526:
[----:B------:R-:W-:Y:S05]  /*5e70*/  BSYNC B0 ;  /* 0x0000000000007941 */ /* 0x000fea0003800000 */
.L_x_9525:
        /* <DEDUP_REMOVED lines=71> */
[----:B------:R-:W0:Y:S01]  /*62f0*/  S2R R0, SR_TID.X ;  /* 0x0000000000007919 */ /* 0x000e220000002100 */
[----:B------:R-:W-:Y:S01]  /*6300*/  UMOV UR4, 0xffffffff ;  /* 0xffffffff00047882 */ /* 0x000fe20000000000 */
[----:B0-----:R-:W-:-:S05]  /*6310*/  VIADD R29, R0, 0xffffff80 ;  /* 0xffffff80001d7836 */ /* 0x001fca0000000000 */
[----:B------:R-:W-:-:S04]  /*6320*/  SHF.R.S32.HI R30, RZ, 0x1f, R29 ;  /* 0x0000001fff1e7819 */ /* 0x000fc8000001141d */
[----:B------:R-:W-:-:S04]  /*6330*/  LEA.HI R13, R30, R29, RZ, 0x7 ;  /* 0x0000001d1e0d7211 */ /* 0x000fc800078f38ff */
[----:B------:R-:W-:Y:S01]  /*6340*/  SHF.R.S32.HI R13, RZ, 0x7, R13 ;  /* 0x00000007ff0d7819 */ /* 0x000fe2000001140d */
[----:B------:R-:W-:Y:S06]  /*6350*/  BRA.DIV UR4, `(.L_x_9528) ;  /* 0x0000013604a87947 */ /* 0x000fec000b800000 */
[----:B------:R0:W1:Y:S02]  /*6360*/  SHFL.IDX PT, R14, R13, RZ, 0x1f ;  /* 0x00001fff0d0e7589 */ /* 0x00006400000e0000 */
.L_x_9778:
[----:B-1----:R-:W-:Y:S01]  /*6370*/  LEA.HI R0, R14, R14, RZ, 0x1 ;  /* 0x0000000e0e007211 */ /* 0x002fe200078f08ff */
[----:B------:R-:W-:Y:S01]  /*6380*/  VIADD R24, R19, 0x18400 ;  /* 0x0001840013187836 */ /* 0x000fe20000000000 */
[----:B------:R-:W-:Y:S02]  /*6390*/  BSSY B6, `(.L_x_9529) ;  /* 0x0000018000067945 */ /* 0x000fe40003800000 */
[----:B------:R-:W-:Y:S02]  /*63a0*/  LOP3.LUT R3, R0, 0x1e, RZ, 0xc0, !PT ;  /* 0x0000001e00037812 */ /* 0x000fe400078ec0ff */
[----:B------:R-:W-:-:S03]  /*63b0*/  LOP3.LUT P0, RZ, R24, 0x1bf, RZ, 0xc0, !PT ;  /* 0x000001bf18ff7812 */ /* 0x000fc6000780c0ff */
[----:B------:R-:W-:-:S04]  /*63c0*/  IMAD.IADD R3, R14, 0x1, -R3 ;  /* 0x000000010e037824 */ /* 0x000fc800078e0a03 */
[----:B------:R-:W-:-:S05]  /*63d0*/  IMAD R3, R3, 0x2000, R24 ;  /* 0x0000200003037824 */ /* 0x000fca00078e0218 */
[----:B------:R-:W-:-:S04]  /*63e0*/  SHF.R.U32.HI R3, RZ, 0x4, R3 ;  /* 0x00000004ff037819 */ /* 0x000fc80000011603 */
[----:B------:R-:W-:Y:S01]  /*63f0*/  LOP3.LUT R28, R3, 0x3fff, RZ, 0xc0, !PT ;  /* 0x00003fff031c7812 */ /* 0x000fe200078ec0ff */
[----:B------:R-:W-:Y:S06]  /*6400*/  @!P0 BRA `(.L_x_9530) ;  /* 0x0000000000408947 */ /* 0x000fec0003800000 */
        /* <DEDUP_REMOVED lines=15> */
[----:B-1---5:R-:W-:Y:S05]  /*6500*/  CALL.ABS.NOINC R14 ;  /* 0x000000000e007343 */ /* 0x022fea0003c00000 */
.L_x_9530:
[----:B------:R-:W-:Y:S05]  /*6510*/  BSYNC B6 ;  /* 0x0000000000067941 */ /* 0x000fea0003800000 */
.L_x_9529:
        /* <DEDUP_REMOVED lines=12> */
.L_x_9534:
[----:B--2---:R2:W3:Y:S02]  /*65e0*/  SYNCS.PHASECHK.TRANS64.TRYWAIT P0, [R19+URZ+0x22800], R0 ;  /* 0x02280000130075a7 */ /* 0x0044e4000800017f */
[----:B---3--:R-:W-:Y:S05]  /*65f0*/  @!P0 NANOSLEEP.SYNCS 0x989680 ;  /* 0x009896800000895d */ /* 0x008fea0003900000 */
[----:B------:R-:W3:Y:S02]  /*6600*/  @!P0 SYNCS.PHASECHK.TRANS64 P0, [R19+URZ+0x22800], R0 ;  /* 0x02280000130085a7 */ /* 0x000ee4000800007f */
[----:B---3--:R-:W-:Y:S05]  /*6610*/  @!P0 BRA `(.L_x_9534) ;  /* 0xfffffffc00f08947 */ /* 0x008fea000383ffff */
.L_x_9533:
[----:B------:R-:W-:Y:S05]  /*6620*/  BSYNC B0 ;  /* 0x0000000000007941 */ /* 0x000fea0003800000 */
.L_x_9532:
[----:B------:R-:W-:Y:S05]  /*6630*/  BRA `(.L_x_9535) ;  /* 0x0000002000a47947 */ /* 0x000fea0003800000 */
.L_x_9531:
[----:B-----5:R-:W-:Y:S01]  /*6640*/  SHF.R.S32.HI R0, RZ, 0x1f, R154 ;  /* 0x0000001fff007819 */ /* 0x020fe2000001149a */
[----:B------:R-:W-:Y:S01]  /*6650*/  ULDC.64 UR4, c[0x0][0x3f8] ;  /* 0x0000fe0000047ab9 */ /* 0x000fe20000000a00 */
[----:B------:R-:W-:Y:S01]  /*6660*/  ULDC.64 UR6, c[0x0][0x408] ;  /* 0x0001020000067ab9 */ /* 0x000fe20000000a00 */
[----:B------:R-:W-:Y:S01]  /*6670*/  LOP3.LUT P0, RZ, R24, 0x3ff, RZ, 0xc0, !PT ;  /* 0x000003ff18ff7812 */ /* 0x000fe2000780c0ff */
[----:B------:R-:W-:Y:S01]  /*6680*/  IMAD.WIDE.U32 R4, R154, UR4, RZ ;  /* 0x000000049a047c25 */ /* 0x000fe2000f8e00ff */
[----:B------:R-:W-:Y:S03]  /*6690*/  BSSY B6, `(.L_x_9536) ;  /* 0x000001f000067945 */ /* 0x000fe60003800000 */
[C---:B------:R-:W-:Y:S02]  /*66a0*/  IMAD R3, R0.reuse, UR4, RZ ;  /* 0x0000000400037c24 */ /* 0x040fe4000f8e02ff */
[----:B------:R-:W-:-:S02]  /*66b0*/  IMAD R9, R0, UR6, RZ ;  /* 0x0000000600097c24 */ /* 0x000fc4000f8e02ff */
        /* <DEDUP_REMOVED lines=28> */
.L_x_9537:
[----:B------:R-:W-:Y:S05]  /*6880*/  BSYNC B6 ;  /* 0x0000000000067941 */ /* 0x000fea0003800000 */
.L_x_9536:
[----:B------:R-:W-:Y:S01]  /*6890*/  LEA.HI R29, R30, R29, RZ, 0x2 ;  /* 0x0000001d1e1d7211 */ /* 0x000fe200078f10ff */
[----:B------:R-:W-:Y:S01]  /*68a0*/  ULDC.U8 UR4, c[0x0][0x410] ;  /* 0x0001040000047ab9 */ /* 0x000fe20000000000 */
[----:B------:R-:W-:Y:S01]  /*68b0*/  BSSY B0, `(.L_x_9538) ;  /* 0x00001f9000007945 */ /* 0x000fe20003800000 */
[----:B------:R-:W-:Y:S01]  /*68c0*/  ISETP.NE.AND P0, PT, RZ, UR4, PT ;  /* 0x00000004ff007c0c */ /* 0x000fe2000bf05270 */
[----:B------:R-:W-:Y:S01]  /*68d0*/  IMAD R4, R153, 0x80, R18 ;  /* 0x0000008099047824 */ /* 0x000fe200078e0212 */
[----:B------:R-:W-:-:S04]  /*68e0*/  SHF.R.S32.HI R29, RZ, 0x1f, R29 ;  /* 0x0000001fff1d7819 */ /* 0x000fc8000001141d */
[----:B------:R-:W-:-:S04]  /*68f0*/  LEA.HI R29, R29, R18, RZ, 0x3 ;  /* 0x000000121d1d7211 */ /* 0x000fc800078f18ff */
[----:B------:R-:W-:-:S05]  /*6900*/  LOP3.LUT R29, R29, 0xfffffff8, RZ, 0xc0, !PT ;  /* 0xfffffff81d1d7812 */ /* 0x000fca00078ec0ff */
[----:B------:R-:W-:Y:S01]  /*6910*/  IMAD.IADD R29, R18, 0x1, -R29 ;  /* 0x00000001121d7824 */ /* 0x000fe200078e0a1d */
[----:B------:R-:W-:Y:S06]  /*6920*/  @!P0 BRA `(.L_x_9539) ;  /* 0x0000001000048947 */ /* 0x000fec0003800000 */
[----:B------:R-:W-:-:S03]  /*6930*/  UMOV UR4, 0xffffffff ;  /* 0xffffffff00047882 */ /* 0x000fc60000000000 */
[----:B------:R-:W-:Y:S05]  /*6940*/  BRA.DIV UR4, `(.L_x_9540) ;  /* 0x0000013204507947 */ /* 0x000fea000b800000 */
[----:B------:R1:W2:Y:S04]  /*6950*/  SHFL.IDX PT, R3, R25, RZ, 0x1c1f ;  /* 0x001c1fff19037589 */ /* 0x0002a800000e0000 */
[----:B------:R1:W3:Y:S04]  /*6960*/  SHFL.IDX PT, R0, R24, RZ, 0x1c1f ;  /* 0x001c1fff18007589 */ /* 0x0002e800000e0000 */
[----:B------:R1:W4:Y:S04]  /*6970*/  SHFL.IDX PT, R5, R27, RZ, 0x1c1f ;  /* 0x001c1fff1b057589 */ /* 0x00032800000e0000 */
[----:B------:R1:W0:Y:S02]  /*6980*/  SHFL.IDX PT, R14, R26, RZ, 0x1c1f ;  /* 0x001c1fff1a0e7589 */ /* 0x00022400000e0000 */
.L_x_9784:
[----:B------:R-:W-:Y:S01]  /*6990*/  ULDC UR4, c[0x0][0x448] ;  /* 0x0001120000047ab9 */ /* 0x000fe20000000800 */
[----:B------:R-:W-:Y:S01]  /*69a0*/  IMAD.SHL.U32 R6, R29, 0x40, RZ ;  /* 0x000000401d067824 */ /* 0x000fe200078e00ff */
[----:B------:R-:W-:Y:S01]  /*69b0*/  BSSY B1, `(.L_x_9541) ;  /* 0x0000029000017945 */ /* 0x000fe20003800000 */
[----:B-1----:R-:W-:Y:S01]  /*69c0*/  IMAD R26, R155, UR4, RZ ;  /* 0x000000049b1a7c24 */ /* 0x002fe2000f8e02ff */
[----:B------:R-:W-:Y:S02]  /*69d0*/  LOP3.LUT P0, RZ, R29, 0x4, RZ, 0xc0, !PT ;  /* 0x000000041dff7812 */ /* 0x000fe4000780c0ff */
[----:B------:R-:W-:Y:S02]  /*69e0*/  CS2R R10, SRZ ;  /* 0x00000000000a7805 */ /* 0x000fe4000001ff00 */
[----:B------:R-:W-:Y:S02]  /*69f0*/  LOP3.LUT R7, R6, 0x1c0, RZ, 0xc0, !PT ;  /* 0x000001c006077812 */ /* 0x000fe400078ec0ff */
[----:B------:R-:W-:-:S02]  /*6a00*/  CS2R R20, SRZ ;  /* 0x0000000000147805 */ /* 0x000fc4000001ff00 */
[----:B------:R-:W-:Y:S01]  /*6a10*/  ISETP.GE.AND P1, PT, R4, R26, PT ;  /* 0x0000001a0400720c */ /* 0x000fe20003f26270 */
[----:B------:R-:W-:Y:S01]  /*6a20*/  IMAD R26, R153, -0x80, R26 ;  /* 0xffffff80991a7824 */ /* 0x000fe200078e021a */
[----:B------:R-:W-:Y:S02]  /*6a30*/  LEA.HI R6, R221, R221, RZ, 0x1 ;  /* 0x000000dddd067211 */ /* 0x000fe400078f08ff */
[----:B------:R-:W-:Y:S02]  /*6a40*/  LOP3.LUT R8, R7, 0x18, R16, 0xf8, !PT ;  /* 0x0000001807087812 */ /* 0x000fe400078ef810 */
[----:B------:R-:W-:Y:S02]  /*6a50*/  LOP3.LUT R6, R6, 0xfffffffe, RZ, 0xc0, !PT ;  /* 0xfffffffe06067812 */ /* 0x000fe400078ec0ff */
[----:B------:R-:W-:-:S03]  /*6a60*/  SHF.R.U32.HI R7, RZ, 0x3, R7 ;  /* 0x00000003ff077819 */ /* 0x000fc60000011607 */
[----:B------:R-:W-:Y:S01]  /*6a70*/  IMAD.IADD R30, R221, 0x1, -R6 ;  /* 0x00000001dd1e7824 */ /* 0x000fe200078e0a06 */
[----:B------:R-:W-:Y:S02]  /*6a80*/  LOP3.LUT R27, R8, R7, RZ, 0x3c, !PT ;  /* 0x00000007081b7212 */ /* 0x000fe400078e3cff */
[----:B------:R-:W-:Y:S02]  /*6a90*/  CS2R R8, SRZ ;  /* 0x0000000000087805 */ /* 0x000fe4000001ff00 */
[----:B------:R-:W-:Y:S02]  /*6aa0*/  CS2R R6, SRZ ;  /* 0x0000000000067805 */ /* 0x000fe4000001ff00 */
[----:B------:R-:W-:Y:S01]  /*6ab0*/  SHF.L.U32 R30, R30, 0x1f, RZ ;  /* 0x0000001f1e1e7819 */ /* 0x000fe200000006ff */
[----:B------:R-:W-:Y:S06]  /*6ac0*/  @P1 BRA `(.L_x_9542) ;  /* 0x00000000005c1947 */ /* 0x000fec0003800000 */
[----:B------:R-:W-:Y:S01]  /*6ad0*/  ULDC UR4, c[0x0][0x3f4] ;  /* 0x0000fd0000047ab9 */ /* 0x000fe20000000800 */
[----:B0-----:R-:W-:Y:S01]  /*6ae0*/  IMAD.SHL.U32 R13, R202, 0x2, RZ ;  /* 0x00000002ca0d7824 */ /* 0x001fe200078e00ff */
[----:B------:R-:W-:Y:S01]  /*6af0*/  ISETP.GE.AND P3, PT, R22, UR4, PT ;  /* 0x0000000416007c0c */ /* 0x000fe2000bf66270 */
[----:B---3--:R-:W-:Y:S01]  /*6b00*/  IMAD.MOV.U32 R8, RZ, RZ, R0 ;  /* 0x000000ffff087224 */ /* 0x008fe200078e0000 */
[----:B------:R-:W-:Y:S01]  /*6b10*/  ISETP.GE.AND P4, PT, R202, UR4, PT ;  /* 0x00000004ca007c0c */ /* 0x000fe2000bf86270 */
[----:B--2---:R-:W-:Y:S01]  /*6b20*/  IMAD.MOV.U32 R9, RZ, RZ, R3 ;  /* 0x000000ffff097224 */ /* 0x004fe200078e0003 */
[----:B------:R-:W-:Y:S01]  /*6b30*/  SHF.R.S32.HI R11, RZ, 0x1f, R202 ;  /* 0x0000001fff0b7819 */ /* 0x000fe200000114ca */
[----:B----4-:R-:W-:Y:S01]  /*6b40*/  IMAD.MOV.U32 R15, RZ, RZ, R5 ;  /* 0x000000ffff0f7224 */ /* 0x010fe200078e0005 */
[----:B------:R-:W-:-:S07]  /*6b50*/  CS2R R6, SRZ ;  /* 0x0000000000067805 */ /* 0x000fce000001ff00 */
[----:B------:R-:W-:Y:S01]  /*6b60*/  @!P3 IMAD.WIDE R24, R22, 0x2, R8 ;  /* 0x000000021618b825 */ /* 0x000fe200078e0208 */
[----:B------:R-:W-:Y:S02]  /*6b70*/  SHF.L.U64.HI R8, R202, 0x1, R11 ;  /* 0x00000001ca087819 */ /* 0x000fe4000001020b */
[-C--:B------:R-:W-:Y:S02]  /*6b80*/  @!P4 IADD3 R12, P1, R0, R13.reuse, RZ ;  /* 0x0000000d000cc210 */ /* 0x080fe40007f3e0ff */
[----:B------:R-:W-:Y:S02]  /*6b90*/  @!P4 IADD3 R4, P2, R14, R13, RZ ;  /* 0x0000000d0e04c210 */ /* 0x000fe40007f5e0ff */
[----:B------:R-:W-:Y:S02]  /*6ba0*/  CS2R R10, SRZ ;  /* 0x00000000000a7805 */ /* 0x000fe4000001ff00 */
[----:B------:R-:W-:Y:S01]  /*6bb0*/  CS2R R20, SRZ ;  /* 0x0000000000147805 */ /* 0x000fe2000001ff00 */
[--C-:B------:R-:W-:Y:S01]  /*6bc0*/  @!P4 IMAD.X R13, R3, 0x1, R8.reuse, P1 ;  /* 0x00000001030dc824 */ /* 0x100fe200008e0608 */
[----:B------:R1:W5:Y:S01]  /*6bd0*/  @!P3 LD.E.64 R6, desc[UR40][R24.64] ;  /* 0x000000281806b980 */ /* 0x000362000c101b00 */
[----:B------:R-:W-:Y:S01]  /*6be0*/  @!P4 IMAD.X R5, R5, 0x1, R8, P2 ;  /* 0x000000010505c824 */ /* 0x000fe200010e0608 */
[----:B------:R-:W-:Y:S01]  /*6bf0*/  CS2R R8, SRZ ;  /* 0x0000000000087805 */ /* 0x000fe2000001ff00 */
[----:B------:R-:W-:Y:S01]  /*6c00*/  @!P3 IMAD.WIDE R14, R22, 0x2, R14 ;  /* 0x00000002160eb825 */ /* 0x000fe200078e020e */
[----:B------:R1:W5:Y:S04]  /*6c10*/  @!P4 LD.E.64 R20, desc[UR40][R12.64] ;  /* 0x000000280c14c980 */ /* 0x000368000c101b00 */
[----:B------:R1:W5:Y:S04]  /*6c20*/  @!P3 LD.E.64 R10, desc[UR40][R14.64] ;  /* 0x000000280e0ab980 */ /* 0x000368000c101b00 */
[----:B------:R1:W5:Y:S02]  /*6c30*/  @!P4 LD.E.64 R8, desc[UR40][R4.64] ;  /* 0x000000280408c980 */ /* 0x000364000c101b00 */
.L_x_9542:
[----:B------:R-:W-:Y:S05]  /*6c40*/  BSYNC B1 ;  /* 0x0000000000017941 */ /* 0x000fea0003800000 */
.L_x_9541:
[----:B------:R-:W4:Y:S01]  /*6c50*/  SYNCS.PHASECHK.TRANS64.TRYWAIT P1, [R19+URZ+0x22800], R30 ;  /* 0x0228001e130075a7 */ /* 0x000f22000802017f */
[----:B---3--:R-:W-:Y:S01]  /*6c60*/  IMAD R0, R210, 0x200, R27 ;  /* 0x00000200d2007824 */ /* 0x008fe200078e021b */
[--C-:B-----5:R-:W-:Y:S01]  /*6c70*/  SHF.R.U64 R34, R6, 0x10, R7.reuse ;  /* 0x0000001006227819 */ /* 0x120fe20000001207 */
[----:B------:R-:W-:Y:S01]  /*6c80*/  IMAD.MOV.U32 R32, RZ, RZ, R6 ;  /* 0x000000ffff207224 */ /* 0x000fe200078e0006 */
[----:B01----:R-:W-:Y:S01]  /*6c90*/  SHF.R.U32.HI R13, RZ, 0x10, R7 ;  /* 0x00000010ff0d7819 */ /* 0x003fe20000011607 */
[----:B--2---:R-:W-:Y:S01]  /*6ca0*/  IMAD R3, R0, 0x2, R19 ;  /* 0x0000000200037824 */ /* 0x004fe200078e0213 */
[----:B------:R-:W-:Y:S01]  /*6cb0*/  SHF.R.U64 R36, R10, 0x10, R11 ;  /* 0x000000100a247819 */ /* 0x000fe2000000120b */
[----:B------:R-:W-:Y:S01]  /*6cc0*/  IMAD.MOV.U32 R12, RZ, RZ, R7 ;  /* 0x000000ffff0c7224 */ /* 0x000fe200078e0007 */
[--C-:B------:R-:W-:Y:S01]  /*6cd0*/  SHF.R.U64 R35, R20, 0x10, R21.reuse ;  /* 0x0000001014237819 */ /* 0x100fe20000001215 */
[----:B------:R-:W-:Y:S01]  /*6ce0*/  IMAD.MOV.U32 R33, RZ, RZ, R20 ;  /* 0x000000ffff217224 */ /* 0x000fe200078e0014 */
[--C-:B------:R-:W-:Y:S01]  /*6cf0*/  SHF.R.U32.HI R14, RZ, 0x10, R21.reuse ;  /* 0x00000010ff0e7819 */ /* 0x100fe20000011615 */
[----:B------:R-:W-:Y:S01]  /*6d00*/  IMAD.MOV.U32 R7, RZ, RZ, R21 ;  /* 0x000000ffff077224 */ /* 0x000fe200078e0015 */
[----:B------:R-:W-:Y:S01]  /*6d10*/  VIMNMX R27, R26, 0x80, PT ;  /* 0x000000801a1b7848 */ /* 0x000fe20003fe0100 */
[----:B------:R-:W-:Y:S01]  /*6d20*/  IMAD.MOV.U32 R29, RZ, RZ, R10 ;  /* 0x000000ffff1d7224 */ /* 0x000fe200078e000a */
[--C-:B------:R-:W-:Y:S01]  /*6d30*/  SHF.R.U32.HI R10, RZ, 0x10, R11.reuse ;  /* 0x00000010ff0a7819 */ /* 0x100fe2000001160b */
[----:B----4-:R-:W-:Y:S01]  /*6d40*/  IMAD.MOV.U32 R5, RZ, RZ, R11 ;  /* 0x000000ffff057224 */ /* 0x010fe200078e000b */
[----:B------:R-:W-:Y:S01]  /*6d50*/  BSSY B1, `(.L_x_9543) ;  /* 0x0000011000017945 */ /* 0x000fe20003800000 */
[----:B------:R-:W-:Y:S01]  /*6d60*/  IMAD.MOV.U32 R31, RZ, RZ, R8 ;  /* 0x000000ffff1f7224 */ /* 0x000fe200078e0008 */
[--C-:B------:R-:W-:Y:S01]  /*6d70*/  SHF.R.U64 R8, R8, 0x10, R9.reuse ;  /* 0x0000001008087819 */ /* 0x100fe20000001209 */
[--C-:B------:R-:W-:Y:S01]  /*6d80*/  IMAD.MOV.U32 R6, RZ, RZ, R9.reuse ;  /* 0x000000ffff067224 */ /* 0x100fe200078e0009 */
[----:B------:R-:W-:Y:S01]  /*6d90*/  SHF.R.U32.HI R9, RZ, 0x10, R9 ;  /* 0x00000010ff097819 */ /* 0x000fe20000011609 */
[C---:B------:R-:W-:Y:S01]  /*6da0*/  VIADD R4, R3.reuse, 0x18400 ;  /* 0x0001840003047836 */ /* 0x040fe20000000000 */
[----:B------:R-:W-:Y:S01]  /*6db0*/  PRMT R32, R32, 0x5410, R12 ;  /* 0x0000541020207816 */ /* 0x000fe2000000000c */
[----:B------:R-:W-:Y:S01]  /*6dc0*/  VIADD R0, R3, 0x18440 ;  /* 0x0001844003007836 */ /* 0x000fe20000000000 */
[----:B------:R-:W-:Y:S01]  /*6dd0*/  PRMT R34, R34, 0x5410, R13 ;  /* 0x0000541022227816 */ /* 0x000fe2000000000d */
[----:B------:R-:W-:Y:S01]  /*6de0*/  @P0 VIADD R0, R4, 0xffffffc0 ;  /* 0xffffffc004000836 */ /* 0x000fe20000000000 */
[----:B------:R-:W-:-:S02]  /*6df0*/  PRMT R33, R33, 0x5410, R7 ;  /* 0x0000541021217816 */ /* 0x000fc40000000007 */
[----:B------:R-:W-:Y:S02]  /*6e00*/  PRMT R35, R35, 0x5410, R14 ;  /* 0x0000541023237816 */ /* 0x000fe4000000000e */
[----:B------:R-:W-:Y:S02]  /*6e10*/  ISETP.GE.AND P2, PT, R18, R27, PT ;  /* 0x0000001b1200720c */ /* 0x000fe40003f46270 */
[----:B------:R-:W-:Y:S02]  /*6e20*/  PRMT R29, R29, 0x5410, R5 ;  /* 0x000054101d1d7816 */ /* 0x000fe40000000005 */
[----:B------:R-:W-:Y:S02]  /*6e30*/  PRMT R36, R36, 0x5410, R10 ;  /* 0x0000541024247816 */ /* 0x000fe4000000000a */
[----:B------:R-:W-:Y:S01]  /*6e40*/  PRMT R31, R31, 0x5410, R6 ;  /* 0x000054101f1f7816 */ /* 0x000fe20000000006 */
[----:B------:R-:W-:Y:S06]  /*6e50*/  @!P1 BRA `(.L_x_9544) ;  /* 0x0000012c007c9947 */ /* 0x000fec0003800000 */
.L_x_9785:
[----:B------:R-:W-:Y:S05]  /*6e60*/  BSYNC B1 ;  /* 0x0000000000017941 */ /* 0x000fea0003800000 */
.L_x_9543:
[----:B------:R-:W-:Y:S01]  /*6e70*/  BSSY B1, `(.L_x_9545) ;  /* 0x0000056000017945 */ /* 0x000fe20003800000 */
[----:B0-----:R-:W-:-:S03]  /*6e80*/  PRMT R30, R8, 0x5410, R9 ;  /* 0x00005410081e7816 */ /* 0x001fc60000000009 */
[----:B------:R-:W-:Y:S05]  /*6e90*/  @P2 BRA `(.L_x_9546) ;  /* 0x00000004004c2947 */ /* 0x000fea0003800000 */
[----:B------:R-:W0:Y:S01]  /*6ea0*/  LDC R5, c[0x0][0x3f4] ;  /* 0x0000fd00ff057b82 */ /* 0x000e220000000800 */
[----:B------:R-:W-:Y:S01]  /*6eb0*/  BSSY B2, `(.L_x_9547) ;  /* 0x000002a000027945 */ /* 0x000fe20003800000 */
[-C--:B0-----:R-:W-:Y:S02]  /*6ec0*/  ISETP.GE.AND P0, PT, R22, R5.reuse, PT ;  /* 0x000000051600720c */ /* 0x081fe40003f06270 */
[----:B------:R-:W-:-:S11]  /*6ed0*/  ISETP.GE.AND P1, PT, R202, R5, PT ;  /* 0x00000005ca00720c */ /* 0x000fd60003f26270 */
[----:B------:R-:W-:Y:S05]  /*6ee0*/  @P0 BRA `(.L_x_9548) ;  /* 0x0000000000980947 */ /* 0x000fea0003800000 */
        /* <DEDUP_REMOVED lines=38> */
.L_x_9548:
[----:B------:R-:W-:Y:S05]  /*7150*/  BSYNC B2 ;  /* 0x0000000000027941 */ /* 0x000fea0003800000 */
.L_x_9547:
        /* <DEDUP_REMOVED lines=39> */
.L_x_9546:
[----:B------:R-:W-:Y:S05]  /*73d0*/  BSYNC B1 ;  /* 0x0000000000017941 */ /* 0x000fea0003800000 */
.L_x_9545:
[----:B------:R-:W-:-:S13]  /*73e0*/  ISETP.GE.AND P0, PT, R220, R27, PT ;  /* 0x0000001bdc00720c */ /* 0x000fda0003f06270 */
[----:B------:R-:W-:Y:S05]  /*73f0*/  @P0 BRA `(.L_x_9549) ;  /* 0x0000001400100947 */ /* 0x000fea0003800000 */
[----:B01----:R-:W0:Y:S01]  /*7400*/  LDC R5, c[0x0][0x3f4] ;  /* 0x0000fd00ff057b82 */ /* 0x003e220000000800 */
[----:B------:R-:W-:Y:S01]  /*7410*/  BSSY B1, `(.L_x_9550) ;  /* 0x000002a000017945 */ /* 0x000fe20003800000 */
[-C--:B0-----:R-:W-:Y:S02]  /*7420*/  ISETP.GE.AND P0, PT, R22, R5.reuse, PT ;  /* 0x000000051600720c */ /* 0x081fe40003f06270 */
[----:B------:R-:W-:-:S11]  /*7430*/  ISETP.GE.AND P1, PT, R202, R5, PT ;  /* 0x00000005ca00720c */ /* 0x000fd60003f26270 */
[----:B------:R-:W-:Y:S05]  /*7440*/  @P0 BRA `(.L_x_9551) ;  /* 0x0000000000980947 */ /* 0x000fea0003800000 */
[----:B------:R-:W0:Y:S01]  /*7450*/  LDS.128 R4, [R3+0x1a400] ;  /* 0x01a4000003047984 */ /* 0x000e220000000c00 */
[----:B------:R-:W-:Y:S02]  /*7460*/  HADD2.F32 R14, -RZ, R32.H0_H0 ;  /* 0x20000020ff0e7230 */ /* 0x000fe40000004100 */
[--C-:B------:R-:W-:Y:S02]  /*7470*/  HADD2.F32 R20, -RZ, R29.reuse.H0_H0 ;  /* 0x2000001dff147230 */ /* 0x100fe40000004100 */
[----:B------:R-:W-:Y:S02]  /*7480*/  HADD2.F32 R25, -RZ, R36.H0_H0 ;  /* 0x20000024ff197230 */ /* 0x000fe40000004100 */
[----:B------:R-:W-:Y:S02]  /*7490*/  HADD2.F32 R21, -RZ, R34.H0_H0 ;  /* 0x20000022ff157230 */ /* 0x000fe40000004100 */
[----:B------:R-:W-:Y:S02]  /*74a0*/  HADD2.F32 R24, -RZ, R29.H1_H1 ;  /* 0x3000001dff187230 */ /* 0x000fe40000004100 */
[----:B------:R-:W-:-:S02]  /*74b0*/  HADD2.F32 R27, -RZ, R36.H1_H1 ;  /* 0x30000024ff1b7230 */ /* 0x000fc40000004100 */
[--C-:B0-----:R-:W-:Y:S02]  /*74c0*/  HADD2.F32 R8, -RZ, R4.reuse.H0_H0 ;  /* 0x20000004ff087230 */ /* 0x101fe40000004100 */
[----:B------:R-:W-:Y:S02]  /*74d0*/  HADD2.F32 R4, -RZ, R4.H1_H1 ;  /* 0x30000004ff047230 */ /* 0x000fe40000004100 */
[--C-:B------:R-:W-:Y:S02]  /*74e0*/  HADD2.F32 R9, -RZ, R5.reuse.H0_H0 ;  /* 0x20000005ff097230 */ /* 0x100fe40000004100 */
[----:B------:R-:W-:Y:S02]  /*74f0*/  HADD2.F32 R5, -RZ, R5.H1_H1 ;  /* 0x30000005ff057230 */ /* 0x000fe40000004100 */
[-C--:B------:R-:W-:Y:S01]  /*7500*/  FMUL.FTZ R13, R20, R4.reuse ;  /* 0x00000004140d7220 */ /* 0x080fe20000410000 */
        /* <DEDUP_REMOVED lines=26> */
.L_x_9551:
[----:B------:R-:W-:Y:S05]  /*76b0*/  BSYNC B1 ;  /* 0x0000000000017941 */ /* 0x000fea0003800000 */
.L_x_9550:
[----:B------:R-:W-:Y:S05]  /*76c0*/  @P1 BRA `(.L_x_9549) ;  /* 0x00000010005c1947 */ /* 0x000fea0003800000 */
[----:B0-----:R-:W0:Y:S01]  /*76d0*/  LDS.128 R4, [R0+0x2000] ;  /* 0x0020000000047984 */ /* 0x001e220000000c00 */
[----:B------:R-:W-:Y:S02]  /*76e0*/  HADD2.F32 R15, -RZ, R31.H0_H0 ;  /* 0x2000001fff0f7230 */ /* 0x000fe40000004100 */
[----:B------:R-:W-:Y:S02]  /*76f0*/  HADD2.F32 R13, -RZ, R33.H0_H0 ;  /* 0x20000021ff0d7230 */ /* 0x000fe40000004100 */
[--C-:B------:R-:W-:Y:S02]  /*7700*/  HADD2.F32 R24, -RZ, R30.reuse.H0_H0 ;  /* 0x2000001eff187230 */ /* 0x100fe40000004100 */
        /* <DEDUP_REMOVED lines=35> */
.L_x_9539:
[----:B------:R-:W-:-:S03]  /*7940*/  UMOV UR4, 0xffffffff ;  /* 0xffffffff00047882 */ /* 0x000fc60000000000 */
[----:B------:R-:W-:Y:S05]  /*7950*/  BRA.DIV UR4, `(.L_x_9552) ;  /* 0x0000012204d07947 */ /* 0x000fea000b800000 */
[----:B------:R1:W2:Y:S04]  /*7960*/  SHFL.IDX PT, R0, R25, RZ, 0x1c1f ;  /* 0x001c1fff19007589 */ /* 0x0002a800000e0000 */
[----:B------:R1:W3:Y:S04]  /*7970*/  SHFL.IDX PT, R3, R24, RZ, 0x1c1f ;  /* 0x001c1fff18037589 */ /* 0x0002e800000e0000 */
[----:B------:R1:W4:Y:S04]  /*7980*/  SHFL.IDX PT, R20, R27, RZ, 0x1c1f ;  /* 0x001c1fff1b147589 */ /* 0x00032800000e0000 */
[----:B------:R1:W0:Y:S02]  /*7990*/  SHFL.IDX PT, R14, R26, RZ, 0x1c1f ;  /* 0x001c1fff1a0e7589 */ /* 0x00022400000e0000 */
.L_x_9791:
[----:B------:R-:W-:Y:S01]  /*79a0*/  ULDC UR4, c[0x0][0x448] ;  /* 0x0001120000047ab9 */ /* 0x000fe20000000800 */
[----:B------:R-:W-:Y:S01]  /*79b0*/  LEA.HI R5, R221, R221, RZ, 0x1 ;  /* 0x000000dddd057211 */ /* 0x000fe200078f08ff */
[----:B------:R-:W-:Y:S01]  /*79c0*/  IMAD R21, R155, UR4, RZ ;  /* 0x000000049b157c24 */ /* 0x000fe2000f8e02ff */
[----:B------:R-:W-:Y:S01]  /*79d0*/  BSSY B1, `(.L_x_9553) ;  /* 0x0000018000017945 */ /* 0x000fe20003800000 */
[----:B------:R-:W-:Y:S02]  /*79e0*/  CS2R R8, SRZ ;  /* 0x0000000000087805 */ /* 0x000fe4000001ff00 */
[----:B------:R-:W-:Y:S02]  /*79f0*/  LOP3.LUT R6, R5, 0xfffffffe, RZ, 0xc0, !PT ;  /* 0xfffffffe05067812 */ /* 0x000fe400078ec0ff */
[----:B------:R-:W-:Y:S02]  /*7a00*/  CS2R R10, SRZ ;  /* 0x00000000000a7805 */ /* 0x000fe4000001ff00 */
[----:B------:R-:W-:Y:S01]  /*7a10*/  ISETP.GE.AND P0, PT, R4, R21, PT ;  /* 0x000000150400720c */ /* 0x000fe20003f06270 */
[----:B------:R-:W-:Y:S01]  /*7a20*/  IMAD R21, R153, -0x80, R21 ;  /* 0xffffff8099157824 */ /* 0x000fe200078e0215 */
[----:B------:R-:W-:Y:S01]  /*7a30*/  CS2R R4, SRZ ;  /* 0x0000000000047805 */ /* 0x000fe2000001ff00 */
[----:B-1----:R-:W-:Y:S01]  /*7a40*/  IMAD.IADD R24, R221, 0x1, -R6 ;  /* 0x00000001dd187824 */ /* 0x002fe200078e0a06 */
[----:B------:R-:W-:-:S04]  /*7a50*/  CS2R R6, SRZ ;  /* 0x0000000000067805 */ /* 0x000fc8000001ff00 */
[----:B------:R-:W-:-:S05]  /*7a60*/  SHF.L.U32 R24, R24, 0x1f, RZ ;  /* 0x0000001f18187819 */ /* 0x000fca00000006ff */
[----:B------:R-:W-:Y:S05]  /*7a70*/  @P0 BRA `(.L_x_9554) ;  /* 0x0000000000340947 */ /* 0x000fea0003800000 */
[----:B------:R-:W-:Y:S01]  /*7a80*/  ULDC UR4, c[0x0][0x3f4] ;  /* 0x0000fd0000047ab9 */ /* 0x000fe20000000800 */
[C---:B------:R-:W-:Y:S01]  /*7a90*/  IMAD.SHL.U32 R15, R16.reuse, 0x2, RZ ;  /* 0x00000002100f7824 */ /* 0x040fe200078e00ff */
[C---:B------:R-:W-:Y:S02]  /*7aa0*/  ISETP.GE.AND P2, PT, R16.reuse, UR4, PT ;  /* 0x0000000410007c0c */ /* 0x040fe4000bf46270 */
[----:B------:R-:W-:Y:S02]  /*7ab0*/  SHF.R.S32.HI R5, RZ, 0x1f, R16 ;  /* 0x0000001fff057819 */ /* 0x000fe40000011410 */
[----:B---3--:R-:W-:Y:S02]  /*7ac0*/  IADD3 R12, P0, R3, R15, RZ ;  /* 0x0000000f030c7210 */ /* 0x008fe40007f1e0ff */
[----:B------:R-:W-:Y:S02]  /*7ad0*/  SHF.L.U64.HI R3, R16, 0x1, R5 ;  /* 0x0000000110037819 */ /* 0x000fe40000010205 */
[----:B------:R-:W-:-:S02]  /*7ae0*/  CS2R R4, SRZ ;  /* 0x0000000000047805 */ /* 0x000fc4000001ff00 */
[----:B0-----:R-:W-:Y:S01]  /*7af0*/  IADD3 R14, P1, R14, R15, RZ ;  /* 0x0000000f0e0e7210 */ /* 0x001fe20007f3e0ff */
[----:B--2---:R-:W-:-:S04]  /*7b00*/  IMAD.X R13, R0, 0x1, R3, P0 ;  /* 0x00000001000d7824 */ /* 0x004fc800000e0603 */
[----:B----4-:R-:W-:Y:S01]  /*7b10*/  IMAD.X R15, R20, 0x1, R3, P1 ;  /* 0x00000001140f7824 */ /* 0x010fe200008e0603 */
[----:B------:R-:W-:Y:S07]  /*7b20*/  @P2 BRA `(.L_x_9554) ;  /* 0x0000000000082947 */ /* 0x000fee0003800000 */
[----:B------:R1:W5:Y:S04]  /*7b30*/  LD.E.128 R4, desc[UR40][R12.64] ;  /* 0x000000280c047980 */ /* 0x000368000c101d00 */
[----:B------:R1:W5:Y:S02]  /*7b40*/  LD.E.128 R8, desc[UR40][R14.64] ;  /* 0x000000280e087980 */ /* 0x000364000c101d00 */
.L_x_9554:
[----:B------:R-:W-:Y:S05]  /*7b50*/  BSYNC B1 ;  /* 0x0000000000017941 */ /* 0x000fea0003800000 */
.L_x_9553:
[----:B------:R-:W0:Y:S01]  /*7b60*/  SYNCS.PHASECHK.TRANS64.TRYWAIT P1, [R19+URZ+0x22800], R24 ;  /* 0x02280018130075a7 */ /* 0x000e22000802017f */
[----:B-----5:R-:W-:Y:S01]  /*7b70*/  IMAD.MOV.U32 R37, RZ, RZ, R4 ;  /* 0x000000ffff257224 */ /* 0x020fe200078e0004 */
[--C-:B------:R-:W-:Y:S01]  /*7b80*/  SHF.R.U64 R41, R4, 0x10, R5.reuse ;  /* 0x0000001004297819 */ /* 0x100fe20000001205 */
[--C-:B--2---:R-:W-:Y:S01]  /*7b90*/  IMAD.MOV.U32 R0, RZ, RZ, R5.reuse ;  /* 0x000000ffff007224 */ /* 0x104fe200078e0005 */
[----:B-1----:R-:W-:Y:S01]  /*7ba0*/  SHF.R.U32.HI R12, RZ, 0x10, R5 ;  /* 0x00000010ff0c7819 */ /* 0x002fe20000011605 */
[----:B------:R-:W-:Y:S01]  /*7bb0*/  IMAD.MOV.U32 R39, RZ, RZ, R6 ;  /* 0x000000ffff277224 */ /* 0x000fe200078e0006 */
[----:B------:R-:W-:Y:S01]  /*7bc0*/  SHF.R.U64 R42, R6, 0x10, R7 ;  /* 0x00000010062a7819 */ /* 0x000fe20000001207 */
[----:B------:R-:W-:Y:S01]  /*7bd0*/  IMAD.MOV.U32 R38, RZ, RZ, R8 ;  /* 0x000000ffff267224 */ /* 0x000fe200078e0008 */
[----:B------:R-:W-:Y:S01]  /*7be0*/  SHF.R.U64 R43, R8, 0x10, R9 ;  /* 0x00000010082b7819 */ /* 0x000fe20000001209 */
[----:B------:R-:W-:Y:S01]  /*7bf0*/  IMAD.MOV.U32 R4, RZ, RZ, R7 ;  /* 0x000000ffff047224 */ /* 0x000fe200078e0007 */
[--C-:B------:R-:W-:Y:S01]  /*7c00*/  SHF.R.U32.HI R8, RZ, 0x10, R9.reuse ;  /* 0x00000010ff087819 */ /* 0x100fe20000011609 */
[----:B------:R-:W-:Y:S01]  /*7c10*/  IMAD.MOV.U32 R5, RZ, RZ, R9 ;  /* 0x000000ffff057224 */ /* 0x000fe200078e0009 */
[----:B------:R-:W-:Y:S01]  /*7c20*/  VIMNMX R21, R21, 0x80, PT ;  /* 0x0000008015157848 */ /* 0x000fe20003fe0100 */
[----:B------:R-:W-:Y:S01]  /*7c30*/  IMAD.MOV.U32 R40, RZ, RZ, R10 ;  /* 0x000000ffff287224 */ /* 0x000fe200078e000a */
[----:B------:R-:W-:Y:S01]  /*7c40*/  SHF.R.U32.HI R7, RZ, 0x10, R7 ;  /* 0x00000010ff077819 */ /* 0x000fe20000011607 */
[--C-:B------:R-:W-:Y:S01]  /*7c50*/  IMAD.MOV.U32 R6, RZ, RZ, R11.reuse ;  /* 0x000000ffff067224 */ /* 0x100fe200078e000b */
[----:B---3--:R-:W1:Y:S01]  /*7c60*/  LDC R3, c[0x0][0x3f4] ;  /* 0x0000fd00ff037b82 */ /* 0x008e620000000800 */
[--C-:B------:R-:W-:Y:S01]  /*7c70*/  SHF.R.U64 R44, R10, 0x10, R11.reuse ;  /* 0x000000100a2c7819 */ /* 0x100fe2000000120b */
[----:B------:R-:W-:Y:S01]  /*7c80*/  BSSY B1, `(.L_x_9555) ;  /* 0x000000f000017945 */ /* 0x000fe20003800000 */
[----:B------:R-:W-:-:S02]  /*7c90*/  SHF.R.U32.HI R9, RZ, 0x10, R11 ;  /* 0x00000010ff097819 */ /* 0x000fc4000001160b */
        /* <DEDUP_REMOVED lines=8> */
[C---:B-1----:R-:W-:Y:S01]  /*7d20*/  ISETP.GE.AND P0, PT, R16.reuse, R3, PT ;  /* 0x000000031000720c */ /* 0x042fe20003f06270 */
[----:B------:R-:W-:-:S03]  /*7d30*/  IMAD.IADD R0, R16, 0x1, R3 ;  /* 0x0000000110007824 */ /* 0x000fc600078e0203 */
[-C--:B------:R-:W-:Y:S02]  /*7d40*/  ISETP.GE.OR P2, PT, R18, R21.reuse, P0 ;  /* 0x000000151200720c */ /* 0x080fe40000746670 */
[----:B------:R-:W-:Y:S01]  /*7d50*/  ISETP.GE.OR P0, PT, R220, R21, P0 ;  /* 0x00000015dc00720c */ /* 0x000fe20000706670 */
[----:B0-----:R-:W-:-:S12]  /*7d60*/  @!P1 BRA `(.L_x_9556) ;  /* 0x00000120003c9947 */ /* 0x001fd80003800000 */
.L_x_9792:
[----:B------:R-:W-:Y:S05]  /*7d70*/  BSYNC B1 ;  /* 0x0000000000017941 */ /* 0x000fea0003800000 */
.L_x_9555:
[----:B------:R-:W-:Y:S01]  /*7d80*/  BSSY B1, `(.L_x_9557) ;  /* 0x0000059000017945 */ /* 0x000fe20003800000 */
[----:B------:R-:W-:-:S03]  /*7d90*/  LOP3.LUT R0, R0, 0x38, RZ, 0xc0, !PT ;  /* 0x0000003800007812 */ /* 0x000fc600078ec0ff */
[----:B------:R-:W-:Y:S05]  /*7da0*/  @P2 BRA `(.L_x_9558) ;  /* 0x0000000400582947 */ /* 0x000fea0003800000 */
[----:B------:R-:W-:Y:S02]  /*7db0*/  IMAD.SHL.U32 R3, R29, 0x40, RZ ;  /* 0x000000401d037824 */ /* 0x000fe400078e00ff */
[----:B------:R-:W-:Y:S02]  /*7dc0*/  HADD2.F32 R26, -RZ, R37.H0_H0 ;  /* 0x20000025ff1a7230 */ /* 0x000fe40000004100 */
[--C-:B------:R-:W-:Y:S01]  /*7dd0*/  HADD2.F32 R30, -RZ, R38.reuse.H0_H0 ;  /* 0x20000026ff1e7230 */ /* 0x100fe20000004100 */
[----:B------:R-:W-:Y:S01]  /*7de0*/  LOP3.LUT R5, R3, 0x1c0, RZ, 0xc0, !PT ;  /* 0x000001c003057812 */ /* 0x000fe200078ec0ff */
[----:B------:R-:W-:Y:S02]  /*7df0*/  HADD2.F32 R25, -RZ, R43.H0_H0 ;  /* 0x2000002bff197230 */ /* 0x000fe40000004100 */
[----:B------:R-:W-:Y:S01]  /*7e00*/  HADD2.F32 R27, -RZ, R38.H1_H1 ;  /* 0x30000026ff1b7230 */ /* 0x000fe20000004100 */
[----:B------:R-:W-:Y:S02]  /*7e10*/  LOP3.LUT R3, R5, 0x38, R16, 0xf8, !PT ;  /* 0x0000003805037812 */ /* 0x000fe400078ef810 */
[----:B------:R-:W-:-:S04]  /*7e20*/  SHF.R.U32.HI R6, RZ, 0x3, R5 ;  /* 0x00000003ff067819 */ /* 0x000fc80000011605 */
[----:B------:R-:W-:-:S05]  /*7e30*/  LOP3.LUT R3, R3, R6, RZ, 0x3c, !PT ;  /* 0x0000000603037212 */ /* 0x000fca00078e3cff */
[----:B------:R-:W-:Y:S01]  /*7e40*/  IMAD R4, R210, 0x200, R3 ;  /* 0x00000200d2047824 */ /* 0x000fe200078e0203 */
[----:B------:R-:W-:-:S03]  /*7e50*/  LOP3.LUT R3, R6, R0, R5, 0x1e, !PT ;  /* 0x0000000006037212 */ /* 0x000fc600078e1e05 */
[----:B------:R-:W-:Y:S02]  /*7e60*/  IMAD R33, R4, 0x2, R19 ;  /* 0x0000000204217824 */ /* 0x000fe400078e0213 */
[----:B------:R-:W-:-:S03]  /*7e70*/  IMAD R8, R210, 0x200, R3 ;  /* 0x00000200d2087824 */ /* 0x000fc600078e0203 */
[----:B------:R-:W1:Y:S01]  /*7e80*/  LDS.128 R4, [R33+0x18400] ;  /* 0x0184000021047984 */ /* 0x000e620000000c00 */
[----:B------:R-:W-:-:S05]  /*7e90*/  IMAD R35, R8, 0x2, R19 ;  /* 0x0000000208237824 */ /* 0x000fca00078e0213 */
[----:B------:R-:W2:Y:S01]  /*7ea0*/  LDS.128 R8, [R35+0x18400] ;  /* 0x0184000023087984 */ /* 0x000ea20000000c00 */
[--C-:B-1----:R-:W-:Y:S02]  /*7eb0*/  HADD2.F32 R3, -RZ, R4.reuse.H0_H0 ;  /* 0x20000004ff037230 */ /* 0x102fe40000004100 */
[----:B------:R-:W-:Y:S02]  /*7ec0*/  HADD2.F32 R4, -RZ, R4.H1_H1 ;  /* 0x30000004ff047230 */ /* 0x000fe40000004100 */
[----:B------:R-:W-:Y:S02]  /*7ed0*/  HADD2.F32 R12, -RZ, R5.H0_H0 ;  /* 0x20000005ff0c7230 */ /* 0x000fe40000004100 */
[--C-:B--2---:R-:W-:Y:S02]  /*7ee0*/  HADD2.F32 R15, -RZ, R8.reuse.H0_H0 ;  /* 0x20000008ff0f7230 */ /* 0x104fe40000004100 */
[----:B------:R-:W-:Y:S02]  /*7ef0*/  HADD2.F32 R8, -RZ, R8.H1_H1 ;  /* 0x30000008ff087230 */ /* 0x000fe40000004100 */
[----:B----4-:R-:W-:-:S02]  /*7f00*/  HADD2.F32 R20, -RZ, R9.H0_H0 ;  /* 0x20000009ff147230 */ /* 0x010fc40000004100 */
[C---:B------:R-:W-:Y:S01]  /*7f10*/  FMUL.FTZ R32, R15.reuse, R30 ;  /* 0x0000001e0f207220 */ /* 0x040fe20000410000 */
[-C--:B------:R-:W-:Y:S01]  /*7f20*/  FMUL.FTZ R34, R15, R26.reuse ;  /* 0x0000001a0f227220 */ /* 0x080fe20000410000 */
[----:B------:R-:W-:Y:S02]  /*7f30*/  HADD2.F32 R15, -RZ, R41.H0_H0 ;  /* 0x20000029ff0f7230 */ /* 0x000fe40000004100 */
[C---:B------:R-:W-:Y:S01]  /*7f40*/  FMUL.FTZ R29, R8.reuse, R25 ;  /* 0x00000019081d7220 */ /* 0x040fe20000410000 */
[C---:B------:R-:W-:Y:S01]  /*7f50*/  FFMA.FTZ R32, R3.reuse, R26, -R32 ;  /* 0x0000001a03207223 */ /* 0x040fe20000010820 */
[----:B------:R-:W-:Y:S01]  /*7f60*/  FFMA.FTZ R34, R3, R30, R34 ;  /* 0x0000001e03227223 */ /* 0x000fe20000010022 */
[----:B------:R-:W-:Y:S02]  /*7f70*/  HADD2.F32 R3, -RZ, R37.H1_H1 ;  /* 0x30000025ff037230 */ /* 0x000fe40000004100 */
[-C--:B------:R-:W-:Y:S01]  /*7f80*/  FMUL.FTZ R31, R8, R15.reuse ;  /* 0x0000000f081f7220 */ /* 0x080fe20000410000 */
[----:B------:R-:W-:Y:S01]  /*7f90*/  FFMA.FTZ R29, R4, R15, -R29 ;  /* 0x0000000f041d7223 */ /* 0x000fe2000001081d */
[----:B------:R-:W-:Y:S01]  /*7fa0*/  FMUL.FTZ R15, R20, R27 ;  /* 0x0000001b140f7220 */ /* 0x000fe20000410000 */
[----:B------:R-:W-:-:S02]  /*7fb0*/  HADD2.F32 R9, -RZ, R9.H1_H1 ;  /* 0x30000009ff097230 */ /* 0x000fc40000004100 */
[----:B------:R-:W-:Y:S01]  /*7fc0*/  FMUL.FTZ R20, R20, R3 ;  /* 0x0000000314147220 */ /* 0x000fe20000410000 */
[----:B------:R-:W-:Y:S02]  /*7fd0*/  HADD2.F32 R26, -RZ, R43.H1_H1 ;  /* 0x3000002bff1a7230 */ /* 0x000fe40000004100 */
[----:B------:R-:W-:Y:S01]  /*7fe0*/  FFMA.FTZ R31, R4, R25, R31 ;  /* 0x00000019041f7223 */ /* 0x000fe2000001001f */
[----:B------:R-:W-:Y:S02]  /*7ff0*/  HADD2.F32 R4, -RZ, R41.H1_H1 ;  /* 0x30000029ff047230 */ /* 0x000fe40000004100 */
[C---:B------:R-:W-:Y:S01]  /*8000*/  FFMA.FTZ R15, R12.reuse, R3, -R15 ;  /* 0x000000030c0f7223 */ /* 0x040fe2000001080f */
[----:B------:R-:W-:Y:S02]  /*8010*/  HADD2.F32 R5, -RZ, R5.H1_H1 ;  /* 0x30000005ff057230 */ /* 0x000fe40000004100 */
        /* <DEDUP_REMOVED lines=13> */
[----:B------:R-:W-:Y:S02]  /*80f0*/  HADD2.F32 R3, -RZ, R42.H0_H0 ;  /* 0x2000002aff037230 */ /* 0x000fe40000004100 */
[C---:B------:R-:W-:Y:S01]  /*8100*/  FMUL.FTZ R5, R10.reuse, R9 ;  /* 0x000000090a057220 */ /* 0x040fe20000410000 */
[----:B------:R-:W-:Y:S02]  /*8110*/  HADD2.F32 R6, -RZ, R6.H1_H1 ;  /* 0x30000006ff067230 */ /* 0x000fe40000004100 */
[C---:B------:R-:W-:Y:S01]  /*8120*/  FFMA.FTZ R25, R13.reuse, R8, -R4 ;  /* 0x000000080d197223 */ /* 0x040fe20000010804 */
[----:B------:R-:W-:Y:S01]  /*8130*/  FFMA.FTZ R27, R13, R12, R27 ;  /* 0x0000000c0d1b7223 */ /* 0x000fe2000001001b */
[----:B------:R-:W-:Y:S01]  /*8140*/  FMUL.FTZ R13, R10, R3 ;  /* 0x000000030a0d7220 */ /* 0x000fe20000410000 */
[----:B0-----:R-:W-:-:S02]  /*8150*/  HADD2.F32 R24, -RZ, R11.H0_H0 ;  /* 0x2000000bff187230 */ /* 0x001fc40000004100 */
[C---:B------:R-:W-:Y:S01]  /*8160*/  FFMA.FTZ R10, R6.reuse, R3, -R5 ;  /* 0x00000003060a7223 */ /* 0x040fe20000010805 */
[----:B------:R-:W-:Y:S02]  /*8170*/  HADD2.F32 R5, -RZ, R40.H1_H1 ;  /* 0x30000028ff057230 */ /* 0x000fe40000004100 */
[----:B------:R-:W-:Y:S01]  /*8180*/  FFMA.FTZ R12, R6, R9, R13 ;  /* 0x00000009060c7223 */ /* 0x000fe2000001000d */
[----:B------:R-:W-:Y:S02]  /*8190*/  HADD2.F32 R3, -RZ, R39.H1_H1 ;  /* 0x30000027ff037230 */ /* 0x000fe40000004100 */
[----:B------:R-:W-:Y:S02]  /*81a0*/  HADD2.F32 R11, -RZ, R11.H1_H1 ;  /* 0x3000000bff0b7230 */ /* 0x000fe40000004100 */
[C---:B------:R-:W-:Y:S01]  /*81b0*/  FMUL.FTZ R9, R24.reuse, R5 ;  /* 0x0000000518097220 */ /* 0x040fe20000410000 */
[----:B------:R-:W-:Y:S02]  /*81c0*/  HADD2.F32 R8, -RZ, R44.H1_H1 ;  /* 0x3000002cff087230 */ /* 0x000fe40000004100 */
[----:B------:R-:W-:Y:S01]  /*81d0*/  FMUL.FTZ R24, R24, R3 ;  /* 0x0000000318187220 */ /* 0x000fe20000410000 */
[----:B------:R-:W-:-:S02]  /*81e0*/  HADD2.F32 R4, -RZ, R42.H1_H1 ;  /* 0x3000002aff047230 */ /* 0x000fc40000004100 */
        /* <DEDUP_REMOVED lines=18> */
.L_x_9558:
[----:B------:R-:W-:Y:S05]  /*8310*/  BSYNC B1 ;  /* 0x0000000000017941 */ /* 0x000fea0003800000 */
.L_x_9557:
[----:B------:R-:W-:Y:S05]  /*8320*/  @P0 BRA `(.L_x_9549) ;  /* 0x0000000400440947 */ /* 0x000fea0003800000 */
[----:B------:R-:W2:Y:S01]  /*8330*/  LDL R45, [R1+0x64] ;  /* 0x00006400012d7983 */ /* 0x000ea20000100800 */
[----:B------:R-:W-:-:S04]  /*8340*/  SHF.R.U32.HI R3, RZ, 0x3, R209 ;  /* 0x00000003ff037819 */ /* 0x000fc800000116d1 */
[----:B------:R-:W-:-:S05]  /*8350*/  LOP3.LUT R3, R3, R0, R209, 0x1e, !PT ;  /* 0x0000000003037212 */ /* 0x000fca00078e1ed1 */
[----:B------:R-:W-:-:S04]  /*8360*/  IMAD.IADD R0, R212, 0x1, R3 ;  /* 0x00000001d4007824 */ /* 0x000fc800078e0203 */
[----:B------:R-:W-:-:S05]  /*8370*/  IMAD R0, R0, 0x2, R19 ;  /* 0x0000000200007824 */ /* 0x000fca00078e0213 */
[----:B-1----:R-:W1:Y:S01]  /*8380*/  LDS.128 R8, [R0+0x18400] ;  /* 0x0184000000087984 */ /* 0x002e620000000c00 */
[----:B------:R-:W-:Y:S02]  /*8390*/  HADD2.F32 R25, -RZ, R37.H0_H0 ;  /* 0x20000025ff197230 */ /* 0x000fe40000004100 */
[--C-:B------:R-:W-:Y:S02]  /*83a0*/  HADD2.F32 R27, -RZ, R38.reuse.H0_H0 ;  /* 0x20000026ff1b7230 */ /* 0x100fe40000004100 */
[----:B------:R-:W-:Y:S02]  /*83b0*/  HADD2.F32 R36, -RZ, R43.H0_H0 ;  /* 0x2000002bff247230 */ /* 0x000fe40000004100 */
[----:B------:R-:W-:Y:S02]  /*83c0*/  HADD2.F32 R32, -RZ, R41.H0_H0 ;  /* 0x20000029ff207230 */ /* 0x000fe40000004100 */
[----:B------:R-:W-:Y:S02]  /*83d0*/  HADD2.F32 R38, -RZ, R38.H1_H1 ;  /* 0x30000026ff267230 */ /* 0x000fe40000004100 */
[----:B------:R-:W-:-:S02]  /*83e0*/  HADD2.F32 R34, -RZ, R37.H1_H1 ;  /* 0x30000025ff227230 */ /* 0x000fc40000004100 */
[----:B------:R-:W-:Y:S02]  /*83f0*/  HADD2.F32 R33, -RZ, R43.H1_H1 ;  /* 0x3000002bff217230 */ /* 0x000fe40000004100 */
[----:B------:R-:W-:Y:S02]  /*8400*/  HADD2.F32 R29, -RZ, R41.H1_H1 ;  /* 0x30000029ff1d7230 */ /* 0x000fe40000004100 */
[----:B------:R-:W-:Y:S02]  /*8410*/  HADD2.F32 R35, -RZ, R40.H0_H0 ;  /* 0x20000028ff237230 */ /* 0x000fe40000004100 */
[----:B------:R-:W-:Y:S02]  /*8420*/  HADD2.F32 R31, -RZ, R39.H0_H0 ;  /* 0x20000027ff1f7230 */ /* 0x000fe40000004100 */
[--C-:B-1----:R-:W-:Y:S02]  /*8430*/  HADD2.F32 R15, -RZ, R8.reuse.H0_H0 ;  /* 0x20000008ff0f7230 */ /* 0x102fe40000004100 */
[----:B------:R-:W-:-:S03]  /*8440*/  HADD2.F32 R8, -RZ, R8.H1_H1 ;  /* 0x30000008ff087230 */ /* 0x000fc60000004100 */
[-C--:B------:R-:W-:Y:S01]  /*8450*/  FMUL.FTZ R26, R27, R15.reuse ;  /* 0x0000000f1b1a7220 */ /* 0x080fe20000410000 */
[----:B------:R-:W-:Y:S01]  /*8460*/  FMUL.FTZ R30, R25, R15 ;  /* 0x0000000f191e7220 */ /* 0x000fe20000410000 */
[--C-:B----4-:R-:W-:Y:S02]  /*8470*/  HADD2.F32 R20, -RZ, R9.reuse.H0_H0 ;  /* 0x20000009ff147230 */ /* 0x110fe40000004100 */
[----:B------:R-:W-:Y:S01]  /*8480*/  FMUL.FTZ R15, R36, R8 ;  /* 0x00000008240f7220 */ /* 0x000fe20000410000 */
[----:B------:R-:W-:Y:S02]  /*8490*/  HADD2.F32 R9, -RZ, R9.H1_H1 ;  /* 0x30000009ff097230 */ /* 0x000fe40000004100 */
[--C-:B------:R-:W-:Y:S02]  /*84a0*/  HADD2.F32 R21, -RZ, R10.reuse.H0_H0 ;  /* 0x2000000aff157230 */ /* 0x100fe40000004100 */
[----:B------:R-:W-:Y:S02]  /*84b0*/  HADD2.F32 R10, -RZ, R10.H1_H1 ;  /* 0x3000000aff0a7230 */ /* 0x000fe40000004100 */
[----:B0-----:R-:W-:-:S02]  /*84c0*/  HADD2.F32 R24, -RZ, R11.H0_H0 ;  /* 0x2000000bff187230 */ /* 0x001fc40000004100 */
[----:B------:R-:W-:Y:S01]  /*84d0*/  HADD2.F32 R11, -RZ, R11.H1_H1 ;  /* 0x3000000bff0b7230 */ /* 0x000fe20000004100 */
[----:B--2---:R-:W0:Y:S02]  /*84e0*/  LDS.128 R4, [R45+0x18400] ;  /* 0x018400002d047984 */ /* 0x004e240000000c00 */
[--C-:B0-----:R-:W-:Y:S02]  /*84f0*/  HADD2.F32 R3, -RZ, R4.reuse.H0_H0 ;  /* 0x20000004ff037230 */ /* 0x101fe40000004100 */
[----:B------:R-:W-:-:S03]  /*8500*/  HADD2.F32 R4, -RZ, R4.H1_H1 ;  /* 0x30000004ff047230 */ /* 0x000fc60000004100 */
[-C--:B------:R-:W-:Y:S01]  /*8510*/  FFMA.FTZ R26, R25, R3.reuse, -R26 ;  /* 0x00000003191a7223 */ /* 0x080fe2000001081a */
[----:B------:R-:W-:Y:S01]  /*8520*/  FFMA.FTZ R30, R27, R3, R30 ;  /* 0x000000031b1e7223 */ /* 0x000fe2000001001e */
[----:B------:R-:W-:Y:S01]  /*8530*/  FMUL.FTZ R3, R32, R8 ;  /* 0x0000000820037220 */ /* 0x000fe20000410000 */
[--C-:B------:R-:W-:Y:S02]  /*8540*/  HADD2.F32 R12, -RZ, R5.reuse.H0_H0 ;  /* 0x20000005ff0c7230 */ /* 0x100fe40000004100 */
[----:B------:R-:W-:Y:S01]  /*8550*/  FMUL.FTZ R25, R38, R20 ;  /* 0x0000001426197220 */ /* 0x000fe20000410000 */
[----:B------:R-:W-:Y:S02]  /*8560*/  HADD2.F32 R5, -RZ, R5.H1_H1 ;  /* 0x30000005ff057230 */ /* 0x000fe40000004100 */
[----:B------:R-:W-:Y:S01]  /*8570*/  FFMA.FTZ R15, R32, R4, -R15 ;  /* 0x00000004200f7223 */ /* 0x000fe2000001080f */
[----:B------:R-:W-:Y:S01]  /*8580*/  FMUL.FTZ R27, R34, R20 ;  /* 0x00000014221b7220 */ /* 0x000fe20000410000 */
[----:B------:R-:W-:Y:S01]  /*8590*/  FFMA.FTZ R3, R36, R4, R3 ;  /* 0x0000000424037223 */ /* 0x000fe20000010003 */
[-C--:B------:R-:W-:Y:S01]  /*85a0*/  FMUL.FTZ R4, R33, R9.reuse ;  /* 0x0000000921047220 */ /* 0x080fe20000410000 */
[----:B------:R-:W-:Y:S01]  /*85b0*/  FMUL.FTZ R8, R29, R9 ;  /* 0x000000091d087220 */ /* 0x000fe20000410000 */
[----:B------:R-:W-:-:S02]  /*85c0*/  HADD2.F32 R36, -RZ, R44.H0_H0 ;  /* 0x2000002cff247230 */ /* 0x000fc40000004100 */
[-C--:B------:R-:W-:Y:S01]  /*85d0*/  FFMA.FTZ R25, R34, R12.reuse, -R25 ;  /* 0x0000000c22197223 */ /* 0x080fe20000010819 */
[----:B------:R-:W-:Y:S02]  /*85e0*/  HADD2.F32 R13, -RZ, R6.H0_H0 ;  /* 0x20000006ff0d7230 */ /* 0x000fe40000004100 */
[----:B------:R-:W-:Y:S01]  /*85f0*/  FFMA.FTZ R27, R38, R12, R27 ;  /* 0x0000000c261b7223 */ /* 0x000fe2000001001b */
[----:B------:R-:W-:Y:S02]  /*8600*/  HADD2.F32 R34, -RZ, R42.H0_H0 ;  /* 0x2000002aff227230 */ /* 0x000fe40000004100 */
[-C--:B------:R-:W-:Y:S01]  /*8610*/  FFMA.FTZ R12, R29, R5.reuse, -R4 ;  /* 0x000000051d0c7223 */ /* 0x080fe20000010804 */
[----:B------:R-:W-:Y:S02]  /*8620*/  HADD2.F32 R6, -RZ, R6.H1_H1 ;  /* 0x30000006ff067230 */ /* 0x000fe40000004100 */
[----:B------:R-:W-:Y:S01]  /*8630*/  FFMA.FTZ R20, R33, R5, R8 ;  /* 0x0000000521147223 */ /* 0x000fe20000010008 */
[-C--:B------:R-:W-:Y:S01]  /*8640*/  FMUL.FTZ R4, R35, R21.reuse ;  /* 0x0000001523047220 */ /* 0x080fe20000410000 */
[-C--:B------:R-:W-:Y:S01]  /*8650*/  FMUL.FTZ R5, R36, R10.reuse ;  /* 0x0000000a24057220 */ /* 0x080fe20000410000 */
[C---:B------:R-:W-:Y:S01]  /*8660*/  FMUL.FTZ R32, R31.reuse, R21 ;  /* 0x000000151f207220 */ /* 0x040fe20000410000 */
[C---:B------:R-:W-:Y:S01]  /*8670*/  FMUL.FTZ R9, R34.reuse, R10 ;  /* 0x0000000a22097220 */ /* 0x040fe20000410000 */
[----:B------:R-:W-:Y:S01]  /*8680*/  FFMA.FTZ R21, R31, R13, -R4 ;  /* 0x0000000d1f157223 */ /* 0x000fe20000010804 */
[----:B------:R-:W-:Y:S01]  /*8690*/  FFMA.FTZ R10, R34, R6, -R5 ;  /* 0x00000006220a7223 */ /* 0x000fe20000010805 */
[----:B------:R-:W-:-:S02]  /*86a0*/  HADD2.F32 R34, -RZ, R40.H1_H1 ;  /* 0x30000028ff227230 */ /* 0x000fc40000004100 */
[----:B------:R-:W-:Y:S02]  /*86b0*/  HADD2.F32 R31, -RZ, R44.H1_H1 ;  /* 0x3000002cff1f7230 */ /* 0x000fe40000004100 */
[----:B------:R-:W-:Y:S02]  /*86c0*/  HADD2.F32 R8, -RZ, R39.H1_H1 ;  /* 0x30000027ff087230 */ /* 0x000fe40000004100 */
[----:B------:R-:W-:Y:S02]  /*86d0*/  HADD2.F32 R29, -RZ, R42.H1_H1 ;  /* 0x3000002aff1d7230 */ /* 0x000fe40000004100 */
[----:B------:R-:W-:Y:S01]  /*86e0*/  FFMA.FTZ R32, R35, R13, R32 ;  /* 0x0000000d23207223 */ /* 0x000fe20000010020 */
[--C-:B------:R-:W-:Y:S02]  /*86f0*/  HADD2.F32 R14, -RZ, R7.reuse.H0_H0 ;  /* 0x20000007ff0e7230 */ /* 0x100fe40000004100 */
[----:B------:R-:W-:Y:S01]  /*8700*/  FFMA.FTZ R13, R36, R6, R9 ;  /* 0x00000006240d7223 */ /* 0x000fe20000010009 */
[----:B------:R-:W-:-:S02]  /*8710*/  HADD2.F32 R7, -RZ, R7.H1_H1 ;  /* 0x30000007ff077230 */ /* 0x000fc40000004100 */
        /* <DEDUP_REMOVED lines=8> */
[----:B------:R-:W-:Y:S02]  /*87a0*/  F2FP.F16.F32.PACK_AB R4, R15, R26 ;  /* 0x0000001a0f04723e */ /* 0x000fe400000000ff */
[----:B------:R-:W-:-:S02]  /*87b0*/  F2FP.F16.F32.PACK_AB R5, R12, R25 ;  /* 0x000000190c05723e */ /* 0x000fc400000000ff */
[----:B------:R-:W-:Y:S02]  /*87c0*/  F2FP.F16.F32.PACK_AB R6, R10, R21 ;  /* 0x000000150a06723e */ /* 0x000fe400000000ff */
[----:B------:R-:W-:Y:S02]  /*87d0*/  F2FP.F16.F32.PACK_AB R7, R24, R11 ;  /* 0x0000000b1807723e */ /* 0x000fe400000000ff */
[----:B------:R-:W-:Y:S02]  /*87e0*/  F2FP.F16.F32.PACK_AB R8, R3, R30 ;  /* 0x0000001e0308723e */ /* 0x000fe400000000ff */
[----:B------:R-:W-:Y:S02]  /*87f0*/  F2FP.F16.F32.PACK_AB R9, R20, R27 ;  /* 0x0000001b1409723e */ /* 0x000fe400000000ff */
[----:B------:R-:W-:Y:S02]  /*8800*/  F2FP.F16.F32.PACK_AB R10, R13, R32 ;  /* 0x000000200d0a723e */ /* 0x000fe400000000ff */
[----:B------:R-:W-:Y:S01]  /*8810*/  F2FP.F16.F32.PACK_AB R11, R29, R14 ;  /* 0x0000000e1d0b723e */ /* 0x000fe200000000ff */
[----:B------:R2:W-:Y:S04]  /*8820*/  STS.128 [R45+0x18400], R4 ;  /* 0x018400042d007388 */ /* 0x0005e80000000c00 */
[----:B------:R2:W-:Y:S02]  /*8830*/  STS.128 [R0+0x18400], R8 ;  /* 0x0184000800007388 */ /* 0x0005e40000000c00 */
.L_x_9549:
[----:B------:R-:W-:Y:S05]  /*8840*/  BSYNC B0 ;  /* 0x0000000000007941 */ /* 0x000fea0003800000 */
.L_x_9538:
        /* <DEDUP_REMOVED lines=8> */
.L_x_9535:
[----:B-123--:R-:W1:Y:S01]  /*88d0*/  S2R R0, SR_TID.X ;  /* 0x0000000000007919 */ /* 0x00ee620000002100 */
[----:B------:R-:W-:Y:S05]  /*88e0*/  WARPSYNC.ALL ;  /* 0x0000000000007948 */ /* 0x000fea0003800000 */
[----:B-1----:R-:W-:-:S05]  /*88f0*/  SHF.R.U32.HI R0, RZ, 0x7, R0 ;  /* 0x00000007ff007819 */ /* 0x002fca0000011600 */
[----:B------:R-:W-:Y:S02]  /*8900*/  VIADD R72, R0, 0x8 ;  /* 0x0000000800487836 */ /* 0x000fe40000000000 */
[----:B------:R-:W-:-:S03]  /*8910*/  IMAD.U32 R0, RZ, RZ, UR44 ;  /* 0x0000002cff007e24 */ /* 0x000fc6000f8e00ff */
[----:B------:R1:W-:Y:S02]  /*8920*/  BAR.SYNC.DEFER_BLOCKING R72, 0x100 ;  /* 0x000400480000751d */ /* 0x0003e40000010000 */
[----:B------:R-:W-:-:S13]  /*8930*/  ISETP.NE.AND P0, PT, R0, 0x3, PT ;  /* 0x000000030000780c */ /* 0x000fda0003f05270 */
[----:B-1----:R-:W-:Y:S05]  /*8940*/  @!P0 BRA `(.L_x_9559) ;  /* 0x0000000000048947 */ /* 0x002fea0003800000 */
[----:B------:R-:W-:Y:S01]  /*8950*/  BPT.TRAP 0x1 ;  /* 0x000000040000795c */ /* 0x000fe20000300000 */
.L_x_9559:
[----:B------:R-:W-:Y:S01]  /*8960*/  IMAD R15, R200, 0x8, R19 ;  /* 0x00000008c80f7824 */ /* 0x000fe200078e0213 */
[----:B----4-:R-:W-:-:S04]  /*8970*/  SHF.L.U32 R20, R208, 0x1f, RZ ;  /* 0x0000001fd0147819 */ /* 0x010fc800000006ff */
[----:B------:R1:W2:Y:S01]  /*8980*/  SYNCS.PHASECHK.TRANS64.TRYWAIT P1, [R15+URZ+0x22830], R20 ;  /* 0x022830140f0075a7 */ /* 0x0002a2000802017f */
[----:B------:R-:W-:Y:S05]  /*8990*/  @!P0 BRA `(.L_x_9560) ;  /* 0x0000000000048947 */ /* 0x000fea0003800000 */
[----:B------:R-:W-:Y:S01]  /*89a0*/  BPT.TRAP 0x1 ;  /* 0x000000040000795c */ /* 0x000fe20000300000 */
.L_x_9560:
[----:B------:R-:W-:Y:S01]  /*89b0*/  VIADD R0, R19, 0x1c400 ;  /* 0x0001c40013007836 */ /* 0x000fe20000000000 */
[----:B0-----:R-:W-:Y:S01]  /*89c0*/  LOP3.LUT R4, R28, 0x10000, RZ, 0xfc, !PT ;  /* 0x000100001c047812 */ /* 0x001fe200078efcff */
[----:B------:R-:W-:-:S03]  /*89d0*/  IMAD.MOV.U32 R5, RZ, RZ, 0x40000040 ;  /* 0x40000040ff057424 */ /* 0x000fc600078e00ff */
[----:B------:R-:W-:-:S04]  /*89e0*/  SHF.R.U32.HI R0, RZ, 0x4, R0 ;  /* 0x00000004ff007819 */ /* 0x000fc80000011600 */
[----:B------:R-:W-:-:S04]  /*89f0*/  LOP3.LUT R0, R0, 0x3fff, RZ, 0xc0, !PT ;  /* 0x00003fff00007812 */ /* 0x000fc800078ec0ff */
[----:B------:R-:W-:Y:S01]  /*8a00*/  LOP3.LUT R0, R0, 0x10000, RZ, 0xfc, !PT ;  /* 0x0001000000007812 */ /* 0x000fe200078efcff */
[----:B--2---:R-:W-:Y:S06]  /*8a10*/  @P1 BRA `(.L_x_9561) ;  /* 0x0000000000081947 */ /* 0x004fec0003800000 */
[----:B------:R-:W0:Y:S02]  /*8a20*/  SYNCS.PHASECHK.TRANS64.TRYWAIT P1, [R15+URZ+0x22830], R20 ;  /* 0x022830140f0075a7 */ /* 0x000e24000802017f */
[----:B0-----:R-:W-:Y:S05]  /*8a30*/  @!P1 BRA `(.L_x_9562) ;  /* 0x00000114001c9947 */ /* 0x001fea0003800000 */
.L_x_9561:
[----:B------:R-:W-:Y:S01]  /*8a40*/  IMAD R12, R200, 0x300, R0 ;  /* 0x00000300c80c7824 */ /* 0x000fe200078e0200 */
        /* <DEDUP_REMOVED lines=10> */
[----:B------:R-:W2:Y:S01]  /*8af0*/  S2R R73, SR_TID.X ;  /* 0x0000000000497919 */ /* 0x000ea20000002100 */
[----:B------:R-:W-:-:S02]  /*8b00*/  IMAD.MOV.U32 R7, RZ, RZ, 0x40000040 ;  /* 0x40000040ff077424 */ /* 0x000fc400078e00ff */
[----:B------:R-:W-:Y:S02]  /*8b10*/  VIADD R8, R4, 0x4 ;  /* 0x0000000404087836 */ /* 0x000fe40000000000 */
[----:B------:R-:W-:Y:S02]  /*8b20*/  IMAD.MOV.U32 R9, RZ, RZ, 0x40000040 ;  /* 0x40000040ff097424 */ /* 0x000fe400078e00ff */
[----:B------:R-:W-:Y:S02]  /*8b30*/  IMAD.MOV.U32 R13, RZ, RZ, 0x40000040 ;  /* 0x40000040ff0d7424 */ /* 0x000fe400078e00ff */
[----:B------:R-:W-:Y:S02]  /*8b40*/  IMAD R152, R173, -0x60, R152 ;  /* 0xffffffa0ad987824 */ /* 0x000fe400078e0298 */
[----:B------:R-:W-:Y:S01]  /*8b50*/  HGMMA.64x96x16.F32 R24, gdesc[UR4], RZ, !UPT, gsb0 ;  /* 0x01600000041879f0 */ /* 0x000fe2000c0008ff */
[----:B------:R-:W-:Y:S02]  /*8b60*/  R2UR UR4, R10 ;  /* 0x000000000a0472ca */ /* 0x000fe400000e0000 */
[----:B------:R-:W-:-:S02]  /*8b70*/  R2UR UR5, R11 ;  /* 0x000000000b0572ca */ /* 0x000fc400000e0000 */
[----:B------:R-:W-:Y:S01]  /*8b80*/  R2UR UR6, R6 ;  /* 0x00000000060672ca */ /* 0x000fe200000e0000 */
[C---:B------:R-:W-:Y:S01]  /*8b90*/  VIADD R6, R12.reuse, 0x4 ;  /* 0x000000040c067836 */ /* 0x040fe20000000000 */
[----:B------:R-:W-:Y:S01]  /*8ba0*/  R2UR UR7, R7 ;  /* 0x00000000070772ca */ /* 0x000fe200000e0000 */
[----:B------:R-:W-:Y:S01]  /*8bb0*/  IMAD.MOV.U32 R7, RZ, RZ, 0x40000040 ;  /* 0x40000040ff077424 */ /* 0x000fe200078e00ff */
[----:B------:R-:W-:Y:S01]  /*8bc0*/  IADD3 R152, -R225, 0x60, R152 ;  /* 0x00000060e1987810 */ /* 0x000fe20007ffe198 */
[----:B------:R-:W-:-:S03]  /*8bd0*/  VIADD R12, R12, 0x6 ;  /* 0x000000060c0c7836 */ /* 0x000fc60000000000 */
[C---:B------:R-:W-:Y:S02]  /*8be0*/  ISETP.GT.AND P2, PT, R152.reuse, RZ, PT ;  /* 0x000000ff9800720c */ /* 0x040fe40003f44270 */
[C---:B------:R-:W-:Y:S02]  /*8bf0*/  ISETP.GT.AND P3, PT, R152.reuse, 0x1, PT ;  /* 0x000000019800780c */ /* 0x040fe40003f64270 */
[C---:B------:R-:W-:Y:S02]  /*8c00*/  ISETP.GT.AND P4, PT, R152.reuse, 0x8, PT ;  /* 0x000000089800780c */ /* 0x040fe40003f84270 */
[C---:B------:R-:W-:Y:S02]  /*8c10*/  ISETP.GT.AND P5, PT, R152.reuse, 0x9, PT ;  /* 0x000000099800780c */ /* 0x040fe40003fa4270 */
[----:B------:R-:W-:Y:S02]  /*8c20*/  ISETP.GT.AND P1, PT, R152, 0x10, PT ;  /* 0x000000109800780c */ /* 0x000fe40003f24270 */
[----:B--2---:R-:W-:Y:S01]  /*8c30*/  LOP3.LUT R73, R73, 0x7f, RZ, 0xc0, !PT ;  /* 0x0000007f49497812 */ /* 0x004fe200078ec0ff */
[----:B------:R-:W-:-:S02]  /*8c40*/  WARPGROUP.DEPBAR.LE gsb0, 0x0 ;  /* 0x00008000000079c5 */ /* 0x000fc40000010000 */
[----:B------:R-:W-:-:S06]  /*8c50*/  WARPGROUP.ARRIVE ;  /* 0x00000000000079c5 */ /* 0x000fcc0000000000 */
[----:B------:R-:W-:Y:S01]  /*8c60*/  HGMMA.64x96x16.F32 R24, gdesc[UR4], R24, gsb0 ;  /* 0x01600000041879f0 */ /* 0x000fe20008000818 */
        /* <DEDUP_REMOVED lines=8> */
[----:B------:R-:W-:Y:S01]  /*8cf0*/  HGMMA.64x96x16.F32 R24, gdesc[UR4], R24, gsb0 ;  /* 0x01600000041879f0 */ /* 0x000fe20008000818 */
[----:B------:R-:W-:Y:S02]  /*8d00*/  R2UR UR4, R6 ;  /* 0x00000000060472ca */ /* 0x000fe400000e0000 */
[----:B------:R-:W-:Y:S02]  /*8d10*/  R2UR UR5, R7 ;  /* 0x00000000070572ca */ /* 0x000fe400000e0000 */
[----:B------:R-:W-:Y:S02]  /*8d20*/  R2UR UR6, R12 ;  /* 0x000000000c0672ca */ /* 0x000fe400000e0000 */
[----:B------:R-:W-:Y:S01]  /*8d30*/  R2UR UR7, R13 ;  /* 0x000000000d0772ca */ /* 0x000fe200000e0000 */
[----:B------:R-:W-:Y:S02]  /*8d40*/  WARPGROUP.DEPBAR.LE gsb0, 0x0 ;  /* 0x00008000000079c5 */ /* 0x000fe40000010000 */
[----:B------:R-:W-:-:S10]  /*8d50*/  WARPGROUP.ARRIVE ;  /* 0x00000000000079c5 */ /* 0x000fd40000000000 */
[----:B------:R-:W-:Y:S01]  /*8d60*/  HGMMA.64x96x16.F32 R24, gdesc[UR4], R24, gsb0 ;  /* 0x01600000041879f0 */ /* 0x000fe20008000818 */
[----:B------:R-:W-:Y:S02]  /*8d70*/  ULDC UR4, c[0x0][0x988] ;  /* 0x0002620000047ab9 */ /* 0x000fe40000000800 */
        /* <DEDUP_REMOVED lines=85> */
[----:B------:R-:W-:Y:S02]  /*92d0*/  FMNMX.FTZ R21, R26, R27, !PT ;  /* 0x0000001b1a157209 */ /* 0x000fe40007810000 */
[----:B------:R-:W-:Y:S01]  /*92e0*/  FMNMX.FTZ R29, R108, R3, !PT ;  /* 0x000000036c1d7209 */ /* 0x000fe20007810000 */
[----:B------:R-:W-:Y:S01]  /*92f0*/  IMAD.U32 R3, RZ, RZ, UR4 ;  /* 0x00000004ff037e24 */ /* 0x000fe2000f8e00ff */
[----:B------:R-:W-:Y:S02]  /*9300*/  FMNMX.FTZ R21, R30, R21, !PT ;  /* 0x000000151e157209 */ /* 0x000fe40007810000 */
[----:B------:R-:W-:Y:S01]  /*9310*/  FSEL R66, R66, -INF , P2 ;  /* 0xff80000042427808 */ /* 0x000fe20001000000 */
[----:B------:R-:W2:Y:S01]  /*9320*/  SHFL.BFLY PT, R12, R29, 0x2, 0x1f ;  /* 0x0c401f001d0c7f89 */ /* 0x000ea200000e0000 */
[----:B------:R-:W-:-:S02]  /*9330*/  FMNMX.FTZ R21, R14, R21, !PT ;  /* 0x000000150e157209 */ /* 0x000fc40007810000 */
[----:B------:R-:W-:Y:S02]  /*9340*/  FSEL R70, R70, -INF , P4 ;  /* 0xff80000046467808 */ /* 0x000fe40002000000 */
[----:B------:R-:W-:-:S04]  /*9350*/  FMNMX.FTZ R21, R34, R21, !PT ;  /* 0x0000001522157209 */ /* 0x000fc80007810000 */
[----:B------:R-:W-:-:S04]  /*9360*/  FMNMX.FTZ R21, R24, R21, !PT ;  /* 0x0000001518157209 */ /* 0x000fc80007810000 */
[----:B------:R-:W-:-:S04]  /*9370*/  FMNMX.FTZ R21, R38, R21, !PT ;  /* 0x0000001526157209 */ /* 0x000fc80007810000 */
[----:B------:R-:W-:-:S04]  /*9380*/  FMNMX.FTZ R21, R28, R21, !PT ;  /* 0x000000151c157209 */ /* 0x000fc80007810000 */
[----:B------:R-:W-:Y:S02]  /*9390*/  FMNMX.FTZ R21, R42, R21, !PT ;  /* 0x000000152a157209 */ /* 0x000fe40007810000 */
[----:B--2---:R-:W-:Y:S02]  /*93a0*/  FMNMX.FTZ R31, R29, R12, !PT ;  /* 0x0000000c1d1f7209 */ /* 0x004fe40007810000 */
[----:B------:R-:W-:-:S03]  /*93b0*/  FMNMX.FTZ R29, R32, R21, !PT ;  /* 0x00000015201d7209 */ /* 0x000fc60007810000 */
[----:B------:R-:W2:Y:S01]  /*93c0*/  SHFL.BFLY PT, R12, R31, 0x1, 0x1f ;  /* 0x0c201f001f0c7f89 */ /* 0x000ea200000e0000 */
[----:B------:R-:W-:-:S04]  /*93d0*/  FMNMX.FTZ R29, R46, R29, !PT ;  /* 0x0000001d2e1d7209 */ /* 0x000fc80007810000 */
[----:B------:R-:W-:-:S04]  /*93e0*/  FMNMX.FTZ R29, R36, R29, !PT ;  /* 0x0000001d241d7209 */ /* 0x000fc80007810000 */
[----:B------:R-:W-:Y:S02]  /*93f0*/  FMNMX.FTZ R29, R50, R29, !PT ;  /* 0x0000001d321d7209 */ /* 0x000fe40007810000 */
[----:B--2---:R-:W-:Y:S02]  /*9400*/  FMNMX.FTZ R12, R31, R12, !PT ;  /* 0x0000000c1f0c7209 */ /* 0x004fe40007810000 */
[----:B------:R-:W-:Y:S02]  /*9410*/  FMNMX.FTZ R31, R40, R29, !PT ;  /* 0x0000001d281f7209 */ /* 0x000fe40007810000 */
[C---:B------:R-:W-:Y:S01]  /*9420*/  FSETP.NEU.FTZ.AND P6, PT, R12.reuse, -INF , PT ;  /* 0xff8000000c00780b */ /* 0x040fe20003fdd000 */
[----:B------:R-:W-:Y:S01]  /*9430*/  FMUL.FTZ R25, R12, R3 ;  /* 0x000000030c197220 */ /* 0x000fe20000410000 */
[----:B------:R-:W-:-:S04]  /*9440*/  FMNMX.FTZ R31, R54, R31, !PT ;  /* 0x0000001f361f7209 */ /* 0x000fc80007810000 */
[----:B------:R-:W-:Y:S02]  /*9450*/  FMNMX.FTZ R31, R44, R31, !PT ;  /* 0x0000001f2c1f7209 */ /* 0x000fe40007810000 */
[----:B------:R-:W-:Y:S02]  /*9460*/  FSEL R25, R25, RZ, P6 ;  /* 0x000000ff19197208 */ /* 0x000fe40003000000 */
[----:B------:R-:W-:-:S03]  /*9470*/  FMNMX.FTZ R31, R58, R31, !PT ;  /* 0x0000001f3a1f7209 */ /* 0x000fc60007810000 */
[--C-:B-----5:R-:W-:Y:S01]  /*9480*/  FFMA.FTZ R154, R80, R3, -R25.reuse ;  /* 0x00000003509a7223 */ /* 0x120fe20000010819 */
        /* <DEDUP_REMOVED lines=27> */
[-CC-:B------:R-:W-:Y:S01]  /*9640*/  FFMA.FTZ R164, R56, R3.reuse, -R25.reuse ;  /* 0x0000000338a47223 */ /* 0x180fe20000010819 */
[-CC-:B------:R-:W-:Y:S01]  /*9650*/  FFMA.FTZ R166, R60, R3.reuse, -R25.reuse ;  /* 0x000000033ca67223 */ /* 0x180fe20000010819 */
[----:B------:R-:W3:Y:S01]  /*9660*/  SHFL.BFLY PT, R78, R41, 0x2, 0x1f ;  /* 0x0c401f00294e7f89 */ /* 0x000ee200000e0000 */
[----:B------:R-:W4:Y:S01]  /*9670*/  MUFU.EX2 R206, R206 ;  /* 0x000000ce00ce7308 */ /* 0x000f220000000800 */
[-CC-:B------:R-:W-:Y:S01]  /*9680*/  FFMA.FTZ R43, R104, R3.reuse, -R25.reuse ;  /* 0x00000003682b7223 */ /* 0x180fe20000010819 */
[-CC-:B------:R-:W-:Y:S01]  /*9690*/  FFMA.FTZ R168, R64, R3.reuse, -R25.reuse ;  /* 0x0000000340a87223 */ /* 0x180fe20000010819 */
[-CC-:B------:R-:W-:Y:S01]  /*96a0*/  FFMA.FTZ R106, R106, R3.reuse, -R25.reuse ;  /* 0x000000036a6a7223 */ /* 0x180fe20000010819 */
[----:B------:R-:W-:-:S04]  /*96b0*/  FFMA.FTZ R170, R68, R3, -R25 ;  /* 0x0000000344aa7223 */ /* 0x000fc80000010819 */
[----:B------:R-:W0:Y:S08]  /*96c0*/  MUFU.EX2 R21, R82 ;  /* 0x0000005200157308 */ /* 0x000e300000000800 */
[----:B------:R-:W1:Y:S01]  /*96d0*/  MUFU.EX2 R152, R152 ;  /* 0x0000009800987308 */ /* 0x000e620000000800 */
[----:B---3--:R-:W-:-:S07]  /*96e0*/  FMNMX.FTZ R78, R41, R78, !PT ;  /* 0x0000004e294e7209 */ /* 0x008fce0007810000 */
[----:B------:R-:W3:Y:S01]  /*96f0*/  MUFU.EX2 R29, R86 ;  /* 0x00000056001d7308 */ /* 0x000ee20000000800 */
[-CC-:B------:R-:W-:Y:S01]  /*9700*/  FFMA.FTZ R41, R102, R3.reuse, -R25.reuse ;  /* 0x0000000366297223 */ /* 0x180fe20000010819 */
[----:B------:R-:W-:Y:S01]  /*9710*/  FFMA.FTZ R25, R108, R3, -R25 ;  /* 0x000000036c197223 */ /* 0x000fe20000010819 */
[----:B------:R-:W2:Y:S05]  /*9720*/  SHFL.BFLY PT, R45, R78, 0x1, 0x1f ;  /* 0x0c201f004e2d7f89 */ /* 0x000eaa00000e0000 */
[----:B------:R-:W3:Y:S08]  /*9730*/  MUFU.EX2 R154, R154 ;  /* 0x0000009a009a7308 */ /* 0x000ef00000000800 */
[----:B------:R-:W3:Y:S08]  /*9740*/  MUFU.EX2 R31, R84 ;  /* 0x00000054001f7308 */ /* 0x000ef00000000800 */
[----:B------:R-:W-:Y:S01]  /*9750*/  MUFU.EX2 R156, R156 ;  /* 0x0000009c009c7308 */ /* 0x000fe20000000800 */
[----:B--2---:R-:W-:-:S04]  /*9760*/  FMNMX.FTZ R172, R78, R45, !PT ;  /* 0x0000002d4eac7209 */ /* 0x004fc80007810000 */
[C---:B------:R-:W-:Y:S01]  /*9770*/  FSETP.NEU.FTZ.AND P1, PT, R172.reuse, -INF , PT ;  /* 0xff800000ac00780b */ /* 0x040fe20003f3d000 */
[-C--:B------:R-:W-:Y:S02]  /*9780*/  FMUL.FTZ R47, R172, R3.reuse ;  /* 0x00000003ac2f7220 */ /* 0x080fe40000410000 */
[----:B------:R-:W-:Y:S03]  /*9790*/  MUFU.EX2 R33, R37 ;  /* 0x0000002500217308 */ /* 0x000fe60000000800 */
[----:B------:R-:W-:Y:S02]  /*97a0*/  FSEL R47, R47, RZ, P1 ;  /* 0x000000ff2f2f7208 */ /* 0x000fe40000800000 */
[----:B------:R-:W-:Y:S02]  /*97b0*/  ISETP.NE.AND P1, PT, R73, RZ, PT ;  /* 0x000000ff4900720c */ /* 0x000fe40003f25270 */
[----:B------:R-:W2:Y:S01]  /*97c0*/  S2R R73, SR_TID.X ;  /* 0x0000000000497919 */ /* 0x000ea20000002100 */
[-CC-:B------:R-:W-:Y:S01]  /*97d0*/  FFMA.FTZ R205, R26, R3.reuse, -R47.reuse ;  /* 0x000000031acd7223 */ /* 0x180fe2000001082f */
[-CC-:B------:R-:W-:Y:S01]  /*97e0*/  FFMA.FTZ R26, R27, R3.reuse, -R47.reuse ;  /* 0x000000031b1a7223 */ /* 0x180fe2000001082f */
[-CC-:B------:R-:W-:Y:S01]  /*97f0*/  FFMA.FTZ R207, R30, R3.reuse, -R47.reuse ;  /* 0x000000031ecf7223 */ /* 0x180fe2000001082f */
[-C--:B------:R-:W-:Y:S01]  /*9800*/  FFMA.FTZ R14, R14, R3.reuse, -R47 ;  /* 0x000000030e0e7223 */ /* 0x080fe2000001082f */
[----:B------:R-:W-:Y:S01]  /*9810*/  FADD.FTZ R27, R204, R13 ;  /* 0x0000000dcc1b7221 */ /* 0x000fe20000010000 */
[-CC-:B------:R-:W-:Y:S01]  /*9820*/  FFMA.FTZ R153, R34, R3.reuse, -R47.reuse ;  /* 0x0000000322997223 */ /* 0x180fe2000001082f */
[----:B------:R-:W-:Y:S01]  /*9830*/  MUFU.EX2 R205, R205 ;  /* 0x000000cd00cd7308 */ /* 0x000fe20000000800 */
[-CC-:B------:R-:W-:Y:S01]  /*9840*/  FFMA.FTZ R30, R32, R3.reuse, -R47.reuse ;  /* 0x00000003201e7223 */ /* 0x180fe2000001082f */
[-C--:B------:R-:W-:Y:S01]  /*9850*/  FFMA.FTZ R32, R36, R3.reuse, -R47 ;  /* 0x0000000324207223 */ /* 0x080fe2000001082f */
[----:B----4-:R-:W-:Y:S01]  /*9860*/  FADD.FTZ R36, R206, R27 ;  /* 0x0000001bce247221 */ /* 0x010fe20000010000 */
[-CC-:B------:R-:W-:Y:S01]  /*9870*/  FFMA.FTZ R24, R24, R3.reuse, -R47.reuse ;  /* 0x0000000318187223 */ /* 0x180fe2000001082f */
[-CC-:B------:R-:W-:Y:S01]  /*9880*/  FFMA.FTZ R155, R38, R3.reuse, -R47.reuse ;  /* 0x00000003269b7223 */ /* 0x180fe2000001082f */
[-CC-:B------:R-:W-:Y:S01]  /*9890*/  FFMA.FTZ R28, R28, R3.reuse, -R47.reuse ;  /* 0x000000031c1c7223 */ /* 0x180fe2000001082f */
[----:B0-----:R-:W-:Y:S01]  /*98a0*/  FADD.FTZ R27, R21, R36 ;  /* 0x00000024151b7221 */ /* 0x001fe20000010000 */
[----:B------:R-:W0:Y:S01]  /*98b0*/  MUFU.EX2 R26, R26 ;  /* 0x0000001a001a7308 */ /* 0x000e220000000800 */
[-CC-:B------:R-:W-:Y:S01]  /*98c0*/  FFMA.FTZ R157, R42, R3.reuse, -R47.reuse ;  /* 0x000000032a9d7223 */ /* 0x180fe2000001082f */
[-C--:B------:R-:W-:Y:S01]  /*98d0*/  FFMA.FTZ R34, R40, R3.reuse, -R47 ;  /* 0x0000000328227223 */ /* 0x080fe2000001082f */
[----:B-1----:R-:W-:Y:S01]  /*98e0*/  FADD.FTZ R38, R152, R27 ;  /* 0x0000001b98267221 */ /* 0x002fe20000010000 */
[-CC-:B------:R-:W-:Y:S01]  /*98f0*/  FFMA.FTZ R159, R46, R3.reuse, -R47.reuse ;  /* 0x000000032e9f7223 */ /* 0x180fe2000001082f */
[-CC-:B------:R-:W-:Y:S01]  /*9900*/  FFMA.FTZ R161, R50, R3.reuse, -R47.reuse ;  /* 0x0000000332a17223 */ /* 0x180fe2000001082f */
[-CC-:B------:R-:W-:Y:S01]  /*9910*/  FFMA.FTZ R163, R54, R3.reuse, -R47.reuse ;  /* 0x0000000336a37223 */ /* 0x180fe2000001082f */
[----:B---3--:R-:W-:Y:S01]  /*9920*/  FADD.FTZ R49, R29, R38 ;  /* 0x000000261d317221 */ /* 0x008fe20000010000 */
[----:B------:R-:W1:Y:S01]  /*9930*/  MUFU.EX2 R207, R207 ;  /* 0x000000cf00cf7308 */ /* 0x000e620000000800 */
[-CC-:B------:R-:W-:Y:S01]  /*9940*/  FFMA.FTZ R58, R58, R3.reuse, -R47.reuse ;  /* 0x000000033a3a7223 */ /* 0x180fe2000001082f */
[-C--:B------:R-:W-:Y:S01]  /*9950*/  FFMA.FTZ R48, R48, R3.reuse, -R47 ;  /* 0x0000000330307223 */ /* 0x080fe2000001082f */
[----:B------:R-:W-:Y:S01]  /*9960*/  FADD.FTZ R40, R154, R49 ;  /* 0x000000319a287221 */ /* 0x000fe20000010000 */
[----:B------:R-:W-:Y:S01]  /*9970*/  F2FP.F16.F32.PACK_AB R204, R13, R204 ;  /* 0x000000cc0dcc723e */ /* 0x000fe200000000ff */
[-C--:B------:R-:W-:Y:S01]  /*9980*/  FFMA.FTZ R62, R62, R3.reuse, -R47 ;  /* 0x000000033e3e7223 */ /* 0x080fe2000001082f */
[----:B------:R-:W-:Y:S01]  /*9990*/  F2FP.F16.F32.PACK_AB R206, R21, R206 ;  /* 0x000000ce15ce723e */ /* 0x000fe200000000ff */
[----:B------:R-:W-:Y:S01]  /*99a0*/  FADD.FTZ R51, R31, R40 ;  /* 0x000000281f337221 */ /* 0x000fe20000010000 */
[----:B------:R-:W3:Y:S01]  /*99b0*/  MUFU.EX2 R14, R14 ;  /* 0x0000000e000e7308 */ /* 0x000ee20000000800 */
[----:B0-----:R-:W-:Y:S01]  /*99c0*/  FADD.FTZ R36, R205, R26 ;  /* 0x0000001acd247221 */ /* 0x001fe20000010000 */
[----:B--2---:R-:W-:Y:S01]  /*99d0*/  SHF.R.U32.HI R73, RZ, 0x7, R73 ;  /* 0x00000007ff497819 */ /* 0x004fe20000011649 */
[----:B------:R-:W-:Y:S01]  /*99e0*/  FADD.FTZ R40, R156, R51 ;  /* 0x000000339c287221 */ /* 0x000fe20000010000 */
[-CC-:B------:R-:W-:Y:S01]  /*99f0*/  FFMA.FTZ R80, R80, R3.reuse, -R47.reuse ;  /* 0x0000000350507223 */ /* 0x180fe2000001082f */
[-CC-:B------:R-:W-:Y:S01]  /*9a00*/  FFMA.FTZ R66, R66, R3.reuse, -R47.reuse ;  /* 0x0000000342427223 */ /* 0x180fe2000001082f */
[----:B------:R-:W-:Y:S01]  /*9a10*/  IADD3 R197, -R73, 0xb, RZ ;  /* 0x0000000b49c57810 */ /* 0x000fe20007ffe1ff */
[----:B------:R-:W-:Y:S01]  /*9a20*/  FADD.FTZ R51, R33, R40 ;  /* 0x0000002821337221 */ /* 0x000fe20000010000 */
[----:B------:R-:W0:Y:S01]  /*9a30*/  MUFU.EX2 R153, R153 ;  /* 0x0000009900997308 */ /* 0x000e220000000800 */
[----:B-1----:R-:W-:Y:S01]  /*9a40*/  FADD.FTZ R27, R207, R36 ;  /* 0x00000024cf1b7221 */ /* 0x002fe20000010000 */
[-CC-:B------:R-:W-:Y:S01]  /*9a50*/  FFMA.FTZ R36, R44, R3.reuse, -R47.reuse ;  /* 0x000000032c247223 */ /* 0x180fe2000001082f */
[-CC-:B------:R-:W-:Y:S01]  /*9a60*/  FFMA.FTZ R76, R76, R3.reuse, -R47.reuse ;  /* 0x000000034c4c7223 */ /* 0x180fe2000001082f */
[-CC-:B------:R-:W-:Y:S01]  /*9a70*/  FFMA.FTZ R70, R70, R3.reuse, -R47.reuse ;  /* 0x0000000346467223 */ /* 0x180fe2000001082f */
[----:B------:R-:W-:Y:S01]  /*9a80*/  FFMA.FTZ R47, R74, R3, -R47 ;  /* 0x000000034a2f7223 */ /* 0x000fe2000001082f */
[----:B------:R-:W-:-:S02]  /*9a90*/  F2FP.F16.F32.PACK_AB R152, R29, R152 ;  /* 0x000000981d98723e */ /* 0x000fc400000000ff */
[----:B------:R-:W1:Y:S01]  /*9aa0*/  MUFU.EX2 R24, R24 ;  /* 0x0000001800187308 */ /* 0x000e620000000800 */
[C---:B---3--:R-:W-:Y:S01]  /*9ab0*/  FADD.FTZ R38, R14.reuse, R27 ;  /* 0x0000001b0e267221 */ /* 0x048fe20000010000 */
[----:B------:R-:W-:Y:S01]  /*9ac0*/  @!P1 VIADD R27, R15, 0x22840 ;  /* 0x000228400f1b9836 */ /* 0x000fe20000000000 */
[----:B------:R-:W-:Y:S02]  /*9ad0*/  F2FP.F16.F32.PACK_AB R207, R14, R207 ;  /* 0x000000cf0ecf723e */ /* 0x000fe400000000ff */
[----:B------:R-:W-:Y:S02]  /*9ae0*/  F2FP.F16.F32.PACK_AB R154, R31, R154 ;  /* 0x0000009a1f9a723e */ /* 0x000fe400000000ff */
[----:B------:R-:W-:Y:S01]  /*9af0*/  @!P1 PRMT R27, RZ, 0x654, R27 ;  /* 0x00000654ff1b9816 */ /* 0x000fe2000000001b */
[----:B------:R-:W2:Y:S01]  /*9b00*/  MUFU.EX2 R155, R155 ;  /* 0x0000009b009b7308 */ /* 0x000ea20000000800 */
[----:B0-----:R-:W-:Y:S01]  /*9b10*/  FADD.FTZ R49, R153, R38 ;  /* 0x0000002699317221 */ /* 0x001fe20000010000 */
[----:B------:R0:W-:Y:S06]  /*9b20*/  BAR.ARV R197, 0x100 ;  /* 0x000400c50000751d */ /* 0x0001ec0000002000 */
[----:B------:R-:W3:Y:S01]  /*9b30*/  MUFU.EX2 R158, R158 ;  /* 0x0000009e009e7308 */ /* 0x000ee20000000800 */
[----:B-1----:R-:W-:Y:S01]  /*9b40*/  FADD.FTZ R38, R24, R49 ;  /* 0x0000003118267221 */ /* 0x002fe20000010000 */
[----:B------:R1:W-:Y:S01]  /*9b50*/  @!P1 SYNCS.ARRIVE.TRANS64.RED.A1T0 RZ, [R27+URZ], RZ ;  /* 0x000000ff1bff99a7 */ /* 0x0003e2000810043f */
[----:B------:R-:W-:-:S02]  /*9b60*/  F2FP.F16.F32.PACK_AB R156, R33, R156 ;  /* 0x0000009c219c723e */ /* 0x000fc400000000ff */
[----:B------:R-:W-:Y:S02]  /*9b70*/  F2FP.F16.F32.PACK_AB R205, R26, R205 ;  /* 0x000000cd1acd723e */ /* 0x000fe400000000ff */
[----:B------:R-:W-:Y:S01]  /*9b80*/  F2FP.F16.F32.PACK_AB R153, R24, R153 ;  /* 0x000000991899723e */ /* 0x000fe200000000ff */
[----:B------:R-:W4:Y:S01]  /*9b90*/  MUFU.EX2 R28, R28 ;  /* 0x0000001c001c7308 */ /* 0x000f220000000800 */
[----:B--2---:R-:W-:-:S07]  /*9ba0*/  FADD.FTZ R49, R155, R38 ;  /* 0x000000269b317221 */ /* 0x004fce0000010000 */
[----:B------:R-:W2:Y:S01]  /*9bb0*/  MUFU.EX2 R35, R35 ;  /* 0x0000002300237308 */ /* 0x000ea20000000800 */
[----:B---3--:R-:W-:-:S07]  /*9bc0*/  FADD.FTZ R40, R158, R51 ;  /* 0x000000339e287221 */ /* 0x008fce0000010000 */
[----:B------:R-:W1:Y:S01]  /*9bd0*/  MUFU.EX2 R157, R157 ;  /* 0x0000009d009d7308 */ /* 0x000e620000000800 */
[C---:B----4-:R-:W-:Y:S01]  /*9be0*/  FADD.FTZ R38, R28.reuse, R49 ;  /* 0x000000311c267221 */ /* 0x050fe20000010000 */
[----:B------:R-:W-:-:S06]  /*9bf0*/  F2FP.F16.F32.PACK_AB R155, R28, R155 ;  /* 0x0000009b1c9b723e */ /* 0x000fcc00000000ff */
[----:B------:R-:W3:Y:S01]  /*9c00*/  MUFU.EX2 R160, R160 ;  /* 0x000000a000a07308 */ /* 0x000ee20000000800 */
[C---:B--2---:R-:W-:Y:S01]  /*9c10*/  FADD.FTZ R49, R35.reuse, R40 ;  /* 0x0000002823317221 */ /* 0x044fe20000010000 */
[----:B------:R-:W-:-:S06]  /*9c20*/  F2FP.F16.F32.PACK_AB R158, R35, R158 ;  /* 0x0000009e239e723e */ /* 0x000fcc00000000ff */
[----:B------:R-:W2:Y:S01]  /*9c30*/  MUFU.EX2 R30, R30 ;  /* 0x0000001e001e7308 */ /* 0x000ea20000000800 */
[----:B-1----:R-:W-:-:S07]  /*9c40*/  FADD.FTZ R27, R157, R38 ;  /* 0x000000269d1b7221 */ /* 0x002fce0000010000 */
[----:B------:R-:W1:Y:S01]  /*9c50*/  MUFU.EX2 R37, R96 ;  /* 0x0000006000257308 */ /* 0x000e620000000800 */
[----:B---3--:R-:W-:-:S07]  /*9c60*/  FADD.FTZ R40, R160, R49 ;  /* 0x00000031a0287221 */ /* 0x008fce0000010000 */
[----:B------:R-:W3:Y:S01]  /*9c70*/  MUFU.EX2 R159, R159 ;  /* 0x0000009f009f7308 */ /* 0x000ee20000000800 */
[C---:B--2---:R-:W-:Y:S01]  /*9c80*/  FADD.FTZ R38, R30.reuse, R27 ;  /* 0x0000001b1e267221 */ /* 0x044fe20000010000 */
[----:B------:R-:W-:-:S06]  /*9c90*/  F2FP.F16.F32.PACK_AB R157, R30, R157 ;  /* 0x0000009d1e9d723e */ /* 0x000fcc00000000ff */
[----:B------:R-:W2:Y:S01]  /*9ca0*/  MUFU.EX2 R162, R162 ;  /* 0x000000a200a27308 */ /* 0x000ea20000000800 */
[C---:B-1----:R-:W-:Y:S01]  /*9cb0*/  FADD.FTZ R49, R37.reuse, R40 ;  /* 0x0000002825317221 */ /* 0x042fe20000010000 */
[----:B------:R-:W-:-:S06]  /*9cc0*/  F2FP.F16.F32.PACK_AB R160, R37, R160 ;  /* 0x000000a025a0723e */ /* 0x000fcc00000000ff */
[----:B------:R-:W1:Y:S01]  /*9cd0*/  MUFU.EX2 R32, R32 ;  /* 0x0000002000207308 */ /* 0x000e620000000800 */
[----:B---3--:R-:W-:-:S07]  /*9ce0*/  FADD.FTZ R27, R159, R38 ;  /* 0x000000269f1b7221 */ /* 0x008fce0000010000 */
[----:B------:R-:W3:Y:S01]  /*9cf0*/  MUFU.EX2 R39, R39 ;  /* 0x0000002700277308 */ /* 0x000ee20000000800 */
[----:B--2---:R-:W-:-:S07]  /*9d00*/  FADD.FTZ R40, R162, R49 ;  /* 0x00000031a2287221 */ /* 0x004fce0000010000 */
        /* <DEDUP_REMOVED lines=44> */
[----:B--2---:R-:W-:-:S07]  /*9fd0*/  FADD.FTZ R14, R66, R21 ;  /* 0x00000015420e7221 */ /* 0x004fce0000010000 */
[----:B------:R-:W2:Y:S01]  /*9fe0*/  MUFU.EX2 R25, R25 ;  /* 0x0000001900197308 */ /* 0x000ea20000000800 */
[C---:B-1----:R-:W-:Y:S01]  /*9ff0*/  FADD.FTZ R21, R169.reuse, R14 ;  /* 0x0000000ea9157221 */ /* 0x042fe20000010000 */
[----:B------:R-:W-:-:S06]  /*a000*/  F2FP.F16.F32.PACK_AB R169, R169, R66 ;  /* 0x00000042a9a9723e */ /* 0x000fcc00000000ff */
[----:B------:R-:W1:Y:S01]  /*a010*/  MUFU.EX2 R47, R47 ;  /* 0x0000002f002f7308 */ /* 0x000e620000000800 */
[----:B---3--:R-:W-:Y:S01]  /*a020*/  FADD.FTZ R14, R70, R21 ;  /* 0x00000015460e7221 */ /* 0x008fe20000010000 */
[C---:B--2---:R-:W-:Y:S01]  /*a030*/  FADD.FTZ R13, R25.reuse, R40 ;  /* 0x00000028190d7221 */ /* 0x044fe20000010000 */
[----:B------:R-:W-:Y:S02]  /*a040*/  F2FP.F16.F32.PACK_AB R170, R25, R170 ;  /* 0x000000aa19aa723e */ /* 0x000fe400000000ff */
[C---:B-1----:R-:W-:Y:S01]  /*a050*/  FADD.FTZ R14, R47.reuse, R14 ;  /* 0x0000000e2f0e7221 */ /* 0x042fe20000010000 */
[----:B------:R-:W-:Y:S01]  /*a060*/  F2FP.F16.F32.PACK_AB R171, R47, R70 ;  /* 0x000000462fab723e */ /* 0x000fe200000000ff */
[----:B0-----:R-:W-:Y:S06]  /*a070*/  @!P0 BRA `(.L_x_9563) ;  /* 0x0000000000048947 */ /* 0x001fec0003800000 */
[----:B------:R-:W-:Y:S01]  /*a080*/  BPT.TRAP 0x1 ;  /* 0x000000040000795c */ /* 0x000fe20000300000 */
.L_x_9563:
[----:B------:R0:W1:Y:S01]  /*a090*/  SYNCS.PHASECHK.TRANS64.TRYWAIT P2, [R15+URZ+0x22850], R20 ;  /* 0x022850140f0075a7 */ /* 0x000062000804017f */
[----:B------:R-:W-:Y:S05]  /*a0a0*/  @!P0 BRA `(.L_x_9564) ;  /* 0x0000000000048947 */ /* 0x000fea0003800000 */
[----:B------:R-:W-:Y:S01]  /*a0b0*/  BPT.TRAP 0x1 ;  /* 0x000000040000795c */ /* 0x000fe20000300000 */
.L_x_9564:
[----:B------:R-:W-:Y:S04]  /*a0c0*/  BSSY B0, `(.L_x_9565) ;  /* 0x0000004000007945 */ /* 0x000fe80003800000 */
[----:B-1----:R-:W-:Y:S05]  /*a0d0*/  @P2 BRA `(.L_x_9566) ;  /* 0x0000000000082947 */ /* 0x002fea0003800000 */
[----:B------:R-:W1:Y:S02]  /*a0e0*/  SYNCS.PHASECHK.TRANS64.TRYWAIT P2, [R15+URZ+0x22850], R20 ;  /* 0x022850140f0075a7 */ /* 0x000e64000804017f */
[----:B-1----:R-:W-:Y:S05]  /*a0f0*/  @!P2 BRA `(.L_x_9567) ;  /* 0x000000fc0080a947 */ /* 0x002fea0003800000 */
.L_x_9566:
[----:B------:R-:W-:Y:S05]  /*a100*/  BSYNC B0 ;  /* 0x0000000000007941 */ /* 0x000fea0003800000 */
.L_x_9565:
[----:B------:R-:W-:Y:S05]  /*a110*/  WARPSYNC.ALL ;  /* 0x0000000000007948 */ /* 0x000fea0003800000 */
[----:B------:R-:W-:Y:S01]  /*a120*/  R2UR UR4, R19 ;  /* 0x00000000130472ca */ /* 0x000fe200000e0000 */
[----:B------:R2:W-:Y:S01]  /*a130*/  BAR.SYNC.DEFER_BLOCKING R72, 0x100 ;  /* 0x000400480000751d */ /* 0x0005e20000010000 */
[----:B------:R-:W-:Y:S02]  /*a140*/  IMAD.MOV.U32 R21, RZ, RZ, 0xc00 ;  /* 0x00000c00ff157424 */ /* 0x000fe400078e00ff */
[----:B------:R-:W-:Y:S02]  /*a150*/  IMAD.MOV.U32 R27, RZ, RZ, 0x40000040 ;  /* 0x40000040ff1b7424 */ /* 0x000fe400078e00ff */
[----:B------:R-:W-:Y:S01]  /*a160*/  IMAD.MOV.U32 R25, RZ, RZ, 0x40000040 ;  /* 0x40000040ff197424 */ /* 0x000fe200078e00ff */
[----:B------:R-:W-:Y:S01]  /*a170*/  ULDC UR46, c[0x0][0x988] ;  /* 0x00026200002e7ab9 */ /* 0x000fe20000000800 */
[----:B------:R-:W-:Y:S01]  /*a180*/  IMAD.MOV.U32 R29, RZ, RZ, 0x40000040 ;  /* 0x40000040ff1d7424 */ /* 0x000fe200078e00ff */
[----:B------:R-:W-:Y:S01]  /*a190*/  R2UR UR11, R27 ;  /* 0x000000001b0b72ca */ /* 0x000fe200000e0000 */
[----:B01----:R-:W-:Y:S01]  /*a1a0*/  @!P1 VIADD R15, R15, 0x22860 ;  /* 0x000228600f0f9836 */ /* 0x003fe20000000000 */
[----:B------:R-:W-:-:S02]  /*a1b0*/  R2UR UR15, R25 ;  /* 0x00000000190f72ca */ /* 0x000fc400000e0000 */
[----:B------:R-:W-:Y:S01]  /*a1c0*/  UIADD3 UR4, UR4, 0x400, URZ ;  /* 0x0000040004047890 */ /* 0x000fe2000fffe03f */
[----:B------:R-:W-:Y:S02]  /*a1d0*/  R2UR UR19, R27 ;  /* 0x000000001b1372ca */ /* 0x000fe400000e0000 */
[----:B------:R-:W-:Y:S01]  /*a1e0*/  R2UR UR23, R29 ;  /* 0x000000001d1772ca */ /* 0x000fe200000e0000 */
[----:B------:R-:W-:Y:S01]  /*a1f0*/  USHF.R.U32.HI UR4, URZ, 0x4, UR4 ;  /* 0x000000043f047899 */ /* 0x000fe20008011604 */
[----:B------:R-:W-:-:S03]  /*a200*/  @!P1 PRMT R15, RZ, 0x654, R15 ;  /* 0x00000654ff0f9816 */ /* 0x000fc6000000000f */
[----:B------:R-:W-:-:S04]  /*a210*/  ULOP3.LUT UR4, UR4, 0x3fff, URZ, 0xc0, !UPT ;  /* 0x00003fff04047892 */ /* 0x000fc8000f8ec03f */
[----:B------:R-:W-:-:S06]  /*a220*/  ULOP3.LUT UR37, UR4, 0x3000000, URZ, 0xfc, !UPT ;  /* 0x0300000004257892 */ /* 0x000fcc000f8efc3f */
[----:B------:R-:W-:Y:S02]  /*a230*/  IMAD R20, R200, R21, UR37 ;  /* 0x00000025c8147e24 */ /* 0x000fe4000f8e0215 */
[----:B------:R-:W-:Y:S02]  /*a240*/  IMAD.MOV.U32 R21, RZ, RZ, 0x40000040 ;  /* 0x40000040ff157424 */ /* 0x000fe400078e00ff */
[C---:B------:R-:W-:Y:S01]  /*a250*/  VIADD R26, R20.reuse, 0x80 ;  /* 0x00000080141a7836 */ /* 0x040fe20000000000 */
[C---:B------:R-:W-:Y:S01]  /*a260*/  R2UR UR6, R20.reuse ;  /* 0x00000000140672ca */ /* 0x040fe200000e0000 */
[C---:B------:R-:W-:Y:S01]  /*a270*/  VIADD R24, R20.reuse, 0x100 ;  /* 0x0000010014187836 */ /* 0x040fe20000000000 */
[----:B------:R-:W-:Y:S01]  /*a280*/  R2UR UR7, R21 ;  /* 0x00000000150772ca */ /* 0x000fe200000e0000 */
[----:B------:R-:W-:Y:S01]  /*a290*/  VIADD R28, R20, 0x200 ;  /* 0x00000200141c7836 */ /* 0x000fe20000000000 */
[----:B------:R-:W-:Y:S01]  /*a2a0*/  R2UR UR10, R26 ;  /* 0x000000001a0a72ca */ /* 0x000fe200000e0000 */
[----:B------:R-:W-:Y:S01]  /*a2b0*/  VIADD R26, R20, 0x180 ;  /* 0x00000180141a7836 */ /* 0x000fe20000000000 */
[----:B------:R-:W-:Y:S01]  /*a2c0*/  R2UR UR14, R24 ;  /* 0x00000000180e72ca */ /* 0x000fe200000e0000 */
[----:B------:R-:W-:Y:S01]  /*a2d0*/  VIADD R20, R20, 0x280 ;  /* 0x0000028014147836 */ /* 0x000fe20000000000 */
[----:B------:R-:W-:-:S02]  /*a2e0*/  R2UR UR22, R28 ;  /* 0x000000001c1672ca */ /* 0x000fc400000e0000 */
[----:B------:R-:W-:Y:S02]  /*a2f0*/  R2UR UR18, R26 ;  /* 0x000000001a1272ca */ /* 0x000fe400000e0000 */
[----:B--2---:R-:W-:Y:S01]  /*a300*/  WARPGROUP.ARRIVE ;  /* 0x00000000000079c5 */ /* 0x004fe20000000000 */
[----:B------:R-:W-:Y:S02]  /*a310*/  R2UR UR26, R20 ;  /* 0x00000000141a72ca */ /* 0x000fe400000e0000 */
[----:B------:R-:W-:-:S03]  /*a320*/  R2UR UR27, R21 ;  /* 0x00000000151b72ca */ /* 0x000fc600000e0000 */
        /* <DEDUP_REMOVED lines=22> */
[----:B------:R0:W-:Y:S02]  /*a490*/  @!P1 SYNCS.ARRIVE.TRANS64.RED.A1T0 RZ, [R15+URZ], RZ ;  /* 0x000000ff0fff99a7 */ /* 0x0001e4000810043f */
[----:B0-----:R-:W-:-:S05]  /*a4a0*/  VIADD R15, R173, 0xfffffffe ;  /* 0xfffffffead0f7836 */ /* 0x001fca0000000000 */
[----:B------:R-:W-:-:S13]  /*a4b0*/  ISETP.GE.AND P2, PT, R15, R211, PT ;  /* 0x000000d30f00720c */ /* 0x000fda0003f46270 */
[----:B------:R-:W-:Y:S05]  /*a4c0*/  @!P2 BRA `(.L_x_9568) ;  /* 0x0000001c00b8a947 */ /* 0x000fea0003800000 */
[----:B------:R-:W-:Y:S02]  /*a4d0*/  IMAD.MOV.U32 R205, RZ, RZ, R172 ;  /* 0x000000ffffcd7224 */ /* 0x000fe400078e00ac */
[----:B------:R-:W-:-:S07]  /*a4e0*/  IMAD.MOV.U32 R206, RZ, RZ, R12 ;  /* 0x000000ffffce7224 */ /* 0x000fce00078e000c */
.L_x_9578:
[----:B------:R-:W-:Y:S01]  /*a4f0*/  VIADD R200, R200, 0x1 ;  /* 0x00000001c8c87836 */ /* 0x000fe20000000000 */
[----:B------:R-:W-:Y:S05]  /*a500*/  YIELD ;  /* 0x0000000000007946 */ /* 0x000fea0003800000 */
[----:B------:R-:W-:Y:S01]  /*a510*/  IMAD.MOV.U32 R3, RZ, RZ, R15 ;  /* 0x000000ffff037224 */ /* 0x000fe200078e000f */
[----:B------:R-:W-:Y:S01]  /*a520*/  ISETP.NE.AND P3, PT, R200, 0x2, PT ;  /* 0x00000002c800780c */ /* 0x000fe20003f65270 */
[----:B------:R-:W-:-:S03]  /*a530*/  VIADD R15, R15, 0xffffffff ;  /* 0xffffffff0f0f7836 */ /* 0x000fc60000000000 */
[----:B------:R-:W-:Y:S02]  /*a540*/  ISETP.GT.AND P2, PT, R3, R211, PT ;  /* 0x000000d30300720c */ /* 0x000fe40003f44270 */
[----:B------:R-:W-:Y:S02]  /*a550*/  SEL R3, RZ, 0x1, P3 ;  /* 0x00000001ff037807 */ /* 0x000fe40001800000 */
[----:B------:R-:W-:Y:S02]  /*a560*/  SEL R200, R200, RZ, P3 ;  /* 0x000000ffc8c87207 */ /* 0x000fe40001800000 */
[----:B------:R-:W-:Y:S01]  /*a570*/  LOP3.LUT R208, R208, R3, RZ, 0x3c, !PT ;  /* 0x00000003d0d07212 */ /* 0x000fe200078e3cff */
[----:B0-----:R-:W-:Y:S06]  /*a580*/  @!P0 BRA `(.L_x_9569) ;  /* 0x0000000000048947 */ /* 0x001fec0003800000 */
[----:B------:R-:W-:Y:S01]  /*a590*/  BPT.TRAP 0x1 ;  /* 0x000000040000795c */ /* 0x000fe20000300000 */
.L_x_9569:
[----:B------:R-:W-:Y:S01]  /*a5a0*/  IMAD R20, R200, 0x8, R19 ;  /* 0x00000008c8147824 */ /* 0x000fe200078e0213 */
[----:B------:R-:W-:-:S04]  /*a5b0*/  SHF.L.U32 R21, R208, 0x1f, RZ ;  /* 0x0000001fd0157819 */ /* 0x000fc800000006ff */
[----:B------:R0:W1:Y:S01]  /*a5c0*/  SYNCS.PHASECHK.TRANS64.TRYWAIT P3, [R20+URZ+0x22830], R21 ;  /* 0x02283015140075a7 */ /* 0x000062000806017f */
[----:B------:R-:W-:Y:S05]  /*a5d0*/  @!P0 BRA `(.L_x_9570) ;  /* 0x0000000000048947 */ /* 0x000fea0003800000 */
[----:B------:R-:W-:Y:S01]  /*a5e0*/  BPT.TRAP 0x1 ;  /* 0x000000040000795c */ /* 0x000fe20000300000 */
.L_x_9570:
[----:B------:R-:W-:Y:S02]  /*a5f0*/  IMAD R156, R200, 0x300, R0 ;  /* 0x00000300c89c7824 */ /* 0x000fe400078e0200 */
[----:B------:R-:W-:Y:S01]  /*a600*/  IMAD.MOV.U32 R157, RZ, RZ, 0x40000040 ;  /* 0x40000040ff9d7424 */ /* 0x000fe200078e00ff */
[----:B-1----:R-:W-:Y:S06]  /*a610*/  @P3 BRA `(.L_x_9571) ;  /* 0x0000000000083947 */ /* 0x002fec0003800000 */
[----:B------:R-:W1:Y:S02]  /*a620*/  SYNCS.PHASECHK.TRANS64.TRYWAIT P3, [R20+URZ+0x22830], R21 ;  /* 0x02283015140075a7 */ /* 0x000e64000806017f */
[----:B-1----:R-:W-:Y:S05]  /*a630*/  @!P3 BRA `(.L_x_9572) ;  /* 0x000000f80044b947 */ /* 0x002fea0003800000 */
.L_x_9571:
[----:B------:R-:W-:Y:S05]  /*a640*/  WARPSYNC.ALL ;  /* 0x0000000000007948 */ /* 0x000fea0003800000 */
        /* <DEDUP_REMOVED lines=20> */
[----:B------:R-:W-:Y:S01]  /*a790*/  HGMMA.64x96x16.F32 R152, gdesc[UR4], RZ, !UPT, gsb0 ;  /* 0x01600000049879f0 */ /* 0x000fe2000c0008ff */
[----:B------:R-:W-:-:S02]  /*a7a0*/  R2UR UR13, R9 ;  /* 0x00000000090d72ca */ /* 0x000fc400000e0000 */
[----:B------:R-:W-:Y:S02]  /*a7b0*/  R2UR UR16, R6 ;  /* 0x00000000061072ca */ /* 0x000fe400000e0000 */
[----:B------:R-:W-:Y:S01]  /*a7c0*/  R2UR UR17, R7 ;  /* 0x00000000071172ca */ /* 0x000fe200000e0000 */
        /* <DEDUP_REMOVED lines=42> */
[-CC-:B------:R-:W-:Y:S01]  /*aa70*/  FFMA.FTZ R153, R153, R3.reuse, -R204.reuse ;  /* 0x0000000399997223 */ /* 0x180fe200000108cc */
[-C--:B------:R-:W-:Y:S01]  /*aa80*/  FMUL.FTZ R206, R206, R3.reuse ;  /* 0x00000003cece7220 */ /* 0x080fe20000410000 */
        /* <DEDUP_REMOVED lines=22> */
[-CC-:B------:R-:W-:Y:S01]  /*abf0*/  FFMA.FTZ R193, R193, R3.reuse, -R204.reuse ;  /* 0x00000003c1c17223 */ /* 0x180fe200000108cc */
[-CC-:B------:R-:W-:Y:S01]  /*ac00*/  FFMA.FTZ R196, R196, R3.reuse, -R204.reuse ;  /* 0x00000003c4c47223 */ /* 0x180fe200000108cc */
[----:B------:R-:W-:-:S03]  /*ac10*/  FFMA.FTZ R197, R197, R3, -R204 ;  /* 0x00000003c5c57223 */ /* 0x000fc600000108cc */
[----:B------:R-:W4:Y:S01]  /*ac20*/  MUFU.EX2 R156, R156 ;  /* 0x0000009c009c7308 */ /* 0x000f220000000800 */
        /* <DEDUP_REMOVED lines=8> */
[C---:B---3--:R-:W-:Y:S01]  /*acb0*/  F2FP.F16.F32.PACK_AB R204, R153.reuse, R152 ;  /* 0x0000009899cc723e */ /* 0x048fe200000000ff */
[----:B------:R-:W-:Y:S01]  /*acc0*/  FADD.FTZ R13, R153, R13 ;  /* 0x0000000d990d7221 */ /* 0x000fe20000010000 */
[----:B------:R-:W-:Y:S01]  /*acd0*/  FMNMX.FTZ R152, R154, R205, !PT ;  /* 0x000000cd9a987209 */ /* 0x000fe20007810000 */
[-C--:B------:R-:W-:Y:S01]  /*ace0*/  FMUL.FTZ R36, R36, R206.reuse ;  /* 0x000000ce24247220 */ /* 0x080fe20000410000 */
[-C--:B------:R-:W-:Y:S01]  /*acf0*/  FMUL.FTZ R37, R37, R206.reuse ;  /* 0x000000ce25257220 */ /* 0x080fe20000410000 */
[----:B------:R-:W-:Y:S01]  /*ad00*/  FMUL.FTZ R40, R40, R206 ;  /* 0x000000ce28287220 */ /* 0x000fe20000410000 */
[----:B------:R-:W-:Y:S01]  /*ad10*/  FMNMX.FTZ R152, R155, R152, !PT ;  /* 0x000000989b987209 */ /* 0x000fe20007810000 */
[-C--:B------:R-:W-:Y:S01]  /*ad20*/  FMUL.FTZ R41, R41, R206.reuse ;  /* 0x000000ce29297220 */ /* 0x080fe20000410000 */
[----:B----4-:R-:W-:Y:S01]  /*ad30*/  FADD.FTZ R13, R156, R13 ;  /* 0x0000000d9c0d7221 */ /* 0x010fe20000010000 */
        /* <DEDUP_REMOVED lines=72> */
[C---:B--2---:R-:W-:Y:S01]  /*b1c0*/  FADD.FTZ R13, R157.reuse, R13 ;  /* 0x0000000d9d0d7221 */ /* 0x044fe20000010000 */
[----:B------:R-:W-:Y:S01]  /*b1d0*/  FMNMX.FTZ R152, R194, R152, !PT ;  /* 0x00000098c2987209 */ /* 0x000fe20007810000 */
[----:B------:R-:W-:Y:S01]  /*b1e0*/  MUFU.EX2 R161, R161 ;  /* 0x000000a100a17308 */ /* 0x000fe20000000800 */
[----:B------:R-:W-:-:S02]  /*b1f0*/  F2FP.F16.F32.PACK_AB R206, R157, R156 ;  /* 0x0000009c9dce723e */ /* 0x000fc400000000ff */
[----:B------:R-:W-:-:S04]  /*b200*/  FMNMX.FTZ R152, R195, R152, !PT ;  /* 0x00000098c3987209 */ /* 0x000fc80007810000 */
[----:B------:R-:W-:Y:S01]  /*b210*/  FMNMX.FTZ R152, R198, R152, !PT ;  /* 0x00000098c6987209 */ /* 0x000fe20007810000 */
[----:B------:R-:W-:Y:S03]  /*b220*/  MUFU.EX2 R156, R168 ;  /* 0x000000a8009c7308 */ /* 0x000fe60000000800 */
[----:B------:R-:W-:-:S05]  /*b230*/  FMNMX.FTZ R157, R199, R152, !PT ;  /* 0x00000098c79d7209 */ /* 0x000fca0007810000 */
[----:B------:R-:W2:Y:S01]  /*b240*/  SHFL.BFLY PT, R153, R157, 0x2, 0x1f ;  /* 0x0c401f009d997f89 */ /* 0x000ea200000e0000 */
[----:B------:R-:W3:Y:S08]  /*b250*/  MUFU.EX2 R152, R160 ;  /* 0x000000a000987308 */ /* 0x000ef00000000800 */
[----:B------:R-:W-:Y:S08]  /*b260*/  MUFU.EX2 R160, R176 ;  /* 0x000000b000a07308 */ /* 0x000ff00000000800 */
[----:B------:R-:W-:Y:S01]  /*b270*/  MUFU.EX2 R168, R192 ;  /* 0x000000c000a87308 */ /* 0x000fe20000000800 */
[----:B---3--:R-:W-:Y:S01]  /*b280*/  FADD.FTZ R13, R152, R13 ;  /* 0x0000000d980d7221 */ /* 0x008fe20000010000 */
[----:B------:R-:W-:-:S03]  /*b290*/  F2FP.F16.F32.PACK_AB R152, R161, R152 ;  /* 0x00000098a198723e */ /* 0x000fc600000000ff */
[----:B------:R-:W-:Y:S01]  /*b2a0*/  FADD.FTZ R13, R161, R13 ;  /* 0x0000000da10d7221 */ /* 0x000fe20000010000 */
[----:B--2---:R-:W-:Y:S02]  /*b2b0*/  FMNMX.FTZ R157, R157, R153, !PT ;  /* 0x000000999d9d7209 */ /* 0x004fe40007810000 */
[----:B------:R-:W2:Y:S03]  /*b2c0*/  MUFU.EX2 R164, R164 ;  /* 0x000000a400a47308 */ /* 0x000ea60000000800 */
[----:B------:R-:W3:Y:S05]  /*b2d0*/  SHFL.BFLY PT, R207, R157, 0x1, 0x1f ;  /* 0x0c201f009dcf7f89 */ /* 0x000eea00000e0000 */
[----:B------:R3:W-:Y:S08]  /*b2e0*/  MUFU.EX2 R153, R172 ;  /* 0x000000ac00997308 */ /* 0x0007f00000000800 */
[----:B------:R-:W4:Y:S01]  /*b2f0*/  MUFU.EX2 R165, R165 ;  /* 0x000000a500a57308 */ /* 0x000f220000000800 */
[----:B--2---:R-:W-:-:S07]  /*b300*/  FADD.FTZ R13, R164, R13 ;  /* 0x0000000da40d7221 */ /* 0x004fce0000010000 */
[----:B------:R-:W-:Y:S01]  /*b310*/  MUFU.EX2 R169, R169 ;  /* 0x000000a900a97308 */ /* 0x000fe20000000800 */
[----:B---3--:R-:W-:-:S07]  /*b320*/  FMNMX.FTZ R172, R157, R207, !PT ;  /* 0x000000cf9dac7209 */ /* 0x008fce0007810000 */
[----:B------:R-:W-:Y:S01]  /*b330*/  MUFU.EX2 R173, R173 ;  /* 0x000000ad00ad7308 */ /* 0x000fe20000000800 */
[C---:B------:R-:W-:Y:S01]  /*b340*/  FADD.FTZ R157, -R172.reuse, R205 ;  /* 0x000000cdac9d7221 */ /* 0x040fe20000010100 */
[-C--:B------:R-:W-:Y:S01]  /*b350*/  FMUL.FTZ R176, R172, R3.reuse ;  /* 0x00000003acb07220 */ /* 0x080fe20000410000 */
[----:B----4-:R-:W-:Y:S02]  /*b360*/  FADD.FTZ R13, R165, R13 ;  /* 0x0000000da50d7221 */ /* 0x010fe40000010000 */
[-C--:B------:R-:W-:Y:S01]  /*b370*/  FMUL.FTZ R157, R157, R3.reuse ;  /* 0x000000039d9d7220 */ /* 0x080fe20000410000 */
        /* <DEDUP_REMOVED lines=25> */
[-CC-:B------:R-:W-:Y:S01]  /*b510*/  FFMA.FTZ R198, R198, R3.reuse, -R176.reuse ;  /* 0x00000003c6c67223 */ /* 0x180fe200000108b0 */
[----:B------:R-:W-:Y:S01]  /*b520*/  FFMA.FTZ R176, R199, R3, -R176 ;  /* 0x00000003c7b07223 */ /* 0x000fe200000108b0 */
[----:B------:R-:W-:Y:S01]  /*b530*/  FADD.FTZ R13, R156, R13 ;  /* 0x0000000d9c0d7221 */ /* 0x000fe20000010000 */
[----:B------:R-:W4:Y:S01]  /*b540*/  MUFU.EX2 R207, R158 ;  /* 0x0000009e00cf7308 */ /* 0x000f220000000800 */
[----:B--2---:R-:W-:Y:S01]  /*b550*/  FFMA.FTZ R14, R157, R14, R205 ;  /* 0x0000000e9d0e7223 */ /* 0x004fe200000100cd */
[----:B------:R-:W-:-:S02]  /*b560*/  @!P1 VIADD R154, R20, 0x22840 ;  /* 0x00022840149a9836 */ /* 0x000fc40000000000 */
[C---:B------:R-:W-:Y:S01]  /*b570*/  FADD.FTZ R13, R169.reuse, R13 ;  /* 0x0000000da90d7221 */ /* 0x040fe20000010000 */
[----:B------:R-:W-:Y:S01]  /*b580*/  F2FP.F16.F32.PACK_AB R156, R169, R156 ;  /* 0x0000009ca99c723e */ /* 0x000fe200000000ff */
[-C--:B------:R-:W-:Y:S01]  /*b590*/  FMUL.FTZ R26, R26, R157.reuse ;  /* 0x0000009d1a1a7220 */ /* 0x080fe20000410000 */
[-C--:B------:R-:W-:Y:S01]  /*b5a0*/  FMUL.FTZ R27, R27, R157.reuse ;  /* 0x0000009d1b1b7220 */ /* 0x080fe20000410000 */
[----:B------:R-:W-:Y:S01]  /*b5b0*/  FADD.FTZ R13, R153, R13 ;  /* 0x0000000d990d7221 */ /* 0x000fe20000010000 */
[----:B------:R-:W2:Y:S01]  /*b5c0*/  MUFU.EX2 R159, R159 ;  /* 0x0000009f009f7308 */ /* 0x000ea20000000800 */
[----:B---3--:R-:W-:Y:S01]  /*b5d0*/  FADD.FTZ R14, R155, R14 ;  /* 0x0000000e9b0e7221 */ /* 0x008fe20000010000 */
[----:B------:R-:W-:Y:S01]  /*b5e0*/  @!P1 PRMT R154, RZ, 0x654, R154 ;  /* 0x00000654ff9a9816 */ /* 0x000fe2000000009a */
[----:B------:R-:W-:Y:S01]  /*b5f0*/  FADD.FTZ R13, R173, R13 ;  /* 0x0000000dad0d7221 */ /* 0x000fe20000010000 */
[-C--:B------:R-:W-:Y:S01]  /*b600*/  FMUL.FTZ R30, R30, R157.reuse ;  /* 0x0000009d1e1e7220 */ /* 0x080fe20000410000 */
[-C--:B------:R-:W-:Y:S01]  /*b610*/  FMUL.FTZ R31, R31, R157.reuse ;  /* 0x0000009d1f1f7220 */ /* 0x080fe20000410000 */
[-C--:B------:R-:W-:Y:S01]  /*b620*/  FMUL.FTZ R34, R34, R157.reuse ;  /* 0x0000009d22227220 */ /* 0x080fe20000410000 */
[----:B------:R-:W-:Y:S01]  /*b630*/  FADD.FTZ R13, R160, R13 ;  /* 0x0000000da00d7221 */ /* 0x000fe20000010000 */
        /* <DEDUP_REMOVED lines=17> */
[----:B----4-:R-:W4:Y:S01]  /*b750*/  S2R R197, SR_TID.X ;  /* 0x0000000000c57919 */ /* 0x010f220000002100 */
[----:B---3--:R-:W-:Y:S01]  /*b760*/  FADD.FTZ R14, R199, R14 ;  /* 0x0000000ec70e7221 */ /* 0x008fe20000010000 */
        /* <DEDUP_REMOVED lines=31> */
[----:B----4-:R-:W-:Y:S01]  /*b960*/  SHF.R.U32.HI R197, RZ, 0x7, R197 ;  /* 0x00000007ffc57819 */ /* 0x010fe200000116c5 */
[-C--:B------:R-:W-:Y:S01]  /*b970*/  FMUL.FTZ R107, R107, R157.reuse ;  /* 0x0000009d6b6b7220 */ /* 0x080fe20000410000 */
[-C--:B------:R-:W-:Y:S01]  /*b980*/  FMUL.FTZ R110, R110, R157.reuse ;  /* 0x0000009d6e6e7220 */ /* 0x080fe20000410000 */
[-C--:B------:R-:W-:Y:S01]  /*b990*/  FMUL.FTZ R111, R111, R157.reuse ;  /* 0x0000009d6f6f7220 */ /* 0x080fe20000410000 */
[----:B------:R-:W-:Y:S01]  /*b9a0*/  IADD3 R197, -R197, 0xb, RZ ;  /* 0x0000000bc5c57810 */ /* 0x000fe20007ffe1ff */
[-C--:B------:R-:W-:Y:S01]  /*b9b0*/  FMUL.FTZ R114, R114, R157.reuse ;  /* 0x0000009d72727220 */ /* 0x080fe20000410000 */
[----:B------:R-:W4:Y:S01]  /*b9c0*/  MUFU.EX2 R174, R174 ;  /* 0x000000ae00ae7308 */ /* 0x000f220000000800 */
[----:B--2---:R-:W-:Y:S01]  /*b9d0*/  FADD.FTZ R14, R192, R14 ;  /* 0x0000000ec00e7221 */ /* 0x004fe20000010000 */
[-C--:B------:R-:W-:Y:S01]  /*b9e0*/  FMUL.FTZ R115, R115, R157.reuse ;  /* 0x0000009d73737220 */ /* 0x080fe20000410000 */
[----:B------:R2:W-:Y:S06]  /*b9f0*/  BAR.ARV R197, 0x100 ;  /* 0x000400c50000751d */ /* 0x0005ec0000002000 */
[----:B------:R-:W5:Y:S01]  /*ba00*/  MUFU.EX2 R175, R175 ;  /* 0x000000af00af7308 */ /* 0x000f620000000800 */
[----:B---3--:R-:W-:Y:S01]  /*ba10*/  FADD.FTZ R14, R171, R14 ;  /* 0x0000000eab0e7221 */ /* 0x008fe20000010000 */
[----:B------:R3:W-:Y:S01]  /*ba20*/  @!P1 SYNCS.ARRIVE.TRANS64.RED.A1T0 RZ, [R154+URZ], RZ ;  /* 0x000000ff9aff99a7 */ /* 0x0007e2000810043f */
[-C--:B------:R-:W-:Y:S01]  /*ba30*/  FMUL.FTZ R118, R118, R157.reuse ;  /* 0x0000009d76767220 */ /* 0x080fe20000410000 */
[-C--:B------:R-:W-:Y:S01]  /*ba40*/  FMUL.FTZ R119, R119, R157.reuse ;  /* 0x0000009d77777220 */ /* 0x080fe20000410000 */
[-C--:B------:R-:W-:Y:S01]  /*ba50*/  FMUL.FTZ R122, R122, R157.reuse ;  /* 0x0000009d7a7a7220 */ /* 0x080fe20000410000 */
[-C--:B------:R-:W-:Y:S01]  /*ba60*/  FMUL.FTZ R123, R123, R157.reuse ;  /* 0x0000009d7b7b7220 */ /* 0x080fe20000410000 */
[-C--:B------:R-:W-:Y:S01]  /*ba70*/  FMUL.FTZ R126, R126, R157.reuse ;  /* 0x0000009d7e7e7220 */ /* 0x080fe20000410000 */
[----:B------:R-:W0:Y:S01]  /*ba80*/  MUFU.EX2 R178, R178 ;  /* 0x000000b200b27308 */ /* 0x000e220000000800 */
[----:B----4-:R-:W-:Y:S01]  /*ba90*/  FADD.FTZ R14, R174, R14 ;  /* 0x0000000eae0e7221 */ /* 0x010fe20000010000 */
[----:B---3--:R-:W-:Y:S01]  /*baa0*/  F2FP.F16.F32.PACK_AB R154, R165, R164 ;  /* 0x000000a4a59a723e */ /* 0x008fe200000000ff */
        /* <DEDUP_REMOVED lines=12> */
[-C--:B------:R-:W-:Y:S01]  /*bb70*/  FMUL.FTZ R147, R147, R157.reuse ;  /* 0x0000009d93937220 */ /* 0x080fe20000410000 */
[----:B------:R-:W4:Y:S01]  /*bb80*/  MUFU.EX2 R179, R179 ;  /* 0x000000b300b37308 */ /* 0x000f220000000800 */
[----:B0-----:R-:W-:Y:S01]  /*bb90*/  FADD.FTZ R14, R178, R14 ;  /* 0x0000000eb20e7221 */ /* 0x001fe20000010000 */
[-C--:B------:R-:W-:Y:S01]  /*bba0*/  FMUL.FTZ R150, R150, R157.reuse ;  /* 0x0000009d96967220 */ /* 0x080fe20000410000 */
[----:B------:R-:W-:Y:S01]  /*bbb0*/  FMUL.FTZ R151, R151, R157 ;  /* 0x0000009d97977220 */ /* 0x000fe20000410000 */
[----:B------:R-:W-:-:S02]  /*bbc0*/  F2FP.F16.F32.PACK_AB R157, R171, R192 ;  /* 0x000000c0ab9d723e */ /* 0x000fc400000000ff */
[----:B------:R-:W-:Y:S02]  /*bbd0*/  F2FP.F16.F32.PACK_AB R158, R173, R153 ;  /* 0x00000099ad9e723e */ /* 0x000fe400000000ff */
[----:B------:R-:W0:Y:S01]  /*bbe0*/  MUFU.EX2 R180, R180 ;  /* 0x000000b400b47308 */ /* 0x000e220000000800 */
[----:B---3--:R-:W-:Y:S01]  /*bbf0*/  FADD.FTZ R13, R177, R13 ;  /* 0x0000000db10d7221 */ /* 0x008fe20000010000 */
[----:B------:R-:W-:Y:S02]  /*bc00*/  F2FP.F16.F32.PACK_AB R205, R155, R205 ;  /* 0x000000cd9bcd723e */ /* 0x000fe400000000ff */
[----:B------:R-:W-:Y:S02]  /*bc10*/  F2FP.F16.F32.PACK_AB R207, R159, R207 ;  /* 0x000000cf9fcf723e */ /* 0x000fe400000000ff */
[----:B------:R-:W-:Y:S02]  /*bc20*/  F2FP.F16.F32.PACK_AB R153, R163, R199 ;  /* 0x000000c7a399723e */ /* 0x000fe400000000ff */
[----:B------:R-:W3:Y:S01]  /*bc30*/  MUFU.EX2 R182, R182 ;  /* 0x000000b600b67308 */ /* 0x000ee20000000800 */
[----:B----4-:R-:W-:Y:S01]  /*bc40*/  FADD.FTZ R14, R179, R14 ;  /* 0x0000000eb30e7221 */ /* 0x010fe20000010000 */
[----:B------:R-:W-:-:S02]  /*bc50*/  F2FP.F16.F32.PACK_AB R155, R167, R161 ;  /* 0x000000a1a79b723e */ /* 0x000fc400000000ff */
[----:B------:R-:W-:Y:S02]  /*bc60*/  F2FP.F16.F32.PACK_AB R160, R177, R160 ;  /* 0x000000a0b1a0723e */ /* 0x000fe400000000ff */
[----:B------:R-:W-:Y:S02]  /*bc70*/  F2FP.F16.F32.PACK_AB R159, R175, R174 ;  /* 0x000000aeaf9f723e */ /* 0x000fe400000000ff */
[----:B------:R-:W4:Y:S01]  /*bc80*/  MUFU.EX2 R181, R181 ;  /* 0x000000b500b57308 */ /* 0x000f220000000800 */
[----:B0-----:R-:W-:Y:S01]  /*bc90*/  FADD.FTZ R13, R180, R13 ;  /* 0x0000000db40d7221 */ /* 0x001fe20000010000 */
[----:B------:R-:W-:-:S06]  /*bca0*/  F2FP.F16.F32.PACK_AB R161, R179, R178 ;  /* 0x000000b2b3a1723e */ /* 0x000fcc00000000ff */
[----:B------:R-:W0:Y:S01]  /*bcb0*/  MUFU.EX2 R183, R183 ;  /* 0x000000b700b77308 */ /* 0x000e220000000800 */
[----:B---3--:R-:W-:-:S07]  /*bcc0*/  FADD.FTZ R14, R182, R14 ;  /* 0x0000000eb60e7221 */ /* 0x008fce0000010000 */
[----:B------:R-:W3:Y:S01]  /*bcd0*/  MUFU.EX2 R184, R184 ;  /* 0x000000b800b87308 */ /* 0x000ee20000000800 */
[C---:B----4-:R-:W-:Y:S01]  /*bce0*/  FADD.FTZ R13, R181.reuse, R13 ;  /* 0x0000000db50d7221 */ /* 0x050fe20000010000 */
[----:B------:R-:W-:-:S06]  /*bcf0*/  F2FP.F16.F32.PACK_AB R162, R181, R180 ;  /* 0x000000b4b5a2723e */ /* 0x000fcc00000000ff */
[----:B------:R-:W4:Y:S01]  /*bd00*/  MUFU.EX2 R165, R186 ;  /* 0x000000ba00a57308 */ /* 0x000f220000000800 */
[C---:B0-----:R-:W-:Y:S01]  /*bd10*/  FADD.FTZ R14, R183.reuse, R14 ;  /* 0x0000000eb70e7221 */ /* 0x041fe20000010000 */
[----:B------:R-:W-:-:S06]  /*bd20*/  F2FP.F16.F32.PACK_AB R163, R183, R182 ;  /* 0x000000b6b7a3723e */ /* 0x000fcc00000000ff */
[----:B------:R-:W0:Y:S01]  /*bd30*/  MUFU.EX2 R185, R185 ;  /* 0x000000b900b97308 */ /* 0x000e220000000800 */
[----:B---3--:R-:W-:-:S07]  /*bd40*/  FADD.FTZ R13, R184, R13 ;  /* 0x0000000db80d7221 */ /* 0x008fce0000010000 */
[----:B------:R-:W3:Y:S01]  /*bd50*/  MUFU.EX2 R187, R187 ;  /* 0x000000bb00bb7308 */ /* 0x000ee20000000800 */
[----:B----4-:R-:W-:-:S07]  /*bd60*/  FADD.FTZ R14, R165, R14 ;  /* 0x0000000ea50e7221 */ /* 0x010fce0000010000 */
[----:B------:R-:W4:Y:S01]  /*bd70*/  MUFU.EX2 R188, R188 ;  /* 0x000000bc00bc7308 */ /* 0x000f220000000800 */
[C---:B0-----:R-:W-:Y:S01]  /*bd80*/  FADD.FTZ R13, R185.reuse, R13 ;  /* 0x0000000db90d7221 */ /* 0x041fe20000010000 */
[----:B------:R-:W-:-:S06]  /*bd90*/  F2FP.F16.F32.PACK_AB R164, R185, R184 ;  /* 0x000000b8b9a4723e */ /* 0x000fcc00000000ff */
[----:B------:R-:W0:Y:S01]  /*bda0*/  MUFU.EX2 R190, R190 ;  /* 0x000000be00be7308 */ /* 0x000e220000000800 */
[C---:B---3--:R-:W-:Y:S01]  /*bdb0*/  FADD.FTZ R14, R187.reuse, R14 ;  /* 0x0000000ebb0e7221 */ /* 0x048fe20000010000 */
[----:B------:R-:W-:-:S06]  /*bdc0*/  F2FP.F16.F32.PACK_AB R165, R187, R165 ;  /* 0x000000a5bba5723e */ /* 0x000fcc00000000ff */
[----:B------:R-:W3:Y:S01]  /*bdd0*/  MUFU.EX2 R189, R189 ;  /* 0x000000bd00bd7308 */ /* 0x000ee20000000800 */
[----:B----4-:R-:W-:-:S07]  /*bde0*/  FADD.FTZ R13, R188, R13 ;  /* 0x0000000dbc0d7221 */ /* 0x010fce0000010000 */
[----:B------:R-:W4:Y:S01]  /*bdf0*/  MUFU.EX2 R191, R191 ;  /* 0x000000bf00bf7308 */ /* 0x000f220000000800 */
[----:B0-----:R-:W-:-:S07]  /*be00*/  FADD.FTZ R14, R190, R14 ;  /* 0x0000000ebe0e7221 */ /* 0x001fce0000010000 */
[----:B------:R-:W0:Y:S01]  /*be10*/  MUFU.EX2 R169, R194 ;  /* 0x000000c200a97308 */ /* 0x000e220000000800 */
[C---:B---3--:R-:W-:Y:S01]  /*be20*/  FADD.FTZ R13, R189.reuse, R13 ;  /* 0x0000000dbd0d7221 */ /* 0x048fe20000010000 */
[----:B------:R-:W-:-:S03]  /*be30*/  F2FP.F16.F32.PACK_AB R166, R189, R188 ;  /* 0x000000bcbda6723e */ /* 0x000fc600000000ff */
[----:B------:R-:W-:-:S03]  /*be40*/  FADD.FTZ R13, R168, R13 ;  /* 0x0000000da80d7221 */ /* 0x000fc60000010000 */
[----:B------:R-:W3:Y:S01]  /*be50*/  MUFU.EX2 R193, R193 ;  /* 0x000000c100c17308 */ /* 0x000ee20000000800 */
[C---:B----4-:R-:W-:Y:S01]  /*be60*/  FADD.FTZ R14, R191.reuse, R14 ;  /* 0x0000000ebf0e7221 */ /* 0x050fe20000010000 */
[----:B------:R-:W-:-:S06]  /*be70*/  F2FP.F16.F32.PACK_AB R167, R191, R190 ;  /* 0x000000bebfa7723e */ /* 0x000fcc00000000ff */
[----:B------:R-:W4:Y:S01]  /*be80*/  MUFU.EX2 R195, R195 ;  /* 0x000000c300c37308 */ /* 0x000f220000000800 */
[----:B0-----:R-:W-:-:S07]  /*be90*/  FADD.FTZ R14, R169, R14 ;  /* 0x0000000ea90e7221 */ /* 0x001fce0000010000 */
[----:B------:R-:W0:Y:S01]  /*bea0*/  MUFU.EX2 R196, R196 ;  /* 0x000000c400c47308 */ /* 0x000e220000000800 */
[C---:B---3--:R-:W-:Y:S01]  /*beb0*/  FADD.FTZ R13, R193.reuse, R13 ;  /* 0x0000000dc10d7221 */ /* 0x048fe20000010000 */
[----:B------:R-:W-:-:S06]  /*bec0*/  F2FP.F16.F32.PACK_AB R168, R193, R168 ;  /* 0x000000a8c1a8723e */ /* 0x000fcc00000000ff */
[----:B------:R-:W3:Y:S01]  /*bed0*/  MUFU.EX2 R171, R198 ;  /* 0x000000c600ab7308 */ /* 0x000ee20000000800 */
[C---:B----4-:R-:W-:Y:S01]  /*bee0*/  FADD.FTZ R14, R195.reuse, R14 ;  /* 0x0000000ec30e7221 */ /* 0x050fe20000010000 */
[----:B------:R-:W-:-:S06]  /*bef0*/  F2FP.F16.F32.PACK_AB R169, R195, R169 ;  /* 0x000000a9c3a9723e */ /* 0x000fcc00000000ff */
[----:B------:R-:W4:Y:S01]  /*bf00*/  MUFU.EX2 R176, R176 ;  /* 0x000000b000b07308 */ /* 0x000f220000000800 */
[----:B0-----:R-:W-:-:S04]  /*bf10*/  FADD.FTZ R13, R196, R13 ;  /* 0x0000000dc40d7221 */ /* 0x001fc80000010000 */
[C---:B------:R-:W-:Y:S01]  /*bf20*/  FADD.FTZ R13, R170.reuse, R13 ;  /* 0x0000000daa0d7221 */ /* 0x040fe20000010000 */
[----:B------:R-:W-:Y:S01]  /*bf30*/  F2FP.F16.F32.PACK_AB R170, R170, R196 ;  /* 0x000000c4aaaa723e */ /* 0x000fe200000000ff */
[----:B---3--:R-:W-:-:S04]  /*bf40*/  FADD.FTZ R14, R171, R14 ;  /* 0x0000000eab0e7221 */ /* 0x008fc80000010000 */
[C---:B----4-:R-:W-:Y:S01]  /*bf50*/  FADD.FTZ R14, R176.reuse, R14 ;  /* 0x0000000eb00e7221 */ /* 0x050fe20000010000 */
[----:B------:R-:W-:Y:S01]  /*bf60*/  F2FP.F16.F32.PACK_AB R171, R176, R171 ;  /* 0x000000abb0ab723e */ /* 0x000fe200000000ff */
[----:B--2---:R-:W-:Y:S06]  /*bf70*/  @!P0 BRA `(.L_x_9573) ;  /* 0x0000000000048947 */ /* 0x004fec0003800000 */
[----:B------:R-:W-:Y:S01]  /*bf80*/  BPT.TRAP 0x1 ;  /* 0x000000040000795c */ /* 0x000fe20000300000 */
.L_x_9573:
[----:B------:R0:W2:Y:S01]  /*bf90*/  SYNCS.PHASECHK.TRANS64.TRYWAIT P3, [R20+URZ+0x22850], R21 ;  /* 0x02285015140075a7 */ /* 0x0000a2000806017f */
[----:B------:R-:W-:Y:S05]  /*bfa0*/  @!P0 BRA `(.L_x_9574) ;  /* 0x0000000000048947 */ /* 0x000fea0003800000 */
[----:B------:R-:W-:Y:S01]  /*bfb0*/  BPT.TRAP 0x1 ;  /* 0x000000040000795c */ /* 0x000fe20000300000 */
.L_x_9574:
[----:B------:R-:W-:Y:S04]  /*bfc0*/  BSSY B0, `(.L_x_9575) ;  /* 0x0000004000007945 */ /* 0x000fe80003800000 */
[----:B--2---:R-:W-:Y:S05]  /*bfd0*/  @P3 BRA `(.L_x_9576) ;  /* 0x0000000000083947 */ /* 0x004fea0003800000 */
[----:B------:R-:W2:Y:S02]  /*bfe0*/  SYNCS.PHASECHK.TRANS64.TRYWAIT P3, [R20+URZ+0x22850], R21 ;  /* 0x02285015140075a7 */ /* 0x000ea4000806017f */
[----:B--2---:R-:W-:Y:S05]  /*bff0*/  @!P3 BRA `(.L_x_9577) ;  /* 0x000000dc00e8b947 */ /* 0x004fea0003800000 */
.L_x_9576:
[----:B------:R-:W-:Y:S05]  /*c000*/  BSYNC B0 ;  /* 0x0000000000007941 */ /* 0x000fea0003800000 */
.L_x_9575:
[----:B------:R-:W3:Y:S01]  /*c010*/  S2R R173, SR_TID.X ;  /* 0x0000000000ad7919 */ /* 0x000ee20000002100 */
[----:B------:R-:W-:Y:S05]  /*c020*/  WARPSYNC.ALL ;  /* 0x0000000000007948 */ /* 0x000fea0003800000 */
[----:B------:R-:W-:Y:S02]  /*c030*/  IMAD.MOV.U32 R174, RZ, RZ, 0xc00 ;  /* 0x00000c00ffae7424 */ /* 0x000fe400078e00ff */
[----:B------:R-:W-:Y:S02]  /*c040*/  IMAD.MOV.U32 R175, RZ, RZ, 0x40000040 ;  /* 0x40000040ffaf7424 */ /* 0x000fe400078e00ff */
[----:B------:R-:W-:-:S02]  /*c050*/  IMAD R174, R200, R174, UR37 ;  /* 0x00000025c8ae7e24 */ /* 0x000fc4000f8e02ae */
[----:B------:R-:W-:Y:S01]  /*c060*/  IMAD.MOV.U32 R177, RZ, RZ, 0x40000040 ;  /* 0x40000040ffb17424 */ /* 0x000fe200078e00ff */
[----:B------:R-:W-:Y:S01]  /*c070*/  R2UR UR7, R175 ;  /* 0x00000000af0772ca */ /* 0x000fe200000e0000 */
[C---:B------:R-:W-:Y:S01]  /*c080*/  VIADD R176, R174.reuse, 0x80 ;  /* 0x00000080aeb07836 */ /* 0x040fe20000000000 */
[----:B------:R-:W-:Y:S01]  /*c090*/  R2UR UR6, R174 ;  /* 0x00000000ae0672ca */ /* 0x000fe200000e0000 */
[----:B------:R-:W-:Y:S02]  /*c0a0*/  IMAD.MOV.U32 R175, RZ, RZ, 0x40000040 ;  /* 0x40000040ffaf7424 */ /* 0x000fe400078e00ff */
[----:B012---:R-:W-:-:S05]  /*c0b0*/  @!P1 VIADD R20, R20, 0x22860 ;  /* 0x0002286014149836 */ /* 0x007fca0000000000 */
[----:B------:R-:W-:Y:S02]  /*c0c0*/  @!P1 PRMT R20, RZ, 0x654, R20 ;  /* 0x00000654ff149816 */ /* 0x000fe40000000014 */
[----:B---3--:R-:W-:-:S05]  /*c0d0*/  SHF.R.U32.HI R173, RZ, 0x7, R173 ;  /* 0x00000007ffad7819 */ /* 0x008fca00000116ad */
[----:B------:R-:W-:-:S05]  /*c0e0*/  VIADD R21, R173, 0x8 ;  /* 0x00000008ad157836 */ /* 0x000fca0000000000 */
[----:B------:R0:W-:Y:S06]  /*c0f0*/  BAR.SYNC.DEFER_BLOCKING R21, 0x100 ;  /* 0x000400150000751d */ /* 0x0001ec0000010000 */
[----:B------:R-:W-:-:S06]  /*c100*/  WARPGROUP.ARRIVE ;  /* 0x00000000000079c5 */ /* 0x000fcc0000000000 */
[----:B------:R-:W-:Y:S01]  /*c110*/  HGMMA.64x256x16.F32 R24, R204, gdesc[UR4].tnspB, R24, gsb0 ;  /* 0x43e00004cc187df0 */ /* 0x000fe20008000818 */
[----:B------:R-:W-:Y:S02]  /*c120*/  R2UR UR6, R176 ;  /* 0x00000000b00672ca */ /* 0x000fe400000e0000 */
[----:B------:R-:W-:Y:S01]  /*c130*/  R2UR UR7, R177 ;  /* 0x00000000b10772ca */ /* 0x000fe200000e0000 */
[----:B------:R-:W-:Y:S02]  /*c140*/  WARPGROUP.DEPBAR.LE gsb0, 0x0 ;  /* 0x00008000000079c5 */ /* 0x000fe40000010000 */
[----:B------:R-:W-:Y:S01]  /*c150*/  WARPGROUP.ARRIVE ;  /* 0x00000000000079c5 */ /* 0x000fe20000000000 */
[----:B------:R-:W-:Y:S02]  /*c160*/  IMAD.MOV.U32 R205, RZ, RZ, R172 ;  /* 0x000000ffffcd7224 */ /* 0x000fe400078e00ac */
[----:B------:R-:W-:-:S15]  /*c170*/  IMAD.MOV.U32 R206, RZ, RZ, R12 ;  /* 0x000000ffffce7224 */ /* 0x000fde00078e000c */
[----:B------:R-:W-:-:S04]  /*c180*/  NOP ;  /* 0x0000000000007918 */ /* 0x000fc80000000000 */
[----:B------:R-:W-:Y:S03]  /*c190*/  HGMMA.64x256x16.F32 R24, R152, gdesc[UR4].tnspB, R24, gsb0 ;  /* 0x43e0000498187df0 */ /* 0x000fe60008000818 */
[----:B------:R-:W-:Y:S02]  /*c1a0*/  WARPGROUP.DEPBAR.LE gsb0, 0x0 ;  /* 0x00008000000079c5 */ /* 0x000fe40000010000 */
[----:B------:R-:W-:Y:S01]  /*c1b0*/  VIADD R152, R174, 0x100 ;  /* 0x00000100ae987836 */ /* 0x000fe20000000000 */
        /* <DEDUP_REMOVED lines=29> */
[----:B------:R0:W-:Y:S01]  /*c390*/  @!P1 SYNCS.ARRIVE.TRANS64.RED.A1T0 RZ, [R20+URZ], RZ ;  /* 0x000000ff14ff99a7 */ /* 0x0001e2000810043f */
[----:B------:R-:W-:Y:S05]  /*c3a0*/  @P2 BRA `(.L_x_9578) ;  /* 0xffffffe000502947 */ /* 0x000fea000383ffff */
.L_x_9568:
[----:B------:R-:W-:Y:S05]  /*c3b0*/  WARPSYNC.ALL ;  /* 0x0000000000007948 */ /* 0x000fea0003800000 */
[----:B------:R-:W1:Y:S01]  /*c3c0*/  SHFL.BFLY PT, R0, R13, 0x2, 0x1f ;  /* 0x0c401f000d007f89 */ /* 0x000e6200000e0000 */
[----:B0-----:R-:W-:Y:S02]  /*c3d0*/  IMAD.MOV.U32 R20, RZ, RZ, -0x800000 ;  /* 0xff800000ff147424 */ /* 0x001fe400078e00ff */
[----:B------:R-:W-:Y:S01]  /*c3e0*/  IMAD.MOV.U32 R4, RZ, RZ, RZ ;  /* 0x000000ffff047224 */ /* 0x000fe200078e00ff */
[----:B------:R0:W-:Y:S06]  /*c3f0*/  BAR.ARV R197, 0x100 ;  /* 0x000400c50000751d */ /* 0x0001ec0000002000 */
[----:B------:R-:W-:-:S02]  /*c400*/  VIADD R200, R200, 0x1 ;  /* 0x00000001c8c87836 */ /* 0x000fc40000000000 */
[----:B------:R-:W-:Y:S06]  /*c410*/  BAR.ARV 0x8, 0x180 ;  /* 0x0206000000007b1d */ /* 0x000fec0000002000 */
[----:B------:R-:W-:Y:S01]  /*c420*/  ISETP.NE.AND P1, PT, R200, 0x2, PT ;  /* 0x00000002c800780c */ /* 0x000fe20003f25270 */
[----:B------:R-:W-:-:S03]  /*c430*/  VIADD R221, R221, 0x1 ;  /* 0x00000001dddd7836 */ /* 0x000fc60000000000 */
[----:B------:R-:W-:Y:S01]  /*c440*/  SEL R200, R200, RZ, P1 ;  /* 0x000000ffc8c87207 */ /* 0x000fe20000800000 */
[----:B-1----:R-:W-:-:S05]  /*c450*/  FADD.FTZ R0, R0, R13 ;  /* 0x0000000d00007221 */ /* 0x002fca0000010000 */
[----:B------:R-:W1:Y:S02]  /*c460*/  SHFL.BFLY PT, R5, R0, 0x1, 0x1f ;  /* 0x0c201f0000057f89 */ /* 0x000e6400000e0000 */
[----:B-1----:R-:W-:-:S05]  /*c470*/  FADD.FTZ R7, R0, R5 ;  /* 0x0000000500077221 */ /* 0x002fca0000010000 */
[----:B------:R-:W-:-:S13]  /*c480*/  FSETP.NE.FTZ.AND P0, PT, R7, RZ, PT ;  /* 0x000000ff0700720b */ /* 0x000fda0003f15000 */
[----:B------:R-:W1:Y:S08]  /*c490*/  @P0 MUFU.LG2 R5, R7 ;  /* 0x0000000700050308 */ /* 0x000e700000000c00 */
[----:B------:R-:W2:Y:S01]  /*c4a0*/  @P0 MUFU.RCP R4, R7 ;  /* 0x0000000700040308 */ /* 0x000ea20000001000 */
[----:B-1----:R-:W-:Y:S01]  /*c4b0*/  @P0 FMUL.FTZ R6, R5, 0.69314718246459960938 ;  /* 0x3f31721805060820 */ /* 0x002fe20000410000 */
[----:B------:R-:W-:-:S04]  /*c4c0*/  @P0 FMUL.FTZ R5, R3, 0.69314718246459960938 ;  /* 0x3f31721803050820 */ /* 0x000fc80000410000 */
[----:B------:R-:W-:Y:S02]  /*c4d0*/  @P0 FFMA.FTZ R20, R5, R12, R6 ;  /* 0x0000000c05140223 */ /* 0x000fe40000010006 */
[----:B------:R-:W1:Y:S01]  /*c4e0*/  SHFL.BFLY PT, R5, R14, 0x2, 0x1f ;  /* 0x0c401f000e057f89 */ /* 0x000e6200000e0000 */
        /* <DEDUP_REMOVED lines=53> */
[----:B------:R-:W-:Y:S01]  /*c840*/  IMAD.MOV.U32 R0, RZ, RZ, RZ ;  /* 0x000000ffff007224 */ /* 0x000fe200078e00ff */
[----:B------:R-:W-:Y:S01]  /*c850*/  SEL R5, RZ, 0x1, P1 ;  /* 0x00000001ff057807 */ /* 0x000fe20000800000 */
        /* <DEDUP_REMOVED lines=15> */
[----:B------:R-:W1:Y:S01]  /*c950*/  @P0 MUFU.LG2 R6, R8 ;  /* 0x0000000800060308 */ /* 0x000e620000000c00 */
[----:B------:R-:W-:Y:S01]  /*c960*/  @P0 FMUL.FTZ R10, R3, 0.69314718246459960938 ;  /* 0x3f317218030a0820 */ /* 0x000fe20000410000 */
[----:B------:R-:W-:Y:S01]  /*c970*/  IMAD.MOV.U32 R3, RZ, RZ, -0x800000 ;  /* 0xff800000ff037424 */ /* 0x000fe200078e00ff */
[----:B------:R-:W-:-:S05]  /*c980*/  LOP3.LUT R208, R208, R5, RZ, 0x3c, !PT ;  /* 0x00000005d0d07212 */ /* 0x000fca00078e3cff */
[----:B------:R-:W2:Y:S01]  /*c990*/  @P0 MUFU.RCP R0, R8 ;  /* 0x0000000800000308 */ /* 0x000ea20000001000 */
[----:B-1----:R-:W-:-:S04]  /*c9a0*/  @P0 FMUL.FTZ R7, R6, 0.69314718246459960938 ;  /* 0x3f31721806070820 */ /* 0x002fc80000410000 */
[----:B------:R-:W-:Y:S01]  /*c9b0*/  @P0 FFMA.FTZ R3, R10, R172, R7 ;  /* 0x000000ac0a030223 */ /* 0x000fe20000010007 */
[----:B------:R-:W-:Y:S01]  /*c9c0*/  PLOP3.LUT P0, PT, PT, PT, PT, 0x8, 0x0 ;  /* 0x000000000000781c */ /* 0x000fe20003f0e170 */
        /* <DEDUP_REMOVED lines=64> */
.L_x_9527:
[----:B------:R-:W-:Y:S05]  /*cdd0*/  WARPSYNC.ALL ;  /* 0x0000000000007948 */ /* 0x000fea0003800000 */
[----:B------:R-:W0:Y:S08]  /*cde0*/  S2UR UR5, SR_CgaCtaId ;  /* 0x00000000000579c3 */ /* 0x000e300000008800 */
[----:B------:R-:W-:Y:S06]  /*cdf0*/  BAR.SYNC.DEFER_BLOCKING 0x5, 0x180 ;  /* 0x0146000000007b1d */ /* 0x000fec0000010000 */
[----:B------:R-:W-:Y:S01]  /*ce00*/  UMOV UR4, 0x400 ;  /* 0x0000040000047882 */ /* 0x000fe20000000000 */
[----:B------:R-:W-:Y:S01]  /*ce10*/  BSSY B0, `(.L_x_9579) ;  /* 0x00004e0000007945 */ /* 0x000fe20003800000 */
[----:B0-----:R-:W-:-:S06]  /*ce20*/  ULEA UR4, UR5, UR4, 0x18 ;  /* 0x0000000405047291 */ /* 0x001fcc000f8ec03f */
[----:B------:R-:W-:-:S05]  /*ce30*/  IMAD.U32 R19, RZ, RZ, UR4 ;  /* 0x00000004ff137e24 */ /* 0x000fca000f8e00ff */
[----:B-----5:R0:W1:Y:S01]  /*ce40*/  LDS.128 R152, [R19+0x228d0] ;  /* 0x0228d00013987984 */ /* 0x0200620000000c00 */
[----:B------:R-:W-:Y:S06]  /*ce50*/  BAR.ARV 0x4, 0x180 ;  /* 0x0106000000007b1d */ /* 0x000fec0000002000 */
[----:B------:R-:W-:Y:S05]  /*ce60*/  @P0 BRA `(.L_x_9580) ;  /* 0x0000003c00940947 */ /* 0x000fea0003800000 */
[----:B------:R-:W2:Y:S01]  /*ce70*/  LDL R4, [R1+0x70] ;  /* 0x0000700001047983 */ /* 0x000ea20000100800 */
[C---:B------:R-:W-:Y:S01]  /*ce80*/  ISETP.NE.AND P0, PT, R216.reuse, RZ, PT ;  /* 0x000000ffd800720c */ /* 0x040fe20003f05270 */
[----:B------:R-:W-:Y:S01]  /*ce90*/  ULDC UR4, c[0x0][0xad4] ;  /* 0x0002b50000047ab9 */ /* 0x000fe20000000800 */
[----:B------:R-:W-:Y:S01]  /*cea0*/  F2FP.F16.F32.PACK_AB R6, R29, R28 ;  /* 0x0000001c1d06723e */ /* 0x000fe200000000ff */
[----:B------:R-:W3:Y:S01]  /*ceb0*/  S2R R0, SR_SWINHI ;  /* 0x0000000000007919 */ /* 0x000ee20000002f00 */
[----:B------:R-:W-:Y:S01]  /*cec0*/  SEL R216, R216, UR4, P0 ;  /* 0x00000004d8d87c07 */ /* 0x000fe20008000000 */
[----:B------:R-:W-:Y:S05]  /*ced0*/  WARPSYNC.ALL ;  /* 0x0000000000007948 */ /* 0x000fea0003800000 */
[----:B------:R-:W-:Y:S01]  /*cee0*/  F2FP.F16.F32.PACK_AB R7, R31, R30 ;  /* 0x0000001e1f07723e */ /* 0x000fe200000000ff */
[----:B------:R-:W-:Y:S01]  /*cef0*/  ULDC.64 UR4, c[0x0][0xc00] ;  /* 0x0003000000047ab9 */ /* 0x000fe20000000a00 */
[----:B------:R-:W-:Y:S01]  /*cf00*/  F2FP.F16.F32.PACK_AB R8, R33, R32 ;  /* 0x000000202108723e */ /* 0x000fe200000000ff */
[----:B------:R-:W-:Y:S01]  /*cf10*/  ULDC.64 UR6, c[0x0][0xc08] ;  /* 0x0003020000067ab9 */ /* 0x000fe20000000a00 */
[----:B------:R-:W-:-:S02]  /*cf20*/  F2FP.F16.F32.PACK_AB R9, R35, R34 ;  /* 0x000000222309723e */ /* 0x000fc400000000ff */
[----:B------:R-:W-:Y:S02]  /*cf30*/  F2FP.F16.F32.PACK_AB R10, R37, R36 ;  /* 0x00000024250a723e */ /* 0x000fe400000000ff */
[----:B------:R-:W-:Y:S01]  /*cf40*/  F2FP.F16.F32.PACK_AB R11, R39, R38 ;  /* 0x00000026270b723e */ /* 0x000fe200000000ff */
[----:B------:R-:W-:Y:S01]  /*cf50*/  BAR.SYNC.DEFER_BLOCKING 0x1, 0x100 ;  /* 0x0044000000007b1d */ /* 0x000fe20000010000 */
[----:B------:R-:W-:-:S04]  /*cf60*/  ISETP.NE.U32.AND P1, PT, RZ, UR4, PT ;  /* 0x00000004ff007c0c */ /* 0x000fc8000bf25070 */
[----:B------:R-:W-:Y:S02]  /*cf70*/  ISETP.NE.AND.EX P1, PT, RZ, UR5, PT, P1 ;  /* 0x00000005ff007c0c */ /* 0x000fe4000bf25310 */
[----:B------:R-:W-:Y:S02]  /*cf80*/  MOV R12, R19 ;  /* 0x00000013000c7202 */ /* 0x000fe40000000f00 */
[----:B---3--:R-:W-:-:S03]  /*cf90*/  MOV R13, R0 ;  /* 0x00000000000d7202 */ /* 0x008fc60000000f00 */
        /* <DEDUP_REMOVED lines=163> */
[----:B--2---:R-:W-:-:S04]  /*d9d0*/  IADD3 R0, P0, R14, 0xc060, RZ ;  /* 0x0000c0600e007810 */ /* 0x004fc80007f1e0ff */
[----:B------:R-:W-:Y:S01]  /*d9e0*/  LOP3.LUT R4, R0, 0x380, RZ, 0xc0, !PT ;  /* 0x0000038000047812 */ /* 0x000fe200078ec0ff */
[----:B------:R-:W-:Y:S01]  /*d9f0*/  IMAD.X R15, RZ, RZ, R15, P0 ;  /* 0x000000ffff0f7224 */ /* 0x000fe200000e060f */
[----:B------:R-:W-:Y:S02]  /*da00*/  IADD3 R6, P0, R218, UR4, RZ ;  /* 0x00000004da067c10 */ /* 0x000fe4000ff1e0ff */
        /* <DEDUP_REMOVED lines=15> */
[----:B------:R-:W-:Y:S01]  /*db00*/  IMAD.MOV.U32 R15, RZ, RZ, 0x9b8 ;  /* 0x000009b8ff0f7424 */ /* 0x000fe200078e00ff */
[----:B------:R-:W-:-:S04]  /*db10*/  ISETP.GT.AND P2, PT, R216, 0x1, PT ;  /* 0x00000001d800780c */ /* 0x000fc80003f44270 */
[----:B------:R-:W-:-:S04]  /*db20*/  SEL R15, R15, 0x978, P2 ;  /* 0x000009780f0f7807 */ /* 0x000fc80001000000 */
[----:B--2---:R3:W2:Y:S08]  /*db30*/  LDC.64 R10, c[0x0][R15+0x220] ;  /* 0x000088000f0a7b82 */ /* 0x0046b00000000a00 */
[----:B------:R3:W4:Y:S01]  /*db40*/  LDC.64 R8, c[0x0][R15+0x218] ;  /* 0x000086000f087b82 */ /* 0x0007220000000a00 */
[----:B------:R-:W-:Y:S05]  /*db50*/  @P0 BRA `(.L_x_9581) ;  /* 0x0000000000100947 */ /* 0x000fea0003800000 */
[----:B------:R-:W-:Y:S05]  /*db60*/  @!P1 BRA `(.L_x_9581) ;  /* 0x00000000000c9947 */ /* 0x000fea0003800000 */
[----:B-----5:R-:W2:Y:S04]  /*db70*/  LDG.E R0, desc[UR40][R6.64] ;  /* 0x0000002806007981 */ /* 0x020ea8000c1e1900 */
[----:B---3--:R-:W2:Y:S02]  /*db80*/  LDG.E R6, desc[UR40][R6.64+0x4] ;  /* 0x0000042806067981 */ /* 0x008ea4000c1e1900 */
[----:B--2---:R-:W-:-:S07]  /*db90*/  IMAD.IADD R0, R6, 0x1, -R0 ;  /* 0x0000000106007824 */ /* 0x004fce00078e0a00 */
.L_x_9581:
[----:B------:R-:W4:Y:S01]  /*dba0*/  LDL.LU R5, [R1+0x4c] ;  /* 0x00004c0001057983 */ /* 0x000f220000300800 */
[----:B------:R-:W0:Y:S03]  /*dbb0*/  LDC R157, c[0x0][0xbe8] ;  /* 0x0002fa00ff9d7b82 */ /* 0x000e260000000800 */
[----:B------:R-:W4:Y:S01]  /*dbc0*/  LDL R160, [R1+0x6c] ;  /* 0x00006c0001a07983 */ /* 0x000f220000100800 */
[----:B------:R-:W-:-:S03]  /*dbd0*/  ISETP.NE.U32.AND P0, PT, RZ, UR4, PT ;  /* 0x00000004ff007c0c */ /* 0x000fc6000bf05070 */
[----:B------:R-:W4:Y:S01]  /*dbe0*/  LDL R159, [R1+0x68] ;  /* 0x00006800019f7983 */ /* 0x000f220000100800 */
[----:B---3--:R-:W3:Y:S01]  /*dbf0*/  LDC.64 R6, c[0x0][R15+0x228] ;  /* 0x00008a000f067b82 */ /* 0x008ee20000000a00 */
[----:B------:R-:W-:Y:S02]  /*dc00*/  ISETP.NE.AND.EX P0, PT, RZ, UR5, PT, P0 ;  /* 0x00000005ff007c0c */ /* 0x000fe4000bf05300 */
[----:B------:R-:W3:Y:S02]  /*dc10*/  LDL R158, [R1+0x54] ;  /* 0x00005400019e7983 */ /* 0x000ee40000100800 */
[----:B------:R-:W-:Y:S02]  /*dc20*/  SEL R217, R217, RZ, !P0 ;  /* 0x000000ffd9d97207 */ /* 0x000fe40004000000 */
[----:B0-----:R-:W-:-:S03]  /*dc30*/  ISETP.NE.AND P1, PT, R157, 0x1, PT ;  /* 0x000000019d00780c */ /* 0x001fc60003f25270 */
[----:B--2---:R-:W-:Y:S02]  /*dc40*/  IMAD R11, R11, R217, RZ ;  /* 0x000000d90b0b7224 */ /* 0x004fe400078e02ff */
[----:B----4-:R-:W-:-:S08]  /*dc50*/  IMAD R14, R9, R215, RZ ;  /* 0x000000d7090e7224 */ /* 0x010fd000078e02ff */
[----:B-1----:R-:W0:Y:S01]  /*dc60*/  @P1 LDC R152, c[0x0][0xbec] ;  /* 0x0002fb00ff981b82 */ /* 0x002e220000000800 */
[----:B------:R-:W-:-:S07]  /*dc70*/  IMAD.WIDE.U32 R8, R8, R215, RZ ;  /* 0x000000d708087225 */ /* 0x000fce00078e00ff */
[----:B------:R-:W1:Y:S01]  /*dc80*/  @P1 LDC R156, c[0x0][0xbf0] ;  /* 0x0002fc00ff9c1b82 */ /* 0x000e620000000800 */
[----:B------:R-:W-:Y:S02]  /*dc90*/  IMAD.IADD R14, R9, 0x1, R14 ;  /* 0x00000001090e7824 */ /* 0x000fe400078e020e */
[----:B-----5:R-:W-:Y:S01]  /*dca0*/  IMAD R0, R0, R157, RZ ;  /* 0x0000009d00007224 */ /* 0x020fe200078e02ff */
[----:B------:R-:W-:-:S05]  /*dcb0*/  SEL R5, R5, RZ, !P0 ;  /* 0x000000ff05057207 */ /* 0x000fca0004000000 */
[C---:B------:R-:W-:Y:S02]  /*dcc0*/  IMAD R5, R10.reuse, R5, R11 ;  /* 0x000000050a057224 */ /* 0x040fe400078e020b */
[----:B------:R-:W-:-:S04]  /*dcd0*/  IMAD.WIDE.U32 R10, R10, R217, RZ ;  /* 0x000000d90a0a7225 */ /* 0x000fc800078e00ff */
[----:B------:R-:W-:Y:S01]  /*dce0*/  IMAD.IADD R11, R11, 0x1, R5 ;  /* 0x000000010b0b7824 */ /* 0x000fe200078e0205 */
[--C-:B------:R-:W-:Y:S02]  /*dcf0*/  IADD3 R10, P0, P3, R10, R8, R4.reuse ;  /* 0x000000080a0a7210 */ /* 0x100fe40007b1e004 */
[----:B------:R-:W-:Y:S02]  /*dd00*/  SHF.R.S32.HI R5, RZ, 0x1f, R4 ;  /* 0x0000001fff057819 */ /* 0x000fe40000011404 */
[----:B------:R-:W-:Y:S02]  /*dd10*/  SEL R8, R223, RZ, P2 ;  /* 0x000000ffdf087207 */ /* 0x000fe40001000000 */
[----:B------:R-:W-:Y:S01]  /*dd20*/  IADD3.X R11, R11, R14, R5, P0, P3 ;  /* 0x0000000e0b0b7210 */ /* 0x000fe200007e6405 */
[----:B------:R-:W-:Y:S02]  /*dd30*/  IMAD R14, R222, 0x80, R160 ;  /* 0x00000080de0e7824 */ /* 0x000fe400078e02a0 */
[----:B---3--:R-:W-:-:S02]  /*dd40*/  IMAD R21, R7, R8, RZ ;  /* 0x0000000807157224 */ /* 0x008fc400078e02ff */
[----:B------:R-:W-:-:S04]  /*dd50*/  IMAD.WIDE.U32 R8, R6, R8, RZ ;  /* 0x0000000806087225 */ /* 0x000fc800078e00ff */
[----:B0-----:R-:W-:-:S04]  /*dd60*/  @P1 IMAD.HI.U32 R6, R14, R152, RZ ;  /* 0x000000980e061227 */ /* 0x001fc800078e00ff */
[----:B------:R-:W-:Y:S01]  /*dd70*/  IMAD.MOV.U32 R152, RZ, RZ, R14 ;  /* 0x000000ffff987224 */ /* 0x000fe200078e000e */
[----:B-1----:R-:W-:Y:S02]  /*dd80*/  @P1 SHF.R.U32.HI R152, RZ, R156, R6 ;  /* 0x0000009cff981219 */ /* 0x002fe40000011606 */
[----:B------:R0:W1:Y:S03]  /*dd90*/  LDC.64 R6, c[0x0][R15+0x210] ;  /* 0x000084000f067b82 */ /* 0x0000660000000a00 */
[----:B0-----:R-:W-:-:S04]  /*dda0*/  IMAD.MOV R15, RZ, RZ, -R152 ;  /* 0x000000ffff0f7224 */ /* 0x001fc800078e0a98 */
[----:B------:R-:W-:Y:S01]  /*ddb0*/  IMAD R15, R157, R15, R14 ;  /* 0x0000000f9d0f7224 */ /* 0x000fe200078e020e */
[----:B------:R-:W-:Y:S01]  /*ddc0*/  IADD3 R8, P0, P3, R152, R10, R8 ;  /* 0x0000000a98087210 */ /* 0x000fe20007b1e008 */
[----:B------:R-:W-:Y:S01]  /*ddd0*/  IMAD.IADD R21, R9, 0x1, R21 ;  /* 0x0000000109157824 */ /* 0x000fe200078e0215 */
[----:B------:R-:W-:Y:S02]  /*dde0*/  SHF.R.S32.HI R9, RZ, 0x1f, R152 ;  /* 0x0000001fff097819 */ /* 0x000fe40000011498 */
[----:B------:R-:W-:Y:S02]  /*ddf0*/  SHF.R.S32.HI R10, RZ, 0x1f, R15 ;  /* 0x0000001fff0a7819 */ /* 0x000fe4000001140f */
[----:B------:R-:W-:Y:S01]  /*de00*/  IADD3.X R9, R9, R11, R21, P0, P3 ;  /* 0x0000000b09097210 */ /* 0x000fe200007e6415 */
[----:B-1----:R-:W-:-:S04]  /*de10*/  IMAD R7, R7, R15, RZ ;  /* 0x0000000f07077224 */ /* 0x002fc800078e02ff */
[C---:B------:R-:W-:Y:S02]  /*de20*/  IMAD R7, R6.reuse, R10, R7 ;  /* 0x0000000a06077224 */ /* 0x040fe400078e0207 */
[----:B------:R-:W0:Y:S01]  /*de30*/  LDC.64 R10, c[0x0][0xba8] ;  /* 0x0002ea00ff0a7b82 */ /* 0x000e220000000a00 */
[----:B------:R-:W-:-:S07]  /*de40*/  IMAD.WIDE.U32 R8, R6, R15, R8 ;  /* 0x0000000f06087225 */ /* 0x000fce00078e0008 */
[----:B0-----:R-:W0:Y:S08]  /*de50*/  @!P2 LDC R10, c[0x0][0xb50] ;  /* 0x0002d400ff0aab82 */ /* 0x001e300000000800 */
[----:B------:R-:W1:Y:S01]  /*de60*/  @!P2 LDC R11, c[0x0][0xb54] ;  /* 0x0002d500ff0bab82 */ /* 0x000e620000000800 */
[----:B------:R-:W-:Y:S02]  /*de70*/  IMAD.IADD R7, R9, 0x1, R7 ;  /* 0x0000000109077824 */ /* 0x000fe400078e0207 */
[----:B------:R-:W-:Y:S01]  /*de80*/  IMAD R21, R222, 0x80, R159 ;  /* 0x00000080de157824 */ /* 0x000fe200078e029f */
[----:B0-----:R-:W-:-:S04]  /*de90*/  LEA R10, P0, R8, R10, 0x2 ;  /* 0x0000000a080a7211 */ /* 0x001fc800078010ff */
[----:B-1----:R-:W-:Y:S01]  /*dea0*/  LEA.HI.X R11, R8, R11, R7, 0x2, P0 ;  /* 0x0000000b080b7211 */ /* 0x002fe200000f1407 */
[----:B------:R-:W-:Y:S04]  /*deb0*/  SHFL.IDX PT, R6, R10, RZ, 0x1c1f ;  /* 0x001c1fff0a067589 */ /* 0x000fe800000e0000 */
[----:B------:R-:W0:Y:S04]  /*dec0*/  SHFL.IDX PT, R7, R11, RZ, 0x1c1f ;  /* 0x001c1fff0b077589 */ /* 0x000e2800000e0000 */
[----:B------:R1:W-:Y:S04]  /*ded0*/  SHFL.IDX PT, R8, R10, 0x1, 0x1c1f ;  /* 0x003c1f000a087f89 */ /* 0x0003e800000e0000 */
[----:B------:R-:W2:Y:S01]  /*dee0*/  SHFL.IDX PT, R9, R11, 0x1, 0x1c1f ;  /* 0x003c1f000b097f89 */ /* 0x000ea200000e0000 */
[----:B------:R-:W-:Y:S01]  /*def0*/  LOP3.LUT P0, RZ, R158, 0x3, RZ, 0xc0, !PT ;  /* 0x000000039eff7812 */ /* 0x000fe2000780c0ff */
[----:B-1----:R-:W-:-:S03]  /*df00*/  VIADD R10, R21, 0x8 ;  /* 0x00000008150a7836 */ /* 0x002fc60000000000 */
[-C--:B------:R-:W-:Y:S02]  /*df10*/  ISETP.GE.OR P3, PT, R21, R0.reuse, P0 ;  /* 0x000000001500720c */ /* 0x080fe40000766670 */
[----:B------:R-:W-:-:S11]  /*df20*/  ISETP.GE.OR P0, PT, R10, R0, P0 ;  /* 0x000000000a00720c */ /* 0x000fd60000706670 */
[----:B0-----:R0:W-:Y:S04]  /*df30*/  @!P3 ST.E desc[UR40][R6.64], R20 ;  /* 0x000000140600b985 */ /* 0x0011e8000c101928 */
[----:B--2---:R0:W-:Y:S01]  /*df40*/  @!P0 ST.E desc[UR40][R8.64], R3 ;  /* 0x0000000308008985 */ /* 0x0041e2000c101928 */
[----:B------:R-:W-:Y:S05]  /*df50*/  @P2 BRA `(.L_x_9582) ;  /* 0x0000001000382947 */ /* 0x000fea0003800000 */
[----:B0-----:R-:W0:Y:S01]  /*df60*/  S2R R3, SR_TID.X ;  /* 0x0000000000037919 */ /* 0x001e220000002100 */
[----:B------:R-:W1:Y:S01]  /*df70*/  @P1 LDC R10, c[0x0][0xbec] ;  /* 0x0002fb00ff0a1b82 */ /* 0x000e620000000800 */
        /* <DEDUP_REMOVED lines=35> */
[C---:B------:R-:W-:Y:S01]  /*e1b0*/  IADD3 R53, P2, R12.reuse, 0x7000, RZ ;  /* 0x000070000c357810 */ /* 0x040fe20007f5e0ff */
[----:B------:R-:W5:Y:S01]  /*e1c0*/  LD.E.128 R28, desc[UR40][R28.64] ;  /* 0x000000281c1c7980 */ /* 0x000f62000c101d00 */
[----:B------:R-:W-:-:S02]  /*e1d0*/  IADD3 R57, P3, R12, 0x8000, RZ ;  /* 0x000080000c397810 */ /* 0x000fc40007f7e0ff */
[----:B------:R-:W-:Y:S01]  /*e1e0*/  IADD3 R61, P4, R12, 0x9000, RZ ;  /* 0x000090000c3d7810 */ /* 0x000fe20007f9e0ff */
        /* <DEDUP_REMOVED lines=8> */
[----:B------:R-:W-:Y:S01]  /*e270*/  SHF.R.U64 R64, R64, 0x3, RZ ;  /* 0x0000000340407819 */ /* 0x000fe200000012ff */
[----:B------:R-:W5:Y:S01]  /*e280*/  LD.E.128 R44, desc[UR40][R44.64] ;  /* 0x000000282c2c7980 */ /* 0x000f62000c101d00 */
[----:B------:R-:W-:Y:S02]  /*e290*/  LOP3.LUT R11, R12, 0x380, RZ, 0xc0, !PT ;  /* 0x000003800c0b7812 */ /* 0x000fe400078ec0ff */
[----:B------:R-:W-:Y:S02]  /*e2a0*/  SHF.R.U64 R48, R48, 0x3, RZ ;  /* 0x0000000330307819 */ /* 0x000fe400000012ff */
[----:B------:R-:W-:Y:S02]  /*e2b0*/  SHF.R.U64 R52, R52, 0x3, RZ ;  /* 0x0000000334347819 */ /* 0x000fe400000012ff */
[----:B------:R-:W-:Y:S02]  /*e2c0*/  SHF.R.U64 R56, R56, 0x3, RZ ;  /* 0x0000000338387819 */ /* 0x000fe400000012ff */
[----:B------:R-:W-:-:S02]  /*e2d0*/  SHF.R.U64 R60, R60, 0x3, RZ ;  /* 0x000000033c3c7819 */ /* 0x000fc400000012ff */
[----:B------:R-:W-:Y:S01]  /*e2e0*/  LOP3.LUT R64, R64, R65, RZ, 0x3c, !PT ;  /* 0x0000004140407212 */ /* 0x000fe200078e3cff */
[--C-:B------:R-:W-:Y:S01]  /*e2f0*/  IMAD.X R65, RZ, RZ, R13.reuse, P5 ;  /* 0x000000ffff417224 */ /* 0x100fe200028e060d */
[----:B------:R-:W-:Y:S02]  /*e300*/  IADD3 R9, P5, R12, 0xf000, RZ ;  /* 0x0000f0000c097810 */ /* 0x000fe40007fbe0ff */
        /* <DEDUP_REMOVED lines=14> */
[----:B------:R-:W-:Y:S01]  /*e3f0*/  IADD3 R81, P4, R12, 0xe000, RZ ;  /* 0x0000e0000c517810 */ /* 0x000fe20007f9e0ff */
[----:B------:R-:W5:Y:S01]  /*e400*/  LD.E.128 R52, desc[UR40][R52.64] ;  /* 0x0000002834347980 */ /* 0x000f62000c101d00 */
[----:B------:R-:W-:Y:S02]  /*e410*/  LOP3.LUT R8, R9, 0x380, RZ, 0xc0, !PT ;  /* 0x0000038009087812 */ /* 0x000fe400078ec0ff */
[----:B------:R-:W-:Y:S01]  /*e420*/  LOP3.LUT R12, R11, R12, RZ, 0x3c, !PT ;  /* 0x0000000c0b0c7212 */ /* 0x000fe200078e3cff */
[----:B------:R-:W5:Y:S01]  /*e430*/  LD.E.128 R56, desc[UR40][R56.64] ;  /* 0x0000002838387980 */ /* 0x000f62000c101d00 */
[----:B------:R-:W-:Y:S02]  /*e440*/  SHF.R.U64 R8, R8, 0x3, RZ ;  /* 0x0000000308087819 */ /* 0x000fe400000012ff */
[----:B------:R-:W-:Y:S01]  /*e450*/  LOP3.LUT R68, R69, 0x380, RZ, 0xc0, !PT ;  /* 0x0000038045447812 */ /* 0x000fe200078ec0ff */
[----:B------:R0:W5:Y:S01]  /*e460*/  LD.E.128 R24, desc[UR40][R12.64] ;  /* 0x000000280c187980 */ /* 0x000162000c101d00 */
[----:B------:R-:W-:-:S02]  /*e470*/  LOP3.LUT R84, R8, R9, RZ, 0x3c, !PT ;  /* 0x0000000908547212 */ /* 0x000fc400078e3cff */
[----:B------:R-:W-:Y:S01]  /*e480*/  LOP3.LUT R8, R7, 0xfffffff8, RZ, 0xc0, !PT ;  /* 0xfffffff807087812 */ /* 0x000fe200078ec0ff */
[----:B------:R-:W5:Y:S01]  /*e490*/  LD.E.128 R60, desc[UR40][R60.64] ;  /* 0x000000283c3c7980 */ /* 0x000f62000c101d00 */
[----:B------:R-:W-:Y:S02]  /*e4a0*/  LOP3.LUT R72, R73, 0x380, RZ, 0xc0, !PT ;  /* 0x0000038049487812 */ /* 0x000fe400078ec0ff */
[----:B------:R-:W-:Y:S01]  /*e4b0*/  LOP3.LUT R76, R77, 0x380, RZ, 0xc0, !PT ;  /* 0x000003804d4c7812 */ /* 0x000fe200078ec0ff */
[----:B------:R-:W5:Y:S01]  /*e4c0*/  LD.E.128 R64, desc[UR40][R64.64] ;  /* 0x0000002840407980 */ /* 0x000f62000c101d00 */
[----:B------:R-:W-:Y:S01]  /*e4d0*/  LOP3.LUT R80, R81, 0x380, RZ, 0xc0, !PT ;  /* 0x0000038051507812 */ /* 0x000fe200078ec0ff */
[----:B0-----:R-:W0:Y:S01]  /*e4e0*/  @P1 LDC R12, c[0x0][0xbf0] ;  /* 0x0002fc00ff0c1b82 */ /* 0x001e220000000800 */
[----:B------:R-:W-:Y:S01]  /*e4f0*/  IMAD.IADD R3, R3, 0x1, -R8 ;  /* 0x0000000103037824 */ /* 0x000fe200078e0a08 */
[----:B------:R-:W-:Y:S01]  /*e500*/  SHF.R.U64 R68, R68, 0x3, RZ ;  /* 0x0000000344447819 */ /* 0x000fe200000012ff */
[----:B------:R-:W-:Y:S01]  /*e510*/  IMAD R9, R4, UR5, R5 ;  /* 0x0000000504097c24 */ /* 0x000fe2000f8e0205 */
[----:B------:R-:W-:Y:S01]  /*e520*/  SHF.R.U64 R72, R72, 0x3, RZ ;  /* 0x0000000348487819 */ /* 0x000fe200000012ff */
[----:B------:R-:W-:Y:S01]  /*e530*/  IMAD.WIDE.U32 R4, R4, UR4, RZ ;  /* 0x0000000404047c25 */ /* 0x000fe2000f8e00ff */
[----:B------:R-:W-:Y:S01]  /*e540*/  SHF.R.U64 R76, R76, 0x3, RZ ;  /* 0x000000034c4c7819 */ /* 0x000fe200000012ff */
[----:B------:R-:W-:Y:S01]  /*e550*/  ULDC.64 UR4, c[0x0][0xae8] ;  /* 0x0002ba0000047ab9 */ /* 0x000fe20000000a00 */
[----:B------:R-:W-:Y:S01]  /*e560*/  SHF.R.U64 R80, R80, 0x3, RZ ;  /* 0x0000000350507819 */ /* 0x000fe200000012ff */
[----:B------:R-:W-:Y:S01]  /*e570*/  IMAD R3, R3, 0x20, R6 ;  /* 0x0000002003037824 */ /* 0x000fe200078e0206 */
[----:B------:R-:W-:Y:S01]  /*e580*/  LOP3.LUT R68, R68, R69, RZ, 0x3c, !PT ;  /* 0x0000004544447212 */ /* 0x000fe200078e3cff */
[----:B------:R-:W-:Y:S01]  /*e590*/  IMAD.IADD R5, R5, 0x1, R9 ;  /* 0x0000000105057824 */ /* 0x000fe200078e0209 */
[----:B------:R-:W-:Y:S01]  /*e5a0*/  LOP3.LUT R72, R72, R73, RZ, 0x3c, !PT ;  /* 0x0000004948487212 */ /* 0x000fe200078e3cff */
[----:B------:R-:W-:Y:S01]  /*e5b0*/  IMAD R11, R222, 0x80, R3 ;  /* 0x00000080de0b7824 */ /* 0x000fe200078e0203 */
[----:B------:R-:W-:Y:S01]  /*e5c0*/  LOP3.LUT R76, R76, R77, RZ, 0x3c, !PT ;  /* 0x0000004d4c4c7212 */ /* 0x000fe200078e3cff */
[----:B------:R-:W-:Y:S01]  /*e5d0*/  IMAD.WIDE.U32 R4, R215, UR4, R4 ;  /* 0x00000004d7047c25 */ /* 0x000fe2000f8e0004 */
[----:B------:R-:W-:Y:S01]  /*e5e0*/  LOP3.LUT R80, R80, R81, RZ, 0x3c, !PT ;  /* 0x0000005150507212 */ /* 0x000fe200078e3cff */
[----:B------:R-:W5:Y:S01]  /*e5f0*/  LD.E.128 R84, desc[UR40][R84.64] ;  /* 0x0000002854547980 */ /* 0x000f62000c101d00 */
[----:B------:R-:W-:Y:S01]  /*e600*/  SHF.R.S32.HI R8, RZ, 0x1f, R217 ;  /* 0x0000001fff087819 */ /* 0x000fe200000114d9 */
[----:B-1----:R-:W-:-:S04]  /*e610*/  @P1 IMAD.HI.U32 R3, R11, R10, RZ ;  /* 0x0000000a0b031227 */ /* 0x002fc800078e00ff */
[--C-:B------:R-:W-:Y:S02]  /*e620*/  IMAD.X R69, RZ, RZ, R13.reuse, P0 ;  /* 0x000000ffff457224 */ /* 0x100fe400000e060d */
[--C-:B------:R-:W-:Y:S02]  /*e630*/  IMAD.X R73, RZ, RZ, R13.reuse, P2 ;  /* 0x000000ffff497224 */ /* 0x100fe400010e060d */
[--C-:B------:R-:W-:Y:S02]  /*e640*/  IMAD.X R77, RZ, RZ, R13.reuse, P3 ;  /* 0x000000ffff4d7224 */ /* 0x100fe400018e060d */
[----:B------:R-:W-:Y:S01]  /*e650*/  IMAD.X R81, RZ, RZ, R13, P4 ;  /* 0x000000ffff517224 */ /* 0x000fe200020e060d */
[----:B------:R-:W5:Y:S01]  /*e660*/  LD.E.128 R68, desc[UR40][R68.64] ;  /* 0x0000002844447980 */ /* 0x000f62000c101d00 */
[----:B------:R-:W-:Y:S01]  /*e670*/  IMAD R5, R215, UR5, R5 ;  /* 0x00000005d7057c24 */ /* 0x000fe2000f8e0205 */
[----:B------:R-:W-:Y:S01]  /*e680*/  ULDC.64 UR4, c[0x0][0xaf0] ;  /* 0x0002bc0000047ab9 */ /* 0x000fe20000000a00 */
[----:B------:R-:W-:Y:S01]  /*e690*/  IMAD.MOV.U32 R7, RZ, RZ, R11 ;  /* 0x000000ffff077224 */ /* 0x000fe200078e000b */
[----:B0-----:R-:W-:Y:S01]  /*e6a0*/  @P1 SHF.R.U32.HI R7, RZ, R12, R3 ;  /* 0x0000000cff071219 */ /* 0x001fe20000011603 */
[----:B------:R-:W-:Y:S01]  /*e6b0*/  IMAD R8, R8, UR4, RZ ;  /* 0x0000000408087c24 */ /* 0x000fe2000f8e02ff */
[----:B------:R-:W5:Y:S01]  /*e6c0*/  LD.E.128 R72, desc[UR40][R72.64] ;  /* 0x0000002848487980 */ /* 0x000f62000c101d00 */
[----:B------:R-:W-:Y:S01]  /*e6d0*/  IMAD.WIDE.U32 R4, R217, UR4, R4 ;  /* 0x00000004d9047c25 */ /* 0x000fe2000f8e0004 */
[----:B------:R-:W-:-:S02]  /*e6e0*/  SHF.R.S32.HI R3, RZ, 0x1f, R7 ;  /* 0x0000001fff037819 */ /* 0x000fc40000011407 */
[----:B------:R-:W5:Y:S01]  /*e6f0*/  LD.E.128 R76, desc[UR40][R76.64] ;  /* 0x000000284c4c7980 */ /* 0x000f62000c101d00 */
[----:B------:R-:W-:Y:S01]  /*e700*/  IMAD R9, R217, UR5, R8 ;  /* 0x00000005d9097c24 */ /* 0x000fe2000f8e0208 */
[----:B------:R-:W-:Y:S02]  /*e710*/  ULDC.64 UR4, c[0x0][0xae0] ;  /* 0x0002b80000047ab9 */ /* 0x000fe40000000a00 */
[----:B------:R-:W5:Y:S01]  /*e720*/  LD.E.128 R80, desc[UR40][R80.64] ;  /* 0x0000002850507980 */ /* 0x000f62000c101d00 */
[----:B------:R-:W-:Y:S01]  /*e730*/  IMAD.MOV R10, RZ, RZ, -R7 ;  /* 0x000000ffff0a7224 */ /* 0x000fe200078e0a07 */
[----:B------:R-:W-:Y:S01]  /*e740*/  @!PT LDS RZ, [RZ] ;  /* 0x00000000fffff984 */ /* 0x000fe20000000800 */
[----:B------:R-:W-:Y:S01]  /*e750*/  @!PT LDS RZ, [RZ] ;  /* 0x00000000fffff984 */ /* 0x000fe20000000800 */
[----:B------:R-:W-:Y:S01]  /*e760*/  @!PT LDS RZ, [RZ] ;  /* 0x00000000fffff984 */ /* 0x000fe20000000800 */
[----:B------:R-:W-:Y:S01]  /*e770*/  @!PT LDS RZ, [RZ] ;  /* 0x00000000fffff984 */ /* 0x000fe20000000800 */
[----:B------:R0:W-:Y:S06]  /*e780*/  MEMBAR.ALL.CTA ;  /* 0x0000000000007992 */ /* 0x0001ec0000008000 */
[----:B0-----:R-:W0:Y:S01]  /*e790*/  FENCE.VIEW.ASYNC.S ;  /* 0x00000000000073c6 */ /* 0x001e220000000000 */
[----:B------:R-:W-:-:S02]  /*e7a0*/  IMAD.IADD R5, R5, 0x1, R9 ;  /* 0x0000000105057824 */ /* 0x000fc400078e0209 */
[----:B------:R-:W-:Y:S02]  /*e7b0*/  IMAD R8, R3, UR4, RZ ;  /* 0x0000000403087c24 */ /* 0x000fe4000f8e02ff */
[----:B------:R-:W-:Y:S02]  /*e7c0*/  IMAD R157, R157, R10, R11 ;  /* 0x0000000a9d9d7224 */ /* 0x000fe400078e020b */
[----:B------:R-:W-:-:S04]  /*e7d0*/  IMAD.WIDE.U32 R4, R7, UR4, R4 ;  /* 0x0000000407047c25 */ /* 0x000fc8000f8e0004 */
[----:B------:R-:W-:Y:S01]  /*e7e0*/  IMAD R9, R7, UR5, R8 ;  /* 0x0000000507097c24 */ /* 0x000fe2000f8e0208 */
[----:B------:R-:W-:Y:S01]  /*e7f0*/  SHF.R.S32.HI R7, RZ, 0x1f, R157 ;  /* 0x0000001fff077819 */ /* 0x000fe2000001149d */
[----:B------:R-:W-:Y:S01]  /*e800*/  ULDC.64 UR4, c[0x0][0xad8] ;  /* 0x0002b60000047ab9 */ /* 0x000fe20000000a00 */
[----:B------:R-:W-:Y:S02]  /*e810*/  VIADD R3, R19, 0x22820 ;  /* 0x0002282013037836 */ /* 0x000fe40000000000 */
[----:B------:R-:W-:Y:S02]  /*e820*/  IMAD.IADD R5, R5, 0x1, R9 ;  /* 0x0000000105057824 */ /* 0x000fe400078e0209 */
[----:B------:R-:W-:Y:S01]  /*e830*/  IMAD R8, R7, UR4, RZ ;  /* 0x0000000407087c24 */ /* 0x000fe2000f8e02ff */
[----:B------:R-:W-:Y:S01]  /*e840*/  PRMT R3, RZ, 0x654, R3 ;  /* 0x00000654ff037816 */ /* 0x000fe20000000003 */
[----:B------:R-:W-:-:S04]  /*e850*/  IMAD.WIDE.U32 R4, R157, UR4, R4 ;  /* 0x000000049d047c25 */ /* 0x000fc8000f8e0004 */
[----:B------:R-:W-:Y:S01]  /*e860*/  IMAD R21, R157, UR5, R8 ;  /* 0x000000059d157c24 */ /* 0x000fe2000f8e0208 */
[----:B------:R-:W-:Y:S01]  /*e870*/  ULDC.64 UR4, c[0x0][0xa80] ;  /* 0x0002a00000047ab9 */ /* 0x000fe20000000a00 */
[----:B0-----:R0:W-:Y:S02]  /*e880*/  SYNCS.ARRIVE.TRANS64.RED.A1T0 RZ, [R3+URZ], RZ ;  /* 0x000000ff03ff79a7 */ /* 0x0011e4000810043f */
[----:B------:R-:W-:Y:S01]  /*e890*/  IMAD.IADD R21, R5, 0x1, R21 ;  /* 0x0000000105157824 */ /* 0x000fe200078e0215 */
[----:B0-----:R-:W-:Y:S01]  /*e8a0*/  LEA R3, P0, R4, UR4, 0x1 ;  /* 0x0000000404037c11 */ /* 0x001fe2000f8008ff */
[----:B------:R-:W-:-:S03]  /*e8b0*/  UMOV UR4, 0xffffffff ;  /* 0xffffffff00047882 */ /* 0x000fc60000000000 */
[----:B------:R-:W-:Y:S01]  /*e8c0*/  LEA.HI.X R21, R4, UR5, R21, 0x1, P0 ;  /* 0x0000000504157c11 */ /* 0x000fe200080f0c15 */
[----:B------:R-:W-:Y:S08]  /*e8d0*/  BRA.DIV UR4, `(.L_x_9583) ;  /* 0x000000b604c47947 */ /* 0x000ff0000b800000 */
[----:B------:R0:W1:Y:S04]  /*e8e0*/  SHFL.IDX PT, R20, R21, RZ, 0x181f ;  /* 0x00181fff15147589 */ /* 0x00006800000e0000 */
[----:B------:R0:W2:Y:S02]  /*e8f0*/  SHFL.IDX PT, R14, R3, RZ, 0x181f ;  /* 0x00181fff030e7589 */ /* 0x0000a400000e0000 */
.L_x_9795:
[----:B------:R-:W-:Y:S01]  /*e900*/  IMAD R89, R222, 0x80, R6 ;  /* 0x00000080de597824 */ /* 0x000fe200078e0206 */
[----:B------:R-:W-:Y:S01]  /*e910*/  BSSY B1, `(.L_x_9584) ;  /* 0x000001a000017945 */ /* 0x000fe20003800000 */
[----:B------:R-:W-:-:S03]  /*e920*/  VIADD R91, R203, 0xc0 ;  /* 0x000000c0cb5b7836 */ /* 0x000fc60000000000 */
[----:B------:R-:W-:-:S13]  /*e930*/  ISETP.GE.AND P0, PT, R89, R0, PT ;  /* 0x000000005900720c */ /* 0x000fda0003f06270 */
[----:B------:R-:W-:Y:S05]  /*e940*/  @P0 BRA `(.L_x_9585) ;  /* 0x0000000000580947 */ /* 0x000fea0003800000 */
[----:B------:R-:W-:Y:S01]  /*e950*/  ULDC UR4, c[0x0][0xac8] ;  /* 0x0002b20000047ab9 */ /* 0x000fe20000000800 */
[C---:B------:R-:W-:Y:S01]  /*e960*/  VIADD R11, R203.reuse, 0xc0 ;  /* 0x000000c0cb0b7836 */ /* 0x040fe20000000000 */
[----:B------:R-:W-:Y:S02]  /*e970*/  ISETP.GE.AND P3, PT, R203, UR4, PT ;  /* 0x00000004cb007c0c */ /* 0x000fe4000bf66270 */
[----:B------:R-:W-:Y:S02]  /*e980*/  ISETP.GE.AND P2, PT, R214, UR4, PT ;  /* 0x00000004d6007c0c */ /* 0x000fe4000bf46270 */
[----:B------:R-:W-:Y:S02]  /*e990*/  ISETP.GE.AND P1, PT, R213, UR4, PT ;  /* 0x00000004d5007c0c */ /* 0x000fe4000bf26270 */
[----:B------:R-:W-:Y:S02]  /*e9a0*/  ISETP.GE.AND P0, PT, R11, UR4, PT ;  /* 0x000000040b007c0c */ /* 0x000fe4000bf06270 */
[----:B------:R-:W-:-:S02]  /*e9b0*/  SHF.R.S32.HI R8, RZ, 0x1f, R203 ;  /* 0x0000001fff087819 */ /* 0x000fc400000114cb */
[----:B------:R-:W-:Y:S02]  /*e9c0*/  SHF.R.S32.HI R10, RZ, 0x1f, R214 ;  /* 0x0000001fff0a7819 */ /* 0x000fe400000114d6 */
[----:B------:R-:W-:Y:S02]  /*e9d0*/  SHF.R.S32.HI R13, RZ, 0x1f, R213 ;  /* 0x0000001fff0d7819 */ /* 0x000fe400000114d5 */
[CC--:B--2---:R-:W-:Y:S02]  /*e9e0*/  @!P3 LEA R4, P5, R203.reuse, R14.reuse, 0x1 ;  /* 0x0000000ecb04b211 */ /* 0x0c4fe400078a08ff */
[----:B------:R-:W-:Y:S02]  /*e9f0*/  @!P2 LEA R6, P4, R214, R14, 0x1 ;  /* 0x0000000ed606a211 */ /* 0x000fe400078808ff */
[----:B-1----:R-:W-:Y:S02]  /*ea00*/  @!P3 LEA.HI.X R5, R203, R20, R8, 0x1, P5 ;  /* 0x00000014cb05b211 */ /* 0x002fe400028f0c08 */
[----:B------:R-:W-:-:S02]  /*ea10*/  @!P1 LEA R8, P5, R213, R14, 0x1 ;  /* 0x0000000ed5089211 */ /* 0x000fc400078a08ff */
[----:B------:R-:W-:Y:S01]  /*ea20*/  @!P2 LEA.HI.X R7, R214, R20, R10, 0x1, P4 ;  /* 0x00000014d607a211 */ /* 0x000fe200020f0c0a */
[----:B-----5:R3:W-:Y:S01]  /*ea30*/  @!P3 ST.E.128 desc[UR40][R4.64], R24 ;  /* 0x000000180400b985 */ /* 0x0207e2000c101d28 */
[----:B------:R-:W-:Y:S02]  /*ea40*/  SHF.R.S32.HI R12, RZ, 0x1f, R11 ;  /* 0x0000001fff0c7819 */ /* 0x000fe4000001140b */
[----:B------:R-:W-:Y:S01]  /*ea50*/  @!P0 LEA R10, P4, R11, R14, 0x1 ;  /* 0x0000000e0b0a8211 */ /* 0x000fe200078808ff */
[----:B------:R3:W-:Y:S01]  /*ea60*/  @!P2 ST.E.128 desc[UR40][R6.64], R40 ;  /* 0x000000280600a985 */ /* 0x0007e2000c101d28 */
[-C--:B------:R-:W-:Y:S02]  /*ea70*/  @!P1 LEA.HI.X R9, R213, R20.reuse, R13, 0x1, P5 ;  /* 0x00000014d5099211 */ /* 0x080fe400028f0c0d */
[----:B------:R-:W-:-:S03]  /*ea80*/  @!P0 LEA.HI.X R11, R11, R20, R12, 0x1, P4 ;  /* 0x000000140b0b8211 */ /* 0x000fc600020f0c0c */
[----:B------:R3:W-:Y:S04]  /*ea90*/  @!P1 ST.E.128 desc[UR40][R8.64], R56 ;  /* 0x0000003808009985 */ /* 0x0007e8000c101d28 */
[----:B------:R3:W-:Y:S02]  /*eaa0*/  @!P0 ST.E.128 desc[UR40][R10.64], R72 ;  /* 0x000000480a008985 */ /* 0x0007e4000c101d28 */
.L_x_9585:
[----:B------:R-:W-:Y:S05]  /*eab0*/  BSYNC B1 ;  /* 0x0000000000017941 */ /* 0x000fea0003800000 */
.L_x_9584:
[----:B------:R-:W-:Y:S01]  /*eac0*/  UMOV UR4, 0xffffffff ;  /* 0xffffffff00047882 */ /* 0x000fe20000000000 */
[----:B---3-5:R-:W-:Y:S02]  /*ead0*/  SHF.R.S32.HI R24, RZ, 0x1f, R91 ;  /* 0x0000001fff187819 */ /* 0x028fe4000001145b */
[----:B------:R-:W-:Y:S05]  /*eae0*/  BRA.DIV UR4, `(.L_x_9586) ;  /* 0x000000b604747947 */ /* 0x000fea000b800000 */
[----:B-1----:R1:W3:Y:S04]  /*eaf0*/  SHFL.IDX PT, R20, R21, 0x1, 0x181f ;  /* 0x00381f0015147f89 */ /* 0x0022e800000e0000 */
[----:B--2---:R1:W2:Y:S02]  /*eb00*/  SHFL.IDX PT, R14, R3, 0x1, 0x181f ;  /* 0x00381f00030e7f89 */ /* 0x0042a400000e0000 */
.L_x_9799:
[----:B------:R-:W-:Y:S01]  /*eb10*/  VIADD R5, R89, 0x20 ;  /* 0x0000002059057836 */ /* 0x000fe20000000000 */
[----:B------:R-:W-:Y:S04]  /*eb20*/  BSSY B1, `(.L_x_9587) ;  /* 0x0000017000017945 */ /* 0x000fe80003800000 */
[----:B------:R-:W-:-:S13]  /*eb30*/  ISETP.GE.AND P0, PT, R5, R0, PT ;  /* 0x000000000500720c */ /* 0x000fda0003f06270 */
[----:B------:R-:W-:Y:S05]  /*eb40*/  @P0 BRA `(.L_x_9588) ;  /* 0x0000000000500947 */ /* 0x000fea0003800000 */
[----:B------:R-:W-:Y:S01]  /*eb50*/  ULDC UR4, c[0x0][0xac8] ;  /* 0x0002b20000047ab9 */ /* 0x000fe20000000800 */
[----:B------:R-:W-:Y:S02]  /*eb60*/  SHF.R.S32.HI R8, RZ, 0x1f, R203 ;  /* 0x0000001fff087819 */ /* 0x000fe400000114cb */
[----:B------:R-:W-:Y:S02]  /*eb70*/  ISETP.GE.AND P3, PT, R203, UR4, PT ;  /* 0x00000004cb007c0c */ /* 0x000fe4000bf66270 */
[----:B------:R-:W-:Y:S02]  /*eb80*/  ISETP.GE.AND P2, PT, R214, UR4, PT ;  /* 0x00000004d6007c0c */ /* 0x000fe4000bf46270 */
[----:B------:R-:W-:Y:S02]  /*eb90*/  ISETP.GE.AND P1, PT, R213, UR4, PT ;  /* 0x00000004d5007c0c */ /* 0x000fe4000bf26270 */
[----:B------:R-:W-:Y:S02]  /*eba0*/  ISETP.GE.AND P0, PT, R91, UR4, PT ;  /* 0x000000045b007c0c */ /* 0x000fe4000bf06270 */
[----:B------:R-:W-:-:S02]  /*ebb0*/  SHF.R.S32.HI R10, RZ, 0x1f, R214 ;  /* 0x0000001fff0a7819 */ /* 0x000fc400000114d6 */
[----:B------:R-:W-:-:S03]  /*ebc0*/  SHF.R.S32.HI R12, RZ, 0x1f, R213 ;  /* 0x0000001fff0c7819 */ /* 0x000fc600000114d5 */
[CC--:B--2---:R-:W-:Y:S02]  /*ebd0*/  @!P3 LEA R4, P5, R203.reuse, R14.reuse, 0x1 ;  /* 0x0000000ecb04b211 */ /* 0x0c4fe400078a08ff */
[C---:B------:R-:W-:Y:S02]  /*ebe0*/  @!P2 LEA R6, P4, R214.reuse, R14, 0x1 ;  /* 0x0000000ed606a211 */ /* 0x040fe400078808ff */
        /* <DEDUP_REMOVED lines=10> */
.L_x_9588:
[----:B------:R-:W-:Y:S05]  /*ec90*/  BSYNC B1 ;  /* 0x0000000000017941 */ /* 0x000fea0003800000 */
.L_x_9587:
[----:B------:R-:W-:-:S03]  /*eca0*/  UMOV UR4, 0xffffffff ;  /* 0xffffffff00047882 */ /* 0x000fc60000000000 */
[----:B------:R-:W-:Y:S05]  /*ecb0*/  BRA.DIV UR4, `(.L_x_9589) ;  /* 0x000000b604487947 */ /* 0x000fea000b800000 */
[----:B----4-:R4:W0:Y:S04]  /*ecc0*/  SHFL.IDX PT, R4, R21, 0x2, 0x181f ;  /* 0x00581f0015047f89 */ /* 0x01082800000e0000 */
[----:B--2---:R4:W2:Y:S02]  /*ecd0*/  SHFL.IDX PT, R14, R3, 0x2, 0x181f ;  /* 0x00581f00030e7f89 */ /* 0x0048a400000e0000 */
.L_x_9803:
        /* <DEDUP_REMOVED lines=14> */
[----:B0-----:R-:W-:Y:S02]  /*edc0*/  @!P3 LEA.HI.X R11, R203, R4, R6, 0x1, P5 ;  /* 0x00000004cb0bb211 */ /* 0x001fe400028f0c06 */
        /* <DEDUP_REMOVED lines=9> */
.L_x_9591:
[----:B------:R-:W-:Y:S05]  /*ee60*/  BSYNC B1 ;  /* 0x0000000000017941 */ /* 0x000fea0003800000 */
.L_x_9590:
[----:B------:R-:W-:-:S03]  /*ee70*/  UMOV UR4, 0xffffffff ;  /* 0xffffffff00047882 */ /* 0x000fc60000000000 */
[----:B------:R-:W-:Y:S05]  /*ee80*/  BRA.DIV UR4, `(.L_x_9592) ;  /* 0x000000b6041c7947 */ /* 0x000fea000b800000 */
[----:B0-----:R0:W0:Y:S04]  /*ee90*/  SHFL.IDX PT, R4, R21, 0x3, 0x181f ;  /* 0x00781f0015047f89 */ /* 0x00102800000e0000 */
[----:B--2---:R2:W0:Y:S02]  /*eea0*/  SHFL.IDX PT, R14, R3, 0x3, 0x181f ;  /* 0x00781f00030e7f89 */ /* 0x00442400000e0000 */
.L_x_9807:
[----:B-12-4-:R-:W-:-:S05]  /*eeb0*/  VIADD R3, R89, 0x60 ;  /* 0x0000006059037836 */ /* 0x016fca0000000000 */
[----:B------:R-:W-:-:S13]  /*eec0*/  ISETP.GE.AND P0, PT, R3, R0, PT ;  /* 0x000000000300720c */ /* 0x000fda0003f06270 */
[----:B------:R-:W-:Y:S05]  /*eed0*/  @P0 BRA `(.L_x_9593) ;  /* 0x0000002c004c0947 */ /* 0x000fea0003800000 */
[----:B------:R-:W-:Y:S01]  /*eee0*/  ULDC UR4, c[0x0][0xac8] ;  /* 0x0002b20000047ab9 */ /* 0x000fe20000000800 */
[----:B------:R-:W-:Y:S02]  /*eef0*/  SHF.R.S32.HI R13, RZ, 0x1f, R203 ;  /* 0x0000001fff0d7819 */ /* 0x000fe400000114cb */
[----:B------:R-:W-:Y:S02]  /*ef00*/  ISETP.GE.AND P3, PT, R203, UR4, PT ;  /* 0x00000004cb007c0c */ /* 0x000fe4000bf66270 */
[----:B------:R-:W-:Y:S02]  /*ef10*/  ISETP.GE.AND P4, PT, R214, UR4, PT ;  /* 0x00000004d6007c0c */ /* 0x000fe4000bf86270 */
[----:B------:R-:W-:Y:S02]  /*ef20*/  ISETP.GE.AND P5, PT, R213, UR4, PT ;  /* 0x00000004d5007c0c */ /* 0x000fe4000bfa6270 */
[----:B------:R-:W-:Y:S02]  /*ef30*/  SHF.R.S32.HI R12, RZ, 0x1f, R214 ;  /* 0x0000001fff0c7819 */ /* 0x000fe400000114d6 */
[----:B------:R-:W-:-:S05]  /*ef40*/  SHF.R.S32.HI R5, RZ, 0x1f, R213 ;  /* 0x0000001fff057819 */ /* 0x000fca00000114d5 */
[-C--:B0-----:R-:W-:Y:S02]  /*ef50*/  @!P3 LEA R6, P0, R203, R14.reuse, 0x1 ;  /* 0x0000000ecb06b211 */ /* 0x081fe400078008ff */
[CC--:B------:R-:W-:Y:S02]  /*ef60*/  @!P4 LEA R8, P1, R214.reuse, R14.reuse, 0x1 ;  /* 0x0000000ed608c211 */ /* 0x0c0fe400078208ff */
[----:B------:R-:W-:Y:S02]  /*ef70*/  @!P5 LEA R10, P2, R213, R14, 0x1 ;  /* 0x0000000ed50ad211 */ /* 0x000fe400078408ff */
[-C--:B------:R-:W-:Y:S02]  /*ef80*/  @!P3 LEA.HI.X R7, R203, R4.reuse, R13, 0x1, P0 ;  /* 0x00000004cb07b211 */ /* 0x080fe400000f0c0d */
[-C--:B------:R-:W-:Y:S02]  /*ef90*/  @!P4 LEA.HI.X R9, R214, R4.reuse, R12, 0x1, P1 ;  /* 0x00000004d609c211 */ /* 0x080fe400008f0c0c */
[----:B------:R-:W-:Y:S01]  /*efa0*/  @!P5 LEA.HI.X R11, R213, R4, R5, 0x1, P2 ;  /* 0x00000004d50bd211 */ /* 0x000fe200010f0c05 */
[----:B------:R4:W-:Y:S01]  /*efb0*/  @!P3 ST.E.128 desc[UR40][R6.64], R36 ;  /* 0x000000240600b985 */ /* 0x0009e2000c101d28 */
[----:B------:R-:W-:-:S03]  /*efc0*/  ISETP.GE.AND P0, PT, R91, UR4, PT ;  /* 0x000000045b007c0c */ /* 0x000fc6000bf06270 */
[----:B------:R4:W-:Y:S04]  /*efd0*/  @!P4 ST.E.128 desc[UR40][R8.64], R52 ;  /* 0x000000340800c985 */ /* 0x0009e8000c101d28 */
[----:B------:R4:W-:Y:S06]  /*efe0*/  @!P5 ST.E.128 desc[UR40][R10.64], R68 ;  /* 0x000000440a00d985 */ /* 0x0009ec000c101d28 */
[----:B------:R-:W-:Y:S05]  /*eff0*/  @P0 BRA `(.L_x_9593) ;  /* 0x0000002c00040947 */ /* 0x000fea0003800000 */
[----:B------:R-:W-:-:S04]  /*f000*/  LEA R14, P0, R91, R14, 0x1 ;  /* 0x0000000e5b0e7211 */ /* 0x000fc800078008ff */
[----:B------:R-:W-:-:S05]  /*f010*/  LEA.HI.X R15, R91, R4, R24, 0x1, P0 ;  /* 0x000000045b0f7211 */ /* 0x000fca00000f0c18 */
[----:B------:R0:W-:Y:S01]  /*f020*/  ST.E.128 desc[UR40][R14.64], R84 ;  /* 0x000000540e007985 */ /* 0x0001e2000c101d28 */
[----:B------:R-:W-:Y:S05]  /*f030*/  BRA `(.L_x_9593) ;  /* 0x0000002800f47947 */ /* 0x000fea0003800000 */
.L_x_9582:
[----:B0-----:R-:W0:Y:S01]  /*f040*/  @P1 LDC R7, c[0x0][0xbec] ;  /* 0x0002fb00ff071b82 */ /* 0x001e220000000800 */
[----:B------:R-:W-:Y:S01]  /*f050*/  ULDC.64 UR4, c[0x0][0xb08] ;  /* 0x0002c20000047ab9 */ /* 0x000fe20000000a00 */
[----:B------:R-:W-:Y:S02]  /*f060*/  IMAD.MOV.U32 R3, RZ, RZ, R14 ;  /* 0x000000ffff037224 */ /* 0x000fe400078e000e */
[----:B------:R-:W-:-:S04]  /*f070*/  IMAD R5, R5, UR4, RZ ;  /* 0x0000000405057c24 */ /* 0x000fc8000f8e02ff */
[----:B------:R-:W1:Y:S01]  /*f080*/  @P1 LDC R6, c[0x0][0xbf0] ;  /* 0x0002fc00ff061b82 */ /* 0x000e620000000800 */
[----:B0-----:R-:W-:-:S05]  /*f090*/  @P1 IMAD.HI.U32 R7, R14, R7, RZ ;  /* 0x000000070e071227 */ /* 0x001fca00078e00ff */
[----:B-1----:R-:W-:Y:S01]  /*f0a0*/  @P1 SHF.R.U32.HI R3, RZ, R6, R7 ;  /* 0x00000006ff031219 */ /* 0x002fe20000011607 */
[C---:B------:R-:W-:Y:S02]  /*f0b0*/  IMAD R6, R4.reuse, UR5, R5 ;  /* 0x0000000504067c24 */ /* 0x040fe4000f8e0205 */
[----:B------:R-:W-:Y:S01]  /*f0c0*/  IMAD.WIDE.U32 R4, R4, UR4, RZ ;  /* 0x0000000404047c25 */ /* 0x000fe2000f8e00ff */
[----:B------:R-:W-:-:S03]  /*f0d0*/  ULDC.64 UR4, c[0x0][0xb38] ;  /* 0x0002ce0000047ab9 */ /* 0x000fc60000000a00 */
[----:B------:R-:W-:Y:S01]  /*f0e0*/  IMAD.IADD R5, R5, 0x1, R6 ;  /* 0x0000000105057824 */ /* 0x000fe200078e0206 */
[----:B------:R-:W-:Y:S01]  /*f0f0*/  SHF.R.S32.HI R6, RZ, 0x1f, R217 ;  /* 0x0000001fff067819 */ /* 0x000fe200000114d9 */
[----:B------:R-:W-:-:S04]  /*f100*/  IMAD.WIDE.U32 R4, R215, UR4, R4 ;  /* 0x00000004d7047c25 */ /* 0x000fc8000f8e0004 */
[----:B------:R-:W-:Y:S01]  /*f110*/  IMAD R5, R215, UR5, R5 ;  /* 0x00000005d7057c24 */ /* 0x000fe2000f8e0205 */
[----:B------:R-:W-:Y:S02]  /*f120*/  ULDC.64 UR4, c[0x0][0xb40] ;  /* 0x0002d00000047ab9 */ /* 0x000fe40000000a00 */
[----:B------:R-:W-:Y:S02]  /*f130*/  IMAD R6, R6, UR4, RZ ;  /* 0x0000000406067c24 */ /* 0x000fe4000f8e02ff */
[----:B------:R-:W-:-:S04]  /*f140*/  IMAD.WIDE.U32 R4, R217, UR4, R4 ;  /* 0x00000004d9047c25 */ /* 0x000fc8000f8e0004 */
[----:B------:R-:W-:Y:S01]  /*f150*/  IMAD R7, R217, UR5, R6 ;  /* 0x00000005d9077c24 */ /* 0x000fe2000f8e0206 */
[----:B------:R-:W-:Y:S01]  /*f160*/  ULDC.64 UR4, c[0x0][0xb48] ;  /* 0x0002d20000047ab9 */ /* 0x000fe20000000a00 */
[----:B------:R-:W-:Y:S02]  /*f170*/  IMAD.MOV R6, RZ, RZ, -R3 ;  /* 0x000000ffff067224 */ /* 0x000fe400078e0a03 */
[----:B------:R-:W-:Y:S01]  /*f180*/  IMAD.IADD R5, R5, 0x1, R7 ;  /* 0x0000000105057824 */ /* 0x000fe200078e0207 */
[----:B------:R-:W-:Y:S01]  /*f190*/  SHF.R.S32.HI R7, RZ, 0x1f, R3 ;  /* 0x0000001fff077819 */ /* 0x000fe20000011403 */
[----:B------:R-:W-:Y:S02]  /*f1a0*/  IMAD R6, R157, R6, R14 ;  /* 0x000000069d067224 */ /* 0x000fe400078e020e */
[----:B------:R-:W-:-:S04]  /*f1b0*/  IMAD.WIDE.U32 R4, R223, UR4, R4 ;  /* 0x00000004df047c25 */ /* 0x000fc8000f8e0004 */
[----:B------:R-:W-:Y:S01]  /*f1c0*/  IMAD R5, R223, UR5, R5 ;  /* 0x00000005df057c24 */ /* 0x000fe2000f8e0205 */
[----:B------:R-:W-:Y:S02]  /*f1d0*/  ULDC.64 UR4, c[0x0][0xb30] ;  /* 0x0002cc0000047ab9 */ /* 0x000fe40000000a00 */
[----:B------:R-:W-:Y:S02]  /*f1e0*/  IMAD R8, R7, UR4, RZ ;  /* 0x0000000407087c24 */ /* 0x000fe4000f8e02ff */
[----:B------:R-:W-:-:S04]  /*f1f0*/  IMAD.WIDE.U32 R4, R3, UR4, R4 ;  /* 0x0000000403047c25 */ /* 0x000fc8000f8e0004 */
[----:B------:R-:W-:Y:S01]  /*f200*/  IMAD R7, R3, UR5, R8 ;  /* 0x0000000503077c24 */ /* 0x000fe2000f8e0208 */
[----:B------:R-:W-:Y:S01]  /*f210*/  ULDC.64 UR4, c[0x0][0xb28] ;  /* 0x0002ca0000047ab9 */ /* 0x000fe20000000a00 */
[----:B------:R-:W-:Y:S02]  /*f220*/  VIADD R3, R19, 0x22820 ;  /* 0x0002282013037836 */ /* 0x000fe40000000000 */
[----:B------:R-:W-:-:S03]  /*f230*/  IMAD.IADD R5, R5, 0x1, R7 ;  /* 0x0000000105057824 */ /* 0x000fc600078e0207 */
[----:B------:R-:W-:Y:S01]  /*f240*/  PRMT R3, RZ, 0x654, R3 ;  /* 0x00000654ff037816 */ /* 0x000fe20000000003 */
[----:B------:R-:W-:-:S03]  /*f250*/  IMAD.WIDE.U32 R4, R6, UR4, R4 ;  /* 0x0000000406047c25 */ /* 0x000fc6000f8e0004 */
[----:B------:R0:W-:Y:S02]  /*f260*/  SYNCS.ARRIVE.TRANS64.RED.A1T0 RZ, [R3+URZ], RZ ;  /* 0x000000ff03ff79a7 */ /* 0x0001e4000810043f */
[----:B0-----:R-:W-:-:S05]  /*f270*/  SHF.R.S32.HI R3, RZ, 0x1f, R6 ;  /* 0x0000001fff037819 */ /* 0x001fca0000011406 */
[----:B------:R-:W-:-:S04]  /*f280*/  IMAD R3, R3, UR4, RZ ;  /* 0x0000000403037c24 */ /* 0x000fc8000f8e02ff */
[----:B------:R-:W-:Y:S01]  /*f290*/  IMAD R7, R6, UR5, R3 ;  /* 0x0000000506077c24 */ /* 0x000fe2000f8e0203 */
[----:B------:R-:W-:Y:S02]  /*f2a0*/  ULDC.64 UR4, c[0x0][0xb00] ;  /* 0x0002c00000047ab9 */ /* 0x000fe40000000a00 */
[----:B------:R-:W-:Y:S01]  /*f2b0*/  LEA R3, P0, R4, UR4, 0x2 ;  /* 0x0000000404037c11 */ /* 0x000fe2000f8010ff */
[----:B------:R-:W-:Y:S01]  /*f2c0*/  IMAD.IADD R5, R5, 0x1, R7 ;  /* 0x0000000105057824 */ /* 0x000fe200078e0207 */
[----:B------:R-:W-:-:S04]  /*f2d0*/  UMOV UR4, 0xffffffff ;  /* 0xffffffff00047882 */ /* 0x000fc80000000000 */
[----:B------:R-:W-:Y:S01]  /*f2e0*/  LEA.HI.X R8, R4, UR5, R5, 0x2, P0 ;  /* 0x0000000504087c11 */ /* 0x000fe200080f1405 */
[----:B------:R-:W-:Y:S06]  /*f2f0*/  BRA.DIV UR4, `(.L_x_9594) ;  /* 0x000000b204487947 */ /* 0x000fec000b800000 */
[----:B------:R0:W1:Y:S04]  /*f300*/  SHFL.IDX PT, R9, R8, RZ, 0x1c1f ;  /* 0x001c1fff08097589 */ /* 0x00006800000e0000 */
[----:B------:R0:W2:Y:S02]  /*f310*/  SHFL.IDX PT, R11, R3, RZ, 0x1c1f ;  /* 0x001c1fff030b7589 */ /* 0x0000a400000e0000 */
.L_x_9810:
[----:B------:R-:W-:Y:S01]  /*f320*/  ISETP.GE.AND P0, PT, R21, R0, PT ;  /* 0x000000001500720c */ /* 0x000fe20003f06270 */
[----:B------:R-:W-:-:S12]  /*f330*/  BSSY B1, `(.L_x_9595) ;  /* 0x00000c9000017945 */ /* 0x000fd80003800000 */
[----:B------:R-:W-:Y:S05]  /*f340*/  @P0 BRA `(.L_x_9596) ;  /* 0x0000000c001c0947 */ /* 0x000fea0003800000 */
[----:B------:R-:W-:Y:S01]  /*f350*/  ULDC UR4, c[0x0][0xac8] ;  /* 0x0002b20000047ab9 */ /* 0x000fe20000000800 */
[C---:B------:R-:W-:Y:S01]  /*f360*/  VIADD R12, R225.reuse, 0x8 ;  /* 0x00000008e10c7836 */ /* 0x040fe20000000000 */
[C---:B------:R-:W-:Y:S01]  /*f370*/  ISETP.GE.AND P0, PT, R225.reuse, UR4, PT ;  /* 0x00000004e1007c0c */ /* 0x040fe2000bf06270 */
[C---:B------:R-:W-:Y:S02]  /*f380*/  VIADD R7, R225.reuse, 0x10 ;  /* 0x00000010e1077836 */ /* 0x040fe40000000000 */
[C---:B------:R-:W-:Y:S01]  /*f390*/  VIADD R13, R225.reuse, 0x8 ;  /* 0x00000008e10d7836 */ /* 0x040fe20000000000 */
[----:B------:R-:W-:Y:S01]  /*f3a0*/  ISETP.GE.AND P1, PT, R12, UR4, PT ;  /* 0x000000040c007c0c */ /* 0x000fe2000bf26270 */
[C---:B------:R-:W-:Y:S02]  /*f3b0*/  VIADD R6, R225.reuse, 0x18 ;  /* 0x00000018e1067836 */ /* 0x040fe40000000000 */
[C---:B------:R-:W-:Y:S01]  /*f3c0*/  VIADD R20, R225.reuse, 0x40 ;  /* 0x00000040e1147836 */ /* 0x040fe20000000000 */
[----:B------:R-:W-:Y:S01]  /*f3d0*/  SHF.R.S32.HI R13, RZ, 0x1f, R13 ;  /* 0x0000001fff0d7819 */ /* 0x000fe2000001140d */
[----:B------:R-:W-:-:S02]  /*f3e0*/  VIADD R15, R225, 0x38 ;  /* 0x00000038e10f7836 */ /* 0x000fc40000000000 */
[C---:B------:R-:W-:Y:S02]  /*f3f0*/  VIADD R14, R225.reuse, 0x50 ;  /* 0x00000050e10e7836 */ /* 0x040fe40000000000 */
[----:B--2---:R-:W-:Y:S01]  /*f400*/  @!P0 IMAD.MOV.U32 R4, RZ, RZ, R11 ;  /* 0x000000ffff048224 */ /* 0x004fe200078e000b */
[----:B------:R-:W-:Y:S01]  /*f410*/  SHF.R.S32.HI R15, RZ, 0x1f, R15 ;  /* 0x0000001fff0f7819 */ /* 0x000fe2000001140f */
[----:B-1----:R-:W-:Y:S02]  /*f420*/  @!P0 IMAD.MOV.U32 R5, RZ, RZ, R9 ;  /* 0x000000ffff058224 */ /* 0x002fe400078e0009 */
[C---:B------:R-:W-:Y:S02]  /*f430*/  VIADD R21, R225.reuse, 0x40 ;  /* 0x00000040e1157836 */ /* 0x040fe40000000000 */
[----:B------:R-:W-:-:S03]  /*f440*/  @!P0 IMAD.WIDE R4, R225, 0x4, R4 ;  /* 0x00000004e1048825 */ /* 0x000fc600078e0204 */
[----:B------:R-:W-:Y:S02]  /*f450*/  SHF.R.S32.HI R21, RZ, 0x1f, R21 ;  /* 0x0000001fff157819 */ /* 0x000fe40000011415 */
[----:B------:R1:W-:Y:S01]  /*f460*/  @!P0 ST.E.64 desc[UR40][R4.64], R24 ;  /* 0x0000001804008985 */ /* 0x0003e2000c101b28 */
[----:B------:R-:W-:Y:S02]  /*f470*/  ISETP.GE.AND P0, PT, R7, UR4, PT ;  /* 0x0000000407007c0c */ /* 0x000fe4000bf06270 */
[----:B-1----:R-:W-:-:S04]  /*f480*/  @!P1 LEA R4, P2, R12, R11, 0x2 ;  /* 0x0000000b0c049211 */ /* 0x002fc800078410ff */
[----:B------:R-:W-:Y:S01]  /*f490*/  @!P1 LEA.HI.X R5, R12, R9, R13, 0x2, P2 ;  /* 0x000000090c059211 */ /* 0x000fe200010f140d */
[C---:B------:R-:W-:Y:S02]  /*f4a0*/  VIADD R13, R225.reuse, 0x10 ;  /* 0x00000010e10d7836 */ /* 0x040fe40000000000 */
[----:B------:R-:W-:Y:S02]  /*f4b0*/  VIADD R12, R225, 0x20 ;  /* 0x00000020e10c7836 */ /* 0x000fe40000000000 */
[----:B------:R1:W-:Y:S01]  /*f4c0*/  @!P1 ST.E.64 desc[UR40][R4.64], R28 ;  /* 0x0000001c04009985 */ /* 0x0003e2000c101b28 */
[----:B------:R-:W-:Y:S02]  /*f4d0*/  SHF.R.S32.HI R13, RZ, 0x1f, R13 ;  /* 0x0000001fff0d7819 */ /* 0x000fe4000001140d */
[----:B------:R-:W-:Y:S02]  /*f4e0*/  ISETP.GE.AND P1, PT, R6, UR4, PT ;  /* 0x0000000406007c0c */ /* 0x000fe4000bf26270 */
[----:B-1----:R-:W-:-:S04]  /*f4f0*/  @!P0 LEA R4, P2, R7, R11, 0x2 ;  /* 0x0000000b07048211 */ /* 0x002fc800078410ff */
[----:B------:R-:W-:Y:S01]  /*f500*/  @!P0 LEA.HI.X R5, R7, R9, R13, 0x2, P2 ;  /* 0x0000000907058211 */ /* 0x000fe200010f140d */
[C---:B------:R-:W-:Y:S02]  /*f510*/  VIADD R13, R225.reuse, 0x18 ;  /* 0x00000018e10d7836 */ /* 0x040fe40000000000 */
[----:B------:R-:W-:Y:S02]  /*f520*/  VIADD R7, R225, 0x28 ;  /* 0x00000028e1077836 */ /* 0x000fe40000000000 */
[----:B------:R1:W-:Y:S01]  /*f530*/  @!P0 ST.E.64 desc[UR40][R4.64], R32 ;  /* 0x0000002004008985 */ /* 0x0003e2000c101b28 */
[----:B------:R-:W-:Y:S02]  /*f540*/  ISETP.GE.AND P0, PT, R12, UR4, PT ;  /* 0x000000040c007c0c */ /* 0x000fe4000bf06270 */
[----:B------:R-:W-:Y:S02]  /*f550*/  SHF.R.S32.HI R13, RZ, 0x1f, R13 ;  /* 0x0000001fff0d7819 */ /* 0x000fe4000001140d */
[----:B-1----:R-:W-:-:S04]  /*f560*/  @!P1 LEA R4, P2, R6, R11, 0x2 ;  /* 0x0000000b06049211 */ /* 0x002fc800078410ff */
[----:B------:R-:W-:Y:S01]  /*f570*/  @!P1 LEA.HI.X R5, R6, R9, R13, 0x2, P2 ;  /* 0x0000000906059211 */ /* 0x000fe200010f140d */
[----:B------:R-:W-:Y:S01]  /*f580*/  VIADD R13, R225, 0x20 ;  /* 0x00000020e10d7836 */ /* 0x000fe20000000000 */
[----:B------:R-:W-:Y:S01]  /*f590*/  ISETP.GE.AND P2, PT, R7, UR4, PT ;  /* 0x0000000407007c0c */ /* 0x000fe2000bf46270 */
        /* <DEDUP_REMOVED lines=13> */
[C---:B------:R-:W-:Y:S01]  /*f670*/  VIADD R7, R225.reuse, 0x30 ;  /* 0x00000030e1077836 */ /* 0x040fe20000000000 */
[----:B------:R-:W-:Y:S01]  /*f680*/  ISETP.GE.AND P0, PT, R20, UR4, PT ;  /* 0x0000000414007c0c */ /* 0x000fe2000bf06270 */
[----:B------:R-:W-:Y:S02]  /*f690*/  VIADD R13, R225, 0x48 ;  /* 0x00000048e10d7836 */ /* 0x000fe40000000000 */
[----:B------:R1:W-:Y:S01]  /*f6a0*/  @!P2 ST.E.64 desc[UR40][R4.64], R44 ;  /* 0x0000002c0400a985 */ /* 0x0003e2000c101b28 */
[----:B------:R-:W-:Y:S02]  /*f6b0*/  SHF.R.S32.HI R7, RZ, 0x1f, R7 ;  /* 0x0000001fff077819 */ /* 0x000fe40000011407 */
[----:B-1----:R-:W-:-:S04]  /*f6c0*/  @!P3 LEA R4, P2, R6, R11, 0x2 ;  /* 0x0000000b0604b211 */ /* 0x002fc800078410ff */
[----:B------:R-:W-:Y:S02]  /*f6d0*/  @!P3 LEA.HI.X R5, R6, R9, R7, 0x2, P2 ;  /* 0x000000090605b211 */ /* 0x000fe400010f1407 */
[----:B------:R-:W-:Y:S02]  /*f6e0*/  ISETP.GE.AND P2, PT, R13, UR4, PT ;  /* 0x000000040d007c0c */ /* 0x000fe4000bf46270 */
[----:B------:R-:W-:Y:S01]  /*f6f0*/  @!P1 LEA R6, P4, R12, R11, 0x2 ;  /* 0x0000000b0c069211 */ /* 0x000fe200078810ff */
[----:B------:R1:W-:Y:S01]  /*f700*/  @!P3 ST.E.64 desc[UR40][R4.64], R48 ;  /* 0x000000300400b985 */ /* 0x0003e2000c101b28 */
[----:B------:R-:W-:Y:S02]  /*f710*/  ISETP.GE.AND P3, PT, R14, UR4, PT ;  /* 0x000000040e007c0c */ /* 0x000fe4000bf66270 */
[----:B------:R-:W-:Y:S01]  /*f720*/  @!P1 LEA.HI.X R7, R12, R9, R15, 0x2, P4 ;  /* 0x000000090c079211 */ /* 0x000fe200020f140f */
[C---:B------:R-:W-:Y:S02]  /*f730*/  VIADD R12, R225.reuse, 0x58 ;  /* 0x00000058e10c7836 */ /* 0x040fe40000000000 */
[----:B------:R-:W-:-:S02]  /*f740*/  VIADD R15, R225, 0x48 ;  /* 0x00000048e10f7836 */ /* 0x000fc40000000000 */
[----:B------:R2:W-:Y:S01]  /*f750*/  @!P1 ST.E.64 desc[UR40][R6.64], R52 ;  /* 0x0000003406009985 */ /* 0x0005e2000c101b28 */
[----:B------:R-:W-:Y:S02]  /*f760*/  ISETP.GE.AND P1, PT, R12, UR4, PT ;  /* 0x000000040c007c0c */ /* 0x000fe4000bf26270 */
[----:B------:R-:W-:Y:S02]  /*f770*/  SHF.R.S32.HI R15, RZ, 0x1f, R15 ;  /* 0x0000001fff0f7819 */ /* 0x000fe4000001140f */
[----:B-1----:R-:W-:-:S04]  /*f780*/  @!P0 LEA R4, P4, R20, R11, 0x2 ;  /* 0x0000000b14048211 */ /* 0x002fc800078810ff */
[----:B------:R-:W-:Y:S01]  /*f790*/  @!P0 LEA.HI.X R5, R20, R9, R21, 0x2, P4 ;  /* 0x0000000914058211 */ /* 0x000fe200020f1415 */
[C---:B------:R-:W-:Y:S02]  /*f7a0*/  VIADD R20, R225.reuse, 0x60 ;  /* 0x00000060e1147836 */ /* 0x040fe40000000000 */
[----:B------:R-:W-:Y:S01]  /*f7b0*/  VIADD R21, R225, 0x50 ;  /* 0x00000050e1157836 */ /* 0x000fe20000000000 */
[C---:B--2---:R-:W-:Y:S01]  /*f7c0*/  @!P2 LEA R6, P5, R13.reuse, R11, 0x2 ;  /* 0x0000000b0d06a211 */ /* 0x044fe200078a10ff */
[----:B------:R1:W-:Y:S01]  /*f7d0*/  @!P0 ST.E.64 desc[UR40][R4.64], R56 ;  /* 0x0000003804008985 */ /* 0x0003e2000c101b28 */
[----:B------:R-:W-:Y:S02]  /*f7e0*/  ISETP.GE.AND P0, PT, R20, UR4, PT ;  /* 0x0000000414007c0c */ /* 0x000fe4000bf06270 */
[----:B------:R-:W-:Y:S01]  /*f7f0*/  @!P2 LEA.HI.X R7, R13, R9, R15, 0x2, P5 ;  /* 0x000000090d07a211 */ /* 0x000fe200028f140f */
[C---:B------:R-:W-:Y:S01]  /*f800*/  VIADD R13, R225.reuse, 0x68 ;  /* 0x00000068e10d7836 */ /* 0x040fe20000000000 */
[----:B------:R-:W-:Y:S01]  /*f810*/  SHF.R.S32.HI R21, RZ, 0x1f, R21 ;  /* 0x0000001fff157819 */ /* 0x000fe20000011415 */
[----:B------:R-:W-:-:S02]  /*f820*/  VIADD R15, R225, 0x58 ;  /* 0x00000058e10f7836 */ /* 0x000fc40000000000 */
[----:B------:R2:W-:Y:S01]  /*f830*/  @!P2 ST.E.64 desc[UR40][R6.64], R60 ;  /* 0x0000003c0600a985 */ /* 0x0005e2000c101b28 */
[----:B------:R-:W-:Y:S02]  /*f840*/  ISETP.GE.AND P2, PT, R13, UR4, PT ;  /* 0x000000040d007c0c */ /* 0x000fe4000bf46270 */
[----:B------:R-:W-:Y:S02]  /*f850*/  SHF.R.S32.HI R15, RZ, 0x1f, R15 ;  /* 0x0000001fff0f7819 */ /* 0x000fe4000001140f */
[----:B-1----:R-:W-:-:S04]  /*f860*/  @!P3 LEA R4, P4, R14, R11, 0x2 ;  /* 0x0000000b0e04b211 */ /* 0x002fc800078810ff */
[----:B------:R-:W-:Y:S01]  /*f870*/  @!P3 LEA.HI.X R5, R14, R9, R21, 0x2, P4 ;  /* 0x000000090e05b211 */ /* 0x000fe200020f1415 */
[C---:B------:R-:W-:Y:S02]  /*f880*/  VIADD R14, R225.reuse, 0x70 ;  /* 0x00000070e10e7836 */ /* 0x040fe40000000000 */
[C---:B------:R-:W-:Y:S01]  /*f890*/  VIADD R21, R225.reuse, 0x60 ;  /* 0x00000060e1157836 */ /* 0x040fe20000000000 */
[----:B--2---:R-:W-:Y:S01]  /*f8a0*/  @!P1 LEA R6, P5, R12, R11, 0x2 ;  /* 0x0000000b0c069211 */ /* 0x004fe200078a10ff */
        /* <DEDUP_REMOVED lines=35> */
[----:B------:R-:W-:Y:S02]  /*fae0*/  SHF.R.S32.HI R15, RZ, 0x1f, R15 ;  /* 0x0000001fff0f7819 */ /* 0x000fe4000001140f */
[----:B------:R-:W-:Y:S02]  /*faf0*/  ISETP.GE.AND P1, PT, R12, UR4, PT ;  /* 0x000000040c007c0c */ /* 0x000fe4000bf26270 */
[----:B-1----:R-:W-:-:S04]  /*fb00*/  @!P0 LEA R4, P4, R20, R11, 0x2 ;  /* 0x0000000b14048211 */ /* 0x002fc800078810ff */
[----:B------:R-:W-:Y:S02]  /*fb10*/  @!P0 LEA.HI.X R5, R20, R9, R21, 0x2, P4 ;  /* 0x0000000914058211 */ /* 0x000fe400020f1415 */
[----:B------:R-:W-:Y:S02]  /*fb20*/  SHF.R.S32.HI R21, RZ, 0x1f, R227 ;  /* 0x0000001fff157819 */ /* 0x000fe400000114e3 */
        /* <DEDUP_REMOVED lines=9> */
[----:B------:R-:W-:Y:S02]  /*fbc0*/  SHF.R.S32.HI R13, RZ, 0x1f, R13 ;  /* 0x0000001fff0d7819 */ /* 0x000fe4000001140d */
[----:B------:R-:W-:Y:S02]  /*fbd0*/  ISETP.GE.AND P2, PT, R236, UR4, PT ;  /* 0x00000004ec007c0c */ /* 0x000fe4000bf46270 */
[----:B-1----:R-:W-:-:S04]  /*fbe0*/  @!P3 LEA R4, P4, R14, R11, 0x2 ;  /* 0x0000000b0e04b211 */ /* 0x002fc800078810ff */
[----:B------:R-:W-:Y:S02]  /*fbf0*/  @!P3 LEA.HI.X R5, R14, R9, R15, 0x2, P4 ;  /* 0x000000090e05b211 */ /* 0x000fe400020f140f */
[----:B------:R-:W-:Y:S02]  /*fc00*/  ISETP.GE.AND P4, PT, R235, UR4, PT ;  /* 0x00000004eb007c0c */ /* 0x000fe4000bf86270 */
[C---:B--2---:R-:W-:Y:S01]  /*fc10*/  @!P1 LEA R6, P5, R12.reuse, R11, 0x2 ;  /* 0x0000000b0c069211 */ /* 0x044fe200078a10ff */
[----:B------:R1:W-:Y:S01]  /*fc20*/  @!P3 ST.E.64 desc[UR40][R4.64], R96 ;  /* 0x000000600400b985 */ /* 0x0003e2000c101b28 */
[----:B------:R-:W-:Y:S02]  /*fc30*/  SHF.R.S32.HI R15, RZ, 0x1f, R232 ;  /* 0x0000001fff0f7819 */ /* 0x000fe400000114e8 */
[----:B------:R-:W-:Y:S02]  /*fc40*/  @!P1 LEA.HI.X R7, R12, R9, R13, 0x2, P5 ;  /* 0x000000090c079211 */ /* 0x000fe400028f140d */
[----:B------:R-:W-:-:S02]  /*fc50*/  SHF.R.S32.HI R13, RZ, 0x1f, R237 ;  /* 0x0000001fff0d7819 */ /* 0x000fc400000114ed */
[----:B------:R-:W-:Y:S01]  /*fc60*/  SHF.R.S32.HI R12, RZ, 0x1f, R236 ;  /* 0x0000001fff0c7819 */ /* 0x000fe200000114ec */
[----:B------:R2:W-:Y:S01]  /*fc70*/  @!P1 ST.E.64 desc[UR40][R6.64], R100 ;  /* 0x0000006406009985 */ /* 0x0005e2000c101b28 */
[----:B------:R-:W-:Y:S02]  /*fc80*/  ISETP.GE.AND P1, PT, R234, UR4, PT ;  /* 0x00000004ea007c0c */ /* 0x000fe4000bf26270 */
[----:B------:R-:W-:Y:S02]  /*fc90*/  SHF.R.S32.HI R14, RZ, 0x1f, R231 ;  /* 0x0000001fff0e7819 */ /* 0x000fe400000114e7 */
[----:B-1----:R-:W-:-:S04]  /*fca0*/  @!P0 LEA R4, P3, R237, R11, 0x2 ;  /* 0x0000000bed048211 */ /* 0x002fc800078610ff */
[----:B------:R-:W-:Y:S02]  /*fcb0*/  @!P0 LEA.HI.X R5, R237, R9, R13, 0x2, P3 ;  /* 0x00000009ed058211 */ /* 0x000fe400018f140d */
[----:B------:R-:W-:Y:S02]  /*fcc0*/  SHF.R.S32.HI R13, RZ, 0x1f, R235 ;  /* 0x0000001fff0d7819 */ /* 0x000fe400000114eb */
[C---:B--2---:R-:W-:Y:S01]  /*fcd0*/  @!P2 LEA R6, P5, R236.reuse, R11, 0x2 ;  /* 0x0000000bec06a211 */ /* 0x044fe200078a10ff */
[----:B------:R1:W-:Y:S01]  /*fce0*/  @!P0 ST.E.64 desc[UR40][R4.64], R104 ;  /* 0x0000006804008985 */ /* 0x0003e2000c101b28 */
[----:B------:R-:W-:Y:S02]  /*fcf0*/  ISETP.GE.AND P0, PT, R233, UR4, PT ;  /* 0x00000004e9007c0c */ /* 0x000fe4000bf06270 */
[----:B------:R-:W-:Y:S02]  /*fd00*/  @!P2 LEA.HI.X R7, R236, R9, R12, 0x2, P5 ;  /* 0x00000009ec07a211 */ /* 0x000fe400028f140c */
[----:B------:R-:W-:-:S03]  /*fd10*/  SHF.R.S32.HI R12, RZ, 0x1f, R234 ;  /* 0x0000001fff0c7819 */ /* 0x000fc600000114ea */
[----:B------:R2:W-:Y:S01]  /*fd20*/  @!P2 ST.E.64 desc[UR40][R6.64], R108 ;  /* 0x0000006c0600a985 */ /* 0x0005e2000c101b28 */
[----:B------:R-:W-:Y:S02]  /*fd30*/  ISETP.GE.AND P2, PT, R232, UR4, PT ;  /* 0x00000004e8007c0c */ /* 0x000fe4000bf46270 */
[----:B-1----:R-:W-:-:S04]  /*fd40*/  @!P4 LEA R4, P3, R235, R11, 0x2 ;  /* 0x0000000beb04c211 */ /* 0x002fc800078610ff */
[----:B------:R-:W-:Y:S02]  /*fd50*/  @!P4 LEA.HI.X R5, R235, R9, R13, 0x2, P3 ;  /* 0x00000009eb05c211 */ /* 0x000fe400018f140d */
[----:B------:R-:W-:Y:S02]  /*fd60*/  ISETP.GE.AND P3, PT, R231, UR4, PT ;  /* 0x00000004e7007c0c */ /* 0x000fe4000bf66270 */
[C---:B--2---:R-:W-:Y:S01]  /*fd70*/  @!P1 LEA R6, P5, R234.reuse, R11, 0x2 ;  /* 0x0000000bea069211 */ /* 0x044fe200078a10ff */
[----:B------:R1:W-:Y:S03]  /*fd80*/  @!P4 ST.E.64 desc[UR40][R4.64], R112 ;  /* 0x000000700400c985 */ /* 0x0003e6000c101b28 */
[----:B------:R-:W-:Y:S02]  /*fd90*/  @!P1 LEA.HI.X R7, R234, R9, R12, 0x2, P5 ;  /* 0x00000009ea079211 */ /* 0x000fe400028f140c */
[----:B------:R-:W-:-:S03]  /*fda0*/  SHF.R.S32.HI R12, RZ, 0x1f, R233 ;  /* 0x0000001fff0c7819 */ /* 0x000fc600000114e9 */
[----:B------:R2:W-:Y:S01]  /*fdb0*/  @!P1 ST.E.64 desc[UR40][R6.64], R116 ;  /* 0x0000007406009985 */ /* 0x0005e2000c101b28 */
[----:B------:R-:W-:Y:S02]  /*fdc0*/  ISETP.GE.AND P1, PT, R230, UR4, PT ;  /* 0x00000004e6007c0c */ /* 0x000fe4000bf26270 */
[----:B-1----:R-:W-:-:S04]  /*fdd0*/  @!P0 LEA R4, P4, R233, R11, 0x2 ;  /* 0x0000000be9048211 */ /* 0x002fc800078810ff */
[----:B------:R-:W-:Y:S02]  /*fde0*/  @!P0 LEA.HI.X R5, R233, R9, R12, 0x2, P4 ;  /* 0x00000009e9058211 */ /* 0x000fe400020f140c */
[-C--:B------:R-:W-:Y:S02]  /*fdf0*/  @!P3 LEA R12, P4, R231, R11.reuse, 0x2 ;  /* 0x0000000be70cb211 */ /* 0x080fe400078810ff */
[C---:B--2---:R-:W-:Y:S01]  /*fe00*/  @!P2 LEA R6, P5, R232.reuse, R11, 0x2 ;  /* 0x0000000be806a211 */ /* 0x044fe200078a10ff */
[----:B------:R1:W-:Y:S01]  /*fe10*/  @!P0 ST.E.64 desc[UR40][R4.64], R120 ;  /* 0x0000007804008985 */ /* 0x0003e2000c101b28 */
[----:B------:R-:W-:Y:S02]  /*fe20*/  ISETP.GE.AND P0, PT, R229, UR4, PT ;  /* 0x00000004e5007c0c */ /* 0x000fe4000bf06270 */
[-C--:B------:R-:W-:Y:S02]  /*fe30*/  @!P2 LEA.HI.X R7, R232, R9.reuse, R15, 0x2, P5 ;  /* 0x00000009e807a211 */ /* 0x080fe400028f140f */
[----:B------:R-:W-:-:S02]  /*fe40*/  @!P3 LEA.HI.X R13, R231, R9, R14, 0x2, P4 ;  /* 0x00000009e70db211 */ /* 0x000fc400020f140e */
[----:B------:R-:W-:Y:S01]  /*fe50*/  ISETP.GE.AND P4, PT, R228, UR4, PT ;  /* 0x00000004e4007c0c */ /* 0x000fe2000bf86270 */
[----:B------:R2:W-:Y:S01]  /*fe60*/  @!P2 ST.E.64 desc[UR40][R6.64], R124 ;  /* 0x0000007c0600a985 */ /* 0x0005e2000c101b28 */
[----:B------:R-:W-:Y:S02]  /*fe70*/  SHF.R.S32.HI R14, RZ, 0x1f, R230 ;  /* 0x0000001fff0e7819 */ /* 0x000fe400000114e6 */
[----:B------:R-:W-:Y:S01]  /*fe80*/  ISETP.GE.AND P2, PT, R227, UR4, PT ;  /* 0x00000004e3007c0c */ /* 0x000fe2000bf46270 */
[----:B------:R3:W-:Y:S01]  /*fe90*/  @!P3 ST.E.64 desc[UR40][R12.64], R128 ;  /* 0x000000800c00b985 */ /* 0x0007e2000c101b28 */
[----:B------:R-:W-:Y:S02]  /*fea0*/  ISETP.GE.AND P3, PT, R226, UR4, PT ;  /* 0x00000004e2007c0c */ /* 0x000fe4000bf66270 */
[----:B-1----:R-:W-:-:S04]  /*feb0*/  @!P1 LEA R4, P5, R230, R11, 0x2 ;  /* 0x0000000be6049211 */ /* 0x002fc800078a10ff */
[----:B------:R-:W-:Y:S02]  /*fec0*/  @!P1 LEA.HI.X R5, R230, R9, R14, 0x2, P5 ;  /* 0x00000009e6059211 */ /* 0x000fe400028f140e */
[----:B------:R-:W-:Y:S02]  /*fed0*/  SHF.R.S32.HI R14, RZ, 0x1f, R229 ;  /* 0x0000001fff0e7819 */ /* 0x000fe400000114e5 */
[CC--:B--2---:R-:W-:Y:S01]  /*fee0*/  @!P0 LEA R6, P5, R229.reuse, R11.reuse, 0x2 ;  /* 0x0000000be5068211 */ /* 0x0c4fe200078a10ff */
[----:B------:R1:W-:Y:S01]  /*fef0*/  @!P1 ST.E.64 desc[UR40][R4.64], R132 ;  /* 0x0000008404009985 */ /* 0x0003e2000c101b28 */
[----:B---3--:R-:W-:Y:S02]  /*ff00*/  @!P4 LEA R12, P1, R228, R11, 0x2 ;  /* 0x0000000be40cc211 */ /* 0x008fe400078210ff */
[----:B------:R-:W-:Y:S02]  /*ff10*/  @!P0 LEA.HI.X R7, R229, R9, R14, 0x2, P5 ;  /* 0x00000009e5078211 */ /* 0x000fe400028f140e */
[----:B------:R-:W-:-:S03]  /*ff20*/  SHF.R.S32.HI R14, RZ, 0x1f, R228 ;  /* 0x0000001fff0e7819 */ /* 0x000fc600000114e4 */
[----:B------:R3:W-:Y:S01]  /*ff30*/  @!P0 ST.E.64 desc[UR40][R6.64], R136 ;  /* 0x0000008806008985 */ /* 0x0007e2000c101b28 */
[----:B------:R-:W-:Y:S02]  /*ff40*/  @!P4 LEA.HI.X R13, R228, R9, R14, 0x2, P1 ;  /* 0x00000009e40dc211 */ /* 0x000fe400008f140e */
[CC--:B------:R-:W-:Y:S02]  /*ff50*/  @!P3 LEA R14, P1, R226.reuse, R11.reuse, 0x2 ;  /* 0x0000000be20eb211 */ /* 0x0c0fe400078210ff */
[C---:B-1----:R-:W-:Y:S01]  /*ff60*/  @!P2 LEA R4, P5, R227.reuse, R11, 0x2 ;  /* 0x0000000be304a211 */ /* 0x042fe200078a10ff */
[----:B------:R3:W-:Y:S01]  /*ff70*/  @!P4 ST.E.64 desc[UR40][R12.64], R140 ;  /* 0x0000008c0c00c985 */ /* 0x0007e2000c101b28 */
[-C--:B------:R-:W-:Y:S02]  /*ff80*/  @!P3 LEA.HI.X R15, R226, R9.reuse, R20, 0x2, P1 ;  /* 0x00000009e20fb211 */ /* 0x080fe400008f1414 */
[----:B------:R-:W-:-:S05]  /*ff90*/  @!P2 LEA.HI.X R5, R227, R9, R21, 0x2, P5 ;  /* 0x00000009e305a211 */ /* 0x000fca00028f1415 */
[----:B------:R3:W-:Y:S04]  /*ffa0*/  @!P2 ST.E.64 desc[UR40][R4.64], R144 ;  /* 0x000000900400a985 */ /* 0x0007e8000c101b28 */
[----:B------:R3:W-:Y:S02]  /*ffb0*/  @!P3 ST.E.64 desc[UR40][R14.64], R148 ;  /* 0x000000940e00b985 */ /* 0x0007e4000c101b28 */
.L_x_9596:
[----:B------:R-:W-:Y:S05]  /*ffc0*/  BSYNC B1 ;  /* 0x0000000000017941 */ /* 0x000fea0003800000 */
.L_x_9595:
[----:B------:R-:W-:-:S03]  /*ffd0*/  UMOV UR4, 0xffffffff ;  /* 0xffffffff00047882 */ /* 0x000fc60000000000 */
[----:B------:R-:W-:Y:S05]  /*ffe0*/  BRA.DIV UR4, `(.L_x_9597) ;  /* 0x000000a604447947 */ /* 0x000fea000b800000 */
[----:B------:R4:W0:Y:S04]  /*fff0*/  SHFL.IDX PT, R20, R8, 0x1, 0x1c1f ;  /* 0x003c1f0008147f89 */ /* 0x00082800000e0000 */
[----:B---3--:R4:W3:Y:S02]  /*10000*/  SHFL.IDX PT, R14, R3, 0x1, 0x1c1f ;  /* 0x003c1f00030e7f89 */ /* 0x0088e400000e0000 */
.L_x_9814:
[----:B------:R-:W-:-:S13]  /*10010*/  ISETP.GE.AND P0, PT, R10, R0, PT ;  /* 0x000000000a00720c */ /* 0x000fda0003f06270 */
[----:B------:R-:W-:Y:S05]  /*10020*/  @P0 BRA `(.L_x_9593) ;  /* 0x0000001800f80947 */ /* 0x000fea0003800000 */
[----:B------:R-:W-:Y:S01]  /*10030*/  ULDC UR4, c[0x0][0xac8] ;  /* 0x0002b20000047ab9 */ /* 0x000fe20000000800 */
[C---:B-1----:R-:W-:Y:S01]  /*10040*/  VIADD R9, R225.reuse, 0x8 ;  /* 0x00000008e1097836 */ /* 0x042fe20000000000 */
[C---:B------:R-:W-:Y:S01]  /*10050*/  ISETP.GE.AND P2, PT, R225.reuse, UR4, PT ;  /* 0x00000004e1007c0c */ /* 0x040fe2000bf46270 */
[C---:B0---4-:R-:W-:Y:S02]  /*10060*/  VIADD R3, R225.reuse, 0x10 ;  /* 0x00000010e1037836 */ /* 0x051fe40000000000 */
[----:B------:R-:W-:Y:S01]  /*10070*/  VIADD R12, R225, 0x18 ;  /* 0x00000018e10c7836 */ /* 0x000fe20000000000 */
[----:B------:R-:W-:Y:S01]  /*10080*/  ISETP.GE.AND P3, PT, R9, UR4, PT ;  /* 0x0000000409007c0c */ /* 0x000fe2000bf66270 */
[----:B------:R-:W-:Y:S01]  /*10090*/  VIADD R8, R225, 0x20 ;  /* 0x00000020e1087836 */ /* 0x000fe20000000000 */
[----:B------:R-:W-:Y:S01]  /*100a0*/  ISETP.GE.AND P1, PT, R3, UR4, PT ;  /* 0x0000000403007c0c */ /* 0x000fe2000bf26270 */
[C---:B------:R-:W-:Y:S01]  /*100b0*/  VIADD R13, R225.reuse, 0x8 ;  /* 0x00000008e10d7836 */ /* 0x040fe20000000000 */
[----:B------:R-:W-:Y:S01]  /*100c0*/  ISETP.GE.AND P0, PT, R12, UR4, PT ;  /* 0x000000040c007c0c */ /* 0x000fe2000bf06270 */
[----:B--2---:R-:W-:-:S02]  /*100d0*/  VIADD R11, R225, 0x10 ;  /* 0x00000010e10b7836 */ /* 0x004fc40000000000 */
[----:B------:R-:W-:Y:S01]  /*100e0*/  VIADD R15, R225, 0x58 ;  /* 0x00000058e10f7836 */ /* 0x000fe20000000000 */
[----:B------:R-:W-:Y:S01]  /*100f0*/  SHF.R.S32.HI R13, RZ, 0x1f, R13 ;  /* 0x0000001fff0d7819 */ /* 0x000fe2000001140d */
[----:B---3--:R-:W-:Y:S01]  /*10100*/  @!P2 IMAD.MOV.U32 R4, RZ, RZ, R14 ;  /* 0x000000ffff04a224 */ /* 0x008fe200078e000e */
[----:B------:R-:W-:Y:S01]  /*10110*/  SHF.R.S32.HI R11, RZ, 0x1f, R11 ;  /* 0x0000001fff0b7819 */ /* 0x000fe2000001140b */
[----:B------:R-:W-:Y:S02]  /*10120*/  @!P2 IMAD.MOV.U32 R5, RZ, RZ, R20 ;  /* 0x000000ffff05a224 */ /* 0x000fe400078e0014 */
[----:B------:R-:W-:Y:S01]  /*10130*/  @!P3 LEA R6, P4, R9, R14, 0x2 ;  /* 0x0000000e0906b211 */ /* 0x000fe200078810ff */
[C---:B------:R-:W-:Y:S02]  /*10140*/  VIADD R24, R225.reuse, 0x68 ;  /* 0x00000068e1187836 */ /* 0x040fe40000000000 */
[----:B------:R-:W-:Y:S01]  /*10150*/  @!P2 IMAD.WIDE R4, R225, 0x4, R4 ;  /* 0x00000004e104a825 */ /* 0x000fe200078e0204 */
[----:B------:R-:W-:-:S03]  /*10160*/  @!P3 LEA.HI.X R7, R9, R20, R13, 0x2, P4 ;  /* 0x000000140907b211 */ /* 0x000fc600020f140d */
[C---:B------:R-:W-:Y:S01]  /*10170*/  VIADD R9, R225.reuse, 0x28 ;  /* 0x00000028e1097836 */ /* 0x040fe20000000000 */
[----:B------:R0:W-:Y:S01]  /*10180*/  @!P2 ST.E.64 desc[UR40][R4.64], R26 ;  /* 0x0000001a0400a985 */ /* 0x0001e2000c101b28 */
[----:B------:R-:W-:Y:S01]  /*10190*/  ISETP.GE.AND P2, PT, R8, UR4, PT ;  /* 0x0000000408007c0c */ /* 0x000fe2000bf46270 */
[----:B------:R-:W-:Y:S02]  /*101a0*/  VIADD R13, R225, 0x18 ;  /* 0x00000018e10d7836 */ /* 0x000fe40000000000 */
[----:B------:R1:W-:Y:S01]  /*101b0*/  @!P3 ST.E.64 desc[UR40][R6.64], R30 ;  /* 0x0000001e0600b985 */ /* 0x0003e2000c101b28 */
[----:B------:R-:W-:Y:S01]  /*101c0*/  ISETP.GE.AND P3, PT, R9, UR4, PT ;  /* 0x0000000409007c0c */ /* 0x000fe2000bf66270 */
[C---:B------:R-:W-:Y:S01]  /*101d0*/  VIADD R21, R225.reuse, 0x58 ;  /* 0x00000058e1157836 */ /* 0x040fe20000000000 */
[----:B------:R-:W-:Y:S01]  /*101e0*/  SHF.R.S32.HI R13, RZ, 0x1f, R13 ;  /* 0x0000001fff0d7819 */ /* 0x000fe2000001140d */
[C---:B------:R-:W-:Y:S02]  /*101f0*/  VIADD R28, R225.reuse, 0x78 ;  /* 0x00000078e11c7836 */ /* 0x040fe40000000000 */
[C---:B------:R-:W-:Y:S01]  /*10200*/  VIADD R25, R225.reuse, 0x68 ;  /* 0x00000068e1197836 */ /* 0x040fe20000000000 */
[----:B------:R-:W-:Y:S01]  /*10210*/  SHF.R.S32.HI R21, RZ, 0x1f, R21 ;  /* 0x0000001fff157819 */ /* 0x000fe20000011415 */
[----:B------:R-:W-:Y:S01]  /*10220*/  VIADD R29, R225, 0x78 ;  /* 0x00000078e11d7836 */ /* 0x000fe20000000000 */
[----:B0-----:R-:W-:-:S02]  /*10230*/  @!P1 LEA R4, P5, R3, R14, 0x2 ;  /* 0x0000000e03049211 */ /* 0x001fc400078a10ff */
[----:B------:R-:W-:Y:S02]  /*10240*/  SHF.R.S32.HI R25, RZ, 0x1f, R25 ;  /* 0x0000001fff197819 */ /* 0x000fe40000011419 */
[----:B------:R-:W-:Y:S01]  /*10250*/  @!P1 LEA.HI.X R5, R3, R20, R11, 0x2, P5 ;  /* 0x0000001403059211 */ /* 0x000fe200028f140b */
[C---:B------:R-:W-:Y:S01]  /*10260*/  VIADD R3, R225.reuse, 0x30 ;  /* 0x00000030e1037836 */ /* 0x040fe20000000000 */
[----:B-1----:R-:W-:Y:S01]  /*10270*/  @!P0 LEA R6, P4, R12, R14, 0x2 ;  /* 0x0000000e0c068211 */ /* 0x002fe200078810ff */
[----:B------:R-:W-:Y:S01]  /*10280*/  VIADD R11, R225, 0x20 ;  /* 0x00000020e10b7836 */ /* 0x000fe20000000000 */
[----:B------:R-:W-:Y:S01]  /*10290*/  SHF.R.S32.HI R29, RZ, 0x1f, R29 ;  /* 0x0000001fff1d7819 */ /* 0x000fe2000001141d */
[----:B------:R0:W-:Y:S01]  /*102a0*/  @!P1 ST.E.64 desc[UR40][R4.64], R34 ;  /* 0x0000002204009985 */ /* 0x0001e2000c101b28 */
[----:B------:R-:W-:Y:S02]  /*102b0*/  ISETP.GE.AND P1, PT, R3, UR4, PT ;  /* 0x0000000403007c0c */ /* 0x000fe4000bf26270 */
[----:B------:R-:W-:-:S02]  /*102c0*/  SHF.R.S32.HI R11, RZ, 0x1f, R11 ;  /* 0x0000001fff0b7819 */ /* 0x000fc4000001140b */
[----:B------:R-:W-:Y:S01]  /*102d0*/  @!P0 LEA.HI.X R7, R12, R20, R13, 0x2, P4 ;  /* 0x000000140c078211 */ /* 0x000fe200020f140d */
[C---:B------:R-:W-:Y:S02]  /*102e0*/  VIADD R12, R225.reuse, 0x38 ;  /* 0x00000038e10c7836 */ /* 0x040fe40000000000 */
[----:B------:R-:W-:Y:S02]  /*102f0*/  VIADD R13, R225, 0x28 ;  /* 0x00000028e10d7836 */ /* 0x000fe40000000000 */
[----:B------:R1:W-:Y:S01]  /*10300*/  @!P0 ST.E.64 desc[UR40][R6.64], R38 ;  /* 0x0000002606008985 */ /* 0x0003e2000c101b28 */
[----:B------:R-:W-:Y:S02]  /*10310*/  ISETP.GE.AND P0, PT, R12, UR4, PT ;  /* 0x000000040c007c0c */ /* 0x000fe4000bf06270 */
[----:B------:R-:W-:Y:S02]  /*10320*/  SHF.R.S32.HI R13, RZ, 0x1f, R13 ;  /* 0x0000001fff0d7819 */ /* 0x000fe4000001140d */
[----:B0-----:R-:W-:-:S04]  /*10330*/  @!P2 LEA R4, P5, R8, R14, 0x2 ;  /* 0x0000000e0804a211 */ /* 0x001fc800078a10ff */
[----:B------:R-:W-:Y:S01]  /*10340*/  @!P2 LEA.HI.X R5, R8, R20, R11, 0x2, P5 ;  /* 0x000000140805a211 */ /* 0x000fe200028f140b */
[C---:B------:R-:W-:Y:S02]  /*10350*/  VIADD R8, R225.reuse, 0x40 ;  /* 0x00000040e1087836 */ /* 0x040fe40000000000 */
[----:B------:R-:W-:Y:S02]  /*10360*/  VIADD R11, R225, 0x30 ;  /* 0x00000030e10b7836 */ /* 0x000fe40000000000 */
[----:B------:R0:W-:Y:S01]  /*10370*/  @!P2 ST.E.64 desc[UR40][R4.64], R42 ;  /* 0x0000002a0400a985 */ /* 0x0001e2000c101b28 */
[----:B-1----:R-:W-:Y:S02]  /*10380*/  @!P3 LEA R6, P4, R9, R14, 0x2 ;  /* 0x0000000e0906b211 */ /* 0x002fe400078810ff */
[----:B------:R-:W-:Y:S02]  /*10390*/  ISETP.GE.AND P2, PT, R8, UR4, PT ;  /* 0x0000000408007c0c */ /* 0x000fe4000bf46270 */
[----:B------:R-:W-:-:S02]  /*103a0*/  SHF.R.S32.HI R11, RZ, 0x1f, R11 ;  /* 0x0000001fff0b7819 */ /* 0x000fc4000001140b */
[----:B------:R-:W-:Y:S01]  /*103b0*/  @!P3 LEA.HI.X R7, R9, R20, R13, 0x2, P4 ;  /* 0x000000140907b211 */ /* 0x000fe200020f140d */
[C---:B------:R-:W-:Y:S02]  /*103c0*/  VIADD R9, R225.reuse, 0x48 ;  /* 0x00000048e1097836 */ /* 0x040fe40000000000 */
[----:B------:R-:W-:Y:S02]  /*103d0*/  VIADD R13, R225, 0x38 ;  /* 0x00000038e10d7836 */ /* 0x000fe40000000000 */
[----:B------:R1:W-:Y:S01]  /*103e0*/  @!P3 ST.E.64 desc[UR40][R6.64], R46 ;  /* 0x0000002e0600b985 */ /* 0x0003e2000c101b28 */
[----:B------:R-:W-:Y:S02]  /*103f0*/  ISETP.GE.AND P3, PT, R9, UR4, PT ;  /* 0x0000000409007c0c */ /* 0x000fe4000bf66270 */
[----:B0-----:R-:W-:Y:S02]  /*10400*/  @!P1 LEA R4, P5, R3, R14, 0x2 ;  /* 0x0000000e03049211 */ /* 0x001fe400078a10ff */
[----:B------:R-:W-:-:S02]  /*10410*/  SHF.R.S32.HI R13, RZ, 0x1f, R13 ;  /* 0x0000001fff0d7819 */ /* 0x000fc4000001140d */
[----:B------:R-:W-:Y:S01]  /*10420*/  @!P1 LEA.HI.X R5, R3, R20, R11, 0x2, P5 ;  /* 0x0000001403059211 */ /* 0x000fe200028f140b */
[C---:B------:R-:W-:Y:S02]  /*10430*/  VIADD R3, R225.reuse, 0x50 ;  /* 0x00000050e1037836 */ /* 0x040fe40000000000 */
[----:B------:R-:W-:Y:S02]  /*10440*/  VIADD R11, R225, 0x40 ;  /* 0x00000040e10b7836 */ /* 0x000fe40000000000 */
[----:B------:R0:W-:Y:S01]  /*10450*/  @!P1 ST.E.64 desc[UR40][R4.64], R50 ;  /* 0x0000003204009985 */ /* 0x0001e2000c101b28 */
[----:B------:R-:W-:Y:S02]  /*10460*/  ISETP.GE.AND P1, PT, R3, UR4, PT ;  /* 0x0000000403007c0c */ /* 0x000fe4000bf26270 */
[----:B-1----:R-:W-:Y:S02]  /*10470*/  @!P0 LEA R6, P4, R12, R14, 0x2 ;  /* 0x0000000e0c068211 */ /* 0x002fe400078810ff */
        /* <DEDUP_REMOVED lines=12> */
[----:B------:R-:W-:Y:S02]  /*10540*/  SHF.R.S32.HI R11, RZ, 0x1f, R11 ;  /* 0x0000001fff0b7819 */ /* 0x000fe4000001140b */
[----:B-1----:R-:W-:Y:S02]  /*10550*/  @!P3 LEA R6, P4, R9, R14, 0x2 ;  /* 0x0000000e0906b211 */ /* 0x002fe400078810ff */
[----:B------:R-:W-:-:S02]  /*10560*/  ISETP.GE.AND P2, PT, R12, UR4, PT ;  /* 0x000000040c007c0c */ /* 0x000fc4000bf46270 */
[----:B------:R-:W-:Y:S02]  /*10570*/  SHF.R.S32.HI R8, RZ, 0x1f, R8 ;  /* 0x0000001fff087819 */ /* 0x000fe40000011408 */
[----:B------:R-:W-:Y:S02]  /*10580*/  @!P3 LEA.HI.X R7, R9, R20, R11, 0x2, P4 ;  /* 0x000000140907b211 */ /* 0x000fe400020f140b */
[----:B0-----:R-:W-:-:S03]  /*10590*/  @!P1 LEA R4, P5, R3, R14, 0x2 ;  /* 0x0000000e03049211 */ /* 0x001fc600078a10ff */
[----:B------:R0:W-:Y:S01]  /*105a0*/  @!P3 ST.E.64 desc[UR40][R6.64], R62 ;  /* 0x0000003e0600b985 */ /* 0x0001e2000c101b28 */
[----:B------:R-:W-:Y:S02]  /*105b0*/  ISETP.GE.AND P3, PT, R24, UR4, PT ;  /* 0x0000000418007c0c */ /* 0x000fe4000bf66270 */
[----:B------:R-:W-:Y:S01]  /*105c0*/  @!P1 LEA.HI.X R5, R3, R20, R8, 0x2, P5 ;  /* 0x0000001403059211 */ /* 0x000fe200028f1408 */
[----:B------:R-:W-:Y:S01]  /*105d0*/  VIADD R3, R225, 0x70 ;  /* 0x00000070e1037836 */ /* 0x000fe20000000000 */
[-C--:B------:R-:W-:Y:S02]  /*105e0*/  @!P0 LEA R8, P4, R15, R14.reuse, 0x2 ;  /* 0x0000000e0f088211 */ /* 0x080fe400078810ff */
[C---:B------:R-:W-:Y:S01]  /*105f0*/  @!P2 LEA R10, P5, R12.reuse, R14, 0x2 ;  /* 0x0000000e0c0aa211 */ /* 0x040fe200078a10ff */
[----:B------:R1:W-:Y:S01]  /*10600*/  @!P1 ST.E.64 desc[UR40][R4.64], R66 ;  /* 0x0000004204009985 */ /* 0x0003e2000c101b28 */
[----:B------:R-:W-:Y:S02]  /*10610*/  ISETP.GE.AND P1, PT, R3, UR4, PT ;  /* 0x0000000403007c0c */ /* 0x000fe4000bf26270 */
[-C--:B------:R-:W-:Y:S01]  /*10620*/  @!P0 LEA.HI.X R9, R15, R20.reuse, R21, 0x2, P4 ;  /* 0x000000140f098211 */ /* 0x080fe200020f1415 */
[C---:B------:R-:W-:Y:S01]  /*10630*/  VIADD R21, R225.reuse, 0x80 ;  /* 0x00000080e1157836 */ /* 0x040fe20000000000 */
[----:B------:R-:W-:Y:S01]  /*10640*/  @!P2 LEA.HI.X R11, R12, R20, R13, 0x2, P5 ;  /* 0x000000140c0ba211 */ /* 0x000fe200028f140d */
[----:B------:R-:W-:Y:S01]  /*10650*/  VIADD R15, R225, 0x70 ;  /* 0x00000070e10f7836 */ /* 0x000fe20000000000 */
[----:B------:R-:W-:Y:S01]  /*10660*/  @!P3 LEA R12, P4, R24, R14, 0x2 ;  /* 0x0000000e180cb211 */ /* 0x000fe200078810ff */
[----:B------:R2:W-:Y:S01]  /*10670*/  @!P0 ST.E.64 desc[UR40][R8.64], R70 ;  /* 0x0000004608008985 */ /* 0x0005e2000c101b28 */
[----:B------:R-:W-:-:S02]  /*10680*/  ISETP.GE.AND P0, PT, R28, UR4, PT ;  /* 0x000000041c007c0c */ /* 0x000fc4000bf06270 */
[----:B------:R-:W-:Y:S01]  /*10690*/  SHF.R.S32.HI R15, RZ, 0x1f, R15 ;  /* 0x0000001fff0f7819 */ /* 0x000fe2000001140f */
[----:B------:R3:W-:Y:S01]  /*106a0*/  @!P2 ST.E.64 desc[UR40][R10.64], R74 ;  /* 0x0000004a0a00a985 */ /* 0x0007e2000c101b28 */
[----:B------:R-:W-:Y:S02]  /*106b0*/  ISETP.GE.AND P2, PT, R21, UR4, PT ;  /* 0x0000000415007c0c */ /* 0x000fe4000bf46270 */
[----:B0-----:R-:W-:Y:S02]  /*106c0*/  @!P1 LEA R6, P5, R3, R14, 0x2 ;  /* 0x0000000e03069211 */ /* 0x001fe400078a10ff */
[-C--:B------:R-:W-:Y:S01]  /*106d0*/  @!P3 LEA.HI.X R13, R24, R20.reuse, R25, 0x2, P4 ;  /* 0x00000014180db211 */ /* 0x080fe200020f1419 */
[----:B------:R-:W-:Y:S01]  /*106e0*/  VIADD R24, R225, 0x88 ;  /* 0x00000088e1187836 */ /* 0x000fe20000000000 */
[----:B------:R-:W-:Y:S01]  /*106f0*/  @!P1 LEA.HI.X R7, R3, R20, R15, 0x2, P5 ;  /* 0x0000001403079211 */ /* 0x000fe200028f140f */
[C---:B------:R-:W-:Y:S02]  /*10700*/  VIADD R3, R225.reuse, 0x90 ;  /* 0x00000090e1037836 */ /* 0x040fe40000000000 */
[----:B------:R0:W-:Y:S01]  /*10710*/  @!P3 ST.E.64 desc[UR40][R12.64], R78 ;  /* 0x0000004e0c00b985 */ /* 0x0001e2000c101b28 */
[C---:B------:R-:W-:Y:S01]  /*10720*/  VIADD R25, R225.reuse, 0x80 ;  /* 0x00000080e1197836 */ /* 0x040fe20000000000 */
[----:B------:R-:W-:Y:S01]  /*10730*/  ISETP.GE.AND P3, PT, R24, UR4, PT ;  /* 0x0000000418007c0c */ /* 0x000fe2000bf66270 */
[----:B------:R-:W-:Y:S01]  /*10740*/  VIADD R15, R225, 0x98 ;  /* 0x00000098e10f7836 */ /* 0x000fe20000000000 */
[----:B------:R4:W-:Y:S01]  /*10750*/  @!P1 ST.E.64 desc[UR40][R6.64], R82 ;  /* 0x0000005206009985 */ /* 0x0009e2000c101b28 */
[----:B-1----:R-:W-:-:S02]  /*10760*/  @!P0 LEA R4, P4, R28, R14, 0x2 ;  /* 0x0000000e1c048211 */ /* 0x002fc400078810ff */
[----:B------:R-:W-:Y:S02]  /*10770*/  ISETP.GE.AND P1, PT, R3, UR4, PT ;  /* 0x0000000403007c0c */ /* 0x000fe4000bf26270 */
[----:B------:R-:W-:Y:S02]  /*10780*/  SHF.R.S32.HI R25, RZ, 0x1f, R25 ;  /* 0x0000001fff197819 */ /* 0x000fe40000011419 */
[C---:B--2---:R-:W-:Y:S02]  /*10790*/  @!P2 LEA R8, P5, R21.reuse, R14, 0x2 ;  /* 0x0000000e1508a211 */ /* 0x044fe400078a10ff */
[-C--:B------:R-:W-:Y:S02]  /*107a0*/  @!P0 LEA.HI.X R5, R28, R20.reuse, R29, 0x2, P4 ;  /* 0x000000141c058211 */ /* 0x080fe400020f141d */
[----:B------:R-:W-:Y:S01]  /*107b0*/  @!P2 LEA.HI.X R9, R21, R20, R25, 0x2, P5 ;  /* 0x000000141509a211 */ /* 0x000fe200028f1419 */
[C---:B------:R-:W-:Y:S01]  /*107c0*/  VIADD R21, R225.reuse, 0x90 ;  /* 0x00000090e1157836 */ /* 0x040fe20000000000 */
[----:B---3--:R-:W-:Y:S01]  /*107d0*/  @!P3 LEA R10, P4, R24, R14, 0x2 ;  /* 0x0000000e180ab211 */ /* 0x008fe200078810ff */
[----:B------:R-:W-:Y:S01]  /*107e0*/  VIADD R25, R225, 0x88 ;  /* 0x00000088e1197836 */ /* 0x000fe20000000000 */
[----:B------:R1:W-:Y:S01]  /*107f0*/  @!P0 ST.E.64 desc[UR40][R4.64], R86 ;  /* 0x0000005604008985 */ /* 0x0003e2000c101b28 */
[----:B------:R-:W-:-:S02]  /*10800*/  ISETP.GE.AND P0, PT, R15, UR4, PT ;  /* 0x000000040f007c0c */ /* 0x000fc4000bf06270 */
[----:B------:R-:W-:Y:S01]  /*10810*/  SHF.R.S32.HI R21, RZ, 0x1f, R21 ;  /* 0x0000001fff157819 */ /* 0x000fe20000011415 */
[----:B------:R2:W-:Y:S01]  /*10820*/  @!P2 ST.E.64 desc[UR40][R8.64], R90 ;  /* 0x0000005a0800a985 */ /* 0x0005e2000c101b28 */
[----:B------:R-:W-:Y:S02]  /*10830*/  SHF.R.S32.HI R25, RZ, 0x1f, R25 ;  /* 0x0000001fff197819 */ /* 0x000fe40000011419 */
[----:B0-----:R-:W-:Y:S02]  /*10840*/  @!P1 LEA R12, P5, R3, R14, 0x2 ;  /* 0x0000000e030c9211 */ /* 0x001fe400078a10ff */
[----:B------:R-:W-:Y:S02]  /*10850*/  ISETP.GE.AND P2, PT, R237, UR4, PT ;  /* 0x00000004ed007c0c */ /* 0x000fe4000bf46270 */
[-C--:B------:R-:W-:Y:S02]  /*10860*/  @!P3 LEA.HI.X R11, R24, R20.reuse, R25, 0x2, P4 ;  /* 0x00000014180bb211 */ /* 0x080fe400020f1419 */
[----:B------:R-:W-:Y:S01]  /*10870*/  @!P1 LEA.HI.X R13, R3, R20, R21, 0x2, P5 ;  /* 0x00000014030d9211 */ /* 0x000fe200028f1415 */
[----:B------:R-:W-:Y:S01]  /*10880*/  VIADD R21, R225, 0x98 ;  /* 0x00000098e1157836 */ /* 0x000fe20000000000 */
[----:B------:R-:W-:Y:S01]  /*10890*/  ISETP.GE.AND P4, PT, R236, UR4, PT ;  /* 0x00000004ec007c0c */ /* 0x000fe2000bf86270 */
[----:B------:R0:W-:Y:S01]  /*108a0*/  @!P3 ST.E.64 desc[UR40][R10.64], R94 ;  /* 0x0000005e0a00b985 */ /* 0x0001e2000c101b28 */
[----:B----4-:R-:W-:-:S02]  /*108b0*/  @!P0 LEA R6, P5, R15, R14, 0x2 ;  /* 0x0000000e0f068211 */ /* 0x010fc400078a10ff */
[----:B------:R-:W-:Y:S01]  /*108c0*/  SHF.R.S32.HI R21, RZ, 0x1f, R21 ;  /* 0x0000001fff157819 */ /* 0x000fe20000011415 */
[----:B------:R3:W-:Y:S01]  /*108d0*/  @!P1 ST.E.64 desc[UR40][R12.64], R98 ;  /* 0x000000620c009985 */ /* 0x0007e2000c101b28 */
[----:B------:R-:W-:Y:S02]  /*108e0*/  ISETP.GE.AND P3, PT, R235, UR4, PT ;  /* 0x00000004eb007c0c */ /* 0x000fe4000bf66270 */
[----:B------:R-:W-:Y:S02]  /*108f0*/  SHF.R.S32.HI R3, RZ, 0x1f, R237 ;  /* 0x0000001fff037819 */ /* 0x000fe400000114ed */
[----:B-1----:R-:W-:Y:S02]  /*10900*/  @!P2 LEA R4, P1, R237, R14, 0x2 ;  /* 0x0000000eed04a211 */ /* 0x002fe400078210ff */
[-C--:B------:R-:W-:Y:S02]  /*10910*/  @!P0 LEA.HI.X R7, R15, R20.reuse, R21, 0x2, P5 ;  /* 0x000000140f078211 */ /* 0x080fe400028f1415 */
[----:B------:R-:W-:-:S02]  /*10920*/  @!P2 LEA.HI.X R5, R237, R20, R3, 0x2, P1 ;  /* 0x00000014ed05a211 */ /* 0x000fc400008f1403 */
[----:B------:R-:W-:Y:S01]  /*10930*/  ISETP.GE.AND P1, PT, R234, UR4, PT ;  /* 0x00000004ea007c0c */ /* 0x000fe2000bf26270 */
[----:B------:R1:W-:Y:S01]  /*10940*/  @!P0 ST.E.64 desc[UR40][R6.64], R102 ;  /* 0x0000006606008985 */ /* 0x0003e2000c101b28 */
[-C--:B--2---:R-:W-:Y:S02]  /*10950*/  @!P4 LEA R8, P0, R236, R14.reuse, 0x2 ;  /* 0x0000000eec08c211 */ /* 0x084fe400078010ff */
[----:B------:R-:W-:Y:S01]  /*10960*/  SHF.R.S32.HI R15, RZ, 0x1f, R236 ;  /* 0x0000001fff0f7819 */ /* 0x000fe200000114ec */
[----:B------:R2:W-:Y:S01]  /*10970*/  @!P2 ST.E.64 desc[UR40][R4.64], R106 ;  /* 0x0000006a0400a985 */ /* 0x0005e2000c101b28 */
[----:B------:R-:W-:Y:S02]  /*10980*/  SHF.R.S32.HI R3, RZ, 0x1f, R235 ;  /* 0x0000001fff037819 */ /* 0x000fe400000114eb */
[----:B0-----:R-:W-:Y:S02]  /*10990*/  @!P3 LEA R10, P5, R235, R14, 0x2 ;  /* 0x0000000eeb0ab211 */ /* 0x001fe400078a10ff */
[----:B------:R-:W-:-:S02]  /*109a0*/  ISETP.GE.AND P2, PT, R233, UR4, PT ;  /* 0x00000004e9007c0c */ /* 0x000fc4000bf46270 */
[-C--:B------:R-:W-:Y:S02]  /*109b0*/  @!P4 LEA.HI.X R9, R236, R20.reuse, R15, 0x2, P0 ;  /* 0x00000014ec09c211 */ /* 0x080fe400000f140f */
[----:B------:R-:W-:Y:S02]  /*109c0*/  ISETP.GE.AND P0, PT, R232, UR4, PT ;  /* 0x00000004e8007c0c */ /* 0x000fe4000bf06270 */
[----:B------:R-:W-:Y:S01]  /*109d0*/  @!P3 LEA.HI.X R11, R235, R20, R3, 0x2, P5 ;  /* 0x00000014eb0bb211 */ /* 0x000fe200028f1403 */
[----:B------:R0:W-:Y:S01]  /*109e0*/  @!P4 ST.E.64 desc[UR40][R8.64], R110 ;  /* 0x0000006e0800c985 */ /* 0x0001e2000c101b28 */
[----:B---3--:R-:W-:Y:S02]  /*109f0*/  @!P1 LEA R12, P4, R234, R14, 0x2 ;  /* 0x0000000eea0c9211 */ /* 0x008fe400078810ff */
[----:B------:R-:W-:Y:S01]  /*10a00*/  SHF.R.S32.HI R3, RZ, 0x1f, R234 ;  /* 0x0000001fff037819 */ /* 0x000fe200000114ea */
[----:B------:R3:W-:Y:S01]  /*10a10*/  @!P3 ST.E.64 desc[UR40][R10.64], R114 ;  /* 0x000000720a00b985 */ /* 0x0007e2000c101b28 */
[----:B------:R-:W-:-:S02]  /*10a20*/  ISETP.GE.AND P3, PT, R231, UR4, PT ;  /* 0x00000004e7007c0c */ /* 0x000fc4000bf66270 */
[----:B------:R-:W-:Y:S02]  /*10a30*/  @!P1 LEA.HI.X R13, R234, R20, R3, 0x2, P4 ;  /* 0x00000014ea0d9211 */ /* 0x000fe400020f1403 */
[CC--:B-1----:R-:W-:Y:S02]  /*10a40*/  @!P2 LEA R6, P5, R233.reuse, R14.reuse, 0x2 ;  /* 0x0000000ee906a211 */ /* 0x0c2fe400078a10ff */
[----:B------:R-:W-:Y:S01]  /*10a50*/  SHF.R.S32.HI R15, RZ, 0x1f, R233 ;  /* 0x0000001fff0f7819 */ /* 0x000fe200000114e9 */
[----:B------:R1:W-:Y:S01]  /*10a60*/  @!P1 ST.E.64 desc[UR40][R12.64], R118 ;  /* 0x000000760c009985 */ /* 0x0003e2000c101b28 */
[----:B--2---:R-:W-:Y:S02]  /*10a70*/  @!P0 LEA R4, P4, R232, R14, 0x2 ;  /* 0x0000000ee8048211 */ /* 0x004fe400078810ff */
[----:B------:R-:W-:Y:S02]  /*10a80*/  SHF.R.S32.HI R3, RZ, 0x1f, R232 ;  /* 0x0000001fff037819 */ /* 0x000fe400000114e8 */
[----:B------:R-:W-:-:S02]  /*10a90*/  @!P2 LEA.HI.X R7, R233, R20, R15, 0x2, P5 ;  /* 0x00000014e907a211 */ /* 0x000fc400028f140f */
[----:B------:R-:W-:Y:S02]  /*10aa0*/  ISETP.GE.AND P1, PT, R230, UR4, PT ;  /* 0x00000004e6007c0c */ /* 0x000fe4000bf26270 */
[----:B------:R-:W-:Y:S01]  /*10ab0*/  @!P0 LEA.HI.X R5, R232, R20, R3, 0x2, P4 ;  /* 0x00000014e8058211 */ /* 0x000fe200020f1403 */
[----:B------:R2:W-:Y:S01]  /*10ac0*/  @!P2 ST.E.64 desc[UR40][R6.64], R122 ;  /* 0x0000007a0600a985 */ /* 0x0005e2000c101b28 */
[----:B------:R-:W-:Y:S02]  /*10ad0*/  ISETP.GE.AND P4, PT, R229, UR4, PT ;  /* 0x00000004e5007c0c */ /* 0x000fe4000bf86270 */
[----:B------:R-:W-:Y:S01]  /*10ae0*/  SHF.R.S32.HI R3, RZ, 0x1f, R231 ;  /* 0x0000001fff037819 */ /* 0x000fe200000114e7 */
[----:B------:R4:W-:Y:S01]  /*10af0*/  @!P0 ST.E.64 desc[UR40][R4.64], R126 ;  /* 0x0000007e04008985 */ /* 0x0009e2000c101b28 */
[----:B0-----:R-:W-:Y:S02]  /*10b00*/  @!P3 LEA R8, P5, R231, R14, 0x2 ;  /* 0x0000000ee708b211 */ /* 0x001fe400078a10ff */
[----:B------:R-:W-:-:S02]  /*10b10*/  ISETP.GE.AND P2, PT, R228, UR4, PT ;  /* 0x00000004e4007c0c */ /* 0x000fc4000bf46270 */
[----:B------:R-:W-:Y:S02]  /*10b20*/  ISETP.GE.AND P0, PT, R227, UR4, PT ;  /* 0x00000004e3007c0c */ /* 0x000fe4000bf06270 */
[----:B------:R-:W-:Y:S02]  /*10b30*/  @!P3 LEA.HI.X R9, R231, R20, R3, 0x2, P5 ;  /* 0x00000014e709b211 */ /* 0x000fe400028f1403 */
[----:B------:R-:W-:Y:S02]  /*10b40*/  SHF.R.S32.HI R3, RZ, 0x1f, R230 ;  /* 0x0000001fff037819 */ /* 0x000fe400000114e6 */
[-C--:B---3--:R-:W-:Y:S01]  /*10b50*/  @!P1 LEA R10, P5, R230, R14.reuse, 0x2 ;  /* 0x0000000ee60a9211 */ /* 0x088fe200078a10ff */
[----:B------:R4:W-:Y:S01]  /*10b60*/  @!P3 ST.E.64 desc[UR40][R8.64], R130 ;  /* 0x000000820800b985 */ /* 0x0009e2000c101b28 */
[----:B-1----:R-:W-:Y:S02]  /*10b70*/  @!P4 LEA R12, P3, R229, R14, 0x2 ;  /* 0x0000000ee50cc211 */ /* 0x002fe400078610ff */
[----:B------:R-:W-:-:S02]  /*10b80*/  SHF.R.S32.HI R21, RZ, 0x1f, R229 ;  /* 0x0000001fff157819 */ /* 0x000fc400000114e5 */
[----:B------:R-:W-:Y:S02]  /*10b90*/  @!P1 LEA.HI.X R11, R230, R20, R3, 0x2, P5 ;  /* 0x00000014e60b9211 */ /* 0x000fe400028f1403 */
[C---:B--2---:R-:W-:Y:S02]  /*10ba0*/  @!P2 LEA R6, P5, R228.reuse, R14, 0x2 ;  /* 0x0000000ee406a211 */ /* 0x044fe400078a10ff */
[----:B------:R-:W-:Y:S01]  /*10bb0*/  SHF.R.S32.HI R15, RZ, 0x1f, R228 ;  /* 0x0000001fff0f7819 */ /* 0x000fe200000114e4 */
[----:B------:R4:W-:Y:S01]  /*10bc0*/  @!P1 ST.E.64 desc[UR40][R10.64], R134 ;  /* 0x000000860a009985 */ /* 0x0009e2000c101b28 */
[----:B------:R-:W-:Y:S02]  /*10bd0*/  @!P4 LEA.HI.X R13, R229, R20, R21, 0x2, P3 ;  /* 0x00000014e50dc211 */ /* 0x000fe400018f1415 */
[----:B------:R-:W-:Y:S02]  /*10be0*/  SHF.R.S32.HI R3, RZ, 0x1f, R227 ;  /* 0x0000001fff037819 */ /* 0x000fe400000114e3 */
[----:B------:R-:W-:Y:S01]  /*10bf0*/  @!P0 LEA R24, P3, R227, R14, 0x2 ;  /* 0x0000000ee3188211 */ /* 0x000fe200078610ff */
[----:B------:R4:W-:Y:S01]  /*10c00*/  @!P4 ST.E.64 desc[UR40][R12.64], R138 ;  /* 0x0000008a0c00c985 */ /* 0x0009e2000c101b28 */
[----:B------:R-:W-:-:S02]  /*10c10*/  @!P2 LEA.HI.X R7, R228, R20, R15, 0x2, P5 ;  /* 0x00000014e407a211 */ /* 0x000fc400028f140f */
[----:B------:R-:W-:-:S03]  /*10c20*/  @!P0 LEA.HI.X R25, R227, R20, R3, 0x2, P3 ;  /* 0x00000014e3198211 */ /* 0x000fc600018f1403 */
[----:B------:R4:W-:Y:S04]  /*10c30*/  @!P2 ST.E.64 desc[UR40][R6.64], R142 ;  /* 0x0000008e0600a985 */ /* 0x0009e8000c101b28 */
[----:B------:R4:W-:Y:S01]  /*10c40*/  @!P0 ST.E.64 desc[UR40][R24.64], R146 ;  /* 0x0000009218008985 */ /* 0x0009e2000c101b28 */
[----:B------:R-:W-:-:S13]  /*10c50*/  ISETP.GE.AND P0, PT, R226, UR4, PT ;  /* 0x00000004e2007c0c */ /* 0x000fda000bf06270 */
[----:B----4-:R-:W-:Y:S05]  /*10c60*/  @P0 BRA `(.L_x_9593) ;  /* 0x0000000c00e80947 */ /* 0x010fea0003800000 */
[----:B------:R-:W-:Y:S02]  /*10c70*/  SHF.R.S32.HI R3, RZ, 0x1f, R226 ;  /* 0x0000001fff037819 */ /* 0x000fe400000114e2 */
[----:B------:R-:W-:-:S04]  /*10c80*/  LEA R14, P0, R226, R14, 0x2 ;  /* 0x0000000ee20e7211 */ /* 0x000fc800078010ff */
[----:B------:R-:W-:-:S05]  /*10c90*/  LEA.HI.X R15, R226, R20, R3, 0x2, P0 ;  /* 0x00000014e20f7211 */ /* 0x000fca00000f1403 */
[----:B------:R0:W-:Y:S01]  /*10ca0*/  ST.E.64 desc[UR40][R14.64], R150 ;  /* 0x000000960e007985 */ /* 0x0001e2000c101b28 */
[----:B------:R-:W-:Y:S05]  /*10cb0*/  BRA `(.L_x_9593) ;  /* 0x0000000c00d47947 */ /* 0x000fea0003800000 */
.L_x_9580:
        /* <DEDUP_REMOVED lines=16> */
[----:B------:R-:W3:-:S12]  /*10dc0*/  S2R R0, SR_TID.X ;  /* 0x0000000000007919 */ /* 0x000ed80000002100 */
[----:B------:R-:W4:Y:S01]  /*10dd0*/  @!P2 LDC R216, c[0x0][0xad4] ;  /* 0x0002b500ffd8ab82 */ /* 0x000f220000000800 */
[----:B---3--:R-:W-:Y:S01]  /*10de0*/  VIADD R28, R0, 0xffffff80 ;  /* 0xffffff80001c7836 */ /* 0x008fe20000000000 */
[----:B----4-:R-:W-:-:S04]  /*10df0*/  ISETP.GT.AND P2, PT, R216, 0x1, PT ;  /* 0x00000001d800780c */ /* 0x010fc80003f44270 */
[----:B------:R-:W-:Y:S01]  /*10e00*/  ISETP.GT.AND P3, PT, R28, 0x7f, PT ;  /* 0x0000007f1c00780c */ /* 0x000fe20003f64270 */
[----:B--2---:R-:W-:-:S12]  /*10e10*/  @P1 BRA `(.L_x_9598) ;  /* 0x0000000000101947 */ /* 0x004fd80003800000 */
[----:B------:R-:W-:Y:S05]  /*10e20*/  @!P0 BRA `(.L_x_9598) ;  /* 0x00000000000c8947 */ /* 0x000fea0003800000 */
[----:B------:R-:W2:Y:S04]  /*10e30*/  LDG.E R7, desc[UR40][R4.64] ;  /* 0x0000002804077981 */ /* 0x000ea8000c1e1900 */
[----:B-----5:R-:W2:Y:S02]  /*10e40*/  LDG.E R20, desc[UR40][R4.64+0x4] ;  /* 0x0000042804147981 */ /* 0x020ea4000c1e1900 */
[----:B--2---:R-:W-:-:S07]  /*10e50*/  IMAD.IADD R20, R20, 0x1, -R7 ;  /* 0x0000000114147824 */ /* 0x004fce00078e0a07 */
.L_x_9598:
        /* <DEDUP_REMOVED lines=8> */
[----:B---3--:R-:W-:Y:S02]  /*10ee0*/  IMAD R4, R20, R31, RZ ;  /* 0x0000001f14047224 */ /* 0x008fe400078e02ff */
[----:B--2---:R-:W-:-:S04]  /*10ef0*/  IMAD R0, R222, 0x80, R5 ;  /* 0x00000080de007824 */ /* 0x004fc800078e0205 */
[----:B------:R-:W-:-:S05]  /*10f00*/  VIADD R29, R0, 0xffffff80 ;  /* 0xffffff80001d7836 */ /* 0x000fca0000000000 */
        /* <DEDUP_REMOVED lines=13> */
[----:B------:R-:W1:Y:S08]  /*10fe0*/  @P1 LDC R0, c[0x0][0xbec] ;  /* 0x0002fb00ff001b82 */ /* 0x000e700000000800 */
[----:B------:R-:W5:Y:S01]  /*10ff0*/  @P1 LDC R33, c[0x0][0xbf0] ;  /* 0x0002fc00ff211b82 */ /* 0x000f620000000800 */
[----:B---3--:R-:W-:-:S07]  /*11000*/  IMAD R13, R13, R217, RZ ;  /* 0x000000d90d0d7224 */ /* 0x008fce00078e02ff */
[----:B--2---:R-:W2:Y:S01]  /*11010*/  @!P0 LDC R4, c[0x0][0xb50] ;  /* 0x0002d400ff048b82 */ /* 0x004ea20000000800 */
[----:B------:R-:W-:-:S04]  /*11020*/  IMAD.WIDE.U32 R10, R12, R217, RZ ;  /* 0x000000d90c0a7225 */ /* 0x000fc800078e00ff */
[----:B------:R-:W-:Y:S02]  /*11030*/  IMAD R13, R12, R27, R13 ;  /* 0x0000001b0c0d7224 */ /* 0x000fe400078e020d */
[----:B-1----:R-:W-:Y:S01]  /*11040*/  @P1 IMAD.HI.U32 R0, R29, R0, RZ ;  /* 0x000000001d001227 */ /* 0x002fe200078e00ff */
[----:B------:R-:W1:Y:S03]  /*11050*/  @!P0 LDC R5, c[0x0][0xb54] ;  /* 0x0002d500ff058b82 */ /* 0x000e660000000800 */
[-C--:B----4-:R-:W-:Y:S02]  /*11060*/  IMAD R25, R15, R215.reuse, RZ ;  /* 0x000000d70f197224 */ /* 0x090fe400078e02ff */
        /* <DEDUP_REMOVED lines=14> */
[----:B0-----:R-:W-:Y:S01]  /*11150*/  IMAD R0, R7, R11, RZ ;  /* 0x0000000b07007224 */ /* 0x001fe200078e02ff */
[----:B------:R-:W-:-:S05]  /*11160*/  SHF.R.S32.HI R13, RZ, 0x1f, R11 ;  /* 0x0000001fff0d7819 */ /* 0x000fca000001140b */
[C---:B------:R-:W-:Y:S02]  /*11170*/  IMAD R13, R6.reuse, R13, R0 ;  /* 0x0000000d060d7224 */ /* 0x040fe400078e0200 */
[----:B------:R-:W-:-:S04]  /*11180*/  IMAD.WIDE.U32 R6, R6, R11, R8 ;  /* 0x0000000b06067225 */ /* 0x000fc800078e0008 */
[----:B------:R-:W-:Y:S01]  /*11190*/  IMAD.IADD R0, R7, 0x1, R13 ;  /* 0x0000000107007824 */ /* 0x000fe200078e020d */
[----:B--2---:R-:W-:Y:S01]  /*111a0*/  LEA R4, P0, R6, R4, 0x2 ;  /* 0x0000000406047211 */ /* 0x004fe200078010ff */
[----:B------:R-:W-:-:S03]  /*111b0*/  IMAD.MOV.U32 R7, RZ, RZ, -0x800000 ;  /* 0xff800000ff077424 */ /* 0x000fc600078e00ff */
[----:B-1----:R-:W-:-:S05]  /*111c0*/  LEA.HI.X R5, R6, R5, R0, 0x2, P0 ;  /* 0x0000000506057211 */ /* 0x002fca00000f1400 */
[----:B------:R2:W-:Y:S04]  /*111d0*/  STG.E desc[UR40][R4.64], R7 ;  /* 0x0000000704007986 */ /* 0x0005e8000c101928 */
.L_x_9600:
[----:B------:R-:W-:Y:S05]  /*111e0*/  BSYNC B1 ;  /* 0x0000000000017941 */ /* 0x000fea0003800000 */
.L_x_9599:
[----:B------:R-:W-:Y:S05]  /*111f0*/  @P2 BRA `(.L_x_9593) ;  /* 0x0000000800842947 */ /* 0x000fea0003800000 */
[----:B------:R-:W3:Y:S01]  /*11200*/  LDC R21, c[0x0][0xbe8] ;  /* 0x0002fa00ff157b82 */ /* 0x000ee20000000800 */
[----:B--2---:R-:W-:Y:S01]  /*11210*/  SHF.R.S32.HI R5, RZ, 0x1f, R28 ;  /* 0x0000001fff057819 */ /* 0x004fe2000001141c */
[----:B------:R-:W-:Y:S02]  /*11220*/  ULDC.64 UR4, c[0x0][0xaa0] ;  /* 0x0002a80000047ab9 */ /* 0x000fe40000000a00 */
[----:B------:R-:W-:Y:S01]  /*11230*/  IMAD R0, R26, UR4, RZ ;  /* 0x000000041a007c24 */ /* 0x000fe2000f8e02ff */
[----:B------:R-:W-:Y:S01]  /*11240*/  LEA.HI R8, R5, R28, RZ, 0x3 ;  /* 0x0000001c05087211 */ /* 0x000fe200078f18ff */
[----:B------:R-:W-:-:S03]  /*11250*/  IMAD.WIDE.U32 R4, R3, UR4, RZ ;  /* 0x0000000403047c25 */ /* 0x000fc6000f8e00ff */
[----:B------:R-:W-:Y:S01]  /*11260*/  LOP3.LUT R9, R8, 0xfffffff8, RZ, 0xc0, !PT ;  /* 0xfffffff808097812 */ /* 0x000fe200078ec0ff */
[----:B------:R-:W-:Y:S01]  /*11270*/  IMAD R7, R3, UR5, R0 ;  /* 0x0000000503077c24 */ /* 0x000fe2000f8e0200 */
[----:B------:R-:W-:Y:S01]  /*11280*/  SHF.R.S32.HI R8, RZ, 0x3, R8 ;  /* 0x00000003ff087819 */ /* 0x000fe20000011408 */
[----:B------:R-:W-:Y:S02]  /*11290*/  ULDC.64 UR4, c[0x0][0xae8] ;  /* 0x0002ba0000047ab9 */ /* 0x000fe40000000a00 */
[----:B------:R-:W-:Y:S02]  /*112a0*/  IMAD.IADD R3, R28, 0x1, -R9 ;  /* 0x000000011c037824 */ /* 0x000fe400078e0a09 */
[----:B------:R-:W-:Y:S02]  /*112b0*/  IMAD.IADD R5, R5, 0x1, R7 ;  /* 0x0000000105057824 */ /* 0x000fe400078e0207 */
[----:B------:R-:W-:Y:S02]  /*112c0*/  IMAD R3, R3, 0x20, R8 ;  /* 0x0000002003037824 */ /* 0x000fe400078e0208 */
[----:B------:R-:W-:Y:S01]  /*112d0*/  IMAD.WIDE.U32 R4, R215, UR4, R4 ;  /* 0x00000004d7047c25 */ /* 0x000fe2000f8e0004 */
[----:B---3--:R-:W-:-:S03]  /*112e0*/  ISETP.NE.AND P0, PT, R21, 0x1, PT ;  /* 0x000000011500780c */ /* 0x008fc60003f05270 */
[----:B------:R-:W-:Y:S02]  /*112f0*/  IMAD R9, R222, 0x80, R3 ;  /* 0x00000080de097824 */ /* 0x000fe400078e0203 */
[----:B------:R-:W-:Y:S01]  /*11300*/  IMAD R5, R215, UR5, R5 ;  /* 0x00000005d7057c24 */ /* 0x000fe2000f8e0205 */
[----:B------:R-:W-:Y:S01]  /*11310*/  ULDC.64 UR4, c[0x0][0xaf0] ;  /* 0x0002bc0000047ab9 */ /* 0x000fe20000000a00 */
[----:B------:R-:W-:Y:S02]  /*11320*/  IMAD.MOV.U32 R3, RZ, RZ, R9 ;  /* 0x000000ffff037224 */ /* 0x000fe400078e0009 */
[----:B------:R-:W-:-:S04]  /*11330*/  IMAD.WIDE.U32 R4, R217, UR4, R4 ;  /* 0x00000004d9047c25 */ /* 0x000fc8000f8e0004 */
[----:B------:R-:W2:Y:S08]  /*11340*/  @P0 LDC R6, c[0x0][0xbec] ;  /* 0x0002fb00ff060b82 */ /* 0x000eb00000000800 */
[----:B------:R-:W3:Y:S01]  /*11350*/  @P0 LDC R11, c[0x0][0xbf0] ;  /* 0x0002fc00ff0b0b82 */ /* 0x000ee20000000800 */
[----:B--2---:R-:W-:-:S04]  /*11360*/  @P0 IMAD.HI.U32 R0, R9, R6, RZ ;  /* 0x0000000609000227 */ /* 0x004fc800078e00ff */
[----:B------:R-:W-:Y:S01]  /*11370*/  IMAD R6, R27, UR4, RZ ;  /* 0x000000041b067c24 */ /* 0x000fe2000f8e02ff */
[----:B---3--:R-:W-:-:S03]  /*11380*/  @P0 SHF.R.U32.HI R3, RZ, R11, R0 ;  /* 0x0000000bff030219 */ /* 0x008fc60000011600 */
[----:B------:R-:W-:Y:S01]  /*11390*/  IMAD R7, R217, UR5, R6 ;  /* 0x00000005d9077c24 */ /* 0x000fe2000f8e0206 */
[----:B------:R-:W-:Y:S01]  /*113a0*/  ULDC.64 UR4, c[0x0][0xae0] ;  /* 0x0002b80000047ab9 */ /* 0x000fe20000000a00 */
[--C-:B------:R-:W-:Y:S01]  /*113b0*/  SHF.R.S32.HI R0, RZ, 0x1f, R3.reuse ;  /* 0x0000001fff007819 */ /* 0x100fe20000011403 */
[----:B------:R-:W-:Y:S02]  /*113c0*/  IMAD.MOV R6, RZ, RZ, -R3 ;  /* 0x000000ffff067224 */ /* 0x000fe400078e0a03 */
[----:B------:R-:W-:Y:S02]  /*113d0*/  IMAD.IADD R5, R5, 0x1, R7 ;  /* 0x0000000105057824 */ /* 0x000fe400078e0207 */
        /* <DEDUP_REMOVED lines=11> */
[----:B------:R-:W-:Y:S02]  /*11490*/  VIADD R9, R203, 0xc0 ;  /* 0x000000c0cb097836 */ /* 0x000fe40000000000 */
[----:B------:R-:W-:Y:S01]  /*114a0*/  IMAD.IADD R5, R5, 0x1, R3 ;  /* 0x0000000105057824 */ /* 0x000fe200078e0203 */
[C---:B------:R-:W-:Y:S01]  /*114b0*/  LEA R3, P0, R4.reuse, UR4, 0x1 ;  /* 0x0000000404037c11 */ /* 0x040fe2000f8008ff */
[----:B------:R-:W-:Y:S01]  /*114c0*/  UMOV UR4, 0xffffffff ;  /* 0xffffffff00047882 */ /* 0x000fe20000000000 */
[----:B------:R-:W-:Y:S02]  /*114d0*/  SHF.R.S32.HI R6, RZ, 0x1f, R9 ;  /* 0x0000001fff067819 */ /* 0x000fe40000011409 */
[----:B------:R-:W-:Y:S01]  /*114e0*/  LEA.HI.X R4, R4, UR5, R5, 0x1, P0 ;  /* 0x0000000504047c11 */ /* 0x000fe200080f0c05 */
[----:B------:R-:W-:Y:S08]  /*114f0*/  BRA.DIV UR4, `(.L_x_9601) ;  /* 0x0000009204487947 */ /* 0x000ff0000b800000 */
[----:B------:R2:W3:Y:S04]  /*11500*/  SHFL.IDX PT, R0, R4, RZ, 0x181f ;  /* 0x00181fff04007589 */ /* 0x0004e800000e0000 */
[----:B------:R2:W4:Y:S02]  /*11510*/  SHFL.IDX PT, R14, R3, RZ, 0x181f ;  /* 0x00181fff030e7589 */ /* 0x00052400000e0000 */
.L_x_9817:
[----:B------:R-:W-:Y:S01]  /*11520*/  IMAD R20, R20, R21, RZ ;  /* 0x0000001514147224 */ /* 0x000fe200078e02ff */
[----:B------:R-:W-:Y:S01]  /*11530*/  BSSY B1, `(.L_x_9602) ;  /* 0x0000018000017945 */ /* 0x000fe20003800000 */
[----:B------:R-:W-:-:S05]  /*11540*/  IMAD R7, R222, 0x80, R8 ;  /* 0x00000080de077824 */ /* 0x000fca00078e0208 */
        /* <DEDUP_REMOVED lines=8> */
[----:B------:R-:W-:-:S05]  /*115d0*/  SHF.R.S32.HI R15, RZ, 0x1f, R214 ;  /* 0x0000001fff0f7819 */ /* 0x000fca00000114d6 */
[CC--:B----4-:R-:W-:Y:S02]  /*115e0*/  @!P3 LEA R10, P5, R203.reuse, R14.reuse, 0x1 ;  /* 0x0000000ecb0ab211 */ /* 0x0d0fe400078a08ff */
[C---:B------:R-:W-:Y:S02]  /*115f0*/  @!P2 LEA R12, P4, R214.reuse, R14, 0x1 ;  /* 0x0000000ed60ca211 */ /* 0x040fe400078808ff */
[----:B---3--:R-:W-:Y:S02]  /*11600*/  @!P3 LEA.HI.X R11, R203, R0, R5, 0x1, P5 ;  /* 0x00000000cb0bb211 */ /* 0x008fe400028f0c05 */
[----:B------:R-:W-:Y:S02]  /*11610*/  SHF.R.S32.HI R5, RZ, 0x1f, R213 ;  /* 0x0000001fff057819 */ /* 0x000fe400000114d5 */
[----:B------:R-:W-:Y:S01]  /*11620*/  @!P1 LEA R24, P5, R213, R14, 0x1 ;  /* 0x0000000ed5189211 */ /* 0x000fe200078a08ff */
[----:B------:R3:W-:Y:S01]  /*11630*/  @!P3 ST.E.128 desc[UR40][R10.64], RZ ;  /* 0x000000ff0a00b985 */ /* 0x0007e2000c101d28 */
[----:B------:R-:W-:-:S02]  /*11640*/  @!P2 LEA.HI.X R13, R214, R0, R15, 0x1, P4 ;  /* 0x00000000d60da211 */ /* 0x000fc400020f0c0f */
[----:B------:R-:W-:Y:S02]  /*11650*/  @!P0 LEA R14, P4, R9, R14, 0x1 ;  /* 0x0000000e090e8211 */ /* 0x000fe400078808ff */
[-C--:B------:R-:W-:Y:S01]  /*11660*/  @!P1 LEA.HI.X R25, R213, R0.reuse, R5, 0x1, P5 ;  /* 0x00000000d5199211 */ /* 0x080fe200028f0c05 */
[----:B------:R3:W-:Y:S01]  /*11670*/  @!P2 ST.E.128 desc[UR40][R12.64], RZ ;  /* 0x000000ff0c00a985 */ /* 0x0007e2000c101d28 */
[----:B------:R-:W-:-:S03]  /*11680*/  @!P0 LEA.HI.X R15, R9, R0, R6, 0x1, P4 ;  /* 0x00000000090f8211 */ /* 0x000fc600020f0c06 */
[----:B------:R3:W-:Y:S04]  /*11690*/  @!P1 ST.E.128 desc[UR40][R24.64], RZ ;  /* 0x000000ff18009985 */ /* 0x0007e8000c101d28 */
[----:B------:R3:W-:Y:S02]  /*116a0*/  @!P0 ST.E.128 desc[UR40][R14.64], RZ ;  /* 0x000000ff0e008985 */ /* 0x0007e4000c101d28 */
.L_x_9603:
[----:B------:R-:W-:Y:S05]  /*116b0*/  BSYNC B1 ;  /* 0x0000000000017941 */ /* 0x000fea0003800000 */
.L_x_9602:
[----:B------:R-:W-:-:S03]  /*116c0*/  UMOV UR4, 0xffffffff ;  /* 0xffffffff00047882 */ /* 0x000fc60000000000 */
[----:B------:R-:W-:Y:S05]  /*116d0*/  BRA.DIV UR4, `(.L_x_9604) ;  /* 0x0000009204047947 */ /* 0x000fea000b800000 */
[----:B---3--:R3:W0:Y:S04]  /*116e0*/  SHFL.IDX PT, R0, R4, 0x1, 0x181f ;  /* 0x00381f0004007f89 */ /* 0x00862800000e0000 */
[----:B----4-:R3:W4:Y:S02]  /*116f0*/  SHFL.IDX PT, R14, R3, 0x1, 0x181f ;  /* 0x00381f00030e7f89 */ /* 0x01072400000e0000 */
.L_x_9821:
        /* <DEDUP_REMOVED lines=13> */
[----:B0-----:R-:W-:Y:S02]  /*117d0*/  @!P3 LEA.HI.X R11, R203, R0, R8, 0x1, P5 ;  /* 0x00000000cb0bb211 */ /* 0x001fe400028f0c08 */
        /* <DEDUP_REMOVED lines=10> */
.L_x_9606:
[----:B------:R-:W-:Y:S05]  /*11880*/  BSYNC B1 ;  /* 0x0000000000017941 */ /* 0x000fea0003800000 */
.L_x_9605:
[----:B------:R-:W-:-:S03]  /*11890*/  UMOV UR4, 0xffffffff ;  /* 0xffffffff00047882 */ /* 0x000fc60000000000 */
[----:B------:R-:W-:Y:S05]  /*118a0*/  BRA.DIV UR4, `(.L_x_9607) ;  /* 0x0000008e04d87947 */ /* 0x000fea000b800000 */
[----:B0-----:R0:W0:Y:S04]  /*118b0*/  SHFL.IDX PT, R0, R4, 0x2, 0x181f ;  /* 0x00581f0004007f89 */ /* 0x00102800000e0000 */
[----:B----4-:R4:W0:Y:S02]  /*118c0*/  SHFL.IDX PT, R14, R3, 0x2, 0x181f ;  /* 0x00581f00030e7f89 */ /* 0x01082400000e0000 */
.L_x_9825:
        /* <DEDUP_REMOVED lines=11> */
[CC--:B0-----:R-:W-:Y:S02]  /*11980*/  @!P3 LEA R10, P5, R203.reuse, R14.reuse, 0x1 ;  /* 0x0000000ecb0ab211 */ /* 0x0c1fe400078a08ff */
[C---:B------:R-:W-:Y:S02]  /*11990*/  @!P2 LEA R12, P4, R214.reuse, R14, 0x1 ;  /* 0x0000000ed60ca211 */ /* 0x040fe400078808ff */
[----:B------:R-:W-:Y:S02]  /*119a0*/  @!P3 LEA.HI.X R11, R203, R0, R8, 0x1, P5 ;  /* 0x00000000cb0bb211 */ /* 0x000fe400028f0c08 */
        /* <DEDUP_REMOVED lines=10> */
.L_x_9609:
[----:B------:R-:W-:Y:S05]  /*11a50*/  BSYNC B1 ;  /* 0x0000000000017941 */ /* 0x000fea0003800000 */
.L_x_9608:
[----:B------:R-:W-:-:S03]  /*11a60*/  UMOV UR4, 0xffffffff ;  /* 0xffffffff00047882 */ /* 0x000fc60000000000 */
[----:B------:R-:W-:Y:S05]  /*11a70*/  BRA.DIV UR4, `(.L_x_9610) ;  /* 0x0000008e04ac7947 */ /* 0x000fea000b800000 */
[----:B0-----:R0:W0:Y:S04]  /*11a80*/  SHFL.IDX PT, R0, R4, 0x3, 0x181f ;  /* 0x00781f0004007f89 */ /* 0x00102800000e0000 */
[----:B------:R0:W0:Y:S02]  /*11a90*/  SHFL.IDX PT, R14, R3, 0x3, 0x181f ;  /* 0x00781f00030e7f89 */ /* 0x00002400000e0000 */
.L_x_9829:
[----:B0-234-:R-:W-:-:S05]  /*11aa0*/  VIADD R3, R7, 0x60 ;  /* 0x0000006007037836 */ /* 0x01dfca0000000000 */
        /* <DEDUP_REMOVED lines=9> */
[CC--:B------:R-:W-:Y:S02]  /*11b40*/  @!P3 LEA R4, P5, R203.reuse, R14.reuse, 0x1 ;  /* 0x0000000ecb04b211 */ /* 0x0c0fe400078a08ff */
        /* <DEDUP_REMOVED lines=12> */
.L_x_9593:
[----:B------:R-:W-:Y:S05]  /*11c10*/  BSYNC B0 ;  /* 0x0000000000007941 */ /* 0x000fea0003800000 */
.L_x_9579:
[----:B------:R-:W-:Y:S02]  /*11c20*/  ULDC UR4, c[0x0][0xc3c] ;  /* 0x00030f0000047ab9 */ /* 0x000fe40000000800 */
[----:B-1----:R-:W-:-:S13]  /*11c30*/  ISETP.GE.AND P0, PT, R155, UR4, PT ;  /* 0x000000049b007c0c */ /* 0x002fda000bf06270 */
[----:B------:R-:W-:Y:S05]  /*11c40*/  @!P0 BRA `(.L_x_9611) ;  /* 0xfffffef400d88947 */ /* 0x000fea000383ffff */
[----:B------:R-:W-:Y:S05]  /*11c50*/  BRA `(.L_x_9465) ;  /* 0x0000007c00107947 */ /* 0x000fea0003800000 */
.L_x_9463:
        /* <DEDUP_REMOVED lines=20> */
.L_x_9612:
        /* <DEDUP_REMOVED lines=43> */
.L_x_9616:
        /* <DEDUP_REMOVED lines=38> */
.L_x_9614:
        /* <DEDUP_REMOVED lines=20> */
.L_x_9617:
        /* <DEDUP_REMOVED lines=54> */
.L_x_9615:
[----:B------:R-:W-:Y:S01]  /*12750*/  IMAD.U32 R2, RZ, RZ, UR6 ;  /* 0x00000006ff027e24 */ /* 0x000fe2000f8e00ff */
[----:B------:R0:W-:Y:S04]  /*12760*/  STL [R1+0x4], RZ ;  /* 0x000004ff01007387 */ /* 0x0001e80000100800 */
[----:B------:R0:W-:Y:S04]  /*12770*/  STL [R1+0x8], RZ ;  /* 0x000008ff01007387 */ /* 0x0001e80000100800 */
[----:B------:R0:W-:Y:S02]  /*12780*/  STL [R1], R2 ;  /* 0x0000000201007387 */ /* 0x0001e40000100800 */
.L_x_9618:
        /* <DEDUP_REMOVED lines=10> */
.L_x_9613:
[----:B-1----:R-:W3:Y:S01]  /*12830*/  LDL R0, [R1+0xc] ;  /* 0x00000c0001007983 */ /* 0x002ee20000100800 */
[----:B------:R-:W-:Y:S01]  /*12840*/  ULDC UR4, c[0x0][0xc3c] ;  /* 0x00030f0000047ab9 */ /* 0x000fe20000000800 */
[----:B------:R-:W-:Y:S01]  /*12850*/  IMAD.MOV.U32 R19, RZ, RZ, RZ ;  /* 0x000000ffff137224 */ /* 0x000fe200078e00ff */
[----:B---3--:R-:W-:Y:S01]  /*12860*/  ISETP.GE.AND P0, PT, R0, UR4, PT ;  /* 0x0000000400007c0c */ /* 0x008fe2000bf06270 */
[----:B------:R-:W-:-:S05]  /*12870*/  IMAD.MOV.U32 R0, RZ, RZ, 0x1 ;  /* 0x00000001ff007424 */ /* 0x000fca00078e00ff */
[----:B------:R1:W-:Y:S04]  /*12880*/  STL [R1+0x14], R0 ;  /* 0x0000140001007387 */ /* 0x0003e80000100800 */
[----:B------:R1:W-:Y:S03]  /*12890*/  STL [R1+0x54], RZ ;  /* 0x000054ff01007387 */ /* 0x0003e60000100800 */
[----:B------:R-:W-:Y:S05]  /*128a0*/  @P0 BRA `(.L_x_9619) ;  /* 0x0000006c001c0947 */ /* 0x000fea0003800000 */
[----:B------:R-:W3:Y:S01]  /*128b0*/  S2UR UR5, SR_CgaCtaId ;  /* 0x00000000000579c3 */ /* 0x000ee20000008800 */
[C---:B-1----:R-:W-:Y:S01]  /*128c0*/  IMAD.SHL.U32 R0, R6.reuse, 0x8, RZ ;  /* 0x0000000806007824 */ /* 0x042fe200078e00ff */
[----:B------:R-:W-:Y:S01]  /*128d0*/  LOP3.LUT R4, R6, 0x7f, RZ, 0xc0, !PT ;  /* 0x0000007f06047812 */ /* 0x000fe200078ec0ff */
[----:B------:R-:W-:Y:S01]  /*128e0*/  UMOV UR4, 0x400 ;  /* 0x0000040000047882 */ /* 0x000fe20000000000 */
[----:B------:R-:W-:Y:S01]  /*128f0*/  BSSY B8, `(.L_x_9619) ;  /* 0x00006c2000087945 */ /* 0x000fe20003800000 */
[----:B------:R-:W-:Y:S01]  /*12900*/  IMAD.MOV.U32 R19, RZ, RZ, RZ ;  /* 0x000000ffff137224 */ /* 0x000fe200078e00ff */
[----:B------:R-:W-:Y:S01]  /*12910*/  LOP3.LUT R3, R0, 0x1f8, RZ, 0xc0, !PT ;  /* 0x000001f800037812 */ /* 0x000fe200078ec0ff */
[----:B0-----:R-:W-:Y:S01]  /*12920*/  IMAD.SHL.U32 R2, R4, 0x8, RZ ;  /* 0x0000000804027824 */ /* 0x001fe200078e00ff */
        /* <DEDUP_REMOVED lines=16> */
.L_x_9761:
[----:B0--3--:R-:W3:Y:S01]  /*12a30*/  LDL R0, [R1+0xc] ;  /* 0x00000c0001007983 */ /* 0x009ee20000100800 */
[----:B-1----:R-:W3:Y:S01]  /*12a40*/  LDC.64 R2, c[0x0][0xc88] ;  /* 0x00032200ff027b82 */ /* 0x002ee20000000a00 */
[----:B------:R-:W-:Y:S05]  /*12a50*/  YIELD ;  /* 0x0000000000007946 */ /* 0x000fea0003800000 */
[----:B------:R-:W-:Y:S01]  /*12a60*/  ULDC.64 UR4, c[0x0][0xa28] ;  /* 0x00028a0000047ab9 */ /* 0x000fe20000000a00 */
[----:B--2---:R-:W-:Y:S02]  /*12a70*/  CS2R R8, SRZ ;  /* 0x0000000000087805 */ /* 0x004fe4000001ff00 */
[----:B------:R-:W-:Y:S01]  /*12a80*/  ISETP.NE.U32.AND P0, PT, RZ, UR4, PT ;  /* 0x00000004ff007c0c */ /* 0x000fe2000bf05070 */
[----:B------:R-:W-:Y:S01]  /*12a90*/  ULDC.64 UR10, c[0x0][0xa18] ;  /* 0x00028600000a7ab9 */ /* 0x000fe20000000a00 */
[----:B------:R-:W-:Y:S01]  /*12aa0*/  ULDC.64 UR8, c[0x0][0xa10] ;  /* 0x0002840000087ab9 */ /* 0x000fe20000000a00 */
[----:B------:R-:W-:Y:S01]  /*12ab0*/  ULDC.64 UR6, c[0x0][0xa08] ;  /* 0x0002820000067ab9 */ /* 0x000fe20000000a00 */
[----:B---3--:R-:W-:-:S05]  /*12ac0*/  IMAD.WIDE R2, R0, 0x4, R2 ;  /* 0x0000000400027825 */ /* 0x008fca00078e0202 */
        /* <DEDUP_REMOVED lines=54> */
.L_x_9620:
        /* <DEDUP_REMOVED lines=17> */
.L_x_9621:
[----:B------:R-:W-:Y:S05]  /*12f40*/  @!P0 BRA `(.L_x_9622) ;  /* 0x00000000000c8947 */ /* 0x000fea0003800000 */
[----:B------:R-:W2:Y:S04]  /*12f50*/  LDG.E R9, desc[UR40][R6.64] ;  /* 0x0000002806097981 */ /* 0x000ea8000c1e1900 */
[----:B------:R-:W2:Y:S02]  /*12f60*/  LDG.E R6, desc[UR40][R6.64+0x4] ;  /* 0x0000042806067981 */ /* 0x000ea4000c1e1900 */
[----:B--2---:R-:W-:-:S07]  /*12f70*/  IMAD.IADD R9, R6, 0x1, -R9 ;  /* 0x0000000106097824 */ /* 0x004fce00078e0a09 */
.L_x_9622:
[----:B01----:R-:W2:Y:S01]  /*12f80*/  @P2 LDG.E R2, desc[UR40][R4.64] ;  /* 0x0000002804022981 */ /* 0x003ea2000c1e1900 */
[----:B-----5:R-:W-:-:S03]  /*12f90*/  IMAD.IADD R6, R9, 0x1, -R8 ;  /* 0x0000000109067824 */ /* 0x020fc600078e0a08 */
[----:B------:R-:W2:Y:S01]  /*12fa0*/  @P2 LDG.E R4, desc[UR40][R4.64+0x4] ;  /* 0x0000042804042981 */ /* 0x000ea2000c1e1900 */
[----:B------:R-:W-:Y:S01]  /*12fb0*/  LOP3.LUT R14, R10, 0xff, RZ, 0xc0, !PT ;  /* 0x000000ff0a0e7812 */ /* 0x000fe200078ec0ff */
[----:B------:R-:W-:Y:S01]  /*12fc0*/  BSSY B0, `(.L_x_9623) ;  /* 0x000002a000007945 */ /* 0x000fe20003800000 */
[----:B------:R-:W-:Y:S01]  /*12fd0*/  SHF.R.U32.HI R10, RZ, 0x10, R10 ;  /* 0x00000010ff0a7819 */ /* 0x000fe2000001160a */
[----:B--2---:R-:W-:-:S04]  /*12fe0*/  @P2 IMAD.IADD R11, R4, 0x1, -R2 ;  /* 0x00000001040b2824 */ /* 0x004fc800078e0a02 */
[----:B------:R-:W-:-:S04]  /*12ff0*/  IMAD.IADD R3, R6, 0x1, R11 ;  /* 0x0000000106037824 */ /* 0x000fc800078e020b */
[----:B------:R-:W-:-:S04]  /*13000*/  VIADD R2, R3, 0x5f ;  /* 0x0000005f03027836 */ /* 0x000fc80000000000 */
[----:B------:R-:W-:Y:S01]  /*13010*/  IMAD.HI R2, R2, 0x2aaaaaab, RZ ;  /* 0x2aaaaaab02027827 */ /* 0x000fe200078e02ff */
[----:B------:R-:W-:-:S04]  /*13020*/  ISETP.GE.AND P1, PT, R3, 0x1, PT ;  /* 0x000000010300780c */ /* 0x000fc80003f26270 */
[----:B------:R-:W-:-:S04]  /*13030*/  SHF.R.U32.HI R3, RZ, 0x1f, R2 ;  /* 0x0000001fff037819 */ /* 0x000fc80000011602 */
[----:B------:R-:W-:-:S05]  /*13040*/  LEA.HI.SX32 R12, R2, R3, 0x1c ;  /* 0x00000003020c7211 */ /* 0x000fca00078fe2ff */
[----:B------:R0:W-:Y:S04]  /*13050*/  STL [R1+0x38], R12 ;  /* 0x0000380c01007387 */ /* 0x0001e80000100800 */
        /* <DEDUP_REMOVED lines=32> */
.L_x_9624:
[----:B------:R-:W-:Y:S05]  /*13260*/  BSYNC B0 ;  /* 0x0000000000007941 */ /* 0x000fea0003800000 */
.L_x_9623:
[-C--:B------:R-:W-:Y:S01]  /*13270*/  IMAD R2, R14, R4.reuse, RZ ;  /* 0x000000040e027224 */ /* 0x080fe200078e02ff */
[----:B------:R-:W-:Y:S04]  /*13280*/  BSSY B0, `(.L_x_9625) ;  /* 0x0000141000007945 */ /* 0x000fe80003800000 */
[C---:B------:R-:W-:Y:S01]  /*13290*/  VIADDMNMX R4, R2.reuse, R4, R12, PT ;  /* 0x0000000402047246 */ /* 0x040fe2000380010c */
[----:B------:R-:W-:-:S04]  /*132a0*/  IMAD R2, R2, 0x60, -R6 ;  /* 0x0000006002027824 */ /* 0x000fc800078e0a06 */
[----:B------:R-:W-:Y:S01]  /*132b0*/  IMAD R6, R4, 0x60, -R6 ;  /* 0x0000006004067824 */ /* 0x000fe200078e0a06 */
[----:B------:R-:W-:-:S04]  /*132c0*/  VIMNMX R2, RZ, R2, !PT ;  /* 0x00000002ff027248 */ /* 0x000fc80007fe0100 */
[----:B------:R-:W-:-:S04]  /*132d0*/  VIMNMX R11, R6, R11, PT ;  /* 0x0000000b060b7248 */ /* 0x000fc80003fe0100 */
[----:B------:R-:W-:Y:S01]  /*132e0*/  ISETP.GT.AND P0, PT, R11, R2, PT ;  /* 0x000000020b00720c */ /* 0x000fe20003f04270 */
[----:B------:R-:W-:-:S05]  /*132f0*/  IMAD.WIDE.U32 R2, R2, -0x55555555, RZ ;  /* 0xaaaaaaab02027825 */ /* 0x000fca00078e00ff */
[----:B------:R-:W-:-:S05]  /*13300*/  SHF.R.U32.HI R3, RZ, 0x6, R3 ;  /* 0x00000006ff037819 */ /* 0x000fca0000011603 */
[----:B------:R-:W-:Y:S02]  /*13310*/  IMAD.MOV.U32 R8, RZ, RZ, R3 ;  /* 0x000000ffff087224 */ /* 0x000fe400078e0003 */
[----:B------:R-:W-:-:S04]  /*13320*/  @P0 VIADD R11, R11, 0x5f ;  /* 0x0000005f0b0b0836 */ /* 0x000fc80000000000 */
[----:B------:R-:W-:-:S05]  /*13330*/  @P0 IMAD.HI R2, R11, 0x2aaaaaab, RZ ;  /* 0x2aaaaaab0b020827 */ /* 0x000fca00078e02ff */
[----:B------:R-:W-:-:S04]  /*13340*/  @P0 SHF.R.U32.HI R4, RZ, 0x1f, R2 ;  /* 0x0000001fff040819 */ /* 0x000fc80000011602 */
[----:B------:R-:W-:Y:S02]  /*13350*/  @P0 LEA.HI.SX32 R8, R2, R4, 0x1c ;  /* 0x0000000402080211 */ /* 0x000fe400078fe2ff */
        /* <DEDUP_REMOVED lines=10> */
.L_x_9832:
[----:B-1----:R-:W-:Y:S02]  /*13400*/  ISETP.NE.AND P0, PT, R14, RZ, PT ;  /* 0x000000ff0e00720c */ /* 0x002fe40003f05270 */
[----:B------:R-:W-:-:S11]  /*13410*/  PLOP3.LUT P6, PT, PT, PT, PT, 0x8, 0x0 ;  /* 0x000000000000781c */ /* 0x000fd60003fce170 */
[----:B------:R-:W-:Y:S05]  /*13420*/  @P0 BRA `(.L_x_9628) ;  /* 0x00000000000c0947 */ /* 0x000fea0003800000 */
[----:B------:R-:W-:-:S03]  /*13430*/  UMOV UR4, 0xffffffff ;  /* 0xffffffff00047882 */ /* 0x000fc60000000000 */
[----:B------:R-:W-:Y:S05]  /*13440*/  BRA.DIV UR4, `(.L_x_9629) ;  /* 0x0000007604b47947 */ /* 0x000fea000b800000 */
[----:B------:R-:W-:-:S13]  /*13450*/  ELECT P6, URZ, PT ;  /* 0x00000000003f782f */ /* 0x000fda00038c0000 */
.L_x_9628:
        /* <DEDUP_REMOVED lines=9> */
.L_x_9835:
[----:B------:R-:W-:Y:S05]  /*134f0*/  BSYNC B1 ;  /* 0x0000000000017941 */ /* 0x000fea0003800000 */
.L_x_9630:
[----:B------:R-:W-:Y:S04]  /*13500*/  BSSY B1, `(.L_x_9632) ;  /* 0x000007f000017945 */ /* 0x000fe80003800000 */
        /* <DEDUP_REMOVED lines=11> */
.L_x_9836:
[----:B------:R-:W-:Y:S05]  /*135c0*/  BSYNC B2 ;  /* 0x0000000000027941 */ /* 0x000fea0003800000 */
.L_x_9634:
        /* <DEDUP_REMOVED lines=9> */
.L_x_9637:
[----:B------:R-:W-:Y:S05]  /*13660*/  BSYNC B2 ;  /* 0x0000000000027941 */ /* 0x000fea0003800000 */
.L_x_9636:
[----:B------:R-:W2:Y:S01]  /*13670*/  LDL R6, [R1+0x10] ;  /* 0x0000100001067983 */ /* 0x000ea20000100800 */
        /* <DEDUP_REMOVED lines=12> */
.L_x_9638:
        /* <DEDUP_REMOVED lines=13> */
.L_x_9837:
[----:B------:R-:W-:Y:S05]  /*13810*/  BSYNC B2 ;  /* 0x0000000000027941 */ /* 0x000fea0003800000 */
.L_x_9639:
        /* <DEDUP_REMOVED lines=11> */
.L_x_9642:
[----:B------:R-:W-:Y:S05]  /*138d0*/  BSYNC B2 ;  /* 0x0000000000027941 */ /* 0x000fea0003800000 */
.L_x_9641:
        /* <DEDUP_REMOVED lines=10> */
.L_x_9643:
        /* <DEDUP_REMOVED lines=15> */
.L_x_9644:
        /* <DEDUP_REMOVED lines=15> */
.L_x_9645:
        /* <DEDUP_REMOVED lines=15> */
.L_x_9646:
        /* <DEDUP_REMOVED lines=10> */
.L_x_9633:
[----:B------:R-:W-:Y:S05]  /*13cf0*/  BSYNC B1 ;  /* 0x0000000000017941 */ /* 0x000fea0003800000 */
.L_x_9632:
        /* <DEDUP_REMOVED lines=13> */
.L_x_9662:
        /* <DEDUP_REMOVED lines=13> */
.L_x_9838:
[----:B------:R-:W-:Y:S05]  /*13ea0*/  BSYNC B2 ;  /* 0x0000000000027941 */ /* 0x000fea0003800000 */
.L_x_9649:
        /* <DEDUP_REMOVED lines=9> */
.L_x_9652:
[----:B------:R-:W-:Y:S05]  /*13f40*/  BSYNC B2 ;  /* 0x0000000000027941 */ /* 0x000fea0003800000 */
.L_x_9651:
        /* <DEDUP_REMOVED lines=12> */
.L_x_9653:
        /* <DEDUP_REMOVED lines=13> */
.L_x_9839:
[----:B------:R-:W-:Y:S05]  /*140e0*/  BSYNC B2 ;  /* 0x0000000000027941 */ /* 0x000fea0003800000 */
.L_x_9654:
        /* <DEDUP_REMOVED lines=11> */
.L_x_9657:
[----:B------:R-:W-:Y:S05]  /*141a0*/  BSYNC B2 ;  /* 0x0000000000027941 */ /* 0x000fea0003800000 */
.L_x_9656:
        /* <DEDUP_REMOVED lines=10> */
.L_x_9658:
        /* <DEDUP_REMOVED lines=15> */
.L_x_9659:
        /* <DEDUP_REMOVED lines=15> */
.L_x_9660:
        /* <DEDUP_REMOVED lines=15> */
.L_x_9661:
        /* <DEDUP_REMOVED lines=10> */
.L_x_9648:
[----:B------:R-:W-:Y:S05]  /*145c0*/  BSYNC B1 ;  /* 0x0000000000017941 */ /* 0x000fea0003800000 */
.L_x_9647:
        /* <DEDUP_REMOVED lines=12> */
.L_x_9626:
[----:B------:R-:W-:Y:S05]  /*14690*/  BSYNC B0 ;  /* 0x0000000000007941 */ /* 0x000fea0003800000 */
.L_x_9625:
        /* <DEDUP_REMOVED lines=35> */
.L_x_9664:
[----:B------:R-:W-:Y:S05]  /*148d0*/  BSYNC B0 ;  /* 0x0000000000007941 */ /* 0x000fea0003800000 */
.L_x_9663:
        /* <DEDUP_REMOVED lines=27> */
.L_x_9666:
        /* <DEDUP_REMOVED lines=20> */
.L_x_9669:
[----:B------:R-:W-:Y:S05]  /*14bd0*/  BSYNC B6 ;  /* 0x0000000000067941 */ /* 0x000fea0003800000 */
.L_x_9668:
        /* <DEDUP_REMOVED lines=20> */
.L_x_9672:
        /* <DEDUP_REMOVED lines=16> */
.L_x_9671:
[----:B------:R-:W-:Y:S05]  /*14e20*/  BSYNC B6 ;  /* 0x0000000000067941 */ /* 0x000fea0003800000 */
.L_x_9670:
        /* <DEDUP_REMOVED lines=24> */
.L_x_9842:
        /* <DEDUP_REMOVED lines=11> */
.L_x_9845:
        /* <DEDUP_REMOVED lines=24> */
.L_x_9676:
[----:B-1----:R-:W2:Y:S01]  /*151e0*/  LDL R2, [R1+0x14] ;  /* 0x0000140001027983 */ /* 0x002ea20000100800 */
[----:B0-----:R-:W-:Y:S01]  /*151f0*/  IMAD R0, R19, 0x8, R18 ;  /* 0x0000000813007824 */ /* 0x001fe200078e0212 */
[----:B--2---:R-:W-:-:S04]  /*15200*/  SHF.L.U32 R2, R2, 0x1f, RZ ;  /* 0x0000001f02027819 */ /* 0x004fc800000006ff */
[----:B------:R-:W0:Y:S02]  /*15210*/  SYNCS.PHASECHK.TRANS64.TRYWAIT P0, [R0+URZ+0x22840], R2 ;  /* 0x02284002000075a7 */ /* 0x000e24000800017f */
[----:B0-----:R-:W-:Y:S05]  /*15220*/  @!P0 BRA `(.L_x_9677) ;  /* 0x0000005c00148947 */ /* 0x001fea0003800000 */
.L_x_9846:
        /* <DEDUP_REMOVED lines=11> */
.L_x_9678:
        /* <DEDUP_REMOVED lines=19> */
[----:B------:R-:W-:Y:S01]  /*15410*/  UIMAD UR11, UR11, 0x60, UR4 ;  /* 0x000000600b0b78a4 */ /* 0x000fe2000f8e0204 */
[----:B------:R1:W-:Y:S02]  /*15420*/  STL [R1+0x1c], R2 ;  /* 0x00001c0201007387 */ /* 0x0003e40000100800 */
[----:B------:R-:W-:-:S06]  /*15430*/  UMOV UR4, 0x0 ;  /* 0x0000000000047882 */ /* 0x000fcc0000000000 */
[----:B------:R1:W-:Y:S01]  /*15440*/  UTMALDG.4D [UR8], [UR6], desc[UR4] ;  /* 0x00000408060075b4 */ /* 0x0003e20008019000 */
[----:B------:R-:W-:Y:S02]  /*15450*/  NOP ;  /* 0x0000000000007918 */ /* 0x000fe40000000000 */
.L_x_9674:
        /* <DEDUP_REMOVED lines=40> */
.L_x_9680:
[----:B------:R-:W-:Y:S05]  /*156e0*/  BSYNC B6 ;  /* 0x0000000000067941 */ /* 0x000fea0003800000 */
.L_x_9679:
[----:B0-----:R-:W2:Y:S01]  /*156f0*/  LDL.LU R0, [R1+0x60] ;  /* 0x0000600001007983 */ /* 0x001ea20000300800 */
[----:B------:R-:W-:Y:S01]  /*15700*/  ULDC.64 UR4, c[0x0][0x2d8] ;  /* 0x0000b60000047ab9 */ /* 0x000fe20000000a00 */
[----:B------:R-:W0:Y:S01]  /*15710*/  LDC R8, c[0x0][0x448] ;  /* 0x00011200ff087b82 */ /* 0x000e220000000800 */
[----:B------:R-:W-:Y:S01]  /*15720*/  ULDC UR6, c[0x0][0x2b8] ;  /* 0x0000ae0000067ab9 */ /* 0x000fe20000000800 */
[----:B------:R-:W3:Y:S04]  /*15730*/  LDL.LU R5, [R1+0x50] ;  /* 0x0000500001057983 */ /* 0x000ee80000300800 */
[----:B------:R-:W3:Y:S04]  /*15740*/  LDL.LU.64 R2, [R1+0x48] ;  /* 0x0000480001027983 */ /* 0x000ee80000300a00 */
[----:B------:R-:W4:Y:S01]  /*15750*/  LDL.LU R4, [R1+0x2c] ;  /* 0x00002c0001047983 */ /* 0x000f220000300800 */
[----:B0-----:R-:W-:-:S13]  /*15760*/  ISETP.NE.AND P0, PT, R8, 0x1, PT ;  /* 0x000000010800780c */ /* 0x001fda0003f05270 */
[----:B------:R-:W0:Y:S01]  /*15770*/  @P0 LDC R7, c[0x0][0x450] ;  /* 0x00011400ff070b82 */ /* 0x000e220000000800 */
[----:B---3--:R-:W-:Y:S02]  /*15780*/  IMAD.MOV.U32 R3, RZ, RZ, R5 ;  /* 0x000000ffff037224 */ /* 0x008fe400078e0005 */
[----:B------:R-:W3:Y:S01]  /*15790*/  LDL.LU R5, [R1+0x4] ;  /* 0x0000040001057983 */ /* 0x000ee20000300800 */
[----:B------:R-:W-:-:S03]  /*157a0*/  IMAD.WIDE.U32 R2, R16, UR4, R2 ;  /* 0x0000000410027c25 */ /* 0x000fc6000f8e0002 */
[----:B------:R1:W5:Y:S01]  /*157b0*/  LDL R9, [R1+0x34] ;  /* 0x0000340001097983 */ /* 0x0003620000100800 */
[----:B------:R-:W-:Y:S01]  /*157c0*/  IMAD R3, R16, UR5, R3 ;  /* 0x0000000510037c24 */ /* 0x000fe2000f8e0203 */
[----:B------:R-:W-:Y:S02]  /*157d0*/  ULDC.64 UR4, c[0x0][0x2e0] ;  /* 0x0000b80000047ab9 */ /* 0x000fe40000000a00 */
[----:B--2---:R-:W-:Y:S02]  /*157e0*/  IMAD R0, R0, UR4, RZ ;  /* 0x0000000400007c24 */ /* 0x004fe4000f8e02ff */
[----:B----4-:R-:W-:-:S04]  /*157f0*/  IMAD.WIDE.U32 R2, R4, UR4, R2 ;  /* 0x0000000404027c25 */ /* 0x010fc8000f8e0002 */
[----:B------:R-:W-:Y:S01]  /*15800*/  IMAD R0, R4, UR5, R0 ;  /* 0x0000000504007c24 */ /* 0x000fe2000f8e0200 */
[----:B------:R-:W2:Y:S01]  /*15810*/  S2R R10, SR_TID.X ;  /* 0x00000000000a7919 */ /* 0x000ea20000002100 */
[----:B------:R-:W-:Y:S02]  /*15820*/  ULDC.64 UR4, c[0x0][0x2d0] ;  /* 0x0000b40000047ab9 */ /* 0x000fe40000000a00 */
[----:B------:R-:W-:Y:S01]  /*15830*/  IMAD.IADD R3, R3, 0x1, R0 ;  /* 0x0000000103037824 */ /* 0x000fe200078e0200 */
[----:B------:R-:W4:Y:S02]  /*15840*/  S2R R4, SR_TID.X ;  /* 0x0000000000047919 */ /* 0x000f240000002100 */
[----:B----4-:R-:W-:-:S04]  /*15850*/  LOP3.LUT R4, R4, 0x7f, RZ, 0xc0, !PT ;  /* 0x0000007f04047812 */ /* 0x010fc800078ec0ff */
[----:B------:R-:W-:Y:S02]  /*15860*/  SHF.R.U32.HI R6, RZ, 0x3, R4 ;  /* 0x00000003ff067819 */ /* 0x000fe40000011604 */
[----:B------:R-:W4:Y:S02]  /*15870*/  S2R R4, SR_TID.X ;  /* 0x0000000000047919 */ /* 0x000f240000002100 */
[----:B----4-:R-:W-:-:S05]  /*15880*/  IMAD.SHL.U32 R4, R4, 0x10, RZ ;  /* 0x0000001004047824 */ /* 0x010fca00078e00ff */
[----:B------:R-:W-:Y:S02]  /*15890*/  LOP3.LUT R4, R6, 0x70, R4, 0xf8, !PT ;  /* 0x0000007006047812 */ /* 0x000fe400078ef804 */
[----:B------:R-:W4:Y:S01]  /*158a0*/  @P0 LDC R6, c[0x0][0x44c] ;  /* 0x00011300ff060b82 */ /* 0x000f220000000800 */
[----:B--2---:R-:W-:-:S05]  /*158b0*/  IMAD.SHL.U32 R10, R10, 0x8, RZ ;  /* 0x000000080a0a7824 */ /* 0x004fca00078e00ff */
[----:B------:R-:W-:Y:S01]  /*158c0*/  LOP3.LUT R10, R10, 0x38, RZ, 0xc0, !PT ;  /* 0x000000380a0a7812 */ /* 0x000fe200078ec0ff */
[----:B---3--:R-:W-:-:S05]  /*158d0*/  IMAD.SHL.U32 R5, R5, 0x80, RZ ;  /* 0x0000008005057824 */ /* 0x008fca00078e00ff */
[----:B------:R-:W-:-:S05]  /*158e0*/  LOP3.LUT R4, R4, R5, RZ, 0xfc, !PT ;  /* 0x0000000504047212 */ /* 0x000fca00078efcff */
[----:B----4-:R-:W-:-:S04]  /*158f0*/  @P0 IMAD.HI.U32 R6, R4, R6, RZ ;  /* 0x0000000604060227 */ /* 0x010fc800078e00ff */
[----:B------:R-:W-:Y:S01]  /*15900*/  IMAD.MOV.U32 R0, RZ, RZ, R4 ;  /* 0x000000ffff007224 */ /* 0x000fe200078e0004 */
        /* <DEDUP_REMOVED lines=19> */
[----:B-1----:R-:W-:Y:S09]  /*15a40*/  BRA.DIV UR4, `(.L_x_9681) ;  /* 0x0000005604207947 */ /* 0x002ff2000b800000 */
[----:B------:R-:W2:Y:S01]  /*15a50*/  LDL.LU R6, [R1+0x58] ;  /* 0x0000580001067983 */ /* 0x000ea20000300800 */
[----:B------:R-:W0:Y:S02]  /*15a60*/  S2R R7, SR_TID.X ;  /* 0x0000000000077919 */ /* 0x000e240000002100 */
[----:B0-----:R-:W-:-:S04]  /*15a70*/  LOP3.LUT R7, R7, 0x7f, RZ, 0xc0, !PT ;  /* 0x0000007f07077812 */ /* 0x001fc800078ec0ff */
[----:B------:R-:W-:Y:S02]  /*15a80*/  SHF.R.U32.HI R11, RZ, 0x3, R7 ;  /* 0x00000003ff0b7819 */ /* 0x000fe40000011607 */
[----:B------:R-:W0:Y:S03]  /*15a90*/  SHFL.IDX PT, R7, R4, RZ, 0x181f ;  /* 0x00181fff04077589 */ /* 0x000e2600000e0000 */
[----:B------:R-:W-:-:S04]  /*15aa0*/  IMAD.IADD R0, R11, 0x1, R5 ;  /* 0x000000010b007824 */ /* 0x000fc800078e0205 */
[----:B------:R-:W-:Y:S02]  /*15ab0*/  VIADD R5, R0, 0x10 ;  /* 0x0000001000057836 */ /* 0x000fe40000000000 */
        /* <DEDUP_REMOVED lines=65> */
.L_x_9863:
        /* <DEDUP_REMOVED lines=10> */
.L_x_9682:
        /* <DEDUP_REMOVED lines=18> */
.L_x_9864:
[----:B------:R-:W-:Y:S05]  /*16090*/  BSYNC B0 ;  /* 0x0000000000007941 */ /* 0x000fea0003800000 */
.L_x_9683:
[----:B------:R-:W2:Y:S01]  /*160a0*/  LDL R2, [R1+0x1c] ;  /* 0x00001c0001027983 */ /* 0x000ea20000100800 */
[----:B------:R-:W-:Y:S01]  /*160b0*/  BSSY B0, `(.L_x_9685) ;  /* 0x000005a000007945 */ /* 0x000fe20003800000 */
[----:B--2---:R-:W-:-:S13]  /*160c0*/  LOP3.LUT P0, RZ, R2, 0x1, RZ, 0xc0, !PT ;  /* 0x0000000102ff7812 */ /* 0x004fda000780c0ff */
        /* <DEDUP_REMOVED lines=10> */
.L_x_9865:
[----:B------:R-:W-:Y:S05]  /*16170*/  BSYNC B1 ;  /* 0x0000000000017941 */ /* 0x000fea0003800000 */
.L_x_9687:
        /* <DEDUP_REMOVED lines=9> */
.L_x_9690:
[----:B------:R-:W-:Y:S05]  /*16210*/  BSYNC B1 ;  /* 0x0000000000017941 */ /* 0x000fea0003800000 */
.L_x_9689:
        /* <DEDUP_REMOVED lines=12> */
.L_x_9691:
        /* <DEDUP_REMOVED lines=15> */
.L_x_9692:
        /* <DEDUP_REMOVED lines=15> */
.L_x_9693:
        /* <DEDUP_REMOVED lines=15> */
.L_x_9694:
        /* <DEDUP_REMOVED lines=10> */
.L_x_9686:
[----:B------:R-:W-:Y:S05]  /*16650*/  BSYNC B0 ;  /* 0x0000000000007941 */ /* 0x000fea0003800000 */
.L_x_9685:
        /* <DEDUP_REMOVED lines=9> */
[----:B------:R-:W-:Y:S01]  /*166f0*/  BSSY B2, `(.L_x_9697) ;  /* 0x00000a9000027945 */ /* 0x000fe20003800000 */
[----:B--2---:R-:W-:-:S04]  /*16700*/  VIADD R2, R7, 0x1 ;  /* 0x0000000107027836 */ /* 0x004fc80000000000 */
[----:B---3--:R-:W-:-:S05]  /*16710*/  IMAD R2, R2, R6, RZ ;  /* 0x0000000602027224 */ /* 0x008fca00078e02ff */
[----:B----4-:R-:W-:Y:S02]  /*16720*/  VIMNMX R4, R4, R2, PT ;  /* 0x0000000204047248 */ /* 0x010fe40003fe0100 */
[----:B------:R-:W-:-:S03]  /*16730*/  LOP3.LUT R2, RZ, R5, RZ, 0x33, !PT ;  /* 0x00000005ff027212 */ /* 0x000fc600078e33ff */
        /* <DEDUP_REMOVED lines=40> */
.L_x_9701:
        /* <DEDUP_REMOVED lines=8> */
.L_x_9866:
[----:B------:R-:W-:Y:S05]  /*16a40*/  BSYNC B3 ;  /* 0x0000000000037941 */ /* 0x000fea0003800000 */
.L_x_9702:
        /* <DEDUP_REMOVED lines=9> */
.L_x_9705:
[----:B------:R-:W-:Y:S05]  /*16ae0*/  BSYNC B3 ;  /* 0x0000000000037941 */ /* 0x000fea0003800000 */
.L_x_9704:
        /* <DEDUP_REMOVED lines=12> */
.L_x_9706:
        /* <DEDUP_REMOVED lines=13> */
.L_x_9867:
[----:B------:R-:W-:Y:S05]  /*16c80*/  BSYNC B3 ;  /* 0x0000000000037941 */ /* 0x000fea0003800000 */
.L_x_9707:
        /* <DEDUP_REMOVED lines=11> */
.L_x_9710:
[----:B------:R-:W-:Y:S05]  /*16d40*/  BSYNC B3 ;  /* 0x0000000000037941 */ /* 0x000fea0003800000 */
.L_x_9709:
        /* <DEDUP_REMOVED lines=9> */
.L_x_9711:
        /* <DEDUP_REMOVED lines=15> */
.L_x_9712:
        /* <DEDUP_REMOVED lines=15> */
.L_x_9713:
        /* <DEDUP_REMOVED lines=15> */
.L_x_9714:
        /* <DEDUP_REMOVED lines=10> */
.L_x_9700:
[----:B------:R-:W-:Y:S05]  /*17150*/  BSYNC B1 ;  /* 0x0000000000017941 */ /* 0x000fea0003800000 */
.L_x_9699:
[----:B------:R-:W2:Y:S02]  /*17160*/  LDL.LU R5, [R1+0x40] ;  /* 0x0000400001057983 */ /* 0x000ea40000300800 */
[----:B--2---:R-:W-:-:S07]  /*17170*/  VIADD R0, R5, 0xfffffffd ;  /* 0xfffffffd05007836 */ /* 0x004fce0000000000 */
.L_x_9698:
[----:B------:R-:W-:Y:S05]  /*17180*/  BSYNC B2 ;  /* 0x0000000000027941 */ /* 0x000fea0003800000 */
.L_x_9697:
[----:B------:R-:W-:Y:S01]  /*17190*/  VIADD R8, R8, 0xfffffffe ;  /* 0xfffffffe08087836 */ /* 0x000fe20000000000 */
[----:B------:R-:W-:-:S04]  /*171a0*/  LOP3.LUT R4, RZ, R4, RZ, 0x33, !PT ;  /* 0x00000004ff047212 */ /* 0x000fc800078e33ff */
[----:B------:R-:W-:-:S13]  /*171b0*/  ISETP.NE.AND P0, PT, R8, R4, PT ;  /* 0x000000040800720c */ /* 0x000fda0003f05270 */
[----:B------:R-:W-:Y:S05]  /*171c0*/  @!P0 BRA `(.L_x_9696) ;  /* 0x0000001000f88947 */ /* 0x000fea0003800000 */
.L_x_9747:
        /* <DEDUP_REMOVED lines=35> */
.L_x_9717:
        /* <DEDUP_REMOVED lines=8> */
.L_x_9868:
[----:B------:R-:W-:Y:S05]  /*17480*/  BSYNC B2 ;  /* 0x0000000000027941 */ /* 0x000fea0003800000 */
.L_x_9718:
        /* <DEDUP_REMOVED lines=9> */
.L_x_9721:
[----:B------:R-:W-:Y:S05]  /*17520*/  BSYNC B2 ;  /* 0x0000000000027941 */ /* 0x000fea0003800000 */
.L_x_9720:
        /* <DEDUP_REMOVED lines=12> */
.L_x_9722:
        /* <DEDUP_REMOVED lines=13> */
.L_x_9869:
[----:B------:R-:W-:Y:S05]  /*176c0*/  BSYNC B2 ;  /* 0x0000000000027941 */ /* 0x000fea0003800000 */
.L_x_9723:
        /* <DEDUP_REMOVED lines=11> */
.L_x_9726:
[----:B------:R-:W-:Y:S05]  /*17780*/  BSYNC B2 ;  /* 0x0000000000027941 */ /* 0x000fea0003800000 */
.L_x_9725:
        /* <DEDUP_REMOVED lines=9> */
.L_x_9727:
        /* <DEDUP_REMOVED lines=15> */
.L_x_9728:
        /* <DEDUP_REMOVED lines=15> */
.L_x_9729:
        /* <DEDUP_REMOVED lines=15> */
.L_x_9730:
        /* <DEDUP_REMOVED lines=10> */
.L_x_9716:
[----:B------:R-:W-:Y:S05]  /*17b90*/  BSYNC B1 ;  /* 0x0000000000017941 */ /* 0x000fea0003800000 */
.L_x_9715:
        /* <DEDUP_REMOVED lines=35> */
.L_x_9733:
        /* <DEDUP_REMOVED lines=8> */
.L_x_9870:
[----:B------:R-:W-:Y:S05]  /*17e50*/  BSYNC B2 ;  /* 0x0000000000027941 */ /* 0x000fea0003800000 */
.L_x_9734:
        /* <DEDUP_REMOVED lines=9> */
.L_x_9737:
[----:B------:R-:W-:Y:S05]  /*17ef0*/  BSYNC B2 ;  /* 0x0000000000027941 */ /* 0x000fea0003800000 */
.L_x_9736:
        /* <DEDUP_REMOVED lines=12> */
.L_x_9738:
        /* <DEDUP_REMOVED lines=13> */
.L_x_9871:
[----:B------:R-:W-:Y:S05]  /*18090*/  BSYNC B2 ;  /* 0x0000000000027941 */ /* 0x000fea0003800000 */
.L_x_9739:
        /* <DEDUP_REMOVED lines=11> */
.L_x_9742:
[----:B------:R-:W-:Y:S05]  /*18150*/  BSYNC B2 ;  /* 0x0000000000027941 */ /* 0x000fea0003800000 */
.L_x_9741:
        /* <DEDUP_REMOVED lines=9> */
.L_x_9743:
        /* <DEDUP_REMOVED lines=15> */
.L_x_9744:
        /* <DEDUP_REMOVED lines=15> */
.L_x_9745:
        /* <DEDUP_REMOVED lines=15> */
.L_x_9746:
        /* <DEDUP_REMOVED lines=10> */
.L_x_9732:
[----:B------:R-:W-:Y:S05]  /*18560*/  BSYNC B1 ;  /* 0x0000000000017941 */ /* 0x000fea0003800000 */
.L_x_9731:
[----:B------:R-:W2:Y:S01]  /*18570*/  LDL R5, [R1+0x28] ;  /* 0x0000280001057983 */ /* 0x000ea20000100800 */
[----:B------:R-:W-:Y:S01]  /*18580*/  VIADD R0, R0, 0xfffffffe ;  /* 0xfffffffe00007836 */ /* 0x000fe20000000000 */
[----:B--2---:R-:W-:-:S13]  /*18590*/  ISETP.GT.AND P0, PT, R6, R5, PT ;  /* 0x000000050600720c */ /* 0x004fda0003f04270 */
[----:B------:R-:W-:Y:S05]  /*185a0*/  @P0 BRA `(.L_x_9747) ;  /* 0xffffffec00080947 */ /* 0x000fea000383ffff */
.L_x_9696:
[----:B------:R-:W-:Y:S05]  /*185b0*/  BSYNC B0 ;  /* 0x0000000000007941 */ /* 0x000fea0003800000 */
.L_x_9695:
        /* <DEDUP_REMOVED lines=24> */
.L_x_9749:
[----:B------:R-:W-:Y:S05]  /*18740*/  BSYNC B0 ;  /* 0x0000000000007941 */ /* 0x000fea0003800000 */
.L_x_9748:
[----:B------:R-:W-:-:S07]  /*18750*/  SEL R19, R19, RZ, P0 ;  /* 0x000000ff13137207 */ /* 0x000fce0000000000 */
.L_x_9667:
[----:B------:R-:W-:Y:S05]  /*18760*/  BSYNC B7 ;  /* 0x0000000000077941 */ /* 0x000fea0003800000 */
.L_x_9665:
[----:B--23--:R-:W2:Y:S02]  /*18770*/  LDL R0, [R1+0x1c] ;  /* 0x00001c0001007983 */ /* 0x00cea40000100800 */
        /* <DEDUP_REMOVED lines=8> */
[----:B------:R-:W2:Y:S04]  /*18800*/  LDS.128 R4, [R18+0x228d0] ;  /* 0x0228d00012047984 */ /* 0x000ea80000000c00 */
[----:B--2---:R2:W-:Y:S04]  /*18810*/  STL.64 [R1], R4 ;  /* 0x0000000401007387 */ /* 0x0045e80000100a00 */
[----:B------:R2:W-:Y:S01]  /*18820*/  STL.64 [R1+0x8], R6 ;  /* 0x0000080601007387 */ /* 0x0005e20000100a00 */
[----:B------:R-:W-:Y:S06]  /*18830*/  BAR.ARV 0x4, 0x180 ;  /* 0x0106000000007b1d */ /* 0x000fec0000002000 */
[----:B------:R-:W-:Y:S05]  /*18840*/  BRA `(.L_x_9751) ;  /* 0x0000000c00207947 */ /* 0x000fea0003800000 */
.L_x_9750:
        /* <DEDUP_REMOVED lines=46> */
.L_x_9881:
[----:B------:R-:W-:Y:S02]  /*18b30*/  ULDC UR4, c[0x0][0xc38] ;  /* 0x00030e0000047ab9 */ /* 0x000fe40000000800 */
[----:B------:R-:W-:-:S04]  /*18b40*/  IMAD.U32 R2, RZ, RZ, UR4 ;  /* 0x00000004ff027e24 */ /* 0x000fc8000f8e00ff */
[----:B-1----:R-:W-:-:S04]  /*18b50*/  IMAD R9, R9, R2, RZ ;  /* 0x0000000209097224 */ /* 0x002fc800078e02ff */
[----:B------:R-:W-:-:S05]  /*18b60*/  IMAD.IADD R0, R0, 0x1, R9 ;  /* 0x0000000100007824 */ /* 0x000fca00078e0209 */
[----:B------:R-:W-:-:S13]  /*18b70*/  ISETP.GT.AND P6, PT, R0, R5, PT ;  /* 0x000000050000720c */ /* 0x000fda0003fc4270 */
[----:B------:R-:W-:Y:S05]  /*18b80*/  @P6 BRA `(.L_x_9753) ;  /* 0x0000000000ac6947 */ /* 0x000fea0003800000 */
.L_x_9756:
        /* <DEDUP_REMOVED lines=37> */
.L_x_9889:
[----:B------:R-:W-:Y:S02]  /*18de0*/  ULDC UR4, c[0x0][0xc38] ;  /* 0x00030e0000047ab9 */ /* 0x000fe40000000800 */
[----:B------:R-:W-:-:S04]  /*18df0*/  IMAD.U32 R2, RZ, RZ, UR4 ;  /* 0x00000004ff027e24 */ /* 0x000fc8000f8e00ff */
[----:B-1----:R-:W-:-:S04]  /*18e00*/  IMAD R9, R9, R2, RZ ;  /* 0x0000000209097224 */ /* 0x002fc800078e02ff */
[----:B------:R-:W-:-:S05]  /*18e10*/  IMAD.IADD R0, R9, 0x1, R0 ;  /* 0x0000000109007824 */ /* 0x000fca00078e0200 */
[----:B------:R-:W-:-:S13]  /*18e20*/  ISETP.GT.AND P6, PT, R0, R5, PT ;  /* 0x000000050000720c */ /* 0x000fda0003fc4270 */
[----:B------:R-:W-:Y:S05]  /*18e30*/  @!P6 BRA `(.L_x_9756) ;  /* 0xfffffffc0054e947 */ /* 0x000fea000383ffff */
.L_x_9753:
        /* <DEDUP_REMOVED lines=9> */
.L_x_9894:
[----:B------:R-:W-:-:S13]  /*18ed0*/  ISETP.NE.AND P0, PT, R3, RZ, PT ;  /* 0x000000ff0300720c */ /* 0x000fda0003f05270 */
[----:B------:R-:W-:Y:S05]  /*18ee0*/  @!P0 BRA `(.L_x_9758) ;  /* 0x0000000000148947 */ /* 0x000fea0003800000 */
[----:B------:R-:W-:Y:S01]  /*18ef0*/  UMOV UR4, 0xffffffff ;  /* 0xffffffff00047882 */ /* 0x000fe20000000000 */
[----:B------:R-:W-:Y:S02]  /*18f00*/  VIADD R12, R0, 0xffffffff ;  /* 0xffffffff000c7836 */ /* 0x000fe40000000000 */
[----:B------:R-:W-:Y:S05]  /*18f10*/  BRA.DIV UR4, `(.L_x_9759) ;  /* 0x0000003604bc7947 */ /* 0x000fea000b800000 */
[----:B0-----:R0:W4:Y:S02]  /*18f20*/  SHFL.IDX PT, R7, R7, R12, 0x1f ;  /* 0x00001f0c07077589 */ /* 0x00112400000e0000 */
.L_x_9897:
[----:B----4-:R-:W-:-:S07]  /*18f30*/  IMAD.MOV.U32 R8, RZ, RZ, R7 ;  /* 0x000000ffff087224 */ /* 0x010fce00078e0007 */
.L_x_9758:
[----:B------:R-:W4:Y:S01]  /*18f40*/  LDL.LU R10, [R1+0xc] ;  /* 0x00000c00010a7983 */ /* 0x000f220000300800 */
[----:B0-2---:R-:W-:Y:S01]  /*18f50*/  IABS R7, R4 ;  /* 0x0000000400077213 */ /* 0x005fe20000000000 */
[----:B------:R-:W-:-:S03]  /*18f60*/  IMAD R9, R8, R2, R9 ;  /* 0x0000000208097224 */ /* 0x000fc600078e0209 */
[----:B------:R-:W0:Y:S01]  /*18f70*/  I2F.RP R2, R7 ;  /* 0x0000000700027306 */ /* 0x000e220000209400 */
[----:B------:R-:W-:Y:S01]  /*18f80*/  IMAD.IADD R5, R5, 0x1, -R9 ;  /* 0x0000000105057824 */ /* 0x000fe200078e0a09 */
[----:B------:R2:W-:Y:S02]  /*18f90*/  STL [R1], R9 ;  /* 0x0000000901007387 */ /* 0x0005e40000100800 */
[----:B--2---:R-:W-:-:S04]  /*18fa0*/  IABS R9, R4 ;  /* 0x0000000400097213 */ /* 0x004fc80000000000 */
        /* <DEDUP_REMOVED lines=51> */
[----:B-1----:R-:W-:-:S05]  /*192e0*/  IMAD R0, R3, 0x10000, R2 ;  /* 0x0001000003007824 */ /* 0x002fca00078e0202 */
[----:B------:R0:W-:Y:S04]  /*192f0*/  STL [R1+0x8], R0 ;  /* 0x0000080001007387 */ /* 0x0001e80000100800 */
[----:B------:R0:W-:Y:S04]  /*19300*/  STL [R1+0xc], R10 ;  /* 0x00000c0a01007387 */ /* 0x0001e80000100800 */
[----:B------:R0:W-:Y:S01]  /*19310*/  STL [R1+0x4], R4 ;  /* 0x0000040401007387 */ /* 0x0001e20000100800 */
[----:B------:R-:W-:Y:S05]  /*19320*/  BRA `(.L_x_9760) ;  /* 0x0000000000287947 */ /* 0x000fea0003800000 */
.L_x_9754:
        /* <DEDUP_REMOVED lines=10> */
.L_x_9760:
        /* <DEDUP_REMOVED lines=16> */
.L_x_9751:
[----:B------:R-:W4:Y:S01]  /*194d0*/  LDL R0, [R1+0xc] ;  /* 0x00000c0001007983 */ /* 0x000f220000100800 */
[----:B------:R-:W-:Y:S02]  /*194e0*/  ULDC UR4, c[0x0][0xc3c] ;  /* 0x00030f0000047ab9 */ /* 0x000fe40000000800 */
[----:B----4-:R-:W-:-:S13]  /*194f0*/  ISETP.GE.AND P0, PT, R0, UR4, PT ;  /* 0x0000000400007c0c */ /* 0x010fda000bf06270 */
[----:B------:R-:W-:Y:S05]  /*19500*/  @!P0 BRA `(.L_x_9761) ;  /* 0xffffff9400488947 */ /* 0x000fea000383ffff */
[----:B------:R-:W-:Y:S05]  /*19510*/  BSYNC B8 ;  /* 0x0000000000087941 */ /* 0x000fea0003800000 */
.L_x_9619:
[----:B-1----:R-:W4:Y:S01]  /*19520*/  LDL.LU R0, [R1+0x54] ;  /* 0x0000540001007983 */ /* 0x002f220000300800 */
[----:B------:R-:W-:Y:S01]  /*19530*/  BSSY B0, `(.L_x_9762) ;  /* 0x000000b000007945 */ /* 0x000fe20003800000 */
[----:B--23--:R-:W1:Y:S01]  /*19540*/  S2R R5, SR_CgaCtaId ;  /* 0x0000000000057919 */ /* 0x00ce620000008800 */
[----:B----4-:R-:W-:-:S05]  /*19550*/  VIADD R0, R0, 0x1 ;  /* 0x0000000100007836 */ /* 0x010fca0000000000 */
        /* <DEDUP_REMOVED lines=8> */
.L_x_9898:
[----:B------:R-:W-:Y:S05]  /*195e0*/  BSYNC B0 ;  /* 0x0000000000007941 */ /* 0x000fea0003800000 */
.L_x_9762:
[----:B------:R-:W-:-:S03]  /*195f0*/  UMOV UR4, 0xffffffff ;  /* 0xffffffff00047882 */ /* 0x000fc60000000000 */
[----:B------:R-:W-:Y:S05]  /*19600*/  BRA.DIV UR4, `(.L_x_9764) ;  /* 0x00000032043c7947 */ /* 0x000fea000b800000 */
[----:B------:R-:W1:Y:S02]  /*19610*/  S2R R2, SR_TID.X ;  /* 0x0000000000027919 */ /* 0x000e640000002100 */
[----:B-1----:R-:W-:-:S04]  /*19620*/  SHF.R.U32.HI R2, RZ, 0x5, R2 ;  /* 0x00000005ff027819 */ /* 0x002fc80000011602 */
[----:B------:R-:W-:-:S05]  /*19630*/  LOP3.LUT R2, R2, 0x3, RZ, 0xc0, !PT ;  /* 0x0000000302027812 */ /* 0x000fca00078ec0ff */
[----:B------:R1:W2:Y:S02]  /*19640*/  SHFL.IDX PT, R14, R2, RZ, 0x1f ;  /* 0x00001fff020e7589 */ /* 0x0002a400000e0000 */
.L_x_9901:
[----:B--2---:R-:W-:-:S13]  /*19650*/  ISETP.NE.AND P0, PT, R14, RZ, PT ;  /* 0x000000ff0e00720c */ /* 0x004fda0003f05270 */
[----:B------:R-:W-:Y:S05]  /*19660*/  @P0 BRA `(.L_x_9465) ;  /* 0x00000000008c0947 */ /* 0x000fea0003800000 */
[----:B------:R-:W-:-:S03]  /*19670*/  UMOV UR4, 0xffffffff ;  /* 0xffffffff00047882 */ /* 0x000fc60000000000 */
[----:B------:R-:W-:Y:S05]  /*19680*/  BRA.DIV UR4, `(.L_x_9765) ;  /* 0x0000003204507947 */ /* 0x000fea000b800000 */
[----:B------:R-:W-:-:S13]  /*19690*/  ELECT P6, URZ, PT ;  /* 0x00000000003f782f */ /* 0x000fda00038c0000 */
.L_x_9904:
[----:B------:R-:W-:Y:S05]  /*196a0*/  @!P6 BRA `(.L_x_9465) ;  /* 0x00000000007ce947 */ /* 0x000fea0003800000 */
[----:B------:R-:W-:-:S06]  /*196b0*/  ULOP3.LUT UR4, UR36, 0x2, URZ, 0xfc, !UPT ;  /* 0x0000000224047892 */ /* 0x000fcc000f8efc3f */
[----:B-1----:R-:W-:-:S05]  /*196c0*/  IMAD.U32 R2, RZ, RZ, UR4 ;  /* 0x00000004ff027e24 */ /* 0x002fca000f8e00ff */
[----:B------:R-:W-:-:S13]  /*196d0*/  ISETP.NE.AND P2, PT, R2, 0x3, PT ;  /* 0x000000030200780c */ /* 0x000fda0003f45270 */
[----:B------:R-:W-:Y:S05]  /*196e0*/  @!P2 BRA `(.L_x_9766) ;  /* 0x000000000004a947 */ /* 0x000fea0003800000 */
[----:B------:R-:W-:Y:S01]  /*196f0*/  BPT.TRAP 0x1 ;  /* 0x000000040000795c */ /* 0x000fe20000300000 */
.L_x_9766:
        /* <DEDUP_REMOVED lines=13> */
.L_x_9905:
[----:B------:R-:W1:Y:S02]  /*197d0*/  SYNCS.PHASECHK.TRANS64.TRYWAIT P0, [R7+URZ], R2 ;  /* 0x00000002070075a7 */ /* 0x000e64000800017f */
[----:B-1----:R-:W-:Y:S05]  /*197e0*/  @!P0 BRA `(.L_x_9768) ;  /* 0x00000030002c8947 */ /* 0x002fea0003800000 */
.L_x_9906:
[----:B------:R-:W-:Y:S05]  /*197f0*/  @!P2 BRA `(.L_x_9769) ;  /* 0x000000000004a947 */ /* 0x000fea0003800000 */
[----:B------:R-:W-:Y:S01]  /*19800*/  BPT.TRAP 0x1 ;  /* 0x000000040000795c */ /* 0x000fe20000300000 */
.L_x_9769:
[----:B------:R-:W-:-:S04]  /*19810*/  VIADD R0, R0, 0x22860 ;  /* 0x0002286000007836 */ /* 0x000fc80000000000 */
[----:B------:R-:W-:-:S04]  /*19820*/  IMAD R4, R19, 0x8, R0 ;  /* 0x0000000813047824 */ /* 0x000fc800078e0200 */
[----:B------:R-:W2:Y:S02]  /*19830*/  SYNCS.PHASECHK.TRANS64.TRYWAIT P0, [R4+URZ], R5 ;  /* 0x00000005040075a7 */ /* 0x000ea4000800017f */
[----:B--2---:R-:W-:Y:S05]  /*19840*/  @!P0 BRA `(.L_x_9770) ;  /* 0x0000003000288947 */ /* 0x004fea0003800000 */
.L_x_9907:
[----:B------:R-:W-:-:S07]  /*19850*/  IMAD R3, R3, 0x8, R0 ;  /* 0x0000000803037824 */ /* 0x000fce00078e0200 */
.L_x_9771:
[----:B---3--:R3:W4:Y:S02]  /*19860*/  SYNCS.PHASECHK.TRANS64.TRYWAIT P0, [R3+URZ], R2 ;  /* 0x00000002030075a7 */ /* 0x008724000800017f */
[----:B----4-:R-:W-:Y:S05]  /*19870*/  @!P0 NANOSLEEP.SYNCS 0x989680 ;  /* 0x009896800000895d */ /* 0x010fea0003900000 */
[----:B------:R-:W4:Y:S02]  /*19880*/  @!P0 SYNCS.PHASECHK.TRANS64 P0, [R3+URZ], R2 ;  /* 0x00000002030085a7 */ /* 0x000f24000800007f */
[----:B----4-:R-:W-:Y:S05]  /*19890*/  @!P0 BRA `(.L_x_9771) ;  /* 0xfffffffc00f08947 */ /* 0x010fea000383ffff */
.L_x_9465:
[----:B------:R-:W-:Y:S05]  /*198a0*/  BSYNC B9 ;  /* 0x0000000000097941 */ /* 0x000fea0003800000 */
.L_x_9462:
[----:B------:R-:W-:Y:S05]  /*198b0*/  EXIT ;  /* 0x000000000000794d */ /* 0x000fea0003800000 */
.L_x_9485:
[----:B0-----:R0:W1:Y:S02]  /*198c0*/  SYNCS.PHASECHK.TRANS64.TRYWAIT P6, [R95+URZ+0x22890], R106 ;  /* 0x0228906a5f0075a7 */ /* 0x00106400080c017f */
[----:B-1----:R-:W-:Y:S05]  /*198d0*/  @!P6 NANOSLEEP.SYNCS 0x989680 ;  /* 0x009896800000e95d */ /* 0x002fea0003900000 */
[----:B------:R-:W1:Y:S02]  /*198e0*/  @!P6 SYNCS.PHASECHK.TRANS64 P6, [R95+URZ+0x22890], R106 ;  /* 0x0228906a5f00e5a7 */ /* 0x000e6400080c007f */
[----:B-1----:R-:W-:Y:S05]  /*198f0*/  @!P6 BRA `(.L_x_9485) ;  /* 0xfffffffc00f0e947 */ /* 0x002fea000383ffff */
[----:B------:R-:W-:Y:S05]  /*19900*/  BRA `(.L_x_9772) ;  /* 0xfffffe98001c7947 */ /* 0x000fea000383ffff */
.L_x_9503:
[----:B0-----:R0:W1:Y:S02]  /*19910*/  SYNCS.PHASECHK.TRANS64.TRYWAIT P5, [R95+URZ+0x22890], R106 ;  /* 0x0228906a5f0075a7 */ /* 0x00106400080a017f */
[----:B-1----:R-:W-:Y:S05]  /*19920*/  @!P5 NANOSLEEP.SYNCS 0x989680 ;  /* 0x009896800000d95d */ /* 0x002fea0003900000 */
[----:B------:R-:W1:Y:S02]  /*19930*/  @!P5 SYNCS.PHASECHK.TRANS64 P5, [R95+URZ+0x22890], R106 ;  /* 0x0228906a5f00d5a7 */ /* 0x000e6400080a007f */
[----:B-1----:R-:W-:Y:S05]  /*19940*/  @!P5 BRA `(.L_x_9503) ;  /* 0xfffffffc00f0d947 */ /* 0x002fea000383ffff */
[----:B------:R-:W-:Y:S05]  /*19950*/  BRA `(.L_x_9773) ;  /* 0xfffffea800707947 */ /* 0x000fea000383ffff */
.L_x_9512:
[----:B0-----:R0:W1:Y:S02]  /*19960*/  SYNCS.PHASECHK.TRANS64.TRYWAIT P4, [R95+URZ+0x22890], R106 ;  /* 0x0228906a5f0075a7 */ /* 0x001064000808017f */
[----:B-1----:R-:W-:Y:S05]  /*19970*/  @!P4 NANOSLEEP.SYNCS 0x989680 ;  /* 0x009896800000c95d */ /* 0x002fea0003900000 */
[----:B------:R-:W1:Y:S02]  /*19980*/  @!P4 SYNCS.PHASECHK.TRANS64 P4, [R95+URZ+0x22890], R106 ;  /* 0x0228906a5f00c5a7 */ /* 0x000e64000808007f */
[----:B-1----:R-:W-:Y:S05]  /*19990*/  @!P4 BRA `(.L_x_9512) ;  /* 0xfffffffc00f0c947 */ /* 0x002fea000383ffff */
[----:B------:R-:W-:Y:S05]  /*199a0*/  BRA `(.L_x_9774) ;  /* 0xfffffeb800647947 */ /* 0x000fea000383ffff */
.L_x_9518:
[----:B--2---:R2:W3:Y:S02]  /*199b0*/  SYNCS.PHASECHK.TRANS64.TRYWAIT P3, [R95+URZ+0x228b0], R106 ;  /* 0x0228b06a5f0075a7 */ /* 0x0044e4000806017f */
[----:B---3--:R-:W-:Y:S05]  /*199c0*/  @!P3 NANOSLEEP.SYNCS 0x989680 ;  /* 0x009896800000b95d */ /* 0x008fea0003900000 */
[----:B------:R-:W3:Y:S02]  /*199d0*/  @!P3 SYNCS.PHASECHK.TRANS64 P3, [R95+URZ+0x228b0], R106 ;  /* 0x0228b06a5f00b5a7 */ /* 0x000ee4000806007f */
[----:B---3--:R-:W-:Y:S05]  /*199e0*/  @!P3 BRA `(.L_x_9518) ;  /* 0xfffffffc00f0b947 */ /* 0x008fea000383ffff */
[----:B------:R-:W-:Y:S05]  /*199f0*/  BRA `(.L_x_9775) ;  /* 0xfffffeb800f87947 */ /* 0x000fea000383ffff */
.L_x_9528:
[----:B------:R-:W-:Y:S01]  /*19a00*/  BSSY B0, `(.L_x_9776) ;  /* 0x0000007000007945 */ /* 0x000fe20003800000 */
[----:B------:R-:W-:Y:S02]  /*19a10*/  IMAD.MOV.U32 R12, RZ, RZ, RZ ;  /* 0x000000ffff0c7224 */ /* 0x000fe400078e00ff */
[----:B------:R-:W-:Y:S02]  /*19a20*/  IMAD.MOV.U32 R11, RZ, RZ, 0x1f ;  /* 0x0000001fff0b7424 */ /* 0x000fe400078e00ff */
[----:B------:R-:W-:-:S07]  /*19a30*/  IMAD.MOV.U32 R15, RZ, RZ, -0x1 ;  /* 0xffffffffff0f7424 */ /* 0x000fce00078e00ff */
[----:B-----5:R-:W-:Y:S05]  /*19a40*/  WARPSYNC.COLLECTIVE R15, `(.L_x_9777) ;  /* 0x000000000f087348 */ /* 0x020fea0003c00000 */
[----:B------:R0:W1:Y:S02]  /*19a50*/  SHFL.IDX P6, R14, R13, R12, R11 ;  /* 0x0000000c0d0e7389 */ /* 0x00006400000c000b */
[----:B01---5:R-:W-:Y:S01]  /*19a60*/  ENDCOLLECTIVE ;  /* 0x000000000000791b */ /* 0x023fe20003800000 */
.L_x_9777:
[----:B------:R-:W-:Y:S05]  /*19a70*/  BSYNC B0 ;  /* 0x0000000000007941 */ /* 0x000fea0003800000 */
.L_x_9776:
[----:B------:R-:W-:Y:S05]  /*19a80*/  BRA `(.L_x_9778) ;  /* 0xfffffec800387947 */ /* 0x000fea000383ffff */
.L_x_9540:
[----:B------:R-:W-:Y:S01]  /*19a90*/  BSSY B1, `(.L_x_9779) ;  /* 0x0000008000017945 */ /* 0x000fe20003800000 */
[----:B0-----:R-:W-:Y:S02]  /*19aa0*/  IMAD.MOV.U32 R13, RZ, RZ, R25 ;  /* 0x000000ffff0d7224 */ /* 0x001fe400078e0019 */
[----:B------:R-:W-:Y:S02]  /*19ab0*/  IMAD.MOV.U32 R12, RZ, RZ, RZ ;  /* 0x000000ffff0c7224 */ /* 0x000fe400078e00ff */
[----:B------:R-:W-:Y:S02]  /*19ac0*/  IMAD.MOV.U32 R11, RZ, RZ, 0x1c1f ;  /* 0x00001c1fff0b7424 */ /* 0x000fe400078e00ff */
[----:B------:R-:W-:-:S07]  /*19ad0*/  IMAD.MOV.U32 R15, RZ, RZ, -0x1 ;  /* 0xffffffffff0f7424 */ /* 0x000fce00078e00ff */
[----:B------:R-:W-:Y:S05]  /*19ae0*/  WARPSYNC.COLLECTIVE R15, `(.L_x_9780) ;  /* 0x000000000f087348 */ /* 0x000fea0003c00000 */
[----:B------:R0:W1:Y:S02]  /*19af0*/  SHFL.IDX P6, R14, R13, R12, R11 ;  /* 0x0000000c0d0e7389 */ /* 0x00006400000c000b */
[----:B01----:R-:W-:Y:S01]  /*19b00*/  ENDCOLLECTIVE ;  /* 0x000000000000791b */ /* 0x003fe20003800000 */
.L_x_9780:
[----:B------:R-:W-:Y:S05]  /*19b10*/  BSYNC B1 ;  /* 0x0000000000017941 */ /* 0x000fea0003800000 */
.L_x_9779:
        /* <DEDUP_REMOVED lines=8> */
.L_x_9781:
[----:B------:R-:W-:Y:S02]  /*19ba0*/  IMAD.MOV.U32 R13, RZ, RZ, R27 ;  /* 0x000000ffff0d7224 */ /* 0x000fe400078e001b */
[----:B------:R-:W-:-:S07]  /*19bb0*/  IMAD.MOV.U32 R0, RZ, RZ, R14 ;  /* 0x000000ffff007224 */ /* 0x000fce00078e000e */
[----:B------:R-:W-:Y:S05]  /*19bc0*/  WARPSYNC.COLLECTIVE R15, `(.L_x_9782) ;  /* 0x000000000f087348 */ /* 0x000fea0003c00000 */
[----:B------:R0:W1:Y:S02]  /*19bd0*/  SHFL.IDX P6, R14, R13, R12, R11 ;  /* 0x0000000c0d0e7389 */ /* 0x00006400000c000b */
[----:B01----:R-:W-:Y:S01]  /*19be0*/  ENDCOLLECTIVE ;  /* 0x000000000000791b */ /* 0x003fe20003800000 */
.L_x_9782:
[----:B------:R-:W-:Y:S02]  /*19bf0*/  IMAD.MOV.U32 R13, RZ, RZ, R26 ;  /* 0x000000ffff0d7224 */ /* 0x000fe400078e001a */
[----:B------:R-:W-:-:S07]  /*19c00*/  IMAD.MOV.U32 R5, RZ, RZ, R14 ;  /* 0x000000ffff057224 */ /* 0x000fce00078e000e */
[----:B------:R-:W-:Y:S05]  /*19c10*/  WARPSYNC.COLLECTIVE R15, `(.L_x_9783) ;  /* 0x000000000f087348 */ /* 0x000fea0003c00000 */
[----:B------:R0:W1:Y:S02]  /*19c20*/  SHFL.IDX P6, R14, R13, R12, R11 ;  /* 0x0000000c0d0e7389 */ /* 0x00006400000c000b */
[----:B01----:R-:W-:Y:S01]  /*19c30*/  ENDCOLLECTIVE ;  /* 0x000000000000791b */ /* 0x003fe20003800000 */
.L_x_9783:
[----:B------:R-:W-:Y:S05]  /*19c40*/  BRA `(.L_x_9784) ;  /* 0xfffffecc00507947 */ /* 0x000fea000383ffff */
.L_x_9544:
[----:B0-----:R0:W1:Y:S02]  /*19c50*/  SYNCS.PHASECHK.TRANS64.TRYWAIT P0, [R19+URZ+0x22800], R30 ;  /* 0x0228001e130075a7 */ /* 0x001064000800017f */
[----:B-1----:R-:W-:Y:S05]  /*19c60*/  @!P0 NANOSLEEP.SYNCS 0x989680 ;  /* 0x009896800000895d */ /* 0x002fea0003900000 */
[----:B------:R-:W1:Y:S02]  /*19c70*/  @!P0 SYNCS.PHASECHK.TRANS64 P0, [R19+URZ+0x22800], R30 ;  /* 0x0228001e130085a7 */ /* 0x000e64000800007f */
[----:B-1----:R-:W-:Y:S05]  /*19c80*/  @!P0 BRA `(.L_x_9544) ;  /* 0xfffffffc00f08947 */ /* 0x002fea000383ffff */
[----:B------:R-:W-:Y:S05]  /*19c90*/  BRA `(.L_x_9785) ;  /* 0xfffffed000707947 */ /* 0x000fea000383ffff */
.L_x_9552:
        /* <DEDUP_REMOVED lines=8> */
.L_x_9787:
[----:B------:R-:W-:Y:S05]  /*19d20*/  BSYNC B1 ;  /* 0x0000000000017941 */ /* 0x000fea0003800000 */
.L_x_9786:
        /* <DEDUP_REMOVED lines=8> */
.L_x_9788:
[----:B------:R-:W-:Y:S02]  /*19db0*/  IMAD.MOV.U32 R13, RZ, RZ, R27 ;  /* 0x000000ffff0d7224 */ /* 0x000fe400078e001b */
[----:B------:R-:W-:-:S07]  /*19dc0*/  IMAD.MOV.U32 R3, RZ, RZ, R14 ;  /* 0x000000ffff037224 */ /* 0x000fce00078e000e */
[----:B------:R-:W-:Y:S05]  /*19dd0*/  WARPSYNC.COLLECTIVE R15, `(.L_x_9789) ;  /* 0x000000000f087348 */ /* 0x000fea0003c00000 */
[----:B------:R0:W1:Y:S02]  /*19de0*/  SHFL.IDX P6, R14, R13, R12, R11 ;  /* 0x0000000c0d0e7389 */ /* 0x00006400000c000b */
[----:B01----:R-:W-:Y:S01]  /*19df0*/  ENDCOLLECTIVE ;  /* 0x000000000000791b */ /* 0x003fe20003800000 */
.L_x_9789:
[----:B------:R-:W-:Y:S02]  /*19e00*/  IMAD.MOV.U32 R13, RZ, RZ, R26 ;  /* 0x000000ffff0d7224 */ /* 0x000fe400078e001a */
[----:B------:R-:W-:-:S07]  /*19e10*/  IMAD.MOV.U32 R20, RZ, RZ, R14 ;  /* 0x000000ffff147224 */ /* 0x000fce00078e000e */
[----:B------:R-:W-:Y:S05]  /*19e20*/  WARPSYNC.COLLECTIVE R15, `(.L_x_9790) ;  /* 0x000000000f087348 */ /* 0x000fea0003c00000 */
[----:B------:R0:W1:Y:S02]  /*19e30*/  SHFL.IDX P6, R14, R13, R12, R11 ;  /* 0x0000000c0d0e7389 */ /* 0x00006400000c000b */
[----:B01----:R-:W-:Y:S01]  /*19e40*/  ENDCOLLECTIVE ;  /* 0x000000000000791b */ /* 0x003fe20003800000 */
.L_x_9790:
[----:B------:R-:W-:Y:S05]  /*19e50*/  BRA `(.L_x_9791) ;  /* 0xfffffed800d07947 */ /* 0x000fea000383ffff */
.L_x_9556:
[----:B0-----:R0:W1:Y:S02]  /*19e60*/  SYNCS.PHASECHK.TRANS64.TRYWAIT P1, [R19+URZ+0x22800], R24 ;  /* 0x02280018130075a7 */ /* 0x001064000802017f */
[----:B-1----:R-:W-:Y:S05]  /*19e70*/  @!P1 NANOSLEEP.SYNCS 0x989680 ;  /* 0x009896800000995d */ /* 0x002fea0003900000 */
[----:B------:R-:W1:Y:S02]  /*19e80*/  @!P1 SYNCS.PHASECHK.TRANS64 P1, [R19+URZ+0x22800], R24 ;  /* 0x02280018130095a7 */ /* 0x000e64000802007f */
[----:B-1----:R-:W-:Y:S05]  /*19e90*/  @!P1 BRA `(.L_x_9556) ;  /* 0xfffffffc00f09947 */ /* 0x002fea000383ffff */
[----:B------:R-:W-:Y:S05]  /*19ea0*/  BRA `(.L_x_9792) ;  /* 0xfffffedc00b07947 */ /* 0x000fea000383ffff */
.L_x_9562:
[----:B0-----:R0:W2:Y:S02]  /*19eb0*/  SYNCS.PHASECHK.TRANS64.TRYWAIT P1, [R15+URZ+0x22830], R20 ;  /* 0x022830140f0075a7 */ /* 0x0010a4000802017f */
[----:B--2---:R-:W-:Y:S05]  /*19ec0*/  @!P1 NANOSLEEP.SYNCS 0x989680 ;  /* 0x009896800000995d */ /* 0x004fea0003900000 */
[----:B------:R-:W2:Y:S02]  /*19ed0*/  @!P1 SYNCS.PHASECHK.TRANS64 P1, [R15+URZ+0x22830], R20 ;  /* 0x022830140f0095a7 */ /* 0x000ea4000802007f */
[----:B--2---:R-:W-:Y:S05]  /*19ee0*/  @!P1 BRA `(.L_x_9562) ;  /* 0xfffffffc00f09947 */ /* 0x004fea000383ffff */
[----:B------:R-:W-:Y:S05]  /*19ef0*/  BRA `(.L_x_9561) ;  /* 0xfffffee800d07947 */ /* 0x000fea000383ffff */
.L_x_9567:
[----:B-1----:R1:W2:Y:S02]  /*19f00*/  SYNCS.PHASECHK.TRANS64.TRYWAIT P2, [R15+URZ+0x22850], R20 ;  /* 0x022850140f0075a7 */ /* 0x0022a4000804017f */
[----:B--2---:R-:W-:Y:S05]  /*19f10*/  @!P2 NANOSLEEP.SYNCS 0x989680 ;  /* 0x009896800000a95d */ /* 0x004fea0003900000 */
[----:B------:R-:W2:Y:S02]  /*19f20*/  @!P2 SYNCS.PHASECHK.TRANS64 P2, [R15+URZ+0x22850], R20 ;  /* 0x022850140f00a5a7 */ /* 0x000ea4000804007f */
[----:B--2---:R-:W-:Y:S05]  /*19f30*/  @!P2 BRA `(.L_x_9567) ;  /* 0xfffffffc00f0a947 */ /* 0x004fea000383ffff */
[----:B------:R-:W-:Y:S05]  /*19f40*/  BRA `(.L_x_9566) ;  /* 0xffffff00006c7947 */ /* 0x000fea000383ffff */
.L_x_9572:
[----:B-1----:R1:W2:Y:S02]  /*19f50*/  SYNCS.PHASECHK.TRANS64.TRYWAIT P3, [R20+URZ+0x22830], R21 ;  /* 0x02283015140075a7 */ /* 0x0022a4000806017f */
[----:B--2---:R-:W-:Y:S05]  /*19f60*/  @!P3 NANOSLEEP.SYNCS 0x989680 ;  /* 0x009896800000b95d */ /* 0x004fea0003900000 */
[----:B------:R-:W2:Y:S02]  /*19f70*/  @!P3 SYNCS.PHASECHK.TRANS64 P3, [R20+URZ+0x22830], R21 ;  /* 0x022830151400b5a7 */ /* 0x000ea4000806007f */
[----:B--2---:R-:W-:Y:S05]  /*19f80*/  @!P3 BRA `(.L_x_9572) ;  /* 0xfffffffc00f0b947 */ /* 0x004fea000383ffff */
[----:B------:R-:W-:Y:S05]  /*19f90*/  BRA `(.L_x_9571) ;  /* 0xffffff0400a87947 */ /* 0x000fea000383ffff */
.L_x_9577:
[----:B--2---:R2:W3:Y:S02]  /*19fa0*/  SYNCS.PHASECHK.TRANS64.TRYWAIT P3, [R20+URZ+0x22850], R21 ;  /* 0x02285015140075a7 */ /* 0x0044e4000806017f */
[----:B---3--:R-:W-:Y:S05]  /*19fb0*/  @!P3 NANOSLEEP.SYNCS 0x989680 ;  /* 0x009896800000b95d */ /* 0x008fea0003900000 */
[----:B------:R-:W3:Y:S02]  /*19fc0*/  @!P3 SYNCS.PHASECHK.TRANS64 P3, [R20+URZ+0x22850], R21 ;  /* 0x022850151400b5a7 */ /* 0x000ee4000806007f */
[----:B---3--:R-:W-:Y:S05]  /*19fd0*/  @!P3 BRA `(.L_x_9577) ;  /* 0xfffffffc00f0b947 */ /* 0x008fea000383ffff */
[----:B------:R-:W-:Y:S05]  /*19fe0*/  BRA `(.L_x_9576) ;  /* 0xffffff2000047947 */ /* 0x000fea000383ffff */
.L_x_9583:
[----:B------:R-:W-:Y:S02]  /*19ff0*/  IMAD.MOV.U32 R13, RZ, RZ, R21 ;  /* 0x000000ffff0d7224 */ /* 0x000fe400078e0015 */
[----:B------:R-:W-:Y:S02]  /*1a000*/  IMAD.MOV.U32 R12, RZ, RZ, RZ ;  /* 0x000000ffff0c7224 */ /* 0x000fe400078e00ff */
[----:B------:R-:W-:Y:S02]  /*1a010*/  IMAD.MOV.U32 R11, RZ, RZ, 0x181f ;  /* 0x0000181fff0b7424 */ /* 0x000fe400078e00ff */
[----:B------:R-:W-:-:S07]  /*1a020*/  IMAD.MOV.U32 R15, RZ, RZ, -0x1 ;  /* 0xffffffffff0f7424 */ /* 0x000fce00078e00ff */
[----:B-----5:R-:W-:Y:S05]  /*1a030*/  WARPSYNC.COLLECTIVE R15, `(.L_x_9793) ;  /* 0x000000000f087348 */ /* 0x020fea0003c00000 */
[----:B------:R0:W1:Y:S02]  /*1a040*/  SHFL.IDX P6, R14, R13, R12, R11 ;  /* 0x0000000c0d0e7389 */ /* 0x00006400000c000b */
[----:B01---5:R-:W-:Y:S01]  /*1a050*/  ENDCOLLECTIVE ;  /* 0x000000000000791b */ /* 0x023fe20003800000 */
.L_x_9793:
[----:B------:R-:W-:Y:S02]  /*1a060*/  IMAD.MOV.U32 R13, RZ, RZ, R3 ;  /* 0x000000ffff0d7224 */ /* 0x000fe400078e0003 */
[----:B------:R-:W-:-:S07]  /*1a070*/  IMAD.MOV.U32 R20, RZ, RZ, R14 ;  /* 0x000000ffff147224 */ /* 0x000fce00078e000e */
[----:B------:R-:W-:Y:S05]  /*1a080*/  WARPSYNC.COLLECTIVE R15, `(.L_x_9794) ;  /* 0x000000000f087348 */ /* 0x000fea0003c00000 */
[----:B------:R0:W1:Y:S02]  /*1a090*/  SHFL.IDX P6, R14, R13, R12, R11 ;  /* 0x0000000c0d0e7389 */ /* 0x00006400000c000b */
[----:B01----:R-:W-:Y:S01]  /*1a0a0*/  ENDCOLLECTIVE ;  /* 0x000000000000791b */ /* 0x003fe20003800000 */
.L_x_9794:
[----:B------:R-:W-:Y:S05]  /*1a0b0*/  BRA `(.L_x_9795) ;  /* 0xffffff4800107947 */ /* 0x000fea000383ffff */
.L_x_9586:
[----:B------:R-:W-:Y:S01]  /*1a0c0*/  BSSY B1, `(.L_x_9796) ;  /* 0x0000008000017945 */ /* 0x000fe20003800000 */
[----:B------:R-:W-:Y:S02]  /*1a0d0*/  IMAD.MOV.U32 R13, RZ, RZ, R21 ;  /* 0x000000ffff0d7224 */ /* 0x000fe400078e0015 */
[----:B------:R-:W-:Y:S02]  /*1a0e0*/  IMAD.MOV.U32 R12, RZ, RZ, 0x1 ;  /* 0x00000001ff0c7424 */ /* 0x000fe400078e00ff */
[----:B------:R-:W-:Y:S02]  /*1a0f0*/  IMAD.MOV.U32 R11, RZ, RZ, 0x181f ;  /* 0x0000181fff0b7424 */ /* 0x000fe400078e00ff */
[----:B------:R-:W-:-:S07]  /*1a100*/  IMAD.MOV.U32 R15, RZ, RZ, -0x1 ;  /* 0xffffffffff0f7424 */ /* 0x000fce00078e00ff */
[----:B012---:R-:W-:Y:S05]  /*1a110*/  WARPSYNC.COLLECTIVE R15, `(.L_x_9797) ;  /* 0x000000000f087348 */ /* 0x007fea0003c00000 */
[----:B--2---:R2:W3:Y:S02]  /*1a120*/  SHFL.IDX P6, R14, R13, R12, R11 ;  /* 0x0000000c0d0e7389 */ /* 0x0044e400000c000b */
[----:B0123--:R-:W-:Y:S01]  /*1a130*/  ENDCOLLECTIVE ;  /* 0x000000000000791b */ /* 0x00ffe20003800000 */
.L_x_9797:
[----:B------:R-:W-:Y:S05]  /*1a140*/  BSYNC B1 ;  /* 0x0000000000017941 */ /* 0x000fea0003800000 */
.L_x_9796:
        /* <DEDUP_REMOVED lines=8> */
.L_x_9798:
[----:B------:R-:W-:Y:S05]  /*1a1d0*/  BRA `(.L_x_9799) ;  /* 0xffffff48004c7947 */ /* 0x000fea000383ffff */
.L_x_9589:
[----:B------:R-:W-:Y:S01]  /*1a1e0*/  BSSY B1, `(.L_x_9800) ;  /* 0x0000008000017945 */ /* 0x000fe20003800000 */
[----:B------:R-:W-:Y:S02]  /*1a1f0*/  IMAD.MOV.U32 R13, RZ, RZ, R21 ;  /* 0x000000ffff0d7224 */ /* 0x000fe400078e0015 */
[----:B------:R-:W-:Y:S02]  /*1a200*/  IMAD.MOV.U32 R12, RZ, RZ, 0x2 ;  /* 0x00000002ff0c7424 */ /* 0x000fe400078e00ff */
[----:B----4-:R-:W-:Y:S02]  /*1a210*/  IMAD.MOV.U32 R11, RZ, RZ, 0x181f ;  /* 0x0000181fff0b7424 */ /* 0x010fe400078e00ff */
[----:B------:R-:W-:-:S07]  /*1a220*/  IMAD.MOV.U32 R15, RZ, RZ, -0x1 ;  /* 0xffffffffff0f7424 */ /* 0x000fce00078e00ff */
[----:B0123--:R-:W-:Y:S05]  /*1a230*/  WARPSYNC.COLLECTIVE R15, `(.L_x_9801) ;  /* 0x000000000f087348 */ /* 0x00ffea0003c00000 */
[----:B--2---:R2:W4:Y:S02]  /*1a240*/  SHFL.IDX P6, R14, R13, R12, R11 ;  /* 0x0000000c0d0e7389 */ /* 0x00452400000c000b */
[----:B01234-:R-:W-:Y:S01]  /*1a250*/  ENDCOLLECTIVE ;  /* 0x000000000000791b */ /* 0x01ffe20003800000 */
.L_x_9801:
[----:B------:R-:W-:Y:S05]  /*1a260*/  BSYNC B1 ;  /* 0x0000000000017941 */ /* 0x000fea0003800000 */
.L_x_9800:
        /* <DEDUP_REMOVED lines=8> */
.L_x_9802:
[----:B------:R-:W-:Y:S05]  /*1a2f0*/  BRA `(.L_x_9803) ;  /* 0xffffff4800787947 */ /* 0x000fea000383ffff */
.L_x_9592:
[----:B------:R-:W-:Y:S01]  /*1a300*/  BSSY B1, `(.L_x_9804) ;  /* 0x0000008000017945 */ /* 0x000fe20003800000 */
[----:B------:R-:W-:Y:S02]  /*1a310*/  IMAD.MOV.U32 R13, RZ, RZ, R21 ;  /* 0x000000ffff0d7224 */ /* 0x000fe400078e0015 */
[----:B------:R-:W-:Y:S02]  /*1a320*/  IMAD.MOV.U32 R12, RZ, RZ, 0x3 ;  /* 0x00000003ff0c7424 */ /* 0x000fe400078e00ff */
[----:B0-----:R-:W-:Y:S02]  /*1a330*/  IMAD.MOV.U32 R11, RZ, RZ, 0x181f ;  /* 0x0000181fff0b7424 */ /* 0x001fe400078e00ff */
[----:B------:R-:W-:-:S07]  /*1a340*/  IMAD.MOV.U32 R15, RZ, RZ, -0x1 ;  /* 0xffffffffff0f7424 */ /* 0x000fce00078e00ff */
[----:B-1234-:R-:W-:Y:S05]  /*1a350*/  WARPSYNC.COLLECTIVE R15, `(.L_x_9805) ;  /* 0x000000000f087348 */ /* 0x01efea0003c00000 */
[----:B--2---:R0:W2:Y:S02]  /*1a360*/  SHFL.IDX P6, R14, R13, R12, R11 ;  /* 0x0000000c0d0e7389 */ /* 0x0040a400000c000b */
[----:B01234-:R-:W-:Y:S01]  /*1a370*/  ENDCOLLECTIVE ;  /* 0x000000000000791b */ /* 0x01ffe20003800000 */
.L_x_9805:
[----:B------:R-:W-:Y:S05]  /*1a380*/  BSYNC B1 ;  /* 0x0000000000017941 */ /* 0x000fea0003800000 */
.L_x_9804:
        /* <DEDUP_REMOVED lines=8> */
.L_x_9806:
[----:B------:R-:W-:Y:S05]  /*1a410*/  BRA `(.L_x_9807) ;  /* 0xffffff4800a47947 */ /* 0x000fea000383ffff */
.L_x_9594:
[----:B------:R-:W-:Y:S02]  /*1a420*/  IMAD.MOV.U32 R13, RZ, RZ, R8 ;  /* 0x000000ffff0d7224 */ /* 0x000fe400078e0008 */
[----:B------:R-:W-:Y:S02]  /*1a430*/  IMAD.MOV.U32 R12, RZ, RZ, RZ ;  /* 0x000000ffff0c7224 */ /* 0x000fe400078e00ff */
[----:B------:R-:W-:Y:S02]  /*1a440*/  IMAD.MOV.U32 R11, RZ, RZ, 0x1c1f ;  /* 0x00001c1fff0b7424 */ /* 0x000fe400078e00ff */
[----:B------:R-:W-:-:S07]  /*1a450*/  IMAD.MOV.U32 R15, RZ, RZ, -0x1 ;  /* 0xffffffffff0f7424 */ /* 0x000fce00078e00ff */
[----:B------:R-:W-:Y:S05]  /*1a460*/  WARPSYNC.COLLECTIVE R15, `(.L_x_9808) ;  /* 0x000000000f087348 */ /* 0x000fea0003c00000 */
[----:B------:R0:W1:Y:S02]  /*1a470*/  SHFL.IDX P6, R14, R13, R12, R11 ;  /* 0x0000000c0d0e7389 */ /* 0x00006400000c000b */
[----:B01----:R-:W-:Y:S01]  /*1a480*/  ENDCOLLECTIVE ;  /* 0x000000000000791b */ /* 0x003fe20003800000 */
.L_x_9808:
[----:B------:R-:W-:Y:S02]  /*1a490*/  IMAD.MOV.U32 R13, RZ, RZ, R3 ;  /* 0x000000ffff0d7224 */ /* 0x000fe400078e0003 */
[----:B------:R-:W-:-:S07]  /*1a4a0*/  IMAD.MOV.U32 R9, RZ, RZ, R14 ;  /* 0x000000ffff097224 */ /* 0x000fce00078e000e */
[----:B------:R-:W-:Y:S05]  /*1a4b0*/  WARPSYNC.COLLECTIVE R15, `(.L_x_9809) ;  /* 0x000000000f087348 */ /* 0x000fea0003c00000 */
[----:B------:R0:W1:Y:S02]  /*1a4c0*/  SHFL.IDX P6, R14, R13, R12, R11 ;  /* 0x0000000c0d0e7389 */ /* 0x00006400000c000b */
[----:B01----:R-:W-:Y:S01]  /*1a4d0*/  ENDCOLLECTIVE ;  /* 0x000000000000791b */ /* 0x003fe20003800000 */
.L_x_9809:
[----:B------:R-:W-:Y:S01]  /*1a4e0*/  IMAD.MOV.U32 R11, RZ, RZ, R14 ;  /* 0x000000ffff0b7224 */ /* 0x000fe200078e000e */
[----:B------:R-:W-:Y:S06]  /*1a4f0*/  BRA `(.L_x_9810) ;  /* 0xffffff4c00887947 */ /* 0x000fec000383ffff */
.L_x_9597:
[----:B------:R-:W-:Y:S01]  /*1a500*/  BSSY B1, `(.L_x_9811) ;  /* 0x0000008000017945 */ /* 0x000fe20003800000 */
[----:B---3--:R-:W-:Y:S02]  /*1a510*/  IMAD.MOV.U32 R13, RZ, RZ, R8 ;  /* 0x000000ffff0d7224 */ /* 0x008fe400078e0008 */
[----:B------:R-:W-:Y:S02]  /*1a520*/  IMAD.MOV.U32 R12, RZ, RZ, 0x1 ;  /* 0x00000001ff0c7424 */ /* 0x000fe400078e00ff */
[----:B--2---:R-:W-:Y:S02]  /*1a530*/  IMAD.MOV.U32 R11, RZ, RZ, 0x1c1f ;  /* 0x00001c1fff0b7424 */ /* 0x004fe400078e00ff */
[----:B------:R-:W-:-:S07]  /*1a540*/  IMAD.MOV.U32 R15, RZ, RZ, -0x1 ;  /* 0xffffffffff0f7424 */ /* 0x000fce00078e00ff */
[----:B01----:R-:W-:Y:S05]  /*1a550*/  WARPSYNC.COLLECTIVE R15, `(.L_x_9812) ;  /* 0x000000000f087348 */ /* 0x003fea0003c00000 */
[----:B------:R2:W3:Y:S02]  /*1a560*/  SHFL.IDX P6, R14, R13, R12, R11 ;  /* 0x0000000c0d0e7389 */ /* 0x0004e400000c000b */
[----:B0123--:R-:W-:Y:S01]  /*1a570*/  ENDCOLLECTIVE ;  /* 0x000000000000791b */ /* 0x00ffe20003800000 */
.L_x_9812:
[----:B------:R-:W-:Y:S05]  /*1a580*/  BSYNC B1 ;  /* 0x0000000000017941 */ /* 0x000fea0003800000 */
.L_x_9811:
        /* <DEDUP_REMOVED lines=8> */
.L_x_9813:
[----:B------:R-:W-:Y:S05]  /*1a610*/  BRA `(.L_x_9814) ;  /* 0xffffff58007c7947 */ /* 0x000fea000383ffff */
.L_x_9601:
[----:B------:R-:W-:Y:S02]  /*1a620*/  IMAD.MOV.U32 R13, RZ, RZ, R4 ;  /* 0x000000ffff0d7224 */ /* 0x000fe400078e0004 */
[----:B------:R-:W-:Y:S02]  /*1a630*/  IMAD.MOV.U32 R12, RZ, RZ, RZ ;  /* 0x000000ffff0c7224 */ /* 0x000fe400078e00ff */
[----:B------:R-:W-:Y:S02]  /*1a640*/  IMAD.MOV.U32 R11, RZ, RZ, 0x181f ;  /* 0x0000181fff0b7424 */ /* 0x000fe400078e00ff */
[----:B------:R-:W-:-:S07]  /*1a650*/  IMAD.MOV.U32 R15, RZ, RZ, -0x1 ;  /* 0xffffffffff0f7424 */ /* 0x000fce00078e00ff */
[----:B01----:R-:W-:Y:S05]  /*1a660*/  WARPSYNC.COLLECTIVE R15, `(.L_x_9815) ;  /* 0x000000000f087348 */ /* 0x003fea0003c00000 */
[----:B------:R2:W3:Y:S02]  /*1a670*/  SHFL.IDX P6, R14, R13, R12, R11 ;  /* 0x0000000c0d0e7389 */ /* 0x0004e400000c000b */
[----:B0123--:R-:W-:Y:S01]  /*1a680*/  ENDCOLLECTIVE ;  /* 0x000000000000791b */ /* 0x00ffe20003800000 */
.L_x_9815:
[----:B------:R-:W-:Y:S02]  /*1a690*/  IMAD.MOV.U32 R13, RZ, RZ, R3 ;  /* 0x000000ffff0d7224 */ /* 0x000fe400078e0003 */
[----:B------:R-:W-:-:S07]  /*1a6a0*/  IMAD.MOV.U32 R0, RZ, RZ, R14 ;  /* 0x000000ffff007224 */ /* 0x000fce00078e000e */
[----:B------:R-:W-:Y:S05]  /*1a6b0*/  WARPSYNC.COLLECTIVE R15, `(.L_x_9816) ;  /* 0x000000000f087348 */ /* 0x000fea0003c00000 */
[----:B------:R0:W1:Y:S02]  /*1a6c0*/  SHFL.IDX P6, R14, R13, R12, R11 ;  /* 0x0000000c0d0e7389 */ /* 0x00006400000c000b */
[----:B01----:R-:W-:Y:S01]  /*1a6d0*/  ENDCOLLECTIVE ;  /* 0x000000000000791b */ /* 0x003fe20003800000 */
.L_x_9816:
[----:B------:R-:W-:Y:S05]  /*1a6e0*/  BRA `(.L_x_9817) ;  /* 0xffffff6c008c7947 */ /* 0x000fea000383ffff */
.L_x_9604:
[----:B------:R-:W-:Y:S01]  /*1a6f0*/  BSSY B1, `(.L_x_9818) ;  /* 0x0000008000017945 */ /* 0x000fe20003800000 */
[----:B---3--:R-:W-:Y:S02]  /*1a700*/  IMAD.MOV.U32 R13, RZ, RZ, R4 ;  /* 0x000000ffff0d7224 */ /* 0x008fe400078e0004 */
[----:B------:R-:W-:Y:S02]  /*1a710*/  IMAD.MOV.U32 R12, RZ, RZ, 0x1 ;  /* 0x00000001ff0c7424 */ /* 0x000fe400078e00ff */
[----:B------:R-:W-:Y:S02]  /*1a720*/  IMAD.MOV.U32 R11, RZ, RZ, 0x181f ;  /* 0x0000181fff0b7424 */ /* 0x000fe400078e00ff */
[----:B------:R-:W-:-:S07]  /*1a730*/  IMAD.MOV.U32 R15, RZ, RZ, -0x1 ;  /* 0xffffffffff0f7424 */ /* 0x000fce00078e00ff */
[----:B012-4-:R-:W-:Y:S05]  /*1a740*/  WARPSYNC.COLLECTIVE R15, `(.L_x_9819) ;  /* 0x000000000f087348 */ /* 0x017fea0003c00000 */
[----:B----4-:R3:W4:Y:S02]  /*1a750*/  SHFL.IDX P6, R14, R13, R12, R11 ;  /* 0x0000000c0d0e7389 */ /* 0x01072400000c000b */
[----:B01234-:R-:W-:Y:S01]  /*1a760*/  ENDCOLLECTIVE ;  /* 0x000000000000791b */ /* 0x01ffe20003800000 */
.L_x_9819:
[----:B------:R-:W-:Y:S05]  /*1a770*/  BSYNC B1 ;  /* 0x0000000000017941 */ /* 0x000fea0003800000 */
.L_x_9818:
        /* <DEDUP_REMOVED lines=8> */
.L_x_9820:
[----:B------:R-:W-:Y:S05]  /*1a800*/  BRA `(.L_x_9821) ;  /* 0xffffff6c00bc7947 */ /* 0x000fea000383ffff */
.L_x_9607:
[----:B------:R-:W-:Y:S01]  /*1a810*/  BSSY B1, `(.L_x_9822) ;  /* 0x0000008000017945 */ /* 0x000fe20003800000 */
[----:B0-----:R-:W-:Y:S02]  /*1a820*/  IMAD.MOV.U32 R13, RZ, RZ, R4 ;  /* 0x000000ffff0d7224 */ /* 0x001fe400078e0004 */
[----:B------:R-:W-:Y:S02]  /*1a830*/  IMAD.MOV.U32 R12, RZ, RZ, 0x2 ;  /* 0x00000002ff0c7424 */ /* 0x000fe400078e00ff */
[----:B------:R-:W-:Y:S02]  /*1a840*/  IMAD.MOV.U32 R11, RZ, RZ, 0x181f ;  /* 0x0000181fff0b7424 */ /* 0x000fe400078e00ff */
[----:B------:R-:W-:-:S07]  /*1a850*/  IMAD.MOV.U32 R15, RZ, RZ, -0x1 ;  /* 0xffffffffff0f7424 */ /* 0x000fce00078e00ff */
[----:B-1234-:R-:W-:Y:S05]  /*1a860*/  WARPSYNC.COLLECTIVE R15, `(.L_x_9823) ;  /* 0x000000000f087348 */ /* 0x01efea0003c00000 */
[----:B----4-:R0:W4:Y:S02]  /*1a870*/  SHFL.IDX P6, R14, R13, R12, R11 ;  /* 0x0000000c0d0e7389 */ /* 0x01012400000c000b */
[----:B01234-:R-:W-:Y:S01]  /*1a880*/  ENDCOLLECTIVE ;  /* 0x000000000000791b */ /* 0x01ffe20003800000 */
.L_x_9823:
[----:B------:R-:W-:Y:S05]  /*1a890*/  BSYNC B1 ;  /* 0x0000000000017941 */ /* 0x000fea0003800000 */
.L_x_9822:
        /* <DEDUP_REMOVED lines=8> */
.L_x_9824:
[----:B------:R-:W-:Y:S05]  /*1a920*/  BRA `(.L_x_9825) ;  /* 0xffffff6c00e87947 */ /* 0x000fea000383ffff */
.L_x_9610:
[----:B------:R-:W-:Y:S01]  /*1a930*/  BSSY B1, `(.L_x_9826) ;  /* 0x0000008000017945 */ /* 0x000fe20003800000 */
[----:B0-----:R-:W-:Y:S02]  /*1a940*/  IMAD.MOV.U32 R13, RZ, RZ, R4 ;  /* 0x000000ffff0d7224 */ /* 0x001fe400078e0004 */
[----:B------:R-:W-:Y:S02]  /*1a950*/  IMAD.MOV.U32 R12, RZ, RZ, 0x3 ;  /* 0x00000003ff0c7424 */ /* 0x000fe400078e00ff */
[----:B------:R-:W-:Y:S02]  /*1a960*/  IMAD.MOV.U32 R11, RZ, RZ, 0x181f ;  /* 0x0000181fff0b7424 */ /* 0x000fe400078e00ff */
[----:B------:R-:W-:-:S07]  /*1a970*/  IMAD.MOV.U32 R15, RZ, RZ, -0x1 ;  /* 0xffffffffff0f7424 */ /* 0x000fce00078e00ff */
[----:B-1234-:R-:W-:Y:S05]  /*1a980*/  WARPSYNC.COLLECTIVE R15, `(.L_x_9827) ;  /* 0x000000000f087348 */ /* 0x01efea0003c00000 */
[----:B------:R0:W0:Y:S02]  /*1a990*/  SHFL.IDX P6, R14, R13, R12, R11 ;  /* 0x0000000c0d0e7389 */ /* 0x00002400000c000b */
[----:B01234-:R-:W-:Y:S01]  /*1a9a0*/  ENDCOLLECTIVE ;  /* 0x000000000000791b */ /* 0x01ffe20003800000 */
.L_x_9827:
[----:B------:R-:W-:Y:S05]  /*1a9b0*/  BSYNC B1 ;  /* 0x0000000000017941 */ /* 0x000fea0003800000 */
.L_x_9826:
        /* <DEDUP_REMOVED lines=8> */
.L_x_9828:
[----:B------:R-:W-:Y:S05]  /*1aa40*/  BRA `(.L_x_9829) ;  /* 0xffffff7000147947 */ /* 0x000fea000383ffff */
.L_x_9627:
        /* <DEDUP_REMOVED lines=11> */
.L_x_9831:
[----:B------:R-:W-:Y:S05]  /*1ab00*/  BSYNC B1 ;  /* 0x0000000000017941 */ /* 0x000fea0003800000 */
.L_x_9830:
[----:B------:R-:W-:Y:S05]  /*1ab10*/  BRA `(.L_x_9832) ;  /* 0xffffff8800387947 */ /* 0x000fea000383ffff */
.L_x_9629:
[----:B------:R-:W-:Y:S01]  /*1ab20*/  BSSY B1, `(.L_x_9833) ;  /* 0x0000006000017945 */ /* 0x000fe20003800000 */
[----:B------:R-:W-:-:S07]  /*1ab30*/  IMAD.MOV.U32 R15, RZ, RZ, -0x1 ;  /* 0xffffffffff0f7424 */ /* 0x000fce00078e00ff */
[----:B0-----:R-:W-:Y:S05]  /*1ab40*/  WARPSYNC.COLLECTIVE R15, `(.L_x_9834) ;  /* 0x000000000f0c7348 */ /* 0x001fea0003c00000 */
[----:B------:R-:W-:Y:S02]  /*1ab50*/  ELECT P6, UR62, PT ;  /* 0x00000000003e782f */ /* 0x000fe400038c0000 */
[----:B------:R-:W-:Y:S01]  /*1ab60*/  MOV R14, UR62 ;  /* 0x0000003e000e7c02 */ /* 0x000fe20008000f00 */
[----:B0-----:R-:W-:Y:S10]  /*1ab70*/  ENDCOLLECTIVE ;  /* 0x000000000000791b */ /* 0x001ff40003800000 */
.L_x_9834:
[----:B------:R-:W-:Y:S05]  /*1ab80*/  BSYNC B1 ;  /* 0x0000000000017941 */ /* 0x000fea0003800000 */
.L_x_9833:
[----:B------:R-:W-:Y:S05]  /*1ab90*/  BRA `(.L_x_9628) ;  /* 0xffffff8800307947 */ /* 0x000fea000383ffff */
.L_x_9631:
[----:B0-----:R0:W1:Y:S02]  /*1aba0*/  SYNCS.PHASECHK.TRANS64.TRYWAIT P0, [R18+URZ+0x22820], R4 ;  /* 0x02282004120075a7 */ /* 0x001064000800017f */
[----:B-1----:R-:W-:Y:S05]  /*1abb0*/  @!P0 NANOSLEEP.SYNCS 0x989680 ;  /* 0x009896800000895d */ /* 0x002fea0003900000 */
[----:B------:R-:W1:Y:S02]  /*1abc0*/  @!P0 SYNCS.PHASECHK.TRANS64 P0, [R18+URZ+0x22820], R4 ;  /* 0x02282004120085a7 */ /* 0x000e64000800007f */
[----:B-1----:R-:W-:Y:S05]  /*1abd0*/  @!P0 BRA `(.L_x_9631) ;  /* 0xfffffffc00f08947 */ /* 0x002fea000383ffff */
[----:B------:R-:W-:Y:S05]  /*1abe0*/  BRA `(.L_x_9835) ;  /* 0xffffff8800407947 */ /* 0x000fea000383ffff */
.L_x_9635:
[----:B0-----:R0:W1:Y:S02]  /*1abf0*/  SYNCS.PHASECHK.TRANS64.TRYWAIT P0, [R4+URZ+0x228a0], R9 ;  /* 0x0228a009040075a7 */ /* 0x001064000800017f */
[----:B-1----:R-:W-:Y:S05]  /*1ac00*/  @!P0 NANOSLEEP.SYNCS 0x989680 ;  /* 0x009896800000895d */ /* 0x002fea0003900000 */
[----:B------:R-:W1:Y:S02]  /*1ac10*/  @!P0 SYNCS.PHASECHK.TRANS64 P0, [R4+URZ+0x228a0], R9 ;  /* 0x0228a009040085a7 */ /* 0x000e64000800007f */
[----:B-1----:R-:W-:Y:S05]  /*1ac20*/  @!P0 BRA `(.L_x_9635) ;  /* 0xfffffffc00f08947 */ /* 0x002fea000383ffff */
[----:B------:R-:W-:Y:S05]  /*1ac30*/  BRA `(.L_x_9836) ;  /* 0xffffff8800607947 */ /* 0x000fea000383ffff */
.L_x_9640:
[----:B-1----:R1:W2:Y:S02]  /*1ac40*/  SYNCS.PHASECHK.TRANS64.TRYWAIT P0, [R4+URZ+0x228c0], R9 ;  /* 0x0228c009040075a7 */ /* 0x0022a4000800017f */
[----:B--2---:R-:W-:Y:S05]  /*1ac50*/  @!P0 NANOSLEEP.SYNCS 0x989680 ;  /* 0x009896800000895d */ /* 0x004fea0003900000 */
[----:B------:R-:W2:Y:S02]  /*1ac60*/  @!P0 SYNCS.PHASECHK.TRANS64 P0, [R4+URZ+0x228c0], R9 ;  /* 0x0228c009040085a7 */ /* 0x000ea4000800007f */
[----:B--2---:R-:W-:Y:S05]  /*1ac70*/  @!P0 BRA `(.L_x_9640) ;  /* 0xfffffffc00f08947 */ /* 0x004fea000383ffff */
[----:B------:R-:W-:Y:S05]  /*1ac80*/  BRA `(.L_x_9837) ;  /* 0xffffff8800e07947 */ /* 0x000fea000383ffff */
.L_x_9650:
[----:B0-----:R0:W1:Y:S02]  /*1ac90*/  SYNCS.PHASECHK.TRANS64.TRYWAIT P2, [R5+URZ+0x228a0], R6 ;  /* 0x0228a006050075a7 */ /* 0x001064000804017f */
[----:B-1----:R-:W-:Y:S05]  /*1aca0*/  @!P2 NANOSLEEP.SYNCS 0x989680 ;  /* 0x009896800000a95d */ /* 0x002fea0003900000 */
[----:B------:R-:W1:Y:S02]  /*1acb0*/  @!P2 SYNCS.PHASECHK.TRANS64 P2, [R5+URZ+0x228a0], R6 ;  /* 0x0228a0060500a5a7 */ /* 0x000e64000804007f */
[----:B-1----:R-:W-:Y:S05]  /*1acc0*/  @!P2 BRA `(.L_x_9650) ;  /* 0xfffffffc00f0a947 */ /* 0x002fea000383ffff */
[----:B------:R-:W-:Y:S05]  /*1acd0*/  BRA `(.L_x_9838) ;  /* 0xffffff9000707947 */ /* 0x000fea000383ffff */
.L_x_9655:
[----:B-1----:R1:W2:Y:S02]  /*1ace0*/  SYNCS.PHASECHK.TRANS64.TRYWAIT P2, [R5+URZ+0x228c0], R6 ;  /* 0x0228c006050075a7 */ /* 0x0022a4000804017f */
[----:B--2---:R-:W-:Y:S05]  /*1acf0*/  @!P2 NANOSLEEP.SYNCS 0x989680 ;  /* 0x009896800000a95d */ /* 0x004fea0003900000 */
[----:B------:R-:W2:Y:S02]  /*1ad00*/  @!P2 SYNCS.PHASECHK.TRANS64 P2, [R5+URZ+0x228c0], R6 ;  /* 0x0228c0060500a5a7 */ /* 0x000ea4000804007f */
[----:B--2---:R-:W-:Y:S05]  /*1ad10*/  @!P2 BRA `(.L_x_9655) ;  /* 0xfffffffc00f0a947 */ /* 0x004fea000383ffff */
[----:B------:R-:W-:Y:S05]  /*1ad20*/  BRA `(.L_x_9839) ;  /* 0xffffff9000ec7947 */ /* 0x000fea000383ffff */
.L_x_9673:
        /* <DEDUP_REMOVED lines=11> */
.L_x_9841:
[----:B------:R-:W-:Y:S05]  /*1ade0*/  BSYNC B0 ;  /* 0x0000000000007941 */ /* 0x000fea0003800000 */
.L_x_9840:
[----:B------:R-:W-:Y:S05]  /*1adf0*/  BRA `(.L_x_9842) ;  /* 0xffffffa0006c7947 */ /* 0x000fea000383ffff */
.L_x_9675:
[----:B------:R-:W-:Y:S01]  /*1ae00*/  BSSY B0, `(.L_x_9843) ;  /* 0x0000006000007945 */ /* 0x000fe20003800000 */
[----:B------:R-:W-:-:S07]  /*1ae10*/  IMAD.MOV.U32 R15, RZ, RZ, -0x1 ;  /* 0xffffffffff0f7424 */ /* 0x000fce00078e00ff */
[----:B0-----:R-:W-:Y:S05]  /*1ae20*/  WARPSYNC.COLLECTIVE R15, `(.L_x_9844) ;  /* 0x000000000f0c7348 */ /* 0x001fea0003c00000 */
[----:B------:R-:W-:Y:S02]  /*1ae30*/  ELECT P6, UR62, PT ;  /* 0x00000000003e782f */ /* 0x000fe400038c0000 */
[----:B------:R-:W-:Y:S01]  /*1ae40*/  MOV R14, UR62 ;  /* 0x0000003e000e7c02 */ /* 0x000fe20008000f00 */
[----:B0-----:R-:W-:Y:S10]  /*1ae50*/  ENDCOLLECTIVE ;  /* 0x000000000000791b */ /* 0x001ff40003800000 */
.L_x_9844:
[----:B------:R-:W-:Y:S05]  /*1ae60*/  BSYNC B0 ;  /* 0x0000000000007941 */ /* 0x000fea0003800000 */
.L_x_9843:
[----:B------:R-:W-:Y:S05]  /*1ae70*/  BRA `(.L_x_9845) ;  /* 0xffffffa000787947 */ /* 0x000fea000383ffff */
.L_x_9677:
[----:B0-----:R0:W1:Y:S02]  /*1ae80*/  SYNCS.PHASECHK.TRANS64.TRYWAIT P0, [R0+URZ+0x22840], R2 ;  /* 0x02284002000075a7 */ /* 0x001064000800017f */
[----:B-1----:R-:W-:Y:S05]  /*1ae90*/  @!P0 NANOSLEEP.SYNCS 0x989680 ;  /* 0x009896800000895d */ /* 0x002fea0003900000 */
[----:B------:R-:W1:Y:S02]  /*1aea0*/  @!P0 SYNCS.PHASECHK.TRANS64 P0, [R0+URZ+0x22840], R2 ;  /* 0x02284002000085a7 */ /* 0x000e64000800007f */
[----:B-1----:R-:W-:Y:S05]  /*1aeb0*/  @!P0 BRA `(.L_x_9677) ;  /* 0xfffffffc00f08947 */ /* 0x002fea000383ffff */
[----:B------:R-:W-:Y:S05]  /*1aec0*/  BRA `(.L_x_9846) ;  /* 0xffffffa000d87947 */ /* 0x000fea000383ffff */
.L_x_9681:
        /* <DEDUP_REMOVED lines=15> */
.L_x_9847:
[----:B------:R-:W-:Y:S02]  /*1afc0*/  IMAD.MOV.U32 R13, RZ, RZ, R4 ;  /* 0x000000ffff0d7224 */ /* 0x000fe400078e0004 */
[----:B------:R-:W-:-:S07]  /*1afd0*/  IMAD.MOV.U32 R6, RZ, RZ, R14 ;  /* 0x000000ffff067224 */ /* 0x000fce00078e000e */
[----:B------:R-:W-:Y:S05]  /*1afe0*/  WARPSYNC.COLLECTIVE R15, `(.L_x_9848) ;  /* 0x000000000f087348 */ /* 0x000fea0003c00000 */
[----:B------:R0:W1:Y:S02]  /*1aff0*/  SHFL.IDX P6, R14, R13, R12, R11 ;  /* 0x0000000c0d0e7389 */ /* 0x00006400000c000b */
[----:B01----:R-:W-:Y:S01]  /*1b000*/  ENDCOLLECTIVE ;  /* 0x000000000000791b */ /* 0x003fe20003800000 */
.L_x_9848:
[----:B------:R-:W-:Y:S02]  /*1b010*/  IMAD.MOV.U32 R13, RZ, RZ, R3 ;  /* 0x000000ffff0d7224 */ /* 0x000fe400078e0003 */
[----:B------:R-:W-:Y:S02]  /*1b020*/  IMAD.MOV.U32 R12, RZ, RZ, 0x1 ;  /* 0x00000001ff0c7424 */ /* 0x000fe400078e00ff */
[----:B------:R-:W-:-:S07]  /*1b030*/  IMAD.MOV.U32 R7, RZ, RZ, R14 ;  /* 0x000000ffff077224 */ /* 0x000fce00078e000e */
[----:B------:R-:W-:Y:S05]  /*1b040*/  WARPSYNC.COLLECTIVE R15, `(.L_x_9849) ;  /* 0x000000000f087348 */ /* 0x000fea0003c00000 */
[----:B------:R0:W1:Y:S02]  /*1b050*/  SHFL.IDX P6, R14, R13, R12, R11 ;  /* 0x0000000c0d0e7389 */ /* 0x00006400000c000b */
[----:B01----:R-:W-:Y:S01]  /*1b060*/  ENDCOLLECTIVE ;  /* 0x000000000000791b */ /* 0x003fe20003800000 */
.L_x_9849:
        /* <DEDUP_REMOVED lines=15> */
.L_x_9850:
[----:B------:R-:W-:Y:S02]  /*1b160*/  IMAD.MOV.U32 R13, RZ, RZ, R3 ;  /* 0x000000ffff0d7224 */ /* 0x000fe400078e0003 */
[----:B------:R-:W-:Y:S02]  /*1b170*/  IMAD.MOV.U32 R12, RZ, RZ, 0x2 ;  /* 0x00000002ff0c7424 */ /* 0x000fe400078e00ff */
[----:B------:R-:W-:-:S07]  /*1b180*/  IMAD.MOV.U32 R5, RZ, RZ, R14 ;  /* 0x000000ffff057224 */ /* 0x000fce00078e000e */
[----:B------:R-:W-:Y:S05]  /*1b190*/  WARPSYNC.COLLECTIVE R15, `(.L_x_9851) ;  /* 0x000000000f087348 */ /* 0x000fea0003c00000 */
[----:B------:R0:W1:Y:S02]  /*1b1a0*/  SHFL.IDX P6, R14, R13, R12, R11 ;  /* 0x0000000c0d0e7389 */ /* 0x00006400000c000b */
[----:B01----:R-:W-:Y:S01]  /*1b1b0*/  ENDCOLLECTIVE ;  /* 0x000000000000791b */ /* 0x003fe20003800000 */
.L_x_9851:
        /* <DEDUP_REMOVED lines=15> */
.L_x_9852:
[----:B------:R-:W-:Y:S02]  /*1b2b0*/  IMAD.MOV.U32 R13, RZ, RZ, R3 ;  /* 0x000000ffff0d7224 */ /* 0x000fe400078e0003 */
[----:B------:R-:W-:Y:S02]  /*1b2c0*/  IMAD.MOV.U32 R12, RZ, RZ, 0x3 ;  /* 0x00000003ff0c7424 */ /* 0x000fe400078e00ff */
[----:B------:R-:W-:-:S07]  /*1b2d0*/  IMAD.MOV.U32 R5, RZ, RZ, R14 ;  /* 0x000000ffff057224 */ /* 0x000fce00078e000e */
[----:B------:R-:W-:Y:S05]  /*1b2e0*/  WARPSYNC.COLLECTIVE R15, `(.L_x_9853) ;  /* 0x000000000f087348 */ /* 0x000fea0003c00000 */
[----:B------:R0:W1:Y:S02]  /*1b2f0*/  SHFL.IDX P6, R14, R13, R12, R11 ;  /* 0x0000000c0d0e7389 */ /* 0x00006400000c000b */
[----:B01----:R-:W-:Y:S01]  /*1b300*/  ENDCOLLECTIVE ;  /* 0x000000000000791b */ /* 0x003fe20003800000 */
.L_x_9853:
        /* <DEDUP_REMOVED lines=15> */
.L_x_9854:
[----:B------:R-:W-:Y:S02]  /*1b400*/  IMAD.MOV.U32 R13, RZ, RZ, R3 ;  /* 0x000000ffff0d7224 */ /* 0x000fe400078e0003 */
[----:B------:R-:W-:Y:S02]  /*1b410*/  IMAD.MOV.U32 R12, RZ, RZ, 0x4 ;  /* 0x00000004ff0c7424 */ /* 0x000fe400078e00ff */
[----:B------:R-:W-:-:S07]  /*1b420*/  IMAD.MOV.U32 R5, RZ, RZ, R14 ;  /* 0x000000ffff057224 */ /* 0x000fce00078e000e */
[----:B------:R-:W-:Y:S05]  /*1b430*/  WARPSYNC.COLLECTIVE R15, `(.L_x_9855) ;  /* 0x000000000f087348 */ /* 0x000fea0003c00000 */
[----:B------:R0:W1:Y:S02]  /*1b440*/  SHFL.IDX P6, R14, R13, R12, R11 ;  /* 0x0000000c0d0e7389 */ /* 0x00006400000c000b */
[----:B01----:R-:W-:Y:S01]  /*1b450*/  ENDCOLLECTIVE ;  /* 0x000000000000791b */ /* 0x003fe20003800000 */
.L_x_9855:
        /* <DEDUP_REMOVED lines=15> */
.L_x_9856:
[----:B------:R-:W-:Y:S02]  /*1b550*/  IMAD.MOV.U32 R13, RZ, RZ, R3 ;  /* 0x000000ffff0d7224 */ /* 0x000fe400078e0003 */
[----:B------:R-:W-:Y:S02]  /*1b560*/  IMAD.MOV.U32 R12, RZ, RZ, 0x5 ;  /* 0x00000005ff0c7424 */ /* 0x000fe400078e00ff */
[----:B------:R-:W-:-:S07]  /*1b570*/  IMAD.MOV.U32 R5, RZ, RZ, R14 ;  /* 0x000000ffff057224 */ /* 0x000fce00078e000e */
[----:B------:R-:W-:Y:S05]  /*1b580*/  WARPSYNC.COLLECTIVE R15, `(.L_x_9857) ;  /* 0x000000000f087348 */ /* 0x000fea0003c00000 */
[----:B------:R0:W1:Y:S02]  /*1b590*/  SHFL.IDX P6, R14, R13, R12, R11 ;  /* 0x0000000c0d0e7389 */ /* 0x00006400000c000b */
[----:B01----:R-:W-:Y:S01]  /*1b5a0*/  ENDCOLLECTIVE ;  /* 0x000000000000791b */ /* 0x003fe20003800000 */
.L_x_9857:
        /* <DEDUP_REMOVED lines=15> */
.L_x_9858:
[----:B------:R-:W-:Y:S02]  /*1b6a0*/  IMAD.MOV.U32 R13, RZ, RZ, R3 ;  /* 0x000000ffff0d7224 */ /* 0x000fe400078e0003 */
[----:B------:R-:W-:Y:S02]  /*1b6b0*/  IMAD.MOV.U32 R12, RZ, RZ, 0x6 ;  /* 0x00000006ff0c7424 */ /* 0x000fe400078e00ff */
[----:B------:R-:W-:-:S07]  /*1b6c0*/  IMAD.MOV.U32 R5, RZ, RZ, R14 ;  /* 0x000000ffff057224 */ /* 0x000fce00078e000e */
[----:B------:R-:W-:Y:S05]  /*1b6d0*/  WARPSYNC.COLLECTIVE R15, `(.L_x_9859) ;  /* 0x000000000f087348 */ /* 0x000fea0003c00000 */
[----:B------:R0:W1:Y:S02]  /*1b6e0*/  SHFL.IDX P6, R14, R13, R12, R11 ;  /* 0x0000000c0d0e7389 */ /* 0x00006400000c000b */
[----:B01----:R-:W-:Y:S01]  /*1b6f0*/  ENDCOLLECTIVE ;  /* 0x000000000000791b */ /* 0x003fe20003800000 */
.L_x_9859:
        /* <DEDUP_REMOVED lines=13> */
.L_x_9860:
        /* <DEDUP_REMOVED lines=8> */
.L_x_9861:
        /* <DEDUP_REMOVED lines=13> */
.L_x_9862:
[----:B------:R-:W-:Y:S01]  /*1b920*/  IMAD.MOV.U32 R3, RZ, RZ, R14 ;  /* 0x000000ffff037224 */ /* 0x000fe200078e000e */
[----:B------:R-:W-:Y:S06]  /*1b930*/  BRA `(.L_x_9863) ;  /* 0xffffffa400647947 */ /* 0x000fec000383ffff */
.L_x_9684:
[----:B0-----:R0:W1:Y:S02]  /*1b940*/  SYNCS.PHASECHK.TRANS64.TRYWAIT P0, [R18+URZ+0x22820], R0 ;  /* 0x02282000120075a7 */ /* 0x001064000800017f */
[----:B-1----:R-:W-:Y:S05]  /*1b950*/  @!P0 NANOSLEEP.SYNCS 0x989680 ;  /* 0x009896800000895d */ /* 0x002fea0003900000 */
[----:B------:R-:W1:Y:S02]  /*1b960*/  @!P0 SYNCS.PHASECHK.TRANS64 P0, [R18+URZ+0x22820], R0 ;  /* 0x02282000120085a7 */ /* 0x000e64000800007f */
[----:B-1----:R-:W-:Y:S05]  /*1b970*/  @!P0 BRA `(.L_x_9684) ;  /* 0xfffffffc00f08947 */ /* 0x002fea000383ffff */
[----:B------:R-:W-:Y:S05]  /*1b980*/  BRA `(.L_x_9864) ;  /* 0xffffffa400c07947 */ /* 0x000fea000383ffff */
.L_x_9688:
[----:B0-----:R0:W1:Y:S02]  /*1b990*/  SYNCS.PHASECHK.TRANS64.TRYWAIT P0, [R2+URZ+0x22860], R0 ;  /* 0x02286000020075a7 */ /* 0x001064000800017f */
[----:B-1----:R-:W-:Y:S05]  /*1b9a0*/  @!P0 NANOSLEEP.SYNCS 0x989680 ;  /* 0x009896800000895d */ /* 0x002fea0003900000 */
[----:B------:R-:W1:Y:S02]  /*1b9b0*/  @!P0 SYNCS.PHASECHK.TRANS64 P0, [R2+URZ+0x22860], R0 ;  /* 0x02286000020085a7 */ /* 0x000e64000800007f */
[----:B-1----:R-:W-:Y:S05]  /*1b9c0*/  @!P0 BRA `(.L_x_9688) ;  /* 0xfffffffc00f08947 */ /* 0x002fea000383ffff */
[----:B------:R-:W-:Y:S05]  /*1b9d0*/  BRA `(.L_x_9865) ;  /* 0xffffffa400e47947 */ /* 0x000fea000383ffff */
.L_x_9703:
[----:B-1----:R1:W2:Y:S02]  /*1b9e0*/  SYNCS.PHASECHK.TRANS64.TRYWAIT P0, [R2+URZ+0x22840], R6 ;  /* 0x02284006020075a7 */ /* 0x0022a4000800017f */
[----:B--2---:R-:W-:Y:S05]  /*1b9f0*/  @!P0 NANOSLEEP.SYNCS 0x989680 ;  /* 0x009896800000895d */ /* 0x004fea0003900000 */
[----:B------:R-:W2:Y:S02]  /*1ba00*/  @!P0 SYNCS.PHASECHK.TRANS64 P0, [R2+URZ+0x22840], R6 ;  /* 0x02284006020085a7 */ /* 0x000ea4000800007f */
[----:B--2---:R-:W-:Y:S05]  /*1ba10*/  @!P0 BRA `(.L_x_9703) ;  /* 0xfffffffc00f08947 */ /* 0x004fea000383ffff */
[----:B------:R-:W-:Y:S05]  /*1ba20*/  BRA `(.L_x_9866) ;  /* 0xffffffb000047947 */ /* 0x000fea000383ffff */
.L_x_9708:
[----:B0-----:R0:W2:Y:S02]  /*1ba30*/  SYNCS.PHASECHK.TRANS64.TRYWAIT P0, [R2+URZ+0x22860], R6 ;  /* 0x02286006020075a7 */ /* 0x0010a4000800017f */
[----:B--2---:R-:W-:Y:S05]  /*1ba40*/  @!P0 NANOSLEEP.SYNCS 0x989680 ;  /* 0x009896800000895d */ /* 0x004fea0003900000 */
[----:B------:R-:W2:Y:S02]  /*1ba50*/  @!P0 SYNCS.PHASECHK.TRANS64 P0, [R2+URZ+0x22860], R6 ;  /* 0x02286006020085a7 */ /* 0x000ea4000800007f */
[----:B--2---:R-:W-:Y:S05]  /*1ba60*/  @!P0 BRA `(.L_x_9708) ;  /* 0xfffffffc00f08947 */ /* 0x004fea000383ffff */
[----:B------:R-:W-:Y:S05]  /*1ba70*/  BRA `(.L_x_9867) ;  /* 0xffffffb000807947 */ /* 0x000fea000383ffff */
.L_x_9719:
[----:B-1----:R1:W2:Y:S02]  /*1ba80*/  SYNCS.PHASECHK.TRANS64.TRYWAIT P0, [R3+URZ+0x22840], R2 ;  /* 0x02284002030075a7 */ /* 0x0022a4000800017f */
[----:B--2---:R-:W-:Y:S05]  /*1ba90*/  @!P0 NANOSLEEP.SYNCS 0x989680 ;  /* 0x009896800000895d */ /* 0x004fea0003900000 */
[----:B------:R-:W2:Y:S02]  /*1baa0*/  @!P0 SYNCS.PHASECHK.TRANS64 P0, [R3+URZ+0x22840], R2 ;  /* 0x02284002030085a7 */ /* 0x000ea4000800007f */
[----:B--2---:R-:W-:Y:S05]  /*1bab0*/  @!P0 BRA `(.L_x_9719) ;  /* 0xfffffffc00f08947 */ /* 0x004fea000383ffff */
[----:B------:R-:W-:Y:S05]  /*1bac0*/  BRA `(.L_x_9868) ;  /* 0xffffffb8006c7947 */ /* 0x000fea000383ffff */
.L_x_9724:
[----:B--2---:R2:W3:Y:S02]  /*1bad0*/  SYNCS.PHASECHK.TRANS64.TRYWAIT P0, [R3+URZ+0x22860], R2 ;  /* 0x02286002030075a7 */ /* 0x0044e4000800017f */
[----:B---3--:R-:W-:Y:S05]  /*1bae0*/  @!P0 NANOSLEEP.SYNCS 0x989680 ;  /* 0x009896800000895d */ /* 0x008fea0003900000 */
[----:B------:R-:W3:Y:S02]  /*1baf0*/  @!P0 SYNCS.PHASECHK.TRANS64 P0, [R3+URZ+0x22860], R2 ;  /* 0x02286002030085a7 */ /* 0x000ee4000800007f */
[----:B---3--:R-:W-:Y:S05]  /*1bb00*/  @!P0 BRA `(.L_x_9724) ;  /* 0xfffffffc00f08947 */ /* 0x008fea000383ffff */
[----:B------:R-:W-:Y:S05]  /*1bb10*/  BRA `(.L_x_9869) ;  /* 0xffffffb800e87947 */ /* 0x000fea000383ffff */
.L_x_9735:
[----:B-1----:R1:W2:Y:S02]  /*1bb20*/  SYNCS.PHASECHK.TRANS64.TRYWAIT P0, [R3+URZ+0x22840], R2 ;  /* 0x02284002030075a7 */ /* 0x0022a4000800017f */
[----:B--2---:R-:W-:Y:S05]  /*1bb30*/  @!P0 NANOSLEEP.SYNCS 0x989680 ;  /* 0x009896800000895d */ /* 0x004fea0003900000 */
[----:B------:R-:W2:Y:S02]  /*1bb40*/  @!P0 SYNCS.PHASECHK.TRANS64 P0, [R3+URZ+0x22840], R2 ;  /* 0x02284002030085a7 */ /* 0x000ea4000800007f */
[----:B--2---:R-:W-:Y:S05]  /*1bb50*/  @!P0 BRA `(.L_x_9735) ;  /* 0xfffffffc00f08947 */ /* 0x004fea000383ffff */
[----:B------:R-:W-:Y:S05]  /*1bb60*/  BRA `(.L_x_9870) ;  /* 0xffffffc000b87947 */ /* 0x000fea000383ffff */
.L_x_9740:
[----:B--2---:R2:W3:Y:S02]  /*1bb70*/  SYNCS.PHASECHK.TRANS64.TRYWAIT P0, [R3+URZ+0x22860], R2 ;  /* 0x02286002030075a7 */ /* 0x0044e4000800017f */
[----:B---3--:R-:W-:Y:S05]  /*1bb80*/  @!P0 NANOSLEEP.SYNCS 0x989680 ;  /* 0x009896800000895d */ /* 0x008fea0003900000 */
[----:B------:R-:W3:Y:S02]  /*1bb90*/  @!P0 SYNCS.PHASECHK.TRANS64 P0, [R3+URZ+0x22860], R2 ;  /* 0x02286002030085a7 */ /* 0x000ee4000800007f */
[----:B---3--:R-:W-:Y:S05]  /*1bba0*/  @!P0 BRA `(.L_x_9740) ;  /* 0xfffffffc00f08947 */ /* 0x008fea000383ffff */
[----:B------:R-:W-:Y:S05]  /*1bbb0*/  BRA `(.L_x_9871) ;  /* 0xffffffc400347947 */ /* 0x000fea000383ffff */
.L_x_9752:
[----:B------:R-:W2:Y:S01]  /*1bbc0*/  LDL R0, [R1] ;  /* 0x0000000001007983 */ /* 0x000ea20000100800 */
[----:B------:R-:W-:Y:S01]  /*1bbd0*/  BSSY B0, `(.L_x_9872) ;  /* 0x0000008000007945 */ /* 0x000fe20003800000 */
[----:B0-----:R-:W-:Y:S02]  /*1bbe0*/  IMAD.MOV.U32 R12, RZ, RZ, RZ ;  /* 0x000000ffff0c7224 */ /* 0x001fe400078e00ff */
[----:B------:R-:W-:Y:S02]  /*1bbf0*/  IMAD.MOV.U32 R11, RZ, RZ, 0x1f ;  /* 0x0000001fff0b7424 */ /* 0x000fe400078e00ff */
[----:B------:R-:W-:Y:S02]  /*1bc00*/  IMAD.MOV.U32 R15, RZ, RZ, -0x1 ;  /* 0xffffffffff0f7424 */ /* 0x000fe400078e00ff */
[----:B--2---:R-:W-:-:S07]  /*1bc10*/  IMAD.MOV.U32 R13, RZ, RZ, R0 ;  /* 0x000000ffff0d7224 */ /* 0x004fce00078e0000 */
[----:B-1----:R-:W-:Y:S05]  /*1bc20*/  WARPSYNC.COLLECTIVE R15, `(.L_x_9873) ;  /* 0x000000000f087348 */ /* 0x002fea0003c00000 */
[----:B------:R0:W2:Y:S02]  /*1bc30*/  SHFL.IDX P6, R14, R13, R12, R11 ;  /* 0x0000000c0d0e7389 */ /* 0x0000a400000c000b */
[----:B012---:R-:W-:Y:S01]  /*1bc40*/  ENDCOLLECTIVE ;  /* 0x000000000000791b */ /* 0x007fe20003800000 */
.L_x_9873:
[----:B------:R-:W-:Y:S05]  /*1bc50*/  BSYNC B0 ;  /* 0x0000000000007941 */ /* 0x000fea0003800000 */
.L_x_9872:
        /* <DEDUP_REMOVED lines=9> */
.L_x_9874:
        /* <DEDUP_REMOVED lines=26> */
.L_x_9875:
        /* <DEDUP_REMOVED lines=8> */
.L_x_9876:
        /* <DEDUP_REMOVED lines=8> */
.L_x_9877:
        /* <DEDUP_REMOVED lines=8> */
.L_x_9878:
        /* <DEDUP_REMOVED lines=8> */
.L_x_9879:
        /* <DEDUP_REMOVED lines=9> */
.L_x_9880:
[----:B------:R-:W-:Y:S01]  /*1c120*/  IMAD.MOV.U32 R9, RZ, RZ, R14 ;  /* 0x000000ffff097224 */ /* 0x000fe200078e000e */
[----:B------:R-:W-:Y:S06]  /*1c130*/  BRA `(.L_x_9881) ;  /* 0xffffffc8007c7947 */ /* 0x000fec000383ffff */
.L_x_9755:
        /* <DEDUP_REMOVED lines=8> */
.L_x_9883:
[----:B------:R-:W-:Y:S05]  /*1c1c0*/  BSYNC B0 ;  /* 0x0000000000007941 */ /* 0x000fea0003800000 */
.L_x_9882:
        /* <DEDUP_REMOVED lines=10> */
.L_x_9884:
        /* <DEDUP_REMOVED lines=8> */
.L_x_9885:
        /* <DEDUP_REMOVED lines=8> */
.L_x_9886:
        /* <DEDUP_REMOVED lines=8> */
.L_x_9887:
        /* <DEDUP_REMOVED lines=9> */
.L_x_9888:
[----:B------:R-:W-:Y:S01]  /*1c480*/  IMAD.MOV.U32 R9, RZ, RZ, R14 ;  /* 0x000000ffff097224 */ /* 0x000fe200078e000e */
[----:B------:R-:W-:Y:S06]  /*1c490*/  BRA `(.L_x_9889) ;  /* 0xffffffc800507947 */ /* 0x000fec000383ffff */
.L_x_9757:
[----:B------:R-:W-:Y:S01]  /*1c4a0*/  BSSY B0, `(.L_x_9890) ;  /* 0x0000006000007945 */ /* 0x000fe20003800000 */
[----:B------:R-:W-:Y:S01]  /*1c4b0*/  PLOP3.LUT P6, PT, P6, PT, PT, 0x8, 0x0 ;  /* 0x000000000000781c */ /* 0x000fe200037ce170 */
[----:B------:R-:W-:-:S12]  /*1c4c0*/  IMAD.MOV.U32 R15, RZ, RZ, -0x1 ;  /* 0xffffffffff0f7424 */ /* 0x000fd800078e00ff */
[----:B0-----:R-:W-:Y:S05]  /*1c4d0*/  WARPSYNC.COLLECTIVE R15, `(.L_x_9891) ;  /* 0x000000000f087348 */ /* 0x001fea0003c00000 */
[----:B------:R-:W-:Y:S01]  /*1c4e0*/  VOTE.ANY R14, PT, P6 ;  /* 0x00000000000e7806 */ /* 0x000fe200030e0100 */
[----:B0-----:R-:W-:Y:S06]  /*1c4f0*/  ENDCOLLECTIVE ;  /* 0x000000000000791b */ /* 0x001fec0003800000 */
.L_x_9891:
[----:B------:R-:W-:Y:S05]  /*1c500*/  BSYNC B0 ;  /* 0x0000000000007941 */ /* 0x000fea0003800000 */
.L_x_9890:
        /* <DEDUP_REMOVED lines=9> */
.L_x_9892:
[----:B------:R-:W-:Y:S02]  /*1c5a0*/  IMAD.MOV.U32 R13, RZ, RZ, R6 ;  /* 0x000000ffff0d7224 */ /* 0x000fe400078e0006 */
[----:B------:R-:W-:-:S07]  /*1c5b0*/  IMAD.MOV.U32 R4, RZ, RZ, R14 ;  /* 0x000000ffff047224 */ /* 0x000fce00078e000e */
[----:B------:R-:W-:Y:S05]  /*1c5c0*/  WARPSYNC.COLLECTIVE R15, `(.L_x_9893) ;  /* 0x000000000f087348 */ /* 0x000fea0003c00000 */
[----:B------:R0:W1:Y:S02]  /*1c5d0*/  SHFL.IDX P6, R14, R13, R12, R11 ;  /* 0x0000000c0d0e7389 */ /* 0x00006400000c000b */
[----:B01----:R-:W-:Y:S01]  /*1c5e0*/  ENDCOLLECTIVE ;  /* 0x000000000000791b */ /* 0x003fe20003800000 */
.L_x_9893:
[----:B------:R-:W-:Y:S01]  /*1c5f0*/  IMAD.MOV.U32 R6, RZ, RZ, R14 ;  /* 0x000000ffff067224 */ /* 0x000fe200078e000e */
[----:B------:R-:W-:Y:S06]  /*1c600*/  BRA `(.L_x_9894) ;  /* 0xffffffc800307947 */ /* 0x000fec000383ffff */
.L_x_9759:
[----:B------:R-:W-:Y:S01]  /*1c610*/  BSSY B0, `(.L_x_9895) ;  /* 0x0000007000007945 */ /* 0x000fe20003800000 */
[----:B------:R-:W-:Y:S02]  /*1c620*/  IMAD.MOV.U32 R13, RZ, RZ, R7 ;  /* 0x000000ffff0d7224 */ /* 0x000fe400078e0007 */
[----:B------:R-:W-:Y:S02]  /*1c630*/  IMAD.MOV.U32 R11, RZ, RZ, 0x1f ;  /* 0x0000001fff0b7424 */ /* 0x000fe400078e00ff */
[----:B------:R-:W-:-:S07]  /*1c640*/  IMAD.MOV.U32 R15, RZ, RZ, -0x1 ;  /* 0xffffffffff0f7424 */ /* 0x000fce00078e00ff */
[----:B0123--:R-:W-:Y:S05]  /*1c650*/  WARPSYNC.COLLECTIVE R15, `(.L_x_9896) ;  /* 0x000000000f087348 */ /* 0x00ffea0003c00000 */
[----:B------:R4:W0:Y:S02]  /*1c660*/  SHFL.IDX P6, R14, R13, R12, R11 ;  /* 0x0000000c0d0e7389 */ /* 0x00082400000c000b */
[----:B01234-:R-:W-:Y:S01]  /*1c670*/  ENDCOLLECTIVE ;  /* 0x000000000000791b */ /* 0x01ffe20003800000 */
.L_x_9896:
[----:B------:R-:W-:Y:S05]  /*1c680*/  BSYNC B0 ;  /* 0x0000000000007941 */ /* 0x000fea0003800000 */
.L_x_9895:
[----:B------:R-:W-:Y:S01]  /*1c690*/  IMAD.MOV.U32 R7, RZ, RZ, R14 ;  /* 0x000000ffff077224 */ /* 0x000fe200078e000e */
[----:B------:R-:W-:Y:S06]  /*1c6a0*/  BRA `(.L_x_9897) ;  /* 0xffffffc800207947 */ /* 0x000fec000383ffff */
.L_x_9763:
[----:B0-----:R0:W1:Y:S02]  /*1c6b0*/  SYNCS.PHASECHK.TRANS64.TRYWAIT P0, [R0+URZ+0x22820], R3 ;  /* 0x02282003000075a7 */ /* 0x001064000800017f */
[----:B-1----:R-:W-:Y:S05]  /*1c6c0*/  @!P0 NANOSLEEP.SYNCS 0x989680 ;  /* 0x009896800000895d */ /* 0x002fea0003900000 */
[----:B------:R-:W1:Y:S02]  /*1c6d0*/  @!P0 SYNCS.PHASECHK.TRANS64 P0, [R0+URZ+0x22820], R3 ;  /* 0x02282003000085a7 */ /* 0x000e64000800007f */
[----:B-1----:R-:W-:Y:S05]  /*1c6e0*/  @!P0 BRA `(.L_x_9763) ;  /* 0xfffffffc00f08947 */ /* 0x002fea000383ffff */
[----:B------:R-:W-:Y:S05]  /*1c6f0*/  BRA `(.L_x_9898) ;  /* 0xffffffcc00b87947 */ /* 0x000fea000383ffff */
.L_x_9764:
        /* <DEDUP_REMOVED lines=11> */
.L_x_9900:
[----:B------:R-:W-:Y:S05]  /*1c7b0*/  BSYNC B0 ;  /* 0x0000000000007941 */ /* 0x000fea0003800000 */
.L_x_9899:
[----:B------:R-:W-:Y:S05]  /*1c7c0*/  BRA `(.L_x_9901) ;  /* 0xffffffcc00a07947 */ /* 0x000fea000383ffff */
.L_x_9765:
[----:B------:R-:W-:Y:S01]  /*1c7d0*/  BSSY B0, `(.L_x_9902) ;  /* 0x0000006000007945 */ /* 0x000fe20003800000 */
[----:B------:R-:W-:-:S07]  /*1c7e0*/  IMAD.MOV.U32 R15, RZ, RZ, -0x1 ;  /* 0xffffffffff0f7424 */ /* 0x000fce00078e00ff */
[----:B01----:R-:W-:Y:S05]  /*1c7f0*/  WARPSYNC.COLLECTIVE R15, `(.L_x_9903) ;  /* 0x000000000f0c7348 */ /* 0x003fea0003c00000 */
[----:B------:R-:W-:Y:S02]  /*1c800*/  ELECT P6, UR62, PT ;  /* 0x00000000003e782f */ /* 0x000fe400038c0000 */
[----:B------:R-:W-:Y:S01]  /*1c810*/  MOV R14, UR62 ;  /* 0x0000003e000e7c02 */ /* 0x000fe20008000f00 */
[----:B01----:R-:W-:Y:S10]  /*1c820*/  ENDCOLLECTIVE ;  /* 0x000000000000791b */ /* 0x003ff40003800000 */
.L_x_9903:
[----:B------:R-:W-:Y:S05]  /*1c830*/  BSYNC B0 ;  /* 0x0000000000007941 */ /* 0x000fea0003800000 */
.L_x_9902:
[----:B------:R-:W-:Y:S05]  /*1c840*/  BRA `(.L_x_9904) ;  /* 0xffffffcc00947947 */ /* 0x000fea000383ffff */
.L_x_9767:
[----:B0-----:R0:W1:Y:S02]  /*1c850*/  SYNCS.PHASECHK.TRANS64.TRYWAIT P0, [R6+URZ], R5 ;  /* 0x00000005060075a7 */ /* 0x001064000800017f */
[----:B-1----:R-:W-:Y:S05]  /*1c860*/  @!P0 NANOSLEEP.SYNCS 0x989680 ;  /* 0x009896800000895d */ /* 0x002fea0003900000 */
[----:B------:R-:W1:Y:S02]  /*1c870*/  @!P0 SYNCS.PHASECHK.TRANS64 P0, [R6+URZ], R5 ;  /* 0x00000005060085a7 */ /* 0x000e64000800007f */
[----:B-1----:R-:W-:Y:S05]  /*1c880*/  @!P0 BRA `(.L_x_9767) ;  /* 0xfffffffc00f08947 */ /* 0x002fea000383ffff */
[----:B------:R-:W-:Y:S05]  /*1c890*/  BRA `(.L_x_9905) ;  /* 0xffffffcc00cc7947 */ /* 0x000fea000383ffff */
.L_x_9768:
[----:B-1----:R1:W2:Y:S02]  /*1c8a0*/  SYNCS.PHASECHK.TRANS64.TRYWAIT P0, [R7+URZ], R2 ;  /* 0x00000002070075a7 */ /* 0x0022a4000800017f */
[----:B--2---:R-:W-:Y:S05]  /*1c8b0*/  @!P0 NANOSLEEP.SYNCS 0x989680 ;  /* 0x009896800000895d */ /* 0x004fea0003900000 */
[----:B------:R-:W2:Y:S02]  /*1c8c0*/  @!P0 SYNCS.PHASECHK.TRANS64 P0, [R7+URZ], R2 ;  /* 0x00000002070085a7 */ /* 0x000ea4000800007f */
[----:B--2---:R-:W-:Y:S05]  /*1c8d0*/  @!P0 BRA `(.L_x_9768) ;  /* 0xfffffffc00f08947 */ /* 0x004fea000383ffff */
[----:B------:R-:W-:Y:S05]  /*1c8e0*/  BRA `(.L_x_9906) ;  /* 0xffffffcc00c07947 */ /* 0x000fea000383ffff */
.L_x_9770:
[----:B--2---:R2:W3:Y:S02]  /*1c8f0*/  SYNCS.PHASECHK.TRANS64.TRYWAIT P0, [R4+URZ], R5 ;  /* 0x00000005040075a7 */ /* 0x0044e4000800017f */
[----:B---3--:R-:W-:Y:S05]  /*1c900*/  @!P0 NANOSLEEP.SYNCS 0x989680 ;  /* 0x009896800000895d */ /* 0x008fea0003900000 */
[----:B------:R-:W3:Y:S02]  /*1c910*/  @!P0 SYNCS.PHASECHK.TRANS64 P0, [R4+URZ], R5 ;  /* 0x00000005040085a7 */ /* 0x000ee4000800007f */
[----:B---3--:R-:W-:Y:S05]  /*1c920*/  @!P0 BRA `(.L_x_9770) ;  /* 0xfffffffc00f08947 */ /* 0x008fea000383ffff */
[----:B------:R-:W-:Y:S05]  /*1c930*/  BRA `(.L_x_9907) ;  /* 0xffffffcc00c47947 */ /* 0x000fea000383ffff */
.L_x_9908:
        /* <DEDUP_REMOVED lines=12> */
.L_x_15017:


//--------------------- .text._ZN7cutlass13device_kernelIN5flash11enable_sm90INS1_16FlashAttnFwdSm90INS1_25CollectiveMainloopFwdSm90ILi2EN4cute5tupleIJNS5_1CILi1EEES8_S8_EEENS6_IJNS7_ILi128EEENS7_ILi96EEENS7_ILi64EEEEEELi256ENS_6half_tEfNS_4arch4Sm90ELb0ELb0ELb0ELb1ELb0ELb0ELb1ELb1ELb0ELb1ELb1ELb0EEENS1_21CollectiveEpilogueFwdINS6_IJSA_NS7_ILi256EEESB_EEES9_SE_SG_Li256ELb1ELb1ELb1ELb0EEENS1_36VarlenDynamicPersistentTileSchedulerILi128ELi96ELi256ELi128ELb1ELb1ELb1ELb0ELb1ELb1EEEEEEEEEvNT_6ParamsE --------------------------
	.section	.text._ZN7cutlass13device_kernelIN5flash11enable_sm90INS1_16FlashAttnFwdSm90INS1_25CollectiveMainloopFwdSm90ILi2EN4cute5tupleIJNS5_1CILi1EEES8_S8_EEENS6_IJNS7_ILi128EEENS7_ILi96EEENS7_ILi64EEEEEELi256ENS_6half_tEfNS_4arch4Sm90ELb0ELb0ELb0ELb1ELb0ELb0ELb1ELb1ELb0ELb1ELb1ELb0EEENS1_21CollectiveEpilogueFwdINS6_IJSA_NS7_ILi256EEESB_EEES9_SE_SG_Li256ELb1ELb1ELb1ELb0EEENS1_36VarlenDynamicPersistentTileSchedulerILi128ELi96ELi256ELi128ELb1ELb1ELb1ELb0ELb1ELb1EEEEEEEEEvNT_6ParamsE,"ax",@progbits
	.align	128
.text._ZN7cutlass13device_kernelIN5flash11enable_sm90INS1_16FlashAttnFwdSm90INS1_25CollectiveMainloopFwdSm90ILi2EN4cute5tupleIJNS5_1CILi1EEES8_S8_EEENS6_IJNS7_ILi128EEENS7_ILi96EEENS7_ILi64EEEEEELi256ENS_6half_tEfNS_4arch4Sm90ELb0ELb0ELb0ELb1ELb0ELb0ELb1ELb1ELb0ELb1ELb1ELb0EEENS1_21CollectiveEpilogueFwdINS6_IJSA_NS7_ILi256EEESB_EEES9_SE_SG_Li256ELb1ELb1ELb1ELb0EEENS1_36VarlenDynamicPersistentTileSchedulerILi128ELi96ELi256ELi128ELb1ELb1ELb1ELb0ELb1ELb1EEEEEEEEEvNT_6ParamsE:
        .type           _ZN7cutlass13device_kernelIN5flash11enable_sm90INS1_16FlashAttnFwdSm90INS1_25CollectiveMainloopFwdSm90ILi2EN4cute5tupleIJNS5_1CILi1EEES8_S8_EEENS6_IJNS7_ILi128EEENS7_ILi96EEENS7_ILi64EEEEEELi256ENS_6half_tEfNS_4arch4Sm90ELb0ELb0ELb0ELb1ELb0ELb0ELb1ELb1ELb0ELb1ELb1ELb0EEENS1_21CollectiveEpilogueFwdINS6_IJSA_NS7_ILi256EEESB_EEES9_SE_SG_Li256ELb1ELb1ELb1ELb0EEENS1_36VarlenDynamicPersistentTileSchedulerILi128ELi96ELi256ELi128ELb1ELb1ELb1ELb0ELb1ELb1EEEEEEEEEvNT_6ParamsE,@function
        .size           _ZN7cutlass13device_kernelIN5flash11enable_sm90INS1_16FlashAttnFwdSm90INS1_25CollectiveMainloopFwdSm90ILi2EN4cute5tupleIJNS5_1CILi1EEES8_S8_EEENS6_IJNS7_ILi128EEENS7_ILi96EEENS7_ILi64EEEEEELi256ENS_6half_tEfNS_4arch4Sm90ELb0ELb0ELb0ELb1ELb0ELb0ELb1ELb1ELb0ELb1ELb1ELb0EEENS1_21CollectiveEpilogueFwdINS6_IJSA_NS7_ILi256EEESB_EEES9_SE_SG_Li256ELb1ELb1ELb1ELb0EEENS1_36VarlenDynamicPersistentTileSchedulerILi128ELi96ELi256ELi128ELb1ELb1ELb1ELb0ELb1ELb1EEEEEEEEEvNT_6ParamsE,(.L_x_15018 - _ZN7cutlass13device_kernelIN5flash11enable_sm90INS1_16FlashAttnFwdSm90INS1_25CollectiveMainloopFwdSm90ILi2EN4cute5tupleIJNS5_1CILi1EEES8_S8_EEENS6_IJNS7_ILi128EEENS7_ILi96EEENS7_ILi64EEEEEELi256ENS_6half_tEfNS_4arch4Sm90ELb0ELb0ELb0ELb1ELb0ELb0ELb1ELb1ELb0ELb1ELb1ELb0EEENS1_21CollectiveEpilogueFwdINS6_IJSA_NS7_ILi256EEESB_EEES9_SE_SG_Li256ELb1ELb1ELb1ELb0EEENS1_36VarlenDynamicPersistentTileSchedulerILi128ELi96ELi256ELi128ELb1ELb1ELb1ELb0ELb1ELb1EEEEEEEEEvNT_6ParamsE)
        .other          _ZN7cutlass13device_kernelIN5flash11enable_sm90INS1_16FlashAttnFwdSm90INS1_25CollectiveMainloopFwdSm90ILi2EN4cute5tupleIJNS5_1CILi1EEES8_S8_EEENS6_IJNS7_ILi128EEENS7_ILi96EEENS7_ILi64EEEEEELi256ENS_6half_tEfNS_4arch4Sm90ELb0ELb0ELb0ELb1ELb0ELb0ELb1ELb1ELb0ELb1ELb1ELb0EEENS1_21CollectiveEpilogueFwdINS6_IJSA_NS7_ILi256EEESB_EEES9_SE_SG_Li256ELb1ELb1ELb1ELb0EEENS1_36VarlenDynamicPersistentTileSchedulerILi128ELi96ELi256ELi128ELb1ELb1ELb1ELb0ELb1ELb1EEEEEEEEEvNT_6ParamsE,@"STO_CUDA_ENTRY STV_DEFAULT"
_ZN7cutlass13device_kernelIN5flash11enable_sm90INS1_16FlashAttnFwdSm90INS1_25CollectiveMainloopFwdSm90ILi2EN4cute5tupleIJNS5_1CILi1EEES8_S8_EEENS6_IJNS7_ILi128EEENS7_ILi96EEENS7_ILi64EEEEEELi256ENS_6half_tEfNS_4arch4Sm90ELb0ELb0ELb0ELb1ELb0ELb0ELb1ELb1ELb0ELb1ELb1ELb0EEENS1_21CollectiveEpilogueFwdINS6_IJSA_NS7_ILi256EEESB_EEES9_SE_SG_Li256ELb1ELb1ELb1ELb0EEENS1_36VarlenDynamicPersistentTileSchedulerILi128ELi96ELi256ELi128ELb1ELb1ELb1ELb0ELb1ELb1EEEEEEEEEvNT_6ParamsE:
        /* <DEDUP_REMOVED lines=17> */
.L_x_9910:
[----:B------:R-:W-:Y:S05]  /*0110*/  BSYNC B0 ;  /* 0x0000000000007941 */ /* 0x000fea0003800000 */
.L_x_9909:
        /* <DEDUP_REMOVED lines=10> */
[----:B------:R-:W-:Y:S01]  /*01c0*/  SHF.R.U32.HI R3, RZ, 0x7, R3 ;  /* 0x00000007ff037819 */ /* 0x000fe20000011603 */
[----:B------:R-:W-:Y:S01]  /*01d0*/  VOTEU.ANY UP2, P0 ;  /* 0x00000000003f7886 */ /* 0x000fe20000040100 */
[----:B0-----:R-:W-:-:S03]  /*01e0*/  ISETP.NE.AND P1, PT, R2, RZ, PT ;  /* 0x000000ff0200720c */ /* 0x001fc60003f25270 */
[----:B------:R0:W2:Y:S01]  /*01f0*/  SHFL.IDX PT, R2, R3, RZ, 0x1f ;  /* 0x00001fff03027589 */ /* 0x0000a200000e0000 */
[----:B-1----:R-:W-:Y:S02]  /*0200*/  @UP0 ULEA UR8, UR8, UR6, 0x18 ;  /* 0x0000000608080291 */ /* 0x002fe4000f8ec03f */
[----:B------:R-:W-:-:S04]  /*0210*/  @UP0 UIADD3 UR6, -UR7, 0x100000, URZ ;  /* 0x0010000007060890 */ /* 0x000fc8000fffe13f */
[----:B------:R-:W-:Y:S02]  /*0220*/  @UP0 USHF.L.U32 UR7, UR6, 0xb, URZ ;  /* 0x0000000b06070899 */ /* 0x000fe4000800063f */
[----:B------:R-:W-:Y:S01]  /*0230*/  @UP0 USHF.L.U32 UR6, UR6, 0x1, URZ ;  /* 0x0000000106060899 */ /* 0x000fe2000800063f */
[----:B------:R-:W-:Y:S01]  /*0240*/  VOTEU.ANY UP0, P0 ;  /* 0x00000000003f7886 */ /* 0x000fe20000000100 */
[----:B------:R-:W1:Y:S04]  /*0250*/  FENCE.VIEW.ASYNC.S ;  /* 0x00000000000073c6 */ /* 0x000e680000000000 */
[----:B-1----:R0:W1:Y:S01]  /*0260*/  @UP0 SYNCS.EXCH.64 URZ, [UR8+0x32400], UR4 ;  /* 0x03240004083f05b2 */ /* 0x0020620008000100 */
[----:B------:R0:W3:Y:S05]  /*0270*/  @UP1 SYNCS.EXCH.64 URZ, [UR8+0x32410], UR4 ;  /* 0x03241004083f15b2 */ /* 0x0000ea0008000100 */
[----:B------:R0:W4:Y:S02]  /*0280*/  @UP2 SYNCS.EXCH.64 URZ, [UR8+0x32420], UR6 ;  /* 0x03242006083f25b2 */ /* 0x0001240008000100 */
[----:B0-----:R-:W-:Y:S05]  /*0290*/  @P1 BRA `(.L_x_9911) ;  /* 0x0000000000481947 */ /* 0x001fea0003800000 */
[----:B------:R-:W0:Y:S01]  /*02a0*/  S2UR UR5, SR_CgaCtaId ;  /* 0x00000000000579c3 */ /* 0x000e220000008800 */
        /* <DEDUP_REMOVED lines=17> */
.L_x_9911:
        /* <DEDUP_REMOVED lines=22> */
.L_x_9912:
        /* <DEDUP_REMOVED lines=18> */
.L_x_9913:
        /* <DEDUP_REMOVED lines=22> */
.L_x_9914:
        /* <DEDUP_REMOVED lines=22> */
.L_x_9915:
[----:B--2---:R-:W-:Y:S01]  /*0900*/  ISETP.NE.AND P0, PT, R2, RZ, PT ;  /* 0x000000ff0200720c */ /* 0x004fe20003f05270 */
[----:B------:R-:W-:Y:S01]  /*0910*/  IMAD.MOV.U32 R2, RZ, RZ, 0x1 ;  /* 0x00000001ff027424 */ /* 0x000fe200078e00ff */
[----:B------:R-:W-:Y:S01]  /*0920*/  NOP ;  /* 0x0000000000007918 */ /* 0x000fe20000000000 */
[----:B------:R-:W-:-:S03]  /*0930*/  ULDC.64 UR38, c[0x0][0x208] ;  /* 0x0000820000267ab9 */ /* 0x000fc60000000a00 */
[----:B------:R-:W-:-:S05]  /*0940*/  SEL R2, R2, 0x2, !P0 ;  /* 0x0000000202027807 */ /* 0x000fca0004000000 */
[----:B------:R2:W-:Y:S01]  /*0950*/  STL [R1+0x84], R2 ;  /* 0x0000840201007387 */ /* 0x0005e20000100800 */
[----:B01-34-:R-:W-:Y:S06]  /*0960*/  BAR.SYNC.DEFER_BLOCKING 0x0 ;  /* 0x0000000000007b1d */ /* 0x01bfec0000010000 */
[----:B------:R-:W-:Y:S05]  /*0970*/  @!P0 BRA `(.L_x_9916) ;  /* 0x000000a800f08947 */ /* 0x000fea0003800000 */
.L_x_9917:
[----:B------:R-:W-:-:S08]  /*0980*/  NOP ;  /* 0x0000000000007918 */ /* 0x000fd00000000000 */
[----:B------:R-:W0:Y:S02]  /*0990*/  USETMAXREG.TRY_ALLOC.CTAPOOL UP0, 0xf0 ;  /* 0x000000f0000079c8 */ /* 0x000e240008000600 */
[----:B0-----:R-:W-:-:S13]  /*09a0*/  PLOP3.LUT P0, PT, PT, PT, UP0, 0x80, 0x0 ;  /* 0x000000000000781c */ /* 0x001fda0003f0f008 */
[----:B------:R-:W-:Y:S05]  /*09b0*/  @!P0 BRA `(.L_x_9917) ;  /* 0xfffffffc00f08947 */ /* 0x000fea000383ffff */
[----:B------:R-:W0:Y:S01]  /*09c0*/  S2R R0, SR_TID.X ;  /* 0x0000000000007919 */ /* 0x000e220000002100 */
[----:B------:R-:W1:Y:S01]  /*09d0*/  S2UR UR5, SR_CgaCtaId ;  /* 0x00000000000579c3 */ /* 0x000e620000008800 */
[----:B------:R-:W-:-:S07]  /*09e0*/  UMOV UR4, 0x400 ;  /* 0x0000040000047882 */ /* 0x000fce0000000000 */
[----:B------:R-:W-:Y:S06]  /*09f0*/  BAR.ARV 0x8, 0x180 ;  /* 0x0206000000007b1d */ /* 0x000fec0000002000 */
[----:B-1----:R-:W-:Y:S01]  /*0a00*/  ULEA UR4, UR5, UR4, 0x18 ;  /* 0x0000000405047291 */ /* 0x002fe2000f8ec03f */
[----:B0-----:R-:W-:-:S04]  /*0a10*/  SHF.R.U32.HI R0, RZ, 0x7, R0 ;  /* 0x00000007ff007819 */ /* 0x001fc80000011600 */
[----:B------:R-:W-:-:S13]  /*0a20*/  ISETP.NE.AND P0, PT, R0, 0x1, PT ;  /* 0x000000010000780c */ /* 0x000fda0003f05270 */
[----:B------:R-:W-:Y:S08]  /*0a30*/  @!P0 BAR.ARV 0x9, 0x100 ;  /* 0x0244000000008b1d */ /* 0x000ff00000002000 */
[----:B------:R-:W-:Y:S06]  /*0a40*/  BAR.SYNC.DEFER_BLOCKING 0x5, 0x180 ;  /* 0x0146000000007b1d */ /* 0x000fec0000010000 */
[----:B------:R-:W0:Y:S01]  /*0a50*/  LDS.128 R12, [UR4+0x324d0] ;  /* 0x0324d004ff0c7984 */ /* 0x000e220008000c00 */
[----:B------:R-:W-:Y:S01]  /*0a60*/  ULDC UR4, c[0x0][0xd3c] ;  /* 0x00034f0000047ab9 */ /* 0x000fe20000000800 */
[----:B------:R-:W-:Y:S06]  /*0a70*/  BAR.ARV 0x4, 0x180 ;  /* 0x0106000000007b1d */ /* 0x000fec0000002000 */
[----:B0-----:R-:W-:-:S13]  /*0a80*/  ISETP.GE.AND P0, PT, R15, UR4, PT ;  /* 0x000000040f007c0c */ /* 0x001fda000bf06270 */
[----:B------:R-:W-:Y:S05]  /*0a90*/  @P0 EXIT ;  /* 0x000000000000094d */ /* 0x000fea0003800000 */
[----:B------:R-:W3:Y:S01]  /*0aa0*/  LDL.LU R12, [R1+0x84] ;  /* 0x00008400010c7983 */ /* 0x000ee20000300800 */
[----:B------:R-:W0:Y:S02]  /*0ab0*/  S2R R0, SR_TID.X ;  /* 0x0000000000007919 */ /* 0x000e240000002100 */
[----:B0-----:R-:W-:-:S05]  /*0ac0*/  VIADD R16, R0, 0xffffff80 ;  /* 0xffffff8000107836 */ /* 0x001fca0000000000 */
[----:B------:R-:W-:-:S04]  /*0ad0*/  SHF.R.S32.HI R0, RZ, 0x1f, R16 ;  /* 0x0000001fff007819 */ /* 0x000fc80000011410 */
[----:B--2---:R-:W-:-:S04]  /*0ae0*/  LEA.HI R2, R0, R16, RZ, 0x7 ;  /* 0x0000001000027211 */ /* 0x004fc800078f38ff */
[----:B------:R-:W-:Y:S02]  /*0af0*/  LOP3.LUT R5, R2, 0xffffff80, RZ, 0xc0, !PT ;  /* 0xffffff8002057812 */ /* 0x000fe400078ec0ff */
[----:B------:R-:W-:-:S03]  /*0b00*/  LEA.HI R4, R0, R16, RZ, 0x5 ;  /* 0x0000001000047211 */ /* 0x000fc600078f28ff */
[----:B------:R-:W-:Y:S01]  /*0b10*/  IMAD.IADD R11, R16, 0x1, -R5 ;  /* 0x00000001100b7824 */ /* 0x000fe200078e0a05 */
[----:B------:R-:W-:Y:S01]  /*0b20*/  LEA.HI R3, R0, R16, RZ, 0x4 ;  /* 0x0000001000037211 */ /* 0x000fe200078f20ff */
[----:B------:R-:W-:-:S03]  /*0b30*/  IMAD.SHL.U32 R5, R4, 0x20, RZ ;  /* 0x0000002004057824 */ /* 0x000fc600078e00ff */
[----:B------:R-:W-:Y:S02]  /*0b40*/  SHF.R.S32.HI R7, RZ, 0x1f, R11 ;  /* 0x0000001fff077819 */ /* 0x000fe4000001140b */
[----:B------:R-:W-:Y:S02]  /*0b50*/  LOP3.LUT R4, R3, 0x3fffff0, RZ, 0xc0, !PT ;  /* 0x03fffff003047812 */ /* 0x000fe400078ec0ff */
[----:B------:R-:W-:Y:S02]  /*0b60*/  LEA.HI R8, R7, R11, RZ, 0x2 ;  /* 0x0000000b07087211 */ /* 0x000fe400078f10ff */
[----:B------:R-:W-:Y:S02]  /*0b70*/  SHF.R.S32.HI R6, RZ, 0x4, R3 ;  /* 0x00000004ff067819 */ /* 0x000fe40000011403 */
[----:B------:R-:W-:Y:S01]  /*0b80*/  LEA.HI R10, R0, R16, RZ, 0x2 ;  /* 0x00000010000a7211 */ /* 0x000fe200078f10ff */
[----:B------:R-:W-:Y:S01]  /*0b90*/  IMAD.IADD R4, R16, 0x1, -R4 ;  /* 0x0000000110047824 */ /* 0x000fe200078e0a04 */
[----:B------:R-:W-:-:S02]  /*0ba0*/  LOP3.LUT R5, R5, 0xfffffc00, RZ, 0xc0, !PT ;  /* 0xfffffc0005057812 */ /* 0x000fc400078ec0ff */
[--C-:B------:R-:W-:Y:S02]  /*0bb0*/  SHF.R.S32.HI R0, RZ, 0x2, R8.reuse ;  /* 0x00000002ff007819 */ /* 0x100fe40000011408 */
[----:B------:R-:W-:Y:S02]  /*0bc0*/  SHF.R.S32.HI R9, RZ, 0x1f, R8 ;  /* 0x0000001fff097819 */ /* 0x000fe40000011408 */
[----:B------:R-:W-:Y:S01]  /*0bd0*/  LEA.HI R3, R3, R6, RZ, 0x1 ;  /* 0x0000000603037211 */ /* 0x000fe200078f08ff */
[----:B------:R-:W-:Y:S01]  /*0be0*/  IMAD R4, R4, 0x40, R5 ;  /* 0x0000004004047824 */ /* 0x000fe200078e0205 */
[----:B------:R-:W-:Y:S02]  /*0bf0*/  LEA.HI R9, R9, R0, RZ, 0x3 ;  /* 0x0000000009097211 */ /* 0x000fe400078f18ff */
[----:B------:R-:W-:Y:S02]  /*0c00*/  LOP3.LUT R5, R3, 0x1ffffffe, RZ, 0xc0, !PT ;  /* 0x1ffffffe03057812 */ /* 0x000fe400078ec0ff */
[----:B------:R-:W-:-:S02]  /*0c10*/  SHF.R.S32.HI R3, RZ, 0x7, R2 ;  /* 0x00000007ff037819 */ /* 0x000fc40000011402 */
[----:B------:R-:W-:Y:S02]  /*0c20*/  LOP3.LUT R10, R10, 0xfffffffc, RZ, 0xc0, !PT ;  /* 0xfffffffc0a0a7812 */ /* 0x000fe400078ec0ff */
[----:B------:R-:W-:Y:S02]  /*0c30*/  LOP3.LUT R9, R9, 0xfffffff8, RZ, 0xc0, !PT ;  /* 0xfffffff809097812 */ /* 0x000fe400078ec0ff */
[----:B------:R-:W-:Y:S01]  /*0c40*/  LEA.HI R7, R7, R11, RZ, 0x5 ;  /* 0x0000000b07077211 */ /* 0x000fe200078f28ff */
[----:B------:R-:W-:Y:S01]  /*0c50*/  IMAD.IADD R10, R16, 0x1, -R10 ;  /* 0x00000001100a7824 */ /* 0x000fe200078e0a0a */
[----:B------:R-:W-:Y:S01]  /*0c60*/  LEA.HI R2, R2, R3, RZ, 0x1 ;  /* 0x0000000302027211 */ /* 0x000fe200078f08ff */
[----:B------:R-:W-:Y:S01]  /*0c70*/  IMAD.IADD R0, R0, 0x1, -R9 ;  /* 0x0000000100007824 */ /* 0x000fe200078e0a09 */
[----:B------:R-:W-:Y:S01]  /*0c80*/  SHF.R.S32.HI R7, RZ, 0x5, R7 ;  /* 0x00000005ff077819 */ /* 0x000fe20000011407 */
[----:B------:R-:W-:Y:S01]  /*0c90*/  IMAD.IADD R5, R6, 0x1, -R5 ;  /* 0x0000000106057824 */ /* 0x000fe200078e0a05 */
[----:B------:R-:W-:-:S02]  /*0ca0*/  LOP3.LUT R2, R2, 0x3fffffe, RZ, 0xc0, !PT ;  /* 0x03fffffe02027812 */ /* 0x000fc400078ec0ff */
[----:B------:R-:W-:Y:S01]  /*0cb0*/  LEA.HI R6, R10, R10, RZ, 0x1 ;  /* 0x0000000a0a067211 */ /* 0x000fe200078f08ff */
[----:B------:R-:W-:Y:S02]  /*0cc0*/  IMAD R7, R7, 0x10, R0 ;  /* 0x0000001007077824 */ /* 0x000fe400078e0200 */
[----:B------:R-:W-:Y:S02]  /*0cd0*/  IMAD R0, R5, 0x8, R4 ;  /* 0x0000000805007824 */ /* 0x000fe400078e0204 */
[----:B------:R-:W-:Y:S01]  /*0ce0*/  IMAD.IADD R2, R3, 0x1, -R2 ;  /* 0x0000000103027824 */ /* 0x000fe200078e0a02 */
[----:B------:R-:W-:Y:S02]  /*0cf0*/  LOP3.LUT R3, R6, 0x1ffffffe, RZ, 0xc0, !PT ;  /* 0x1ffffffe06037812 */ /* 0x000fe400078ec0ff */
[----:B------:R0:W-:Y:S01]  /*0d00*/  STL [R1+0x80], R0 ;  /* 0x0000800001007387 */ /* 0x0001e20000100800 */
[----:B------:R-:W-:Y:S02]  /*0d10*/  LOP3.LUT R8, R8, 0x7ffffffc, RZ, 0xc0, !PT ;  /* 0x7ffffffc08087812 */ /* 0x000fe400078ec0ff */
[----:B------:R-:W-:-:S02]  /*0d20*/  IMAD.IADD R3, R10, 0x1, -R3 ;  /* 0x000000010a037824 */ /* 0x000fc400078e0a03 */
[----:B0-----:R-:W-:-:S05]  /*0d30*/  IMAD R0, R2, 0x40, R7 ;  /* 0x0000004002007824 */ /* 0x001fca00078e0207 */
[----:B------:R0:W-:Y:S01]  /*0d40*/  STL [R1+0x78], R0 ;  /* 0x0000780001007387 */ /* 0x0001e20000100800 */
[----:B------:R-:W-:-:S03]  /*0d50*/  IMAD.IADD R8, R11, 0x1, -R8 ;  /* 0x000000010b087824 */ /* 0x000fc600078e0a08 */
[----:B------:R1:W-:Y:S01]  /*0d60*/  STL [R1+0x14], RZ ;  /* 0x000014ff01007387 */ /* 0x0003e20000100800 */
[----:B0-----:R-:W-:Y:S02]  /*0d70*/  IMAD R0, R3, 0x8, R0 ;  /* 0x0000000803007824 */ /* 0x001fe400078e0200 */
[----:B------:R-:W-:-:S03]  /*0d80*/  IMAD.SHL.U32 R205, R8, 0x2, RZ ;  /* 0x0000000208cd7824 */ /* 0x000fc600078e00ff */
[----:B------:R1:W-:Y:S01]  /*0d90*/  STL [R1+0x7c], R0 ;  /* 0x00007c0001007387 */ /* 0x0003e20000100800 */
        /* <DEDUP_REMOVED lines=45> */
[----:B------:R-:W-:Y:S02]  /*1070*/  SHF.R.S32.HI R5, RZ, 0x1f, R222 ;  /* 0x0000001fff057819 */ /* 0x000fe400000114de */
[----:B------:R-:W-:Y:S02]  /*1080*/  SHF.R.S32.HI R4, RZ, 0x1f, R221 ;  /* 0x0000001fff047819 */ /* 0x000fe400000114dd */
[----:B------:R-:W-:Y:S01]  /*1090*/  SHF.R.S32.HI R2, RZ, 0x1f, R219 ;  /* 0x0000001fff027819 */ /* 0x000fe200000114db */
[----:B------:R-:W-:Y:S01]  /*10a0*/  IMAD.MOV.U32 R9, RZ, RZ, R13 ;  /* 0x000000ffff097224 */ /* 0x000fe200078e000d */
[----:B------:R-:W-:Y:S01]  /*10b0*/  SHF.R.S32.HI R5, RZ, 0x1f, R216 ;  /* 0x0000001fff057819 */ /* 0x000fe200000114d8 */
[----:B------:R-:W-:Y:S01]  /*10c0*/  IMAD.MOV.U32 R10, RZ, RZ, R14 ;  /* 0x000000ffff0a7224 */ /* 0x000fe200078e000e */
[----:B------:R-:W-:Y:S01]  /*10d0*/  SHF.R.S32.HI R4, RZ, 0x1f, R215 ;  /* 0x0000001fff047819 */ /* 0x000fe200000114d7 */
[----:B------:R-:W-:Y:S01]  /*10e0*/  IMAD.MOV.U32 R11, RZ, RZ, R15 ;  /* 0x000000ffff0b7224 */ /* 0x000fe200078e000f */
[----:B------:R-:W-:Y:S01]  /*10f0*/  SHF.R.S32.HI R2, RZ, 0x1f, R214 ;  /* 0x0000001fff027819 */ /* 0x000fe200000114d6 */
[----:B------:R-:W-:Y:S01]  /*1100*/  VIADD R209, R205, 0xe0 ;  /* 0x000000e0cdd17836 */ /* 0x000fe20000000000 */
[----:B------:R-:W-:-:S02]  /*1110*/  SHF.R.S32.HI R5, RZ, 0x1f, R213 ;  /* 0x0000001fff057819 */ /* 0x000fc400000114d5 */
[----:B------:R-:W-:Y:S02]  /*1120*/  SHF.R.S32.HI R4, RZ, 0x1f, R212 ;  /* 0x0000001fff047819 */ /* 0x000fe400000114d4 */
[----:B------:R-:W-:Y:S01]  /*1130*/  SHF.R.S32.HI R2, RZ, 0x1f, R211 ;  /* 0x0000001fff027819 */ /* 0x000fe200000114d3 */
[----:B------:R-:W-:Y:S01]  /*1140*/  UMOV UR37, URZ ;  /* 0x0000003f00257c82 */ /* 0x000fe20008000000 */
[----:B------:R-:W-:Y:S01]  /*1150*/  UMOV UR36, URZ ;  /* 0x0000003f00247c82 */ /* 0x000fe20008000000 */
[----:B-1-3--:R-:W-:-:S07]  /*1160*/  LOP3.LUT R23, R12, 0x1, RZ, 0xfc, !PT ;  /* 0x000000010c177812 */ /* 0x00afce00078efcff */
.L_x_9964:
[----:B0---4-:R-:W0:Y:S01]  /*1170*/  LDC.64 R2, c[0x0][0xd88] ;  /* 0x00036200ff027b82 */ /* 0x011e220000000a00 */
[----:B------:R-:W-:-:S07]  /*1180*/  ULDC.64 UR4, c[0x0][0xb20] ;  /* 0x0002c80000047ab9 */ /* 0x000fce0000000a00 */
[----:B-12---:R-:W1:Y:S08]  /*1190*/  LDC.64 R12, c[0x0][0x418] ;  /* 0x00010600ff0c7b82 */ /* 0x006e700000000a00 */
[----:B------:R-:W2:Y:S01]  /*11a0*/  LDC R0, c[0x0][0x424] ;  /* 0x00010900ff007b82 */ /* 0x000ea20000000800 */
[----:B0-----:R-:W-:Y:S01]  /*11b0*/  IMAD.WIDE R2, R11, 0x4, R2 ;  /* 0x000000040b027825 */ /* 0x001fe200078e0202 */
[----:B------:R-:W-:-:S06]  /*11c0*/  ISETP.NE.U32.AND P0, PT, RZ, UR4, PT ;  /* 0x00000004ff007c0c */ /* 0x000fcc000bf05070 */
[----:B------:R-:W0:Y:S01]  /*11d0*/  LDC R11, c[0x0][0x2f0] ;  /* 0x0000bc00ff0b7b82 */ /* 0x000e220000000800 */
[----:B------:R-:W3:Y:S01]  /*11e0*/  LDG.E R204, desc[UR38][R2.64] ;  /* 0x0000002602cc7981 */ /* 0x000ee2000c1e1900 */
        /* <DEDUP_REMOVED lines=26> */
.L_x_9918:
[----:B-----5:R-:W-:Y:S01]  /*1390*/  IMAD.IADD R152, R152, 0x1, -R7 ;  /* 0x0000000198987824 */ /* 0x020fe200078e0a07 */
[----:B---3--:R-:W-:-:S03]  /*13a0*/  LOP3.LUT R2, R10, 0xff000000, RZ, 0xc0, !PT ;  /* 0xff0000000a027812 */ /* 0x008fc600078ec0ff */
[C---:B------:R-:W-:Y:S01]  /*13b0*/  VIADD R0, R152.reuse, 0x5f ;  /* 0x0000005f98007836 */ /* 0x040fe20000000000 */
[----:B------:R-:W-:Y:S02]  /*13c0*/  SHF.R.U32.HI R3, RZ, 0x8, R2 ;  /* 0x00000008ff037819 */ /* 0x000fe40000011602 */
[----:B------:R-:W-:Y:S01]  /*13d0*/  ISETP.GE.AND P0, PT, R152, 0x1, PT ;  /* 0x000000019800780c */ /* 0x000fe20003f06270 */
[----:B------:R-:W-:Y:S01]  /*13e0*/  IMAD.HI R4, R0, 0x2aaaaaab, RZ ;  /* 0x2aaaaaab00047827 */ /* 0x000fe200078e02ff */
[----:B------:R-:W-:-:S04]  /*13f0*/  LOP3.LUT R0, R10, 0xff0000, RZ, 0xc0, !PT ;  /* 0x00ff00000a007812 */ /* 0x000fc800078ec0ff */
[----:B------:R-:W-:Y:S01]  /*1400*/  LEA.HI R0, R0, R3, RZ, 0x10 ;  /* 0x0000000300007211 */ /* 0x000fe200078f80ff */
[----:B------:R-:W-:Y:S01]  /*1410*/  IMAD.MOV.U32 R3, RZ, RZ, RZ ;  /* 0x000000ffff037224 */ /* 0x000fe200078e00ff */
[----:B------:R-:W-:Y:S02]  /*1420*/  SHF.R.U32.HI R5, RZ, 0x1f, R4 ;  /* 0x0000001fff057819 */ /* 0x000fe40000011604 */
[----:B------:R-:W-:Y:S02]  /*1430*/  LOP3.LUT R12, R0, 0xff, RZ, 0xc0, !PT ;  /* 0x000000ff000c7812 */ /* 0x000fe400078ec0ff */
[----:B------:R-:W-:Y:S02]  /*1440*/  LEA.HI.SX32 R160, R4, R5, 0x1c ;  /* 0x0000000504a07211 */ /* 0x000fe400078fe2ff */
[----:B------:R-:W-:Y:S01]  /*1450*/  SHF.R.U32.HI R207, RZ, 0x10, R0 ;  /* 0x00000010ffcf7819 */ /* 0x000fe20000011600 */
[----:B------:R0:W-:Y:S01]  /*1460*/  STL [R1+0x10], R12 ;  /* 0x0000100c01007387 */ /* 0x0001e20000100800 */
[----:B------:R-:W-:Y:S05]  /*1470*/  @!P0 BRA `(.L_x_9919) ;  /* 0x0000000000748947 */ /* 0x000fea0003800000 */
[----:B------:R-:W1:Y:S01]  /*1480*/  LDC R0, c[0x0][0xae8] ;  /* 0x0002ba00ff007b82 */ /* 0x000e620000000800 */
[----:B------:R-:W-:-:S04]  /*1490*/  ISETP.NE.AND P0, PT, R207, RZ, PT ;  /* 0x000000ffcf00720c */ /* 0x000fc80003f05270 */
[----:B-1----:R-:W-:-:S04]  /*14a0*/  SEL R11, R207, R0, P0 ;  /* 0x00000000cf0b7207 */ /* 0x002fc80000000000 */
[-C--:B------:R-:W-:Y:S02]  /*14b0*/  IABS R5, R11.reuse ;  /* 0x0000000b00057213 */ /* 0x080fe40000000000 */
[----:B------:R-:W-:Y:S02]  /*14c0*/  IADD3 R0, R160, -0x1, R11 ;  /* 0xffffffffa0007810 */ /* 0x000fe40007ffe00b */
[----:B------:R-:W1:Y:S01]  /*14d0*/  I2F.RP R4, R5 ;  /* 0x0000000500047306 */ /* 0x000e620000209400 */
        /* <DEDUP_REMOVED lines=23> */
.L_x_9919:
        /* <DEDUP_REMOVED lines=73> */
[----:B------:R-:W1:Y:S01]  /*1ae0*/  S2R R0, SR_TID.X ;  /* 0x0000000000007919 */ /* 0x000e620000002100 */
[----:B------:R-:W2:Y:S01]  /*1af0*/  S2UR UR6, SR_CgaCtaId ;  /* 0x00000000000679c3 */ /* 0x000ea20000008800 */
[----:B------:R-:W-:Y:S02]  /*1b00*/  UMOV UR5, 0x400 ;  /* 0x0000040000057882 */ /* 0x000fe40000000000 */
[----:B--2---:R-:W-:-:S04]  /*1b10*/  ULEA UR5, UR6, UR5, 0x18 ;  /* 0x0000000506057291 */ /* 0x004fc8000f8ec03f */
[----:B------:R-:W-:Y:S01]  /*1b20*/  UIADD3 UR5, UR5, 0x18400, URZ ;  /* 0x0001840005057890 */ /* 0x000fe2000fffe03f */
[----:B-1----:R-:W-:-:S03]  /*1b30*/  VIADD R2, R0, 0xffffff80 ;  /* 0xffffff8000027836 */ /* 0x002fc60000000000 */
[----:B------:R-:W-:Y:S02]  /*1b40*/  ULOP3.LUT UP0, URZ, UR5, 0x1bf, URZ, 0xc0, !UPT ;  /* 0x000001bf053f7892 */ /* 0x000fe4000f80c03f */
[----:B------:R-:W-:-:S04]  /*1b50*/  SHF.R.S32.HI R0, RZ, 0x1f, R2 ;  /* 0x0000001fff007819 */ /* 0x000fc80000011402 */
[----:B------:R-:W-:Y:S02]  /*1b60*/  PLOP3.LUT P0, PT, PT, PT, UP0, 0x80, 0x0 ;  /* 0x000000000000781c */ /* 0x000fe40003f0f008 */
[----:B------:R-:W-:-:S04]  /*1b70*/  LEA.HI R0, R0, R2, RZ, 0x7 ;  /* 0x0000000200007211 */ /* 0x000fc800078f38ff */
[----:B------:R-:W-:-:S06]  /*1b80*/  SHF.R.S32.HI R0, RZ, 0x7, R0 ;  /* 0x00000007ff007819 */ /* 0x000fcc0000011400 */
[----:B------:R-:W1:Y:S02]  /*1b90*/  SHFL.IDX PT, R0, R0, RZ, 0x1f ;  /* 0x00001fff00007589 */ /* 0x000e6400000e0000 */
[----:B-1----:R-:W-:-:S13]  /*1ba0*/  R2UR UR40, R0 ;  /* 0x00000000002872ca */ /* 0x002fda00000e0000 */
        /* <DEDUP_REMOVED lines=11> */
[----:B------:R1:W2:Y:S01]  /*1c60*/  LDC.64 R2, c[0x4][R0] ;  /* 0x0100000000027b82 */ /* 0x0002a20000000a00 */
[----:B------:R-:W-:Y:S01]  /*1c70*/  IMAD.U32 R5, RZ, RZ, UR5 ;  /* 0x00000005ff057e24 */ /* 0x000fe2000f8e00ff */
[----:B------:R-:W-:Y:S01]  /*1c80*/  ULDC.64 UR4, c[0x4][0x120] ;  /* 0x0100480000047ab9 */ /* 0x000fe20000000a00 */
[----:B------:R-:W-:Y:S02]  /*1c90*/  IMAD.U32 R10, RZ, RZ, UR6 ;  /* 0x00000006ff0a7e24 */ /* 0x000fe4000f8e00ff */
[----:B------:R-:W-:Y:S02]  /*1ca0*/  IMAD.U32 R6, RZ, RZ, UR4 ;  /* 0x00000004ff067e24 */ /* 0x000fe4000f8e00ff */
[----:B------:R-:W-:-:S02]  /*1cb0*/  IMAD.U32 R7, RZ, RZ, UR5 ;  /* 0x00000005ff077e24 */ /* 0x000fc4000f8e00ff */
[----:B------:R-:W-:Y:S02]  /*1cc0*/  IMAD.U32 R11, RZ, RZ, UR7 ;  /* 0x00000007ff0b7e24 */ /* 0x000fe4000f8e00ff */
[----:B------:R-:W-:Y:S02]  /*1cd0*/  IMAD.MOV.U32 R8, RZ, RZ, 0x70 ;  /* 0x00000070ff087424 */ /* 0x000fe400078e00ff */
[----:B0-----:R-:W-:Y:S02]  /*1ce0*/  IMAD.MOV.U32 R12, RZ, RZ, 0x1 ;  /* 0x00000001ff0c7424 */ /* 0x001fe400078e00ff */
[----:B-1----:R-:W-:-:S07]  /*1cf0*/  IMAD.MOV.U32 R13, RZ, RZ, RZ ;  /* 0x000000ffff0d7224 */ /* 0x002fce00078e00ff */
[----:B------:R-:W-:-:S07]  /*1d00*/  LEPC R20, `(.L_x_9921) ;  /* 0x000000001014794e */ /* 0x000fce0000000000 */
[----:B--2---:R-:W-:Y:S05]  /*1d10*/  CALL.ABS.NOINC R2 ;  /* 0x0000000002007343 */ /* 0x004fea0003c00000 */
.L_x_9921:
[----:B------:R-:W2:Y:S01]  /*1d20*/  LDL R17, [R1+0x14] ;  /* 0x0000140001117983 */ /* 0x000ea20000100800 */
[----:B------:R-:W-:Y:S01]  /*1d30*/  MOV R2, 0x400 ;  /* 0x0000040000027802 */ /* 0x000fe20000000f00 */
[----:B------:R-:W1:Y:S01]  /*1d40*/  S2R R3, SR_CgaCtaId ;  /* 0x0000000000037919 */ /* 0x000e620000008800 */
[----:B------:R-:W3:Y:S02]  /*1d50*/  S2R R16, SR_TID.X ;  /* 0x0000000000107919 */ /* 0x000ee40000002100 */
[----:B-1----:R-:W-:Y:S02]  /*1d60*/  LEA R5, R3, R2, 0x18 ;  /* 0x0000000203057211 */ /* 0x002fe400078ec0ff */
[----:B---3--:R-:W-:-:S05]  /*1d70*/  SHF.R.U32.HI R16, RZ, 0x7, R16 ;  /* 0x00000007ff107819 */ /* 0x008fca0000011610 */
[----:B------:R-:W-:Y:S01]  /*1d80*/  VIADD R72, R16, 0x8 ;  /* 0x0000000810487836 */ /* 0x000fe20000000000 */
[----:B--2---:R-:W-:-:S04]  /*1d90*/  LEA.HI R0, R17, R17, RZ, 0x1 ;  /* 0x0000001111007211 */ /* 0x004fc800078f08ff */
[----:B------:R-:W-:-:S05]  /*1da0*/  LOP3.LUT R0, R0, 0xfffffffe, RZ, 0xc0, !PT ;  /* 0xfffffffe00007812 */ /* 0x000fca00078ec0ff */
[----:B------:R-:W-:-:S05]  /*1db0*/  IMAD.IADD R0, R17, 0x1, -R0 ;  /* 0x0000000111007824 */ /* 0x000fca00078e0a00 */
[----:B------:R-:W-:-:S04]  /*1dc0*/  SHF.L.U32 R0, R0, 0x1f, RZ ;  /* 0x0000001f00007819 */ /* 0x000fc800000006ff */
[----:B------:R-:W1:Y:S02]  /*1dd0*/  SYNCS.PHASECHK.TRANS64.TRYWAIT P0, [R5+URZ+0x32400], R0 ;  /* 0x03240000050075a7 */ /* 0x000e64000800017f */
[----:B-1----:R-:W-:Y:S05]  /*1de0*/  @!P0 BRA `(.L_x_9922) ;  /* 0x00000108005c8947 */ /* 0x002fea0003800000 */
.L_x_10093:
[----:B------:R-:W-:Y:S01]  /*1df0*/  ISETP.NE.AND P0, PT, R23, 0x3, PT ;  /* 0x000000031700780c */ /* 0x000fe20003f05270 */
[----:B------:R-:W-:Y:S05]  /*1e00*/  WARPSYNC.ALL ;  /* 0x0000000000007948 */ /* 0x000fea0003800000 */
[----:B------:R2:W-:Y:S07]  /*1e10*/  BAR.SYNC.DEFER_BLOCKING R72, 0x100 ;  /* 0x000400480000751d */ /* 0x0005ee0000010000 */
[----:B------:R-:W-:Y:S05]  /*1e20*/  @!P0 BRA `(.L_x_9923) ;  /* 0x0000000000048947 */ /* 0x000fea0003800000 */
[----:B------:R-:W-:Y:S01]  /*1e30*/  BPT.TRAP 0x1 ;  /* 0x000000040000795c */ /* 0x000fe20000300000 */
.L_x_9923:
[----:B------:R-:W-:Y:S02]  /*1e40*/  IMAD.U32 R4, RZ, RZ, UR37 ;  /* 0x00000025ff047e24 */ /* 0x000fe4000f8e00ff */
[----:B------:R-:W-:-:S03]  /*1e50*/  IMAD.U32 R2, RZ, RZ, UR36 ;  /* 0x00000024ff027e24 */ /* 0x000fc6000f8e00ff */
[----:B------:R-:W-:Y:S01]  /*1e60*/  SHF.L.U32 R4, R4, 0x1f, RZ ;  /* 0x0000001f04047819 */ /* 0x000fe200000006ff */
[----:B------:R-:W-:-:S04]  /*1e70*/  IMAD R21, R2, 0x8, R5 ;  /* 0x0000000802157824 */ /* 0x000fc800078e0205 */
[----:B------:R3:W4:Y:S01]  /*1e80*/  SYNCS.PHASECHK.TRANS64.TRYWAIT P1, [R21+URZ+0x32430], R4 ;  /* 0x03243004150075a7 */ /* 0x000722000802017f */
[----:B------:R-:W-:Y:S05]  /*1e90*/  @!P0 BRA `(.L_x_9924) ;  /* 0x0000000000048947 */ /* 0x000fea0003800000 */
[----:B------:R-:W-:Y:S01]  /*1ea0*/  BPT.TRAP 0x1 ;  /* 0x000000040000795c */ /* 0x000fe20000300000 */
.L_x_9924:
[----:B----4-:R-:W-:Y:S05]  /*1eb0*/  @P1 BRA `(.L_x_9925) ;  /* 0x0000000000081947 */ /* 0x010fea0003800000 */
[----:B------:R-:W4:Y:S02]  /*1ec0*/  SYNCS.PHASECHK.TRANS64.TRYWAIT P1, [R21+URZ+0x32430], R4 ;  /* 0x03243004150075a7 */ /* 0x000f24000802017f */
[----:B----4-:R-:W-:Y:S05]  /*1ed0*/  @!P1 BRA `(.L_x_9926) ;  /* 0x0000010800349947 */ /* 0x010fea0003800000 */
.L_x_9925:
[----:B------:R-:W-:Y:S01]  /*1ee0*/  R2UR UR4, R5 ;  /* 0x00000000050472ca */ /* 0x000fe200000e0000 */
[----:B------:R-:W-:Y:S01]  /*1ef0*/  ULOP3.LUT UR41, UR41, 0x10000, URZ, 0xfc, !UPT ;  /* 0x0001000029297892 */ /* 0x000fe2000f8efc3f */
[----:B------:R-:W-:Y:S01]  /*1f00*/  WARPGROUP.ARRIVE ;  /* 0x00000000000079c5 */ /* 0x000fe20000000000 */
[----:B------:R-:W-:Y:S01]  /*1f10*/  UMOV UR9, 0x40000040 ;  /* 0x4000004000097882 */ /* 0x000fe20000000000 */
[----:B------:R-:W-:Y:S01]  /*1f20*/  UMOV UR11, 0x40000040 ;  /* 0x40000040000b7882 */ /* 0x000fe20000000000 */
[----:B------:R-:W-:Y:S01]  /*1f30*/  UIADD3 UR5, UR41, 0x2, URZ ;  /* 0x0000000229057890 */ /* 0x000fe2000fffe03f */
[----:B------:R-:W-:Y:S02]  /*1f40*/  IMAD.U32 R19, RZ, RZ, UR9 ;  /* 0x00000009ff137e24 */ /* 0x000fe4000f8e00ff */
[----:B------:R-:W-:Y:S02]  /*1f50*/  UMOV UR8, UR41 ;  /* 0x0000002900087c82 */ /* 0x000fe40008000000 */
[----:B------:R-:W-:-:S03]  /*1f60*/  IMAD.U32 R18, RZ, RZ, UR8 ;  /* 0x00000008ff127e24 */ /* 0x000fc6000f8e00ff */
[----:B------:R-:W-:-:S04]  /*1f70*/  UIADD3 UR4, UR4, 0x1c400, URZ ;  /* 0x0001c40004047890 */ /* 0x000fc8000fffe03f */
[----:B------:R-:W-:-:S04]  /*1f80*/  USHF.R.U32.HI UR4, URZ, 0x4, UR4 ;  /* 0x000000043f047899 */ /* 0x000fc80008011604 */
[----:B------:R-:W-:-:S04]  /*1f90*/  ULOP3.LUT UR4, UR4, 0x3fff, URZ, 0xc0, !UPT ;  /* 0x00003fff04047892 */ /* 0x000fc8000f8ec03f */
[----:B------:R-:W-:-:S04]  /*1fa0*/  ULOP3.LUT UR60, UR4, 0x10000, URZ, 0xfc, !UPT ;  /* 0x00010000043c7892 */ /* 0x000fc8000f8efc3f */
[----:B------:R-:W-:-:S04]  /*1fb0*/  UIMAD UR4, UR36, 0x300, UR60 ;  /* 0x00000300240478a4 */ /* 0x000fc8000f8e023c */
[----:B------:R-:W-:-:S03]  /*1fc0*/  UIADD3 UR6, UR4, 0x2, URZ ;  /* 0x0000000204067890 */ /* 0x000fc6000fffe03f */
[----:B------:R-:W-:Y:S02]  /*1fd0*/  UMOV UR10, UR4 ;  /* 0x00000004000a7c82 */ /* 0x000fe40008000000 */
[----:B------:R-:W-:Y:S01]  /*1fe0*/  HGMMA.64x96x16.F32 R24, gdesc[UR8], RZ, !UPT, gsb0 ;  /* 0x01600000081879f0 */ /* 0x000fe2000c0008ff */
[----:B------:R-:W-:Y:S01]  /*1ff0*/  UMOV UR8, UR5 ;  /* 0x0000000500087c82 */ /* 0x000fe20008000000 */
[----:B------:R-:W-:Y:S01]  /*2000*/  UMOV UR9, 0x40000040 ;  /* 0x4000004000097882 */ /* 0x000fe20000000000 */
[----:B------:R-:W-:Y:S01]  /*2010*/  UMOV UR10, UR6 ;  /* 0x00000006000a7c82 */ /* 0x000fe20008000000 */
[----:B------:R-:W-:Y:S01]  /*2020*/  UMOV UR11, 0x40000040 ;  /* 0x40000040000b7882 */ /* 0x000fe20000000000 */
[----:B------:R-:W-:Y:S01]  /*2030*/  UIADD3 UR5, UR41, 0x4, URZ ;  /* 0x0000000429057890 */ /* 0x000fe2000fffe03f */
[----:B------:R-:W-:Y:S01]  /*2040*/  IMAD.U32 R16, RZ, RZ, UR8 ;  /* 0x00000008ff107e24 */ /* 0x000fe2000f8e00ff */
[----:B------:R-:W-:Y:S01]  /*2050*/  UIADD3 UR6, UR4, 0x4, URZ ;  /* 0x0000000404067890 */ /* 0x000fe2000fffe03f */
[----:B------:R-:W-:Y:S01]  /*2060*/  IMAD.U32 R17, RZ, RZ, UR9 ;  /* 0x00000009ff117e24 */ /* 0x000fe2000f8e00ff */
[----:B------:R-:W-:Y:S01]  /*2070*/  UIADD3 UR4, UR4, 0x6, URZ ;  /* 0x0000000604047890 */ /* 0x000fe2000fffe03f */
[----:B------:R-:W-:-:S02]  /*2080*/  WARPGROUP.DEPBAR.LE gsb0, 0x0 ;  /* 0x00008000000079c5 */ /* 0x000fc40000010000 */
[----:B------:R-:W-:-:S06]  /*2090*/  WARPGROUP.ARRIVE ;  /* 0x00000000000079c5 */ /* 0x000fcc0000000000 */
[----:B------:R-:W-:Y:S01]  /*20a0*/  HGMMA.64x96x16.F32 R24, gdesc[UR8], R24, gsb0 ;  /* 0x01600000081879f0 */ /* 0x000fe20008000818 */
[----:B------:R-:W-:Y:S01]  /*20b0*/  UMOV UR8, UR5 ;  /* 0x0000000500087c82 */ /* 0x000fe20008000000 */
[----:B------:R-:W-:Y:S01]  /*20c0*/  UMOV UR9, 0x40000040 ;  /* 0x4000004000097882 */ /* 0x000fe20000000000 */
[----:B------:R-:W-:Y:S01]  /*20d0*/  UMOV UR10, UR6 ;  /* 0x00000006000a7c82 */ /* 0x000fe20008000000 */
[----:B------:R-:W-:Y:S01]  /*20e0*/  UMOV UR11, 0x40000040 ;  /* 0x40000040000b7882 */ /* 0x000fe20000000000 */
[----:B------:R-:W-:Y:S01]  /*20f0*/  UIADD3 UR5, UR41, 0x6, URZ ;  /* 0x0000000629057890 */ /* 0x000fe2000fffe03f */
[----:B------:R-:W-:Y:S02]  /*2100*/  IMAD.U32 R14, RZ, RZ, UR8 ;  /* 0x00000008ff0e7e24 */ /* 0x000fe4000f8e00ff */
[----:B------:R-:W-:Y:S01]  /*2110*/  IMAD.U32 R15, RZ, RZ, UR9 ;  /* 0x00000009ff0f7e24 */ /* 0x000fe2000f8e00ff */
[----:B------:R-:W-:Y:S02]  /*2120*/  WARPGROUP.DEPBAR.LE gsb0, 0x0 ;  /* 0x00008000000079c5 */ /* 0x000fe40000010000 */
[----:B------:R-:W-:-:S06]  /*2130*/  WARPGROUP.ARRIVE ;  /* 0x00000000000079c5 */ /* 0x000fcc0000000000 */
[----:B------:R-:W-:Y:S01]  /*2140*/  HGMMA.64x96x16.F32 R24, gdesc[UR8], R24, gsb0 ;  /* 0x01600000081879f0 */ /* 0x000fe20008000818 */
[----:B------:R-:W-:Y:S01]  /*2150*/  UMOV UR8, UR5 ;  /* 0x0000000500087c82 */ /* 0x000fe20008000000 */
[----:B------:R-:W-:Y:S01]  /*2160*/  UMOV UR9, 0x40000040 ;  /* 0x4000004000097882 */ /* 0x000fe20000000000 */
[----:B------:R-:W-:Y:S01]  /*2170*/  UMOV UR10, UR4 ;  /* 0x00000004000a7c82 */ /* 0x000fe20008000000 */
[----:B------:R-:W-:Y:S01]  /*2180*/  UMOV UR11, 0x40000040 ;  /* 0x40000040000b7882 */ /* 0x000fe20000000000 */
[----:B------:R-:W-:Y:S02]  /*2190*/  IMAD.U32 R2, RZ, RZ, UR8 ;  /* 0x00000008ff027e24 */ /* 0x000fe4000f8e00ff */
[----:B------:R-:W-:Y:S01]  /*21a0*/  IMAD.U32 R3, RZ, RZ, UR9 ;  /* 0x00000009ff037e24 */ /* 0x000fe2000f8e00ff */
[----:B------:R-:W-:Y:S02]  /*21b0*/  WARPGROUP.DEPBAR.LE gsb0, 0x0 ;  /* 0x00008000000079c5 */ /* 0x000fe40000010000 */
[----:B------:R-:W-:-:S06]  /*21c0*/  WARPGROUP.ARRIVE ;  /* 0x00000000000079c5 */ /* 0x000fcc0000000000 */
[----:B------:R-:W-:Y:S03]  /*21d0*/  HGMMA.64x96x16.F32 R24, gdesc[UR8], R24, gsb0 ;  /* 0x01600000081879f0 */ /* 0x000fe60008000818 */
[----:B------:R-:W-:Y:S02]  /*21e0*/  WARPGROUP.DEPBAR.LE gsb0, 0x0 ;  /* 0x00008000000079c5 */ /* 0x000fe40000010000 */
[----:B------:R-:W5:Y:S02]  /*21f0*/  SYNCS.PHASECHK.TRANS64.TRYWAIT P1, [R5+URZ+0x32410], R0 ;  /* 0x03241000050075a7 */ /* 0x000f64000802017f */
[----:B-----5:R-:W-:Y:S05]  /*2200*/  @!P1 BRA `(.L_x_9927) ;  /* 0x00000104007c9947 */ /* 0x020fea0003800000 */
.L_x_10094:
[----:B------:R-:W-:Y:S05]  /*2210*/  @!P0 BRA `(.L_x_9928) ;  /* 0x0000000000048947 */ /* 0x000fea0003800000 */
[----:B------:R-:W-:Y:S01]  /*2220*/  BPT.TRAP 0x1 ;  /* 0x000000040000795c */ /* 0x000fe20000300000 */
.L_x_9928:
[----:B------:R0:W0:Y:S01]  /*2230*/  SYNCS.PHASECHK.TRANS64.TRYWAIT P1, [R21+URZ+0x32450], R4 ;  /* 0x03245004150075a7 */ /* 0x000022000802017f */
[----:B------:R-:W-:Y:S05]  /*2240*/  @!P0 BRA `(.L_x_9929) ;  /* 0x0000000000048947 */ /* 0x000fea0003800000 */
[----:B------:R-:W-:Y:S01]  /*2250*/  BPT.TRAP 0x1 ;  /* 0x000000040000795c */ /* 0x000fe20000300000 */
.L_x_9929:
[----:B0-----:R-:W-:Y:S05]  /*2260*/  @P1 BRA `(.L_x_9930) ;  /* 0x0000000000081947 */ /* 0x001fea0003800000 */
[----:B------:R-:W0:Y:S02]  /*2270*/  SYNCS.PHASECHK.TRANS64.TRYWAIT P1, [R21+URZ+0x32450], R4 ;  /* 0x03245004150075a7 */ /* 0x000e24000802017f */
[----:B0-----:R-:W-:Y:S05]  /*2280*/  @!P1 BRA `(.L_x_9931) ;  /* 0x0000010400709947 */ /* 0x001fea0003800000 */
.L_x_9930:
[----:B------:R-:W-:Y:S01]  /*2290*/  R2UR UR5, R5 ;  /* 0x00000000050572ca */ /* 0x000fe200000e0000 */
[----:B------:R-:W-:Y:S01]  /*22a0*/  WARPGROUP.ARRIVE ;  /* 0x00000000000079c5 */ /* 0x000fe20000000000 */
[----:B------:R-:W-:Y:S01]  /*22b0*/  UMOV UR11, 0x40000040 ;  /* 0x40000040000b7882 */ /* 0x000fe20000000000 */
[----:B------:R-:W-:Y:S01]  /*22c0*/  UMOV UR9, 0x40000040 ;  /* 0x4000004000097882 */ /* 0x000fe20000000000 */
[----:B------:R-:W-:Y:S01]  /*22d0*/  UMOV UR13, 0x40000040 ;  /* 0x40000040000d7882 */ /* 0x000fe20000000000 */
[----:B-1----:R-:W-:Y:S01]  /*22e0*/  IMAD.U32 R5, RZ, RZ, UR9 ;  /* 0x00000009ff057e24 */ /* 0x002fe2000f8e00ff */
[----:B------:R-:W-:Y:S01]  /*22f0*/  UMOV UR15, 0x40000040 ;  /* 0x40000040000f7882 */ /* 0x000fe20000000000 */
[----:B------:R-:W-:Y:S01]  /*2300*/  IMAD.U32 R7, RZ, RZ, UR13 ;  /* 0x0000000dff077e24 */ /* 0x000fe2000f8e00ff */
[----:B------:R-:W-:Y:S01]  /*2310*/  UMOV UR17, 0x40000040 ;  /* 0x4000004000117882 */ /* 0x000fe20000000000 */
[----:B------:R-:W-:Y:S01]  /*2320*/  UMOV UR19, 0x40000040 ;  /* 0x4000004000137882 */ /* 0x000fe20000000000 */
[----:B------:R-:W-:Y:S01]  /*2330*/  UMOV UR21, 0x40000040 ;  /* 0x4000004000157882 */ /* 0x000fe20000000000 */
[----:B------:R-:W-:Y:S01]  /*2340*/  UMOV UR23, 0x40000040 ;  /* 0x4000004000177882 */ /* 0x000fe20000000000 */
[----:B------:R-:W-:Y:S01]  /*2350*/  UMOV UR25, 0x40000040 ;  /* 0x4000004000197882 */ /* 0x000fe20000000000 */
[----:B------:R-:W-:Y:S01]  /*2360*/  UIADD3 UR4, UR5, 0x400, URZ ;  /* 0x0000040005047890 */ /* 0x000fe2000fffe03f */
[----:B------:R-:W-:Y:S01]  /*2370*/  IMAD R152, R160, -0x60, R152 ;  /* 0xffffffa0a0987824 */ /* 0x000fe200078e0298 */
[----:B------:R-:W-:Y:S01]  /*2380*/  ULEA UR40, UR40, UR5, 0xd ;  /* 0x0000000528287291 */ /* 0x000fe2000f8e683f */
[----:B------:R-:W0:Y:S01]  /*2390*/  S2R R74, SR_TID.X ;  /* 0x00000000004a7919 */ /* 0x000e220000002100 */
[----:B------:R-:W-:-:S02]  /*23a0*/  USHF.R.U32.HI UR4, URZ, 0x4, UR4 ;  /* 0x000000043f047899 */ /* 0x000fc40008011604 */
[----:B------:R-:W-:Y:S01]  /*23b0*/  UIADD3 UR40, UR40, 0x22400, URZ ;  /* 0x0002240028287890 */ /* 0x000fe2000fffe03f */
[----:B------:R-:W-:Y:S01]  /*23c0*/  IADD3 R152, -R205, 0x60, R152 ;  /* 0x00000060cd987810 */ /* 0x000fe20007ffe198 */
[----:B------:R-:W-:Y:S02]  /*23d0*/  ULOP3.LUT UR6, UR4, 0x3fff, URZ, 0xc0, !UPT ;  /* 0x00003fff04067892 */ /* 0x000fe4000f8ec03f */
[----:B------:R-:W-:Y:S01]  /*23e0*/  USHF.R.U32.HI UR40, URZ, 0x4, UR40 ;  /* 0x000000043f287899 */ /* 0x000fe20008011628 */
[C---:B------:R-:W-:Y:S01]  /*23f0*/  ISETP.GT.AND P3, PT, R152.reuse, RZ, PT ;  /* 0x000000ff9800720c */ /* 0x040fe20003f64270 */
[----:B------:R-:W-:Y:S01]  /*2400*/  ULOP3.LUT UR7, UR6, 0x10000, URZ, 0xfc, !UPT ;  /* 0x0001000006077892 */ /* 0x000fe2000f8efc3f */
[C---:B------:R-:W-:Y:S01]  /*2410*/  ISETP.GT.AND P5, PT, R152.reuse, 0x1, PT ;  /* 0x000000019800780c */ /* 0x040fe20003fa4270 */
[----:B------:R-:W-:Y:S01]  /*2420*/  ULOP3.LUT UR4, UR40, 0x3fff, URZ, 0xc0, !UPT ;  /* 0x00003fff28047892 */ /* 0x000fe2000f8ec03f */
[C---:B------:R-:W-:Y:S01]  /*2430*/  ISETP.GT.AND P6, PT, R152.reuse, 0x8, PT ;  /* 0x000000089800780c */ /* 0x040fe20003fc4270 */
[----:B------:R-:W-:Y:S01]  /*2440*/  UIMAD UR5, UR36, 0xc00, UR7 ;  /* 0x00000c00240578a4 */ /* 0x000fe2000f8e0207 */
[C---:B------:R-:W-:Y:S01]  /*2450*/  ISETP.GT.AND P1, PT, R152.reuse, 0x9, PT ;  /* 0x000000099800780c */ /* 0x040fe20003f24270 */
[----:B------:R-:W-:Y:S01]  /*2460*/  ULOP3.LUT UR4, UR4, 0x10000, URZ, 0xfc, !UPT ;  /* 0x0001000004047892 */ /* 0x000fe2000f8efc3f */
[C---:B------:R-:W-:Y:S01]  /*2470*/  ISETP.GT.AND P2, PT, R152.reuse, 0x10, PT ;  /* 0x000000109800780c */ /* 0x040fe20003f44270 */
[----:B------:R-:W-:Y:S01]  /*2480*/  UIADD3 UR18, UR5, 0x304, URZ ;  /* 0x0000030405127890 */ /* 0x000fe2000fffe03f */
[----:B------:R-:W-:Y:S01]  /*2490*/  ISETP.GT.AND P4, PT, R152, 0x18, PT ;  /* 0x000000189800780c */ /* 0x000fe20003f84270 */
[----:B------:R-:W-:Y:S01]  /*24a0*/  UIADD3 UR16, UR4, 0x404, URZ ;  /* 0x0000040404107890 */ /* 0x000fe2000fffe03f */
[----:B------:R-:W-:-:S02]  /*24b0*/  UMOV UR10, UR5 ;  /* 0x00000005000a7c82 */ /* 0x000fc40008000000 */
[----:B------:R-:W-:Y:S01]  /*24c0*/  UMOV UR8, UR4 ;  /* 0x0000000400087c82 */ /* 0x000fe20008000000 */
[----:B------:R-:W-:Y:S01]  /*24d0*/  UIADD3 UR20, UR4, 0x406, URZ ;  /* 0x0000040604147890 */ /* 0x000fe2000fffe03f */
[----:B------:R-:W-:Y:S01]  /*24e0*/  HGMMA.64x96x16.F32 R24, gdesc[UR8], R24, gsb0 ;  /* 0x01600000081879f0 */ /* 0x000fe20008000818 */
[----:B---34-:R-:W-:Y:S01]  /*24f0*/  IMAD.U32 R4, RZ, RZ, UR8 ;  /* 0x00000008ff047e24 */ /* 0x018fe2000f8e00ff */
[----:B------:R-:W-:Y:S02]  /*2500*/  UIADD3 UR8, UR4, 0x2, URZ ;  /* 0x0000000204087890 */ /* 0x000fe4000fffe03f */
[----:B------:R-:W-:Y:S02]  /*2510*/  UIADD3 UR9, UR5, 0x2, URZ ;  /* 0x0000000205097890 */ /* 0x000fe4000fffe03f */
[----:B------:R-:W-:Y:S01]  /*2520*/  UIADD3 UR10, UR5, 0x300, URZ ;  /* 0x00000300050a7890 */ /* 0x000fe2000fffe03f */
[----:B------:R-:W-:Y:S02]  /*2530*/  UMOV UR11, 0x40000040 ;  /* 0x40000040000b7882 */ /* 0x000fe40000000000 */
[----:B------:R-:W-:Y:S01]  /*2540*/  UMOV UR12, UR8 ;  /* 0x00000008000c7c82 */ /* 0x000fe20008000000 */
[----:B------:R-:W-:Y:S01]  /*2550*/  UIADD3 UR8, UR4, 0x4, URZ ;  /* 0x0000000404087890 */ /* 0x000fe2000fffe03f */
[----:B------:R-:W-:Y:S01]  /*2560*/  IMAD.U32 R6, RZ, RZ, UR12 ;  /* 0x0000000cff067e24 */ /* 0x000fe2000f8e00ff */
[----:B------:R-:W-:Y:S01]  /*2570*/  UMOV UR14, UR9 ;  /* 0x00000009000e7c82 */ /* 0x000fe20008000000 */
[----:B------:R-:W-:-:S02]  /*2580*/  UIADD3 UR9, UR5, 0x4, URZ ;  /* 0x0000000405097890 */ /* 0x000fc4000fffe03f */
[----:B------:R-:W-:Y:S02]  /*2590*/  UIADD3 UR22, UR5, 0x306, URZ ;  /* 0x0000030605167890 */ /* 0x000fe4000fffe03f */
[----:B------:R-:W-:Y:S02]  /*25a0*/  UIADD3 UR24, UR4, 0x800, URZ ;  /* 0x0000080004187890 */ /* 0x000fe4000fffe03f */
[----:B------:R-:W-:Y:S01]  /*25b0*/  UIADD3 UR26, UR5, 0x600, URZ ;  /* 0x00000600051a7890 */ /* 0x000fe2000fffe03f */
        /* <DEDUP_REMOVED lines=25> */
[----:B------:R-:W-:Y:S01]  /*2750*/  UMOV UR57, 0x40000040 ;  /* 0x4000004000397882 */ /* 0x000fe20000000000 */
[----:B------:R-:W-:Y:S01]  /*2760*/  UMOV UR59, 0x40000040 ;  /* 0x40000040003b7882 */ /* 0x000fe20000000000 */
[----:B------:R-:W-:Y:S01]  /*2770*/  ULOP3.LUT UR6, UR6, 0x3000000, URZ, 0xfc, !UPT ;  /* 0x0300000006067892 */ /* 0x000fe2000f8efc3f */
[----:B------:R-:W-:Y:S01]  /*2780*/  IMAD.U32 R13, RZ, RZ, UR57 ;  /* 0x00000039ff0d7e24 */ /* 0x000fe2000f8e00ff */
        /* <DEDUP_REMOVED lines=20> */
[----:B------:R-:W-:Y:S01]  /*28d0*/  UMOV UR9, 0x40000040 ;  /* 0x4000004000097882 */ /* 0x000fe20000000000 */
[----:B------:R-:W-:Y:S01]  /*28e0*/  IMAD.U32 R11, RZ, RZ, UR13 ;  /* 0x0000000dff0b7e24 */ /* 0x000fe2000f8e00ff */
[----:B------:R-:W-:Y:S02]  /*28f0*/  WARPGROUP.DEPBAR.LE gsb0, 0x0 ;  /* 0x00008000000079c5 */ /* 0x000fe40000010000 */
[----:B------:R-:W-:-:S06]  /*2900*/  WARPGROUP.ARRIVE ;  /* 0x00000000000079c5 */ /* 0x000fcc0000000000 */
[----:B------:R-:W-:Y:S01]  /*2910*/  HGMMA.64x96x16.F32 R24, gdesc[UR12], R24, gsb0 ;  /* 0x016000000c1879f0 */ /* 0x000fe20008000818 */
[----:B------:R-:W-:Y:S02]  /*2920*/  UIADD3 UR12, UR4, 0x402, URZ ;  /* 0x00000402040c7890 */ /* 0x000fe4000fffe03f */
[----:B------:R-:W-:Y:S01]  /*2930*/  UIADD3 UR14, UR5, 0x302, URZ ;  /* 0x00000302050e7890 */ /* 0x000fe2000fffe03f */
[----:B------:R-:W-:Y:S01]  /*2940*/  UMOV UR13, 0x40000040 ;  /* 0x40000040000d7882 */ /* 0x000fe20000000000 */
[----:B------:R-:W-:Y:S01]  /*2950*/  UMOV UR15, 0x40000040 ;  /* 0x40000040000f7882 */ /* 0x000fe20000000000 */
[----:B------:R-:W-:Y:S02]  /*2960*/  UIADD3 UR4, UR4, 0xc06, URZ ;  /* 0x00000c0604047890 */ /* 0x000fe4000fffe03f */
[----:B------:R-:W-:-:S05]  /*2970*/  UIADD3 UR5, UR5, 0x906, URZ ;  /* 0x0000090605057890 */ /* 0x000fca000fffe03f */
[----:B------:R-:W-:Y:S01]  /*2980*/  UMOV UR56, UR4 ;  /* 0x0000000400387c82 */ /* 0x000fe20008000000 */
[----:B------:R-:W-:Y:S01]  /*2990*/  ULDC UR4, c[0x0][0xa80] ;  /* 0x0002a00000047ab9 */ /* 0x000fe20000000800 */
[----:B------:R-:W-:Y:S01]  /*29a0*/  UMOV UR58, UR5 ;  /* 0x00000005003a7c82 */ /* 0x000fe20008000000 */
[----:B------:R-:W-:Y:S01]  /*29b0*/  IMAD.U32 R12, RZ, RZ, UR56 ;  /* 0x00000038ff0c7e24 */ /* 0x000fe2000f8e00ff */
[----:B------:R-:W-:Y:S02]  /*29c0*/  WARPGROUP.DEPBAR.LE gsb0, 0x0 ;  /* 0x00008000000079c5 */ /* 0x000fe40000010000 */
[----:B------:R-:W-:-:S06]  /*29d0*/  WARPGROUP.ARRIVE ;  /* 0x00000000000079c5 */ /* 0x000fcc0000000000 */
[----:B------:R-:W-:Y:S01]  /*29e0*/  HGMMA.64x96x16.F32 R24, gdesc[UR8], R24, gsb0 ;  /* 0x01600000081879f0 */ /* 0x000fe20008000818 */
[----:B------:R-:W-:Y:S02]  /*29f0*/  UMOV UR11, 0x40000040 ;  /* 0x40000040000b7882 */ /* 0x000fe40000000000 */
[----:B------:R-:W-:Y:S02]  /*2a00*/  WARPGROUP.DEPBAR.LE gsb0, 0x0 ;  /* 0x00008000000079c5 */ /* 0x000fe40000010000 */
[----:B------:R-:W-:-:S06]  /*2a10*/  WARPGROUP.ARRIVE ;  /* 0x00000000000079c5 */ /* 0x000fcc0000000000 */
[----:B------:R-:W-:Y:S01]  /*2a20*/  HGMMA.64x96x16.F32 R24, gdesc[UR12], R24, gsb0 ;  /* 0x016000000c1879f0 */ /* 0x000fe20008000818 */
[----:B------:R-:W-:Y:S02]  /*2a30*/  UMOV UR15, 0x40000040 ;  /* 0x40000040000f7882 */ /* 0x000fe40000000000 */
        /* <DEDUP_REMOVED lines=77> */
[----:B------:R-:W-:Y:S02]  /*2f10*/  ISETP.GT.AND P1, PT, R152, 0x39, PT ;  /* 0x000000399800780c */ /* 0x000fe40003f24270 */
[----:B------:R-:W-:Y:S02]  /*2f20*/  FSEL R47, R52, -INF , P6 ;  /* 0xff800000342f7808 */ /* 0x000fe40003000000 */
[----:B------:R-:W-:Y:S02]  /*2f30*/  FMNMX.FTZ R0, R49, R0, !PT ;  /* 0x0000000031007209 */ /* 0x000fe40007810000 */
[----:B------:R-:W-:Y:S02]  /*2f40*/  FSEL R159, R46, -INF , P2 ;  /* 0xff8000002e9f7808 */ /* 0x000fe40001000000 */
[----:B------:R-:W-:Y:S02]  /*2f50*/  ISETP.GT.AND P2, PT, R152, 0x40, PT ;  /* 0x000000409800780c */ /* 0x000fe40003f44270 */
[----:B------:R-:W-:-:S02]  /*2f60*/  FSEL R53, R53, -INF , P1 ;  /* 0xff80000035357808 */ /* 0x000fc40000800000 */
[----:B------:R-:W-:Y:S02]  /*2f70*/  FMNMX.FTZ R0, R47, R0, !PT ;  /* 0x000000002f007209 */ /* 0x000fe40007810000 */
[----:B------:R-:W-:Y:S02]  /*2f80*/  FSEL R183, R56, -INF , P2 ;  /* 0xff80000038b77808 */ /* 0x000fe40001000000 */
[----:B------:R-:W-:Y:S02]  /*2f90*/  FMNMX.FTZ R0, R53, R0, !PT ;  /* 0x0000000035007209 */ /* 0x000fe40007810000 */
[----:B------:R-:W-:Y:S02]  /*2fa0*/  ISETP.GT.AND P3, PT, R152, 0x41, PT ;  /* 0x000000419800780c */ /* 0x000fe40003f64270 */
[----:B------:R-:W-:Y:S02]  /*2fb0*/  FMNMX.FTZ R20, R183, R0, !PT ;  /* 0x00000000b7147209 */ /* 0x000fe40007810000 */
[----:B------:R-:W-:-:S02]  /*2fc0*/  FMNMX.FTZ R0, R25, R27, !PT ;  /* 0x0000001b19007209 */ /* 0x000fc40007810000 */
[----:B------:R-:W-:Y:S02]  /*2fd0*/  FSEL R162, R50, -INF , P4 ;  /* 0xff80000032a27808 */ /* 0x000fe40002000000 */
[----:B------:R-:W-:Y:S02]  /*2fe0*/  FMNMX.FTZ R0, R29, R0, !PT ;  /* 0x000000001d007209 */ /* 0x000fe40007810000 */
[----:B------:R-:W-:Y:S02]  /*2ff0*/  ISETP.GT.AND P4, PT, R152, 0x48, PT ;  /* 0x000000489800780c */ /* 0x000fe40003f84270 */
[----:B------:R-:W-:Y:S02]  /*3000*/  FSEL R57, R57, -INF , P3 ;  /* 0xff80000039397808 */ /* 0x000fe40001800000 */
[----:B------:R-:W-:Y:S02]  /*3010*/  FMNMX.FTZ R0, R31, R0, !PT ;  /* 0x000000001f007209 */ /* 0x000fe40007810000 */
[----:B------:R-:W-:-:S02]  /*3020*/  FSEL R163, R51, -INF , P5 ;  /* 0xff80000033a37808 */ /* 0x000fc40002800000 */
[----:B------:R-:W-:Y:S02]  /*3030*/  ISETP.GT.AND P5, PT, R152, 0x49, PT ;  /* 0x000000499800780c */ /* 0x000fe40003fa4270 */
[----:B------:R-:W-:Y:S02]  /*3040*/  FSEL R51, R60, -INF , P4 ;  /* 0xff8000003c337808 */ /* 0x000fe40002000000 */
[----:B------:R-:W-:Y:S02]  /*3050*/  FMNMX.FTZ R20, R57, R20, !PT ;  /* 0x0000001439147209 */ /* 0x000fe40007810000 */
[----:B------:R-:W-:Y:S02]  /*3060*/  FMNMX.FTZ R0, R79, R0, !PT ;  /* 0x000000004f007209 */ /* 0x000fe40007810000 */
[----:B------:R-:W-:Y:S02]  /*3070*/  FSEL R164, R54, -INF , P6 ;  /* 0xff80000036a47808 */ /* 0x000fe40003000000 */
[----:B------:R-:W-:-:S02]  /*3080*/  ISETP.GT.AND P6, PT, R152, 0x50, PT ;  /* 0x000000509800780c */ /* 0x000fc40003fc4270 */
[----:B------:R-:W-:Y:S02]  /*3090*/  FSEL R61, R61, -INF , P5 ;  /* 0xff8000003d3d7808 */ /* 0x000fe40002800000 */
[----:B------:R-:W-:Y:S02]  /*30a0*/  FMNMX.FTZ R20, R51, R20, !PT ;  /* 0x0000001433147209 */ /* 0x000fe40007810000 */
[----:B------:R-:W-:Y:S02]  /*30b0*/  FMNMX.FTZ R0, R83, R0, !PT ;  /* 0x0000000053007209 */ /* 0x000fe40007810000 */
[----:B------:R-:W-:Y:S02]  /*30c0*/  FSEL R167, R55, -INF , P1 ;  /* 0xff80000037a77808 */ /* 0x000fe40000800000 */
[----:B------:R-:W-:Y:S02]  /*30d0*/  ISETP.GT.AND P1, PT, R152, 0x51, PT ;  /* 0x000000519800780c */ /* 0x000fe40003f24270 */
[----:B------:R-:W-:-:S02]  /*30e0*/  FSEL R171, R64, -INF , P6 ;  /* 0xff80000040ab7808 */ /* 0x000fc40003000000 */
[----:B------:R-:W-:Y:S02]  /*30f0*/  FMNMX.FTZ R20, R61, R20, !PT ;  /* 0x000000143d147209 */ /* 0x000fe40007810000 */
[----:B------:R-:W-:Y:S02]  /*3100*/  FMNMX.FTZ R0, R35, R0, !PT ;  /* 0x0000000023007209 */ /* 0x000fe40007810000 */
[----:B------:R-:W-:Y:S02]  /*3110*/  FSEL R166, R58, -INF , P2 ;  /* 0xff8000003aa67808 */ /* 0x000fe40001000000 */
[----:B------:R-:W-:Y:S02]  /*3120*/  ISETP.GT.AND P2, PT, R152, 0x58, PT ;  /* 0x000000589800780c */ /* 0x000fe40003f44270 */
[----:B------:R-:W-:Y:S02]  /*3130*/  FSEL R65, R65, -INF , P1 ;  /* 0xff80000041417808 */ /* 0x000fe40000800000 */
[----:B------:R-:W-:-:S02]  /*3140*/  FMNMX.FTZ R20, R171, R20, !PT ;  /* 0x00000014ab147209 */ /* 0x000fc40007810000 */
[----:B------:R-:W-:Y:S02]  /*3150*/  FMNMX.FTZ R0, R39, R0, !PT ;  /* 0x0000000027007209 */ /* 0x000fe40007810000 */
[----:B------:R-:W-:Y:S02]  /*3160*/  FSEL R168, R59, -INF , P3 ;  /* 0xff8000003ba87808 */ /* 0x000fe40001800000 */
[----:B------:R-:W-:Y:S02]  /*3170*/  ISETP.GT.AND P3, PT, R152, 0x59, PT ;  /* 0x000000599800780c */ /* 0x000fe40003f64270 */
[----:B------:R-:W-:Y:S02]  /*3180*/  FSEL R173, R68, -INF , P2 ;  /* 0xff80000044ad7808 */ /* 0x000fe40001000000 */
[----:B------:R-:W-:Y:S02]  /*3190*/  FMNMX.FTZ R20, R65, R20, !PT ;  /* 0x0000001441147209 */ /* 0x000fe40007810000 */
[----:B------:R-:W-:-:S02]  /*31a0*/  FMNMX.FTZ R0, R33, R0, !PT ;  /* 0x0000000021007209 */ /* 0x000fc40007810000 */
[----:B------:R-:W-:Y:S02]  /*31b0*/  FSEL R69, R69, -INF , P3 ;  /* 0xff80000045457808 */ /* 0x000fe40001800000 */
[----:B------:R-:W-:Y:S02]  /*31c0*/  FMNMX.FTZ R20, R173, R20, !PT ;  /* 0x00000014ad147209 */ /* 0x000fe40007810000 */
[----:B------:R-:W-:Y:S02]  /*31d0*/  FMNMX.FTZ R0, R43, R0, !PT ;  /* 0x000000002b007209 */ /* 0x000fe40007810000 */
        /* <DEDUP_REMOVED lines=22> */
[----:B------:R-:W-:Y:S01]  /*3340*/  FMNMX.FTZ R55, R177, R0, !PT ;  /* 0x00000000b1377209 */ /* 0x000fe20007810000 */
[----:B------:R-:W-:Y:S01]  /*3350*/  IMAD.U32 R0, RZ, RZ, UR4 ;  /* 0x00000004ff007e24 */ /* 0x000fe2000f8e00ff */
[----:B------:R-:W-:Y:S02]  /*3360*/  UIMAD UR4, UR36, 0xc00, UR6 ;  /* 0x00000c00240478a4 */ /* 0x000fe4000f8e0206 */
[----:B------:R-:W-:Y:S02]  /*3370*/  FMNMX.FTZ R55, R182, R55, !PT ;  /* 0x00000037b6377209 */ /* 0x000fe40007810000 */
[----:B------:R-:W-:Y:S01]  /*3380*/  UIADD3 UR10, UR4, 0x80, URZ ;  /* 0x00000080040a7890 */ /* 0x000fe2000fffe03f */
[----:B-1----:R-:W-:Y:S02]  /*3390*/  FMNMX.FTZ R20, R59, R26, !PT ;  /* 0x0000001a3b147209 */ /* 0x002fe40007810000 */
[----:B------:R-:W1:Y:S01]  /*33a0*/  SHFL.BFLY PT, R26, R55, 0x2, 0x1f ;  /* 0x0c401f00371a7f89 */ /* 0x000e6200000e0000 */
[----:B------:R-:W-:Y:S01]  /*33b0*/  UMOV UR14, UR4 ;  /* 0x00000004000e7c82 */ /* 0x000fe20008000000 */
        /* <DEDUP_REMOVED lines=13> */
[--C-:B------:R-:W-:Y:S01]  /*3490*/  FFMA.FTZ R41, R41, R0, -R28.reuse ;  /* 0x0000000029297223 */ /* 0x100fe2000001081c */
[----:B-1----:R-:W-:Y:S01]  /*34a0*/  FMNMX.FTZ R26, R55, R26, !PT ;  /* 0x0000001a371a7209 */ /* 0x002fe20007810000 */
[-CC-:B------:R-:W-:Y:S01]  /*34b0*/  FFMA.FTZ R91, R91, R0.reuse, -R28.reuse ;  /* 0x000000005b5b7223 */ /* 0x180fe2000001081c */
[----:B------:R-:W1:Y:S01]  /*34c0*/  MUFU.EX2 R73, R73 ;  /* 0x0000004900497308 */ /* 0x000e620000000800 */
[-CC-:B------:R-:W-:Y:S01]  /*34d0*/  FFMA.FTZ R45, R45, R0.reuse, -R28.reuse ;  /* 0x000000002d2d7223 */ /* 0x180fe2000001081c */
[-CC-:B------:R-:W-:Y:S01]  /*34e0*/  FFMA.FTZ R188, R93, R0.reuse, -R28.reuse ;  /* 0x000000005dbc7223 */ /* 0x180fe2000001081c */
[----:B------:R-:W3:Y:S01]  /*34f0*/  SHFL.BFLY PT, R165, R26, 0x1, 0x1f ;  /* 0x0c201f001aa57f89 */ /* 0x000ee200000e0000 */
[-CC-:B------:R-:W-:Y:S01]  /*3500*/  FFMA.FTZ R187, R49, R0.reuse, -R28.reuse ;  /* 0x0000000031bb7223 */ /* 0x180fe2000001081c */
[-CC-:B------:R-:W-:Y:S01]  /*3510*/  FFMA.FTZ R184, R47, R0.reuse, -R28.reuse ;  /* 0x000000002fb87223 */ /* 0x180fe2000001081c */
[-CC-:B------:R-:W-:Y:S01]  /*3520*/  FFMA.FTZ R186, R53, R0.reuse, -R28.reuse ;  /* 0x0000000035ba7223 */ /* 0x180fe2000001081c */
[-CC-:B------:R-:W-:Y:S01]  /*3530*/  FFMA.FTZ R183, R183, R0.reuse, -R28.reuse ;  /* 0x00000000b7b77223 */ /* 0x180fe2000001081c */
[----:B------:R-:W4:Y:S01]  /*3540*/  MUFU.EX2 R75, R75 ;  /* 0x0000004b004b7308 */ /* 0x000f220000000800 */
[-CC-:B------:R-:W-:Y:S01]  /*3550*/  FFMA.FTZ R179, R57, R0.reuse, -R28.reuse ;  /* 0x0000000039b37223 */ /* 0x180fe2000001081c */
[-CC-:B------:R-:W-:Y:S01]  /*3560*/  FFMA.FTZ R180, R51, R0.reuse, -R28.reuse ;  /* 0x0000000033b47223 */ /* 0x180fe2000001081c */
[-CC-:B------:R-:W-:Y:S01]  /*3570*/  FFMA.FTZ R181, R61, R0.reuse, -R28.reuse ;  /* 0x000000003db57223 */ /* 0x180fe2000001081c */
[-CC-:B------:R-:W-:Y:S01]  /*3580*/  FFMA.FTZ R171, R171, R0.reuse, -R28.reuse ;  /* 0x00000000abab7223 */ /* 0x180fe2000001081c */
[-CC-:B------:R-:W-:Y:S01]  /*3590*/  FFMA.FTZ R172, R65, R0.reuse, -R28.reuse ;  /* 0x0000000041ac7223 */ /* 0x180fe2000001081c */
[-CC-:B------:R-:W-:Y:S01]  /*35a0*/  FFMA.FTZ R173, R173, R0.reuse, -R28.reuse ;  /* 0x00000000adad7223 */ /* 0x180fe2000001081c */
[----:B------:R-:W-:Y:S01]  /*35b0*/  FFMA.FTZ R174, R69, R0, -R28 ;  /* 0x0000000045ae7223 */ /* 0x000fe2000001081c */
[----:B------:R-:W5:Y:S01]  /*35c0*/  MUFU.EX2 R202, R77 ;  /* 0x0000004d00ca7308 */ /* 0x000f620000000800 */
[----:B-1----:R-:W-:Y:S01]  /*35d0*/  FADD.FTZ R32, R73, R200 ;  /* 0x000000c849207221 */ /* 0x002fe20000010000 */
[----:B------:R-:W-:-:S06]  /*35e0*/  F2FP.F16.F32.PACK_AB R200, R200, R73 ;  /* 0x00000049c8c8723e */ /* 0x000fcc00000000ff */
[----:B------:R-:W1:Y:S01]  /*35f0*/  MUFU.EX2 R81, R81 ;  /* 0x0000005100517308 */ /* 0x000e620000000800 */
[----:B---3--:R-:W-:-:S04]  /*3600*/  FMNMX.FTZ R165, R26, R165, !PT ;  /* 0x000000a51aa57209 */ /* 0x008fc80007810000 */
[C---:B------:R-:W-:Y:S01]  /*3610*/  FSETP.NEU.FTZ.AND P1, PT, R165.reuse, -INF , PT ;  /* 0xff800000a500780b */ /* 0x040fe20003f3d000 */
[-C--:B------:R-:W-:Y:S02]  /*3620*/  FMUL.FTZ R178, R165, R0.reuse ;  /* 0x00000000a5b27220 */ /* 0x080fe40000410000 */
[----:B------:R-:W-:Y:S03]  /*3630*/  MUFU.EX2 R152, R85 ;  /* 0x0000005500987308 */ /* 0x000fe60000000800 */
[----:B------:R-:W-:Y:S02]  /*3640*/  FSEL R178, R178, RZ, P1 ;  /* 0x000000ffb2b27208 */ /* 0x000fe40000800000 */
[----:B0-----:R-:W-:Y:S02]  /*3650*/  LOP3.LUT P1, RZ, R74, 0x7f, RZ, 0xc0, !PT ;  /* 0x0000007f4aff7812 */ /* 0x001fe4000782c0ff */
[----:B------:R-:W-:Y:S01]  /*3660*/  SHF.R.U32.HI R74, RZ, 0x7, R74 ;  /* 0x00000007ff4a7819 */ /* 0x000fe2000001164a */
[-CC-:B------:R-:W-:Y:S01]  /*3670*/  FFMA.FTZ R25, R25, R0.reuse, -R178.reuse ;  /* 0x0000000019197223 */ /* 0x180fe200000108b2 */
[-CC-:B------:R-:W-:Y:S01]  /*3680*/  FFMA.FTZ R27, R27, R0.reuse, -R178.reuse ;  /* 0x000000001b1b7223 */ /* 0x180fe200000108b2 */
[-CC-:B------:R-:W-:Y:S01]  /*3690*/  FFMA.FTZ R29, R29, R0.reuse, -R178.reuse ;  /* 0x000000001d1d7223 */ /* 0x180fe200000108b2 */
[-CC-:B------:R-:W-:Y:S01]  /*36a0*/  FFMA.FTZ R31, R31, R0.reuse, -R178.reuse ;  /* 0x000000001f1f7223 */ /* 0x180fe200000108b2 */
[-CC-:B------:R-:W-:Y:S01]  /*36b0*/  FFMA.FTZ R79, R79, R0.reuse, -R178.reuse ;  /* 0x000000004f4f7223 */ /* 0x180fe200000108b2 */
[----:B------:R4:W-:Y:S01]  /*36c0*/  MUFU.EX2 R26, R27 ;  /* 0x0000001b001a7308 */ /* 0x0009e20000000800 */
[----:B------:R-:W-:Y:S01]  /*36d0*/  IADD3 R218, -R74, 0xb, RZ ;  /* 0x0000000b4ada7810 */ /* 0x000fe20007ffe1ff */
[-CC-:B------:R-:W-:Y:S01]  /*36e0*/  FFMA.FTZ R83, R83, R0.reuse, -R178.reuse ;  /* 0x0000000053537223 */ /* 0x180fe200000108b2 */
[-CC-:B------:R-:W-:Y:S01]  /*36f0*/  FFMA.FTZ R35, R35, R0.reuse, -R178.reuse ;  /* 0x0000000023237223 */ /* 0x180fe200000108b2 */
[----:B------:R-:W-:Y:S01]  /*3700*/  FFMA.FTZ R39, R39, R0, -R178 ;  /* 0x0000000027277223 */ /* 0x000fe200000108b2 */
[----:B------:R-:W-:-:S02]  /*3710*/  @!P1 VIADD R24, R21, 0x32440 ;  /* 0x0003244015189836 */ /* 0x000fc40000000000 */
[-CC-:B------:R-:W-:Y:S01]  /*3720*/  FFMA.FTZ R33, R33, R0.reuse, -R178.reuse ;  /* 0x0000000021217223 */ /* 0x180fe200000108b2 */
[-C--:B------:R-:W-:Y:S01]  /*3730*/  FFMA.FTZ R43, R43, R0.reuse, -R178 ;  /* 0x000000002b2b7223 */ /* 0x080fe200000108b2 */
[----:B------:R-:W0:Y:S01]  /*3740*/  MUFU.EX2 R25, R25 ;  /* 0x0000001900197308 */ /* 0x000e220000000800 */
[----:B----4-:R-:W-:Y:S01]  /*3750*/  FADD.FTZ R27, R75, R32 ;  /* 0x000000204b1b7221 */ /* 0x010fe20000010000 */
[----:B------:R-:W-:Y:S01]  /*3760*/  @!P1 PRMT R24, RZ, 0x654, R24 ;  /* 0x00000654ff189816 */ /* 0x000fe20000000018 */
[----:B------:R3:W-:Y:S06]  /*3770*/  BAR.ARV R218, 0x100 ;  /* 0x000400da0000751d */ /* 0x0007ec0000002000 */
[----:B------:R-:W4:Y:S01]  /*3780*/  MUFU.EX2 R29, R29 ;  /* 0x0000001d001d7308 */ /* 0x000f220000000800 */
[C---:B-----5:R-:W-:Y:S01]  /*3790*/  FADD.FTZ R32, R202.reuse, R27 ;  /* 0x0000001bca207221 */ /* 0x060fe20000010000 */
[----:B------:R5:W-:Y:S01]  /*37a0*/  @!P1 SYNCS.ARRIVE.TRANS64.RED.A1T0 RZ, [R24+URZ], RZ ;  /* 0x000000ff18ff99a7 */ /* 0x000be2000810043f */
[----:B------:R-:W-:Y:S01]  /*37b0*/  F2FP.F16.F32.PACK_AB R202, R202, R75 ;  /* 0x0000004bcaca723e */ /* 0x000fe200000000ff */
[-C--:B------:R-:W-:Y:S01]  /*37c0*/  FFMA.FTZ R159, R159, R0.reuse, -R178 ;  /* 0x000000009f9f7223 */ /* 0x080fe200000108b2 */
[----:B-1----:R-:W-:Y:S01]  /*37d0*/  FADD.FTZ R27, R81, R32 ;  /* 0x00000020511b7221 */ /* 0x002fe20000010000 */
[-CC-:B------:R-:W-:Y:S01]  /*37e0*/  FFMA.FTZ R175, R175, R0.reuse, -R178.reuse ;  /* 0x00000000afaf7223 */ /* 0x180fe200000108b2 */
[-C--:B------:R-:W-:Y:S01]  /*37f0*/  FFMA.FTZ R176, R176, R0.reuse, -R178 ;  /* 0x00000000b0b07223 */ /* 0x080fe200000108b2 */
[----:B------:R-:W1:Y:S01]  /*3800*/  MUFU.EX2 R87, R87 ;  /* 0x0000005700577308 */ /* 0x000e620000000800 */
[----:B0-----:R-:W-:Y:S01]  /*3810*/  FADD.FTZ R34, R25, R26 ;  /* 0x0000001a19227221 */ /* 0x001fe20000010000 */
[----:B------:R-:W-:Y:S01]  /*3820*/  FADD.FTZ R36, R152, R27 ;  /* 0x0000001b98247221 */ /* 0x000fe20000010000 */
[----:B------:R-:W-:Y:S01]  /*3830*/  F2FP.F16.F32.PACK_AB R201, R26, R25 ;  /* 0x000000191ac9723e */ /* 0x000fe200000000ff */
[----:B------:R-:W-:Y:S01]  /*3840*/  FFMA.FTZ R177, R177, R0, -R178 ;  /* 0x00000000b1b17223 */ /* 0x000fe200000108b2 */
[----:B------:R-:W-:Y:S01]  /*3850*/  F2FP.F16.F32.PACK_AB R152, R152, R81 ;  /* 0x000000519898723e */ /* 0x000fe200000000ff */
[----:B------:R-:W-:-:S02]  /*3860*/  @!P1 VIADD R21, R21, 0x32460 ;  /* 0x0003246015159836 */ /* 0x000fc40000000000 */
[----:B------:R1:W0:Y:S01]  /*3870*/  MUFU.EX2 R30, R31 ;  /* 0x0000001f001e7308 */ /* 0x0002220000000800 */
[----:B----4-:R-:W-:Y:S02]  /*3880*/  FADD.FTZ R27, R29, R34 ;  /* 0x000000221d1b7221 */ /* 0x010fe40000010000 */
[----:B------:R-:W-:-:S05]  /*3890*/  @!P1 PRMT R21, RZ, 0x654, R21 ;  /* 0x00000654ff159816 */ /* 0x000fca0000000015 */
[----:B------:R-:W4:Y:S01]  /*38a0*/  MUFU.EX2 R154, R37 ;  /* 0x00000025009a7308 */ /* 0x000f220000000800 */
[----:B-1----:R-:W-:-:S07]  /*38b0*/  FADD.FTZ R31, R87, R36 ;  /* 0x00000024571f7221 */ /* 0x002fce0000010000 */
[----:B------:R-:W1:Y:S01]  /*38c0*/  MUFU.EX2 R79, R79 ;  /* 0x0000004f004f7308 */ /* 0x000e620000000800 */
[C---:B0-----:R-:W-:Y:S01]  /*38d0*/  FADD.FTZ R28, R30.reuse, R27 ;  /* 0x0000001b1e1c7221 */ /* 0x041fe20000010000 */
[----:B------:R-:W-:-:S06]  /*38e0*/  F2FP.F16.F32.PACK_AB R203, R30, R29 ;  /* 0x0000001d1ecb723e */ /* 0x000fcc00000000ff */
[----:B------:R-:W0:Y:S01]  /*38f0*/  MUFU.EX2 R89, R89 ;  /* 0x0000005900597308 */ /* 0x000e220000000800 */
[C---:B----4-:R-:W-:Y:S01]  /*3900*/  FADD.FTZ R34, R154.reuse, R31 ;  /* 0x0000001f9a227221 */ /* 0x050fe20000010000 */
[----:B------:R-:W-:-:S06]  /*3910*/  F2FP.F16.F32.PACK_AB R154, R154, R87 ;  /* 0x000000579a9a723e */ /* 0x000fcc00000000ff */
[----:B-----5:R-:W4:Y:S01]  /*3920*/  MUFU.EX2 R24, R83 ;  /* 0x0000005300187308 */ /* 0x020f220000000800 */
[----:B-1----:R-:W-:-:S07]  /*3930*/  FADD.FTZ R27, R79, R28 ;  /* 0x0000001c4f1b7221 */ /* 0x002fce0000010000 */
[----:B------:R-:W1:Y:S01]  /*3940*/  MUFU.EX2 R35, R35 ;  /* 0x0000002300237308 */ /* 0x000e620000000800 */
[----:B0-----:R-:W-:-:S07]  /*3950*/  FADD.FTZ R31, R89, R34 ;  /* 0x00000022591f7221 */ /* 0x001fce0000010000 */
[----:B------:R-:W0:Y:S01]  /*3960*/  MUFU.EX2 R156, R41 ;  /* 0x00000029009c7308 */ /* 0x000e220000000800 */
[C---:B----4-:R-:W-:Y:S01]  /*3970*/  FADD.FTZ R34, R24.reuse, R27 ;  /* 0x0000001b18227221 */ /* 0x050fe20000010000 */
[----:B------:R-:W-:-:S06]  /*3980*/  F2FP.F16.F32.PACK_AB R153, R24, R79 ;  /* 0x0000004f1899723e */ /* 0x000fcc00000000ff */
        /* <DEDUP_REMOVED lines=8> */
[----:B------:R-:W4:Y:S01]  /*3a10*/  MUFU.EX2 R158, R45 ;  /* 0x0000002d009e7308 */ /* 0x000f220000000800 */
[----:B-1----:R-:W-:-:S07]  /*3a20*/  FADD.FTZ R185, R91, R36 ;  /* 0x000000245bb97221 */ /* 0x002fce0000010000 */
[----:B------:R-:W1:Y:S01]  /*3a30*/  MUFU.EX2 R28, R43 ;  /* 0x0000002b001c7308 */ /* 0x000e620000000800 */
[----:B0-----:R-:W-:-:S07]  /*3a40*/  FADD.FTZ R189, R33, R34 ;  /* 0x0000002221bd7221 */ /* 0x001fce0000010000 */
[----:B------:R-:W0:Y:S01]  /*3a50*/  MUFU.EX2 R159, R159 ;  /* 0x0000009f009f7308 */ /* 0x000e220000000800 */
[C---:B----4-:R-:W-:Y:S01]  /*3a60*/  FADD.FTZ R185, R158.reuse, R185 ;  /* 0x000000b99eb97221 */ /* 0x050fe20000010000 */
[----:B------:R-:W-:-:S06]  /*3a70*/  F2FP.F16.F32.PACK_AB R158, R158, R91 ;  /* 0x0000005b9e9e723e */ /* 0x000fcc00000000ff */
[----:B------:R-:W-:Y:S01]  /*3a80*/  MUFU.EX2 R188, R188 ;  /* 0x000000bc00bc7308 */ /* 0x000fe20000000800 */
[C---:B-1----:R-:W-:Y:S01]  /*3a90*/  FADD.FTZ R189, R28.reuse, R189 ;  /* 0x000000bd1cbd7221 */ /* 0x042fe20000010000 */
[----:B------:R-:W-:-:S06]  /*3aa0*/  F2FP.F16.F32.PACK_AB R157, R28, R33 ;  /* 0x000000211c9d723e */ /* 0x000fcc00000000ff */
[----:B------:R-:W-:Y:S01]  /*3ab0*/  MUFU.EX2 R187, R187 ;  /* 0x000000bb00bb7308 */ /* 0x000fe20000000800 */
[----:B0-----:R-:W-:-:S07]  /*3ac0*/  FADD.FTZ R189, R159, R189 ;  /* 0x000000bd9fbd7221 */ /* 0x001fce0000010000 */
        /* <DEDUP_REMOVED lines=10> */
[----:B------:R2:W-:Y:S06]  /*3b70*/  BAR.SYNC.DEFER_BLOCKING R72, 0x100 ;  /* 0x000400480000751d */ /* 0x0005ec0000010000 */
[----:B--2---:R-:W-:-:S06]  /*3b80*/  WARPGROUP.ARRIVE ;  /* 0x00000000000079c5 */ /* 0x004fcc0000000000 */
[----:B------:R-:W-:Y:S03]  /*3b90*/  HGMMA.64x256x16.F32 R24, R200, gdesc[UR12].tnspB, RZ, !UPT, gsb0 ;  /* 0x43e0000cc8187df0 */ /* 0x000fe6000c0008ff */
[----:B------:R-:W-:Y:S02]  /*3ba0*/  WARPGROUP.DEPBAR.LE gsb0, 0x0 ;  /* 0x00008000000079c5 */ /* 0x000fe40000010000 */
[----:B------:R-:W-:-:S15]  /*3bb0*/  WARPGROUP.ARRIVE ;  /* 0x00000000000079c5 */ /* 0x000fde0000000000 */
[----:B------:R-:W-:-:S08]  /*3bc0*/  NOP ;  /* 0x0000000000007918 */ /* 0x000fd00000000000 */
[----:B------:R-:W-:Y:S01]  /*3bd0*/  HGMMA.64x256x16.F32 R24, R152, gdesc[UR8].tnspB, R24, gsb0 ;  /* 0x43e0000898187df0 */ /* 0x000fe20008000818 */
[----:B------:R-:W-:Y:S01]  /*3be0*/  UIADD3 UR10, UR4, 0x100, URZ ;  /* 0x00000100040a7890 */ /* 0x000fe2000fffe03f */
[----:B------:R-:W-:Y:S01]  /*3bf0*/  UMOV UR11, 0x40000040 ;  /* 0x40000040000b7882 */ /* 0x000fe20000000000 */
[----:B------:R-:W-:Y:S02]  /*3c00*/  WARPGROUP.DEPBAR.LE gsb0, 0x0 ;  /* 0x00008000000079c5 */ /* 0x000fe40000010000 */
[-CC-:B------:R-:W-:Y:S01]  /*3c10*/  FFMA.FTZ R152, R161, R0.reuse, -R178.reuse ;  /* 0x00000000a1987223 */ /* 0x180fe200000108b2 */
[--C-:B------:R-:W-:Y:S01]  /*3c20*/  FFMA.FTZ R153, R162, R0, -R178.reuse ;  /* 0x00000000a2997223 */ /* 0x100fe200000108b2 */
[----:B0-----:R-:W-:Y:S01]  /*3c30*/  F2FP.F16.F32.PACK_AB R154, R186, R184 ;  /* 0x000000b8ba9a723e */ /* 0x001fe200000000ff */
[-CC-:B------:R-:W-:Y:S01]  /*3c40*/  FFMA.FTZ R161, R168, R0.reuse, -R178.reuse ;  /* 0x00000000a8a17223 */ /* 0x180fe200000108b2 */
[----:B------:R-:W-:Y:S02]  /*3c50*/  FFMA.FTZ R162, R169, R0, -R178 ;  /* 0x00000000a9a27223 */ /* 0x000fe400000108b2 */
[----:B------:R-:W0:Y:S08]  /*3c60*/  MUFU.EX2 R152, R152 ;  /* 0x0000009800987308 */ /* 0x000e300000000800 */
[----:B------:R-:W1:Y:S08]  /*3c70*/  MUFU.EX2 R153, R153 ;  /* 0x0000009900997308 */ /* 0x000e700000000800 */
[----:B------:R-:W-:Y:S01]  /*3c80*/  MUFU.EX2 R161, R161 ;  /* 0x000000a100a17308 */ /* 0x000fe20000000800 */
[C---:B0-----:R-:W-:Y:S01]  /*3c90*/  F2FP.F16.F32.PACK_AB R159, R152.reuse, R159 ;  /* 0x0000009f989f723e */ /* 0x041fe200000000ff */
[----:B------:R-:W-:Y:S01]  /*3ca0*/  FADD.FTZ R189, R152, R189 ;  /* 0x000000bd98bd7221 */ /* 0x000fe20000010000 */
[----:B------:R-:W-:-:S02]  /*3cb0*/  F2FP.F16.F32.PACK_AB R152, R187, R188 ;  /* 0x000000bcbb98723e */ /* 0x000fc400000000ff */
[----:B------:R-:W-:-:S03]  /*3cc0*/  WARPGROUP.ARRIVE ;  /* 0x00000000000079c5 */ /* 0x000fc60000000000 */
[----:B------:R-:W-:Y:S01]  /*3cd0*/  MUFU.EX2 R162, R162 ;  /* 0x000000a200a27308 */ /* 0x000fe20000000800 */
[----:B-1----:R-:W-:Y:S02]  /*3ce0*/  FADD.FTZ R189, R153, R189 ;  /* 0x000000bd99bd7221 */ /* 0x002fe40000010000 */
[----:B------:R-:W-:Y:S01]  /*3cf0*/  HGMMA.64x256x16.F32 R24, R156, gdesc[UR8].tnspB, R24, gsb0 ;  /* 0x43e000089c187df0 */ /* 0x000fe20008000818 */
[----:B------:R-:W-:Y:S01]  /*3d00*/  UIADD3 UR10, UR4, 0x180, URZ ;  /* 0x00000180040a7890 */ /* 0x000fe2000fffe03f */
[----:B------:R-:W-:Y:S01]  /*3d10*/  UMOV UR11, 0x40000040 ;  /* 0x40000040000b7882 */ /* 0x000fe20000000000 */
[----:B------:R-:W-:Y:S02]  /*3d20*/  WARPGROUP.DEPBAR.LE gsb0, 0x0 ;  /* 0x00008000000079c5 */ /* 0x000fe40000010000 */
[-CC-:B------:R-:W-:Y:S01]  /*3d30*/  FFMA.FTZ R156, R163, R0.reuse, -R178.reuse ;  /* 0x00000000a39c7223 */ /* 0x180fe200000108b2 */
[-CC-:B------:R-:W-:Y:S01]  /*3d40*/  FFMA.FTZ R157, R164, R0.reuse, -R178.reuse ;  /* 0x00000000a49d7223 */ /* 0x180fe200000108b2 */
[----:B------:R-:W-:Y:S01]  /*3d50*/  FFMA.FTZ R158, R167, R0, -R178 ;  /* 0x00000000a79e7223 */ /* 0x000fe200000108b2 */
[----:B------:R-:W-:-:S03]  /*3d60*/  FADD.FTZ R159, R188, R185 ;  /* 0x000000b9bc9f7221 */ /* 0x000fc60000010000 */
[----:B------:R-:W0:Y:S01]  /*3d70*/  MUFU.EX2 R156, R156 ;  /* 0x0000009c009c7308 */ /* 0x000e220000000800 */
[----:B------:R-:W-:-:S04]  /*3d80*/  FADD.FTZ R159, R187, R159 ;  /* 0x0000009fbb9f7221 */ /* 0x000fc80000010000 */
[----:B------:R-:W-:-:S03]  /*3d90*/  FADD.FTZ R159, R184, R159 ;  /* 0x0000009fb89f7221 */ /* 0x000fc60000010000 */
[----:B------:R-:W1:Y:S01]  /*3da0*/  MUFU.EX2 R157, R157 ;  /* 0x0000009d009d7308 */ /* 0x000e620000000800 */
[----:B------:R-:W-:-:S07]  /*3db0*/  FADD.FTZ R159, R186, R159 ;  /* 0x0000009fba9f7221 */ /* 0x000fce0000010000 */
[----:B------:R-:W2:Y:S01]  /*3dc0*/  MUFU.EX2 R158, R158 ;  /* 0x0000009e009e7308 */ /* 0x000ea20000000800 */
[C---:B0-----:R-:W-:Y:S01]  /*3dd0*/  F2FP.F16.F32.PACK_AB R153, R156.reuse, R153 ;  /* 0x000000999c99723e */ /* 0x041fe200000000ff */
[----:B------:R-:W-:Y:S01]  /*3de0*/  FADD.FTZ R189, R156, R189 ;  /* 0x000000bd9cbd7221 */ /* 0x000fe20000010000 */
[----:B------:R-:W-:-:S06]  /*3df0*/  FFMA.FTZ R156, R170, R0, -R178 ;  /* 0x00000000aa9c7223 */ /* 0x000fcc00000108b2 */
[----:B------:R-:W0:Y:S01]  /*3e00*/  MUFU.EX2 R156, R156 ;  /* 0x0000009c009c7308 */ /* 0x000e220000000800 */
[----:B-1----:R-:W-:Y:S01]  /*3e10*/  FADD.FTZ R189, R157, R189 ;  /* 0x000000bd9dbd7221 */ /* 0x002fe20000010000 */
[----:B--2---:R-:W-:-:S03]  /*3e20*/  F2FP.F16.F32.PACK_AB R155, R158, R157 ;  /* 0x0000009d9e9b723e */ /* 0x004fc600000000ff */
[----:B------:R-:W-:Y:S01]  /*3e30*/  FADD.FTZ R157, R158, R189 ;  /* 0x000000bd9e9d7221 */ /* 0x000fe20000010000 */
[----:B------:R-:W-:-:S06]  /*3e40*/  WARPGROUP.ARRIVE ;  /* 0x00000000000079c5 */ /* 0x000fcc0000000000 */
[----:B------:R-:W-:Y:S01]  /*3e50*/  HGMMA.64x256x16.F32 R24, R152, gdesc[UR8].tnspB, R24, gsb0 ;  /* 0x43e0000898187df0 */ /* 0x000fe20008000818 */
[----:B------:R-:W-:Y:S01]  /*3e60*/  UIADD3 UR10, UR4, 0x200, URZ ;  /* 0x00000200040a7890 */ /* 0x000fe2000fffe03f */
[----:B------:R-:W-:Y:S01]  /*3e70*/  UMOV UR11, 0x40000040 ;  /* 0x40000040000b7882 */ /* 0x000fe20000000000 */
[----:B------:R-:W-:Y:S01]  /*3e80*/  UIADD3 UR4, UR4, 0x280, URZ ;  /* 0x0000028004047890 */ /* 0x000fe2000fffe03f */
[----:B------:R-:W-:Y:S02]  /*3e90*/  WARPGROUP.DEPBAR.LE gsb0, 0x0 ;  /* 0x00008000000079c5 */ /* 0x000fe40000010000 */
[--C-:B------:R-:W-:Y:S01]  /*3ea0*/  FFMA.FTZ R153, R166, R0, -R178.reuse ;  /* 0x00000000a6997223 */ /* 0x100fe200000108b2 */
[----:B------:R-:W1:Y:S01]  /*3eb0*/  MUFU.EX2 R152, R183 ;  /* 0x000000b700987308 */ /* 0x000e620000000800 */
[----:B------:R-:W-:Y:S01]  /*3ec0*/  F2FP.F16.F32.PACK_AB R154, R181, R180 ;  /* 0x000000b4b59a723e */ /* 0x000fe200000000ff */
[----:B------:R-:W-:Y:S01]  /*3ed0*/  FFMA.FTZ R178, R182, R0, -R178 ;  /* 0x00000000b6b27223 */ /* 0x000fe200000108b2 */
[----:B0-----:R-:W-:-:S05]  /*3ee0*/  F2FP.F16.F32.PACK_AB R155, R156, R162 ;  /* 0x000000a29c9b723e */ /* 0x001fca00000000ff */
[----:B------:R-:W0:Y:S08]  /*3ef0*/  MUFU.EX2 R153, R153 ;  /* 0x0000009900997308 */ /* 0x000e300000000800 */
[----:B------:R-:W2:Y:S01]  /*3f00*/  MUFU.EX2 R178, R178 ;  /* 0x000000b200b27308 */ /* 0x000ea20000000800 */
[----:B-1----:R-:W-:Y:S01]  /*3f10*/  FADD.FTZ R159, R152, R159 ;  /* 0x0000009f989f7221 */ /* 0x002fe20000010000 */
[----:B------:R-:W-:-:S03]  /*3f20*/  F2FP.F16.F32.PACK_AB R152, R179, R152 ;  /* 0x00000098b398723e */ /* 0x000fc600000000ff */
[----:B------:R-:W-:Y:S01]  /*3f30*/  FADD.FTZ R159, R179, R159 ;  /* 0x0000009fb39f7221 */ /* 0x000fe20000010000 */
[----:B0-----:R-:W-:Y:S01]  /*3f40*/  FADD.FTZ R157, R153, R157 ;  /* 0x0000009d999d7221 */ /* 0x001fe20000010000 */
[C---:B------:R-:W-:Y:S02]  /*3f50*/  F2FP.F16.F32.PACK_AB R153, R161.reuse, R153 ;  /* 0x00000099a199723e */ /* 0x040fe400000000ff */
[----:B------:R-:W-:Y:S01]  /*3f60*/  FADD.FTZ R180, R180, R159 ;  /* 0x0000009fb4b47221 */ /* 0x000fe20000010000 */
[----:B------:R-:W-:Y:S01]  /*3f70*/  FADD.FTZ R157, R161, R157 ;  /* 0x0000009da19d7221 */ /* 0x000fe20000010000 */
[----:B------:R-:W-:Y:S02]  /*3f80*/  WARPGROUP.ARRIVE ;  /* 0x00000000000079c5 */ /* 0x000fe40000000000 */
[----:B------:R-:W-:Y:S01]  /*3f90*/  FADD.FTZ R181, R181, R180 ;  /* 0x000000b4b5b57221 */ /* 0x000fe20000010000 */
[----:B------:R-:W-:-:S03]  /*3fa0*/  FADD.FTZ R157, R162, R157 ;  /* 0x0000009da29d7221 */ /* 0x000fc60000010000 */
[----:B------:R-:W-:Y:S01]  /*3fb0*/  HGMMA.64x256x16.F32 R24, R152, gdesc[UR8].tnspB, R24, gsb0 ;  /* 0x43e0000898187df0 */ /* 0x000fe20008000818 */
[----:B------:R-:W-:Y:S01]  /*3fc0*/  FADD.FTZ R156, R156, R157 ;  /* 0x0000009d9c9c7221 */ /* 0x000fe20000010000 */
[----:B------:R-:W-:Y:S01]  /*3fd0*/  UMOV UR10, UR4 ;  /* 0x00000004000a7c82 */ /* 0x000fe20008000000 */
[----:B------:R-:W-:Y:S01]  /*3fe0*/  UMOV UR11, 0x40000040 ;  /* 0x40000040000b7882 */ /* 0x000fe20000000000 */
[----:B------:R-:W-:Y:S02]  /*3ff0*/  WARPGROUP.DEPBAR.LE gsb0, 0x0 ;  /* 0x00008000000079c5 */ /* 0x000fe40000010000 */
[----:B------:R-:W0:Y:S01]  /*4000*/  MUFU.EX2 R152, R171 ;  /* 0x000000ab00987308 */ /* 0x000e220000000800 */
[----:B------:R-:W-:Y:S02]  /*4010*/  F2FP.F16.F32.PACK_AB R154, R174, R173 ;  /* 0x000000adae9a723e */ /* 0x000fe400000000ff */
[----:B--2---:R-:W-:-:S05]  /*4020*/  F2FP.F16.F32.PACK_AB R155, R178, R177 ;  /* 0x000000b1b29b723e */ /* 0x004fca00000000ff */
[----:B------:R-:W1:Y:S01]  /*4030*/  MUFU.EX2 R153, R175 ;  /* 0x000000af00997308 */ /* 0x000e620000000800 */
[----:B0-----:R-:W-:Y:S01]  /*4040*/  FADD.FTZ R157, R152, R181 ;  /* 0x000000b5989d7221 */ /* 0x001fe20000010000 */
[----:B------:R-:W-:-:S03]  /*4050*/  F2FP.F16.F32.PACK_AB R152, R172, R152 ;  /* 0x00000098ac98723e */ /* 0x000fc600000000ff */
[----:B------:R-:W-:Y:S01]  /*4060*/  FADD.FTZ R172, R172, R157 ;  /* 0x0000009dacac7221 */ /* 0x000fe20000010000 */
[----:B-1----:R-:W-:Y:S01]  /*4070*/  FADD.FTZ R159, R153, R156 ;  /* 0x0000009c999f7221 */ /* 0x002fe20000010000 */
[C---:B------:R-:W-:Y:S02]  /*4080*/  F2FP.F16.F32.PACK_AB R153, R176.reuse, R153 ;  /* 0x00000099b099723e */ /* 0x040fe400000000ff */
[----:B------:R-:W-:Y:S01]  /*4090*/  FADD.FTZ R173, R173, R172 ;  /* 0x000000acadad7221 */ /* 0x000fe20000010000 */
[----:B------:R-:W-:Y:S01]  /*40a0*/  FADD.FTZ R176, R176, R159 ;  /* 0x0000009fb0b07221 */ /* 0x000fe20000010000 */
[----:B------:R-:W-:Y:S02]  /*40b0*/  WARPGROUP.ARRIVE ;  /* 0x00000000000079c5 */ /* 0x000fe40000000000 */
[----:B------:R-:W-:Y:S01]  /*40c0*/  FADD.FTZ R200, R174, R173 ;  /* 0x000000adaec87221 */ /* 0x000fe20000010000 */
[----:B------:R-:W-:-:S03]  /*40d0*/  FADD.FTZ R177, R177, R176 ;  /* 0x000000b0b1b17221 */ /* 0x000fc60000010000 */
[----:B------:R-:W-:Y:S01]  /*40e0*/  HGMMA.64x256x16.F32 R24, R152, gdesc[UR8].tnspB, R24, gsb0 ;  /* 0x43e0000898187df0 */ /* 0x000fe20008000818 */
[----:B------:R-:W-:Y:S02]  /*40f0*/  FADD.FTZ R217, R178, R177 ;  /* 0x000000b1b2d97221 */ /* 0x000fe40000010000 */
[----:B------:R-:W-:Y:S02]  /*4100*/  WARPGROUP.DEPBAR.LE gsb0, 0x0 ;  /* 0x00008000000079c5 */ /* 0x000fe40000010000 */
[----:B------:R0:W-:Y:S02]  /*4110*/  @!P1 SYNCS.ARRIVE.TRANS64.RED.A1T0 RZ, [R21+URZ], RZ ;  /* 0x000000ff15ff99a7 */ /* 0x0001e4000810043f */
[----:B0-----:R-:W-:-:S05]  /*4120*/  VIADD R21, R160, 0xfffffffe ;  /* 0xfffffffea0157836 */ /* 0x001fca0000000000 */
[----:B------:R-:W-:-:S13]  /*4130*/  ISETP.GE.AND P2, PT, R21, R22, PT ;  /* 0x000000161500720c */ /* 0x000fda0003f46270 */
[----:B---3--:R-:W-:Y:S05]  /*4140*/  @!P2 BRA `(.L_x_9932) ;  /* 0x0000002000c0a947 */ /* 0x008fea0003800000 */
[----:B------:R-:W-:Y:S02]  /*4150*/  IMAD.MOV.U32 R201, RZ, RZ, R165 ;  /* 0x000000ffffc97224 */ /* 0x000fe400078e00a5 */
[----:B------:R-:W-:-:S07]  /*4160*/  IMAD.MOV.U32 R202, RZ, RZ, R20 ;  /* 0x000000ffffca7224 */ /* 0x000fce00078e0014 */
.L_x_9941:
[----:B------:R-:W-:Y:S01]  /*4170*/  UIADD3 UR36, UR36, 0x1, URZ ;  /* 0x0000000124247890 */ /* 0x000fe2000fffe03f */
[C---:B------:R-:W-:Y:S01]  /*4180*/  ISETP.GT.AND P2, PT, R21.reuse, R22, PT ;  /* 0x000000161500720c */ /* 0x040fe20003f44270 */
[----:B------:R-:W-:Y:S02]  /*4190*/  VIADD R21, R21, 0xffffffff ;  /* 0xffffffff15157836 */ /* 0x000fe40000000000 */
[----:B------:R-:W-:-:S04]  /*41a0*/  UISETP.NE.AND UP0, UPT, UR36, 0x2, UPT ;  /* 0x000000022400788c */ /* 0x000fc8000bf05270 */
[----:B------:R-:W-:Y:S02]  /*41b0*/  USEL UR4, URZ, 0x1, UP0 ;  /* 0x000000013f047887 */ /* 0x000fe40008000000 */
[----:B------:R-:W-:Y:S02]  /*41c0*/  USEL UR36, UR36, URZ, UP0 ;  /* 0x0000003f24247287 */ /* 0x000fe40008000000 */
[----:B------:R-:W-:Y:S01]  /*41d0*/  ULOP3.LUT UR37, UR37, UR4, URZ, 0x3c, !UPT ;  /* 0x0000000425257292 */ /* 0x000fe2000f8e3c3f */
[----:B0-----:R-:W-:Y:S11]  /*41e0*/  @!P0 BRA `(.L_x_9933) ;  /* 0x0000000000048947 */ /* 0x001ff60003800000 */
[----:B------:R-:W-:Y:S01]  /*41f0*/  BPT.TRAP 0x1 ;  /* 0x000000040000795c */ /* 0x000fe20000300000 */
.L_x_9933:
        /* <DEDUP_REMOVED lines=9> */
.L_x_9934:
[----:B-1----:R-:W-:Y:S05]  /*4290*/  @P3 BRA `(.L_x_9935) ;  /* 0x0000000000083947 */ /* 0x002fea0003800000 */
[----:B------:R-:W1:Y:S02]  /*42a0*/  SYNCS.PHASECHK.TRANS64.TRYWAIT P3, [UR4+0x32430], R0 ;  /* 0x03243000ff0075a7 */ /* 0x000e640008060144 */
[----:B-1----:R-:W-:Y:S05]  /*42b0*/  @!P3 BRA `(.L_x_9936) ;  /* 0x000000e40078b947 */ /* 0x002fea0003800000 */
.L_x_9935:
[----:B------:R-:W-:Y:S01]  /*42c0*/  R2UR UR56, R18 ;  /* 0x00000000123872ca */ /* 0x000fe200000e0000 */
[----:B------:R-:W-:Y:S01]  /*42d0*/  UIMAD UR5, UR36, 0x300, UR60 ;  /* 0x00000300240578a4 */ /* 0x000fe2000f8e023c */
[----:B------:R-:W-:Y:S01]  /*42e0*/  R2UR UR57, R19 ;  /* 0x00000000133972ca */ /* 0x000fe200000e0000 */
[----:B-1----:R-:W-:Y:S01]  /*42f0*/  WARPGROUP.ARRIVE ;  /* 0x00000000000079c5 */ /* 0x002fe20000000000 */
[----:B------:R-:W-:-:S04]  /*4300*/  UMOV UR59, 0x40000040 ;  /* 0x40000040003b7882 */ /* 0x000fc80000000000 */
[----:B------:R-:W-:-:S07]  /*4310*/  UMOV UR58, UR5 ;  /* 0x00000005003a7c82 */ /* 0x000fce0008000000 */
[----:B------:R-:W-:Y:S01]  /*4320*/  HGMMA.64x96x16.F32 R152, gdesc[UR56], RZ, !UPT, gsb0 ;  /* 0x01600000389879f0 */ /* 0x000fe2000c0008ff */
[----:B------:R-:W-:Y:S01]  /*4330*/  R2UR UR56, R16 ;  /* 0x00000000103872ca */ /* 0x000fe200000e0000 */
[----:B------:R-:W-:Y:S01]  /*4340*/  UIADD3 UR58, UR5, 0x2, URZ ;  /* 0x00000002053a7890 */ /* 0x000fe2000fffe03f */
[----:B------:R-:W-:Y:S01]  /*4350*/  R2UR UR57, R17 ;  /* 0x00000000113972ca */ /* 0x000fe200000e0000 */
[----:B------:R-:W-:Y:S01]  /*4360*/  UMOV UR59, 0x40000040 ;  /* 0x40000040003b7882 */ /* 0x000fe20000000000 */
[----:B------:R-:W-:Y:S02]  /*4370*/  WARPGROUP.DEPBAR.LE gsb0, 0x0 ;  /* 0x00008000000079c5 */ /* 0x000fe40000010000 */
[----:B------:R-:W-:-:S09]  /*4380*/  WARPGROUP.ARRIVE ;  /* 0x00000000000079c5 */ /* 0x000fd20000000000 */
[----:B------:R-:W-:Y:S01]  /*4390*/  HGMMA.64x96x16.F32 R152, gdesc[UR56], R152, gsb0 ;  /* 0x01600000389879f0 */ /* 0x000fe20008000898 */
        /* <DEDUP_REMOVED lines=13> */
[----:B------:R-:W-:Y:S03]  /*4470*/  HGMMA.64x96x16.F32 R152, gdesc[UR56], R152, gsb0 ;  /* 0x01600000389879f0 */ /* 0x000fe60008000898 */
[----:B------:R-:W-:Y:S02]  /*4480*/  WARPGROUP.DEPBAR.LE gsb0, 0x0 ;  /* 0x00008000000079c5 */ /* 0x000fe40000010000 */
[----:B------:R-:W-:Y:S05]  /*4490*/  @!P0 BRA `(.L_x_9937) ;  /* 0x0000000000048947 */ /* 0x000fea0003800000 */
[----:B------:R-:W-:Y:S01]  /*44a0*/  BPT.TRAP 0x1 ;  /* 0x000000040000795c */ /* 0x000fe20000300000 */
.L_x_9937:
[----:B------:R1:W2:Y:S01]  /*44b0*/  SYNCS.PHASECHK.TRANS64.TRYWAIT P3, [UR4+0x32450], R0 ;  /* 0x03245000ff0075a7 */ /* 0x0002a20008060144 */
[----:B------:R-:W-:Y:S05]  /*44c0*/  @!P0 BRA `(.L_x_9938) ;  /* 0x0000000000048947 */ /* 0x000fea0003800000 */
[----:B------:R-:W-:Y:S01]  /*44d0*/  BPT.TRAP 0x1 ;  /* 0x000000040000795c */ /* 0x000fe20000300000 */
.L_x_9938:
[----:B--2---:R-:W-:Y:S05]  /*44e0*/  @P3 BRA `(.L_x_9939) ;  /* 0x0000000000083947 */ /* 0x004fea0003800000 */
[----:B------:R-:W2:Y:S02]  /*44f0*/  SYNCS.PHASECHK.TRANS64.TRYWAIT P3, [UR4+0x32450], R0 ;  /* 0x03245000ff0075a7 */ /* 0x000ea40008060144 */
[----:B--2---:R-:W-:Y:S05]  /*4500*/  @!P3 BRA `(.L_x_9940) ;  /* 0x000000e000fcb947 */ /* 0x004fea0003800000 */
.L_x_9939:
[----:B------:R-:W-:Y:S01]  /*4510*/  R2UR UR56, R4 ;  /* 0x00000000043872ca */ /* 0x000fe200000e0000 */
[----:B------:R-:W-:Y:S01]  /*4520*/  UIMAD UR5, UR36, 0xc00, UR7 ;  /* 0x00000c00240578a4 */ /* 0x000fe2000f8e0207 */
[----:B------:R-:W-:Y:S01]  /*4530*/  R2UR UR57, R5 ;  /* 0x00000000053972ca */ /* 0x000fe200000e0000 */
[----:B------:R-:W-:Y:S01]  /*4540*/  WARPGROUP.ARRIVE ;  /* 0x00000000000079c5 */ /* 0x000fe20000000000 */
[----:B------:R-:W-:Y:S01]  /*4550*/  UMOV UR59, 0x40000040 ;  /* 0x40000040003b7882 */ /* 0x000fe20000000000 */
[----:B------:R-:W-:Y:S01]  /*4560*/  UIADD3 UR10, UR5, 0x300, URZ ;  /* 0x00000300050a7890 */ /* 0x000fe2000fffe03f */
[----:B------:R-:W-:Y:S01]  /*4570*/  IMAD.U32 R220, RZ, RZ, UR4 ;  /* 0x00000004ffdc7e24 */ /* 0x000fe2000f8e00ff */
[----:B------:R-:W-:Y:S01]  /*4580*/  UMOV UR11, 0x40000040 ;  /* 0x40000040000b7882 */ /* 0x000fe20000000000 */
[----:B------:R-:W-:Y:S01]  /*4590*/  UMOV UR58, UR5 ;  /* 0x00000005003a7c82 */ /* 0x000fe20008000000 */
[----:B------:R-:W-:Y:S01]  /*45a0*/  UIADD3 UR14, UR5, 0x302, URZ ;  /* 0x00000302050e7890 */ /* 0x000fe2000fffe03f */
[----:B------:R-:W-:Y:S01]  /*45b0*/  UMOV UR15, 0x40000040 ;  /* 0x40000040000f7882 */ /* 0x000fe20000000000 */
[----:B------:R-:W-:Y:S01]  /*45c0*/  UIADD3 UR18, UR5, 0x304, URZ ;  /* 0x0000030405127890 */ /* 0x000fe2000fffe03f */
[----:B------:R-:W-:-:S03]  /*45d0*/  UMOV UR19, 0x40000040 ;  /* 0x4000004000137882 */ /* 0x000fc60000000000 */
[----:B------:R-:W-:Y:S01]  /*45e0*/  HGMMA.64x96x16.F32 R152, gdesc[UR56], R152, gsb0 ;  /* 0x01600000389879f0 */ /* 0x000fe20008000898 */
[----:B------:R-:W-:Y:S01]  /*45f0*/  R2UR UR56, R6 ;  /* 0x00000000063872ca */ /* 0x000fe200000e0000 */
[----:B------:R-:W-:Y:S01]  /*4600*/  UIADD3 UR58, UR5, 0x2, URZ ;  /* 0x00000002053a7890 */ /* 0x000fe2000fffe03f */
[----:B------:R-:W-:Y:S01]  /*4610*/  R2UR UR57, R7 ;  /* 0x00000000073972ca */ /* 0x000fe200000e0000 */
        /* <DEDUP_REMOVED lines=17> */
[----:B------:R-:W-:Y:S01]  /*4730*/  UIMAD UR4, UR36, 0xc00, UR6 ;  /* 0x00000c00240478a4 */ /* 0x000fe2000f8e0206 */
[----:B------:R-:W-:-:S02]  /*4740*/  WARPGROUP.DEPBAR.LE gsb0, 0x0 ;  /* 0x00008000000079c5 */ /* 0x000fc40000010000 */
[----:B------:R-:W-:-:S06]  /*4750*/  WARPGROUP.ARRIVE ;  /* 0x00000000000079c5 */ /* 0x000fcc0000000000 */
        /* <DEDUP_REMOVED lines=58> */
[----:B012---:R-:W-:-:S04]  /*4b00*/  FMNMX.FTZ R0, R152, R202, !PT ;  /* 0x000000ca98007209 */ /* 0x007fc80007810000 */
        /* <DEDUP_REMOVED lines=27> */
[----:B------:R-:W0:Y:S03]  /*4cc0*/  LDC R0, c[0x0][0xa80] ;  /* 0x0002a000ff007b82 */ /* 0x000e260000000800 */
[C---:B------:R-:W-:Y:S01]  /*4cd0*/  FADD.FTZ R218, -R20.reuse, R202 ;  /* 0x000000ca14da7221 */ /* 0x040fe20000010100 */
[----:B0-----:R-:W-:-:S03]  /*4ce0*/  FMUL.FTZ R203, R20, R0 ;  /* 0x0000000014cb7220 */ /* 0x001fc60000410000 */
[-C--:B------:R-:W-:Y:S01]  /*4cf0*/  FMUL.FTZ R218, R218, R0.reuse ;  /* 0x00000000dada7220 */ /* 0x080fe20000410000 */
[-CC-:B------:R-:W-:Y:S01]  /*4d00*/  FFMA.FTZ R152, R152, R0.reuse, -R203.reuse ;  /* 0x0000000098987223 */ /* 0x180fe200000108cb */
[-CC-:B------:R-:W-:Y:S01]  /*4d10*/  FFMA.FTZ R153, R153, R0.reuse, -R203.reuse ;  /* 0x0000000099997223 */ /* 0x180fe200000108cb */
[----:B------:R-:W-:-:S03]  /*4d20*/  FFMA.FTZ R202, R157, R0, -R203 ;  /* 0x000000009dca7223 */ /* 0x000fc600000108cb */
        /* <DEDUP_REMOVED lines=24> */
[----:B------:R-:W2:Y:S01]  /*4eb0*/  MUFU.EX2 R156, R156 ;  /* 0x0000009c009c7308 */ /* 0x000ea20000000800 */
[----:B0-----:R-:W-:Y:S01]  /*4ec0*/  FFMA.FTZ R165, R218, R200, R152 ;  /* 0x000000c8daa57223 */ /* 0x001fe20000010098 */
[----:B------:R-:W0:Y:S01]  /*4ed0*/  S2R R203, SR_TID.X ;  /* 0x0000000000cb7919 */ /* 0x000e220000002100 */
[-C--:B------:R-:W-:Y:S01]  /*4ee0*/  FMUL.FTZ R24, R24, R218.reuse ;  /* 0x000000da18187220 */ /* 0x080fe20000410000 */
[-C--:B------:R-:W-:Y:S01]  /*4ef0*/  FMUL.FTZ R25, R25, R218.reuse ;  /* 0x000000da19197220 */ /* 0x080fe20000410000 */
[-C--:B------:R-:W-:Y:S01]  /*4f00*/  FMUL.FTZ R28, R28, R218.reuse ;  /* 0x000000da1c1c7220 */ /* 0x080fe20000410000 */
[-C--:B------:R-:W-:Y:S01]  /*4f10*/  FMUL.FTZ R29, R29, R218.reuse ;  /* 0x000000da1d1d7220 */ /* 0x080fe20000410000 */
[----:B------:R-:W-:Y:S01]  /*4f20*/  FMUL.FTZ R32, R32, R218 ;  /* 0x000000da20207220 */ /* 0x000fe20000410000 */
[----:B------:R-:W3:Y:S01]  /*4f30*/  MUFU.EX2 R202, R202 ;  /* 0x000000ca00ca7308 */ /* 0x000ee20000000800 */
[C---:B-1----:R-:W-:Y:S01]  /*4f40*/  FADD.FTZ R165, R153.reuse, R165 ;  /* 0x000000a599a57221 */ /* 0x042fe20000010000 */
[----:B------:R-:W-:Y:S01]  /*4f50*/  F2FP.F16.F32.PACK_AB R200, R153, R152 ;  /* 0x0000009899c8723e */ /* 0x000fe200000000ff */
[-C--:B------:R-:W-:Y:S01]  /*4f60*/  FMUL.FTZ R33, R33, R218.reuse ;  /* 0x000000da21217220 */ /* 0x080fe20000410000 */
[----:B------:R-:W-:Y:S01]  /*4f70*/  FMNMX.FTZ R153, R154, R201, !PT ;  /* 0x000000c99a997209 */ /* 0x000fe20007810000 */
[-C--:B------:R-:W-:Y:S01]  /*4f80*/  FMUL.FTZ R36, R36, R218.reuse ;  /* 0x000000da24247220 */ /* 0x080fe20000410000 */
[-C--:B------:R-:W-:Y:S01]  /*4f90*/  FMUL.FTZ R37, R37, R218.reuse ;  /* 0x000000da25257220 */ /* 0x080fe20000410000 */
[-C--:B------:R-:W-:Y:S01]  /*4fa0*/  FMUL.FTZ R40, R40, R218.reuse ;  /* 0x000000da28287220 */ /* 0x080fe20000410000 */
[----:B------:R-:W-:Y:S01]  /*4fb0*/  FMNMX.FTZ R153, R155, R153, !PT ;  /* 0x000000999b997209 */ /* 0x000fe20007810000 */
[----:B--2---:R-:W-:Y:S01]  /*4fc0*/  FADD.FTZ R152, R156, R165 ;  /* 0x000000a59c987221 */ /* 0x004fe20000010000 */
[-C--:B------:R-:W-:Y:S01]  /*4fd0*/  FMUL.FTZ R41, R41, R218.reuse ;  /* 0x000000da29297220 */ /* 0x080fe20000410000 */
[-C--:B------:R-:W-:Y:S01]  /*4fe0*/  FMUL.FTZ R44, R44, R218.reuse ;  /* 0x000000da2c2c7220 */ /* 0x080fe20000410000 */
[----:B------:R-:W-:Y:S01]  /*4ff0*/  FMNMX.FTZ R153, R158, R153, !PT ;  /* 0x000000999e997209 */ /* 0x000fe20007810000 */
[-C--:B------:R-:W-:Y:S01]  /*5000*/  FMUL.FTZ R45, R45, R218.reuse ;  /* 0x000000da2d2d7220 */ /* 0x080fe20000410000 */
[-C--:B------:R-:W-:Y:S01]  /*5010*/  FMUL.FTZ R48, R48, R218.reuse ;  /* 0x000000da30307220 */ /* 0x080fe20000410000 */
[----:B------:R-:W-:Y:S01]  /*5020*/  FMUL.FTZ R49, R49, R218 ;  /* 0x000000da31317220 */ /* 0x000fe20000410000 */
[----:B------:R-:W-:Y:S01]  /*5030*/  FMNMX.FTZ R153, R159, R153, !PT ;  /* 0x000000999f997209 */ /* 0x000fe20007810000 */
[C---:B---3--:R-:W-:Y:S01]  /*5040*/  FADD.FTZ R152, R202.reuse, R152 ;  /* 0x00000098ca987221 */ /* 0x048fe20000010000 */
[----:B------:R-:W-:Y:S01]  /*5050*/  F2FP.F16.F32.PACK_AB R202, R202, R156 ;  /* 0x0000009ccaca723e */ /* 0x000fe200000000ff */
[-C--:B------:R-:W-:Y:S01]  /*5060*/  FMUL.FTZ R52, R52, R218.reuse ;  /* 0x000000da34347220 */ /* 0x080fe20000410000 */
[----:B------:R-:W-:Y:S01]  /*5070*/  FMNMX.FTZ R153, R162, R153, !PT ;  /* 0x00000099a2997209 */ /* 0x000fe20007810000 */
[-C--:B------:R-:W-:Y:S01]  /*5080*/  FMUL.FTZ R53, R53, R218.reuse ;  /* 0x000000da35357220 */ /* 0x080fe20000410000 */
[-C--:B------:R-:W-:Y:S01]  /*5090*/  FMUL.FTZ R56, R56, R218.reuse ;  /* 0x000000da38387220 */ /* 0x080fe20000410000 */
[-C--:B------:R-:W-:Y:S01]  /*50a0*/  FMUL.FTZ R57, R57, R218.reuse ;  /* 0x000000da39397220 */ /* 0x080fe20000410000 */
[----:B------:R-:W-:Y:S01]  /*50b0*/  FMNMX.FTZ R153, R163, R153, !PT ;  /* 0x00000099a3997209 */ /* 0x000fe20007810000 */
[-C--:B------:R-:W-:Y:S01]  /*50c0*/  FMUL.FTZ R60, R60, R218.reuse ;  /* 0x000000da3c3c7220 */ /* 0x080fe20000410000 */
[----:B0-----:R-:W-:Y:S01]  /*50d0*/  SHF.R.U32.HI R203, RZ, 0x7, R203 ;  /* 0x00000007ffcb7819 */ /* 0x001fe200000116cb */
        /* <DEDUP_REMOVED lines=59> */
[----:B------:R-:W-:Y:S01]  /*5490*/  FMUL.FTZ R149, R149, R218 ;  /* 0x000000da95957220 */ /* 0x000fe20000410000 */
[----:B------:R-:W-:Y:S01]  /*54a0*/  IADD3 R218, -R203, 0xb, RZ ;  /* 0x0000000bcbda7810 */ /* 0x000fe20007ffe1ff */
[----:B------:R-:W-:Y:S01]  /*54b0*/  MUFU.EX2 R164, R164 ;  /* 0x000000a400a47308 */ /* 0x000fe20000000800 */
[----:B------:R-:W-:-:S04]  /*54c0*/  FMNMX.FTZ R153, R195, R153, !PT ;  /* 0x00000099c3997209 */ /* 0x000fc80007810000 */
[----:B------:R-:W-:-:S03]  /*54d0*/  FMNMX.FTZ R153, R198, R153, !PT ;  /* 0x00000099c6997209 */ /* 0x000fc60007810000 */
[----:B------:R-:W-:Y:S01]  /*54e0*/  MUFU.EX2 R157, R157 ;  /* 0x0000009d009d7308 */ /* 0x000fe20000000800 */
[----:B------:R-:W-:-:S05]  /*54f0*/  FMNMX.FTZ R153, R199, R153, !PT ;  /* 0x00000099c7997209 */ /* 0x000fca0007810000 */
        /* <DEDUP_REMOVED lines=11> */
[----:B------:R-:W-:-:S02]  /*55b0*/  @!P1 VIADD R156, R220, 0x32440 ;  /* 0x00032440dc9c9836 */ /* 0x000fc40000000000 */
[----:B------:R-:W-:Y:S02]  /*55c0*/  @!P1 VIADD R220, R220, 0x32460 ;  /* 0x00032460dcdc9836 */ /* 0x000fe40000000000 */
[CC--:B------:R-:W-:Y:S01]  /*55d0*/  FMUL.FTZ R229, R165.reuse, R0.reuse ;  /* 0x00000000a5e57220 */ /* 0x0c0fe20000410000 */
[----:B------:R-:W-:Y:S01]  /*55e0*/  @!P1 PRMT R156, RZ, 0x654, R156 ;  /* 0x00000654ff9c9816 */ /* 0x000fe2000000009c */
[----:B------:R-:W-:Y:S01]  /*55f0*/  FADD.FTZ R153, -R165, R201 ;  /* 0x000000c9a5997221 */ /* 0x000fe20000010100 */
[----:B------:R0:W-:Y:S06]  /*5600*/  BAR.ARV R218, 0x100 ;  /* 0x000400da0000751d */ /* 0x0001ec0000002000 */
[-CC-:B------:R-:W-:Y:S01]  /*5610*/  FFMA.FTZ R155, R155, R0.reuse, -R229.reuse ;  /* 0x000000009b9b7223 */ /* 0x180fe200000108e5 */
[----:B------:R1:W-:Y:S01]  /*5620*/  @!P1 SYNCS.ARRIVE.TRANS64.RED.A1T0 RZ, [R156+URZ], RZ ;  /* 0x000000ff9cff99a7 */ /* 0x0003e2000810043f */
        /* <DEDUP_REMOVED lines=8> */
[----:B------:R-:W-:Y:S01]  /*56b0*/  FFMA.FTZ R199, R199, R0, -R229 ;  /* 0x00000000c7c77223 */ /* 0x000fe200000108e5 */
[----:B------:R-:W-:-:S03]  /*56c0*/  @!P1 PRMT R220, RZ, 0x654, R220 ;  /* 0x00000654ffdc9816 */ /* 0x000fc600000000dc */
[----:B-1----:R1:W-:Y:S08]  /*56d0*/  MUFU.EX2 R156, R155 ;  /* 0x0000009b009c7308 */ /* 0x0023f00000000800 */
[----:B------:R-:W2:Y:S01]  /*56e0*/  MUFU.EX2 R153, R153 ;  /* 0x0000009900997308 */ /* 0x000ea20000000800 */
[----:B-1----:R-:W-:-:S05]  /*56f0*/  VIADD R155, R203, 0x8 ;  /* 0x00000008cb9b7836 */ /* 0x002fca0000000000 */
[----:B------:R1:W-:Y:S06]  /*5700*/  BAR.SYNC.DEFER_BLOCKING R155, 0x100 ;  /* 0x0004009b0000751d */ /* 0x0003ec0000010000 */
[----:B------:R-:W3:Y:S01]  /*5710*/  MUFU.EX2 R154, R154 ;  /* 0x0000009a009a7308 */ /* 0x000ee20000000800 */
[-C--:B--2---:R-:W-:Y:S01]  /*5720*/  FMUL.FTZ R26, R26, R153.reuse ;  /* 0x000000991a1a7220 */ /* 0x084fe20000410000 */
[-C--:B------:R-:W-:Y:S01]  /*5730*/  FMUL.FTZ R27, R27, R153.reuse ;  /* 0x000000991b1b7220 */ /* 0x080fe20000410000 */
[----:B------:R-:W-:-:S05]  /*5740*/  FMUL.FTZ R30, R30, R153 ;  /* 0x000000991e1e7220 */ /* 0x000fca0000410000 */
        /* <DEDUP_REMOVED lines=63> */
[----:B---3--:R-:W-:Y:S01]  /*5b40*/  F2FP.F16.F32.PACK_AB R201, R156, R154 ;  /* 0x0000009a9cc9723e */ /* 0x008fe200000000ff */
[----:B-1----:R1:W3:Y:S01]  /*5b50*/  MUFU.EX2 R155, R160 ;  /* 0x000000a0009b7308 */ /* 0x0022e20000000800 */
[----:B--2---:R-:W-:Y:S01]  /*5b60*/  F2FP.F16.F32.PACK_AB R203, R159, R158 ;  /* 0x0000009e9fcb723e */ /* 0x004fe200000000ff */
[----:B------:R-:W-:Y:S01]  /*5b70*/  FFMA.FTZ R217, R153, R217, R154 ;  /* 0x000000d999d97223 */ /* 0x000fe2000001009a */
[----:B------:R-:W-:-:S02]  /*5b80*/  F2FP.F16.F32.PACK_AB R154, R157, R164 ;  /* 0x000000a49d9a723e */ /* 0x000fc400000000ff */
[----:B------:R-:W-:Y:S01]  /*5b90*/  WARPGROUP.ARRIVE ;  /* 0x00000000000079c5 */ /* 0x000fe20000000000 */
[----:B------:R-:W-:Y:S02]  /*5ba0*/  FADD.FTZ R217, R156, R217 ;  /* 0x000000d99cd97221 */ /* 0x000fe40000010000 */
[----:B------:R-:W-:Y:S01]  /*5bb0*/  MUFU.EX2 R185, R185 ;  /* 0x000000b900b97308 */ /* 0x000fe20000000800 */
[----:B-1----:R-:W-:Y:S01]  /*5bc0*/  FFMA.FTZ R160, R163, R0, -R229 ;  /* 0x00000000a3a07223 */ /* 0x002fe200000108e5 */
[----:B------:R-:W-:Y:S01]  /*5bd0*/  FADD.FTZ R217, R158, R217 ;  /* 0x000000d99ed97221 */ /* 0x000fe20000010000 */
[----:B------:R-:W-:Y:S01]  /*5be0*/  HGMMA.64x256x16.F32 R24, R200, gdesc[UR8].tnspB, R24, gsb0 ;  /* 0x43e00008c8187df0 */ /* 0x000fe20008000818 */
[----:B------:R-:W-:Y:S01]  /*5bf0*/  UIADD3 UR10, UR4, 0x80, URZ ;  /* 0x00000080040a7890 */ /* 0x000fe2000fffe03f */
[----:B------:R-:W-:Y:S01]  /*5c00*/  F2FP.F16.F32.PACK_AB R158, R173, R172 ;  /* 0x000000acad9e723e */ /* 0x000fe200000000ff */
[----:B------:R-:W-:Y:S01]  /*5c10*/  UMOV UR11, 0x40000040 ;  /* 0x40000040000b7882 */ /* 0x000fe20000000000 */
[----:B------:R-:W-:Y:S01]  /*5c20*/  FADD.FTZ R217, R159, R217 ;  /* 0x000000d99fd97221 */ /* 0x000fe20000010000 */
[----:B------:R-:W-:Y:S01]  /*5c30*/  MUFU.EX2 R160, R160 ;  /* 0x000000a000a07308 */ /* 0x000fe20000000800 */
[----:B---3--:R-:W-:-:S07]  /*5c40*/  FADD.FTZ R152, R155, R152 ;  /* 0x000000989b987221 */ /* 0x008fce0000010000 */
        /* <DEDUP_REMOVED lines=10> */
[----:B------:R-:W-:-:S07]  /*5cf0*/  WARPGROUP.DEPBAR.LE gsb0, 0x0 ;  /* 0x00008000000079c5 */ /* 0x000fce0000010000 */
[----:B------:R1:W2:Y:S01]  /*5d00*/  MUFU.EX2 R201, R161 ;  /* 0x000000a100c97308 */ /* 0x0002a20000000800 */
[-CC-:B------:R-:W-:Y:S01]  /*5d10*/  FFMA.FTZ R200, R162, R0.reuse, -R229.reuse ;  /* 0x00000000a2c87223 */ /* 0x180fe200000108e5 */
[-CC-:B------:R-:W-:Y:S01]  /*5d20*/  FFMA.FTZ R162, R167, R0.reuse, -R229.reuse ;  /* 0x00000000a7a27223 */ /* 0x180fe200000108e5 */
[-CC-:B------:R-:W-:Y:S01]  /*5d30*/  FFMA.FTZ R167, R170, R0.reuse, -R229.reuse ;  /* 0x00000000aaa77223 */ /* 0x180fe200000108e5 */
[----:B------:R-:W-:Y:S01]  /*5d40*/  FFMA.FTZ R170, R175, R0, -R229 ;  /* 0x00000000afaa7223 */ /* 0x000fe200000108e5 */
[----:B------:R-:W-:-:S03]  /*5d50*/  IMAD.MOV.U32 R202, RZ, RZ, R20 ;  /* 0x000000ffffca7224 */ /* 0x000fc600078e0014 */
[----:B------:R-:W3:Y:S01]  /*5d60*/  MUFU.EX2 R200, R200 ;  /* 0x000000c800c87308 */ /* 0x000ee20000000800 */
[-CC-:B-1----:R-:W-:Y:S01]  /*5d70*/  FFMA.FTZ R161, R166, R0.reuse, -R229.reuse ;  /* 0x00000000a6a17223 */ /* 0x182fe200000108e5 */
[----:B------:R-:W-:-:S06]  /*5d80*/  FFMA.FTZ R166, R174, R0, -R229 ;  /* 0x00000000aea67223 */ /* 0x000fcc00000108e5 */
[----:B------:R-:W1:Y:S01]  /*5d90*/  MUFU.EX2 R161, R161 ;  /* 0x000000a100a17308 */ /* 0x000e620000000800 */
[C---:B--2---:R-:W-:Y:S01]  /*5da0*/  FADD.FTZ R163, R201.reuse, R152 ;  /* 0x00000098c9a37221 */ /* 0x044fe20000010000 */
[----:B------:R-:W-:Y:S01]  /*5db0*/  F2FP.F16.F32.PACK_AB R152, R201, R155 ;  /* 0x0000009bc998723e */ /* 0x000fe200000000ff */
[----:B------:R-:W-:-:S05]  /*5dc0*/  IMAD.MOV.U32 R201, RZ, RZ, R165 ;  /* 0x000000ffffc97224 */ /* 0x000fca00078e00a5 */
[----:B------:R-:W2:Y:S01]  /*5dd0*/  MUFU.EX2 R162, R162 ;  /* 0x000000a200a27308 */ /* 0x000ea20000000800 */
[----:B---3--:R-:W-:Y:S01]  /*5de0*/  F2FP.F16.F32.PACK_AB R153, R160, R200 ;  /* 0x000000c8a099723e */ /* 0x008fe200000000ff */
[----:B------:R-:W-:-:S04]  /*5df0*/  FADD.FTZ R200, R200, R217 ;  /* 0x000000d9c8c87221 */ /* 0x000fc80000010000 */
[----:B------:R-:W-:Y:S01]  /*5e00*/  FADD.FTZ R200, R160, R200 ;  /* 0x000000c8a0c87221 */ /* 0x000fe20000010000 */
[----:B------:R-:W-:Y:S01]  /*5e10*/  FFMA.FTZ R160, R186, R0, -R229 ;  /* 0x00000000baa07223 */ /* 0x000fe200000108e5 */
[----:B------:R-:W3:Y:S02]  /*5e20*/  MUFU.EX2 R167, R167 ;  /* 0x000000a700a77308 */ /* 0x000ee40000000800 */
[----:B-1----:R-:W-:-:S06]  /*5e30*/  FADD.FTZ R200, R161, R200 ;  /* 0x000000c8a1c87221 */ /* 0x002fcc0000010000 */
[----:B------:R-:W-:Y:S01]  /*5e40*/  MUFU.EX2 R166, R166 ;  /* 0x000000a600a67308 */ /* 0x000fe20000000800 */
[C---:B--2---:R-:W-:Y:S01]  /*5e50*/  F2FP.F16.F32.PACK_AB R155, R162.reuse, R161 ;  /* 0x000000a1a29b723e */ /* 0x044fe200000000ff */
[----:B------:R-:W-:Y:S01]  /*5e60*/  FFMA.FTZ R161, R187, R0, -R229 ;  /* 0x00000000bba17223 */ /* 0x000fe200000108e5 */
[----:B------:R-:W-:Y:S02]  /*5e70*/  FADD.FTZ R162, R162, R200 ;  /* 0x000000c8a2a27221 */ /* 0x000fe40000010000 */
[----:B------:R-:W-:-:S03]  /*5e80*/  WARPGROUP.ARRIVE ;  /* 0x00000000000079c5 */ /* 0x000fc60000000000 */
[----:B------:R-:W1:Y:S01]  /*5e90*/  MUFU.EX2 R170, R170 ;  /* 0x000000aa00aa7308 */ /* 0x000e620000000800 */
[----:B---3--:R-:W-:Y:S02]  /*5ea0*/  FADD.FTZ R162, R167, R162 ;  /* 0x000000a2a7a27221 */ /* 0x008fe40000010000 */
[----:B------:R-:W-:Y:S01]  /*5eb0*/  HGMMA.64x256x16.F32 R24, R152, gdesc[UR8].tnspB, R24, gsb0 ;  /* 0x43e0000898187df0 */ /* 0x000fe20008000818 */
[----:B------:R-:W-:Y:S01]  /*5ec0*/  UIADD3 UR10, UR4, 0x100, URZ ;  /* 0x00000100040a7890 */ /* 0x000fe2000fffe03f */
[----:B------:R-:W-:-:S03]  /*5ed0*/  UMOV UR11, 0x40000040 ;  /* 0x40000040000b7882 */ /* 0x000fc60000000000 */
[----:B------:R-:W-:Y:S08]  /*5ee0*/  MUFU.EX2 R160, R160 ;  /* 0x000000a000a07308 */ /* 0x000ff00000000800 */
[----:B------:R-:W-:Y:S01]  /*5ef0*/  MUFU.EX2 R161, R161 ;  /* 0x000000a100a17308 */ /* 0x000fe20000000800 */
[----:B-1----:R-:W-:Y:S01]  /*5f00*/  F2FP.F16.F32.PACK_AB R159, R170, R166 ;  /* 0x000000a6aa9f723e */ /* 0x002fe200000000ff */
[----:B------:R-:W-:-:S06]  /*5f10*/  WARPGROUP.DEPBAR.LE gsb0, 0x0 ;  /* 0x00008000000079c5 */ /* 0x000fcc0000010000 */
[----:B------:R1:W2:Y:S01]  /*5f20*/  MUFU.EX2 R152, R169 ;  /* 0x000000a900987308 */ /* 0x0002a20000000800 */
[----:B------:R-:W-:Y:S01]  /*5f30*/  FADD.FTZ R153, R164, R163 ;  /* 0x000000a3a4997221 */ /* 0x000fe20000010000 */
[----:B------:R-:W-:Y:S01]  /*5f40*/  F2FP.F16.F32.PACK_AB R154, R181, R180 ;  /* 0x000000b4b59a723e */ /* 0x000fe200000000ff */
[-CC-:B------:R-:W-:Y:S01]  /*5f50*/  FFMA.FTZ R163, R190, R0.reuse, -R229.reuse ;  /* 0x00000000bea37223 */ /* 0x180fe200000108e5 */
[-C--:B------:R-:W-:Y:S01]  /*5f60*/  FFMA.FTZ R164, R191, R0.reuse, -R229 ;  /* 0x00000000bfa47223 */ /* 0x080fe200000108e5 */
[----:B------:R-:W-:Y:S01]  /*5f70*/  FADD.FTZ R153, R157, R153 ;  /* 0x000000999d997221 */ /* 0x000fe20000010000 */
[----:B-1----:R-:W-:-:S03]  /*5f80*/  FFMA.FTZ R169, R171, R0, -R229 ;  /* 0x00000000aba97223 */ /* 0x002fc600000108e5 */
[----:B------:R-:W-:Y:S01]  /*5f90*/  FADD.FTZ R153, R168, R153 ;  /* 0x00000099a8997221 */ /* 0x000fe20000010000 */
[----:B------:R-:W-:Y:S01]  /*5fa0*/  MUFU.EX2 R163, R163 ;  /* 0x000000a300a37308 */ /* 0x000fe20000000800 */
[C---:B--2---:R-:W-:Y:S02]  /*5fb0*/  F2FP.F16.F32.PACK_AB R156, R152.reuse, R168 ;  /* 0x000000a8989c723e */ /* 0x044fe400000000ff */
[----:B------:R-:W-:-:S05]  /*5fc0*/  FADD.FTZ R153, R152, R153 ;  /* 0x0000009998997221 */ /* 0x000fca0000010000 */
[----:B------:R-:W1:Y:S01]  /*5fd0*/  MUFU.EX2 R169, R169 ;  /* 0x000000a900a97308 */ /* 0x000e620000000800 */
[----:B------:R-:W-:Y:S01]  /*5fe0*/  F2FP.F16.F32.PACK_AB R152, R177, R176 ;  /* 0x000000b0b198723e */ /* 0x000fe200000000ff */
[----:B------:R-:W-:-:S04]  /*5ff0*/  FADD.FTZ R172, R172, R153 ;  /* 0x00000099acac7221 */ /* 0x000fc80000010000 */
[----:B------:R-:W-:Y:S02]  /*6000*/  FADD.FTZ R172, R173, R172 ;  /* 0x000000acadac7221 */ /* 0x000fe40000010000 */
[----:B------:R-:W-:Y:S02]  /*6010*/  MUFU.EX2 R164, R164 ;  /* 0x000000a400a47308 */ /* 0x000fe40000000800 */
[----:B------:R-:W-:-:S04]  /*6020*/  FADD.FTZ R172, R176, R172 ;  /* 0x000000acb0ac7221 */ /* 0x000fc80000010000 */
[----:B------:R-:W-:Y:S01]  /*6030*/  FADD.FTZ R172, R177, R172 ;  /* 0x000000acb1ac7221 */ /* 0x000fe20000010000 */
[C---:B-1----:R-:W-:Y:S01]  /*6040*/  F2FP.F16.F32.PACK_AB R157, R169.reuse, R167 ;  /* 0x000000a7a99d723e */ /* 0x042fe200000000ff */
[----:B------:R-:W-:Y:S02]  /*6050*/  FADD.FTZ R162, R169, R162 ;  /* 0x000000a2a9a27221 */ /* 0x000fe40000010000 */
[----:B------:R-:W-:Y:S01]  /*6060*/  FADD.FTZ R172, R180, R172 ;  /* 0x000000acb4ac7221 */ /* 0x000fe20000010000 */
[----:B------:R-:W-:Y:S01]  /*6070*/  WARPGROUP.ARRIVE ;  /* 0x00000000000079c5 */ /* 0x000fe20000000000 */
[----:B------:R-:W-:Y:S02]  /*6080*/  FADD.FTZ R162, R166, R162 ;  /* 0x000000a2a6a27221 */ /* 0x000fe40000010000 */
[----:B------:R-:W-:Y:S02]  /*6090*/  FADD.FTZ R172, R181, R172 ;  /* 0x000000acb5ac7221 */ /* 0x000fe40000010000 */
[----:B------:R-:W-:Y:S01]  /*60a0*/  FADD.FTZ R162, R170, R162 ;  /* 0x000000a2aaa27221 */ /* 0x000fe20000010000 */
[----:B------:R-:W-:Y:S01]  /*60b0*/  HGMMA.64x256x16.F32 R24, R156, gdesc[UR8].tnspB, R24, gsb0 ;  /* 0x43e000089c187df0 */ /* 0x000fe20008000818 */
[----:B------:R-:W-:Y:S01]  /*60c0*/  UIADD3 UR10, UR4, 0x180, URZ ;  /* 0x00000180040a7890 */ /* 0x000fe2000fffe03f */
[----:B------:R-:W-:Y:S01]  /*60d0*/  FADD.FTZ R172, R184, R172 ;  /* 0x000000acb8ac7221 */ /* 0x000fe20000010000 */
[----:B------:R-:W-:-:S03]  /*60e0*/  UMOV UR11, 0x40000040 ;  /* 0x40000040000b7882 */ /* 0x000fc60000000000 */
[----:B------:R-:W-:-:S04]  /*60f0*/  FADD.FTZ R172, R185, R172 ;  /* 0x000000acb9ac7221 */ /* 0x000fc80000010000 */
[----:B------:R-:W-:Y:S01]  /*6100*/  FADD.FTZ R172, R188, R172 ;  /* 0x000000acbcac7221 */ /* 0x000fe20000010000 */
[----:B------:R-:W-:Y:S02]  /*6110*/  WARPGROUP.DEPBAR.LE gsb0, 0x0 ;  /* 0x00008000000079c5 */ /* 0x000fe40000010000 */
[-CC-:B------:R-:W-:Y:S01]  /*6120*/  FFMA.FTZ R158, R178, R0.reuse, -R229.reuse ;  /* 0x00000000b29e7223 */ /* 0x180fe200000108e5 */
[-CC-:B------:R-:W-:Y:S01]  /*6130*/  FFMA.FTZ R156, R179, R0.reuse, -R229.reuse ;  /* 0x00000000b39c7223 */ /* 0x180fe200000108e5 */
[-CC-:B------:R-:W-:Y:S01]  /*6140*/  FFMA.FTZ R157, R182, R0.reuse, -R229.reuse ;  /* 0x00000000b69d7223 */ /* 0x180fe200000108e5 */
[----:B------:R-:W-:-:S03]  /*6150*/  FFMA.FTZ R159, R183, R0, -R229 ;  /* 0x00000000b79f7223 */ /* 0x000fc600000108e5 */
[----:B------:R-:W-:Y:S08]  /*6160*/  MUFU.EX2 R158, R158 ;  /* 0x0000009e009e7308 */ /* 0x000ff00000000800 */
[----:B------:R-:W1:Y:S08]  /*6170*/  MUFU.EX2 R156, R156 ;  /* 0x0000009c009c7308 */ /* 0x000e700000000800 */
[----:B------:R-:W2:Y:S08]  /*6180*/  MUFU.EX2 R157, R157 ;  /* 0x0000009d009d7308 */ /* 0x000eb00000000800 */
[----:B------:R-:W3:Y:S01]  /*6190*/  MUFU.EX2 R159, R159 ;  /* 0x0000009f009f7308 */ /* 0x000ee20000000800 */
[----:B-1----:R-:W-:Y:S01]  /*61a0*/  F2FP.F16.F32.PACK_AB R153, R156, R158 ;  /* 0x0000009e9c99723e */ /* 0x002fe200000000ff */
[----:B------:R-:W-:-:S04]  /*61b0*/  FADD.FTZ R158, R158, R162 ;  /* 0x000000a29e9e7221 */ /* 0x000fc80000010000 */
[----:B------:R-:W-:-:S04]  /*61c0*/  FADD.FTZ R158, R156, R158 ;  /* 0x0000009e9c9e7221 */ /* 0x000fc80000010000 */
[----:B--2---:R-:W-:Y:S01]  /*61d0*/  FADD.FTZ R158, R157, R158 ;  /* 0x0000009e9d9e7221 */ /* 0x004fe20000010000 */
[----:B---3--:R-:W-:-:S03]  /*61e0*/  F2FP.F16.F32.PACK_AB R155, R159, R157 ;  /* 0x0000009d9f9b723e */ /* 0x008fc600000000ff */
[----:B------:R-:W-:Y:S01]  /*61f0*/  FADD.FTZ R158, R159, R158 ;  /* 0x0000009e9f9e7221 */ /* 0x000fe20000010000 */
[----:B------:R-:W-:-:S03]  /*6200*/  WARPGROUP.ARRIVE ;  /* 0x00000000000079c5 */ /* 0x000fc60000000000 */
[----:B------:R-:W-:-:S04]  /*6210*/  FADD.FTZ R158, R160, R158 ;  /* 0x0000009ea09e7221 */ /* 0x000fc80000010000 */
[----:B------:R-:W-:Y:S01]  /*6220*/  FADD.FTZ R158, R161, R158 ;  /* 0x0000009ea19e7221 */ /* 0x000fe20000010000 */
[----:B------:R-:W-:Y:S01]  /*6230*/  HGMMA.64x256x16.F32 R24, R152, gdesc[UR8].tnspB, R24, gsb0 ;  /* 0x43e0000898187df0 */ /* 0x000fe20008000818 */
[----:B------:R-:W-:Y:S01]  /*6240*/  UIADD3 UR10, UR4, 0x200, URZ ;  /* 0x00000200040a7890 */ /* 0x000fe2000fffe03f */
[----:B------:R-:W-:Y:S01]  /*6250*/  UMOV UR11, 0x40000040 ;  /* 0x40000040000b7882 */ /* 0x000fe20000000000 */
[----:B------:R-:W-:Y:S01]  /*6260*/  UIADD3 UR4, UR4, 0x280, URZ ;  /* 0x0000028004047890 */ /* 0x000fe2000fffe03f */
[----:B------:R-:W-:Y:S02]  /*6270*/  WARPGROUP.DEPBAR.LE gsb0, 0x0 ;  /* 0x00008000000079c5 */ /* 0x000fe40000010000 */
[----:B------:R-:W-:Y:S02]  /*6280*/  F2FP.F16.F32.PACK_AB R152, R185, R184 ;  /* 0x000000b8b998723e */ /* 0x000fe400000000ff */
[----:B------:R-:W-:Y:S02]  /*6290*/  F2FP.F16.F32.PACK_AB R153, R161, R160 ;  /* 0x000000a0a199723e */ /* 0x000fe400000000ff */
[C---:B------:R-:W-:Y:S01]  /*62a0*/  F2FP.F16.F32.PACK_AB R154, R189.reuse, R188 ;  /* 0x000000bcbd9a723e */ /* 0x040fe200000000ff */
[----:B------:R-:W-:Y:S01]  /*62b0*/  FADD.FTZ R189, R189, R172 ;  /* 0x000000acbdbd7221 */ /* 0x000fe20000010000 */
[----:B------:R-:W-:Y:S01]  /*62c0*/  F2FP.F16.F32.PACK_AB R155, R164, R163 ;  /* 0x000000a3a49b723e */ /* 0x000fe200000000ff */
[----:B------:R-:W-:-:S03]  /*62d0*/  FADD.FTZ R163, R163, R158 ;  /* 0x0000009ea3a37221 */ /* 0x000fc60000010000 */
[----:B------:R-:W-:Y:S01]  /*62e0*/  WARPGROUP.ARRIVE ;  /* 0x00000000000079c5 */ /* 0x000fe20000000000 */
[----:B------:R-:W-:-:S11]  /*62f0*/  FADD.FTZ R163, R164, R163 ;  /* 0x000000a3a4a37221 */ /* 0x000fd60000010000 */
[----:B------:R-:W-:Y:S01]  /*6300*/  HGMMA.64x256x16.F32 R24, R152, gdesc[UR8].tnspB, R24, gsb0 ;  /* 0x43e0000898187df0 */ /* 0x000fe20008000818 */
[----:B------:R-:W-:Y:S01]  /*6310*/  UMOV UR10, UR4 ;  /* 0x00000004000a7c82 */ /* 0x000fe20008000000 */
        /* <DEDUP_REMOVED lines=19> */
.L_x_9932:
[----:B------:R-:W2:Y:S01]  /*6450*/  LDL.LU R152, [R1+0x14] ;  /* 0x0000140001987983 */ /* 0x000ea20000300800 */
[----:B------:R-:W-:Y:S01]  /*6460*/  UIADD3 UR36, UR36, 0x1, URZ ;  /* 0x0000000124247890 */ /* 0x000fe2000fffe03f */
[----:B------:R1:W-:Y:S06]  /*6470*/  BAR.ARV R218, 0x100 ;  /* 0x000400da0000751d */ /* 0x0003ec0000002000 */
[----:B------:R-:W-:Y:S02]  /*6480*/  UISETP.NE.AND UP0, UPT, UR36, 0x2, UPT ;  /* 0x000000022400788c */ /* 0x000fe4000bf05270 */
[----:B------:R-:W-:Y:S06]  /*6490*/  BAR.ARV 0x8, 0x180 ;  /* 0x0206000000007b1d */ /* 0x000fec0000002000 */
[----:B------:R-:W-:Y:S01]  /*64a0*/  USEL UR4, URZ, 0x1, UP0 ;  /* 0x000000013f047887 */ /* 0x000fe20008000000 */
[----:B------:R-:W-:Y:S01]  /*64b0*/  PLOP3.LUT P0, PT, PT, PT, PT, 0x8, 0x0 ;  /* 0x000000000000781c */ /* 0x000fe20003f0e170 */
[----:B------:R-:W3:Y:S01]  /*64c0*/  SHFL.BFLY PT, R3, R200, 0x2, 0x1f ;  /* 0x0c401f00c8037f89 */ /* 0x000ee200000e0000 */
[----:B------:R-:W-:-:S02]  /*64d0*/  USEL UR36, UR36, URZ, UP0 ;  /* 0x0000003f24247287 */ /* 0x000fc40008000000 */
[----:B------:R-:W-:Y:S01]  /*64e0*/  ULOP3.LUT UR37, UR37, UR4, URZ, 0x3c, !UPT ;  /* 0x0000000425257292 */ /* 0x000fe2000f8e3c3f */
[----:B------:R-:W4:Y:S01]  /*64f0*/  SHFL.BFLY PT, R2, R217, 0x2, 0x1f ;  /* 0x0c401f00d9027f89 */ /* 0x000f2200000e0000 */
[----:B---3--:R-:W-:Y:S01]  /*6500*/  FADD.FTZ R4, R3, R200 ;  /* 0x000000c803047221 */ /* 0x008fe20000010000 */
[----:B----4-:R-:W-:-:S04]  /*6510*/  FADD.FTZ R6, R2, R217 ;  /* 0x000000d902067221 */ /* 0x010fc80000010000 */
[----:B------:R-:W3:Y:S04]  /*6520*/  SHFL.BFLY PT, R3, R4, 0x1, 0x1f ;  /* 0x0c201f0004037f89 */ /* 0x000ee800000e0000 */
[----:B------:R-:W4:Y:S01]  /*6530*/  SHFL.BFLY PT, R5, R6, 0x1, 0x1f ;  /* 0x0c201f0006057f89 */ /* 0x000f2200000e0000 */
[----:B---3--:R-:W-:Y:S01]  /*6540*/  FADD.FTZ R7, R4, R3 ;  /* 0x0000000304077221 */ /* 0x008fe20000010000 */
[----:B------:R-:W-:Y:S01]  /*6550*/  CS2R R2, SRZ ;  /* 0x0000000000027805 */ /* 0x000fe2000001ff00 */
[----:B------:R-:W-:Y:S02]  /*6560*/  IMAD.MOV.U32 R4, RZ, RZ, -0x800000 ;  /* 0xff800000ff047424 */ /* 0x000fe400078e00ff */
[----:B----4-:R-:W-:Y:S01]  /*6570*/  FADD.FTZ R8, R6, R5 ;  /* 0x0000000506087221 */ /* 0x010fe20000010000 */
[----:B------:R-:W-:-:S04]  /*6580*/  FSETP.NE.FTZ.AND P1, PT, R7, RZ, PT ;  /* 0x000000ff0700720b */ /* 0x000fc80003f35000 */
[----:B------:R-:W-:-:S09]  /*6590*/  FSETP.NE.FTZ.AND P2, PT, R8, RZ, PT ;  /* 0x000000ff0800720b */ /* 0x000fd20003f55000 */
[----:B------:R-:W3:Y:S08]  /*65a0*/  @P1 MUFU.LG2 R5, R7 ;  /* 0x0000000700051308 */ /* 0x000ef00000000c00 */
[----:B------:R-:W4:Y:S08]  /*65b0*/  @P2 MUFU.LG2 R6, R8 ;  /* 0x0000000800062308 */ /* 0x000f300000000c00 */
[----:B------:R5:W0:Y:S01]  /*65c0*/  @P1 MUFU.RCP R3, R7 ;  /* 0x0000000700031308 */ /* 0x000a220000001000 */
[----:B---3--:R-:W-:-:S07]  /*65d0*/  @P1 FMUL.FTZ R5, R5, 0.69314718246459960938 ;  /* 0x3f31721805051820 */ /* 0x008fce0000410000 */
[----:B------:R-:W3:Y:S01]  /*65e0*/  @P2 MUFU.RCP R2, R8 ;  /* 0x0000000800022308 */ /* 0x000ee20000001000 */
[C---:B-----5:R-:W-:Y:S01]  /*65f0*/  @P1 FMUL.FTZ R7, R0.reuse, 0.69314718246459960938 ;  /* 0x3f31721800071820 */ /* 0x060fe20000410000 */
[----:B------:R-:W-:Y:S01]  /*6600*/  @P2 FMUL.FTZ R0, R0, 0.69314718246459960938 ;  /* 0x3f31721800002820 */ /* 0x000fe20000410000 */
[----:B----4-:R-:W-:-:S04]  /*6610*/  @P2 FMUL.FTZ R6, R6, 0.69314718246459960938 ;  /* 0x3f31721806062820 */ /* 0x010fc80000410000 */
[----:B------:R-:W-:Y:S01]  /*6620*/  @P2 FFMA.FTZ R4, R0, R165, R6 ;  /* 0x000000a500042223 */ /* 0x000fe20000010006 */
        /* <DEDUP_REMOVED lines=130> */
[----:B--2---:R-:W-:-:S05]  /*6e50*/  VIADD R152, R152, 0x1 ;  /* 0x0000000198987836 */ /* 0x004fca0000000000 */
[----:B------:R1:W-:Y:S02]  /*6e60*/  STL [R1+0x14], R152 ;  /* 0x0000149801007387 */ /* 0x0003e40000100800 */
.L_x_9920:
[----:B------:R-:W2:Y:S01]  /*6e70*/  S2R R5, SR_CgaCtaId ;  /* 0x0000000000057919 */ /* 0x000ea20000008800 */
[----:B------:R-:W-:Y:S01]  /*6e80*/  MOV R0, 0x400 ;  /* 0x0000040000007802 */ /* 0x000fe20000000f00 */
[----:B------:R-:W-:Y:S01]  /*6e90*/  BSSY B0, `(.L_x_9942) ;  /* 0x0000466000007945 */ /* 0x000fe20003800000 */
[----:B------:R-:W-:Y:S02]  /*6ea0*/  BAR.SYNC.DEFER_BLOCKING 0x5, 0x180 ;  /* 0x0146000000007b1d */ /* 0x000fe40000010000 */
[----:B--2---:R-:W-:-:S05]  /*6eb0*/  LEA R0, R5, R0, 0x18 ;  /* 0x0000000005007211 */ /* 0x004fca00078ec0ff */
[----:B------:R2:W3:Y:S01]  /*6ec0*/  LDS.128 R8, [R0+0x324d0] ;  /* 0x0324d00000087984 */ /* 0x0004e20000000c00 */
[----:B------:R-:W-:Y:S06]  /*6ed0*/  BAR.ARV 0x4, 0x180 ;  /* 0x0106000000007b1d */ /* 0x000fec0000002000 */
[----:B------:R-:W-:Y:S05]  /*6ee0*/  @P0 BRA `(.L_x_9943) ;  /* 0x0000003400e80947 */ /* 0x000fea0003800000 */
[----:B------:R-:W4:Y:S01]  /*6ef0*/  LDL R2, [R1+0x80] ;  /* 0x0000800001027983 */ /* 0x000f220000100800 */
[----:B------:R-:W0:Y:S01]  /*6f00*/  S2R R5, SR_SWINHI ;  /* 0x0000000000057919 */ /* 0x000e220000002f00 */
[----:B------:R-:W-:Y:S01]  /*6f10*/  F2FP.F16.F32.PACK_AB R14, R29, R28 ;  /* 0x0000001c1d0e723e */ /* 0x000fe200000000ff */
[----:B------:R-:W-:Y:S01]  /*6f20*/  ULDC.64 UR4, c[0x0][0xd08] ;  /* 0x0003420000047ab9 */ /* 0x000fe20000000a00 */
[----:B------:R-:W2:Y:S04]  /*6f30*/  LDL R163, [R1+0x7c] ;  /* 0x00007c0001a37983 */ /* 0x000ea80000100800 */
[----:B------:R-:W2:Y:S01]  /*6f40*/  LDL R162, [R1+0x10] ;  /* 0x0000100001a27983 */ /* 0x000ea20000100800 */
[----:B------:R-:W-:Y:S02]  /*6f50*/  MOV R158, R0 ;  /* 0x00000000009e7202 */ /* 0x000fe40000000f00 */
[----:B0-----:R-:W-:-:S02]  /*6f60*/  MOV R159, R5 ;  /* 0x00000005009f7202 */ /* 0x001fc40000000f00 */
[----:B------:R-:W-:Y:S02]  /*6f70*/  F2FP.F16.F32.PACK_AB R15, R31, R30 ;  /* 0x0000001e1f0f723e */ /* 0x000fe400000000ff */
[----:B------:R-:W-:Y:S02]  /*6f80*/  F2FP.F16.F32.PACK_AB R18, R37, R36 ;  /* 0x000000242512723e */ /* 0x000fe400000000ff */
[----:B------:R-:W-:Y:S02]  /*6f90*/  F2FP.F16.F32.PACK_AB R19, R39, R38 ;  /* 0x000000262713723e */ /* 0x000fe400000000ff */
[----:B------:R-:W-:Y:S02]  /*6fa0*/  F2FP.F16.F32.PACK_AB R154, R69, R68 ;  /* 0x00000044459a723e */ /* 0x000fe400000000ff */
[----:B------:R-:W-:Y:S01]  /*6fb0*/  SHF.L.U64.HI R22, R204, 0x2, R210 ;  /* 0x00000002cc167819 */ /* 0x000fe200000102d2 */
[----:B------:R-:W-:Y:S01]  /*6fc0*/  BAR.SYNC.DEFER_BLOCKING 0x1, 0x100 ;  /* 0x0044000000007b1d */ /* 0x000fe20000010000 */
[----:B----4-:R-:W-:-:S03]  /*6fd0*/  IMAD.WIDE R6, R2, 0x2, R158 ;  /* 0x0000000202067825 */ /* 0x010fc600078e029e */
[C---:B------:R-:W-:Y:S02]  /*6fe0*/  IADD3 R17, P0, R6.reuse, 0x20, RZ ;  /* 0x0000002006117810 */ /* 0x040fe40007f1e0ff */
[----:B------:R-:W-:Y:S02]  /*6ff0*/  IADD3 R153, P1, R6, 0x40, RZ ;  /* 0x0000004006997810 */ /* 0x000fe40007f3e0ff */
[----:B------:R-:W-:Y:S02]  /*7000*/  LOP3.LUT R16, R17, 0x380, RZ, 0xc0, !PT ;  /* 0x0000038011107812 */ /* 0x000fe400078ec0ff */
[----:B-1----:R-:W-:Y:S02]  /*7010*/  LOP3.LUT R152, R153, 0x380, RZ, 0xc0, !PT ;  /* 0x0000038099987812 */ /* 0x002fe400078ec0ff */
[----:B------:R-:W-:Y:S02]  /*7020*/  SHF.R.U64 R16, R16, 0x3, RZ ;  /* 0x0000000310107819 */ /* 0x000fe400000012ff */
[----:B------:R-:W-:-:S02]  /*7030*/  SHF.R.U64 R152, R152, 0x3, RZ ;  /* 0x0000000398987819 */ /* 0x000fc400000012ff */
[----:B------:R-:W-:Y:S02]  /*7040*/  LOP3.LUT R13, R6, 0x380, RZ, 0xc0, !PT ;  /* 0x00000380060d7812 */ /* 0x000fe400078ec0ff */
[----:B------:R-:W-:Y:S01]  /*7050*/  LOP3.LUT R16, R16, R17, RZ, 0x3c, !PT ;  /* 0x0000001110107212 */ /* 0x000fe200078e3cff */
[--C-:B------:R-:W-:Y:S01]  /*7060*/  IMAD.X R17, RZ, RZ, R7.reuse, P0 ;  /* 0x000000ffff117224 */ /* 0x100fe200000e0607 */
[----:B------:R-:W-:Y:S01]  /*7070*/  LOP3.LUT R152, R152, R153, RZ, 0x3c, !PT ;  /* 0x0000009998987212 */ /* 0x000fe200078e3cff */
[----:B------:R-:W-:Y:S01]  /*7080*/  IMAD.X R153, RZ, RZ, R7, P1 ;  /* 0x000000ffff997224 */ /* 0x000fe200008e0607 */
[----:B------:R-:W-:Y:S02]  /*7090*/  SHF.R.U64 R13, R13, 0x3, RZ ;  /* 0x000000030d0d7819 */ /* 0x000fe400000012ff */
[C---:B------:R-:W-:Y:S02]  /*70a0*/  IADD3 R21, P0, R6.reuse, 0x60, RZ ;  /* 0x0000006006157810 */ /* 0x040fe40007f1e0ff */
[----:B------:R-:W-:-:S02]  /*70b0*/  IADD3 R155, P1, R6, 0x4000, RZ ;  /* 0x00004000069b7810 */ /* 0x000fc40007f3e0ff */
[----:B------:R-:W-:Y:S01]  /*70c0*/  LOP3.LUT R12, R13, R6, RZ, 0x3c, !PT ;  /* 0x000000060d0c7212 */ /* 0x000fe200078e3cff */
[----:B------:R-:W-:Y:S01]  /*70d0*/  IMAD.MOV.U32 R13, RZ, RZ, R7 ;  /* 0x000000ffff0d7224 */ /* 0x000fe200078e0007 */
[----:B------:R-:W-:Y:S02]  /*70e0*/  LOP3.LUT R20, R21, 0x380, RZ, 0xc0, !PT ;  /* 0x0000038015147812 */ /* 0x000fe400078ec0ff */
[----:B---3--:R-:W-:Y:S02]  /*70f0*/  MOV R8, R152 ;  /* 0x0000009800087202 */ /* 0x008fe40000000f00 */
[----:B------:R-:W-:Y:S02]  /*7100*/  LOP3.LUT R152, R155, 0x380, RZ, 0xc0, !PT ;  /* 0x000003809b987812 */ /* 0x000fe400078ec0ff */
[----:B------:R-:W-:Y:S02]  /*7110*/  SHF.R.U64 R20, R20, 0x3, RZ ;  /* 0x0000000314147819 */ /* 0x000fe400000012ff */
[----:B------:R-:W-:-:S02]  /*7120*/  MOV R5, R12 ;  /* 0x0000000c00057202 */ /* 0x000fc40000000f00 */
[----:B------:R-:W-:Y:S02]  /*7130*/  SHF.R.U64 R152, R152, 0x3, RZ ;  /* 0x0000000398987819 */ /* 0x000fe400000012ff */
[----:B------:R-:W-:Y:S02]  /*7140*/  F2FP.F16.F32.PACK_AB R12, R25, R24 ;  /* 0x00000018190c723e */ /* 0x000fe400000000ff */
[----:B------:R-:W-:Y:S02]  /*7150*/  F2FP.F16.F32.PACK_AB R13, R27, R26 ;  /* 0x0000001a1b0d723e */ /* 0x000fe400000000ff */
[----:B------:R-:W-:Y:S02]  /*7160*/  MOV R2, R16 ;  /* 0x0000001000027202 */ /* 0x000fe40000000f00 */
[----:B------:R-:W-:Y:S01]  /*7170*/  LOP3.LUT R20, R20, R21, RZ, 0x3c, !PT ;  /* 0x0000001514147212 */ /* 0x000fe200078e3cff */
[----:B------:R-:W-:Y:S01]  /*7180*/  IMAD.X R21, RZ, RZ, R7, P0 ;  /* 0x000000ffff157224 */ /* 0x000fe200000e0607 */
[----:B------:R-:W-:-:S02]  /*7190*/  F2FP.F16.F32.PACK_AB R16, R33, R32 ;  /* 0x000000202110723e */ /* 0x000fc400000000ff */
[----:B------:R-:W-:Y:S02]  /*71a0*/  F2FP.F16.F32.PACK_AB R17, R35, R34 ;  /* 0x000000222311723e */ /* 0x000fe400000000ff */
[----:B------:R-:W-:Y:S01]  /*71b0*/  LOP3.LUT R152, R152, R155, RZ, 0x3c, !PT ;  /* 0x0000009b98987212 */ /* 0x000fe200078e3cff */
[----:B------:R0:W-:Y:S01]  /*71c0*/  STSM.16.M88.4 [R5], R12 ;  /* 0x0000000c05007844 */ /* 0x0001e20000000200 */
[C---:B------:R-:W-:Y:S01]  /*71d0*/  IADD3 R155, P0, R6.reuse, 0x4020, RZ ;  /* 0x00004020069b7810 */ /* 0x040fe20007f1e0ff */
[----:B------:R-:W-:Y:S02]  /*71e0*/  IMAD.X R153, RZ, RZ, R7, P1 ;  /* 0x000000ffff997224 */ /* 0x000fe400008e0607 */
[----:B------:R1:W-:Y:S01]  /*71f0*/  STSM.16.M88.4 [R2], R16 ;  /* 0x0000001002007844 */ /* 0x0003e20000000200 */
[----:B------:R-:W-:Y:S02]  /*7200*/  IADD3 R157, P1, R6, 0x8060, RZ ;  /* 0x00008060069d7810 */ /* 0x000fe40007f3e0ff */
[----:B0-----:R-:W-:-:S02]  /*7210*/  F2FP.F16.F32.PACK_AB R12, R41, R40 ;  /* 0x00000028290c723e */ /* 0x001fc400000000ff */
[----:B------:R-:W-:Y:S02]  /*7220*/  F2FP.F16.F32.PACK_AB R13, R43, R42 ;  /* 0x0000002a2b0d723e */ /* 0x000fe400000000ff */
[----:B------:R-:W-:Y:S02]  /*7230*/  F2FP.F16.F32.PACK_AB R14, R45, R44 ;  /* 0x0000002c2d0e723e */ /* 0x000fe400000000ff */
[----:B------:R-:W-:Y:S02]  /*7240*/  F2FP.F16.F32.PACK_AB R15, R47, R46 ;  /* 0x0000002e2f0f723e */ /* 0x000fe400000000ff */
[----:B------:R-:W-:Y:S02]  /*7250*/  MOV R5, R20 ;  /* 0x0000001400057202 */ /* 0x000fe40000000f00 */
[----:B------:R-:W-:Y:S02]  /*7260*/  LOP3.LUT R20, R155, 0x380, RZ, 0xc0, !PT ;  /* 0x000003809b147812 */ /* 0x000fe400078ec0ff */
[----:B-1----:R-:W-:-:S02]  /*7270*/  F2FP.F16.F32.PACK_AB R16, R49, R48 ;  /* 0x000000303110723e */ /* 0x002fc400000000ff */
[----:B------:R-:W-:Y:S02]  /*7280*/  F2FP.F16.F32.PACK_AB R17, R51, R50 ;  /* 0x000000323311723e */ /* 0x000fe400000000ff */
[----:B------:R-:W-:Y:S02]  /*7290*/  F2FP.F16.F32.PACK_AB R18, R53, R52 ;  /* 0x000000343512723e */ /* 0x000fe400000000ff */
[----:B------:R-:W-:Y:S01]  /*72a0*/  F2FP.F16.F32.PACK_AB R19, R55, R54 ;  /* 0x000000363713723e */ /* 0x000fe200000000ff */
[----:B------:R0:W-:Y:S01]  /*72b0*/  STSM.16.M88.4 [R8], R12 ;  /* 0x0000000c08007844 */ /* 0x0001e20000000200 */
[----:B------:R-:W-:Y:S02]  /*72c0*/  SHF.R.U64 R20, R20, 0x3, RZ ;  /* 0x0000000314147819 */ /* 0x000fe400000012ff */
[----:B------:R-:W-:Y:S01]  /*72d0*/  MOV R2, R152 ;  /* 0x0000009800027202 */ /* 0x000fe20000000f00 */
[----:B------:R1:W-:Y:S01]  /*72e0*/  STSM.16.M88.4 [R5], R16 ;  /* 0x0000001005007844 */ /* 0x0003e20000000200 */
[----:B------:R-:W-:Y:S01]  /*72f0*/  IMAD.X R21, RZ, RZ, R7, P0 ;  /* 0x000000ffff157224 */ /* 0x000fe200000e0607 */
[----:B------:R-:W-:-:S02]  /*7300*/  LOP3.LUT R20, R20, R155, RZ, 0x3c, !PT ;  /* 0x0000009b14147212 */ /* 0x000fc400078e3cff */
[----:B------:R-:W-:Y:S02]  /*7310*/  F2FP.F16.F32.PACK_AB R152, R65, R64 ;  /* 0x000000404198723e */ /* 0x000fe400000000ff */
[----:B0-----:R-:W-:Y:S02]  /*7320*/  F2FP.F16.F32.PACK_AB R12, R57, R56 ;  /* 0x00000038390c723e */ /* 0x001fe400000000ff */
[----:B------:R-:W-:Y:S02]  /*7330*/  F2FP.F16.F32.PACK_AB R13, R59, R58 ;  /* 0x0000003a3b0d723e */ /* 0x000fe400000000ff */
[----:B------:R-:W-:Y:S02]  /*7340*/  F2FP.F16.F32.PACK_AB R14, R61, R60 ;  /* 0x0000003c3d0e723e */ /* 0x000fe400000000ff */
[----:B------:R-:W-:Y:S02]  /*7350*/  F2FP.F16.F32.PACK_AB R15, R63, R62 ;  /* 0x0000003e3f0f723e */ /* 0x000fe400000000ff */
[----:B-1----:R-:W-:-:S02]  /*7360*/  IADD3 R5, P5, R6, 0x4040, RZ ;  /* 0x0000404006057810 */ /* 0x002fc40007fbe0ff */
[----:B------:R-:W-:Y:S01]  /*7370*/  IADD3 R17, P4, R6, 0x4060, RZ ;  /* 0x0000406006117810 */ /* 0x000fe20007f9e0ff */
[----:B------:R0:W-:Y:S01]  /*7380*/  STSM.16.M88.4 [R2], R12 ;  /* 0x0000000c02007844 */ /* 0x0001e20000000200 */
[----:B------:R-:W-:Y:S02]  /*7390*/  MOV R21, R20 ;  /* 0x0000001400157202 */ /* 0x000fe40000000f00 */
[----:B------:R-:W-:Y:S02]  /*73a0*/  F2FP.F16.F32.PACK_AB R153, R67, R66 ;  /* 0x000000424399723e */ /* 0x000fe400000000ff */
[----:B------:R-:W-:Y:S02]  /*73b0*/  LOP3.LUT R156, R157, 0x380, RZ, 0xc0, !PT ;  /* 0x000003809d9c7812 */ /* 0x000fe400078ec0ff */
[----:B------:R-:W-:Y:S02]  /*73c0*/  F2FP.F16.F32.PACK_AB R155, R71, R70 ;  /* 0x00000046479b723e */ /* 0x000fe400000000ff */
[----:B------:R-:W-:-:S02]  /*73d0*/  LOP3.LUT R16, R17, 0x380, RZ, 0xc0, !PT ;  /* 0x0000038011107812 */ /* 0x000fc400078ec0ff */
[C---:B------:R-:W-:Y:S02]  /*73e0*/  IADD3 R161, P0, R6.reuse, 0xc040, RZ ;  /* 0x0000c04006a17810 */ /* 0x040fe40007f1e0ff */
[----:B0-----:R-:W-:Y:S02]  /*73f0*/  LOP3.LUT R12, R5, 0x380, RZ, 0xc0, !PT ;  /* 0x00000380050c7812 */ /* 0x001fe400078ec0ff */
[----:B------:R-:W-:Y:S02]  /*7400*/  IADD3 R15, P2, R6, 0x8000, RZ ;  /* 0x00008000060f7810 */ /* 0x000fe40007f5e0ff */
[----:B------:R-:W-:Y:S02]  /*7410*/  SHF.R.U64 R12, R12, 0x3, RZ ;  /* 0x000000030c0c7819 */ /* 0x000fe400000012ff */
[----:B------:R-:W-:Y:S01]  /*7420*/  LOP3.LUT R2, R15, 0x380, RZ, 0xc0, !PT ;  /* 0x000003800f027812 */ /* 0x000fe200078ec0ff */
[----:B------:R0:W-:Y:S01]  /*7430*/  STSM.16.M88.4 [R21], R152 ;  /* 0x0000009815007844 */ /* 0x0001e20000000200 */
[----:B------:R-:W-:Y:S01]  /*7440*/  SHF.R.U64 R156, R156, 0x3, RZ ;  /* 0x000000039c9c7819 */ /* 0x000fe200000012ff */
[----:B------:R-:W-:Y:S01]  /*7450*/  IMAD.X R13, RZ, RZ, R7, P5 ;  /* 0x000000ffff0d7224 */ /* 0x000fe200028e0607 */
[----:B------:R-:W-:-:S02]  /*7460*/  SHF.R.U64 R16, R16, 0x3, RZ ;  /* 0x0000000310107819 */ /* 0x000fc400000012ff */
[----:B------:R-:W-:Y:S02]  /*7470*/  LOP3.LUT R12, R12, R5, RZ, 0x3c, !PT ;  /* 0x000000050c0c7212 */ /* 0x000fe400078e3cff */
[----:B------:R-:W-:Y:S02]  /*7480*/  LOP3.LUT R20, R161, 0x380, RZ, 0xc0, !PT ;  /* 0x00000380a1147812 */ /* 0x000fe400078ec0ff */
[----:B------:R-:W-:Y:S02]  /*7490*/  LOP3.LUT R156, R156, R157, RZ, 0x3c, !PT ;  /* 0x0000009d9c9c7212 */ /* 0x000fe400078e3cff */
[----:B------:R-:W-:Y:S01]  /*74a0*/  LOP3.LUT R16, R16, R17, RZ, 0x3c, !PT ;  /* 0x0000001110107212 */ /* 0x000fe200078e3cff */
[--C-:B------:R-:W-:Y:S01]  /*74b0*/  IMAD.X R17, RZ, RZ, R7.reuse, P4 ;  /* 0x000000ffff117224 */ /* 0x100fe200020e0607 */
[----:B0-----:R-:W-:Y:S01]  /*74c0*/  SHF.R.U64 R152, R2, 0x3, RZ ;  /* 0x0000000302987819 */ /* 0x001fe200000012ff */
[----:B------:R-:W-:Y:S01]  /*74d0*/  IMAD.X R153, RZ, RZ, R7, P2 ;  /* 0x000000ffff997224 */ /* 0x000fe200010e0607 */
[----:B------:R-:W-:-:S02]  /*74e0*/  IADD3 R157, P2, R6, 0x8040, RZ ;  /* 0x00008040069d7810 */ /* 0x000fc40007f5e0ff */
[----:B------:R-:W-:Y:S02]  /*74f0*/  LOP3.LUT R152, R152, R15, RZ, 0x3c, !PT ;  /* 0x0000000f98987212 */ /* 0x000fe400078e3cff */
[----:B------:R-:W-:Y:S02]  /*7500*/  MOV R8, R12 ;  /* 0x0000000c00087202 */ /* 0x000fe40000000f00 */
[----:B------:R-:W-:Y:S02]  /*7510*/  SHF.R.U64 R20, R20, 0x3, RZ ;  /* 0x0000000314147819 */ /* 0x000fe400000012ff */
[----:B------:R-:W-:Y:S02]  /*7520*/  F2FP.F16.F32.PACK_AB R12, R73, R72 ;  /* 0x00000048490c723e */ /* 0x000fe400000000ff */
[----:B------:R-:W-:Y:S02]  /*7530*/  F2FP.F16.F32.PACK_AB R13, R75, R74 ;  /* 0x0000004a4b0d723e */ /* 0x000fe400000000ff */
[----:B------:R-:W-:-:S02]  /*7540*/  F2FP.F16.F32.PACK_AB R14, R77, R76 ;  /* 0x0000004c4d0e723e */ /* 0x000fc400000000ff */
[----:B------:R-:W-:Y:S02]  /*7550*/  F2FP.F16.F32.PACK_AB R15, R79, R78 ;  /* 0x0000004e4f0f723e */ /* 0x000fe400000000ff */
[----:B------:R-:W-:Y:S02]  /*7560*/  LOP3.LUT R21, R157, 0x380, RZ, 0xc0, !PT ;  /* 0x000003809d157812 */ /* 0x000fe400078ec0ff */
[----:B------:R-:W-:Y:S01]  /*7570*/  MOV R5, R16 ;  /* 0x0000001000057202 */ /* 0x000fe20000000f00 */
[----:B------:R0:W-:Y:S01]  /*7580*/  STSM.16.M88.4 [R8], R12 ;  /* 0x0000000c08007844 */ /* 0x0001e20000000200 */
[----:B------:R-:W-:Y:S02]  /*7590*/  LOP3.LUT R20, R20, R161, RZ, 0x3c, !PT ;  /* 0x000000a114147212 */ /* 0x000fe400078e3cff */
[----:B------:R-:W-:Y:S02]  /*75a0*/  F2FP.F16.F32.PACK_AB R16, R81, R80 ;  /* 0x000000505110723e */ /* 0x000fe400000000ff */
[----:B------:R-:W-:-:S02]  /*75b0*/  F2FP.F16.F32.PACK_AB R17, R83, R82 ;  /* 0x000000525311723e */ /* 0x000fc400000000ff */
[----:B------:R-:W-:Y:S02]  /*75c0*/  F2FP.F16.F32.PACK_AB R18, R85, R84 ;  /* 0x000000545512723e */ /* 0x000fe400000000ff */
[----:B------:R-:W-:Y:S02]  /*75d0*/  F2FP.F16.F32.PACK_AB R19, R87, R86 ;  /* 0x000000565713723e */ /* 0x000fe400000000ff */
[----:B------:R-:W-:Y:S02]  /*75e0*/  IADD3 R161, P3, R6, 0x8020, RZ ;  /* 0x0000802006a17810 */ /* 0x000fe40007f7e0ff */
[----:B------:R-:W-:Y:S02]  /*75f0*/  MOV R2, R152 ;  /* 0x0000009800027202 */ /* 0x000fe40000000f00 */
[----:B------:R-:W-:Y:S02]  /*7600*/  F2FP.F16.F32.PACK_AB R152, R89, R88 ;  /* 0x000000585998723e */ /* 0x000fe400000000ff */
[----:B------:R-:W-:-:S02]  /*7610*/  F2FP.F16.F32.PACK_AB R153, R91, R90 ;  /* 0x0000005a5b99723e */ /* 0x000fc400000000ff */
[----:B0-----:R-:W-:Y:S02]  /*7620*/  SHF.R.U64 R8, R21, 0x3, RZ ;  /* 0x0000000315087819 */ /* 0x001fe400000012ff */
[----:B------:R-:W-:Y:S02]  /*7630*/  F2FP.F16.F32.PACK_AB R154, R93, R92 ;  /* 0x0000005c5d9a723e */ /* 0x000fe400000000ff */
[----:B------:R-:W-:Y:S01]  /*7640*/  F2FP.F16.F32.PACK_AB R155, R95, R94 ;  /* 0x0000005e5f9b723e */ /* 0x000fe200000000ff */
[----:B------:R0:W-:Y:S01]  /*7650*/  STSM.16.M88.4 [R5], R16 ;  /* 0x0000001005007844 */ /* 0x0001e20000000200 */
[----:B------:R-:W-:-:S03]  /*7660*/  LOP3.LUT R160, R161, 0x380, RZ, 0xc0, !PT ;  /* 0x00000380a1a07812 */ /* 0x000fc600078ec0ff */
[----:B------:R1:W-:Y:S01]  /*7670*/  STSM.16.M88.4 [R2], R152 ;  /* 0x0000009802007844 */ /* 0x0003e20000000200 */
[----:B------:R-:W-:-:S04]  /*7680*/  SHF.R.U64 R160, R160, 0x3, RZ ;  /* 0x00000003a0a07819 */ /* 0x000fc800000012ff */
[----:B------:R-:W-:Y:S02]  /*7690*/  LOP3.LUT R160, R160, R161, RZ, 0x3c, !PT ;  /* 0x000000a1a0a07212 */ /* 0x000fe400078e3cff */
[----:B0-----:R-:W-:Y:S01]  /*76a0*/  LOP3.LUT R16, R8, R157, RZ, 0x3c, !PT ;  /* 0x0000009d08107212 */ /* 0x001fe200078e3cff */
[--C-:B------:R-:W-:Y:S02]  /*76b0*/  IMAD.X R157, RZ, RZ, R7.reuse, P1 ;  /* 0x000000ffff9d7224 */ /* 0x100fe400008e0607 */
[--C-:B------:R-:W-:Y:S01]  /*76c0*/  IMAD.X R17, RZ, RZ, R7.reuse, P2 ;  /* 0x000000ffff117224 */ /* 0x100fe200010e0607 */
[C---:B-1----:R-:W-:Y:S02]  /*76d0*/  IADD3 R155, P1, R6.reuse, 0xc020, RZ ;  /* 0x0000c020069b7810 */ /* 0x042fe40007f3e0ff */
[----:B------:R-:W-:Y:S02]  /*76e0*/  IADD3 R21, P2, R6, 0xc000, RZ ;  /* 0x0000c00006157810 */ /* 0x000fe40007f5e0ff */
[----:B------:R-:W-:Y:S01]  /*76f0*/  LOP3.LUT R154, R155, 0x380, RZ, 0xc0, !PT ;  /* 0x000003809b9a7812 */ /* 0x000fe200078ec0ff */
[----:B------:R-:W-:Y:S01]  /*7700*/  IMAD.X R161, RZ, RZ, R7, P3 ;  /* 0x000000ffffa17224 */ /* 0x000fe200018e0607 */
[----:B------:R-:W-:-:S02]  /*7710*/  LOP3.LUT R8, R21, 0x380, RZ, 0xc0, !PT ;  /* 0x0000038015087812 */ /* 0x000fc400078ec0ff */
[----:B------:R-:W-:Y:S02]  /*7720*/  SHF.R.U64 R154, R154, 0x3, RZ ;  /* 0x000000039a9a7819 */ /* 0x000fe400000012ff */
[----:B------:R-:W-:Y:S02]  /*7730*/  SHF.R.U64 R152, R8, 0x3, RZ ;  /* 0x0000000308987819 */ /* 0x000fe400000012ff */
[----:B------:R-:W-:Y:S02]  /*7740*/  MOV R160, R160 ;  /* 0x000000a000a07202 */ /* 0x000fe40000000f00 */
[----:B------:R-:W-:Y:S02]  /*7750*/  F2FP.F16.F32.PACK_AB R12, R97, R96 ;  /* 0x00000060610c723e */ /* 0x000fe400000000ff */
[----:B------:R-:W-:Y:S02]  /*7760*/  F2FP.F16.F32.PACK_AB R13, R99, R98 ;  /* 0x00000062630d723e */ /* 0x000fe400000000ff */
[----:B------:R-:W-:-:S02]  /*7770*/  F2FP.F16.F32.PACK_AB R14, R101, R100 ;  /* 0x00000064650e723e */ /* 0x000fc400000000ff */
[----:B------:R-:W-:Y:S02]  /*7780*/  F2FP.F16.F32.PACK_AB R15, R103, R102 ;  /* 0x00000066670f723e */ /* 0x000fe400000000ff */
[----:B------:R-:W-:Y:S01]  /*7790*/  MOV R5, R16 ;  /* 0x0000001000057202 */ /* 0x000fe20000000f00 */
[----:B------:R-:W-:Y:S01]  /*77a0*/  IMAD.X R153, RZ, RZ, R7, P2 ;  /* 0x000000ffff997224 */ /* 0x000fe200010e0607 */
[----:B------:R-:W-:Y:S02]  /*77b0*/  F2FP.F16.F32.PACK_AB R16, R105, R104 ;  /* 0x000000686910723e */ /* 0x000fe400000000ff */
[----:B------:R-:W-:Y:S02]  /*77c0*/  F2FP.F16.F32.PACK_AB R17, R107, R106 ;  /* 0x0000006a6b11723e */ /* 0x000fe400000000ff */
[----:B------:R-:W-:Y:S02]  /*77d0*/  F2FP.F16.F32.PACK_AB R18, R109, R108 ;  /* 0x0000006c6d12723e */ /* 0x000fe400000000ff */
[----:B------:R-:W-:-:S02]  /*77e0*/  F2FP.F16.F32.PACK_AB R19, R111, R110 ;  /* 0x0000006e6f13723e */ /* 0x000fc400000000ff */
[----:B------:R-:W-:Y:S01]  /*77f0*/  LOP3.LUT R154, R154, R155, RZ, 0x3c, !PT ;  /* 0x0000009b9a9a7212 */ /* 0x000fe200078e3cff */
[--C-:B------:R-:W-:Y:S01]  /*7800*/  IMAD.X R155, RZ, RZ, R7.reuse, P1 ;  /* 0x000000ffff9b7224 */ /* 0x100fe200008e0607 */
[----:B------:R-:W-:Y:S02]  /*7810*/  LOP3.LUT R152, R152, R21, RZ, 0x3c, !PT ;  /* 0x0000001598987212 */ /* 0x000fe400078e3cff */
[----:B------:R-:W-:Y:S01]  /*7820*/  IADD3 R6, P1, R6, 0xc060, RZ ;  /* 0x0000c06006067810 */ /* 0x000fe20007f3e0ff */
[----:B------:R0:W-:Y:S01]  /*7830*/  STSM.16.M88.4 [R160], R12 ;  /* 0x0000000ca0007844 */ /* 0x0001e20000000200 */
[----:B------:R-:W-:Y:S02]  /*7840*/  MOV R156, R156 ;  /* 0x0000009c009c7202 */ /* 0x000fe40000000f00 */
[----:B------:R-:W-:Y:S01]  /*7850*/  MOV R2, R152 ;  /* 0x0000009800027202 */ /* 0x000fe20000000f00 */
[----:B------:R1:W-:Y:S01]  /*7860*/  STSM.16.M88.4 [R5], R16 ;  /* 0x0000001005007844 */ /* 0x0003e20000000200 */
[----:B------:R-:W3:Y:S01]  /*7870*/  LDC.64 R152, c[0x0][0xd00] ;  /* 0x00034000ff987b82 */ /* 0x000ee20000000a00 */
[----:B------:R-:W-:Y:S01]  /*7880*/  MOV R154, R154 ;  /* 0x0000009a009a7202 */ /* 0x000fe20000000f00 */
[----:B------:R-:W-:-:S02]  /*7890*/  IMAD.X R21, RZ, RZ, R7, P0 ;  /* 0x000000ffff157224 */ /* 0x000fc400000e0607 */
[----:B------:R-:W-:Y:S01]  /*78a0*/  IMAD.X R7, RZ, RZ, R7, P1 ;  /* 0x000000ffff077224 */ /* 0x000fe200008e0607 */
[----:B0-----:R-:W-:Y:S02]  /*78b0*/  F2FP.F16.F32.PACK_AB R12, R113, R112 ;  /* 0x00000070710c723e */ /* 0x001fe400000000ff */
[----:B------:R-:W-:Y:S02]  /*78c0*/  F2FP.F16.F32.PACK_AB R13, R115, R114 ;  /* 0x00000072730d723e */ /* 0x000fe400000000ff */
[----:B------:R-:W-:Y:S02]  /*78d0*/  F2FP.F16.F32.PACK_AB R14, R117, R116 ;  /* 0x00000074750e723e */ /* 0x000fe400000000ff */
[----:B------:R-:W-:Y:S02]  /*78e0*/  F2FP.F16.F32.PACK_AB R15, R119, R118 ;  /* 0x00000076770f723e */ /* 0x000fe400000000ff */
[----:B-1----:R-:W-:Y:S02]  /*78f0*/  LOP3.LUT R5, R6, 0x380, RZ, 0xc0, !PT ;  /* 0x0000038006057812 */ /* 0x002fe400078ec0ff */
[----:B------:R-:W-:Y:S01]  /*7900*/  F2FP.F16.F32.PACK_AB R16, R121, R120 ;  /* 0x000000787910723e */ /* 0x000fe200000000ff */
[----:B------:R0:W-:Y:S01]  /*7910*/  STSM.16.M88.4 [R156], R12 ;  /* 0x0000000c9c007844 */ /* 0x0001e20000000200 */
[----:B------:R-:W-:-:S02]  /*7920*/  SHF.R.U64 R5, R5, 0x3, RZ ;  /* 0x0000000305057819 */ /* 0x000fc400000012ff */
[----:B------:R-:W-:Y:S02]  /*7930*/  F2FP.F16.F32.PACK_AB R17, R123, R122 ;  /* 0x0000007a7b11723e */ /* 0x000fe400000000ff */
[----:B------:R-:W-:Y:S02]  /*7940*/  F2FP.F16.F32.PACK_AB R18, R125, R124 ;  /* 0x0000007c7d12723e */ /* 0x000fe400000000ff */
[----:B------:R-:W-:Y:S02]  /*7950*/  F2FP.F16.F32.PACK_AB R19, R127, R126 ;  /* 0x0000007e7f13723e */ /* 0x000fe400000000ff */
[----:B------:R-:W-:Y:S02]  /*7960*/  LOP3.LUT R6, R5, R6, RZ, 0x3c, !PT ;  /* 0x0000000605067212 */ /* 0x000fe400078e3cff */
[----:B------:R-:W-:Y:S01]  /*7970*/  MOV R20, R20 ;  /* 0x0000001400147202 */ /* 0x000fe20000000f00 */
[----:B------:R1:W-:Y:S01]  /*7980*/  STSM.16.M88.4 [R2], R16 ;  /* 0x0000001002007844 */ /* 0x0003e20000000200 */
[----:B0-----:R-:W-:Y:S01]  /*7990*/  F2FP.F16.F32.PACK_AB R12, R129, R128 ;  /* 0x00000080810c723e */ /* 0x001fe200000000ff */
[----:B------:R-:W0:Y:S01]  /*79a0*/  LDC R21, c[0x0][0xce8] ;  /* 0x00033a00ff157b82 */ /* 0x000e220000000800 */
[----:B------:R-:W-:-:S02]  /*79b0*/  F2FP.F16.F32.PACK_AB R13, R131, R130 ;  /* 0x00000082830d723e */ /* 0x000fc400000000ff */
[----:B------:R-:W-:Y:S02]  /*79c0*/  F2FP.F16.F32.PACK_AB R14, R133, R132 ;  /* 0x00000084850e723e */ /* 0x000fe400000000ff */
[----:B------:R-:W-:Y:S02]  /*79d0*/  F2FP.F16.F32.PACK_AB R15, R135, R134 ;  /* 0x00000086870f723e */ /* 0x000fe400000000ff */
[----:B------:R-:W-:-:S03]  /*79e0*/  MOV R8, R6 ;  /* 0x0000000600087202 */ /* 0x000fc60000000f00 */
[----:B------:R4:W-:Y:S01]  /*79f0*/  STSM.16.M88.4 [R154], R12 ;  /* 0x0000000c9a007844 */ /* 0x0009e20000000200 */
[----:B-1----:R-:W-:Y:S02]  /*7a00*/  F2FP.F16.F32.PACK_AB R16, R137, R136 ;  /* 0x000000888910723e */ /* 0x002fe400000000ff */
[----:B------:R-:W-:Y:S02]  /*7a10*/  F2FP.F16.F32.PACK_AB R17, R139, R138 ;  /* 0x0000008a8b11723e */ /* 0x000fe400000000ff */
[----:B------:R-:W-:Y:S02]  /*7a20*/  F2FP.F16.F32.PACK_AB R18, R141, R140 ;  /* 0x0000008c8d12723e */ /* 0x000fe400000000ff */
[----:B------:R-:W-:-:S05]  /*7a30*/  F2FP.F16.F32.PACK_AB R19, R143, R142 ;  /* 0x0000008e8f13723e */ /* 0x000fca00000000ff */
[----:B------:R1:W-:Y:S01]  /*7a40*/  STSM.16.M88.4 [R20], R16 ;  /* 0x0000001014007844 */ /* 0x0003e20000000200 */
[----:B----4-:R-:W-:Y:S02]  /*7a50*/  F2FP.F16.F32.PACK_AB R12, R145, R144 ;  /* 0x00000090910c723e */ /* 0x010fe400000000ff */
[----:B------:R-:W-:Y:S02]  /*7a60*/  F2FP.F16.F32.PACK_AB R13, R147, R146 ;  /* 0x00000092930d723e */ /* 0x000fe400000000ff */
[----:B------:R-:W-:Y:S02]  /*7a70*/  F2FP.F16.F32.PACK_AB R14, R149, R148 ;  /* 0x00000094950e723e */ /* 0x000fe400000000ff */
[----:B------:R-:W-:-:S05]  /*7a80*/  F2FP.F16.F32.PACK_AB R15, R151, R150 ;  /* 0x00000096970f723e */ /* 0x000fca00000000ff */
[----:B------:R4:W-:Y:S01]  /*7a90*/  STSM.16.M88.4 [R8], R12 ;  /* 0x0000000c08007844 */ /* 0x0009e20000000200 */
[----:B------:R-:W-:Y:S01]  /*7aa0*/  BAR.SYNC.DEFER_BLOCKING 0x1, 0x100 ;  /* 0x0044000000007b1d */ /* 0x000fe20000010000 */
[----:B---3--:R-:W-:Y:S01]  /*7ab0*/  ISETP.NE.U32.AND P0, PT, R152, RZ, PT ;  /* 0x000000ff9800720c */ /* 0x008fe20003f05070 */
[----:B------:R-:W-:-:S03]  /*7ac0*/  IMAD.SHL.U32 R7, R204, 0x4, RZ ;  /* 0x00000004cc077824 */ /* 0x000fc600078e00ff */
[----:B------:R-:W-:Y:S02]  /*7ad0*/  ISETP.NE.AND.EX P0, PT, R153, RZ, PT, P0 ;  /* 0x000000ff9900720c */ /* 0x000fe40003f05300 */
[----:B-1----:R-:W-:Y:S01]  /*7ae0*/  IADD3 R16, P1, R7, R152, RZ ;  /* 0x0000009807107210 */ /* 0x002fe20007f3e0ff */
[----:B------:R-:W-:-:S04]  /*7af0*/  IMAD.MOV.U32 R2, RZ, RZ, RZ ;  /* 0x000000ffff027224 */ /* 0x000fc800078e00ff */
[----:B------:R-:W-:Y:S01]  /*7b00*/  IMAD.X R17, R22, 0x1, R153, P1 ;  /* 0x0000000116117824 */ /* 0x000fe200008e0699 */
[----:B----4-:R-:W1:Y:S05]  /*7b10*/  LDC R8, c[0x0][0xbd4] ;  /* 0x0002f500ff087b82 */ /* 0x010e6a0000000800 */
[----:B------:R-:W3:Y:S01]  /*7b20*/  @P0 LDG.E R2, desc[UR38][R16.64] ;  /* 0x0000002610020981 */ /* 0x000ee2000c1e1900 */
[----:B------:R-:W-:-:S04]  /*7b30*/  ISETP.NE.U32.AND P1, PT, RZ, UR4, PT ;  /* 0x00000004ff007c0c */ /* 0x000fc8000bf25070 */
[----:B------:R-:W-:-:S13]  /*7b40*/  ISETP.NE.AND.EX P1, PT, RZ, UR5, PT, P1 ;  /* 0x00000005ff007c0c */ /* 0x000fda000bf25310 */
[----:B------:R-:W-:-:S04]  /*7b50*/  @P1 IADD3 R6, P2, R7, UR4, RZ ;  /* 0x0000000407061c10 */ /* 0x000fc8000ff5e0ff */
[----:B------:R-:W-:Y:S02]  /*7b60*/  @P1 IADD3.X R7, R22, UR5, RZ, P2, !PT ;  /* 0x0000000516071c10 */ /* 0x000fe400097fe4ff */
[----:B------:R-:W-:-:S04]  /*7b70*/  ISETP.NE.AND P2, PT, R207, RZ, PT ;  /* 0x000000ffcf00720c */ /* 0x000fc80003f45270 */
[----:B-1----:R-:W-:Y:S01]  /*7b80*/  SEL R8, R207, R8, P2 ;  /* 0x00000008cf087207 */ /* 0x002fe20001000000 */
[----:B------:R-:W-:-:S03]  /*7b90*/  ULDC UR4, c[0x0][0xb88] ;  /* 0x0002e20000047ab9 */ /* 0x000fc60000000800 */
[----:B------:R-:W-:Y:S01]  /*7ba0*/  ISETP.GT.AND P3, PT, R8, 0x1, PT ;  /* 0x000000010800780c */ /* 0x000fe20003f64270 */
[----:B------:R-:W-:Y:S02]  /*7bb0*/  IMAD.MOV.U32 R8, RZ, RZ, 0xab8 ;  /* 0x00000ab8ff087424 */ /* 0x000fe400078e00ff */
[----:B------:R-:W-:-:S03]  /*7bc0*/  IMAD.U32 R5, RZ, RZ, UR4 ;  /* 0x00000004ff057e24 */ /* 0x000fc6000f8e00ff */
[----:B------:R-:W-:-:S03]  /*7bd0*/  SEL R8, R8, 0xa78, P3 ;  /* 0x00000a7808087807 */ /* 0x000fc60001800000 */
[----:B------:R1:W5:Y:S01]  /*7be0*/  @P1 LDG.E R5, desc[UR38][R6.64] ;  /* 0x0000002606051981 */ /* 0x000362000c1e1900 */
[----:B------:R-:W4:Y:S08]  /*7bf0*/  LDC.64 R12, c[0x0][R8+0x218] ;  /* 0x00008600080c7b82 */ /* 0x000f300000000a00 */
[----:B-1----:R-:W1:Y:S01]  /*7c00*/  LDC.64 R6, c[0x0][R8+0x220] ;  /* 0x0000880008067b82 */ /* 0x002e620000000a00 */
[----:B------:R-:W-:-:S02]  /*7c10*/  ISETP.NE.U32.AND P2, PT, R152, RZ, PT ;  /* 0x000000ff9800720c */ /* 0x000fc40003f45070 */
[----:B0-----:R-:W-:Y:S02]  /*7c20*/  ISETP.NE.AND P4, PT, R21, 0x1, PT ;  /* 0x000000011500780c */ /* 0x001fe40003f85270 */
[----:B------:R-:W-:-:S04]  /*7c30*/  ISETP.NE.AND.EX P2, PT, R153, RZ, PT, P2 ;  /* 0x000000ff9900720c */ /* 0x000fc80003f45320 */
[----:B------:R-:W-:Y:S02]  /*7c40*/  SEL R204, R204, RZ, !P2 ;  /* 0x000000ffcccc7207 */ /* 0x000fe40005000000 */
[----:B------:R-:W-:Y:S01]  /*7c50*/  SEL R15, R210, RZ, !P2 ;  /* 0x000000ffd20f7207 */ /* 0x000fe20005000000 */
[----:B----4-:R-:W-:-:S04]  /*7c60*/  IMAD R13, R13, R206, RZ ;  /* 0x000000ce0d0d7224 */ /* 0x010fc800078e02ff */
[----:B------:R-:W0:Y:S01]  /*7c70*/  @P4 LDC R153, c[0x0][0xcec] ;  /* 0x00033b00ff994b82 */ /* 0x000e220000000800 */
[----:B-1----:R-:W-:-:S07]  /*7c80*/  IMAD R7, R7, R204, RZ ;  /* 0x000000cc07077224 */ /* 0x002fce00078e02ff */
[----:B------:R-:W1:Y:S01]  /*7c90*/  @P4 LDC R155, c[0x0][0xcf0] ;  /* 0x00033c00ff9b4b82 */ /* 0x000e620000000800 */
[C---:B------:R-:W-:Y:S02]  /*7ca0*/  IMAD R19, R6.reuse, R15, R7 ;  /* 0x0000000f06137224 */ /* 0x040fe400078e0207 */
[----:B------:R-:W-:-:S04]  /*7cb0*/  IMAD.WIDE.U32 R14, R6, R204, RZ ;  /* 0x000000cc060e7225 */ /* 0x000fc800078e00ff */
[----:B------:R-:W-:-:S04]  /*7cc0*/  IMAD.WIDE.U32 R6, R12, R206, RZ ;  /* 0x000000ce0c067225 */ /* 0x000fc800078e00ff */
[----:B------:R-:W-:Y:S02]  /*7cd0*/  IMAD.IADD R157, R7, 0x1, R13 ;  /* 0x00000001079d7824 */ /* 0x000fe400078e020d */
[----:B------:R-:W4:Y:S01]  /*7ce0*/  LDC.64 R12, c[0x0][0xca8] ;  /* 0x00032a00ff0c7b82 */ /* 0x000f220000000a00 */
[----:B------:R-:W-:-:S07]  /*7cf0*/  IMAD.IADD R152, R15, 0x1, R19 ;  /* 0x000000010f987824 */ /* 0x000fce00078e0213 */
[----:B------:R-:W1:Y:S01]  /*7d00*/  LDC.64 R18, c[0x0][R8+0x228] ;  /* 0x00008a0008127b82 */ /* 0x000e620000000a00 */
[----:B--2---:R-:W-:Y:S01]  /*7d10*/  IMAD R20, R208, 0x80, R163 ;  /* 0x00000080d0147824 */ /* 0x004fe200078e02a3 */
[----:B------:R-:W-:-:S06]  /*7d20*/  SEL R7, R162, RZ, P3 ;  /* 0x000000ffa2077207 */ /* 0x000fcc0001800000 */
[----:B----4-:R-:W2:Y:S08]  /*7d30*/  @!P3 LDC R12, c[0x0][0xc50] ;  /* 0x00031400ff0cbb82 */ /* 0x010eb00000000800 */
[----:B------:R-:W4:Y:S01]  /*7d40*/  @!P3 LDC R13, c[0x0][0xc54] ;  /* 0x00031500ff0dbb82 */ /* 0x000f220000000800 */
[----:B---3--:R-:W-:-:S07]  /*7d50*/  IADD3 R22, P2, P5, R14, R6, R2 ;  /* 0x000000060e167210 */ /* 0x008fce0007d5e002 */
[----:B------:R-:W3:Y:S01]  /*7d60*/  LDC.64 R14, c[0x0][R8+0x210] ;  /* 0x00008400080e7b82 */ /* 0x000ee20000000a00 */
[----:B0-----:R-:W-:-:S04]  /*7d70*/  @P4 IMAD.HI.U32 R6, R20, R153, RZ ;  /* 0x0000009914064227 */ /* 0x001fc800078e00ff */
[----:B------:R-:W-:Y:S01]  /*7d80*/  IMAD.MOV.U32 R153, RZ, RZ, R20 ;  /* 0x000000ffff997224 */ /* 0x000fe200078e0014 */
[----:B-1----:R-:W-:Y:S01]  /*7d90*/  @P4 SHF.R.U32.HI R153, RZ, R155, R6 ;  /* 0x0000009bff994219 */ /* 0x002fe20000011606 */
[-C--:B------:R-:W-:Y:S01]  /*7da0*/  IMAD R155, R19, R7.reuse, RZ ;  /* 0x00000007139b7224 */ /* 0x080fe200078e02ff */
[----:B------:R-:W-:Y:S01]  /*7db0*/  SHF.R.S32.HI R6, RZ, 0x1f, R2 ;  /* 0x0000001fff067819 */ /* 0x000fe20000011402 */
[----:B------:R-:W-:-:S04]  /*7dc0*/  IMAD.WIDE.U32 R18, R18, R7, RZ ;  /* 0x0000000712127225 */ /* 0x000fc800078e00ff */
[----:B------:R-:W-:Y:S01]  /*7dd0*/  IMAD.MOV R7, RZ, RZ, -R153 ;  /* 0x000000ffff077224 */ /* 0x000fe200078e0a99 */
[----:B------:R-:W-:Y:S01]  /*7de0*/  IADD3.X R152, R152, R157, R6, P2, P5 ;  /* 0x0000009d98987210 */ /* 0x000fe200017ea406 */
[----:B------:R-:W-:Y:S01]  /*7df0*/  IMAD.IADD R155, R19, 0x1, R155 ;  /* 0x00000001139b7824 */ /* 0x000fe200078e029b */
[----:B------:R-:W-:Y:S01]  /*7e00*/  IADD3 R18, P2, P5, R153, R22, R18 ;  /* 0x0000001699127210 */ /* 0x000fe20007d5e012 */
[----:B------:R-:W-:Y:S01]  /*7e10*/  IMAD R7, R21, R7, R20 ;  /* 0x0000000715077224 */ /* 0x000fe200078e0214 */
[----:B------:R-:W-:-:S04]  /*7e20*/  SHF.R.S32.HI R19, RZ, 0x1f, R153 ;  /* 0x0000001fff137819 */ /* 0x000fc80000011499 */
[----:B------:R-:W-:Y:S02]  /*7e30*/  IADD3.X R19, R19, R152, R155, P2, P5 ;  /* 0x0000009813137210 */ /* 0x000fe400017ea49b */
[----:B------:R-:W-:Y:S01]  /*7e40*/  SHF.R.S32.HI R153, RZ, 0x1f, R7 ;  /* 0x0000001fff997819 */ /* 0x000fe20000011407 */
[-C--:B---3--:R-:W-:Y:S02]  /*7e50*/  IMAD R8, R15, R7.reuse, RZ ;  /* 0x000000070f087224 */ /* 0x088fe400078e02ff */
[----:B------:R-:W-:-:S04]  /*7e60*/  IMAD.WIDE.U32 R18, R14, R7, R18 ;  /* 0x000000070e127225 */ /* 0x000fc800078e0012 */
[----:B------:R-:W-:-:S04]  /*7e70*/  IMAD R153, R14, R153, R8 ;  /* 0x000000990e997224 */ /* 0x000fc800078e0208 */
[----:B------:R-:W-:Y:S01]  /*7e80*/  IMAD.IADD R7, R19, 0x1, R153 ;  /* 0x0000000113077824 */ /* 0x000fe200078e0299 */
[----:B--2---:R-:W-:-:S04]  /*7e90*/  LEA R19, P2, R18, R12, 0x2 ;  /* 0x0000000c12137211 */ /* 0x004fc800078410ff */
[----:B----4-:R-:W-:Y:S01]  /*7ea0*/  LEA.HI.X R7, R18, R13, R7, 0x2, P2 ;  /* 0x0000000d12077211 */ /* 0x010fe200010f1407 */
[----:B------:R-:W-:Y:S08]  /*7eb0*/  @P1 BRA `(.L_x_9944) ;  /* 0x0000000000101947 */ /* 0x000ff00003800000 */
[----:B------:R-:W-:Y:S05]  /*7ec0*/  @!P0 BRA `(.L_x_9944) ;  /* 0x00000000000c8947 */ /* 0x000fea0003800000 */
[----:B------:R-:W2:Y:S04]  /*7ed0*/  LDG.E R8, desc[UR38][R16.64] ;  /* 0x0000002610087981 */ /* 0x000ea8000c1e1900 */
[----:B-----5:R-:W2:Y:S02]  /*7ee0*/  LDG.E R5, desc[UR38][R16.64+0x4] ;  /* 0x0000042610057981 */ /* 0x020ea4000c1e1900 */
[----:B--2---:R-:W-:-:S07]  /*7ef0*/  IMAD.IADD R5, R5, 0x1, -R8 ;  /* 0x0000000105057824 */ /* 0x004fce00078e0a08 */
.L_x_9944:
[----:B------:R-:W2:Y:S01]  /*7f00*/  LDL R16, [R1+0x78] ;  /* 0x0000780001107983 */ /* 0x000ea20000100800 */
[----:B------:R-:W0:Y:S03]  /*7f10*/  S2R R8, SR_TID.X ;  /* 0x0000000000087919 */ /* 0x000e260000002100 */
[----:B------:R-:W-:Y:S04]  /*7f20*/  SHFL.IDX PT, R12, R19, RZ, 0x1c1f ;  /* 0x001c1fff130c7589 */ /* 0x000fe800000e0000 */
[----:B------:R-:W1:Y:S04]  /*7f30*/  SHFL.IDX PT, R13, R7, RZ, 0x1c1f ;  /* 0x001c1fff070d7589 */ /* 0x000e6800000e0000 */
[----:B------:R-:W-:Y:S01]  /*7f40*/  SHFL.IDX PT, R14, R19, 0x1, 0x1c1f ;  /* 0x003c1f00130e7f89 */ /* 0x000fe200000e0000 */
[----:B0-----:R-:W-:-:S05]  /*7f50*/  VIADD R17, R8, 0xffffff80 ;  /* 0xffffff8008117836 */ /* 0x001fca0000000000 */
[----:B------:R-:W-:-:S04]  /*7f60*/  SHF.R.S32.HI R8, RZ, 0x1f, R17 ;  /* 0x0000001fff087819 */ /* 0x000fc80000011411 */
[----:B------:R-:W-:-:S04]  /*7f70*/  LEA.HI R8, R8, R17, RZ, 0x7 ;  /* 0x0000001108087211 */ /* 0x000fc800078f38ff */
[----:B------:R-:W-:Y:S01]  /*7f80*/  LOP3.LUT R8, R8, 0xffffff80, RZ, 0xc0, !PT ;  /* 0xffffff8008087812 */ /* 0x000fe200078ec0ff */
[----:B------:R-:W0:Y:S04]  /*7f90*/  SHFL.IDX PT, R15, R7, 0x1, 0x1c1f ;  /* 0x003c1f00070f7f89 */ /* 0x000e2800000e0000 */
[----:B------:R-:W-:Y:S02]  /*7fa0*/  IMAD.IADD R8, R17, 0x1, -R8 ;  /* 0x0000000111087824 */ /* 0x000fe400078e0a08 */
[----:B-----5:R-:W-:-:S03]  /*7fb0*/  IMAD R5, R5, R21, RZ ;  /* 0x0000001505057224 */ /* 0x020fc600078e02ff */
[----:B------:R-:W-:Y:S01]  /*7fc0*/  LOP3.LUT P0, RZ, R8, 0x3, RZ, 0xc0, !PT ;  /* 0x0000000308ff7812 */ /* 0x000fe2000780c0ff */
[----:B--2---:R-:W-:-:S04]  /*7fd0*/  IMAD R16, R208, 0x80, R16 ;  /* 0x00000080d0107824 */ /* 0x004fc800078e0210 */
[C---:B------:R-:W-:Y:S01]  /*7fe0*/  VIADD R8, R16.reuse, 0x8 ;  /* 0x0000000810087836 */ /* 0x040fe20000000000 */
[----:B------:R-:W-:-:S04]  /*7ff0*/  ISETP.GE.OR P1, PT, R16, R5, P0 ;  /* 0x000000051000720c */ /* 0x000fc80000726670 */
[----:B------:R-:W-:-:S09]  /*8000*/  ISETP.GE.OR P0, PT, R8, R5, P0 ;  /* 0x000000050800720c */ /* 0x000fd20000706670 */
[----:B-1----:R1:W-:Y:S04]  /*8010*/  @!P1 ST.E desc[UR38][R12.64], R3 ;  /* 0x000000030c009985 */ /* 0x0023e8000c101926 */
[----:B0-----:R1:W-:Y:S01]  /*8020*/  @!P0 ST.E desc[UR38][R14.64], R4 ;  /* 0x000000040e008985 */ /* 0x0013e2000c101926 */
[----:B------:R-:W-:Y:S05]  /*8030*/  @P3 BRA `(.L_x_9945) ;  /* 0x0000000c00f83947 */ /* 0x000fea0003800000 */
[----:B------:R-:W0:Y:S01]  /*8040*/  S2R R17, SR_TID.X ;  /* 0x0000000000117919 */ /* 0x000e220000002100 */
[----:B------:R-:W2:Y:S01]  /*8050*/  @P4 LDC R85, c[0x0][0xcec] ;  /* 0x00033b00ff554b82 */ /* 0x000ea20000000800 */
[----:B------:R-:W-:-:S07]  /*8060*/  ULDC.64 UR4, c[0x0][0xba0] ;  /* 0x0002e80000047ab9 */ /* 0x000fce0000000a00 */
[----:B------:R-:W3:Y:S01]  /*8070*/  @P4 LDC R87, c[0x0][0xcf0] ;  /* 0x00033c00ff574b82 */ /* 0x000ee20000000800 */
[----:B0-----:R-:W-:-:S05]  /*8080*/  VIADD R17, R17, 0xffffff80 ;  /* 0xffffff8011117836 */ /* 0x001fca0000000000 */
[----:B-1----:R-:W-:-:S04]  /*8090*/  SHF.R.S32.HI R3, RZ, 0x1f, R17 ;  /* 0x0000001fff037819 */ /* 0x002fc80000011411 */
[----:B------:R-:W-:-:S04]  /*80a0*/  LEA.HI R3, R3, R17, RZ, 0x3 ;  /* 0x0000001103037211 */ /* 0x000fc800078f18ff */
[----:B------:R-:W-:-:S05]  /*80b0*/  LOP3.LUT R4, R3, 0xfffffff8, RZ, 0xc0, !PT ;  /* 0xfffffff803047812 */ /* 0x000fca00078ec0ff */
[----:B------:R-:W-:Y:S01]  /*80c0*/  IMAD.IADD R83, R17, 0x1, -R4 ;  /* 0x0000000111537824 */ /* 0x000fe200078e0a04 */
[----:B------:R-:W-:-:S03]  /*80d0*/  SHF.R.S32.HI R4, RZ, 0x3, R3 ;  /* 0x00000003ff047819 */ /* 0x000fc60000011403 */
[----:B------:R-:W-:-:S04]  /*80e0*/  IMAD.SHL.U32 R3, R83, 0x8, RZ ;  /* 0x0000000853037824 */ /* 0x000fc800078e00ff */
        /* <DEDUP_REMOVED lines=10> */
[----:B------:R-:W-:Y:S02]  /*8190*/  IADD3 R53, P1, R158, 0x9000, RZ ;  /* 0x000090009e357810 */ /* 0x000fe40007f3e0ff */
[----:B------:R-:W-:Y:S02]  /*81a0*/  LOP3.LUT R24, R25, 0x380, RZ, 0xc0, !PT ;  /* 0x0000038019187812 */ /* 0x000fe400078ec0ff */
[----:B------:R-:W-:Y:S01]  /*81b0*/  LOP3.LUT R52, R53, 0x380, RZ, 0xc0, !PT ;  /* 0x0000038035347812 */ /* 0x000fe200078ec0ff */
[----:B------:R-:W5:Y:S01]  /*81c0*/  LD.E.128 R28, desc[UR38][R28.64] ;  /* 0x000000261c1c7980 */ /* 0x000f62000c101d00 */
        /* <DEDUP_REMOVED lines=8> */
[----:B------:R-:W-:Y:S01]  /*8250*/  LOP3.LUT R7, R8, 0x380, RZ, 0xc0, !PT ;  /* 0x0000038008077812 */ /* 0x000fe200078ec0ff */
[--C-:B------:R-:W-:Y:S01]  /*8260*/  IMAD.X R77, RZ, RZ, R159.reuse, P1 ;  /* 0x000000ffff4d7224 */ /* 0x100fe200008e069f */
[----:B------:R-:W-:Y:S01]  /*8270*/  LOP3.LUT R24, R24, R25, RZ, 0x3c, !PT ;  /* 0x0000001918187212 */ /* 0x000fe200078e3cff */
[----:B------:R-:W-:Y:S01]  /*8280*/  IMAD.X R25, RZ, RZ, R159, P2 ;  /* 0x000000ffff197224 */ /* 0x000fe200010e069f */
[----:B------:R-:W-:Y:S01]  /*8290*/  SHF.R.U64 R7, R7, 0x3, RZ ;  /* 0x0000000307077819 */ /* 0x000fe200000012ff */
[----:B------:R-:W5:Y:S01]  /*82a0*/  LD.E.128 R16, desc[UR38][R16.64] ;  /* 0x0000002610107980 */ /* 0x000f62000c101d00 */
[----:B------:R-:W-:-:S02]  /*82b0*/  IADD3 R33, P0, R158, 0x4000, RZ ;  /* 0x000040009e217810 */ /* 0x000fc40007f1e0ff */
[----:B------:R-:W-:Y:S01]  /*82c0*/  LOP3.LUT R76, R7, R8, RZ, 0x3c, !PT ;  /* 0x00000008074c7212 */ /* 0x000fe200078e3cff */
[----:B------:R-:W-:Y:S01]  /*82d0*/  IMAD R7, R6, UR4, RZ ;  /* 0x0000000406077c24 */ /* 0x000fe2000f8e02ff */
[C---:B------:R-:W-:Y:S01]  /*82e0*/  IADD3 R37, P6, R158.reuse, 0x5000, RZ ;  /* 0x000050009e257810 */ /* 0x040fe20007fde0ff */
[----:B------:R-:W5:Y:S01]  /*82f0*/  LD.E.128 R24, desc[UR38][R24.64] ;  /* 0x0000002618187980 */ /* 0x000f62000c101d00 */
[----:B------:R-:W-:Y:S01]  /*8300*/  IADD3 R41, P5, R158, 0x6000, RZ ;  /* 0x000060009e297810 */ /* 0x000fe20007fbe0ff */
[----:B------:R-:W-:Y:S01]  /*8310*/  IMAD R81, R2, UR5, R7 ;  /* 0x0000000502517c24 */ /* 0x000fe2000f8e0207 */
[----:B------:R-:W-:Y:S01]  /*8320*/  IADD3 R45, P3, R158, 0x7000, RZ ;  /* 0x000070009e2d7810 */ /* 0x000fe20007f7e0ff */
[----:B------:R-:W-:Y:S01]  /*8330*/  IMAD.WIDE.U32 R6, R2, UR4, RZ ;  /* 0x0000000402067c25 */ /* 0x000fe2000f8e00ff */
[----:B------:R-:W-:Y:S01]  /*8340*/  IADD3 R49, P2, R158, 0x8000, RZ ;  /* 0x000080009e317810 */ /* 0x000fe20007f5e0ff */
[----:B------:R-:W-:Y:S01]  /*8350*/  ULDC.64 UR4, c[0x0][0xbe8] ;  /* 0x0002fa0000047ab9 */ /* 0x000fe20000000a00 */
[----:B------:R-:W-:Y:S01]  /*8360*/  LOP3.LUT R32, R33, 0x380, RZ, 0xc0, !PT ;  /* 0x0000038021207812 */ /* 0x000fe200078ec0ff */
[----:B------:R-:W-:Y:S01]  /*8370*/  IMAD.IADD R7, R7, 0x1, R81 ;  /* 0x0000000107077824 */ /* 0x000fe200078e0251 */
[----:B------:R-:W-:Y:S01]  /*8380*/  LOP3.LUT R36, R37, 0x380, RZ, 0xc0, !PT ;  /* 0x0000038025247812 */ /* 0x000fe200078ec0ff */
[----:B------:R-:W-:Y:S01]  /*8390*/  IMAD R81, R83, 0x20, R4 ;  /* 0x0000002053517824 */ /* 0x000fe200078e0204 */
[----:B------:R-:W-:Y:S01]  /*83a0*/  LOP3.LUT R40, R41, 0x380, RZ, 0xc0, !PT ;  /* 0x0000038029287812 */ /* 0x000fe200078ec0ff */
[----:B------:R-:W5:Y:S01]  /*83b0*/  LD.E.128 R52, desc[UR38][R52.64] ;  /* 0x0000002634347980 */ /* 0x000f62000c101d00 */
[----:B------:R-:W-:Y:S01]  /*83c0*/  LOP3.LUT R44, R45, 0x380, RZ, 0xc0, !PT ;  /* 0x000003802d2c7812 */ /* 0x000fe200078ec0ff */
[----:B------:R-:W-:Y:S01]  /*83d0*/  IMAD R20, R208, 0x80, R81 ;  /* 0x00000080d0147824 */ /* 0x000fe200078e0251 */
[----:B------:R-:W-:Y:S01]  /*83e0*/  LOP3.LUT R48, R49, 0x380, RZ, 0xc0, !PT ;  /* 0x0000038031307812 */ /* 0x000fe200078ec0ff */
[----:B------:R-:W-:Y:S01]  /*83f0*/  IMAD.WIDE.U32 R6, R206, UR4, R6 ;  /* 0x00000004ce067c25 */ /* 0x000fe2000f8e0006 */
[----:B------:R-:W-:Y:S01]  /*8400*/  SHF.R.U64 R32, R32, 0x3, RZ ;  /* 0x0000000320207819 */ /* 0x000fe200000012ff */
[----:B------:R-:W5:Y:S01]  /*8410*/  LD.E.128 R76, desc[UR38][R76.64] ;  /* 0x000000264c4c7980 */ /* 0x000f62000c101d00 */
[----:B------:R-:W-:Y:S01]  /*8420*/  SHF.R.U64 R36, R36, 0x3, RZ ;  /* 0x0000000324247819 */ /* 0x000fe200000012ff */
[----:B--2---:R-:W-:Y:S01]  /*8430*/  @P4 IMAD.HI.U32 R2, R20, R85, RZ ;  /* 0x0000005514024227 */ /* 0x004fe200078e00ff */
[----:B------:R-:W-:-:S02]  /*8440*/  SHF.R.U64 R40, R40, 0x3, RZ ;  /* 0x0000000328287819 */ /* 0x000fc400000012ff */
[----:B------:R-:W-:Y:S02]  /*8450*/  SHF.R.U64 R44, R44, 0x3, RZ ;  /* 0x000000032c2c7819 */ /* 0x000fe400000012ff */
[----:B------:R-:W-:Y:S02]  /*8460*/  SHF.R.U64 R48, R48, 0x3, RZ ;  /* 0x0000000330307819 */ /* 0x000fe400000012ff */
[----:B------:R-:W-:Y:S01]  /*8470*/  SHF.R.S32.HI R83, RZ, 0x1f, R204 ;  /* 0x0000001fff537819 */ /* 0x000fe200000114cc */
        /* <DEDUP_REMOVED lines=12> */
[----:B------:R-:W-:Y:S01]  /*8540*/  IMAD.MOV.U32 R81, RZ, RZ, R20 ;  /* 0x000000ffff517224 */ /* 0x000fe200078e0014 */
[C---:B------:R-:W-:Y:S01]  /*8550*/  IADD3 R61, P6, R158.reuse, 0xb000, RZ ;  /* 0x0000b0009e3d7810 */ /* 0x040fe20007fde0ff */
[----:B------:R-:W-:Y:S01]  /*8560*/  ULDC.64 UR4, c[0x0][0xbf0] ;  /* 0x0002fc0000047ab9 */ /* 0x000fe20000000a00 */
[C---:B------:R-:W-:Y:S01]  /*8570*/  IADD3 R65, P5, R158.reuse, 0xc000, RZ ;  /* 0x0000c0009e417810 */ /* 0x040fe20007fbe0ff */
[----:B------:R-:W5:Y:S01]  /*8580*/  LD.E.128 R32, desc[UR38][R32.64] ;  /* 0x0000002620207980 */ /* 0x000f62000c101d00 */
[----:B------:R-:W-:-:S02]  /*8590*/  IADD3 R69, P3, R158, 0xd000, RZ ;  /* 0x0000d0009e457810 */ /* 0x000fc40007f7e0ff */
[----:B------:R-:W-:Y:S01]  /*85a0*/  IADD3 R73, P2, R158, 0xe000, RZ ;  /* 0x0000e0009e497810 */ /* 0x000fe20007f5e0ff */
[----:B------:R-:W5:Y:S01]  /*85b0*/  LD.E.128 R36, desc[UR38][R36.64] ;  /* 0x0000002624247980 */ /* 0x000f62000c101d00 */
[----:B---3--:R-:W-:Y:S01]  /*85c0*/  @P4 SHF.R.U32.HI R81, RZ, R87, R2 ;  /* 0x00000057ff514219 */ /* 0x008fe20000011602 */
[----:B------:R-:W-:Y:S01]  /*85d0*/  IMAD R83, R83, UR4, RZ ;  /* 0x0000000453537c24 */ /* 0x000fe2000f8e02ff */
[----:B------:R-:W-:Y:S01]  /*85e0*/  LOP3.LUT R56, R57, 0x380, RZ, 0xc0, !PT ;  /* 0x0000038039387812 */ /* 0x000fe200078ec0ff */
[----:B------:R-:W5:Y:S01]  /*85f0*/  LD.E.128 R40, desc[UR38][R40.64] ;  /* 0x0000002628287980 */ /* 0x000f62000c101d00 */
[----:B------:R-:W-:Y:S01]  /*8600*/  LOP3.LUT R60, R61, 0x380, RZ, 0xc0, !PT ;  /* 0x000003803d3c7812 */ /* 0x000fe200078ec0ff */
[----:B------:R-:W-:Y:S01]  /*8610*/  IMAD.MOV R8, RZ, RZ, -R81 ;  /* 0x000000ffff087224 */ /* 0x000fe200078e0a51 */
[----:B------:R-:W-:Y:S01]  /*8620*/  LOP3.LUT R64, R65, 0x380, RZ, 0xc0, !PT ;  /* 0x0000038041407812 */ /* 0x000fe200078ec0ff */
[----:B------:R-:W5:Y:S01]  /*8630*/  LD.E.128 R44, desc[UR38][R44.64] ;  /* 0x000000262c2c7980 */ /* 0x000f62000c101d00 */
[----:B------:R-:W-:-:S02]  /*8640*/  LOP3.LUT R68, R69, 0x380, RZ, 0xc0, !PT ;  /* 0x0000038045447812 */ /* 0x000fc400078ec0ff */
[----:B------:R-:W-:Y:S01]  /*8650*/  LOP3.LUT R72, R73, 0x380, RZ, 0xc0, !PT ;  /* 0x0000038049487812 */ /* 0x000fe200078ec0ff */
[----:B------:R-:W5:Y:S01]  /*8660*/  LD.E.128 R48, desc[UR38][R48.64] ;  /* 0x0000002630307980 */ /* 0x000f62000c101d00 */
[----:B------:R-:W-:Y:S01]  /*8670*/  SHF.R.S32.HI R2, RZ, 0x1f, R81 ;  /* 0x0000001fff027819 */ /* 0x000fe20000011451 */
[----:B------:R-:W-:Y:S01]  /*8680*/  IMAD R83, R204, UR5, R83 ;  /* 0x00000005cc537c24 */ /* 0x000fe2000f8e0253 */
[----:B------:R-:W-:Y:S01]  /*8690*/  LOP3.LUT R13, R158, 0x380, RZ, 0xc0, !PT ;  /* 0x000003809e0d7812 */ /* 0x000fe200078ec0ff */
[----:B------:R-:W-:Y:S01]  /*86a0*/  IMAD.WIDE.U32 R6, R204, UR4, R6 ;  /* 0x00000004cc067c25 */ /* 0x000fe2000f8e0006 */
[----:B------:R-:W-:Y:S01]  /*86b0*/  ULDC.64 UR4, c[0x0][0xbe0] ;  /* 0x0002f80000047ab9 */ /* 0x000fe20000000a00 */
[----:B------:R-:W-:Y:S02]  /*86c0*/  SHF.R.U64 R56, R56, 0x3, RZ ;  /* 0x0000000338387819 */ /* 0x000fe400000012ff */
[----:B------:R-:W-:Y:S01]  /*86d0*/  SHF.R.U64 R60, R60, 0x3, RZ ;  /* 0x000000033c3c7819 */ /* 0x000fe200000012ff */
[----:B------:R-:W-:Y:S01]  /*86e0*/  IMAD R2, R2, UR4, RZ ;  /* 0x0000000402027c24 */ /* 0x000fe2000f8e02ff */
[----:B------:R-:W-:Y:S01]  /*86f0*/  SHF.R.U64 R64, R64, 0x3, RZ ;  /* 0x0000000340407819 */ /* 0x000fe200000012ff */
[----:B------:R-:W-:Y:S01]  /*8700*/  IMAD R21, R21, R8, R20 ;  /* 0x0000000815157224 */ /* 0x000fe200078e0214 */
[----:B------:R-:W-:-:S02]  /*8710*/  SHF.R.U64 R68, R68, 0x3, RZ ;  /* 0x0000000344447819 */ /* 0x000fc400000012ff */
[----:B------:R-:W-:Y:S01]  /*8720*/  SHF.R.U64 R72, R72, 0x3, RZ ;  /* 0x0000000348487819 */ /* 0x000fe200000012ff */
[----:B------:R-:W-:Y:S01]  /*8730*/  IMAD.IADD R7, R7, 0x1, R83 ;  /* 0x0000000107077824 */ /* 0x000fe200078e0253 */
        /* <DEDUP_REMOVED lines=13> */
[----:B------:R-:W-:Y:S01]  /*8810*/  IMAD.WIDE.U32 R6, R81, UR4, R6 ;  /* 0x0000000451067c25 */ /* 0x000fe2000f8e0006 */
[----:B------:R-:W-:Y:S01]  /*8820*/  SHF.R.S32.HI R2, RZ, 0x1f, R21 ;  /* 0x0000001fff027819 */ /* 0x000fe20000011415 */
[----:B------:R-:W-:Y:S01]  /*8830*/  ULDC.64 UR4, c[0x0][0xbd8] ;  /* 0x0002f60000047ab9 */ /* 0x000fe20000000a00 */
[----:B------:R-:W5:Y:S01]  /*8840*/  LD.E.128 R56, desc[UR38][R56.64] ;  /* 0x0000002638387980 */ /* 0x000f62000c101d00 */
[----:B------:R-:W-:-:S02]  /*8850*/  IMAD.IADD R7, R7, 0x1, R83 ;  /* 0x0000000107077824 */ /* 0x000fc400078e0253 */
[----:B------:R-:W-:Y:S01]  /*8860*/  IMAD R2, R2, UR4, RZ ;  /* 0x0000000402027c24 */ /* 0x000fe2000f8e02ff */
[----:B------:R0:W5:Y:S01]  /*8870*/  LD.E.128 R12, desc[UR38][R158.64] ;  /* 0x000000269e0c7980 */ /* 0x000162000c101d00 */
[----:B------:R-:W-:-:S03]  /*8880*/  IMAD R22, R208, 0x80, R4 ;  /* 0x00000080d0167824 */ /* 0x000fc600078e0204 */
[----:B------:R-:W5:Y:S04]  /*8890*/  LD.E.128 R60, desc[UR38][R60.64] ;  /* 0x000000263c3c7980 */ /* 0x000f68000c101d00 */
[----:B------:R-:W5:Y:S04]  /*88a0*/  LD.E.128 R64, desc[UR38][R64.64] ;  /* 0x0000002640407980 */ /* 0x000f68000c101d00 */
[----:B------:R-:W5:Y:S04]  /*88b0*/  LD.E.128 R68, desc[UR38][R68.64] ;  /* 0x0000002644447980 */ /* 0x000f68000c101d00 */
[----:B------:R-:W5:Y:S01]  /*88c0*/  LD.E.128 R72, desc[UR38][R72.64] ;  /* 0x0000002648487980 */ /* 0x000f62000c101d00 */
[C---:B------:R-:W-:Y:S01]  /*88d0*/  IMAD R81, R21.reuse, UR5, R2 ;  /* 0x0000000515517c24 */ /* 0x040fe2000f8e0202 */
[----:B------:R-:W-:Y:S01]  /*88e0*/  @!PT LDS RZ, [RZ] ;  /* 0x00000000fffff984 */ /* 0x000fe20000000800 */
[----:B------:R-:W-:Y:S01]  /*88f0*/  @!PT LDS RZ, [RZ] ;  /* 0x00000000fffff984 */ /* 0x000fe20000000800 */
[----:B------:R-:W-:Y:S01]  /*8900*/  @!PT LDS RZ, [RZ] ;  /* 0x00000000fffff984 */ /* 0x000fe20000000800 */
[----:B------:R-:W-:Y:S01]  /*8910*/  @!PT LDS RZ, [RZ] ;  /* 0x00000000fffff984 */ /* 0x000fe20000000800 */
[----:B------:R1:W-:Y:S06]  /*8920*/  MEMBAR.ALL.CTA ;  /* 0x0000000000007992 */ /* 0x0003ec0000008000 */
[----:B-1----:R-:W1:Y:S01]  /*8930*/  FENCE.VIEW.ASYNC.S ;  /* 0x00000000000073c6 */ /* 0x002e620000000000 */
[----:B------:R-:W-:Y:S01]  /*8940*/  IMAD.WIDE.U32 R6, R21, UR4, R6 ;  /* 0x0000000415067c25 */ /* 0x000fe2000f8e0006 */
[----:B------:R-:W-:-:S03]  /*8950*/  ULDC.64 UR4, c[0x0][0xb80] ;  /* 0x0002e00000047ab9 */ /* 0x000fc60000000a00 */
[----:B------:R-:W-:Y:S01]  /*8960*/  VIADD R2, R22, 0x20 ;  /* 0x0000002016027836 */ /* 0x000fe20000000000 */
[----:B------:R-:W-:Y:S01]  /*8970*/  LEA R8, P2, R6, UR4, 0x1 ;  /* 0x0000000406087c11 */ /* 0x000fe2000f8408ff */
[----:B------:R-:W-:-:S03]  /*8980*/  IMAD.IADD R7, R7, 0x1, R81 ;  /* 0x0000000107077824 */ /* 0x000fc600078e0251 */
[-C--:B------:R-:W-:Y:S02]  /*8990*/  ISETP.GE.AND P1, PT, R2, R5.reuse, PT ;  /* 0x000000050200720c */ /* 0x080fe40003f26270 */
[----:B------:R-:W-:Y:S01]  /*89a0*/  LEA.HI.X R2, R6, UR5, R7, 0x1, P2 ;  /* 0x0000000506027c11 */ /* 0x000fe200090f0c07 */
[----:B------:R-:W-:Y:S01]  /*89b0*/  VIADD R0, R0, 0x32420 ;  /* 0x0003242000007836 */ /* 0x000fe20000000000 */
[----:B------:R-:W-:-:S04]  /*89c0*/  ISETP.GE.AND P2, PT, R22, R5, PT ;  /* 0x000000051600720c */ /* 0x000fc80003f46270 */
[----:B------:R-:W-:Y:S01]  /*89d0*/  PRMT R0, RZ, 0x654, R0 ;  /* 0x00000654ff007816 */ /* 0x000fe20000000000 */
[----:B------:R-:W-:Y:S02]  /*89e0*/  VIADD R4, R22, 0x40 ;  /* 0x0000004016047836 */ /* 0x000fe40000000000 */
[C---:B------:R-:W-:Y:S02]  /*89f0*/  VIADD R85, R3.reuse, 0x40 ;  /* 0x0000004003557836 */ /* 0x040fe40000000000 */
[C---:B------:R-:W-:Y:S01]  /*8a00*/  VIADD R87, R3.reuse, 0x80 ;  /* 0x0000008003577836 */ /* 0x040fe20000000000 */
[----:B-1----:R1:W-:Y:S01]  /*8a10*/  SYNCS.ARRIVE.TRANS64.RED.A1T0 RZ, [R0+URZ], RZ ;  /* 0x000000ff00ff79a7 */ /* 0x0023e2000810043f */
[----:B------:R-:W-:Y:S01]  /*8a20*/  VIADD R89, R3, 0xc0 ;  /* 0x000000c003597836 */ /* 0x000fe20000000000 */
[----:B------:R0:W2:Y:S01]  /*8a30*/  SHFL.IDX PT, R82, R8, RZ, 0x181f ;  /* 0x00181fff08527589 */ /* 0x0000a200000e0000 */
[----:B------:R-:W-:Y:S01]  /*8a40*/  BSSY B1, `(.L_x_9946) ;  /* 0x0000019000017945 */ /* 0x000fe20003800000 */
[----:B------:R-:W-:-:S02]  /*8a50*/  ISETP.GE.AND P0, PT, R4, R5, PT ;  /* 0x000000050400720c */ /* 0x000fc40003f06270 */
[----:B-1----:R0:W1:Y:S01]  /*8a60*/  SHFL.IDX PT, R0, R2, RZ, 0x181f ;  /* 0x00181fff02007589 */ /* 0x00206200000e0000 */
        /* <DEDUP_REMOVED lines=10> */
[----:B--2---:R-:W-:-:S04]  /*8b10*/  @!P5 LEA R6, P6, R3, R82, 0x1 ;  /* 0x000000520306d211 */ /* 0x004fc800078c08ff */
[----:B-1----:R-:W-:Y:S02]  /*8b20*/  @!P5 LEA.HI.X R7, R3, R0, R84, 0x1, P6 ;  /* 0x000000000307d211 */ /* 0x002fe400030f0c54 */
        /* <DEDUP_REMOVED lines=10> */
.L_x_9947:
[----:B------:R-:W-:Y:S05]  /*8bd0*/  BSYNC B1 ;  /* 0x0000000000017941 */ /* 0x000fea0003800000 */
.L_x_9946:
[----:B-1----:R1:W3:Y:S01]  /*8be0*/  SHFL.IDX PT, R0, R2, 0x1, 0x181f ;  /* 0x00381f0002007f89 */ /* 0x0022e200000e0000 */
[----:B------:R-:W-:Y:S03]  /*8bf0*/  BSSY B1, `(.L_x_9948) ;  /* 0x0000014000017945 */ /* 0x000fe60003800000 */
[----:B0-----:R1:W0:Y:S01]  /*8c00*/  SHFL.IDX PT, R20, R8, 0x1, 0x181f ;  /* 0x00381f0008147f89 */ /* 0x00122200000e0000 */
[----:B------:R-:W-:Y:S05]  /*8c10*/  @P1 BRA `(.L_x_9949) ;  /* 0x0000000000441947 */ /* 0x000fea0003800000 */
[----:B------:R-:W-:Y:S02]  /*8c20*/  ULDC UR4, c[0x0][0xbc8] ;  /* 0x0002f20000047ab9 */ /* 0x000fe40000000800 */
[----:B------:R-:W-:Y:S02]  /*8c30*/  ISETP.GE.AND P4, PT, R3, UR4, PT ;  /* 0x0000000403007c0c */ /* 0x000fe4000bf86270 */
[----:B------:R-:W-:Y:S02]  /*8c40*/  ISETP.GE.AND P3, PT, R85, UR4, PT ;  /* 0x0000000455007c0c */ /* 0x000fe4000bf66270 */
[----:B------:R-:W-:Y:S02]  /*8c50*/  ISETP.GE.AND P2, PT, R87, UR4, PT ;  /* 0x0000000457007c0c */ /* 0x000fe4000bf46270 */
[----:B------:R-:W-:-:S07]  /*8c60*/  ISETP.GE.AND P1, PT, R89, UR4, PT ;  /* 0x0000000459007c0c */ /* 0x000fce000bf26270 */
[-C--:B0-----:R-:W-:Y:S02]  /*8c70*/  @!P4 LEA R6, P6, R3, R20.reuse, 0x1 ;  /* 0x000000140306c211 */ /* 0x081fe400078c08ff */
[----:B-----5:R-:W-:Y:S02]  /*8c80*/  @!P3 LEA R12, P5, R85, R20, 0x1 ;  /* 0x00000014550cb211 */ /* 0x020fe400078a08ff */
        /* <DEDUP_REMOVED lines=10> */
.L_x_9949:
[----:B------:R-:W-:Y:S05]  /*8d30*/  BSYNC B1 ;  /* 0x0000000000017941 */ /* 0x000fea0003800000 */
.L_x_9948:
[----:B---3--:R3:W0:Y:S01]  /*8d40*/  SHFL.IDX PT, R0, R2, 0x2, 0x181f ;  /* 0x00581f0002007f89 */ /* 0x00862200000e0000 */
[----:B------:R-:W-:Y:S03]  /*8d50*/  BSSY B1, `(.L_x_9950) ;  /* 0x0000014000017945 */ /* 0x000fe60003800000 */
[----:B----45:R3:W4:Y:S01]  /*8d60*/  SHFL.IDX PT, R16, R8, 0x2, 0x181f ;  /* 0x00581f0008107f89 */ /* 0x03072200000e0000 */
        /* <DEDUP_REMOVED lines=18> */
.L_x_9951:
[----:B------:R-:W-:Y:S05]  /*8e90*/  BSYNC B1 ;  /* 0x0000000000017941 */ /* 0x000fea0003800000 */
.L_x_9950:
[----:B0-----:R-:W-:Y:S01]  /*8ea0*/  VIADD R0, R22, 0x60 ;  /* 0x0000006016007836 */ /* 0x001fe20000000000 */
[----:B------:R0:W0:Y:S04]  /*8eb0*/  SHFL.IDX PT, R12, R2, 0x3, 0x181f ;  /* 0x00781f00020c7f89 */ /* 0x00002800000e0000 */
[----:B------:R-:W-:Y:S01]  /*8ec0*/  ISETP.GE.AND P0, PT, R0, R5, PT ;  /* 0x000000050000720c */ /* 0x000fe20003f06270 */
[----:B-1-3--:R-:W1:-:S12]  /*8ed0*/  SHFL.IDX PT, R8, R8, 0x3, 0x181f ;  /* 0x00781f0008087f89 */ /* 0x00ae5800000e0000 */
[----:B------:R-:W-:Y:S05]  /*8ee0*/  @P0 BRA `(.L_x_9952) ;  /* 0x0000002400800947 */ /* 0x000fea0003800000 */
[----:B------:R-:W-:Y:S02]  /*8ef0*/  ULDC UR4, c[0x0][0xbc8] ;  /* 0x0002f20000047ab9 */ /* 0x000fe40000000800 */
[----:B------:R-:W-:Y:S02]  /*8f00*/  ISETP.GE.AND P3, PT, R3, UR4, PT ;  /* 0x0000000403007c0c */ /* 0x000fe4000bf66270 */
[----:B------:R-:W-:Y:S02]  /*8f10*/  ISETP.GE.AND P4, PT, R85, UR4, PT ;  /* 0x0000000455007c0c */ /* 0x000fe4000bf86270 */
[----:B------:R-:W-:-:S09]  /*8f20*/  ISETP.GE.AND P5, PT, R87, UR4, PT ;  /* 0x0000000457007c0c */ /* 0x000fd2000bfa6270 */
[-C--:B01----:R-:W-:Y:S02]  /*8f30*/  @!P3 LEA R2, P0, R3, R8.reuse, 0x1 ;  /* 0x000000080302b211 */ /* 0x083fe400078008ff */
[-C--:B------:R-:W-:Y:S02]  /*8f40*/  @!P4 LEA R4, P1, R85, R8.reuse, 0x1 ;  /* 0x000000085504c211 */ /* 0x080fe400078208ff */
        /* <DEDUP_REMOVED lines=13> */
.L_x_9945:
[----:B------:R-:W-:Y:S01]  /*9020*/  ULDC.64 UR4, c[0x0][0xc08] ;  /* 0x0003020000047ab9 */ /* 0x000fe20000000a00 */
[----:B-1----:R-:W0:Y:S01]  /*9030*/  @P4 LDC R15, c[0x0][0xcec] ;  /* 0x00033b00ff0f4b82 */ /* 0x002e220000000800 */
[----:B------:R-:W-:Y:S01]  /*9040*/  IMAD R3, R6, UR4, RZ ;  /* 0x0000000406037c24 */ /* 0x000fe2000f8e02ff */
[----:B------:R-:W-:Y:S01]  /*9050*/  ULDC.64 UR6, c[0x0][0xc30] ;  /* 0x00030c0000067ab9 */ /* 0x000fe20000000a00 */
[----:B------:R-:W-:Y:S01]  /*9060*/  IMAD.WIDE.U32 R6, R2, UR4, RZ ;  /* 0x0000000402067c25 */ /* 0x000fe2000f8e00ff */
[----:B------:R-:W-:Y:S01]  /*9070*/  ISETP.GE.AND P0, PT, R16, R5, PT ;  /* 0x000000051000720c */ /* 0x000fe20003f06270 */
[----:B------:R-:W-:Y:S01]  /*9080*/  BSSY B1, `(.L_x_9953) ;  /* 0x00000d3000017945 */ /* 0x000fe20003800000 */
[----:B------:R-:W-:Y:S01]  /*9090*/  SHF.R.S32.HI R22, RZ, 0x1f, R211 ;  /* 0x0000001fff167819 */ /* 0x000fe200000114d3 */
[----:B------:R-:W-:Y:S01]  /*90a0*/  IMAD R3, R2, UR5, R3 ;  /* 0x0000000502037c24 */ /* 0x000fe2000f8e0203 */
[----:B------:R-:W-:Y:S01]  /*90b0*/  ULDC.64 UR4, c[0x0][0xc38] ;  /* 0x00030e0000047ab9 */ /* 0x000fe20000000a00 */
[----:B------:R-:W1:Y:S01]  /*90c0*/  @P4 LDC R2, c[0x0][0xcf0] ;  /* 0x00033c00ff024b82 */ /* 0x000e620000000800 */
[----:B------:R-:W-:Y:S01]  /*90d0*/  VIADD R175, R205, 0x20 ;  /* 0x00000020cdaf7836 */ /* 0x000fe20000000000 */
        /* <DEDUP_REMOVED lines=14> */
[----:B0-----:R-:W-:Y:S01]  /*91c0*/  @P4 IMAD.HI.U32 R15, R20, R15, RZ ;  /* 0x0000000f140f4227 */ /* 0x001fe200078e00ff */
[----:B------:R-:W-:Y:S02]  /*91d0*/  SHF.R.S32.HI R158, RZ, 0x1f, R221 ;  /* 0x0000001fff9e7819 */ /* 0x000fe400000114dd */
[----:B------:R-:W-:Y:S01]  /*91e0*/  SHF.R.S32.HI R159, RZ, 0x1f, R222 ;  /* 0x0000001fff9f7819 */ /* 0x000fe200000114de */
[C---:B------:R-:W-:Y:S01]  /*91f0*/  IMAD R13, R204.reuse, UR5, R3 ;  /* 0x00000005cc0d7c24 */ /* 0x040fe2000f8e0203 */
[----:B------:R-:W-:Y:S01]  /*9200*/  SHF.R.S32.HI R160, RZ, 0x1f, R223 ;  /* 0x0000001fffa07819 */ /* 0x000fe200000114df */
[----:B------:R-:W-:Y:S01]  /*9210*/  IMAD.WIDE.U32 R6, R204, UR4, R6 ;  /* 0x00000004cc067c25 */ /* 0x000fe2000f8e0006 */
[----:B------:R-:W-:Y:S01]  /*9220*/  ULDC.64 UR4, c[0x0][0xc48] ;  /* 0x0003120000047ab9 */ /* 0x000fe20000000a00 */
[----:B------:R-:W-:-:S02]  /*9230*/  SHF.R.S32.HI R161, RZ, 0x1f, R224 ;  /* 0x0000001fffa17819 */ /* 0x000fc400000114e0 */
[----:B------:R-:W-:Y:S01]  /*9240*/  IMAD.MOV.U32 R3, RZ, RZ, R20 ;  /* 0x000000ffff037224 */ /* 0x000fe200078e0014 */
[----:B-1----:R-:W-:Y:S01]  /*9250*/  @P4 SHF.R.U32.HI R3, RZ, R2, R15 ;  /* 0x00000002ff034219 */ /* 0x002fe2000001160f */
[----:B------:R-:W-:Y:S01]  /*9260*/  IMAD.IADD R7, R7, 0x1, R13 ;  /* 0x0000000107077824 */ /* 0x000fe200078e020d */
[----:B------:R-:W-:Y:S01]  /*9270*/  SHF.R.S32.HI R163, RZ, 0x1f, R226 ;  /* 0x0000001fffa37819 */ /* 0x000fe200000114e2 */
[----:B------:R-:W-:Y:S01]  /*9280*/  VIADD R181, R205, 0x8 ;  /* 0x00000008cdb57836 */ /* 0x000fe20000000000 */
[--C-:B------:R-:W-:Y:S01]  /*9290*/  SHF.R.S32.HI R2, RZ, 0x1f, R3.reuse ;  /* 0x0000001fff027819 */ /* 0x100fe20000011403 */
[----:B------:R-:W-:Y:S01]  /*92a0*/  IMAD.MOV R4, RZ, RZ, -R3 ;  /* 0x000000ffff047224 */ /* 0x000fe200078e0a03 */
[----:B------:R-:W-:Y:S01]  /*92b0*/  SHF.R.S32.HI R164, RZ, 0x1f, R227 ;  /* 0x0000001fffa47819 */ /* 0x000fe200000114e3 */
[----:B------:R-:W-:Y:S01]  /*92c0*/  IMAD.WIDE.U32 R6, R162, UR4, R6 ;  /* 0x00000004a2067c25 */ /* 0x000fe2000f8e0006 */
[----:B------:R-:W-:Y:S02]  /*92d0*/  SHF.R.S32.HI R165, RZ, 0x1f, R228 ;  /* 0x0000001fffa57819 */ /* 0x000fe400000114e4 */
[----:B------:R-:W-:Y:S01]  /*92e0*/  SHF.R.S32.HI R166, RZ, 0x1f, R230 ;  /* 0x0000001fffa67819 */ /* 0x000fe200000114e6 */
        /* <DEDUP_REMOVED lines=20> */
[----:B------:R-:W-:Y:S01]  /*9430*/  VIADD R2, R0, 0x32420 ;  /* 0x0003242000027836 */ /* 0x000fe20000000000 */
[C---:B------:R-:W-:Y:S01]  /*9440*/  LEA R0, P1, R6.reuse, UR4, 0x2 ;  /* 0x0000000406007c11 */ /* 0x040fe2000f8210ff */
[----:B------:R-:W-:Y:S01]  /*9450*/  IMAD.IADD R3, R7, 0x1, R3 ;  /* 0x0000000107037824 */ /* 0x000fe200078e0203 */
[----:B------:R-:W-:Y:S01]  /*9460*/  SHF.R.S32.HI R175, RZ, 0x1f, R175 ;  /* 0x0000001fffaf7819 */ /* 0x000fe200000114af */
[C---:B------:R-:W-:Y:S01]  /*9470*/  VIADD R174, R205.reuse, 0x20 ;  /* 0x00000020cdae7836 */ /* 0x040fe20000000000 */
[----:B------:R-:W-:Y:S01]  /*9480*/  PRMT R2, RZ, 0x654, R2 ;  /* 0x00000654ff027816 */ /* 0x000fe20000000002 */
[C---:B------:R-:W-:Y:S01]  /*9490*/  VIADD R176, R205.reuse, 0x18 ;  /* 0x00000018cdb07836 */ /* 0x040fe20000000000 */
[----:B------:R-:W-:Y:S01]  /*94a0*/  LEA.HI.X R4, R6, UR5, R3, 0x2, P1 ;  /* 0x0000000506047c11 */ /* 0x000fe200088f1403 */
[C---:B------:R-:W-:Y:S01]  /*94b0*/  VIADD R178, R205.reuse, 0x10 ;  /* 0x00000010cdb27836 */ /* 0x040fe20000000000 */
[----:B------:R0:W-:Y:S01]  /*94c0*/  SYNCS.ARRIVE.TRANS64.RED.A1T0 RZ, [R2+URZ], RZ ;  /* 0x000000ff02ff79a7 */ /* 0x0001e2000810043f */
[----:B------:R-:W-:Y:S01]  /*94d0*/  SHF.R.S32.HI R177, RZ, 0x1f, R177 ;  /* 0x0000001fffb17819 */ /* 0x000fe200000114b1 */
[----:B------:R-:W-:Y:S01]  /*94e0*/  VIADD R180, R205, 0x8 ;  /* 0x00000008cdb47836 */ /* 0x000fe20000000000 */
[----:B------:R1:W2:Y:S01]  /*94f0*/  SHFL.IDX PT, R3, R4, RZ, 0x1c1f ;  /* 0x001c1fff04037589 */ /* 0x0002a200000e0000 */
[----:B------:R-:W-:-:S02]  /*9500*/  SHF.R.S32.HI R179, RZ, 0x1f, R179 ;  /* 0x0000001fffb37819 */ /* 0x000fc400000114b3 */
[----:B------:R-:W-:Y:S01]  /*9510*/  SHF.R.S32.HI R181, RZ, 0x1f, R181 ;  /* 0x0000001fffb57819 */ /* 0x000fe200000114b5 */
        /* <DEDUP_REMOVED lines=8> */
[-C--:B0-----:R-:W-:Y:S02]  /*95a0*/  @!P4 LEA R6, P2, R180, R2.reuse, 0x2 ;  /* 0x00000002b406c211 */ /* 0x081fe400078410ff */
        /* <DEDUP_REMOVED lines=10> */
[-C--:B0-----:R-:W-:Y:S02]  /*9650*/  @!P0 LEA R6, P6, R176, R2.reuse, 0x2 ;  /* 0x00000002b0068211 */ /* 0x081fe400078c10ff */
[-C--:B--2---:R-:W-:Y:S01]  /*9660*/  @!P1 LEA R12, P5, R174, R2.reuse, 0x2 ;  /* 0x00000002ae0c9211 */ /* 0x084fe200078a10ff */
[----:B------:R-:W-:Y:S01]  /*9670*/  VIADD R33, R205, 0xe8 ;  /* 0x000000e8cd217836 */ /* 0x000fe20000000000 */
        /* <DEDUP_REMOVED lines=10> */
[CC--:B0-----:R-:W-:Y:S02]  /*9720*/  @!P3 LEA R6, P6, R236.reuse, R2.reuse, 0x2 ;  /* 0x00000002ec06b211 */ /* 0x0c1fe400078c10ff */
        /* <DEDUP_REMOVED lines=10> */
[CC--:B0-----:R-:W-:Y:S02]  /*97d0*/  @!P0 LEA R6, P4, R233.reuse, R2.reuse, 0x2 ;  /* 0x00000002e9068211 */ /* 0x0c1fe400078810ff */
[----:B--2---:R-:W-:Y:S02]  /*97e0*/  @!P1 LEA R12, P5, R232, R2, 0x2 ;  /* 0x00000002e80c9211 */ /* 0x004fe400078a10ff */
[-C--:B------:R-:W-:Y:S02]  /*97f0*/  @!P0 LEA.HI.X R7, R233, R3.reuse, R169, 0x2, P4 ;  /* 0x00000003e9078211 */ /* 0x080fe400020f14a9 */
[----:B------:R-:W-:Y:S02]  /*9800*/  ISETP.GE.AND P4, PT, R228, UR4, PT ;  /* 0x00000004e4007c0c */ /* 0x000fe4000bf86270 */
[----:B------:R-:W-:Y:S01]  /*9810*/  @!P1 LEA.HI.X R13, R232, R3, R168, 0x2, P5 ;  /* 0x00000003e80d9211 */ /* 0x000fe200028f14a8 */
[----:B------:R0:W-:Y:S01]  /*9820*/  @!P0 ST.E.64 desc[UR38][R6.64], R60 ;  /* 0x0000003c06008985 */ /* 0x0001e2000c101b26 */
[----:B------:R-:W-:-:S02]  /*9830*/  ISETP.GE.AND P5, PT, R227, UR4, PT ;  /* 0x00000004e3007c0c */ /* 0x000fc4000bfa6270 */
[----:B---3--:R-:W-:Y:S01]  /*9840*/  @!P2 LEA R14, P6, R231, R2, 0x2 ;  /* 0x00000002e70ea211 */ /* 0x008fe200078c10ff */
[----:B------:R2:W-:Y:S01]  /*9850*/  @!P1 ST.E.64 desc[UR38][R12.64], R64 ;  /* 0x000000400c009985 */ /* 0x0005e2000c101b26 */
[----:B------:R-:W-:Y:S02]  /*9860*/  ISETP.GE.AND P1, PT, R225, UR4, PT ;  /* 0x00000004e1007c0c */ /* 0x000fe4000bf26270 */
[----:B------:R-:W-:Y:S02]  /*9870*/  @!P2 LEA.HI.X R15, R231, R3, R167, 0x2, P6 ;  /* 0x00000003e70fa211 */ /* 0x000fe400030f14a7 */
[----:B------:R-:W-:-:S03]  /*9880*/  ISETP.GE.AND P0, PT, R226, UR4, PT ;  /* 0x00000004e2007c0c */ /* 0x000fc6000bf06270 */
[----:B------:R3:W-:Y:S01]  /*9890*/  @!P2 ST.E.64 desc[UR38][R14.64], R68 ;  /* 0x000000440e00a985 */ /* 0x0007e2000c101b26 */
[-C--:B0-----:R-:W-:Y:S02]  /*98a0*/  @!P3 LEA R6, P6, R230, R2.reuse, 0x2 ;  /* 0x00000002e606b211 */ /* 0x081fe400078c10ff */
[-C--:B--2---:R-:W-:Y:S02]  /*98b0*/  @!P4 LEA R12, P2, R228, R2.reuse, 0x2 ;  /* 0x00000002e40cc211 */ /* 0x084fe400078410ff */
        /* <DEDUP_REMOVED lines=21> */
[CC--:B0-----:R-:W-:Y:S02]  /*9a10*/  @!P5 LEA R6, P1, R223.reuse, R2.reuse, 0x2 ;  /* 0x00000002df06d211 */ /* 0x0c1fe400078210ff */
[-C--:B--2---:R-:W-:Y:S02]  /*9a20*/  @!P4 LEA R12, P0, R222, R2.reuse, 0x2 ;  /* 0x00000002de0cc211 */ /* 0x084fe400078010ff */
[-C--:B------:R-:W-:Y:S02]  /*9a30*/  @!P5 LEA.HI.X R7, R223, R3.reuse, R160, 0x2, P1 ;  /* 0x00000003df07d211 */ /* 0x080fe400008f14a0 */
[----:B------:R-:W-:Y:S02]  /*9a40*/  ISETP.GE.AND P1, PT, R216, UR4, PT ;  /* 0x00000004d8007c0c */ /* 0x000fe4000bf26270 */
[----:B---3--:R-:W-:Y:S01]  /*9a50*/  @!P3 LEA R14, P6, R221, R2, 0x2 ;  /* 0x00000002dd0eb211 */ /* 0x008fe200078c10ff */
[----:B------:R-:W-:Y:S01]  /*9a60*/  @!P5 ST.E.64 desc[UR38][R6.64], R96 ;  /* 0x000000600600d985 */ /* 0x000fe2000c101b26 */
[----:B------:R-:W-:-:S02]  /*9a70*/  @!P4 LEA.HI.X R13, R222, R3, R159, 0x2, P0 ;  /* 0x00000003de0dc211 */ /* 0x000fc400000f149f */
[----:B------:R-:W-:Y:S02]  /*9a80*/  @!P3 LEA.HI.X R15, R221, R3, R158, 0x2, P6 ;  /* 0x00000003dd0fb211 */ /* 0x000fe400030f149e */
[----:B------:R-:W-:Y:S01]  /*9a90*/  ISETP.GE.AND P0, PT, R215, UR4, PT ;  /* 0x00000004d7007c0c */ /* 0x000fe2000bf06270 */
[----:B------:R-:W-:Y:S01]  /*9aa0*/  @!P4 ST.E.64 desc[UR38][R12.64], R100 ;  /* 0x000000640c00c985 */ /* 0x000fe2000c101b26 */
[-C--:B------:R-:W-:Y:S02]  /*9ab0*/  @!P2 LEA R18, P6, R219, R2.reuse, 0x2 ;  /* 0x00000002db12a211 */ /* 0x080fe400078c10ff */
[----:B------:R-:W-:Y:S01]  /*9ac0*/  ISETP.GE.AND P4, PT, R213, UR4, PT ;  /* 0x00000004d5007c0c */ /* 0x000fe2000bf86270 */
[----:B------:R-:W-:Y:S01]  /*9ad0*/  @!P3 ST.E.64 desc[UR38][R14.64], R104 ;  /* 0x000000680e00b985 */ /* 0x000fe2000c101b26 */
[----:B------:R-:W-:Y:S02]  /*9ae0*/  ISETP.GE.AND P3, PT, R214, UR4, PT ;  /* 0x00000004d6007c0c */ /* 0x000fe4000bf66270 */
[----:B------:R-:W-:-:S02]  /*9af0*/  @!P1 LEA R20, P5, R216, R2, 0x2 ;  /* 0x00000002d8149211 */ /* 0x000fc400078a10ff */
[-C--:B------:R-:W-:Y:S02]  /*9b00*/  @!P2 LEA.HI.X R19, R219, R3.reuse, R157, 0x2, P6 ;  /* 0x00000003db13a211 */ /* 0x080fe400030f149d */
[-C--:B------:R-:W-:Y:S02]  /*9b10*/  @!P1 LEA.HI.X R21, R216, R3.reuse, R156, 0x2, P5 ;  /* 0x00000003d8159211 */ /* 0x080fe400028f149c */
[CC--:B------:R-:W-:Y:S01]  /*9b20*/  @!P0 LEA R16, P6, R215.reuse, R2.reuse, 0x2 ;  /* 0x00000002d7108211 */ /* 0x0c0fe200078c10ff */
[----:B------:R0:W-:Y:S01]  /*9b30*/  @!P2 ST.E.64 desc[UR38][R18.64], R108 ;  /* 0x0000006c1200a985 */ /* 0x0001e2000c101b26 */
[----:B------:R-:W-:Y:S02]  /*9b40*/  ISETP.GE.AND P2, PT, R212, UR4, PT ;  /* 0x00000004d4007c0c */ /* 0x000fe4000bf46270 */
[----:B------:R-:W-:Y:S01]  /*9b50*/  @!P0 LEA.HI.X R17, R215, R3, R155, 0x2, P6 ;  /* 0x00000003d7118211 */ /* 0x000fe200030f149b */
[----:B------:R2:W-:Y:S01]  /*9b60*/  @!P1 ST.E.64 desc[UR38][R20.64], R112 ;  /* 0x0000007014009985 */ /* 0x0005e2000c101b26 */
[----:B------:R-:W-:-:S02]  /*9b70*/  @!P3 LEA R24, P1, R214, R2, 0x2 ;  /* 0x00000002d618b211 */ /* 0x000fc400078210ff */
[-C--:B------:R-:W-:Y:S01]  /*9b80*/  @!P4 LEA R28, P5, R213, R2.reuse, 0x2 ;  /* 0x00000002d51cc211 */ /* 0x080fe200078a10ff */
[----:B------:R3:W-:Y:S01]  /*9b90*/  @!P0 ST.E.64 desc[UR38][R16.64], R116 ;  /* 0x0000007410008985 */ /* 0x0007e2000c101b26 */
[-C--:B------:R-:W-:Y:S02]  /*9ba0*/  @!P3 LEA.HI.X R25, R214, R3.reuse, R154, 0x2, P1 ;  /* 0x00000003d619b211 */ /* 0x080fe400008f149a */
[----:B------:R-:W-:Y:S02]  /*9bb0*/  ISETP.GE.AND P1, PT, R211, UR4, PT ;  /* 0x00000004d3007c0c */ /* 0x000fe4000bf26270 */
[----:B------:R-:W-:Y:S01]  /*9bc0*/  @!P4 LEA.HI.X R29, R213, R3, R153, 0x2, P5 ;  /* 0x00000003d51dc211 */ /* 0x000fe200028f1499 */
[----:B------:R4:W-:Y:S01]  /*9bd0*/  @!P3 ST.E.64 desc[UR38][R24.64], R120 ;  /* 0x000000781800b985 */ /* 0x0009e2000c101b26 */
[----:B------:R-:W-:Y:S01]  /*9be0*/  ISETP.GE.AND P0, PT, R209, UR4, PT ;  /* 0x00000004d1007c0c */ /* 0x000fe2000bf06270 */
[----:B0-----:R-:W-:Y:S01]  /*9bf0*/  VIADD R19, R205, 0xf0 ;  /* 0x000000f0cd137836 */ /* 0x001fe20000000000 */
[----:B------:R-:W-:Y:S01]  /*9c00*/  @!P2 LEA R6, P5, R212, R2, 0x2 ;  /* 0x00000002d406a211 */ /* 0x000fe200078a10ff */
[----:B------:R4:W-:Y:S01]  /*9c10*/  @!P4 ST.E.64 desc[UR38][R28.64], R124 ;  /* 0x0000007c1c00c985 */ /* 0x0009e2000c101b26 */
[----:B------:R-:W-:Y:S01]  /*9c20*/  ISETP.GE.AND P4, PT, R33, UR4, PT ;  /* 0x0000000421007c0c */ /* 0x000fe2000bf86270 */
[----:B--2---:R-:W-:Y:S01]  /*9c30*/  VIADD R21, R205, 0xf8 ;  /* 0x000000f8cd157836 */ /* 0x004fe20000000000 */
[----:B------:R-:W-:-:S02]  /*9c40*/  ISETP.GE.AND P3, PT, R19, UR4, PT ;  /* 0x0000000413007c0c */ /* 0x000fc4000bf66270 */
[-C--:B------:R-:W-:Y:S02]  /*9c50*/  @!P2 LEA.HI.X R7, R212, R3.reuse, R152, 0x2, P5 ;  /* 0x00000003d407a211 */ /* 0x080fe400028f1498 */
[-C--:B------:R-:W-:Y:S02]  /*9c60*/  @!P1 LEA R12, P6, R211, R2.reuse, 0x2 ;  /* 0x00000002d30c9211 */ /* 0x080fe400078c10ff */
[----:B------:R-:W-:Y:S01]  /*9c70*/  SHF.R.S32.HI R15, RZ, 0x1f, R209 ;  /* 0x0000001fff0f7819 */ /* 0x000fe200000114d1 */
[----:B------:R4:W-:Y:S01]  /*9c80*/  @!P2 ST.E.64 desc[UR38][R6.64], R128 ;  /* 0x000000800600a985 */ /* 0x0009e2000c101b26 */
[----:B------:R-:W-:Y:S02]  /*9c90*/  @!P0 LEA R14, P5, R209, R2, 0x2 ;  /* 0x00000002d10e8211 */ /* 0x000fe400078a10ff */
[----:B------:R-:W-:Y:S02]  /*9ca0*/  @!P1 LEA.HI.X R13, R211, R3, R22, 0x2, P6 ;  /* 0x00000003d30d9211 */ /* 0x000fe400030f1416 */
[----:B------:R-:W-:-:S02]  /*9cb0*/  ISETP.GE.AND P6, PT, R21, UR4, PT ;  /* 0x0000000415007c0c */ /* 0x000fc4000bfc6270 */
[-C--:B------:R-:W-:Y:S01]  /*9cc0*/  @!P0 LEA.HI.X R15, R209, R3.reuse, R15, 0x2, P5 ;  /* 0x00000003d10f8211 */ /* 0x080fe200028f140f */
[----:B------:R4:W-:Y:S01]  /*9cd0*/  @!P1 ST.E.64 desc[UR38][R12.64], R132 ;  /* 0x000000840c009985 */ /* 0x0009e2000c101b26 */
[----:B---3--:R-:W-:Y:S02]  /*9ce0*/  SHF.R.S32.HI R17, RZ, 0x1f, R33 ;  /* 0x0000001fff117819 */ /* 0x008fe40000011421 */
[CC--:B------:R-:W-:Y:S01]  /*9cf0*/  @!P4 LEA R16, P5, R33.reuse, R2.reuse, 0x2 ;  /* 0x000000022110c211 */ /* 0x0c0fe200078a10ff */
[----:B------:R4:W-:Y:S01]  /*9d00*/  @!P0 ST.E.64 desc[UR38][R14.64], R136 ;  /* 0x000000880e008985 */ /* 0x0009e2000c101b26 */
[----:B------:R-:W-:Y:S02]  /*9d10*/  SHF.R.S32.HI R20, RZ, 0x1f, R19 ;  /* 0x0000001fff147819 */ /* 0x000fe40000011413 */
[----:B------:R-:W-:Y:S02]  /*9d20*/  @!P4 LEA.HI.X R17, R33, R3, R17, 0x2, P5 ;  /* 0x000000032111c211 */ /* 0x000fe400028f1411 */
[----:B------:R-:W-:-:S03]  /*9d30*/  @!P3 LEA R18, P5, R19, R2, 0x2 ;  /* 0x000000021312b211 */ /* 0x000fc600078a10ff */
[----:B------:R4:W-:Y:S01]  /*9d40*/  @!P4 ST.E.64 desc[UR38][R16.64], R140 ;  /* 0x0000008c1000c985 */ /* 0x0009e2000c101b26 */
[-C--:B------:R-:W-:Y:S02]  /*9d50*/  @!P3 LEA.HI.X R19, R19, R3.reuse, R20, 0x2, P5 ;  /* 0x000000031313b211 */ /* 0x080fe400028f1414 */
[----:B------:R-:W-:Y:S02]  /*9d60*/  SHF.R.S32.HI R20, RZ, 0x1f, R21 ;  /* 0x0000001fff147819 */ /* 0x000fe40000011415 */
[C---:B------:R-:W-:Y:S01]  /*9d70*/  @!P6 LEA R2, P5, R21.reuse, R2, 0x2 ;  /* 0x000000021502e211 */ /* 0x040fe200078a10ff */
[----:B------:R4:W-:Y:S03]  /*9d80*/  @!P3 ST.E.64 desc[UR38][R18.64], R144 ;  /* 0x000000901200b985 */ /* 0x0009e6000c101b26 */
[----:B------:R-:W-:-:S05]  /*9d90*/  @!P6 LEA.HI.X R3, R21, R3, R20, 0x2, P5 ;  /* 0x000000031503e211 */ /* 0x000fca00028f1414 */
[----:B------:R4:W-:Y:S04]  /*9da0*/  @!P6 ST.E.64 desc[UR38][R2.64], R148 ;  /* 0x000000940200e985 */ /* 0x0009e8000c101b26 */
.L_x_9954:
[----:B------:R-:W-:Y:S05]  /*9db0*/  BSYNC B1 ;  /* 0x0000000000017941 */ /* 0x000fea0003800000 */
.L_x_9953:
[----:B------:R-:W-:Y:S01]  /*9dc0*/  ISETP.GE.AND P0, PT, R8, R5, PT ;  /* 0x000000050800720c */ /* 0x000fe20003f06270 */
[----:B--2-4-:R2:W3:Y:S04]  /*9dd0*/  SHFL.IDX PT, R3, R4, 0x1, 0x1c1f ;  /* 0x003c1f0004037f89 */ /* 0x0144e800000e0000 */
[----:B0-----:R2:W0:Y:S08]  /*9de0*/  SHFL.IDX PT, R2, R0, 0x1, 0x1c1f ;  /* 0x003c1f0000027f89 */ /* 0x00143000000e0000 */
[----:B--2---:R-:W-:Y:S05]  /*9df0*/  @P0 BRA `(.L_x_9952) ;  /* 0x0000001400bc0947 */ /* 0x004fea0003800000 */
[----:B------:R-:W-:Y:S01]  /*9e00*/  ULDC UR4, c[0x0][0xbc8] ;  /* 0x0002f20000047ab9 */ /* 0x000fe20000000800 */
[C---:B------:R-:W-:Y:S01]  /*9e10*/  VIADD R21, R205.reuse, 0xe8 ;  /* 0x000000e8cd157836 */ /* 0x040fe20000000000 */
[----:B------:R-:W-:Y:S01]  /*9e20*/  ISETP.GE.AND P5, PT, R180, UR4, PT ;  /* 0x00000004b4007c0c */ /* 0x000fe2000bfa6270 */
[C---:B------:R-:W-:Y:S01]  /*9e30*/  VIADD R25, R205.reuse, 0xf0 ;  /* 0x000000f0cd197836 */ /* 0x040fe20000000000 */
[----:B------:R-:W-:Y:S02]  /*9e40*/  ISETP.GE.AND P4, PT, R205, UR4, PT ;  /* 0x00000004cd007c0c */ /* 0x000fe4000bf86270 */
[----:B------:R-:W-:Y:S02]  /*9e50*/  ISETP.GE.AND P2, PT, R178, UR4, PT ;  /* 0x00000004b2007c0c */ /* 0x000fe4000bf46270 */
[----:B------:R-:W-:Y:S02]  /*9e60*/  ISETP.GE.AND P1, PT, R176, UR4, PT ;  /* 0x00000004b0007c0c */ /* 0x000fe4000bf26270 */
[----:B------:R-:W-:-:S02]  /*9e70*/  ISETP.GE.AND P0, PT, R174, UR4, PT ;  /* 0x00000004ae007c0c */ /* 0x000fc4000bf06270 */
[----:B-1----:R-:W-:Y:S02]  /*9e80*/  SHF.R.S32.HI R0, RZ, 0x1f, R21 ;  /* 0x0000001fff007819 */ /* 0x002fe40000011415 */
[----:B------:R-:W-:Y:S02]  /*9e90*/  SHF.R.S32.HI R8, RZ, 0x1f, R209 ;  /* 0x0000001fff087819 */ /* 0x000fe400000114d1 */
[-C--:B0-----:R-:W-:Y:S01]  /*9ea0*/  @!P5 LEA R6, P3, R180, R2.reuse, 0x2 ;  /* 0x00000002b406d211 */ /* 0x081fe200078610ff */
[----:B---3--:R-:W-:Y:S02]  /*9eb0*/  @!P4 IMAD.WIDE R4, R205, 0x4, R2 ;  /* 0x00000004cd04c825 */ /* 0x008fe400078e0202 */
[----:B------:R-:W-:Y:S02]  /*9ec0*/  @!P2 LEA R12, P6, R178, R2, 0x2 ;  /* 0x00000002b20ca211 */ /* 0x000fe400078c10ff */
[----:B------:R-:W-:Y:S01]  /*9ed0*/  @!P5 LEA.HI.X R7, R180, R3, R181, 0x2, P3 ;  /* 0x00000003b407d211 */ /* 0x000fe200018f14b5 */
[----:B------:R0:W-:Y:S01]  /*9ee0*/  @!P4 ST.E.64 desc[UR38][R4.64], R26 ;  /* 0x0000001a0400c985 */ /* 0x0001e2000c101b26 */
[----:B------:R-:W-:-:S02]  /*9ef0*/  ISETP.GE.AND P3, PT, R237, UR4, PT ;  /* 0x00000004ed007c0c */ /* 0x000fc4000bf66270 */
[-C--:B------:R-:W-:Y:S01]  /*9f00*/  @!P2 LEA.HI.X R13, R178, R3.reuse, R179, 0x2, P6 ;  /* 0x00000003b20da211 */ /* 0x080fe200030f14b3 */
[----:B------:R1:W-:Y:S01]  /*9f10*/  @!P5 ST.E.64 desc[UR38][R6.64], R30 ;  /* 0x0000001e0600d985 */ /* 0x0003e2000c101b26 */
[-C--:B------:R-:W-:Y:S02]  /*9f20*/  @!P1 LEA R14, P5, R176, R2.reuse, 0x2 ;  /* 0x00000002b00e9211 */ /* 0x080fe400078a10ff */
[----:B------:R-:W-:Y:S01]  /*9f30*/  ISETP.GE.AND P4, PT, R236, UR4, PT ;  /* 0x00000004ec007c0c */ /* 0x000fe2000bf86270 */
[----:B------:R2:W-:Y:S01]  /*9f40*/  @!P2 ST.E.64 desc[UR38][R12.64], R34 ;  /* 0x000000220c00a985 */ /* 0x0005e2000c101b26 */
[----:B------:R-:W-:Y:S02]  /*9f50*/  @!P0 LEA R16, P6, R174, R2, 0x2 ;  /* 0x00000002ae108211 */ /* 0x000fe400078c10ff */
[----:B------:R-:W-:Y:S02]  /*9f60*/  @!P1 LEA.HI.X R15, R176, R3, R177, 0x2, P5 ;  /* 0x00000003b00f9211 */ /* 0x000fe400028f14b1 */
[----:B------:R-:W-:-:S02]  /*9f70*/  ISETP.GE.AND P5, PT, R235, UR4, PT ;  /* 0x00000004eb007c0c */ /* 0x000fc4000bfa6270 */
[-C--:B------:R-:W-:Y:S01]  /*9f80*/  @!P0 LEA.HI.X R17, R174, R3.reuse, R175, 0x2, P6 ;  /* 0x00000003ae118211 */ /* 0x080fe200030f14af */
[----:B------:R3:W-:Y:S01]  /*9f90*/  @!P1 ST.E.64 desc[UR38][R14.64], R38 ;  /* 0x000000260e009985 */ /* 0x0007e2000c101b26 */
[-C--:B0-----:R-:W-:Y:S02]  /*9fa0*/  @!P3 LEA R4, P6, R237, R2.reuse, 0x2 ;  /* 0x00000002ed04b211 */ /* 0x081fe400078c10ff */
[----:B------:R-:W-:Y:S01]  /*9fb0*/  ISETP.GE.AND P1, PT, R233, UR4, PT ;  /* 0x00000004e9007c0c */ /* 0x000fe2000bf26270 */
[----:B------:R0:W-:Y:S01]  /*9fc0*/  @!P0 ST.E.64 desc[UR38][R16.64], R42 ;  /* 0x0000002a10008985 */ /* 0x0001e2000c101b26 */
[----:B------:R-:W-:Y:S02]  /*9fd0*/  ISETP.GE.AND P0, PT, R234, UR4, PT ;  /* 0x00000004ea007c0c */ /* 0x000fe4000bf06270 */
[----:B-1----:R-:W-:Y:S02]  /*9fe0*/  @!P4 LEA R6, P2, R236, R2, 0x2 ;  /* 0x00000002ec06c211 */ /* 0x002fe400078410ff */
[----:B------:R-:W-:-:S02]  /*9ff0*/  @!P3 LEA.HI.X R5, R237, R3, R173, 0x2, P6 ;  /* 0x00000003ed05b211 */ /* 0x000fc400030f14ad */
[CC--:B------:R-:W-:Y:S02]  /*a000*/  @!P5 LEA R18, P6, R235.reuse, R2.reuse, 0x2 ;  /* 0x00000002eb12d211 */ /* 0x0c0fe400078c10ff */
[-C--:B------:R-:W-:Y:S01]  /*a010*/  @!P4 LEA.HI.X R7, R236, R3.reuse, R172, 0x2, P2 ;  /* 0x00000003ec07c211 */ /* 0x080fe200010f14ac */
[----:B------:R1:W-:Y:S01]  /*a020*/  @!P3 ST.E.64 desc[UR38][R4.64], R46 ;  /* 0x0000002e0400b985 */ /* 0x0003e2000c101b26 */
[----:B------:R-:W-:Y:S02]  /*a030*/  ISETP.GE.AND P2, PT, R232, UR4, PT ;  /* 0x00000004e8007c0c */ /* 0x000fe4000bf46270 */
[----:B------:R-:W-:Y:S01]  /*a040*/  @!P5 LEA.HI.X R19, R235, R3, R171, 0x2, P6 ;  /* 0x00000003eb13d211 */ /* 0x000fe200030f14ab */
[----:B------:R4:W-:Y:S01]  /*a050*/  @!P4 ST.E.64 desc[UR38][R6.64], R50 ;  /* 0x000000320600c985 */ /* 0x0009e2000c101b26 */
[-C--:B--2---:R-:W-:Y:S02]  /*a060*/  @!P0 LEA R12, P4, R234, R2.reuse, 0x2 ;  /* 0x00000002ea0c8211 */ /* 0x084fe400078810ff */
[----:B------:R-:W-:Y:S01]  /*a070*/  ISETP.GE.AND P3, PT, R231, UR4, PT ;  /* 0x00000004e7007c0c */ /* 0x000fe2000bf66270 */
[----:B------:R2:W-:Y:S01]  /*a080*/  @!P5 ST.E.64 desc[UR38][R18.64], R54 ;  /* 0x000000361200d985 */ /* 0x0005e2000c101b26 */
[----:B---3--:R-:W-:-:S02]  /*a090*/  @!P1 LEA R14, P5, R233, R2, 0x2 ;  /* 0x00000002e90e9211 */ /* 0x008fc400078a10ff */
[-C--:B------:R-:W-:Y:S02]  /*a0a0*/  @!P0 LEA.HI.X R13, R234, R3.reuse, R170, 0x2, P4 ;  /* 0x00000003ea0d8211 */ /* 0x080fe400020f14aa */
[----:B------:R-:W-:Y:S02]  /*a0b0*/  ISETP.GE.AND P4, PT, R230, UR4, PT ;  /* 0x00000004e6007c0c */ /* 0x000fe4000bf86270 */
[----:B------:R-:W-:Y:S01]  /*a0c0*/  @!P1 LEA.HI.X R15, R233, R3, R169, 0x2, P5 ;  /* 0x00000003e90f9211 */ /* 0x000fe200028f14a9 */
[----:B------:R-:W-:Y:S01]  /*a0d0*/  @!P0 ST.E.64 desc[UR38][R12.64], R58 ;  /* 0x0000003a0c008985 */ /* 0x000fe2000c101b26 */
[----:B------:R-:W-:Y:S02]  /*a0e0*/  ISETP.GE.AND P5, PT, R228, UR4, PT ;  /* 0x00000004e4007c0c */ /* 0x000fe4000bfa6270 */
[----:B0-----:R-:W-:Y:S01]  /*a0f0*/  @!P2 LEA R16, P6, R232, R2, 0x2 ;  /* 0x00000002e810a211 */ /* 0x001fe200078c10ff */
[----:B------:R0:W-:Y:S01]  /*a100*/  @!P1 ST.E.64 desc[UR38][R14.64], R62 ;  /* 0x0000003e0e009985 */ /* 0x0001e2000c101b26 */
[----:B------:R-:W-:-:S02]  /*a110*/  ISETP.GE.AND P1, PT, R226, UR4, PT ;  /* 0x00000004e2007c0c */ /* 0x000fc4000bf26270 */
[-C--:B------:R-:W-:Y:S02]  /*a120*/  @!P2 LEA.HI.X R17, R232, R3.reuse, R168, 0x2, P6 ;  /* 0x00000003e811a211 */ /* 0x080fe400030f14a8 */
[-C--:B-1----:R-:W-:Y:S02]  /*a130*/  @!P3 LEA R4, P6, R231, R2.reuse, 0x2 ;  /* 0x00000002e704b211 */ /* 0x082fe400078c10ff */
[-C--:B----4-:R-:W-:Y:S01]  /*a140*/  @!P4 LEA R6, P0, R230, R2.reuse, 0x2 ;  /* 0x00000002e606c211 */ /* 0x090fe200078010ff */
[----:B------:R1:W-:Y:S01]  /*a150*/  @!P2 ST.E.64 desc[UR38][R16.64], R66 ;  /* 0x000000421000a985 */ /* 0x0003e2000c101b26 */
[----:B------:R-:W-:Y:S02]  /*a160*/  ISETP.GE.AND P2, PT, R227, UR4, PT ;  /* 0x00000004e3007c0c */ /* 0x000fe4000bf46270 */
        /* <DEDUP_REMOVED lines=8> */
[----:B------:R-:W-:Y:S01]  /*a1f0*/  @!P2 LEA R12, P6, R227, R2, 0x2 ;  /* 0x00000002e30ca211 */ /* 0x000fe200078c10ff */
[----:B------:R0:W-:Y:S01]  /*a200*/  @!P5 ST.E.64 desc[UR38][R18.64], R78 ;  /* 0x0000004e1200d985 */ /* 0x0001e2000c101b26 */
[----:B------:R-:W-:-:S02]  /*a210*/  ISETP.GE.AND P5, PT, R224, UR4, PT ;  /* 0x00000004e0007c0c */ /* 0x000fc4000bfa6270 */
[----:B------:R-:W-:Y:S02]  /*a220*/  ISETP.GE.AND P4, PT, R223, UR4, PT ;  /* 0x00000004df007c0c */ /* 0x000fe4000bf86270 */
[-C--:B------:R-:W-:Y:S02]  /*a230*/  @!P2 LEA.HI.X R13, R227, R3.reuse, R164, 0x2, P6 ;  /* 0x00000003e30da211 */ /* 0x080fe400030f14a4 */
[CC--:B-1----:R-:W-:Y:S02]  /*a240*/  @!P0 LEA R16, P6, R225.reuse, R2.reuse, 0x2 ;  /* 0x00000002e1108211 */ /* 0x0c2fe400078c10ff */
[-C--:B------:R-:W-:Y:S01]  /*a250*/  @!P1 LEA.HI.X R15, R226, R3.reuse, R163, 0x2, P3 ;  /* 0x00000003e20f9211 */ /* 0x080fe200018f14a3 */
[----:B------:R1:W-:Y:S01]  /*a260*/  @!P2 ST.E.64 desc[UR38][R12.64], R82 ;  /* 0x000000520c00a985 */ /* 0x0003e2000c101b26 */
[----:B------:R-:W-:Y:S02]  /*a270*/  ISETP.GE.AND P3, PT, R222, UR4, PT ;  /* 0x00000004de007c0c */ /* 0x000fe4000bf66270 */
[----:B------:R-:W-:Y:S01]  /*a280*/  @!P0 LEA.HI.X R17, R225, R3, R162, 0x2, P6 ;  /* 0x00000003e1118211 */ /* 0x000fe200030f14a2 */
[----:B------:R4:W-:Y:S01]  /*a290*/  @!P1 ST.E.64 desc[UR38][R14.64], R86 ;  /* 0x000000560e009985 */ /* 0x0009e2000c101b26 */
[----:B--2---:R-:W-:-:S02]  /*a2a0*/  @!P5 LEA R4, P2, R224, R2, 0x2 ;  /* 0x00000002e004d211 */ /* 0x004fc400078410ff */
[-C--:B---3--:R-:W-:Y:S01]  /*a2b0*/  @!P4 LEA R6, P1, R223, R2.reuse, 0x2 ;  /* 0x00000002df06c211 */ /* 0x088fe200078210ff */
[----:B------:R2:W-:Y:S01]  /*a2c0*/  @!P0 ST.E.64 desc[UR38][R16.64], R90 ;  /* 0x0000005a10008985 */ /* 0x0005e2000c101b26 */
[----:B------:R-:W-:Y:S02]  /*a2d0*/  ISETP.GE.AND P0, PT, R221, UR4, PT ;  /* 0x00000004dd007c0c */ /* 0x000fe4000bf06270 */
[-C--:B------:R-:W-:Y:S02]  /*a2e0*/  @!P5 LEA.HI.X R5, R224, R3.reuse, R161, 0x2, P2 ;  /* 0x00000003e005d211 */ /* 0x080fe400010f14a1 */
[----:B------:R-:W-:Y:S02]  /*a2f0*/  ISETP.GE.AND P2, PT, R219, UR4, PT ;  /* 0x00000004db007c0c */ /* 0x000fe4000bf46270 */
[----:B------:R-:W-:Y:S01]  /*a300*/  @!P4 LEA.HI.X R7, R223, R3, R160, 0x2, P1 ;  /* 0x00000003df07c211 */ /* 0x000fe200008f14a0 */
[----:B------:R3:W-:Y:S01]  /*a310*/  @!P5 ST.E.64 desc[UR38][R4.64], R94 ;  /* 0x0000005e0400d985 */ /* 0x0007e2000c101b26 */
[----:B0-----:R-:W-:-:S02]  /*a320*/  @!P3 LEA R18, P6, R222, R2, 0x2 ;  /* 0x00000002de12b211 */ /* 0x001fc400078c10ff */
[----:B------:R-:W-:Y:S01]  /*a330*/  ISETP.GE.AND P1, PT, R216, UR4, PT ;  /* 0x00000004d8007c0c */ /* 0x000fe2000bf26270 */
[----:B------:R0:W-:Y:S01]  /*a340*/  @!P4 ST.E.64 desc[UR38][R6.64], R98 ;  /* 0x000000620600c985 */ /* 0x0001e2000c101b26 */
[----:B------:R-:W-:Y:S02]  /*a350*/  @!P3 LEA.HI.X R19, R222, R3, R159, 0x2, P6 ;  /* 0x00000003de13b211 */ /* 0x000fe400030f149f */
[----:B------:R-:W-:Y:S02]  /*a360*/  ISETP.GE.AND P4, PT, R215, UR4, PT ;  /* 0x00000004d7007c0c */ /* 0x000fe4000bf86270 */
[-C--:B-1----:R-:W-:Y:S01]  /*a370*/  @!P0 LEA R12, P6, R221, R2.reuse, 0x2 ;  /* 0x00000002dd0c8211 */ /* 0x082fe200078c10ff */
[----:B------:R1:W-:Y:S01]  /*a380*/  @!P3 ST.E.64 desc[UR38][R18.64], R102 ;  /* 0x000000661200b985 */ /* 0x0003e2000c101b26 */
[----:B------:R-:W-:Y:S02]  /*a390*/  ISETP.GE.AND P5, PT, R214, UR4, PT ;  /* 0x00000004d6007c0c */ /* 0x000fe4000bfa6270 */
[----:B----4-:R-:W-:-:S02]  /*a3a0*/  @!P2 LEA R14, P3, R219, R2, 0x2 ;  /* 0x00000002db0ea211 */ /* 0x010fc400078610ff */
[-C--:B------:R-:W-:Y:S02]  /*a3b0*/  @!P0 LEA.HI.X R13, R221, R3.reuse, R158, 0x2, P6 ;  /* 0x00000003dd0d8211 */ /* 0x080fe400030f149e */
[-C--:B------:R-:W-:Y:S02]  /*a3c0*/  @!P2 LEA.HI.X R15, R219, R3.reuse, R157, 0x2, P3 ;  /* 0x00000003db0fa211 */ /* 0x080fe400018f149d */
[----:B------:R-:W-:Y:S01]  /*a3d0*/  ISETP.GE.AND P3, PT, R213, UR4, PT ;  /* 0x00000004d5007c0c */ /* 0x000fe2000bf66270 */
[----:B------:R4:W-:Y:S01]  /*a3e0*/  @!P0 ST.E.64 desc[UR38][R12.64], R106 ;  /* 0x0000006a0c008985 */ /* 0x0009e2000c101b26 */
[CC--:B--2---:R-:W-:Y:S02]  /*a3f0*/  @!P1 LEA R16, P6, R216.reuse, R2.reuse, 0x2 ;  /* 0x00000002d8109211 */ /* 0x0c4fe400078c10ff */
[----:B---3--:R-:W-:Y:S01]  /*a400*/  @!P4 LEA R4, P0, R215, R2, 0x2 ;  /* 0x00000002d704c211 */ /* 0x008fe200078010ff */
[----:B------:R2:W-:Y:S01]  /*a410*/  @!P2 ST.E.64 desc[UR38][R14.64], R110 ;  /* 0x0000006e0e00a985 */ /* 0x0005e2000c101b26 */
[----:B------:R-:W-:-:S02]  /*a420*/  @!P1 LEA.HI.X R17, R216, R3, R156, 0x2, P6 ;  /* 0x00000003d8119211 */ /* 0x000fc400030f149c */
[-C--:B0-----:R-:W-:Y:S02]  /*a430*/  @!P5 LEA R6, P6, R214, R2.reuse, 0x2 ;  /* 0x00000002d606d211 */ /* 0x081fe400078c10ff */
[-C--:B------:R-:W-:Y:S01]  /*a440*/  @!P4 LEA.HI.X R5, R215, R3.reuse, R155, 0x2, P0 ;  /* 0x00000003d705c211 */ /* 0x080fe200000f149b */
[----:B------:R-:W-:Y:S01]  /*a450*/  @!P1 ST.E.64 desc[UR38][R16.64], R114 ;  /* 0x0000007210009985 */ /* 0x000fe2000c101b26 */
[----:B------:R-:W-:Y:S02]  /*a460*/  ISETP.GE.AND P0, PT, R212, UR4, PT ;  /* 0x00000004d4007c0c */ /* 0x000fe4000bf06270 */
[----:B------:R-:W-:Y:S01]  /*a470*/  @!P5 LEA.HI.X R7, R214, R3, R154, 0x2, P6 ;  /* 0x00000003d607d211 */ /* 0x000fe200030f149a */
[----:B------:R0:W-:Y:S01]  /*a480*/  @!P4 ST.E.64 desc[UR38][R4.64], R118 ;  /* 0x000000760400c985 */ /* 0x0001e2000c101b26 */
[----:B------:R-:W-:Y:S02]  /*a490*/  ISETP.GE.AND P1, PT, R21, UR4, PT ;  /* 0x0000000415007c0c */ /* 0x000fe4000bf26270 */
[----:B-1----:R-:W-:Y:S01]  /*a4a0*/  @!P3 LEA R18, P2, R213, R2, 0x2 ;  /* 0x00000002d512b211 */ /* 0x002fe200078410ff */
[----:B------:R1:W-:Y:S01]  /*a4b0*/  @!P5 ST.E.64 desc[UR38][R6.64], R122 ;  /* 0x0000007a0600d985 */ /* 0x0003e2000c101b26 */
[----:B------:R-:W-:-:S02]  /*a4c0*/  ISETP.GE.AND P4, PT, R211, UR4, PT ;  /* 0x00000004d3007c0c */ /* 0x000fc4000bf86270 */
[----:B------:R-:W-:Y:S02]  /*a4d0*/  ISETP.GE.AND P5, PT, R209, UR4, PT ;  /* 0x00000004d1007c0c */ /* 0x000fe4000bfa6270 */
[-C--:B------:R-:W-:Y:S02]  /*a4e0*/  @!P3 LEA.HI.X R19, R213, R3.reuse, R153, 0x2, P2 ;  /* 0x00000003d513b211 */ /* 0x080fe400010f1499 */
[----:B------:R-:W-:Y:S02]  /*a4f0*/  ISETP.GE.AND P2, PT, R25, UR4, PT ;  /* 0x0000000419007c0c */ /* 0x000fe4000bf46270 */
[CC--:B----4-:R-:W-:Y:S01]  /*a500*/  @!P0 LEA R12, P6, R212.reuse, R2.reuse, 0x2 ;  /* 0x00000002d40c8211 */ /* 0x0d0fe200078c10ff */
[----:B------:R3:W-:Y:S01]  /*a510*/  @!P3 ST.E.64 desc[UR38][R18.64], R126 ;  /* 0x0000007e1200b985 */ /* 0x0007e2000c101b26 */
[----:B--2---:R-:W-:Y:S02]  /*a520*/  @!P1 LEA R14, P3, R21, R2, 0x2 ;  /* 0x00000002150e9211 */ /* 0x004fe400078610ff */
[----:B------:R-:W-:-:S02]  /*a530*/  @!P0 LEA.HI.X R13, R212, R3, R152, 0x2, P6 ;  /* 0x00000003d40d8211 */ /* 0x000fc400030f1498 */
[-C--:B0-----:R-:W-:Y:S02]  /*a540*/  @!P4 LEA R4, P6, R211, R2.reuse, 0x2 ;  /* 0x00000002d304c211 */ /* 0x081fe400078c10ff */
[-C--:B------:R-:W-:Y:S01]  /*a550*/  @!P1 LEA.HI.X R15, R21, R3.reuse, R0, 0x2, P3 ;  /* 0x00000003150f9211 */ /* 0x080fe200018f1400 */
[----:B------:R2:W-:Y:S01]  /*a560*/  @!P0 ST.E.64 desc[UR38][R12.64], R130 ;  /* 0x000000820c008985 */ /* 0x0005e2000c101b26 */
[-C--:B-1----:R-:W-:Y:S02]  /*a570*/  @!P5 LEA R6, P3, R209, R2.reuse, 0x2 ;  /* 0x00000002d106d211 */ /* 0x082fe400078610ff */
[-C--:B------:R-:W-:Y:S02]  /*a580*/  @!P4 LEA.HI.X R5, R211, R3.reuse, R22, 0x2, P6 ;  /* 0x00000003d305c211 */ /* 0x080fe400030f1416 */
[----:B------:R-:W-:Y:S01]  /*a590*/  SHF.R.S32.HI R0, RZ, 0x1f, R25 ;  /* 0x0000001fff007819 */ /* 0x000fe20000011419 */
[----:B---3--:R-:W-:Y:S01]  /*a5a0*/  VIADD R19, R205, 0xf8 ;  /* 0x000000f8cd137836 */ /* 0x008fe20000000000 */
[----:B------:R-:W-:Y:S01]  /*a5b0*/  @!P2 LEA R16, P6, R25, R2, 0x2 ;  /* 0x000000021910a211 */ /* 0x000fe200078c10ff */
[----:B------:R2:W-:Y:S01]  /*a5c0*/  @!P4 ST.E.64 desc[UR38][R4.64], R134 ;  /* 0x000000860400c985 */ /* 0x0005e2000c101b26 */
[----:B------:R-:W-:-:S02]  /*a5d0*/  @!P5 LEA.HI.X R7, R209, R3, R8, 0x2, P3 ;  /* 0x00000003d107d211 */ /* 0x000fc400018f1408 */
[----:B------:R-:W-:Y:S02]  /*a5e0*/  @!P2 LEA.HI.X R17, R25, R3, R0, 0x2, P6 ;  /* 0x000000031911a211 */ /* 0x000fe400030f1400 */
[----:B------:R-:W-:Y:S01]  /*a5f0*/  ISETP.GE.AND P0, PT, R19, UR4, PT ;  /* 0x0000000413007c0c */ /* 0x000fe2000bf06270 */
[----:B------:R2:W-:Y:S04]  /*a600*/  @!P5 ST.E.64 desc[UR38][R6.64], R138 ;  /* 0x0000008a0600d985 */ /* 0x0005e8000c101b26 */
[----:B------:R2:W-:Y:S04]  /*a610*/  @!P1 ST.E.64 desc[UR38][R14.64], R142 ;  /* 0x0000008e0e009985 */ /* 0x0005e8000c101b26 */
[----:B------:R2:W-:Y:S04]  /*a620*/  @!P2 ST.E.64 desc[UR38][R16.64], R146 ;  /* 0x000000921000a985 */ /* 0x0005e8000c101b26 */
[----:B------:R-:W-:Y:S05]  /*a630*/  @P0 BRA `(.L_x_9952) ;  /* 0x0000000c00ac0947 */ /* 0x000fea0003800000 */
[----:B------:R-:W-:Y:S02]  /*a640*/  LEA R2, P0, R19, R2, 0x2 ;  /* 0x0000000213027211 */ /* 0x000fe400078010ff */
[----:B------:R-:W-:-:S04]  /*a650*/  SHF.R.S32.HI R0, RZ, 0x1f, R19 ;  /* 0x0000001fff007819 */ /* 0x000fc80000011413 */
[----:B------:R-:W-:-:S05]  /*a660*/  LEA.HI.X R3, R19, R3, R0, 0x2, P0 ;  /* 0x0000000313037211 */ /* 0x000fca00000f1400 */
[----:B------:R4:W-:Y:S01]  /*a670*/  ST.E.64 desc[UR38][R2.64], R150 ;  /* 0x0000009602007985 */ /* 0x0009e2000c101b26 */
[----:B------:R-:W-:Y:S05]  /*a680*/  BRA `(.L_x_9952) ;  /* 0x0000000c00987947 */ /* 0x000fea0003800000 */
.L_x_9943:
[----:B------:R-:W4:Y:S01]  /*a690*/  LDC.64 R4, c[0x0][0xd00] ;  /* 0x00034000ff047b82 */ /* 0x000f220000000a00 */
[----:B------:R-:W-:Y:S01]  /*a6a0*/  ULDC.64 UR4, c[0x0][0xd08] ;  /* 0x0003420000047ab9 */ /* 0x000fe20000000a00 */
[----:B------:R-:W-:Y:S01]  /*a6b0*/  IMAD.MOV.U32 R17, RZ, RZ, RZ ;  /* 0x000000ffff117224 */ /* 0x000fe200078e00ff */
[----:B------:R-:W-:-:S04]  /*a6c0*/  ISETP.NE.U32.AND P1, PT, RZ, UR4, PT ;  /* 0x00000004ff007c0c */ /* 0x000fc8000bf25070 */
[----:B------:R-:W-:Y:S01]  /*a6d0*/  ISETP.NE.AND.EX P1, PT, RZ, UR5, PT, P1 ;  /* 0x00000005ff007c0c */ /* 0x000fe2000bf25310 */
[----:B------:R-:W0:Y:S01]  /*a6e0*/  LDC.64 R2, c[0x0][0xd00] ;  /* 0x00034000ff027b82 */ /* 0x000e220000000a00 */
[----:B----4-:R-:W-:-:S04]  /*a6f0*/  ISETP.NE.U32.AND P0, PT, R4, RZ, PT ;  /* 0x000000ff0400720c */ /* 0x010fc80003f05070 */
[----:B------:R-:W-:Y:S01]  /*a700*/  ISETP.NE.AND.EX P0, PT, R5, RZ, PT, P0 ;  /* 0x000000ff0500720c */ /* 0x000fe20003f05300 */
[----:B0-----:R-:W-:-:S06]  /*a710*/  IMAD.WIDE R4, R204, 0x4, R2 ;  /* 0x00000004cc047825 */ /* 0x001fcc00078e0202 */
[C---:B------:R-:W-:Y:S01]  /*a720*/  @P1 LEA R2, P2, R204.reuse, UR4, 0x2 ;  /* 0x00000004cc021c11 */ /* 0x040fe2000f8410ff */
[----:B------:R-:W-:Y:S02]  /*a730*/  ULDC UR4, c[0x0][0xb88] ;  /* 0x0002e20000047ab9 */ /* 0x000fe40000000800 */
[----:B--2---:R-:W-:Y:S01]  /*a740*/  IMAD.U32 R0, RZ, RZ, UR4 ;  /* 0x00000004ff007e24 */ /* 0x004fe2000f8e00ff */
[----:B------:R-:W-:Y:S02]  /*a750*/  @P1 LEA.HI.X R3, R204, UR5, R210, 0x2, P2 ;  /* 0x00000005cc031c11 */ /* 0x000fe400090f14d2 */
[----:B------:R0:W5:Y:S04]  /*a760*/  @P0 LDG.E R17, desc[UR38][R4.64] ;  /* 0x0000002604110981 */ /* 0x000168000c1e1900 */
[----:B------:R0:W5:Y:S01]  /*a770*/  @P1 LDG.E R0, desc[UR38][R2.64] ;  /* 0x0000002602001981 */ /* 0x000162000c1e1900 */
[----:B------:R-:W-:Y:S01]  /*a780*/  ISETP.NE.AND P2, PT, R207, RZ, PT ;  /* 0x000000ffcf00720c */ /* 0x000fe20003f45270 */
[----:B------:R-:W2:-:S12]  /*a790*/  S2R R6, SR_TID.X ;  /* 0x0000000000067919 */ /* 0x000e980000002100 */
[----:B------:R-:W4:Y:S01]  /*a7a0*/  @!P2 LDC R207, c[0x0][0xbd4] ;  /* 0x0002f500ffcfab82 */ /* 0x000f220000000800 */
[----:B--2---:R-:W-:Y:S01]  /*a7b0*/  VIADD R22, R6, 0xffffff80 ;  /* 0xffffff8006167836 */ /* 0x004fe20000000000 */
[----:B----4-:R-:W-:-:S04]  /*a7c0*/  ISETP.GT.AND P2, PT, R207, 0x1, PT ;  /* 0x00000001cf00780c */ /* 0x010fc80003f44270 */
[----:B------:R-:W-:Y:S01]  /*a7d0*/  ISETP.GT.AND P3, PT, R22, 0x7f, PT ;  /* 0x0000007f1600780c */ /* 0x000fe20003f64270 */
[----:B0-----:R-:W-:-:S12]  /*a7e0*/  @P1 BRA `(.L_x_9955) ;  /* 0x0000000000101947 */ /* 0x001fd80003800000 */
[----:B------:R-:W-:Y:S05]  /*a7f0*/  @!P0 BRA `(.L_x_9955) ;  /* 0x00000000000c8947 */ /* 0x000fea0003800000 */
[----:B------:R-:W2:Y:S04]  /*a800*/  LDG.E R3, desc[UR38][R4.64] ;  /* 0x0000002604037981 */ /* 0x000ea8000c1e1900 */
[----:B-----5:R-:W2:Y:S02]  /*a810*/  LDG.E R0, desc[UR38][R4.64+0x4] ;  /* 0x0000042604007981 */ /* 0x020ea4000c1e1900 */
[----:B--2---:R-:W-:-:S07]  /*a820*/  IMAD.IADD R0, R0, 0x1, -R3 ;  /* 0x0000000100007824 */ /* 0x004fce00078e0a03 */
.L_x_9955:
[----:B------:R-:W-:Y:S01]  /*a830*/  BSSY B1, `(.L_x_9956) ;  /* 0x0000037000017945 */ /* 0x000fe20003800000 */
[----:B------:R-:W-:Y:S02]  /*a840*/  SEL R27, R204, RZ, !P0 ;  /* 0x000000ffcc1b7207 */ /* 0x000fe40004000000 */
[----:B------:R-:W-:Y:S02]  /*a850*/  SEL R210, R210, RZ, !P0 ;  /* 0x000000ffd2d27207 */ /* 0x000fe40004000000 */
[----:B-----5:R-:W-:Y:S01]  /*a860*/  SHF.R.S32.HI R18, RZ, 0x1f, R17 ;  /* 0x0000001fff127819 */ /* 0x020fe20000011411 */
[----:B------:R-:W-:Y:S06]  /*a870*/  @P3 BRA `(.L_x_9957) ;  /* 0x0000000000c83947 */ /* 0x000fec0003800000 */
[----:B------:R-:W0:Y:S01]  /*a880*/  LDC R31, c[0x0][0xce8] ;  /* 0x00033a00ff1f7b82 */ /* 0x000e220000000800 */
[----:B------:R-:W-:-:S04]  /*a890*/  IMAD R2, R208, 0x80, R6 ;  /* 0x00000080d0027824 */ /* 0x000fc800078e0206 */
[----:B------:R-:W-:Y:S02]  /*a8a0*/  VIADD R20, R2, 0xffffff80 ;  /* 0xffffff8002147836 */ /* 0x000fe40000000000 */
[----:B0-----:R-:W-:-:S05]  /*a8b0*/  IMAD R3, R0, R31, RZ ;  /* 0x0000001f00037224 */ /* 0x001fca00078e02ff */
[----:B------:R-:W-:-:S13]  /*a8c0*/  ISETP.GE.AND P0, PT, R20, R3, PT ;  /* 0x000000031400720c */ /* 0x000fda0003f06270 */
[----:B------:R-:W-:Y:S05]  /*a8d0*/  @P0 BRA `(.L_x_9957) ;  /* 0x0000000000b00947 */ /* 0x000fea0003800000 */
[----:B------:R-:W2:Y:S01]  /*a8e0*/  LDL.LU R24, [R1+0x10] ;  /* 0x0000100001187983 */ /* 0x000ea20000300800 */
[----:B------:R-:W-:Y:S01]  /*a8f0*/  ISETP.NE.AND P1, PT, R31, 0x1, PT ;  /* 0x000000011f00780c */ /* 0x000fe20003f25270 */
[----:B------:R-:W-:Y:S01]  /*a900*/  IMAD.MOV.U32 R16, RZ, RZ, 0xab8 ;  /* 0x00000ab8ff107424 */ /* 0x000fe200078e00ff */
[----:B------:R-:W-:Y:S01]  /*a910*/  ISETP.GT.AND P0, PT, R207, 0x1, PT ;  /* 0x00000001cf00780c */ /* 0x000fe20003f04270 */
[----:B------:R-:W0:Y:S01]  /*a920*/  LDC.64 R28, c[0x0][0xca8] ;  /* 0x00032a00ff1c7b82 */ /* 0x000e220000000a00 */
[----:B------:R-:W-:Y:S02]  /*a930*/  IMAD.MOV.U32 R19, RZ, RZ, R20 ;  /* 0x000000ffff137224 */ /* 0x000fe400078e0014 */
[----:B------:R-:W-:-:S05]  /*a940*/  SEL R16, R16, 0xa78, P0 ;  /* 0x00000a7810107807 */ /* 0x000fca0000000000 */
[----:B------:R-:W4:Y:S08]  /*a950*/  LDC.64 R4, c[0x0][R16+0x220] ;  /* 0x0000880010047b82 */ /* 0x000f300000000a00 */
[----:B------:R-:W3:Y:S08]  /*a960*/  @P1 LDC R15, c[0x0][0xcec] ;  /* 0x00033b00ff0f1b82 */ /* 0x000ef00000000800 */
[----:B------:R-:W5:Y:S08]  /*a970*/  LDC.64 R2, c[0x0][R16+0x218] ;  /* 0x0000860010027b82 */ /* 0x000f700000000a00 */
[----:B------:R-:W1:Y:S01]  /*a980*/  @P1 LDC R25, c[0x0][0xcf0] ;  /* 0x00033c00ff191b82 */ /* 0x000e620000000800 */
[----:B----4-:R-:W-:-:S07]  /*a990*/  IMAD R5, R5, R27, RZ ;  /* 0x0000001b05057224 */ /* 0x010fce00078e02ff */
[----:B------:R-:W4:Y:S01]  /*a9a0*/  LDC.64 R6, c[0x0][R16+0x228] ;  /* 0x00008a0010067b82 */ /* 0x000f220000000a00 */
[----:B---3--:R-:W-:-:S04]  /*a9b0*/  @P1 IMAD.HI.U32 R8, R20, R15, RZ ;  /* 0x0000000f14081227 */ /* 0x008fc800078e00ff */
[----:B------:R-:W-:-:S03]  /*a9c0*/  IMAD.WIDE.U32 R14, R4, R27, RZ ;  /* 0x0000001b040e7225 */ /* 0x000fc600078e00ff */
[----:B------:R-:W3:Y:S01]  /*a9d0*/  LDC.64 R12, c[0x0][R16+0x210] ;  /* 0x00008400100c7b82 */ /* 0x000ee20000000a00 */
[-C--:B-----5:R-:W-:Y:S02]  /*a9e0*/  IMAD R21, R3, R206.reuse, RZ ;  /* 0x000000ce03157224 */ /* 0x0a0fe400078e02ff */
[----:B------:R-:W-:-:S04]  /*a9f0*/  IMAD.WIDE.U32 R2, R2, R206, RZ ;  /* 0x000000ce02027225 */ /* 0x000fc800078e00ff */
[----:B------:R-:W-:Y:S01]  /*aa00*/  IMAD.IADD R21, R3, 0x1, R21 ;  /* 0x0000000103157824 */ /* 0x000fe200078e0215 */
[----:B-1----:R-:W-:Y:S01]  /*aa10*/  @P1 SHF.R.U32.HI R19, RZ, R25, R8 ;  /* 0x00000019ff131219 */ /* 0x002fe20000011608 */
[----:B------:R-:W-:Y:S01]  /*aa20*/  IMAD R25, R4, R210, R5 ;  /* 0x000000d204197224 */ /* 0x000fe200078e0205 */
[----:B0-----:R-:W0:Y:S01]  /*aa30*/  @!P0 LDC R28, c[0x0][0xc50] ;  /* 0x00031400ff1c8b82 */ /* 0x001e220000000800 */
[----:B------:R-:W-:Y:S02]  /*aa40*/  IADD3 R4, P1, P3, R14, R2, R17 ;  /* 0x000000020e047210 */ /* 0x000fe40007b3e011 */
[----:B------:R-:W-:Y:S02]  /*aa50*/  IMAD.IADD R25, R15, 0x1, R25 ;  /* 0x000000010f197824 */ /* 0x000fe400078e0219 */
[----:B------:R-:W-:-:S03]  /*aa60*/  IMAD.MOV R8, RZ, RZ, -R19 ;  /* 0x000000ffff087224 */ /* 0x000fc600078e0a13 */
[----:B------:R-:W1:Y:S01]  /*aa70*/  @!P0 LDC R29, c[0x0][0xc54] ;  /* 0x00031500ff1d8b82 */ /* 0x000e620000000800 */
[----:B--2---:R-:W-:-:S05]  /*aa80*/  SEL R5, R24, RZ, P0 ;  /* 0x000000ff18057207 */ /* 0x004fca0000000000 */
[----:B----4-:R-:W-:Y:S01]  /*aa90*/  IMAD.WIDE.U32 R2, R6, R5, RZ ;  /* 0x0000000506027225 */ /* 0x010fe200078e00ff */
[----:B------:R-:W-:-:S03]  /*aaa0*/  IADD3.X R6, R25, R21, R18, P1, P3 ;  /* 0x0000001519067210 */ /* 0x000fc60000fe6412 */
[----:B------:R-:W-:Y:S01]  /*aab0*/  IMAD R7, R7, R5, RZ ;  /* 0x0000000507077224 */ /* 0x000fe200078e02ff */
[----:B------:R-:W-:Y:S01]  /*aac0*/  IADD3 R2, P0, P1, R19, R4, R2 ;  /* 0x0000000413027210 */ /* 0x000fe2000791e002 */
[----:B------:R-:W-:Y:S01]  /*aad0*/  IMAD R5, R31, R8, R20 ;  /* 0x000000081f057224 */ /* 0x000fe200078e0214 */
[----:B------:R-:W-:Y:S01]  /*aae0*/  SHF.R.S32.HI R19, RZ, 0x1f, R19 ;  /* 0x0000001fff137819 */ /* 0x000fe20000011413 */
[----:B------:R-:W-:Y:S02]  /*aaf0*/  IMAD.IADD R7, R3, 0x1, R7 ;  /* 0x0000000103077824 */ /* 0x000fe400078e0207 */
[----:B---3--:R-:W-:-:S03]  /*ab00*/  IMAD R4, R13, R5, RZ ;  /* 0x000000050d047224 */ /* 0x008fc600078e02ff */
[----:B------:R-:W-:Y:S02]  /*ab10*/  IADD3.X R3, R19, R6, R7, P0, P1 ;  /* 0x0000000613037210 */ /* 0x000fe400007e2407 */
[----:B------:R-:W-:Y:S01]  /*ab20*/  SHF.R.S32.HI R7, RZ, 0x1f, R5 ;  /* 0x0000001fff077819 */ /* 0x000fe20000011405 */
[----:B------:R-:W-:-:S04]  /*ab30*/  IMAD.WIDE.U32 R2, R12, R5, R2 ;  /* 0x000000050c027225 */ /* 0x000fc800078e0002 */
[----:B------:R-:W-:Y:S01]  /*ab40*/  IMAD R7, R12, R7, R4 ;  /* 0x000000070c077224 */ /* 0x000fe200078e0204 */
[----:B0-----:R-:W-:-:S03]  /*ab50*/  LEA R4, P0, R2, R28, 0x2 ;  /* 0x0000001c02047211 */ /* 0x001fc600078010ff */
[----:B------:R-:W-:-:S05]  /*ab60*/  IMAD.IADD R3, R3, 0x1, R7 ;  /* 0x0000000103037824 */ /* 0x000fca00078e0207 */
[----:B-1----:R-:W-:Y:S01]  /*ab70*/  LEA.HI.X R5, R2, R29, R3, 0x2, P0 ;  /* 0x0000001d02057211 */ /* 0x002fe200000f1403 */
[----:B------:R-:W-:-:S05]  /*ab80*/  IMAD.MOV.U32 R3, RZ, RZ, -0x800000 ;  /* 0xff800000ff037424 */ /* 0x000fca00078e00ff */
[----:B------:R0:W-:Y:S02]  /*ab90*/  STG.E desc[UR38][R4.64], R3 ;  /* 0x0000000304007986 */ /* 0x0001e4000c101926 */
.L_x_9957:
[----:B------:R-:W-:Y:S05]  /*aba0*/  BSYNC B1 ;  /* 0x0000000000017941 */ /* 0x000fea0003800000 */
.L_x_9956:
[----:B------:R-:W-:Y:S05]  /*abb0*/  @P2 BRA `(.L_x_9952) ;  /* 0x00000008004c2947 */ /* 0x000fea0003800000 */
[----:B------:R-:W2:Y:S01]  /*abc0*/  LDC R15, c[0x0][0xce8] ;  /* 0x00033a00ff0f7b82 */ /* 0x000ea20000000800 */
[----:B0-----:R-:W-:Y:S01]  /*abd0*/  SHF.R.S32.HI R3, RZ, 0x1f, R22 ;  /* 0x0000001fff037819 */ /* 0x001fe20000011416 */
[----:B------:R-:W-:Y:S01]  /*abe0*/  ULDC.64 UR4, c[0x0][0xba0] ;  /* 0x0002e80000047ab9 */ /* 0x000fe20000000a00 */
[----:B------:R-:W-:Y:S01]  /*abf0*/  BSSY B1, `(.L_x_9958) ;  /* 0x000004d000017945 */ /* 0x000fe20003800000 */
[----:B------:R-:W-:Y:S01]  /*ac00*/  IMAD R2, R18, UR4, RZ ;  /* 0x0000000412027c24 */ /* 0x000fe2000f8e02ff */
[----:B------:R-:W-:-:S03]  /*ac10*/  LEA.HI R6, R3, R22, RZ, 0x3 ;  /* 0x0000001603067211 */ /* 0x000fc600078f18ff */
[C---:B------:R-:W-:Y:S01]  /*ac20*/  IMAD R5, R17.reuse, UR5, R2 ;  /* 0x0000000511057c24 */ /* 0x040fe2000f8e0202 */
[----:B---3--:R-:W-:Y:S01]  /*ac30*/  LOP3.LUT R8, R6, 0xfffffff8, RZ, 0xc0, !PT ;  /* 0xfffffff806087812 */ /* 0x008fe200078ec0ff */
[----:B------:R-:W-:Y:S01]  /*ac40*/  IMAD.WIDE.U32 R2, R17, UR4, RZ ;  /* 0x0000000411027c25 */ /* 0x000fe2000f8e00ff */
[----:B------:R-:W-:Y:S01]  /*ac50*/  SHF.R.S32.HI R17, RZ, 0x3, R6 ;  /* 0x00000003ff117819 */ /* 0x000fe20000011406 */
[----:B------:R-:W-:Y:S02]  /*ac60*/  ULDC.64 UR4, c[0x0][0xbe8] ;  /* 0x0002fa0000047ab9 */ /* 0x000fe40000000a00 */
[----:B------:R-:W-:Y:S02]  /*ac70*/  IMAD.IADD R8, R22, 0x1, -R8 ;  /* 0x0000000116087824 */ /* 0x000fe400078e0a08 */
[----:B------:R-:W-:Y:S02]  /*ac80*/  IMAD.IADD R3, R3, 0x1, R5 ;  /* 0x0000000103037824 */ /* 0x000fe400078e0205 */
[----:B------:R-:W-:-:S02]  /*ac90*/  IMAD R5, R8, 0x20, R17 ;  /* 0x0000002008057824 */ /* 0x000fc400078e0211 */
[----:B------:R-:W-:Y:S01]  /*aca0*/  IMAD.WIDE.U32 R2, R206, UR4, R2 ;  /* 0x00000004ce027c25 */ /* 0x000fe2000f8e0002 */
[----:B--2---:R-:W-:-:S03]  /*acb0*/  ISETP.NE.AND P0, PT, R15, 0x1, PT ;  /* 0x000000010f00780c */ /* 0x004fc60003f05270 */
[----:B------:R-:W-:Y:S02]  /*acc0*/  IMAD R13, R208, 0x80, R5 ;  /* 0x00000080d00d7824 */ /* 0x000fe400078e0205 */
[----:B------:R-:W-:Y:S01]  /*acd0*/  IMAD R3, R206, UR5, R3 ;  /* 0x00000005ce037c24 */ /* 0x000fe2000f8e0203 */
[----:B------:R-:W-:Y:S01]  /*ace0*/  ULDC.64 UR4, c[0x0][0xbf0] ;  /* 0x0002fc0000047ab9 */ /* 0x000fe20000000a00 */
[----:B------:R-:W-:Y:S02]  /*acf0*/  IMAD.MOV.U32 R5, RZ, RZ, R13 ;  /* 0x000000ffff057224 */ /* 0x000fe400078e000d */
[----:B------:R-:W-:Y:S02]  /*ad00*/  IMAD R6, R210, UR4, RZ ;  /* 0x00000004d2067c24 */ /* 0x000fe4000f8e02ff */
[----:B------:R-:W-:Y:S02]  /*ad10*/  IMAD.WIDE.U32 R2, R27, UR4, R2 ;  /* 0x000000041b027c25 */ /* 0x000fe4000f8e0002 */
[----:B------:R-:W0:Y:S08]  /*ad20*/  @P0 LDC R4, c[0x0][0xcec] ;  /* 0x00033b00ff040b82 */ /* 0x000e300000000800 */
[----:B------:R-:W2:Y:S01]  /*ad30*/  @P0 LDC R7, c[0x0][0xcf0] ;  /* 0x00033c00ff070b82 */ /* 0x000ea20000000800 */
[----:B0-----:R-:W-:-:S05]  /*ad40*/  @P0 IMAD.HI.U32 R4, R13, R4, RZ ;  /* 0x000000040d040227 */ /* 0x001fca00078e00ff */
[----:B--2---:R-:W-:Y:S01]  /*ad50*/  @P0 SHF.R.U32.HI R5, RZ, R7, R4 ;  /* 0x00000007ff050219 */ /* 0x004fe20000011604 */
[----:B------:R-:W-:Y:S01]  /*ad60*/  IMAD R7, R27, UR5, R6 ;  /* 0x000000051b077c24 */ /* 0x000fe2000f8e0206 */
[----:B------:R-:W-:Y:S02]  /*ad70*/  ULDC.64 UR4, c[0x0][0xbe0] ;  /* 0x0002f80000047ab9 */ /* 0x000fe40000000a00 */
[--C-:B------:R-:W-:Y:S01]  /*ad80*/  SHF.R.S32.HI R4, RZ, 0x1f, R5.reuse ;  /* 0x0000001fff047819 */ /* 0x100fe20000011405 */
[----:B------:R-:W-:Y:S02]  /*ad90*/  IMAD.MOV R6, RZ, RZ, -R5 ;  /* 0x000000ffff067224 */ /* 0x000fe400078e0a05 */
[----:B------:R-:W-:Y:S02]  /*ada0*/  IMAD.IADD R3, R3, 0x1, R7 ;  /* 0x0000000103037824 */ /* 0x000fe400078e0207 */
[----:B------:R-:W-:Y:S02]  /*adb0*/  IMAD R7, R15, R6, R13 ;  /* 0x000000060f077224 */ /* 0x000fe400078e020d */
[----:B------:R-:W-:-:S02]  /*adc0*/  IMAD R4, R4, UR4, RZ ;  /* 0x0000000404047c24 */ /* 0x000fc4000f8e02ff */
[----:B------:R-:W-:-:S04]  /*add0*/  IMAD.WIDE.U32 R2, R5, UR4, R2 ;  /* 0x0000000405027c25 */ /* 0x000fc8000f8e0002 */
[----:B------:R-:W-:Y:S01]  /*ade0*/  IMAD R13, R5, UR5, R4 ;  /* 0x00000005050d7c24 */ /* 0x000fe2000f8e0204 */
[----:B------:R-:W-:Y:S01]  /*adf0*/  SHF.R.S32.HI R4, RZ, 0x1f, R7 ;  /* 0x0000001fff047819 */ /* 0x000fe20000011407 */
[----:B------:R-:W-:Y:S01]  /*ae00*/  ULDC.64 UR4, c[0x0][0xbd8] ;  /* 0x0002f60000047ab9 */ /* 0x000fe20000000a00 */
[----:B------:R-:W-:Y:S02]  /*ae10*/  IMAD R6, R208, 0x80, R17 ;  /* 0x00000080d0067824 */ /* 0x000fe400078e0211 */
[----:B------:R-:W-:Y:S02]  /*ae20*/  IMAD.IADD R3, R3, 0x1, R13 ;  /* 0x0000000103037824 */ /* 0x000fe400078e020d */
[----:B------:R-:W-:Y:S02]  /*ae30*/  IMAD R4, R4, UR4, RZ ;  /* 0x0000000404047c24 */ /* 0x000fe4000f8e02ff */
[----:B------:R-:W-:-:S04]  /*ae40*/  IMAD.WIDE.U32 R2, R7, UR4, R2 ;  /* 0x0000000407027c25 */ /* 0x000fc8000f8e0002 */
[----:B------:R-:W-:Y:S01]  /*ae50*/  IMAD R5, R7, UR5, R4 ;  /* 0x0000000507057c24 */ /* 0x000fe2000f8e0204 */
[----:B------:R-:W-:Y:S01]  /*ae60*/  ULDC.64 UR4, c[0x0][0xb80] ;  /* 0x0002e00000047ab9 */ /* 0x000fe20000000a00 */
[----:B------:R-:W-:Y:S02]  /*ae70*/  IMAD R15, R0, R15, RZ ;  /* 0x0000000f000f7224 */ /* 0x000fe400078e02ff */
[----:B------:R-:W-:Y:S02]  /*ae80*/  VIADD R4, R6, 0x40 ;  /* 0x0000004006047836 */ /* 0x000fe40000000000 */
[----:B------:R-:W-:Y:S01]  /*ae90*/  IMAD.IADD R3, R3, 0x1, R5 ;  /* 0x0000000103037824 */ /* 0x000fe200078e0205 */
[----:B------:R-:W-:Y:S01]  /*aea0*/  LEA R5, P2, R2, UR4, 0x1 ;  /* 0x0000000402057c11 */ /* 0x000fe2000f8408ff */
        /* <DEDUP_REMOVED lines=8> */
[----:B------:R0:W2:Y:S01]  /*af30*/  SHFL.IDX PT, R2, R5, RZ, 0x181f ;  /* 0x00181fff05027589 */ /* 0x0000a200000e0000 */
[----:B------:R-:W-:Y:S01]  /*af40*/  VIADD R13, R7, 0x40 ;  /* 0x00000040070d7836 */ /* 0x000fe20000000000 */
[----:B------:R-:W-:Y:S02]  /*af50*/  SHF.R.S32.HI R8, RZ, 0x1f, R7 ;  /* 0x0000001fff087819 */ /* 0x000fe40000011407 */
[----:B------:R0:W3:Y:S01]  /*af60*/  SHFL.IDX PT, R0, R4, RZ, 0x181f ;  /* 0x00181fff04007589 */ /* 0x0000e200000e0000 */
        /* <DEDUP_REMOVED lines=9> */
[----:B--2---:R-:W-:-:S04]  /*b000*/  @!P5 LEA R20, P6, R7, R2, 0x1 ;  /* 0x000000020714d211 */ /* 0x004fc800078c08ff */
[----:B---3--:R-:W-:Y:S02]  /*b010*/  @!P5 LEA.HI.X R21, R7, R0, R8, 0x1, P6 ;  /* 0x000000000715d211 */ /* 0x008fe400030f0c08 */
        /* <DEDUP_REMOVED lines=10> */
.L_x_9959:
[----:B------:R-:W-:Y:S05]  /*b0c0*/  BSYNC B1 ;  /* 0x0000000000017941 */ /* 0x000fea0003800000 */
.L_x_9958:
[----:B---3--:R3:W0:Y:S01]  /*b0d0*/  SHFL.IDX PT, R0, R4, 0x1, 0x181f ;  /* 0x00381f0004007f89 */ /* 0x00862200000e0000 */
[----:B------:R-:W-:Y:S03]  /*b0e0*/  BSSY B1, `(.L_x_9960) ;  /* 0x0000014000017945 */ /* 0x000fe60003800000 */
[----:B--2-4-:R3:W2:Y:S01]  /*b0f0*/  SHFL.IDX PT, R2, R5, 0x1, 0x181f ;  /* 0x00381f0005027f89 */ /* 0x0146a200000e0000 */
[----:B------:R-:W-:Y:S05]  /*b100*/  @P1 BRA `(.L_x_9961) ;  /* 0x0000000000441947 */ /* 0x000fea0003800000 */
[----:B------:R-:W-:Y:S02]  /*b110*/  ULDC UR4, c[0x0][0xbc8] ;  /* 0x0002f20000047ab9 */ /* 0x000fe40000000800 */
[----:B------:R-:W-:Y:S02]  /*b120*/  ISETP.GE.AND P4, PT, R7, UR4, PT ;  /* 0x0000000407007c0c */ /* 0x000fe4000bf86270 */
[----:B------:R-:W-:Y:S02]  /*b130*/  ISETP.GE.AND P3, PT, R13, UR4, PT ;  /* 0x000000040d007c0c */ /* 0x000fe4000bf66270 */
[----:B------:R-:W-:Y:S02]  /*b140*/  ISETP.GE.AND P2, PT, R17, UR4, PT ;  /* 0x0000000411007c0c */ /* 0x000fe4000bf46270 */
[----:B------:R-:W-:-:S07]  /*b150*/  ISETP.GE.AND P1, PT, R19, UR4, PT ;  /* 0x0000000413007c0c */ /* 0x000fce000bf26270 */
[-C--:B--2---:R-:W-:Y:S02]  /*b160*/  @!P4 LEA R20, P6, R7, R2.reuse, 0x1 ;  /* 0x000000020714c211 */ /* 0x084fe400078c08ff */
[----:B------:R-:W-:Y:S02]  /*b170*/  @!P3 LEA R24, P5, R13, R2, 0x1 ;  /* 0x000000020d18b211 */ /* 0x000fe400078a08ff */
[----:B0-----:R-:W-:Y:S02]  /*b180*/  @!P4 LEA.HI.X R21, R7, R0, R8, 0x1, P6 ;  /* 0x000000000715c211 */ /* 0x001fe400030f0c08 */
        /* <DEDUP_REMOVED lines=9> */
.L_x_9961:
[----:B------:R-:W-:Y:S05]  /*b220*/  BSYNC B1 ;  /* 0x0000000000017941 */ /* 0x000fea0003800000 */
.L_x_9960:
[----:B0-----:R0:W0:Y:S01]  /*b230*/  SHFL.IDX PT, R0, R4, 0x2, 0x181f ;  /* 0x00581f0004007f89 */ /* 0x00102200000e0000 */
[----:B------:R-:W-:Y:S03]  /*b240*/  BSSY B1, `(.L_x_9962) ;  /* 0x0000014000017945 */ /* 0x000fe60003800000 */
[----:B--2-4-:R2:W4:Y:S01]  /*b250*/  SHFL.IDX PT, R2, R5, 0x2, 0x181f ;  /* 0x00581f0005027f89 */ /* 0x01452200000e0000 */
        /* <DEDUP_REMOVED lines=18> */
.L_x_9963:
[----:B------:R-:W-:Y:S05]  /*b380*/  BSYNC B1 ;  /* 0x0000000000017941 */ /* 0x000fea0003800000 */
.L_x_9962:
[----:B0-----:R-:W-:Y:S01]  /*b390*/  VIADD R0, R6, 0x60 ;  /* 0x0000006006007836 */ /* 0x001fe20000000000 */
[----:B---3--:R-:W0:Y:S04]  /*b3a0*/  SHFL.IDX PT, R4, R4, 0x3, 0x181f ;  /* 0x00781f0004047f89 */ /* 0x008e2800000e0000 */
[----:B------:R-:W-:Y:S01]  /*b3b0*/  ISETP.GE.AND P0, PT, R0, R15, PT ;  /* 0x0000000f0000720c */ /* 0x000fe20003f06270 */
[----:B----4-:R3:W4:-:S12]  /*b3c0*/  SHFL.IDX PT, R2, R5, 0x3, 0x181f ;  /* 0x00781f0005027f89 */ /* 0x01071800000e0000 */
[----:B---3--:R-:W-:Y:S05]  /*b3d0*/  @P0 BRA `(.L_x_9952) ;  /* 0x0000000000440947 */ /* 0x008fea0003800000 */
[----:B------:R-:W-:Y:S02]  /*b3e0*/  ULDC UR4, c[0x0][0xbc8] ;  /* 0x0002f20000047ab9 */ /* 0x000fe40000000800 */
[----:B------:R-:W-:Y:S02]  /*b3f0*/  ISETP.GE.AND P3, PT, R7, UR4, PT ;  /* 0x0000000407007c0c */ /* 0x000fe4000bf66270 */
[----:B------:R-:W-:Y:S02]  /*b400*/  ISETP.GE.AND P2, PT, R13, UR4, PT ;  /* 0x000000040d007c0c */ /* 0x000fe4000bf46270 */
[----:B------:R-:W-:Y:S02]  /*b410*/  ISETP.GE.AND P1, PT, R17, UR4, PT ;  /* 0x0000000411007c0c */ /* 0x000fe4000bf26270 */
[----:B------:R-:W-:-:S07]  /*b420*/  ISETP.GE.AND P0, PT, R19, UR4, PT ;  /* 0x0000000413007c0c */ /* 0x000fce000bf06270 */
[----:B----4-:R-:W-:-:S04]  /*b430*/  @!P3 LEA R6, P4, R7, R2, 0x1 ;  /* 0x000000020706b211 */ /* 0x010fc800078808ff */
[----:B0-----:R-:W-:Y:S02]  /*b440*/  @!P3 LEA.HI.X R7, R7, R4, R8, 0x1, P4 ;  /* 0x000000040707b211 */ /* 0x001fe400020f0c08 */
        /* <DEDUP_REMOVED lines=10> */
.L_x_9952:
[----:B------:R-:W-:Y:S05]  /*b4f0*/  BSYNC B0 ;  /* 0x0000000000007941 */ /* 0x000fea0003800000 */
.L_x_9942:
[----:B------:R-:W-:Y:S02]  /*b500*/  ULDC UR4, c[0x0][0xd3c] ;  /* 0x00034f0000047ab9 */ /* 0x000fe40000000800 */
[----:B---3--:R-:W-:-:S13]  /*b510*/  ISETP.GE.AND P0, PT, R11, UR4, PT ;  /* 0x000000040b007c0c */ /* 0x008fda000bf06270 */
[----:B------:R-:W-:Y:S05]  /*b520*/  @!P0 BRA `(.L_x_9964) ;  /* 0xffffff5c00108947 */ /* 0x000fea000383ffff */
[----:B------:R-:W-:Y:S05]  /*b530*/  EXIT ;  /* 0x000000000000794d */ /* 0x000fea0003800000 */
.L_x_9916:
[----:B------:R-:W-:-:S08]  /*b540*/  NOP ;  /* 0x0000000000007918 */ /* 0x000fd00000000000 */
[----:B--2---:R-:W0:-:S00]  /*b550*/  USETMAXREG.DEALLOC.CTAPOOL 0x18 ;  /* 0x00000018000079c8 */ /* 0x004e0000080e0500 */
        /* <DEDUP_REMOVED lines=18> */
.L_x_9965:
        /* <DEDUP_REMOVED lines=44> */
.L_x_9969:
        /* <DEDUP_REMOVED lines=38> */
.L_x_9967:
        /* <DEDUP_REMOVED lines=20> */
.L_x_9970:
        /* <DEDUP_REMOVED lines=54> */
.L_x_9968:
[----:B------:R-:W-:Y:S01]  /*c040*/  IMAD.U32 R2, RZ, RZ, UR6 ;  /* 0x00000006ff027e24 */ /* 0x000fe2000f8e00ff */
[----:B------:R0:W-:Y:S04]  /*c050*/  STL [R1+0x4], RZ ;  /* 0x000004ff01007387 */ /* 0x0001e80000100800 */
[----:B------:R0:W-:Y:S04]  /*c060*/  STL [R1+0x8], RZ ;  /* 0x000008ff01007387 */ /* 0x0001e80000100800 */
[----:B------:R0:W-:Y:S02]  /*c070*/  STL [R1], R2 ;  /* 0x0000000201007387 */ /* 0x0001e40000100800 */
.L_x_9971:
        /* <DEDUP_REMOVED lines=10> */
.L_x_9966:
        /* <DEDUP_REMOVED lines=29> */
[----:B------:R0:W-:Y:S04]  /*c2f0*/  STL [R1+0x10], R3 ;  /* 0x0000100301007387 */ /* 0x0001e80000100800 */
[----:B------:R-:W-:Y:S04]  /*c300*/  STL [R1+0x70], RZ ;  /* 0x000070ff01007387 */ /* 0x000fe80000100800 */
[----:B------:R1:W-:Y:S01]  /*c310*/  STL [R1+0x18], R2 ;  /* 0x0000180201007387 */ /* 0x0003e20000100800 */
[C---:B0-----:R-:W-:Y:S02]  /*c320*/  LOP3.LUT R3, R0.reuse, 0x40, RZ, 0xfc, !PT ;  /* 0x0000004000037812 */ /* 0x041fe400078efcff */
[----:B-1----:R-:W-:-:S02]  /*c330*/  LOP3.LUT R2, R0, 0x80, RZ, 0xfc, !PT ;  /* 0x0000008000027812 */ /* 0x002fc400078efcff */
[----:B------:R-:W-:-:S07]  /*c340*/  LOP3.LUT R0, R0, 0xc0, RZ, 0xfc, !PT ;  /* 0x000000c000007812 */ /* 0x000fce00078efcff */
.L_x_10080:
[----:B--2---:R-:W2:Y:S01]  /*c350*/  LDL R0, [R1+0xc] ;  /* 0x00000c0001007983 */ /* 0x004ea20000100800 */
[----:B-1----:R-:W2:Y:S01]  /*c360*/  LDC.64 R2, c[0x0][0xd88] ;  /* 0x00036200ff027b82 */ /* 0x002ea20000000a00 */
[----:B------:R-:W-:Y:S05]  /*c370*/  YIELD ;  /* 0x0000000000007946 */ /* 0x000fea0003800000 */
[----:B------:R-:W-:Y:S01]  /*c380*/  ULDC.64 UR4, c[0x0][0xb20] ;  /* 0x0002c80000047ab9 */ /* 0x000fe20000000a00 */
[----:B---3--:R-:W-:Y:S01]  /*c390*/  IMAD.MOV.U32 R6, RZ, RZ, RZ ;  /* 0x000000ffff067224 */ /* 0x008fe200078e00ff */
        /* <DEDUP_REMOVED lines=13> */
[----:B0-----:R-:W-:Y:S01]  /*c470*/  SHF.L.U64.HI R9, R10, 0x2, R4 ;  /* 0x000000020a097819 */ /* 0x001fe20000010204 */
        /* <DEDUP_REMOVED lines=37> */
.L_x_9973:
        /* <DEDUP_REMOVED lines=18> */
.L_x_9974:
[----:B------:R-:W-:Y:S05]  /*c7f0*/  @!P0 BRA `(.L_x_9975) ;  /* 0x00000000000c8947 */ /* 0x000fea0003800000 */
[----:B------:R-:W2:Y:S04]  /*c800*/  LDG.E R6, desc[UR38][R4.64] ;  /* 0x0000002604067981 */ /* 0x000ea8000c1e1900 */
[----:B------:R-:W2:Y:S02]  /*c810*/  LDG.E R4, desc[UR38][R4.64+0x4] ;  /* 0x0000042604047981 */ /* 0x000ea4000c1e1900 */
[----:B--2---:R-:W-:-:S07]  /*c820*/  IMAD.IADD R6, R4, 0x1, -R6 ;  /* 0x0000000104067824 */ /* 0x004fce00078e0a06 */
.L_x_9975:
        /* <DEDUP_REMOVED lines=45> */
.L_x_9977:
[----:B------:R-:W-:Y:S05]  /*cb00*/  BSYNC B0 ;  /* 0x0000000000007941 */ /* 0x000fea0003800000 */
.L_x_9976:
        /* <DEDUP_REMOVED lines=26> */
.L_x_9979:
        /* <DEDUP_REMOVED lines=20> */
.L_x_9982:
[----:B------:R-:W-:Y:S05]  /*cdf0*/  BSYNC B6 ;  /* 0x0000000000067941 */ /* 0x000fea0003800000 */
.L_x_9981:
        /* <DEDUP_REMOVED lines=20> */
.L_x_9985:
        /* <DEDUP_REMOVED lines=16> */
.L_x_9984:
[----:B------:R-:W-:Y:S05]  /*d040*/  BSYNC B6 ;  /* 0x0000000000067941 */ /* 0x000fea0003800000 */
.L_x_9983:
        /* <DEDUP_REMOVED lines=24> */
.L_x_10097:
        /* <DEDUP_REMOVED lines=11> */
.L_x_10100:
        /* <DEDUP_REMOVED lines=24> */
.L_x_9989:
[----:B--2---:R-:W2:Y:S01]  /*d400*/  LDL R2, [R1+0x18] ;  /* 0x0000180001027983 */ /* 0x004ea20000100800 */
[----:B---3--:R-:W-:Y:S01]  /*d410*/  IMAD R0, R19, 0x8, R18 ;  /* 0x0000000813007824 */ /* 0x008fe200078e0212 */
[----:B--2---:R-:W-:-:S04]  /*d420*/  SHF.L.U32 R2, R2, 0x1f, RZ ;  /* 0x0000001f02027819 */ /* 0x004fc800000006ff */
[----:B------:R-:W2:Y:S02]  /*d430*/  SYNCS.PHASECHK.TRANS64.TRYWAIT P0, [R0+URZ+0x32440], R2 ;  /* 0x03244002000075a7 */ /* 0x000ea4000800017f */
[----:B--2---:R-:W-:Y:S05]  /*d440*/  @!P0 BRA `(.L_x_9990) ;  /* 0x0000005400988947 */ /* 0x004fea0003800000 */
.L_x_10101:
        /* <DEDUP_REMOVED lines=11> */
.L_x_9991:
[----:B------:R-:W3:Y:S04]  /*d500*/  LDL R4, [R1+0x30] ;  /* 0x0000300001047983 */ /* 0x000ee80000100800 */
[----:B------:R-:W4:Y:S04]  /*d510*/  LDL R3, [R1+0x20] ;  /* 0x0000200001037983 */ /* 0x000f280000100800 */
[----:B--2---:R-:W2:Y:S01]  /*d520*/  LDL.LU R2, [R1+0x14] ;  /* 0x0000140001027983 */ /* 0x004ea20000300800 */
        /* <DEDUP_REMOVED lines=16> */
[----:B------:R-:W-:Y:S01]  /*d630*/  UIMAD UR11, UR11, 0x60, UR4 ;  /* 0x000000600b0b78a4 */ /* 0x000fe2000f8e0204 */
[----:B------:R2:W-:Y:S02]  /*d640*/  STL [R1+0x14], R2 ;  /* 0x0000140201007387 */ /* 0x0005e40000100800 */
[----:B------:R-:W-:-:S06]  /*d650*/  UMOV UR4, 0x0 ;  /* 0x0000000000047882 */ /* 0x000fcc0000000000 */
[----:B------:R2:W-:Y:S01]  /*d660*/  UTMALDG.4D [UR8], [UR6], desc[UR4] ;  /* 0x00000408060075b4 */ /* 0x0005e20008019000 */
[----:B------:R-:W-:Y:S02]  /*d670*/  NOP ;  /* 0x0000000000007918 */ /* 0x000fe40000000000 */
.L_x_9987:
[----:B---3--:R-:W3:Y:S04]  /*d680*/  LDL.LU R4, [R1+0x28] ;  /* 0x0000280001047983 */ /* 0x008ee80000300800 */
[----:B------:R-:W4:Y:S04]  /*d690*/  LDL.LU R3, [R1+0x44] ;  /* 0x0000440001037983 */ /* 0x000f280000300800 */
[----:B--2---:R-:W2:Y:S01]  /*d6a0*/  LDL R2, [R1+0x2c] ;  /* 0x00002c0001027983 */ /* 0x004ea20000100800 */
        /* <DEDUP_REMOVED lines=11> */
[----:B--2---:R-:W-:-:S05]  /*d760*/  SHF.R.S32.HI R0, RZ, 0x1f, R2 ;  /* 0x0000001fff007819 */ /* 0x004fca0000011402 */
[----:B------:R3:W-:Y:S04]  /*d770*/  STL [R1+0x48], R0 ;  /* 0x0000480001007387 */ /* 0x0007e80000100800 */
[----:B------:R3:W-:Y:S01]  /*d780*/  STL [R1+0x58], R3 ;  /* 0x0000580301007387 */ /* 0x0007e20000100800 */
[----:B------:R-:W-:Y:S05]  /*d790*/  @!P1 BRA `(.L_x_9993) ;  /* 0x0000000000409947 */ /* 0x000fea0003800000 */
[----:B------:R-:W-:Y:S01]  /*d7a0*/  MOV R2, 0x0 ;  /* 0x0000000000027802 */ /* 0x000fe20000000f00 */
[----:B------:R-:W-:Y:S01]  /*d7b0*/  ULDC.64 UR6, c[0x4][0x118] ;  /* 0x0100460000067ab9 */ /* 0x000fe20000000a00 */
[----:B------:R-:W-:Y:S01]  /*d7c0*/  ULDC.64 UR8, c[0x4][0x120] ;  /* 0x0100480000087ab9 */ /* 0x000fe20000000a00 */
[----:B------:R-:W-:Y:S01]  /*d7d0*/  ULDC.64 UR4, c[0x4][0x20] ;  /* 0x0100080000047ab9 */ /* 0x000fe20000000a00 */
[----:B---3--:R-:W-:Y:S02]  /*d7e0*/  IMAD.U32 R4, RZ, RZ, UR6 ;  /* 0x00000006ff047e24 */ /* 0x008fe4000f8e00ff */
        /* <DEDUP_REMOVED lines=11> */
.L_x_9993:
[----:B------:R-:W-:Y:S05]  /*d8a0*/  BSYNC B6 ;  /* 0x0000000000067941 */ /* 0x000fea0003800000 */
.L_x_9992:
[----:B------:R-:W2:Y:S01]  /*d8b0*/  LDL.LU R5, [R1+0x4] ;  /* 0x0000040001057983 */ /* 0x000ea20000300800 */
[----:B------:R-:W4:Y:S01]  /*d8c0*/  LDC R8, c[0x0][0x448] ;  /* 0x00011200ff087b82 */ /* 0x000f220000000800 */
[----:B------:R-:W-:Y:S01]  /*d8d0*/  ULDC.64 UR4, c[0x0][0x298] ;  /* 0x0000a60000047ab9 */ /* 0x000fe20000000a00 */
[----:B------:R-:W-:Y:S01]  /*d8e0*/  ULDC.64 UR6, c[0x0][0x280] ;  /* 0x0000a00000067ab9 */ /* 0x000fe20000000a00 */
[----:B---3--:R-:W3:Y:S04]  /*d8f0*/  LDL R4, [R1+0x48] ;  /* 0x0000480001047983 */ /* 0x008ee80000100800 */
[----:B-1----:R-:W3:Y:S04]  /*d900*/  LDL R10, [R1+0x2c] ;  /* 0x00002c00010a7983 */ /* 0x002ee80000100800 */
[----:B------:R-:W3:Y:S01]  /*d910*/  LDL R9, [R1+0x58] ;  /* 0x0000580001097983 */ /* 0x000ee20000100800 */
[----:B------:R-:W1:Y:S01]  /*d920*/  S2R R2, SR_TID.X ;  /* 0x0000000000027919 */ /* 0x000e620000002100 */
[----:B------:R-:W0:Y:S02]  /*d930*/  S2R R0, SR_TID.X ;  /* 0x0000000000007919 */ /* 0x000e240000002100 */
[----:B------:R-:W3:Y:S01]  /*d940*/  LDL R7, [R1+0x34] ;  /* 0x0000340001077983 */ /* 0x000ee20000100800 */
[----:B----4-:R-:W-:-:S13]  /*d950*/  ISETP.NE.AND P0, PT, R8, 0x1, PT ;  /* 0x000000010800780c */ /* 0x010fda0003f05270 */
[----:B------:R-:W4:Y:S01]  /*d960*/  @P0 LDC R3, c[0x0][0x450] ;  /* 0x00011400ff030b82 */ /* 0x000f220000000800 */
[----:B-1----:R-:W-:-:S04]  /*d970*/  LOP3.LUT R2, R2, 0x7f, RZ, 0xc0, !PT ;  /* 0x0000007f02027812 */ /* 0x002fc800078ec0ff */
[----:B------:R-:W-:Y:S01]  /*d980*/  SHF.R.U32.HI R2, RZ, 0x3, R2 ;  /* 0x00000003ff027819 */ /* 0x000fe20000011602 */
[----:B0-----:R-:W-:-:S05]  /*d990*/  IMAD.SHL.U32 R0, R0, 0x10, RZ ;  /* 0x0000001000007824 */ /* 0x001fca00078e00ff */
[----:B------:R-:W-:Y:S02]  /*d9a0*/  LOP3.LUT R0, R2, 0x70, R0, 0xf8, !PT ;  /* 0x0000007002007812 */ /* 0x000fe400078ef800 */
[----:B------:R-:W0:Y:S01]  /*d9b0*/  @P0 LDC R2, c[0x0][0x44c] ;  /* 0x00011300ff020b82 */ /* 0x000e220000000800 */
[----:B--2---:R-:W-:-:S05]  /*d9c0*/  IMAD.SHL.U32 R6, R5, 0x80, RZ ;  /* 0x0000008005067824 */ /* 0x004fca00078e00ff */
[----:B------:R-:W-:-:S05]  /*d9d0*/  LOP3.LUT R5, R0, R6, RZ, 0xfc, !PT ;  /* 0x0000000600057212 */ /* 0x000fca00078efcff */
[----:B0-----:R-:W-:-:S04]  /*d9e0*/  @P0 IMAD.HI.U32 R2, R5, R2, RZ ;  /* 0x0000000205020227 */ /* 0x001fc800078e00ff */
[----:B------:R-:W-:Y:S01]  /*d9f0*/  IMAD.MOV.U32 R0, RZ, RZ, R5 ;  /* 0x000000ffff007224 */ /* 0x000fe200078e0005 */
[----:B----4-:R-:W-:Y:S01]  /*da00*/  @P0 SHF.R.U32.HI R0, RZ, R3, R2 ;  /* 0x00000003ff000219 */ /* 0x010fe20000011602 */
[----:B---3--:R-:W-:-:S04]  /*da10*/  IMAD R2, R4, UR4, RZ ;  /* 0x0000000404027c24 */ /* 0x008fc8000f8e02ff */
        /* <DEDUP_REMOVED lines=26> */
[----:B0-----:R-:W-:Y:S01]  /*dbc0*/  IMAD.WIDE.U32 R4, R0, UR4, R2 ;  /* 0x0000000400047c25 */ /* 0x001fe2000f8e0002 */
        /* <DEDUP_REMOVED lines=9> */
[----:B------:R-:W0:Y:S02]  /*dc60*/  S2R R4, SR_TID.X ;  /* 0x0000000000047919 */ /* 0x000e240000002100 */
[----:B0-----:R-:W-:Y:S02]  /*dc70*/  LOP3.LUT R5, R4, 0x7f, RZ, 0xc0, !PT ;  /* 0x0000007f04057812 */ /* 0x001fe400078ec0ff */
[----:B------:R-:W2:Y:S02]  /*dc80*/  LDL R4, [R1+0x38] ;  /* 0x0000380001047983 */ /* 0x000ea40000100800 */
[----:B------:R-:W-:Y:S02]  /*dc90*/  SHF.R.U32.HI R7, RZ, 0x3, R5 ;  /* 0x00000003ff077819 */ /* 0x000fe40000011605 */
[----:B------:R-:W0:Y:S03]  /*dca0*/  SHFL.IDX PT, R5, R3, RZ, 0x181f ;  /* 0x00181fff03057589 */ /* 0x000e2600000e0000 */
[----:B------:R-:W-:-:S02]  /*dcb0*/  IMAD.IADD R11, R7, 0x1, R6 ;  /* 0x00000001070b7824 */ /* 0x000fc400078e0206 */
[----:B------:R-:W-:Y:S04]  /*dcc0*/  SHFL.IDX PT, R6, R3, 0x1, 0x181f ;  /* 0x00381f0003067f89 */ /* 0x000fe800000e0000 */
[----:B------:R-:W-:Y:S04]  /*dcd0*/  SHFL.IDX PT, R7, R0, 0x1, 0x181f ;  /* 0x00381f0000077f89 */ /* 0x000fe800000e0000 */
[----:B------:R-:W-:Y:S01]  /*dce0*/  STL [R1+0x4], R11 ;  /* 0x0000040b01007387 */ /* 0x000fe20000100800 */
[----:B--2---:R-:W-:-:S03]  /*dcf0*/  IMAD R2, R4, R8, RZ ;  /* 0x0000000804027224 */ /* 0x004fc600078e02ff */
[----:B------:R-:W1:Y:S01]  /*dd00*/  SHFL.IDX PT, R4, R0, RZ, 0x181f ;  /* 0x00181fff00047589 */ /* 0x000e6200000e0000 */
[C---:B------:R-:W-:Y:S01]  /*dd10*/  VIADD R8, R11.reuse, 0x10 ;  /* 0x000000100b087836 */ /* 0x040fe20000000000 */
[----:B------:R-:W-:-:S04]  /*dd20*/  ISETP.GE.AND P1, PT, R11, R2, PT ;  /* 0x000000020b00720c */ /* 0x000fc80003f26270 */
[----:B------:R-:W-:Y:S01]  /*dd30*/  ISETP.GE.AND P2, PT, R8, R2, PT ;  /* 0x000000020800720c */ /* 0x000fe20003f46270 */
[----:B------:R2:W-:Y:S08]  /*dd40*/  STL [R1+0x44], R8 ;  /* 0x0000440801007387 */ /* 0x0005f00000100800 */
[----:B0-----:R-:W-:Y:S01]  /*dd50*/  @!P1 LEA R5, P3, R10, R5, 0x1 ;  /* 0x000000050a059211 */ /* 0x001fe200078608ff */
[----:B--2---:R-:W-:-:S05]  /*dd60*/  VIADD R8, R11, 0x20 ;  /* 0x000000200b087836 */ /* 0x004fca0000000000 */
[----:B------:R-:W-:Y:S01]  /*dd70*/  STL [R1+0x50], R8 ;  /* 0x0000500801007387 */ /* 0x000fe20000100800 */
[----:B-1----:R-:W-:-:S05]  /*dd80*/  @!P1 IMAD.X R4, RZ, RZ, R4, P3 ;  /* 0x000000ffff049224 */ /* 0x002fca00018e0604 */
[----:B------:R-:W-:-:S04]  /*dd90*/  @!P1 LOP3.LUT R5, R5, R4, RZ, 0x3c, !PT ;  /* 0x0000000405059212 */ /* 0x000fc800078e3cff */
[----:B------:R-:W-:-:S04]  /*dda0*/  @!P1 LOP3.LUT R4, R5, R4, RZ, 0x3c, !PT ;  /* 0x0000000405049212 */ /* 0x000fc800078e3cff */
[----:B------:R-:W-:-:S05]  /*ddb0*/  @!P1 LOP3.LUT R5, R5, R4, RZ, 0x3c, !PT ;  /* 0x0000000405059212 */ /* 0x000fca00078e3cff */
[----:B-----5:R0:W-:Y:S02]  /*ddc0*/  @!P1 LDGSTS.E.BYPASS.LTC128B.128 [R9+0x18400], desc[UR38][R4.64], !P0 ;  /* 0x1840000004099fae */ /* 0x0201e4000c101d66 */
[----:B0-----:R-:W-:Y:S02]  /*ddd0*/  @!P2 LEA R5, P1, R10, R6, 0x1 ;  /* 0x000000060a05a211 */ /* 0x001fe400078208ff */
[----:B------:R-:W-:Y:S03]  /*dde0*/  SHFL.IDX PT, R6, R0, 0x2, 0x181f ;  /* 0x00581f0000067f89 */ /* 0x000fe600000e0000 */
[----:B------:R-:W-:Y:S01]  /*ddf0*/  @!P2 IMAD.X R4, RZ, RZ, R7, P1 ;  /* 0x000000ffff04a224 */ /* 0x000fe200008e0607 */
[----:B------:R-:W-:Y:S01]  /*de00*/  ISETP.GE.AND P1, PT, R8, R2, PT ;  /* 0x000000020800720c */ /* 0x000fe20003f26270 */
[----:B------:R-:W-:-:S03]  /*de10*/  VIADD R7, R11, 0x30 ;  /* 0x000000300b077836 */ /* 0x000fc60000000000 */
[-C--:B------:R-:W-:Y:S02]  /*de20*/  @!P2 LOP3.LUT R5, R5, R4.reuse, RZ, 0x3c, !PT ;  /* 0x000000040505a212 */ /* 0x080fe400078e3cff */
[----:B------:R-:W-:Y:S02]  /*de30*/  STL [R1+0x54], R7 ;  /* 0x0000540701007387 */ /* 0x000fe40000100800 */
[----:B------:R-:W-:-:S04]  /*de40*/  @!P2 LOP3.LUT R4, R5, R4, RZ, 0x3c, !PT ;  /* 0x000000040504a212 */ /* 0x000fc800078e3cff */
[----:B------:R-:W-:-:S05]  /*de50*/  @!P2 LOP3.LUT R5, R5, R4, RZ, 0x3c, !PT ;  /* 0x000000040505a212 */ /* 0x000fca00078e3cff */
[----:B------:R0:W-:Y:S04]  /*de60*/  @!P2 LDGSTS.E.BYPASS.LTC128B.128 [R9+0x18c00], desc[UR38][R4.64], !P0 ;  /* 0x18c000000409afae */ /* 0x0001e8000c101d66 */
[----:B0-----:R-:W0:Y:S02]  /*de70*/  SHFL.IDX PT, R4, R3, 0x2, 0x181f ;  /* 0x00581f0003047f89 */ /* 0x001e2400000e0000 */
[----:B0-----:R-:W-:-:S05]  /*de80*/  @!P1 LEA R5, P2, R10, R4, 0x1 ;  /* 0x000000040a059211 */ /* 0x001fca00078408ff */
[----:B------:R-:W-:Y:S02]  /*de90*/  @!P1 IMAD.X R4, RZ, RZ, R6, P2 ;  /* 0x000000ffff049224 */ /* 0x000fe400010e0606 */
[----:B------:R-:W-:Y:S03]  /*dea0*/  SHFL.IDX PT, R6, R0, 0x3, 0x181f ;  /* 0x00781f0000067f89 */ /* 0x000fe600000e0000 */
[----:B------:R-:W-:-:S04]  /*deb0*/  @!P1 LOP3.LUT R5, R5, R4, RZ, 0x3c, !PT ;  /* 0x0000000405059212 */ /* 0x000fc800078e3cff */
[----:B------:R-:W-:-:S04]  /*dec0*/  @!P1 LOP3.LUT R4, R5, R4, RZ, 0x3c, !PT ;  /* 0x0000000405049212 */ /* 0x000fc800078e3cff */
[----:B------:R-:W-:-:S05]  /*ded0*/  @!P1 LOP3.LUT R5, R5, R4, RZ, 0x3c, !PT ;  /* 0x0000000405059212 */ /* 0x000fca00078e3cff */
[----:B------:R0:W-:Y:S01]  /*dee0*/  @!P1 LDGSTS.E.BYPASS.LTC128B.128 [R9+0x19400], desc[UR38][R4.64], !P0 ;  /* 0x1940000004099fae */ /* 0x0001e2000c101d66 */
[----:B------:R-:W-:Y:S01]  /*def0*/  ISETP.GE.AND P1, PT, R7, R2, PT ;  /* 0x000000020700720c */ /* 0x000fe20003f26270 */
[----:B------:R-:W-:-:S05]  /*df00*/  VIADD R7, R11, 0x40 ;  /* 0x000000400b077836 */ /* 0x000fca0000000000 */
        /* <DEDUP_REMOVED lines=27> */
[-C--:B------:R-:W-:Y:S01]  /*e0c0*/  @!P1 LOP3.LUT R5, R5, R4.reuse, RZ, 0x3c, !PT ;  /* 0x0000000405059212 */ /* 0x080fe200078e3cff */
[----:B------:R-:W-:Y:S03]  /*e0d0*/  SHFL.IDX PT, R0, R0, 0x7, 0x181f ;  /* 0x00f81f0000007f89 */ /* 0x000fe600000e0000 */
        /* <DEDUP_REMOVED lines=11> */
[----:B-1----:R0:W-:Y:S02]  /*e190*/  @!P1 LDGSTS.E.BYPASS.LTC128B.128 [R9+0x1b400], desc[UR38][R4.64], !P0 ;  /* 0x1b40000004099fae */ /* 0x0021e4000c101d66 */
.L_x_10118:
[----:B01----:R-:W2:Y:S02]  /*e1a0*/  LDL R4, [R1+0x4] ;  /* 0x0000040001047983 */ /* 0x003ea40000100800 */
[----:B--2---:R-:W-:-:S05]  /*e1b0*/  VIADD R4, R4, 0x70 ;  /* 0x0000007004047836 */ /* 0x004fca0000000000 */
[----:B------:R-:W-:Y:S01]  /*e1c0*/  ISETP.GE.AND P1, PT, R4, R2, PT ;  /* 0x000000020400720c */ /* 0x000fe20003f26270 */
[----:B------:R0:W-:-:S12]  /*e1d0*/  STL [R1+0x6c], R4 ;  /* 0x00006c0401007387 */ /* 0x0001d80000100800 */
        /* <DEDUP_REMOVED lines=8> */
.L_x_9995:
        /* <DEDUP_REMOVED lines=11> */
[----:B------:R-:W-:Y:S01]  /*e310*/  VIADD R2, R18, 0x22400 ;  /* 0x0002240012027836 */ /* 0x000fe20000000000 */
[----:B------:R-:W-:Y:S04]  /*e320*/  BSSY B6, `(.L_x_9996) ;  /* 0x0000019000067945 */ /* 0x000fe80003800000 */
[----:B------:R-:W-:Y:S01]  /*e330*/  LOP3.LUT P0, RZ, R2, 0x3ff, RZ, 0xc0, !PT ;  /* 0x000003ff02ff7812 */ /* 0x000fe2000780c0ff */
[----:B--2---:R-:W-:-:S04]  /*e340*/  IMAD R0, R0, UR4, RZ ;  /* 0x0000000400007c24 */ /* 0x004fc8000f8e02ff */
[C---:B---3--:R-:W-:Y:S02]  /*e350*/  IMAD R0, R3.reuse, UR5, R0 ;  /* 0x0000000503007c24 */ /* 0x048fe4000f8e0200 */
[----:B------:R-:W-:-:S04]  /*e360*/  IMAD.WIDE.U32 R2, R3, UR4, RZ ;  /* 0x0000000403027c25 */ /* 0x000fc8000f8e00ff */
[----:B------:R-:W-:Y:S01]  /*e370*/  IMAD.IADD R0, R3, 0x1, R0 ;  /* 0x0000000103007824 */ /* 0x000fe200078e0200 */
[----:B------:R1:W-:Y:S04]  /*e380*/  STL.64 [R1+0x48], R2 ;  /* 0x0000480201007387 */ /* 0x0003e80000100a00 */
[----:B------:R1:W-:Y:S01]  /*e390*/  STL [R1+0x2c], R0 ;  /* 0x00002c0001007387 */ /* 0x0003e20000100800 */
[----:B------:R-:W-:Y:S05]  /*e3a0*/  @!P0 BRA `(.L_x_9997) ;  /* 0x0000000000408947 */ /* 0x000fea0003800000 */
[----:B-1----:R-:W-:Y:S01]  /*e3b0*/  MOV R2, 0x0 ;  /* 0x0000000000027802 */ /* 0x002fe20000000f00 */
        /* <DEDUP_REMOVED lines=15> */
.L_x_9997:
[----:B------:R-:W-:Y:S05]  /*e4b0*/  BSYNC B6 ;  /* 0x0000000000067941 */ /* 0x000fea0003800000 */
.L_x_9996:
[----:B------:R-:W2:Y:S01]  /*e4c0*/  LDL.LU R5, [R1+0x2c] ;  /* 0x00002c0001057983 */ /* 0x000ea20000300800 */
[----:B------:R-:W0:Y:S01]  /*e4d0*/  LDC R7, c[0x0][0x448] ;  /* 0x00011200ff077b82 */ /* 0x000e220000000800 */
[----:B------:R-:W-:Y:S01]  /*e4e0*/  ULDC.64 UR4, c[0x0][0x3d8] ;  /* 0x0000f60000047ab9 */ /* 0x000fe20000000a00 */
[----:B------:R-:W-:Y:S01]  /*e4f0*/  ULDC.64 UR6, c[0x0][0x390] ;  /* 0x0000e40000067ab9 */ /* 0x000fe20000000a00 */
[----:B-1----:R-:W2:Y:S04]  /*e500*/  LDL.LU.64 R2, [R1+0x48] ;  /* 0x0000480001027983 */ /* 0x002ea80000300a00 */
[----:B------:R-:W3:Y:S04]  /*e510*/  LDL.LU R0, [R1+0x58] ;  /* 0x0000580001007983 */ /* 0x000ee80000300800 */
[----:B------:R-:W4:Y:S04]  /*e520*/  LDL.LU R4, [R1+0x34] ;  /* 0x0000340001047983 */ /* 0x000f280000300800 */
[----:B------:R-:W5:Y:S01]  /*e530*/  LDL.LU R6, [R1+0x28] ;  /* 0x0000280001067983 */ /* 0x000f620000300800 */
[----:B------:R-:W1:Y:S01]  /*e540*/  S2R R9, SR_TID.X ;  /* 0x0000000000097919 */ /* 0x000e620000002100 */
[----:B0-----:R-:W-:Y:S01]  /*e550*/  ISETP.NE.AND P0, PT, R7, 0x1, PT ;  /* 0x000000010700780c */ /* 0x001fe20003f05270 */
[----:B-1----:R-:W-:-:S02]  /*e560*/  IMAD.SHL.U32 R8, R9, 0x8, RZ ;  /* 0x0000000809087824 */ /* 0x002fc400078e00ff */
[----:B------:R-:W-:-:S03]  /*e570*/  IMAD.SHL.U32 R9, R9, 0x8, RZ ;  /* 0x0000000809097824 */ /* 0x000fc600078e00ff */
[----:B------:R-:W-:Y:S02]  /*e580*/  LOP3.LUT R8, R8, 0x38, RZ, 0xc0, !PT ;  /* 0x0000003808087812 */ /* 0x000fe400078ec0ff */
[----:B------:R-:W-:-:S04]  /*e590*/  LOP3.LUT R9, R9, 0x38, RZ, 0xc0, !PT ;  /* 0x0000003809097812 */ /* 0x000fc800078ec0ff */
[C---:B------:R-:W-:Y:S02]  /*e5a0*/  LOP3.LUT R11, R9.reuse, 0x40, RZ, 0xfc, !PT ;  /* 0x00000040090b7812 */ /* 0x040fe400078efcff */
[C---:B------:R-:W-:Y:S02]  /*e5b0*/  LOP3.LUT R10, R9.reuse, 0x80, RZ, 0xfc, !PT ;  /* 0x00000080090a7812 */ /* 0x040fe400078efcff */
[----:B------:R-:W-:Y:S01]  /*e5c0*/  LOP3.LUT R9, R9, 0xc0, RZ, 0xfc, !PT ;  /* 0x000000c009097812 */ /* 0x000fe200078efcff */
[----:B--2---:R-:W-:Y:S02]  /*e5d0*/  IMAD.MOV.U32 R3, RZ, RZ, R5 ;  /* 0x000000ffff037224 */ /* 0x004fe400078e0005 */
        /* <DEDUP_REMOVED lines=16> */
[----:B------:R-:W-:Y:S02]  /*e6e0*/  IMAD R5, R5, UR4, RZ ;  /* 0x0000000405057c24 */ /* 0x000fe4000f8e02ff */
[----:B------:R-:W-:Y:S02]  /*e6f0*/  IMAD R0, R7, R0, R6 ;  /* 0x0000000007007224 */ /* 0x000fe400078e0206 */
[----:B------:R-:W-:Y:S01]  /*e700*/  IMAD R4, R4, UR5, R5 ;  /* 0x0000000504047c24 */ /* 0x000fe2000f8e0205 */
[----:B------:R-:W-:-:S03]  /*e710*/  ULDC.64 UR4, c[0x0][0x3c8] ;  /* 0x0000f20000047ab9 */ /* 0x000fc60000000a00 */
[----:B------:R-:W-:Y:S01]  /*e720*/  IMAD.IADD R3, R3, 0x1, R4 ;  /* 0x0000000103037824 */ /* 0x000fe200078e0204 */
[----:B------:R-:W-:-:S05]  /*e730*/  SHF.R.S32.HI R4, RZ, 0x1f, R0 ;  /* 0x0000001fff047819 */ /* 0x000fca0000011400 */
[----:B------:R-:W-:Y:S02]  /*e740*/  IMAD R6, R4, UR4, RZ ;  /* 0x0000000404067c24 */ /* 0x000fe4000f8e02ff */
[----:B------:R-:W-:Y:S01]  /*e750*/  IMAD.WIDE.U32 R4, R0, UR4, R2 ;  /* 0x0000000400047c25 */ /* 0x000fe2000f8e0002 */
[----:B------:R-:W-:Y:S02]  /*e760*/  ULDC UR4, c[0x0][0x3b8] ;  /* 0x0000ee0000047ab9 */ /* 0x000fe40000000800 */
[----:B------:R-:W-:Y:S01]  /*e770*/  ISETP.GE.AND P3, PT, R8, UR4, PT ;  /* 0x0000000408007c0c */ /* 0x000fe2000bf66270 */
[----:B------:R-:W-:Y:S01]  /*e780*/  IMAD R0, R0, UR5, R6 ;  /* 0x0000000500007c24 */ /* 0x000fe2000f8e0206 */
[----:B------:R-:W-:Y:S02]  /*e790*/  LEA R2, P4, R4, UR6, 0x1 ;  /* 0x0000000604027c11 */ /* 0x000fe4000f8808ff */
[----:B------:R-:W-:Y:S01]  /*e7a0*/  ISETP.GE.AND P2, PT, R11, UR4, PT ;  /* 0x000000040b007c0c */ /* 0x000fe2000bf46270 */
[----:B------:R-:W-:Y:S01]  /*e7b0*/  IMAD.IADD R0, R5, 0x1, R0 ;  /* 0x0000000105007824 */ /* 0x000fe200078e0200 */
[----:B------:R-:W-:-:S02]  /*e7c0*/  ISETP.GE.AND P1, PT, R10, UR4, PT ;  /* 0x000000040a007c0c */ /* 0x000fc4000bf26270 */
[----:B------:R-:W-:Y:S01]  /*e7d0*/  ISETP.GE.AND P0, PT, R9, UR4, PT ;  /* 0x0000000409007c0c */ /* 0x000fe2000bf06270 */
[----:B------:R-:W-:Y:S01]  /*e7e0*/  UMOV UR4, 0xffffffff ;  /* 0xffffffff00047882 */ /* 0x000fe20000000000 */
[----:B------:R-:W-:Y:S02]  /*e7f0*/  LEA.HI.X R0, R4, UR7, R0, 0x1, P4 ;  /* 0x0000000704007c11 */ /* 0x000fe4000a0f0c00 */
[----:B------:R-:W-:Y:S09]  /*e800*/  BRA.DIV UR4, `(.L_x_9998) ;  /* 0x0000004e048c7947 */ /* 0x000ff2000b800000 */
[----:B------:R-:W2:Y:S04]  /*e810*/  LDL.LU R10, [R1+0x38] ;  /* 0x00003800010a7983 */ /* 0x000ea80000300800 */
[----:B------:R-:W3:Y:S04]  /*e820*/  LDL.LU R5, [R1+0x4] ;  /* 0x0000040001057983 */ /* 0x000ee80000300800 */
[----:B------:R-:W4:Y:S04]  /*e830*/  LDL.LU R4, [R1+0x44] ;  /* 0x0000440001047983 */ /* 0x000f280000300800 */
[----:B------:R-:W5:Y:S04]  /*e840*/  LDL.LU R11, [R1+0x50] ;  /* 0x00005000010b7983 */ /* 0x000f680000300800 */
[----:B------:R-:W5:Y:S04]  /*e850*/  LDL R9, [R1+0x10] ;  /* 0x0000100001097983 */ /* 0x000f680000100800 */
[----:B------:R-:W-:Y:S01]  /*e860*/  SHFL.IDX PT, R6, R0, 0x1, 0x181f ;  /* 0x00381f0000067f89 */ /* 0x000fe200000e0000 */
[----:B--2---:R-:W-:-:S03]  /*e870*/  IMAD R3, R10, R7, RZ ;  /* 0x000000070a037224 */ /* 0x004fc600078e02ff */
[----:B------:R-:W2:Y:S02]  /*e880*/  LDL.LU R10, [R1+0x54] ;  /* 0x00005400010a7983 */ /* 0x000ea40000300800 */
[-C--:B---3--:R-:W-:Y:S02]  /*e890*/  ISETP.GE.AND P5, PT, R5, R3.reuse, PT ;  /* 0x000000030500720c */ /* 0x088fe40003fa6270 */
[----:B------:R-:W3:Y:S01]  /*e8a0*/  LDL.LU R12, [R1+0x60] ;  /* 0x00006000010c7983 */ /* 0x000ee20000300800 */
[----:B----4-:R-:W-:-:S03]  /*e8b0*/  ISETP.GE.AND P4, PT, R4, R3, PT ;  /* 0x000000030400720c */ /* 0x010fc60003f86270 */
[----:B------:R-:W0:Y:S04]  /*e8c0*/  SHFL.IDX PT, R5, R2, RZ, 0x181f ;  /* 0x00181fff02057589 */ /* 0x000e2800000e0000 */
[----:B------:R-:W1:Y:S03]  /*e8d0*/  SHFL.IDX PT, R4, R0, RZ, 0x181f ;  /* 0x00181fff00047589 */ /* 0x000e6600000e0000 */
[----:B0-----:R-:W-:-:S05]  /*e8e0*/  @!P5 LEA R5, P6, R8, R5, 0x1 ;  /* 0x000000050805d211 */ /* 0x001fca00078c08ff */
[----:B-1----:R-:W-:-:S05]  /*e8f0*/  @!P5 IMAD.X R4, RZ, RZ, R4, P6 ;  /* 0x000000ffff04d224 */ /* 0x002fca00030e0604 */
[----:B------:R-:W-:-:S04]  /*e900*/  @!P5 LOP3.LUT R5, R5, R4, RZ, 0x3c, !PT ;  /* 0x000000040505d212 */ /* 0x000fc800078e3cff */
[----:B------:R-:W-:-:S04]  /*e910*/  @!P5 LOP3.LUT R4, R5, R4, RZ, 0x3c, !PT ;  /* 0x000000040504d212 */ /* 0x000fc800078e3cff */
[----:B------:R-:W-:-:S05]  /*e920*/  @!P5 LOP3.LUT R5, R5, R4, RZ, 0x3c, !PT ;  /* 0x000000040505d212 */ /* 0x000fca00078e3cff */
[----:B-----5:R-:W-:Y:S04]  /*e930*/  @!P5 LDGSTS.E.BYPASS.LTC128B.128 [R9+0x22400], desc[UR38][R4.64], !P3 ;  /* 0x224000000409dfae */ /* 0x020fe8000d901d66 */
[----:B------:R-:W-:Y:S04]  /*e940*/  @!P5 LDGSTS.E.BYPASS.LTC128B.128 [R9+0x26400], desc[UR38][R4.64+0x80], !P2 ;  /* 0x264000800409dfae */ /* 0x000fe8000d101d66 */
[----:B------:R-:W-:Y:S04]  /*e950*/  @!P5 LDGSTS.E.BYPASS.LTC128B.128 [R9+0x2a400], desc[UR38][R4.64+0x100], !P1 ;  /* 0x2a4001000409dfae */ /* 0x000fe8000c901d66 */
[----:B------:R0:W-:Y:S04]  /*e960*/  @!P5 LDGSTS.E.BYPASS.LTC128B.128 [R9+0x2e400], desc[UR38][R4.64+0x180], !P0 ;  /* 0x2e4001800409dfae */ /* 0x0001e8000c101d66 */
[----:B0-----:R-:W0:Y:S02]  /*e970*/  SHFL.IDX PT, R4, R2, 0x1, 0x181f ;  /* 0x00381f0002047f89 */ /* 0x001e2400000e0000 */
[----:B0-----:R-:W-:-:S05]  /*e980*/  @!P4 LEA R4, P6, R8, R4, 0x1 ;  /* 0x000000040804c211 */ /* 0x001fca00078c08ff */
[----:B------:R-:W-:-:S05]  /*e990*/  @!P4 IMAD.X R5, RZ, RZ, R6, P6 ;  /* 0x000000ffff05c224 */ /* 0x000fca00030e0606 */
[----:B------:R-:W-:Y:S04]  /*e9a0*/  @!P4 LDGSTS.E.BYPASS.LTC128B.128 [R9+0x22c00], desc[UR38][R4.64], !P3 ;  /* 0x22c000000409cfae */ /* 0x000fe8000d901d66 */
[----:B------:R-:W-:Y:S04]  /*e9b0*/  @!P4 LDGSTS.E.BYPASS.LTC128B.128 [R9+0x26c00], desc[UR38][R4.64+0x80], !P2 ;  /* 0x26c000800409cfae */ /* 0x000fe8000d101d66 */
[----:B------:R-:W-:Y:S04]  /*e9c0*/  @!P4 LDGSTS.E.BYPASS.LTC128B.128 [R9+0x2ac00], desc[UR38][R4.64+0x100], !P1 ;  /* 0x2ac001000409cfae */ /* 0x000fe8000c901d66 */
[----:B------:R0:W-:Y:S01]  /*e9d0*/  @!P4 LDGSTS.E.BYPASS.LTC128B.128 [R9+0x2ec00], desc[UR38][R4.64+0x180], !P0 ;  /* 0x2ec001800409cfae */ /* 0x0001e2000c101d66 */
[----:B------:R-:W-:-:S03]  /*e9e0*/  ISETP.GE.AND P4, PT, R11, R3, PT ;  /* 0x000000030b00720c */ /* 0x000fc60003f86270 */
[----:B------:R-:W4:Y:S04]  /*e9f0*/  LDL.LU R11, [R1+0x64] ;  /* 0x00006400010b7983 */ /* 0x000f280000300800 */
[----:B0-----:R-:W0:Y:S04]  /*ea00*/  SHFL.IDX PT, R4, R2, 0x2, 0x181f ;  /* 0x00581f0002047f89 */ /* 0x001e2800000e0000 */
[----:B------:R-:W1:Y:S02]  /*ea10*/  SHFL.IDX PT, R6, R0, 0x2, 0x181f ;  /* 0x00581f0000067f89 */ /* 0x000e6400000e0000 */
[----:B0-----:R-:W-:-:S05]  /*ea20*/  @!P4 LEA R4, P6, R8, R4, 0x1 ;  /* 0x000000040804c211 */ /* 0x001fca00078c08ff */
[----:B-1----:R-:W-:-:S05]  /*ea30*/  @!P4 IMAD.X R5, RZ, RZ, R6, P6 ;  /* 0x000000ffff05c224 */ /* 0x002fca00030e0606 */
[----:B------:R-:W-:Y:S04]  /*ea40*/  @!P4 LDGSTS.E.BYPASS.LTC128B.128 [R9+0x23400], desc[UR38][R4.64], !P3 ;  /* 0x234000000409cfae */ /* 0x000fe8000d901d66 */
[----:B------:R-:W-:Y:S04]  /*ea50*/  @!P4 LDGSTS.E.BYPASS.LTC128B.128 [R9+0x27400], desc[UR38][R4.64+0x80], !P2 ;  /* 0x274000800409cfae */ /* 0x000fe8000d101d66 */
[----:B------:R-:W-:Y:S04]  /*ea60*/  @!P4 LDGSTS.E.BYPASS.LTC128B.128 [R9+0x2b400], desc[UR38][R4.64+0x100], !P1 ;  /* 0x2b4001000409cfae */ /* 0x000fe8000c901d66 */
[----:B------:R0:W-:Y:S01]  /*ea70*/  @!P4 LDGSTS.E.BYPASS.LTC128B.128 [R9+0x2f400], desc[UR38][R4.64+0x180], !P0 ;  /* 0x2f4001800409cfae */ /* 0x0001e2000c101d66 */
[----:B--2---:R-:W-:-:S03]  /*ea80*/  ISETP.GE.AND P4, PT, R10, R3, PT ;  /* 0x000000030a00720c */ /* 0x004fc60003f86270 */
[----:B------:R-:W2:Y:S04]  /*ea90*/  LDL.LU R10, [R1+0x68] ;  /* 0x00006800010a7983 */ /* 0x000ea80000300800 */
[----:B0-----:R-:W0:Y:S04]  /*eaa0*/  SHFL.IDX PT, R4, R2, 0x3, 0x181f ;  /* 0x00781f0002047f89 */ /* 0x001e2800000e0000 */
[----:B------:R-:W1:Y:S02]  /*eab0*/  SHFL.IDX PT, R6, R0, 0x3, 0x181f ;  /* 0x00781f0000067f89 */ /* 0x000e6400000e0000 */
[----:B0-----:R-:W-:-:S05]  /*eac0*/  @!P4 LEA R4, P6, R8, R4, 0x1 ;  /* 0x000000040804c211 */ /* 0x001fca00078c08ff */
[----:B-1----:R-:W-:-:S05]  /*ead0*/  @!P4 IMAD.X R5, RZ, RZ, R6, P6 ;  /* 0x000000ffff05c224 */ /* 0x002fca00030e0606 */
[----:B------:R-:W-:Y:S04]  /*eae0*/  @!P4 LDGSTS.E.BYPASS.LTC128B.128 [R9+0x23c00], desc[UR38][R4.64], !P3 ;  /* 0x23c000000409cfae */ /* 0x000fe8000d901d66 */
[----:B------:R-:W-:Y:S04]  /*eaf0*/  @!P4 LDGSTS.E.BYPASS.LTC128B.128 [R9+0x27c00], desc[UR38][R4.64+0x80], !P2 ;  /* 0x27c000800409cfae */ /* 0x000fe8000d101d66 */
[----:B------:R-:W-:Y:S04]  /*eb00*/  @!P4 LDGSTS.E.BYPASS.LTC128B.128 [R9+0x2bc00], desc[UR38][R4.64+0x100], !P1 ;  /* 0x2bc001000409cfae */ /* 0x000fe8000c901d66 */
[----:B------:R0:W-:Y:S04]  /*eb10*/  @!P4 LDGSTS.E.BYPASS.LTC128B.128 [R9+0x2fc00], desc[UR38][R4.64+0x180], !P0 ;  /* 0x2fc001800409cfae */ /* 0x0001e8000c101d66 */
[----:B------:R-:W-:Y:S04]  /*eb20*/  SHFL.IDX PT, R6, R0, 0x4, 0x181f ;  /* 0x00981f0000067f89 */ /* 0x000fe800000e0000 */
[----:B0-----:R-:W0:Y:S01]  /*eb30*/  SHFL.IDX PT, R4, R2, 0x4, 0x181f ;  /* 0x00981f0002047f89 */ /* 0x001e2200000e0000 */
[----:B---3--:R-:W-:-:S13]  /*eb40*/  ISETP.GE.AND P4, PT, R12, R3, PT ;  /* 0x000000030c00720c */ /* 0x008fda0003f86270 */
[----:B0-----:R-:W-:-:S05]  /*eb50*/  @!P4 LEA R4, P6, R8, R4, 0x1 ;  /* 0x000000040804c211 */ /* 0x001fca00078c08ff */
[----:B------:R-:W-:-:S05]  /*eb60*/  @!P4 IMAD.X R5, RZ, RZ, R6, P6 ;  /* 0x000000ffff05c224 */ /* 0x000fca00030e0606 */
[----:B------:R-:W-:Y:S04]  /*eb70*/  @!P4 LDGSTS.E.BYPASS.LTC128B.128 [R9+0x24400], desc[UR38][R4.64], !P3 ;  /* 0x244000000409cfae */ /* 0x000fe8000d901d66 */
[----:B------:R-:W-:Y:S04]  /*eb80*/  @!P4 LDGSTS.E.BYPASS.LTC128B.128 [R9+0x28400], desc[UR38][R4.64+0x80], !P2 ;  /* 0x284000800409cfae */ /* 0x000fe8000d101d66 */
[----:B------:R-:W-:Y:S04]  /*eb90*/  @!P4 LDGSTS.E.BYPASS.LTC128B.128 [R9+0x2c400], desc[UR38][R4.64+0x100], !P1 ;  /* 0x2c4001000409cfae */ /* 0x000fe8000c901d66 */
[----:B------:R0:W-:Y:S04]  /*eba0*/  @!P4 LDGSTS.E.BYPASS.LTC128B.128 [R9+0x30400], desc[UR38][R4.64+0x180], !P0 ;  /* 0x304001800409cfae */ /* 0x0001e8000c101d66 */
[----:B------:R-:W-:Y:S04]  /*ebb0*/  SHFL.IDX PT, R6, R0, 0x5, 0x181f ;  /* 0x00b81f0000067f89 */ /* 0x000fe800000e0000 */
[----:B0-----:R-:W0:Y:S01]  /*ebc0*/  SHFL.IDX PT, R4, R2, 0x5, 0x181f ;  /* 0x00b81f0002047f89 */ /* 0x001e2200000e0000 */
[----:B----4-:R-:W-:-:S13]  /*ebd0*/  ISETP.GE.AND P4, PT, R11, R3, PT ;  /* 0x000000030b00720c */ /* 0x010fda0003f86270 */
[----:B0-----:R-:W-:-:S05]  /*ebe0*/  @!P4 LEA R4, P5, R8, R4, 0x1 ;  /* 0x000000040804c211 */ /* 0x001fca00078a08ff */
[----:B------:R-:W-:-:S05]  /*ebf0*/  @!P4 IMAD.X R5, RZ, RZ, R6, P5 ;  /* 0x000000ffff05c224 */ /* 0x000fca00028e0606 */
[----:B------:R-:W-:Y:S04]  /*ec00*/  @!P4 LDGSTS.E.BYPASS.LTC128B.128 [R9+0x24c00], desc[UR38][R4.64], !P3 ;  /* 0x24c000000409cfae */ /* 0x000fe8000d901d66 */
[----:B------:R-:W-:Y:S04]  /*ec10*/  @!P4 LDGSTS.E.BYPASS.LTC128B.128 [R9+0x28c00], desc[UR38][R4.64+0x80], !P2 ;  /* 0x28c000800409cfae */ /* 0x000fe8000d101d66 */
[----:B------:R-:W-:Y:S04]  /*ec20*/  @!P4 LDGSTS.E.BYPASS.LTC128B.128 [R9+0x2cc00], desc[UR38][R4.64+0x100], !P1 ;  /* 0x2cc001000409cfae */ /* 0x000fe8000c901d66 */
[----:B------:R0:W-:Y:S04]  /*ec30*/  @!P4 LDGSTS.E.BYPASS.LTC128B.128 [R9+0x30c00], desc[UR38][R4.64+0x180], !P0 ;  /* 0x30c001800409cfae */ /* 0x0001e8000c101d66 */
[----:B------:R-:W-:Y:S04]  /*ec40*/  SHFL.IDX PT, R6, R0, 0x6, 0x181f ;  /* 0x00d81f0000067f89 */ /* 0x000fe800000e0000 */
[----:B0-----:R-:W0:Y:S04]  /*ec50*/  SHFL.IDX PT, R4, R2, 0x6, 0x181f ;  /* 0x00d81f0002047f89 */ /* 0x001e2800000e0000 */
[----:B------:R-:W1:Y:S01]  /*ec60*/  SHFL.IDX PT, R2, R2, 0x7, 0x181f ;  /* 0x00f81f0002027f89 */ /* 0x000e6200000e0000 */
[----:B--2---:R-:W-:-:S13]  /*ec70*/  ISETP.GE.AND P4, PT, R10, R3, PT ;  /* 0x000000030a00720c */ /* 0x004fda0003f86270 */
[----:B0-----:R-:W-:-:S05]  /*ec80*/  @!P4 LEA R4, P5, R8, R4, 0x1 ;  /* 0x000000040804c211 */ /* 0x001fca00078a08ff */
[----:B------:R-:W-:Y:S02]  /*ec90*/  @!P4 IMAD.X R5, RZ, RZ, R6, P5 ;  /* 0x000000ffff05c224 */ /* 0x000fe400028e0606 */
[----:B------:R0:W2:Y:S04]  /*eca0*/  SHFL.IDX PT, R6, R0, 0x7, 0x181f ;  /* 0x00f81f0000067f89 */ /* 0x0000a800000e0000 */
[----:B------:R0:W-:Y:S04]  /*ecb0*/  @!P4 LDGSTS.E.BYPASS.LTC128B.128 [R9+0x25400], desc[UR38][R4.64], !P3 ;  /* 0x254000000409cfae */ /* 0x0001e8000d901d66 */
[----:B------:R0:W-:Y:S04]  /*ecc0*/  @!P4 LDGSTS.E.BYPASS.LTC128B.128 [R9+0x29400], desc[UR38][R4.64+0x80], !P2 ;  /* 0x294000800409cfae */ /* 0x0001e8000d101d66 */
[----:B------:R0:W-:Y:S04]  /*ecd0*/  @!P4 LDGSTS.E.BYPASS.LTC128B.128 [R9+0x2d400], desc[UR38][R4.64+0x100], !P1 ;  /* 0x2d4001000409cfae */ /* 0x0001e8000c901d66 */
[----:B-1----:R0:W-:Y:S02]  /*ece0*/  @!P4 LDGSTS.E.BYPASS.LTC128B.128 [R9+0x31400], desc[UR38][R4.64+0x180], !P0 ;  /* 0x314001800409cfae */ /* 0x0021e4000c101d66 */
.L_x_10136:
[----:B0-----:R-:W3:Y:S01]  /*ecf0*/  LDL.LU R0, [R1+0x6c] ;  /* 0x00006c0001007983 */ /* 0x001ee20000300800 */
[----:B------:R-:W-:Y:S01]  /*ed00*/  BSSY B0, `(.L_x_9999) ;  /* 0x000000d000007945 */ /* 0x000fe20003800000 */
[----:B---3--:R-:W-:-:S13]  /*ed10*/  ISETP.GE.AND P4, PT, R0, R3, PT ;  /* 0x000000030000720c */ /* 0x008fda0003f86270 */
[----:B------:R-:W-:Y:S05]  /*ed20*/  @P4 BRA `(.L_x_10000) ;  /* 0x0000000000284947 */ /* 0x000fea0003800000 */
[----:B------:R-:W3:Y:S01]  /*ed30*/  LDL R0, [R1+0x10] ;  /* 0x0000100001007983 */ /* 0x000ee20000100800 */
[----:B------:R-:W-:-:S05]  /*ed40*/  LEA R2, P4, R8, R2, 0x1 ;  /* 0x0000000208027211 */ /* 0x000fca00078808ff */
[----:B--2---:R-:W-:-:S05]  /*ed50*/  IMAD.X R3, RZ, RZ, R6, P4 ;  /* 0x000000ffff037224 */ /* 0x004fca00020e0606 */
[----:B------:R-:W-:Y:S01]  /*ed60*/  @!PT LDS RZ, [RZ] ;  /* 0x00000000fffff984 */ /* 0x000fe20000000800 */
[----:B------:R-:W-:Y:S01]  /*ed70*/  @!PT LDS RZ, [RZ] ;  /* 0x00000000fffff984 */ /* 0x000fe20000000800 */
[----:B------:R-:W-:Y:S01]  /*ed80*/  @!PT LDS RZ, [RZ] ;  /* 0x00000000fffff984 */ /* 0x000fe20000000800 */
[----:B---3--:R0:W-:Y:S04]  /*ed90*/  LDGSTS.E.BYPASS.LTC128B.128 [R0+0x25c00], desc[UR38][R2.64], !P3 ;  /* 0x25c0000002007fae */ /* 0x0081e8000d901d66 */
[----:B------:R0:W-:Y:S04]  /*eda0*/  LDGSTS.E.BYPASS.LTC128B.128 [R0+0x29c00], desc[UR38][R2.64+0x80], !P2 ;  /* 0x29c0008002007fae */ /* 0x0001e8000d101d66 */
[----:B------:R0:W-:Y:S04]  /*edb0*/  LDGSTS.E.BYPASS.LTC128B.128 [R0+0x2dc00], desc[UR38][R2.64+0x100], !P1 ;  /* 0x2dc0010002007fae */ /* 0x0001e8000c901d66 */
[----:B------:R0:W-:Y:S02]  /*edc0*/  LDGSTS.E.BYPASS.LTC128B.128 [R0+0x31c00], desc[UR38][R2.64+0x180], !P0 ;  /* 0x31c0018002007fae */ /* 0x0001e4000c101d66 */
.L_x_10000:
[----:B------:R-:W-:Y:S05]  /*edd0*/  BSYNC B0 ;  /* 0x0000000000007941 */ /* 0x000fea0003800000 */
.L_x_9999:
[----:B------:R-:W-:Y:S01]  /*ede0*/  NOP ;  /* 0x0000000000007918 */ /* 0x000fe20000000000 */
[----:B------:R-:W-:-:S13]  /*edf0*/  PLOP3.LUT P0, PT, PT, PT, PT, 0x80, 0x0 ;  /* 0x000000000000781c */ /* 0x000fda0003f0f070 */
.L_x_10001:
        /* <DEDUP_REMOVED lines=18> */
.L_x_10137:
[----:B------:R-:W-:Y:S05]  /*ef20*/  BSYNC B0 ;  /* 0x0000000000007941 */ /* 0x000fea0003800000 */
.L_x_10002:
[----:B------:R-:W3:Y:S01]  /*ef30*/  LDL R2, [R1+0x14] ;  /* 0x0000140001027983 */ /* 0x000ee20000100800 */
[----:B------:R-:W-:Y:S01]  /*ef40*/  BSSY B0, `(.L_x_10004) ;  /* 0x000005a000007945 */ /* 0x000fe20003800000 */
[----:B---3--:R-:W-:-:S13]  /*ef50*/  LOP3.LUT P0, RZ, R2, 0x1, RZ, 0xc0, !PT ;  /* 0x0000000102ff7812 */ /* 0x008fda000780c0ff */
[----:B------:R-:W-:Y:S05]  /*ef60*/  @!P0 BRA `(.L_x_10005) ;  /* 0x00000004005c8947 */ /* 0x000fea0003800000 */
[----:B------:R-:W0:Y:S01]  /*ef70*/  LDL R4, [R1+0x18] ;  /* 0x0000180001047983 */ /* 0x000e220000100800 */
[----:B------:R-:W1:Y:S02]  /*ef80*/  S2R R2, SR_TID.X ;  /* 0x0000000000027919 */ /* 0x000e640000002100 */
[----:B-1----:R-:W-:Y:S01]  /*ef90*/  LOP3.LUT R3, R2, 0x7f, RZ, 0xc0, !PT ;  /* 0x0000007f02037812 */ /* 0x002fe200078ec0ff */
[----:B------:R-:W-:Y:S01]  /*efa0*/  IMAD R2, R19, 0x8, R18 ;  /* 0x0000000813027824 */ /* 0x000fe200078e0212 */
[----:B------:R-:W-:Y:S02]  /*efb0*/  BSSY B1, `(.L_x_10006) ;  /* 0x0000005000017945 */ /* 0x000fe40003800000 */
[----:B------:R-:W-:Y:S02]  /*efc0*/  ISETP.NE.AND P1, PT, R3, RZ, PT ;  /* 0x000000ff0300720c */ /* 0x000fe40003f25270 */
[----:B0-----:R-:W-:-:S04]  /*efd0*/  SHF.L.U32 R0, R4, 0x1f, RZ ;  /* 0x0000001f04007819 */ /* 0x001fc800000006ff */
[----:B------:R-:W0:Y:S02]  /*efe0*/  SYNCS.PHASECHK.TRANS64.TRYWAIT P0, [R2+URZ+0x32460], R0 ;  /* 0x03246000020075a7 */ /* 0x000e24000800017f */
[----:B0-----:R-:W-:Y:S05]  /*eff0*/  @!P0 BRA `(.L_x_10007) ;  /* 0x0000005400048947 */ /* 0x001fea0003800000 */
.L_x_10138:
[----:B------:R-:W-:Y:S05]  /*f000*/  BSYNC B1 ;  /* 0x0000000000017941 */ /* 0x000fea0003800000 */
.L_x_10006:
[----:B------:R-:W-:Y:S04]  /*f010*/  BSSY B1, `(.L_x_10008) ;  /* 0x0000009000017945 */ /* 0x000fe80003800000 */
        /* <DEDUP_REMOVED lines=8> */
.L_x_10009:
[----:B------:R-:W-:Y:S05]  /*f0a0*/  BSYNC B1 ;  /* 0x0000000000017941 */ /* 0x000fea0003800000 */
.L_x_10008:
[----:B------:R-:W3:Y:S04]  /*f0b0*/  LDL R4, [R1+0x20] ;  /* 0x0000200001047983 */ /* 0x000ee80000100800 */
[----:B------:R-:W3:Y:S01]  /*f0c0*/  LDL.LU R3, [R1+0x30] ;  /* 0x0000300001037983 */ /* 0x000ee20000300800 */
        /* <DEDUP_REMOVED lines=9> */
[----:B------:R-:W-:-:S07]  /*f160*/  VIADD R4, R0, 0x400 ;  /* 0x0000040000047836 */ /* 0x000fce0000000000 */
.L_x_10010:
        /* <DEDUP_REMOVED lines=15> */
.L_x_10011:
        /* <DEDUP_REMOVED lines=15> */
.L_x_10012:
        /* <DEDUP_REMOVED lines=15> */
.L_x_10013:
        /* <DEDUP_REMOVED lines=10> */
.L_x_10005:
[----:B------:R-:W-:Y:S05]  /*f4e0*/  BSYNC B0 ;  /* 0x0000000000007941 */ /* 0x000fea0003800000 */
.L_x_10004:
[----:B------:R-:W0:Y:S04]  /*f4f0*/  LDL R4, [R1+0x3c] ;  /* 0x00003c0001047983 */ /* 0x000e280000100800 */
[----:B------:R-:W3:Y:S01]  /*f500*/  LDL R5, [R1+0x24] ;  /* 0x0000240001057983 */ /* 0x000ee20000100800 */
        /* <DEDUP_REMOVED lines=52> */
.L_x_10020:
[----:B------:R-:W2:Y:S01]  /*f850*/  S2R R2, SR_TID.X ;  /* 0x0000000000027919 */ /* 0x000ea20000002100 */
[----:B-1----:R-:W-:Y:S01]  /*f860*/  SHF.L.U32 R6, R9, 0x1f, RZ ;  /* 0x0000001f09067819 */ /* 0x002fe200000006ff */
[----:B------:R-:W-:Y:S01]  /*f870*/  BSSY B3, `(.L_x_10021) ;  /* 0x0000006000037945 */ /* 0x000fe20003800000 */
[----:B--2---:R-:W-:Y:S01]  /*f880*/  LOP3.LUT R3, R2, 0x7f, RZ, 0xc0, !PT ;  /* 0x0000007f02037812 */ /* 0x004fe200078ec0ff */
[----:B------:R-:W-:-:S03]  /*f890*/  IMAD R2, R19, 0x8, R18 ;  /* 0x0000000813027824 */ /* 0x000fc600078e0212 */
[----:B------:R-:W-:Y:S01]  /*f8a0*/  ISETP.NE.AND P1, PT, R3, RZ, PT ;  /* 0x000000ff0300720c */ /* 0x000fe20003f25270 */
[----:B------:R-:W1:Y:S02]  /*f8b0*/  SYNCS.PHASECHK.TRANS64.TRYWAIT P0, [R2+URZ+0x32440], R6 ;  /* 0x03244006020075a7 */ /* 0x000e64000800017f */
[----:B-1----:R-:W-:Y:S10]  /*f8c0*/  @!P0 BRA `(.L_x_10022) ;  /* 0x0000004800e48947 */ /* 0x002ff40003800000 */
.L_x_10139:
[----:B------:R-:W-:Y:S05]  /*f8d0*/  BSYNC B3 ;  /* 0x0000000000037941 */ /* 0x000fea0003800000 */
.L_x_10021:
[----:B------:R-:W-:Y:S04]  /*f8e0*/  BSSY B3, `(.L_x_10023) ;  /* 0x0000009000037945 */ /* 0x000fe80003800000 */
[----:B------:R-:W-:Y:S05]  /*f8f0*/  @P1 BRA `(.L_x_10024) ;  /* 0x00000000001c1947 */ /* 0x000fea0003800000 */
[----:B------:R-:W2:Y:S02]  /*f900*/  S2R R3, SR_TID.X ;  /* 0x0000000000037919 */ /* 0x000ea40000002100 */
[----:B--2---:R-:W-:Y:S01]  /*f910*/  LOP3.LUT R5, R3, 0x1f, RZ, 0xc0, !PT ;  /* 0x0000001f03057812 */ /* 0x004fe200078ec0ff */
[----:B------:R-:W-:-:S03]  /*f920*/  IMAD.MOV.U32 R3, RZ, RZ, 0x3000 ;  /* 0x00003000ff037424 */ /* 0x000fc600078e00ff */
[----:B------:R-:W-:Y:S01]  /*f930*/  ISETP.NE.AND P0, PT, R5, RZ, PT ;  /* 0x000000ff0500720c */ /* 0x000fe20003f05270 */
[----:B------:R2:W-:-:S12]  /*f940*/  SYNCS.ARRIVE.TRANS64 RZ, [R2+URZ+0x32430], R3 ;  /* 0x0324300302ff79a7 */ /* 0x0005d8000800003f */
[----:B--2---:R-:W-:Y:S05]  /*f950*/  @!P0 BRA `(.L_x_10024) ;  /* 0x0000000000048947 */ /* 0x004fea0003800000 */
[----:B------:R-:W-:Y:S01]  /*f960*/  BPT.TRAP 0x1 ;  /* 0x000000040000795c */ /* 0x000fe20000300000 */
.L_x_10024:
[----:B------:R-:W-:Y:S05]  /*f970*/  BSYNC B3 ;  /* 0x0000000000037941 */ /* 0x000fea0003800000 */
.L_x_10023:
        /* <DEDUP_REMOVED lines=12> */
.L_x_10025:
        /* <DEDUP_REMOVED lines=13> */
.L_x_10140:
[----:B------:R-:W-:Y:S05]  /*fb10*/  BSYNC B3 ;  /* 0x0000000000037941 */ /* 0x000fea0003800000 */
.L_x_10026:
[----:B------:R-:W-:Y:S01]  /*fb20*/  BSSY B3, `(.L_x_10028) ;  /* 0x000000b000037945 */ /* 0x000fe20003800000 */
[----:B01----:R-:W-:Y:S02]  /*fb30*/  IMAD.MOV.U32 R6, RZ, RZ, 0x0 ;  /* 0x00000000ff067424 */ /* 0x003fe400078e00ff */
[----:B------:R-:W-:Y:S01]  /*fb40*/  IMAD.MOV.U32 R7, RZ, RZ, 0x14f00000 ;  /* 0x14f00000ff077424 */ /* 0x000fe200078e00ff */
[----:B------:R-:W-:Y:S06]  /*fb50*/  @P1 BRA `(.L_x_10029) ;  /* 0x00000000001c1947 */ /* 0x000fec0003800000 */
[----:B------:R-:W0:Y:S02]  /*fb60*/  S2R R3, SR_TID.X ;  /* 0x0000000000037919 */ /* 0x000e240000002100 */
[----:B0-----:R-:W-:Y:S01]  /*fb70*/  LOP3.LUT R5, R3, 0x1f, RZ, 0xc0, !PT ;  /* 0x0000001f03057812 */ /* 0x001fe200078ec0ff */
[----:B------:R-:W-:-:S03]  /*fb80*/  IMAD.MOV.U32 R3, RZ, RZ, 0xc000 ;  /* 0x0000c000ff037424 */ /* 0x000fc600078e00ff */
[----:B------:R-:W-:Y:S01]  /*fb90*/  ISETP.NE.AND P0, PT, R5, RZ, PT ;  /* 0x000000ff0500720c */ /* 0x000fe20003f05270 */
[----:B------:R0:W-:-:S12]  /*fba0*/  SYNCS.ARRIVE.TRANS64 RZ, [R2+URZ+0x32450], R3 ;  /* 0x0324500302ff79a7 */ /* 0x0001d8000800003f */
[----:B0-----:R-:W-:Y:S05]  /*fbb0*/  @!P0 BRA `(.L_x_10029) ;  /* 0x0000000000048947 */ /* 0x001fea0003800000 */
[----:B------:R-:W-:Y:S01]  /*fbc0*/  BPT.TRAP 0x1 ;  /* 0x000000040000795c */ /* 0x000fe20000300000 */
.L_x_10029:
[----:B------:R-:W-:Y:S05]  /*fbd0*/  BSYNC B3 ;  /* 0x0000000000037941 */ /* 0x000fea0003800000 */
.L_x_10028:
        /* <DEDUP_REMOVED lines=9> */
.L_x_10030:
        /* <DEDUP_REMOVED lines=15> */
.L_x_10031:
        /* <DEDUP_REMOVED lines=15> */
.L_x_10032:
        /* <DEDUP_REMOVED lines=15> */
.L_x_10033:
        /* <DEDUP_REMOVED lines=10> */
.L_x_10019:
[----:B------:R-:W-:Y:S05]  /*ffe0*/  BSYNC B1 ;  /* 0x0000000000017941 */ /* 0x000fea0003800000 */
.L_x_10018:
[----:B------:R-:W2:Y:S02]  /*fff0*/  LDL.LU R5, [R1+0x3c] ;  /* 0x00003c0001057983 */ /* 0x000ea40000300800 */
[----:B--2---:R-:W-:-:S07]  /*10000*/  VIADD R0, R5, 0xfffffffd ;  /* 0xfffffffd05007836 */ /* 0x004fce0000000000 */
.L_x_10017:
[----:B------:R-:W-:Y:S05]  /*10010*/  BSYNC B2 ;  /* 0x0000000000027941 */ /* 0x000fea0003800000 */
.L_x_10016:
[----:B------:R-:W-:Y:S01]  /*10020*/  VIADD R8, R8, 0xfffffffe ;  /* 0xfffffffe08087836 */ /* 0x000fe20000000000 */
[----:B------:R-:W-:-:S04]  /*10030*/  LOP3.LUT R4, RZ, R4, RZ, 0x33, !PT ;  /* 0x00000004ff047212 */ /* 0x000fc800078e33ff */
[----:B------:R-:W-:-:S13]  /*10040*/  ISETP.NE.AND P0, PT, R8, R4, PT ;  /* 0x000000040800720c */ /* 0x000fda0003f05270 */
[----:B------:R-:W-:Y:S05]  /*10050*/  @!P0 BRA `(.L_x_10015) ;  /* 0x0000001000f88947 */ /* 0x000fea0003800000 */
.L_x_10066:
        /* <DEDUP_REMOVED lines=35> */
.L_x_10036:
[----:B------:R-:W1:Y:S01]  /*10290*/  S2R R2, SR_TID.X ;  /* 0x0000000000027919 */ /* 0x000e620000002100 */
[----:B------:R-:W-:Y:S01]  /*102a0*/  SHF.L.U32 R3, R6, 0x1f, RZ ;  /* 0x0000001f06037819 */ /* 0x000fe200000006ff */
[----:B------:R-:W-:Y:S01]  /*102b0*/  BSSY B2, `(.L_x_10037) ;  /* 0x0000006000027945 */ /* 0x000fe20003800000 */
[----:B-1----:R-:W-:Y:S01]  /*102c0*/  LOP3.LUT R4, R2, 0x7f, RZ, 0xc0, !PT ;  /* 0x0000007f02047812 */ /* 0x002fe200078ec0ff */
[----:B------:R-:W-:-:S03]  /*102d0*/  IMAD R2, R7, 0x8, R18 ;  /* 0x0000000807027824 */ /* 0x000fc600078e0212 */
[----:B------:R-:W-:Y:S01]  /*102e0*/  ISETP.NE.AND P1, PT, R4, RZ, PT ;  /* 0x000000ff0400720c */ /* 0x000fe20003f25270 */
[----:B------:R-:W1:Y:S02]  /*102f0*/  SYNCS.PHASECHK.TRANS64.TRYWAIT P0, [R2+URZ+0x32440], R3 ;  /* 0x03244003020075a7 */ /* 0x000e64000800017f */
[----:B-1----:R-:W-:Y:S10]  /*10300*/  @!P0 BRA `(.L_x_10038) ;  /* 0x00000040007c8947 */ /* 0x002ff40003800000 */
.L_x_10141:
[----:B------:R-:W-:Y:S05]  /*10310*/  BSYNC B2 ;  /* 0x0000000000027941 */ /* 0x000fea0003800000 */
.L_x_10037:
        /* <DEDUP_REMOVED lines=9> */
.L_x_10040:
[----:B------:R-:W-:Y:S05]  /*103b0*/  BSYNC B2 ;  /* 0x0000000000027941 */ /* 0x000fea0003800000 */
.L_x_10039:
        /* <DEDUP_REMOVED lines=12> */
.L_x_10041:
        /* <DEDUP_REMOVED lines=13> */
.L_x_10142:
[----:B------:R-:W-:Y:S05]  /*10550*/  BSYNC B2 ;  /* 0x0000000000027941 */ /* 0x000fea0003800000 */
.L_x_10042:
        /* <DEDUP_REMOVED lines=11> */
.L_x_10045:
[----:B------:R-:W-:Y:S05]  /*10610*/  BSYNC B2 ;  /* 0x0000000000027941 */ /* 0x000fea0003800000 */
.L_x_10044:
        /* <DEDUP_REMOVED lines=9> */
.L_x_10046:
        /* <DEDUP_REMOVED lines=15> */
.L_x_10047:
        /* <DEDUP_REMOVED lines=15> */
.L_x_10048:
        /* <DEDUP_REMOVED lines=15> */
.L_x_10049:
        /* <DEDUP_REMOVED lines=10> */
.L_x_10035:
[----:B------:R-:W-:Y:S05]  /*10a20*/  BSYNC B1 ;  /* 0x0000000000017941 */ /* 0x000fea0003800000 */
.L_x_10034:
        /* <DEDUP_REMOVED lines=19> */
[----:B0-----:R-:W3:Y:S01]  /*10b60*/  LDL R9, [R1+0x8] ;  /* 0x0000080001097983 */ /* 0x001ee20000100800 */
[----:B-1----:R-:W-:-:S13]  /*10b70*/  ISETP.NE.AND P0, PT, R5, 0x1, PT ;  /* 0x000000010500780c */ /* 0x002fda0003f05270 */
        /* <DEDUP_REMOVED lines=14> */
.L_x_10052:
[----:B------:R-:W1:Y:S01]  /*10c60*/  S2R R2, SR_TID.X ;  /* 0x0000000000027919 */ /* 0x000e620000002100 */
[----:B------:R-:W-:Y:S01]  /*10c70*/  IMAD R3, R19, 0x8, R18 ;  /* 0x0000000813037824 */ /* 0x000fe200078e0212 */
[----:B------:R-:W-:Y:S01]  /*10c80*/  BSSY B2, `(.L_x_10053) ;  /* 0x0000006000027945 */ /* 0x000fe20003800000 */
[----:B-1----:R-:W-:Y:S02]  /*10c90*/  LOP3.LUT R4, R2, 0x7f, RZ, 0xc0, !PT ;  /* 0x0000007f02047812 */ /* 0x002fe400078ec0ff */
[----:B------:R-:W-:Y:S02]  /*10ca0*/  SHF.L.U32 R2, R8, 0x1f, RZ ;  /* 0x0000001f08027819 */ /* 0x000fe400000006ff */
[----:B------:R-:W-:Y:S02]  /*10cb0*/  ISETP.NE.AND P1, PT, R4, RZ, PT ;  /* 0x000000ff0400720c */ /* 0x000fe40003f25270 */
[----:B------:R-:W1:Y:S02]  /*10cc0*/  SYNCS.PHASECHK.TRANS64.TRYWAIT P0, [R3+URZ+0x32440], R2 ;  /* 0x03244002030075a7 */ /* 0x000e64000800017f */
[----:B-1----:R-:W-:Y:S09]  /*10cd0*/  @!P0 BRA `(.L_x_10054) ;  /* 0x0000003800308947 */ /* 0x002ff20003800000 */
.L_x_10143:
[----:B------:R-:W-:Y:S05]  /*10ce0*/  BSYNC B2 ;  /* 0x0000000000027941 */ /* 0x000fea0003800000 */
.L_x_10053:
        /* <DEDUP_REMOVED lines=9> */
.L_x_10056:
[----:B------:R-:W-:Y:S05]  /*10d80*/  BSYNC B2 ;  /* 0x0000000000027941 */ /* 0x000fea0003800000 */
.L_x_10055:
        /* <DEDUP_REMOVED lines=12> */
.L_x_10057:
        /* <DEDUP_REMOVED lines=13> */
.L_x_10144:
[----:B------:R-:W-:Y:S05]  /*10f20*/  BSYNC B2 ;  /* 0x0000000000027941 */ /* 0x000fea0003800000 */
.L_x_10058:
        /* <DEDUP_REMOVED lines=11> */
.L_x_10061:
[----:B------:R-:W-:Y:S05]  /*10fe0*/  BSYNC B2 ;  /* 0x0000000000027941 */ /* 0x000fea0003800000 */
.L_x_10060:
        /* <DEDUP_REMOVED lines=9> */
.L_x_10062:
        /* <DEDUP_REMOVED lines=15> */
.L_x_10063:
        /* <DEDUP_REMOVED lines=15> */
.L_x_10064:
        /* <DEDUP_REMOVED lines=15> */
.L_x_10065:
        /* <DEDUP_REMOVED lines=10> */
.L_x_10051:
[----:B------:R-:W-:Y:S05]  /*113f0*/  BSYNC B1 ;  /* 0x0000000000017941 */ /* 0x000fea0003800000 */
.L_x_10050:
[----:B------:R-:W2:Y:S01]  /*11400*/  LDL R5, [R1+0x24] ;  /* 0x0000240001057983 */ /* 0x000ea20000100800 */
[----:B------:R-:W-:Y:S01]  /*11410*/  VIADD R0, R0, 0xfffffffe ;  /* 0xfffffffe00007836 */ /* 0x000fe20000000000 */
[----:B--2---:R-:W-:-:S13]  /*11420*/  ISETP.GT.AND P0, PT, R6, R5, PT ;  /* 0x000000050600720c */ /* 0x004fda0003f04270 */
[----:B------:R-:W-:Y:S05]  /*11430*/  @P0 BRA `(.L_x_10066) ;  /* 0xffffffec00080947 */ /* 0x000fea000383ffff */
.L_x_10015:
[----:B------:R-:W-:Y:S05]  /*11440*/  BSYNC B0 ;  /* 0x0000000000007941 */ /* 0x000fea0003800000 */
.L_x_10014:
[----:B------:R-:W1:Y:S02]  /*11450*/  S2R R2, SR_TID.X ;  /* 0x0000000000027919 */ /* 0x000e640000002100 */
[----:B-1----:R-:W-:Y:S02]  /*11460*/  LOP3.LUT R3, R2, 0x7f, RZ, 0xc0, !PT ;  /* 0x0000007f02037812 */ /* 0x002fe400078ec0ff */
[----:B------:R-:W3:Y:S01]  /*11470*/  LDL.LU R2, [R1+0x18] ;  /* 0x0000180001027983 */ /* 0x000ee20000300800 */
[----:B------:R-:W-:Y:S01]  /*11480*/  VIADD R19, R19, 0x1 ;  /* 0x0000000113137836 */ /* 0x000fe20000000000 */
[----:B------:R-:W-:Y:S01]  /*11490*/  ISETP.NE.AND P1, PT, R3, RZ, PT ;  /* 0x000000ff0300720c */ /* 0x000fe20003f25270 */
[----:B------:R-:W-:Y:S03]  /*114a0*/  BSSY B0, `(.L_x_10067) ;  /* 0x0000013000007945 */ /* 0x000fe60003800000 */
[----:B------:R-:W-:-:S04]  /*114b0*/  ISETP.NE.AND P0, PT, R19, 0x2, PT ;  /* 0x000000021300780c */ /* 0x000fc80003f05270 */
[----:B------:R-:W-:-:S04]  /*114c0*/  SEL R0, RZ, 0x1, P0 ;  /* 0x00000001ff007807 */ /* 0x000fc80000000000 */
[----:B---3--:R-:W-:-:S05]  /*114d0*/  LOP3.LUT R2, R2, R0, RZ, 0x3c, !PT ;  /* 0x0000000002027212 */ /* 0x008fca00078e3cff */
[----:B------:R1:W-:Y:S01]  /*114e0*/  STL [R1+0x18], R2 ;  /* 0x0000180201007387 */ /* 0x0003e20000100800 */
[----:B------:R-:W-:Y:S05]  /*114f0*/  @P1 BRA `(.L_x_10068) ;  /* 0x0000000000341947 */ /* 0x000fea0003800000 */
[----:B------:R-:W3:Y:S01]  /*11500*/  S2R R3, SR_LANEID ;  /* 0x0000000000037919 */ /* 0x000ee20000000000 */
[----:B------:R-:W-:Y:S02]  /*11510*/  VOTEU.ANY UR4, UPT, PT ;  /* 0x0000000000047886 */ /* 0x000fe400038e0100 */
[----:B------:R-:W3:Y:S08]  /*11520*/  FLO.U32 R0, UR4 ;  /* 0x0000000400007d00 */ /* 0x000ef000080e0000 */
[----:B------:R-:W4:Y:S01]  /*11530*/  POPC R5, UR4 ;  /* 0x0000000400057d09 */ /* 0x000f220008000000 */
[----:B---3--:R-:W-:-:S02]  /*11540*/  ISETP.EQ.U32.AND P1, PT, R0, R3, PT ;  /* 0x000000030000720c */ /* 0x008fc40003f22070 */
[----:B-1----:R-:W4:Y:S11]  /*11550*/  LDC.64 R2, c[0x0][0xd60] ;  /* 0x00035800ff027b82 */ /* 0x002f360000000a00 */
[----:B----4-:R-:W3:Y:S01]  /*11560*/  @P1 ATOMG.E.ADD.STRONG.GPU PT, R3, desc[UR38][R2.64], R5 ;  /* 0x00000005020319a8 */ /* 0x010ee200081ee1e6 */
[----:B------:R-:W1:Y:S02]  /*11570*/  S2R R4, SR_LTMASK ;  /* 0x0000000000047919 */ /* 0x000e640000003900 */
[----:B-1----:R-:W-:-:S04]  /*11580*/  LOP3.LUT R4, R4, UR4, RZ, 0xc0, !PT ;  /* 0x0000000404047c12 */ /* 0x002fc8000f8ec0ff */
[----:B------:R-:W1:Y:S01]  /*11590*/  POPC R7, R4 ;  /* 0x0000000400077309 */ /* 0x000e620000000000 */
[----:B---3--:R-:W1:Y:S02]  /*115a0*/  SHFL.IDX PT, R0, R3, R0, 0x1f ;  /* 0x00001f0003007589 */ /* 0x008e6400000e0000 */
[----:B-1----:R-:W-:-:S05]  /*115b0*/  IADD3 R0, R0, UR40, R7 ;  /* 0x0000002800007c10 */ /* 0x002fca000fffe007 */
[----:B------:R3:W-:Y:S02]  /*115c0*/  STL [R1], R0 ;  /* 0x0000000001007387 */ /* 0x0007e40000100800 */
.L_x_10068:
[----:B------:R-:W-:Y:S05]  /*115d0*/  BSYNC B0 ;  /* 0x0000000000007941 */ /* 0x000fea0003800000 */
.L_x_10067:
[----:B------:R-:W-:-:S07]  /*115e0*/  SEL R19, R19, RZ, P0 ;  /* 0x000000ff13137207 */ /* 0x000fce0000000000 */
.L_x_9980:
[----:B------:R-:W-:Y:S05]  /*115f0*/  BSYNC B7 ;  /* 0x0000000000077941 */ /* 0x000fea0003800000 */
.L_x_9978:
[----:B---34-:R-:W3:Y:S02]  /*11600*/  LDL R0, [R1+0x14] ;  /* 0x0000140001007983 */ /* 0x018ee40000100800 */
        /* <DEDUP_REMOVED lines=13> */
.L_x_10069:
[----:B------:R-:W3:Y:S01]  /*116e0*/  S2R R0, SR_TID.X ;  /* 0x0000000000007919 */ /* 0x000ee20000002100 */
[----:B------:R-:W-:Y:S01]  /*116f0*/  UMOV UR4, 0xffffffff ;  /* 0xffffffff00047882 */ /* 0x000fe20000000000 */
[----:B---3--:R-:W-:-:S04]  /*11700*/  LOP3.LUT R16, R0, 0x1f, RZ, 0xc0, !PT ;  /* 0x0000001f00107812 */ /* 0x008fc800078ec0ff */
[----:B------:R-:W-:Y:S01]  /*11710*/  ISETP.NE.AND P0, PT, R16, 0x1f, PT ;  /* 0x0000001f1000780c */ /* 0x000fe20003f05270 */
[----:B------:R-:W-:-:S12]  /*11720*/  BRA.DIV UR4, `(.L_x_10071) ;  /* 0x0000002e04c47947 */ /* 0x000fd8000b800000 */
[----:B------:R-:W1:Y:S01]  /*11730*/  LDL.LU R3, [R1] ;  /* 0x0000000001037983 */ /* 0x000e620000300800 */
[----:B------:R-:W-:-:S03]  /*11740*/  ULDC UR4, c[0x0][0xd3c] ;  /* 0x00034f0000047ab9 */ /* 0x000fc60000000800 */
[----:B------:R-:W3:Y:S01]  /*11750*/  LDL R4, [R1+0xc] ;  /* 0x00000c0001047983 */ /* 0x000ee20000100800 */
[----:B-1----:R-:W-:Y:S02]  /*11760*/  IMAD.MOV.U32 R10, RZ, RZ, R3 ;  /* 0x000000ffff0a7224 */ /* 0x002fe400078e0003 */
[----:B---3--:R-:W-:-:S05]  /*11770*/  IMAD.IADD R0, R4, 0x1, R16 ;  /* 0x0000000104007824 */ /* 0x008fca00078e0210 */
[----:B------:R-:W-:-:S13]  /*11780*/  ISETP.GE.OR P1, PT, R0, UR4, !P0 ;  /* 0x0000000400007c0c */ /* 0x000fda000c726670 */
[----:B------:R-:W1:Y:S08]  /*11790*/  @!P1 LDC.64 R2, c[0x0][0xd80] ;  /* 0x00036000ff029b82 */ /* 0x000e700000000a00 */
[----:B------:R-:W3:Y:S01]  /*117a0*/  @!P1 LDC.64 R4, c[0x0][0xd78] ;  /* 0x00035e00ff049b82 */ /* 0x000ee20000000a00 */
[----:B-1----:R-:W-:-:S05]  /*117b0*/  @!P1 IMAD.WIDE R2, R0, 0x4, R2 ;  /* 0x0000000400029825 */ /* 0x002fca00078e0202 */
[----:B--2---:R3:W2:Y:S02]  /*117c0*/  @!P1 LDG.E R6, desc[UR38][R2.64] ;  /* 0x0000002602069981 */ /* 0x0046a4000c1e1900 */
[----:B---3--:R-:W-:-:S06]  /*117d0*/  @!P1 IMAD.WIDE R2, R0, 0x4, R4 ;  /* 0x0000000400029825 */ /* 0x008fcc00078e0204 */
        /* <DEDUP_REMOVED lines=30> */
.L_x_10154:
[----:B------:R-:W-:Y:S02]  /*119c0*/  ULDC UR4, c[0x0][0xd38] ;  /* 0x00034e0000047ab9 */ /* 0x000fe40000000800 */
[----:B------:R-:W-:-:S04]  /*119d0*/  IMAD.U32 R3, RZ, RZ, UR4 ;  /* 0x00000004ff037e24 */ /* 0x000fc8000f8e00ff */
[----:B-1----:R-:W-:-:S04]  /*119e0*/  IMAD R9, R9, R3, RZ ;  /* 0x0000000309097224 */ /* 0x002fc800078e02ff */
[----:B------:R-:W-:-:S05]  /*119f0*/  IMAD.IADD R4, R7, 0x1, R9 ;  /* 0x0000000107047824 */ /* 0x000fca00078e0209 */
[----:B------:R-:W-:-:S13]  /*11a00*/  ISETP.GT.AND P6, PT, R4, R0, PT ;  /* 0x000000000400720c */ /* 0x000fda0003fc4270 */
[----:B------:R-:W-:Y:S05]  /*11a10*/  @P6 BRA `(.L_x_10072) ;  /* 0x0000000000ac6947 */ /* 0x000fea0003800000 */
.L_x_10075:
        /* <DEDUP_REMOVED lines=37> */
.L_x_10162:
[----:B------:R-:W-:Y:S02]  /*11c70*/  ULDC UR4, c[0x0][0xd38] ;  /* 0x00034e0000047ab9 */ /* 0x000fe40000000800 */
[----:B------:R-:W-:-:S04]  /*11c80*/  IMAD.U32 R3, RZ, RZ, UR4 ;  /* 0x00000004ff037e24 */ /* 0x000fc8000f8e00ff */
[----:B-1----:R-:W-:-:S04]  /*11c90*/  IMAD R9, R9, R3, RZ ;  /* 0x0000000309097224 */ /* 0x002fc800078e02ff */
[----:B------:R-:W-:-:S05]  /*11ca0*/  IMAD.IADD R4, R9, 0x1, R4 ;  /* 0x0000000109047824 */ /* 0x000fca00078e0204 */
[----:B------:R-:W-:-:S13]  /*11cb0*/  ISETP.GT.AND P6, PT, R4, R0, PT ;  /* 0x000000000400720c */ /* 0x000fda0003fc4270 */
[----:B------:R-:W-:Y:S05]  /*11cc0*/  @!P6 BRA `(.L_x_10075) ;  /* 0xfffffffc0054e947 */ /* 0x000fea000383ffff */
.L_x_10072:
        /* <DEDUP_REMOVED lines=9> */
.L_x_10167:
[----:B------:R-:W-:-:S13]  /*11d60*/  ISETP.NE.AND P0, PT, R7, RZ, PT ;  /* 0x000000ff0700720c */ /* 0x000fda0003f05270 */
[----:B------:R-:W-:Y:S05]  /*11d70*/  @!P0 BRA `(.L_x_10077) ;  /* 0x0000000000148947 */ /* 0x000fea0003800000 */
[----:B------:R-:W-:Y:S01]  /*11d80*/  UMOV UR4, 0xffffffff ;  /* 0xffffffff00047882 */ /* 0x000fe20000000000 */
[----:B------:R-:W-:Y:S02]  /*11d90*/  VIADD R12, R4, 0xffffffff ;  /* 0xffffffff040c7836 */ /* 0x000fe40000000000 */
[----:B------:R-:W-:Y:S05]  /*11da0*/  BRA.DIV UR4, `(.L_x_10078) ;  /* 0x0000003204b87947 */ /* 0x000fea000b800000 */
[----:B0-----:R0:W4:Y:S02]  /*11db0*/  SHFL.IDX PT, R2, R2, R12, 0x1f ;  /* 0x00001f0c02027589 */ /* 0x00112400000e0000 */
.L_x_10170:
[----:B----4-:R-:W-:-:S07]  /*11dc0*/  IMAD.MOV.U32 R8, RZ, RZ, R2 ;  /* 0x000000ffff087224 */ /* 0x010fce00078e0002 */
.L_x_10077:
[----:B------:R-:W4:Y:S01]  /*11dd0*/  LDL.LU R10, [R1+0xc] ;  /* 0x00000c00010a7983 */ /* 0x000f220000300800 */
[----:B--2---:R-:W-:Y:S01]  /*11de0*/  IABS R7, R5 ;  /* 0x0000000500077213 */ /* 0x004fe20000000000 */
[----:B------:R-:W-:-:S03]  /*11df0*/  IMAD R9, R8, R3, R9 ;  /* 0x0000000308097224 */ /* 0x000fc600078e0209 */
[----:B0-----:R-:W0:Y:S01]  /*11e00*/  I2F.RP R2, R7 ;  /* 0x0000000700027306 */ /* 0x001e220000209400 */
        /* <DEDUP_REMOVED lines=59> */
.L_x_10073:
        /* <DEDUP_REMOVED lines=10> */
.L_x_10079:
[----:B-1----:R-:W2:Y:S04]  /*12260*/  LDL R2, [R1+0xc] ;  /* 0x00000c0001027983 */ /* 0x002ea80000100800 */
[----:B------:R-:W3:Y:S04]  /*12270*/  LDL R3, [R1+0x8] ;  /* 0x0000080001037983 */ /* 0x000ee80000100800 */
[----:B0-----:R-:W4:Y:S04]  /*12280*/  LDL R4, [R1] ;  /* 0x0000000001047983 */ /* 0x001f280000100800 */
[----:B------:R-:W4:Y:S01]  /*12290*/  LDL R5, [R1+0x4] ;  /* 0x0000040001057983 */ /* 0x000f220000100800 */
        /* <DEDUP_REMOVED lines=12> */
.L_x_10070:
[----:B------:R-:W4:Y:S01]  /*12360*/  LDL R0, [R1+0xc] ;  /* 0x00000c0001007983 */ /* 0x000f220000100800 */
[----:B------:R-:W-:Y:S02]  /*12370*/  ULDC UR4, c[0x0][0xd3c] ;  /* 0x00034f0000047ab9 */ /* 0x000fe40000000800 */
[----:B----4-:R-:W-:-:S13]  /*12380*/  ISETP.GE.AND P0, PT, R0, UR4, PT ;  /* 0x0000000400007c0c */ /* 0x010fda000bf06270 */
[----:B------:R-:W-:Y:S05]  /*12390*/  @!P0 BRA `(.L_x_10080) ;  /* 0xffffff9c00ec8947 */ /* 0x000fea000383ffff */
[----:B------:R-:W-:Y:S05]  /*123a0*/  BSYNC B8 ;  /* 0x0000000000087941 */ /* 0x000fea0003800000 */
.L_x_9972:
        /* <DEDUP_REMOVED lines=12> */
.L_x_10171:
[----:B------:R-:W-:Y:S05]  /*12470*/  BSYNC B0 ;  /* 0x0000000000007941 */ /* 0x000fea0003800000 */
.L_x_10081:
[----:B------:R-:W-:-:S03]  /*12480*/  UMOV UR4, 0xffffffff ;  /* 0xffffffff00047882 */ /* 0x000fc60000000000 */
[----:B------:R-:W-:Y:S05]  /*12490*/  BRA.DIV UR4, `(.L_x_10083) ;  /* 0x0000002e04387947 */ /* 0x000fea000b800000 */
[----:B------:R-:W1:Y:S02]  /*124a0*/  S2R R2, SR_TID.X ;  /* 0x0000000000027919 */ /* 0x000e640000002100 */
[----:B-1----:R-:W-:-:S04]  /*124b0*/  SHF.R.U32.HI R2, RZ, 0x5, R2 ;  /* 0x00000005ff027819 */ /* 0x002fc80000011602 */
[----:B------:R-:W-:-:S05]  /*124c0*/  LOP3.LUT R2, R2, 0x3, RZ, 0xc0, !PT ;  /* 0x0000000302027812 */ /* 0x000fca00078ec0ff */
[----:B------:R1:W2:Y:S02]  /*124d0*/  SHFL.IDX PT, R14, R2, RZ, 0x1f ;  /* 0x00001fff020e7589 */ /* 0x0002a400000e0000 */
.L_x_10174:
[----:B--2---:R-:W-:Y:S01]  /*124e0*/  ISETP.NE.AND P0, PT, R14, RZ, PT ;  /* 0x000000ff0e00720c */ /* 0x004fe20003f05270 */
[----:B------:R-:W-:-:S12]  /*124f0*/  BSSY B0, `(.L_x_10084) ;  /* 0x0000025000007945 */ /* 0x000fd80003800000 */
[----:B------:R-:W-:Y:S05]  /*12500*/  @P0 BRA `(.L_x_10085) ;  /* 0x00000000008c0947 */ /* 0x000fea0003800000 */
[----:B------:R-:W-:-:S03]  /*12510*/  UMOV UR4, 0xffffffff ;  /* 0xffffffff00047882 */ /* 0x000fc60000000000 */
[----:B------:R-:W-:Y:S05]  /*12520*/  BRA.DIV UR4, `(.L_x_10086) ;  /* 0x0000002e04487947 */ /* 0x000fea000b800000 */
[----:B------:R-:W-:-:S13]  /*12530*/  ELECT P6, URZ, PT ;  /* 0x00000000003f782f */ /* 0x000fda00038c0000 */
.L_x_10177:
[----:B------:R-:W-:Y:S05]  /*12540*/  @!P6 BRA `(.L_x_10085) ;  /* 0x00000000007ce947 */ /* 0x000fea0003800000 */
[----:B-1----:R-:W2:Y:S02]  /*12550*/  LDL.LU R2, [R1+0x84] ;  /* 0x0000840001027983 */ /* 0x002ea40000300800 */
[----:B--2---:R-:W-:-:S04]  /*12560*/  LOP3.LUT R2, R2, 0x2, RZ, 0xfc, !PT ;  /* 0x0000000202027812 */ /* 0x004fc800078efcff */
[----:B------:R-:W-:-:S13]  /*12570*/  ISETP.NE.AND P2, PT, R2, 0x3, PT ;  /* 0x000000030200780c */ /* 0x000fda0003f45270 */
[----:B------:R-:W-:Y:S05]  /*12580*/  @!P2 BRA `(.L_x_10087) ;  /* 0x000000000004a947 */ /* 0x000fea0003800000 */
[----:B------:R-:W-:Y:S01]  /*12590*/  BPT.TRAP 0x1 ;  /* 0x000000040000795c */ /* 0x000fe20000300000 */
.L_x_10087:
        /* <DEDUP_REMOVED lines=13> */
.L_x_10178:
[----:B------:R-:W1:Y:S02]  /*12670*/  SYNCS.PHASECHK.TRANS64.TRYWAIT P0, [R7+URZ], R2 ;  /* 0x00000002070075a7 */ /* 0x000e64000800017f */
[----:B-1----:R-:W-:Y:S05]  /*12680*/  @!P0 BRA `(.L_x_10089) ;  /* 0x0000002c00248947 */ /* 0x002fea0003800000 */
.L_x_10179:
[----:B------:R-:W-:Y:S05]  /*12690*/  @!P2 BRA `(.L_x_10090) ;  /* 0x000000000004a947 */ /* 0x000fea0003800000 */
[----:B------:R-:W-:Y:S01]  /*126a0*/  BPT.TRAP 0x1 ;  /* 0x000000040000795c */ /* 0x000fe20000300000 */
.L_x_10090:
[----:B------:R-:W-:-:S04]  /*126b0*/  VIADD R0, R0, 0x32460 ;  /* 0x0003246000007836 */ /* 0x000fc80000000000 */
[----:B------:R-:W-:-:S04]  /*126c0*/  IMAD R4, R19, 0x8, R0 ;  /* 0x0000000813047824 */ /* 0x000fc800078e0200 */
[----:B------:R-:W2:Y:S02]  /*126d0*/  SYNCS.PHASECHK.TRANS64.TRYWAIT P0, [R4+URZ], R5 ;  /* 0x00000005040075a7 */ /* 0x000ea4000800017f */
[----:B--2---:R-:W-:Y:S05]  /*126e0*/  @!P0 BRA `(.L_x_10091) ;  /* 0x0000002c00208947 */ /* 0x004fea0003800000 */
.L_x_10180:
[----:B------:R-:W-:-:S07]  /*126f0*/  IMAD R3, R3, 0x8, R0 ;  /* 0x0000000803037824 */ /* 0x000fce00078e0200 */
.L_x_10092:
[----:B---3--:R3:W4:Y:S02]  /*12700*/  SYNCS.PHASECHK.TRANS64.TRYWAIT P0, [R3+URZ], R2 ;  /* 0x00000002030075a7 */ /* 0x008724000800017f */
[----:B----4-:R-:W-:Y:S05]  /*12710*/  @!P0 NANOSLEEP.SYNCS 0x989680 ;  /* 0x009896800000895d */ /* 0x010fea0003900000 */
[----:B------:R-:W4:Y:S02]  /*12720*/  @!P0 SYNCS.PHASECHK.TRANS64 P0, [R3+URZ], R2 ;  /* 0x00000002030085a7 */ /* 0x000f24000800007f */
[----:B----4-:R-:W-:Y:S05]  /*12730*/  @!P0 BRA `(.L_x_10092) ;  /* 0xfffffffc00f08947 */ /* 0x010fea000383ffff */
.L_x_10085:
[----:B------:R-:W-:Y:S05]  /*12740*/  BSYNC B0 ;  /* 0x0000000000007941 */ /* 0x000fea0003800000 */
.L_x_10084:
[----:B------:R-:W-:Y:S05]  /*12750*/  EXIT ;  /* 0x000000000000794d */ /* 0x000fea0003800000 */
.L_x_9922:
[----:B-1----:R1:W2:Y:S02]  /*12760*/  SYNCS.PHASECHK.TRANS64.TRYWAIT P0, [R5+URZ+0x32400], R0 ;  /* 0x03240000050075a7 */ /* 0x0022a4000800017f */
[----:B--2---:R-:W-:Y:S05]  /*12770*/  @!P0 NANOSLEEP.SYNCS 0x989680 ;  /* 0x009896800000895d */ /* 0x004fea0003900000 */
[----:B------:R-:W2:Y:S02]  /*12780*/  @!P0 SYNCS.PHASECHK.TRANS64 P0, [R5+URZ+0x32400], R0 ;  /* 0x03240000050085a7 */ /* 0x000ea4000800007f */
[----:B--2---:R-:W-:Y:S05]  /*12790*/  @!P0 BRA `(.L_x_9922) ;  /* 0xfffffffc00f08947 */ /* 0x004fea000383ffff */
[----:B------:R-:W-:Y:S05]  /*127a0*/  BRA `(.L_x_10093) ;  /* 0xfffffef400907947 */ /* 0x000fea000383ffff */
.L_x_9926:
[----:B----4-:R4:W0:Y:S02]  /*127b0*/  SYNCS.PHASECHK.TRANS64.TRYWAIT P1, [R21+URZ+0x32430], R4 ;  /* 0x03243004150075a7 */ /* 0x010824000802017f */
[----:B0-----:R-:W-:Y:S05]  /*127c0*/  @!P1 NANOSLEEP.SYNCS 0x989680 ;  /* 0x009896800000995d */ /* 0x001fea0003900000 */
[----:B------:R-:W0:Y:S02]  /*127d0*/  @!P1 SYNCS.PHASECHK.TRANS64 P1, [R21+URZ+0x32430], R4 ;  /* 0x03243004150095a7 */ /* 0x000e24000802007f */
[----:B0-----:R-:W-:Y:S05]  /*127e0*/  @!P1 BRA `(.L_x_9926) ;  /* 0xfffffffc00f09947 */ /* 0x001fea000383ffff */
[----:B------:R-:W-:Y:S05]  /*127f0*/  BRA `(.L_x_9925) ;  /* 0xfffffef400b87947 */ /* 0x000fea000383ffff */
.L_x_9927:
[----:B------:R0:W0:Y:S02]  /*12800*/  SYNCS.PHASECHK.TRANS64.TRYWAIT P1, [R5+URZ+0x32410], R0 ;  /* 0x03241000050075a7 */ /* 0x000024000802017f */
[----:B0-----:R-:W-:Y:S05]  /*12810*/  @!P1 NANOSLEEP.SYNCS 0x989680 ;  /* 0x009896800000995d */ /* 0x001fea0003900000 */
[----:B------:R-:W0:Y:S02]  /*12820*/  @!P1 SYNCS.PHASECHK.TRANS64 P1, [R5+URZ+0x32410], R0 ;  /* 0x03241000050095a7 */ /* 0x000e24000802007f */
[----:B0-----:R-:W-:Y:S05]  /*12830*/  @!P1 BRA `(.L_x_9927) ;  /* 0xfffffffc00f09947 */ /* 0x001fea000383ffff */
[----:B------:R-:W-:Y:S05]  /*12840*/  BRA `(.L_x_10094) ;  /* 0xfffffef800707947 */ /* 0x000fea000383ffff */
.L_x_9931:
[----:B------:R0:W0:Y:S02]  /*12850*/  SYNCS.PHASECHK.TRANS64.TRYWAIT P1, [R21+URZ+0x32450], R4 ;  /* 0x03245004150075a7 */ /* 0x000024000802017f */
[----:B0-----:R-:W-:Y:S05]  /*12860*/  @!P1 NANOSLEEP.SYNCS 0x989680 ;  /* 0x009896800000995d */ /* 0x001fea0003900000 */
[----:B------:R-:W0:Y:S02]  /*12870*/  @!P1 SYNCS.PHASECHK.TRANS64 P1, [R21+URZ+0x32450], R4 ;  /* 0x03245004150095a7 */ /* 0x000e24000802007f */
[----:B0-----:R-:W-:Y:S05]  /*12880*/  @!P1 BRA `(.L_x_9931) ;  /* 0xfffffffc00f09947 */ /* 0x001fea000383ffff */
[----:B------:R-:W-:Y:S05]  /*12890*/  BRA `(.L_x_9930) ;  /* 0xfffffef8007c7947 */ /* 0x000fea000383ffff */
.L_x_9936:
[----:B-1----:R-:W-:-:S04]  /*128a0*/  IMAD.U32 R153, RZ, RZ, UR4 ;  /* 0x00000004ff997e24 */ /* 0x002fc8000f8e00ff */
[----:B------:R1:W2:Y:S03]  /*128b0*/  SYNCS.PHASECHK.TRANS64.TRYWAIT P3, [R153+URZ+0x32430], R0 ;  /* 0x03243000990075a7 */ /* 0x0002a6000806017f */
[----:B--2---:R-:W-:Y:S05]  /*128c0*/  @!P3 NANOSLEEP.SYNCS 0x989680 ;  /* 0x009896800000b95d */ /* 0x004fea0003900000 */
[----:B------:R-:W2:Y:S02]  /*128d0*/  @!P3 SYNCS.PHASECHK.TRANS64 P3, [R153+URZ+0x32430], R0 ;  /* 0x032430009900b5a7 */ /* 0x000ea4000806007f */
[----:B--2---:R-:W-:Y:S05]  /*128e0*/  @!P3 BRA `(.L_x_9936) ;  /* 0xfffffffc00ecb947 */ /* 0x004fea000383ffff */
[----:B------:R-:W-:Y:S05]  /*128f0*/  BRA `(.L_x_9935) ;  /* 0xffffff1800707947 */ /* 0x000fea000383ffff */
.L_x_9940:
[----:B--2---:R-:W-:-:S04]  /*12900*/  IMAD.U32 R20, RZ, RZ, UR4 ;  /* 0x00000004ff147e24 */ /* 0x004fc8000f8e00ff */
[----:B------:R2:W3:Y:S03]  /*12910*/  SYNCS.PHASECHK.TRANS64.TRYWAIT P3, [R20+URZ+0x32450], R0 ;  /* 0x03245000140075a7 */ /* 0x0004e6000806017f */
[----:B---3--:R-:W-:Y:S05]  /*12920*/  @!P3 NANOSLEEP.SYNCS 0x989680 ;  /* 0x009896800000b95d */ /* 0x008fea0003900000 */
[----:B------:R-:W3:Y:S02]  /*12930*/  @!P3 SYNCS.PHASECHK.TRANS64 P3, [R20+URZ+0x32450], R0 ;  /* 0x032450001400b5a7 */ /* 0x000ee4000806007f */
[----:B---3--:R-:W-:Y:S05]  /*12940*/  @!P3 BRA `(.L_x_9940) ;  /* 0xfffffffc00ecb947 */ /* 0x008fea000383ffff */
[----:B------:R-:W-:Y:S05]  /*12950*/  BRA `(.L_x_9939) ;  /* 0xffffff1800ec7947 */ /* 0x000fea000383ffff */
.L_x_9986:
        /* <DEDUP_REMOVED lines=11> */
.L_x_10096:
[----:B------:R-:W-:Y:S05]  /*12a10*/  BSYNC B0 ;  /* 0x0000000000007941 */ /* 0x000fea0003800000 */
.L_x_10095:
[----:B------:R-:W-:Y:S05]  /*12a20*/  BRA `(.L_x_10097) ;  /* 0xffffffa400e87947 */ /* 0x000fea000383ffff */
.L_x_9988:
[----:B------:R-:W-:Y:S01]  /*12a30*/  BSSY B0, `(.L_x_10098) ;  /* 0x0000006000007945 */ /* 0x000fe20003800000 */
[----:B------:R-:W-:-:S07]  /*12a40*/  IMAD.MOV.U32 R15, RZ, RZ, -0x1 ;  /* 0xffffffffff0f7424 */ /* 0x000fce00078e00ff */
[----:B01-3--:R-:W-:Y:S05]  /*12a50*/  WARPSYNC.COLLECTIVE R15, `(.L_x_10099) ;  /* 0x000000000f0c7348 */ /* 0x00bfea0003c00000 */
[----:B------:R-:W-:Y:S02]  /*12a60*/  ELECT P6, UR62, PT ;  /* 0x00000000003e782f */ /* 0x000fe400038c0000 */
[----:B------:R-:W-:Y:S01]  /*12a70*/  MOV R14, UR62 ;  /* 0x0000003e000e7c02 */ /* 0x000fe20008000f00 */
[----:B01-3--:R-:W-:Y:S10]  /*12a80*/  ENDCOLLECTIVE ;  /* 0x000000000000791b */ /* 0x00bff40003800000 */
.L_x_10099:
[----:B------:R-:W-:Y:S05]  /*12a90*/  BSYNC B0 ;  /* 0x0000000000007941 */ /* 0x000fea0003800000 */
.L_x_10098:
[----:B------:R-:W-:Y:S05]  /*12aa0*/  BRA `(.L_x_10100) ;  /* 0xffffffa400f47947 */ /* 0x000fea000383ffff */
.L_x_9990:
[----:B--2---:R2:W3:Y:S02]  /*12ab0*/  SYNCS.PHASECHK.TRANS64.TRYWAIT P0, [R0+URZ+0x32440], R2 ;  /* 0x03244002000075a7 */ /* 0x0044e4000800017f */
[----:B---3--:R-:W-:Y:S05]  /*12ac0*/  @!P0 NANOSLEEP.SYNCS 0x989680 ;  /* 0x009896800000895d */ /* 0x008fea0003900000 */
[----:B------:R-:W3:Y:S02]  /*12ad0*/  @!P0 SYNCS.PHASECHK.TRANS64 P0, [R0+URZ+0x32440], R2 ;  /* 0x03244002000085a7 */ /* 0x000ee4000800007f */
[----:B---3--:R-:W-:Y:S05]  /*12ae0*/  @!P0 BRA `(.L_x_9990) ;  /* 0xfffffffc00f08947 */ /* 0x008fea000383ffff */
[----:B------:R-:W-:Y:S05]  /*12af0*/  BRA `(.L_x_10101) ;  /* 0xffffffa800547947 */ /* 0x000fea000383ffff */
.L_x_9994:
        /* <DEDUP_REMOVED lines=9> */
.L_x_10102:
[----:B------:R-:W-:Y:S02]  /*12b90*/  IMAD.MOV.U32 R13, RZ, RZ, R3 ;  /* 0x000000ffff0d7224 */ /* 0x000fe400078e0003 */
[----:B------:R-:W-:Y:S01]  /*12ba0*/  IMAD.MOV.U32 R4, RZ, RZ, R14 ;  /* 0x000000ffff047224 */ /* 0x000fe200078e000e */
[----:B------:R-:W-:-:S07]  /*12bb0*/  LOP3.LUT R7, R7, 0x7f, RZ, 0xc0, !PT ;  /* 0x0000007f07077812 */ /* 0x000fce00078ec0ff */
[----:B------:R-:W-:Y:S05]  /*12bc0*/  WARPSYNC.COLLECTIVE R15, `(.L_x_10103) ;  /* 0x000000000f087348 */ /* 0x000fea0003c00000 */
[----:B------:R0:W1:Y:S02]  /*12bd0*/  SHFL.IDX P6, R14, R13, R12, R11 ;  /* 0x0000000c0d0e7389 */ /* 0x00006400000c000b */
[----:B01----:R-:W-:Y:S01]  /*12be0*/  ENDCOLLECTIVE ;  /* 0x000000000000791b */ /* 0x003fe20003800000 */
.L_x_10103:
[----:B------:R-:W-:Y:S01]  /*12bf0*/  SHF.R.U32.HI R7, RZ, 0x3, R7 ;  /* 0x00000003ff077819 */ /* 0x000fe20000011607 */
[----:B------:R-:W-:Y:S02]  /*12c00*/  IMAD.MOV.U32 R13, RZ, RZ, R0 ;  /* 0x000000ffff0d7224 */ /* 0x000fe400078e0000 */
[----:B------:R-:W-:Y:S02]  /*12c10*/  IMAD.MOV.U32 R12, RZ, RZ, 0x1 ;  /* 0x00000001ff0c7424 */ /* 0x000fe400078e00ff */
[----:B------:R-:W-:-:S07]  /*12c20*/  IMAD.MOV.U32 R5, RZ, RZ, R14 ;  /* 0x000000ffff057224 */ /* 0x000fce00078e000e */
[----:B------:R-:W-:Y:S05]  /*12c30*/  WARPSYNC.COLLECTIVE R15, `(.L_x_10104) ;  /* 0x000000000f087348 */ /* 0x000fea0003c00000 */
[----:B------:R0:W1:Y:S02]  /*12c40*/  SHFL.IDX P6, R14, R13, R12, R11 ;  /* 0x0000000c0d0e7389 */ /* 0x00006400000c000b */
[----:B01----:R-:W-:Y:S01]  /*12c50*/  ENDCOLLECTIVE ;  /* 0x000000000000791b */ /* 0x003fe20003800000 */
.L_x_10104:
[----:B------:R-:W-:Y:S02]  /*12c60*/  IMAD.MOV.U32 R13, RZ, RZ, R3 ;  /* 0x000000ffff0d7224 */ /* 0x000fe400078e0003 */
[----:B------:R-:W-:Y:S02]  /*12c70*/  IMAD R2, R2, R8, RZ ;  /* 0x0000000802027224 */ /* 0x000fe400078e02ff */
[----:B------:R-:W-:Y:S02]  /*12c80*/  IMAD.IADD R8, R7, 0x1, R6 ;  /* 0x0000000107087824 */ /* 0x000fe400078e0206 */
[----:B------:R-:W-:-:S07]  /*12c90*/  IMAD.MOV.U32 R7, RZ, RZ, R14 ;  /* 0x000000ffff077224 */ /* 0x000fce00078e000e */
[----:B------:R-:W-:Y:S05]  /*12ca0*/  WARPSYNC.COLLECTIVE R15, `(.L_x_10105) ;  /* 0x000000000f087348 */ /* 0x000fea0003c00000 */
[----:B------:R0:W1:Y:S02]  /*12cb0*/  SHFL.IDX P6, R14, R13, R12, R11 ;  /* 0x0000000c0d0e7389 */ /* 0x00006400000c000b */
[----:B01----:R-:W-:Y:S01]  /*12cc0*/  ENDCOLLECTIVE ;  /* 0x000000000000791b */ /* 0x003fe20003800000 */
.L_x_10105:
[----:B------:R-:W-:Y:S01]  /*12cd0*/  ISETP.GE.AND P1, PT, R8, R2, PT ;  /* 0x000000020800720c */ /* 0x000fe20003f26270 */
[----:B------:R0:W-:-:S12]  /*12ce0*/  STL [R1+0x4], R8 ;  /* 0x0000040801007387 */ /* 0x0001d80000100800 */
[----:B------:R-:W-:Y:S01]  /*12cf0*/  @!P1 LEA R5, P3, R10, R5, 0x1 ;  /* 0x000000050a059211 */ /* 0x000fe200078608ff */
[----:B------:R-:W-:Y:S02]  /*12d00*/  IMAD.MOV.U32 R13, RZ, RZ, R0 ;  /* 0x000000ffff0d7224 */ /* 0x000fe400078e0000 */
[----:B------:R-:W-:Y:S02]  /*12d10*/  IMAD.MOV.U32 R12, RZ, RZ, 0x2 ;  /* 0x00000002ff0c7424 */ /* 0x000fe400078e00ff */
[----:B------:R-:W-:-:S05]  /*12d20*/  @!P1 IMAD.X R4, RZ, RZ, R4, P3 ;  /* 0x000000ffff049224 */ /* 0x000fca00018e0604 */
[----:B------:R-:W-:Y:S01]  /*12d30*/  @!P1 LOP3.LUT R5, R5, R4, RZ, 0x3c, !PT ;  /* 0x0000000405059212 */ /* 0x000fe200078e3cff */
[----:B0-----:R-:W-:-:S07]  /*12d40*/  IMAD.MOV.U32 R6, RZ, RZ, R14 ;  /* 0x000000ffff067224 */ /* 0x001fce00078e000e */
[----:B------:R-:W-:Y:S05]  /*12d50*/  WARPSYNC.COLLECTIVE R15, `(.L_x_10106) ;  /* 0x000000000f087348 */ /* 0x000fea0003c00000 */
[----:B------:R0:W1:Y:S02]  /*12d60*/  SHFL.IDX P6, R14, R13, R12, R11 ;  /* 0x0000000c0d0e7389 */ /* 0x00006400000c000b */
[----:B01----:R-:W-:Y:S01]  /*12d70*/  ENDCOLLECTIVE ;  /* 0x000000000000791b */ /* 0x003fe20003800000 */
.L_x_10106:
[----:B------:R-:W-:-:S04]  /*12d80*/  @!P1 LOP3.LUT R4, R5, R4, RZ, 0x3c, !PT ;  /* 0x0000000405049212 */ /* 0x000fc800078e3cff */
[----:B------:R-:W-:-:S05]  /*12d90*/  @!P1 LOP3.LUT R5, R5, R4, RZ, 0x3c, !PT ;  /* 0x0000000405059212 */ /* 0x000fca00078e3cff */
[----:B------:R-:W-:Y:S01]  /*12da0*/  @!PT LDS RZ, [RZ] ;  /* 0x00000000fffff984 */ /* 0x000fe20000000800 */
[----:B------:R-:W-:Y:S01]  /*12db0*/  @!PT LDS RZ, [RZ] ;  /* 0x00000000fffff984 */ /* 0x000fe20000000800 */
[----:B------:R-:W-:Y:S01]  /*12dc0*/  @!PT LDS RZ, [RZ] ;  /* 0x00000000fffff984 */ /* 0x000fe20000000800 */
[----:B------:R0:W-:Y:S01]  /*12dd0*/  @!P1 LDGSTS.E.BYPASS.LTC128B.128 [R9+0x18400], desc[UR38][R4.64], !P0 ;  /* 0x1840000004099fae */ /* 0x0001e2000c101d66 */
[----:B------:R-:W-:Y:S02]  /*12de0*/  IMAD.MOV.U32 R13, RZ, RZ, R3 ;  /* 0x000000ffff0d7224 */ /* 0x000fe400078e0003 */
[----:B0-----:R-:W-:-:S05]  /*12df0*/  VIADD R5, R8, 0x10 ;  /* 0x0000001008057836 */ /* 0x001fca0000000000 */
[----:B------:R-:W-:Y:S01]  /*12e00*/  ISETP.GE.AND P2, PT, R5, R2, PT ;  /* 0x000000020500720c */ /* 0x000fe20003f46270 */
[----:B------:R0:W-:-:S12]  /*12e10*/  STL [R1+0x44], R5 ;  /* 0x0000440501007387 */ /* 0x0001d80000100800 */
[----:B0-----:R-:W-:Y:S01]  /*12e20*/  @!P2 LEA R5, P1, R10, R6, 0x1 ;  /* 0x000000060a05a211 */ /* 0x001fe200078208ff */
[----:B------:R-:W-:-:S12]  /*12e30*/  IMAD.MOV.U32 R6, RZ, RZ, R14 ;  /* 0x000000ffff067224 */ /* 0x000fd800078e000e */
[----:B------:R-:W-:Y:S05]  /*12e40*/  WARPSYNC.COLLECTIVE R15, `(.L_x_10107) ;  /* 0x000000000f087348 */ /* 0x000fea0003c00000 */
[----:B------:R0:W1:Y:S02]  /*12e50*/  SHFL.IDX P6, R14, R13, R12, R11 ;  /* 0x0000000c0d0e7389 */ /* 0x00006400000c000b */
[----:B01----:R-:W-:Y:S01]  /*12e60*/  ENDCOLLECTIVE ;  /* 0x000000000000791b */ /* 0x003fe20003800000 */
.L_x_10107:
[----:B------:R-:W-:Y:S02]  /*12e70*/  @!P2 IMAD.X R4, RZ, RZ, R7, P1 ;  /* 0x000000ffff04a224 */ /* 0x000fe400008e0607 */
[----:B------:R-:W-:-:S03]  /*12e80*/  VIADD R7, R8, 0x20 ;  /* 0x0000002008077836 */ /* 0x000fc60000000000 */
[----:B------:R-:W-:Y:S02]  /*12e90*/  @!P2 LOP3.LUT R5, R5, R4, RZ, 0x3c, !PT ;  /* 0x000000040505a212 */ /* 0x000fe400078e3cff */
[----:B------:R-:W-:Y:S01]  /*12ea0*/  ISETP.GE.AND P1, PT, R7, R2, PT ;  /* 0x000000020700720c */ /* 0x000fe20003f26270 */
[----:B------:R0:W-:Y:S01]  /*12eb0*/  STL [R1+0x50], R7 ;  /* 0x0000500701007387 */ /* 0x0001e20000100800 */
[----:B------:R-:W-:Y:S01]  /*12ec0*/  @!P2 LOP3.LUT R4, R5, R4, RZ, 0x3c, !PT ;  /* 0x000000040504a212 */ /* 0x000fe200078e3cff */
[----:B------:R-:W-:-:S03]  /*12ed0*/  IMAD.MOV.U32 R13, RZ, RZ, R0 ;  /* 0x000000ffff0d7224 */ /* 0x000fc600078e0000 */
[----:B------:R-:W-:Y:S01]  /*12ee0*/  @!P2 LOP3.LUT R5, R5, R4, RZ, 0x3c, !PT ;  /* 0x000000040505a212 */ /* 0x000fe200078e3cff */
[----:B------:R-:W-:-:S04]  /*12ef0*/  IMAD.MOV.U32 R12, RZ, RZ, 0x3 ;  /* 0x00000003ff0c7424 */ /* 0x000fc800078e00ff */
[----:B------:R-:W-:Y:S01]  /*12f00*/  @!PT LDS RZ, [RZ] ;  /* 0x00000000fffff984 */ /* 0x000fe20000000800 */
[----:B------:R-:W-:Y:S01]  /*12f10*/  @!PT LDS RZ, [RZ] ;  /* 0x00000000fffff984 */ /* 0x000fe20000000800 */
[----:B------:R-:W-:Y:S01]  /*12f20*/  @!PT LDS RZ, [RZ] ;  /* 0x00000000fffff984 */ /* 0x000fe20000000800 */
[----:B------:R1:W-:Y:S01]  /*12f30*/  @!P2 LDGSTS.E.BYPASS.LTC128B.128 [R9+0x18c00], desc[UR38][R4.64], !P0 ;  /* 0x18c000000409afae */ /* 0x0003e2000c101d66 */
[----:B0-----:R-:W-:-:S05]  /*12f40*/  VIADD R7, R8, 0x30 ;  /* 0x0000003008077836 */ /* 0x001fca0000000000 */
[----:B------:R0:W-:Y:S01]  /*12f50*/  STL [R1+0x54], R7 ;  /* 0x0000540701007387 */ /* 0x0001e20000100800 */
[----:B-1----:R-:W-:-:S07]  /*12f60*/  IMAD.MOV.U32 R4, RZ, RZ, R14 ;  /* 0x000000ffff047224 */ /* 0x002fce00078e000e */
[----:B0-----:R-:W-:Y:S05]  /*12f70*/  WARPSYNC.COLLECTIVE R15, `(.L_x_10108) ;  /* 0x000000000f087348 */ /* 0x001fea0003c00000 */
[----:B------:R1:W2:Y:S02]  /*12f80*/  SHFL.IDX P6, R14, R13, R12, R11 ;  /* 0x0000000c0d0e7389 */ /* 0x0002a400000c000b */
[----:B012---:R-:W-:Y:S01]  /*12f90*/  ENDCOLLECTIVE ;  /* 0x000000000000791b */ /* 0x007fe20003800000 */
.L_x_10108:
        /* <DEDUP_REMOVED lines=10> */
.L_x_10109:
[----:B------:R-:W-:Y:S01]  /*13040*/  @!PT LDS RZ, [RZ] ;  /* 0x00000000fffff984 */ /* 0x000fe20000000800 */
[----:B------:R-:W-:Y:S01]  /*13050*/  @!PT LDS RZ, [RZ] ;  /* 0x00000000fffff984 */ /* 0x000fe20000000800 */
[----:B------:R-:W-:Y:S01]  /*13060*/  @!PT LDS RZ, [RZ] ;  /* 0x00000000fffff984 */ /* 0x000fe20000000800 */
[----:B------:R0:W-:Y:S01]  /*13070*/  @!P1 LDGSTS.E.BYPASS.LTC128B.128 [R9+0x19400], desc[UR38][R4.64], !P0 ;  /* 0x1940000004099fae */ /* 0x0001e2000c101d66 */
[----:B------:R-:W-:Y:S01]  /*13080*/  ISETP.GE.AND P1, PT, R7, R2, PT ;  /* 0x000000020700720c */ /* 0x000fe20003f26270 */
[----:B------:R-:W-:-:S05]  /*13090*/  VIADD R7, R8, 0x40 ;  /* 0x0000004008077836 */ /* 0x000fca0000000000 */
[----:B------:R1:W-:Y:S01]  /*130a0*/  STL [R1+0x60], R7 ;  /* 0x0000600701007387 */ /* 0x0003e20000100800 */
[----:B------:R-:W-:Y:S02]  /*130b0*/  IMAD.MOV.U32 R13, RZ, RZ, R0 ;  /* 0x000000ffff0d7224 */ /* 0x000fe400078e0000 */
[----:B------:R-:W-:Y:S02]  /*130c0*/  IMAD.MOV.U32 R12, RZ, RZ, 0x4 ;  /* 0x00000004ff0c7424 */ /* 0x000fe400078e00ff */
[----:B0-----:R-:W-:-:S07]  /*130d0*/  IMAD.MOV.U32 R4, RZ, RZ, R14 ;  /* 0x000000ffff047224 */ /* 0x001fce00078e000e */
[----:B-1----:R-:W-:Y:S05]  /*130e0*/  WARPSYNC.COLLECTIVE R15, `(.L_x_10110) ;  /* 0x000000000f087348 */ /* 0x002fea0003c00000 */
[----:B------:R0:W2:Y:S02]  /*130f0*/  SHFL.IDX P6, R14, R13, R12, R11 ;  /* 0x0000000c0d0e7389 */ /* 0x0000a400000c000b */
[----:B012---:R-:W-:Y:S01]  /*13100*/  ENDCOLLECTIVE ;  /* 0x000000000000791b */ /* 0x007fe20003800000 */
.L_x_10110:
        /* <DEDUP_REMOVED lines=10> */
.L_x_10111:
        /* <DEDUP_REMOVED lines=13> */
.L_x_10112:
        /* <DEDUP_REMOVED lines=10> */
.L_x_10113:
        /* <DEDUP_REMOVED lines=13> */
.L_x_10114:
        /* <DEDUP_REMOVED lines=10> */
.L_x_10115:
        /* <DEDUP_REMOVED lines=11> */
.L_x_10116:
        /* <DEDUP_REMOVED lines=10> */
.L_x_10117:
[----:B------:R-:W-:Y:S01]  /*135e0*/  @!PT LDS RZ, [RZ] ;  /* 0x00000000fffff984 */ /* 0x000fe20000000800 */
[----:B------:R-:W-:Y:S01]  /*135f0*/  @!PT LDS RZ, [RZ] ;  /* 0x00000000fffff984 */ /* 0x000fe20000000800 */
[----:B------:R-:W-:Y:S01]  /*13600*/  @!PT LDS RZ, [RZ] ;  /* 0x00000000fffff984 */ /* 0x000fe20000000800 */
[----:B------:R1:W-:Y:S01]  /*13610*/  @!P1 LDGSTS.E.BYPASS.LTC128B.128 [R9+0x1b400], desc[UR38][R4.64], !P0 ;  /* 0x1b40000004099fae */ /* 0x0003e2000c101d66 */
[----:B------:R-:W-:Y:S01]  /*13620*/  IMAD.MOV.U32 R3, RZ, RZ, R14 ;  /* 0x000000ffff037224 */ /* 0x000fe200078e000e */
[----:B------:R-:W-:Y:S06]  /*13630*/  BRA `(.L_x_10118) ;  /* 0xffffffa800d87947 */ /* 0x000fec000383ffff */
.L_x_9998:
[----:B------:R-:W2:Y:S04]  /*13640*/  LDL.LU R3, [R1+0x38] ;  /* 0x0000380001037983 */ /* 0x000ea80000300800 */
[----:B------:R-:W3:Y:S04]  /*13650*/  LDL.LU R15, [R1+0x4] ;  /* 0x00000400010f7983 */ /* 0x000ee80000300800 */
[----:B------:R-:W4:Y:S04]  /*13660*/  LDL.LU R14, [R1+0x44] ;  /* 0x00004400010e7983 */ /* 0x000f280000300800 */
[----:B------:R-:W5:Y:S04]  /*13670*/  LDL.LU R13, [R1+0x50] ;  /* 0x00005000010d7983 */ /* 0x000f680000300800 */
[----:B------:R-:W5:Y:S04]  /*13680*/  LDL.LU R12, [R1+0x54] ;  /* 0x00005400010c7983 */ /* 0x000f680000300800 */
[----:B------:R-:W5:Y:S04]  /*13690*/  LDL.LU R11, [R1+0x60] ;  /* 0x00006000010b7983 */ /* 0x000f680000300800 */
[----:B------:R-:W5:Y:S04]  /*136a0*/  LDL.LU R10, [R1+0x64] ;  /* 0x00006400010a7983 */ /* 0x000f680000300800 */
[----:B------:R-:W5:Y:S04]  /*136b0*/  LDL.LU R6, [R1+0x68] ;  /* 0x0000680001067983 */ /* 0x000f680000300800 */
[----:B------:R-:W5:Y:S01]  /*136c0*/  LDL.LU R9, [R1+0x14] ;  /* 0x0000140001097983 */ /* 0x000f620000300800 */
[----:B------:R-:W-:Y:S01]  /*136d0*/  BSSY B0, `(.L_x_10119) ;  /* 0x000001b000007945 */ /* 0x000fe20003800000 */
[----:B--2---:R-:W-:-:S05]  /*136e0*/  IMAD R3, R3, R7, RZ ;  /* 0x0000000703037224 */ /* 0x004fca00078e02ff */
[-C--:B---3--:R-:W-:Y:S01]  /*136f0*/  ISETP.GE.AND P4, PT, R15, R3.reuse, PT ;  /* 0x000000030f00720c */ /* 0x088fe20003f86270 */
[----:B------:R-:W-:Y:S01]  /*13700*/  IMAD.MOV.U32 R15, RZ, RZ, -0x1 ;  /* 0xffffffffff0f7424 */ /* 0x000fe200078e00ff */
[-C--:B----4-:R-:W-:Y:S02]  /*13710*/  ISETP.GE.AND P5, PT, R14, R3.reuse, PT ;  /* 0x000000030e00720c */ /* 0x090fe40003fa6270 */
[----:B-----5:R-:W-:Y:S01]  /*13720*/  ISETP.GE.AND P6, PT, R13, R3, PT ;  /* 0x000000030d00720c */ /* 0x020fe20003fc6270 */
[----:B------:R-:W-:Y:S01]  /*13730*/  IMAD.MOV.U32 R13, RZ, RZ, R0 ;  /* 0x000000ffff0d7224 */ /* 0x000fe200078e0000 */
[----:B------:R-:W-:-:S07]  /*13740*/  LOP3.LUT R9, R9, 0xffffffef, RZ, 0xc0, !PT ;  /* 0xffffffef09097812 */ /* 0x000fce00078ec0ff */
[----:B------:R-:W-:Y:S02]  /*13750*/  @P4 LOP3.LUT R9, R9, 0x10, RZ, 0xfc, !PT ;  /* 0x0000001009094812 */ /* 0x000fe400078efcff */
[----:B------:R-:W-:Y:S01]  /*13760*/  ISETP.GE.AND P4, PT, R12, R3, PT ;  /* 0x000000030c00720c */ /* 0x000fe20003f86270 */
[----:B------:R-:W-:Y:S01]  /*13770*/  IMAD.MOV.U32 R12, RZ, RZ, RZ ;  /* 0x000000ffff0c7224 */ /* 0x000fe200078e00ff */
[----:B------:R-:W-:-:S04]  /*13780*/  LOP3.LUT R9, R9, 0xfffffff7, RZ, 0xc0, !PT ;  /* 0xfffffff709097812 */ /* 0x000fc800078ec0ff */
[----:B------:R-:W-:Y:S02]  /*13790*/  @P5 LOP3.LUT R9, R9, 0x8, RZ, 0xfc, !PT ;  /* 0x0000000809095812 */ /* 0x000fe400078efcff */
[----:B------:R-:W-:Y:S01]  /*137a0*/  ISETP.GE.AND P5, PT, R11, R3, PT ;  /* 0x000000030b00720c */ /* 0x000fe20003fa6270 */
[----:B------:R-:W-:Y:S01]  /*137b0*/  IMAD.MOV.U32 R11, RZ, RZ, 0x181f ;  /* 0x0000181fff0b7424 */ /* 0x000fe200078e00ff */
[----:B------:R-:W-:-:S04]  /*137c0*/  LOP3.LUT R9, R9, 0xfffffffb, RZ, 0xc0, !PT ;  /* 0xfffffffb09097812 */ /* 0x000fc800078ec0ff */
[----:B------:R-:W-:Y:S02]  /*137d0*/  @P6 LOP3.LUT R9, R9, 0x4, RZ, 0xfc, !PT ;  /* 0x0000000409096812 */ /* 0x000fe400078efcff */
[----:B------:R-:W-:Y:S02]  /*137e0*/  ISETP.GE.AND P6, PT, R10, R3, PT ;  /* 0x000000030a00720c */ /* 0x000fe40003fc6270 */
[----:B------:R-:W-:-:S04]  /*137f0*/  LOP3.LUT R9, R9, 0xfffffffd, RZ, 0xc0, !PT ;  /* 0xfffffffd09097812 */ /* 0x000fc800078ec0ff */
[----:B------:R-:W-:Y:S02]  /*13800*/  @P4 LOP3.LUT R9, R9, 0x2, RZ, 0xfc, !PT ;  /* 0x0000000209094812 */ /* 0x000fe400078efcff */
[----:B------:R-:W-:Y:S02]  /*13810*/  ISETP.GE.AND P4, PT, R6, R3, PT ;  /* 0x000000030600720c */ /* 0x000fe40003f86270 */
[----:B------:R-:W-:-:S04]  /*13820*/  LOP3.LUT R9, R9, 0xffffffdf, RZ, 0xc0, !PT ;  /* 0xffffffdf09097812 */ /* 0x000fc800078ec0ff */
[----:B------:R-:W-:-:S05]  /*13830*/  @P6 LOP3.LUT R9, R9, 0x20, RZ, 0xfc, !PT ;  /* 0x0000002009096812 */ /* 0x000fca00078efcff */
[----:B------:R0:W-:Y:S02]  /*13840*/  STL [R1+0x14], R9 ;  /* 0x0000140901007387 */ /* 0x0001e40000100800 */
[----:B0-----:R-:W-:Y:S05]  /*13850*/  WARPSYNC.COLLECTIVE R15, `(.L_x_10120) ;  /* 0x000000000f087348 */ /* 0x001fea0003c00000 */
[----:B------:R1:W2:Y:S02]  /*13860*/  SHFL.IDX P6, R14, R13, R12, R11 ;  /* 0x0000000c0d0e7389 */ /* 0x0002a400000c000b */
[----:B012---:R-:W-:Y:S01]  /*13870*/  ENDCOLLECTIVE ;  /* 0x000000000000791b */ /* 0x007fe20003800000 */
.L_x_10120:
[----:B------:R-:W-:Y:S05]  /*13880*/  BSYNC B0 ;  /* 0x0000000000007941 */ /* 0x000fea0003800000 */
.L_x_10119:
[----:B------:R0:W5:Y:S04]  /*13890*/  LDL.LU R9, [R1+0x14] ;  /* 0x0000140001097983 */ /* 0x0001680000300800 */
[----:B------:R0:W5:Y:S01]  /*138a0*/  LDL R7, [R1+0x10] ;  /* 0x0000100001077983 */ /* 0x0001620000100800 */
[----:B------:R-:W-:Y:S02]  /*138b0*/  IMAD.MOV.U32 R13, RZ, RZ, R2 ;  /* 0x000000ffff0d7224 */ /* 0x000fe400078e0002 */
[----:B------:R-:W-:Y:S02]  /*138c0*/  IMAD.MOV.U32 R12, RZ, RZ, RZ ;  /* 0x000000ffff0c7224 */ /* 0x000fe400078e00ff */
[----:B------:R-:W-:Y:S02]  /*138d0*/  IMAD.MOV.U32 R11, RZ, RZ, 0x181f ;  /* 0x0000181fff0b7424 */ /* 0x000fe400078e00ff */
[----:B------:R-:W-:-:S02]  /*138e0*/  IMAD.MOV.U32 R15, RZ, RZ, -0x1 ;  /* 0xffffffffff0f7424 */ /* 0x000fc400078e00ff */
[----:B0-----:R-:W-:-:S07]  /*138f0*/  IMAD.MOV.U32 R4, RZ, RZ, R14 ;  /* 0x000000ffff047224 */ /* 0x001fce00078e000e */
[----:B-----5:R-:W-:Y:S05]  /*13900*/  WARPSYNC.COLLECTIVE R15, `(.L_x_10121) ;  /* 0x000000000f087348 */ /* 0x020fea0003c00000 */
[----:B------:R0:W1:Y:S02]  /*13910*/  SHFL.IDX P6, R14, R13, R12, R11 ;  /* 0x0000000c0d0e7389 */ /* 0x00006400000c000b */
[----:B01---5:R-:W-:Y:S01]  /*13920*/  ENDCOLLECTIVE ;  /* 0x000000000000791b */ /* 0x023fe20003800000 */
.L_x_10121:
[----:B------:R-:W-:Y:S02]  /*13930*/  IMAD.MOV.U32 R13, RZ, RZ, R0 ;  /* 0x000000ffff0d7224 */ /* 0x000fe400078e0000 */
[----:B------:R-:W-:Y:S02]  /*13940*/  IMAD.MOV.U32 R12, RZ, RZ, 0x1 ;  /* 0x00000001ff0c7424 */ /* 0x000fe400078e00ff */
[----:B------:R-:W-:Y:S01]  /*13950*/  IMAD.MOV.U32 R5, RZ, RZ, R14 ;  /* 0x000000ffff057224 */ /* 0x000fe200078e000e */
[----:B------:R-:W-:-:S04]  /*13960*/  LOP3.LUT R9, R9, 0xfffffeff, RZ, 0xc0, !PT ;  /* 0xfffffeff09097812 */ /* 0x000fc800078ec0ff */
[----:B------:R-:W-:-:S04]  /*13970*/  @P5 LOP3.LUT R9, R9, 0x100, RZ, 0xfc, !PT ;  /* 0x0000010009095812 */ /* 0x000fc800078efcff */
[C---:B------:R-:W-:Y:S02]  /*13980*/  LOP3.LUT P5, RZ, R9.reuse, 0x10, RZ, 0xc0, !PT ;  /* 0x0000001009ff7812 */ /* 0x040fe400078ac0ff */
[----:B------:R-:W-:-:S04]  /*13990*/  LOP3.LUT R9, R9, 0xffffff7f, RZ, 0xc0, !PT ;  /* 0xffffff7f09097812 */ /* 0x000fc800078ec0ff */
[----:B------:R-:W-:-:S04]  /*139a0*/  @P4 LOP3.LUT R9, R9, 0x80, RZ, 0xfc, !PT ;  /* 0x0000008009094812 */ /* 0x000fc800078efcff */
[----:B------:R-:W-:Y:S01]  /*139b0*/  LOP3.LUT P4, RZ, R9, 0x8, RZ, 0xc0, !PT ;  /* 0x0000000809ff7812 */ /* 0x000fe2000788c0ff */
[----:B------:R0:W-:Y:S02]  /*139c0*/  STL [R1+0x14], R9 ;  /* 0x0000140901007387 */ /* 0x0001e40000100800 */
[----:B------:R-:W-:-:S05]  /*139d0*/  @!P5 LEA R5, P6, R8, R5, 0x1 ;  /* 0x000000050805d211 */ /* 0x000fca00078c08ff */
[----:B------:R-:W-:-:S05]  /*139e0*/  @!P5 IMAD.X R4, RZ, RZ, R4, P6 ;  /* 0x000000ffff04d224 */ /* 0x000fca00030e0604 */
[----:B0-----:R-:W-:-:S07]  /*139f0*/  @!P5 LOP3.LUT R5, R5, R4, RZ, 0x3c, !PT ;  /* 0x000000040505d212 */ /* 0x001fce00078e3cff */
[----:B------:R-:W-:Y:S05]  /*13a00*/  WARPSYNC.COLLECTIVE R15, `(.L_x_10122) ;  /* 0x000000000f087348 */ /* 0x000fea0003c00000 */
[----:B------:R0:W1:Y:S02]  /*13a10*/  SHFL.IDX P6, R14, R13, R12, R11 ;  /* 0x0000000c0d0e7389 */ /* 0x00006400000c000b */
[----:B01----:R-:W-:Y:S01]  /*13a20*/  ENDCOLLECTIVE ;  /* 0x000000000000791b */ /* 0x003fe20003800000 */
.L_x_10122:
[----:B------:R-:W-:-:S04]  /*13a30*/  @!P5 LOP3.LUT R4, R5, R4, RZ, 0x3c, !PT ;  /* 0x000000040504d212 */ /* 0x000fc800078e3cff */
[----:B------:R-:W-:-:S05]  /*13a40*/  @!P5 LOP3.LUT R5, R5, R4, RZ, 0x3c, !PT ;  /* 0x000000040505d212 */ /* 0x000fca00078e3cff */
[----:B------:R-:W-:Y:S01]  /*13a50*/  @!PT LDS RZ, [RZ] ;  /* 0x00000000fffff984 */ /* 0x000fe20000000800 */
[----:B------:R-:W-:Y:S01]  /*13a60*/  @!PT LDS RZ, [RZ] ;  /* 0x00000000fffff984 */ /* 0x000fe20000000800 */
[----:B------:R-:W-:Y:S01]  /*13a70*/  @!PT LDS RZ, [RZ] ;  /* 0x00000000fffff984 */ /* 0x000fe20000000800 */
[----:B------:R0:W-:Y:S01]  /*13a80*/  @!P5 LDGSTS.E.BYPASS.LTC128B.128 [R7+0x22400], desc[UR38][R4.64], !P3 ;  /* 0x224000000407dfae */ /* 0x0001e2000d901d66 */
[----:B------:R-:W-:-:S03]  /*13a90*/  IMAD.MOV.U32 R13, RZ, RZ, R2 ;  /* 0x000000ffff0d7224 */ /* 0x000fc600078e0002 */
[----:B------:R0:W-:Y:S04]  /*13aa0*/  @!P5 LDGSTS.E.BYPASS.LTC128B.128 [R7+0x26400], desc[UR38][R4.64+0x80], !P2 ;  /* 0x264000800407dfae */ /* 0x0001e8000d101d66 */
[----:B------:R0:W-:Y:S04]  /*13ab0*/  @!P5 LDGSTS.E.BYPASS.LTC128B.128 [R7+0x2a400], desc[UR38][R4.64+0x100], !P1 ;  /* 0x2a4001000407dfae */ /* 0x0001e8000c901d66 */
[----:B------:R0:W-:Y:S01]  /*13ac0*/  @!P5 LDGSTS.E.BYPASS.LTC128B.128 [R7+0x2e400], desc[UR38][R4.64+0x180], !P0 ;  /* 0x2e4001800407dfae */ /* 0x0001e2000c101d66 */
[----:B------:R-:W-:Y:S01]  /*13ad0*/  IMAD.MOV.U32 R6, RZ, RZ, R14 ;  /* 0x000000ffff067224 */ /* 0x000fe200078e000e */
[----:B------:R-:W-:-:S13]  /*13ae0*/  LOP3.LUT P5, RZ, R9, 0x4, RZ, 0xc0, !PT ;  /* 0x0000000409ff7812 */ /* 0x000fda00078ac0ff */
[----:B0-----:R-:W-:Y:S05]  /*13af0*/  WARPSYNC.COLLECTIVE R15, `(.L_x_10123) ;  /* 0x000000000f087348 */ /* 0x001fea0003c00000 */
[----:B------:R1:W2:Y:S02]  /*13b00*/  SHFL.IDX P6, R14, R13, R12, R11 ;  /* 0x0000000c0d0e7389 */ /* 0x0002a400000c000b */
[----:B012---:R-:W-:Y:S01]  /*13b10*/  ENDCOLLECTIVE ;  /* 0x000000000000791b */ /* 0x007fe20003800000 */
.L_x_10123:
        /* <DEDUP_REMOVED lines=8> */
[----:B------:R0:W-:Y:S03]  /*13ba0*/  @!P4 LDGSTS.E.BYPASS.LTC128B.128 [R7+0x22c00], desc[UR38][R4.64], !P3 ;  /* 0x22c000000407cfae */ /* 0x0001e6000d901d66 */
[----:B0-----:R-:W-:Y:S05]  /*13bb0*/  WARPSYNC.COLLECTIVE R15, `(.L_x_10124) ;  /* 0x000000000f087348 */ /* 0x001fea0003c00000 */
[----:B------:R1:W2:Y:S02]  /*13bc0*/  SHFL.IDX P6, R14, R13, R12, R11 ;  /* 0x0000000c0d0e7389 */ /* 0x0002a400000c000b */
[----:B012---:R-:W-:Y:S01]  /*13bd0*/  ENDCOLLECTIVE ;  /* 0x000000000000791b */ /* 0x007fe20003800000 */
.L_x_10124:
[----:B------:R-:W-:Y:S01]  /*13be0*/  @!PT LDS RZ, [RZ] ;  /* 0x00000000fffff984 */ /* 0x000fe20000000800 */
[----:B------:R-:W-:Y:S01]  /*13bf0*/  @!PT LDS RZ, [RZ] ;  /* 0x00000000fffff984 */ /* 0x000fe20000000800 */
[----:B------:R-:W-:Y:S01]  /*13c00*/  @!PT LDS RZ, [RZ] ;  /* 0x00000000fffff984 */ /* 0x000fe20000000800 */
[----:B------:R0:W-:Y:S04]  /*13c10*/  @!P4 LDGSTS.E.BYPASS.LTC128B.128 [R7+0x26c00], desc[UR38][R4.64+0x80], !P2 ;  /* 0x26c000800407cfae */ /* 0x0001e8000d101d66 */
[----:B------:R0:W-:Y:S04]  /*13c20*/  @!P4 LDGSTS.E.BYPASS.LTC128B.128 [R7+0x2ac00], desc[UR38][R4.64+0x100], !P1 ;  /* 0x2ac001000407cfae */ /* 0x0001e8000c901d66 */
[----:B------:R0:W-:Y:S01]  /*13c30*/  @!P4 LDGSTS.E.BYPASS.LTC128B.128 [R7+0x2ec00], desc[UR38][R4.64+0x180], !P0 ;  /* 0x2ec001800407cfae */ /* 0x0001e2000c101d66 */
[----:B------:R-:W-:Y:S01]  /*13c40*/  LOP3.LUT P4, RZ, R9, 0x2, RZ, 0xc0, !PT ;  /* 0x0000000209ff7812 */ /* 0x000fe2000788c0ff */
[----:B------:R-:W-:-:S02]  /*13c50*/  IMAD.MOV.U32 R13, RZ, RZ, R2 ;  /* 0x000000ffff0d7224 */ /* 0x000fc400078e0002 */
[----:B------:R-:W-:-:S10]  /*13c60*/  IMAD.MOV.U32 R6, RZ, RZ, R14 ;  /* 0x000000ffff067224 */ /* 0x000fd400078e000e */
[----:B0-----:R-:W-:Y:S05]  /*13c70*/  WARPSYNC.COLLECTIVE R15, `(.L_x_10125) ;  /* 0x000000000f087348 */ /* 0x001fea0003c00000 */
[----:B------:R1:W2:Y:S02]  /*13c80*/  SHFL.IDX P6, R14, R13, R12, R11 ;  /* 0x0000000c0d0e7389 */ /* 0x0002a400000c000b */
[----:B012---:R-:W-:Y:S01]  /*13c90*/  ENDCOLLECTIVE ;  /* 0x000000000000791b */ /* 0x007fe20003800000 */
.L_x_10125:
        /* <DEDUP_REMOVED lines=12> */
.L_x_10126:
        /* <DEDUP_REMOVED lines=12> */
.L_x_10127:
        /* <DEDUP_REMOVED lines=12> */
.L_x_10128:
        /* <DEDUP_REMOVED lines=12> */
.L_x_10129:
        /* <DEDUP_REMOVED lines=12> */
.L_x_10130:
[----:B------:R-:W-:Y:S01]  /*14060*/  @!PT LDS RZ, [RZ] ;  /* 0x00000000fffff984 */ /* 0x000fe20000000800 */
[----:B------:R-:W-:Y:S01]  /*14070*/  @!PT LDS RZ, [RZ] ;  /* 0x00000000fffff984 */ /* 0x000fe20000000800 */
[----:B------:R-:W-:Y:S01]  /*14080*/  @!PT LDS RZ, [RZ] ;  /* 0x00000000fffff984 */ /* 0x000fe20000000800 */
[----:B------:R0:W-:Y:S04]  /*14090*/  @!P5 LDGSTS.E.BYPASS.LTC128B.128 [R7+0x28400], desc[UR38][R4.64+0x80], !P2 ;  /* 0x284000800407dfae */ /* 0x0001e8000d101d66 */
[----:B------:R0:W-:Y:S04]  /*140a0*/  @!P5 LDGSTS.E.BYPASS.LTC128B.128 [R7+0x2c400], desc[UR38][R4.64+0x100], !P1 ;  /* 0x2c4001000407dfae */ /* 0x0001e8000c901d66 */
[----:B------:R0:W-:Y:S01]  /*140b0*/  @!P5 LDGSTS.E.BYPASS.LTC128B.128 [R7+0x30400], desc[UR38][R4.64+0x180], !P0 ;  /* 0x304001800407dfae */ /* 0x0001e2000c101d66 */
[----:B------:R-:W-:Y:S02]  /*140c0*/  IMAD.MOV.U32 R13, RZ, RZ, R2 ;  /* 0x000000ffff0d7224 */ /* 0x000fe400078e0002 */
[----:B------:R-:W-:-:S07]  /*140d0*/  IMAD.MOV.U32 R6, RZ, RZ, R14 ;  /* 0x000000ffff067224 */ /* 0x000fce00078e000e */
[----:B0-----:R-:W-:Y:S05]  /*140e0*/  WARPSYNC.COLLECTIVE R15, `(.L_x_10131) ;  /* 0x000000000f087348 */ /* 0x001fea0003c00000 */
[----:B------:R1:W2:Y:S02]  /*140f0*/  SHFL.IDX P6, R14, R13, R12, R11 ;  /* 0x0000000c0d0e7389 */ /* 0x0002a400000c000b */
[----:B012---:R-:W-:Y:S01]  /*14100*/  ENDCOLLECTIVE ;  /* 0x000000000000791b */ /* 0x007fe20003800000 */
.L_x_10131:
[----:B------:R-:W-:Y:S02]  /*14110*/  IMAD.MOV.U32 R13, RZ, RZ, R0 ;  /* 0x000000ffff0d7224 */ /* 0x000fe400078e0000 */
[----:B------:R-:W-:Y:S01]  /*14120*/  IMAD.MOV.U32 R12, RZ, RZ, 0x6 ;  /* 0x00000006ff0c7424 */ /* 0x000fe200078e00ff */
[----:B------:R-:W-:Y:S01]  /*14130*/  LOP3.LUT P6, RZ, R9, 0x20, RZ, 0xc0, !PT ;  /* 0x0000002009ff7812 */ /* 0x000fe200078cc0ff */
[----:B------:R-:W-:-:S12]  /*14140*/  IMAD.MOV.U32 R4, RZ, RZ, R14 ;  /* 0x000000ffff047224 */ /* 0x000fd800078e000e */
        /* <DEDUP_REMOVED lines=12> */
.L_x_10132:
[----:B------:R-:W-:Y:S02]  /*14210*/  IMAD.MOV.U32 R13, RZ, RZ, R2 ;  /* 0x000000ffff0d7224 */ /* 0x000fe400078e0002 */
[----:B------:R-:W-:-:S07]  /*14220*/  IMAD.MOV.U32 R6, RZ, RZ, R14 ;  /* 0x000000ffff067224 */ /* 0x000fce00078e000e */
[----:B------:R-:W-:Y:S05]  /*14230*/  WARPSYNC.COLLECTIVE R15, `(.L_x_10133) ;  /* 0x000000000f087348 */ /* 0x000fea0003c00000 */
[----:B------:R0:W1:Y:S02]  /*14240*/  SHFL.IDX P6, R14, R13, R12, R11 ;  /* 0x0000000c0d0e7389 */ /* 0x00006400000c000b */
[----:B01----:R-:W-:Y:S01]  /*14250*/  ENDCOLLECTIVE ;  /* 0x000000000000791b */ /* 0x003fe20003800000 */
.L_x_10133:
[----:B------:R-:W-:Y:S02]  /*14260*/  IMAD.MOV.U32 R13, RZ, RZ, R0 ;  /* 0x000000ffff0d7224 */ /* 0x000fe400078e0000 */
[----:B------:R-:W-:Y:S02]  /*14270*/  IMAD.MOV.U32 R12, RZ, RZ, 0x7 ;  /* 0x00000007ff0c7424 */ /* 0x000fe400078e00ff */
[----:B------:R-:W-:-:S07]  /*14280*/  IMAD.MOV.U32 R4, RZ, RZ, R14 ;  /* 0x000000ffff047224 */ /* 0x000fce00078e000e */
[----:B------:R-:W-:Y:S05]  /*14290*/  WARPSYNC.COLLECTIVE R15, `(.L_x_10134) ;  /* 0x000000000f087348 */ /* 0x000fea0003c00000 */
[----:B------:R0:W1:Y:S02]  /*142a0*/  SHFL.IDX P6, R14, R13, R12, R11 ;  /* 0x0000000c0d0e7389 */ /* 0x00006400000c000b */
[----:B01----:R-:W-:Y:S01]  /*142b0*/  ENDCOLLECTIVE ;  /* 0x000000000000791b */ /* 0x003fe20003800000 */
.L_x_10134:
[----:B------:R-:W-:-:S05]  /*142c0*/  @!P4 LEA R4, P5, R8, R4, 0x1 ;  /* 0x000000040804c211 */ /* 0x000fca00078a08ff */
[----:B------:R-:W-:-:S05]  /*142d0*/  @!P4 IMAD.X R5, RZ, RZ, R6, P5 ;  /* 0x000000ffff05c224 */ /* 0x000fca00028e0606 */
[----:B------:R-:W-:Y:S01]  /*142e0*/  @!PT LDS RZ, [RZ] ;  /* 0x00000000fffff984 */ /* 0x000fe20000000800 */
[----:B------:R-:W-:Y:S01]  /*142f0*/  @!PT LDS RZ, [RZ] ;  /* 0x00000000fffff984 */ /* 0x000fe20000000800 */
[----:B------:R-:W-:Y:S01]  /*14300*/  @!PT LDS RZ, [RZ] ;  /* 0x00000000fffff984 */ /* 0x000fe20000000800 */
[----:B------:R0:W-:Y:S01]  /*14310*/  @!P4 LDGSTS.E.BYPASS.LTC128B.128 [R7+0x25400], desc[UR38][R4.64], !P3 ;  /* 0x254000000407cfae */ /* 0x0001e2000d901d66 */
[----:B------:R-:W-:-:S03]  /*14320*/  IMAD.MOV.U32 R13, RZ, RZ, R2 ;  /* 0x000000ffff0d7224 */ /* 0x000fc600078e0002 */
[----:B------:R0:W-:Y:S04]  /*14330*/  @!P4 LDGSTS.E.BYPASS.LTC128B.128 [R7+0x29400], desc[UR38][R4.64+0x80], !P2 ;  /* 0x294000800407cfae */ /* 0x0001e8000d101d66 */
[----:B------:R0:W-:Y:S01]  /*14340*/  @!P4 LDGSTS.E.BYPASS.LTC128B.128 [R7+0x2d400], desc[UR38][R4.64+0x100], !P1 ;  /* 0x2d4001000407cfae */ /* 0x0001e2000c901d66 */
[----:B------:R-:W-:-:S03]  /*14350*/  IMAD.MOV.U32 R6, RZ, RZ, R14 ;  /* 0x000000ffff067224 */ /* 0x000fc600078e000e */
[----:B------:R0:W-:Y:S04]  /*14360*/  @!P4 LDGSTS.E.BYPASS.LTC128B.128 [R7+0x31400], desc[UR38][R4.64+0x180], !P0 ;  /* 0x314001800407cfae */ /* 0x0001e8000c101d66 */
[----:B0-----:R-:W-:Y:S05]  /*14370*/  WARPSYNC.COLLECTIVE R15, `(.L_x_10135) ;  /* 0x000000000f087348 */ /* 0x001fea0003c00000 */
[----:B------:R1:W2:Y:S02]  /*14380*/  SHFL.IDX P6, R14, R13, R12, R11 ;  /* 0x0000000c0d0e7389 */ /* 0x0002a400000c000b */
[----:B012---:R-:W-:Y:S01]  /*14390*/  ENDCOLLECTIVE ;  /* 0x000000000000791b */ /* 0x007fe20003800000 */
.L_x_10135:
[----:B------:R-:W-:Y:S01]  /*143a0*/  IMAD.MOV.U32 R2, RZ, RZ, R14 ;  /* 0x000000ffff027224 */ /* 0x000fe200078e000e */
[----:B------:R-:W-:Y:S06]  /*143b0*/  BRA `(.L_x_10136) ;  /* 0xffffffa8004c7947 */ /* 0x000fec000383ffff */
.L_x_10003:
[----:B0-----:R0:W1:Y:S02]  /*143c0*/  SYNCS.PHASECHK.TRANS64.TRYWAIT P0, [R18+URZ+0x32420], R0 ;  /* 0x03242000120075a7 */ /* 0x001064000800017f */
[----:B-1----:R-:W-:Y:S05]  /*143d0*/  @!P0 NANOSLEEP.SYNCS 0x989680 ;  /* 0x009896800000895d */ /* 0x002fea0003900000 */
[----:B------:R-:W1:Y:S02]  /*143e0*/  @!P0 SYNCS.PHASECHK.TRANS64 P0, [R18+URZ+0x32420], R0 ;  /* 0x03242000120085a7 */ /* 0x000e64000800007f */
[----:B-1----:R-:W-:Y:S05]  /*143f0*/  @!P0 BRA `(.L_x_10003) ;  /* 0xfffffffc00f08947 */ /* 0x002fea000383ffff */
[----:B------:R-:W-:Y:S05]  /*14400*/  BRA `(.L_x_10137) ;  /* 0xffffffa800c47947 */ /* 0x000fea000383ffff */
.L_x_10007:
[----:B0-----:R0:W1:Y:S02]  /*14410*/  SYNCS.PHASECHK.TRANS64.TRYWAIT P0, [R2+URZ+0x32460], R0 ;  /* 0x03246000020075a7 */ /* 0x001064000800017f */
[----:B-1----:R-:W-:Y:S05]  /*14420*/  @!P0 NANOSLEEP.SYNCS 0x989680 ;  /* 0x009896800000895d */ /* 0x002fea0003900000 */
[----:B------:R-:W1:Y:S02]  /*14430*/  @!P0 SYNCS.PHASECHK.TRANS64 P0, [R2+URZ+0x32460], R0 ;  /* 0x03246000020085a7 */ /* 0x000e64000800007f */
[----:B-1----:R-:W-:Y:S05]  /*14440*/  @!P0 BRA `(.L_x_10007) ;  /* 0xfffffffc00f08947 */ /* 0x002fea000383ffff */
[----:B------:R-:W-:Y:S05]  /*14450*/  BRA `(.L_x_10138) ;  /* 0xffffffa800e87947 */ /* 0x000fea000383ffff */
.L_x_10022:
[----:B-1----:R1:W2:Y:S02]  /*14460*/  SYNCS.PHASECHK.TRANS64.TRYWAIT P0, [R2+URZ+0x32440], R6 ;  /* 0x03244006020075a7 */ /* 0x0022a4000800017f */
[----:B--2---:R-:W-:Y:S05]  /*14470*/  @!P0 NANOSLEEP.SYNCS 0x989680 ;  /* 0x009896800000895d */ /* 0x004fea0003900000 */
[----:B------:R-:W2:Y:S02]  /*14480*/  @!P0 SYNCS.PHASECHK.TRANS64 P0, [R2+URZ+0x32440], R6 ;  /* 0x03244006020085a7 */ /* 0x000ea4000800007f */
[----:B--2---:R-:W-:Y:S05]  /*14490*/  @!P0 BRA `(.L_x_10022) ;  /* 0xfffffffc00f08947 */ /* 0x004fea000383ffff */
[----:B------:R-:W-:Y:S05]  /*144a0*/  BRA `(.L_x_10139) ;  /* 0xffffffb400087947 */ /* 0x000fea000383ffff */
.L_x_10027:
[----:B0-----:R0:W2:Y:S02]  /*144b0*/  SYNCS.PHASECHK.TRANS64.TRYWAIT P0, [R2+URZ+0x32460], R6 ;  /* 0x03246006020075a7 */ /* 0x0010a4000800017f */
[----:B--2---:R-:W-:Y:S05]  /*144c0*/  @!P0 NANOSLEEP.SYNCS 0x989680 ;  /* 0x009896800000895d */ /* 0x004fea0003900000 */
[----:B------:R-:W2:Y:S02]  /*144d0*/  @!P0 SYNCS.PHASECHK.TRANS64 P0, [R2+URZ+0x32460], R6 ;  /* 0x03246006020085a7 */ /* 0x000ea4000800007f */
[----:B--2---:R-:W-:Y:S05]  /*144e0*/  @!P0 BRA `(.L_x_10027) ;  /* 0xfffffffc00f08947 */ /* 0x004fea000383ffff */
[----:B------:R-:W-:Y:S05]  /*144f0*/  BRA `(.L_x_10140) ;  /* 0xffffffb400847947 */ /* 0x000fea000383ffff */
.L_x_10038:
[----:B-1----:R1:W2:Y:S02]  /*14500*/  SYNCS.PHASECHK.TRANS64.TRYWAIT P0, [R2+URZ+0x32440], R3 ;  /* 0x03244003020075a7 */ /* 0x0022a4000800017f */
[----:B--2---:R-:W-:Y:S05]  /*14510*/  @!P0 NANOSLEEP.SYNCS 0x989680 ;  /* 0x009896800000895d */ /* 0x004fea0003900000 */
[----:B------:R-:W2:Y:S02]  /*14520*/  @!P0 SYNCS.PHASECHK.TRANS64 P0, [R2+URZ+0x32440], R3 ;  /* 0x03244003020085a7 */ /* 0x000ea4000800007f */
[----:B--2---:R-:W-:Y:S05]  /*14530*/  @!P0 BRA `(.L_x_10038) ;  /* 0xfffffffc00f08947 */ /* 0x004fea000383ffff */
[----:B------:R-:W-:Y:S05]  /*14540*/  BRA `(.L_x_10141) ;  /* 0xffffffbc00707947 */ /* 0x000fea000383ffff */
.L_x_10043:
[----:B--2---:R2:W3:Y:S02]  /*14550*/  SYNCS.PHASECHK.TRANS64.TRYWAIT P0, [R2+URZ+0x32460], R3 ;  /* 0x03246003020075a7 */ /* 0x0044e4000800017f */
[----:B---3--:R-:W-:Y:S05]  /*14560*/  @!P0 NANOSLEEP.SYNCS 0x989680 ;  /* 0x009896800000895d */ /* 0x008fea0003900000 */
[----:B------:R-:W3:Y:S02]  /*14570*/  @!P0 SYNCS.PHASECHK.TRANS64 P0, [R2+URZ+0x32460], R3 ;  /* 0x03246003020085a7 */ /* 0x000ee4000800007f */
[----:B---3--:R-:W-:Y:S05]  /*14580*/  @!P0 BRA `(.L_x_10043) ;  /* 0xfffffffc00f08947 */ /* 0x008fea000383ffff */
[----:B------:R-:W-:Y:S05]  /*14590*/  BRA `(.L_x_10142) ;  /* 0xffffffbc00ec7947 */ /* 0x000fea000383ffff */
.L_x_10054:
[----:B-1----:R1:W2:Y:S02]  /*145a0*/  SYNCS.PHASECHK.TRANS64.TRYWAIT P0, [R3+URZ+0x32440], R2 ;  /* 0x03244002030075a7 */ /* 0x0022a4000800017f */
[----:B--2---:R-:W-:Y:S05]  /*145b0*/  @!P0 NANOSLEEP.SYNCS 0x989680 ;  /* 0x009896800000895d */ /* 0x004fea0003900000 */
[----:B------:R-:W2:Y:S02]  /*145c0*/  @!P0 SYNCS.PHASECHK.TRANS64 P0, [R3+URZ+0x32440], R2 ;  /* 0x03244002030085a7 */ /* 0x000ea4000800007f */
[----:B--2---:R-:W-:Y:S05]  /*145d0*/  @!P0 BRA `(.L_x_10054) ;  /* 0xfffffffc00f08947 */ /* 0x004fea000383ffff */
[----:B------:R-:W-:Y:S05]  /*145e0*/  BRA `(.L_x_10143) ;  /* 0xffffffc400bc7947 */ /* 0x000fea000383ffff */
.L_x_10059:
[----:B--2---:R2:W3:Y:S02]  /*145f0*/  SYNCS.PHASECHK.TRANS64.TRYWAIT P0, [R3+URZ+0x32460], R2 ;  /* 0x03246002030075a7 */ /* 0x0044e4000800017f */
[----:B---3--:R-:W-:Y:S05]  /*14600*/  @!P0 NANOSLEEP.SYNCS 0x989680 ;  /* 0x009896800000895d */ /* 0x008fea0003900000 */
[----:B------:R-:W3:Y:S02]  /*14610*/  @!P0 SYNCS.PHASECHK.TRANS64 P0, [R3+URZ+0x32460], R2 ;  /* 0x03246002030085a7 */ /* 0x000ee4000800007f */
[----:B---3--:R-:W-:Y:S05]  /*14620*/  @!P0 BRA `(.L_x_10059) ;  /* 0xfffffffc00f08947 */ /* 0x008fea000383ffff */
[----:B------:R-:W-:Y:S05]  /*14630*/  BRA `(.L_x_10144) ;  /* 0xffffffc800387947 */ /* 0x000fea000383ffff */
.L_x_10071:
        /* <DEDUP_REMOVED lines=9> */
.L_x_10146:
[----:B------:R-:W-:Y:S05]  /*146d0*/  BSYNC B0 ;  /* 0x0000000000007941 */ /* 0x000fea0003800000 */
.L_x_10145:
        /* <DEDUP_REMOVED lines=9> */
.L_x_10147:
        /* <DEDUP_REMOVED lines=26> */
.L_x_10148:
        /* <DEDUP_REMOVED lines=8> */
.L_x_10149:
        /* <DEDUP_REMOVED lines=8> */
.L_x_10150:
        /* <DEDUP_REMOVED lines=8> */
.L_x_10151:
        /* <DEDUP_REMOVED lines=8> */
.L_x_10152:
        /* <DEDUP_REMOVED lines=9> */
.L_x_10153:
[----:B------:R-:W-:Y:S01]  /*14ba0*/  IMAD.MOV.U32 R9, RZ, RZ, R14 ;  /* 0x000000ffff097224 */ /* 0x000fe200078e000e */
[----:B------:R-:W-:Y:S06]  /*14bb0*/  BRA `(.L_x_10154) ;  /* 0xffffffcc00807947 */ /* 0x000fec000383ffff */
.L_x_10074:
        /* <DEDUP_REMOVED lines=8> */
.L_x_10156:
[----:B------:R-:W-:Y:S05]  /*14c40*/  BSYNC B0 ;  /* 0x0000000000007941 */ /* 0x000fea0003800000 */
.L_x_10155:
        /* <DEDUP_REMOVED lines=10> */
.L_x_10157:
        /* <DEDUP_REMOVED lines=8> */
.L_x_10158:
        /* <DEDUP_REMOVED lines=8> */
.L_x_10159:
        /* <DEDUP_REMOVED lines=8> */
.L_x_10160:
        /* <DEDUP_REMOVED lines=9> */
.L_x_10161:
[----:B------:R-:W-:Y:S01]  /*14f00*/  IMAD.MOV.U32 R9, RZ, RZ, R14 ;  /* 0x000000ffff097224 */ /* 0x000fe200078e000e */
[----:B------:R-:W-:Y:S06]  /*14f10*/  BRA `(.L_x_10162) ;  /* 0xffffffcc00547947 */ /* 0x000fec000383ffff */
.L_x_10076:
[----:B------:R-:W-:Y:S01]  /*14f20*/  BSSY B0, `(.L_x_10163) ;  /* 0x0000006000007945 */ /* 0x000fe20003800000 */
[----:B------:R-:W-:Y:S01]  /*14f30*/  PLOP3.LUT P6, PT, P6, PT, PT, 0x8, 0x0 ;  /* 0x000000000000781c */ /* 0x000fe200037ce170 */
[----:B------:R-:W-:-:S12]  /*14f40*/  IMAD.MOV.U32 R15, RZ, RZ, -0x1 ;  /* 0xffffffffff0f7424 */ /* 0x000fd800078e00ff */
[----:B0-----:R-:W-:Y:S05]  /*14f50*/  WARPSYNC.COLLECTIVE R15, `(.L_x_10164) ;  /* 0x000000000f087348 */ /* 0x001fea0003c00000 */
[----:B------:R-:W-:Y:S01]  /*14f60*/  VOTE.ANY R14, PT, P6 ;  /* 0x00000000000e7806 */ /* 0x000fe200030e0100 */
[----:B0-----:R-:W-:Y:S06]  /*14f70*/  ENDCOLLECTIVE ;  /* 0x000000000000791b */ /* 0x001fec0003800000 */
.L_x_10164:
[----:B------:R-:W-:Y:S05]  /*14f80*/  BSYNC B0 ;  /* 0x0000000000007941 */ /* 0x000fea0003800000 */
.L_x_10163:
        /* <DEDUP_REMOVED lines=9> */
.L_x_10165:
[----:B------:R-:W-:Y:S02]  /*15020*/  IMAD.MOV.U32 R13, RZ, RZ, R6 ;  /* 0x000000ffff0d7224 */ /* 0x000fe400078e0006 */
[----:B------:R-:W-:-:S07]  /*15030*/  IMAD.MOV.U32 R5, RZ, RZ, R14 ;  /* 0x000000ffff057224 */ /* 0x000fce00078e000e */
[----:B------:R-:W-:Y:S05]  /*15040*/  WARPSYNC.COLLECTIVE R15, `(.L_x_10166) ;  /* 0x000000000f087348 */ /* 0x000fea0003c00000 */
[----:B------:R0:W1:Y:S02]  /*15050*/  SHFL.IDX P6, R14, R13, R12, R11 ;  /* 0x0000000c0d0e7389 */ /* 0x00006400000c000b */
[----:B01----:R-:W-:Y:S01]  /*15060*/  ENDCOLLECTIVE ;  /* 0x000000000000791b */ /* 0x003fe20003800000 */
.L_x_10166:
[----:B------:R-:W-:Y:S01]  /*15070*/  IMAD.MOV.U32 R6, RZ, RZ, R14 ;  /* 0x000000ffff067224 */ /* 0x000fe200078e000e */
[----:B------:R-:W-:Y:S06]  /*15080*/  BRA `(.L_x_10167) ;  /* 0xffffffcc00347947 */ /* 0x000fec000383ffff */
.L_x_10078:
[----:B------:R-:W-:Y:S01]  /*15090*/  BSSY B0, `(.L_x_10168) ;  /* 0x0000007000007945 */ /* 0x000fe20003800000 */
[----:B------:R-:W-:Y:S02]  /*150a0*/  IMAD.MOV.U32 R13, RZ, RZ, R2 ;  /* 0x000000ffff0d7224 */ /* 0x000fe400078e0002 */
[----:B------:R-:W-:Y:S02]  /*150b0*/  IMAD.MOV.U32 R11, RZ, RZ, 0x1f ;  /* 0x0000001fff0b7424 */ /* 0x000fe400078e00ff */
[----:B------:R-:W-:-:S07]  /*150c0*/  IMAD.MOV.U32 R15, RZ, RZ, -0x1 ;  /* 0xffffffffff0f7424 */ /* 0x000fce00078e00ff */
[----:B0123--:R-:W-:Y:S05]  /*150d0*/  WARPSYNC.COLLECTIVE R15, `(.L_x_10169) ;  /* 0x000000000f087348 */ /* 0x00ffea0003c00000 */
[----:B------:R4:W0:Y:S02]  /*150e0*/  SHFL.IDX P6, R14, R13, R12, R11 ;  /* 0x0000000c0d0e7389 */ /* 0x00082400000c000b */
[----:B01234-:R-:W-:Y:S01]  /*150f0*/  ENDCOLLECTIVE ;  /* 0x000000000000791b */ /* 0x01ffe20003800000 */
.L_x_10169:
[----:B------:R-:W-:Y:S05]  /*15100*/  BSYNC B0 ;  /* 0x0000000000007941 */ /* 0x000fea0003800000 */
.L_x_10168:
[----:B------:R-:W-:Y:S01]  /*15110*/  IMAD.MOV.U32 R2, RZ, RZ, R14 ;  /* 0x000000ffff027224 */ /* 0x000fe200078e000e */
[----:B------:R-:W-:Y:S06]  /*15120*/  BRA `(.L_x_10170) ;  /* 0xffffffcc00247947 */ /* 0x000fec000383ffff */
.L_x_10082:
[----:B0-----:R0:W1:Y:S02]  /*15130*/  SYNCS.PHASECHK.TRANS64.TRYWAIT P0, [R0+URZ+0x32420], R3 ;  /* 0x03242003000075a7 */ /* 0x001064000800017f */
[----:B-1----:R-:W-:Y:S05]  /*15140*/  @!P0 NANOSLEEP.SYNCS 0x989680 ;  /* 0x009896800000895d */ /* 0x002fea0003900000 */
[----:B------:R-:W1:Y:S02]  /*15150*/  @!P0 SYNCS.PHASECHK.TRANS64 P0, [R0+URZ+0x32420], R3 ;  /* 0x03242003000085a7 */ /* 0x000e64000800007f */
[----:B-1----:R-:W-:Y:S05]  /*15160*/  @!P0 BRA `(.L_x_10082) ;  /* 0xfffffffc00f08947 */ /* 0x002fea000383ffff */
[----:B------:R-:W-:Y:S05]  /*15170*/  BRA `(.L_x_10171) ;  /* 0xffffffd000bc7947 */ /* 0x000fea000383ffff */
.L_x_10083:
        /* <DEDUP_REMOVED lines=11> */
.L_x_10173:
[----:B------:R-:W-:Y:S05]  /*15230*/  BSYNC B0 ;  /* 0x0000000000007941 */ /* 0x000fea0003800000 */
.L_x_10172:
[----:B------:R-:W-:Y:S05]  /*15240*/  BRA `(.L_x_10174) ;  /* 0xffffffd000a47947 */ /* 0x000fea000383ffff */
.L_x_10086:
[----:B------:R-:W-:Y:S01]  /*15250*/  BSSY B1, `(.L_x_10175) ;  /* 0x0000006000017945 */ /* 0x000fe20003800000 */
[----:B------:R-:W-:-:S07]  /*15260*/  IMAD.MOV.U32 R15, RZ, RZ, -0x1 ;  /* 0xffffffffff0f7424 */ /* 0x000fce00078e00ff */
[----:B01----:R-:W-:Y:S05]  /*15270*/  WARPSYNC.COLLECTIVE R15, `(.L_x_10176) ;  /* 0x000000000f0c7348 */ /* 0x003fea0003c00000 */
[----:B------:R-:W-:Y:S02]  /*15280*/  ELECT P6, UR62, PT ;  /* 0x00000000003e782f */ /* 0x000fe400038c0000 */
[----:B------:R-:W-:Y:S01]  /*15290*/  MOV R14, UR62 ;  /* 0x0000003e000e7c02 */ /* 0x000fe20008000f00 */
[----:B01----:R-:W-:Y:S10]  /*152a0*/  ENDCOLLECTIVE ;  /* 0x000000000000791b */ /* 0x003ff40003800000 */
.L_x_10176:
[----:B------:R-:W-:Y:S05]  /*152b0*/  BSYNC B1 ;  /* 0x0000000000017941 */ /* 0x000fea0003800000 */
.L_x_10175:
[----:B------:R-:W-:Y:S05]  /*152c0*/  BRA `(.L_x_10177) ;  /* 0xffffffd0009c7947 */ /* 0x000fea000383ffff */
.L_x_10088:
[----:B0-----:R0:W1:Y:S02]  /*152d0*/  SYNCS.PHASECHK.TRANS64.TRYWAIT P0, [R6+URZ], R5 ;  /* 0x00000005060075a7 */ /* 0x001064000800017f */
[----:B-1----:R-:W-:Y:S05]  /*152e0*/  @!P0 NANOSLEEP.SYNCS 0x989680 ;  /* 0x009896800000895d */ /* 0x002fea0003900000 */
[----:B------:R-:W1:Y:S02]  /*152f0*/  @!P0 SYNCS.PHASECHK.TRANS64 P0, [R6+URZ], R5 ;  /* 0x00000005060085a7 */ /* 0x000e64000800007f */
[----:B-1----:R-:W-:Y:S05]  /*15300*/  @!P0 BRA `(.L_x_10088) ;  /* 0xfffffffc00f08947 */ /* 0x002fea000383ffff */
[----:B------:R-:W-:Y:S05]  /*15310*/  BRA `(.L_x_10178) ;  /* 0xffffffd000d47947 */ /* 0x000fea000383ffff */
.L_x_10089:
[----:B-1----:R1:W2:Y:S02]  /*15320*/  SYNCS.PHASECHK.TRANS64.TRYWAIT P0, [R7+URZ], R2 ;  /* 0x00000002070075a7 */ /* 0x0022a4000800017f */
[----:B--2---:R-:W-:Y:S05]  /*15330*/  @!P0 NANOSLEEP.SYNCS 0x989680 ;  /* 0x009896800000895d */ /* 0x004fea0003900000 */
[----:B------:R-:W2:Y:S02]  /*15340*/  @!P0 SYNCS.PHASECHK.TRANS64 P0, [R7+URZ], R2 ;  /* 0x00000002070085a7 */ /* 0x000ea4000800007f */
[----:B--2---:R-:W-:Y:S05]  /*15350*/  @!P0 BRA `(.L_x_10089) ;  /* 0xfffffffc00f08947 */ /* 0x004fea000383ffff */
[----:B------:R-:W-:Y:S05]  /*15360*/  BRA `(.L_x_10179) ;  /* 0xffffffd000c87947 */ /* 0x000fea000383ffff */
.L_x_10091:
[----:B--2---:R2:W3:Y:S02]  /*15370*/  SYNCS.PHASECHK.TRANS64.TRYWAIT P0, [R4+URZ], R5 ;  /* 0x00000005040075a7 */ /* 0x0044e4000800017f */
[----:B---3--:R-:W-:Y:S05]  /*15380*/  @!P0 NANOSLEEP.SYNCS 0x989680 ;  /* 0x009896800000895d */ /* 0x008fea0003900000 */
[----:B------:R-:W3:Y:S02]  /*15390*/  @!P0 SYNCS.PHASECHK.TRANS64 P0, [R4+URZ], R5 ;  /* 0x00000005040085a7 */ /* 0x000ee4000800007f */
[----:B---3--:R-:W-:Y:S05]  /*153a0*/  @!P0 BRA `(.L_x_10091) ;  /* 0xfffffffc00f08947 */ /* 0x008fea000383ffff */
[----:B------:R-:W-:Y:S05]  /*153b0*/  BRA `(.L_x_10180) ;  /* 0xffffffd000cc7947 */ /* 0x000fea000383ffff */
.L_x_10181:
        /* <DEDUP_REMOVED lines=12> */
.L_x_15018:


//--------------------- .text._ZN7cutlass13device_kernelIN5flash11enable_sm90INS1_16FlashAttnFwdSm90INS1_25CollectiveMainloopFwdSm90ILi2EN4cute5tupleIJNS5_1CILi1EEES8_S8_EEENS6_IJNS7_ILi128EEENS7_ILi96EEENS7_ILi64EEEEEELi256ENS_6half_tEfNS_4arch4Sm90ELb0ELb0ELb0ELb1ELb0ELb1ELb1ELb1ELb0ELb1ELb1ELb0EEENS1_21CollectiveEpilogueFwdINS6_IJSA_NS7_ILi256EEESB_EEES9_SE_SG_Li256ELb1ELb1ELb1ELb0EEENS1_36VarlenDynamicPersistentTileSchedulerILi128ELi96ELi256ELi128ELb1ELb1ELb1ELb0ELb1ELb1EEEEEEEEEvNT_6ParamsE --------------------------
	.section	.text._ZN7cutlass13device_kernelIN5flash11enable_sm90INS1_16FlashAttnFwdSm90INS1_25CollectiveMainloopFwdSm90ILi2EN4cute5tupleIJNS5_1CILi1EEES8_S8_EEENS6_IJNS7_ILi128EEENS7_ILi96EEENS7_ILi64EEEEEELi256ENS_6half_tEfNS_4arch4Sm90ELb0ELb0ELb0ELb1ELb0ELb1ELb1ELb1ELb0ELb1ELb1ELb0EEENS1_21CollectiveEpilogueFwdINS6_IJSA_NS7_ILi256EEESB_EEES9_SE_SG_Li256ELb1ELb1ELb1ELb0EEENS1_36VarlenDynamicPersistentTileSchedulerILi128ELi96ELi256ELi128ELb1ELb1ELb1ELb0ELb1ELb1EEEEEEEEEvNT_6ParamsE,"ax",@progbits
	.align	128
.text._ZN7cutlass13device_kernelIN5flash11enable_sm90INS1_16FlashAttnFwdSm90INS1_25CollectiveMainloopFwdSm90ILi2EN4cute5tupleIJNS5_1CILi1EEES8_S8_EEENS6_IJNS7_ILi128EEENS7_ILi96EEENS7_ILi64EEEEEELi256ENS_6half_tEfNS_4arch4Sm90ELb0ELb0ELb0ELb1ELb0ELb1ELb1ELb1ELb0ELb1ELb1ELb0EEENS1_21CollectiveEpilogueFwdINS6_IJSA_NS7_ILi256EEESB_EEES9_SE_SG_Li256ELb1ELb1ELb1ELb0EEENS1_36VarlenDynamicPersistentTileSchedulerILi128ELi96ELi256ELi128ELb1ELb1ELb1ELb0ELb1ELb1EEEEEEEEEvNT_6ParamsE:
        .type           _ZN7cutlass13device_kernelIN5flash11enable_sm90INS1_16FlashAttnFwdSm90INS1_25CollectiveMainloopFwdSm90ILi2EN4cute5tupleIJNS5_1CILi1EEES8_S8_EEENS6_IJNS7_ILi128EEENS7_ILi96EEENS7_ILi64EEEEEELi256ENS_6half_tEfNS_4arch4Sm90ELb0ELb0ELb0ELb1ELb0ELb1ELb1ELb1ELb0ELb1ELb1ELb0EEENS1_21CollectiveEpilogueFwdINS6_IJSA_NS7_ILi256EEESB_EEES9_SE_SG_Li256ELb1ELb1ELb1ELb0EEENS1_36VarlenDynamicPersistentTileSchedulerILi128ELi96ELi256ELi128ELb1ELb1ELb1ELb0ELb1ELb1EEEEEEEEEvNT_6ParamsE,@function
        .size           _ZN7cutlass13device_kernelIN5flash11enable_sm90INS1_16FlashAttnFwdSm90INS1_25CollectiveMainloopFwdSm90ILi2EN4cute5tupleIJNS5_1CILi1EEES8_S8_EEENS6_IJNS7_ILi128EEENS7_ILi96EEENS7_ILi64EEEEEELi256ENS_6half_tEfNS_4arch4Sm90ELb0ELb0ELb0ELb1ELb0ELb1ELb1ELb1ELb0ELb1ELb1ELb0EEENS1_21CollectiveEpilogueFwdINS6_IJSA_NS7_ILi256EEESB_EEES9_SE_SG_Li256ELb1ELb1ELb1ELb0EEENS1_36VarlenDynamicPersistentTileSchedulerILi128ELi96ELi256ELi128ELb1ELb1ELb1ELb0ELb1ELb1EEEEEEEEEvNT_6ParamsE,(.L_x_15019 - _ZN7cutlass13device_kernelIN5flash11enable_sm90INS1_16FlashAttnFwdSm90INS1_25CollectiveMainloopFwdSm90ILi2EN4cute5tupleIJNS5_1CILi1EEES8_S8_EEENS6_IJNS7_ILi128EEENS7_ILi96EEENS7_ILi64EEEEEELi256ENS_6half_tEfNS_4arch4Sm90ELb0ELb0ELb0ELb1ELb0ELb1ELb1ELb1ELb0ELb1ELb1ELb0EEENS1_21CollectiveEpilogueFwdINS6_IJSA_NS7_ILi256EEESB_EEES9_SE_SG_Li256ELb1ELb1ELb1ELb0EEENS1_36VarlenDynamicPersistentTileSchedulerILi128ELi96ELi256ELi128ELb1ELb1ELb1ELb0ELb1ELb1EEEEEEEEEvNT_6ParamsE)
        .other          _ZN7cutlass13device_kernelIN5flash11enable_sm90INS1_16FlashAttnFwdSm90INS1_25CollectiveMainloopFwdSm90ILi2EN4cute5tupleIJNS5_1CILi1EEES8_S8_EEENS6_IJNS7_ILi128EEENS7_ILi96EEENS7_ILi64EEEEEELi256ENS_6half_tEfNS_4arch4Sm90ELb0ELb0ELb0ELb1ELb0ELb1ELb1ELb1ELb0ELb1ELb1ELb0EEENS1_21CollectiveEpilogueFwdINS6_IJSA_NS7_ILi256EEESB_EEES9_SE_SG_Li256ELb1ELb1ELb1ELb0EEENS1_36VarlenDynamicPersistentTileSchedulerILi128ELi96ELi256ELi128ELb1ELb1ELb1ELb0ELb1ELb1EEEEEEEEEvNT_6ParamsE,@"STO_CUDA_ENTRY STV_DEFAULT"
_ZN7cutlass13device_kernelIN5flash11enable_sm90INS1_16FlashAttnFwdSm90INS1_25CollectiveMainloopFwdSm90ILi2EN4cute5tupleIJNS5_1CILi1EEES8_S8_EEENS6_IJNS7_ILi128EEENS7_ILi96EEENS7_ILi64EEEEEELi256ENS_6half_tEfNS_4arch4Sm90ELb0ELb0ELb0ELb1ELb0ELb1ELb1ELb1ELb0ELb1ELb1ELb0EEENS1_21CollectiveEpilogueFwdINS6_IJSA_NS7_ILi256EEESB_EEES9_SE_SG_Li256ELb1ELb1ELb1ELb0EEENS1_36VarlenDynamicPersistentTileSchedulerILi128ELi96ELi256ELi128ELb1ELb1ELb1ELb0ELb1ELb1EEEEEEEEEvNT_6ParamsE:
        /* <DEDUP_REMOVED lines=24> */
.L_x_10183:
[----:B------:R-:W-:Y:S05]  /*0180*/  BSYNC B0 ;  /* 0x0000000000007941 */ /* 0x000fea0003800000 */
.L_x_10182:
        /* <DEDUP_REMOVED lines=43> */
.L_x_10184:
        /* <DEDUP_REMOVED lines=22> */
.L_x_10185:
        /* <DEDUP_REMOVED lines=18> */
.L_x_10186:
        /* <DEDUP_REMOVED lines=22> */
.L_x_10187:
        /* <DEDUP_REMOVED lines=22> */
.L_x_10188:
        /* <DEDUP_REMOVED lines=8> */
[----:B-123--:R-:W-:Y:S06]  /*0a00*/  BAR.SYNC.DEFER_BLOCKING 0x0 ;  /* 0x0000000000007b1d */ /* 0x00efec0000010000 */
[----:B------:R-:W-:Y:S05]  /*0a10*/  @!P0 BRA `(.L_x_10190) ;  /* 0x0000012800f48947 */ /* 0x000fea0003800000 */
.L_x_10191:
[----:B------:R-:W-:-:S08]  /*0a20*/  NOP ;  /* 0x0000000000007918 */ /* 0x000fd00000000000 */
[----:B------:R-:W1:Y:S02]  /*0a30*/  USETMAXREG.TRY_ALLOC.CTAPOOL UP0, 0xf0 ;  /* 0x000000f0000079c8 */ /* 0x000e640008000600 */
[----:B-1----:R-:W-:-:S13]  /*0a40*/  PLOP3.LUT P0, PT, PT, PT, UP0, 0x80, 0x0 ;  /* 0x000000000000781c */ /* 0x002fda0003f0f008 */
[----:B------:R-:W-:Y:S05]  /*0a50*/  @!P0 BRA `(.L_x_10191) ;  /* 0xfffffffc00f08947 */ /* 0x000fea000383ffff */
[----:B------:R-:W-:Y:S01]  /*0a60*/  SHF.R.U32.HI R0, RZ, 0x7, R6 ;  /* 0x00000007ff007819 */ /* 0x000fe20000011606 */
[----:B------:R-:W1:Y:S08]  /*0a70*/  S2UR UR5, SR_CgaCtaId ;  /* 0x00000000000579c3 */ /* 0x000e700000008800 */
[----:B------:R-:W-:Y:S06]  /*0a80*/  BAR.ARV 0x8, 0x180 ;  /* 0x0206000000007b1d */ /* 0x000fec0000002000 */
[----:B------:R-:W-:Y:S01]  /*0a90*/  ISETP.NE.AND P0, PT, R0, 0x1, PT ;  /* 0x000000010000780c */ /* 0x000fe20003f05270 */
[----:B------:R-:W-:-:S12]  /*0aa0*/  UMOV UR4, 0x400 ;  /* 0x0000040000047882 */ /* 0x000fd80000000000 */
[----:B------:R-:W-:Y:S06]  /*0ab0*/  @!P0 BAR.ARV 0x9, 0x100 ;  /* 0x0244000000008b1d */ /* 0x000fec0000002000 */
[----:B-1----:R-:W-:Y:S02]  /*0ac0*/  ULEA UR4, UR5, UR4, 0x18 ;  /* 0x0000000405047291 */ /* 0x002fe4000f8ec03f */
[----:B------:R-:W-:Y:S04]  /*0ad0*/  BAR.SYNC.DEFER_BLOCKING 0x5, 0x180 ;  /* 0x0146000000007b1d */ /* 0x000fe80000010000 */
[----:B------:R-:W-:-:S02]  /*0ae0*/  IMAD.U32 R18, RZ, RZ, UR4 ;  /* 0x00000004ff127e24 */ /* 0x000fc4000f8e00ff */
[----:B------:R-:W-:-:S03]  /*0af0*/  ULDC UR4, c[0x0][0xd3c] ;  /* 0x00034f0000047ab9 */ /* 0x000fc60000000800 */
[----:B------:R-:W1:Y:S01]  /*0b00*/  LDS.128 R40, [R18+0x324d0] ;  /* 0x0324d00012287984 */ /* 0x000e620000000c00 */
[----:B------:R-:W-:Y:S06]  /*0b10*/  BAR.ARV 0x4, 0x180 ;  /* 0x0106000000007b1d */ /* 0x000fec0000002000 */
[----:B-1----:R-:W-:-:S13]  /*0b20*/  ISETP.GE.AND P0, PT, R43, UR4, PT ;  /* 0x000000042b007c0c */ /* 0x002fda000bf06270 */
[----:B------:R-:W-:Y:S05]  /*0b30*/  @P0 BRA `(.L_x_10192) ;  /* 0x000001b400480947 */ /* 0x000fea0003800000 */
[----:B------:R-:W2:Y:S01]  /*0b40*/  LDL R0, [R1+0xa0] ;  /* 0x0000a00001007983 */ /* 0x000ea20000100800 */
[----:B------:R-:W-:Y:S01]  /*0b50*/  VIADD R6, R6, 0xffffff80 ;  /* 0xffffff8006067836 */ /* 0x000fe20000000000 */
[----:B------:R-:W-:Y:S01]  /*0b60*/  CS2R R200, SRZ ;  /* 0x0000000000c87805 */ /* 0x000fe2000001ff00 */
[----:B------:R-:W-:Y:S02]  /*0b70*/  IMAD.MOV.U32 R208, RZ, RZ, RZ ;  /* 0x000000ffffd07224 */ /* 0x000fe400078e00ff */
[----:B------:R-:W-:Y:S01]  /*0b80*/  IMAD.MOV.U32 R228, RZ, RZ, RZ ;  /* 0x000000ffffe47224 */ /* 0x000fe200078e00ff */
[----:B------:R-:W-:-:S04]  /*0b90*/  SHF.R.S32.HI R3, RZ, 0x1f, R6 ;  /* 0x0000001fff037819 */ /* 0x000fc80000011406 */
[CC--:B0-----:R-:W-:Y:S02]  /*0ba0*/  LEA.HI R2, R3.reuse, R6.reuse, RZ, 0x4 ;  /* 0x0000000603027211 */ /* 0x0c1fe400078f20ff */
[CC--:B------:R-:W-:Y:S02]  /*0bb0*/  LEA.HI R218, R3.reuse, R6.reuse, RZ, 0x5 ;  /* 0x0000000603da7211 */ /* 0x0c0fe400078f28ff */
[----:B------:R-:W-:Y:S02]  /*0bc0*/  SHF.R.S32.HI R7, RZ, 0x4, R2 ;  /* 0x00000004ff077819 */ /* 0x000fe40000011402 */
[----:B------:R-:W-:Y:S02]  /*0bd0*/  LEA.HI R19, R3, R6, RZ, 0x2 ;  /* 0x0000000603137211 */ /* 0x000fe400078f10ff */
[----:B------:R-:W-:Y:S02]  /*0be0*/  LEA.HI R4, R2, R7, RZ, 0x1 ;  /* 0x0000000702047211 */ /* 0x000fe400078f08ff */
[----:B------:R-:W-:-:S02]  /*0bf0*/  SHF.R.S32.HI R218, RZ, 0x5, R218 ;  /* 0x00000005ffda7819 */ /* 0x000fc400000114da */
[----:B------:R-:W-:-:S05]  /*0c00*/  LOP3.LUT R4, R4, 0x1ffffffe, RZ, 0xc0, !PT ;  /* 0x1ffffffe04047812 */ /* 0x000fca00078ec0ff */
[----:B------:R-:W-:Y:S01]  /*0c10*/  IMAD.IADD R4, R7, 0x1, -R4 ;  /* 0x0000000107047824 */ /* 0x000fe200078e0a04 */
[----:B--2---:R-:W-:Y:S02]  /*0c20*/  R2UR UR4, R0 ;  /* 0x00000000000472ca */ /* 0x004fe400000e0000 */
[CC--:B------:R-:W-:Y:S02]  /*0c30*/  LEA.HI R0, R3.reuse, R6.reuse, RZ, 0x7 ;  /* 0x0000000603007211 */ /* 0x0c0fe400078f38ff */
[----:B------:R-:W-:Y:S02]  /*0c40*/  LEA.HI R3, R3, R6, RZ, 0x3 ;  /* 0x0000000603037211 */ /* 0x000fe400078f18ff */
[----:B------:R-:W-:Y:S02]  /*0c50*/  LOP3.LUT R5, R0, 0xffffff80, RZ, 0xc0, !PT ;  /* 0xffffff8000057812 */ /* 0x000fe400078ec0ff */
[----:B------:R-:W-:Y:S02]  /*0c60*/  LOP3.LUT R7, R3, 0xfffffff8, RZ, 0xc0, !PT ;  /* 0xfffffff803077812 */ /* 0x000fe400078ec0ff */
[----:B------:R-:W-:Y:S01]  /*0c70*/  LOP3.LUT R3, R19, 0xfffffffc, RZ, 0xc0, !PT ;  /* 0xfffffffc13037812 */ /* 0x000fe200078ec0ff */
[C---:B------:R-:W-:Y:S01]  /*0c80*/  IMAD.IADD R13, R6.reuse, 0x1, -R5 ;  /* 0x00000001060d7824 */ /* 0x040fe200078e0a05 */
[----:B------:R-:W-:Y:S01]  /*0c90*/  SHF.R.S32.HI R5, RZ, 0x7, R0 ;  /* 0x00000007ff057819 */ /* 0x000fe20000011400 */
[----:B------:R-:W-:Y:S01]  /*0ca0*/  ULOP3.LUT UR4, UR4, 0x1, URZ, 0xfc, !UPT ;  /* 0x0000000104047892 */ /* 0x000fe2000f8efc3f */
[----:B------:R-:W-:Y:S01]  /*0cb0*/  SHF.R.S32.HI R19, RZ, 0x2, R19 ;  /* 0x00000002ff137819 */ /* 0x000fe20000011413 */
[----:B------:R-:W-:Y:S01]  /*0cc0*/  IMAD.IADD R3, R6, 0x1, -R3 ;  /* 0x0000000106037824 */ /* 0x000fe200078e0a03 */
[----:B------:R-:W-:Y:S01]  /*0cd0*/  SHF.R.S32.HI R8, RZ, 0x1f, R13 ;  /* 0x0000001fff087819 */ /* 0x000fe2000001140d */
[----:B------:R-:W-:Y:S01]  /*0ce0*/  STL [R1+0x8c], R13 ;  /* 0x00008c0d01007387 */ /* 0x000fe20000100800 */
[----:B------:R-:W-:Y:S01]  /*0cf0*/  LEA.HI R0, R0, R5, RZ, 0x1 ;  /* 0x0000000500007211 */ /* 0x000fe200078f08ff */
[----:B------:R-:W-:Y:S01]  /*0d00*/  VIADD R227, R19, 0x40 ;  /* 0x0000004013e37836 */ /* 0x000fe20000000000 */
[-C--:B------:R-:W-:Y:S01]  /*0d10*/  LEA.HI R9, R8, R13.reuse, RZ, 0x2 ;  /* 0x0000000d08097211 */ /* 0x080fe200078f10ff */
[----:B------:R-:W-:Y:S01]  /*0d20*/  IMAD.IADD R7, R6, 0x1, -R7 ;  /* 0x0000000106077824 */ /* 0x000fe200078e0a07 */
[----:B------:R-:W-:Y:S01]  /*0d30*/  LOP3.LUT R0, R0, 0x3fffffe, RZ, 0xc0, !PT ;  /* 0x03fffffe00007812 */ /* 0x000fe200078ec0ff */
[----:B------:R-:W-:Y:S01]  /*0d40*/  IMAD.SHL.U32 R215, R227, 0x40, RZ ;  /* 0x00000040e3d77824 */ /* 0x000fe200078e00ff */
[--C-:B------:R-:W-:Y:S01]  /*0d50*/  SHF.R.S32.HI R10, RZ, 0x2, R9.reuse ;  /* 0x00000002ff0a7819 */ /* 0x100fe20000011409 */
[----:B------:R-:W-:Y:S01]  /*0d60*/  IMAD.SHL.U32 R203, R7, 0x8, RZ ;  /* 0x0000000807cb7824 */ /* 0x000fe200078e00ff */
[----:B------:R-:W-:Y:S01]  /*0d70*/  SHF.R.S32.HI R11, RZ, 0x1f, R9 ;  /* 0x0000001fff0b7819 */ /* 0x000fe20000011409 */
[----:B------:R-:W-:Y:S01]  /*0d80*/  IMAD.IADD R0, R5, 0x1, -R0 ;  /* 0x0000000105007824 */ /* 0x000fe200078e0a00 */
[----:B------:R-:W-:Y:S01]  /*0d90*/  LEA.HI R8, R8, R13, RZ, 0x5 ;  /* 0x0000000d08087211 */ /* 0x000fe200078f28ff */
[----:B------:R-:W-:Y:S01]  /*0da0*/  IMAD.SHL.U32 R16, R3, 0x8, RZ ;  /* 0x0000000803107824 */ /* 0x000fe200078e00ff */
[----:B------:R-:W-:Y:S01]  /*0db0*/  LEA.HI R11, R11, R10, RZ, 0x3 ;  /* 0x0000000a0b0b7211 */ /* 0x000fe200078f18ff */
[----:B------:R-:W-:Y:S01]  /*0dc0*/  IMAD.SHL.U32 R22, R3, 0x4, RZ ;  /* 0x0000000403167824 */ /* 0x000fe200078e00ff */
[----:B------:R-:W-:Y:S01]  /*0dd0*/  LOP3.LUT R5, R2, 0x3fffff0, RZ, 0xc0, !PT ;  /* 0x03fffff002057812 */ /* 0x000fe200078ec0ff */
[----:B------:R-:W-:Y:S01]  /*0de0*/  VIADD R221, R203, 0x40 ;  /* 0x00000040cbdd7836 */ /* 0x000fe20000000000 */
[----:B------:R-:W-:Y:S01]  /*0df0*/  LOP3.LUT R11, R11, 0xfffffff8, RZ, 0xc0, !PT ;  /* 0xfffffff80b0b7812 */ /* 0x000fe200078ec0ff */
[----:B------:R-:W-:Y:S01]  /*0e00*/  VIADD R220, R203, 0x80 ;  /* 0x00000080cbdc7836 */ /* 0x000fe20000000000 */
[----:B------:R-:W-:Y:S01]  /*0e10*/  SHF.R.S32.HI R8, RZ, 0x5, R8 ;  /* 0x00000005ff087819 */ /* 0x000fe20000011408 */
[----:B------:R-:W-:Y:S01]  /*0e20*/  IMAD.IADD R5, R6, 0x1, -R5 ;  /* 0x0000000106057824 */ /* 0x000fe200078e0a05 */
[----:B------:R-:W-:Y:S01]  /*0e30*/  LOP3.LUT R215, R215, 0x1c0, RZ, 0xc0, !PT ;  /* 0x000001c0d7d77812 */ /* 0x000fe200078ec0ff */
[----:B------:R-:W-:Y:S01]  /*0e40*/  IMAD.IADD R11, R10, 0x1, -R11 ;  /* 0x000000010a0b7824 */ /* 0x000fe200078e0a0b */
[----:B------:R-:W-:Y:S01]  /*0e50*/  LOP3.LUT R9, R9, 0x7ffffffc, RZ, 0xc0, !PT ;  /* 0x7ffffffc09097812 */ /* 0x000fe200078ec0ff */
[----:B------:R-:W-:Y:S01]  /*0e60*/  IMAD R5, R218, 0x10, R5 ;  /* 0x00000010da057824 */ /* 0x000fe200078e0205 */
[----:B------:R-:W-:Y:S01]  /*0e70*/  LOP3.LUT R6, R215, 0x38, R16, 0xf8, !PT ;  /* 0x00000038d7067812 */ /* 0x000fe200078ef810 */
[----:B------:R-:W-:Y:S01]  /*0e80*/  IMAD R11, R8, 0x10, R11 ;  /* 0x00000010080b7824 */ /* 0x000fe200078e020b */
[----:B------:R-:W-:Y:S01]  /*0e90*/  SHF.R.S32.HI R231, RZ, 0x1f, R19 ;  /* 0x0000001fffe77819 */ /* 0x000fe20000011413 */
[----:B------:R-:W-:Y:S01]  /*0ea0*/  IMAD R5, R5, 0x8, R4 ;  /* 0x0000000805057824 */ /* 0x000fe200078e0204 */
[----:B------:R-:W-:Y:S01]  /*0eb0*/  SHF.R.S32.HI R4, RZ, 0x1f, R227 ;  /* 0x0000001fff047819 */ /* 0x000fe200000114e3 */
[----:B------:R-:W-:-:S02]  /*0ec0*/  IMAD R12, R0, 0x40, R11 ;  /* 0x00000040000c7824 */ /* 0x000fc400078e020b */
[----:B------:R-:W-:Y:S01]  /*0ed0*/  IMAD.U32 R0, RZ, RZ, UR4 ;  /* 0x00000004ff007e24 */ /* 0x000fe2000f8e00ff */
[----:B------:R-:W-:Y:S01]  /*0ee0*/  LEA.HI R4, R4, R227, RZ, 0x3 ;  /* 0x000000e304047211 */ /* 0x000fe200078f18ff */
[----:B------:R-:W-:Y:S01]  /*0ef0*/  IMAD.IADD R9, R13, 0x1, -R9 ;  /* 0x000000010d097824 */ /* 0x000fe200078e0a09 */
[----:B------:R-:W-:Y:S01]  /*0f00*/  STL [R1+0x94], R12 ;  /* 0x0000940c01007387 */ /* 0x000fe20000100800 */
[----:B------:R-:W-:Y:S02]  /*0f10*/  IMAD.MOV.U32 R2, RZ, RZ, RZ ;  /* 0x000000ffff027224 */ /* 0x000fe400078e00ff */
[----:B------:R-:W-:Y:S01]  /*0f20*/  IMAD.SHL.U32 R4, R4, 0x40, RZ ;  /* 0x0000004004047824 */ /* 0x000fe200078e00ff */
[----:B------:R0:W-:Y:S01]  /*0f30*/  STL [R1+0x5c], R0 ;  /* 0x00005c0001007387 */ /* 0x0001e20000100800 */
[----:B------:R-:W-:Y:S02]  /*0f40*/  IMAD.SHL.U32 R232, R9, 0x2, RZ ;  /* 0x0000000209e87824 */ /* 0x000fe400078e00ff */
[----:B------:R-:W-:Y:S01]  /*0f50*/  VIADD R202, R22, 0x10 ;  /* 0x0000001016ca7836 */ /* 0x000fe20000000000 */
[----:B------:R-:W-:Y:S01]  /*0f60*/  LOP3.LUT R219, R4, 0xfffffe00, RZ, 0xc0, !PT ;  /* 0xfffffe0004db7812 */ /* 0x000fe200078ec0ff */
[----:B------:R-:W-:Y:S01]  /*0f70*/  VIADD R36, R232, 0x8 ;  /* 0x00000008e8247836 */ /* 0x000fe20000000000 */
[----:B------:R-:W-:Y:S01]  /*0f80*/  SHF.R.S32.HI R4, RZ, 0x1f, R221 ;  /* 0x0000001fff047819 */ /* 0x000fe200000114dd */
[----:B------:R-:W-:-:S02]  /*0f90*/  IMAD.SHL.U32 R4, R5, 0x8, RZ ;  /* 0x0000000805047824 */ /* 0x000fc400078e00ff */
[C---:B------:R-:W-:Y:S01]  /*0fa0*/  VIADD R33, R232.reuse, 0x20 ;  /* 0x00000020e8217836 */ /* 0x040fe20000000000 */
[C---:B0-----:R-:W-:Y:S01]  /*0fb0*/  LEA.HI R0, R3.reuse, R3, RZ, 0x1 ;  /* 0x0000000303007211 */ /* 0x041fe200078f08ff */
[C---:B------:R-:W-:Y:S01]  /*0fc0*/  VIADD R30, R232.reuse, 0x38 ;  /* 0x00000038e81e7836 */ /* 0x040fe20000000000 */
[----:B------:R0:W-:Y:S01]  /*0fd0*/  STL [R1+0x9c], R4 ;  /* 0x00009c0401007387 */ /* 0x0001e20000100800 */
[----:B------:R-:W-:Y:S01]  /*0fe0*/  VIADD R27, R232, 0x50 ;  /* 0x00000050e81b7836 */ /* 0x000fe20000000000 */
[----:B------:R-:W-:Y:S01]  /*0ff0*/  LOP3.LUT R0, R0, 0x1ffffffe, RZ, 0xc0, !PT ;  /* 0x1ffffffe00007812 */ /* 0x000fe200078ec0ff */
[C---:B------:R-:W-:Y:S02]  /*1000*/  VIADD R24, R232.reuse, 0x68 ;  /* 0x00000068e8187836 */ /* 0x040fe40000000000 */
[C---:B------:R-:W-:Y:S02]  /*1010*/  VIADD R15, R232.reuse, 0x80 ;  /* 0x00000080e80f7836 */ /* 0x040fe40000000000 */
[----:B------:R-:W-:Y:S01]  /*1020*/  IMAD.IADD R0, R3, 0x1, -R0 ;  /* 0x0000000103007824 */ /* 0x000fe200078e0a00 */
[----:B------:R-:W-:Y:S01]  /*1030*/  SHF.R.S32.HI R3, RZ, 0x1f, R203 ;  /* 0x0000001fff037819 */ /* 0x000fe200000114cb */
[----:B------:R-:W-:Y:S01]  /*1040*/  VIADD R11, R232, 0x98 ;  /* 0x00000098e80b7836 */ /* 0x000fe20000000000 */
[----:B------:R-:W-:Y:S01]  /*1050*/  SHF.R.U32.HI R3, RZ, 0x3, R215 ;  /* 0x00000003ff037819 */ /* 0x000fe200000116d7 */
[----:B------:R-:W-:-:S02]  /*1060*/  IMAD R0, R0, 0x8, R12 ;  /* 0x0000000800007824 */ /* 0x000fc400078e020c */
[C---:B------:R-:W-:Y:S01]  /*1070*/  VIADD R8, R232.reuse, 0xb0 ;  /* 0x000000b0e8087836 */ /* 0x040fe20000000000 */
[----:B------:R-:W-:Y:S01]  /*1080*/  LOP3.LUT R3, R219, R6, R3, 0xf6, !PT ;  /* 0x00000006db037212 */ /* 0x000fe200078ef603 */
[C---:B------:R-:W-:Y:S01]  /*1090*/  VIADD R5, R232.reuse, 0xc8 ;  /* 0x000000c8e8057836 */ /* 0x040fe20000000000 */
[----:B------:R-:W-:Y:S01]  /*10a0*/  SHF.R.S32.HI R6, RZ, 0x1f, R220 ;  /* 0x0000001fff067819 */ /* 0x000fe200000114dc */
[C---:B0-----:R-:W-:Y:S02]  /*10b0*/  VIADD R4, R232.reuse, 0xd0 ;  /* 0x000000d0e8047836 */ /* 0x041fe40000000000 */
[----:B------:R-:W-:Y:S02]  /*10c0*/  IMAD R3, R3, 0x2, R18 ;  /* 0x0000000203037824 */ /* 0x000fe400078e0212 */
[C---:B------:R-:W-:Y:S02]  /*10d0*/  VIADD R237, R232.reuse, 0xd8 ;  /* 0x000000d8e8ed7836 */ /* 0x040fe40000000000 */
[C---:B------:R-:W-:Y:S01]  /*10e0*/  VIADD R236, R232.reuse, 0xe0 ;  /* 0x000000e0e8ec7836 */ /* 0x040fe20000000000 */
[----:B------:R0:W-:Y:S01]  /*10f0*/  STL [R1+0x90], R3 ;  /* 0x0000900301007387 */ /* 0x0001e20000100800 */
[----:B------:R-:W-:-:S02]  /*1100*/  VIADD R35, R232, 0x10 ;  /* 0x00000010e8237836 */ /* 0x000fc40000000000 */
[C---:B------:R-:W-:Y:S01]  /*1110*/  VIADD R34, R232.reuse, 0x18 ;  /* 0x00000018e8227836 */ /* 0x040fe20000000000 */
[----:B------:R1:W-:Y:S01]  /*1120*/  STL [R1+0x98], R0 ;  /* 0x0000980001007387 */ /* 0x0003e20000100800 */
        /* <DEDUP_REMOVED lines=47> */
[----:B-1----:R-:W-:-:S07]  /*1420*/  SHF.R.S32.HI R3, RZ, 0x1f, R233 ;  /* 0x0000001fff037819 */ /* 0x002fce00000114e9 */
.L_x_10340:
        /* <DEDUP_REMOVED lines=19> */
[----:B------:R-:W-:Y:S02]  /*1560*/  ISETP.NE.U32.AND P2, PT, RZ, UR4, PT ;  /* 0x00000004ff007c0c */ /* 0x000fe4000bf45070 */
[----:B------:R-:W-:Y:S01]  /*1570*/  IADD3 R4, P3, R225, UR8, RZ ;  /* 0x00000008e1047c10 */ /* 0x000fe2000ff7e0ff */
[----:B------:R0:W5:Y:S01]  /*1580*/  @P1 LDG.E R10, desc[UR60][R6.64] ;  /* 0x0000003c060a1981 */ /* 0x000162000c1e1900 */
[----:B------:R-:W-:-:S02]  /*1590*/  ISETP.NE.AND.EX P2, PT, RZ, UR5, PT, P2 ;  /* 0x00000005ff007c0c */ /* 0x000fc4000bf45320 */
[----:B------:R-:W-:-:S05]  /*15a0*/  IADD3.X R5, R226, UR9, RZ, P3, !PT ;  /* 0x00000009e2057c10 */ /* 0x000fca0009ffe4ff */
[----:B------:R0:W5:Y:S06]  /*15b0*/  @P0 LDG.E R68, desc[UR60][R4.64] ;  /* 0x0000003c04440981 */ /* 0x00016c000c1e1900 */
[----:B------:R-:W-:Y:S01]  /*15c0*/  @P2 IADD3 R8, P1, R225, UR4, RZ ;  /* 0x00000004e1082c10 */ /* 0x000fe2000ff3e0ff */
[----:B------:R-:W-:Y:S02]  /*15d0*/  ULDC UR4, c[0x0][0x288] ;  /* 0x0000a20000047ab9 */ /* 0x000fe40000000800 */
[----:B------:R-:W-:Y:S01]  /*15e0*/  IMAD.U32 R154, RZ, RZ, UR4 ;  /* 0x00000004ff9a7e24 */ /* 0x000fe2000f8e00ff */
[----:B------:R-:W-:Y:S01]  /*15f0*/  @P2 IADD3.X R9, R226, UR5, RZ, P1, !PT ;  /* 0x00000005e2092c10 */ /* 0x000fe20008ffe4ff */
[----:B------:R-:W-:-:S04]  /*1600*/  ULDC.64 UR4, c[0x0][0x418] ;  /* 0x0001060000047ab9 */ /* 0x000fc80000000a00 */
        /* <DEDUP_REMOVED lines=20> */
.L_x_10193:
        /* <DEDUP_REMOVED lines=14> */
.L_x_10194:
[----:B------:R-:W-:Y:S05]  /*1830*/  @!P0 BRA `(.L_x_10195) ;  /* 0x00000000000c8947 */ /* 0x000fea0003800000 */
[----:B------:R-:W2:Y:S04]  /*1840*/  LDG.E R0, desc[UR60][R4.64] ;  /* 0x0000003c04007981 */ /* 0x000ea8000c1e1900 */
[----:B------:R-:W2:Y:S02]  /*1850*/  LDG.E R31, desc[UR60][R4.64+0x4] ;  /* 0x0000043c041f7981 */ /* 0x000ea4000c1e1900 */
[----:B--2---:R-:W-:-:S07]  /*1860*/  IMAD.IADD R31, R31, 0x1, -R0 ;  /* 0x000000011f1f7824 */ /* 0x004fce00078e0a00 */
.L_x_10195:
        /* <DEDUP_REMOVED lines=57> */
.L_x_10197:
[----:B------:R-:W-:Y:S05]  /*1c00*/  BSYNC B0 ;  /* 0x0000000000007941 */ /* 0x000fea0003800000 */
.L_x_10196:
        /* <DEDUP_REMOVED lines=37> */
.L_x_10200:
[----:B------:R-:W-:Y:S05]  /*1e60*/  BSYNC B6 ;  /* 0x0000000000067941 */ /* 0x000fea0003800000 */
.L_x_10199:
        /* <DEDUP_REMOVED lines=20> */
.L_x_10202:
[----:B------:R-:W-:Y:S05]  /*1fb0*/  BSYNC B6 ;  /* 0x0000000000067941 */ /* 0x000fea0003800000 */
.L_x_10201:
[----:B------:R-:W-:Y:S01]  /*1fc0*/  ULDC.64 UR4, c[0x0][0xaf0] ;  /* 0x0002bc0000047ab9 */ /* 0x000fe20000000a00 */
[----:B------:R-:W-:Y:S01]  /*1fd0*/  IMAD.MOV.U32 R0, RZ, RZ, R224 ;  /* 0x000000ffff007224 */ /* 0x000fe200078e00e0 */
[----:B------:R-:W-:Y:S01]  /*1fe0*/  ISETP.NE.U32.AND P0, PT, RZ, UR4, PT ;  /* 0x00000004ff007c0c */ /* 0x000fe2000bf05070 */
[----:B------:R-:W0:Y:S01]  /*1ff0*/  S2R R46, SR_TID.X ;  /* 0x00000000002e7919 */ /* 0x000e220000002100 */
[----:B------:R-:W1:Y:S02]  /*2000*/  LDC.64 R20, c[0x0][0x300] ;  /* 0x0000c000ff147b82 */ /* 0x000e640000000a00 */
[----:B------:R-:W-:Y:S01]  /*2010*/  ISETP.NE.AND.EX P0, PT, RZ, UR5, PT, P0 ;  /* 0x00000005ff007c0c */ /* 0x000fe2000bf05300 */
[----:B------:R-:W2:Y:S01]  /*2020*/  S2R R6, SR_TID.X ;  /* 0x0000000000067919 */ /* 0x000ea20000002100 */
[----:B------:R-:W-:Y:S01]  /*2030*/  IMAD.IADD R68, R68, 0x1, R31 ;  /* 0x0000000144447824 */ /* 0x000fe200078e021f */
[----:B------:R-:W-:Y:S01]  /*2040*/  SHF.R.S32.HI R17, RZ, 0x1f, R16 ;  /* 0x0000001fff117819 */ /* 0x000fe20000011410 */
[----:B------:R-:W-:-:S02]  /*2050*/  VIADD R74, R16, 0x20 ;  /* 0x00000020104a7836 */ /* 0x000fc40000000000 */
[----:B------:R-:W3:Y:S07]  /*2060*/  LDC R75, c[0x0][0x3f4] ;  /* 0x0000fd00ff4b7b82 */ /* 0x000eee0000000800 */
[----:B------:R-:W-:Y:S01]  /*2070*/  @P0 IADD3 R4, P1, R225, UR4, RZ ;  /* 0x00000004e1040c10 */ /* 0x000fe2000ff3e0ff */
[----:B------:R-:W-:Y:S01]  /*2080*/  VIADD R70, R16, 0x40 ;  /* 0x0000004010467836 */ /* 0x000fe20000000000 */
[----:B------:R-:W4:Y:S02]  /*2090*/  LDC.64 R34, c[0x0][0x3f8] ;  /* 0x0000fe00ff227b82 */ /* 0x000f240000000a00 */
[----:B------:R-:W-:Y:S01]  /*20a0*/  @P0 IADD3.X R5, R226, UR5, RZ, P1, !PT ;  /* 0x00000005e2050c10 */ /* 0x000fe20008ffe4ff */
[----:B------:R-:W-:-:S04]  /*20b0*/  ULDC.64 UR4, c[0x0][0xb00] ;  /* 0x0002c00000047ab9 */ /* 0x000fc80000000a00 */
[----:B------:R2:W3:Y:S01]  /*20c0*/  @P0 LDG.E R0, desc[UR60][R4.64] ;  /* 0x0000003c04000981 */ /* 0x0004e2000c1e1900 */
[----:B------:R-:W-:Y:S01]  /*20d0*/  SHF.R.S32.HI R36, RZ, 0x1f, R68 ;  /* 0x0000001fff247819 */ /* 0x000fe20000011444 */
[C---:B------:R-:W-:Y:S01]  /*20e0*/  VIADD R11, R16.reuse, 0x60 ;  /* 0x00000060100b7836 */ /* 0x040fe20000000000 */
[----:B------:R-:W-:Y:S01]  /*20f0*/  ISETP.NE.U32.AND P0, PT, RZ, UR4, PT ;  /* 0x00000004ff007c0c */ /* 0x000fe2000bf05070 */
[----:B------:R-:W4:Y:S01]  /*2100*/  LDC.64 R66, c[0x0][0x408] ;  /* 0x00010200ff427b82 */ /* 0x000f220000000a00 */
[----:B------:R-:W-:Y:S01]  /*2110*/  VIADD R10, R16, 0x80 ;  /* 0x00000080100a7836 */ /* 0x000fe20000000000 */
[----:B------:R-:W-:Y:S01]  /*2120*/  SHF.R.S32.HI R23, RZ, 0x1f, R22 ;  /* 0x0000001fff177819 */ /* 0x000fe20000011416 */
[-C--:B-1----:R-:W-:Y:S01]  /*2130*/  IMAD R3, R36, R20.reuse, RZ ;  /* 0x0000001424037224 */ /* 0x082fe200078e02ff */
[----:B0-----:R-:W-:Y:S01]  /*2140*/  SHF.R.U32.HI R46, RZ, 0x7, R46 ;  /* 0x00000007ff2e7819 */ /* 0x001fe2000001162e */
[----:B------:R-:W-:Y:S01]  /*2150*/  VIADD R9, R16, 0xa0 ;  /* 0x000000a010097836 */ /* 0x000fe20000000000 */
[----:B------:R-:W-:Y:S01]  /*2160*/  ISETP.NE.AND.EX P0, PT, RZ, UR5, PT, P0 ;  /* 0x00000005ff007c0c */ /* 0x000fe2000bf05300 */
[----:B--2---:R-:W-:Y:S01]  /*2170*/  IMAD.WIDE.U32 R4, R68, R20, RZ ;  /* 0x0000001444047225 */ /* 0x004fe200078e00ff */
[----:B------:R-:W-:Y:S01]  /*2180*/  ULDC.64 UR4, c[0x0][0x308] ;  /* 0x0000c20000047ab9 */ /* 0x000fe20000000a00 */
[----:B------:R-:W-:-:S02]  /*2190*/  ISETP.NE.AND P6, PT, R46, 0x1, PT ;  /* 0x000000012e00780c */ /* 0x000fc40003fc5270 */
[----:B------:R-:W-:Y:S01]  /*21a0*/  IMAD R3, R68, R21, R3 ;  /* 0x0000001544037224 */ /* 0x000fe200078e0203 */
[----:B-----5:R-:W-:Y:S01]  /*21b0*/  SHF.R.S32.HI R37, RZ, 0x1f, R40 ;  /* 0x0000001fff257819 */ /* 0x020fe20000011428 */
[----:B------:R-:W-:Y:S01]  /*21c0*/  VIADD R6, R6, 0xffffff80 ;  /* 0xffffff8006067836 */ /* 0x000fe20000000000 */
[----:B------:R-:W-:Y:S01]  /*21d0*/  SHF.L.U64.HI R8, R20, 0x6, R21 ;  /* 0x0000000614087819 */ /* 0x000fe20000010215 */
[----:B------:R-:W-:Y:S02]  /*21e0*/  IMAD.IADD R5, R5, 0x1, R3 ;  /* 0x0000000105057824 */ /* 0x000fe400078e0203 */
[----:B------:R-:W-:Y:S01]  /*21f0*/  IMAD R39, R21, 0x60, RZ ;  /* 0x0000006015277824 */ /* 0x000fe200078e02ff */
[----:B------:R-:W-:Y:S01]  /*2200*/  SHF.R.S32.HI R7, RZ, 0x1f, R6 ;  /* 0x0000001fff077819 */ /* 0x000fe20000011406 */
[----:B------:R-:W-:-:S04]  /*2210*/  IMAD.WIDE.U32 R4, R222, UR4, R4 ;  /* 0x00000004de047c25 */ /* 0x000fc8000f8e0004 */
[----:B------:R-:W-:Y:S01]  /*2220*/  IMAD R5, R222, UR5, R5 ;  /* 0x00000005de057c24 */ /* 0x000fe2000f8e0205 */
[----:B------:R-:W-:Y:S01]  /*2230*/  ULDC.64 UR4, c[0x0][0x310] ;  /* 0x0000c40000047ab9 */ /* 0x000fe20000000a00 */
[----:B----4-:R-:W-:-:S04]  /*2240*/  IMAD.WIDE.U32 R42, R19, R66, R22 ;  /* 0x00000042132a7225 */ /* 0x010fc800078e0016 */
[----:B------:R-:W-:-:S04]  /*2250*/  IMAD.WIDE.U32 R64, R19, R66, R16 ;  /* 0x0000004213407225 */ /* 0x000fc800078e0010 */
[----:B------:R-:W-:-:S04]  /*2260*/  IMAD.WIDE.U32 R30, R19, R34, R22 ;  /* 0x00000022131e7225 */ /* 0x000fc800078e0016 */
[----:B------:R-:W-:-:S04]  /*2270*/  IMAD.WIDE.U32 R32, R19, R34, R16 ;  /* 0x0000002213207225 */ /* 0x000fc800078e0010 */
[----:B------:R-:W-:Y:S02]  /*2280*/  IMAD.MOV.U32 R89, RZ, RZ, 0x20 ;  /* 0x00000020ff597424 */ /* 0x000fe400078e00ff */
[----:B------:R-:W-:Y:S01]  /*2290*/  VIADD R98, R46, 0x8 ;  /* 0x000000082e627836 */ /* 0x000fe20000000000 */
[----:B------:R-:W-:Y:S01]  /*22a0*/  SHF.R.U32.HI R46, RZ, 0x3, R215 ;  /* 0x00000003ff2e7819 */ /* 0x000fe200000116d7 */
[----:B------:R-:W-:Y:S02]  /*22b0*/  IMAD R77, R35, 0x60, RZ ;  /* 0x00000060234d7824 */ /* 0x000fe400078e02ff */
[----:B------:R-:W-:Y:S01]  /*22c0*/  IMAD R47, R67, 0x60, RZ ;  /* 0x00000060432f7824 */ /* 0x000fe200078e02ff */
[----:B---3--:R-:W-:Y:S02]  /*22d0*/  SHF.R.S32.HI R3, RZ, 0x1f, R0 ;  /* 0x0000001fff037819 */ /* 0x008fe40000011400 */
[----:B------:R-:W-:Y:S02]  /*22e0*/  SEL R14, R0, RZ, !P0 ;  /* 0x000000ff000e7207 */ /* 0x000fe40004000000 */
[----:B------:R-:W-:-:S02]  /*22f0*/  SEL R93, R3, RZ, !P0 ;  /* 0x000000ff035d7207 */ /* 0x000fc40004000000 */
[----:B------:R-:W-:Y:S01]  /*2300*/  LEA.HI R0, R7, R6, RZ, 0x2 ;  /* 0x0000000607007211 */ /* 0x000fe200078f10ff */
[----:B------:R-:W-:-:S03]  /*2310*/  IMAD.WIDE.U32 R12, R14, UR4, R4 ;  /* 0x000000040e0c7c25 */ /* 0x000fc6000f8e0004 */
[----:B------:R-:W-:Y:S01]  /*2320*/  SHF.R.S32.HI R44, RZ, 0x1f, R0 ;  /* 0x0000001fff2c7819 */ /* 0x000fe20000011400 */
[----:B------:R-:W-:Y:S01]  /*2330*/  IMAD R3, R93, UR4, RZ ;  /* 0x000000045d037c24 */ /* 0x000fe2000f8e02ff */
[----:B------:R-:W-:Y:S01]  /*2340*/  SHF.R.S32.HI R0, RZ, 0x1f, R227 ;  /* 0x0000001fff007819 */ /* 0x000fe200000114e3 */
[----:B------:R-:W-:Y:S01]  /*2350*/  IMAD.WIDE.U32 R4, R19, R20, R16 ;  /* 0x0000001413047225 */ /* 0x000fe200078e0010 */
[----:B------:R-:W-:-:S03]  /*2360*/  LEA.HI R44, R44, R19, RZ, 0x3 ;  /* 0x000000132c2c7211 */ /* 0x000fc600078f18ff */
[----:B------:R-:W-:Y:S01]  /*2370*/  IMAD R3, R14, UR5, R3 ;  /* 0x000000050e037c24 */ /* 0x000fe2000f8e0203 */
[----:B------:R-:W-:Y:S05]  /*2380*/  @!P6 WARPSYNC.ALL ;  /* 0x000000000000e948 */ /* 0x000fea0003800000 */
[----:B------:R-:W-:Y:S01]  /*2390*/  ULDC UR4, c[0x0][0x320] ;  /* 0x0000c80000047ab9 */ /* 0x000fe20000000800 */
[----:B------:R-:W-:Y:S01]  /*23a0*/  IMAD R6, R231, R20, RZ ;  /* 0x00000014e7067224 */ /* 0x000fe200078e02ff */
[----:B------:R-:W-:Y:S01]  /*23b0*/  ISETP.GE.AND P1, PT, R74, UR4, PT ;  /* 0x000000044a007c0c */ /* 0x000fe2000bf26270 */
[----:B------:R-:W-:Y:S01]  /*23c0*/  IMAD.IADD R72, R13, 0x1, R3 ;  /* 0x000000010d487824 */ /* 0x000fe200078e0203 */
[----:B------:R-:W-:Y:S01]  /*23d0*/  @!P6 BAR.SYNC.DEFER_BLOCKING 0x9, 0x100 ;  /* 0x024400000000eb1d */ /* 0x000fe20000010000 */
[----:B------:R-:W-:Y:S01]  /*23e0*/  IADD3 R73, P2, R12, R4, RZ ;  /* 0x000000040c497210 */ /* 0x000fe20007f5e0ff */
[----:B------:R-:W-:Y:S01]  /*23f0*/  IMAD R71, R19, R21, R6 ;  /* 0x0000001513477224 */ /* 0x000fe200078e0206 */
[----:B------:R-:W-:Y:S01]  /*2400*/  SEL R4, RZ, 0xffffffff, P1 ;  /* 0xffffffffff047807 */ /* 0x000fe20000800000 */
[C---:B------:R-:W-:Y:S01]  /*2410*/  VIADD R7, R16.reuse, 0xc0 ;  /* 0x000000c010077836 */ /* 0x040fe20000000000 */
[C---:B------:R-:W-:Y:S01]  /*2420*/  ISETP.GE.AND P0, PT, R16.reuse, UR4, PT ;  /* 0x0000000410007c0c */ /* 0x040fe2000bf06270 */
[----:B------:R-:W-:Y:S01]  /*2430*/  VIADD R6, R16, 0xe0 ;  /* 0x000000e010067836 */ /* 0x000fe20000000000 */
[----:B------:R-:W-:Y:S01]  /*2440*/  IADD3.X R71, R72, R5, R71, P2, !PT ;  /* 0x0000000548477210 */ /* 0x000fe200017fe447 */
[----:B------:R-:W-:Y:S01]  /*2450*/  IMAD.SHL.U32 R4, R4, 0x2, RZ ;  /* 0x0000000204047824 */ /* 0x000fe200078e00ff */
[----:B------:R-:W-:Y:S01]  /*2460*/  SEL R3, RZ, 0x1, P0 ;  /* 0x00000001ff037807 */ /* 0x000fe20000000000 */
[----:B------:R-:W-:Y:S01]  /*2470*/  ULDC.64 UR6, c[0x0][0x330] ;  /* 0x0000cc0000067ab9 */ /* 0x000fe20000000a00 */
[----:B------:R-:W-:-:S02]  /*2480*/  ISETP.GE.AND P1, PT, R70, UR4, PT ;  /* 0x0000000446007c0c */ /* 0x000fc4000bf26270 */
[----:B------:R-:W-:Y:S02]  /*2490*/  ISETP.GE.AND P2, PT, R11, UR4, PT ;  /* 0x000000040b007c0c */ /* 0x000fe4000bf46270 */
[----:B------:R-:W-:Y:S02]  /*24a0*/  ISETP.GE.AND P0, PT, R7, UR4, PT ;  /* 0x0000000407007c0c */ /* 0x000fe4000bf06270 */
[----:B------:R-:W-:Y:S02]  /*24b0*/  ISETP.GE.AND P3, PT, R6, UR4, PT ;  /* 0x0000000406007c0c */ /* 0x000fe4000bf66270 */
[----:B------:R-:W-:Y:S01]  /*24c0*/  LOP3.LUT R3, R4, 0x2, R3, 0xe2, !PT ;  /* 0x0000000204037812 */ /* 0x000fe200078ee203 */
[C---:B------:R-:W-:Y:S01]  /*24d0*/  IMAD.WIDE.U32 R4, R222.reuse, UR6, R16 ;  /* 0x00000006de047c25 */ /* 0x040fe2000f8e0010 */
[----:B------:R-:W-:Y:S02]  /*24e0*/  SEL R6, RZ, 0x4, P1 ;  /* 0x00000004ff067807 */ /* 0x000fe40000800000 */
[----:B------:R-:W-:Y:S01]  /*24f0*/  SEL R7, RZ, 0x8, P2 ;  /* 0x00000008ff077807 */ /* 0x000fe20001000000 */
[----:B------:R-:W-:Y:S01]  /*2500*/  IMAD R5, R222, UR7, R5 ;  /* 0x00000007de057c24 */ /* 0x000fe2000f8e0205 */
[----:B------:R-:W-:-:S02]  /*2510*/  ISETP.GE.AND P1, PT, R10, UR4, PT ;  /* 0x000000040a007c0c */ /* 0x000fc4000bf26270 */
[----:B------:R-:W-:Y:S01]  /*2520*/  ISETP.GE.AND P2, PT, R9, UR4, PT ;  /* 0x0000000409007c0c */ /* 0x000fe2000bf46270 */
[----:B------:R-:W-:Y:S01]  /*2530*/  ULDC.64 UR4, c[0x0][0x338] ;  /* 0x0000ce0000047ab9 */ /* 0x000fe20000000a00 */
[----:B------:R-:W-:Y:S01]  /*2540*/  LOP3.LUT R3, R7, R3, R6, 0xfe, !PT ;  /* 0x0000000307037212 */ /* 0x000fe200078efe06 */
[----:B------:R-:W-:Y:S01]  /*2550*/  IMAD R93, R93, UR4, RZ ;  /* 0x000000045d5d7c24 */ /* 0x000fe2000f8e02ff */
[----:B------:R-:W-:Y:S02]  /*2560*/  SEL R6, RZ, 0x10, P1 ;  /* 0x00000010ff067807 */ /* 0x000fe40000800000 */
[----:B------:R-:W-:Y:S01]  /*2570*/  SEL R7, RZ, 0x20, P2 ;  /* 0x00000020ff077807 */ /* 0x000fe20001000000 */
[C---:B------:R-:W-:Y:S01]  /*2580*/  IMAD R93, R14.reuse, UR5, R93 ;  /* 0x000000050e5d7c24 */ /* 0x040fe2000f8e025d */
[----:B------:R-:W-:Y:S01]  /*2590*/  SEL R95, RZ, 0x40, P0 ;  /* 0x00000040ff5f7807 */ /* 0x000fe20000000000 */
[----:B------:R-:W-:Y:S01]  /*25a0*/  IMAD.WIDE.U32 R14, R14, UR4, R4 ;  /* 0x000000040e0e7c25 */ /* 0x000fe2000f8e0004 */
[----:B------:R-:W-:Y:S01]  /*25b0*/  ISETP.GE.AND P0, PT, R16, R75, PT ;  /* 0x0000004b1000720c */ /* 0x000fe20003f06270 */
[----:B------:R-:W-:Y:S01]  /*25c0*/  ULDC UR4, c[0x0][0x2f4] ;  /* 0x0000bd0000047ab9 */ /* 0x000fe20000000800 */
[----:B------:R-:W-:Y:S01]  /*25d0*/  LOP3.LUT R6, R7, R3, R6, 0xfe, !PT ;  /* 0x0000000307067212 */ /* 0x000fe200078efe06 */
[----:B------:R-:W-:Y:S01]  /*25e0*/  IMAD R4, R231, R34, RZ ;  /* 0x00000022e7047224 */ /* 0x000fe200078e02ff */
[C---:B------:R-:W-:Y:S01]  /*25f0*/  SEL R3, R75.reuse, RZ, P0 ;  /* 0x000000ff4b037207 */ /* 0x040fe20000000000 */
[----:B------:R-:W-:Y:S01]  /*2600*/  IMAD.SHL.U32 R75, R75, 0x2, RZ ;  /* 0x000000024b4b7824 */ /* 0x000fe200078e00ff */
[----:B------:R-:W-:Y:S01]  /*2610*/  LOP3.LUT R44, R44, 0xfffffff8, RZ, 0xc0, !PT ;  /* 0xfffffff82c2c7812 */ /* 0x000fe200078ec0ff */
[C---:B------:R-:W-:Y:S01]  /*2620*/  IMAD R5, R19.reuse, R35, R4 ;  /* 0x0000002313057224 */ /* 0x040fe200078e0204 */
[----:B------:R-:W-:Y:S01]  /*2630*/  LOP3.LUT R95, R6, R95, RZ, 0xfc, !PT ;  /* 0x0000005f065f7212 */ /* 0x000fe200078efcff */
[----:B------:R-:W-:Y:S01]  /*2640*/  IMAD.IADD R3, R16, 0x1, R3 ;  /* 0x0000000110037824 */ /* 0x000fe200078e0203 */
[----:B------:R-:W-:Y:S01]  /*2650*/  IADD3 R68, P1, R19, R68, RZ ;  /* 0x0000004413447210 */ /* 0x000fe20007f3e0ff */
[----:B------:R-:W-:Y:S01]  /*2660*/  IMAD R6, R231, R66, RZ ;  /* 0x00000042e7067224 */ /* 0x000fe200078e02ff */
[----:B------:R-:W-:Y:S01]  /*2670*/  SEL R94, RZ, 0xffffff80, P3 ;  /* 0xffffff80ff5e7807 */ /* 0x000fe20001800000 */
[C---:B------:R-:W-:Y:S01]  /*2680*/  IMAD.IADD R44, R19.reuse, 0x1, -R44 ;  /* 0x00000001132c7824 */ /* 0x040fe200078e0a2c */
[----:B------:R-:W-:Y:S01]  /*2690*/  SHF.R.S32.HI R4, RZ, 0x1f, R3 ;  /* 0x0000001fff047819 */ /* 0x000fe20000011403 */
[----:B------:R-:W-:Y:S01]  /*26a0*/  IMAD R7, R19, R67, R6 ;  /* 0x0000004313077224 */ /* 0x000fe200078e0206 */
[----:B------:R-:W-:Y:S01]  /*26b0*/  SHF.L.U64.HI R6, R34, 0x6, R35 ;  /* 0x0000000622067819 */ /* 0x000fe20000010223 */
[----:B------:R-:W-:Y:S01]  /*26c0*/  IMAD.SHL.U32 R83, R44, 0x40, RZ ;  /* 0x000000402c537824 */ /* 0x000fe200078e00ff */
[----:B------:R-:W-:Y:S01]  /*26d0*/  LEA.HI R38, R4, R3, RZ, 0x3 ;  /* 0x0000000304267211 */ /* 0x000fe200078f18ff */
[----:B------:R-:W-:Y:S01]  /*26e0*/  IMAD.IADD R43, R43, 0x1, R7 ;  /* 0x000000012b2b7824 */ /* 0x000fe200078e0207 */
[----:B------:R-:W-:Y:S01]  /*26f0*/  SHF.L.U64.HI R4, R66, 0x6, R67 ;  /* 0x0000000642047819 */ /* 0x000fe20000010243 */
[----:B------:R-:W-:Y:S01]  /*2700*/  IMAD.IADD R65, R7, 0x1, R65 ;  /* 0x0000000107417824 */ /* 0x000fe200078e0241 */
[----:B------:R-:W-:Y:S01]  /*2710*/  LOP3.LUT R83, R83, 0x1c0, RZ, 0xc0, !PT ;  /* 0x000001c053537812 */ /* 0x000fe200078ec0ff */
[----:B------:R-:W-:Y:S01]  /*2720*/  IMAD R3, R37, R34, RZ ;  /* 0x0000002225037224 */ /* 0x000fe200078e02ff */
[----:B------:R-:W-:Y:S01]  /*2730*/  LOP3.LUT R85, R38, 0xfffffff8, RZ, 0xc0, !PT ;  /* 0xfffffff826557812 */ /* 0x000fe200078ec0ff */
[C---:B------:R-:W-:Y:S01]  /*2740*/  IMAD.SHL.U32 R7, R20.reuse, 0x40, RZ ;  /* 0x0000004014077824 */ /* 0x040fe200078e00ff */
[----:B------:R-:W-:Y:S01]  /*2750*/  SHF.R.U32.HI R86, RZ, 0x3, R83 ;  /* 0x00000003ff567819 */ /* 0x000fe20000011653 */
[----:B------:R-:W-:Y:S01]  /*2760*/  IMAD.WIDE.U32 R20, R20, 0x60, RZ ;  /* 0x0000006014147825 */ /* 0x000fe200078e00ff */
[----:B------:R-:W-:-:S02]  /*2770*/  LOP3.LUT R94, R95, 0x80, R94, 0xc8, !PT ;  /* 0x000000805f5e7812 */ /* 0x000fc400078ec85e */
[----:B------:R-:W-:Y:S01]  /*2780*/  SHF.R.S32.HI R84, RZ, 0x3, R38 ;  /* 0x00000003ff547819 */ /* 0x000fe20000011426 */
[-C--:B------:R-:W-:Y:S01]  /*2790*/  IMAD R37, R37, R66.reuse, RZ ;  /* 0x0000004225257224 */ /* 0x080fe200078e02ff */
[----:B------:R-:W-:Y:S01]  /*27a0*/  SHF.R.S32.HI R87, RZ, 0x1f, R85 ;  /* 0x0000001fff577819 */ /* 0x000fe20000011455 */
[-C--:B------:R-:W-:Y:S01]  /*27b0*/  IMAD.WIDE.U32 R42, R40, R66.reuse, R42 ;  /* 0x00000042282a7225 */ /* 0x080fe200078e002a */
[----:B------:R-:W-:Y:S02]  /*27c0*/  ISETP.GE.AND P2, PT, R74, UR4, PT ;  /* 0x000000044a007c0c */ /* 0x000fe4000bf46270 */
[----:B------:R-:W-:Y:S01]  /*27d0*/  LOP3.LUT R95, R95, 0x40, RZ, 0xc0, !PT ;  /* 0x000000405f5f7812 */ /* 0x000fe200078ec0ff */
[C---:B------:R-:W-:Y:S02]  /*27e0*/  IMAD R37, R40.reuse, R67, R37 ;  /* 0x0000004328257224 */ /* 0x040fe400078e0225 */
[----:B------:R-:W-:-:S04]  /*27f0*/  IMAD.WIDE.U32 R64, R40, R66, R64 ;  /* 0x0000004228407225 */ /* 0x000fc800078e0040 */
[----:B------:R-:W-:Y:S01]  /*2800*/  IMAD.IADD R76, R21, 0x1, R39 ;  /* 0x00000001154c7824 */ /* 0x000fe200078e0227 */
[----:B------:R-:W-:Y:S01]  /*2810*/  LOP3.LUT R39, R83, 0x18, R16, 0xf8, !PT ;  /* 0x0000001853277812 */ /* 0x000fe200078ef810 */
[----:B------:R-:W-:Y:S01]  /*2820*/  IMAD.X R69, R231, 0x1, R36, P1 ;  /* 0x00000001e7457824 */ /* 0x000fe200008e0624 */
[----:B------:R-:W-:Y:S01]  /*2830*/  LOP3.LUT P1, RZ, R44, 0x4, RZ, 0xc0, !PT ;  /* 0x000000042cff7812 */ /* 0x000fe2000782c0ff */
[----:B------:R-:W-:Y:S01]  /*2840*/  IMAD.IADD R81, R43, 0x1, R37 ;  /* 0x000000012b517824 */ /* 0x000fe200078e0225 */
[--C-:B------:R-:W-:Y:S01]  /*2850*/  LOP3.LUT R36, R215, 0x38, R38.reuse, 0xf8, !PT ;  /* 0x00000038d7247812 */ /* 0x100fe200078ef826 */
[----:B------:R-:W-:Y:S01]  /*2860*/  IMAD.IADD R82, R37, 0x1, R65 ;  /* 0x0000000125527824 */ /* 0x000fe200078e0241 */
[----:B------:R-:W-:Y:S01]  /*2870*/  LOP3.LUT R37, R83, 0x38, R38, 0xf8, !PT ;  /* 0x0000003853257812 */ /* 0x000fe200078ef826 */
[----:B------:R-:W-:Y:S01]  /*2880*/  IMAD.IADD R31, R31, 0x1, R5 ;  /* 0x000000011f1f7824 */ /* 0x000fe200078e0205 */
[----:B------:R-:W-:Y:S01]  /*2890*/  LOP3.LUT R39, R39, R86, RZ, 0x3c, !PT ;  /* 0x0000005627277212 */ /* 0x000fe200078e3cff */
[----:B------:R-:W-:Y:S01]  /*28a0*/  IMAD.IADD R33, R5, 0x1, R33 ;  /* 0x0000000105217824 */ /* 0x000fe200078e0221 */
[----:B------:R-:W-:Y:S01]  /*28b0*/  LOP3.LUT R36, R36, R46, RZ, 0x3c, !PT ;  /* 0x0000002e24247212 */ /* 0x000fe200078e3cff */
[----:B------:R-:W-:Y:S01]  /*28c0*/  IMAD R45, R40, R35, R3 ;  /* 0x00000023282d7224 */ /* 0x000fe200078e0203 */
[----:B------:R-:W-:Y:S01]  /*28d0*/  SEL R89, R89, 0xffffffe0, !P1 ;  /* 0xffffffe059597807 */ /* 0x000fe20004800000 */
[----:B------:R-:W-:Y:S01]  /*28e0*/  IMAD.SHL.U32 R5, R34, 0x40, RZ ;  /* 0x0000004022057824 */ /* 0x000fe200078e00ff */
[----:B------:R-:W-:Y:S01]  /*28f0*/  LOP3.LUT R37, R37, R86, RZ, 0x3c, !PT ;  /* 0x0000005625257212 */ /* 0x000fe200078e3cff */
[----:B------:R-:W-:Y:S01]  /*2900*/  IMAD.WIDE.U32 R30, R40, R34, R30 ;  /* 0x00000022281e7225 */ /* 0x000fe200078e001e */
[----:B------:R-:W-:-:S03]  /*2910*/  ISETP.GE.AND P1, PT, R16, UR4, PT ;  /* 0x0000000410007c0c */ /* 0x000fc6000bf26270 */
[----:B------:R-:W-:-:S04]  /*2920*/  IMAD.WIDE.U32 R32, R40, R34, R32 ;  /* 0x0000002228207225 */ /* 0x000fc800078e0020 */
[----:B------:R-:W-:Y:S02]  /*2930*/  IMAD.SHL.U32 R3, R66, 0x40, RZ ;  /* 0x0000004042037824 */ /* 0x000fe400078e00ff */
[----:B------:R-:W-:-:S04]  /*2940*/  IMAD.WIDE.U32 R34, R34, 0x60, RZ ;  /* 0x0000006022227825 */ /* 0x000fc800078e00ff */
[----:B------:R-:W-:-:S04]  /*2950*/  IMAD.WIDE.U32 R66, R66, 0x60, RZ ;  /* 0x0000006042427825 */ /* 0x000fc800078e00ff */
[----:B------:R-:W-:Y:S02]  /*2960*/  IMAD R90, R218, 0x200, R39 ;  /* 0x00000200da5a7824 */ /* 0x000fe400078e0227 */
[----:B------:R-:W-:Y:S02]  /*2970*/  IMAD.IADD R77, R35, 0x1, R77 ;  /* 0x00000001234d7824 */ /* 0x000fe400078e024d */
[----:B------:R-:W-:Y:S02]  /*2980*/  IMAD.IADD R78, R67, 0x1, R47 ;  /* 0x00000001434e7824 */ /* 0x000fe400078e022f */
[----:B------:R-:W-:Y:S02]  /*2990*/  IMAD.IADD R79, R31, 0x1, R45 ;  /* 0x000000011f4f7824 */ /* 0x000fe400078e022d */
[----:B------:R-:W-:Y:S02]  /*29a0*/  IMAD.IADD R80, R45, 0x1, R33 ;  /* 0x000000012d507824 */ /* 0x000fe400078e0221 */
[----:B------:R-:W-:-:S02]  /*29b0*/  IMAD.IADD R88, R219, 0x1, R36 ;  /* 0x00000001db587824 */ /* 0x000fc400078e0224 */
[----:B------:R-:W-:Y:S02]  /*29c0*/  IMAD R91, R218, 0x200, R37 ;  /* 0x00000200da5b7824 */ /* 0x000fe400078e0225 */
[----:B------:R-:W-:Y:S02]  /*29d0*/  IMAD.IADD R92, R89, 0x1, R90 ;  /* 0x00000001595c7824 */ /* 0x000fe400078e025a */
[----:B------:R-:W-:-:S07]  /*29e0*/  IMAD.IADD R93, R15, 0x1, R93 ;  /* 0x000000010f5d7824 */ /* 0x000fce00078e025d */
.L_x_10250:
        /* <DEDUP_REMOVED lines=71> */
.L_x_10207:
[----:B------:R-:W-:Y:S05]  /*2e60*/  BSYNC B1 ;  /* 0x0000000000017941 */ /* 0x000fea0003800000 */
.L_x_10206:
        /* <DEDUP_REMOVED lines=25> */
.L_x_10209:
[----:B------:R-:W-:Y:S05]  /*3000*/  BSYNC B1 ;  /* 0x0000000000017941 */ /* 0x000fea0003800000 */
.L_x_10208:
[----:B0-----:R-:W2:Y:S01]  /*3010*/  LDL R36, [R1+0x5c] ;  /* 0x00005c0001247983 */ /* 0x001ea20000100800 */
[----:B------:R-:W-:Y:S01]  /*3020*/  IMAD.MOV.U32 R37, RZ, RZ, R61 ;  /* 0x000000ffff257224 */ /* 0x000fe200078e003d */
[----:B------:R-:W-:Y:S01]  /*3030*/  PRMT R116, R100, 0x5410, R101 ;  /* 0x0000541064747816 */ /* 0x000fe20000000065 */
[----:B------:R-:W-:Y:S02]  /*3040*/  IMAD.MOV.U32 R38, RZ, RZ, R62 ;  /* 0x000000ffff267224 */ /* 0x000fe400078e003e */
[----:B------:R-:W-:-:S03]  /*3050*/  IMAD.MOV.U32 R39, RZ, RZ, R63 ;  /* 0x000000ffff277224 */ /* 0x000fc600078e003f */
[----:B------:R-:W-:Y:S01]  /*3060*/  PRMT R111, R38, 0x7610, R111 ;  /* 0x00007610266f7816 */ /* 0x000fe2000000006f */
[----:B-----5:R-:W-:Y:S01]  /*3070*/  IMAD.MOV.U32 R38, RZ, RZ, R52 ;  /* 0x000000ffff267224 */ /* 0x020fe200078e0034 */
[----:B------:R-:W-:Y:S01]  /*3080*/  PRMT R118, R39, 0x7610, R118 ;  /* 0x0000761027767816 */ /* 0x000fe20000000076 */
[----:B------:R-:W-:-:S05]  /*3090*/  IMAD.MOV.U32 R39, RZ, RZ, R53 ;  /* 0x000000ffff277224 */ /* 0x000fca00078e0035 */
[----:B------:R-:W-:Y:S01]  /*30a0*/  PRMT R114, R39, 0x5410, R38 ;  /* 0x0000541027727816 */ /* 0x000fe20000000026 */
[----:B------:R-:W-:Y:S02]  /*30b0*/  IMAD.MOV.U32 R38, RZ, RZ, R44 ;  /* 0x000000ffff267224 */ /* 0x000fe400078e002c */
[----:B------:R-:W-:-:S05]  /*30c0*/  IMAD.MOV.U32 R39, RZ, RZ, R45 ;  /* 0x000000ffff277224 */ /* 0x000fca00078e002d */
[----:B------:R-:W-:Y:S02]  /*30d0*/  PRMT R113, R38, 0x5410, R39 ;  /* 0x0000541026717816 */ /* 0x000fe40000000027 */
[----:B--2---:R-:W-:Y:S01]  /*30e0*/  R2UR UR4, R36 ;  /* 0x00000000240472ca */ /* 0x004fe200000e0000 */
[----:B------:R-:W-:-:S05]  /*30f0*/  IMAD.MOV.U32 R36, RZ, RZ, R60 ;  /* 0x000000ffff247224 */ /* 0x000fca00078e003c */
[----:B------:R-:W-:Y:S01]  /*3100*/  PRMT R107, R36, 0x5410, R37 ;  /* 0x00005410246b7816 */ /* 0x000fe20000000025 */
[----:B------:R-:W-:Y:S02]  /*3110*/  IMAD.MOV.U32 R36, RZ, RZ, R56 ;  /* 0x000000ffff247224 */ /* 0x000fe400078e0038 */
[----:B------:R-:W-:-:S04]  /*3120*/  IMAD.MOV.U32 R37, RZ, RZ, R57 ;  /* 0x000000ffff257224 */ /* 0x000fc800078e0039 */
[----:B------:R-:W-:Y:S01]  /*3130*/  UISETP.NE.AND UP0, UPT, UR4, 0x3, UPT ;  /* 0x000000030400788c */ /* 0x000fe2000bf05270 */
[----:B------:R-:W-:Y:S01]  /*3140*/  PRMT R117, R36, 0x5410, R37 ;  /* 0x0000541024757816 */ /* 0x000fe20000000025 */
[----:B------:R-:W-:Y:S02]  /*3150*/  IMAD.MOV.U32 R36, RZ, RZ, R46 ;  /* 0x000000ffff247224 */ /* 0x000fe400078e002e */
[----:B------:R-:W-:Y:S02]  /*3160*/  IMAD.MOV.U32 R37, RZ, RZ, R47 ;  /* 0x000000ffff257224 */ /* 0x000fe400078e002f */
[----:B------:R-:W-:-:S03]  /*3170*/  PLOP3.LUT P3, PT, PT, PT, UP0, 0x80, 0x0 ;  /* 0x000000000000781c */ /* 0x000fc60003f6f008 */
[----:B------:R-:W-:Y:S01]  /*3180*/  PRMT R112, R36, 0x5410, R37 ;  /* 0x0000541024707816 */ /* 0x000fe20000000025 */
[----:B------:R-:W-:Y:S02]  /*3190*/  IMAD.MOV.U32 R37, RZ, RZ, R54 ;  /* 0x000000ffff257224 */ /* 0x000fe400078e0036 */
[----:B------:R-:W-:-:S05]  /*31a0*/  IMAD.MOV.U32 R36, RZ, RZ, R55 ;  /* 0x000000ffff247224 */ /* 0x000fca00078e0037 */
[----:B------:R-:W-:Y:S02]  /*31b0*/  PRMT R115, R36, 0x5410, R37 ;  /* 0x0000541024737816 */ /* 0x000fe40000000025 */
[----:B------:R-:W-:Y:S05]  /*31c0*/  @!P3 BRA `(.L_x_10210) ;  /* 0x000000000004b947 */ /* 0x000fea0003800000 */
[----:B------:R-:W-:Y:S01]  /*31d0*/  BPT.TRAP 0x1 ;  /* 0x000000040000795c */ /* 0x000fe20000300000 */
.L_x_10210:
[----:B------:R-:W-:Y:S01]  /*31e0*/  IMAD R96, R2, 0x8, R18 ;  /* 0x0000000802607824 */ /* 0x000fe200078e0212 */
[----:B------:R-:W-:Y:S01]  /*31f0*/  SHF.L.U32 R109, R201, 0x1f, RZ ;  /* 0x0000001fc96d7819 */ /* 0x000fe200000006ff */
[----:B------:R-:W-:Y:S03]  /*3200*/  BSSY B1, `(.L_x_10211) ;  /* 0x0000003000017945 */ /* 0x000fe60003800000 */
[----:B------:R-:W0:Y:S02]  /*3210*/  SYNCS.PHASECHK.TRANS64.TRYWAIT P6, [R96+URZ+0x32490], R109 ;  /* 0x0324906d600075a7 */ /* 0x000e2400080c017f */
[----:B0-----:R-:W-:Y:S05]  /*3220*/  @!P6 BRA `(.L_x_10212) ;  /* 0x0000018c0094e947 */ /* 0x001fea0003800000 */
.L_x_10507:
[----:B------:R-:W-:Y:S05]  /*3230*/  BSYNC B1 ;  /* 0x0000000000017941 */ /* 0x000fea0003800000 */
.L_x_10211:
        /* <DEDUP_REMOVED lines=10> */
[----:B------:R-:W-:Y:S01]  /*32e0*/  SHF.R.U64 R101, R62, 0x10, R63 ;  /* 0x000000103e657819 */ /* 0x000fe2000000123f */
[----:B------:R-:W-:Y:S01]  /*32f0*/  IMAD.MOV.U32 R62, RZ, RZ, R37 ;  /* 0x000000ffff3e7224 */ /* 0x000fe200078e0025 */
[----:B------:R-:W-:Y:S01]  /*3300*/  SHF.R.U32.HI R63, RZ, 0x10, R63 ;  /* 0x00000010ff3f7819 */ /* 0x000fe2000001163f */
[----:B------:R-:W-:Y:S01]  /*3310*/  HADD2.F32 R37, -RZ, R100.H0_H0 ;  /* 0x20000064ff257230 */ /* 0x000fe20000004100 */
[----:B------:R-:W-:Y:S01]  /*3320*/  SHF.R.U32.HI R61, RZ, 0x10, R61 ;  /* 0x00000010ff3d7819 */ /* 0x000fe2000001163d */
[----:B------:R-:W-:Y:S02]  /*3330*/  HADD2.F32 R101, -RZ, R101.H0_H0 ;  /* 0x20000065ff657230 */ /* 0x000fe40000004100 */
[--C-:B------:R-:W-:Y:S02]  /*3340*/  HADD2.F32 R100, -RZ, R62.reuse.H1_H1 ;  /* 0x3000003eff647230 */ /* 0x100fe40000004100 */
[----:B------:R-:W-:-:S02]  /*3350*/  HADD2.F32 R102, -RZ, R62.H0_H0 ;  /* 0x2000003eff667230 */ /* 0x000fc40000004100 */
[----:B------:R-:W-:Y:S02]  /*3360*/  HADD2.F32 R62, -RZ, R39.H1_H1 ;  /* 0x30000027ff3e7230 */ /* 0x000fe40000004100 */
[-C--:B------:R-:W-:Y:S01]  /*3370*/  FMUL.FTZ R103, R100, R101.reuse ;  /* 0x0000006564677220 */ /* 0x080fe20000410000 */
[----:B------:R-:W-:Y:S02]  /*3380*/  HADD2.F32 R36, -RZ, R63.H0_H0 ;  /* 0x2000003fff247230 */ /* 0x000fe40000004100 */
[----:B------:R-:W-:Y:S01]  /*3390*/  FMUL.FTZ R101, R102, R101 ;  /* 0x0000006566657220 */ /* 0x000fe20000410000 */
[----:B------:R-:W-:Y:S02]  /*33a0*/  HADD2.F32 R39, -RZ, R39.H0_H0 ;  /* 0x20000027ff277230 */ /* 0x000fe40000004100 */
[----:B------:R-:W-:Y:S02]  /*33b0*/  HADD2.F32 R61, -RZ, R61.H0_H0 ;  /* 0x2000003dff3d7230 */ /* 0x000fe40000004100 */
[----:B------:R-:W-:Y:S01]  /*33c0*/  FMUL.FTZ R110, R62, R36 ;  /* 0x000000243e6e7220 */ /* 0x000fe20000410000 */
[----:B------:R-:W-:-:S02]  /*33d0*/  HADD2.F32 R111, -RZ, R111.H0_H0 ;  /* 0x2000006fff6f7230 */ /* 0x000fc40000004100 */
[C---:B------:R-:W-:Y:S01]  /*33e0*/  FMUL.FTZ R63, R39.reuse, R36 ;  /* 0x00000024273f7220 */ /* 0x040fe20000410000 */
[-C--:B------:R-:W-:Y:S01]  /*33f0*/  FFMA.FTZ R36, R102, R37.reuse, -R103 ;  /* 0x0000002566247223 */ /* 0x080fe20000010867 */
[----:B------:R-:W-:Y:S01]  /*3400*/  FFMA.FTZ R37, R100, R37, R101 ;  /* 0x0000002564257223 */ /* 0x000fe20000010065 */
[--C-:B------:R-:W-:Y:S02]  /*3410*/  HADD2.F32 R100, -RZ, R60.reuse.H1_H1 ;  /* 0x3000003cff647230 */ /* 0x100fe40000004100 */
[-C--:B------:R-:W-:Y:S01]  /*3420*/  FFMA.FTZ R39, R39, R61.reuse, -R110 ;  /* 0x0000003d27277223 */ /* 0x080fe2000001086e */
[----:B------:R-:W-:Y:S02]  /*3430*/  HADD2.F32 R102, -RZ, R60.H0_H0 ;  /* 0x2000003cff667230 */ /* 0x000fe40000004100 */
[----:B------:R-:W-:Y:S01]  /*3440*/  FFMA.FTZ R62, R62, R61, R63 ;  /* 0x0000003d3e3e7223 */ /* 0x000fe2000001003f */
[----:B------:R-:W-:Y:S01]  /*3450*/  HADD2.F32 R101, -RZ, R118.H0_H0 ;  /* 0x20000076ff657230 */ /* 0x000fe20000004100 */
[----:B------:R-:W-:Y:S01]  /*3460*/  F2FP.F16.F32.PACK_AB R37, R37, R36 ;  /* 0x000000242525723e */ /* 0x000fe200000000ff */
[----:B------:R-:W-:-:S02]  /*3470*/  HADD2.F32 R60, -RZ, R38.H1_H1 ;  /* 0x30000026ff3c7230 */ /* 0x000fc40000004100 */
[----:B------:R-:W-:Y:S01]  /*3480*/  HADD2.F32 R38, -RZ, R38.H0_H0 ;  /* 0x20000026ff267230 */ /* 0x000fe20000004100 */
[----:B------:R-:W-:Y:S01]  /*3490*/  F2FP.F16.F32.PACK_AB R39, R62, R39 ;  /* 0x000000273e27723e */ /* 0x000fe200000000ff */
[--C-:B------:R-:W-:Y:S02]  /*34a0*/  HADD2.F32 R61, -RZ, R107.reuse.H0_H0 ;  /* 0x2000006bff3d7230 */ /* 0x100fe40000004100 */
[----:B------:R-:W-:Y:S01]  /*34b0*/  FMUL.FTZ R103, R60, R101 ;  /* 0x000000653c677220 */ /* 0x000fe20000410000 */
[----:B------:R-:W-:Y:S02]  /*34c0*/  HADD2.F32 R63, -RZ, R107.H1_H1 ;  /* 0x3000006bff3f7230 */ /* 0x000fe40000004100 */
[-C--:B------:R-:W-:Y:S01]  /*34d0*/  FMUL.FTZ R107, R100, R111.reuse ;  /* 0x0000006f646b7220 */ /* 0x080fe20000410000 */
[----:B------:R-:W-:Y:S01]  /*34e0*/  FMUL.FTZ R111, R102, R111 ;  /* 0x0000006f666f7220 */ /* 0x000fe20000410000 */
[----:B------:R-:W-:Y:S02]  /*34f0*/  FMUL.FTZ R101, R38, R101 ;  /* 0x0000006526657220 */ /* 0x000fe40000410000 */
[-C--:B------:R-:W-:Y:S01]  /*3500*/  FFMA.FTZ R107, R102, R61.reuse, -R107 ;  /* 0x0000003d666b7223 */ /* 0x080fe2000001086b */
[----:B------:R-:W-:Y:S01]  /*3510*/  FFMA.FTZ R100, R100, R61, R111 ;  /* 0x0000003d64647223 */ /* 0x000fe2000001006f */
[-C--:B------:R-:W-:Y:S01]  /*3520*/  FFMA.FTZ R103, R38, R63.reuse, -R103 ;  /* 0x0000003f26677223 */ /* 0x080fe20000010867 */
[----:B------:R-:W-:-:S03]  /*3530*/  FFMA.FTZ R60, R60, R63, R101 ;  /* 0x0000003f3c3c7223 */ /* 0x000fc60000010065 */
[----:B------:R-:W-:Y:S02]  /*3540*/  F2FP.F16.F32.PACK_AB R36, R100, R107 ;  /* 0x0000006b6424723e */ /* 0x000fe400000000ff */
[----:B------:R-:W-:-:S07]  /*3550*/  F2FP.F16.F32.PACK_AB R38, R60, R103 ;  /* 0x000000673c26723e */ /* 0x000fce00000000ff */
.L_x_10218:
[----:B------:R-:W-:Y:S05]  /*3560*/  BSYNC B3 ;  /* 0x0000000000037941 */ /* 0x000fea0003800000 */
.L_x_10217:
[----:B--2---:R1:W-:Y:S02]  /*3570*/  STG.E.128 desc[UR60][R50.64], R36 ;  /* 0x0000002432007986 */ /* 0x0043e4000c101d3c */
.L_x_10216:
[----:B------:R-:W-:Y:S05]  /*3580*/  BSYNC B2 ;  /* 0x0000000000027941 */ /* 0x000fea0003800000 */
.L_x_10215:
[----:B------:R-:W-:Y:S05]  /*3590*/  @P2 BRA `(.L_x_10214) ;  /* 0x0000000000bc2947 */ /* 0x000fea0003800000 */
[----:B-1----:R1:W2:Y:S01]  /*35a0*/  LDS.128 R36, [R105] ;  /* 0x0000000069247984 */ /* 0x0022a20000000c00 */
[----:B------:R-:W-:Y:S01]  /*35b0*/  ISETP.GE.AND P4, PT, R202, R104, PT ;  /* 0x00000068ca00720c */ /* 0x000fe20003f86270 */
[----:B------:R-:W-:-:S12]  /*35c0*/  BSSY B2, `(.L_x_10219) ;  /* 0x000002b000027945 */ /* 0x000fd80003800000 */
[----:B-1----:R-:W-:Y:S05]  /*35d0*/  @P4 BRA `(.L_x_10220) ;  /* 0x0000000000a44947 */ /* 0x002fea0003800000 */
[----:B------:R-:W-:Y:S01]  /*35e0*/  SHF.R.U64 R60, R58, 0x10, R59 ;  /* 0x000000103a3c7819 */ /* 0x000fe2000000123b */
[----:B------:R-:W-:Y:S01]  /*35f0*/  HADD2.F32 R103, -RZ, R117.H0_H0 ;  /* 0x20000075ff677230 */ /* 0x000fe20000004100 */
[----:B------:R-:W-:Y:S02]  /*3600*/  SHF.R.U64 R61, R56, 0x10, R57 ;  /* 0x00000010383d7819 */ /* 0x000fe40000001239 */
[----:B------:R-:W-:Y:S01]  /*3610*/  SHF.R.U32.HI R58, RZ, 0x10, R59 ;  /* 0x00000010ff3a7819 */ /* 0x000fe2000001163b */
[----:B--2---:R-:W-:Y:S01]  /*3620*/  IMAD.MOV.U32 R59, RZ, RZ, R39 ;  /* 0x000000ffff3b7224 */ /* 0x004fe200078e0027 */
[----:B------:R-:W-:Y:S01]  /*3630*/  SHF.R.U32.HI R57, RZ, 0x10, R57 ;  /* 0x00000010ff397819 */ /* 0x000fe20000011639 */
[----:B------:R-:W-:Y:S02]  /*3640*/  HADD2.F32 R56, -RZ, R60.H0_H0 ;  /* 0x2000003cff387230 */ /* 0x000fe40000004100 */
[----:B------:R-:W-:Y:S02]  /*3650*/  HADD2.F32 R62, -RZ, R61.H0_H0 ;  /* 0x2000003dff3e7230 */ /* 0x000fe40000004100 */
[----:B------:R-:W-:-:S02]  /*3660*/  HADD2.F32 R39, -RZ, R37.H1_H1 ;  /* 0x30000025ff277230 */ /* 0x000fc40000004100 */
[----:B------:R-:W-:Y:S02]  /*3670*/  HADD2.F32 R60, -RZ, R57.H0_H0 ;  /* 0x20000039ff3c7230 */ /* 0x000fe40000004100 */
[----:B------:R-:W-:Y:S02]  /*3680*/  HADD2.F32 R37, -RZ, R37.H0_H0 ;  /* 0x20000025ff257230 */ /* 0x000fe40000004100 */
[-C--:B------:R-:W-:Y:S01]  /*3690*/  FMUL.FTZ R100, R39, R62.reuse ;  /* 0x0000003e27647220 */ /* 0x080fe20000410000 */
[--C-:B------:R-:W-:Y:S02]  /*36a0*/  HADD2.F32 R57, -RZ, R59.reuse.H1_H1 ;  /* 0x3000003bff397230 */ /* 0x100fe40000004100 */
[----:B------:R-:W-:Y:S02]  /*36b0*/  HADD2.F32 R59, -RZ, R59.H0_H0 ;  /* 0x2000003bff3b7230 */ /* 0x000fe40000004100 */
[----:B------:R-:W-:Y:S01]  /*36c0*/  FMUL.FTZ R102, R37, R62 ;  /* 0x0000003e25667220 */ /* 0x000fe20000410000 */
[----:B------:R-:W-:-:S02]  /*36d0*/  HADD2.F32 R58, -RZ, R58.H0_H0 ;  /* 0x2000003aff3a7230 */ /* 0x000fc40000004100 */
[----:B------:R-:W-:Y:S01]  /*36e0*/  FMUL.FTZ R62, R57, R60 ;  /* 0x0000003c393e7220 */ /* 0x000fe20000410000 */
[----:B------:R-:W-:Y:S01]  /*36f0*/  FFMA.FTZ R37, R37, R56, -R100 ;  /* 0x0000003825257223 */ /* 0x000fe20000010864 */
[----:B------:R-:W-:Y:S01]  /*3700*/  FMUL.FTZ R60, R59, R60 ;  /* 0x0000003c3b3c7220 */ /* 0x000fe20000410000 */
[----:B------:R-:W-:Y:S01]  /*3710*/  FFMA.FTZ R56, R39, R56, R102 ;  /* 0x0000003827387223 */ /* 0x000fe20000010066 */
[-C--:B------:R-:W-:Y:S01]  /*3720*/  FFMA.FTZ R39, R59, R58.reuse, -R62 ;  /* 0x0000003a3b277223 */ /* 0x080fe2000001083e */
[----:B------:R-:W-:Y:S02]  /*3730*/  HADD2.F32 R59, -RZ, R117.H1_H1 ;  /* 0x30000075ff3b7230 */ /* 0x000fe40000004100 */
[----:B------:R-:W-:Y:S01]  /*3740*/  FFMA.FTZ R58, R57, R58, R60 ;  /* 0x0000003a393a7223 */ /* 0x000fe2000001003c */
[----:B------:R-:W-:Y:S01]  /*3750*/  HADD2.F32 R60, -RZ, R36.H1_H1 ;  /* 0x30000024ff3c7230 */ /* 0x000fe20000004100 */
[----:B------:R-:W-:Y:S01]  /*3760*/  F2FP.F16.F32.PACK_AB R37, R56, R37 ;  /* 0x000000253825723e */ /* 0x000fe200000000ff */
[----:B------:R-:W-:-:S02]  /*3770*/  HADD2.F32 R62, -RZ, R38.H1_H1 ;  /* 0x30000026ff3e7230 */ /* 0x000fc40000004100 */
[----:B------:R-:W-:Y:S02]  /*3780*/  HADD2.F32 R36, -RZ, R36.H0_H0 ;  /* 0x20000024ff247230 */ /* 0x000fe40000004100 */
[----:B------:R-:W-:Y:S01]  /*3790*/  FMUL.FTZ R63, R60, R103 ;  /* 0x000000673c3f7220 */ /* 0x000fe20000410000 */
[----:B------:R-:W-:Y:S02]  /*37a0*/  HADD2.F32 R38, -RZ, R38.H0_H0 ;  /* 0x20000026ff267230 */ /* 0x000fe40000004100 */
[----:B------:R-:W-:Y:S01]  /*37b0*/  FMUL.FTZ R101, R62, R59 ;  /* 0x0000003b3e657220 */ /* 0x000fe20000410000 */
[--C-:B------:R-:W-:Y:S02]  /*37c0*/  HADD2.F32 R57, -RZ, R116.reuse.H1_H1 ;  /* 0x30000074ff397230 */ /* 0x100fe40000004100 */
[----:B------:R-:W-:Y:S01]  /*37d0*/  FMUL.FTZ R103, R36, R103 ;  /* 0x0000006724677220 */ /* 0x000fe20000410000 */
[----:B------:R-:W-:Y:S02]  /*37e0*/  HADD2.F32 R61, -RZ, R116.H0_H0 ;  /* 0x20000074ff3d7230 */ /* 0x000fe40000004100 */
[----:B------:R-:W-:Y:S01]  /*37f0*/  FMUL.FTZ R59, R38, R59 ;  /* 0x0000003b263b7220 */ /* 0x000fe20000410000 */
[----:B------:R-:W-:Y:S01]  /*3800*/  F2FP.F16.F32.PACK_AB R39, R58, R39 ;  /* 0x000000273a27723e */ /* 0x000fe200000000ff */
[-C--:B------:R-:W-:Y:S01]  /*3810*/  FFMA.FTZ R63, R36, R57.reuse, -R63 ;  /* 0x00000039243f7223 */ /* 0x080fe2000001083f */
[----:B------:R-:W-:Y:S01]  /*3820*/  FFMA.FTZ R60, R60, R57, R103 ;  /* 0x000000393c3c7223 */ /* 0x000fe20000010067 */
[-C--:B------:R-:W-:Y:S01]  /*3830*/  FFMA.FTZ R101, R38, R61.reuse, -R101 ;  /* 0x0000003d26657223 */ /* 0x080fe20000010865 */
[----:B------:R-:W-:-:S03]  /*3840*/  FFMA.FTZ R62, R62, R61, R59 ;  /* 0x0000003d3e3e7223 */ /* 0x000fc6000001003b */
[----:B------:R-:W-:Y:S02]  /*3850*/  F2FP.F16.F32.PACK_AB R36, R60, R63 ;  /* 0x0000003f3c24723e */ /* 0x000fe400000000ff */
[----:B------:R-:W-:-:S07]  /*3860*/  F2FP.F16.F32.PACK_AB R38, R62, R101 ;  /* 0x000000653e26723e */ /* 0x000fce00000000ff */
.L_x_10220:
[----:B------:R-:W-:Y:S05]  /*3870*/  BSYNC B2 ;  /* 0x0000000000027941 */ /* 0x000fea0003800000 */
.L_x_10219:
[----:B--2---:R2:W-:Y:S02]  /*3880*/  STG.E.128 desc[UR60][R50.64+0x40], R36 ;  /* 0x0000402432007986 */ /* 0x0045e4000c101d3c */
.L_x_10214:
[----:B------:R-:W-:Y:S05]  /*3890*/  BSYNC B1 ;  /* 0x0000000000017941 */ /* 0x000fea0003800000 */
.L_x_10213:
[----:B------:R-:W-:Y:S05]  /*38a0*/  @P5 BRA `(.L_x_10221) ;  /* 0x0000001c00245947 */ /* 0x000fea0003800000 */
[----:B------:R-:W-:Y:S04]  /*38b0*/  BSSY B1, `(.L_x_10222) ;  /* 0x0000032000017945 */ /* 0x000fe80003800000 */
[----:B------:R-:W-:Y:S05]  /*38c0*/  @P1 BRA `(.L_x_10223) ;  /* 0x0000000000c01947 */ /* 0x000fea0003800000 */
[----:B-12---:R1:W2:Y:S01]  /*38d0*/  LDS.128 R36, [R106+0x2000] ;  /* 0x002000006a247984 */ /* 0x0062a20000000c00 */
[----:B------:R-:W-:Y:S01]  /*38e0*/  ISETP.GE.AND P4, PT, R22, R104, PT ;  /* 0x000000681600720c */ /* 0x000fe20003f86270 */
[----:B------:R-:W-:-:S12]  /*38f0*/  BSSY B2, `(.L_x_10224) ;  /* 0x000002c000027945 */ /* 0x000fd80003800000 */
[----:B-1----:R-:W-:Y:S05]  /*3900*/  @P4 BRA `(.L_x_10225) ;  /* 0x0000000000a84947 */ /* 0x002fea0003800000 */
[----:B------:R-:W-:Y:S01]  /*3910*/  SHF.R.U64 R58, R52, 0x10, R53 ;  /* 0x00000010343a7819 */ /* 0x000fe20000001235 */
[----:B--2---:R-:W-:Y:S01]  /*3920*/  IMAD.MOV.U32 R51, RZ, RZ, R39 ;  /* 0x000000ffff337224 */ /* 0x004fe200078e0027 */
[--C-:B------:R-:W-:Y:S01]  /*3930*/  SHF.R.U64 R52, R54, 0x10, R55.reuse ;  /* 0x0000001036347819 */ /* 0x100fe20000001237 */
[----:B------:R-:W-:Y:S01]  /*3940*/  IMAD.MOV.U32 R50, RZ, RZ, R36 ;  /* 0x000000ffff327224 */ /* 0x000fe200078e0024 */
[----:B------:R-:W-:Y:S01]  /*3950*/  SHF.R.U32.HI R56, RZ, 0x10, R55 ;  /* 0x00000010ff387819 */ /* 0x000fe20000011637 */
[--C-:B------:R-:W-:Y:S01]  /*3960*/  HADD2.F32 R39, -RZ, R37.reuse.H1_H1 ;  /* 0x30000025ff277230 */ /* 0x100fe20000004100 */
[----:B------:R-:W-:Y:S01]  /*3970*/  SHF.R.U32.HI R57, RZ, 0x10, R53 ;  /* 0x00000010ff397819 */ /* 0x000fe20000011635 */
[----:B------:R-:W-:Y:S02]  /*3980*/  HADD2.F32 R55, -RZ, R52.H0_H0 ;  /* 0x20000034ff377230 */ /* 0x000fe40000004100 */
        /* <DEDUP_REMOVED lines=15> */
[--C-:B------:R-:W-:Y:S01]  /*3a80*/  HADD2.F32 R55, -RZ, R115.reuse.H1_H1 ;  /* 0x30000073ff377230 */ /* 0x100fe20000004100 */
[----:B------:R-:W-:Y:S01]  /*3a90*/  F2FP.F16.F32.PACK_AB R37, R37, R36 ;  /* 0x000000242525723e */ /* 0x000fe200000000ff */
[----:B------:R-:W-:Y:S01]  /*3aa0*/  HADD2.F32 R50, -RZ, R50.H0_H0 ;  /* 0x20000032ff327230 */ /* 0x000fe20000004100 */
[----:B------:R-:W-:Y:S01]  /*3ab0*/  F2FP.F16.F32.PACK_AB R39, R52, R39 ;  /* 0x000000273427723e */ /* 0x000fe200000000ff */
[--C-:B------:R-:W-:Y:S02]  /*3ac0*/  HADD2.F32 R53, -RZ, R38.reuse.H1_H1 ;  /* 0x30000026ff357230 */ /* 0x100fe40000004100 */
[-C--:B------:R-:W-:Y:S01]  /*3ad0*/  FMUL.FTZ R57, R51, R55.reuse ;  /* 0x0000003733397220 */ /* 0x080fe20000410000 */
[----:B------:R-:W-:Y:S02]  /*3ae0*/  HADD2.F32 R115, -RZ, R115.H0_H0 ;  /* 0x20000073ff737230 */ /* 0x000fe40000004100 */
[----:B------:R-:W-:Y:S01]  /*3af0*/  FMUL.FTZ R56, R50, R55 ;  /* 0x0000003732387220 */ /* 0x000fe20000410000 */
[----:B------:R-:W-:-:S02]  /*3b00*/  HADD2.F32 R38, -RZ, R38.H0_H0 ;  /* 0x20000026ff267230 */ /* 0x000fc40000004100 */
[--C-:B------:R-:W-:Y:S02]  /*3b10*/  HADD2.F32 R54, -RZ, R114.reuse.H1_H1 ;  /* 0x30000072ff367230 */ /* 0x100fe40000004100 */
[-C--:B------:R-:W-:Y:S01]  /*3b20*/  FMUL.FTZ R55, R53, R115.reuse ;  /* 0x0000007335377220 */ /* 0x080fe20000410000 */
        /* <DEDUP_REMOVED lines=8> */
.L_x_10225:
[----:B------:R-:W-:Y:S05]  /*3bb0*/  BSYNC B2 ;  /* 0x0000000000027941 */ /* 0x000fea0003800000 */
.L_x_10224:
[----:B--2---:R3:W-:Y:S02]  /*3bc0*/  STG.E.128 desc[UR60][R48.64], R36 ;  /* 0x0000002430007986 */ /* 0x0047e4000c101d3c */
.L_x_10223:
[----:B------:R-:W-:Y:S05]  /*3bd0*/  BSYNC B1 ;  /* 0x0000000000017941 */ /* 0x000fea0003800000 */
.L_x_10222:
        /* <DEDUP_REMOVED lines=46> */
.L_x_10227:
[----:B------:R-:W-:Y:S05]  /*3ec0*/  BSYNC B1 ;  /* 0x0000000000017941 */ /* 0x000fea0003800000 */
.L_x_10226:
[----:B--2---:R4:W-:Y:S01]  /*3ed0*/  STG.E.128 desc[UR60][R48.64+0x40], R36 ;  /* 0x0000402430007986 */ /* 0x0049e2000c101d3c */
[----:B------:R-:W-:Y:S05]  /*3ee0*/  BRA `(.L_x_10221) ;  /* 0x0000001400947947 */ /* 0x000fea0003800000 */
.L_x_10205:
[----:B------:R-:W2:Y:S01]  /*3ef0*/  LDL R44, [R1+0x5c] ;  /* 0x00005c00012c7983 */ /* 0x000ea20000100800 */
[----:B------:R-:W-:Y:S02]  /*3f00*/  ISETP.GE.AND P3, PT, R227, R108, PT ;  /* 0x0000006ce300720c */ /* 0x000fe40003f66270 */
[----:B------:R-:W-:Y:S02]  /*3f10*/  CS2R R46, SRZ ;  /* 0x00000000002e7805 */ /* 0x000fe4000001ff00 */
[----:B------:R-:W-:-:S13]  /*3f20*/  ISETP.GE.OR P3, PT, R16, R104, P3 ;  /* 0x000000681000720c */ /* 0x000fda0001f66670 */
[----:B------:R-:W-:Y:S01]  /*3f30*/  @!P3 IADD3 R37, P4, P5, R32, R36, R5 ;  /* 0x000000242025b210 */ /* 0x000fe20007d9e005 */
[----:B------:R-:W0:Y:S08]  /*3f40*/  @!P3 LDC.64 R52, c[0x0][0x3e8] ;  /* 0x0000fa00ff34bb82 */ /* 0x000e300000000a00 */
[----:B------:R-:W1:Y:S01]  /*3f50*/  @!P3 LDC.64 R56, c[0x0][0x400] ;  /* 0x00010000ff38bb82 */ /* 0x000e620000000a00 */
[----:B--2---:R-:W-:-:S02]  /*3f60*/  R2UR UR4, R44 ;  /* 0x000000002c0472ca */ /* 0x004fc400000e0000 */
[----:B------:R-:W-:Y:S02]  /*3f70*/  @!P3 IADD3.X R44, R80, R107, R6, P4, P5 ;  /* 0x0000006b502cb210 */ /* 0x000fe400027ea406 */
[----:B------:R-:W-:-:S04]  /*3f80*/  @!P3 IADD3 R54, P4, P5, R64, R38, R3 ;  /* 0x000000264036b210 */ /* 0x000fc80007d9e003 */
        /* <DEDUP_REMOVED lines=51> */
[----:B------:R-:W-:-:S04]  /*42c0*/  PRMT R122, R56, 0x5410, R57 ;  /* 0x00005410387a7816 */ /* 0x000fc80000000039 */
[----:B------:R-:W-:Y:S01]  /*42d0*/  PRMT R123, R59, 0x5410, R60 ;  /* 0x000054103b7b7816 */ /* 0x000fe2000000003c */
[----:B-----5:R-:W-:Y:S02]  /*42e0*/  IMAD.MOV.U32 R56, RZ, RZ, R54 ;  /* 0x000000ffff387224 */ /* 0x020fe400078e0036 */
[----:B------:R-:W-:Y:S02]  /*42f0*/  IMAD.MOV.U32 R57, RZ, RZ, R55 ;  /* 0x000000ffff397224 */ /* 0x000fe400078e0037 */
[----:B------:R-:W-:Y:S02]  /*4300*/  IMAD.MOV.U32 R59, RZ, RZ, R52 ;  /* 0x000000ffff3b7224 */ /* 0x000fe400078e0034 */
[----:B------:R-:W-:Y:S01]  /*4310*/  IMAD.MOV.U32 R60, RZ, RZ, R53 ;  /* 0x000000ffff3c7224 */ /* 0x000fe200078e0035 */
[----:B------:R-:W-:-:S04]  /*4320*/  PRMT R124, R56, 0x5410, R57 ;  /* 0x00005410387c7816 */ /* 0x000fc80000000039 */
[----:B------:R-:W-:Y:S01]  /*4330*/  PRMT R126, R59, 0x5410, R60 ;  /* 0x000054103b7e7816 */ /* 0x000fe2000000003c */
[----:B------:R-:W-:Y:S06]  /*4340*/  @!P3 BRA `(.L_x_10228) ;  /* 0x000000000004b947 */ /* 0x000fec0003800000 */
[----:B------:R-:W-:Y:S01]  /*4350*/  BPT.TRAP 0x1 ;  /* 0x000000040000795c */ /* 0x000fe20000300000 */
.L_x_10228:
        /* <DEDUP_REMOVED lines=9> */
.L_x_10508:
[----:B------:R-:W-:Y:S05]  /*43f0*/  BSYNC B1 ;  /* 0x0000000000017941 */ /* 0x000fea0003800000 */
.L_x_10229:
[----:B------:R-:W-:Y:S01]  /*4400*/  ISETP.GE.OR P5, PT, R19, R108, P1 ;  /* 0x0000006c1300720c */ /* 0x000fe20000fa6670 */
[----:B------:R-:W-:-:S12]  /*4410*/  BSSY B1, `(.L_x_10231) ;  /* 0x000007e000017945 */ /* 0x000fd80003800000 */
[----:B------:R-:W-:Y:S05]  /*4420*/  @P5 BRA `(.L_x_10232) ;  /* 0x0000000400f05947 */ /* 0x000fea0003800000 */
[-C--:B--2---:R-:W-:Y:S01]  /*4430*/  IMAD R56, R231, R104.reuse, RZ ;  /* 0x00000068e7387224 */ /* 0x084fe200078e02ff */
[----:B------:R-:W-:Y:S01]  /*4440*/  BSSY B2, `(.L_x_10233) ;  /* 0x000006e000027945 */ /* 0x000fe20003800000 */
[----:B------:R-:W-:-:S04]  /*4450*/  IMAD.WIDE.U32 R106, R19, R104, R102 ;  /* 0x00000068136a7225 */ /* 0x000fc800078e0066 */
[----:B------:R-:W-:Y:S01]  /*4460*/  IMAD R57, R19, R105, R56 ;  /* 0x0000006913397224 */ /* 0x000fe200078e0238 */
[----:B------:R-:W-:Y:S01]  /*4470*/  SEL R56, R75, R111, !P0 ;  /* 0x0000006f4b387207 */ /* 0x000fe20004000000 */
[----:B------:R-:W-:Y:S01]  /*4480*/  IMAD R59, R2, 0x1800, R91 ;  /* 0x00001800023b7824 */ /* 0x000fe200078e025b */
[----:B------:R-:W-:Y:S01]  /*4490*/  IADD3 R112, P5, P6, R12, R106, R85 ;  /* 0x0000006a0c707210 */ /* 0x000fe20007ebe055 */
[----:B------:R-:W-:Y:S01]  /*44a0*/  IMAD.IADD R114, R57, 0x1, R107 ;  /* 0x0000000139727824 */ /* 0x000fe200078e026b */
[----:B------:R-:W-:-:S04]  /*44b0*/  SHF.R.S32.HI R57, RZ, 0x1f, R56 ;  /* 0x0000001fff397819 */ /* 0x000fc80000011438 */
[----:B------:R-:W-:Y:S01]  /*44c0*/  LEA.HI R57, R57, R56, RZ, 0x4 ;  /* 0x0000003839397211 */ /* 0x000fe200078f20ff */
[----:B------:R-:W-:Y:S01]  /*44d0*/  IMAD R56, R59, 0x2, R18 ;  /* 0x000000023b387824 */ /* 0x000fe200078e0212 */
[----:B------:R-:W-:Y:S02]  /*44e0*/  IADD3.X R113, R72, R114, R87, P5, P6 ;  /* 0x0000007248717210 */ /* 0x000fe40002fec457 */
[----:B------:R-:W-:-:S05]  /*44f0*/  LEA.HI.SX32 R57, R57, R84, 0x1c ;  /* 0x0000005439397211 */ /* 0x000fca00078fe2ff */
[----:B------:R-:W-:-:S05]  /*4500*/  IMAD.SHL.U32 R115, R57, 0x8, RZ ;  /* 0x0000000839737824 */ /* 0x000fca00078e00ff */
[----:B------:R-:W-:-:S04]  /*4510*/  LOP3.LUT R57, R83, 0x38, R115, 0xf8, !PT ;  /* 0x0000003853397812 */ /* 0x000fc800078ef873 */
[----:B------:R-:W-:-:S05]  /*4520*/  LOP3.LUT R57, R57, R86, RZ, 0x3c, !PT ;  /* 0x0000005639397212 */ /* 0x000fca00078e3cff */
[----:B------:R-:W-:-:S04]  /*4530*/  IMAD R57, R218, 0x200, R57 ;  /* 0x00000200da397824 */ /* 0x000fc800078e0239 */
        /* <DEDUP_REMOVED lines=8> */
[----:B--2---:R-:W-:Y:S01]  /*45c0*/  HADD2.F32 R117, -RZ, R61.H0_H0 ;  /* 0x2000003dff757230 */ /* 0x004fe20000004100 */
[--C-:B------:R-:W-:Y:S01]  /*45d0*/  SHF.R.U64 R37, R44, 0x10, R45.reuse ;  /* 0x000000102c257819 */ /* 0x100fe2000000122d */
[----:B------:R-:W-:Y:S01]  /*45e0*/  HADD2.F32 R119, -RZ, R119.H0_H0 ;  /* 0x20000077ff777230 */ /* 0x000fe20000004100 */
[----:B------:R-:W-:Y:S01]  /*45f0*/  SHF.R.U32.HI R44, RZ, 0x10, R45 ;  /* 0x00000010ff2c7819 */ /* 0x000fe2000001162d */
[----:B------:R-:W-:Y:S01]  /*4600*/  HADD2.F32 R61, -RZ, R61.H1_H1 ;  /* 0x3000003dff3d7230 */ /* 0x000fe20000004100 */
[--C-:B------:R-:W-:Y:S01]  /*4610*/  SHF.R.U64 R38, R38, 0x10, R39.reuse ;  /* 0x0000001026267819 */ /* 0x100fe20000001227 */
[----:B------:R-:W-:Y:S01]  /*4620*/  FMUL.FTZ R118, R117, R120 ;  /* 0x0000007875767220 */ /* 0x000fe20000410000 */
[----:B------:R-:W-:Y:S01]  /*4630*/  SHF.R.U32.HI R45, RZ, 0x10, R39 ;  /* 0x00000010ff2d7819 */ /* 0x000fe20000011627 */
[----:B------:R-:W-:Y:S01]  /*4640*/  HADD2.F32 R37, -RZ, R37.H0_H0 ;  /* 0x20000025ff257230 */ /* 0x000fe20000004100 */
[----:B------:R-:W-:-:S02]  /*4650*/  SHF.R.U64 R39, R46, 0x10, R47 ;  /* 0x000000102e277819 */ /* 0x000fc4000000122f */
[----:B------:R-:W-:Y:S01]  /*4660*/  SHF.R.U32.HI R46, RZ, 0x10, R47 ;  /* 0x00000010ff2e7819 */ /* 0x000fe2000001162f */
[----:B-1----:R-:W-:Y:S02]  /*4670*/  IMAD.MOV.U32 R47, RZ, RZ, R57 ;  /* 0x000000ffff2f7224 */ /* 0x002fe400078e0039 */
[----:B------:R-:W-:Y:S02]  /*4680*/  IMAD.MOV.U32 R57, RZ, RZ, R60 ;  /* 0x000000ffff397224 */ /* 0x000fe400078e003c */
[----:B------:R-:W-:Y:S02]  /*4690*/  IMAD.MOV.U32 R60, RZ, RZ, R58 ;  /* 0x000000ffff3c7224 */ /* 0x000fe400078e003a */
[----:B------:R-:W-:Y:S02]  /*46a0*/  HADD2.F32 R58, -RZ, R47.H0_H0 ;  /* 0x2000002fff3a7230 */ /* 0x000fe40000004100 */
[----:B------:R-:W-:Y:S02]  /*46b0*/  HADD2.F32 R46, -RZ, R46.H0_H0 ;  /* 0x2000002eff2e7230 */ /* 0x000fe40000004100 */
[----:B------:R-:W-:-:S02]  /*46c0*/  HADD2.F32 R45, -RZ, R45.H0_H0 ;  /* 0x2000002dff2d7230 */ /* 0x000fc40000004100 */
[C---:B------:R-:W-:Y:S01]  /*46d0*/  FMUL.FTZ R120, R58.reuse, R120 ;  /* 0x000000783a787220 */ /* 0x040fe20000410000 */
[-C--:B------:R-:W-:Y:S01]  /*46e0*/  FFMA.FTZ R58, R58, R119.reuse, -R118 ;  /* 0x000000773a3a7223 */ /* 0x080fe20000010876 */
[----:B------:R-:W-:Y:S02]  /*46f0*/  HADD2.F32 R118, -RZ, R44.H0_H0 ;  /* 0x2000002cff767230 */ /* 0x000fe40000004100 */
[----:B------:R-:W-:Y:S01]  /*4700*/  FFMA.FTZ R44, R117, R119, R120 ;  /* 0x00000077752c7223 */ /* 0x000fe20000010078 */
[----:B------:R-:W-:Y:S02]  /*4710*/  HADD2.F32 R117, -RZ, R47.H1_H1 ;  /* 0x3000002fff757230 */ /* 0x000fe40000004100 */
[----:B------:R-:W-:Y:S02]  /*4720*/  HADD2.F32 R119, -RZ, R116.H0_H0 ;  /* 0x20000074ff777230 */ /* 0x000fe40000004100 */
[----:B------:R-:W-:Y:S01]  /*4730*/  FMUL.FTZ R116, R61, R118 ;  /* 0x000000763d747220 */ /* 0x000fe20000410000 */
[----:B------:R-:W-:-:S02]  /*4740*/  IMAD.MOV.U32 R47, RZ, RZ, R63 ;  /* 0x000000ffff2f7224 */ /* 0x000fc400078e003f */
[C---:B------:R-:W-:Y:S01]  /*4750*/  FMUL.FTZ R118, R117.reuse, R118 ;  /* 0x0000007675767220 */ /* 0x040fe20000410000 */
[----:B------:R-:W-:Y:S02]  /*4760*/  IMAD.MOV.U32 R63, RZ, RZ, R62 ;  /* 0x000000ffff3f7224 */ /* 0x000fe400078e003e */
[-C--:B------:R-:W-:Y:S01]  /*4770*/  FFMA.FTZ R62, R117, R119.reuse, -R116 ;  /* 0x00000077753e7223 */ /* 0x080fe20000010874 */
[----:B------:R-:W-:Y:S02]  /*4780*/  HADD2.F32 R116, -RZ, R127.H1_H1 ;  /* 0x3000007fff747230 */ /* 0x000fe40000004100 */
[----:B------:R-:W-:Y:S01]  /*4790*/  FFMA.FTZ R61, R61, R119, R118 ;  /* 0x000000773d3d7223 */ /* 0x000fe20000010076 */
[----:B------:R-:W-:Y:S02]  /*47a0*/  HADD2.F32 R117, -RZ, R47.H0_H0 ;  /* 0x2000002fff757230 */ /* 0x000fe40000004100 */
[----:B------:R-:W-:Y:S01]  /*47b0*/  HADD2.F32 R118, -RZ, R127.H0_H0 ;  /* 0x2000007fff767230 */ /* 0x000fe20000004100 */
[----:B------:R-:W-:Y:S01]  /*47c0*/  F2FP.F16.F32.PACK_AB R58, R62, R58 ;  /* 0x0000003a3e3a723e */ /* 0x000fe200000000ff */
[----:B------:R-:W-:Y:S01]  /*47d0*/  HADD2.F32 R119, -RZ, R59.H0_H0 ;  /* 0x2000003bff777230 */ /* 0x000fe20000004100 */
[----:B------:R-:W-:Y:S01]  /*47e0*/  F2FP.F16.F32.PACK_AB R61, R61, R44 ;  /* 0x0000002c3d3d723e */ /* 0x000fe200000000ff */
[----:B------:R-:W-:-:S02]  /*47f0*/  HADD2.F32 R120, -RZ, R47.H1_H1 ;  /* 0x3000002fff787230 */ /* 0x000fc40000004100 */
[-C--:B------:R-:W-:Y:S01]  /*4800*/  FMUL.FTZ R47, R117, R116.reuse ;  /* 0x00000074752f7220 */ /* 0x080fe20000410000 */
[----:B------:R-:W-:Y:S02]  /*4810*/  HADD2.F32 R59, -RZ, R59.H1_H1 ;  /* 0x3000003bff3b7230 */ /* 0x000fe40000004100 */
[C---:B------:R-:W-:Y:S01]  /*4820*/  FMUL.FTZ R116, R119.reuse, R116 ;  /* 0x0000007477747220 */ /* 0x040fe20000410000 */
[----:B------:R-:W-:Y:S02]  /*4830*/  HADD2.F32 R39, -RZ, R39.H0_H0 ;  /* 0x20000027ff277230 */ /* 0x000fe40000004100 */
[----:B------:R-:W-:Y:S01]  /*4840*/  FFMA.FTZ R47, R119, R118, -R47 ;  /* 0x00000076772f7223 */ /* 0x000fe2000001082f */
[-C--:B------:R-:W-:Y:S01]  /*4850*/  FMUL.FTZ R119, R120, R46.reuse ;  /* 0x0000002e78777220 */ /* 0x080fe20000410000 */
[----:B------:R-:W-:Y:S01]  /*4860*/  FMUL.FTZ R46, R59, R46 ;  /* 0x0000002e3b2e7220 */ /* 0x000fe20000410000 */
[----:B------:R-:W-:Y:S01]  /*4870*/  FFMA.FTZ R116, R117, R118, R116 ;  /* 0x0000007675747223 */ /* 0x000fe20000010074 */
[----:B------:R-:W-:-:S02]  /*4880*/  HADD2.F32 R118, -RZ, R57.H0_H0 ;  /* 0x20000039ff767230 */ /* 0x000fc40000004100 */
[-C--:B------:R-:W-:Y:S01]  /*4890*/  FFMA.FTZ R119, R59, R45.reuse, -R119 ;  /* 0x0000002d3b777223 */ /* 0x080fe20000010877 */
[----:B------:R-:W-:Y:S01]  /*48a0*/  FFMA.FTZ R46, R120, R45, R46 ;  /* 0x0000002d782e7223 */ /* 0x000fe2000001002e */
[----:B------:R-:W-:Y:S02]  /*48b0*/  HADD2.F32 R45, -RZ, R121.H1_H1 ;  /* 0x30000079ff2d7230 */ /* 0x000fe40000004100 */
[--C-:B------:R-:W-:Y:S01]  /*48c0*/  HADD2.F32 R117, -RZ, R56.reuse.H0_H0 ;  /* 0x20000038ff757230 */ /* 0x100fe20000004100 */
[----:B------:R-:W-:Y:S01]  /*48d0*/  F2FP.F16.F32.PACK_AB R47, R119, R47 ;  /* 0x0000002f772f723e */ /* 0x000fe200000000ff */
[----:B------:R-:W-:Y:S01]  /*48e0*/  HADD2.F32 R57, -RZ, R57.H1_H1 ;  /* 0x30000039ff397230 */ /* 0x000fe20000004100 */
[----:B------:R-:W-:Y:S01]  /*48f0*/  F2FP.F16.F32.PACK_AB R46, R46, R116 ;  /* 0x000000742e2e723e */ /* 0x000fe200000000ff */
[----:B------:R-:W-:Y:S02]  /*4900*/  HADD2.F32 R56, -RZ, R56.H1_H1 ;  /* 0x30000038ff387230 */ /* 0x000fe40000004100 */
[----:B------:R-:W-:-:S02]  /*4910*/  HADD2.F32 R59, -RZ, R121.H0_H0 ;  /* 0x20000079ff3b7230 */ /* 0x000fc40000004100 */
[-C--:B------:R-:W-:Y:S01]  /*4920*/  FMUL.FTZ R121, R117, R45.reuse ;  /* 0x0000002d75797220 */ /* 0x080fe20000410000 */
[----:B------:R-:W-:Y:S02]  /*4930*/  HADD2.F32 R120, -RZ, R36.H0_H0 ;  /* 0x20000024ff787230 */ /* 0x000fe40000004100 */
[----:B------:R-:W-:Y:S01]  /*4940*/  FMUL.FTZ R36, R118, R45 ;  /* 0x0000002d76247220 */ /* 0x000fe20000410000 */
[-C--:B------:R-:W-:Y:S01]  /*4950*/  FMUL.FTZ R45, R57, R37.reuse ;  /* 0x00000025392d7220 */ /* 0x080fe20000410000 */
[----:B------:R-:W-:Y:S01]  /*4960*/  FMUL.FTZ R37, R56, R37 ;  /* 0x0000002538257220 */ /* 0x000fe20000410000 */
[-C--:B------:R-:W-:Y:S01]  /*4970*/  FFMA.FTZ R121, R118, R59.reuse, R121 ;  /* 0x0000003b76797223 */ /* 0x080fe20000010079 */
[----:B------:R-:W-:Y:S01]  /*4980*/  FFMA.FTZ R36, R117, R59, -R36 ;  /* 0x0000003b75247223 */ /* 0x000fe20000010824 */
[----:B------:R-:W-:Y:S02]  /*4990*/  HADD2.F32 R117, -RZ, R63.H0_H0 ;  /* 0x2000003fff757230 */ /* 0x000fe40000004100 */
[----:B------:R-:W-:Y:S01]  /*49a0*/  FFMA.FTZ R57, R57, R120, R37 ;  /* 0x0000007839397223 */ /* 0x000fe20000010025 */
[----:B------:R-:W-:-:S02]  /*49b0*/  HADD2.F32 R37, -RZ, R125.H0_H0 ;  /* 0x2000007dff257230 */ /* 0x000fc40000004100 */
[----:B------:R-:W-:Y:S01]  /*49c0*/  FFMA.FTZ R45, R56, R120, -R45 ;  /* 0x00000078382d7223 */ /* 0x000fe2000001082d */
[----:B------:R-:W-:Y:S02]  /*49d0*/  HADD2.F32 R59, -RZ, R60.H0_H0 ;  /* 0x2000003cff3b7230 */ /* 0x000fe40000004100 */
[----:B------:R-:W-:Y:S02]  /*49e0*/  HADD2.F32 R63, -RZ, R63.H1_H1 ;  /* 0x3000003fff3f7230 */ /* 0x000fe40000004100 */
[----:B------:R-:W-:Y:S02]  /*49f0*/  HADD2.F32 R118, -RZ, R38.H0_H0 ;  /* 0x20000026ff767230 */ /* 0x000fe40000004100 */
[-C--:B------:R-:W-:Y:S01]  /*4a00*/  FMUL.FTZ R38, R117, R37.reuse ;  /* 0x0000002575267220 */ /* 0x080fe20000410000 */
[----:B------:R-:W-:Y:S02]  /*4a10*/  HADD2.F32 R56, -RZ, R125.H1_H1 ;  /* 0x3000007dff387230 */ /* 0x000fe40000004100 */
[----:B------:R-:W-:Y:S01]  /*4a20*/  FMUL.FTZ R120, R59, R37 ;  /* 0x000000253b787220 */ /* 0x000fe20000410000 */
[----:B------:R-:W-:-:S02]  /*4a30*/  HADD2.F32 R60, -RZ, R60.H1_H1 ;  /* 0x3000003cff3c7230 */ /* 0x000fc40000004100 */
[-C--:B------:R-:W-:Y:S01]  /*4a40*/  FMUL.FTZ R37, R63, R39.reuse ;  /* 0x000000273f257220 */ /* 0x080fe20000410000 */
[-C--:B------:R-:W-:Y:S01]  /*4a50*/  FFMA.FTZ R38, R59, R56.reuse, -R38 ;  /* 0x000000383b267223 */ /* 0x080fe20000010826 */
[----:B------:R-:W-:Y:S02]  /*4a60*/  FFMA.FTZ R120, R117, R56, R120 ;  /* 0x0000003875787223 */ /* 0x000fe40000010078 */
[C---:B------:R-:W-:Y:S01]  /*4a70*/  FFMA.FTZ R37, R60.reuse, R118, -R37 ;  /* 0x000000763c257223 */ /* 0x040fe20000010825 */
[----:B------:R-:W-:Y:S01]  /*4a80*/  FMUL.FTZ R39, R60, R39 ;  /* 0x000000273c277220 */ /* 0x000fe20000410000 */
[----:B------:R-:W-:Y:S01]  /*4a90*/  F2FP.F16.F32.PACK_AB R60, R57, R121 ;  /* 0x00000079393c723e */ /* 0x000fe200000000ff */
[----:B------:R-:W-:Y:S01]  /*4aa0*/  IMAD.MOV.U32 R57, RZ, RZ, R58 ;  /* 0x000000ffff397224 */ /* 0x000fe200078e003a */
[----:B------:R-:W-:Y:S01]  /*4ab0*/  F2FP.F16.F32.PACK_AB R56, R45, R36 ;  /* 0x000000242d38723e */ /* 0x000fe200000000ff */
[----:B------:R-:W-:Y:S01]  /*4ac0*/  FFMA.FTZ R39, R63, R118, R39 ;  /* 0x000000763f277223 */ /* 0x000fe20000010027 */
[----:B------:R-:W-:Y:S01]  /*4ad0*/  F2FP.F16.F32.PACK_AB R38, R37, R38 ;  /* 0x000000262526723e */ /* 0x000fe200000000ff */
[----:B------:R-:W-:-:S02]  /*4ae0*/  IMAD.MOV.U32 R59, RZ, RZ, R47 ;  /* 0x000000ffff3b7224 */ /* 0x000fc400078e002f */
[----:B------:R-:W-:Y:S01]  /*4af0*/  IMAD.MOV.U32 R63, RZ, RZ, R46 ;  /* 0x000000ffff3f7224 */ /* 0x000fe200078e002e */
[----:B------:R-:W-:Y:S01]  /*4b00*/  F2FP.F16.F32.PACK_AB R62, R39, R120 ;  /* 0x00000078273e723e */ /* 0x000fe200000000ff */
[----:B------:R-:W-:-:S07]  /*4b10*/  IMAD.MOV.U32 R58, RZ, RZ, R38 ;  /* 0x000000ffff3a7224 */ /* 0x000fce00078e0026 */
.L_x_10234:
[----:B------:R-:W-:Y:S05]  /*4b20*/  BSYNC B2 ;  /* 0x0000000000027941 */ /* 0x000fea0003800000 */
.L_x_10233:
[----:B------:R-:W-:Y:S02]  /*4b30*/  ISETP.GE.AND P5, PT, R115, R110, PT ;  /* 0x0000006e7300720c */ /* 0x000fe40003fa6270 */
[----:B------:R-:W-:-:S11]  /*4b40*/  P2R R36, PR, RZ, 0x1 ;  /* 0x00000001ff247803 */ /* 0x000fd60000000000 */
[--C-:B------:R-:W-:Y:S02]  /*4b50*/  @!P5 SHF.R.S32.HI R37, RZ, 0x1f, R115.reuse ;  /* 0x0000001fff25d819 */ /* 0x100fe40000011473 */
[----:B------:R-:W-:-:S04]  /*4b60*/  @!P5 IADD3 R106, P0, P6, R12, R106, R115 ;  /* 0x0000006a0c6ad210 */ /* 0x000fc80007e1e073 */
[----:B------:R-:W-:Y:S02]  /*4b70*/  @!P5 IADD3.X R114, R72, R114, R37, P0, P6 ;  /* 0x000000724872d210 */ /* 0x000fe400007ec425 */
[----:B------:R-:W-:Y:S02]  /*4b80*/  ISETP.NE.AND P0, PT, R36, RZ, PT ;  /* 0x000000ff2400720c */ /* 0x000fe40003f05270 */
[----:B------:R-:W-:-:S04]  /*4b90*/  LEA R36, P6, R112, R100, 0x1 ;  /* 0x0000006470247211 */ /* 0x000fc800078c08ff */
[----:B------:R-:W-:Y:S02]  /*4ba0*/  LEA.HI.X R37, R112, R101, R113, 0x1, P6 ;  /* 0x0000006570257211 */ /* 0x000fe400030f0c71 */
[----:B------:R-:W-:-:S03]  /*4bb0*/  @!P5 LEA R38, P6, R106, R100, 0x1 ;  /* 0x000000646a26d211 */ /* 0x000fc600078c08ff */
[----:B-1----:R1:W-:Y:S01]  /*4bc0*/  STG.E.128 desc[UR60][R36.64], R56 ;  /* 0x0000003824007986 */ /* 0x0023e2000c101d3c */
[----:B------:R-:W-:-:S05]  /*4bd0*/  @!P5 LEA.HI.X R39, R106, R101, R114, 0x1, P6 ;  /* 0x000000656a27d211 */ /* 0x000fca00030f0c72 */
[----:B--2---:R1:W-:Y:S04]  /*4be0*/  @!P5 STG.E.128 desc[UR60][R38.64], R60 ;  /* 0x0000003c2600d986 */ /* 0x0043e8000c101d3c */
.L_x_10232:
[----:B------:R-:W-:Y:S05]  /*4bf0*/  BSYNC B1 ;  /* 0x0000000000017941 */ /* 0x000fea0003800000 */
.L_x_10231:
[C---:B------:R-:W-:Y:S01]  /*4c00*/  ISETP.GE.OR P5, PT, R227.reuse, R108, P1 ;  /* 0x0000006ce300720c */ /* 0x040fe20000fa6670 */
        /* <DEDUP_REMOVED lines=11> */
[----:B------:R-:W-:Y:S01]  /*4cc0*/  LEA.HI.X R57, R36, R101, R37, 0x1, P5 ;  /* 0x0000006524397211 */ /* 0x000fe200028f0c25 */
[----:B------:R-:W-:Y:S01]  /*4cd0*/  IMAD R37, R2, 0x1800, R88 ;  /* 0x0000180002257824 */ /* 0x000fe200078e0258 */
[----:B------:R-:W-:-:S03]  /*4ce0*/  SHF.R.S32.HI R36, RZ, 0x1f, R111 ;  /* 0x0000001fff247819 */ /* 0x000fc6000001146f */
[----:B------:R-:W-:Y:S01]  /*4cf0*/  IMAD R37, R37, 0x2, R18 ;  /* 0x0000000225257824 */ /* 0x000fe200078e0212 */
[----:B------:R-:W-:-:S04]  /*4d00*/  LEA.HI R111, R36, R111, RZ, 0x4 ;  /* 0x0000006f246f7211 */ /* 0x000fc800078f20ff */
[----:B------:R-:W-:-:S05]  /*4d10*/  LEA.HI.SX32 R61, R111, R84, 0x1c ;  /* 0x000000546f3d7211 */ /* 0x000fca00078fe2ff */
[----:B------:R-:W-:-:S05]  /*4d20*/  IMAD.SHL.U32 R61, R61, 0x8, RZ ;  /* 0x000000083d3d7824 */ /* 0x000fca00078e00ff */
[----:B------:R-:W-:-:S04]  /*4d30*/  LOP3.LUT R36, R215, 0x38, R61, 0xf8, !PT ;  /* 0x00000038d7247812 */ /* 0x000fc800078ef83d */
[----:B------:R-:W-:-:S05]  /*4d40*/  LOP3.LUT R36, R36, R38, RZ, 0x3c, !PT ;  /* 0x0000002624247212 */ /* 0x000fca00078e3cff */
[----:B------:R-:W-:-:S04]  /*4d50*/  IMAD.IADD R39, R219, 0x1, R36 ;  /* 0x00000001db277824 */ /* 0x000fc800078e0224 */
[----:B------:R-:W-:-:S04]  /*4d60*/  IMAD R39, R2, 0x1800, R39 ;  /* 0x0000180002277824 */ /* 0x000fc800078e0227 */
[----:B------:R-:W-:Y:S02]  /*4d70*/  IMAD R44, R39, 0x2, R18 ;  /* 0x00000002272c7824 */ /* 0x000fe400078e0212 */
[----:B------:R-:W1:Y:S04]  /*4d80*/  LDS.128 R36, [R37+0x1c400] ;  /* 0x01c4000025247984 */ /* 0x000e680000000c00 */
        /* <DEDUP_REMOVED lines=9> */
[--C-:B-1----:R-:W-:Y:S01]  /*4e20*/  HADD2.F32 R45, -RZ, R37.reuse.H0_H0 ;  /* 0x20000025ff2d7230 */ /* 0x102fe20000004100 */
[----:B------:R-:W-:Y:S01]  /*4e30*/  SHF.R.U64 R53, R54, 0x10, R55 ;  /* 0x0000001036357819 */ /* 0x000fe20000001237 */
[----:B------:R-:W-:Y:S02]  /*4e40*/  HADD2.F32 R37, -RZ, R37.H1_H1 ;  /* 0x30000025ff257230 */ /* 0x000fe40000004100 */
[----:B------:R-:W-:Y:S01]  /*4e50*/  FMUL.FTZ R104, R62, R60 ;  /* 0x0000003c3e687220 */ /* 0x000fe20000410000 */
[----:B------:R-:W-:-:S02]  /*4e60*/  HADD2.F32 R52, -RZ, R52.H0_H0 ;  /* 0x20000034ff347230 */ /* 0x000fc40000004100 */
[----:B------:R-:W-:Y:S01]  /*4e70*/  FMUL.FTZ R105, R45, R60 ;  /* 0x0000003c2d697220 */ /* 0x000fe20000410000 */
[----:B------:R-:W-:Y:S01]  /*4e80*/  SHF.R.U32.HI R54, RZ, 0x10, R55 ;  /* 0x00000010ff367819 */ /* 0x000fe20000011637 */
[----:B------:R-:W-:Y:S01]  /*4e90*/  HADD2.F32 R58, -RZ, R58.H0_H0 ;  /* 0x2000003aff3a7230 */ /* 0x000fe20000004100 */
[--C-:B------:R-:W-:Y:S01]  /*4ea0*/  SHF.R.U64 R50, R50, 0x10, R51.reuse ;  /* 0x0000001032327819 */ /* 0x100fe20000001233 */
[-C--:B------:R-:W-:Y:S01]  /*4eb0*/  FMUL.FTZ R60, R63, R52.reuse ;  /* 0x000000343f3c7220 */ /* 0x080fe20000410000 */
[----:B------:R-:W-:Y:S02]  /*4ec0*/  HADD2.F32 R55, -RZ, R123.H1_H1 ;  /* 0x3000007bff377230 */ /* 0x000fe40000004100 */
[C---:B------:R-:W-:Y:S01]  /*4ed0*/  FMUL.FTZ R52, R37.reuse, R52 ;  /* 0x0000003425347220 */ /* 0x040fe20000410000 */
[----:B------:R-:W-:Y:S01]  /*4ee0*/  SHF.R.U32.HI R51, RZ, 0x10, R51 ;  /* 0x00000010ff337819 */ /* 0x000fe20000011633 */
[----:B------:R-:W-:Y:S01]  /*4ef0*/  FFMA.FTZ R37, R37, R58, -R60 ;  /* 0x0000003a25257223 */ /* 0x000fe2000001083c */
[----:B------:R-:W-:-:S02]  /*4f00*/  HADD2.F32 R54, -RZ, R54.H0_H0 ;  /* 0x20000036ff367230 */ /* 0x000fc40000004100 */
[----:B------:R-:W-:Y:S01]  /*4f10*/  FFMA.FTZ R52, R63, R58, R52 ;  /* 0x0000003a3f347223 */ /* 0x000fe20000010034 */
[-C--:B------:R-:W-:Y:S01]  /*4f20*/  FFMA.FTZ R105, R62, R55.reuse, R105 ;  /* 0x000000373e697223 */ /* 0x080fe20000010069 */
[----:B------:R-:W-:Y:S02]  /*4f30*/  HADD2.F32 R63, -RZ, R124.H1_H1 ;  /* 0x3000007cff3f7230 */ /* 0x000fe40000004100 */
[----:B------:R-:W-:Y:S01]  /*4f40*/  FFMA.FTZ R104, R45, R55, -R104 ;  /* 0x000000372d687223 */ /* 0x000fe20000010868 */
[----:B------:R-:W-:Y:S02]  /*4f50*/  HADD2.F32 R58, -RZ, R47.H0_H0 ;  /* 0x2000002fff3a7230 */ /* 0x000fe40000004100 */
[----:B------:R-:W-:Y:S01]  /*4f60*/  HADD2.F32 R62, -RZ, R39.H0_H0 ;  /* 0x20000027ff3e7230 */ /* 0x000fe20000004100 */
[----:B------:R-:W-:Y:S01]  /*4f70*/  F2FP.F16.F32.PACK_AB R52, R52, R105 ;  /* 0x000000693434723e */ /* 0x000fe200000000ff */
[----:B------:R-:W-:Y:S01]  /*4f80*/  HADD2.F32 R47, -RZ, R47.H1_H1 ;  /* 0x3000002fff2f7230 */ /* 0x000fe20000004100 */
[----:B------:R-:W-:Y:S01]  /*4f90*/  F2FP.F16.F32.PACK_AB R37, R37, R104 ;  /* 0x000000682525723e */ /* 0x000fe200000000ff */
[----:B------:R-:W-:-:S02]  /*4fa0*/  HADD2.F32 R55, -RZ, R39.H1_H1 ;  /* 0x30000027ff377230 */ /* 0x000fc40000004100 */
[-C--:B------:R-:W-:Y:S01]  /*4fb0*/  FMUL.FTZ R39, R58, R63.reuse ;  /* 0x0000003f3a277220 */ /* 0x080fe20000410000 */
[----:B------:R-:W-:Y:S02]  /*4fc0*/  HADD2.F32 R45, -RZ, R122.H1_H1 ;  /* 0x3000007aff2d7230 */ /* 0x000fe40000004100 */
[C---:B------:R-:W-:Y:S01]  /*4fd0*/  FMUL.FTZ R63, R62.reuse, R63 ;  /* 0x0000003f3e3f7220 */ /* 0x040fe20000410000 */
[----:B------:R-:W-:Y:S02]  /*4fe0*/  HADD2.F32 R60, -RZ, R51.H0_H0 ;  /* 0x20000033ff3c7230 */ /* 0x000fe40000004100 */
[-C--:B------:R-:W-:Y:S01]  /*4ff0*/  FMUL.FTZ R106, R47, R54.reuse ;  /* 0x000000362f6a7220 */ /* 0x080fe20000410000 */
[C---:B------:R-:W-:Y:S01]  /*5000*/  FMUL.FTZ R112, R55.reuse, R54 ;  /* 0x0000003637707220 */ /* 0x040fe20000410000 */
        /* <DEDUP_REMOVED lines=9> */
[----:B------:R-:W-:Y:S02]  /*50a0*/  HADD2.F32 R60, -RZ, R44.H0_H0 ;  /* 0x2000002cff3c7230 */ /* 0x000fe40000004100 */
[----:B------:R-:W-:Y:S01]  /*50b0*/  FMUL.FTZ R112, R47, R106 ;  /* 0x0000006a2f707220 */ /* 0x000fe20000410000 */
[--C-:B------:R-:W-:Y:S02]  /*50c0*/  HADD2.F32 R49, -RZ, R36.reuse.H1_H1 ;  /* 0x30000024ff317230 */ /* 0x100fe40000004100 */
[----:B------:R-:W-:Y:S02]  /*50d0*/  HADD2.F32 R62, -RZ, R36.H0_H0 ;  /* 0x20000024ff3e7230 */ /* 0x000fe40000004100 */
[----:B------:R-:W-:Y:S01]  /*50e0*/  FMUL.FTZ R55, R60, R51 ;  /* 0x000000333c377220 */ /* 0x000fe20000410000 */
[----:B------:R-:W-:-:S02]  /*50f0*/  HADD2.F32 R48, -RZ, R48.H0_H0 ;  /* 0x20000030ff307230 */ /* 0x000fc40000004100 */
[C---:B------:R-:W-:Y:S01]  /*5100*/  FMUL.FTZ R106, R49.reuse, R106 ;  /* 0x0000006a316a7220 */ /* 0x040fe20000410000 */
[----:B------:R-:W-:Y:S02]  /*5110*/  HADD2.F32 R123, -RZ, R123.H0_H0 ;  /* 0x2000007bff7b7230 */ /* 0x000fe40000004100 */
[----:B------:R-:W-:Y:S01]  /*5120*/  FMUL.FTZ R51, R62, R51 ;  /* 0x000000333e337220 */ /* 0x000fe20000410000 */
[----:B------:R-:W-:Y:S02]  /*5130*/  HADD2.F32 R63, -RZ, R53.H0_H0 ;  /* 0x20000035ff3f7230 */ /* 0x000fe40000004100 */
[-C--:B------:R-:W-:Y:S01]  /*5140*/  FFMA.FTZ R49, R49, R48.reuse, -R112 ;  /* 0x0000003031317223 */ /* 0x080fe20000010870 */
[----:B------:R-:W-:Y:S01]  /*5150*/  FFMA.FTZ R47, R47, R48, R106 ;  /* 0x000000302f2f7223 */ /* 0x000fe2000001006a */
[-C--:B------:R-:W-:Y:S01]  /*5160*/  FFMA.FTZ R44, R60, R123.reuse, R51 ;  /* 0x0000007b3c2c7223 */ /* 0x080fe20000010033 */
[----:B------:R-:W-:Y:S02]  /*5170*/  HADD2.F32 R124, -RZ, R124.H0_H0 ;  /* 0x2000007cff7c7230 */ /* 0x000fe40000004100 */
[----:B------:R-:W-:Y:S01]  /*5180*/  FFMA.FTZ R36, R62, R123, -R55 ;  /* 0x0000007b3e247223 */ /* 0x000fe20000010837 */
[----:B------:R-:W-:-:S02]  /*5190*/  HADD2.F32 R53, -RZ, R46.H0_H0 ;  /* 0x2000002eff357230 */ /* 0x000fc40000004100 */
[----:B------:R-:W-:Y:S01]  /*51a0*/  HADD2.F32 R48, -RZ, R46.H1_H1 ;  /* 0x3000002eff307230 */ /* 0x000fe20000004100 */
[----:B------:R-:W-:Y:S01]  /*51b0*/  F2FP.F16.F32.PACK_AB R44, R47, R44 ;  /* 0x0000002c2f2c723e */ /* 0x000fe200000000ff */
[--C-:B------:R-:W-:Y:S01]  /*51c0*/  HADD2.F32 R51, -RZ, R38.reuse.H0_H0 ;  /* 0x20000026ff337230 */ /* 0x100fe20000004100 */
[----:B------:R-:W-:Y:S01]  /*51d0*/  F2FP.F16.F32.PACK_AB R36, R49, R36 ;  /* 0x000000243124723e */ /* 0x000fe200000000ff */
[----:B------:R-:W-:Y:S02]  /*51e0*/  HADD2.F32 R46, -RZ, R38.H1_H1 ;  /* 0x30000026ff2e7230 */ /* 0x000fe40000004100 */
[----:B------:R-:W-:Y:S01]  /*51f0*/  FMUL.FTZ R38, R53, R124 ;  /* 0x0000007c35267220 */ /* 0x000fe20000410000 */
[----:B------:R-:W-:Y:S02]  /*5200*/  HADD2.F32 R122, -RZ, R122.H0_H0 ;  /* 0x2000007aff7a7230 */ /* 0x000fe40000004100 */
[----:B------:R-:W-:Y:S01]  /*5210*/  FMUL.FTZ R107, R48, R63 ;  /* 0x0000003f306b7220 */ /* 0x000fe20000410000 */
[----:B------:R-:W-:-:S02]  /*5220*/  HADD2.F32 R55, -RZ, R50.H0_H0 ;  /* 0x20000032ff377230 */ /* 0x000fc40000004100 */
[C---:B------:R-:W-:Y:S01]  /*5230*/  FMUL.FTZ R124, R51.reuse, R124 ;  /* 0x0000007c337c7220 */ /* 0x040fe20000410000 */
[C---:B------:R-:W-:Y:S01]  /*5240*/  FMUL.FTZ R63, R46.reuse, R63 ;  /* 0x0000003f2e3f7220 */ /* 0x040fe20000410000 */
[-C--:B------:R-:W-:Y:S01]  /*5250*/  FFMA.FTZ R38, R51, R122.reuse, -R38 ;  /* 0x0000007a33267223 */ /* 0x080fe20000010826 */
[----:B------:R-:W-:Y:S02]  /*5260*/  IMAD.MOV.U32 R45, RZ, RZ, R52 ;  /* 0x000000ffff2d7224 */ /* 0x000fe400078e0034 */
[----:B------:R-:W-:Y:S01]  /*5270*/  FFMA.FTZ R124, R53, R122, R124 ;  /* 0x0000007a357c7223 */ /* 0x000fe2000001007c */
[-C--:B------:R-:W-:Y:S01]  /*5280*/  FFMA.FTZ R107, R46, R55.reuse, -R107 ;  /* 0x000000372e6b7223 */ /* 0x080fe2000001086b */
[----:B------:R-:W-:Y:S01]  /*5290*/  FFMA.FTZ R63, R48, R55, R63 ;  /* 0x00000037303f7223 */ /* 0x000fe2000001003f */
[----:B------:R-:W-:-:S03]  /*52a0*/  IMAD.MOV.U32 R47, RZ, RZ, R58 ;  /* 0x000000ffff2f7224 */ /* 0x000fc600078e003a */
[----:B------:R-:W-:Y:S02]  /*52b0*/  F2FP.F16.F32.PACK_AB R38, R107, R38 ;  /* 0x000000266b26723e */ /* 0x000fe400000000ff */
[----:B------:R-:W-:-:S07]  /*52c0*/  F2FP.F16.F32.PACK_AB R46, R63, R124 ;  /* 0x0000007c3f2e723e */ /* 0x000fce00000000ff */
.L_x_10236:
[----:B------:R-:W-:Y:S05]  /*52d0*/  BSYNC B1 ;  /* 0x0000000000017941 */ /* 0x000fea0003800000 */
.L_x_10235:
        /* <DEDUP_REMOVED lines=10> */
.L_x_10204:
[----:B------:R-:W2:Y:S02]  /*5380*/  LDL R36, [R1+0x5c] ;  /* 0x00005c0001247983 */ /* 0x000ea40000100800 */
[----:B--2---:R-:W-:-:S13]  /*5390*/  R2UR UR4, R36 ;  /* 0x00000000240472ca */ /* 0x004fda00000e0000 */
[----:B------:R-:W-:-:S06]  /*53a0*/  UISETP.NE.AND UP0, UPT, UR4, 0x3, UPT ;  /* 0x000000030400788c */ /* 0x000fcc000bf05270 */
[----:B------:R-:W-:-:S13]  /*53b0*/  PLOP3.LUT P3, PT, PT, PT, UP0, 0x80, 0x0 ;  /* 0x000000000000781c */ /* 0x000fda0003f6f008 */
[----:B------:R-:W-:Y:S05]  /*53c0*/  @!P3 BRA `(.L_x_10237) ;  /* 0x000000000004b947 */ /* 0x000fea0003800000 */
[----:B------:R-:W-:Y:S01]  /*53d0*/  BPT.TRAP 0x1 ;  /* 0x000000040000795c */ /* 0x000fe20000300000 */
.L_x_10237:
[----:B------:R-:W-:Y:S01]  /*53e0*/  IMAD R96, R2, 0x8, R18 ;  /* 0x0000000802607824 */ /* 0x000fe200078e0212 */
[----:B------:R-:W-:Y:S01]  /*53f0*/  SHF.L.U32 R109, R201, 0x1f, RZ ;  /* 0x0000001fc96d7819 */ /* 0x000fe200000006ff */
[----:B------:R-:W-:Y:S01]  /*5400*/  IMAD R108, R28, -0x60, R25 ;  /* 0xffffffa01c6c7824 */ /* 0x000fe200078e0219 */
[----:B------:R-:W-:Y:S02]  /*5410*/  BSSY B1, `(.L_x_10238) ;  /* 0x0000004000017945 */ /* 0x000fe40003800000 */
[----:B------:R-:W0:Y:S02]  /*5420*/  SYNCS.PHASECHK.TRANS64.TRYWAIT P4, [R96+URZ+0x32490], R109 ;  /* 0x0324906d600075a7 */ /* 0x000e24000808017f */
[----:B------:R-:W-:Y:S01]  /*5430*/  VIMNMX R108, R108, 0x60, PT ;  /* 0x000000606c6c7848 */ /* 0x000fe20003fe0100 */
[----:B0-----:R-:W-:Y:S06]  /*5440*/  @!P4 BRA `(.L_x_10239) ;  /* 0x0000016c0034c947 */ /* 0x001fec0003800000 */
.L_x_10509:
[----:B------:R-:W-:Y:S05]  /*5450*/  BSYNC B1 ;  /* 0x0000000000017941 */ /* 0x000fea0003800000 */
.L_x_10238:
[----:B------:R-:W-:Y:S01]  /*5460*/  ISETP.GE.AND P4, PT, R19, R108, PT ;  /* 0x0000006c1300720c */ /* 0x000fe20003f86270 */
[----:B------:R-:W-:-:S12]  /*5470*/  BSSY B1, `(.L_x_10240) ;  /* 0x0000006000017945 */ /* 0x000fd80003800000 */
[----:B------:R-:W-:Y:S05]  /*5480*/  @P4 BRA `(.L_x_10241) ;  /* 0x0000000000104947 */ /* 0x000fea0003800000 */
[----:B------:R-:W1:Y:S04]  /*5490*/  @!P1 LDS.128 R36, [R106] ;  /* 0x000000006a249984 */ /* 0x000e680000000c00 */
[----:B------:R-:W2:Y:S04]  /*54a0*/  @!P2 LDS.128 R44, [R105] ;  /* 0x00000000692ca984 */ /* 0x000ea80000000c00 */
[----:B-1----:R1:W-:Y:S04]  /*54b0*/  @!P1 STG.E.128 desc[UR60][R50.64], R36 ;  /* 0x0000002432009986 */ /* 0x0023e8000c101d3c */
[----:B--2---:R1:W-:Y:S02]  /*54c0*/  @!P2 STG.E.128 desc[UR60][R50.64+0x40], R44 ;  /* 0x0000402c3200a986 */ /* 0x0043e4000c101d3c */
.L_x_10241:
[----:B------:R-:W-:Y:S05]  /*54d0*/  BSYNC B1 ;  /* 0x0000000000017941 */ /* 0x000fea0003800000 */
.L_x_10240:
[----:B------:R-:W-:-:S13]  /*54e0*/  ISETP.GE.AND P4, PT, R227, R108, PT ;  /* 0x0000006ce300720c */ /* 0x000fda0003f86270 */
[----:B------:R-:W-:Y:S05]  /*54f0*/  @P4 BRA `(.L_x_10221) ;  /* 0x0000000000104947 */ /* 0x000fea0003800000 */
[----:B-1----:R-:W1:Y:S04]  /*5500*/  @!P1 LDS.128 R36, [R106+0x2000] ;  /* 0x002000006a249984 */ /* 0x002e680000000c00 */
[----:B------:R-:W2:Y:S04]  /*5510*/  @!P2 LDS.128 R44, [R105+0x2000] ;  /* 0x00200000692ca984 */ /* 0x000ea80000000c00 */
[----:B-1----:R1:W-:Y:S04]  /*5520*/  @!P1 STG.E.128 desc[UR60][R48.64], R36 ;  /* 0x0000002430009986 */ /* 0x0023e8000c101d3c */
[----:B--2---:R1:W-:Y:S02]  /*5530*/  @!P2 STG.E.128 desc[UR60][R48.64+0x40], R44 ;  /* 0x0000402c3000a986 */ /* 0x0043e4000c101d3c */
.L_x_10221:
[----:B------:R-:W-:Y:S05]  /*5540*/  BSYNC B0 ;  /* 0x0000000000007941 */ /* 0x000fea0003800000 */
.L_x_10203:
        /* <DEDUP_REMOVED lines=17> */
.L_x_10243:
[----:B------:R-:W-:Y:S05]  /*5660*/  BSYNC B0 ;  /* 0x0000000000007941 */ /* 0x000fea0003800000 */
.L_x_10242:
[----:B------:R-:W2:Y:S01]  /*5670*/  SYNCS.PHASECHK.TRANS64.TRYWAIT P3, [R96+URZ+0x324b0], R109 ;  /* 0x0324b06d600075a7 */ /* 0x000ea2000806017f */
[----:B------:R-:W-:Y:S01]  /*5680*/  IMAD R49, R2, 0x6000, R90 ;  /* 0x0000600002317824 */ /* 0x000fe200078e025a */
[----:B------:R-:W-:Y:S01]  /*5690*/  ULDC.64 UR56, c[0x0][0x328] ;  /* 0x0000ca0000387ab9 */ /* 0x000fe20000000a00 */
[----:B------:R-:W-:Y:S01]  /*56a0*/  ULDC.64 UR58, c[0x0][0x318] ;  /* 0x0000c600003a7ab9 */ /* 0x000fe20000000a00 */
[----:B------:R-:W-:Y:S01]  /*56b0*/  BSSY B0, `(.L_x_10244) ;  /* 0x0000003000007945 */ /* 0x000fe20003800000 */
[----:B------:R-:W-:-:S03]  /*56c0*/  IMAD.IADD R37, R89, 0x1, R49 ;  /* 0x0000000159257824 */ /* 0x000fc600078e0231 */
[----:B--2---:R-:W-:Y:S05]  /*56d0*/  @!P3 BRA `(.L_x_10245) ;  /* 0x0000016800a4b947 */ /* 0x004fea0003800000 */
.L_x_10510:
[----:B------:R-:W-:Y:S05]  /*56e0*/  BSYNC B0 ;  /* 0x0000000000007941 */ /* 0x000fea0003800000 */
.L_x_10244:
[----:B------:R-:W-:Y:S01]  /*56f0*/  ISETP.GE.AND P3, PT, R19, R108, PT ;  /* 0x0000006c1300720c */ /* 0x000fe20003f66270 */
[----:B------:R-:W-:Y:S01]  /*5700*/  BSSY B0, `(.L_x_10246) ;  /* 0x0000026000007945 */ /* 0x000fe20003800000 */
[----:B------:R-:W-:Y:S02]  /*5710*/  IMAD R49, R49, 0x2, R26 ;  /* 0x0000000231317824 */ /* 0x000fe400078e021a */
[----:B------:R-:W-:-:S04]  /*5720*/  IMAD.WIDE R44, R28, 0x60, R68 ;  /* 0x000000601c2c7825 */ /* 0x000fc800078e0244 */
[----:B------:R-:W-:-:S05]  /*5730*/  IMAD R48, R37, 0x2, R26 ;  /* 0x0000000225307824 */ /* 0x000fca00078e021a */
[----:B------:R-:W-:Y:S05]  /*5740*/  @P3 BRA `(.L_x_10247) ;  /* 0x0000000000843947 */ /* 0x000fea0003800000 */
[----:B------:R-:W-:Y:S01]  /*5750*/  IMAD R39, R45, UR56, RZ ;  /* 0x000000382d277c24 */ /* 0x000fe2000f8e02ff */
[----:B------:R-:W-:Y:S01]  /*5760*/  ULDC UR4, c[0x0][0x320] ;  /* 0x0000c80000047ab9 */ /* 0x000fe20000000800 */
        /* <DEDUP_REMOVED lines=31> */
.L_x_10247:
[----:B------:R-:W-:Y:S05]  /*5960*/  BSYNC B0 ;  /* 0x0000000000007941 */ /* 0x000fea0003800000 */
.L_x_10246:
[----:B------:R-:W-:Y:S01]  /*5970*/  ISETP.GE.AND P3, PT, R227, R108, PT ;  /* 0x0000006ce300720c */ /* 0x000fe20003f66270 */
[----:B------:R-:W-:-:S12]  /*5980*/  BSSY B0, `(.L_x_10248) ;  /* 0x0000025000007945 */ /* 0x000fd80003800000 */
[----:B------:R-:W-:Y:S05]  /*5990*/  @P3 BRA `(.L_x_10249) ;  /* 0x00000000008c3947 */ /* 0x000fea0003800000 */
[----:B---3--:R-:W-:Y:S01]  /*59a0*/  IADD3 R39, P3, R44, 0x40, RZ ;  /* 0x000000402c277810 */ /* 0x008fe20007f7e0ff */
[----:B-1----:R-:W-:Y:S01]  /*59b0*/  IMAD.MOV.U32 R36, RZ, RZ, R14 ;  /* 0x000000ffff247224 */ /* 0x002fe200078e000e */
[----:B------:R-:W-:Y:S01]  /*59c0*/  ULDC UR4, c[0x0][0x320] ;  /* 0x0000c80000047ab9 */ /* 0x000fe20000000800 */
        /* <DEDUP_REMOVED lines=32> */
.L_x_10249:
[----:B------:R-:W-:Y:S05]  /*5bd0*/  BSYNC B0 ;  /* 0x0000000000007941 */ /* 0x000fea0003800000 */
.L_x_10248:
        /* <DEDUP_REMOVED lines=22> */
.L_x_10198:
[----:B------:R-:W-:Y:S01]  /*5d40*/  IMAD.MOV.U32 R3, RZ, RZ, RZ ;  /* 0x000000ffff037224 */ /* 0x000fe200078e00ff */
[----:B------:R-:W-:Y:S06]  /*5d50*/  @P0 BRA `(.L_x_10251) ;  /* 0x00000000000c0947 */ /* 0x000fec0003800000 */
[----:B------:R-:W1:Y:S01]  /*5d60*/  FENCE.VIEW.ASYNC.G ;  /* 0x00000000000073c6 */ /* 0x000e620000000100 */
[----:B------:R-:W-:Y:S05]  /*5d70*/  WARPSYNC.ALL ;  /* 0x0000000000007948 */ /* 0x000fea0003800000 */
[----:B-1----:R-:W-:Y:S06]  /*5d80*/  BAR.ARV 0xc, 0x180 ;  /* 0x0306000000007b1d */ /* 0x002fec0000002000 */
.L_x_10251:
        /* <DEDUP_REMOVED lines=32> */
.L_x_10253:
[----:B------:R-:W-:Y:S05]  /*5f90*/  BSYNC B0 ;  /* 0x0000000000007941 */ /* 0x000fea0003800000 */
.L_x_10252:
        /* <DEDUP_REMOVED lines=79> */
.L_x_10513:
        /* <DEDUP_REMOVED lines=26> */
.L_x_10257:
[----:B------:R-:W-:Y:S05]  /*6630*/  BSYNC B6 ;  /* 0x0000000000067941 */ /* 0x000fea0003800000 */
.L_x_10256:
        /* <DEDUP_REMOVED lines=12> */
.L_x_10261:
[----:B--2---:R2:W3:Y:S02]  /*6700*/  SYNCS.PHASECHK.TRANS64.TRYWAIT P0, [R18+URZ+0x32400], R3 ;  /* 0x03240003120075a7 */ /* 0x0044e4000800017f */
[----:B---3--:R-:W-:Y:S05]  /*6710*/  @!P0 NANOSLEEP.SYNCS 0x989680 ;  /* 0x009896800000895d */ /* 0x008fea0003900000 */
[----:B------:R-:W3:Y:S02]  /*6720*/  @!P0 SYNCS.PHASECHK.TRANS64 P0, [R18+URZ+0x32400], R3 ;  /* 0x03240003120085a7 */ /* 0x000ee4000800007f */
[----:B---3--:R-:W-:Y:S05]  /*6730*/  @!P0 BRA `(.L_x_10261) ;  /* 0xfffffffc00f08947 */ /* 0x008fea000383ffff */
.L_x_10260:
[----:B------:R-:W-:Y:S05]  /*6740*/  BSYNC B0 ;  /* 0x0000000000007941 */ /* 0x000fea0003800000 */
.L_x_10259:
[----:B------:R-:W-:Y:S05]  /*6750*/  BRA `(.L_x_10262) ;  /* 0x0000002000a87947 */ /* 0x000fea0003800000 */
.L_x_10258:
        /* <DEDUP_REMOVED lines=36> */
.L_x_10264:
[----:B------:R-:W-:Y:S05]  /*69a0*/  BSYNC B6 ;  /* 0x0000000000067941 */ /* 0x000fea0003800000 */
.L_x_10263:
[----:B------:R-:W-:Y:S01]  /*69b0*/  LEA.HI R29, R30, R29, RZ, 0x2 ;  /* 0x0000001d1e1d7211 */ /* 0x000fe200078f10ff */
[----:B------:R-:W-:Y:S01]  /*69c0*/  ULDC.U8 UR4, c[0x0][0x410] ;  /* 0x0001040000047ab9 */ /* 0x000fe20000000000 */
[----:B------:R-:W-:Y:S01]  /*69d0*/  BSSY B0, `(.L_x_10265) ;  /* 0x00001fa000007945 */ /* 0x000fe20003800000 */
[----:B------:R-:W-:Y:S02]  /*69e0*/  ISETP.NE.AND P0, PT, RZ, UR4, PT ;  /* 0x00000004ff007c0c */ /* 0x000fe4000bf05270 */
[----:B------:R-:W-:-:S04]  /*69f0*/  SHF.R.S32.HI R0, RZ, 0x1f, R29 ;  /* 0x0000001fff007819 */ /* 0x000fc8000001141d */
[----:B------:R-:W-:-:S04]  /*6a00*/  LEA.HI R0, R0, R19, RZ, 0x3 ;  /* 0x0000001300007211 */ /* 0x000fc800078f18ff */
[----:B------:R-:W-:Y:S01]  /*6a10*/  LOP3.LUT R4, R0, 0xfffffff8, RZ, 0xc0, !PT ;  /* 0xfffffff800047812 */ /* 0x000fe200078ec0ff */
[----:B------:R-:W-:-:S04]  /*6a20*/  IMAD R0, R41, 0x80, R19 ;  /* 0x0000008029007824 */ /* 0x000fc800078e0213 */
[----:B------:R-:W-:Y:S01]  /*6a30*/  IMAD.IADD R29, R19, 0x1, -R4 ;  /* 0x00000001131d7824 */ /* 0x000fe200078e0a04 */
[----:B------:R-:W-:Y:S06]  /*6a40*/  @!P0 BRA `(.L_x_10266) ;  /* 0x0000001000088947 */ /* 0x000fec0003800000 */
[----:B------:R-:W-:-:S03]  /*6a50*/  UMOV UR4, 0xffffffff ;  /* 0xffffffff00047882 */ /* 0x000fc60000000000 */
[----:B------:R-:W-:Y:S05]  /*6a60*/  BRA.DIV UR4, `(.L_x_10267) ;  /* 0x0000015604f87947 */ /* 0x000fea000b800000 */
[----:B------:R1:W2:Y:S04]  /*6a70*/  SHFL.IDX PT, R3, R28, RZ, 0x1c1f ;  /* 0x001c1fff1c037589 */ /* 0x0002a800000e0000 */
[----:B------:R1:W3:Y:S04]  /*6a80*/  SHFL.IDX PT, R20, R27, RZ, 0x1c1f ;  /* 0x001c1fff1b147589 */ /* 0x0002e800000e0000 */
[----:B------:R-:W4:Y:S04]  /*6a90*/  SHFL.IDX PT, R25, R25, RZ, 0x1c1f ;  /* 0x001c1fff19197589 */ /* 0x000f2800000e0000 */
[----:B-1----:R-:W0:Y:S02]  /*6aa0*/  SHFL.IDX PT, R26, R26, RZ, 0x1c1f ;  /* 0x001c1fff1a1a7589 */ /* 0x002e2400000e0000 */
.L_x_10519:
[----:B------:R-:W-:Y:S01]  /*6ab0*/  ULDC UR4, c[0x0][0x448] ;  /* 0x0001120000047ab9 */ /* 0x000fe20000000800 */
[C---:B------:R-:W-:Y:S01]  /*6ac0*/  IMAD.SHL.U32 R4, R29.reuse, 0x40, RZ ;  /* 0x000000401d047824 */ /* 0x040fe200078e00ff */
[----:B------:R-:W-:Y:S01]  /*6ad0*/  BSSY B1, `(.L_x_10268) ;  /* 0x000002a000017945 */ /* 0x000fe20003800000 */
[----:B------:R-:W-:Y:S01]  /*6ae0*/  IMAD R27, R154, UR4, RZ ;  /* 0x000000049a1b7c24 */ /* 0x000fe2000f8e02ff */
        /* <DEDUP_REMOVED lines=8> */
[----:B------:R-:W-:Y:S02]  /*6b70*/  SHF.R.U32.HI R7, RZ, 0x3, R5 ;  /* 0x00000003ff077819 */ /* 0x000fe40000011605 */
[----:B------:R-:W-:Y:S02]  /*6b80*/  LOP3.LUT R5, R4, 0xfffffffe, RZ, 0xc0, !PT ;  /* 0xfffffffe04057812 */ /* 0x000fe400078ec0ff */
[----:B------:R-:W-:-:S02]  /*6b90*/  LOP3.LUT R31, R6, R7, RZ, 0x3c, !PT ;  /* 0x00000007061f7212 */ /* 0x000fc400078e3cff */
[----:B------:R-:W-:Y:S01]  /*6ba0*/  CS2R R6, SRZ ;  /* 0x0000000000067805 */ /* 0x000fe2000001ff00 */
[----:B------:R-:W-:Y:S01]  /*6bb0*/  IMAD.IADD R0, R228, 0x1, -R5 ;  /* 0x00000001e4007824 */ /* 0x000fe200078e0a05 */
[----:B------:R-:W-:-:S04]  /*6bc0*/  CS2R R4, SRZ ;  /* 0x0000000000047805 */ /* 0x000fc8000001ff00 */
[----:B------:R-:W-:Y:S01]  /*6bd0*/  SHF.L.U32 R29, R0, 0x1f, RZ ;  /* 0x0000001f001d7819 */ /* 0x000fe200000006ff */
[----:B------:R-:W-:Y:S06]  /*6be0*/  @P1 BRA `(.L_x_10269) ;  /* 0x0000000000601947 */ /* 0x000fec0003800000 */
[----:B------:R-:W-:Y:S01]  /*6bf0*/  ULDC UR4, c[0x0][0x3f4] ;  /* 0x0000fd0000047ab9 */ /* 0x000fe20000000800 */
[----:B------:R-:W-:Y:S01]  /*6c00*/  SHF.R.S32.HI R7, RZ, 0x1f, R202 ;  /* 0x0000001fff077819 */ /* 0x000fe200000114ca */
[----:B---3--:R-:W-:Y:S01]  /*6c10*/  IMAD.MOV.U32 R4, RZ, RZ, R20 ;  /* 0x000000ffff047224 */ /* 0x008fe200078e0014 */
[----:B------:R-:W-:Y:S01]  /*6c20*/  ISETP.GE.AND P3, PT, R22, UR4, PT ;  /* 0x0000000416007c0c */ /* 0x000fe2000bf66270 */
[----:B--2---:R-:W-:Y:S01]  /*6c30*/  IMAD.MOV.U32 R5, RZ, RZ, R3 ;  /* 0x000000ffff057224 */ /* 0x004fe200078e0003 */
[C---:B------:R-:W-:Y:S01]  /*6c40*/  ISETP.GE.AND P4, PT, R202.reuse, UR4, PT ;  /* 0x00000004ca007c0c */ /* 0x040fe2000bf86270 */
[C---:B------:R-:W-:Y:S01]  /*6c50*/  IMAD.SHL.U32 R15, R202.reuse, 0x2, RZ ;  /* 0x00000002ca0f7824 */ /* 0x040fe200078e00ff */
[----:B------:R-:W-:Y:S02]  /*6c60*/  CS2R R8, SRZ ;  /* 0x0000000000087805 */ /* 0x000fe4000001ff00 */
[----:B------:R-:W-:Y:S01]  /*6c70*/  SHF.L.U64.HI R28, R202, 0x1, R7 ;  /* 0x00000001ca1c7819 */ /* 0x000fe20000010207 */
[----:B0-----:R-:W-:-:S02]  /*6c80*/  IMAD.MOV.U32 R6, RZ, RZ, R26 ;  /* 0x000000ffff067224 */ /* 0x001fc400078e001a */
[----:B----4-:R-:W-:-:S04]  /*6c90*/  IMAD.MOV.U32 R7, RZ, RZ, R25 ;  /* 0x000000ffff077224 */ /* 0x010fc800078e0019 */
[----:B------:R-:W-:Y:S02]  /*6ca0*/  @!P3 IMAD.WIDE R4, R22, 0x2, R4 ;  /* 0x000000021604b825 */ /* 0x000fe400078e0204 */
[-C--:B------:R-:W-:Y:S02]  /*6cb0*/  @!P4 IADD3 R12, P1, R20, R15.reuse, RZ ;  /* 0x0000000f140cc210 */ /* 0x080fe40007f3e0ff */
[----:B------:R-:W-:Y:S01]  /*6cc0*/  @!P4 IADD3 R14, P2, R26, R15, RZ ;  /* 0x0000000f1a0ec210 */ /* 0x000fe20007f5e0ff */
[----:B------:R0:W5:Y:S01]  /*6cd0*/  @!P3 LD.E.64 R8, desc[UR60][R4.64] ;  /* 0x0000003c0408b980 */ /* 0x000162000c101b00 */
[----:B------:R-:W-:Y:S01]  /*6ce0*/  @!P3 IMAD.WIDE R20, R22, 0x2, R6 ;  /* 0x000000021614b825 */ /* 0x000fe200078e0206 */
[----:B------:R-:W-:Y:S02]  /*6cf0*/  CS2R R10, SRZ ;  /* 0x00000000000a7805 */ /* 0x000fe4000001ff00 */
[----:B------:R-:W-:Y:S01]  /*6d00*/  CS2R R6, SRZ ;  /* 0x0000000000067805 */ /* 0x000fe2000001ff00 */
[----:B------:R-:W-:-:S02]  /*6d10*/  @!P4 IMAD.X R13, R3, 0x1, R28, P1 ;  /* 0x00000001030dc824 */ /* 0x000fc400008e061c */
[----:B------:R-:W-:Y:S01]  /*6d20*/  @!P4 IMAD.X R15, R25, 0x1, R28, P2 ;  /* 0x00000001190fc824 */ /* 0x000fe200010e061c */
[----:B0-----:R-:W-:Y:S02]  /*6d30*/  CS2R R4, SRZ ;  /* 0x0000000000047805 */ /* 0x001fe4000001ff00 */
[----:B------:R1:W5:Y:S04]  /*6d40*/  @!P4 LD.E.64 R10, desc[UR60][R12.64] ;  /* 0x0000003c0c0ac980 */ /* 0x000368000c101b00 */
[----:B------:R1:W5:Y:S04]  /*6d50*/  @!P4 LD.E.64 R6, desc[UR60][R14.64] ;  /* 0x0000003c0e06c980 */ /* 0x000368000c101b00 */
[----:B------:R1:W5:Y:S02]  /*6d60*/  @!P3 LD.E.64 R4, desc[UR60][R20.64] ;  /* 0x0000003c1404b980 */ /* 0x000364000c101b00 */
.L_x_10269:
[----:B------:R-:W-:Y:S05]  /*6d70*/  BSYNC B1 ;  /* 0x0000000000017941 */ /* 0x000fea0003800000 */
.L_x_10268:
[----:B------:R-:W4:Y:S01]  /*6d80*/  SYNCS.PHASECHK.TRANS64.TRYWAIT P1, [R18+URZ+0x32400], R29 ;  /* 0x0324001d120075a7 */ /* 0x000f22000802017f */
[----:B------:R-:W-:Y:S01]  /*6d90*/  IMAD R31, R218, 0x200, R31 ;  /* 0x00000200da1f7824 */ /* 0x000fe200078e021f */
[----:B-----5:R-:W-:Y:S01]  /*6da0*/  SHF.R.U64 R35, R8, 0x10, R9 ;  /* 0x0000001008237819 */ /* 0x020fe20000001209 */
[----:B------:R-:W-:Y:S01]  /*6db0*/  IMAD.MOV.U32 R33, RZ, RZ, R8 ;  /* 0x000000ffff217224 */ /* 0x000fe200078e0008 */
[--C-:B------:R-:W-:Y:S01]  /*6dc0*/  SHF.R.U64 R36, R10, 0x10, R11.reuse ;  /* 0x000000100a247819 */ /* 0x100fe2000000120b */
[----:B------:R-:W-:Y:S01]  /*6dd0*/  IMAD R8, R31, 0x2, R18 ;  /* 0x000000021f087824 */ /* 0x000fe200078e0212 */
[--C-:B-1----:R-:W-:Y:S01]  /*6de0*/  SHF.R.U32.HI R15, RZ, 0x10, R11.reuse ;  /* 0x00000010ff0f7819 */ /* 0x102fe2000001160b */
[----:B0-----:R-:W-:Y:S01]  /*6df0*/  IMAD.MOV.U32 R13, RZ, RZ, R11 ;  /* 0x000000ffff0d7224 */ /* 0x001fe200078e000b */
[--C-:B------:R-:W-:Y:S01]  /*6e00*/  SHF.R.U32.HI R14, RZ, 0x10, R9.reuse ;  /* 0x00000010ff0e7819 */ /* 0x100fe20000011609 */
[----:B------:R-:W-:Y:S01]  /*6e10*/  IMAD.MOV.U32 R12, RZ, RZ, R9 ;  /* 0x000000ffff0c7224 */ /* 0x000fe200078e0009 */
[--C-:B------:R-:W-:Y:S01]  /*6e20*/  SHF.R.U64 R37, R4, 0x10, R5.reuse ;  /* 0x0000001004257819 */ /* 0x100fe20000001205 */
[--C-:B------:R-:W-:Y:S01]  /*6e30*/  IMAD.MOV.U32 R11, RZ, RZ, R5.reuse ;  /* 0x000000ffff0b7224 */ /* 0x100fe200078e0005 */
[----:B---3--:R-:W-:Y:S01]  /*6e40*/  SHF.R.U32.HI R20, RZ, 0x10, R5 ;  /* 0x00000010ff147819 */ /* 0x008fe20000011605 */
[----:B------:R-:W-:Y:S01]  /*6e50*/  IMAD.MOV.U32 R34, RZ, RZ, R10 ;  /* 0x000000ffff227224 */ /* 0x000fe200078e000a */
[----:B------:R-:W-:Y:S01]  /*6e60*/  VIMNMX R10, R27, 0x80, PT ;  /* 0x000000801b0a7848 */ /* 0x000fe20003fe0100 */
[----:B------:R-:W-:Y:S01]  /*6e70*/  IMAD.MOV.U32 R9, RZ, RZ, R4 ;  /* 0x000000ffff097224 */ /* 0x000fe200078e0004 */
[----:B------:R-:W-:Y:S01]  /*6e80*/  BSSY B1, `(.L_x_10270) ;  /* 0x0000011000017945 */ /* 0x000fe20003800000 */
[----:B------:R-:W-:Y:S01]  /*6e90*/  IMAD.MOV.U32 R31, RZ, RZ, R6 ;  /* 0x000000ffff1f7224 */ /* 0x000fe200078e0006 */
[--C-:B------:R-:W-:Y:S01]  /*6ea0*/  SHF.R.U64 R6, R6, 0x10, R7.reuse ;  /* 0x0000001006067819 */ /* 0x100fe20000001207 */
[--C-:B------:R-:W-:Y:S01]  /*6eb0*/  IMAD.MOV.U32 R5, RZ, RZ, R7.reuse ;  /* 0x000000ffff057224 */ /* 0x100fe200078e0007 */
[----:B------:R-:W-:Y:S01]  /*6ec0*/  SHF.R.U32.HI R7, RZ, 0x10, R7 ;  /* 0x00000010ff077819 */ /* 0x000fe20000011607 */
[C---:B------:R-:W-:Y:S01]  /*6ed0*/  VIADD R4, R8.reuse, 0x18400 ;  /* 0x0001840008047836 */ /* 0x040fe20000000000 */
[----:B------:R-:W-:Y:S01]  /*6ee0*/  PRMT R33, R33, 0x5410, R12 ;  /* 0x0000541021217816 */ /* 0x000fe2000000000c */
[----:B--2---:R-:W-:Y:S01]  /*6ef0*/  VIADD R3, R8, 0x18440 ;  /* 0x0001844008037836 */ /* 0x004fe20000000000 */
        /* <DEDUP_REMOVED lines=8> */
[----:B----4-:R-:W-:Y:S06]  /*6f80*/  @!P1 BRA `(.L_x_10271) ;  /* 0x0000015400249947 */ /* 0x010fec0003800000 */
.L_x_10520:
[----:B------:R-:W-:Y:S05]  /*6f90*/  BSYNC B1 ;  /* 0x0000000000017941 */ /* 0x000fea0003800000 */
.L_x_10270:
        /* <DEDUP_REMOVED lines=17> */
[CC--:B------:R-:W-:Y:S01]  /*70b0*/  FMUL.FTZ R28, R4.reuse, R15.reuse ;  /* 0x0000000f041c7220 */ /* 0x0c0fe20000410000 */
[----:B------:R-:W-:Y:S01]  /*70c0*/  FMUL.FTZ R4, R4, R14 ;  /* 0x0000000e04047220 */ /* 0x000fe20000410000 */
        /* <DEDUP_REMOVED lines=23> */
[----:B------:R-:W-:Y:S02]  /*7240*/  F2FP.F16.F32.PACK_AB R5, R11, R30 ;  /* 0x0000001e0b05723e */ /* 0x000fe400000000ff */
[----:B------:R-:W-:-:S02]  /*7250*/  F2FP.F16.F32.PACK_AB R6, R9, R6 ;  /* 0x000000060906723e */ /* 0x000fc400000000ff */
[----:B------:R-:W-:-:S05]  /*7260*/  F2FP.F16.F32.PACK_AB R7, R14, R7 ;  /* 0x000000070e07723e */ /* 0x000fca00000000ff */
[----:B------:R0:W-:Y:S02]  /*7270*/  STS.128 [R8+0x18400], R4 ;  /* 0x0184000408007388 */ /* 0x0001e40000000c00 */
.L_x_10275:
[----:B------:R-:W-:Y:S05]  /*7280*/  BSYNC B2 ;  /* 0x0000000000027941 */ /* 0x000fea0003800000 */
.L_x_10274:
        /* <DEDUP_REMOVED lines=38> */
[----:B------:R1:W-:Y:S02]  /*74f0*/  STS.128 [R3], R4 ;  /* 0x0000000403007388 */ /* 0x0003e40000000c00 */
.L_x_10273:
[----:B------:R-:W-:Y:S05]  /*7500*/  BSYNC B1 ;  /* 0x0000000000017941 */ /* 0x000fea0003800000 */
.L_x_10272:
        /* <DEDUP_REMOVED lines=45> */
.L_x_10278:
[----:B------:R-:W-:Y:S05]  /*77e0*/  BSYNC B1 ;  /* 0x0000000000017941 */ /* 0x000fea0003800000 */
.L_x_10277:
[----:B------:R-:W-:Y:S05]  /*77f0*/  @P1 BRA `(.L_x_10276) ;  /* 0x00000010005c1947 */ /* 0x000fea0003800000 */
[----:B0-----:R-:W0:Y:S01]  /*7800*/  LDS.128 R4, [R3+0x2000] ;  /* 0x0020000003047984 */ /* 0x001e220000000c00 */
        /* <DEDUP_REMOVED lines=38> */
.L_x_10266:
[----:B------:R-:W-:-:S03]  /*7a70*/  UMOV UR4, 0xffffffff ;  /* 0xffffffff00047882 */ /* 0x000fc60000000000 */
[----:B------:R-:W-:Y:S05]  /*7a80*/  BRA.DIV UR4, `(.L_x_10279) ;  /* 0x0000014a04787947 */ /* 0x000fea000b800000 */
[----:B------:R1:W2:Y:S04]  /*7a90*/  SHFL.IDX PT, R3, R28, RZ, 0x1c1f ;  /* 0x001c1fff1c037589 */ /* 0x0002a800000e0000 */
[----:B------:R1:W3:Y:S04]  /*7aa0*/  SHFL.IDX PT, R20, R27, RZ, 0x1c1f ;  /* 0x001c1fff1b147589 */ /* 0x0002e800000e0000 */
[----:B------:R1:W4:Y:S04]  /*7ab0*/  SHFL.IDX PT, R21, R25, RZ, 0x1c1f ;  /* 0x001c1fff19157589 */ /* 0x00032800000e0000 */
[----:B------:R1:W0:Y:S02]  /*7ac0*/  SHFL.IDX PT, R14, R26, RZ, 0x1c1f ;  /* 0x001c1fff1a0e7589 */ /* 0x00022400000e0000 */
.L_x_10526:
[----:B------:R-:W-:Y:S01]  /*7ad0*/  ULDC UR4, c[0x0][0x448] ;  /* 0x0001120000047ab9 */ /* 0x000fe20000000800 */
[----:B------:R-:W-:Y:S01]  /*7ae0*/  LEA.HI R4, R228, R228, RZ, 0x1 ;  /* 0x000000e4e4047211 */ /* 0x000fe200078f08ff */
[----:B-1----:R-:W-:Y:S01]  /*7af0*/  IMAD R25, R154, UR4, RZ ;  /* 0x000000049a197c24 */ /* 0x002fe2000f8e02ff */
[----:B------:R-:W-:Y:S01]  /*7b00*/  BSSY B1, `(.L_x_10280) ;  /* 0x0000018000017945 */ /* 0x000fe20003800000 */
[----:B------:R-:W-:Y:S02]  /*7b10*/  CS2R R6, SRZ ;  /* 0x0000000000067805 */ /* 0x000fe4000001ff00 */
[----:B------:R-:W-:Y:S02]  /*7b20*/  LOP3.LUT R5, R4, 0xfffffffe, RZ, 0xc0, !PT ;  /* 0xfffffffe04057812 */ /* 0x000fe400078ec0ff */
[----:B------:R-:W-:Y:S02]  /*7b30*/  CS2R R8, SRZ ;  /* 0x0000000000087805 */ /* 0x000fe4000001ff00 */
[----:B------:R-:W-:Y:S01]  /*7b40*/  ISETP.GE.AND P0, PT, R0, R25, PT ;  /* 0x000000190000720c */ /* 0x000fe20003f06270 */
[----:B------:R-:W-:Y:S01]  /*7b50*/  IMAD R25, R41, -0x80, R25 ;  /* 0xffffff8029197824 */ /* 0x000fe200078e0219 */
[----:B------:R-:W-:Y:S01]  /*7b60*/  CS2R R10, SRZ ;  /* 0x00000000000a7805 */ /* 0x000fe2000001ff00 */
[----:B------:R-:W-:Y:S01]  /*7b70*/  IMAD.IADD R0, R228, 0x1, -R5 ;  /* 0x00000001e4007824 */ /* 0x000fe200078e0a05 */
[----:B------:R-:W-:-:S04]  /*7b80*/  CS2R R4, SRZ ;  /* 0x0000000000047805 */ /* 0x000fc8000001ff00 */
[----:B------:R-:W-:-:S05]  /*7b90*/  SHF.L.U32 R27, R0, 0x1f, RZ ;  /* 0x0000001f001b7819 */ /* 0x000fca00000006ff */
[----:B------:R-:W-:Y:S05]  /*7ba0*/  @P0 BRA `(.L_x_10281) ;  /* 0x0000000000340947 */ /* 0x000fea0003800000 */
[----:B------:R-:W-:Y:S01]  /*7bb0*/  ULDC UR4, c[0x0][0x3f4] ;  /* 0x0000fd0000047ab9 */ /* 0x000fe20000000800 */
[C---:B------:R-:W-:Y:S01]  /*7bc0*/  IMAD.SHL.U32 R15, R16.reuse, 0x2, RZ ;  /* 0x00000002100f7824 */ /* 0x040fe200078e00ff */
[----:B------:R-:W-:Y:S02]  /*7bd0*/  ISETP.GE.AND P2, PT, R16, UR4, PT ;  /* 0x0000000410007c0c */ /* 0x000fe4000bf46270 */
[----:B------:R-:W-:Y:S02]  /*7be0*/  SHF.R.S32.HI R5, RZ, 0x1f, R16 ;  /* 0x0000001fff057819 */ /* 0x000fe40000011410 */
[-C--:B---3--:R-:W-:Y:S02]  /*7bf0*/  IADD3 R12, P0, R20, R15.reuse, RZ ;  /* 0x0000000f140c7210 */ /* 0x088fe40007f1e0ff */
[----:B------:R-:W-:Y:S02]  /*7c00*/  SHF.L.U64.HI R4, R16, 0x1, R5 ;  /* 0x0000000110047819 */ /* 0x000fe40000010205 */
[----:B0-----:R-:W-:-:S03]  /*7c10*/  IADD3 R14, P1, R14, R15, RZ ;  /* 0x0000000f0e0e7210 */ /* 0x001fc60007f3e0ff */
[--C-:B--2---:R-:W-:Y:S02]  /*7c20*/  IMAD.X R13, R3, 0x1, R4.reuse, P0 ;  /* 0x00000001030d7824 */ /* 0x104fe400000e0604 */
[----:B----4-:R-:W-:Y:S01]  /*7c30*/  IMAD.X R15, R21, 0x1, R4, P1 ;  /* 0x00000001150f7824 */ /* 0x010fe200008e0604 */
[----:B------:R-:W-:Y:S01]  /*7c40*/  CS2R R4, SRZ ;  /* 0x0000000000047805 */ /* 0x000fe2000001ff00 */
[----:B------:R-:W-:Y:S06]  /*7c50*/  @P2 BRA `(.L_x_10281) ;  /* 0x0000000000082947 */ /* 0x000fec0003800000 */
[----:B------:R1:W5:Y:S04]  /*7c60*/  LD.E.128 R4, desc[UR60][R12.64] ;  /* 0x0000003c0c047980 */ /* 0x000368000c101d00 */
[----:B------:R1:W5:Y:S02]  /*7c70*/  LD.E.128 R8, desc[UR60][R14.64] ;  /* 0x0000003c0e087980 */ /* 0x000364000c101d00 */
.L_x_10281:
[----:B------:R-:W-:Y:S05]  /*7c80*/  BSYNC B1 ;  /* 0x0000000000017941 */ /* 0x000fea0003800000 */
.L_x_10280:
[----:B------:R-:W3:Y:S01]  /*7c90*/  SYNCS.PHASECHK.TRANS64.TRYWAIT P1, [R18+URZ+0x32400], R27 ;  /* 0x0324001b120075a7 */ /* 0x000ee2000802017f */
[----:B-----5:R-:W-:Y:S01]  /*7ca0*/  IMAD.MOV.U32 R39, RZ, RZ, R4 ;  /* 0x000000ffff277224 */ /* 0x020fe200078e0004 */
[--C-:B------:R-:W-:Y:S01]  /*7cb0*/  SHF.R.U64 R43, R4, 0x10, R5.reuse ;  /* 0x00000010042b7819 */ /* 0x100fe20000001205 */
[----:B------:R-:W-:Y:S01]  /*7cc0*/  IMAD.MOV.U32 R40, RZ, RZ, R6 ;  /* 0x000000ffff287224 */ /* 0x000fe200078e0006 */
[----:B01----:R-:W-:Y:S01]  /*7cd0*/  SHF.R.U32.HI R13, RZ, 0x10, R5 ;  /* 0x00000010ff0d7819 */ /* 0x003fe20000011605 */
[--C-:B------:R-:W-:Y:S01]  /*7ce0*/  IMAD.MOV.U32 R4, RZ, RZ, R7.reuse ;  /* 0x000000ffff047224 */ /* 0x100fe200078e0007 */
[----:B------:R-:W-:Y:S01]  /*7cf0*/  SHF.R.U64 R44, R6, 0x10, R7 ;  /* 0x00000010062c7819 */ /* 0x000fe20000001207 */
[----:B------:R-:W-:Y:S01]  /*7d00*/  IMAD.MOV.U32 R12, RZ, RZ, R5 ;  /* 0x000000ffff0c7224 */ /* 0x000fe200078e0005 */
[--C-:B------:R-:W-:Y:S01]  /*7d10*/  SHF.R.U64 R45, R8, 0x10, R9.reuse ;  /* 0x00000010082d7819 */ /* 0x100fe20000001209 */
[----:B------:R-:W-:Y:S01]  /*7d20*/  IMAD.MOV.U32 R41, RZ, RZ, R8 ;  /* 0x000000ffff297224 */ /* 0x000fe200078e0008 */
[----:B------:R-:W-:Y:S01]  /*7d30*/  PRMT R40, R40, 0x5410, R4 ;  /* 0x0000541028287816 */ /* 0x000fe20000000004 */
[--C-:B------:R-:W-:Y:S01]  /*7d40*/  IMAD.MOV.U32 R5, RZ, RZ, R9.reuse ;  /* 0x000000ffff057224 */ /* 0x100fe200078e0009 */
[----:B------:R-:W-:Y:S01]  /*7d50*/  SHF.R.U32.HI R8, RZ, 0x10, R9 ;  /* 0x00000010ff087819 */ /* 0x000fe20000011609 */
[----:B------:R-:W-:Y:S01]  /*7d60*/  IMAD.MOV.U32 R42, RZ, RZ, R10 ;  /* 0x000000ffff2a7224 */ /* 0x000fe200078e000a */
[----:B------:R-:W-:Y:S01]  /*7d70*/  VIMNMX R4, R25, 0x80, PT ;  /* 0x0000008019047848 */ /* 0x000fe20003fe0100 */
[----:B------:R-:W-:Y:S01]  /*7d80*/  IMAD.MOV.U32 R6, RZ, RZ, R11 ;  /* 0x000000ffff067224 */ /* 0x000fe200078e000b */
[----:B--2---:R-:W0:Y:S01]  /*7d90*/  LDC R3, c[0x0][0x3f4] ;  /* 0x0000fd00ff037b82 */ /* 0x004e220000000800 */
[----:B------:R-:W-:Y:S01]  /*7da0*/  SHF.R.U32.HI R7, RZ, 0x10, R7 ;  /* 0x00000010ff077819 */ /* 0x000fe20000011607 */
[----:B------:R-:W-:Y:S01]  /*7db0*/  BSSY B1, `(.L_x_10282) ;  /* 0x000000f000017945 */ /* 0x000fe20003800000 */
[----:B------:R-:W-:-:S02]  /*7dc0*/  SHF.R.U64 R46, R10, 0x10, R11 ;  /* 0x000000100a2e7819 */ /* 0x000fc4000000120b */
[----:B------:R-:W-:Y:S02]  /*7dd0*/  SHF.R.U32.HI R9, RZ, 0x10, R11 ;  /* 0x00000010ff097819 */ /* 0x000fe4000001160b */
[----:B------:R-:W-:Y:S02]  /*7de0*/  PRMT R39, R39, 0x5410, R12 ;  /* 0x0000541027277816 */ /* 0x000fe4000000000c */
[----:B------:R-:W-:Y:S02]  /*7df0*/  PRMT R43, R43, 0x5410, R13 ;  /* 0x000054102b2b7816 */ /* 0x000fe4000000000d */
[----:B------:R-:W-:Y:S02]  /*7e00*/  PRMT R44, R44, 0x5410, R7 ;  /* 0x000054102c2c7816 */ /* 0x000fe40000000007 */
[----:B------:R-:W-:Y:S02]  /*7e10*/  PRMT R41, R41, 0x5410, R5 ;  /* 0x0000541029297816 */ /* 0x000fe40000000005 */
[----:B------:R-:W-:-:S02]  /*7e20*/  PRMT R45, R45, 0x5410, R8 ;  /* 0x000054102d2d7816 */ /* 0x000fc40000000008 */
[----:B------:R-:W-:Y:S02]  /*7e30*/  PRMT R42, R42, 0x5410, R6 ;  /* 0x000054102a2a7816 */ /* 0x000fe40000000006 */
[----:B------:R-:W-:Y:S02]  /*7e40*/  PRMT R46, R46, 0x5410, R9 ;  /* 0x000054102e2e7816 */ /* 0x000fe40000000009 */
[C---:B0-----:R-:W-:Y:S01]  /*7e50*/  ISETP.GE.AND P0, PT, R16.reuse, R3, PT ;  /* 0x000000031000720c */ /* 0x041fe20003f06270 */
[----:B------:R-:W-:-:S03]  /*7e60*/  IMAD.IADD R12, R16, 0x1, R3 ;  /* 0x00000001100c7824 */ /* 0x000fc600078e0203 */
[-C--:B------:R-:W-:Y:S02]  /*7e70*/  ISETP.GE.OR P2, PT, R19, R4.reuse, P0 ;  /* 0x000000041300720c */ /* 0x080fe40000746670 */
[----:B------:R-:W-:Y:S01]  /*7e80*/  ISETP.GE.OR P0, PT, R227, R4, P0 ;  /* 0x00000004e300720c */ /* 0x000fe20000706670 */
[----:B---3--:R-:W-:-:S12]  /*7e90*/  @!P1 BRA `(.L_x_10283) ;  /* 0x0000014400e49947 */ /* 0x008fd80003800000 */
.L_x_10527:
[----:B------:R-:W-:Y:S05]  /*7ea0*/  BSYNC B1 ;  /* 0x0000000000017941 */ /* 0x000fea0003800000 */
.L_x_10282:
[----:B------:R-:W-:Y:S01]  /*7eb0*/  BSSY B1, `(.L_x_10284) ;  /* 0x0000059000017945 */ /* 0x000fe20003800000 */
[----:B------:R-:W-:-:S03]  /*7ec0*/  LOP3.LUT R12, R12, 0x38, RZ, 0xc0, !PT ;  /* 0x000000380c0c7812 */ /* 0x000fc600078ec0ff */
[----:B------:R-:W-:Y:S05]  /*7ed0*/  @P2 BRA `(.L_x_10285) ;  /* 0x0000000400582947 */ /* 0x000fea0003800000 */
[----:B------:R-:W-:Y:S02]  /*7ee0*/  IMAD.SHL.U32 R3, R29, 0x40, RZ ;  /* 0x000000401d037824 */ /* 0x000fe400078e00ff */
[----:B------:R-:W-:Y:S02]  /*7ef0*/  HADD2.F32 R28, -RZ, R41.H0_H0 ;  /* 0x20000029ff1c7230 */ /* 0x000fe40000004100 */
[----:B0-----:R-:W-:Y:S01]  /*7f00*/  HADD2.F32 R27, -RZ, R39.H0_H0 ;  /* 0x20000027ff1b7230 */ /* 0x001fe20000004100 */
[----:B------:R-:W-:Y:S01]  /*7f10*/  LOP3.LUT R5, R3, 0x1c0, RZ, 0xc0, !PT ;  /* 0x000001c003057812 */ /* 0x000fe200078ec0ff */
[----:B------:R-:W-:-:S03]  /*7f20*/  HADD2.F32 R29, -RZ, R45.H0_H0 ;  /* 0x2000002dff1d7230 */ /* 0x000fc60000004100 */
[----:B------:R-:W-:Y:S02]  /*7f30*/  LOP3.LUT R3, R5, 0x38, R16, 0xf8, !PT ;  /* 0x0000003805037812 */ /* 0x000fe400078ef810 */
[----:B------:R-:W-:-:S04]  /*7f40*/  SHF.R.U32.HI R4, RZ, 0x3, R5 ;  /* 0x00000003ff047819 */ /* 0x000fc80000011605 */
[----:B------:R-:W-:-:S05]  /*7f50*/  LOP3.LUT R3, R3, R4, RZ, 0x3c, !PT ;  /* 0x0000000403037212 */ /* 0x000fca00078e3cff */
[----:B------:R-:W-:-:S04]  /*7f60*/  IMAD R3, R218, 0x200, R3 ;  /* 0x00000200da037824 */ /* 0x000fc800078e0203 */
[----:B------:R-:W-:Y:S01]  /*7f70*/  IMAD R37, R3, 0x2, R18 ;  /* 0x0000000203257824 */ /* 0x000fe200078e0212 */
[----:B------:R-:W-:-:S04]  /*7f80*/  LOP3.LUT R3, R4, R12, R5, 0x1e, !PT ;  /* 0x0000000c04037212 */ /* 0x000fc800078e1e05 */
[----:B------:R-:W0:Y:S01]  /*7f90*/  LDS.128 R4, [R37+0x18400] ;  /* 0x0184000025047984 */ /* 0x000e220000000c00 */
[----:B------:R-:W-:-:S04]  /*7fa0*/  IMAD R3, R218, 0x200, R3 ;  /* 0x00000200da037824 */ /* 0x000fc800078e0203 */
[----:B------:R-:W-:-:S05]  /*7fb0*/  IMAD R38, R3, 0x2, R18 ;  /* 0x0000000203267824 */ /* 0x000fca00078e0212 */
[----:B------:R-:W1:Y:S01]  /*7fc0*/  LDS.128 R8, [R38+0x18400] ;  /* 0x0184000026087984 */ /* 0x000e620000000c00 */
[--C-:B0-----:R-:W-:Y:S02]  /*7fd0*/  HADD2.F32 R3, -RZ, R4.reuse.H0_H0 ;  /* 0x20000004ff037230 */ /* 0x101fe40000004100 */
[----:B------:R-:W-:Y:S02]  /*7fe0*/  HADD2.F32 R4, -RZ, R4.H1_H1 ;  /* 0x30000004ff047230 */ /* 0x000fe40000004100 */
[--C-:B------:R-:W-:Y:S02]  /*7ff0*/  HADD2.F32 R13, -RZ, R5.reuse.H0_H0 ;  /* 0x20000005ff0d7230 */ /* 0x100fe40000004100 */
[----:B------:R-:W-:Y:S02]  /*8000*/  HADD2.F32 R5, -RZ, R5.H1_H1 ;  /* 0x30000005ff057230 */ /* 0x000fe40000004100 */
[----:B------:R-:W-:Y:S02]  /*8010*/  HADD2.F32 R14, -RZ, R6.H0_H0 ;  /* 0x20000006ff0e7230 */ /* 0x000fe40000004100 */
[----:B-1----:R-:W-:-:S02]  /*8020*/  HADD2.F32 R20, -RZ, R8.H0_H0 ;  /* 0x20000008ff147230 */ /* 0x002fc40000004100 */
[----:B------:R-:W-:Y:S02]  /*8030*/  HADD2.F32 R8, -RZ, R8.H1_H1 ;  /* 0x30000008ff087230 */ /* 0x000fe40000004100 */
[--C-:B----4-:R-:W-:Y:S02]  /*8040*/  HADD2.F32 R21, -RZ, R9.reuse.H0_H0 ;  /* 0x20000009ff157230 */ /* 0x110fe40000004100 */
[C---:B------:R-:W-:Y:S01]  /*8050*/  FMUL.FTZ R30, R20.reuse, R28 ;  /* 0x0000001c141e7220 */ /* 0x040fe20000410000 */
[----:B------:R-:W-:Y:S01]  /*8060*/  FMUL.FTZ R20, R20, R27 ;  /* 0x0000001b14147220 */ /* 0x000fe20000410000 */
[----:B------:R-:W-:Y:S01]  /*8070*/  FMUL.FTZ R33, R8, R29 ;  /* 0x0000001d08217220 */ /* 0x000fe20000410000 */
[----:B------:R-:W-:Y:S02]  /*8080*/  HADD2.F32 R9, -RZ, R9.H1_H1 ;  /* 0x30000009ff097230 */ /* 0x000fe40000004100 */
[----:B------:R-:W-:Y:S01]  /*8090*/  FFMA.FTZ R31, R3, R27, -R30 ;  /* 0x0000001b031f7223 */ /* 0x000fe2000001081e */
[----:B------:R-:W-:-:S02]  /*80a0*/  HADD2.F32 R27, -RZ, R43.H0_H0 ;  /* 0x2000002bff1b7230 */ /* 0x000fc40000004100 */
[----:B------:R-:W-:Y:S01]  /*80b0*/  FFMA.FTZ R28, R3, R28, R20 ;  /* 0x0000001c031c7223 */ /* 0x000fe20000010014 */
[----:B------:R-:W-:Y:S02]  /*80c0*/  HADD2.F32 R30, -RZ, R41.H1_H1 ;  /* 0x30000029ff1e7230 */ /* 0x000fe40000004100 */
[----:B------:R-:W-:Y:S02]  /*80d0*/  HADD2.F32 R20, -RZ, R39.H1_H1 ;  /* 0x30000027ff147230 */ /* 0x000fe40000004100 */
[-C--:B------:R-:W-:Y:S01]  /*80e0*/  FMUL.FTZ R3, R8, R27.reuse ;  /* 0x0000001b08037220 */ /* 0x080fe20000410000 */
[----:B------:R-:W-:Y:S02]  /*80f0*/  HADD2.F32 R8, -RZ, R45.H1_H1 ;  /* 0x3000002dff087230 */ /* 0x000fe40000004100 */
[C---:B------:R-:W-:Y:S01]  /*8100*/  FMUL.FTZ R34, R21.reuse, R30 ;  /* 0x0000001e15227220 */ /* 0x040fe20000410000 */
[C---:B------:R-:W-:Y:S01]  /*8110*/  FFMA.FTZ R32, R4.reuse, R27, -R33 ;  /* 0x0000001b04207223 */ /* 0x040fe20000010821 */
[----:B------:R-:W-:Y:S01]  /*8120*/  FMUL.FTZ R21, R21, R20 ;  /* 0x0000001415157220 */ /* 0x000fe20000410000 */
[----:B------:R-:W-:Y:S01]  /*8130*/  FFMA.FTZ R29, R4, R29, R3 ;  /* 0x0000001d041d7223 */ /* 0x000fe20000010003 */
[----:B------:R-:W-:-:S02]  /*8140*/  HADD2.F32 R4, -RZ, R43.H1_H1 ;  /* 0x3000002bff047230 */ /* 0x000fc40000004100 */
[C---:B------:R-:W-:Y:S01]  /*8150*/  FFMA.FTZ R34, R13.reuse, R20, -R34 ;  /* 0x000000140d227223 */ /* 0x040fe20000010822 */
[----:B------:R-:W-:Y:S01]  /*8160*/  FFMA.FTZ R30, R13, R30, R21 ;  /* 0x0000001e0d1e7223 */ /* 0x000fe20000010015 */
[----:B------:R-:W-:Y:S02]  /*8170*/  HADD2.F32 R25, -RZ, R10.H0_H0 ;  /* 0x2000000aff197230 */ /* 0x000fe40000004100 */
[C---:B------:R-:W-:Y:S01]  /*8180*/  FMUL.FTZ R20, R9.reuse, R8 ;  /* 0x0000000809147220 */ /* 0x040fe20000410000 */
[----:B------:R-:W-:Y:S02]  /*8190*/  HADD2.F32 R3, -RZ, R40.H0_H0 ;  /* 0x20000028ff037230 */ /* 0x000fe40000004100 */
[-C--:B------:R-:W-:Y:S01]  /*81a0*/  FMUL.FTZ R36, R9, R4.reuse ;  /* 0x0000000409247220 */ /* 0x080fe20000410000 */
[----:B------:R-:W-:Y:S02]  /*81b0*/  HADD2.F32 R13, -RZ, R42.H0_H0 ;  /* 0x2000002aff0d7230 */ /* 0x000fe40000004100 */
[----:B------:R-:W-:Y:S01]  /*81c0*/  FFMA.FTZ R27, R5, R4, -R20 ;  /* 0x00000004051b7223 */ /* 0x000fe20000010814 */
[----:B------:R-:W-:-:S02]  /*81d0*/  HADD2.F32 R10, -RZ, R10.H1_H1 ;  /* 0x3000000aff0a7230 */ /* 0x000fc40000004100 */
[C---:B------:R-:W-:Y:S01]  /*81e0*/  FMUL.FTZ R4, R25.reuse, R3 ;  /* 0x0000000319047220 */ /* 0x040fe20000410000 */
[----:B------:R-:W-:Y:S02]  /*81f0*/  HADD2.F32 R21, -RZ, R46.H0_H0 ;  /* 0x2000002eff157230 */ /* 0x000fe40000004100 */
[----:B------:R-:W-:Y:S01]  /*8200*/  FMUL.FTZ R33, R25, R13 ;  /* 0x0000000d19217220 */ /* 0x000fe20000410000 */
[----:B------:R-:W-:Y:S02]  /*8210*/  HADD2.F32 R9, -RZ, R44.H0_H0 ;  /* 0x2000002cff097230 */ /* 0x000fe40000004100 */
[----:B------:R-:W-:Y:S01]  /*8220*/  FFMA.FTZ R25, R5, R8, R36 ;  /* 0x0000000805197223 */ /* 0x000fe20000010024 */
[----:B------:R-:W-:Y:S02]  /*8230*/  HADD2.F32 R6, -RZ, R6.H1_H1 ;  /* 0x30000006ff067230 */ /* 0x000fe40000004100 */
[----:B------:R-:W-:Y:S01]  /*8240*/  FMUL.FTZ R5, R10, R21 ;  /* 0x000000150a057220 */ /* 0x000fe20000410000 */
[----:B------:R-:W-:-:S02]  /*8250*/  HADD2.F32 R26, -RZ, R11.H0_H0 ;  /* 0x2000000bff1a7230 */ /* 0x000fc40000004100 */
[----:B------:R-:W-:Y:S01]  /*8260*/  FMUL.FTZ R35, R10, R9 ;  /* 0x000000090a237220 */ /* 0x000fe20000410000 */
[----:B------:R-:W-:Y:S01]  /*8270*/  FFMA.FTZ R33, R14, R3, -R33 ;  /* 0x000000030e217223 */ /* 0x000fe20000010821 */
[----:B------:R-:W-:Y:S01]  /*8280*/  FFMA.FTZ R10, R6, R9, -R5 ;  /* 0x00000009060a7223 */ /* 0x000fe20000010805 */
[----:B------:R-:W-:Y:S02]  /*8290*/  HADD2.F32 R5, -RZ, R42.H1_H1 ;  /* 0x3000002aff057230 */ /* 0x000fe40000004100 */
[----:B------:R-:W-:Y:S01]  /*82a0*/  FFMA.FTZ R13, R14, R13, R4 ;  /* 0x0000000d0e0d7223 */ /* 0x000fe20000010004 */
[----:B------:R-:W-:Y:S02]  /*82b0*/  HADD2.F32 R11, -RZ, R11.H1_H1 ;  /* 0x3000000bff0b7230 */ /* 0x000fe40000004100 */
[----:B------:R-:W-:Y:S01]  /*82c0*/  FFMA.FTZ R14, R6, R21, R35 ;  /* 0x00000015060e7223 */ /* 0x000fe20000010023 */
[----:B------:R-:W-:Y:S02]  /*82d0*/  HADD2.F32 R3, -RZ, R40.H1_H1 ;  /* 0x30000028ff037230 */ /* 0x000fe40000004100 */
[----:B------:R-:W-:Y:S01]  /*82e0*/  FMUL.FTZ R6, R26, R5 ;  /* 0x000000051a067220 */ /* 0x000fe20000410000 */
[----:B------:R-:W-:-:S02]  /*82f0*/  HADD2.F32 R8, -RZ, R46.H1_H1 ;  /* 0x3000002eff087230 */ /* 0x000fc40000004100 */
        /* <DEDUP_REMOVED lines=20> */
.L_x_10285:
[----:B------:R-:W-:Y:S05]  /*8440*/  BSYNC B1 ;  /* 0x0000000000017941 */ /* 0x000fea0003800000 */
.L_x_10284:
[----:B------:R-:W-:Y:S05]  /*8450*/  @P0 BRA `(.L_x_10276) ;  /* 0x0000000400440947 */ /* 0x000fea0003800000 */
[----:B-1----:R-:W2:Y:S01]  /*8460*/  LDL R38, [R1+0x90] ;  /* 0x0000900001267983 */ /* 0x002ea20000100800 */
[----:B------:R-:W-:-:S04]  /*8470*/  SHF.R.U32.HI R3, RZ, 0x3, R215 ;  /* 0x00000003ff037819 */ /* 0x000fc800000116d7 */
[----:B------:R-:W-:-:S05]  /*8480*/  LOP3.LUT R12, R3, R12, R215, 0x1e, !PT ;  /* 0x0000000c030c7212 */ /* 0x000fca00078e1ed7 */
[----:B------:R-:W-:-:S04]  /*8490*/  IMAD.IADD R3, R219, 0x1, R12 ;  /* 0x00000001db037824 */ /* 0x000fc800078e020c */
[----:B------:R-:W-:-:S05]  /*84a0*/  IMAD R3, R3, 0x2, R18 ;  /* 0x0000000203037824 */ /* 0x000fca00078e0212 */
[----:B------:R-:W1:Y:S01]  /*84b0*/  LDS.128 R8, [R3+0x18400] ;  /* 0x0184000003087984 */ /* 0x000e620000000c00 */
[----:B------:R-:W-:Y:S02]  /*84c0*/  HADD2.F32 R28, -RZ, R39.H0_H0 ;  /* 0x20000027ff1c7230 */ /* 0x000fe40000004100 */
[----:B------:R-:W-:Y:S02]  /*84d0*/  HADD2.F32 R30, -RZ, R41.H0_H0 ;  /* 0x20000029ff1e7230 */ /* 0x000fe40000004100 */
[----:B------:R-:W-:Y:S02]  /*84e0*/  HADD2.F32 R32, -RZ, R45.H0_H0 ;  /* 0x2000002dff207230 */ /* 0x000fe40000004100 */
[----:B------:R-:W-:Y:S02]  /*84f0*/  HADD2.F32 R37, -RZ, R41.H1_H1 ;  /* 0x30000029ff257230 */ /* 0x000fe40000004100 */
[----:B------:R-:W-:Y:S02]  /*8500*/  HADD2.F32 R35, -RZ, R39.H1_H1 ;  /* 0x30000027ff237230 */ /* 0x000fe40000004100 */
[----:B------:R-:W-:-:S02]  /*8510*/  HADD2.F32 R36, -RZ, R46.H0_H0 ;  /* 0x2000002eff247230 */ /* 0x000fc40000004100 */
[----:B------:R-:W-:Y:S02]  /*8520*/  HADD2.F32 R34, -RZ, R42.H0_H0 ;  /* 0x2000002aff227230 */ /* 0x000fe40000004100 */
[--C-:B-1----:R-:W-:Y:S02]  /*8530*/  HADD2.F32 R20, -RZ, R8.reuse.H0_H0 ;  /* 0x20000008ff147230 */ /* 0x102fe40000004100 */
[----:B------:R-:W-:-:S03]  /*8540*/  HADD2.F32 R8, -RZ, R8.H1_H1 ;  /* 0x30000008ff087230 */ /* 0x000fc60000004100 */
[-C--:B0-----:R-:W-:Y:S01]  /*8550*/  FMUL.FTZ R27, R30, R20.reuse ;  /* 0x000000141e1b7220 */ /* 0x081fe20000410000 */
[----:B------:R-:W-:Y:S01]  /*8560*/  FMUL.FTZ R29, R28, R20 ;  /* 0x000000141c1d7220 */ /* 0x000fe20000410000 */
[----:B------:R-:W-:Y:S02]  /*8570*/  HADD2.F32 R20, -RZ, R43.H0_H0 ;  /* 0x2000002bff147230 */ /* 0x000fe40000004100 */
[-C--:B------:R-:W-:Y:S01]  /*8580*/  FMUL.FTZ R31, R32, R8.reuse ;  /* 0x00000008201f7220 */ /* 0x080fe20000410000 */
[--C-:B----4-:R-:W-:Y:S02]  /*8590*/  HADD2.F32 R21, -RZ, R9.reuse.H0_H0 ;  /* 0x20000009ff157230 */ /* 0x110fe40000004100 */
[----:B------:R-:W-:Y:S01]  /*85a0*/  FMUL.FTZ R33, R20, R8 ;  /* 0x0000000814217220 */ /* 0x000fe20000410000 */
[----:B------:R-:W-:Y:S02]  /*85b0*/  HADD2.F32 R9, -RZ, R9.H1_H1 ;  /* 0x30000009ff097230 */ /* 0x000fe40000004100 */
[----:B------:R-:W-:-:S02]  /*85c0*/  HADD2.F32 R25, -RZ, R10.H0_H0 ;  /* 0x2000000aff197230 */ /* 0x000fc40000004100 */
[----:B------:R-:W-:Y:S02]  /*85d0*/  HADD2.F32 R10, -RZ, R10.H1_H1 ;  /* 0x3000000aff0a7230 */ /* 0x000fe40000004100 */
[--C-:B------:R-:W-:Y:S02]  /*85e0*/  HADD2.F32 R26, -RZ, R11.reuse.H0_H0 ;  /* 0x2000000bff1a7230 */ /* 0x100fe40000004100 */
[----:B------:R-:W-:Y:S01]  /*85f0*/  HADD2.F32 R11, -RZ, R11.H1_H1 ;  /* 0x3000000bff0b7230 */ /* 0x000fe20000004100 */
[----:B--2---:R-:W0:Y:S02]  /*8600*/  LDS.128 R4, [R38+0x18400] ;  /* 0x0184000026047984 */ /* 0x004e240000000c00 */
[--C-:B0-----:R-:W-:Y:S02]  /*8610*/  HADD2.F32 R12, -RZ, R4.reuse.H0_H0 ;  /* 0x20000004ff0c7230 */ /* 0x101fe40000004100 */
[----:B------:R-:W-:-:S03]  /*8620*/  HADD2.F32 R4, -RZ, R4.H1_H1 ;  /* 0x30000004ff047230 */ /* 0x000fc60000004100 */
[----:B------:R-:W-:Y:S02]  /*8630*/  FFMA.FTZ R27, R28, R12, -R27 ;  /* 0x0000000c1c1b7223 */ /* 0x000fe4000001081b */
[----:B------:R-:W-:Y:S01]  /*8640*/  FFMA.FTZ R8, R20, R4, -R31 ;  /* 0x0000000414087223 */ /* 0x000fe2000001081f */
[----:B------:R-:W-:Y:S02]  /*8650*/  HADD2.F32 R31, -RZ, R45.H1_H1 ;  /* 0x3000002dff1f7230 */ /* 0x000fe40000004100 */
[-C--:B------:R-:W-:Y:S01]  /*8660*/  FMUL.FTZ R20, R37, R21.reuse ;  /* 0x0000001525147220 */ /* 0x080fe20000410000 */
[----:B------:R-:W-:Y:S01]  /*8670*/  FMUL.FTZ R28, R35, R21 ;  /* 0x00000015231c7220 */ /* 0x000fe20000410000 */
[----:B------:R-:W-:Y:S02]  /*8680*/  HADD2.F32 R21, -RZ, R43.H1_H1 ;  /* 0x3000002bff157230 */ /* 0x000fe40000004100 */
[----:B------:R-:W-:Y:S01]  /*8690*/  FFMA.FTZ R29, R30, R12, R29 ;  /* 0x0000000c1e1d7223 */ /* 0x000fe2000001001d */
[----:B------:R-:W-:-:S02]  /*86a0*/  HADD2.F32 R13, -RZ, R5.H0_H0 ;  /* 0x20000005ff0d7230 */ /* 0x000fc40000004100 */
[----:B------:R-:W-:Y:S01]  /*86b0*/  FFMA.FTZ R12, R32, R4, R33 ;  /* 0x00000004200c7223 */ /* 0x000fe20000010021 */
[----:B------:R-:W-:Y:S02]  /*86c0*/  HADD2.F32 R5, -RZ, R5.H1_H1 ;  /* 0x30000005ff057230 */ /* 0x000fe40000004100 */
[-C--:B------:R-:W-:Y:S01]  /*86d0*/  FMUL.FTZ R4, R31, R9.reuse ;  /* 0x000000091f047220 */ /* 0x080fe20000410000 */
[----:B------:R-:W-:Y:S01]  /*86e0*/  FMUL.FTZ R30, R21, R9 ;  /* 0x00000009151e7220 */ /* 0x000fe20000410000 */
[----:B------:R-:W-:Y:S02]  /*86f0*/  HADD2.F32 R14, -RZ, R6.H0_H0 ;  /* 0x20000006ff0e7230 */ /* 0x000fe40000004100 */
[----:B------:R-:W-:Y:S01]  /*8700*/  FFMA.FTZ R20, R35, R13, -R20 ;  /* 0x0000000d23147223 */ /* 0x000fe20000010814 */
[----:B------:R-:W-:Y:S01]  /*8710*/  FFMA.FTZ R9, R21, R5, -R4 ;  /* 0x0000000515097223 */ /* 0x000fe20000010804 */
[----:B------:R-:W-:Y:S01]  /*8720*/  FFMA.FTZ R28, R37, R13, R28 ;  /* 0x0000000d251c7223 */ /* 0x000fe2000001001c */
[----:B------:R-:W-:-:S02]  /*8730*/  HADD2.F32 R4, -RZ, R44.H0_H0 ;  /* 0x2000002cff047230 */ /* 0x000fc40000004100 */
[----:B------:R-:W-:Y:S01]  /*8740*/  FFMA.FTZ R13, R31, R5, R30 ;  /* 0x000000051f0d7223 */ /* 0x000fe2000001001e */
[----:B------:R-:W-:Y:S02]  /*8750*/  HADD2.F32 R6, -RZ, R6.H1_H1 ;  /* 0x30000006ff067230 */ /* 0x000fe40000004100 */
[-C--:B------:R-:W-:Y:S01]  /*8760*/  FMUL.FTZ R5, R36, R10.reuse ;  /* 0x0000000a24057220 */ /* 0x080fe20000410000 */
[----:B------:R-:W-:Y:S02]  /*8770*/  HADD2.F32 R32, -RZ, R40.H0_H0 ;  /* 0x20000028ff207230 */ /* 0x000fe40000004100 */
[-C--:B------:R-:W-:Y:S01]  /*8780*/  FMUL.FTZ R21, R34, R25.reuse ;  /* 0x0000001922157220 */ /* 0x080fe20000410000 */
[C---:B------:R-:W-:Y:S01]  /*8790*/  FMUL.FTZ R31, R4.reuse, R10 ;  /* 0x0000000a041f7220 */ /* 0x040fe20000410000 */
[----:B------:R-:W-:Y:S01]  /*87a0*/  FFMA.FTZ R10, R4, R6, -R5 ;  /* 0x00000006040a7223 */ /* 0x000fe20000010805 */
[----:B------:R-:W-:Y:S02]  /*87b0*/  HADD2.F32 R35, -RZ, R42.H1_H1 ;  /* 0x3000002aff237230 */ /* 0x000fe40000004100 */
[----:B------:R-:W-:Y:S01]  /*87c0*/  FMUL.FTZ R25, R32, R25 ;  /* 0x0000001920197220 */ /* 0x000fe20000410000 */
[----:B------:R-:W-:-:S02]  /*87d0*/  HADD2.F32 R5, -RZ, R40.H1_H1 ;  /* 0x30000028ff057230 */ /* 0x000fc40000004100 */
[----:B------:R-:W-:Y:S02]  /*87e0*/  HADD2.F32 R37, -RZ, R46.H1_H1 ;  /* 0x3000002eff257230 */ /* 0x000fe40000004100 */
[----:B------:R-:W-:Y:S02]  /*87f0*/  HADD2.F32 R33, -RZ, R44.H1_H1 ;  /* 0x3000002cff217230 */ /* 0x000fe40000004100 */
[-C--:B------:R-:W-:Y:S01]  /*8800*/  FFMA.FTZ R21, R32, R14.reuse, -R21 ;  /* 0x0000000e20157223 */ /* 0x080fe20000010815 */
[--C-:B------:R-:W-:Y:S02]  /*8810*/  HADD2.F32 R15, -RZ, R7.reuse.H0_H0 ;  /* 0x20000007ff0f7230 */ /* 0x100fe40000004100 */
[----:B------:R-:W-:Y:S01]  /*8820*/  FFMA.FTZ R25, R34, R14, R25 ;  /* 0x0000000e22197223 */ /* 0x000fe20000010019 */
[----:B------:R-:W-:Y:S02]  /*8830*/  HADD2.F32 R7, -RZ, R7.H1_H1 ;  /* 0x30000007ff077230 */ /* 0x000fe40000004100 */
[----:B------:R-:W-:Y:S01]  /*8840*/  FFMA.FTZ R14, R36, R6, R31 ;  /* 0x00000006240e7223 */ /* 0x000fe2000001001f */
[-C--:B------:R-:W-:Y:S01]  /*8850*/  FMUL.FTZ R4, R35, R26.reuse ;  /* 0x0000001a23047220 */ /* 0x080fe20000410000 */
[----:B------:R-:W-:Y:S01]  /*8860*/  FMUL.FTZ R26, R5, R26 ;  /* 0x0000001a051a7220 */ /* 0x000fe20000410000 */
        /* <DEDUP_REMOVED lines=14> */
[----:B------:R2:W-:Y:S04]  /*8950*/  STS.128 [R38+0x18400], R4 ;  /* 0x0184000426007388 */ /* 0x0005e80000000c00 */
[----:B------:R2:W-:Y:S02]  /*8960*/  STS.128 [R3+0x18400], R8 ;  /* 0x0184000803007388 */ /* 0x0005e40000000c00 */
.L_x_10276:
[----:B------:R-:W-:Y:S05]  /*8970*/  BSYNC B0 ;  /* 0x0000000000007941 */ /* 0x000fea0003800000 */
.L_x_10265:
        /* <DEDUP_REMOVED lines=8> */
.L_x_10262:
[----:B-123--:R-:W2:Y:S01]  /*8a00*/  LDL R3, [R1+0x5c] ;  /* 0x00005c0001037983 */ /* 0x00eea20000100800 */
[----:B0-----:R-:W0:Y:S02]  /*8a10*/  S2R R4, SR_TID.X ;  /* 0x0000000000047919 */ /* 0x001e240000002100 */
[----:B0-----:R-:W-:-:S05]  /*8a20*/  SHF.R.U32.HI R4, RZ, 0x7, R4 ;  /* 0x00000007ff047819 */ /* 0x001fca0000011604 */
[----:B------:R-:W-:Y:S01]  /*8a30*/  VIADD R10, R4, 0x8 ;  /* 0x00000008040a7836 */ /* 0x000fe20000000000 */
[----:B--2---:R-:W-:-:S13]  /*8a40*/  R2UR UR4, R3 ;  /* 0x00000000030472ca */ /* 0x004fda00000e0000 */
[----:B------:R-:W-:Y:S01]  /*8a50*/  IMAD.U32 R3, RZ, RZ, UR4 ;  /* 0x00000004ff037e24 */ /* 0x000fe2000f8e00ff */
[----:B------:R-:W-:Y:S05]  /*8a60*/  WARPSYNC.ALL ;  /* 0x0000000000007948 */ /* 0x000fea0003800000 */
[----:B------:R0:W-:Y:S01]  /*8a70*/  BAR.SYNC.DEFER_BLOCKING R10, 0x100 ;  /* 0x0004000a0000751d */ /* 0x0001e20000010000 */
[----:B------:R-:W-:-:S13]  /*8a80*/  ISETP.NE.AND P0, PT, R3, 0x3, PT ;  /* 0x000000030300780c */ /* 0x000fda0003f05270 */
[----:B0-----:R-:W-:Y:S05]  /*8a90*/  @!P0 BRA `(.L_x_10286) ;  /* 0x0000000000048947 */ /* 0x001fea0003800000 */
[----:B------:R-:W-:Y:S01]  /*8aa0*/  BPT.TRAP 0x1 ;  /* 0x000000040000795c */ /* 0x000fe20000300000 */
.L_x_10286:
[----:B------:R-:W-:Y:S01]  /*8ab0*/  IMAD R3, R200, 0x8, R18 ;  /* 0x00000008c8037824 */ /* 0x000fe200078e0212 */
[----:B------:R-:W-:-:S04]  /*8ac0*/  SHF.L.U32 R8, R208, 0x1f, RZ ;  /* 0x0000001fd0087819 */ /* 0x000fc800000006ff */
[----:B------:R0:W1:Y:S01]  /*8ad0*/  SYNCS.PHASECHK.TRANS64.TRYWAIT P1, [R3+URZ+0x32430], R8 ;  /* 0x03243008030075a7 */ /* 0x000062000802017f */
[----:B------:R-:W-:Y:S05]  /*8ae0*/  @!P0 BRA `(.L_x_10287) ;  /* 0x0000000000048947 */ /* 0x000fea0003800000 */
[----:B------:R-:W-:Y:S01]  /*8af0*/  BPT.TRAP 0x1 ;  /* 0x000000040000795c */ /* 0x000fe20000300000 */
.L_x_10287:
[----:B------:R-:W-:Y:S01]  /*8b00*/  VIADD R4, R18, 0x1c400 ;  /* 0x0001c40012047836 */ /* 0x000fe20000000000 */
[----:B------:R-:W-:Y:S01]  /*8b10*/  LOP3.LUT R14, R24, 0x10000, RZ, 0xfc, !PT ;  /* 0x00010000180e7812 */ /* 0x000fe200078efcff */
[----:B------:R-:W-:-:S03]  /*8b20*/  IMAD.MOV.U32 R15, RZ, RZ, 0x40000040 ;  /* 0x40000040ff0f7424 */ /* 0x000fc600078e00ff */
[----:B------:R-:W-:-:S04]  /*8b30*/  SHF.R.U32.HI R4, RZ, 0x4, R4 ;  /* 0x00000004ff047819 */ /* 0x000fc80000011604 */
[----:B------:R-:W-:-:S04]  /*8b40*/  LOP3.LUT R4, R4, 0x3fff, RZ, 0xc0, !PT ;  /* 0x00003fff04047812 */ /* 0x000fc800078ec0ff */
[----:B------:R-:W-:Y:S01]  /*8b50*/  LOP3.LUT R217, R4, 0x10000, RZ, 0xfc, !PT ;  /* 0x0001000004d97812 */ /* 0x000fe200078efcff */
[----:B-1----:R-:W-:Y:S06]  /*8b60*/  @P1 BRA `(.L_x_10288) ;  /* 0x0000000000081947 */ /* 0x002fec0003800000 */
[----:B------:R-:W1:Y:S02]  /*8b70*/  SYNCS.PHASECHK.TRANS64.TRYWAIT P1, [R3+URZ+0x32430], R8 ;  /* 0x03243008030075a7 */ /* 0x000e64000802017f */
[----:B-1----:R-:W-:Y:S05]  /*8b80*/  @!P1 BRA `(.L_x_10289) ;  /* 0x0000013800bc9947 */ /* 0x002fea0003800000 */
.L_x_10288:
[----:B------:R-:W-:Y:S01]  /*8b90*/  IMAD R4, R200, 0x300, R217 ;  /* 0x00000300c8047824 */ /* 0x000fe200078e02d9 */
[----:B------:R-:W-:Y:S05]  /*8ba0*/  WARPSYNC.ALL ;  /* 0x0000000000007948 */ /* 0x000fea0003800000 */
[----:B------:R-:W-:Y:S01]  /*8bb0*/  IMAD.MOV.U32 R5, RZ, RZ, 0x40000040 ;  /* 0x40000040ff057424 */ /* 0x000fe200078e00ff */
[C---:B------:R-:W-:Y:S01]  /*8bc0*/  R2UR UR4, R14.reuse ;  /* 0x000000000e0472ca */ /* 0x040fe200000e0000 */
[----:B-----5:R-:W-:Y:S01]  /*8bd0*/  WARPGROUP.ARRIVE ;  /* 0x00000000000079c5 */ /* 0x020fe20000000000 */
        /* <DEDUP_REMOVED lines=11> */
[----:B----4-:R-:W-:Y:S02]  /*8c90*/  IMAD.MOV.U32 R21, RZ, RZ, 0x40000040 ;  /* 0x40000040ff157424 */ /* 0x010fe400078e00ff */
[----:B------:R-:W-:Y:S01]  /*8ca0*/  HGMMA.64x96x16.F32 R24, gdesc[UR4], RZ, !UPT, gsb0 ;  /* 0x01600000041879f0 */ /* 0x000fe2000c0008ff */
        /* <DEDUP_REMOVED lines=18> */
[----:B------:R-:W-:Y:S02]  /*8dd0*/  R2UR UR4, R20 ;  /* 0x00000000140472ca */ /* 0x000fe400000e0000 */
[----:B------:R-:W-:Y:S02]  /*8de0*/  R2UR UR5, R21 ;  /* 0x00000000150572ca */ /* 0x000fe400000e0000 */
[----:B------:R-:W-:Y:S02]  /*8df0*/  R2UR UR6, R4 ;  /* 0x00000000040672ca */ /* 0x000fe400000e0000 */
[----:B------:R-:W-:Y:S02]  /*8e00*/  R2UR UR7, R5 ;  /* 0x00000000050772ca */ /* 0x000fe400000e0000 */
[----:B------:R-:W-:Y:S01]  /*8e10*/  SHF.L.U32 R5, R0, 0x1f, RZ ;  /* 0x0000001f00057819 */ /* 0x000fe200000006ff */
[----:B------:R-:W-:-:S02]  /*8e20*/  WARPGROUP.DEPBAR.LE gsb0, 0x0 ;  /* 0x00008000000079c5 */ /* 0x000fc40000010000 */
[----:B------:R-:W-:-:S08]  /*8e30*/  WARPGROUP.ARRIVE ;  /* 0x00000000000079c5 */ /* 0x000fd00000000000 */
[----:B------:R-:W-:Y:S03]  /*8e40*/  HGMMA.64x96x16.F32 R24, gdesc[UR4], R24, gsb0 ;  /* 0x01600000041879f0 */ /* 0x000fe60008000818 */
[----:B------:R-:W-:Y:S02]  /*8e50*/  WARPGROUP.DEPBAR.LE gsb0, 0x0 ;  /* 0x00008000000079c5 */ /* 0x000fe40000010000 */
[----:B------:R-:W2:Y:S02]  /*8e60*/  SYNCS.PHASECHK.TRANS64.TRYWAIT P1, [R18+URZ+0x32410], R5 ;  /* 0x03241005120075a7 */ /* 0x000ea4000802017f */
[----:B--2---:R-:W-:Y:S05]  /*8e70*/  @!P1 BRA `(.L_x_10291) ;  /* 0x0000013800149947 */ /* 0x004fea0003800000 */
.L_x_10528:
[----:B------:R-:W-:Y:S05]  /*8e80*/  BSYNC B0 ;  /* 0x0000000000007941 */ /* 0x000fea0003800000 */
.L_x_10290:
[----:B------:R-:W-:Y:S05]  /*8e90*/  @!P0 BRA `(.L_x_10292) ;  /* 0x0000000000048947 */ /* 0x000fea0003800000 */
[----:B------:R-:W-:Y:S01]  /*8ea0*/  BPT.TRAP 0x1 ;  /* 0x000000040000795c */ /* 0x000fe20000300000 */
.L_x_10292:
[----:B------:R3:W4:Y:S01]  /*8eb0*/  SYNCS.PHASECHK.TRANS64.TRYWAIT P2, [R3+URZ+0x32450], R8 ;  /* 0x03245008030075a7 */ /* 0x000722000804017f */
[----:B------:R-:W-:Y:S05]  /*8ec0*/  @!P0 BRA `(.L_x_10293) ;  /* 0x0000000000048947 */ /* 0x000fea0003800000 */
[----:B------:R-:W-:Y:S01]  /*8ed0*/  BPT.TRAP 0x1 ;  /* 0x000000040000795c */ /* 0x000fe20000300000 */
.L_x_10293:
[----:B------:R-:W5:Y:S01]  /*8ee0*/  S2R R0, SR_TID.X ;  /* 0x0000000000007919 */ /* 0x000f620000002100 */
[----:B------:R-:W-:Y:S01]  /*8ef0*/  BSSY B0, `(.L_x_10294) ;  /* 0x0000006000007945 */ /* 0x000fe20003800000 */
[----:B-----5:R-:W-:-:S04]  /*8f00*/  LOP3.LUT R0, R0, 0x7f, RZ, 0xc0, !PT ;  /* 0x0000007f00007812 */ /* 0x020fc800078ec0ff */
[----:B------:R-:W-:Y:S01]  /*8f10*/  ISETP.NE.AND P1, PT, R0, RZ, PT ;  /* 0x000000ff0000720c */ /* 0x000fe20003f25270 */
[----:B----4-:R-:W-:-:S12]  /*8f20*/  @P2 BRA `(.L_x_10295) ;  /* 0x0000000000082947 */ /* 0x010fd80003800000 */
[----:B------:R-:W4:Y:S02]  /*8f30*/  SYNCS.PHASECHK.TRANS64.TRYWAIT P2, [R3+URZ+0x32450], R8 ;  /* 0x03245008030075a7 */ /* 0x000f24000804017f */
[----:B----4-:R-:W-:Y:S05]  /*8f40*/  @!P2 BRA `(.L_x_10296) ;  /* 0x0000013400f4a947 */ /* 0x010fea0003800000 */
.L_x_10295:
[----:B------:R-:W-:Y:S05]  /*8f50*/  BSYNC B0 ;  /* 0x0000000000007941 */ /* 0x000fea0003800000 */
.L_x_10294:
[----:B------:R-:W-:Y:S05]  /*8f60*/  WARPSYNC.ALL ;  /* 0x0000000000007948 */ /* 0x000fea0003800000 */
[----:B------:R-:W-:Y:S01]  /*8f70*/  R2UR UR5, R18 ;  /* 0x00000000120572ca */ /* 0x000fe200000e0000 */
[----:B------:R-:W-:Y:S01]  /*8f80*/  IMAD R72, R72, 0x2000, R18 ;  /* 0x0000200048487824 */ /* 0x000fe200078e0212 */
[----:B------:R-:W-:Y:S01]  /*8f90*/  WARPGROUP.ARRIVE ;  /* 0x00000000000079c5 */ /* 0x000fe20000000000 */
[----:B--2---:R-:W-:Y:S01]  /*8fa0*/  IMAD.MOV.U32 R5, RZ, RZ, 0xc00 ;  /* 0x00000c00ff057424 */ /* 0x004fe200078e00ff */
[----:B------:R-:W-:Y:S01]  /*8fb0*/  UMOV UR9, 0x40000040 ;  /* 0x4000004000097882 */ /* 0x000fe20000000000 */
[----:B------:R-:W-:Y:S01]  /*8fc0*/  IMAD.MOV.U32 R7, RZ, RZ, 0x40000040 ;  /* 0x40000040ff077424 */ /* 0x000fe200078e00ff */
[----:B------:R-:W-:Y:S01]  /*8fd0*/  R2UR UR4, R72 ;  /* 0x00000000480472ca */ /* 0x000fe200000e0000 */
        /* <DEDUP_REMOVED lines=8> */
[----:B------:R-:W2:Y:S02]  /*9060*/  S2R R72, SR_TID.X ;  /* 0x0000000000487919 */ /* 0x000ea40000002100 */
[----:B------:R-:W-:-:S02]  /*9070*/  USHF.R.U32.HI UR5, URZ, 0x4, UR5 ;  /* 0x000000043f057899 */ /* 0x000fc40008011605 */
[----:B------:R-:W-:Y:S02]  /*9080*/  UIADD3 UR4, UR4, 0x22400, URZ ;  /* 0x0002240004047890 */ /* 0x000fe4000fffe03f */
[----:B------:R-:W-:Y:S02]  /*9090*/  ULOP3.LUT UR5, UR5, 0x3fff, URZ, 0xc0, !UPT ;  /* 0x00003fff05057892 */ /* 0x000fe4000f8ec03f */
[----:B------:R-:W-:Y:S02]  /*90a0*/  USHF.R.U32.HI UR4, URZ, 0x4, UR4 ;  /* 0x000000043f047899 */ /* 0x000fe40008011604 */
[----:B------:R-:W-:Y:S02]  /*90b0*/  ULOP3.LUT UR6, UR5, 0x10000, URZ, 0xfc, !UPT ;  /* 0x0001000005067892 */ /* 0x000fe4000f8efc3f */
[----:B------:R-:W-:-:S04]  /*90c0*/  ULOP3.LUT UR4, UR4, 0x3fff, URZ, 0xc0, !UPT ;  /* 0x00003fff04047892 */ /* 0x000fc8000f8ec03f */
[----:B------:R-:W-:Y:S01]  /*90d0*/  IMAD R4, R200, R5, UR6 ;  /* 0x00000006c8047e24 */ /* 0x000fe2000f8e0205 */
[----:B------:R-:W-:Y:S01]  /*90e0*/  ULOP3.LUT UR4, UR4, 0x10000, URZ, 0xfc, !UPT ;  /* 0x0001000004047892 */ /* 0x000fe2000f8efc3f */
[----:B------:R-:W-:Y:S02]  /*90f0*/  IMAD.MOV.U32 R5, RZ, RZ, 0x40000040 ;  /* 0x40000040ff057424 */ /* 0x000fe400078e00ff */
[C---:B------:R-:W-:Y:S01]  /*9100*/  VIADD R6, R4.reuse, 0x2 ;  /* 0x0000000204067836 */ /* 0x040fe20000000000 */
[----:B------:R-:W-:Y:S01]  /*9110*/  R2UR UR10, R4 ;  /* 0x00000000040a72ca */ /* 0x000fe200000e0000 */
[----:B------:R-:W-:Y:S01]  /*9120*/  IMAD.U32 R0, RZ, RZ, UR6 ;  /* 0x00000006ff007e24 */ /* 0x000fe2000f8e00ff */
[----:B------:R-:W-:Y:S01]  /*9130*/  R2UR UR11, R5 ;  /* 0x00000000050b72ca */ /* 0x000fe200000e0000 */
[----:B------:R-:W-:Y:S01]  /*9140*/  UMOV UR8, UR4 ;  /* 0x0000000400087c82 */ /* 0x000fe20008000000 */
[----:B------:R-:W-:Y:S01]  /*9150*/  UIADD3 UR6, UR4, 0x2, URZ ;  /* 0x0000000204067890 */ /* 0x000fe2000fffe03f */
[----:B01-34-:R-:W-:Y:S01]  /*9160*/  IMAD.U32 R8, RZ, RZ, UR8 ;  /* 0x00000008ff087e24 */ /* 0x01bfe2000f8e00ff */
[----:B------:R-:W-:Y:S01]  /*9170*/  STL [R1+0x58], R0 ;  /* 0x0000580001007387 */ /* 0x000fe20000100800 */
[----:B------:R-:W-:Y:S01]  /*9180*/  UIADD3 UR52, UR4, 0x806, URZ ;  /* 0x0000080604347890 */ /* 0x000fe2000fffe03f */
[----:B------:R-:W-:Y:S01]  /*9190*/  IMAD.MOV.U32 R5, RZ, RZ, 0x40000040 ;  /* 0x40000040ff057424 */ /* 0x000fe200078e00ff */
[----:B------:R-:W-:Y:S01]  /*91a0*/  UIADD3 UR48, UR4, 0xc00, URZ ;  /* 0x00000c0004307890 */ /* 0x000fe2000fffe03f */
[----:B------:R0:W-:Y:S01]  /*91b0*/  STL.64 [R1+0x50], R8 ;  /* 0x0000500801007387 */ /* 0x0001e20000100a00 */
[----:B------:R-:W-:Y:S01]  /*91c0*/  UIADD3 UR44, UR4, 0xc02, URZ ;  /* 0x00000c02042c7890 */ /* 0x000fe2000fffe03f */
[----:B--2---:R-:W-:Y:S01]  /*91d0*/  SHF.R.U32.HI R72, RZ, 0x7, R72 ;  /* 0x00000007ff487819 */ /* 0x004fe20000011648 */
[----:B------:R-:W-:Y:S01]  /*91e0*/  UIADD3 UR40, UR4, 0xc04, URZ ;  /* 0x00000c0404287890 */ /* 0x000fe2000fffe03f */
[----:B------:R-:W-:Y:S01]  /*91f0*/  R2UR UR39, R5 ;  /* 0x00000000052772ca */ /* 0x000fe200000e0000 */
        /* <DEDUP_REMOVED lines=8> */
[----:B------:R-:W-:Y:S01]  /*9280*/  UIADD3 UR36, UR4, 0xc06, URZ ;  /* 0x00000c0604247890 */ /* 0x000fe2000fffe03f */
[----:B0-----:R-:W-:Y:S01]  /*9290*/  IMAD.U32 R8, RZ, RZ, UR8 ;  /* 0x00000008ff087e24 */ /* 0x001fe2000f8e00ff */
[----:B------:R-:W-:Y:S01]  /*92a0*/  IADD3 R0, -R232, 0x60, R157 ;  /* 0x00000060e8007810 */ /* 0x000fe20007ffe19d */
[----:B------:R-:W-:-:S03]  /*92b0*/  IMAD.U32 R9, RZ, RZ, UR9 ;  /* 0x00000009ff097e24 */ /* 0x000fc6000f8e00ff */
[C---:B------:R-:W-:Y:S02]  /*92c0*/  ISETP.GT.AND P2, PT, R0.reuse, RZ, PT ;  /* 0x000000ff0000720c */ /* 0x040fe40003f44270 */
[----:B------:R0:W-:Y:S01]  /*92d0*/  STL.64 [R1+0x48], R8 ;  /* 0x0000480801007387 */ /* 0x0001e20000100a00 */
[C---:B------:R-:W-:Y:S02]  /*92e0*/  ISETP.GT.AND P3, PT, R0.reuse, 0x1, PT ;  /* 0x000000010000780c */ /* 0x040fe40003f64270 */
[C---:B------:R-:W-:Y:S02]  /*92f0*/  ISETP.GT.AND P4, PT, R0.reuse, 0x8, PT ;  /* 0x000000080000780c */ /* 0x040fe40003f84270 */
[----:B------:R-:W-:Y:S01]  /*9300*/  ISETP.GT.AND P5, PT, R0, 0x9, PT ;  /* 0x000000090000780c */ /* 0x000fe20003fa4270 */
        /* <DEDUP_REMOVED lines=111> */
[----:B------:R-:W-:Y:S02]  /*9a00*/  VIADD R6, R4, 0x606 ;  /* 0x0000060604067836 */ /* 0x000fe40000000000 */
[----:B------:R-:W-:Y:S02]  /*9a10*/  IMAD.MOV.U32 R7, RZ, RZ, 0x40000040 ;  /* 0x40000040ff077424 */ /* 0x000fe400078e00ff */
[----:B0-----:R-:W-:Y:S01]  /*9a20*/  IMAD.U32 R8, RZ, RZ, UR8 ;  /* 0x00000008ff087e24 */ /* 0x001fe2000f8e00ff */
[----:B------:R-:W-:Y:S01]  /*9a30*/  R2UR UR54, R6 ;  /* 0x00000000063672ca */ /* 0x000fe200000e0000 */
[----:B------:R-:W-:Y:S01]  /*9a40*/  VIADD R6, R4, 0x900 ;  /* 0x0000090004067836 */ /* 0x000fe20000000000 */
[----:B------:R-:W-:Y:S01]  /*9a50*/  R2UR UR55, R7 ;  /* 0x00000000073772ca */ /* 0x000fe200000e0000 */
[----:B------:R-:W-:-:S02]  /*9a60*/  IMAD.MOV.U32 R7, RZ, RZ, 0x40000040 ;  /* 0x40000040ff077424 */ /* 0x000fc400078e00ff */
[----:B------:R-:W-:Y:S01]  /*9a70*/  IMAD.U32 R9, RZ, RZ, UR9 ;  /* 0x00000009ff097e24 */ /* 0x000fe2000f8e00ff */
[----:B------:R-:W-:Y:S01]  /*9a80*/  R2UR UR50, R6 ;  /* 0x00000000063272ca */ /* 0x000fe200000e0000 */
[----:B------:R-:W-:Y:S01]  /*9a90*/  VIADD R6, R4, 0x902 ;  /* 0x0000090204067836 */ /* 0x000fe20000000000 */
[----:B------:R-:W-:Y:S01]  /*9aa0*/  R2UR UR51, R7 ;  /* 0x00000000073372ca */ /* 0x000fe200000e0000 */
[----:B------:R-:W-:Y:S01]  /*9ab0*/  IMAD.MOV.U32 R7, RZ, RZ, 0x40000040 ;  /* 0x40000040ff077424 */ /* 0x000fe200078e00ff */
[----:B------:R0:W-:Y:S02]  /*9ac0*/  STL.64 [R1], R8 ;  /* 0x0000000801007387 */ /* 0x0001e40000100a00 */
[----:B------:R-:W-:Y:S01]  /*9ad0*/  R2UR UR46, R6 ;  /* 0x00000000062e72ca */ /* 0x000fe200000e0000 */
[----:B------:R-:W-:Y:S01]  /*9ae0*/  VIADD R6, R4, 0x904 ;  /* 0x0000090404067836 */ /* 0x000fe20000000000 */
[----:B------:R-:W-:Y:S01]  /*9af0*/  R2UR UR47, R7 ;  /* 0x00000000072f72ca */ /* 0x000fe200000e0000 */
[----:B------:R-:W-:-:S02]  /*9b00*/  IMAD.MOV.U32 R7, RZ, RZ, 0x40000040 ;  /* 0x40000040ff077424 */ /* 0x000fc400078e00ff */
[----:B------:R-:W-:Y:S01]  /*9b10*/  VIADD R4, R4, 0x906 ;  /* 0x0000090604047836 */ /* 0x000fe20000000000 */
[----:B------:R-:W-:Y:S02]  /*9b20*/  R2UR UR42, R6 ;  /* 0x00000000062a72ca */ /* 0x000fe400000e0000 */
        /* <DEDUP_REMOVED lines=20> */
[----:B------:R-:W-:Y:S01]  /*9c70*/  HGMMA.64x96x16.F32 R24, gdesc[UR36], R24, gsb0 ;  /* 0x01600000241879f0 */ /* 0x000fe20008000818 */
[----:B------:R-:W-:Y:S01]  /*9c80*/  ULDC UR38, c[0x0][0xa80] ;  /* 0x0002a00000267ab9 */ /* 0x000fe20000000800 */
[----:B------:R-:W-:Y:S01]  /*9c90*/  ULOP3.LUT UR39, UR5, 0x3000000, URZ, 0xfc, !UPT ;  /* 0x0300000005277892 */ /* 0x000fe2000f8efc3f */
[----:B------:R-:W-:Y:S02]  /*9ca0*/  WARPGROUP.DEPBAR.LE gsb0, 0x0 ;  /* 0x00008000000079c5 */ /* 0x000fe40000010000 */
[----:B------:R-:W-:Y:S02]  /*9cb0*/  FSEL R24, R24, -INF , P2 ;  /* 0xff80000018187808 */ /* 0x000fe40001000000 */
[----:B------:R-:W-:Y:S02]  /*9cc0*/  FSEL R25, R25, -INF , P3 ;  /* 0xff80000019197808 */ /* 0x000fe40001800000 */
        /* <DEDUP_REMOVED lines=75> */
[----:B0-----:R-:W-:Y:S02]  /*a180*/  FMNMX.FTZ R8, R64, R7, !PT ;  /* 0x0000000740087209 */ /* 0x001fe40007810000 */
[----:B------:R-:W-:Y:S02]  /*a190*/  FMNMX.FTZ R9, R26, R27, !PT ;  /* 0x0000001b1a097209 */ /* 0x000fe40007810000 */
[----:B------:R-:W-:Y:S02]  /*a1a0*/  FMNMX.FTZ R7, R65, R8, !PT ;  /* 0x0000000841077209 */ /* 0x000fe40007810000 */
        /* <DEDUP_REMOVED lines=11> */
[----:B------:R-:W-:Y:S02]  /*a260*/  FSEL R69, R69, -INF , P5 ;  /* 0xff80000045457808 */ /* 0x000fe40002800000 */
[----:B------:R-:W-:Y:S02]  /*a270*/  FMNMX.FTZ R8, R42, R9, !PT ;  /* 0x000000092a087209 */ /* 0x000fe40007810000 */
[----:B------:R-:W-:-:S02]  /*a280*/  FMNMX.FTZ R0, R68, R7, !PT ;  /* 0x0000000744007209 */ /* 0x000fc40007810000 */
[----:B------:R-:W-:Y:S02]  /*a290*/  FMNMX.FTZ R9, R43, R8, !PT ;  /* 0x000000082b097209 */ /* 0x000fe40007810000 */
[----:B------:R-:W-:Y:S02]  /*a2a0*/  FSEL R66, R66, -INF , P2 ;  /* 0xff80000042427808 */ /* 0x000fe40001000000 */
[----:B------:R-:W-:Y:S02]  /*a2b0*/  FMNMX.FTZ R8, R46, R9, !PT ;  /* 0x000000092e087209 */ /* 0x000fe40007810000 */
[----:B------:R-:W-:Y:S02]  /*a2c0*/  FMNMX.FTZ R11, R69, R0, !PT ;  /* 0x00000000450b7209 */ /* 0x000fe40007810000 */
[----:B------:R-:W-:Y:S02]  /*a2d0*/  FMNMX.FTZ R9, R47, R8, !PT ;  /* 0x000000082f097209 */ /* 0x000fe40007810000 */
[----:B------:R-:W-:Y:S01]  /*a2e0*/  FSEL R67, R67, -INF , P3 ;  /* 0xff80000043437808 */ /* 0x000fe20001800000 */
[----:B------:R-:W0:Y:S01]  /*a2f0*/  SHFL.BFLY PT, R0, R11, 0x2, 0x1f ;  /* 0x0c401f000b007f89 */ /* 0x000e2200000e0000 */
[----:B------:R-:W-:-:S02]  /*a300*/  FMNMX.FTZ R8, R50, R9, !PT ;  /* 0x0000000932087209 */ /* 0x000fc40007810000 */
[----:B------:R-:W-:Y:S02]  /*a310*/  FSEL R70, R70, -INF , P4 ;  /* 0xff80000046467808 */ /* 0x000fe40002000000 */
[----:B------:R-:W-:Y:S02]  /*a320*/  FMNMX.FTZ R9, R51, R8, !PT ;  /* 0x0000000833097209 */ /* 0x000fe40007810000 */
[----:B------:R-:W-:Y:S02]  /*a330*/  FSEL R71, R71, -INF , P5 ;  /* 0xff80000047477808 */ /* 0x000fe40002800000 */
[----:B------:R-:W-:-:S04]  /*a340*/  FMNMX.FTZ R8, R54, R9, !PT ;  /* 0x0000000936087209 */ /* 0x000fc80007810000 */
[----:B------:R-:W-:-:S04]  /*a350*/  FMNMX.FTZ R9, R55, R8, !PT ;  /* 0x0000000837097209 */ /* 0x000fc80007810000 */
[----:B------:R-:W-:-:S04]  /*a360*/  FMNMX.FTZ R8, R58, R9, !PT ;  /* 0x000000093a087209 */ /* 0x000fc80007810000 */
[----:B------:R-:W-:Y:S02]  /*a370*/  FMNMX.FTZ R9, R59, R8, !PT ;  /* 0x000000083b097209 */ /* 0x000fe40007810000 */
[----:B0-----:R-:W-:Y:S02]  /*a380*/  FMNMX.FTZ R12, R11, R0, !PT ;  /* 0x000000000b0c7209 */ /* 0x001fe40007810000 */
        /* <DEDUP_REMOVED lines=8> */
[----:B0-----:R-:W-:-:S04]  /*a410*/  FMNMX.FTZ R0, R12, R7, !PT ;  /* 0x000000070c007209 */ /* 0x001fc80007810000 */
[C---:B------:R-:W-:Y:S01]  /*a420*/  FSETP.NEU.FTZ.AND P6, PT, R0.reuse, -INF , PT ;  /* 0xff8000000000780b */ /* 0x040fe20003fdd000 */
[----:B------:R-:W-:-:S05]  /*a430*/  FMUL.FTZ R7, R0, UR38 ;  /* 0x0000002600077c20 */ /* 0x000fca0008410000 */
        /* <DEDUP_REMOVED lines=8> */
[----:B-1----:R-:W-:Y:S01]  /*a4c0*/  FMNMX.FTZ R9, R8, R9, !PT ;  /* 0x0000000908097209 */ /* 0x002fe20007810000 */
[----:B------:R-:W-:Y:S01]  /*a4d0*/  MUFU.EX2 R204, R204 ;  /* 0x000000cc00cc7308 */ /* 0x000fe20000000800 */
[----:B------:R-:W-:Y:S01]  /*a4e0*/  FFMA.FTZ R152, R32, UR38, -R7 ;  /* 0x0000002620987c23 */ /* 0x000fe20008010807 */
[----:B------:R-:W-:-:S02]  /*a4f0*/  @!P1 VIADD R4, R3, 0x32440 ;  /* 0x0003244003049836 */ /* 0x000fc40000000000 */
[--C-:B------:R-:W-:Y:S01]  /*a500*/  FFMA.FTZ R11, R37, UR38, -R7.reuse ;  /* 0x00000026250b7c23 */ /* 0x100fe20008010807 */
[----:B------:R-:W0:Y:S01]  /*a510*/  SHFL.BFLY PT, R8, R9, 0x1, 0x1f ;  /* 0x0c201f0009087f89 */ /* 0x000e2200000e0000 */
[--C-:B------:R-:W-:Y:S01]  /*a520*/  FFMA.FTZ R29, R33, UR38, -R7.reuse ;  /* 0x00000026211d7c23 */ /* 0x100fe20008010807 */
[--C-:B------:R-:W-:Y:S01]  /*a530*/  FFMA.FTZ R45, R41, UR38, -R7.reuse ;  /* 0x00000026292d7c23 */ /* 0x100fe20008010807 */
[--C-:B------:R-:W-:Y:S01]  /*a540*/  FFMA.FTZ R37, R53, UR38, -R7.reuse ;  /* 0x0000002635257c23 */ /* 0x100fe20008010807 */
[----:B------:R-:W1:Y:S01]  /*a550*/  MUFU.EX2 R13, R13 ;  /* 0x0000000d000d7308 */ /* 0x000e620000000800 */
        /* <DEDUP_REMOVED lines=13> */
[----:B------:R-:W-:Y:S01]  /*a630*/  @!P1 PRMT R4, RZ, 0x654, R4 ;  /* 0x00000654ff049816 */ /* 0x000fe20000000004 */
[----:B------:R-:W-:Y:S01]  /*a640*/  IMAD.MOV.U32 R7, RZ, RZ, 0xc00 ;  /* 0x00000c00ff077424 */ /* 0x000fe200078e00ff */
[----:B------:R-:W3:Y:S01]  /*a650*/  MUFU.EX2 R25, R25 ;  /* 0x0000001900197308 */ /* 0x000ee20000000800 */
[----:B------:R-:W-:Y:S01]  /*a660*/  @!P1 VIADD R3, R3, 0x32460 ;  /* 0x0003246003039836 */ /* 0x000fe20000000000 */
[----:B0-----:R-:W-:-:S02]  /*a670*/  FMNMX.FTZ R8, R9, R8, !PT ;  /* 0x0000000809087209 */ /* 0x001fc40007810000 */
[----:B------:R-:W-:Y:S02]  /*a680*/  IADD3 R9, -R72, 0xb, RZ ;  /* 0x0000000b48097810 */ /* 0x000fe40007ffe1ff */
[C---:B------:R-:W-:Y:S01]  /*a690*/  FSETP.NEU.FTZ.AND P2, PT, R8.reuse, -INF , PT ;  /* 0xff8000000800780b */ /* 0x040fe20003f5d000 */
[----:B------:R-:W-:Y:S01]  /*a6a0*/  FMUL.FTZ R5, R8, UR38 ;  /* 0x0000002608057c20 */ /* 0x000fe20008410000 */
[----:B------:R-:W0:Y:S01]  /*a6b0*/  MUFU.EX2 R152, R152 ;  /* 0x0000009800987308 */ /* 0x000e220000000800 */
[----:B------:R4:W-:Y:S06]  /*a6c0*/  BAR.ARV R9, 0x100 ;  /* 0x000400090000751d */ /* 0x0009ec0000002000 */
[----:B------:R-:W-:Y:S01]  /*a6d0*/  FSEL R5, R5, RZ, P2 ;  /* 0x000000ff05057208 */ /* 0x000fe20001000000 */
[----:B------:R5:W-:Y:S01]  /*a6e0*/  @!P1 SYNCS.ARRIVE.TRANS64.RED.A1T0 RZ, [R4+URZ], RZ ;  /* 0x000000ff04ff99a7 */ /* 0x000be2000810043f */
[----:B------:R-:W4:Y:S01]  /*a6f0*/  MUFU.EX2 R29, R29 ;  /* 0x0000001d001d7308 */ /* 0x000f220000000800 */
[----:B------:R-:W-:-:S02]  /*a700*/  @!P1 PRMT R3, RZ, 0x654, R3 ;  /* 0x00000654ff039816 */ /* 0x000fc40000000003 */
        /* <DEDUP_REMOVED lines=8> */
[----:B-----5:R-:W-:Y:S02]  /*a790*/  IMAD R4, R200, R7, UR39 ;  /* 0x00000027c8047e24 */ /* 0x020fe4000f8e0207 */
[----:B-1----:R-:W-:Y:S01]  /*a7a0*/  FADD.FTZ R7, R204, R13 ;  /* 0x0000000dcc077221 */ /* 0x002fe20000010000 */
[--C-:B------:R-:W-:Y:S01]  /*a7b0*/  FFMA.FTZ R28, R39, UR38, -R5.reuse ;  /* 0x00000026271c7c23 */ /* 0x100fe20008010805 */
[--C-:B------:R-:W-:Y:S01]  /*a7c0*/  FFMA.FTZ R157, R42, UR38, -R5.reuse ;  /* 0x000000262a9d7c23 */ /* 0x100fe20008010805 */
[----:B------:R-:W-:Y:S01]  /*a7d0*/  FFMA.FTZ R30, R43, UR38, -R5 ;  /* 0x000000262b1e7c23 */ /* 0x000fe20008010805 */
[----:B--2---:R-:W-:Y:S01]  /*a7e0*/  FADD.FTZ R38, R206, R7 ;  /* 0x00000007ce267221 */ /* 0x004fe20000010000 */
[----:B------:R-:W1:Y:S01]  /*a7f0*/  MUFU.EX2 R12, R12 ;  /* 0x0000000c000c7308 */ /* 0x000e620000000800 */
[--C-:B------:R-:W-:Y:S01]  /*a800*/  FFMA.FTZ R159, R46, UR38, -R5.reuse ;  /* 0x000000262e9f7c23 */ /* 0x100fe20008010805 */
[--C-:B------:R-:W-:Y:S01]  /*a810*/  FFMA.FTZ R32, R47, UR38, -R5.reuse ;  /* 0x000000262f207c23 */ /* 0x100fe20008010805 */
[----:B---3--:R-:W-:Y:S01]  /*a820*/  FADD.FTZ R27, R25, R38 ;  /* 0x00000026191b7221 */ /* 0x008fe20000010000 */
[--C-:B------:R-:W-:Y:S01]  /*a830*/  FFMA.FTZ R161, R50, UR38, -R5.reuse ;  /* 0x0000002632a17c23 */ /* 0x100fe20008010805 */
[--C-:B------:R-:W-:Y:S01]  /*a840*/  FFMA.FTZ R34, R51, UR38, -R5.reuse ;  /* 0x0000002633227c23 */ /* 0x100fe20008010805 */
[----:B------:R-:W-:Y:S01]  /*a850*/  FFMA.FTZ R163, R54, UR38, -R5 ;  /* 0x0000002636a37c23 */ /* 0x000fe20008010805 */
[----:B0-----:R-:W-:Y:S01]  /*a860*/  FADD.FTZ R38, R152, R27 ;  /* 0x0000001b98267221 */ /* 0x001fe20000010000 */
[----:B------:R-:W0:Y:S01]  /*a870*/  MUFU.EX2 R207, R207 ;  /* 0x000000cf00cf7308 */ /* 0x000e220000000800 */
[--C-:B------:R-:W-:Y:S01]  /*a880*/  FFMA.FTZ R55, R55, UR38, -R5.reuse ;  /* 0x0000002637377c23 */ /* 0x100fe20008010805 */
[--C-:B------:R-:W-:Y:S01]  /*a890*/  FFMA.FTZ R165, R58, UR38, -R5.reuse ;  /* 0x000000263aa57c23 */ /* 0x100fe20008010805 */
[----:B----4-:R-:W-:Y:S01]  /*a8a0*/  FADD.FTZ R27, R29, R38 ;  /* 0x000000261d1b7221 */ /* 0x010fe20000010000 */
[--C-:B------:R-:W-:Y:S01]  /*a8b0*/  FFMA.FTZ R36, R59, UR38, -R5.reuse ;  /* 0x000000263b247c23 */ /* 0x100fe20008010805 */
[--C-:B------:R-:W-:Y:S01]  /*a8c0*/  FFMA.FTZ R167, R62, UR38, -R5.reuse ;  /* 0x000000263ea77c23 */ /* 0x100fe20008010805 */
[--C-:B------:R-:W-:Y:S01]  /*a8d0*/  FFMA.FTZ R63, R63, UR38, -R5.reuse ;  /* 0x000000263f3f7c23 */ /* 0x100fe20008010805 */
[--C-:B------:R-:W-:Y:S01]  /*a8e0*/  FFMA.FTZ R66, R66, UR38, -R5.reuse ;  /* 0x0000002642427c23 */ /* 0x100fe20008010805 */
[----:B------:R-:W2:Y:S01]  /*a8f0*/  MUFU.EX2 R24, R24 ;  /* 0x0000001800187308 */ /* 0x000ea20000000800 */
[----:B-1----:R-:W-:Y:S01]  /*a900*/  FADD.FTZ R6, R205, R12 ;  /* 0x0000000ccd067221 */ /* 0x002fe20000010000 */
[--C-:B------:R-:W-:Y:S01]  /*a910*/  FFMA.FTZ R67, R67, UR38, -R5.reuse ;  /* 0x0000002643437c23 */ /* 0x100fe20008010805 */
[--C-:B------:R-:W-:Y:S01]  /*a920*/  FFMA.FTZ R70, R70, UR38, -R5.reuse ;  /* 0x0000002646467c23 */ /* 0x100fe20008010805 */
[----:B------:R-:W-:Y:S01]  /*a930*/  FFMA.FTZ R71, R71, UR38, -R5 ;  /* 0x0000002647477c23 */ /* 0x000fe20008010805 */
[----:B------:R-:W-:Y:S01]  /*a940*/  IMAD.MOV.U32 R5, RZ, RZ, 0x40000040 ;  /* 0x40000040ff057424 */ /* 0x000fe200078e00ff */
[----:B------:R1:W-:Y:S01]  /*a950*/  BAR.SYNC.DEFER_BLOCKING R10, 0x100 ;  /* 0x0004000a0000751d */ /* 0x0003e20000010000 */
[----:B------:R-:W-:Y:S01]  /*a960*/  F2FP.F16.F32.PACK_AB R205, R12, R205 ;  /* 0x000000cd0ccd723e */ /* 0x000fe200000000ff */
[----:B0-----:R-:W-:-:S02]  /*a970*/  FADD.FTZ R7, R207, R6 ;  /* 0x00000006cf077221 */ /* 0x001fc40000010000 */
[----:B------:R-:W-:Y:S02]  /*a980*/  R2UR UR7, R5 ;  /* 0x00000000050772ca */ /* 0x000fe400000e0000 */
[----:B------:R-:W0:Y:S01]  /*a990*/  MUFU.EX2 R153, R153 ;  /* 0x0000009900997308 */ /* 0x000e220000000800 */
[----:B------:R-:W-:Y:S02]  /*a9a0*/  R2UR UR6, R4 ;  /* 0x00000000040672ca */ /* 0x000fe400000e0000 */
[----:B------:R-:W-:Y:S01]  /*a9b0*/  F2FP.F16.F32.PACK_AB R204, R13, R204 ;  /* 0x000000cc0dcc723e */ /* 0x000fe200000000ff */
[C---:B--2---:R-:W-:Y:S01]  /*a9c0*/  FADD.FTZ R6, R24.reuse, R7 ;  /* 0x0000000718067221 */ /* 0x044fe20000010000 */
[----:B------:R-:W-:-:S03]  /*a9d0*/  F2FP.F16.F32.PACK_AB R207, R24, R207 ;  /* 0x000000cf18cf723e */ /* 0x000fc600000000ff */
[----:B------:R-:W2:Y:S01]  /*a9e0*/  MUFU.EX2 R26, R26 ;  /* 0x0000001a001a7308 */ /* 0x000ea20000000800 */
[----:B------:R-:W-:Y:S02]  /*a9f0*/  F2FP.F16.F32.PACK_AB R206, R25, R206 ;  /* 0x000000ce19ce723e */ /* 0x000fe400000000ff */
[----:B------:R-:W-:-:S05]  /*aa00*/  F2FP.F16.F32.PACK_AB R152, R29, R152 ;  /* 0x000000981d98723e */ /* 0x000fca00000000ff */
[----:B------:R-:W3:Y:S01]  /*aa10*/  MUFU.EX2 R154, R154 ;  /* 0x0000009a009a7308 */ /* 0x000ee20000000800 */
[----:B0-----:R-:W-:Y:S01]  /*aa20*/  FADD.FTZ R7, R153, R6 ;  /* 0x0000000699077221 */ /* 0x001fe20000010000 */
[----:B------:R-:W-:-:S05]  /*aa30*/  VIADD R6, R4, 0x80 ;  /* 0x0000008004067836 */ /* 0x000fca0000000000 */
[----:B------:R-:W-:Y:S01]  /*aa40*/  R2UR UR10, R6 ;  /* 0x00000000060a72ca */ /* 0x000fe200000e0000 */
[----:B------:R-:W0:Y:S01]  /*aa50*/  MUFU.EX2 R155, R155 ;  /* 0x0000009b009b7308 */ /* 0x000e220000000800 */
[C---:B--2---:R-:W-:Y:S01]  /*aa60*/  FADD.FTZ R38, R26.reuse, R7 ;  /* 0x000000071a267221 */ /* 0x044fe20000010000 */
[----:B------:R-:W-:-:S06]  /*aa70*/  F2FP.F16.F32.PACK_AB R153, R26, R153 ;  /* 0x000000991a99723e */ /* 0x000fcc00000000ff */
[----:B------:R-:W2:Y:S01]  /*aa80*/  MUFU.EX2 R11, R11 ;  /* 0x0000000b000b7308 */ /* 0x000ea20000000800 */
[----:B---3--:R-:W-:-:S07]  /*aa90*/  FADD.FTZ R40, R154, R27 ;  /* 0x0000001b9a287221 */ /* 0x008fce0000010000 */
[----:B------:R-:W3:Y:S01]  /*aaa0*/  MUFU.EX2 R28, R28 ;  /* 0x0000001c001c7308 */ /* 0x000ee20000000800 */
[----:B0-----:R-:W-:-:S07]  /*aab0*/  FADD.FTZ R7, R155, R38 ;  /* 0x000000269b077221 */ /* 0x001fce0000010000 */
[----:B------:R-:W0:Y:S01]  /*aac0*/  MUFU.EX2 R156, R156 ;  /* 0x0000009c009c7308 */ /* 0x000e220000000800 */
[C---:B--2---:R-:W-:Y:S01]  /*aad0*/  FADD.FTZ R27, R11.reuse, R40 ;  /* 0x000000280b1b7221 */ /* 0x044fe20000010000 */
[----:B------:R-:W-:Y:S01]  /*aae0*/  F2FP.F16.F32.PACK_AB R154, R11, R154 ;  /* 0x0000009a0b9a723e */ /* 0x000fe200000000ff */
[----:B------:R-:W-:-:S05]  /*aaf0*/  IMAD.MOV.U32 R11, RZ, RZ, 0x40000040 ;  /* 0x40000040ff0b7424 */ /* 0x000fca00078e00ff */
[----:B------:R-:W2:Y:S01]  /*ab00*/  MUFU.EX2 R157, R157 ;  /* 0x0000009d009d7308 */ /* 0x000ea20000000800 */
[C---:B---3--:R-:W-:Y:S01]  /*ab10*/  FADD.FTZ R38, R28.reuse, R7 ;  /* 0x000000071c267221 */ /* 0x048fe20000010000 */
[----:B------:R-:W-:Y:S01]  /*ab20*/  IMAD.MOV.U32 R7, RZ, RZ, 0x40000040 ;  /* 0x40000040ff077424 */ /* 0x000fe200078e00ff */
[----:B------:R-:W-:-:S04]  /*ab30*/  F2FP.F16.F32.PACK_AB R155, R28, R155 ;  /* 0x0000009b1c9b723e */ /* 0x000fc800000000ff */
[----:B------:R-:W-:Y:S01]  /*ab40*/  R2UR UR11, R7 ;  /* 0x00000000070b72ca */ /* 0x000fe200000e0000 */
[----:B------:R-:W3:Y:S01]  /*ab50*/  MUFU.EX2 R45, R45 ;  /* 0x0000002d002d7308 */ /* 0x000ee20000000800 */
[----:B0-----:R-:W-:-:S07]  /*ab60*/  FADD.FTZ R40, R156, R27 ;  /* 0x0000001b9c287221 */ /* 0x001fce0000010000 */
[----:B------:R-:W0:Y:S01]  /*ab70*/  MUFU.EX2 R30, R30 ;  /* 0x0000001e001e7308 */ /* 0x000e220000000800 */
[----:B--2---:R-:W-:-:S07]  /*ab80*/  FADD.FTZ R5, R157, R38 ;  /* 0x000000269d057221 */ /* 0x004fce0000010000 */
[----:B------:R-:W2:Y:S01]  /*ab90*/  MUFU.EX2 R158, R158 ;  /* 0x0000009e009e7308 */ /* 0x000ea20000000800 */
[C---:B---3--:R-:W-:Y:S01]  /*aba0*/  FADD.FTZ R7, R45.reuse, R40 ;  /* 0x000000282d077221 */ /* 0x048fe20000010000 */
[----:B------:R-:W-:-:S06]  /*abb0*/  F2FP.F16.F32.PACK_AB R156, R45, R156 ;  /* 0x0000009c2d9c723e */ /* 0x000fcc00000000ff */
[----:B------:R-:W3:Y:S01]  /*abc0*/  MUFU.EX2 R159, R159 ;  /* 0x0000009f009f7308 */ /* 0x000ee20000000800 */
[C---:B0-----:R-:W-:Y:S01]  /*abd0*/  FADD.FTZ R6, R30.reuse, R5 ;  /* 0x000000051e067221 */ /* 0x041fe20000010000 */
[----:B------:R-:W-:-:S06]  /*abe0*/  F2FP.F16.F32.PACK_AB R157, R30, R157 ;  /* 0x0000009d1e9d723e */ /* 0x000fcc00000000ff */
[----:B------:R-:W0:Y:S01]  /*abf0*/  MUFU.EX2 R61, R61 ;  /* 0x0000003d003d7308 */ /* 0x000e220000000800 */
[----:B--2---:R-:W-:-:S07]  /*ac00*/  FADD.FTZ R38, R158, R7 ;  /* 0x000000079e267221 */ /* 0x004fce0000010000 */
[----:B------:R-:W2:Y:S01]  /*ac10*/  MUFU.EX2 R32, R32 ;  /* 0x0000002000207308 */ /* 0x000ea20000000800 */
[----:B---3--:R-:W-:-:S07]  /*ac20*/  FADD.FTZ R5, R159, R6 ;  /* 0x000000069f057221 */ /* 0x008fce0000010000 */
[----:B------:R-:W3:Y:S01]  /*ac30*/  MUFU.EX2 R160, R160 ;  /* 0x000000a000a07308 */ /* 0x000ee20000000800 */
[C---:B0-----:R-:W-:Y:S01]  /*ac40*/  FADD.FTZ R7, R61.reuse, R38 ;  /* 0x000000263d077221 */ /* 0x041fe20000010000 */
[----:B------:R-:W-:-:S06]  /*ac50*/  F2FP.F16.F32.PACK_AB R158, R61, R158 ;  /* 0x0000009e3d9e723e */ /* 0x000fcc00000000ff */
        /* <DEDUP_REMOVED lines=9> */
[----:B------:R-:W-:-:S06]  /*acf0*/  F2FP.F16.F32.PACK_AB R160, R57, R160 ;  /* 0x000000a039a0723e */ /* 0x000fcc00000000ff */
[----:B------:R-:W2:Y:S01]  /*ad00*/  MUFU.EX2 R163, R163 ;  /* 0x000000a300a37308 */ /* 0x000ea20000000800 */
[C---:B---3--:R-:W-:Y:S01]  /*ad10*/  FADD.FTZ R12, R34.reuse, R5 ;  /* 0x00000005220c7221 */ /* 0x048fe20000010000 */
[----:B------:R-:W-:-:S06]  /*ad20*/  F2FP.F16.F32.PACK_AB R161, R34, R161 ;  /* 0x000000a122a1723e */ /* 0x000fcc00000000ff */
[----:B------:R-:W3:Y:S01]  /*ad30*/  MUFU.EX2 R37, R37 ;  /* 0x0000002500257308 */ /* 0x000ee20000000800 */
[----:B0-----:R-:W-:-:S07]  /*ad40*/  FADD.FTZ R24, R162, R7 ;  /* 0x00000007a2187221 */ /* 0x001fce0000010000 */
[----:B-1----:R-:W0:Y:S01]  /*ad50*/  MUFU.EX2 R10, R55 ;  /* 0x00000037000a7308 */ /* 0x002e220000000800 */
[----:B--2---:R-:W-:-:S07]  /*ad60*/  FADD.FTZ R5, R163, R12 ;  /* 0x0000000ca3057221 */ /* 0x004fce0000010000 */
[----:B------:R-:W1:Y:S01]  /*ad70*/  MUFU.EX2 R164, R164 ;  /* 0x000000a400a47308 */ /* 0x000e620000000800 */
[C---:B---3--:R-:W-:Y:S01]  /*ad80*/  FADD.FTZ R7, R37.reuse, R24 ;  /* 0x0000001825077221 */ /* 0x048fe20000010000 */
        /* <DEDUP_REMOVED lines=39> */
[----:B------:R-:W-:Y:S02]  /*b000*/  F2FP.F16.F32.PACK_AB R170, R33, R170 ;  /* 0x000000aa21aa723e */ /* 0x000fe400000000ff */
[C---:B-1----:R-:W-:Y:S01]  /*b010*/  FADD.FTZ R5, R71.reuse, R10 ;  /* 0x0000000a47057221 */ /* 0x042fe20000010000 */
[----:B------:R-:W-:Y:S01]  /*b020*/  F2FP.F16.F32.PACK_AB R171, R71, R70 ;  /* 0x0000004647ab723e */ /* 0x000fe200000000ff */
[----:B------:R-:W-:Y:S01]  /*b030*/  VIADD R10, R4, 0x100 ;  /* 0x00000100040a7836 */ /* 0x000fe20000000000 */
[----:B------:R-:W-:-:S06]  /*b040*/  WARPGROUP.ARRIVE ;  /* 0x00000000000079c5 */ /* 0x000fcc0000000000 */
[----:B------:R-:W-:Y:S01]  /*b050*/  HGMMA.64x256x16.F32 R24, R204, gdesc[UR4].tnspB, RZ, !UPT, gsb0 ;  /* 0x43e00004cc187df0 */ /* 0x000fe2000c0008ff */
[----:B------:R-:W-:Y:S01]  /*b060*/  R2UR UR6, R10 ;  /* 0x000000000a0672ca */ /* 0x000fe200000e0000 */
[----:B------:R-:W-:Y:S01]  /*b070*/  VIADD R10, R4, 0x180 ;  /* 0x00000180040a7836 */ /* 0x000fe20000000000 */
[----:B------:R-:W-:Y:S01]  /*b080*/  R2UR UR7, R11 ;  /* 0x000000000b0772ca */ /* 0x000fe200000e0000 */
[----:B------:R-:W-:Y:S01]  /*b090*/  IMAD.MOV.U32 R11, RZ, RZ, 0x40000040 ;  /* 0x40000040ff0b7424 */ /* 0x000fe200078e00ff */
[----:B------:R-:W-:Y:S02]  /*b0a0*/  WARPGROUP.DEPBAR.LE gsb0, 0x0 ;  /* 0x00008000000079c5 */ /* 0x000fe40000010000 */
[----:B------:R-:W-:-:S15]  /*b0b0*/  WARPGROUP.ARRIVE ;  /* 0x00000000000079c5 */ /* 0x000fde0000000000 */
[----:B------:R-:W-:-:S06]  /*b0c0*/  NOP ;  /* 0x0000000000007918 */ /* 0x000fcc0000000000 */
[----:B------:R-:W-:Y:S03]  /*b0d0*/  HGMMA.64x256x16.F32 R24, R152, gdesc[UR8].tnspB, R24, gsb0 ;  /* 0x43e0000898187df0 */ /* 0x000fe60008000818 */
[----:B------:R-:W-:Y:S02]  /*b0e0*/  WARPGROUP.DEPBAR.LE gsb0, 0x0 ;  /* 0x00008000000079c5 */ /* 0x000fe40000010000 */
[----:B------:R-:W-:-:S15]  /*b0f0*/  WARPGROUP.ARRIVE ;  /* 0x00000000000079c5 */ /* 0x000fde0000000000 */
[----:B------:R-:W-:-:S08]  /*b100*/  NOP ;  /* 0x0000000000007918 */ /* 0x000fd00000000000 */
        /* <DEDUP_REMOVED lines=30> */
.L_x_10307:
[----:B------:R-:W-:Y:S01]  /*b2f0*/  VIADD R200, R200, 0x1 ;  /* 0x00000001c8c87836 */ /* 0x000fe20000000000 */
[----:B------:R-:W-:Y:S05]  /*b300*/  YIELD ;  /* 0x0000000000007946 */ /* 0x000fea0003800000 */
[----:B-----5:R-:W-:Y:S01]  /*b310*/  IMAD.MOV.U32 R0, RZ, RZ, R3 ;  /* 0x000000ffff007224 */ /* 0x020fe200078e0003 */
        /* <DEDUP_REMOVED lines=8> */
.L_x_10298:
[----:B------:R-:W-:Y:S01]  /*b3a0*/  IMAD R4, R200, 0x8, R18 ;  /* 0x00000008c8047824 */ /* 0x000fe200078e0212 */
[----:B------:R-:W-:-:S04]  /*b3b0*/  SHF.L.U32 R0, R208, 0x1f, RZ ;  /* 0x0000001fd0007819 */ /* 0x000fc800000006ff */
[----:B------:R0:W1:Y:S01]  /*b3c0*/  SYNCS.PHASECHK.TRANS64.TRYWAIT P3, [R4+URZ+0x32430], R0 ;  /* 0x03243000040075a7 */ /* 0x000062000806017f */
[----:B------:R-:W-:Y:S05]  /*b3d0*/  @!P0 BRA `(.L_x_10299) ;  /* 0x0000000000048947 */ /* 0x000fea0003800000 */
[----:B------:R-:W-:Y:S01]  /*b3e0*/  BPT.TRAP 0x1 ;  /* 0x000000040000795c */ /* 0x000fe20000300000 */
.L_x_10299:
[----:B------:R-:W-:Y:S02]  /*b3f0*/  IMAD R152, R200, 0x300, R217 ;  /* 0x00000300c8987824 */ /* 0x000fe400078e02d9 */
[----:B------:R-:W-:Y:S01]  /*b400*/  IMAD.MOV.U32 R153, RZ, RZ, 0x40000040 ;  /* 0x40000040ff997424 */ /* 0x000fe200078e00ff */
[----:B-1----:R-:W-:Y:S06]  /*b410*/  @P3 BRA `(.L_x_10300) ;  /* 0x0000000000083947 */ /* 0x002fec0003800000 */
[----:B------:R-:W1:Y:S02]  /*b420*/  SYNCS.PHASECHK.TRANS64.TRYWAIT P3, [R4+URZ+0x32430], R0 ;  /* 0x03243000040075a7 */ /* 0x000e64000806017f */
[----:B-1----:R-:W-:Y:S05]  /*b430*/  @!P3 BRA `(.L_x_10301) ;  /* 0x0000011000ccb947 */ /* 0x002fea0003800000 */
.L_x_10300:
        /* <DEDUP_REMOVED lines=14> */
[----:B------:R-:W-:Y:S01]  /*b520*/  WARPGROUP.ARRIVE ;  /* 0x00000000000079c5 */ /* 0x000fe20000000000 */
[----:B------:R-:W-:Y:S02]  /*b530*/  R2UR UR11, R13 ;  /* 0x000000000d0b72ca */ /* 0x000fe400000e0000 */
[----:B------:R-:W-:Y:S02]  /*b540*/  R2UR UR8, R212 ;  /* 0x00000000d40872ca */ /* 0x000fe400000e0000 */
[----:B------:R-:W-:Y:S01]  /*b550*/  R2UR UR9, R213 ;  /* 0x00000000d50972ca */ /* 0x000fe200000e0000 */
[----:B------:R-:W-:Y:S01]  /*b560*/  HGMMA.64x96x16.F32 R152, gdesc[UR4], RZ, !UPT, gsb0 ;  /* 0x01600000049879f0 */ /* 0x000fe2000c0008ff */
[----:B------:R-:W-:Y:S02]  /*b570*/  R2UR UR14, R8 ;  /* 0x00000000080e72ca */ /* 0x000fe400000e0000 */
[----:B------:R-:W-:Y:S02]  /*b580*/  R2UR UR15, R9 ;  /* 0x00000000090f72ca */ /* 0x000fe400000e0000 */
[----:B------:R-:W-:-:S02]  /*b590*/  R2UR UR12, R210 ;  /* 0x00000000d20c72ca */ /* 0x000fc400000e0000 */
        /* <DEDUP_REMOVED lines=15> */
.L_x_10302:
[----:B------:R2:W3:Y:S01]  /*b690*/  SYNCS.PHASECHK.TRANS64.TRYWAIT P3, [R4+URZ+0x32450], R0 ;  /* 0x03245000040075a7 */ /* 0x0004e2000806017f */
[----:B------:R-:W-:Y:S05]  /*b6a0*/  @!P0 BRA `(.L_x_10303) ;  /* 0x0000000000048947 */ /* 0x000fea0003800000 */
[----:B------:R-:W-:Y:S01]  /*b6b0*/  BPT.TRAP 0x1 ;  /* 0x000000040000795c */ /* 0x000fe20000300000 */
.L_x_10303:
[----:B------:R-:W-:Y:S04]  /*b6c0*/  BSSY B0, `(.L_x_10304) ;  /* 0x0000004000007945 */ /* 0x000fe80003800000 */
[----:B---3--:R-:W-:Y:S05]  /*b6d0*/  @P3 BRA `(.L_x_10305) ;  /* 0x0000000000083947 */ /* 0x008fea0003800000 */
[----:B------:R-:W3:Y:S02]  /*b6e0*/  SYNCS.PHASECHK.TRANS64.TRYWAIT P3, [R4+URZ+0x32450], R0 ;  /* 0x03245000040075a7 */ /* 0x000ee4000806017f */
[----:B---3--:R-:W-:Y:S05]  /*b6f0*/  @!P3 BRA `(.L_x_10306) ;  /* 0x000001100030b947 */ /* 0x008fea0003800000 */
.L_x_10305:
[----:B------:R-:W-:Y:S05]  /*b700*/  BSYNC B0 ;  /* 0x0000000000007941 */ /* 0x000fea0003800000 */
.L_x_10304:
[----:B------:R-:W-:Y:S05]  /*b710*/  WARPSYNC.ALL ;  /* 0x0000000000007948 */ /* 0x000fea0003800000 */
[----:B------:R-:W4:Y:S04]  /*b720*/  LDL R8, [R1+0x58] ;  /* 0x0000580001087983 */ /* 0x000f280000100800 */
[----:B------:R-:W2:Y:S04]  /*b730*/  LDL.64 R206, [R1+0x50] ;  /* 0x0000500001ce7983 */ /* 0x000ea80000100a00 */
[----:B------:R-:W3:Y:S04]  /*b740*/  LDL.64 R204, [R1+0x48] ;  /* 0x0000480001cc7983 */ /* 0x000ee80000100a00 */
[----:B------:R0:W-:Y:S04]  /*b750*/  STL.64 [R1+0xa8], R2 ;  /* 0x0000a80201007387 */ /* 0x0001e80000100a00 */
[----:B0-----:R-:W3:Y:S01]  /*b760*/  LDL.64 R2, [R1+0x40] ;  /* 0x0000400001027983 */ /* 0x001ee20000100a00 */
[----:B------:R-:W-:-:S05]  /*b770*/  IMAD.MOV.U32 R9, RZ, RZ, 0x40000040 ;  /* 0x40000040ff097424 */ /* 0x000fca00078e00ff */
[----:B------:R-:W-:Y:S01]  /*b780*/  R2UR UR7, R9 ;  /* 0x00000000090772ca */ /* 0x000fe200000e0000 */
[----:B------:R-:W-:Y:S01]  /*b790*/  WARPGROUP.ARRIVE ;  /* 0x00000000000079c5 */ /* 0x000fe20000000000 */
[----:B------:R-:W-:Y:S01]  /*b7a0*/  IMAD.MOV.U32 R13, RZ, RZ, 0x40000040 ;  /* 0x40000040ff0d7424 */ /* 0x000fe200078e00ff */
[----:B----4-:R-:W-:Y:S01]  /*b7b0*/  R2UR UR4, R8 ;  /* 0x00000000080472ca */ /* 0x010fe200000e0000 */
[----:B------:R-:W-:Y:S01]  /*b7c0*/  IMAD.MOV.U32 R8, RZ, RZ, 0xc00 ;  /* 0x00000c00ff087424 */ /* 0x000fe200078e00ff */
[----:B--2---:R-:W-:-:S11]  /*b7d0*/  R2UR UR5, R207 ;  /* 0x00000000cf0572ca */ /* 0x004fd600000e0000 */
[----:B------:R-:W-:Y:S01]  /*b7e0*/  IMAD R8, R200, R8, UR4 ;  /* 0x00000004c8087e24 */ /* 0x000fe2000f8e0208 */
[----:B------:R-:W-:Y:S02]  /*b7f0*/  R2UR UR4, R206 ;  /* 0x00000000ce0472ca */ /* 0x000fe400000e0000 */
[----:B------:R-:W2:Y:S02]  /*b800*/  LDL.64 R206, [R1+0x38] ;  /* 0x0000380001ce7983 */ /* 0x000ea40000100a00 */
[----:B------:R-:W-:-:S13]  /*b810*/  R2UR UR6, R8 ;  /* 0x00000000080672ca */ /* 0x000fda00000e0000 */
[----:B------:R-:W-:Y:S01]  /*b820*/  HGMMA.64x96x16.F32 R152, gdesc[UR4], R152, gsb0 ;  /* 0x01600000049879f0 */ /* 0x000fe20008000898 */
[----:B---3--:R-:W-:Y:S02]  /*b830*/  R2UR UR4, R204 ;  /* 0x00000000cc0472ca */ /* 0x008fe400000e0000 */
[----:B------:R-:W-:Y:S02]  /*b840*/  R2UR UR5, R205 ;  /* 0x00000000cd0572ca */ /* 0x000fe400000e0000 */
[----:B------:R-:W3:Y:S01]  /*b850*/  LDL.64 R204, [R1+0x30] ;  /* 0x0000300001cc7983 */ /* 0x000ee20000100a00 */
[----:B------:R-:W-:Y:S01]  /*b860*/  VIADD R12, R8, 0x2 ;  /* 0x00000002080c7836 */ /* 0x000fe20000000000 */
[----:B------:R-:W-:-:S04]  /*b870*/  R2UR UR7, R13 ;  /* 0x000000000d0772ca */ /* 0x000fc800000e0000 */
[----:B------:R-:W-:Y:S01]  /*b880*/  R2UR UR6, R12 ;  /* 0x000000000c0672ca */ /* 0x000fe200000e0000 */
[----:B------:R-:W-:Y:S02]  /*b890*/  VIADD R12, R8, 0x4 ;  /* 0x00000004080c7836 */ /* 0x000fe40000000000 */
[----:B------:R-:W-:Y:S01]  /*b8a0*/  IMAD.MOV.U32 R13, RZ, RZ, 0x40000040 ;  /* 0x40000040ff0d7424 */ /* 0x000fe200078e00ff */
[----:B------:R-:W-:Y:S02]  /*b8b0*/  WARPGROUP.DEPBAR.LE gsb0, 0x0 ;  /* 0x00008000000079c5 */ /* 0x000fe40000010000 */
[----:B------:R-:W-:-:S07]  /*b8c0*/  WARPGROUP.ARRIVE ;  /* 0x00000000000079c5 */ /* 0x000fce0000000000 */
[----:B------:R-:W-:Y:S01]  /*b8d0*/  HGMMA.64x96x16.F32 R152, gdesc[UR4], R152, gsb0 ;  /* 0x01600000049879f0 */ /* 0x000fe20008000898 */
[----:B------:R-:W-:Y:S02]  /*b8e0*/  R2UR UR4, R2 ;  /* 0x00000000020472ca */ /* 0x000fe400000e0000 */
[----:B------:R-:W-:Y:S02]  /*b8f0*/  R2UR UR5, R3 ;  /* 0x00000000030572ca */ /* 0x000fe400000e0000 */
[----:B------:R-:W4:Y:S01]  /*b900*/  LDL.64 R2, [R1+0x28] ;  /* 0x0000280001027983 */ /* 0x000f220000100a00 */
[----:B------:R-:W-:Y:S02]  /*b910*/  R2UR UR6, R12 ;  /* 0x000000000c0672ca */ /* 0x000fe400000e0000 */
[----:B------:R-:W-:Y:S01]  /*b920*/  R2UR UR7, R13 ;  /* 0x000000000d0772ca */ /* 0x000fe200000e0000 */
[----:B------:R-:W-:Y:S02]  /*b930*/  VIADD R12, R8, 0x6 ;  /* 0x00000006080c7836 */ /* 0x000fe40000000000 */
[----:B------:R-:W-:Y:S01]  /*b940*/  IMAD.MOV.U32 R13, RZ, RZ, 0x40000040 ;  /* 0x40000040ff0d7424 */ /* 0x000fe200078e00ff */
[----:B------:R-:W-:-:S02]  /*b950*/  WARPGROUP.DEPBAR.LE gsb0, 0x0 ;  /* 0x00008000000079c5 */ /* 0x000fc40000010000 */
[----:B------:R-:W-:-:S07]  /*b960*/  WARPGROUP.ARRIVE ;  /* 0x00000000000079c5 */ /* 0x000fce0000000000 */
[----:B------:R-:W-:Y:S01]  /*b970*/  HGMMA.64x96x16.F32 R152, gdesc[UR4], R152, gsb0 ;  /* 0x01600000049879f0 */ /* 0x000fe20008000898 */
[----:B------:R-:W-:Y:S02]  /*b980*/  R2UR UR6, R12 ;  /* 0x000000000c0672ca */ /* 0x000fe400000e0000 */
[----:B------:R-:W-:Y:S02]  /*b990*/  R2UR UR7, R13 ;  /* 0x000000000d0772ca */ /* 0x000fe400000e0000 */
[----:B--2---:R-:W-:Y:S02]  /*b9a0*/  R2UR UR4, R206 ;  /* 0x00000000ce0472ca */ /* 0x004fe400000e0000 */
[----:B------:R-:W-:Y:S02]  /*b9b0*/  R2UR UR5, R207 ;  /* 0x00000000cf0572ca */ /* 0x000fe400000e0000 */
[----:B------:R-:W2:Y:S01]  /*b9c0*/  LDL.64 R206, [R1+0x20] ;  /* 0x0000200001ce7983 */ /* 0x000ea20000100a00 */
[----:B------:R-:W-:-:S02]  /*b9d0*/  WARPGROUP.DEPBAR.LE gsb0, 0x0 ;  /* 0x00008000000079c5 */ /* 0x000fc40000010000 */
[----:B------:R-:W-:-:S08]  /*b9e0*/  WARPGROUP.ARRIVE ;  /* 0x00000000000079c5 */ /* 0x000fd00000000000 */
[----:B------:R-:W-:Y:S01]  /*b9f0*/  HGMMA.64x96x16.F32 R152, gdesc[UR4], R152, gsb0 ;  /* 0x01600000049879f0 */ /* 0x000fe20008000898 */
[----:B---3--:R-:W-:Y:S02]  /*ba00*/  R2UR UR4, R204 ;  /* 0x00000000cc0472ca */ /* 0x008fe400000e0000 */
[----:B------:R-:W-:Y:S02]  /*ba10*/  R2UR UR5, R205 ;  /* 0x00000000cd0572ca */ /* 0x000fe400000e0000 */
[----:B------:R-:W3:Y:S01]  /*ba20*/  LDL.64 R204, [R1+0x18] ;  /* 0x0000180001cc7983 */ /* 0x000ee20000100a00 */
[----:B------:R-:W-:Y:S02]  /*ba30*/  VIADD R12, R8, 0x300 ;  /* 0x00000300080c7836 */ /* 0x000fe40000000000 */
[----:B------:R-:W-:-:S03]  /*ba40*/  IMAD.MOV.U32 R13, RZ, RZ, 0x40000040 ;  /* 0x40000040ff0d7424 */ /* 0x000fc600078e00ff */
[----:B------:R-:W-:Y:S02]  /*ba50*/  R2UR UR6, R12 ;  /* 0x000000000c0672ca */ /* 0x000fe400000e0000 */
[----:B------:R-:W-:Y:S01]  /*ba60*/  R2UR UR7, R13 ;  /* 0x000000000d0772ca */ /* 0x000fe200000e0000 */
[----:B------:R-:W-:Y:S01]  /*ba70*/  VIADD R12, R8, 0x302 ;  /* 0x00000302080c7836 */ /* 0x000fe20000000000 */
[----:B------:R-:W-:Y:S02]  /*ba80*/  WARPGROUP.DEPBAR.LE gsb0, 0x0 ;  /* 0x00008000000079c5 */ /* 0x000fe40000010000 */
[----:B------:R-:W-:-:S09]  /*ba90*/  WARPGROUP.ARRIVE ;  /* 0x00000000000079c5 */ /* 0x000fd20000000000 */
[----:B------:R-:W-:Y:S01]  /*baa0*/  HGMMA.64x96x16.F32 R152, gdesc[UR4], R152, gsb0 ;  /* 0x01600000049879f0 */ /* 0x000fe20008000898 */
[----:B------:R-:W-:Y:S01]  /*bab0*/  IMAD.MOV.U32 R13, RZ, RZ, 0x40000040 ;  /* 0x40000040ff0d7424 */ /* 0x000fe200078e00ff */
[----:B----4-:R-:W-:Y:S02]  /*bac0*/  R2UR UR4, R2 ;  /* 0x00000000020472ca */ /* 0x010fe400000e0000 */
[----:B------:R-:W-:Y:S02]  /*bad0*/  R2UR UR5, R3 ;  /* 0x00000000030572ca */ /* 0x000fe400000e0000 */
[----:B------:R-:W4:Y:S01]  /*bae0*/  LDL.64 R2, [R1+0x10] ;  /* 0x0000100001027983 */ /* 0x000f220000100a00 */
[----:B------:R-:W-:Y:S02]  /*baf0*/  R2UR UR6, R12 ;  /* 0x000000000c0672ca */ /* 0x000fe400000e0000 */
[----:B------:R-:W-:Y:S01]  /*bb00*/  R2UR UR7, R13 ;  /* 0x000000000d0772ca */ /* 0x000fe200000e0000 */
[----:B------:R-:W-:-:S02]  /*bb10*/  VIADD R12, R8, 0x304 ;  /* 0x00000304080c7836 */ /* 0x000fc40000000000 */
[----:B------:R-:W-:Y:S01]  /*bb20*/  IMAD.MOV.U32 R13, RZ, RZ, 0x40000040 ;  /* 0x40000040ff0d7424 */ /* 0x000fe200078e00ff */
[----:B------:R-:W-:Y:S02]  /*bb30*/  WARPGROUP.DEPBAR.LE gsb0, 0x0 ;  /* 0x00008000000079c5 */ /* 0x000fe40000010000 */
        /* <DEDUP_REMOVED lines=10> */
[----:B------:R-:W-:Y:S01]  /*bbe0*/  VIADD R12, R8, 0x306 ;  /* 0x00000306080c7836 */ /* 0x000fe20000000000 */
[----:B---3--:R-:W-:Y:S01]  /*bbf0*/  R2UR UR4, R204 ;  /* 0x00000000cc0472ca */ /* 0x008fe200000e0000 */
[----:B------:R-:W-:Y:S01]  /*bc00*/  IMAD.MOV.U32 R13, RZ, RZ, 0x40000040 ;  /* 0x40000040ff0d7424 */ /* 0x000fe200078e00ff */
[----:B------:R-:W-:Y:S02]  /*bc10*/  R2UR UR5, R205 ;  /* 0x00000000cd0572ca */ /* 0x000fe400000e0000 */
[----:B------:R-:W3:Y:S01]  /*bc20*/  LDL.64 R204, [R1] ;  /* 0x0000000001cc7983 */ /* 0x000ee20000100a00 */
        /* <DEDUP_REMOVED lines=9> */
[----:B----4-:R-:W-:Y:S02]  /*bcc0*/  R2UR UR4, R2 ;  /* 0x00000000020472ca */ /* 0x010fe400000e0000 */
[----:B------:R-:W-:Y:S01]  /*bcd0*/  R2UR UR5, R3 ;  /* 0x00000000030572ca */ /* 0x000fe200000e0000 */
[----:B------:R-:W-:Y:S01]  /*bce0*/  VIADD R12, R8, 0x602 ;  /* 0x00000602080c7836 */ /* 0x000fe20000000000 */
[----:B------:R-:W-:Y:S01]  /*bcf0*/  UMOV UR38, UR42 ;  /* 0x0000002a00267c82 */ /* 0x000fe20008000000 */
[----:B------:R-:W-:Y:S01]  /*bd00*/  IMAD.MOV.U32 R13, RZ, RZ, 0x40000040 ;  /* 0x40000040ff0d7424 */ /* 0x000fe200078e00ff */
[----:B------:R0:W5:Y:S01]  /*bd10*/  LDL.LU.64 R2, [R1+0xa8] ;  /* 0x0000a80001027983 */ /* 0x0001620000300a00 */
[----:B------:R-:W-:-:S02]  /*bd20*/  WARPGROUP.DEPBAR.LE gsb0, 0x0 ;  /* 0x00008000000079c5 */ /* 0x000fc40000010000 */
[----:B------:R-:W-:-:S06]  /*bd30*/  WARPGROUP.ARRIVE ;  /* 0x00000000000079c5 */ /* 0x000fcc0000000000 */
[----:B------:R-:W-:Y:S01]  /*bd40*/  HGMMA.64x96x16.F32 R152, gdesc[UR4], R152, gsb0 ;  /* 0x01600000049879f0 */ /* 0x000fe20008000898 */
[----:B------:R-:W-:Y:S02]  /*bd50*/  R2UR UR6, R12 ;  /* 0x000000000c0672ca */ /* 0x000fe400000e0000 */
[----:B------:R-:W-:Y:S02]  /*bd60*/  R2UR UR7, R13 ;  /* 0x000000000d0772ca */ /* 0x000fe400000e0000 */
[----:B--2---:R-:W-:Y:S02]  /*bd70*/  R2UR UR4, R206 ;  /* 0x00000000ce0472ca */ /* 0x004fe400000e0000 */
[----:B------:R-:W-:Y:S01]  /*bd80*/  R2UR UR5, R207 ;  /* 0x00000000cf0572ca */ /* 0x000fe200000e0000 */
[----:B------:R-:W-:Y:S02]  /*bd90*/  WARPGROUP.DEPBAR.LE gsb0, 0x0 ;  /* 0x00008000000079c5 */ /* 0x000fe40000010000 */
[----:B------:R-:W-:-:S10]  /*bda0*/  WARPGROUP.ARRIVE ;  /* 0x00000000000079c5 */ /* 0x000fd40000000000 */
[----:B------:R-:W-:Y:S01]  /*bdb0*/  HGMMA.64x96x16.F32 R152, gdesc[UR4], R152, gsb0 ;  /* 0x01600000049879f0 */ /* 0x000fe20008000898 */
[----:B------:R-:W-:Y:S02]  /*bdc0*/  VIADD R12, R8, 0x604 ;  /* 0x00000604080c7836 */ /* 0x000fe40000000000 */
[----:B------:R-:W-:Y:S01]  /*bdd0*/  IMAD.MOV.U32 R13, RZ, RZ, 0x40000040 ;  /* 0x40000040ff0d7424 */ /* 0x000fe200078e00ff */
[----:B---3--:R-:W-:Y:S02]  /*bde0*/  R2UR UR4, R204 ;  /* 0x00000000cc0472ca */ /* 0x008fe400000e0000 */
[----:B------:R-:W-:Y:S02]  /*bdf0*/  R2UR UR6, R12 ;  /* 0x000000000c0672ca */ /* 0x000fe400000e0000 */
        /* <DEDUP_REMOVED lines=8> */
[----:B------:R-:W-:Y:S01]  /*be80*/  R2UR UR7, R13 ;  /* 0x000000000d0772ca */ /* 0x000fe200000e0000 */
[----:B------:R-:W-:Y:S01]  /*be90*/  UMOV UR4, UR52 ;  /* 0x0000003400047c82 */ /* 0x000fe20008000000 */
[----:B------:R-:W-:Y:S01]  /*bea0*/  UMOV UR5, UR53 ;  /* 0x0000003500057c82 */ /* 0x000fe20008000000 */
[----:B------:R-:W-:Y:S02]  /*beb0*/  VIADD R12, R8, 0x900 ;  /* 0x00000900080c7836 */ /* 0x000fe40000000000 */
[----:B------:R-:W-:Y:S01]  /*bec0*/  IMAD.MOV.U32 R13, RZ, RZ, 0x40000040 ;  /* 0x40000040ff0d7424 */ /* 0x000fe200078e00ff */
[----:B------:R-:W-:Y:S02]  /*bed0*/  WARPGROUP.DEPBAR.LE gsb0, 0x0 ;  /* 0x00008000000079c5 */ /* 0x000fe40000010000 */
[----:B------:R-:W-:-:S06]  /*bee0*/  WARPGROUP.ARRIVE ;  /* 0x00000000000079c5 */ /* 0x000fcc0000000000 */
        /* <DEDUP_REMOVED lines=32> */
[----:B------:R-:W-:Y:S02]  /*c0f0*/  WARPGROUP.DEPBAR.LE gsb0, 0x0 ;  /* 0x00008000000079c5 */ /* 0x000fe40000010000 */
[----:B------:R-:W-:-:S08]  /*c100*/  WARPGROUP.ARRIVE ;  /* 0x00000000000079c5 */ /* 0x000fd00000000000 */
[----:B------:R-:W-:Y:S03]  /*c110*/  HGMMA.64x96x16.F32 R152, gdesc[UR4], R152, gsb0 ;  /* 0x01600000049879f0 */ /* 0x000fe60008000898 */
        /* <DEDUP_REMOVED lines=32> */
[----:B------:R-:W-:Y:S01]  /*c320*/  FMUL.FTZ R9, R9, UR38 ;  /* 0x0000002609097c20 */ /* 0x000fe20008410000 */
[--C-:B------:R-:W-:Y:S01]  /*c330*/  FFMA.FTZ R153, R153, UR38, -R8.reuse ;  /* 0x0000002699997c23 */ /* 0x100fe20008010808 */
[----:B------:R-:W-:-:S03]  /*c340*/  FFMA.FTZ R156, R156, UR38, -R8 ;  /* 0x000000269c9c7c23 */ /* 0x000fc60008010808 */
[----:B------:R-:W-:Y:S01]  /*c350*/  MUFU.EX2 R152, R152 ;  /* 0x0000009800987308 */ /* 0x000fe20000000800 */
[----:B------:R-:W-:-:S07]  /*c360*/  FFMA.FTZ R157, R157, UR38, -R8 ;  /* 0x000000269d9d7c23 */ /* 0x000fce0008010808 */
[----:B------:R-:W1:Y:S08]  /*c370*/  MUFU.EX2 R9, R9 ;  /* 0x0000000900097308 */ /* 0x000e700000000800 */
[----:B------:R-:W2:Y:S08]  /*c380*/  MUFU.EX2 R153, R153 ;  /* 0x0000009900997308 */ /* 0x000eb00000000800 */
[----:B------:R-:W3:Y:S01]  /*c390*/  MUFU.EX2 R156, R156 ;  /* 0x0000009c009c7308 */ /* 0x000ee20000000800 */
[----:B-1----:R-:W-:-:S07]  /*c3a0*/  FFMA.FTZ R6, R9, R6, R152 ;  /* 0x0000000609067223 */ /* 0x002fce0000010098 */
[----:B------:R-:W1:Y:S01]  /*c3b0*/  MUFU.EX2 R157, R157 ;  /* 0x0000009d009d7308 */ /* 0x000e620000000800 */
[----:B--2---:R-:W-:-:S04]  /*c3c0*/  FADD.FTZ R6, R153, R6 ;  /* 0x0000000699067221 */ /* 0x004fc80000010000 */
[----:B---3--:R-:W-:-:S04]  /*c3d0*/  FADD.FTZ R6, R156, R6 ;  /* 0x000000069c067221 */ /* 0x008fc80000010000 */
[----:B-1----:R-:W-:Y:S01]  /*c3e0*/  FADD.FTZ R10, R157, R6 ;  /* 0x000000069d0a7221 */ /* 0x002fe20000010000 */
        /* <DEDUP_REMOVED lines=43> */
[----:B------:R-:W-:-:S02]  /*c6a0*/  FFMA.FTZ R197, R197, UR38, -R8 ;  /* 0x00000026c5c57c23 */ /* 0x000fc40008010808 */
[----:B------:R-:W1:Y:S01]  /*c6b0*/  SHFL.BFLY PT, R8, R6, 0x2, 0x1f ;  /* 0x0c401f0006087f89 */ /* 0x000e6200000e0000 */
[----:B------:R-:W2:Y:S01]  /*c6c0*/  S2R R207, SR_TID.X ;  /* 0x0000000000cf7919 */ /* 0x000ea20000002100 */
[----:B-1----:R-:W-:-:S05]  /*c6d0*/  FMNMX.FTZ R8, R6, R8, !PT ;  /* 0x0000000806087209 */ /* 0x002fca0007810000 */
[----:B------:R-:W1:Y:S01]  /*c6e0*/  SHFL.BFLY PT, R6, R8, 0x1, 0x1f ;  /* 0x0c201f0008067f89 */ /* 0x000e6200000e0000 */
[-C--:B------:R-:W-:Y:S01]  /*c6f0*/  FMUL.FTZ R24, R24, R9.reuse ;  /* 0x0000000918187220 */ /* 0x080fe20000410000 */
[----:B------:R-:W-:Y:S01]  /*c700*/  FMUL.FTZ R25, R25, R9 ;  /* 0x0000000919197220 */ /* 0x000fe20000410000 */
[----:B-1----:R-:W-:-:S05]  /*c710*/  FMNMX.FTZ R8, R8, R6, !PT ;  /* 0x0000000608087209 */ /* 0x002fca0007810000 */
[----:B------:R-:W-:-:S04]  /*c720*/  FADD.FTZ R7, -R8, R7 ;  /* 0x0000000708077221 */ /* 0x000fc80000010100 */
[----:B------:R-:W-:-:S04]  /*c730*/  FMUL.FTZ R7, R7, UR38 ;  /* 0x0000002607077c20 */ /* 0x000fc80008410000 */
[----:B------:R1:W3:Y:S01]  /*c740*/  MUFU.EX2 R11, R7 ;  /* 0x00000007000b7308 */ /* 0x0002e20000000800 */
[----:B--2---:R-:W-:Y:S01]  /*c750*/  SHF.R.U32.HI R207, RZ, 0x7, R207 ;  /* 0x00000007ffcf7819 */ /* 0x004fe200000116cf */
[----:B-1----:R-:W-:Y:S02]  /*c760*/  IMAD.MOV.U32 R7, RZ, RZ, 0x40000040 ;  /* 0x40000040ff077424 */ /* 0x002fe400078e00ff */
[-C--:B------:R-:W-:Y:S01]  /*c770*/  FMUL.FTZ R28, R28, R9.reuse ;  /* 0x000000091c1c7220 */ /* 0x080fe20000410000 */
[-C--:B------:R-:W-:Y:S02]  /*c780*/  FMUL.FTZ R29, R29, R9.reuse ;  /* 0x000000091d1d7220 */ /* 0x080fe40000410000 */
[----:B------:R-:W-:Y:S01]  /*c790*/  R2UR UR7, R7 ;  /* 0x00000000070772ca */ /* 0x000fe200000e0000 */
[----:B------:R-:W-:Y:S02]  /*c7a0*/  @!P1 VIADD R7, R4, 0x32440 ;  /* 0x0003244004079836 */ /* 0x000fe40000000000 */
        /* <DEDUP_REMOVED lines=60> */
[----:B------:R-:W-:-:S02]  /*cb70*/  IADD3 R9, -R207, 0xb, RZ ;  /* 0x0000000bcf097810 */ /* 0x000fc40007ffe1ff */
[----:B------:R-:W-:Y:S01]  /*cb80*/  @!P1 PRMT R7, RZ, 0x654, R7 ;  /* 0x00000654ff079816 */ /* 0x000fe20000000007 */
[----:B------:R-:W-:Y:S02]  /*cb90*/  FMUL.FTZ R6, R8, UR38 ;  /* 0x0000002608067c20 */ /* 0x000fe40008410000 */
[----:B------:R0:W-:Y:S06]  /*cba0*/  BAR.ARV R9, 0x100 ;  /* 0x000400090000751d */ /* 0x0001ec0000002000 */
[----:B------:R1:W-:Y:S01]  /*cbb0*/  @!P1 SYNCS.ARRIVE.TRANS64.RED.A1T0 RZ, [R7+URZ], RZ ;  /* 0x000000ff07ff99a7 */ /* 0x0003e2000810043f */
[--C-:B------:R-:W-:Y:S01]  /*cbc0*/  FFMA.FTZ R154, R154, UR38, -R6.reuse ;  /* 0x000000269a9a7c23 */ /* 0x100fe20008010806 */
[--C-:B------:R-:W-:Y:S01]  /*cbd0*/  FFMA.FTZ R155, R155, UR38, -R6.reuse ;  /* 0x000000269b9b7c23 */ /* 0x100fe20008010806 */
[--C-:B------:R-:W-:Y:S01]  /*cbe0*/  FFMA.FTZ R158, R158, UR38, -R6.reuse ;  /* 0x000000269e9e7c23 */ /* 0x100fe20008010806 */
[----:B------:R-:W-:Y:S01]  /*cbf0*/  FFMA.FTZ R159, R159, UR38, -R6 ;  /* 0x000000269f9f7c23 */ /* 0x000fe20008010806 */
[----:B-1----:R-:W-:-:S02]  /*cc00*/  VIADD R7, R207, 0x8 ;  /* 0x00000008cf077836 */ /* 0x002fc40000000000 */
[----:B------:R-:W-:Y:S01]  /*cc10*/  MUFU.EX2 R154, R154 ;  /* 0x0000009a009a7308 */ /* 0x000fe20000000800 */
[--C-:B------:R-:W-:Y:S01]  /*cc20*/  FFMA.FTZ R162, R162, UR38, -R6.reuse ;  /* 0x00000026a2a27c23 */ /* 0x100fe20008010806 */
[--C-:B------:R-:W-:Y:S01]  /*cc30*/  FFMA.FTZ R163, R163, UR38, -R6.reuse ;  /* 0x00000026a3a37c23 */ /* 0x100fe20008010806 */
[--C-:B------:R-:W-:Y:S01]  /*cc40*/  FFMA.FTZ R166, R166, UR38, -R6.reuse ;  /* 0x00000026a6a67c23 */ /* 0x100fe20008010806 */
[----:B------:R1:W-:Y:S01]  /*cc50*/  BAR.SYNC.DEFER_BLOCKING R7, 0x100 ;  /* 0x000400070000751d */ /* 0x0003e20000010000 */
[--C-:B------:R-:W-:Y:S01]  /*cc60*/  FFMA.FTZ R167, R167, UR38, -R6.reuse ;  /* 0x00000026a7a77c23 */ /* 0x100fe20008010806 */
[----:B------:R-:W-:-:S04]  /*cc70*/  FFMA.FTZ R170, R170, UR38, -R6 ;  /* 0x00000026aaaa7c23 */ /* 0x000fc80008010806 */
[----:B------:R-:W2:Y:S01]  /*cc80*/  MUFU.EX2 R155, R155 ;  /* 0x0000009b009b7308 */ /* 0x000ea20000000800 */
[--C-:B------:R-:W-:Y:S01]  /*cc90*/  FFMA.FTZ R171, R171, UR38, -R6.reuse ;  /* 0x00000026abab7c23 */ /* 0x100fe20008010806 */
[--C-:B------:R-:W-:Y:S01]  /*cca0*/  FFMA.FTZ R174, R174, UR38, -R6.reuse ;  /* 0x00000026aeae7c23 */ /* 0x100fe20008010806 */
[--C-:B------:R-:W-:Y:S01]  /*ccb0*/  FFMA.FTZ R175, R175, UR38, -R6.reuse ;  /* 0x00000026afaf7c23 */ /* 0x100fe20008010806 */
[----:B------:R-:W-:-:S04]  /*ccc0*/  FFMA.FTZ R178, R178, UR38, -R6 ;  /* 0x00000026b2b27c23 */ /* 0x000fc80008010806 */
[----:B------:R-:W-:Y:S01]  /*ccd0*/  MUFU.EX2 R209, R158 ;  /* 0x0000009e00d17308 */ /* 0x000fe20000000800 */
[--C-:B------:R-:W-:Y:S01]  /*cce0*/  FFMA.FTZ R179, R179, UR38, -R6.reuse ;  /* 0x00000026b3b37c23 */ /* 0x100fe20008010806 */
[--C-:B------:R-:W-:Y:S01]  /*ccf0*/  FFMA.FTZ R182, R182, UR38, -R6.reuse ;  /* 0x00000026b6b67c23 */ /* 0x100fe20008010806 */
[--C-:B------:R-:W-:Y:S01]  /*cd00*/  FFMA.FTZ R183, R183, UR38, -R6.reuse ;  /* 0x00000026b7b77c23 */ /* 0x100fe20008010806 */
[----:B------:R-:W-:-:S04]  /*cd10*/  FFMA.FTZ R186, R186, UR38, -R6 ;  /* 0x00000026baba7c23 */ /* 0x000fc80008010806 */
[----:B------:R-:W4:Y:S01]  /*cd20*/  MUFU.EX2 R214, R159 ;  /* 0x0000009f00d67308 */ /* 0x000f220000000800 */
[--C-:B------:R-:W-:Y:S01]  /*cd30*/  FFMA.FTZ R187, R187, UR38, -R6.reuse ;  /* 0x00000026bbbb7c23 */ /* 0x100fe20008010806 */
[--C-:B------:R-:W-:Y:S01]  /*cd40*/  FFMA.FTZ R190, R190, UR38, -R6.reuse ;  /* 0x00000026bebe7c23 */ /* 0x100fe20008010806 */
[--C-:B------:R-:W-:Y:S01]  /*cd50*/  FFMA.FTZ R191, R191, UR38, -R6.reuse ;  /* 0x00000026bfbf7c23 */ /* 0x100fe20008010806 */
[--C-:B------:R-:W-:Y:S01]  /*cd60*/  FFMA.FTZ R194, R194, UR38, -R6.reuse ;  /* 0x00000026c2c27c23 */ /* 0x100fe20008010806 */
[--C-:B------:R-:W-:Y:S01]  /*cd70*/  FFMA.FTZ R195, R195, UR38, -R6.reuse ;  /* 0x00000026c3c37c23 */ /* 0x100fe20008010806 */
[--C-:B------:R-:W-:Y:S01]  /*cd80*/  FFMA.FTZ R198, R198, UR38, -R6.reuse ;  /* 0x00000026c6c67c23 */ /* 0x100fe20008010806 */
[----:B------:R-:W-:Y:S01]  /*cd90*/  FFMA.FTZ R199, R199, UR38, -R6 ;  /* 0x00000026c7c77c23 */ /* 0x000fe20008010806 */
[----:B------:R-:W-:-:S04]  /*cda0*/  IMAD.MOV.U32 R6, RZ, RZ, 0xc00 ;  /* 0x00000c00ff067424 */ /* 0x000fc800078e00ff */
[----:B------:R-:W-:Y:S02]  /*cdb0*/  IMAD R6, R200, R6, UR39 ;  /* 0x00000027c8067e24 */ /* 0x000fe4000f8e0206 */
[-C--:B---3--:R-:W-:Y:S01]  /*cdc0*/  FMUL.FTZ R26, R26, R11.reuse ;  /* 0x0000000b1a1a7220 */ /* 0x088fe20000410000 */
        /* <DEDUP_REMOVED lines=64> */
[----:B------:R-:W-:-:S02]  /*d1d0*/  F2FP.F16.F32.PACK_AB R204, R153, R152 ;  /* 0x0000009899cc723e */ /* 0x000fc400000000ff */
[----:B------:R-:W-:Y:S02]  /*d1e0*/  F2FP.F16.F32.PACK_AB R206, R157, R156 ;  /* 0x0000009c9dce723e */ /* 0x000fe400000000ff */
[----:B--2---:R-:W-:Y:S02]  /*d1f0*/  F2FP.F16.F32.PACK_AB R205, R155, R154 ;  /* 0x0000009a9bcd723e */ /* 0x004fe400000000ff */
[----:B----4-:R-:W-:-:S04]  /*d200*/  F2FP.F16.F32.PACK_AB R207, R214, R209 ;  /* 0x000000d1d6cf723e */ /* 0x010fc800000000ff */
[----:B------:R-:W-:-:S06]  /*d210*/  WARPGROUP.ARRIVE ;  /* 0x00000000000079c5 */ /* 0x000fcc0000000000 */
[----:B------:R-:W-:Y:S01]  /*d220*/  HGMMA.64x256x16.F32 R24, R204, gdesc[UR4].tnspB, R24, gsb0 ;  /* 0x43e00004cc187df0 */ /* 0x000fe20008000818 */
[----:B------:R-:W2:Y:S01]  /*d230*/  MUFU.EX2 R152, R160 ;  /* 0x000000a000987308 */ /* 0x000ea20000000800 */
[----:B------:R-:W-:Y:S02]  /*d240*/  VIADD R12, R6, 0x80 ;  /* 0x00000080060c7836 */ /* 0x000fe40000000000 */
[----:B------:R-:W-:-:S05]  /*d250*/  FFMA.FTZ R5, R11, R5, R154 ;  /* 0x000000050b057223 */ /* 0x000fca000001009a */
[----:B------:R-:W3:Y:S01]  /*d260*/  MUFU.EX2 R161, R161 ;  /* 0x000000a100a17308 */ /* 0x000ee20000000800 */
[----:B------:R-:W-:-:S07]  /*d270*/  R2UR UR6, R12 ;  /* 0x000000000c0672ca */ /* 0x000fce00000e0000 */
[----:B------:R-:W4:Y:S08]  /*d280*/  MUFU.EX2 R154, R164 ;  /* 0x000000a4009a7308 */ /* 0x000f300000000800 */
[----:B------:R-:W0:Y:S08]  /*d290*/  MUFU.EX2 R165, R165 ;  /* 0x000000a500a57308 */ /* 0x000e300000000800 */
[----:B-1----:R-:W-:Y:S08]  /*d2a0*/  MUFU.EX2 R7, R166 ;  /* 0x000000a600077308 */ /* 0x002ff00000000800 */
[----:B------:R-:W1:Y:S01]  /*d2b0*/  MUFU.EX2 R12, R167 ;  /* 0x000000a7000c7308 */ /* 0x000e620000000800 */
[----:B--2---:R-:W-:Y:S01]  /*d2c0*/  FADD.FTZ R10, R152, R10 ;  /* 0x0000000a980a7221 */ /* 0x004fe20000010000 */
[----:B------:R-:W-:-:S03]  /*d2d0*/  IMAD.MOV.U32 R13, RZ, RZ, 0x40000040 ;  /* 0x40000040ff0d7424 */ /* 0x000fc600078e00ff */
[----:B---3--:R-:W-:Y:S02]  /*d2e0*/  FADD.FTZ R10, R161, R10 ;  /* 0x0000000aa10a7221 */ /* 0x008fe40000010000 */
[----:B------:R-:W-:Y:S01]  /*d2f0*/  R2UR UR7, R13 ;  /* 0x000000000d0772ca */ /* 0x000fe200000e0000 */
[----:B------:R-:W-:Y:S01]  /*d300*/  FADD.FTZ R5, R155, R5 ;  /* 0x000000059b057221 */ /* 0x000fe20000010000 */
[----:B----4-:R-:W-:Y:S01]  /*d310*/  FADD.FTZ R156, R154, R10 ;  /* 0x0000000a9a9c7221 */ /* 0x010fe20000010000 */
[----:B------:R-:W-:Y:S02]  /*d320*/  F2FP.F16.F32.PACK_AB R152, R161, R152 ;  /* 0x00000098a198723e */ /* 0x000fe400000000ff */
[C---:B0-----:R-:W-:Y:S02]  /*d330*/  F2FP.F16.F32.PACK_AB R154, R165.reuse, R154 ;  /* 0x0000009aa59a723e */ /* 0x041fe400000000ff */
[----:B-1----:R-:W-:Y:S01]  /*d340*/  F2FP.F16.F32.PACK_AB R155, R12, R7 ;  /* 0x000000070c9b723e */ /* 0x002fe200000000ff */
[----:B------:R-:W-:Y:S08]  /*d350*/  MUFU.EX2 R168, R168 ;  /* 0x000000a800a87308 */ /* 0x000ff00000000800 */
[----:B------:R-:W-:Y:S01]  /*d360*/  MUFU.EX2 R169, R169 ;  /* 0x000000a900a97308 */ /* 0x000fe20000000800 */
[----:B------:R-:W-:-:S07]  /*d370*/  FADD.FTZ R156, R165, R156 ;  /* 0x0000009ca59c7221 */ /* 0x000fce0000010000 */
[----:B------:R-:W-:Y:S01]  /*d380*/  MUFU.EX2 R158, R172 ;  /* 0x000000ac009e7308 */ /* 0x000fe20000000800 */
[----:B------:R-:W-:-:S07]  /*d390*/  WARPGROUP.DEPBAR.LE gsb0, 0x0 ;  /* 0x00008000000079c5 */ /* 0x000fce0000010000 */
[----:B------:R-:W-:Y:S08]  /*d3a0*/  MUFU.EX2 R205, R162 ;  /* 0x000000a200cd7308 */ /* 0x000ff00000000800 */
[----:B------:R-:W0:Y:S02]  /*d3b0*/  MUFU.EX2 R204, R163 ;  /* 0x000000a300cc7308 */ /* 0x000e240000000800 */
[----:B0-----:R-:W-:-:S04]  /*d3c0*/  F2FP.F16.F32.PACK_AB R153, R204, R205 ;  /* 0x000000cdcc99723e */ /* 0x001fc800000000ff */
[----:B------:R-:W-:-:S06]  /*d3d0*/  WARPGROUP.ARRIVE ;  /* 0x00000000000079c5 */ /* 0x000fcc0000000000 */
[----:B------:R-:W-:Y:S01]  /*d3e0*/  HGMMA.64x256x16.F32 R24, R152, gdesc[UR4].tnspB, R24, gsb0 ;  /* 0x43e0000498187df0 */ /* 0x000fe20008000818 */
[----:B------:R-:W-:Y:S08]  /*d3f0*/  MUFU.EX2 R173, R173 ;  /* 0x000000ad00ad7308 */ /* 0x000ff00000000800 */
[----:B------:R-:W-:Y:S08]  /*d400*/  MUFU.EX2 R13, R170 ;  /* 0x000000aa000d7308 */ /* 0x000ff00000000800 */
[----:B------:R-:W-:Y:S08]  /*d410*/  MUFU.EX2 R174, R174 ;  /* 0x000000ae00ae7308 */ /* 0x000ff00000000800 */
[----:B------:R-:W0:Y:S01]  /*d420*/  MUFU.EX2 R175, R175 ;  /* 0x000000af00af7308 */ /* 0x000e220000000800 */
[----:B------:R-:W-:Y:S01]  /*d430*/  FADD.FTZ R156, R168, R156 ;  /* 0x0000009ca89c7221 */ /* 0x000fe20000010000 */
[----:B------:R-:W-:-:S02]  /*d440*/  VIADD R10, R6, 0x100 ;  /* 0x00000100060a7836 */ /* 0x000fc40000000000 */
[----:B------:R-:W-:-:S03]  /*d450*/  IMAD.MOV.U32 R11, RZ, RZ, 0x40000040 ;  /* 0x40000040ff0b7424 */ /* 0x000fc600078e00ff */
[----:B------:R-:W-:Y:S02]  /*d460*/  R2UR UR6, R10 ;  /* 0x000000000a0672ca */ /* 0x000fe400000e0000 */
[----:B------:R-:W-:Y:S02]  /*d470*/  R2UR UR7, R11 ;  /* 0x000000000b0772ca */ /* 0x000fe400000e0000 */
[----:B0-----:R-:W-:Y:S01]  /*d480*/  F2FP.F16.F32.PACK_AB R159, R175, R174 ;  /* 0x000000aeaf9f723e */ /* 0x001fe200000000ff */
        /* <DEDUP_REMOVED lines=9> */
[----:B------:R-:W0:Y:S01]  /*d520*/  MUFU.EX2 R152, R171 ;  /* 0x000000ab00987308 */ /* 0x000e220000000800 */
[C---:B------:R-:W-:Y:S01]  /*d530*/  FADD.FTZ R153, R169.reuse, R156 ;  /* 0x0000009ca9997221 */ /* 0x040fe20000010000 */
[----:B------:R-:W-:-:S03]  /*d540*/  F2FP.F16.F32.PACK_AB R156, R169, R168 ;  /* 0x000000a8a99c723e */ /* 0x000fc600000000ff */
[----:B------:R-:W-:Y:S01]  /*d550*/  FADD.FTZ R153, R158, R153 ;  /* 0x000000999e997221 */ /* 0x000fe20000010000 */
[----:B------:R-:W-:Y:S02]  /*d560*/  F2FP.F16.F32.PACK_AB R158, R173, R158 ;  /* 0x0000009ead9e723e */ /* 0x000fe400000000ff */
[----:B0-----:R-:W-:-:S04]  /*d570*/  F2FP.F16.F32.PACK_AB R157, R152, R13 ;  /* 0x0000000d989d723e */ /* 0x001fc800000000ff */
[----:B------:R-:W-:-:S06]  /*d580*/  WARPGROUP.ARRIVE ;  /* 0x00000000000079c5 */ /* 0x000fcc0000000000 */
[----:B------:R-:W-:Y:S01]  /*d590*/  HGMMA.64x256x16.F32 R24, R156, gdesc[UR4].tnspB, R24, gsb0 ;  /* 0x43e000049c187df0 */ /* 0x000fe20008000818 */
[----:B------:R-:W-:Y:S01]  /*d5a0*/  FADD.FTZ R153, R173, R153 ;  /* 0x00000099ad997221 */ /* 0x000fe20000010000 */
[----:B------:R-:W-:Y:S02]  /*d5b0*/  VIADD R10, R6, 0x180 ;  /* 0x00000180060a7836 */ /* 0x000fe40000000000 */
[----:B------:R-:W-:Y:S02]  /*d5c0*/  IMAD.MOV.U32 R11, RZ, RZ, 0x40000040 ;  /* 0x40000040ff0b7424 */ /* 0x000fe400078e00ff */
[----:B------:R-:W-:Y:S01]  /*d5d0*/  FADD.FTZ R153, R160, R153 ;  /* 0x00000099a0997221 */ /* 0x000fe20000010000 */
[----:B------:R-:W-:-:S03]  /*d5e0*/  R2UR UR6, R10 ;  /* 0x000000000a0672ca */ /* 0x000fc600000e0000 */
[----:B------:R-:W-:Y:S01]  /*d5f0*/  FADD.FTZ R153, R177, R153 ;  /* 0x00000099b1997221 */ /* 0x000fe20000010000 */
[----:B------:R-:W-:Y:S02]  /*d600*/  R2UR UR7, R11 ;  /* 0x000000000b0772ca */ /* 0x000fe400000e0000 */
[----:B------:R-:W-:Y:S01]  /*d610*/  F2FP.F16.F32.PACK_AB R160, R177, R160 ;  /* 0x000000a0b1a0723e */ /* 0x000fe200000000ff */
[----:B------:R-:W-:Y:S01]  /*d620*/  FADD.FTZ R153, R162, R153 ;  /* 0x00000099a2997221 */ /* 0x000fe20000010000 */
[----:B------:R-:W-:Y:S02]  /*d630*/  F2FP.F16.F32.PACK_AB R162, R181, R162 ;  /* 0x000000a2b5a2723e */ /* 0x000fe400000000ff */
[----:B------:R-:W-:Y:S02]  /*d640*/  F2FP.F16.F32.PACK_AB R161, R179, R178 ;  /* 0x000000b2b3a1723e */ /* 0x000fe400000000ff */
[----:B------:R-:W-:Y:S01]  /*d650*/  F2FP.F16.F32.PACK_AB R163, R183, R182 ;  /* 0x000000b6b7a3723e */ /* 0x000fe200000000ff */
[----:B------:R-:W0:Y:S08]  /*d660*/  MUFU.EX2 R164, R184 ;  /* 0x000000b800a47308 */ /* 0x000e300000000800 */
[----:B------:R-:W1:Y:S01]  /*d670*/  MUFU.EX2 R185, R185 ;  /* 0x000000b900b97308 */ /* 0x000e620000000800 */
[----:B------:R-:W-:-:S07]  /*d680*/  FADD.FTZ R153, R181, R153 ;  /* 0x00000099b5997221 */ /* 0x000fce0000010000 */
[----:B------:R-:W-:Y:S01]  /*d690*/  MUFU.EX2 R166, R188 ;  /* 0x000000bc00a67308 */ /* 0x000fe20000000800 */
[----:B------:R-:W-:-:S07]  /*d6a0*/  IMAD.MOV.U32 R11, RZ, RZ, 0x40000040 ;  /* 0x40000040ff0b7424 */ /* 0x000fce00078e00ff */
[----:B------:R-:W-:Y:S08]  /*d6b0*/  MUFU.EX2 R189, R189 ;  /* 0x000000bd00bd7308 */ /* 0x000ff00000000800 */
[----:B------:R-:W-:Y:S08]  /*d6c0*/  MUFU.EX2 R186, R186 ;  /* 0x000000ba00ba7308 */ /* 0x000ff00000000800 */
[----:B------:R-:W2:Y:S08]  /*d6d0*/  MUFU.EX2 R187, R187 ;  /* 0x000000bb00bb7308 */ /* 0x000eb00000000800 */
[----:B------:R-:W-:Y:S08]  /*d6e0*/  MUFU.EX2 R190, R190 ;  /* 0x000000be00be7308 */ /* 0x000ff00000000800 */
[----:B------:R-:W3:Y:S01]  /*d6f0*/  MUFU.EX2 R191, R191 ;  /* 0x000000bf00bf7308 */ /* 0x000ee20000000800 */
[----:B0-----:R-:W-:Y:S01]  /*d700*/  FADD.FTZ R153, R164, R153 ;  /* 0x00000099a4997221 */ /* 0x001fe20000010000 */
[----:B------:R-:W-:Y:S01]  /*d710*/  VIADD R10, R6, 0x200 ;  /* 0x00000200060a7836 */ /* 0x000fe20000000000 */
[----:B-1----:R-:W-:-:S02]  /*d720*/  F2FP.F16.F32.PACK_AB R164, R185, R164 ;  /* 0x000000a4b9a4723e */ /* 0x002fc400000000ff */
[----:B--2---:R-:W-:Y:S02]  /*d730*/  F2FP.F16.F32.PACK_AB R165, R187, R186 ;  /* 0x000000babba5723e */ /* 0x004fe400000000ff */
[----:B---3--:R-:W-:Y:S01]  /*d740*/  F2FP.F16.F32.PACK_AB R167, R191, R190 ;  /* 0x000000bebfa7723e */ /* 0x008fe200000000ff */
[----:B------:R-:W-:Y:S02]  /*d750*/  WARPGROUP.DEPBAR.LE gsb0, 0x0 ;  /* 0x00008000000079c5 */ /* 0x000fe40000010000 */
[----:B------:R-:W-:-:S06]  /*d760*/  WARPGROUP.ARRIVE ;  /* 0x00000000000079c5 */ /* 0x000fcc0000000000 */
[----:B------:R-:W-:Y:S01]  /*d770*/  HGMMA.64x256x16.F32 R24, R160, gdesc[UR4].tnspB, R24, gsb0 ;  /* 0x43e00004a0187df0 */ /* 0x000fe20008000818 */
[----:B------:R-:W-:Y:S01]  /*d780*/  R2UR UR7, R11 ;  /* 0x000000000b0772ca */ /* 0x000fe200000e0000 */
[----:B------:R-:W-:Y:S01]  /*d790*/  FADD.FTZ R11, R185, R153 ;  /* 0x00000099b90b7221 */ /* 0x000fe20000010000 */
[----:B------:R-:W-:-:S03]  /*d7a0*/  R2UR UR6, R10 ;  /* 0x000000000a0672ca */ /* 0x000fc600000e0000 */
[----:B------:R-:W-:Y:S01]  /*d7b0*/  FADD.FTZ R11, R166, R11 ;  /* 0x0000000ba60b7221 */ /* 0x000fe20000010000 */
[C---:B------:R-:W-:Y:S01]  /*d7c0*/  F2FP.F16.F32.PACK_AB R166, R189.reuse, R166 ;  /* 0x000000a6bda6723e */ /* 0x040fe200000000ff */
[----:B------:R-:W0:Y:S08]  /*d7d0*/  MUFU.EX2 R168, R192 ;  /* 0x000000c000a87308 */ /* 0x000e300000000800 */
[----:B------:R-:W1:Y:S01]  /*d7e0*/  MUFU.EX2 R193, R193 ;  /* 0x000000c100c17308 */ /* 0x000e620000000800 */
[----:B------:R-:W-:-:S07]  /*d7f0*/  FADD.FTZ R11, R189, R11 ;  /* 0x0000000bbd0b7221 */ /* 0x000fce0000010000 */
[----:B------:R-:W-:Y:S01]  /*d800*/  MUFU.EX2 R170, R196 ;  /* 0x000000c400aa7308 */ /* 0x000fe20000000800 */
[----:B------:R-:W-:-:S07]  /*d810*/  VIADD R10, R6, 0x280 ;  /* 0x00000280060a7836 */ /* 0x000fce0000000000 */
[----:B------:R-:W-:Y:S08]  /*d820*/  MUFU.EX2 R197, R197 ;  /* 0x000000c500c57308 */ /* 0x000ff00000000800 */
[----:B------:R-:W-:Y:S08]  /*d830*/  MUFU.EX2 R194, R194 ;  /* 0x000000c200c27308 */ /* 0x000ff00000000800 */
[----:B------:R-:W2:Y:S08]  /*d840*/  MUFU.EX2 R195, R195 ;  /* 0x000000c300c37308 */ /* 0x000eb00000000800 */
[----:B------:R-:W-:Y:S08]  /*d850*/  MUFU.EX2 R198, R198 ;  /* 0x000000c600c67308 */ /* 0x000ff00000000800 */
[----:B------:R-:W3:Y:S01]  /*d860*/  MUFU.EX2 R199, R199 ;  /* 0x000000c700c77308 */ /* 0x000ee20000000800 */
[----:B0-----:R-:W-:Y:S01]  /*d870*/  FADD.FTZ R6, R168, R11 ;  /* 0x0000000ba8067221 */ /* 0x001fe20000010000 */
[----:B------:R-:W-:-:S03]  /*d880*/  IMAD.MOV.U32 R11, RZ, RZ, 0x40000040 ;  /* 0x40000040ff0b7424 */ /* 0x000fc600078e00ff */
[C---:B-1----:R-:W-:Y:S01]  /*d890*/  FADD.FTZ R6, R193.reuse, R6 ;  /* 0x00000006c1067221 */ /* 0x042fe20000010000 */
[----:B------:R-:W-:Y:S02]  /*d8a0*/  F2FP.F16.F32.PACK_AB R168, R193, R168 ;  /* 0x000000a8c1a8723e */ /* 0x000fe400000000ff */
[----:B--2---:R-:W-:Y:S01]  /*d8b0*/  F2FP.F16.F32.PACK_AB R169, R195, R194 ;  /* 0x000000c2c3a9723e */ /* 0x004fe200000000ff */
[----:B------:R-:W-:Y:S01]  /*d8c0*/  FADD.FTZ R6, R170, R6 ;  /* 0x00000006aa067221 */ /* 0x000fe20000010000 */
[----:B------:R-:W-:Y:S02]  /*d8d0*/  F2FP.F16.F32.PACK_AB R170, R197, R170 ;  /* 0x000000aac5aa723e */ /* 0x000fe400000000ff */
[----:B---3--:R-:W-:Y:S01]  /*d8e0*/  F2FP.F16.F32.PACK_AB R171, R199, R198 ;  /* 0x000000c6c7ab723e */ /* 0x008fe200000000ff */
[----:B------:R-:W-:Y:S02]  /*d8f0*/  WARPGROUP.DEPBAR.LE gsb0, 0x0 ;  /* 0x00008000000079c5 */ /* 0x000fe40000010000 */
[----:B------:R-:W-:-:S06]  /*d900*/  WARPGROUP.ARRIVE ;  /* 0x00000000000079c5 */ /* 0x000fcc0000000000 */
[----:B------:R-:W-:Y:S01]  /*d910*/  HGMMA.64x256x16.F32 R24, R164, gdesc[UR4].tnspB, R24, gsb0 ;  /* 0x43e00004a4187df0 */ /* 0x000fe20008000818 */
[----:B------:R-:W-:Y:S02]  /*d920*/  R2UR UR6, R10 ;  /* 0x000000000a0672ca */ /* 0x000fe400000e0000 */
[----:B------:R-:W-:Y:S01]  /*d930*/  R2UR UR7, R11 ;  /* 0x000000000b0772ca */ /* 0x000fe200000e0000 */
[----:B------:R-:W-:-:S04]  /*d940*/  FADD.FTZ R5, R209, R5 ;  /* 0x00000005d1057221 */ /* 0x000fc80000010000 */
        /* <DEDUP_REMOVED lines=16> */
[----:B------:R-:W-:Y:S01]  /*da50*/  FADD.FTZ R5, R191, R5 ;  /* 0x00000005bf057221 */ /* 0x000fe20000010000 */
[----:B------:R-:W-:-:S03]  /*da60*/  @!P1 VIADD R4, R4, 0x32460 ;  /* 0x0003246004049836 */ /* 0x000fc60000000000 */
[----:B------:R-:W-:Y:S02]  /*da70*/  FADD.FTZ R5, R194, R5 ;  /* 0x00000005c2057221 */ /* 0x000fe40000010000 */
[----:B------:R-:W-:Y:S02]  /*da80*/  @!P1 PRMT R4, RZ, 0x654, R4 ;  /* 0x00000654ff049816 */ /* 0x000fe40000000004 */
[----:B------:R-:W-:-:S04]  /*da90*/  FADD.FTZ R5, R195, R5 ;  /* 0x00000005c3057221 */ /* 0x000fc80000010000 */
[----:B------:R-:W-:Y:S01]  /*daa0*/  FADD.FTZ R5, R198, R5 ;  /* 0x00000005c6057221 */ /* 0x000fe20000010000 */
[----:B------:R-:W-:Y:S01]  /*dab0*/  FADD.FTZ R6, R197, R6 ;  /* 0x00000006c5067221 */ /* 0x000fe20000010000 */
[----:B------:R-:W-:Y:S02]  /*dac0*/  IMAD.MOV.U32 R7, RZ, RZ, R8 ;  /* 0x000000ffff077224 */ /* 0x000fe400078e0008 */
[----:B------:R-:W-:Y:S01]  /*dad0*/  FADD.FTZ R5, R199, R5 ;  /* 0x00000005c7057221 */ /* 0x000fe20000010000 */
[----:B------:R-:W-:Y:S01]  /*dae0*/  IMAD.MOV.U32 R10, RZ, RZ, R0 ;  /* 0x000000ffff0a7224 */ /* 0x000fe200078e0000 */
[----:B------:R-:W-:Y:S02]  /*daf0*/  WARPGROUP.DEPBAR.LE gsb0, 0x0 ;  /* 0x00008000000079c5 */ /* 0x000fe40000010000 */
[----:B------:R-:W-:-:S06]  /*db00*/  WARPGROUP.ARRIVE ;  /* 0x00000000000079c5 */ /* 0x000fcc0000000000 */
[----:B------:R-:W-:Y:S03]  /*db10*/  HGMMA.64x256x16.F32 R24, R168, gdesc[UR4].tnspB, R24, gsb0 ;  /* 0x43e00004a8187df0 */ /* 0x000fe60008000818 */
[----:B------:R-:W-:Y:S02]  /*db20*/  WARPGROUP.DEPBAR.LE gsb0, 0x0 ;  /* 0x00008000000079c5 */ /* 0x000fe40000010000 */
[----:B------:R0:W-:Y:S01]  /*db30*/  @!P1 SYNCS.ARRIVE.TRANS64.RED.A1T0 RZ, [R4+URZ], RZ ;  /* 0x000000ff04ff99a7 */ /* 0x0001e2000810043f */
[----:B------:R-:W-:Y:S05]  /*db40*/  @P2 BRA `(.L_x_10307) ;  /* 0xffffffd400e82947 */ /* 0x000fea000383ffff */
.L_x_10297:
[----:B------:R-:W-:Y:S05]  /*db50*/  WARPSYNC.ALL ;  /* 0x0000000000007948 */ /* 0x000fea0003800000 */
[----:B-----5:R-:W1:Y:S01]  /*db60*/  SHFL.BFLY PT, R3, R6, 0x2, 0x1f ;  /* 0x0c401f0006037f89 */ /* 0x020e6200000e0000 */
[----:B------:R-:W-:Y:S02]  /*db70*/  IMAD.MOV.U32 R156, RZ, RZ, -0x800000 ;  /* 0xff800000ff9c7424 */ /* 0x000fe400078e00ff */
[----:B------:R-:W-:Y:S01]  /*db80*/  VIADD R200, R200, 0x1 ;  /* 0x00000001c8c87836 */ /* 0x000fe20000000000 */
[----:B------:R2:W-:Y:S08]  /*db90*/  BAR.ARV R9, 0x100 ;  /* 0x000400090000751d */ /* 0x0005f00000002000 */
[----:B------:R-:W-:Y:S06]  /*dba0*/  BAR.ARV 0x8, 0x180 ;  /* 0x0206000000007b1d */ /* 0x000fec0000002000 */
[----:B------:R-:W-:Y:S01]  /*dbb0*/  ISETP.NE.AND P1, PT, R200, 0x2, PT ;  /* 0x00000002c800780c */ /* 0x000fe20003f25270 */
[----:B------:R-:W-:-:S02]  /*dbc0*/  IMAD.MOV.U32 R155, RZ, RZ, -0x800000 ;  /* 0xff800000ff9b7424 */ /* 0x000fc400078e00ff */
[----:B------:R-:W-:Y:S01]  /*dbd0*/  VIADD R228, R228, 0x1 ;  /* 0x00000001e4e47836 */ /* 0x000fe20000000000 */
[----:B------:R-:W-:Y:S01]  /*dbe0*/  SEL R200, R200, RZ, P1 ;  /* 0x000000ffc8c87207 */ /* 0x000fe20000800000 */
[----:B-1----:R-:W-:-:S05]  /*dbf0*/  FADD.FTZ R3, R3, R6 ;  /* 0x0000000603037221 */ /* 0x002fca0000010000 */
[----:B------:R-:W1:Y:S02]  /*dc00*/  SHFL.BFLY PT, R6, R3, 0x1, 0x1f ;  /* 0x0c201f0003067f89 */ /* 0x000e6400000e0000 */
[----:B-1----:R-:W-:Y:S01]  /*dc10*/  FADD.FTZ R6, R3, R6 ;  /* 0x0000000603067221 */ /* 0x002fe20000010000 */
[----:B------:R-:W-:-:S04]  /*dc20*/  IMAD.MOV.U32 R3, RZ, RZ, RZ ;  /* 0x000000ffff037224 */ /* 0x000fc800078e00ff */
[----:B------:R-:W-:-:S13]  /*dc30*/  FSETP.NE.FTZ.AND P0, PT, R6, RZ, PT ;  /* 0x000000ff0600720b */ /* 0x000fda0003f15000 */
[----:B0-----:R-:W0:Y:S08]  /*dc40*/  @P0 MUFU.LG2 R4, R6 ;  /* 0x0000000600040308 */ /* 0x001e300000000c00 */
[----:B------:R1:W3:Y:S02]  /*dc50*/  @P0 MUFU.RCP R3, R6 ;  /* 0x0000000600030308 */ /* 0x0002e40000001000 */
[----:B-1----:R-:W-:-:S02]  /*dc60*/  IMAD.U32 R6, RZ, RZ, UR38 ;  /* 0x00000026ff067e24 */ /* 0x002fc4000f8e00ff */
[----:B0-----:R-:W-:Y:S02]  /*dc70*/  @P0 FMUL.FTZ R4, R4, 0.69314718246459960938 ;  /* 0x3f31721804040820 */ /* 0x001fe40000410000 */
[----:B------:R-:W-:-:S04]  /*dc80*/  @P0 FMUL.FTZ R6, R6, 0.69314718246459960938 ;  /* 0x3f31721806060820 */ /* 0x000fc80000410000 */
[----:B------:R-:W-:Y:S01]  /*dc90*/  @P0 FFMA.FTZ R156, R6, R0, R4 ;  /* 0x00000000069c0223 */ /* 0x000fe20000010004 */
[-C--:B---3--:R-:W-:Y:S01]  /*dca0*/  FMUL.FTZ R152, R24, R3.reuse ;  /* 0x0000000318987220 */ /* 0x088fe20000410000 */
        /* <DEDUP_REMOVED lines=68> */
[----:B------:R-:W-:-:S03]  /*e0f0*/  FMUL.FTZ R149, R149, R3 ;  /* 0x0000000395957220 */ /* 0x000fc60000410000 */
[----:B------:R-:W0:Y:S08]  /*e100*/  @P0 MUFU.LG2 R5, R4 ;  /* 0x0000000400050308 */ /* 0x000e300000000c00 */
[----:B------:R1:W3:Y:S02]  /*e110*/  @P0 MUFU.RCP R0, R4 ;  /* 0x0000000400000308 */ /* 0x0002e40000001000 */
[----:B-1----:R-:W-:-:S02]  /*e120*/  IMAD.U32 R4, RZ, RZ, UR38 ;  /* 0x00000026ff047e24 */ /* 0x002fc4000f8e00ff */
[----:B0-----:R-:W-:Y:S02]  /*e130*/  @P0 FMUL.FTZ R5, R5, 0.69314718246459960938 ;  /* 0x3f31721805050820 */ /* 0x001fe40000410000 */
[----:B------:R-:W-:-:S04]  /*e140*/  @P0 FMUL.FTZ R4, R4, 0.69314718246459960938 ;  /* 0x3f31721804040820 */ /* 0x000fc80000410000 */
[----:B------:R-:W-:Y:S01]  /*e150*/  @P0 FFMA.FTZ R155, R4, R8, R5 ;  /* 0x00000008049b0223 */ /* 0x000fe20000010005 */
        /* <DEDUP_REMOVED lines=64> */
[----:B------:R-:W-:-:S02]  /*e560*/  SEL R0, RZ, 0x1, P1 ;  /* 0x00000001ff007807 */ /* 0x000fc40000800000 */
[----:B------:R-:W-:Y:S02]  /*e570*/  PLOP3.LUT P0, PT, PT, PT, PT, 0x8, 0x0 ;  /* 0x000000000000781c */ /* 0x000fe40003f0e170 */
[----:B--2---:R-:W-:-:S11]  /*e580*/  LOP3.LUT R208, R208, R0, RZ, 0x3c, !PT ;  /* 0x00000000d0d07212 */ /* 0x004fd600078e3cff */
.L_x_10254:
        /* <DEDUP_REMOVED lines=11> */
[----:B------:R-:W-:Y:S01]  /*e640*/  ISETP.NE.AND P0, PT, R223, RZ, PT ;  /* 0x000000ffdf00720c */ /* 0x000fe20003f05270 */
        /* <DEDUP_REMOVED lines=193> */
[----:B--2---:R-:W-:Y:S01]  /*f260*/  @P0 IADD3 R14, P3, R225, UR6, RZ ;  /* 0x00000006e10e0c10 */ /* 0x004fe2000ff7e0ff */
[----:B------:R-:W-:Y:S02]  /*f270*/  ULDC UR6, c[0x0][0xb88] ;  /* 0x0002e20000067ab9 */ /* 0x000fe40000000800 */
[----:B------:R-:W-:Y:S01]  /*f280*/  IMAD.U32 R0, RZ, RZ, UR6 ;  /* 0x00000006ff007e24 */ /* 0x000fe2000f8e00ff */
[----:B------:R-:W-:Y:S01]  /*f290*/  @P0 IADD3.X R15, R226, UR7, RZ, P3, !PT ;  /* 0x00000007e20f0c10 */ /* 0x000fe20009ffe4ff */
[----:B------:R2:W5:Y:S01]  /*f2a0*/  @P1 LDG.E R3, desc[UR60][R8.64] ;  /* 0x0000003c08031981 */ /* 0x000562000c1e1900 */
[----:B------:R-:W-:Y:S01]  /*f2b0*/  IMAD.MOV.U32 R20, RZ, RZ, 0xab8 ;  /* 0x00000ab8ff147424 */ /* 0x000fe200078e00ff */
[----:B------:R-:W-:Y:S02]  /*f2c0*/  ISETP.GT.AND P2, PT, R223, 0x1, PT ;  /* 0x00000001df00780c */ /* 0x000fe40003f44270 */
[----:B------:R2:W5:Y:S02]  /*f2d0*/  @P0 LDG.E R0, desc[UR60][R14.64] ;  /* 0x0000003c0e000981 */ /* 0x000564000c1e1900 */
[----:B------:R-:W-:-:S04]  /*f2e0*/  SEL R20, R20, 0xa78, P2 ;  /* 0x00000a7814147807 */ /* 0x000fc80001000000 */
[----:B------:R2:W3:Y:S08]  /*f2f0*/  LDC.64 R10, c[0x0][R20+0x220] ;  /* 0x00008800140a7b82 */ /* 0x0004f00000000a00 */
[----:B------:R2:W4:Y:S01]  /*f300*/  LDC.64 R12, c[0x0][R20+0x218] ;  /* 0x00008600140c7b82 */ /* 0x0005220000000a00 */
[----:B------:R-:W-:Y:S05]  /*f310*/  @P0 BRA `(.L_x_10310) ;  /* 0x0000000000100947 */ /* 0x000fea0003800000 */
[----:B------:R-:W-:Y:S05]  /*f320*/  @!P1 BRA `(.L_x_10310) ;  /* 0x00000000000c9947 */ /* 0x000fea0003800000 */
[----:B-----5:R-:W3:Y:S04]  /*f330*/  LDG.E R0, desc[UR60][R8.64] ;  /* 0x0000003c08007981 */ /* 0x020ee8000c1e1900 */
[----:B--2---:R-:W3:Y:S02]  /*f340*/  LDG.E R8, desc[UR60][R8.64+0x4] ;  /* 0x0000043c08087981 */ /* 0x004ee4000c1e1900 */
[----:B---3--:R-:W-:-:S07]  /*f350*/  IMAD.IADD R0, R8, 0x1, -R0 ;  /* 0x0000000108007824 */ /* 0x008fce00078e0a00 */
.L_x_10310:
[----:B--2---:R-:W2:Y:S01]  /*f360*/  LDL.LU R14, [R1+0x88] ;  /* 0x00008800010e7983 */ /* 0x004ea20000300800 */
[----:B------:R-:W0:Y:S03]  /*f370*/  LDC R154, c[0x0][0xce8] ;  /* 0x00033a00ff9a7b82 */ /* 0x000e260000000800 */
[----:B------:R-:W2:Y:S01]  /*f380*/  LDL R21, [R1+0x98] ;  /* 0x0000980001157983 */ /* 0x000ea20000100800 */
[----:B------:R-:W-:-:S03]  /*f390*/  ISETP.NE.U32.AND P0, PT, RZ, UR4, PT ;  /* 0x00000004ff007c0c */ /* 0x000fc6000bf05070 */
[----:B------:R-:W2:Y:S01]  /*f3a0*/  LDL R158, [R1+0x94] ;  /* 0x00009400019e7983 */ /* 0x000ea20000100800 */
[----:B------:R-:W2:Y:S01]  /*f3b0*/  LDC.64 R8, c[0x0][R20+0x228] ;  /* 0x00008a0014087b82 */ /* 0x000ea20000000a00 */
[----:B------:R-:W-:Y:S02]  /*f3c0*/  ISETP.NE.AND.EX P0, PT, RZ, UR5, PT, P0 ;  /* 0x00000005ff007c0c */ /* 0x000fe4000bf05300 */
[----:B------:R-:W2:Y:S02]  /*f3d0*/  LDL R157, [R1+0x8c] ;  /* 0x00008c00019d7983 */ /* 0x000ea40000100800 */
[----:B------:R-:W-:Y:S02]  /*f3e0*/  SEL R224, R224, RZ, !P0 ;  /* 0x000000ffe0e07207 */ /* 0x000fe40004000000 */
[----:B0-----:R-:W-:-:S03]  /*f3f0*/  ISETP.NE.AND P1, PT, R154, 0x1, PT ;  /* 0x000000019a00780c */ /* 0x001fc60003f25270 */
[----:B---3--:R-:W-:Y:S02]  /*f400*/  IMAD R11, R11, R224, RZ ;  /* 0x000000e00b0b7224 */ /* 0x008fe400078e02ff */
[-C--:B----4-:R-:W-:Y:S02]  /*f410*/  IMAD R15, R13, R222.reuse, RZ ;  /* 0x000000de0d0f7224 */ /* 0x090fe400078e02ff */
[----:B------:R-:W-:-:S06]  /*f420*/  IMAD.WIDE.U32 R12, R12, R222, RZ ;  /* 0x000000de0c0c7225 */ /* 0x000fcc00078e00ff */
[----:B-1----:R-:W0:Y:S01]  /*f430*/  @P1 LDC R40, c[0x0][0xcec] ;  /* 0x00033b00ff281b82 */ /* 0x002e220000000800 */
[----:B------:R-:W-:Y:S02]  /*f440*/  IMAD.IADD R15, R13, 0x1, R15 ;  /* 0x000000010d0f7824 */ /* 0x000fe400078e020f */
[----:B-----5:R-:W-:Y:S01]  /*f450*/  IMAD R0, R0, R154, RZ ;  /* 0x0000009a00007224 */ /* 0x020fe200078e02ff */
[----:B--2---:R-:W-:-:S05]  /*f460*/  SEL R14, R14, RZ, !P0 ;  /* 0x000000ff0e0e7207 */ /* 0x004fca0004000000 */
[C---:B------:R-:W-:Y:S02]  /*f470*/  IMAD R14, R10.reuse, R14, R11 ;  /* 0x0000000e0a0e7224 */ /* 0x040fe400078e020b */
[----:B------:R-:W-:-:S04]  /*f480*/  IMAD.WIDE.U32 R10, R10, R224, RZ ;  /* 0x000000e00a0a7225 */ /* 0x000fc800078e00ff */
[----:B------:R-:W-:Y:S01]  /*f490*/  IMAD.IADD R11, R11, 0x1, R14 ;  /* 0x000000010b0b7824 */ /* 0x000fe200078e020e */
[----:B------:R-:W-:Y:S02]  /*f4a0*/  IADD3 R14, P0, P3, R10, R12, R3 ;  /* 0x0000000c0a0e7210 */ /* 0x000fe40007b1e003 */
[----:B------:R-:W1:Y:S01]  /*f4b0*/  @P1 LDC R10, c[0x0][0xcf0] ;  /* 0x00033c00ff0a1b82 */ /* 0x000e620000000800 */
[----:B------:R-:W-:Y:S01]  /*f4c0*/  SEL R12, R230, RZ, P2 ;  /* 0x000000ffe60c7207 */ /* 0x000fe20001000000 */
[----:B------:R-:W-:-:S04]  /*f4d0*/  IMAD R21, R229, 0x80, R21 ;  /* 0x00000080e5157824 */ /* 0x000fc800078e0215 */
[-C--:B------:R-:W-:Y:S02]  /*f4e0*/  IMAD R9, R9, R12.reuse, RZ ;  /* 0x0000000c09097224 */ /* 0x080fe400078e02ff */
[----:B------:R-:W-:Y:S01]  /*f4f0*/  IMAD.WIDE.U32 R12, R8, R12, RZ ;  /* 0x0000000c080c7225 */ /* 0x000fe200078e00ff */
[----:B------:R-:W-:-:S04]  /*f500*/  SHF.R.S32.HI R8, RZ, 0x1f, R3 ;  /* 0x0000001fff087819 */ /* 0x000fc80000011403 */
[----:B------:R-:W-:Y:S01]  /*f510*/  IADD3.X R15, R11, R15, R8, P0, P3 ;  /* 0x0000000f0b0f7210 */ /* 0x000fe200007e6408 */
[----:B0-----:R-:W-:-:S04]  /*f520*/  @P1 IMAD.HI.U32 R11, R21, R40, RZ ;  /* 0x00000028150b1227 */ /* 0x001fc800078e00ff */
[----:B------:R-:W-:Y:S02]  /*f530*/  IMAD.MOV.U32 R40, RZ, RZ, R21 ;  /* 0x000000ffff287224 */ /* 0x000fe400078e0015 */
[----:B------:R-:W-:Y:S01]  /*f540*/  IMAD.IADD R9, R13, 0x1, R9 ;  /* 0x000000010d097824 */ /* 0x000fe200078e0209 */
[----:B-1----:R-:W-:Y:S02]  /*f550*/  @P1 SHF.R.U32.HI R40, RZ, R10, R11 ;  /* 0x0000000aff281219 */ /* 0x002fe4000001160b */
[----:B------:R0:W1:Y:S02]  /*f560*/  LDC.64 R10, c[0x0][R20+0x210] ;  /* 0x00008400140a7b82 */ /* 0x0000640000000a00 */
[----:B------:R-:W-:Y:S02]  /*f570*/  IADD3 R12, P0, P3, R40, R14, R12 ;  /* 0x0000000e280c7210 */ /* 0x000fe40007b1e00c */
[----:B------:R-:W-:-:S04]  /*f580*/  SHF.R.S32.HI R13, RZ, 0x1f, R40 ;  /* 0x0000001fff0d7819 */ /* 0x000fc80000011428 */
[----:B------:R-:W-:Y:S02]  /*f590*/  IADD3.X R13, R13, R15, R9, P0, P3 ;  /* 0x0000000f0d0d7210 */ /* 0x000fe400007e6409 */
[----:B------:R-:W2:Y:S01]  /*f5a0*/  LDC.64 R14, c[0x0][0xca8] ;  /* 0x00032a00ff0e7b82 */ /* 0x000ea20000000a00 */
[----:B0-----:R-:W-:-:S04]  /*f5b0*/  IMAD.MOV R20, RZ, RZ, -R40 ;  /* 0x000000ffff147224 */ /* 0x001fc800078e0a28 */
[----:B------:R-:W-:-:S05]  /*f5c0*/  IMAD R20, R154, R20, R21 ;  /* 0x000000149a147224 */ /* 0x000fca00078e0215 */
[----:B------:R-:W-:Y:S01]  /*f5d0*/  SHF.R.S32.HI R9, RZ, 0x1f, R20 ;  /* 0x0000001fff097819 */ /* 0x000fe20000011414 */
[----:B--2---:R-:W0:Y:S08]  /*f5e0*/  @!P2 LDC R14, c[0x0][0xc50] ;  /* 0x00031400ff0eab82 */ /* 0x004e300000000800 */
[----:B------:R-:W2:Y:S01]  /*f5f0*/  @!P2 LDC R15, c[0x0][0xc54] ;  /* 0x00031500ff0fab82 */ /* 0x000ea20000000800 */
[----:B-1----:R-:W-:-:S02]  /*f600*/  IMAD R11, R11, R20, RZ ;  /* 0x000000140b0b7224 */ /* 0x002fc400078e02ff */
[----:B------:R-:W-:-:S04]  /*f610*/  IMAD.WIDE.U32 R12, R10, R20, R12 ;  /* 0x000000140a0c7225 */ /* 0x000fc800078e000c */
[----:B------:R-:W-:-:S04]  /*f620*/  IMAD R9, R10, R9, R11 ;  /* 0x000000090a097224 */ /* 0x000fc800078e020b */
[----:B------:R-:W-:Y:S01]  /*f630*/  IMAD.IADD R9, R13, 0x1, R9 ;  /* 0x000000010d097824 */ /* 0x000fe200078e0209 */
[----:B0-----:R-:W-:-:S04]  /*f640*/  LEA R14, P0, R12, R14, 0x2 ;  /* 0x0000000e0c0e7211 */ /* 0x001fc800078010ff */
[----:B--2---:R-:W-:Y:S01]  /*f650*/  LEA.HI.X R9, R12, R15, R9, 0x2, P0 ;  /* 0x0000000f0c097211 */ /* 0x004fe200000f1409 */
[----:B------:R-:W-:Y:S01]  /*f660*/  SHFL.IDX PT, R10, R14, RZ, 0x1c1f ;  /* 0x001c1fff0e0a7589 */ /* 0x000fe200000e0000 */
[----:B------:R-:W-:-:S03]  /*f670*/  IMAD R20, R229, 0x80, R158 ;  /* 0x00000080e5147824 */ /* 0x000fc600078e029e */
[----:B------:R-:W0:Y:S04]  /*f680*/  SHFL.IDX PT, R11, R9, RZ, 0x1c1f ;  /* 0x001c1fff090b7589 */ /* 0x000e2800000e0000 */
[----:B------:R-:W-:Y:S04]  /*f690*/  SHFL.IDX PT, R12, R14, 0x1, 0x1c1f ;  /* 0x003c1f000e0c7f89 */ /* 0x000fe800000e0000 */
[----:B------:R1:W2:Y:S01]  /*f6a0*/  SHFL.IDX PT, R13, R9, 0x1, 0x1c1f ;  /* 0x003c1f00090d7f89 */ /* 0x0002a200000e0000 */
        /* <DEDUP_REMOVED lines=9> */
[----:B------:R-:W-:-:S07]  /*f740*/  ULDC.64 UR4, c[0x0][0xba0] ;  /* 0x0002e80000047ab9 */ /* 0x000fce0000000a00 */
[----:B------:R-:W2:Y:S01]  /*f750*/  @P1 LDC R20, c[0x0][0xcf0] ;  /* 0x00033c00ff141b82 */ /* 0x000ea20000000800 */
        /* <DEDUP_REMOVED lines=9> */
[C---:B------:R-:W-:Y:S02]  /*f7f0*/  IADD3 R29, P2, R6.reuse, 0x2000, RZ ;  /* 0x00002000061d7810 */ /* 0x040fe40007f5e0ff */
[C---:B------:R-:W-:Y:S02]  /*f800*/  IADD3 R33, P3, R6.reuse, 0x3000, RZ ;  /* 0x0000300006217810 */ /* 0x040fe40007f7e0ff */
[----:B------:R-:W-:-:S02]  /*f810*/  IADD3 R37, P4, R6, 0x4000, RZ ;  /* 0x0000400006257810 */ /* 0x000fc40007f9e0ff */
[----:B------:R-:W-:Y:S02]  /*f820*/  SHF.R.U64 R44, R44, 0x3, RZ ;  /* 0x000000032c2c7819 */ /* 0x000fe400000012ff */
[----:B------:R-:W-:Y:S02]  /*f830*/  LOP3.LUT R24, R25, 0x380, RZ, 0xc0, !PT ;  /* 0x0000038019187812 */ /* 0x000fe400078ec0ff */
[----:B------:R-:W-:Y:S02]  /*f840*/  LOP3.LUT R28, R29, 0x380, RZ, 0xc0, !PT ;  /* 0x000003801d1c7812 */ /* 0x000fe400078ec0ff */
[----:B------:R-:W-:Y:S02]  /*f850*/  LOP3.LUT R32, R33, 0x380, RZ, 0xc0, !PT ;  /* 0x0000038021207812 */ /* 0x000fe400078ec0ff */
[----:B------:R-:W-:Y:S02]  /*f860*/  LOP3.LUT R36, R37, 0x380, RZ, 0xc0, !PT ;  /* 0x0000038025247812 */ /* 0x000fe400078ec0ff */
[----:B------:R-:W-:Y:S01]  /*f870*/  LOP3.LUT R44, R44, R45, RZ, 0x3c, !PT ;  /* 0x0000002d2c2c7212 */ /* 0x000fe200078e3cff */
[----:B------:R-:W-:Y:S01]  /*f880*/  IMAD.X R45, RZ, RZ, R7, P5 ;  /* 0x000000ffff2d7224 */ /* 0x000fe200028e0607 */
[----:B------:R-:W-:-:S02]  /*f890*/  IADD3 R65, P5, R6, 0xa000, RZ ;  /* 0x0000a00006417810 */ /* 0x000fc40007fbe0ff */
[----:B------:R-:W-:Y:S02]  /*f8a0*/  SHF.R.U64 R24, R24, 0x3, RZ ;  /* 0x0000000318187819 */ /* 0x000fe400000012ff */
[----:B------:R-:W-:Y:S01]  /*f8b0*/  SHF.R.U64 R28, R28, 0x3, RZ ;  /* 0x000000031c1c7819 */ /* 0x000fe200000012ff */
[----:B------:R-:W-:Y:S01]  /*f8c0*/  IMAD R8, R8, UR4, RZ ;  /* 0x0000000408087c24 */ /* 0x000fe2000f8e02ff */
[----:B------:R-:W-:Y:S01]  /*f8d0*/  SHF.R.U64 R32, R32, 0x3, RZ ;  /* 0x0000000320207819 */ /* 0x000fe200000012ff */
[----:B------:R-:W5:Y:S01]  /*f8e0*/  LD.E.128 R44, desc[UR60][R44.64] ;  /* 0x0000003c2c2c7980 */ /* 0x000f62000c101d00 */
[----:B------:R-:W-:Y:S02]  /*f8f0*/  SHF.R.U64 R36, R36, 0x3, RZ ;  /* 0x0000000324247819 */ /* 0x000fe400000012ff */
[----:B------:R-:W-:Y:S02]  /*f900*/  LOP3.LUT R64, R65, 0x380, RZ, 0xc0, !PT ;  /* 0x0000038041407812 */ /* 0x000fe400078ec0ff */
        /* <DEDUP_REMOVED lines=9> */
[----:B------:R-:W5:Y:S01]  /*f9a0*/  LD.E.128 R24, desc[UR60][R24.64] ;  /* 0x0000003c18187980 */ /* 0x000f62000c101d00 */
[----:B------:R-:W-:-:S02]  /*f9b0*/  IADD3 R53, P2, R6, 0x7000, RZ ;  /* 0x0000700006357810 */ /* 0x000fc40007f5e0ff */
[C---:B------:R-:W-:Y:S01]  /*f9c0*/  IADD3 R57, P3, R6.reuse, 0x8000, RZ ;  /* 0x0000800006397810 */ /* 0x040fe20007f7e0ff */
[----:B------:R-:W5:Y:S01]  /*f9d0*/  LD.E.128 R28, desc[UR60][R28.64] ;  /* 0x0000003c1c1c7980 */ /* 0x000f62000c101d00 */
[----:B------:R-:W-:Y:S02]  /*f9e0*/  IADD3 R61, P4, R6, 0x9000, RZ ;  /* 0x00009000063d7810 */ /* 0x000fe40007f9e0ff */
[----:B------:R-:W-:Y:S01]  /*f9f0*/  SHF.R.U64 R64, R64, 0x3, RZ ;  /* 0x0000000340407819 */ /* 0x000fe200000012ff */
[----:B------:R-:W5:Y:S01]  /*fa00*/  LD.E.128 R32, desc[UR60][R32.64] ;  /* 0x0000003c20207980 */ /* 0x000f62000c101d00 */
[----:B------:R-:W-:Y:S02]  /*fa10*/  LOP3.LUT R48, R49, 0x380, RZ, 0xc0, !PT ;  /* 0x0000038031307812 */ /* 0x000fe400078ec0ff */
[----:B------:R-:W-:Y:S01]  /*fa20*/  LOP3.LUT R52, R53, 0x380, RZ, 0xc0, !PT ;  /* 0x0000038035347812 */ /* 0x000fe200078ec0ff */
[----:B------:R-:W5:Y:S01]  /*fa30*/  LD.E.128 R36, desc[UR60][R36.64] ;  /* 0x0000003c24247980 */ /* 0x000f62000c101d00 */
[----:B------:R-:W-:-:S02]  /*fa40*/  LOP3.LUT R56, R57, 0x380, RZ, 0xc0, !PT ;  /* 0x0000038039387812 */ /* 0x000fc400078ec0ff */
[----:B------:R-:W-:Y:S02]  /*fa50*/  LOP3.LUT R60, R61, 0x380, RZ, 0xc0, !PT ;  /* 0x000003803d3c7812 */ /* 0x000fe400078ec0ff */
[----:B------:R-:W-:Y:S01]  /*fa60*/  LOP3.LUT R64, R64, R65, RZ, 0x3c, !PT ;  /* 0x0000004140407212 */ /* 0x000fe200078e3cff */
[--C-:B------:R-:W-:Y:S01]  /*fa70*/  IMAD.X R65, RZ, RZ, R7.reuse, P5 ;  /* 0x000000ffff417224 */ /* 0x100fe200028e0607 */
[C---:B------:R-:W-:Y:S02]  /*fa80*/  LOP3.LUT R13, R6.reuse, 0x380, RZ, 0xc0, !PT ;  /* 0x00000380060d7812 */ /* 0x040fe400078ec0ff */
[----:B------:R-:W-:Y:S02]  /*fa90*/  IADD3 R9, P5, R6, 0xf000, RZ ;  /* 0x0000f00006097810 */ /* 0x000fe40007fbe0ff */
[----:B------:R-:W-:Y:S01]  /*faa0*/  SHF.R.U64 R48, R48, 0x3, RZ ;  /* 0x0000000330307819 */ /* 0x000fe200000012ff */
[----:B------:R-:W5:Y:S01]  /*fab0*/  LD.E.128 R64, desc[UR60][R64.64] ;  /* 0x0000003c40407980 */ /* 0x000f62000c101d00 */
[----:B------:R-:W-:Y:S01]  /*fac0*/  SHF.R.U64 R52, R52, 0x3, RZ ;  /* 0x0000000334347819 */ /* 0x000fe200000012ff */
[----:B------:R-:W-:Y:S01]  /*fad0*/  IMAD.X R85, RZ, RZ, R7, P5 ;  /* 0x000000ffff557224 */ /* 0x000fe200028e0607 */
[----:B------:R-:W-:-:S02]  /*fae0*/  SHF.R.U64 R56, R56, 0x3, RZ ;  /* 0x0000000338387819 */ /* 0x000fc400000012ff */
[----:B------:R-:W-:Y:S02]  /*faf0*/  SHF.R.U64 R60, R60, 0x3, RZ ;  /* 0x000000033c3c7819 */ /* 0x000fe400000012ff */
        /* <DEDUP_REMOVED lines=16> */
[----:B------:R-:W-:Y:S01]  /*fc00*/  LOP3.LUT R4, R13, R6, RZ, 0x3c, !PT ;  /* 0x000000060d047212 */ /* 0x000fe200078e3cff */
[----:B------:R-:W5:Y:S01]  /*fc10*/  LD.E.128 R56, desc[UR60][R56.64] ;  /* 0x0000003c38387980 */ /* 0x000f62000c101d00 */
[----:B------:R-:W-:Y:S02]  /*fc20*/  SHF.R.U64 R6, R5, 0x3, RZ ;  /* 0x0000000305067819 */ /* 0x000fe400000012ff */
[----:B------:R-:W-:Y:S01]  /*fc30*/  LOP3.LUT R12, R12, 0xfffffff8, RZ, 0xc0, !PT ;  /* 0xfffffff80c0c7812 */ /* 0x000fe200078ec0ff */
[C---:B------:R-:W-:Y:S01]  /*fc40*/  IMAD R13, R3.reuse, UR5, R8 ;  /* 0x00000005030d7c24 */ /* 0x040fe2000f8e0208 */
[----:B------:R-:W-:Y:S01]  /*fc50*/  LOP3.LUT R84, R6, R9, RZ, 0x3c, !PT ;  /* 0x0000000906547212 */ /* 0x000fe200078e3cff */
[----:B------:R-:W-:Y:S01]  /*fc60*/  IMAD.WIDE.U32 R8, R3, UR4, RZ ;  /* 0x0000000403087c25 */ /* 0x000fe2000f8e00ff */
[----:B------:R-:W-:Y:S01]  /*fc70*/  LOP3.LUT R68, R69, 0x380, RZ, 0xc0, !PT ;  /* 0x0000038045447812 */ /* 0x000fe200078ec0ff */
[----:B------:R-:W-:Y:S01]  /*fc80*/  ULDC.64 UR4, c[0x0][0xbe8] ;  /* 0x0002fa0000047ab9 */ /* 0x000fe20000000a00 */
[----:B------:R-:W-:Y:S01]  /*fc90*/  LOP3.LUT R72, R73, 0x380, RZ, 0xc0, !PT ;  /* 0x0000038049487812 */ /* 0x000fe200078ec0ff */
[----:B------:R-:W-:Y:S01]  /*fca0*/  IMAD.IADD R11, R11, 0x1, -R12 ;  /* 0x000000010b0b7824 */ /* 0x000fe200078e0a0c */
[----:B------:R-:W-:Y:S01]  /*fcb0*/  LOP3.LUT R76, R77, 0x380, RZ, 0xc0, !PT ;  /* 0x000003804d4c7812 */ /* 0x000fe200078ec0ff */
[----:B------:R-:W-:Y:S01]  /*fcc0*/  IMAD.IADD R9, R9, 0x1, R13 ;  /* 0x0000000109097824 */ /* 0x000fe200078e020d */
[----:B------:R-:W-:Y:S01]  /*fcd0*/  LOP3.LUT R80, R81, 0x380, RZ, 0xc0, !PT ;  /* 0x0000038051507812 */ /* 0x000fe200078ec0ff */
[----:B------:R-:W-:Y:S01]  /*fce0*/  IMAD R12, R11, 0x20, R10 ;  /* 0x000000200b0c7824 */ /* 0x000fe200078e020a */
[----:B------:R-:W-:Y:S01]  /*fcf0*/  SHF.R.U64 R68, R68, 0x3, RZ ;  /* 0x0000000344447819 */ /* 0x000fe200000012ff */
[----:B------:R-:W-:Y:S01]  /*fd00*/  IMAD.WIDE.U32 R8, R222, UR4, R8 ;  /* 0x00000004de087c25 */ /* 0x000fe2000f8e0008 */
[----:B------:R-:W-:Y:S01]  /*fd10*/  SHF.R.U64 R72, R72, 0x3, RZ ;  /* 0x0000000348487819 */ /* 0x000fe200000012ff */
[----:B------:R-:W5:Y:S01]  /*fd20*/  LD.E.128 R60, desc[UR60][R60.64] ;  /* 0x0000003c3c3c7980 */ /* 0x000f62000c101d00 */
[----:B------:R-:W-:Y:S01]  /*fd30*/  SHF.R.U64 R76, R76, 0x3, RZ ;  /* 0x000000034c4c7819 */ /* 0x000fe200000012ff */
[----:B------:R-:W-:Y:S01]  /*fd40*/  IMAD R14, R229, 0x80, R12 ;  /* 0x00000080e50e7824 */ /* 0x000fe200078e020c */
[----:B------:R-:W-:Y:S01]  /*fd50*/  SHF.R.U64 R80, R80, 0x3, RZ ;  /* 0x0000000350507819 */ /* 0x000fe200000012ff */
[----:B------:R-:W-:Y:S01]  /*fd60*/  IMAD.MOV.U32 R5, RZ, RZ, R7 ;  /* 0x000000ffff057224 */ /* 0x000fe200078e0007 */
[----:B------:R-:W-:Y:S01]  /*fd70*/  SHF.R.S32.HI R13, RZ, 0x1f, R224 ;  /* 0x0000001fff0d7819 */ /* 0x000fe200000114e0 */
[----:B------:R-:W-:Y:S01]  /*fd80*/  IMAD R9, R222, UR5, R9 ;  /* 0x00000005de097c24 */ /* 0x000fe2000f8e0209 */
[----:B------:R-:W-:Y:S01]  /*fd90*/  ULDC.64 UR4, c[0x0][0xbf0] ;  /* 0x0002fc0000047ab9 */ /* 0x000fe20000000a00 */
[----:B------:R-:W-:Y:S01]  /*fda0*/  LOP3.LUT R68, R68, R69, RZ, 0x3c, !PT ;  /* 0x0000004544447212 */ /* 0x000fe200078e3cff */
[----:B-1----:R-:W-:Y:S01]  /*fdb0*/  @P1 IMAD.HI.U32 R3, R14, R15, RZ ;  /* 0x0000000f0e031227 */ /* 0x002fe200078e00ff */
[----:B------:R-:W-:Y:S01]  /*fdc0*/  LOP3.LUT R72, R72, R73, RZ, 0x3c, !PT ;  /* 0x0000004948487212 */ /* 0x000fe200078e3cff */
[----:B------:R-:W5:Y:S01]  /*fdd0*/  LD.E.128 R84, desc[UR60][R84.64] ;  /* 0x0000003c54547980 */ /* 0x000f62000c101d00 */
[----:B------:R-:W-:Y:S01]  /*fde0*/  LOP3.LUT R76, R76, R77, RZ, 0x3c, !PT ;  /* 0x0000004d4c4c7212 */ /* 0x000fe200078e3cff */
[--C-:B------:R-:W-:Y:S01]  /*fdf0*/  IMAD.X R69, RZ, RZ, R7.reuse, P0 ;  /* 0x000000ffff457224 */ /* 0x100fe200000e0607 */
[----:B------:R-:W-:Y:S01]  /*fe00*/  LOP3.LUT R80, R80, R81, RZ, 0x3c, !PT ;  /* 0x0000005150507212 */ /* 0x000fe200078e3cff */
[----:B------:R-:W-:-:S02]  /*fe10*/  IMAD.X R73, RZ, RZ, R7, P2 ;  /* 0x000000ffff497224 */ /* 0x000fc400010e0607 */
[--C-:B------:R-:W-:Y:S02]  /*fe20*/  IMAD.X R77, RZ, RZ, R7.reuse, P3 ;  /* 0x000000ffff4d7224 */ /* 0x100fe400018e0607 */
[----:B------:R-:W-:Y:S01]  /*fe30*/  IMAD.X R81, RZ, RZ, R7, P4 ;  /* 0x000000ffff517224 */ /* 0x000fe200020e0607 */
[----:B------:R-:W5:Y:S01]  /*fe40*/  LD.E.128 R68, desc[UR60][R68.64] ;  /* 0x0000003c44447980 */ /* 0x000f62000c101d00 */
[----:B------:R-:W-:Y:S02]  /*fe50*/  IMAD R13, R13, UR4, RZ ;  /* 0x000000040d0d7c24 */ /* 0x000fe4000f8e02ff */
[----:B------:R-:W-:Y:S01]  /*fe60*/  IMAD.MOV.U32 R11, RZ, RZ, R14 ;  /* 0x000000ffff0b7224 */ /* 0x000fe200078e000e */
[----:B--2---:R-:W-:Y:S01]  /*fe70*/  @P1 SHF.R.U32.HI R11, RZ, R20, R3 ;  /* 0x00000014ff0b1219 */ /* 0x004fe20000011603 */
[C---:B------:R-:W-:Y:S01]  /*fe80*/  IMAD R13, R224.reuse, UR5, R13 ;  /* 0x00000005e00d7c24 */ /* 0x040fe2000f8e020d */
[----:B------:R-:W5:Y:S01]  /*fe90*/  LD.E.128 R4, desc[UR60][R4.64] ;  /* 0x0000003c04047980 */ /* 0x000f62000c101d00 */
[----:B------:R-:W-:Y:S01]  /*fea0*/  IMAD.WIDE.U32 R8, R224, UR4, R8 ;  /* 0x00000004e0087c25 */ /* 0x000fe2000f8e0008 */
[----:B------:R-:W-:Y:S01]  /*feb0*/  SHF.R.S32.HI R3, RZ, 0x1f, R11 ;  /* 0x0000001fff037819 */ /* 0x000fe2000001140b */
[----:B------:R-:W-:Y:S01]  /*fec0*/  ULDC.64 UR4, c[0x0][0xbe0] ;  /* 0x0002f80000047ab9 */ /* 0x000fe20000000a00 */
[----:B------:R-:W5:Y:S01]  /*fed0*/  LD.E.128 R72, desc[UR60][R72.64] ;  /* 0x0000003c48487980 */ /* 0x000f62000c101d00 */
[----:B------:R-:W-:-:S03]  /*fee0*/  IMAD.IADD R9, R9, 0x1, R13 ;  /* 0x0000000109097824 */ /* 0x000fc600078e020d */
[----:B------:R-:W5:Y:S01]  /*fef0*/  LD.E.128 R76, desc[UR60][R76.64] ;  /* 0x0000003c4c4c7980 */ /* 0x000f62000c101d00 */
[----:B------:R-:W-:-:S03]  /*ff00*/  IMAD.MOV R13, RZ, RZ, -R11 ;  /* 0x000000ffff0d7224 */ /* 0x000fc600078e0a0b */
[----:B------:R-:W5:Y:S01]  /*ff10*/  LD.E.128 R80, desc[UR60][R80.64] ;  /* 0x0000003c50507980 */ /* 0x000f62000c101d00 */
[----:B------:R-:W-:Y:S01]  /*ff20*/  @!PT LDS RZ, [RZ] ;  /* 0x00000000fffff984 */ /* 0x000fe20000000800 */
[----:B------:R-:W-:Y:S01]  /*ff30*/  @!PT LDS RZ, [RZ] ;  /* 0x00000000fffff984 */ /* 0x000fe20000000800 */
[----:B------:R-:W-:Y:S01]  /*ff40*/  @!PT LDS RZ, [RZ] ;  /* 0x00000000fffff984 */ /* 0x000fe20000000800 */
[----:B------:R-:W-:Y:S01]  /*ff50*/  @!PT LDS RZ, [RZ] ;  /* 0x00000000fffff984 */ /* 0x000fe20000000800 */
[----:B------:R0:W-:Y:S06]  /*ff60*/  MEMBAR.ALL.CTA ;  /* 0x0000000000007992 */ /* 0x0001ec0000008000 */
[----:B0-----:R-:W0:Y:S01]  /*ff70*/  FENCE.VIEW.ASYNC.S ;  /* 0x00000000000073c6 */ /* 0x001e220000000000 */
[----:B------:R-:W-:Y:S02]  /*ff80*/  IMAD R12, R3, UR4, RZ ;  /* 0x00000004030c7c24 */ /* 0x000fe4000f8e02ff */
[----:B------:R-:W-:-:S02]  /*ff90*/  IMAD R13, R154, R13, R14 ;  /* 0x0000000d9a0d7224 */ /* 0x000fc400078e020e */
        /* <DEDUP_REMOVED lines=19> */
.L_x_10531:
        /* <DEDUP_REMOVED lines=14> */
[-C--:B--2---:R-:W-:Y:S02]  /*101b0*/  @!P3 LEA R8, P5, R203, R14.reuse, 0x1 ;  /* 0x0000000ecb08b211 */ /* 0x084fe400078a08ff */
[----:B------:R-:W-:Y:S02]  /*101c0*/  @!P2 LEA R10, P4, R221, R14, 0x1 ;  /* 0x0000000edd0aa211 */ /* 0x000fe400078808ff */
[----:B-1----:R-:W-:Y:S02]  /*101d0*/  @!P3 LEA.HI.X R9, R203, R20, R12, 0x1, P5 ;  /* 0x00000014cb09b211 */ /* 0x002fe400028f0c0c */
[----:B------:R-:W-:-:S02]  /*101e0*/  @!P1 LEA R12, P5, R220, R14, 0x1 ;  /* 0x0000000edc0c9211 */ /* 0x000fc400078a08ff */
[----:B------:R-:W-:Y:S01]  /*101f0*/  @!P2 LEA.HI.X R11, R221, R20, R90, 0x1, P4 ;  /* 0x00000014dd0ba211 */ /* 0x000fe200020f0c5a */
[----:B-----5:R3:W-:Y:S01]  /*10200*/  @!P3 ST.E.128 desc[UR60][R8.64], R4 ;  /* 0x000000040800b985 */ /* 0x0207e2000c101d3c */
[----:B------:R-:W-:Y:S02]  /*10210*/  SHF.R.S32.HI R40, RZ, 0x1f, R15 ;  /* 0x0000001fff287819 */ /* 0x000fe4000001140f */
[C---:B------:R-:W-:Y:S01]  /*10220*/  @!P0 LEA R14, P4, R15.reuse, R14, 0x1 ;  /* 0x0000000e0f0e8211 */ /* 0x040fe200078808ff */
[----:B------:R3:W-:Y:S01]  /*10230*/  @!P2 ST.E.128 desc[UR60][R10.64], R36 ;  /* 0x000000240a00a985 */ /* 0x0007e2000c101d3c */
[-C--:B------:R-:W-:Y:S02]  /*10240*/  @!P1 LEA.HI.X R13, R220, R20.reuse, R88, 0x1, P5 ;  /* 0x00000014dc0d9211 */ /* 0x080fe400028f0c58 */
[----:B------:R-:W-:-:S03]  /*10250*/  @!P0 LEA.HI.X R15, R15, R20, R40, 0x1, P4 ;  /* 0x000000140f0f8211 */ /* 0x000fc600020f0c28 */
[----:B------:R3:W-:Y:S04]  /*10260*/  @!P1 ST.E.128 desc[UR60][R12.64], R56 ;  /* 0x000000380c009985 */ /* 0x0007e8000c101d3c */
[----:B------:R3:W-:Y:S02]  /*10270*/  @!P0 ST.E.128 desc[UR60][R14.64], R72 ;  /* 0x000000480e008985 */ /* 0x0007e4000c101d3c */
.L_x_10314:
[----:B------:R-:W-:Y:S05]  /*10280*/  BSYNC B1 ;  /* 0x0000000000017941 */ /* 0x000fea0003800000 */
.L_x_10313:
[----:B------:R-:W-:Y:S01]  /*10290*/  UMOV UR4, 0xffffffff ;  /* 0xffffffff00047882 */ /* 0x000fe20000000000 */
[----:B---3-5:R-:W-:Y:S02]  /*102a0*/  SHF.R.S32.HI R36, RZ, 0x1f, R89 ;  /* 0x0000001fff247819 */ /* 0x028fe40000011459 */
[----:B------:R-:W-:Y:S05]  /*102b0*/  BRA.DIV UR4, `(.L_x_10315) ;  /* 0x000000c604887947 */ /* 0x000fea000b800000 */
[----:B-1----:R1:W3:Y:S04]  /*102c0*/  SHFL.IDX PT, R20, R21, 0x1, 0x181f ;  /* 0x00381f0015147f89 */ /* 0x0022e800000e0000 */
[----:B--2---:R1:W2:Y:S02]  /*102d0*/  SHFL.IDX PT, R14, R3, 0x1, 0x181f ;  /* 0x00381f00030e7f89 */ /* 0x0042a400000e0000 */
.L_x_10535:
        /* <DEDUP_REMOVED lines=12> */
[-C--:B--2---:R-:W-:Y:S02]  /*103a0*/  @!P3 LEA R4, P5, R203, R14.reuse, 0x1 ;  /* 0x0000000ecb04b211 */ /* 0x084fe400078a08ff */
        /* <DEDUP_REMOVED lines=11> */
.L_x_10317:
[----:B------:R-:W-:Y:S05]  /*10460*/  BSYNC B1 ;  /* 0x0000000000017941 */ /* 0x000fea0003800000 */
.L_x_10316:
[----:B------:R-:W-:-:S03]  /*10470*/  UMOV UR4, 0xffffffff ;  /* 0xffffffff00047882 */ /* 0x000fc60000000000 */
[----:B------:R-:W-:Y:S05]  /*10480*/  BRA.DIV UR4, `(.L_x_10318) ;  /* 0x000000c6045c7947 */ /* 0x000fea000b800000 */
[----:B---3--:R3:W0:Y:S04]  /*10490*/  SHFL.IDX PT, R20, R21, 0x2, 0x181f ;  /* 0x00581f0015147f89 */ /* 0x00862800000e0000 */
[----:B--2---:R3:W2:Y:S02]  /*104a0*/  SHFL.IDX PT, R14, R3, 0x2, 0x181f ;  /* 0x00581f00030e7f89 */ /* 0x0046a400000e0000 */
.L_x_10539:
[----:B----4-:R-:W-:Y:S01]  /*104b0*/  VIADD R5, R91, 0x40 ;  /* 0x000000405b057836 */ /* 0x010fe20000000000 */
        /* <DEDUP_REMOVED lines=23> */
.L_x_10320:
[----:B------:R-:W-:Y:S05]  /*10630*/  BSYNC B1 ;  /* 0x0000000000017941 */ /* 0x000fea0003800000 */
.L_x_10319:
[----:B------:R-:W-:-:S03]  /*10640*/  UMOV UR4, 0xffffffff ;  /* 0xffffffff00047882 */ /* 0x000fc60000000000 */
[----:B------:R-:W-:Y:S05]  /*10650*/  BRA.DIV UR4, `(.L_x_10321) ;  /* 0x000000c604307947 */ /* 0x000fea000b800000 */
[----:B----4-:R4:W0:Y:S04]  /*10660*/  SHFL.IDX PT, R10, R21, 0x3, 0x181f ;  /* 0x00781f00150a7f89 */ /* 0x01082800000e0000 */
[----:B--2---:R4:W2:Y:S02]  /*10670*/  SHFL.IDX PT, R14, R3, 0x3, 0x181f ;  /* 0x00781f00030e7f89 */ /* 0x0048a400000e0000 */
.L_x_10543:
        /* <DEDUP_REMOVED lines=10> */
[-C--:B--2---:R-:W-:Y:S02]  /*10720*/  @!P3 LEA R4, P0, R203, R14.reuse, 0x1 ;  /* 0x0000000ecb04b211 */ /* 0x084fe400078008ff */
[-C--:B------:R-:W-:Y:S02]  /*10730*/  @!P4 LEA R6, P1, R221, R14.reuse, 0x1 ;  /* 0x0000000edd06c211 */ /* 0x080fe400078208ff */
[C---:B------:R-:W-:Y:S02]  /*10740*/  @!P5 LEA R8, P2, R220.reuse, R14, 0x1 ;  /* 0x0000000edc08d211 */ /* 0x040fe400078408ff */
        /* <DEDUP_REMOVED lines=12> */
.L_x_10311:
[----:B------:R-:W1:Y:S01]  /*10810*/  @P1 LDC R7, c[0x0][0xcec] ;  /* 0x00033b00ff071b82 */ /* 0x000e620000000800 */
[----:B------:R-:W-:Y:S01]  /*10820*/  ULDC.64 UR4, c[0x0][0xc08] ;  /* 0x0003020000047ab9 */ /* 0x000fe20000000a00 */
[----:B0-----:R-:W-:Y:S02]  /*10830*/  IMAD.MOV.U32 R10, RZ, RZ, R21 ;  /* 0x000000ffff0a7224 */ /* 0x001fe400078e0015 */
[----:B------:R-:W-:-:S04]  /*10840*/  IMAD R8, R8, UR4, RZ ;  /* 0x0000000408087c24 */ /* 0x000fc8000f8e02ff */
[----:B------:R-:W0:Y:S01]  /*10850*/  @P1 LDC R6, c[0x0][0xcf0] ;  /* 0x00033c00ff061b82 */ /* 0x000e220000000800 */
[----:B------:R-:W-:Y:S02]  /*10860*/  IMAD R8, R3, UR5, R8 ;  /* 0x0000000503087c24 */ /* 0x000fe4000f8e0208 */
[----:B-1----:R-:W-:-:S05]  /*10870*/  @P1 IMAD.HI.U32 R7, R21, R7, RZ ;  /* 0x0000000715071227 */ /* 0x002fca00078e00ff */
[----:B0-----:R-:W-:Y:S01]  /*10880*/  @P1 SHF.R.U32.HI R10, RZ, R6, R7 ;  /* 0x00000006ff0a1219 */ /* 0x001fe20000011607 */
[----:B------:R-:W-:Y:S01]  /*10890*/  IMAD.WIDE.U32 R6, R3, UR4, RZ ;  /* 0x0000000403067c25 */ /* 0x000fe2000f8e00ff */
[----:B------:R-:W-:Y:S01]  /*108a0*/  ULDC.64 UR4, c[0x0][0xc38] ;  /* 0x00030e0000047ab9 */ /* 0x000fe20000000a00 */
[----:B------:R-:W-:Y:S02]  /*108b0*/  SHF.R.S32.HI R3, RZ, 0x1f, R224 ;  /* 0x0000001fff037819 */ /* 0x000fe400000114e0 */
[----:B------:R-:W-:Y:S02]  /*108c0*/  IMAD.IADD R7, R7, 0x1, R8 ;  /* 0x0000000107077824 */ /* 0x000fe400078e0208 */
        /* <DEDUP_REMOVED lines=19> */
[----:B------:R-:W-:Y:S01]  /*10a00*/  IMAD.IADD R7, R7, 0x1, R8 ;  /* 0x0000000107077824 */ /* 0x000fe200078e0208 */
[----:B------:R-:W-:Y:S02]  /*10a10*/  SHF.R.S32.HI R8, RZ, 0x1f, R3 ;  /* 0x0000001fff087819 */ /* 0x000fe40000011403 */
[----:B------:R-:W-:Y:S01]  /*10a20*/  PRMT R10, RZ, 0x654, R10 ;  /* 0x00000654ff0a7816 */ /* 0x000fe2000000000a */
[----:B------:R-:W-:-:S03]  /*10a30*/  IMAD.WIDE.U32 R6, R3, UR4, R6 ;  /* 0x0000000403067c25 */ /* 0x000fc6000f8e0006 */
[----:B------:R0:W-:Y:S01]  /*10a40*/  SYNCS.ARRIVE.TRANS64.RED.A1T0 RZ, [R10+URZ], RZ ;  /* 0x000000ff0aff79a7 */ /* 0x0001e2000810043f */
[----:B------:R-:W-:-:S04]  /*10a50*/  IMAD R8, R8, UR4, RZ ;  /* 0x0000000408087c24 */ /* 0x000fc8000f8e02ff */
[----:B------:R-:W-:Y:S01]  /*10a60*/  IMAD R8, R3, UR5, R8 ;  /* 0x0000000503087c24 */ /* 0x000fe2000f8e0208 */
[----:B------:R-:W-:Y:S02]  /*10a70*/  ULDC.64 UR4, c[0x0][0xc00] ;  /* 0x0003000000047ab9 */ /* 0x000fe40000000a00 */
[----:B------:R-:W-:Y:S01]  /*10a80*/  LEA R3, P0, R6, UR4, 0x2 ;  /* 0x0000000406037c11 */ /* 0x000fe2000f8010ff */
[----:B------:R-:W-:Y:S01]  /*10a90*/  IMAD.IADD R8, R7, 0x1, R8 ;  /* 0x0000000107087824 */ /* 0x000fe200078e0208 */
[----:B------:R-:W-:-:S04]  /*10aa0*/  UMOV UR4, 0xffffffff ;  /* 0xffffffff00047882 */ /* 0x000fc80000000000 */
[----:B------:R-:W-:Y:S01]  /*10ab0*/  LEA.HI.X R8, R6, UR5, R8, 0x2, P0 ;  /* 0x0000000506087c11 */ /* 0x000fe200080f1408 */
[----:B0-----:R-:W-:Y:S06]  /*10ac0*/  BRA.DIV UR4, `(.L_x_10323) ;  /* 0x000000c2045c7947 */ /* 0x001fec000b800000 */
[----:B------:R0:W1:Y:S04]  /*10ad0*/  SHFL.IDX PT, R21, R8, RZ, 0x1c1f ;  /* 0x001c1fff08157589 */ /* 0x00006800000e0000 */
[----:B------:R0:W2:Y:S02]  /*10ae0*/  SHFL.IDX PT, R12, R3, RZ, 0x1c1f ;  /* 0x001c1fff030c7589 */ /* 0x0000a400000e0000 */
.L_x_10546:
        /* <DEDUP_REMOVED lines=29> */
[----:B-1----:R-:W-:Y:S01]  /*10cc0*/  @!P0 LEA R6, P2, R11, R12, 0x2 ;  /* 0x0000000c0b068211 */ /* 0x002fe200078410ff */
[----:B------:R-:W-:-:S03]  /*10cd0*/  VIADD R28, R232, 0x60 ;  /* 0x00000060e81c7836 */ /* 0x000fc60000000000 */
        /* <DEDUP_REMOVED lines=8> */
[C---:B------:R-:W-:Y:S01]  /*10d60*/  VIADD R14, R232.reuse, 0x20 ;  /* 0x00000020e80e7836 */ /* 0x040fe20000000000 */
        /* <DEDUP_REMOVED lines=13> */
[----:B------:R-:W-:-:S02]  /*10e40*/  VIADD R24, R232, 0x60 ;  /* 0x00000060e8187836 */ /* 0x000fc40000000000 */
[C---:B------:R-:W-:Y:S01]  /*10e50*/  VIADD R25, R232.reuse, 0x70 ;  /* 0x00000070e8197836 */ /* 0x040fe20000000000 */
[----:B------:R-:W-:Y:S01]  /*10e60*/  @!P2 LEA.HI.X R7, R11, R21, R13, 0x2, P0 ;  /* 0x000000150b07a211 */ /* 0x000fe200000f140d */
[----:B------:R-:W-:Y:S01]  /*10e70*/  VIADD R11, R232, 0x30 ;  /* 0x00000030e80b7836 */ /* 0x000fe20000000000 */
[----:B------:R-:W-:Y:S01]  /*10e80*/  ISETP.GE.AND P0, PT, R154, UR4, PT ;  /* 0x000000049a007c0c */ /* 0x000fe2000bf06270 */
[----:B------:R-:W-:Y:S01]  /*10e90*/  VIADD R13, R232, 0x48 ;  /* 0x00000048e80d7836 */ /* 0x000fe20000000000 */
[----:B------:R-:W-:Y:S01]  /*10ea0*/  SHF.R.S32.HI R24, RZ, 0x1f, R24 ;  /* 0x0000001fff187819 */ /* 0x000fe20000011418 */
[----:B------:R1:W-:Y:S01]  /*10eb0*/  @!P2 ST.E.64 desc[UR60][R6.64], R44 ;  /* 0x0000002c0600a985 */ /* 0x0003e2000c101b3c */
[----:B------:R-:W-:Y:S02]  /*10ec0*/  SHF.R.S32.HI R11, RZ, 0x1f, R11 ;  /* 0x0000001fff0b7819 */ /* 0x000fe4000001140b */
[----:B------:R-:W-:Y:S02]  /*10ed0*/  SHF.R.S32.HI R25, RZ, 0x1f, R25 ;  /* 0x0000001fff197819 */ /* 0x000fe40000011419 */
[----:B-1----:R-:W-:-:S04]  /*10ee0*/  @!P3 LEA R6, P2, R10, R12, 0x2 ;  /* 0x0000000c0a06b211 */ /* 0x002fc800078410ff */
[-C--:B------:R-:W-:Y:S02]  /*10ef0*/  @!P3 LEA.HI.X R7, R10, R21.reuse, R11, 0x2, P2 ;  /* 0x000000150a07b211 */ /* 0x080fe400010f140b */
        /* <DEDUP_REMOVED lines=12> */
[----:B------:R-:W-:Y:S01]  /*10fc0*/  VIADD R20, R232, 0x50 ;  /* 0x00000050e8147836 */ /* 0x000fe20000000000 */
[----:B--2---:R-:W-:-:S03]  /*10fd0*/  @!P2 LEA R10, P5, R13, R12, 0x2 ;  /* 0x0000000c0d0aa211 */ /* 0x004fc600078a10ff */
[----:B------:R1:W-:Y:S01]  /*10fe0*/  @!P0 ST.E.64 desc[UR60][R6.64], R56 ;  /* 0x0000003806008985 */ /* 0x0003e2000c101b3c */
[----:B------:R-:W-:Y:S02]  /*10ff0*/  ISETP.GE.AND P0, PT, R28, UR4, PT ;  /* 0x000000041c007c0c */ /* 0x000fe4000bf06270 */
[----:B------:R-:W-:Y:S01]  /*11000*/  @!P2 LEA.HI.X R11, R13, R21, R15, 0x2, P5 ;  /* 0x000000150d0ba211 */ /* 0x000fe200028f140f */
[C---:B------:R-:W-:Y:S01]  /*11010*/  VIADD R13, R232.reuse, 0x68 ;  /* 0x00000068e80d7836 */ /* 0x040fe20000000000 */
[----:B------:R-:W-:Y:S01]  /*11020*/  SHF.R.S32.HI R20, RZ, 0x1f, R20 ;  /* 0x0000001fff147819 */ /* 0x000fe20000011414 */
[----:B------:R-:W-:Y:S02]  /*11030*/  VIADD R15, R232, 0x58 ;  /* 0x00000058e80f7836 */ /* 0x000fe40000000000 */
[----:B------:R2:W-:Y:S01]  /*11040*/  @!P2 ST.E.64 desc[UR60][R10.64], R60 ;  /* 0x0000003c0a00a985 */ /* 0x0005e2000c101b3c */
[----:B------:R-:W-:Y:S02]  /*11050*/  ISETP.GE.AND P2, PT, R13, UR4, PT ;  /* 0x000000040d007c0c */ /* 0x000fe4000bf46270 */
[----:B------:R-:W-:-:S02]  /*11060*/  SHF.R.S32.HI R15, RZ, 0x1f, R15 ;  /* 0x0000001fff0f7819 */ /* 0x000fc4000001140f */
[----:B-1----:R-:W-:-:S04]  /*11070*/  @!P3 LEA R6, P4, R40, R12, 0x2 ;  /* 0x0000000c2806b211 */ /* 0x002fc800078810ff */
[----:B------:R-:W-:Y:S01]  /*11080*/  @!P3 LEA.HI.X R7, R40, R21, R20, 0x2, P4 ;  /* 0x000000152807b211 */ /* 0x000fe200020f1414 */
[----:B------:R-:W-:Y:S01]  /*11090*/  VIADD R20, R232, 0x70 ;  /* 0x00000070e8147836 */ /* 0x000fe20000000000 */
[----:B--2---:R-:W-:-:S03]  /*110a0*/  @!P1 LEA R10, P5, R14, R12, 0x2 ;  /* 0x0000000c0e0a9211 */ /* 0x004fc600078a10ff */
[----:B------:R1:W-:Y:S01]  /*110b0*/  @!P3 ST.E.64 desc[UR60][R6.64], R64 ;  /* 0x000000400600b985 */ /* 0x0003e2000c101b3c */
[----:B------:R-:W-:Y:S02]  /*110c0*/  ISETP.GE.AND P3, PT, R20, UR4, PT ;  /* 0x0000000414007c0c */ /* 0x000fe4000bf66270 */
[----:B------:R-:W-:Y:S01]  /*110d0*/  @!P1 LEA.HI.X R11, R14, R21, R15, 0x2, P5 ;  /* 0x000000150e0b9211 */ /* 0x000fe200028f140f */
[C---:B------:R-:W-:Y:S02]  /*110e0*/  VIADD R14, R232.reuse, 0x78 ;  /* 0x00000078e80e7836 */ /* 0x040fe40000000000 */
[----:B------:R-:W-:Y:S02]  /*110f0*/  VIADD R15, R232, 0x68 ;  /* 0x00000068e80f7836 */ /* 0x000fe40000000000 */
[----:B------:R2:W-:Y:S01]  /*11100*/  @!P1 ST.E.64 desc[UR60][R10.64], R68 ;  /* 0x000000440a009985 */ /* 0x0005e2000c101b3c */
[----:B------:R-:W-:Y:S02]  /*11110*/  ISETP.GE.AND P1, PT, R14, UR4, PT ;  /* 0x000000040e007c0c */ /* 0x000fe4000bf26270 */
[----:B------:R-:W-:-:S02]  /*11120*/  SHF.R.S32.HI R15, RZ, 0x1f, R15 ;  /* 0x0000001fff0f7819 */ /* 0x000fc4000001140f */
[----:B-1----:R-:W-:-:S04]  /*11130*/  @!P0 LEA R6, P4, R28, R12, 0x2 ;  /* 0x0000000c1c068211 */ /* 0x002fc800078810ff */
[-C--:B------:R-:W-:Y:S01]  /*11140*/  @!P0 LEA.HI.X R7, R28, R21.reuse, R24, 0x2, P4 ;  /* 0x000000151c078211 */ /* 0x080fe200020f1418 */
        /* <DEDUP_REMOVED lines=13> */
[-C--:B------:R-:W-:Y:S01]  /*11220*/  @!P3 LEA.HI.X R7, R20, R21.reuse, R25, 0x2, P4 ;  /* 0x000000151407b211 */ /* 0x080fe200020f1419 */
[C---:B------:R-:W-:Y:S02]  /*11230*/  VIADD R20, R232.reuse, 0x90 ;  /* 0x00000090e8147836 */ /* 0x040fe40000000000 */
[----:B------:R-:W-:Y:S01]  /*11240*/  VIADD R25, R232, 0x80 ;  /* 0x00000080e8197836 */ /* 0x000fe20000000000 */
        /* <DEDUP_REMOVED lines=52> */
[-C--:B------:R-:W-:Y:S01]  /*11590*/  @!P4 LEA.HI.X R7, R25, R21.reuse, R28, 0x2, P3 ;  /* 0x000000151907c211 */ /* 0x080fe200018f141c */
[C---:B------:R-:W-:Y:S01]  /*115a0*/  VIADD R25, R232.reuse, 0xc8 ;  /* 0x000000c8e8197836 */ /* 0x040fe20000000000 */
[----:B------:R-:W-:Y:S02]  /*115b0*/  ISETP.GE.AND P3, PT, R13, UR4, PT ;  /* 0x000000040d007c0c */ /* 0x000fe4000bf66270 */
[C---:B--2---:R-:W-:Y:S01]  /*115c0*/  @!P1 LEA R10, P5, R15.reuse, R12, 0x2 ;  /* 0x0000000c0f0a9211 */ /* 0x044fe200078a10ff */
[----:B------:R1:W-:Y:S01]  /*115d0*/  @!P4 ST.E.64 desc[UR60][R6.64], R112 ;  /* 0x000000700600c985 */ /* 0x0003e2000c101b3c */
[----:B------:R-:W-:Y:S02]  /*115e0*/  SHF.R.S32.HI R25, RZ, 0x1f, R25 ;  /* 0x0000001fff197819 */ /* 0x000fe40000011419 */
[----:B------:R-:W-:Y:S01]  /*115f0*/  @!P1 LEA.HI.X R11, R15, R21, R20, 0x2, P5 ;  /* 0x000000150f0b9211 */ /* 0x000fe200028f1414 */
[C---:B------:R-:W-:Y:S02]  /*11600*/  VIADD R15, R232.reuse, 0xc0 ;  /* 0x000000c0e80f7836 */ /* 0x040fe40000000000 */
[----:B------:R-:W-:-:S02]  /*11610*/  VIADD R20, R232, 0xd0 ;  /* 0x000000d0e8147836 */ /* 0x000fc40000000000 */
[----:B------:R2:W-:Y:S01]  /*11620*/  @!P1 ST.E.64 desc[UR60][R10.64], R116 ;  /* 0x000000740a009985 */ /* 0x0005e2000c101b3c */
[----:B------:R-:W-:Y:S02]  /*11630*/  SHF.R.S32.HI R15, RZ, 0x1f, R15 ;  /* 0x0000001fff0f7819 */ /* 0x000fe4000001140f */
[----:B------:R-:W-:Y:S02]  /*11640*/  ISETP.GE.AND P1, PT, R237, UR4, PT ;  /* 0x00000004ed007c0c */ /* 0x000fe4000bf26270 */
[----:B------:R-:W-:Y:S02]  /*11650*/  SHF.R.S32.HI R20, RZ, 0x1f, R20 ;  /* 0x0000001fff147819 */ /* 0x000fe40000011414 */
[----:B-1----:R-:W-:-:S04]  /*11660*/  @!P0 LEA R6, P4, R14, R12, 0x2 ;  /* 0x0000000c0e068211 */ /* 0x002fc800078810ff */
[-C--:B------:R-:W-:Y:S02]  /*11670*/  @!P0 LEA.HI.X R7, R14, R21.reuse, R15, 0x2, P4 ;  /* 0x000000150e078211 */ /* 0x080fe400020f140f */
[CC--:B------:R-:W-:Y:S02]  /*11680*/  @!P3 LEA R14, P4, R13.reuse, R12.reuse, 0x2 ;  /* 0x0000000c0d0eb211 */ /* 0x0c0fe400078810ff */
[----:B--2---:R-:W-:Y:S01]  /*11690*/  @!P2 LEA R10, P5, R24, R12, 0x2 ;  /* 0x0000000c180aa211 */ /* 0x004fe200078a10ff */
        /* <DEDUP_REMOVED lines=10> */
[----:B-1----:R-:W-:Y:S02]  /*11740*/  @!P1 LEA R6, P5, R237, R12, 0x2 ;  /* 0x0000000ced069211 */ /* 0x002fe400078a10ff */
[----:B------:R-:W-:-:S02]  /*11750*/  SHF.R.S32.HI R24, RZ, 0x1f, R234 ;  /* 0x0000001fff187819 */ /* 0x000fc400000114ea */
[-C--:B------:R-:W-:Y:S02]  /*11760*/  @!P1 LEA.HI.X R7, R237, R21.reuse, R13, 0x2, P5 ;  /* 0x00000015ed079211 */ /* 0x080fe400028f140d */
[----:B------:R-:W-:Y:S02]  /*11770*/  SHF.R.S32.HI R13, RZ, 0x1f, R236 ;  /* 0x0000001fff0d7819 */ /* 0x000fe400000114ec */
[CC--:B--2---:R-:W-:Y:S01]  /*11780*/  @!P0 LEA R10, P5, R236.reuse, R12.reuse, 0x2 ;  /* 0x0000000cec0a8211 */ /* 0x0c4fe200078a10ff */
[----:B------:R1:W-:Y:S01]  /*11790*/  @!P1 ST.E.64 desc[UR60][R6.64], R132 ;  /* 0x0000008406009985 */ /* 0x0003e2000c101b3c */
[----:B------:R-:W-:Y:S02]  /*117a0*/  SHF.R.S32.HI R20, RZ, 0x1f, R233 ;  /* 0x0000001fff147819 */ /* 0x000fe400000114e9 */
[----:B------:R-:W-:Y:S02]  /*117b0*/  @!P0 LEA.HI.X R11, R236, R21, R13, 0x2, P5 ;  /* 0x00000015ec0b8211 */ /* 0x000fe400028f140d */
[----:B---3--:R-:W-:-:S02]  /*117c0*/  @!P4 LEA R14, P1, R235, R12, 0x2 ;  /* 0x0000000ceb0ec211 */ /* 0x008fc400078210ff */
[----:B------:R-:W-:Y:S01]  /*117d0*/  SHF.R.S32.HI R13, RZ, 0x1f, R235 ;  /* 0x0000001fff0d7819 */ /* 0x000fe200000114eb */
[----:B------:R3:W-:Y:S03]  /*117e0*/  @!P0 ST.E.64 desc[UR60][R10.64], R136 ;  /* 0x000000880a008985 */ /* 0x0007e6000c101b3c */
[-C--:B------:R-:W-:Y:S02]  /*117f0*/  @!P4 LEA.HI.X R15, R235, R21.reuse, R13, 0x2, P1 ;  /* 0x00000015eb0fc211 */ /* 0x080fe400008f140d */
[CC--:B-1----:R-:W-:Y:S02]  /*11800*/  @!P2 LEA R6, P5, R234.reuse, R12.reuse, 0x2 ;  /* 0x0000000cea06a211 */ /* 0x0c2fe400078a10ff */
[----:B------:R-:W-:Y:S01]  /*11810*/  @!P3 LEA R12, P1, R233, R12, 0x2 ;  /* 0x0000000ce90cb211 */ /* 0x000fe200078210ff */
[----:B------:R3:W-:Y:S01]  /*11820*/  @!P4 ST.E.64 desc[UR60][R14.64], R140 ;  /* 0x0000008c0e00c985 */ /* 0x0007e2000c101b3c */
[----:B------:R-:W-:-:S02]  /*11830*/  @!P2 LEA.HI.X R7, R234, R21, R24, 0x2, P5 ;  /* 0x00000015ea07a211 */ /* 0x000fc400028f1418 */
[----:B------:R-:W-:-:S03]  /*11840*/  @!P3 LEA.HI.X R13, R233, R21, R20, 0x2, P1 ;  /* 0x00000015e90db211 */ /* 0x000fc600008f1414 */
[----:B------:R3:W-:Y:S04]  /*11850*/  @!P2 ST.E.64 desc[UR60][R6.64], R144 ;  /* 0x000000900600a985 */ /* 0x0007e8000c101b3c */
[----:B------:R3:W-:Y:S02]  /*11860*/  @!P3 ST.E.64 desc[UR60][R12.64], R148 ;  /* 0x000000940c00b985 */ /* 0x0007e4000c101b3c */
.L_x_10325:
[----:B------:R-:W-:Y:S05]  /*11870*/  BSYNC B1 ;  /* 0x0000000000017941 */ /* 0x000fea0003800000 */
.L_x_10324:
[----:B------:R-:W-:-:S03]  /*11880*/  UMOV UR4, 0xffffffff ;  /* 0xffffffff00047882 */ /* 0x000fc60000000000 */
[----:B------:R-:W-:Y:S05]  /*11890*/  BRA.DIV UR4, `(.L_x_10326) ;  /* 0x000000b604207947 */ /* 0x000fea000b800000 */
[----:B---3--:R3:W4:Y:S04]  /*118a0*/  SHFL.IDX PT, R10, R8, 0x1, 0x1c1f ;  /* 0x003c1f00080a7f89 */ /* 0x00872800000e0000 */
[----:B0-----:R-:W0:Y:S02]  /*118b0*/  SHFL.IDX PT, R3, R3, 0x1, 0x1c1f ;  /* 0x003c1f0003037f89 */ /* 0x001e2400000e0000 */
.L_x_10550:
[----:B------:R-:W-:-:S13]  /*118c0*/  ISETP.GE.AND P0, PT, R9, R0, PT ;  /* 0x000000000900720c */ /* 0x000fda0003f06270 */
[----:B------:R-:W-:Y:S05]  /*118d0*/  @P0 BRA `(.L_x_10322) ;  /* 0x0000001c00300947 */ /* 0x000fea0003800000 */
[----:B------:R-:W-:Y:S01]  /*118e0*/  ULDC UR4, c[0x0][0xbc8] ;  /* 0x0002f20000047ab9 */ /* 0x000fe20000000800 */
[C---:B------:R-:W-:Y:S01]  /*118f0*/  VIADD R14, R232.reuse, 0x8 ;  /* 0x00000008e80e7836 */ /* 0x040fe20000000000 */
[C---:B------:R-:W-:Y:S01]  /*11900*/  ISETP.GE.AND P2, PT, R232.reuse, UR4, PT ;  /* 0x00000004e8007c0c */ /* 0x040fe2000bf46270 */
[C---:B------:R-:W-:Y:S02]  /*11910*/  VIADD R11, R232.reuse, 0x10 ;  /* 0x00000010e80b7836 */ /* 0x040fe40000000000 */
[----:B------:R-:W-:Y:S01]  /*11920*/  VIADD R15, R232, 0x18 ;  /* 0x00000018e80f7836 */ /* 0x000fe20000000000 */
[----:B------:R-:W-:Y:S01]  /*11930*/  ISETP.GE.AND P3, PT, R14, UR4, PT ;  /* 0x000000040e007c0c */ /* 0x000fe2000bf66270 */
[C---:B------:R-:W-:Y:S01]  /*11940*/  VIADD R20, R232.reuse, 0x8 ;  /* 0x00000008e8147836 */ /* 0x040fe20000000000 */
[----:B------:R-:W-:Y:S01]  /*11950*/  ISETP.GE.AND P1, PT, R11, UR4, PT ;  /* 0x000000040b007c0c */ /* 0x000fe2000bf26270 */
[C---:B--2---:R-:W-:Y:S01]  /*11960*/  VIADD R12, R232.reuse, 0x20 ;  /* 0x00000020e80c7836 */ /* 0x044fe20000000000 */
[----:B------:R-:W-:Y:S01]  /*11970*/  ISETP.GE.AND P0, PT, R15, UR4, PT ;  /* 0x000000040f007c0c */ /* 0x000fe2000bf06270 */
[C---:B------:R-:W-:Y:S01]  /*11980*/  VIADD R13, R232.reuse, 0x10 ;  /* 0x00000010e80d7836 */ /* 0x040fe20000000000 */
[----:B------:R-:W-:Y:S01]  /*11990*/  SHF.R.S32.HI R20, RZ, 0x1f, R20 ;  /* 0x0000001fff147819 */ /* 0x000fe20000011414 */
[----:B-1----:R-:W-:-:S02]  /*119a0*/  VIADD R21, R232, 0x98 ;  /* 0x00000098e8157836 */ /* 0x002fc40000000000 */
[----:B0-----:R-:W-:Y:S01]  /*119b0*/  @!P2 IMAD.MOV.U32 R6, RZ, RZ, R3 ;  /* 0x000000ffff06a224 */ /* 0x001fe200078e0003 */
[----:B------:R-:W-:Y:S01]  /*119c0*/  SHF.R.S32.HI R13, RZ, 0x1f, R13 ;  /* 0x0000001fff0d7819 */ /* 0x000fe2000001140d */
[----:B----4-:R-:W-:Y:S01]  /*119d0*/  @!P2 IMAD.MOV.U32 R7, RZ, RZ, R10 ;  /* 0x000000ffff07a224 */ /* 0x010fe200078e000a */
[----:B------:R-:W-:Y:S02]  /*119e0*/  SHF.R.S32.HI R21, RZ, 0x1f, R21 ;  /* 0x0000001fff157819 */ /* 0x000fe40000011415 */
[----:B---3--:R-:W-:Y:S01]  /*119f0*/  @!P3 LEA R8, P4, R14, R3, 0x2 ;  /* 0x000000030e08b211 */ /* 0x008fe200078810ff */
[----:B------:R-:W-:-:S03]  /*11a00*/  @!P2 IMAD.WIDE R6, R232, 0x4, R6 ;  /* 0x00000004e806a825 */ /* 0x000fc600078e0206 */
[----:B------:R-:W-:Y:S01]  /*11a10*/  @!P3 LEA.HI.X R9, R14, R10, R20, 0x2, P4 ;  /* 0x0000000a0e09b211 */ /* 0x000fe200020f1414 */
[----:B------:R-:W-:Y:S01]  /*11a20*/  VIADD R14, R232, 0x28 ;  /* 0x00000028e80e7836 */ /* 0x000fe20000000000 */
[----:B------:R0:W-:Y:S01]  /*11a30*/  @!P2 ST.E.64 desc[UR60][R6.64], R26 ;  /* 0x0000001a0600a985 */ /* 0x0001e2000c101b3c */
[----:B------:R-:W-:Y:S01]  /*11a40*/  ISETP.GE.AND P2, PT, R12, UR4, PT ;  /* 0x000000040c007c0c */ /* 0x000fe2000bf46270 */
[----:B------:R-:W-:Y:S02]  /*11a50*/  VIADD R20, R232, 0x18 ;  /* 0x00000018e8147836 */ /* 0x000fe40000000000 */
[----:B------:R1:W-:Y:S01]  /*11a60*/  @!P3 ST.E.64 desc[UR60][R8.64], R30 ;  /* 0x0000001e0800b985 */ /* 0x0003e2000c101b3c */
[----:B------:R-:W-:Y:S02]  /*11a70*/  ISETP.GE.AND P3, PT, R14, UR4, PT ;  /* 0x000000040e007c0c */ /* 0x000fe4000bf66270 */
[----:B------:R-:W-:Y:S02]  /*11a80*/  SHF.R.S32.HI R20, RZ, 0x1f, R20 ;  /* 0x0000001fff147819 */ /* 0x000fe40000011414 */
[----:B0-----:R-:W-:-:S04]  /*11a90*/  @!P1 LEA R6, P5, R11, R3, 0x2 ;  /* 0x000000030b069211 */ /* 0x001fc800078a10ff */
[-C--:B------:R-:W-:Y:S01]  /*11aa0*/  @!P1 LEA.HI.X R7, R11, R10.reuse, R13, 0x2, P5 ;  /* 0x0000000a0b079211 */ /* 0x080fe200028f140d */
[C---:B------:R-:W-:Y:S01]  /*11ab0*/  VIADD R11, R232.reuse, 0x30 ;  /* 0x00000030e80b7836 */ /* 0x040fe20000000000 */
[----:B-1----:R-:W-:Y:S01]  /*11ac0*/  @!P0 LEA R8, P4, R15, R3, 0x2 ;  /* 0x000000030f088211 */ /* 0x002fe200078810ff */
[C---:B------:R-:W-:Y:S02]  /*11ad0*/  VIADD R13, R232.reuse, 0x20 ;  /* 0x00000020e80d7836 */ /* 0x040fe40000000000 */
[----:B------:R0:W-:Y:S01]  /*11ae0*/  @!P1 ST.E.64 desc[UR60][R6.64], R34 ;  /* 0x0000002206009985 */ /* 0x0001e2000c101b3c */
[----:B------:R-:W-:Y:S02]  /*11af0*/  ISETP.GE.AND P1, PT, R11, UR4, PT ;  /* 0x000000040b007c0c */ /* 0x000fe4000bf26270 */
[----:B------:R-:W-:Y:S02]  /*11b00*/  SHF.R.S32.HI R13, RZ, 0x1f, R13 ;  /* 0x0000001fff0d7819 */ /* 0x000fe4000001140d */
[----:B------:R-:W-:Y:S01]  /*11b10*/  @!P0 LEA.HI.X R9, R15, R10, R20, 0x2, P4 ;  /* 0x0000000a0f098211 */ /* 0x000fe200020f1414 */
[----:B------:R-:W-:-:S02]  /*11b20*/  VIADD R15, R232, 0x38 ;  /* 0x00000038e80f7836 */ /* 0x000fc40000000000 */
[----:B------:R-:W-:Y:S02]  /*11b30*/  VIADD R20, R232, 0x28 ;  /* 0x00000028e8147836 */ /* 0x000fe40000000000 */
[----:B------:R1:W-:Y:S01]  /*11b40*/  @!P0 ST.E.64 desc[UR60][R8.64], R38 ;  /* 0x0000002608008985 */ /* 0x0003e2000c101b3c */
[----:B------:R-:W-:Y:S02]  /*11b50*/  ISETP.GE.AND P0, PT, R15, UR4, PT ;  /* 0x000000040f007c0c */ /* 0x000fe4000bf06270 */
[----:B------:R-:W-:Y:S02]  /*11b60*/  SHF.R.S32.HI R20, RZ, 0x1f, R20 ;  /* 0x0000001fff147819 */ /* 0x000fe40000011414 */
[----:B0-----:R-:W-:-:S04]  /*11b70*/  @!P2 LEA R6, P5, R12, R3, 0x2 ;  /* 0x000000030c06a211 */ /* 0x001fc800078a10ff */
[-C--:B------:R-:W-:Y:S01]  /*11b80*/  @!P2 LEA.HI.X R7, R12, R10.reuse, R13, 0x2, P5 ;  /* 0x0000000a0c07a211 */ /* 0x080fe200028f140d */
[C---:B------:R-:W-:Y:S02]  /*11b90*/  VIADD R12, R232.reuse, 0x40 ;  /* 0x00000040e80c7836 */ /* 0x040fe40000000000 */
[----:B------:R-:W-:Y:S01]  /*11ba0*/  VIADD R13, R232, 0x30 ;  /* 0x00000030e80d7836 */ /* 0x000fe20000000000 */
[----:B-1----:R-:W-:Y:S01]  /*11bb0*/  @!P3 LEA R8, P4, R14, R3, 0x2 ;  /* 0x000000030e08b211 */ /* 0x002fe200078810ff */
[----:B------:R0:W-:Y:S01]  /*11bc0*/  @!P2 ST.E.64 desc[UR60][R6.64], R4 ;  /* 0x000000040600a985 */ /* 0x0001e2000c101b3c */
[----:B------:R-:W-:Y:S02]  /*11bd0*/  ISETP.GE.AND P2, PT, R12, UR4, PT ;  /* 0x000000040c007c0c */ /* 0x000fe4000bf46270 */
[----:B------:R-:W-:Y:S02]  /*11be0*/  SHF.R.S32.HI R13, RZ, 0x1f, R13 ;  /* 0x0000001fff0d7819 */ /* 0x000fe4000001140d */
[----:B------:R-:W-:Y:S01]  /*11bf0*/  @!P3 LEA.HI.X R9, R14, R10, R20, 0x2, P4 ;  /* 0x0000000a0e09b211 */ /* 0x000fe200020f1414 */
[----:B------:R-:W-:-:S02]  /*11c00*/  VIADD R14, R232, 0x48 ;  /* 0x00000048e80e7836 */ /* 0x000fc40000000000 */
[----:B------:R-:W-:Y:S02]  /*11c10*/  VIADD R20, R232, 0x38 ;  /* 0x00000038e8147836 */ /* 0x000fe40000000000 */
[----:B------:R-:W-:Y:S01]  /*11c20*/  @!P3 ST.E.64 desc[UR60][R8.64], R46 ;  /* 0x0000002e0800b985 */ /* 0x000fe2000c101b3c */
[----:B------:R-:W-:Y:S02]  /*11c30*/  ISETP.GE.AND P3, PT, R14, UR4, PT ;  /* 0x000000040e007c0c */ /* 0x000fe4000bf66270 */
[----:B------:R-:W-:Y:S02]  /*11c40*/  SHF.R.S32.HI R20, RZ, 0x1f, R20 ;  /* 0x0000001fff147819 */ /* 0x000fe40000011414 */
[-C--:B0-----:R-:W-:Y:S02]  /*11c50*/  @!P1 LEA R4, P5, R11, R3.reuse, 0x2 ;  /* 0x000000030b049211 */ /* 0x081fe400078a10ff */
[----:B------:R-:W-:Y:S02]  /*11c60*/  @!P0 LEA R6, P4, R15, R3, 0x2 ;  /* 0x000000030f068211 */ /* 0x000fe400078810ff */
[-C--:B------:R-:W-:Y:S01]  /*11c70*/  @!P1 LEA.HI.X R5, R11, R10.reuse, R13, 0x2, P5 ;  /* 0x0000000a0b059211 */ /* 0x080fe200028f140d */
[C---:B------:R-:W-:Y:S01]  /*11c80*/  VIADD R11, R232.reuse, 0x50 ;  /* 0x00000050e80b7836 */ /* 0x040fe20000000000 */
[----:B------:R-:W-:Y:S01]  /*11c90*/  @!P0 LEA.HI.X R7, R15, R10, R20, 0x2, P4 ;  /* 0x0000000a0f078211 */ /* 0x000fe200020f1414 */
[----:B------:R-:W-:-:S02]  /*11ca0*/  VIADD R13, R232, 0x40 ;  /* 0x00000040e80d7836 */ /* 0x000fc40000000000 */
[----:B------:R0:W-:Y:S01]  /*11cb0*/  @!P1 ST.E.64 desc[UR60][R4.64], R50 ;  /* 0x0000003204009985 */ /* 0x0001e2000c101b3c */
[----:B------:R-:W-:Y:S01]  /*11cc0*/  ISETP.GE.AND P1, PT, R11, UR4, PT ;  /* 0x000000040b007c0c */ /* 0x000fe2000bf26270 */
[C---:B------:R-:W-:Y:S01]  /*11cd0*/  VIADD R15, R232.reuse, 0x58 ;  /* 0x00000058e80f7836 */ /* 0x040fe20000000000 */
[----:B------:R-:W-:Y:S01]  /*11ce0*/  SHF.R.S32.HI R13, RZ, 0x1f, R13 ;  /* 0x0000001fff0d7819 */ /* 0x000fe2000001140d */
[----:B------:R-:W-:Y:S01]  /*11cf0*/  VIADD R20, R232, 0x48 ;  /* 0x00000048e8147836 */ /* 0x000fe20000000000 */
[----:B------:R1:W-:Y:S02]  /*11d00*/  @!P0 ST.E.64 desc[UR60][R6.64], R54 ;  /* 0x0000003606008985 */ /* 0x0003e4000c101b3c */
[----:B------:R-:W-:Y:S02]  /*11d10*/  ISETP.GE.AND P0, PT, R15, UR4, PT ;  /* 0x000000040f007c0c */ /* 0x000fe4000bf06270 */
[----:B------:R-:W-:Y:S02]  /*11d20*/  SHF.R.S32.HI R20, RZ, 0x1f, R20 ;  /* 0x0000001fff147819 */ /* 0x000fe40000011414 */
[----:B0-----:R-:W-:-:S04]  /*11d30*/  @!P2 LEA R4, P5, R12, R3, 0x2 ;  /* 0x000000030c04a211 */ /* 0x001fc800078a10ff */
[-C--:B------:R-:W-:Y:S01]  /*11d40*/  @!P2 LEA.HI.X R5, R12, R10.reuse, R13, 0x2, P5 ;  /* 0x0000000a0c05a211 */ /* 0x080fe200028f140d */
[----:B------:R-:W-:Y:S01]  /*11d50*/  VIADD R12, R232, 0x60 ;  /* 0x00000060e80c7836 */ /* 0x000fe20000000000 */
[----:B-1----:R-:W-:Y:S01]  /*11d60*/  @!P3 LEA R6, P4, R14, R3, 0x2 ;  /* 0x000000030e06b211 */ /* 0x002fe200078810ff */
[----:B------:R-:W-:Y:S02]  /*11d70*/  VIADD R13, R232, 0x50 ;  /* 0x00000050e80d7836 */ /* 0x000fe40000000000 */
        /* <DEDUP_REMOVED lines=77> */
[----:B0-----:R-:W-:Y:S02]  /*12250*/  @!P2 LEA R4, P1, R12, R3, 0x2 ;  /* 0x000000030c04a211 */ /* 0x001fe400078210ff */
[----:B------:R-:W-:-:S02]  /*12260*/  SHF.R.S32.HI R15, RZ, 0x1f, R15 ;  /* 0x0000001fff0f7819 */ /* 0x000fc4000001140f */
[----:B------:R-:W-:Y:S01]  /*12270*/  @!P2 LEA.HI.X R5, R12, R10, R14, 0x2, P1 ;  /* 0x0000000a0c05a211 */ /* 0x000fe200008f140e */
[C---:B------:R-:W-:Y:S01]  /*12280*/  VIADD R14, R232.reuse, 0xc0 ;  /* 0x000000c0e80e7836 */ /* 0x040fe20000000000 */
[----:B------:R-:W-:Y:S01]  /*12290*/  ISETP.GE.AND P1, PT, R13, UR4, PT ;  /* 0x000000040d007c0c */ /* 0x000fe2000bf26270 */
[----:B------:R-:W-:Y:S02]  /*122a0*/  VIADD R12, R232, 0xc8 ;  /* 0x000000c8e80c7836 */ /* 0x000fe40000000000 */
[----:B------:R0:W-:Y:S01]  /*122b0*/  @!P2 ST.E.64 desc[UR60][R4.64], R106 ;  /* 0x0000006a0400a985 */ /* 0x0001e2000c101b3c */
[----:B------:R-:W-:Y:S02]  /*122c0*/  ISETP.GE.AND P2, PT, R14, UR4, PT ;  /* 0x000000040e007c0c */ /* 0x000fe4000bf46270 */
[----:B-1----:R-:W-:-:S04]  /*122d0*/  @!P4 LEA R6, P0, R20, R3, 0x2 ;  /* 0x000000031406c211 */ /* 0x002fc800078010ff */
[----:B------:R-:W-:Y:S02]  /*122e0*/  @!P4 LEA.HI.X R7, R20, R10, R21, 0x2, P0 ;  /* 0x0000000a1407c211 */ /* 0x000fe400000f1415 */
[----:B------:R-:W-:-:S03]  /*122f0*/  ISETP.GE.AND P0, PT, R12, UR4, PT ;  /* 0x000000040c007c0c */ /* 0x000fc6000bf06270 */
[----:B------:R1:W-:Y:S01]  /*12300*/  @!P4 ST.E.64 desc[UR60][R6.64], R110 ;  /* 0x0000006e0600c985 */ /* 0x0003e2000c101b3c */
[----:B0-----:R-:W-:-:S04]  /*12310*/  @!P3 LEA R4, P5, R11, R3, 0x2 ;  /* 0x000000030b04b211 */ /* 0x001fc800078a10ff */
[----:B------:R-:W-:Y:S01]  /*12320*/  @!P3 LEA.HI.X R5, R11, R10, R15, 0x2, P5 ;  /* 0x0000000a0b05b211 */ /* 0x000fe200028f140f */
[C---:B------:R-:W-:Y:S02]  /*12330*/  VIADD R15, R232.reuse, 0xb8 ;  /* 0x000000b8e80f7836 */ /* 0x040fe40000000000 */
[----:B------:R-:W-:Y:S02]  /*12340*/  VIADD R11, R232, 0xd0 ;  /* 0x000000d0e80b7836 */ /* 0x000fe40000000000 */
[----:B------:R0:W-:Y:S01]  /*12350*/  @!P3 ST.E.64 desc[UR60][R4.64], R114 ;  /* 0x000000720400b985 */ /* 0x0001e2000c101b3c */
[----:B------:R-:W-:Y:S02]  /*12360*/  SHF.R.S32.HI R15, RZ, 0x1f, R15 ;  /* 0x0000001fff0f7819 */ /* 0x000fe4000001140f */
[----:B-1----:R-:W-:Y:S02]  /*12370*/  @!P1 LEA R6, P4, R13, R3, 0x2 ;  /* 0x000000030d069211 */ /* 0x002fe400078810ff */
[----:B------:R-:W-:-:S02]  /*12380*/  ISETP.GE.AND P3, PT, R11, UR4, PT ;  /* 0x000000040b007c0c */ /* 0x000fc4000bf66270 */
[----:B------:R-:W-:Y:S01]  /*12390*/  @!P1 LEA.HI.X R7, R13, R10, R15, 0x2, P4 ;  /* 0x0000000a0d079211 */ /* 0x000fe200020f140f */
[----:B------:R-:W-:Y:S01]  /*123a0*/  VIADD R15, R232, 0xc0 ;  /* 0x000000c0e80f7836 */ /* 0x000fe20000000000 */
[-C--:B------:R-:W-:Y:S01]  /*123b0*/  @!P0 LEA R8, P4, R12, R3.reuse, 0x2 ;  /* 0x000000030c088211 */ /* 0x080fe200078810ff */
[----:B------:R-:W-:Y:S02]  /*123c0*/  VIADD R13, R232, 0xc8 ;  /* 0x000000c8e80d7836 */ /* 0x000fe40000000000 */
[----:B------:R-:W-:Y:S01]  /*123d0*/  @!P1 ST.E.64 desc[UR60][R6.64], R118 ;  /* 0x0000007606009985 */ /* 0x000fe2000c101b3c */
[----:B------:R-:W-:Y:S02]  /*123e0*/  SHF.R.S32.HI R15, RZ, 0x1f, R15 ;  /* 0x0000001fff0f7819 */ /* 0x000fe4000001140f */
[----:B0-----:R-:W-:Y:S02]  /*123f0*/  @!P2 LEA R4, P5, R14, R3, 0x2 ;  /* 0x000000030e04a211 */ /* 0x001fe400078a10ff */
[----:B------:R-:W-:-:S02]  /*12400*/  SHF.R.S32.HI R13, RZ, 0x1f, R13 ;  /* 0x0000001fff0d7819 */ /* 0x000fc4000001140d */
[-C--:B------:R-:W-:Y:S02]  /*12410*/  @!P2 LEA.HI.X R5, R14, R10.reuse, R15, 0x2, P5 ;  /* 0x0000000a0e05a211 */ /* 0x080fe400028f140f */
[----:B------:R-:W-:Y:S01]  /*12420*/  @!P0 LEA.HI.X R9, R12, R10, R13, 0x2, P4 ;  /* 0x0000000a0c098211 */ /* 0x000fe200020f140d */
[----:B------:R-:W-:Y:S01]  /*12430*/  VIADD R12, R232, 0xd0 ;  /* 0x000000d0e80c7836 */ /* 0x000fe20000000000 */
[----:B------:R-:W-:Y:S01]  /*12440*/  ISETP.GE.AND P1, PT, R237, UR4, PT ;  /* 0x00000004ed007c0c */ /* 0x000fe2000bf26270 */
[----:B------:R0:W-:Y:S01]  /*12450*/  @!P2 ST.E.64 desc[UR60][R4.64], R122 ;  /* 0x0000007a0400a985 */ /* 0x0001e2000c101b3c */
[----:B------:R-:W-:Y:S02]  /*12460*/  ISETP.GE.AND P4, PT, R236, UR4, PT ;  /* 0x00000004ec007c0c */ /* 0x000fe4000bf86270 */
[----:B------:R-:W-:Y:S01]  /*12470*/  SHF.R.S32.HI R12, RZ, 0x1f, R12 ;  /* 0x0000001fff0c7819 */ /* 0x000fe2000001140c */
[----:B------:R1:W-:Y:S01]  /*12480*/  @!P0 ST.E.64 desc[UR60][R8.64], R126 ;  /* 0x0000007e08008985 */ /* 0x0003e2000c101b3c */
[----:B------:R-:W-:-:S02]  /*12490*/  ISETP.GE.AND P2, PT, R235, UR4, PT ;  /* 0x00000004eb007c0c */ /* 0x000fc4000bf46270 */
[----:B------:R-:W-:Y:S02]  /*124a0*/  ISETP.GE.AND P0, PT, R234, UR4, PT ;  /* 0x00000004ea007c0c */ /* 0x000fe4000bf06270 */
[----:B------:R-:W-:Y:S02]  /*124b0*/  SHF.R.S32.HI R14, RZ, 0x1f, R235 ;  /* 0x0000001fff0e7819 */ /* 0x000fe400000114eb */
[----:B0-----:R-:W-:-:S04]  /*124c0*/  @!P3 LEA R4, P5, R11, R3, 0x2 ;  /* 0x000000030b04b211 */ /* 0x001fc800078a10ff */
[-C--:B------:R-:W-:Y:S02]  /*124d0*/  @!P3 LEA.HI.X R5, R11, R10.reuse, R12, 0x2, P5 ;  /* 0x0000000a0b05b211 */ /* 0x080fe400028f140c */
[----:B------:R-:W-:Y:S02]  /*124e0*/  SHF.R.S32.HI R11, RZ, 0x1f, R237 ;  /* 0x0000001fff0b7819 */ /* 0x000fe400000114ed */
[CC--:B------:R-:W-:Y:S01]  /*124f0*/  @!P1 LEA R6, P5, R237.reuse, R3.reuse, 0x2 ;  /* 0x00000003ed069211 */ /* 0x0c0fe200078a10ff */
[----:B------:R0:W-:Y:S01]  /*12500*/  @!P3 ST.E.64 desc[UR60][R4.64], R130 ;  /* 0x000000820400b985 */ /* 0x0001e2000c101b3c */
[----:B------:R-:W-:Y:S02]  /*12510*/  SHF.R.S32.HI R12, RZ, 0x1f, R236 ;  /* 0x0000001fff0c7819 */ /* 0x000fe400000114ec */
[----:B------:R-:W-:Y:S02]  /*12520*/  @!P1 LEA.HI.X R7, R237, R10, R11, 0x2, P5 ;  /* 0x0000000aed079211 */ /* 0x000fe400028f140b */
[----:B-1----:R-:W-:-:S02]  /*12530*/  @!P2 LEA R8, P5, R235, R3, 0x2 ;  /* 0x00000003eb08a211 */ /* 0x002fc400078a10ff */
[----:B------:R-:W-:Y:S01]  /*12540*/  SHF.R.S32.HI R11, RZ, 0x1f, R234 ;  /* 0x0000001fff0b7819 */ /* 0x000fe200000114ea */
[----:B------:R1:W-:Y:S01]  /*12550*/  @!P1 ST.E.64 desc[UR60][R6.64], R134 ;  /* 0x0000008606009985 */ /* 0x0003e2000c101b3c */
[----:B------:R-:W-:Y:S02]  /*12560*/  @!P2 LEA.HI.X R9, R235, R10, R14, 0x2, P5 ;  /* 0x0000000aeb09a211 */ /* 0x000fe400028f140e */
[----:B0-----:R-:W-:-:S04]  /*12570*/  @!P4 LEA R4, P3, R236, R3, 0x2 ;  /* 0x00000003ec04c211 */ /* 0x001fc800078610ff */
[----:B------:R-:W-:Y:S02]  /*12580*/  @!P4 LEA.HI.X R5, R236, R10, R12, 0x2, P3 ;  /* 0x0000000aec05c211 */ /* 0x000fe400018f140c */
[----:B------:R-:W-:-:S03]  /*12590*/  @!P0 LEA R12, P3, R234, R3, 0x2 ;  /* 0x00000003ea0c8211 */ /* 0x000fc600078610ff */
[----:B------:R1:W-:Y:S01]  /*125a0*/  @!P4 ST.E.64 desc[UR60][R4.64], R138 ;  /* 0x0000008a0400c985 */ /* 0x0003e2000c101b3c */
[----:B------:R-:W-:-:S03]  /*125b0*/  @!P0 LEA.HI.X R13, R234, R10, R11, 0x2, P3 ;  /* 0x0000000aea0d8211 */ /* 0x000fc600018f140b */
[----:B------:R1:W-:Y:S04]  /*125c0*/  @!P2 ST.E.64 desc[UR60][R8.64], R142 ;  /* 0x0000008e0800a985 */ /* 0x0003e8000c101b3c */
[----:B------:R1:W-:Y:S01]  /*125d0*/  @!P0 ST.E.64 desc[UR60][R12.64], R146 ;  /* 0x000000920c008985 */ /* 0x0003e2000c101b3c */
[----:B------:R-:W-:-:S13]  /*125e0*/  ISETP.GE.AND P0, PT, R233, UR4, PT ;  /* 0x00000004e9007c0c */ /* 0x000fda000bf06270 */
[----:B-1----:R-:W-:Y:S05]  /*125f0*/  @P0 BRA `(.L_x_10322) ;  /* 0x0000000c00e80947 */ /* 0x002fea0003800000 */
[----:B------:R-:W-:Y:S02]  /*12600*/  SHF.R.S32.HI R11, RZ, 0x1f, R233 ;  /* 0x0000001fff0b7819 */ /* 0x000fe400000114e9 */
[----:B------:R-:W-:-:S04]  /*12610*/  LEA R4, P0, R233, R3, 0x2 ;  /* 0x00000003e9047211 */ /* 0x000fc800078010ff */
[----:B------:R-:W-:-:S05]  /*12620*/  LEA.HI.X R5, R233, R10, R11, 0x2, P0 ;  /* 0x0000000ae9057211 */ /* 0x000fca00000f140b */
[----:B------:R0:W-:Y:S01]  /*12630*/  ST.E.64 desc[UR60][R4.64], R150 ;  /* 0x0000009604007985 */ /* 0x0001e2000c101b3c */
[----:B------:R-:W-:Y:S05]  /*12640*/  BRA `(.L_x_10322) ;  /* 0x0000000c00d47947 */ /* 0x000fea0003800000 */
.L_x_10309:
        /* <DEDUP_REMOVED lines=26> */
.L_x_10327:
        /* <DEDUP_REMOVED lines=18> */
[----:B------:R-:W-:-:S05]  /*12910*/  SEL R24, R24, 0xa78, P0 ;  /* 0x00000a7818187807 */ /* 0x000fca0000000000 */
[----:B------:R-:W3:Y:S08]  /*12920*/  LDC.64 R8, c[0x0][R24+0x220] ;  /* 0x0000880018087b82 */ /* 0x000ef00000000a00 */
[----:B------:R-:W4:Y:S08]  /*12930*/  LDC.64 R12, c[0x0][R24+0x218] ;  /* 0x00008600180c7b82 */ /* 0x000f300000000a00 */
[----:B------:R-:W5:Y:S08]  /*12940*/  LDC.64 R10, c[0x0][R24+0x228] ;  /* 0x00008a00180a7b82 */ /* 0x000f700000000a00 */
[----:B------:R-:W0:Y:S08]  /*12950*/  @P1 LDC R0, c[0x0][0xcec] ;  /* 0x00033b00ff001b82 */ /* 0x000e300000000800 */
[----:B------:R-:W1:Y:S08]  /*12960*/  LDC.64 R6, c[0x0][R24+0x210] ;  /* 0x0000840018067b82 */ /* 0x000e700000000a00 */
[----:B------:R-:W5:Y:S01]  /*12970*/  @P1 LDC R27, c[0x0][0xcf0] ;  /* 0x00033c00ff1b1b82 */ /* 0x000f620000000800 */
[----:B0-----:R-:W-:-:S07]  /*12980*/  @P1 IMAD.HI.U32 R0, R31, R0, RZ ;  /* 0x000000001f001227 */ /* 0x001fce00078e00ff */
[----:B--2---:R-:W0:Y:S01]  /*12990*/  @!P0 LDC R4, c[0x0][0xc50] ;  /* 0x00031400ff048b82 */ /* 0x004e220000000800 */
[-C--:B---3--:R-:W-:Y:S02]  /*129a0*/  IMAD R9, R9, R29.reuse, RZ ;  /* 0x0000001d09097224 */ /* 0x088fe400078e02ff */
[----:B------:R-:W-:-:S05]  /*129b0*/  IMAD.WIDE.U32 R14, R8, R29, RZ ;  /* 0x0000001d080e7225 */ /* 0x000fca00078e00ff */
[----:B------:R-:W2:Y:S01]  /*129c0*/  @!P0 LDC R5, c[0x0][0xc54] ;  /* 0x00031500ff058b82 */ /* 0x000ea20000000800 */
        /* <DEDUP_REMOVED lines=17> */
[-C--:B-1----:R-:W-:Y:S01]  /*12ae0*/  IMAD R0, R7, R11.reuse, RZ ;  /* 0x0000000b07007224 */ /* 0x082fe200078e02ff */
[----:B------:R-:W-:Y:S01]  /*12af0*/  SHF.R.S32.HI R13, RZ, 0x1f, R11 ;  /* 0x0000001fff0d7819 */ /* 0x000fe2000001140b */
[----:B------:R-:W-:Y:S02]  /*12b00*/  IMAD.MOV.U32 R7, RZ, RZ, -0x800000 ;  /* 0xff800000ff077424 */ /* 0x000fe400078e00ff */
[----:B------:R-:W-:-:S04]  /*12b10*/  IMAD.WIDE.U32 R8, R6, R11, R8 ;  /* 0x0000000b06087225 */ /* 0x000fc800078e0008 */
[----:B------:R-:W-:Y:S01]  /*12b20*/  IMAD R13, R6, R13, R0 ;  /* 0x0000000d060d7224 */ /* 0x000fe200078e0200 */
[----:B0-----:R-:W-:-:S03]  /*12b30*/  LEA R4, P0, R8, R4, 0x2 ;  /* 0x0000000408047211 */ /* 0x001fc600078010ff */
[----:B------:R-:W-:-:S05]  /*12b40*/  IMAD.IADD R0, R9, 0x1, R13 ;  /* 0x0000000109007824 */ /* 0x000fca00078e020d */
[----:B--2---:R-:W-:-:S05]  /*12b50*/  LEA.HI.X R5, R8, R5, R0, 0x2, P0 ;  /* 0x0000000508057211 */ /* 0x004fca00000f1400 */
[----:B------:R2:W-:Y:S02]  /*12b60*/  STG.E desc[UR60][R4.64], R7 ;  /* 0x0000000704007986 */ /* 0x0005e4000c10193c */
.L_x_10329:
[----:B------:R-:W-:Y:S05]  /*12b70*/  BSYNC B1 ;  /* 0x0000000000017941 */ /* 0x000fea0003800000 */
.L_x_10328:
[----:B------:R-:W-:Y:S05]  /*12b80*/  @P2 BRA `(.L_x_10322) ;  /* 0x0000000800842947 */ /* 0x000fea0003800000 */
[----:B------:R-:W3:Y:S01]  /*12b90*/  LDC R21, c[0x0][0xce8] ;  /* 0x00033a00ff157b82 */ /* 0x000ee20000000800 */
[----:B--2---:R-:W-:Y:S01]  /*12ba0*/  SHF.R.S32.HI R5, RZ, 0x1f, R30 ;  /* 0x0000001fff057819 */ /* 0x004fe2000001141e */
[----:B------:R-:W-:Y:S01]  /*12bb0*/  ULDC.64 UR4, c[0x0][0xba0] ;  /* 0x0002e80000047ab9 */ /* 0x000fe20000000a00 */
[----:B------:R-:W-:Y:S02]  /*12bc0*/  VIADD R25, R203, 0xc0 ;  /* 0x000000c0cb197836 */ /* 0x000fe40000000000 */
[----:B------:R-:W-:Y:S01]  /*12bd0*/  LEA.HI R8, R5, R30, RZ, 0x3 ;  /* 0x0000001e05087211 */ /* 0x000fe200078f18ff */
[----:B------:R-:W-:Y:S02]  /*12be0*/  IMAD R0, R26, UR4, RZ ;  /* 0x000000041a007c24 */ /* 0x000fe4000f8e02ff */
[C---:B------:R-:W-:Y:S01]  /*12bf0*/  IMAD.WIDE.U32 R4, R3.reuse, UR4, RZ ;  /* 0x0000000403047c25 */ /* 0x040fe2000f8e00ff */
[----:B------:R-:W-:Y:S02]  /*12c00*/  LOP3.LUT R9, R8, 0xfffffff8, RZ, 0xc0, !PT ;  /* 0xfffffff808097812 */ /* 0x000fe400078ec0ff */
[----:B------:R-:W-:Y:S01]  /*12c10*/  SHF.R.S32.HI R8, RZ, 0x3, R8 ;  /* 0x00000003ff087819 */ /* 0x000fe20000011408 */
[----:B------:R-:W-:Y:S01]  /*12c20*/  IMAD R7, R3, UR5, R0 ;  /* 0x0000000503077c24 */ /* 0x000fe2000f8e0200 */
[----:B------:R-:W-:Y:S01]  /*12c30*/  ULDC.64 UR4, c[0x0][0xbe8] ;  /* 0x0002fa0000047ab9 */ /* 0x000fe20000000a00 */
[----:B------:R-:W-:-:S02]  /*12c40*/  IMAD.IADD R0, R30, 0x1, -R9 ;  /* 0x000000011e007824 */ /* 0x000fc400078e0a09 */
        /* <DEDUP_REMOVED lines=19> */
[----:B------:R-:W-:Y:S01]  /*12d80*/  IMAD R7, R21, R6, R9 ;  /* 0x0000000615077224 */ /* 0x000fe200078e0209 */
[----:B------:R-:W-:Y:S01]  /*12d90*/  SHF.R.S32.HI R6, RZ, 0x1f, R25 ;  /* 0x0000001fff067819 */ /* 0x000fe20000011419 */
        /* <DEDUP_REMOVED lines=9> */
[----:B------:R-:W-:-:S03]  /*12e30*/  ULDC.64 UR4, c[0x0][0xb80] ;  /* 0x0002e00000047ab9 */ /* 0x000fc60000000a00 */
[----:B------:R-:W-:Y:S01]  /*12e40*/  IMAD.IADD R5, R5, 0x1, R3 ;  /* 0x0000000105057824 */ /* 0x000fe200078e0203 */
[----:B------:R-:W-:Y:S01]  /*12e50*/  LEA R3, P0, R4, UR4, 0x1 ;  /* 0x0000000404037c11 */ /* 0x000fe2000f8008ff */
[----:B------:R-:W-:-:S03]  /*12e60*/  UMOV UR4, 0xffffffff ;  /* 0xffffffff00047882 */ /* 0x000fc60000000000 */
[----:B------:R-:W-:Y:S01]  /*12e70*/  LEA.HI.X R4, R4, UR5, R5, 0x1, P0 ;  /* 0x0000000504047c11 */ /* 0x000fe200080f0c05 */
[----:B------:R-:W-:Y:S08]  /*12e80*/  BRA.DIV UR4, `(.L_x_10330) ;  /* 0x0000009e04f07947 */ /* 0x000ff0000b800000 */
[----:B------:R2:W3:Y:S04]  /*12e90*/  SHFL.IDX PT, R0, R4, RZ, 0x181f ;  /* 0x00181fff04007589 */ /* 0x0004e800000e0000 */
[----:B------:R2:W4:Y:S02]  /*12ea0*/  SHFL.IDX PT, R14, R3, RZ, 0x181f ;  /* 0x00181fff030e7589 */ /* 0x00052400000e0000 */
.L_x_10553:
        /* <DEDUP_REMOVED lines=12> */
[-C--:B----4-:R-:W-:Y:S02]  /*12f70*/  @!P3 LEA R8, P5, R203, R14.reuse, 0x1 ;  /* 0x0000000ecb08b211 */ /* 0x090fe400078a08ff */
[----:B------:R-:W-:Y:S02]  /*12f80*/  @!P2 LEA R10, P4, R221, R14, 0x1 ;  /* 0x0000000edd0aa211 */ /* 0x000fe400078808ff */
[----:B---3--:R-:W-:Y:S02]  /*12f90*/  @!P3 LEA.HI.X R9, R203, R0, R5, 0x1, P5 ;  /* 0x00000000cb09b211 */ /* 0x008fe400028f0c05 */
[----:B------:R-:W-:Y:S02]  /*12fa0*/  SHF.R.S32.HI R5, RZ, 0x1f, R220 ;  /* 0x0000001fff057819 */ /* 0x000fe400000114dc */
[----:B------:R-:W-:Y:S01]  /*12fb0*/  @!P1 LEA R12, P5, R220, R14, 0x1 ;  /* 0x0000000edc0c9211 */ /* 0x000fe200078a08ff */
[----:B------:R3:W-:Y:S01]  /*12fc0*/  @!P3 ST.E.128 desc[UR60][R8.64], RZ ;  /* 0x000000ff0800b985 */ /* 0x0007e2000c101d3c */
[----:B------:R-:W-:-:S02]  /*12fd0*/  @!P2 LEA.HI.X R11, R221, R0, R15, 0x1, P4 ;  /* 0x00000000dd0ba211 */ /* 0x000fc400020f0c0f */
[C---:B------:R-:W-:Y:S02]  /*12fe0*/  @!P0 LEA R14, P4, R25.reuse, R14, 0x1 ;  /* 0x0000000e190e8211 */ /* 0x040fe400078808ff */
[-C--:B------:R-:W-:Y:S01]  /*12ff0*/  @!P1 LEA.HI.X R13, R220, R0.reuse, R5, 0x1, P5 ;  /* 0x00000000dc0d9211 */ /* 0x080fe200028f0c05 */
[----:B------:R3:W-:Y:S01]  /*13000*/  @!P2 ST.E.128 desc[UR60][R10.64], RZ ;  /* 0x000000ff0a00a985 */ /* 0x0007e2000c101d3c */
[----:B------:R-:W-:-:S03]  /*13010*/  @!P0 LEA.HI.X R15, R25, R0, R6, 0x1, P4 ;  /* 0x00000000190f8211 */ /* 0x000fc600020f0c06 */
[----:B------:R3:W-:Y:S04]  /*13020*/  @!P1 ST.E.128 desc[UR60][R12.64], RZ ;  /* 0x000000ff0c009985 */ /* 0x0007e8000c101d3c */
[----:B------:R3:W-:Y:S02]  /*13030*/  @!P0 ST.E.128 desc[UR60][R14.64], RZ ;  /* 0x000000ff0e008985 */ /* 0x0007e4000c101d3c */
.L_x_10332:
[----:B------:R-:W-:Y:S05]  /*13040*/  BSYNC B1 ;  /* 0x0000000000017941 */ /* 0x000fea0003800000 */
.L_x_10331:
[----:B------:R-:W-:-:S03]  /*13050*/  UMOV UR4, 0xffffffff ;  /* 0xffffffff00047882 */ /* 0x000fc60000000000 */
[----:B------:R-:W-:Y:S05]  /*13060*/  BRA.DIV UR4, `(.L_x_10333) ;  /* 0x0000009e04ac7947 */ /* 0x000fea000b800000 */
[----:B---3--:R3:W0:Y:S04]  /*13070*/  SHFL.IDX PT, R0, R4, 0x1, 0x181f ;  /* 0x00381f0004007f89 */ /* 0x00862800000e0000 */
[----:B----4-:R3:W4:Y:S02]  /*13080*/  SHFL.IDX PT, R14, R3, 0x1, 0x181f ;  /* 0x00381f00030e7f89 */ /* 0x01072400000e0000 */
.L_x_10557:
        /* <DEDUP_REMOVED lines=12> */
[-C--:B----4-:R-:W-:Y:S02]  /*13150*/  @!P3 LEA R8, P5, R203, R14.reuse, 0x1 ;  /* 0x0000000ecb08b211 */ /* 0x090fe400078a08ff */
        /* <DEDUP_REMOVED lines=11> */
.L_x_10335:
[----:B------:R-:W-:Y:S05]  /*13210*/  BSYNC B1 ;  /* 0x0000000000017941 */ /* 0x000fea0003800000 */
.L_x_10334:
[----:B------:R-:W-:-:S03]  /*13220*/  UMOV UR4, 0xffffffff ;  /* 0xffffffff00047882 */ /* 0x000fc60000000000 */
[----:B------:R-:W-:Y:S05]  /*13230*/  BRA.DIV UR4, `(.L_x_10336) ;  /* 0x0000009e04807947 */ /* 0x000fea000b800000 */
[----:B0-----:R0:W0:Y:S04]  /*13240*/  SHFL.IDX PT, R0, R4, 0x2, 0x181f ;  /* 0x00581f0004007f89 */ /* 0x00102800000e0000 */
[----:B----4-:R4:W0:Y:S02]  /*13250*/  SHFL.IDX PT, R14, R3, 0x2, 0x181f ;  /* 0x00581f00030e7f89 */ /* 0x01082400000e0000 */
.L_x_10561:
        /* <DEDUP_REMOVED lines=12> */
[-C--:B0-----:R-:W-:Y:S02]  /*13320*/  @!P3 LEA R8, P5, R203, R14.reuse, 0x1 ;  /* 0x0000000ecb08b211 */ /* 0x081fe400078a08ff */
[----:B------:R-:W-:Y:S02]  /*13330*/  @!P2 LEA R10, P4, R221, R14, 0x1 ;  /* 0x0000000edd0aa211 */ /* 0x000fe400078808ff */
[----:B------:R-:W-:Y:S02]  /*13340*/  @!P3 LEA.HI.X R9, R203, R0, R12, 0x1, P5 ;  /* 0x00000000cb09b211 */ /* 0x000fe400028f0c0c */
        /* <DEDUP_REMOVED lines=9> */
.L_x_10338:
[----:B------:R-:W-:Y:S05]  /*133e0*/  BSYNC B1 ;  /* 0x0000000000017941 */ /* 0x000fea0003800000 */
.L_x_10337:
[----:B------:R-:W-:-:S03]  /*133f0*/  UMOV UR4, 0xffffffff ;  /* 0xffffffff00047882 */ /* 0x000fc60000000000 */
[----:B------:R-:W-:Y:S05]  /*13400*/  BRA.DIV UR4, `(.L_x_10339) ;  /* 0x0000009e04547947 */ /* 0x000fea000b800000 */
[----:B0-----:R0:W0:Y:S04]  /*13410*/  SHFL.IDX PT, R0, R4, 0x3, 0x181f ;  /* 0x00781f0004007f89 */ /* 0x00102800000e0000 */
[----:B------:R0:W0:Y:S02]  /*13420*/  SHFL.IDX PT, R14, R3, 0x3, 0x181f ;  /* 0x00781f00030e7f89 */ /* 0x00002400000e0000 */
.L_x_10565:
        /* <DEDUP_REMOVED lines=11> */
[-C--:B------:R-:W-:Y:S02]  /*134e0*/  @!P3 LEA R4, P5, R203, R14.reuse, 0x1 ;  /* 0x0000000ecb04b211 */ /* 0x080fe400078a08ff */
        /* <DEDUP_REMOVED lines=11> */
.L_x_10322:
[----:B------:R-:W-:Y:S05]  /*135a0*/  BSYNC B0 ;  /* 0x0000000000007941 */ /* 0x000fea0003800000 */
.L_x_10308:
[----:B------:R-:W-:Y:S02]  /*135b0*/  ULDC UR4, c[0x0][0xd3c] ;  /* 0x00034f0000047ab9 */ /* 0x000fe40000000800 */
[----:B-1----:R-:W-:-:S13]  /*135c0*/  ISETP.GE.AND P0, PT, R43, UR4, PT ;  /* 0x000000042b007c0c */ /* 0x002fda000bf06270 */
[----:B------:R-:W-:Y:S05]  /*135d0*/  @!P0 BRA `(.L_x_10340) ;  /* 0xfffffedc00948947 */ /* 0x000fea000383ffff */
[----:B------:R-:W-:Y:S05]  /*135e0*/  BRA `(.L_x_10192) ;  /* 0x00000088009c7947 */ /* 0x000fea0003800000 */
.L_x_10190:
        /* <DEDUP_REMOVED lines=20> */
.L_x_10341:
        /* <DEDUP_REMOVED lines=43> */
.L_x_10345:
        /* <DEDUP_REMOVED lines=38> */
.L_x_10343:
        /* <DEDUP_REMOVED lines=20> */
.L_x_10346:
        /* <DEDUP_REMOVED lines=54> */
.L_x_10344:
[----:B------:R-:W-:Y:S01]  /*140e0*/  IMAD.U32 R2, RZ, RZ, UR6 ;  /* 0x00000006ff027e24 */ /* 0x000fe2000f8e00ff */
[----:B------:R0:W-:Y:S04]  /*140f0*/  STL [R1+0x4], RZ ;  /* 0x000004ff01007387 */ /* 0x0001e80000100800 */
[----:B------:R0:W-:Y:S04]  /*14100*/  STL [R1+0x8], RZ ;  /* 0x000008ff01007387 */ /* 0x0001e80000100800 */
[----:B------:R0:W-:Y:S02]  /*14110*/  STL [R1], R2 ;  /* 0x0000000201007387 */ /* 0x0001e40000100800 */
.L_x_10347:
        /* <DEDUP_REMOVED lines=10> */
.L_x_10342:
        /* <DEDUP_REMOVED lines=24> */
[----:B------:R-:W-:Y:S02]  /*14340*/  IMAD.MOV.U32 R2, RZ, RZ, 0x1 ;  /* 0x00000001ff027424 */ /* 0x000fe400078e00ff */
[----:B------:R-:W-:Y:S01]  /*14350*/  IMAD.MOV.U32 R4, RZ, RZ, 0x1 ;  /* 0x00000001ff047424 */ /* 0x000fe200078e00ff */
[----:B---3--:R-:W-:-:S06]  /*14360*/  ULEA UR4, UR5, UR4, 0x18 ;  /* 0x0000000405047291 */ /* 0x008fcc000f8ec03f */
[----:B------:R-:W-:-:S04]  /*14370*/  IMAD.U32 R18, RZ, RZ, UR4 ;  /* 0x00000004ff127e24 */ /* 0x000fc8000f8e00ff */
[----:B------:R-:W-:-:S05]  /*14380*/  IMAD R3, R3, 0x2, R18 ;  /* 0x0000000203037824 */ /* 0x000fca00078e0212 */
[----:B------:R0:W-:Y:S04]  /*14390*/  STL [R1+0x14], R3 ;  /* 0x0000140301007387 */ /* 0x0001e80000100800 */
[----:B------:R-:W-:Y:S04]  /*143a0*/  STL [R1+0x80], RZ ;  /* 0x000080ff01007387 */ /* 0x000fe80000100800 */
[----:B------:R2:W-:Y:S01]  /*143b0*/  STL [R1+0x20], R2 ;  /* 0x0000200201007387 */ /* 0x0005e20000100800 */
[----:B0-----:R-:W-:-:S03]  /*143c0*/  LOP3.LUT R3, R0, 0x40, RZ, 0xfc, !PT ;  /* 0x0000004000037812 */ /* 0x001fc600078efcff */
[----:B------:R0:W-:Y:S04]  /*143d0*/  STL [R1+0x10], RZ ;  /* 0x000010ff01007387 */ /* 0x0001e80000100800 */
[----:B------:R0:W-:Y:S01]  /*143e0*/  STL [R1+0x1c], R4 ;  /* 0x00001c0401007387 */ /* 0x0001e20000100800 */
[C---:B--2---:R-:W-:Y:S02]  /*143f0*/  LOP3.LUT R2, R0.reuse, 0x80, RZ, 0xfc, !PT ;  /* 0x0000008000027812 */ /* 0x044fe400078efcff */
[----:B------:R-:W-:-:S07]  /*14400*/  LOP3.LUT R0, R0, 0xc0, RZ, 0xfc, !PT ;  /* 0x000000c000007812 */ /* 0x000fce00078efcff */
.L_x_10496:
[----:B--2---:R-:W2:Y:S01]  /*14410*/  LDL R0, [R1+0xc] ;  /* 0x00000c0001007983 */ /* 0x004ea20000100800 */
[----:B------:R-:W2:Y:S01]  /*14420*/  LDC.64 R2, c[0x0][0xd88] ;  /* 0x00036200ff027b82 */ /* 0x000ea20000000a00 */
[----:B------:R-:W-:Y:S05]  /*14430*/  YIELD ;  /* 0x0000000000007946 */ /* 0x000fea0003800000 */
[----:B------:R-:W-:Y:S01]  /*14440*/  ULDC.64 UR4, c[0x0][0xb20] ;  /* 0x0002c80000047ab9 */ /* 0x000fe20000000a00 */
[----:B01----:R-:W-:Y:S02]  /*14450*/  CS2R R8, SRZ ;  /* 0x0000000000087805 */ /* 0x003fe4000001ff00 */
[----:B------:R-:W-:Y:S01]  /*14460*/  ISETP.NE.U32.AND P0, PT, RZ, UR4, PT ;  /* 0x00000004ff007c0c */ /* 0x000fe2000bf05070 */
[----:B------:R-:W-:Y:S01]  /*14470*/  ULDC.64 UR10, c[0x0][0xb10] ;  /* 0x0002c400000a7ab9 */ /* 0x000fe20000000a00 */
[----:B------:R-:W-:Y:S01]  /*14480*/  ULDC.64 UR8, c[0x0][0xb08] ;  /* 0x0002c20000087ab9 */ /* 0x000fe20000000a00 */
[----:B------:R-:W-:Y:S01]  /*14490*/  ULDC.64 UR6, c[0x0][0xb00] ;  /* 0x0002c00000067ab9 */ /* 0x000fe20000000a00 */
[----:B--2---:R-:W-:-:S05]  /*144a0*/  IMAD.WIDE R2, R0, 0x4, R2 ;  /* 0x0000000400027825 */ /* 0x004fca00078e0202 */
[----:B------:R-:W0:Y:S01]  /*144b0*/  LDG.E R13, desc[UR60][R2.64] ;  /* 0x0000003c020d7981 */ /* 0x000e22000c1e1900 */
[----:B------:R-:W-:Y:S01]  /*144c0*/  ISETP.NE.AND.EX P0, PT, RZ, UR5, PT, P0 ;  /* 0x00000005ff007c0c */ /* 0x000fe2000bf05300 */
[----:B------:R-:W-:Y:S01]  /*144d0*/  IMAD.MOV.U32 R0, RZ, RZ, RZ ;  /* 0x000000ffff007224 */ /* 0x000fe200078e00ff */
[----:B0-----:R-:W-:Y:S01]  /*144e0*/  SHF.R.S32.HI R4, RZ, 0x1f, R13 ;  /* 0x0000001fff047819 */ /* 0x001fe2000001140d */
        /* <DEDUP_REMOVED lines=50> */
.L_x_10349:
        /* <DEDUP_REMOVED lines=17> */
.L_x_10350:
[----:B------:R-:W-:Y:S05]  /*14920*/  @!P0 BRA `(.L_x_10351) ;  /* 0x00000000000c8947 */ /* 0x000fea0003800000 */
[----:B------:R-:W2:Y:S04]  /*14930*/  LDG.E R8, desc[UR60][R6.64] ;  /* 0x0000003c06087981 */ /* 0x000ea8000c1e1900 */
[----:B------:R-:W2:Y:S02]  /*14940*/  LDG.E R6, desc[UR60][R6.64+0x4] ;  /* 0x0000043c06067981 */ /* 0x000ea4000c1e1900 */
[----:B--2---:R-:W-:-:S07]  /*14950*/  IMAD.IADD R8, R6, 0x1, -R8 ;  /* 0x0000000106087824 */ /* 0x004fce00078e0a08 */
.L_x_10351:
[----:B-----5:R-:W-:Y:S02]  /*14960*/  IMAD.IADD R6, R8, 0x1, -R0 ;  /* 0x0000000108067824 */ /* 0x020fe400078e0a00 */
[----:B------:R-:W2:Y:S04]  /*14970*/  @P2 LDG.E R0, desc[UR60][R4.64] ;  /* 0x0000003c04002981 */ /* 0x000ea8000c1e1900 */
[----:B------:R-:W2:Y:S01]  /*14980*/  @P2 LDG.E R4, desc[UR60][R4.64+0x4] ;  /* 0x0000043c04042981 */ /* 0x000ea2000c1e1900 */
[----:B------:R-:W-:Y:S01]  /*14990*/  LOP3.LUT R14, R10, 0xff, RZ, 0xc0, !PT ;  /* 0x000000ff0a0e7812 */ /* 0x000fe200078ec0ff */
[----:B------:R-:W-:Y:S01]  /*149a0*/  BSSY B0, `(.L_x_10352) ;  /* 0x000002a000007945 */ /* 0x000fe20003800000 */
[----:B------:R-:W-:Y:S01]  /*149b0*/  SHF.R.U32.HI R10, RZ, 0x10, R10 ;  /* 0x00000010ff0a7819 */ /* 0x000fe2000001160a */
[----:B--2---:R-:W-:-:S04]  /*149c0*/  @P2 IMAD.IADD R11, R4, 0x1, -R0 ;  /* 0x00000001040b2824 */ /* 0x004fc800078e0a00 */
[----:B01----:R-:W-:-:S04]  /*149d0*/  IMAD.IADD R2, R6, 0x1, R11 ;  /* 0x0000000106027824 */ /* 0x003fc800078e020b */
[C---:B------:R-:W-:Y:S01]  /*149e0*/  VIADD R0, R2.reuse, 0x5f ;  /* 0x0000005f02007836 */ /* 0x040fe20000000000 */
[----:B------:R-:W-:-:S03]  /*149f0*/  ISETP.GE.AND P1, PT, R2, 0x1, PT ;  /* 0x000000010200780c */ /* 0x000fc60003f26270 */
[----:B------:R-:W-:-:S05]  /*14a00*/  IMAD.HI R0, R0, 0x2aaaaaab, RZ ;  /* 0x2aaaaaab00007827 */ /* 0x000fca00078e02ff */
[----:B------:R-:W-:-:S04]  /*14a10*/  SHF.R.U32.HI R2, RZ, 0x1f, R0 ;  /* 0x0000001fff027819 */ /* 0x000fc80000011600 */
[----:B------:R-:W-:Y:S01]  /*14a20*/  LEA.HI.SX32 R12, R0, R2, 0x1c ;  /* 0x00000002000c7211 */ /* 0x000fe200078fe2ff */
[----:B------:R-:W-:-:S04]  /*14a30*/  IMAD.MOV.U32 R0, RZ, RZ, RZ ;  /* 0x000000ffff007224 */ /* 0x000fc800078e00ff */
[----:B------:R0:W-:Y:S04]  /*14a40*/  STL [R1+0x44], R12 ;  /* 0x0000440c01007387 */ /* 0x0001e80000100800 */
[----:B------:R0:W-:Y:S01]  /*14a50*/  STL [R1+0x84], R14 ;  /* 0x0000840e01007387 */ /* 0x0001e20000100800 */
[----:B------:R-:W-:Y:S05]  /*14a60*/  @!P1 BRA `(.L_x_10353) ;  /* 0x0000000000749947 */ /* 0x000fea0003800000 */
        /* <DEDUP_REMOVED lines=29> */
.L_x_10353:
[----:B------:R-:W-:Y:S05]  /*14c40*/  BSYNC B0 ;  /* 0x0000000000007941 */ /* 0x000fea0003800000 */
.L_x_10352:
[-C--:B------:R-:W-:Y:S01]  /*14c50*/  IMAD R2, R14, R0.reuse, RZ ;  /* 0x000000000e027224 */ /* 0x080fe200078e02ff */
[----:B------:R-:W-:Y:S04]  /*14c60*/  BSSY B0, `(.L_x_10354) ;  /* 0x0000141000007945 */ /* 0x000fe80003800000 */
        /* <DEDUP_REMOVED lines=23> */
.L_x_10568:
[----:B-1----:R-:W-:Y:S02]  /*14de0*/  ISETP.NE.AND P0, PT, R14, RZ, PT ;  /* 0x000000ff0e00720c */ /* 0x002fe40003f05270 */
[----:B------:R-:W-:-:S11]  /*14df0*/  PLOP3.LUT P6, PT, PT, PT, PT, 0x8, 0x0 ;  /* 0x000000000000781c */ /* 0x000fd60003fce170 */
[----:B------:R-:W-:Y:S05]  /*14e00*/  @P0 BRA `(.L_x_10357) ;  /* 0x00000000000c0947 */ /* 0x000fea0003800000 */
[----:B------:R-:W-:-:S03]  /*14e10*/  UMOV UR4, 0xffffffff ;  /* 0xffffffff00047882 */ /* 0x000fc60000000000 */
[----:B------:R-:W-:Y:S05]  /*14e20*/  BRA.DIV UR4, `(.L_x_10358) ;  /* 0x0000008604487947 */ /* 0x000fea000b800000 */
[----:B------:R-:W-:-:S13]  /*14e30*/  ELECT P6, URZ, PT ;  /* 0x00000000003f782f */ /* 0x000fda00038c0000 */
.L_x_10357:
        /* <DEDUP_REMOVED lines=9> */
.L_x_10571:
[----:B------:R-:W-:Y:S05]  /*14ed0*/  BSYNC B1 ;  /* 0x0000000000017941 */ /* 0x000fea0003800000 */
.L_x_10359:
        /* <DEDUP_REMOVED lines=12> */
.L_x_10572:
[----:B------:R-:W-:Y:S05]  /*14fa0*/  BSYNC B2 ;  /* 0x0000000000027941 */ /* 0x000fea0003800000 */
.L_x_10363:
        /* <DEDUP_REMOVED lines=9> */
.L_x_10366:
[----:B------:R-:W-:Y:S05]  /*15040*/  BSYNC B2 ;  /* 0x0000000000027941 */ /* 0x000fea0003800000 */
.L_x_10365:
        /* <DEDUP_REMOVED lines=13> */
.L_x_10367:
        /* <DEDUP_REMOVED lines=13> */
.L_x_10573:
[----:B------:R-:W-:Y:S05]  /*151f0*/  BSYNC B2 ;  /* 0x0000000000027941 */ /* 0x000fea0003800000 */
.L_x_10368:
        /* <DEDUP_REMOVED lines=11> */
.L_x_10371:
[----:B------:R-:W-:Y:S05]  /*152b0*/  BSYNC B2 ;  /* 0x0000000000027941 */ /* 0x000fea0003800000 */
.L_x_10370:
        /* <DEDUP_REMOVED lines=10> */
.L_x_10372:
        /* <DEDUP_REMOVED lines=15> */
.L_x_10373:
        /* <DEDUP_REMOVED lines=15> */
.L_x_10374:
        /* <DEDUP_REMOVED lines=15> */
.L_x_10375:
        /* <DEDUP_REMOVED lines=10> */
.L_x_10362:
[----:B------:R-:W-:Y:S05]  /*156d0*/  BSYNC B1 ;  /* 0x0000000000017941 */ /* 0x000fea0003800000 */
.L_x_10361:
        /* <DEDUP_REMOVED lines=13> */
.L_x_10391:
        /* <DEDUP_REMOVED lines=13> */
.L_x_10574:
[----:B------:R-:W-:Y:S05]  /*15880*/  BSYNC B2 ;  /* 0x0000000000027941 */ /* 0x000fea0003800000 */
.L_x_10378:
        /* <DEDUP_REMOVED lines=9> */
.L_x_10381:
[----:B------:R-:W-:Y:S05]  /*15920*/  BSYNC B2 ;  /* 0x0000000000027941 */ /* 0x000fea0003800000 */
.L_x_10380:
        /* <DEDUP_REMOVED lines=12> */
.L_x_10382:
        /* <DEDUP_REMOVED lines=13> */
.L_x_10575:
[----:B------:R-:W-:Y:S05]  /*15ac0*/  BSYNC B2 ;  /* 0x0000000000027941 */ /* 0x000fea0003800000 */
.L_x_10383:
        /* <DEDUP_REMOVED lines=11> */
.L_x_10386:
[----:B------:R-:W-:Y:S05]  /*15b80*/  BSYNC B2 ;  /* 0x0000000000027941 */ /* 0x000fea0003800000 */
.L_x_10385:
        /* <DEDUP_REMOVED lines=10> */
.L_x_10387:
        /* <DEDUP_REMOVED lines=15> */
.L_x_10388:
        /* <DEDUP_REMOVED lines=15> */
.L_x_10389:
        /* <DEDUP_REMOVED lines=15> */
.L_x_10390:
        /* <DEDUP_REMOVED lines=10> */
.L_x_10377:
[----:B------:R-:W-:Y:S05]  /*15fa0*/  BSYNC B1 ;  /* 0x0000000000017941 */ /* 0x000fea0003800000 */
.L_x_10376:
        /* <DEDUP_REMOVED lines=12> */
.L_x_10355:
[----:B------:R-:W-:Y:S05]  /*16070*/  BSYNC B0 ;  /* 0x0000000000007941 */ /* 0x000fea0003800000 */
.L_x_10354:
[----:B------:R3:W5:Y:S01]  /*16080*/  LDL R7, [R1+0x44] ;  /* 0x0000440001077983 */ /* 0x0007620000100800 */
[----:B------:R-:W-:Y:S05]  /*16090*/  @!P0 WARPSYNC.ALL ;  /* 0x0000000000008948 */ /* 0x000fea0003800000 */
[----:B------:R3:W-:Y:S01]  /*160a0*/  STL [R1+0x48], RZ ;  /* 0x000048ff01007387 */ /* 0x0007e20000100800 */
[----:B------:R-:W-:Y:S01]  /*160b0*/  BSSY B0, `(.L_x_10392) ;  /* 0x0000020000007945 */ /* 0x000fe20003800000 */
[----:B------:R-:W-:Y:S06]  /*160c0*/  @!P0 BAR.SYNC.DEFER_BLOCKING 0xc, 0x180 ;  /* 0x0306000000008b1d */ /* 0x000fec0000010000 */
[----:B---3--:R-:W-:Y:S05]  /*160d0*/  @!P1 BRA `(.L_x_10393) ;  /* 0x0000000000749947 */ /* 0x008fea0003800000 */
[----:B------:R-:W-:-:S13]  /*160e0*/  ISETP.NE.AND P0, PT, R10, RZ, PT ;  /* 0x000000ff0a00720c */ /* 0x000fda0003f05270 */
[----:B------:R-:W3:Y:S02]  /*160f0*/  @!P0 LDC R10, c[0x0][0xae8] ;  /* 0x0002ba00ff0a8b82 */ /* 0x000ee40000000800 */
[----:B---3--:R-:W-:-:S04]  /*16100*/  IABS R0, R10 ;  /* 0x0000000a00007213 */ /* 0x008fc80000000000 */
[----:B------:R-:W3:Y:S08]  /*16110*/  I2F.RP R2, R0 ;  /* 0x0000000000027306 */ /* 0x000ef00000209400 */
[----:B---3--:R-:W3:Y:S02]  /*16120*/  MUFU.RCP R2, R2 ;  /* 0x0000000200027308 */ /* 0x008ee40000001000 */
[----:B---3--:R-:W-:-:S06]  /*16130*/  VIADD R2, R2, 0xffffffe ;  /* 0x0ffffffe02027836 */ /* 0x008fcc0000000000 */
[----:B------:R-:W3:Y:S02]  /*16140*/  F2I.FTZ.U32.TRUNC.NTZ R3, R2 ;  /* 0x0000000200037305 */ /* 0x000ee4000021f000 */
[----:B---3--:R-:W-:-:S04]  /*16150*/  IMAD.MOV R2, RZ, RZ, -R3 ;  /* 0x000000ffff027224 */ /* 0x008fc800078e0a03 */
[----:B-12---:R-:W-:Y:S02]  /*16160*/  IMAD R4, R2, R0, RZ ;  /* 0x0000000002047224 */ /* 0x006fe400078e02ff */
        /* <DEDUP_REMOVED lines=20> */
.L_x_10393:
[----:B------:R-:W-:Y:S05]  /*162b0*/  BSYNC B0 ;  /* 0x0000000000007941 */ /* 0x000fea0003800000 */
.L_x_10392:
[----:B------:R-:W4:Y:S04]  /*162c0*/  LDL R0, [R1+0x48] ;  /* 0x0000480001007983 */ /* 0x000f280000100800 */
[----:B---3--:R-:W4:Y:S01]  /*162d0*/  LDL R2, [R1+0x84] ;  /* 0x0000840001027983 */ /* 0x008f220000100800 */
[----:B------:R-:W-:Y:S01]  /*162e0*/  BSSY B7, `(.L_x_10394) ;  /* 0x00004c1000077945 */ /* 0x000fe20003800000 */
[----:B----4-:R-:W-:-:S05]  /*162f0*/  IMAD R2, R2, R0, RZ ;  /* 0x0000000002027224 */ /* 0x010fca00078e02ff */
[----:B-----5:R-:W-:Y:S01]  /*16300*/  VIADDMNMX R0, R2, R0, R7, PT ;  /* 0x0000000002007246 */ /* 0x020fe20003800107 */
        /* <DEDUP_REMOVED lines=10> */
[----:B-12---:R-:W1:Y:S01]  /*163b0*/  LDC.64 R4, c[0x0][0xd60] ;  /* 0x00035800ff047b82 */ /* 0x006e620000000a00 */
[----:B------:R-:W3:Y:S08]  /*163c0*/  FLO.U32 R0, UR4 ;  /* 0x0000000400007d00 */ /* 0x000ef000080e0000 */
[----:B------:R-:W1:Y:S01]  /*163d0*/  POPC R2, UR4 ;  /* 0x0000000400027d09 */ /* 0x000e620008000000 */
[----:B---3--:R-:W-:-:S13]  /*163e0*/  ISETP.EQ.U32.AND P0, PT, R0, R3, PT ;  /* 0x000000030000720c */ /* 0x008fda0003f02070 */
[----:B-1----:R-:W2:Y:S01]  /*163f0*/  @P0 ATOMG.E.ADD.STRONG.GPU PT, R5, desc[UR60][R4.64], R2 ;  /* 0x00000002040509a8 */ /* 0x002ea200081ee1fc */
[----:B------:R-:W1:Y:S02]  /*16400*/  S2R R3, SR_LTMASK ;  /* 0x0000000000037919 */ /* 0x000e640000003900 */
[----:B-1----:R-:W-:-:S06]  /*16410*/  LOP3.LUT R3, R3, UR4, RZ, 0xc0, !PT ;  /* 0x0000000403037c12 */ /* 0x002fcc000f8ec0ff */
[----:B------:R-:W1:Y:S01]  /*16420*/  POPC R3, R3 ;  /* 0x0000000300037309 */ /* 0x000e620000000000 */
[----:B--2---:R-:W1:Y:S02]  /*16430*/  SHFL.IDX PT, R0, R5, R0, 0x1f ;  /* 0x00001f0005007589 */ /* 0x004e6400000e0000 */
[----:B-1----:R-:W-:-:S05]  /*16440*/  IADD3 R0, R0, UR38, R3 ;  /* 0x0000002600007c10 */ /* 0x002fca000fffe003 */
[----:B------:R4:W-:Y:S01]  /*16450*/  STL [R1], R0 ;  /* 0x0000000001007387 */ /* 0x0009e20000100800 */
[----:B------:R-:W-:Y:S05]  /*16460*/  BRA `(.L_x_10396) ;  /* 0x0000004800a07947 */ /* 0x000fea0003800000 */
.L_x_10395:
        /* <DEDUP_REMOVED lines=8> */
[----:B-12---:R-:W-:Y:S02]  /*164f0*/  IMAD.U32 R4, RZ, RZ, UR6 ;  /* 0x00000006ff047e24 */ /* 0x006fe4000f8e00ff */
        /* <DEDUP_REMOVED lines=11> */
.L_x_10398:
[----:B------:R-:W-:Y:S05]  /*165b0*/  BSYNC B6 ;  /* 0x0000000000067941 */ /* 0x000fea0003800000 */
.L_x_10397:
        /* <DEDUP_REMOVED lines=9> */
[----:B-12---:R-:W-:Y:S02]  /*16650*/  IMAD.U32 R4, RZ, RZ, UR6 ;  /* 0x00000006ff047e24 */ /* 0x006fe4000f8e00ff */
[----:B------:R-:W-:Y:S02]  /*16660*/  IMAD.U32 R5, RZ, RZ, UR7 ;  /* 0x00000007ff057e24 */ /* 0x000fe4000f8e00ff */
[----:B------:R-:W-:Y:S02]  /*16670*/  IMAD.U32 R6, RZ, RZ, UR8 ;  /* 0x00000008ff067e24 */ /* 0x000fe4000f8e00ff */
[----:B------:R-:W-:-:S02]  /*16680*/  IMAD.U32 R7, RZ, RZ, UR9 ;  /* 0x00000009ff077e24 */ /* 0x000fc4000f8e00ff */
[----:B------:R-:W-:Y:S02]  /*16690*/  IMAD.U32 R10, RZ, RZ, UR4 ;  /* 0x00000004ff0a7e24 */ /* 0x000fe4000f8e00ff */
[----:B------:R-:W-:Y:S02]  /*166a0*/  IMAD.U32 R11, RZ, RZ, UR5 ;  /* 0x00000005ff0b7e24 */ /* 0x000fe4000f8e00ff */
[----:B------:R-:W-:Y:S02]  /*166b0*/  IMAD.MOV.U32 R8, RZ, RZ, 0x70 ;  /* 0x00000070ff087424 */ /* 0x000fe400078e00ff */
[----:B0-----:R-:W-:Y:S02]  /*166c0*/  IMAD.MOV.U32 R12, RZ, RZ, 0x1 ;  /* 0x00000001ff0c7424 */ /* 0x001fe400078e00ff */
[----:B---3--:R-:W-:-:S07]  /*166d0*/  IMAD.MOV.U32 R13, RZ, RZ, RZ ;  /* 0x000000ffff0d7224 */ /* 0x008fce00078e00ff */
[----:B------:R-:W-:-:S07]  /*166e0*/  LEPC R20, `(.L_x_10401) ;  /* 0x000000001014794e */ /* 0x000fce0000000000 */
[----:B----4-:R-:W-:Y:S05]  /*166f0*/  CALL.ABS.NOINC R2 ;  /* 0x0000000002007343 */ /* 0x010fea0003c00000 */
.L_x_10401:
        /* <DEDUP_REMOVED lines=16> */
.L_x_10400:
[----:B------:R-:W-:Y:S05]  /*16800*/  BSYNC B6 ;  /* 0x0000000000067941 */ /* 0x000fea0003800000 */
.L_x_10399:
[----:B-12---:R-:W2:Y:S01]  /*16810*/  LDL.LU R4, [R1+0x24] ;  /* 0x0000240001047983 */ /* 0x006ea20000300800 */
        /* <DEDUP_REMOVED lines=23> */
.L_x_10578:
        /* <DEDUP_REMOVED lines=11> */
.L_x_10581:
        /* <DEDUP_REMOVED lines=24> */
.L_x_10405:
[----:B-1----:R-:W2:Y:S01]  /*16bc0*/  LDL R2, [R1+0x1c] ;  /* 0x00001c0001027983 */ /* 0x002ea20000100800 */
[----:B0-----:R-:W-:Y:S01]  /*16bd0*/  IMAD R0, R19, 0x8, R18 ;  /* 0x0000000813007824 */ /* 0x001fe200078e0212 */
[----:B--2---:R-:W-:-:S04]  /*16be0*/  SHF.L.U32 R2, R2, 0x1f, RZ ;  /* 0x0000001f02027819 */ /* 0x004fc800000006ff */
[----:B------:R-:W0:Y:S02]  /*16bf0*/  SYNCS.PHASECHK.TRANS64.TRYWAIT P0, [R0+URZ+0x32440], R2 ;  /* 0x03244002000075a7 */ /* 0x000e24000800017f */
[----:B0-----:R-:W-:Y:S05]  /*16c00*/  @!P0 BRA `(.L_x_10406) ;  /* 0x0000006800a88947 */ /* 0x001fea0003800000 */
.L_x_10582:
        /* <DEDUP_REMOVED lines=11> */
.L_x_10407:
        /* <DEDUP_REMOVED lines=24> */
.L_x_10403:
        /* <DEDUP_REMOVED lines=34> */
.L_x_10409:
[----:B------:R-:W-:Y:S05]  /*17060*/  BSYNC B6 ;  /* 0x0000000000067941 */ /* 0x000fea0003800000 */
.L_x_10408:
[----:B------:R-:W2:Y:S01]  /*17070*/  LDL.LU R5, [R1+0x4] ;  /* 0x0000040001057983 */ /* 0x000ea20000300800 */
        /* <DEDUP_REMOVED lines=63> */
[----:B------:R-:W0:Y:S01]  /*17470*/  SHFL.IDX PT, R5, R3, RZ, 0x181f ;  /* 0x00181fff03057589 */ /* 0x000e2200000e0000 */
[----:B--2---:R-:W-:Y:S02]  /*17480*/  IMAD R0, R11, R8, RZ ;  /* 0x000000080b007224 */ /* 0x004fe400078e02ff */
[----:B------:R-:W-:-:S05]  /*17490*/  IMAD.IADD R11, R7, 0x1, R6 ;  /* 0x00000001070b7824 */ /* 0x000fca00078e0206 */
[C---:B------:R-:W-:Y:S01]  /*174a0*/  ISETP.GE.AND P1, PT, R11.reuse, R0, PT ;  /* 0x000000000b00720c */ /* 0x040fe20003f26270 */
[----:B------:R-:W1:Y:S01]  /*174b0*/  SHFL.IDX PT, R6, R3, 0x1, 0x181f ;  /* 0x00381f0003067f89 */ /* 0x000e6200000e0000 */
[----:B------:R-:W-:-:S03]  /*174c0*/  VIADD R8, R11, 0x10 ;  /* 0x000000100b087836 */ /* 0x000fc60000000000 */
[----:B------:R-:W2:Y:S08]  /*174d0*/  SHFL.IDX PT, R7, R2, 0x1, 0x181f ;  /* 0x00381f0002077f89 */ /* 0x000eb000000e0000 */
[----:B0-----:R-:W-:-:S05]  /*174e0*/  @!P1 LEA R5, P3, R10, R5, 0x1 ;  /* 0x000000050a059211 */ /* 0x001fca00078608ff */
[----:B------:R-:W-:Y:S01]  /*174f0*/  @!P1 IMAD.X R4, RZ, RZ, R4, P3 ;  /* 0x000000ffff049224 */ /* 0x000fe200018e0604 */
[----:B------:R-:W-:-:S04]  /*17500*/  ISETP.GE.AND P2, PT, R8, R0, PT ;  /* 0x000000000800720c */ /* 0x000fc80003f46270 */
[----:B------:R-:W-:-:S04]  /*17510*/  @!P1 LOP3.LUT R5, R5, R4, RZ, 0x3c, !PT ;  /* 0x0000000405059212 */ /* 0x000fc800078e3cff */
[----:B------:R-:W-:-:S04]  /*17520*/  @!P1 LOP3.LUT R4, R5, R4, RZ, 0x3c, !PT ;  /* 0x0000000405049212 */ /* 0x000fc800078e3cff */
[----:B------:R-:W-:-:S05]  /*17530*/  @!P1 LOP3.LUT R5, R5, R4, RZ, 0x3c, !PT ;  /* 0x0000000405059212 */ /* 0x000fca00078e3cff */
[----:B-----5:R1:W-:Y:S02]  /*17540*/  @!P1 LDGSTS.E.BYPASS.LTC128B.128 [R9+0x18400], desc[UR60][R4.64], !P0 ;  /* 0x1840000004099fae */ /* 0x0203e4000c101d7c */
[----:B-1----:R-:W-:-:S05]  /*17550*/  @!P2 LEA R5, P1, R10, R6, 0x1 ;  /* 0x000000060a05a211 */ /* 0x002fca00078208ff */
[----:B--2---:R-:W-:-:S05]  /*17560*/  @!P2 IMAD.X R4, RZ, RZ, R7, P1 ;  /* 0x000000ffff04a224 */ /* 0x004fca00008e0607 */
[----:B------:R-:W-:-:S04]  /*17570*/  @!P2 LOP3.LUT R5, R5, R4, RZ, 0x3c, !PT ;  /* 0x000000040505a212 */ /* 0x000fc800078e3cff */
[----:B------:R-:W-:-:S04]  /*17580*/  @!P2 LOP3.LUT R4, R5, R4, RZ, 0x3c, !PT ;  /* 0x000000040504a212 */ /* 0x000fc800078e3cff */
[----:B------:R-:W-:-:S05]  /*17590*/  @!P2 LOP3.LUT R5, R5, R4, RZ, 0x3c, !PT ;  /* 0x000000040505a212 */ /* 0x000fca00078e3cff */
[----:B------:R0:W-:Y:S04]  /*175a0*/  @!P2 LDGSTS.E.BYPASS.LTC128B.128 [R9+0x18c00], desc[UR60][R4.64], !P0 ;  /* 0x18c000000409afae */ /* 0x0001e8000c101d7c */
[----:B------:R-:W-:Y:S04]  /*175b0*/  STL [R1+0x4], R11 ;  /* 0x0000040b01007387 */ /* 0x000fe80000100800 */
[----:B0-----:R-:W0:Y:S04]  /*175c0*/  SHFL.IDX PT, R4, R3, 0x2, 0x181f ;  /* 0x00581f0003047f89 */ /* 0x001e2800000e0000 */
[----:B------:R1:W-:Y:S04]  /*175d0*/  STL [R1+0x60], R8 ;  /* 0x0000600801007387 */ /* 0x0003e80000100800 */
[----:B------:R-:W2:Y:S01]  /*175e0*/  SHFL.IDX PT, R6, R2, 0x2, 0x181f ;  /* 0x00581f0002067f89 */ /* 0x000ea200000e0000 */
[----:B-1----:R-:W-:-:S05]  /*175f0*/  VIADD R8, R11, 0x20 ;  /* 0x000000200b087836 */ /* 0x002fca0000000000 */
[----:B------:R-:W-:-:S13]  /*17600*/  ISETP.GE.AND P1, PT, R8, R0, PT ;  /* 0x000000000800720c */ /* 0x000fda0003f26270 */
[----:B0-----:R-:W-:-:S05]  /*17610*/  @!P1 LEA R5, P2, R10, R4, 0x1 ;  /* 0x000000040a059211 */ /* 0x001fca00078408ff */
[----:B--2---:R-:W-:-:S05]  /*17620*/  @!P1 IMAD.X R4, RZ, RZ, R6, P2 ;  /* 0x000000ffff049224 */ /* 0x004fca00010e0606 */
[----:B------:R-:W-:-:S04]  /*17630*/  @!P1 LOP3.LUT R5, R5, R4, RZ, 0x3c, !PT ;  /* 0x0000000405059212 */ /* 0x000fc800078e3cff */
[----:B------:R-:W-:-:S04]  /*17640*/  @!P1 LOP3.LUT R4, R5, R4, RZ, 0x3c, !PT ;  /* 0x0000000405049212 */ /* 0x000fc800078e3cff */
[----:B------:R-:W-:-:S05]  /*17650*/  @!P1 LOP3.LUT R5, R5, R4, RZ, 0x3c, !PT ;  /* 0x0000000405059212 */ /* 0x000fca00078e3cff */
[----:B------:R0:W-:Y:S01]  /*17660*/  @!P1 LDGSTS.E.BYPASS.LTC128B.128 [R9+0x19400], desc[UR60][R4.64], !P0 ;  /* 0x1940000004099fae */ /* 0x0001e2000c101d7c */
[----:B------:R-:W-:-:S03]  /*17670*/  VIADD R7, R11, 0x30 ;  /* 0x000000300b077836 */ /* 0x000fc60000000000 */
[----:B------:R-:W-:Y:S04]  /*17680*/  SHFL.IDX PT, R6, R2, 0x3, 0x181f ;  /* 0x00781f0002067f89 */ /* 0x000fe800000e0000 */
[----:B0-----:R-:W0:Y:S01]  /*17690*/  SHFL.IDX PT, R4, R3, 0x3, 0x181f ;  /* 0x00781f0003047f89 */ /* 0x001e2200000e0000 */
[----:B------:R-:W-:-:S13]  /*176a0*/  ISETP.GE.AND P1, PT, R7, R0, PT ;  /* 0x000000000700720c */ /* 0x000fda0003f26270 */
[----:B0-----:R-:W-:-:S05]  /*176b0*/  @!P1 LEA R5, P2, R10, R4, 0x1 ;  /* 0x000000040a059211 */ /* 0x001fca00078408ff */
[----:B------:R-:W-:-:S05]  /*176c0*/  @!P1 IMAD.X R4, RZ, RZ, R6, P2 ;  /* 0x000000ffff049224 */ /* 0x000fca00010e0606 */
        /* <DEDUP_REMOVED lines=41> */
.L_x_10599:
        /* <DEDUP_REMOVED lines=12> */
.L_x_10411:
        /* <DEDUP_REMOVED lines=37> */
.L_x_10413:
[----:B------:R-:W-:Y:S05]  /*17c70*/  BSYNC B6 ;  /* 0x0000000000067941 */ /* 0x000fea0003800000 */
.L_x_10412:
        /* <DEDUP_REMOVED lines=10> */
[----:B-1----:R-:W-:-:S05]  /*17d20*/  IMAD.SHL.U32 R8, R8, 0x8, RZ ;  /* 0x0000000808087824 */ /* 0x002fca00078e00ff */
        /* <DEDUP_REMOVED lines=31> */
[----:B------:R-:W-:Y:S01]  /*17f20*/  ISETP.GE.AND P2, PT, R10, UR4, PT ;  /* 0x000000040a007c0c */ /* 0x000fe2000bf46270 */
[----:B------:R-:W-:Y:S01]  /*17f30*/  IMAD R4, R4, UR5, R0 ;  /* 0x0000000504047c24 */ /* 0x000fe2000f8e0200 */
[----:B------:R-:W-:Y:S02]  /*17f40*/  LEA R0, P4, R2, UR6, 0x1 ;  /* 0x0000000602007c11 */ /* 0x000fe4000f8808ff */
[----:B------:R-:W-:Y:S01]  /*17f50*/  ISETP.GE.AND P1, PT, R9, UR4, PT ;  /* 0x0000000409007c0c */ /* 0x000fe2000bf26270 */
[----:B------:R-:W-:Y:S01]  /*17f60*/  IMAD.IADD R4, R3, 0x1, R4 ;  /* 0x0000000103047824 */ /* 0x000fe200078e0204 */
[----:B------:R-:W-:-:S04]  /*17f70*/  ISETP.GE.AND P0, PT, R8, UR4, PT ;  /* 0x0000000408007c0c */ /* 0x000fc8000bf06270 */
[----:B------:R-:W-:Y:S01]  /*17f80*/  LEA.HI.X R2, R2, UR7, R4, 0x1, P4 ;  /* 0x0000000702027c11 */ /* 0x000fe2000a0f0c04 */
[----:B0-----:R-:W-:-:S05]  /*17f90*/  IMAD.SHL.U32 R7, R7, 0x8, RZ ;  /* 0x0000000807077824 */ /* 0x001fca00078e00ff */
[----:B------:R-:W-:-:S04]  /*17fa0*/  LOP3.LUT R7, R7, 0x38, RZ, 0xc0, !PT ;  /* 0x0000003807077812 */ /* 0x000fc800078ec0ff */
[----:B------:R-:W-:Y:S01]  /*17fb0*/  ISETP.GE.AND P3, PT, R7, UR4, PT ;  /* 0x0000000407007c0c */ /* 0x000fe2000bf66270 */
[----:B------:R-:W-:-:S03]  /*17fc0*/  UMOV UR4, 0xffffffff ;  /* 0xffffffff00047882 */ /* 0x000fc60000000000 */
[----:B------:R-:W-:Y:S09]  /*17fd0*/  BRA.DIV UR4, `(.L_x_10414) ;  /* 0x0000006204987947 */ /* 0x000ff2000b800000 */
[----:B------:R-:W2:Y:S04]  /*17fe0*/  LDL.LU R9, [R1+0x4c] ;  /* 0x00004c0001097983 */ /* 0x000ea80000300800 */
[----:B------:R-:W3:Y:S04]  /*17ff0*/  LDL.LU R5, [R1+0x4] ;  /* 0x0000040001057983 */ /* 0x000ee80000300800 */
[----:B------:R-:W4:Y:S04]  /*18000*/  LDL.LU R4, [R1+0x60] ;  /* 0x0000600001047983 */ /* 0x000f280000300800 */
[----:B------:R-:W5:Y:S04]  /*18010*/  LDL.LU R10, [R1+0x64] ;  /* 0x00006400010a7983 */ /* 0x000f680000300800 */
[----:B------:R-:W5:Y:S01]  /*18020*/  LDL R8, [R1+0x14] ;  /* 0x0000140001087983 */ /* 0x000f620000100800 */
        /* <DEDUP_REMOVED lines=12> */
[----:B------:R-:W-:Y:S01]  /*180f0*/  @!PT LDS RZ, [RZ] ;  /* 0x00000000fffff984 */ /* 0x000fe20000000800 */
[----:B-----5:R-:W-:Y:S04]  /*18100*/  @!P5 LDGSTS.E.BYPASS.LTC128B.128 [R8+0x22400], desc[UR60][R4.64], !P3 ;  /* 0x224000000408dfae */ /* 0x020fe8000d901d7c */
[----:B------:R-:W-:Y:S04]  /*18110*/  @!P5 LDGSTS.E.BYPASS.LTC128B.128 [R8+0x26400], desc[UR60][R4.64+0x80], !P2 ;  /* 0x264000800408dfae */ /* 0x000fe8000d101d7c */
[----:B------:R-:W-:Y:S04]  /*18120*/  @!P5 LDGSTS.E.BYPASS.LTC128B.128 [R8+0x2a400], desc[UR60][R4.64+0x100], !P1 ;  /* 0x2a4001000408dfae */ /* 0x000fe8000c901d7c */
[----:B------:R0:W-:Y:S04]  /*18130*/  @!P5 LDGSTS.E.BYPASS.LTC128B.128 [R8+0x2e400], desc[UR60][R4.64+0x180], !P0 ;  /* 0x2e4001800408dfae */ /* 0x0001e8000c101d7c */
[----:B------:R-:W-:Y:S04]  /*18140*/  SHFL.IDX PT, R6, R2, 0x1, 0x181f ;  /* 0x00381f0002067f89 */ /* 0x000fe800000e0000 */
[----:B0-----:R-:W0:Y:S02]  /*18150*/  SHFL.IDX PT, R5, R0, 0x1, 0x181f ;  /* 0x00381f0000057f89 */ /* 0x001e2400000e0000 */
[----:B0-----:R-:W-:-:S05]  /*18160*/  @!P4 LEA R5, P6, R7, R5, 0x1 ;  /* 0x000000050705c211 */ /* 0x001fca00078c08ff */
[----:B------:R-:W-:-:S05]  /*18170*/  @!P4 IMAD.X R4, RZ, RZ, R6, P6 ;  /* 0x000000ffff04c224 */ /* 0x000fca00030e0606 */
[----:B------:R-:W-:-:S04]  /*18180*/  @!P4 LOP3.LUT R5, R5, R4, RZ, 0x3c, !PT ;  /* 0x000000040505c212 */ /* 0x000fc800078e3cff */
[----:B------:R-:W-:-:S04]  /*18190*/  @!P4 LOP3.LUT R4, R5, R4, RZ, 0x3c, !PT ;  /* 0x000000040504c212 */ /* 0x000fc800078e3cff */
[----:B------:R-:W-:-:S05]  /*181a0*/  @!P4 LOP3.LUT R5, R5, R4, RZ, 0x3c, !PT ;  /* 0x000000040505c212 */ /* 0x000fca00078e3cff */
        /* <DEDUP_REMOVED lines=10> */
[----:B------:R-:W-:-:S04]  /*18250*/  @!P4 LOP3.LUT R5, R5, R4, RZ, 0x3c, !PT ;  /* 0x000000040505c212 */ /* 0x000fc800078e3cff */
[----:B------:R-:W-:-:S04]  /*18260*/  @!P4 LOP3.LUT R4, R5, R4, RZ, 0x3c, !PT ;  /* 0x000000040504c212 */ /* 0x000fc800078e3cff */
[----:B------:R-:W-:-:S05]  /*18270*/  @!P4 LOP3.LUT R5, R5, R4, RZ, 0x3c, !PT ;  /* 0x000000040505c212 */ /* 0x000fca00078e3cff */
        /* <DEDUP_REMOVED lines=46> */
[----:B------:R-:W-:-:S05]  /*18560*/  @!P4 IMAD.X R4, RZ, RZ, R6, P5 ;  /* 0x000000ffff04c224 */ /* 0x000fca00028e0606 */
[----:B------:R-:W-:-:S04]  /*18570*/  @!P4 LOP3.LUT R5, R5, R4, RZ, 0x3c, !PT ;  /* 0x000000040505c212 */ /* 0x000fc800078e3cff */
[----:B------:R-:W-:-:S04]  /*18580*/  @!P4 LOP3.LUT R4, R5, R4, RZ, 0x3c, !PT ;  /* 0x000000040504c212 */ /* 0x000fc800078e3cff */
[----:B------:R-:W-:Y:S01]  /*18590*/  @!P4 LOP3.LUT R5, R5, R4, RZ, 0x3c, !PT ;  /* 0x000000040505c212 */ /* 0x000fe200078e3cff */
[----:B------:R0:W2:Y:S04]  /*185a0*/  SHFL.IDX PT, R6, R2, 0x7, 0x181f ;  /* 0x00f81f0002067f89 */ /* 0x0000a800000e0000 */
[----:B------:R0:W-:Y:S04]  /*185b0*/  @!P4 LDGSTS.E.BYPASS.LTC128B.128 [R8+0x25400], desc[UR60][R4.64], !P3 ;  /* 0x254000000408cfae */ /* 0x0001e8000d901d7c */
[----:B------:R0:W-:Y:S04]  /*185c0*/  @!P4 LDGSTS.E.BYPASS.LTC128B.128 [R8+0x29400], desc[UR60][R4.64+0x80], !P2 ;  /* 0x294000800408cfae */ /* 0x0001e8000d101d7c */
[----:B------:R0:W-:Y:S04]  /*185d0*/  @!P4 LDGSTS.E.BYPASS.LTC128B.128 [R8+0x2d400], desc[UR60][R4.64+0x100], !P1 ;  /* 0x2d4001000408cfae */ /* 0x0001e8000c901d7c */
[----:B-1----:R0:W-:Y:S02]  /*185e0*/  @!P4 LDGSTS.E.BYPASS.LTC128B.128 [R8+0x31400], desc[UR60][R4.64+0x180], !P0 ;  /* 0x314001800408cfae */ /* 0x0021e4000c101d7c */
.L_x_10617:
[----:B0-----:R-:W3:Y:S01]  /*185f0*/  LDL.LU R2, [R1+0x7c] ;  /* 0x00007c0001027983 */ /* 0x001ee20000300800 */
[----:B------:R-:W-:Y:S01]  /*18600*/  BSSY B0, `(.L_x_10415) ;  /* 0x000000d000007945 */ /* 0x000fe20003800000 */
[----:B---3--:R-:W-:-:S13]  /*18610*/  ISETP.GE.AND P4, PT, R2, R3, PT ;  /* 0x000000030200720c */ /* 0x008fda0003f86270 */
[----:B------:R-:W-:Y:S05]  /*18620*/  @P4 BRA `(.L_x_10416) ;  /* 0x0000000000284947 */ /* 0x000fea0003800000 */
[----:B-1----:R-:W3:Y:S01]  /*18630*/  LDL R4, [R1+0x14] ;  /* 0x0000140001047983 */ /* 0x002ee20000100800 */
        /* <DEDUP_REMOVED lines=9> */
.L_x_10416:
[----:B------:R-:W-:Y:S05]  /*186d0*/  BSYNC B0 ;  /* 0x0000000000007941 */ /* 0x000fea0003800000 */
.L_x_10415:
[----:B------:R-:W-:Y:S01]  /*186e0*/  NOP ;  /* 0x0000000000007918 */ /* 0x000fe20000000000 */
[----:B------:R-:W-:-:S13]  /*186f0*/  PLOP3.LUT P0, PT, PT, PT, PT, 0x80, 0x0 ;  /* 0x000000000000781c */ /* 0x000fda0003f0f070 */
.L_x_10417:
        /* <DEDUP_REMOVED lines=18> */
.L_x_10618:
[----:B------:R-:W-:Y:S05]  /*18820*/  BSYNC B0 ;  /* 0x0000000000007941 */ /* 0x000fea0003800000 */
.L_x_10418:
[----:B------:R-:W3:Y:S01]  /*18830*/  LDL R2, [R1+0x18] ;  /* 0x0000180001027983 */ /* 0x000ee20000100800 */
[----:B------:R-:W-:Y:S01]  /*18840*/  BSSY B0, `(.L_x_10420) ;  /* 0x000005a000007945 */ /* 0x000fe20003800000 */
[----:B---3--:R-:W-:-:S13]  /*18850*/  LOP3.LUT P0, RZ, R2, 0x1, RZ, 0xc0, !PT ;  /* 0x0000000102ff7812 */ /* 0x008fda000780c0ff */
[----:B------:R-:W-:Y:S05]  /*18860*/  @!P0 BRA `(.L_x_10421) ;  /* 0x00000004005c8947 */ /* 0x000fea0003800000 */
[----:B-1----:R-:W0:Y:S01]  /*18870*/  LDL R4, [R1+0x1c] ;  /* 0x00001c0001047983 */ /* 0x002e220000100800 */
        /* <DEDUP_REMOVED lines=8> */
.L_x_10619:
[----:B------:R-:W-:Y:S05]  /*18900*/  BSYNC B1 ;  /* 0x0000000000017941 */ /* 0x000fea0003800000 */
.L_x_10422:
        /* <DEDUP_REMOVED lines=9> */
.L_x_10425:
[----:B------:R-:W-:Y:S05]  /*189a0*/  BSYNC B1 ;  /* 0x0000000000017941 */ /* 0x000fea0003800000 */
.L_x_10424:
        /* <DEDUP_REMOVED lines=12> */
.L_x_10426:
        /* <DEDUP_REMOVED lines=15> */
.L_x_10427:
        /* <DEDUP_REMOVED lines=15> */
.L_x_10428:
        /* <DEDUP_REMOVED lines=15> */
.L_x_10429:
        /* <DEDUP_REMOVED lines=10> */
.L_x_10421:
[----:B------:R-:W-:Y:S05]  /*18de0*/  BSYNC B0 ;  /* 0x0000000000007941 */ /* 0x000fea0003800000 */
.L_x_10420:
[----:B-1----:R-:W0:Y:S04]  /*18df0*/  LDL R4, [R1+0x50] ;  /* 0x0000500001047983 */ /* 0x002e280000100800 */
        /* <DEDUP_REMOVED lines=8> */
[----:B------:R-:W-:Y:S01]  /*18e80*/  BSSY B2, `(.L_x_10432) ;  /* 0x00000a9000027945 */ /* 0x000fe20003800000 */
[----:B---3--:R-:W-:-:S04]  /*18e90*/  VIADD R2, R7, 0x1 ;  /* 0x0000000107027836 */ /* 0x008fc80000000000 */
[----:B--2---:R-:W-:-:S05]  /*18ea0*/  IMAD R2, R2, R6, RZ ;  /* 0x0000000602027224 */ /* 0x004fca00078e02ff */
        /* <DEDUP_REMOVED lines=42> */
.L_x_10436:
        /* <DEDUP_REMOVED lines=8> */
.L_x_10620:
[----:B------:R-:W-:Y:S05]  /*191d0*/  BSYNC B3 ;  /* 0x0000000000037941 */ /* 0x000fea0003800000 */
.L_x_10437:
        /* <DEDUP_REMOVED lines=9> */
.L_x_10440:
[----:B------:R-:W-:Y:S05]  /*19270*/  BSYNC B3 ;  /* 0x0000000000037941 */ /* 0x000fea0003800000 */
.L_x_10439:
        /* <DEDUP_REMOVED lines=12> */
.L_x_10441:
        /* <DEDUP_REMOVED lines=13> */
.L_x_10621:
[----:B------:R-:W-:Y:S05]  /*19410*/  BSYNC B3 ;  /* 0x0000000000037941 */ /* 0x000fea0003800000 */
.L_x_10442:
        /* <DEDUP_REMOVED lines=11> */
.L_x_10445:
[----:B------:R-:W-:Y:S05]  /*194d0*/  BSYNC B3 ;  /* 0x0000000000037941 */ /* 0x000fea0003800000 */
.L_x_10444:
        /* <DEDUP_REMOVED lines=9> */
.L_x_10446:
        /* <DEDUP_REMOVED lines=15> */
.L_x_10447:
        /* <DEDUP_REMOVED lines=15> */
.L_x_10448:
        /* <DEDUP_REMOVED lines=15> */
.L_x_10449:
        /* <DEDUP_REMOVED lines=10> */
.L_x_10435:
[----:B------:R-:W-:Y:S05]  /*198e0*/  BSYNC B1 ;  /* 0x0000000000017941 */ /* 0x000fea0003800000 */
.L_x_10434:
[----:B------:R-:W2:Y:S02]  /*198f0*/  LDL.LU R5, [R1+0x50] ;  /* 0x0000500001057983 */ /* 0x000ea40000300800 */
[----:B--2---:R-:W-:-:S07]  /*19900*/  VIADD R0, R5, 0xfffffffd ;  /* 0xfffffffd05007836 */ /* 0x004fce0000000000 */
.L_x_10433:
[----:B------:R-:W-:Y:S05]  /*19910*/  BSYNC B2 ;  /* 0x0000000000027941 */ /* 0x000fea0003800000 */
.L_x_10432:
[----:B------:R-:W-:Y:S01]  /*19920*/  VIADD R8, R8, 0xfffffffe ;  /* 0xfffffffe08087836 */ /* 0x000fe20000000000 */
[----:B------:R-:W-:-:S04]  /*19930*/  LOP3.LUT R4, RZ, R4, RZ, 0x33, !PT ;  /* 0x00000004ff047212 */ /* 0x000fc800078e33ff */
[----:B------:R-:W-:-:S13]  /*19940*/  ISETP.NE.AND P0, PT, R8, R4, PT ;  /* 0x000000040800720c */ /* 0x000fda0003f05270 */
[----:B------:R-:W-:Y:S05]  /*19950*/  @!P0 BRA `(.L_x_10431) ;  /* 0x0000001000f88947 */ /* 0x000fea0003800000 */
.L_x_10482:
        /* <DEDUP_REMOVED lines=35> */
.L_x_10452:
        /* <DEDUP_REMOVED lines=8> */
.L_x_10622:
[----:B------:R-:W-:Y:S05]  /*19c10*/  BSYNC B2 ;  /* 0x0000000000027941 */ /* 0x000fea0003800000 */
.L_x_10453:
        /* <DEDUP_REMOVED lines=9> */
.L_x_10456:
[----:B------:R-:W-:Y:S05]  /*19cb0*/  BSYNC B2 ;  /* 0x0000000000027941 */ /* 0x000fea0003800000 */
.L_x_10455:
        /* <DEDUP_REMOVED lines=12> */
.L_x_10457:
        /* <DEDUP_REMOVED lines=13> */
.L_x_10623:
[----:B------:R-:W-:Y:S05]  /*19e50*/  BSYNC B2 ;  /* 0x0000000000027941 */ /* 0x000fea0003800000 */
.L_x_10458:
        /* <DEDUP_REMOVED lines=11> */
.L_x_10461:
[----:B------:R-:W-:Y:S05]  /*19f10*/  BSYNC B2 ;  /* 0x0000000000027941 */ /* 0x000fea0003800000 */
.L_x_10460:
        /* <DEDUP_REMOVED lines=9> */
.L_x_10462:
        /* <DEDUP_REMOVED lines=15> */
.L_x_10463:
        /* <DEDUP_REMOVED lines=15> */
.L_x_10464:
        /* <DEDUP_REMOVED lines=15> */
.L_x_10465:
        /* <DEDUP_REMOVED lines=10> */
.L_x_10451:
[----:B------:R-:W-:Y:S05]  /*1a320*/  BSYNC B1 ;  /* 0x0000000000017941 */ /* 0x000fea0003800000 */
.L_x_10450:
        /* <DEDUP_REMOVED lines=35> */
.L_x_10468:
        /* <DEDUP_REMOVED lines=8> */
.L_x_10624:
[----:B------:R-:W-:Y:S05]  /*1a5e0*/  BSYNC B2 ;  /* 0x0000000000027941 */ /* 0x000fea0003800000 */
.L_x_10469:
        /* <DEDUP_REMOVED lines=9> */
.L_x_10472:
[----:B------:R-:W-:Y:S05]  /*1a680*/  BSYNC B2 ;  /* 0x0000000000027941 */ /* 0x000fea0003800000 */
.L_x_10471:
        /* <DEDUP_REMOVED lines=12> */
.L_x_10473:
        /* <DEDUP_REMOVED lines=13> */
.L_x_10625:
[----:B------:R-:W-:Y:S05]  /*1a820*/  BSYNC B2 ;  /* 0x0000000000027941 */ /* 0x000fea0003800000 */
.L_x_10474:
        /* <DEDUP_REMOVED lines=11> */
.L_x_10477:
[----:B------:R-:W-:Y:S05]  /*1a8e0*/  BSYNC B2 ;  /* 0x0000000000027941 */ /* 0x000fea0003800000 */
.L_x_10476:
        /* <DEDUP_REMOVED lines=9> */
.L_x_10478:
        /* <DEDUP_REMOVED lines=15> */
.L_x_10479:
        /* <DEDUP_REMOVED lines=15> */
.L_x_10480:
        /* <DEDUP_REMOVED lines=15> */
.L_x_10481:
        /* <DEDUP_REMOVED lines=10> */
.L_x_10467:
[----:B------:R-:W-:Y:S05]  /*1acf0*/  BSYNC B1 ;  /* 0x0000000000017941 */ /* 0x000fea0003800000 */
.L_x_10466:
[----:B------:R-:W2:Y:S01]  /*1ad00*/  LDL R5, [R1+0x2c] ;  /* 0x00002c0001057983 */ /* 0x000ea20000100800 */
[----:B------:R-:W-:Y:S01]  /*1ad10*/  VIADD R0, R0, 0xfffffffe ;  /* 0xfffffffe00007836 */ /* 0x000fe20000000000 */
[----:B--2---:R-:W-:-:S13]  /*1ad20*/  ISETP.GT.AND P0, PT, R6, R5, PT ;  /* 0x000000050600720c */ /* 0x004fda0003f04270 */
[----:B------:R-:W-:Y:S05]  /*1ad30*/  @P0 BRA `(.L_x_10482) ;  /* 0xffffffec00080947 */ /* 0x000fea000383ffff */
.L_x_10431:
[----:B------:R-:W-:Y:S05]  /*1ad40*/  BSYNC B0 ;  /* 0x0000000000007941 */ /* 0x000fea0003800000 */
.L_x_10430:
[----:B------:R-:W3:Y:S01]  /*1ad50*/  LDL.LU R2, [R1+0x1c] ;  /* 0x00001c0001027983 */ /* 0x000ee20000300800 */
[----:B------:R-:W1:Y:S01]  /*1ad60*/  S2R R3, SR_TID.X ;  /* 0x0000000000037919 */ /* 0x000e620000002100 */
[----:B------:R-:W-:-:S05]  /*1ad70*/  VIADD R19, R19, 0x1 ;  /* 0x0000000113137836 */ /* 0x000fca0000000000 */
[----:B------:R-:W-:-:S04]  /*1ad80*/  ISETP.NE.AND P0, PT, R19, 0x2, PT ;  /* 0x000000021300780c */ /* 0x000fc80003f05270 */
[----:B------:R-:W-:Y:S01]  /*1ad90*/  SEL R0, RZ, 0x1, P0 ;  /* 0x00000001ff007807 */ /* 0x000fe20000000000 */
[----:B------:R-:W-:Y:S01]  /*1ada0*/  BSSY B0, `(.L_x_10483) ;  /* 0x0000013000007945 */ /* 0x000fe20003800000 */
[----:B-1----:R-:W-:-:S04]  /*1adb0*/  LOP3.LUT R3, R3, 0x7f, RZ, 0xc0, !PT ;  /* 0x0000007f03037812 */ /* 0x002fc800078ec0ff */
[----:B------:R-:W-:Y:S02]  /*1adc0*/  ISETP.NE.AND P1, PT, R3, RZ, PT ;  /* 0x000000ff0300720c */ /* 0x000fe40003f25270 */
[----:B---3--:R-:W-:-:S05]  /*1add0*/  LOP3.LUT R2, R2, R0, RZ, 0x3c, !PT ;  /* 0x0000000002027212 */ /* 0x008fca00078e3cff */
[----:B------:R1:W-:Y:S06]  /*1ade0*/  STL [R1+0x1c], R2 ;  /* 0x00001c0201007387 */ /* 0x0003ec0000100800 */
[----:B------:R-:W-:Y:S05]  /*1adf0*/  @P1 BRA `(.L_x_10484) ;  /* 0x0000000000341947 */ /* 0x000fea0003800000 */
[----:B------:R-:W3:Y:S01]  /*1ae00*/  S2R R3, SR_LANEID ;  /* 0x0000000000037919 */ /* 0x000ee20000000000 */
[----:B------:R-:W-:Y:S01]  /*1ae10*/  VOTEU.ANY UR4, UPT, PT ;  /* 0x0000000000047886 */ /* 0x000fe200038e0100 */
[----:B------:R-:W4:Y:S01]  /*1ae20*/  LDC.64 R4, c[0x0][0xd60] ;  /* 0x00035800ff047b82 */ /* 0x000f220000000a00 */
[----:B------:R-:W3:Y:S08]  /*1ae30*/  FLO.U32 R0, UR4 ;  /* 0x0000000400007d00 */ /* 0x000ef000080e0000 */
[----:B-1----:R-:W4:Y:S01]  /*1ae40*/  POPC R2, UR4 ;  /* 0x0000000400027d09 */ /* 0x002f220008000000 */
[----:B---3--:R-:W-:-:S13]  /*1ae50*/  ISETP.EQ.U32.AND P1, PT, R0, R3, PT ;  /* 0x000000030000720c */ /* 0x008fda0003f22070 */
[----:B----4-:R-:W3:Y:S01]  /*1ae60*/  @P1 ATOMG.E.ADD.STRONG.GPU PT, R5, desc[UR60][R4.64], R2 ;  /* 0x00000002040519a8 */ /* 0x010ee200081ee1fc */
[----:B------:R-:W1:Y:S02]  /*1ae70*/  S2R R3, SR_LTMASK ;  /* 0x0000000000037919 */ /* 0x000e640000003900 */
[----:B-1----:R-:W-:-:S06]  /*1ae80*/  LOP3.LUT R3, R3, UR4, RZ, 0xc0, !PT ;  /* 0x0000000403037c12 */ /* 0x002fcc000f8ec0ff */
[----:B------:R-:W1:Y:S01]  /*1ae90*/  POPC R3, R3 ;  /* 0x0000000300037309 */ /* 0x000e620000000000 */
[----:B---3--:R-:W1:Y:S02]  /*1aea0*/  SHFL.IDX PT, R0, R5, R0, 0x1f ;  /* 0x00001f0005007589 */ /* 0x008e6400000e0000 */
[----:B-1----:R-:W-:-:S05]  /*1aeb0*/  IADD3 R0, R0, UR38, R3 ;  /* 0x0000002600007c10 */ /* 0x002fca000fffe003 */
[----:B------:R3:W-:Y:S02]  /*1aec0*/  STL [R1], R0 ;  /* 0x0000000001007387 */ /* 0x0007e40000100800 */
.L_x_10484:
[----:B------:R-:W-:Y:S05]  /*1aed0*/  BSYNC B0 ;  /* 0x0000000000007941 */ /* 0x000fea0003800000 */
.L_x_10483:
[----:B------:R-:W-:-:S07]  /*1aee0*/  SEL R19, R19, RZ, P0 ;  /* 0x000000ff13137207 */ /* 0x000fce0000000000 */
.L_x_10396:
[----:B------:R-:W-:Y:S05]  /*1aef0*/  BSYNC B7 ;  /* 0x0000000000077941 */ /* 0x000fea0003800000 */
.L_x_10394:
        /* <DEDUP_REMOVED lines=9> */
[----:B-12---:R-:W1:Y:S04]  /*1af90*/  LDS.128 R4, [R18+0x324d0] ;  /* 0x0324d00012047984 */ /* 0x006e680000000c00 */
[----:B-1----:R1:W-:Y:S04]  /*1afa0*/  STL.64 [R1], R4 ;  /* 0x0000000401007387 */ /* 0x0023e80000100a00 */
[----:B------:R1:W-:Y:S01]  /*1afb0*/  STL.64 [R1+0x8], R6 ;  /* 0x0000080601007387 */ /* 0x0003e20000100a00 */
[----:B------:R-:W-:Y:S06]  /*1afc0*/  BAR.ARV 0x4, 0x180 ;  /* 0x0106000000007b1d */ /* 0x000fec0000002000 */
[----:B------:R-:W-:Y:S05]  /*1afd0*/  BRA `(.L_x_10486) ;  /* 0x0000000c00247947 */ /* 0x000fea0003800000 */
.L_x_10485:
[----:B------:R-:W3:Y:S01]  /*1afe0*/  S2R R16, SR_TID.X ;  /* 0x0000000000107919 */ /* 0x000ee20000002100 */
[----:B------:R-:W-:Y:S01]  /*1aff0*/  UMOV UR4, 0xffffffff ;  /* 0xffffffff00047882 */ /* 0x000fe20000000000 */
[----:B---3--:R-:W-:-:S04]  /*1b000*/  LOP3.LUT R16, R16, 0x1f, RZ, 0xc0, !PT ;  /* 0x0000001f10107812 */ /* 0x008fc800078ec0ff */
[----:B------:R-:W-:Y:S01]  /*1b010*/  ISETP.NE.AND P0, PT, R16, 0x1f, PT ;  /* 0x0000001f1000780c */ /* 0x000fe20003f05270 */
[----:B------:R-:W-:-:S12]  /*1b020*/  BRA.DIV UR4, `(.L_x_10487) ;  /* 0x00000042049c7947 */ /* 0x000fd8000b800000 */
[----:B-1----:R-:W3:Y:S01]  /*1b030*/  LDL.LU R2, [R1] ;  /* 0x0000000001027983 */ /* 0x002ee20000300800 */
[----:B------:R-:W-:-:S03]  /*1b040*/  ULDC UR4, c[0x0][0xd3c] ;  /* 0x00034f0000047ab9 */ /* 0x000fc60000000800 */
[----:B------:R-:W4:Y:S01]  /*1b050*/  LDL R3, [R1+0xc] ;  /* 0x00000c0001037983 */ /* 0x000f220000100800 */
[----:B---3--:R-:W-:Y:S02]  /*1b060*/  IMAD.MOV.U32 R10, RZ, RZ, R2 ;  /* 0x000000ffff0a7224 */ /* 0x008fe400078e0002 */
[----:B----4-:R-:W-:-:S05]  /*1b070*/  IMAD.IADD R0, R3, 0x1, R16 ;  /* 0x0000000103007824 */ /* 0x010fca00078e0210 */
        /* <DEDUP_REMOVED lines=36> */
.L_x_10635:
[----:B------:R-:W-:Y:S02]  /*1b2c0*/  ULDC UR4, c[0x0][0xd38] ;  /* 0x00034e0000047ab9 */ /* 0x000fe40000000800 */
[----:B------:R-:W-:-:S04]  /*1b2d0*/  IMAD.U32 R3, RZ, RZ, UR4 ;  /* 0x00000004ff037e24 */ /* 0x000fc8000f8e00ff */
[----:B-1----:R-:W-:-:S04]  /*1b2e0*/  IMAD R9, R9, R3, RZ ;  /* 0x0000000309097224 */ /* 0x002fc800078e02ff */
[----:B------:R-:W-:-:S05]  /*1b2f0*/  IMAD.IADD R4, R4, 0x1, R9 ;  /* 0x0000000104047824 */ /* 0x000fca00078e0209 */
[----:B------:R-:W-:-:S13]  /*1b300*/  ISETP.GT.AND P6, PT, R4, R5, PT ;  /* 0x000000050400720c */ /* 0x000fda0003fc4270 */
[----:B------:R-:W-:Y:S05]  /*1b310*/  @P6 BRA `(.L_x_10488) ;  /* 0x0000000000ac6947 */ /* 0x000fea0003800000 */
.L_x_10491:
        /* <DEDUP_REMOVED lines=37> */
.L_x_10643:
[----:B------:R-:W-:Y:S02]  /*1b570*/  ULDC UR4, c[0x0][0xd38] ;  /* 0x00034e0000047ab9 */ /* 0x000fe40000000800 */
[----:B------:R-:W-:-:S04]  /*1b580*/  IMAD.U32 R3, RZ, RZ, UR4 ;  /* 0x00000004ff037e24 */ /* 0x000fc8000f8e00ff */
[----:B-1----:R-:W-:-:S04]  /*1b590*/  IMAD R9, R9, R3, RZ ;  /* 0x0000000309097224 */ /* 0x002fc800078e02ff */
[----:B------:R-:W-:-:S05]  /*1b5a0*/  IMAD.IADD R4, R9, 0x1, R4 ;  /* 0x0000000109047824 */ /* 0x000fca00078e0204 */
[----:B------:R-:W-:-:S13]  /*1b5b0*/  ISETP.GT.AND P6, PT, R4, R5, PT ;  /* 0x000000050400720c */ /* 0x000fda0003fc4270 */
[----:B------:R-:W-:Y:S05]  /*1b5c0*/  @!P6 BRA `(.L_x_10491) ;  /* 0xfffffffc0054e947 */ /* 0x000fea000383ffff */
.L_x_10488:
        /* <DEDUP_REMOVED lines=9> */
.L_x_10648:
[----:B------:R-:W-:-:S13]  /*1b660*/  ISETP.NE.AND P0, PT, R4, RZ, PT ;  /* 0x000000ff0400720c */ /* 0x000fda0003f05270 */
[----:B------:R-:W-:Y:S05]  /*1b670*/  @!P0 BRA `(.L_x_10493) ;  /* 0x0000000000148947 */ /* 0x000fea0003800000 */
[----:B------:R-:W-:Y:S01]  /*1b680*/  UMOV UR4, 0xffffffff ;  /* 0xffffffff00047882 */ /* 0x000fe20000000000 */
[----:B------:R-:W-:Y:S02]  /*1b690*/  VIADD R12, R2, 0xffffffff ;  /* 0xffffffff020c7836 */ /* 0x000fe40000000000 */
[----:B------:R-:W-:Y:S05]  /*1b6a0*/  BRA.DIV UR4, `(.L_x_10494) ;  /* 0x0000004604907947 */ /* 0x000fea000b800000 */
[----:B0-----:R0:W4:Y:S02]  /*1b6b0*/  SHFL.IDX PT, R7, R7, R12, 0x1f ;  /* 0x00001f0c07077589 */ /* 0x00112400000e0000 */
.L_x_10651:
[----:B----4-:R-:W-:-:S07]  /*1b6c0*/  IMAD.MOV.U32 R8, RZ, RZ, R7 ;  /* 0x000000ffff087224 */ /* 0x010fce00078e0007 */
.L_x_10493:
[----:B0-----:R-:W4:Y:S01]  /*1b6d0*/  LDL.LU R7, [R1+0xc] ;  /* 0x00000c0001077983 */ /* 0x001f220000300800 */
        /* <DEDUP_REMOVED lines=14> */
[----:B----4-:R-:W-:Y:S01]  /*1b7c0*/  IMAD.MOV.U32 R10, RZ, RZ, R7 ;  /* 0x000000ffff0a7224 */ /* 0x010fe200078e0007 */
[----:B------:R-:W-:-:S03]  /*1b7d0*/  IABS R7, R0 ;  /* 0x0000000000077213 */ /* 0x000fc60000000000 */
[----:B------:R-:W-:Y:S02]  /*1b7e0*/  IMAD.IADD R10, R2, 0x1, R10 ;  /* 0x00000001020a7824 */ /* 0x000fe400078e020a */
[----:B------:R-:W-:-:S04]  /*1b7f0*/  IMAD.MOV R7, RZ, RZ, -R7 ;  /* 0x000000ffff077224 */ /* 0x000fc800078e0a07 */
[----:B------:R-:W-:Y:S01]  /*1b800*/  IMAD R5, R8, R7, R5 ;  /* 0x0000000708057224 */ /* 0x000fe200078e0205 */
[----:B---3--:R-:W-:-:S04]  /*1b810*/  IABS R7, R6 ;  /* 0x0000000600077213 */ /* 0x008fc80000000000 */
        /* <DEDUP_REMOVED lines=43> */
.L_x_10489:
        /* <DEDUP_REMOVED lines=10> */
.L_x_10495:
[----:B01----:R-:W2:Y:S04]  /*1bb70*/  LDL R2, [R1+0xc] ;  /* 0x00000c0001027983 */ /* 0x003ea80000100800 */
[----:B------:R-:W3:Y:S04]  /*1bb80*/  LDL R3, [R1+0x8] ;  /* 0x0000080001037983 */ /* 0x000ee80000100800 */
[----:B------:R-:W4:Y:S04]  /*1bb90*/  LDL R5, [R1+0x4] ;  /* 0x0000040001057983 */ /* 0x000f280000100800 */
[----:B------:R-:W4:Y:S01]  /*1bba0*/  LDL R4, [R1] ;  /* 0x0000000001047983 */ /* 0x000f220000100800 */
        /* <DEDUP_REMOVED lines=12> */
.L_x_10486:
[----:B------:R-:W3:Y:S01]  /*1bc70*/  LDL R0, [R1+0xc] ;  /* 0x00000c0001007983 */ /* 0x000ee20000100800 */
[----:B------:R-:W-:Y:S02]  /*1bc80*/  ULDC UR4, c[0x0][0xd3c] ;  /* 0x00034f0000047ab9 */ /* 0x000fe40000000800 */
[----:B---3--:R-:W-:-:S13]  /*1bc90*/  ISETP.GE.AND P0, PT, R0, UR4, PT ;  /* 0x0000000400007c0c */ /* 0x008fda000bf06270 */
[----:B------:R-:W-:Y:S05]  /*1bca0*/  @!P0 BRA `(.L_x_10496) ;  /* 0xffffff8400d88947 */ /* 0x000fea000383ffff */
[----:B------:R-:W-:Y:S05]  /*1bcb0*/  BSYNC B8 ;  /* 0x0000000000087941 */ /* 0x000fea0003800000 */
.L_x_10348:
[----:B--2---:R-:W2:Y:S01]  /*1bcc0*/  LDL.LU R0, [R1+0x80] ;  /* 0x0000800001007983 */ /* 0x004ea20000300800 */
[----:B------:R-:W-:Y:S01]  /*1bcd0*/  BSSY B0, `(.L_x_10497) ;  /* 0x000000b000007945 */ /* 0x000fe20003800000 */
[----:B-1----:R-:W1:Y:S01]  /*1bce0*/  S2R R5, SR_CgaCtaId ;  /* 0x0000000000057919 */ /* 0x002e620000008800 */
[----:B--2---:R-:W-:-:S05]  /*1bcf0*/  VIADD R0, R0, 0x1 ;  /* 0x0000000100007836 */ /* 0x004fca0000000000 */
        /* <DEDUP_REMOVED lines=8> */
.L_x_10652:
[----:B------:R-:W-:Y:S05]  /*1bd80*/  BSYNC B0 ;  /* 0x0000000000007941 */ /* 0x000fea0003800000 */
.L_x_10497:
[----:B------:R-:W-:-:S03]  /*1bd90*/  UMOV UR4, 0xffffffff ;  /* 0xffffffff00047882 */ /* 0x000fc60000000000 */
[----:B------:R-:W-:Y:S05]  /*1bda0*/  BRA.DIV UR4, `(.L_x_10499) ;  /* 0x00000042040c7947 */ /* 0x000fea000b800000 */
[----:B------:R-:W1:Y:S02]  /*1bdb0*/  S2R R2, SR_TID.X ;  /* 0x0000000000027919 */ /* 0x000e640000002100 */
[----:B-1----:R-:W-:-:S04]  /*1bdc0*/  SHF.R.U32.HI R2, RZ, 0x5, R2 ;  /* 0x00000005ff027819 */ /* 0x002fc80000011602 */
[----:B------:R-:W-:-:S05]  /*1bdd0*/  LOP3.LUT R2, R2, 0x3, RZ, 0xc0, !PT ;  /* 0x0000000302027812 */ /* 0x000fca00078ec0ff */
[----:B------:R1:W2:Y:S02]  /*1bde0*/  SHFL.IDX PT, R14, R2, RZ, 0x1f ;  /* 0x00001fff020e7589 */ /* 0x0002a400000e0000 */
.L_x_10655:
[----:B--2---:R-:W-:-:S13]  /*1bdf0*/  ISETP.NE.AND P0, PT, R14, RZ, PT ;  /* 0x000000ff0e00720c */ /* 0x004fda0003f05270 */
[----:B------:R-:W-:Y:S05]  /*1be00*/  @P0 BRA `(.L_x_10192) ;  /* 0x0000000000940947 */ /* 0x000fea0003800000 */
[----:B------:R-:W-:-:S03]  /*1be10*/  UMOV UR4, 0xffffffff ;  /* 0xffffffff00047882 */ /* 0x000fc60000000000 */
[----:B------:R-:W-:Y:S05]  /*1be20*/  BRA.DIV UR4, `(.L_x_10500) ;  /* 0x0000004204207947 */ /* 0x000fea000b800000 */
[----:B------:R-:W-:-:S13]  /*1be30*/  ELECT P6, URZ, PT ;  /* 0x00000000003f782f */ /* 0x000fda00038c0000 */
.L_x_10658:
        /* <DEDUP_REMOVED lines=8> */
.L_x_10501:
        /* <DEDUP_REMOVED lines=13> */
.L_x_10659:
[----:B------:R-:W1:Y:S02]  /*1bf90*/  SYNCS.PHASECHK.TRANS64.TRYWAIT P0, [R7+URZ], R2 ;  /* 0x00000002070075a7 */ /* 0x000e64000800017f */
[----:B-1----:R-:W-:Y:S05]  /*1bfa0*/  @!P0 BRA `(.L_x_10503) ;  /* 0x0000003c00f48947 */ /* 0x002fea0003800000 */
.L_x_10660:
[----:B------:R-:W-:Y:S05]  /*1bfb0*/  @!P2 BRA `(.L_x_10504) ;  /* 0x000000000004a947 */ /* 0x000fea0003800000 */
[----:B------:R-:W-:Y:S01]  /*1bfc0*/  BPT.TRAP 0x1 ;  /* 0x000000040000795c */ /* 0x000fe20000300000 */
.L_x_10504:
[----:B------:R-:W-:-:S04]  /*1bfd0*/  VIADD R0, R0, 0x32460 ;  /* 0x0003246000007836 */ /* 0x000fc80000000000 */
[----:B------:R-:W-:-:S04]  /*1bfe0*/  IMAD R4, R19, 0x8, R0 ;  /* 0x0000000813047824 */ /* 0x000fc800078e0200 */
[----:B------:R-:W2:Y:S02]  /*1bff0*/  SYNCS.PHASECHK.TRANS64.TRYWAIT P0, [R4+URZ], R5 ;  /* 0x00000005040075a7 */ /* 0x000ea4000800017f */
[----:B--2---:R-:W-:Y:S05]  /*1c000*/  @!P0 BRA `(.L_x_10505) ;  /* 0x0000003c00f08947 */ /* 0x004fea0003800000 */
.L_x_10661:
[----:B------:R-:W-:-:S07]  /*1c010*/  IMAD R3, R3, 0x8, R0 ;  /* 0x0000000803037824 */ /* 0x000fce00078e0200 */
.L_x_10506:
[----:B---3--:R3:W4:Y:S02]  /*1c020*/  SYNCS.PHASECHK.TRANS64.TRYWAIT P0, [R3+URZ], R2 ;  /* 0x00000002030075a7 */ /* 0x008724000800017f */
[----:B----4-:R-:W-:Y:S05]  /*1c030*/  @!P0 NANOSLEEP.SYNCS 0x989680 ;  /* 0x009896800000895d */ /* 0x010fea0003900000 */
[----:B------:R-:W4:Y:S02]  /*1c040*/  @!P0 SYNCS.PHASECHK.TRANS64 P0, [R3+URZ], R2 ;  /* 0x00000002030085a7 */ /* 0x000f24000800007f */
[----:B----4-:R-:W-:Y:S05]  /*1c050*/  @!P0 BRA `(.L_x_10506) ;  /* 0xfffffffc00f08947 */ /* 0x010fea000383ffff */
.L_x_10192:
[----:B------:R-:W-:Y:S05]  /*1c060*/  BSYNC B9 ;  /* 0x0000000000097941 */ /* 0x000fea0003800000 */
.L_x_10189:
[----:B------:R-:W-:Y:S05]  /*1c070*/  EXIT ;  /* 0x000000000000794d */ /* 0x000fea0003800000 */
.L_x_10212:
[----:B0-----:R0:W1:Y:S02]  /*1c080*/  SYNCS.PHASECHK.TRANS64.TRYWAIT P6, [R96+URZ+0x32490], R109 ;  /* 0x0324906d600075a7 */ /* 0x00106400080c017f */
[----:B-1----:R-:W-:Y:S05]  /*1c090*/  @!P6 NANOSLEEP.SYNCS 0x989680 ;  /* 0x009896800000e95d */ /* 0x002fea0003900000 */
[----:B------:R-:W1:Y:S02]  /*1c0a0*/  @!P6 SYNCS.PHASECHK.TRANS64 P6, [R96+URZ+0x32490], R109 ;  /* 0x0324906d6000e5a7 */ /* 0x000e6400080c007f */
[----:B-1----:R-:W-:Y:S05]  /*1c0b0*/  @!P6 BRA `(.L_x_10212) ;  /* 0xfffffffc00f0e947 */ /* 0x002fea000383ffff */
[----:B------:R-:W-:Y:S05]  /*1c0c0*/  BRA `(.L_x_10507) ;  /* 0xfffffe7000587947 */ /* 0x000fea000383ffff */
.L_x_10230:
[----:B0-----:R0:W1:Y:S02]  /*1c0d0*/  SYNCS.PHASECHK.TRANS64.TRYWAIT P5, [R96+URZ+0x32490], R109 ;  /* 0x0324906d600075a7 */ /* 0x00106400080a017f */
[----:B-1----:R-:W-:Y:S05]  /*1c0e0*/  @!P5 NANOSLEEP.SYNCS 0x989680 ;  /* 0x009896800000d95d */ /* 0x002fea0003900000 */
[----:B------:R-:W1:Y:S02]  /*1c0f0*/  @!P5 SYNCS.PHASECHK.TRANS64 P5, [R96+URZ+0x32490], R109 ;  /* 0x0324906d6000d5a7 */ /* 0x000e6400080a007f */
[----:B-1----:R-:W-:Y:S05]  /*1c100*/  @!P5 BRA `(.L_x_10230) ;  /* 0xfffffffc00f0d947 */ /* 0x002fea000383ffff */
[----:B------:R-:W-:Y:S05]  /*1c110*/  BRA `(.L_x_10508) ;  /* 0xfffffe8000b47947 */ /* 0x000fea000383ffff */
.L_x_10239:
[----:B0-----:R0:W1:Y:S02]  /*1c120*/  SYNCS.PHASECHK.TRANS64.TRYWAIT P4, [R96+URZ+0x32490], R109 ;  /* 0x0324906d600075a7 */ /* 0x001064000808017f */
[----:B-1----:R-:W-:Y:S05]  /*1c130*/  @!P4 NANOSLEEP.SYNCS 0x989680 ;  /* 0x009896800000c95d */ /* 0x002fea0003900000 */
[----:B------:R-:W1:Y:S02]  /*1c140*/  @!P4 SYNCS.PHASECHK.TRANS64 P4, [R96+URZ+0x32490], R109 ;  /* 0x0324906d6000c5a7 */ /* 0x000e64000808007f */
[----:B-1----:R-:W-:Y:S05]  /*1c150*/  @!P4 BRA `(.L_x_10239) ;  /* 0xfffffffc00f0c947 */ /* 0x002fea000383ffff */
[----:B------:R-:W-:Y:S05]  /*1c160*/  BRA `(.L_x_10509) ;  /* 0xfffffe9000b87947 */ /* 0x000fea000383ffff */
.L_x_10245:
[----:B--2---:R2:W3:Y:S02]  /*1c170*/  SYNCS.PHASECHK.TRANS64.TRYWAIT P3, [R96+URZ+0x324b0], R109 ;  /* 0x0324b06d600075a7 */ /* 0x0044e4000806017f */
[----:B---3--:R-:W-:Y:S05]  /*1c180*/  @!P3 NANOSLEEP.SYNCS 0x989680 ;  /* 0x009896800000b95d */ /* 0x008fea0003900000 */
[----:B------:R-:W3:Y:S02]  /*1c190*/  @!P3 SYNCS.PHASECHK.TRANS64 P3, [R96+URZ+0x324b0], R109 ;  /* 0x0324b06d6000b5a7 */ /* 0x000ee4000806007f */
[----:B---3--:R-:W-:Y:S05]  /*1c1a0*/  @!P3 BRA `(.L_x_10245) ;  /* 0xfffffffc00f0b947 */ /* 0x008fea000383ffff */
[----:B------:R-:W-:Y:S05]  /*1c1b0*/  BRA `(.L_x_10510) ;  /* 0xfffffe9400487947 */ /* 0x000fea000383ffff */
.L_x_10255:
[----:B------:R-:W-:Y:S01]  /*1c1c0*/  BSSY B0, `(.L_x_10511) ;  /* 0x0000007000007945 */ /* 0x000fe20003800000 */
[----:B------:R-:W-:Y:S02]  /*1c1d0*/  IMAD.MOV.U32 R12, RZ, RZ, RZ ;  /* 0x000000ffff0c7224 */ /* 0x000fe400078e00ff */
[----:B------:R-:W-:Y:S02]  /*1c1e0*/  IMAD.MOV.U32 R11, RZ, RZ, 0x1f ;  /* 0x0000001fff0b7424 */ /* 0x000fe400078e00ff */
[----:B------:R-:W-:-:S07]  /*1c1f0*/  IMAD.MOV.U32 R15, RZ, RZ, -0x1 ;  /* 0xffffffffff0f7424 */ /* 0x000fce00078e00ff */
[----:B-----5:R-:W-:Y:S05]  /*1c200*/  WARPSYNC.COLLECTIVE R15, `(.L_x_10512) ;  /* 0x000000000f087348 */ /* 0x020fea0003c00000 */
[----:B------:R0:W1:Y:S02]  /*1c210*/  SHFL.IDX P6, R14, R13, R12, R11 ;  /* 0x0000000c0d0e7389 */ /* 0x00006400000c000b */
[----:B01---5:R-:W-:Y:S01]  /*1c220*/  ENDCOLLECTIVE ;  /* 0x000000000000791b */ /* 0x023fe20003800000 */
.L_x_10512:
[----:B------:R-:W-:Y:S05]  /*1c230*/  BSYNC B0 ;  /* 0x0000000000007941 */ /* 0x000fea0003800000 */
.L_x_10511:
[----:B------:R-:W-:Y:S05]  /*1c240*/  BRA `(.L_x_10513) ;  /* 0xfffffea000907947 */ /* 0x000fea000383ffff */
.L_x_10267:
        /* <DEDUP_REMOVED lines=8> */
.L_x_10515:
[----:B------:R-:W-:Y:S05]  /*1c2d0*/  BSYNC B1 ;  /* 0x0000000000017941 */ /* 0x000fea0003800000 */
.L_x_10514:
        /* <DEDUP_REMOVED lines=8> */
.L_x_10516:
[----:B------:R-:W-:Y:S02]  /*1c360*/  IMAD.MOV.U32 R13, RZ, RZ, R25 ;  /* 0x000000ffff0d7224 */ /* 0x000fe400078e0019 */
[----:B------:R-:W-:-:S07]  /*1c370*/  IMAD.MOV.U32 R20, RZ, RZ, R14 ;  /* 0x000000ffff147224 */ /* 0x000fce00078e000e */
[----:B------:R-:W-:Y:S05]  /*1c380*/  WARPSYNC.COLLECTIVE R15, `(.L_x_10517) ;  /* 0x000000000f087348 */ /* 0x000fea0003c00000 */
[----:B------:R0:W1:Y:S02]  /*1c390*/  SHFL.IDX P6, R14, R13, R12, R11 ;  /* 0x0000000c0d0e7389 */ /* 0x00006400000c000b */
[----:B01----:R-:W-:Y:S01]  /*1c3a0*/  ENDCOLLECTIVE ;  /* 0x000000000000791b */ /* 0x003fe20003800000 */
.L_x_10517:
[----:B------:R-:W-:Y:S02]  /*1c3b0*/  IMAD.MOV.U32 R13, RZ, RZ, R26 ;  /* 0x000000ffff0d7224 */ /* 0x000fe400078e001a */
[----:B------:R-:W-:-:S07]  /*1c3c0*/  IMAD.MOV.U32 R25, RZ, RZ, R14 ;  /* 0x000000ffff197224 */ /* 0x000fce00078e000e */
[----:B------:R-:W-:Y:S05]  /*1c3d0*/  WARPSYNC.COLLECTIVE R15, `(.L_x_10518) ;  /* 0x000000000f087348 */ /* 0x000fea0003c00000 */
[----:B------:R0:W1:Y:S02]  /*1c3e0*/  SHFL.IDX P6, R14, R13, R12, R11 ;  /* 0x0000000c0d0e7389 */ /* 0x00006400000c000b */
[----:B01----:R-:W-:Y:S01]  /*1c3f0*/  ENDCOLLECTIVE ;  /* 0x000000000000791b */ /* 0x003fe20003800000 */
.L_x_10518:
[----:B------:R-:W-:Y:S01]  /*1c400*/  IMAD.MOV.U32 R26, RZ, RZ, R14 ;  /* 0x000000ffff1a7224 */ /* 0x000fe200078e000e */
[----:B------:R-:W-:Y:S06]  /*1c410*/  BRA `(.L_x_10519) ;  /* 0xfffffea400a47947 */ /* 0x000fec000383ffff */
.L_x_10271:
[----:B0-----:R0:W1:Y:S02]  /*1c420*/  SYNCS.PHASECHK.TRANS64.TRYWAIT P0, [R18+URZ+0x32400], R29 ;  /* 0x0324001d120075a7 */ /* 0x001064000800017f */
[----:B-1----:R-:W-:Y:S05]  /*1c430*/  @!P0 NANOSLEEP.SYNCS 0x989680 ;  /* 0x009896800000895d */ /* 0x002fea0003900000 */
[----:B------:R-:W1:Y:S02]  /*1c440*/  @!P0 SYNCS.PHASECHK.TRANS64 P0, [R18+URZ+0x32400], R29 ;  /* 0x0324001d120085a7 */ /* 0x000e64000800007f */
[----:B-1----:R-:W-:Y:S05]  /*1c450*/  @!P0 BRA `(.L_x_10271) ;  /* 0xfffffffc00f08947 */ /* 0x002fea000383ffff */
[----:B------:R-:W-:Y:S05]  /*1c460*/  BRA `(.L_x_10520) ;  /* 0xfffffea800c87947 */ /* 0x000fea000383ffff */
.L_x_10279:
        /* <DEDUP_REMOVED lines=8> */
.L_x_10522:
[----:B------:R-:W-:Y:S05]  /*1c4f0*/  BSYNC B1 ;  /* 0x0000000000017941 */ /* 0x000fea0003800000 */
.L_x_10521:
        /* <DEDUP_REMOVED lines=8> */
.L_x_10523:
[----:B------:R-:W-:Y:S02]  /*1c580*/  IMAD.MOV.U32 R13, RZ, RZ, R25 ;  /* 0x000000ffff0d7224 */ /* 0x000fe400078e0019 */
[----:B------:R-:W-:-:S07]  /*1c590*/  IMAD.MOV.U32 R20, RZ, RZ, R14 ;  /* 0x000000ffff147224 */ /* 0x000fce00078e000e */
[----:B------:R-:W-:Y:S05]  /*1c5a0*/  WARPSYNC.COLLECTIVE R15, `(.L_x_10524) ;  /* 0x000000000f087348 */ /* 0x000fea0003c00000 */
[----:B------:R0:W1:Y:S02]  /*1c5b0*/  SHFL.IDX P6, R14, R13, R12, R11 ;  /* 0x0000000c0d0e7389 */ /* 0x00006400000c000b */
[----:B01----:R-:W-:Y:S01]  /*1c5c0*/  ENDCOLLECTIVE ;  /* 0x000000000000791b */ /* 0x003fe20003800000 */
.L_x_10524:
[----:B------:R-:W-:Y:S02]  /*1c5d0*/  IMAD.MOV.U32 R13, RZ, RZ, R26 ;  /* 0x000000ffff0d7224 */ /* 0x000fe400078e001a */
[----:B------:R-:W-:-:S07]  /*1c5e0*/  IMAD.MOV.U32 R21, RZ, RZ, R14 ;  /* 0x000000ffff157224 */ /* 0x000fce00078e000e */
[----:B------:R-:W-:Y:S05]  /*1c5f0*/  WARPSYNC.COLLECTIVE R15, `(.L_x_10525) ;  /* 0x000000000f087348 */ /* 0x000fea0003c00000 */
[----:B------:R0:W1:Y:S02]  /*1c600*/  SHFL.IDX P6, R14, R13, R12, R11 ;  /* 0x0000000c0d0e7389 */ /* 0x00006400000c000b */
[----:B01----:R-:W-:Y:S01]  /*1c610*/  ENDCOLLECTIVE ;  /* 0x000000000000791b */ /* 0x003fe20003800000 */
.L_x_10525:
[----:B------:R-:W-:Y:S05]  /*1c620*/  BRA `(.L_x_10526) ;  /* 0xfffffeb400287947 */ /* 0x000fea000383ffff */
.L_x_10283:
[----:B0-----:R0:W1:Y:S02]  /*1c630*/  SYNCS.PHASECHK.TRANS64.TRYWAIT P1, [R18+URZ+0x32400], R27 ;  /* 0x0324001b120075a7 */ /* 0x001064000802017f */
[----:B-1----:R-:W-:Y:S05]  /*1c640*/  @!P1 NANOSLEEP.SYNCS 0x989680 ;  /* 0x009896800000995d */ /* 0x002fea0003900000 */
[----:B------:R-:W1:Y:S02]  /*1c650*/  @!P1 SYNCS.PHASECHK.TRANS64 P1, [R18+URZ+0x32400], R27 ;  /* 0x0324001b120095a7 */ /* 0x000e64000802007f */
[----:B-1----:R-:W-:Y:S05]  /*1c660*/  @!P1 BRA `(.L_x_10283) ;  /* 0xfffffffc00f09947 */ /* 0x002fea000383ffff */
[----:B------:R-:W-:Y:S05]  /*1c670*/  BRA `(.L_x_10527) ;  /* 0xfffffeb800087947 */ /* 0x000fea000383ffff */
.L_x_10289:
[----:B-1----:R1:W2:Y:S02]  /*1c680*/  SYNCS.PHASECHK.TRANS64.TRYWAIT P1, [R3+URZ+0x32430], R8 ;  /* 0x03243008030075a7 */ /* 0x0022a4000802017f */
[----:B--2---:R-:W-:Y:S05]  /*1c690*/  @!P1 NANOSLEEP.SYNCS 0x989680 ;  /* 0x009896800000995d */ /* 0x004fea0003900000 */
[----:B------:R-:W2:Y:S02]  /*1c6a0*/  @!P1 SYNCS.PHASECHK.TRANS64 P1, [R3+URZ+0x32430], R8 ;  /* 0x03243008030095a7 */ /* 0x000ea4000802007f */
[----:B--2---:R-:W-:Y:S05]  /*1c6b0*/  @!P1 BRA `(.L_x_10289) ;  /* 0xfffffffc00f09947 */ /* 0x004fea000383ffff */
[----:B------:R-:W-:Y:S05]  /*1c6c0*/  BRA `(.L_x_10288) ;  /* 0xfffffec400307947 */ /* 0x000fea000383ffff */
.L_x_10291:
[----:B--2---:R2:W3:Y:S02]  /*1c6d0*/  SYNCS.PHASECHK.TRANS64.TRYWAIT P1, [R18+URZ+0x32410], R5 ;  /* 0x03241005120075a7 */ /* 0x0044e4000802017f */
[----:B---3--:R-:W-:Y:S05]  /*1c6e0*/  @!P1 NANOSLEEP.SYNCS 0x989680 ;  /* 0x009896800000995d */ /* 0x008fea0003900000 */
[----:B------:R-:W3:Y:S02]  /*1c6f0*/  @!P1 SYNCS.PHASECHK.TRANS64 P1, [R18+URZ+0x32410], R5 ;  /* 0x03241005120095a7 */ /* 0x000ee4000802007f */
[----:B---3--:R-:W-:Y:S05]  /*1c700*/  @!P1 BRA `(.L_x_10291) ;  /* 0xfffffffc00f09947 */ /* 0x008fea000383ffff */
[----:B------:R-:W-:Y:S05]  /*1c710*/  BRA `(.L_x_10528) ;  /* 0xfffffec400d87947 */ /* 0x000fea000383ffff */
.L_x_10296:
[----:B----4-:R4:W0:Y:S02]  /*1c720*/  SYNCS.PHASECHK.TRANS64.TRYWAIT P2, [R3+URZ+0x32450], R8 ;  /* 0x03245008030075a7 */ /* 0x010824000804017f */
[----:B0-----:R-:W-:Y:S05]  /*1c730*/  @!P2 NANOSLEEP.SYNCS 0x989680 ;  /* 0x009896800000a95d */ /* 0x001fea0003900000 */
[----:B------:R-:W0:Y:S02]  /*1c740*/  @!P2 SYNCS.PHASECHK.TRANS64 P2, [R3+URZ+0x32450], R8 ;  /* 0x032450080300a5a7 */ /* 0x000e24000804007f */
[----:B0-----:R-:W-:Y:S05]  /*1c750*/  @!P2 BRA `(.L_x_10296) ;  /* 0xfffffffc00f0a947 */ /* 0x001fea000383ffff */
[----:B------:R-:W-:Y:S05]  /*1c760*/  BRA `(.L_x_10295) ;  /* 0xfffffec400f87947 */ /* 0x000fea000383ffff */
.L_x_10301:
[----:B-1----:R1:W2:Y:S02]  /*1c770*/  SYNCS.PHASECHK.TRANS64.TRYWAIT P3, [R4+URZ+0x32430], R0 ;  /* 0x03243000040075a7 */ /* 0x0022a4000806017f */
[----:B--2---:R-:W-:Y:S05]  /*1c780*/  @!P3 NANOSLEEP.SYNCS 0x989680 ;  /* 0x009896800000b95d */ /* 0x004fea0003900000 */
[----:B------:R-:W2:Y:S02]  /*1c790*/  @!P3 SYNCS.PHASECHK.TRANS64 P3, [R4+URZ+0x32430], R0 ;  /* 0x032430000400b5a7 */ /* 0x000ea4000806007f */
[----:B--2---:R-:W-:Y:S05]  /*1c7a0*/  @!P3 BRA `(.L_x_10301) ;  /* 0xfffffffc00f0b947 */ /* 0x004fea000383ffff */
[----:B------:R-:W-:Y:S05]  /*1c7b0*/  BRA `(.L_x_10300) ;  /* 0xfffffeec00207947 */ /* 0x000fea000383ffff */
.L_x_10306:
[----:B---3--:R3:W4:Y:S02]  /*1c7c0*/  SYNCS.PHASECHK.TRANS64.TRYWAIT P3, [R4+URZ+0x32450], R0 ;  /* 0x03245000040075a7 */ /* 0x008724000806017f */
[----:B----4-:R-:W-:Y:S05]  /*1c7d0*/  @!P3 NANOSLEEP.SYNCS 0x989680 ;  /* 0x009896800000b95d */ /* 0x010fea0003900000 */
[----:B------:R-:W4:Y:S02]  /*1c7e0*/  @!P3 SYNCS.PHASECHK.TRANS64 P3, [R4+URZ+0x32450], R0 ;  /* 0x032450000400b5a7 */ /* 0x000f24000806007f */
[----:B----4-:R-:W-:Y:S05]  /*1c7f0*/  @!P3 BRA `(.L_x_10306) ;  /* 0xfffffffc00f0b947 */ /* 0x010fea000383ffff */
[----:B------:R-:W-:Y:S05]  /*1c800*/  BRA `(.L_x_10305) ;  /* 0xfffffeec00bc7947 */ /* 0x000fea000383ffff */
.L_x_10312:
[----:B------:R-:W-:Y:S02]  /*1c810*/  IMAD.MOV.U32 R13, RZ, RZ, R21 ;  /* 0x000000ffff0d7224 */ /* 0x000fe400078e0015 */
[----:B------:R-:W-:Y:S02]  /*1c820*/  IMAD.MOV.U32 R12, RZ, RZ, RZ ;  /* 0x000000ffff0c7224 */ /* 0x000fe400078e00ff */
[----:B------:R-:W-:Y:S02]  /*1c830*/  IMAD.MOV.U32 R11, RZ, RZ, 0x181f ;  /* 0x0000181fff0b7424 */ /* 0x000fe400078e00ff */
[----:B------:R-:W-:-:S07]  /*1c840*/  IMAD.MOV.U32 R15, RZ, RZ, -0x1 ;  /* 0xffffffffff0f7424 */ /* 0x000fce00078e00ff */
[----:B-----5:R-:W-:Y:S05]  /*1c850*/  WARPSYNC.COLLECTIVE R15, `(.L_x_10529) ;  /* 0x000000000f087348 */ /* 0x020fea0003c00000 */
[----:B------:R0:W1:Y:S02]  /*1c860*/  SHFL.IDX P6, R14, R13, R12, R11 ;  /* 0x0000000c0d0e7389 */ /* 0x00006400000c000b */
[----:B01---5:R-:W-:Y:S01]  /*1c870*/  ENDCOLLECTIVE ;  /* 0x000000000000791b */ /* 0x023fe20003800000 */
.L_x_10529:
[----:B------:R-:W-:Y:S02]  /*1c880*/  IMAD.MOV.U32 R13, RZ, RZ, R3 ;  /* 0x000000ffff0d7224 */ /* 0x000fe400078e0003 */
[----:B------:R-:W-:-:S07]  /*1c890*/  IMAD.MOV.U32 R20, RZ, RZ, R14 ;  /* 0x000000ffff147224 */ /* 0x000fce00078e000e */
[----:B------:R-:W-:Y:S05]  /*1c8a0*/  WARPSYNC.COLLECTIVE R15, `(.L_x_10530) ;  /* 0x000000000f087348 */ /* 0x000fea0003c00000 */
[----:B------:R0:W1:Y:S02]  /*1c8b0*/  SHFL.IDX P6, R14, R13, R12, R11 ;  /* 0x0000000c0d0e7389 */ /* 0x00006400000c000b */
[----:B01----:R-:W-:Y:S01]  /*1c8c0*/  ENDCOLLECTIVE ;  /* 0x000000000000791b */ /* 0x003fe20003800000 */
.L_x_10530:
[----:B------:R-:W-:Y:S05]  /*1c8d0*/  BRA `(.L_x_10531) ;  /* 0xffffff3400fc7947 */ /* 0x000fea000383ffff */
.L_x_10315:
        /* <DEDUP_REMOVED lines=8> */
.L_x_10533:
[----:B------:R-:W-:Y:S05]  /*1c960*/  BSYNC B1 ;  /* 0x0000000000017941 */ /* 0x000fea0003800000 */
.L_x_10532:
        /* <DEDUP_REMOVED lines=8> */
.L_x_10534:
[----:B------:R-:W-:Y:S05]  /*1c9f0*/  BRA `(.L_x_10535) ;  /* 0xffffff3800387947 */ /* 0x000fea000383ffff */
.L_x_10318:
        /* <DEDUP_REMOVED lines=8> */
.L_x_10537:
[----:B------:R-:W-:Y:S05]  /*1ca80*/  BSYNC B1 ;  /* 0x0000000000017941 */ /* 0x000fea0003800000 */
.L_x_10536:
        /* <DEDUP_REMOVED lines=8> */
.L_x_10538:
[----:B------:R-:W-:Y:S05]  /*1cb10*/  BRA `(.L_x_10539) ;  /* 0xffffff3800647947 */ /* 0x000fea000383ffff */
.L_x_10321:
        /* <DEDUP_REMOVED lines=8> */
.L_x_10541:
[----:B------:R-:W-:Y:S05]  /*1cba0*/  BSYNC B1 ;  /* 0x0000000000017941 */ /* 0x000fea0003800000 */
.L_x_10540:
        /* <DEDUP_REMOVED lines=8> */
.L_x_10542:
[----:B------:R-:W-:Y:S05]  /*1cc30*/  BRA `(.L_x_10543) ;  /* 0xffffff3800907947 */ /* 0x000fea000383ffff */
.L_x_10323:
[----:B------:R-:W-:Y:S02]  /*1cc40*/  IMAD.MOV.U32 R13, RZ, RZ, R8 ;  /* 0x000000ffff0d7224 */ /* 0x000fe400078e0008 */
[----:B------:R-:W-:Y:S02]  /*1cc50*/  IMAD.MOV.U32 R12, RZ, RZ, RZ ;  /* 0x000000ffff0c7224 */ /* 0x000fe400078e00ff */
[----:B------:R-:W-:Y:S02]  /*1cc60*/  IMAD.MOV.U32 R11, RZ, RZ, 0x1c1f ;  /* 0x00001c1fff0b7424 */ /* 0x000fe400078e00ff */
[----:B------:R-:W-:-:S07]  /*1cc70*/  IMAD.MOV.U32 R15, RZ, RZ, -0x1 ;  /* 0xffffffffff0f7424 */ /* 0x000fce00078e00ff */
[----:B------:R-:W-:Y:S05]  /*1cc80*/  WARPSYNC.COLLECTIVE R15, `(.L_x_10544) ;  /* 0x000000000f087348 */ /* 0x000fea0003c00000 */
[----:B------:R0:W1:Y:S02]  /*1cc90*/  SHFL.IDX P6, R14, R13, R12, R11 ;  /* 0x0000000c0d0e7389 */ /* 0x00006400000c000b */
[----:B01----:R-:W-:Y:S01]  /*1cca0*/  ENDCOLLECTIVE ;  /* 0x000000000000791b */ /* 0x003fe20003800000 */
.L_x_10544:
[----:B------:R-:W-:Y:S02]  /*1ccb0*/  IMAD.MOV.U32 R13, RZ, RZ, R3 ;  /* 0x000000ffff0d7224 */ /* 0x000fe400078e0003 */
[----:B------:R-:W-:-:S07]  /*1ccc0*/  IMAD.MOV.U32 R21, RZ, RZ, R14 ;  /* 0x000000ffff157224 */ /* 0x000fce00078e000e */
[----:B------:R-:W-:Y:S05]  /*1ccd0*/  WARPSYNC.COLLECTIVE R15, `(.L_x_10545) ;  /* 0x000000000f087348 */ /* 0x000fea0003c00000 */
[----:B------:R0:W1:Y:S02]  /*1cce0*/  SHFL.IDX P6, R14, R13, R12, R11 ;  /* 0x0000000c0d0e7389 */ /* 0x00006400000c000b */
[----:B01----:R-:W-:Y:S01]  /*1ccf0*/  ENDCOLLECTIVE ;  /* 0x000000000000791b */ /* 0x003fe20003800000 */
.L_x_10545:
[----:B------:R-:W-:Y:S01]  /*1cd00*/  IMAD.MOV.U32 R12, RZ, RZ, R14 ;  /* 0x000000ffff0c7224 */ /* 0x000fe200078e000e */
[----:B------:R-:W-:Y:S06]  /*1cd10*/  BRA `(.L_x_10546) ;  /* 0xffffff3c00747947 */ /* 0x000fec000383ffff */
.L_x_10326:
[----:B------:R-:W-:Y:S01]  /*1cd20*/  BSSY B1, `(.L_x_10547) ;  /* 0x0000008000017945 */ /* 0x000fe20003800000 */
[----:B---3--:R-:W-:Y:S02]  /*1cd30*/  IMAD.MOV.U32 R13, RZ, RZ, R8 ;  /* 0x000000ffff0d7224 */ /* 0x008fe400078e0008 */
[----:B--2---:R-:W-:Y:S02]  /*1cd40*/  IMAD.MOV.U32 R12, RZ, RZ, 0x1 ;  /* 0x00000001ff0c7424 */ /* 0x004fe400078e00ff */
[----:B------:R-:W-:Y:S02]  /*1cd50*/  IMAD.MOV.U32 R11, RZ, RZ, 0x1c1f ;  /* 0x00001c1fff0b7424 */ /* 0x000fe400078e00ff */
[----:B------:R-:W-:-:S07]  /*1cd60*/  IMAD.MOV.U32 R15, RZ, RZ, -0x1 ;  /* 0xffffffffff0f7424 */ /* 0x000fce00078e00ff */
[----:B01----:R-:W-:Y:S05]  /*1cd70*/  WARPSYNC.COLLECTIVE R15, `(.L_x_10548) ;  /* 0x000000000f087348 */ /* 0x003fea0003c00000 */
[----:B------:R2:W3:Y:S02]  /*1cd80*/  SHFL.IDX P6, R14, R13, R12, R11 ;  /* 0x0000000c0d0e7389 */ /* 0x0004e400000c000b */
[----:B0123--:R-:W-:Y:S01]  /*1cd90*/  ENDCOLLECTIVE ;  /* 0x000000000000791b */ /* 0x00ffe20003800000 */
.L_x_10548:
[----:B------:R-:W-:Y:S05]  /*1cda0*/  BSYNC B1 ;  /* 0x0000000000017941 */ /* 0x000fea0003800000 */
.L_x_10547:
        /* <DEDUP_REMOVED lines=8> */
.L_x_10549:
[----:B------:R-:W-:Y:S01]  /*1ce30*/  IMAD.MOV.U32 R3, RZ, RZ, R14 ;  /* 0x000000ffff037224 */ /* 0x000fe200078e000e */
[----:B------:R-:W-:Y:S06]  /*1ce40*/  BRA `(.L_x_10550) ;  /* 0xffffff48009c7947 */ /* 0x000fec000383ffff */
.L_x_10330:
[----:B------:R-:W-:Y:S02]  /*1ce50*/  IMAD.MOV.U32 R13, RZ, RZ, R4 ;  /* 0x000000ffff0d7224 */ /* 0x000fe400078e0004 */
[----:B------:R-:W-:Y:S02]  /*1ce60*/  IMAD.MOV.U32 R12, RZ, RZ, RZ ;  /* 0x000000ffff0c7224 */ /* 0x000fe400078e00ff */
[----:B------:R-:W-:Y:S02]  /*1ce70*/  IMAD.MOV.U32 R11, RZ, RZ, 0x181f ;  /* 0x0000181fff0b7424 */ /* 0x000fe400078e00ff */
[----:B------:R-:W-:-:S07]  /*1ce80*/  IMAD.MOV.U32 R15, RZ, RZ, -0x1 ;  /* 0xffffffffff0f7424 */ /* 0x000fce00078e00ff */
[----:B01----:R-:W-:Y:S05]  /*1ce90*/  WARPSYNC.COLLECTIVE R15, `(.L_x_10551) ;  /* 0x000000000f087348 */ /* 0x003fea0003c00000 */
[----:B------:R2:W3:Y:S02]  /*1cea0*/  SHFL.IDX P6, R14, R13, R12, R11 ;  /* 0x0000000c0d0e7389 */ /* 0x0004e400000c000b */
[----:B0123--:R-:W-:Y:S01]  /*1ceb0*/  ENDCOLLECTIVE ;  /* 0x000000000000791b */ /* 0x00ffe20003800000 */
.L_x_10551:
[----:B------:R-:W-:Y:S02]  /*1cec0*/  IMAD.MOV.U32 R13, RZ, RZ, R3 ;  /* 0x000000ffff0d7224 */ /* 0x000fe400078e0003 */
[----:B------:R-:W-:-:S07]  /*1ced0*/  IMAD.MOV.U32 R0, RZ, RZ, R14 ;  /* 0x000000ffff007224 */ /* 0x000fce00078e000e */
[----:B------:R-:W-:Y:S05]  /*1cee0*/  WARPSYNC.COLLECTIVE R15, `(.L_x_10552) ;  /* 0x000000000f087348 */ /* 0x000fea0003c00000 */
[----:B------:R0:W1:Y:S02]  /*1cef0*/  SHFL.IDX P6, R14, R13, R12, R11 ;  /* 0x0000000c0d0e7389 */ /* 0x00006400000c000b */
[----:B01----:R-:W-:Y:S01]  /*1cf00*/  ENDCOLLECTIVE ;  /* 0x000000000000791b */ /* 0x003fe20003800000 */
.L_x_10552:
[----:B------:R-:W-:Y:S05]  /*1cf10*/  BRA `(.L_x_10553) ;  /* 0xffffff5c00e47947 */ /* 0x000fea000383ffff */
.L_x_10333:
        /* <DEDUP_REMOVED lines=8> */
.L_x_10555:
[----:B------:R-:W-:Y:S05]  /*1cfa0*/  BSYNC B1 ;  /* 0x0000000000017941 */ /* 0x000fea0003800000 */
.L_x_10554:
        /* <DEDUP_REMOVED lines=8> */
.L_x_10556:
[----:B------:R-:W-:Y:S05]  /*1d030*/  BRA `(.L_x_10557) ;  /* 0xffffff6000147947 */ /* 0x000fea000383ffff */
.L_x_10336:
        /* <DEDUP_REMOVED lines=8> */
.L_x_10559:
[----:B------:R-:W-:Y:S05]  /*1d0c0*/  BSYNC B1 ;  /* 0x0000000000017941 */ /* 0x000fea0003800000 */
.L_x_10558:
        /* <DEDUP_REMOVED lines=8> */
.L_x_10560:
[----:B------:R-:W-:Y:S05]  /*1d150*/  BRA `(.L_x_10561) ;  /* 0xffffff6000407947 */ /* 0x000fea000383ffff */
.L_x_10339:
        /* <DEDUP_REMOVED lines=8> */
.L_x_10563:
[----:B------:R-:W-:Y:S05]  /*1d1e0*/  BSYNC B1 ;  /* 0x0000000000017941 */ /* 0x000fea0003800000 */
.L_x_10562:
        /* <DEDUP_REMOVED lines=8> */
.L_x_10564:
[----:B------:R-:W-:Y:S05]  /*1d270*/  BRA `(.L_x_10565) ;  /* 0xffffff60006c7947 */ /* 0x000fea000383ffff */
.L_x_10356:
        /* <DEDUP_REMOVED lines=11> */
.L_x_10567:
[----:B------:R-:W-:Y:S05]  /*1d330*/  BSYNC B1 ;  /* 0x0000000000017941 */ /* 0x000fea0003800000 */
.L_x_10566:
[----:B------:R-:W-:Y:S05]  /*1d340*/  BRA `(.L_x_10568) ;  /* 0xffffff7800a47947 */ /* 0x000fea000383ffff */
.L_x_10358:
[----:B------:R-:W-:Y:S01]  /*1d350*/  BSSY B1, `(.L_x_10569) ;  /* 0x0000006000017945 */ /* 0x000fe20003800000 */
[----:B------:R-:W-:-:S07]  /*1d360*/  IMAD.MOV.U32 R15, RZ, RZ, -0x1 ;  /* 0xffffffffff0f7424 */ /* 0x000fce00078e00ff */
[----:B0-----:R-:W-:Y:S05]  /*1d370*/  WARPSYNC.COLLECTIVE R15, `(.L_x_10570) ;  /* 0x000000000f0c7348 */ /* 0x001fea0003c00000 */
[----:B------:R-:W-:Y:S02]  /*1d380*/  ELECT P6, UR62, PT ;  /* 0x00000000003e782f */ /* 0x000fe400038c0000 */
[----:B------:R-:W-:Y:S01]  /*1d390*/  MOV R14, UR62 ;  /* 0x0000003e000e7c02 */ /* 0x000fe20008000f00 */
[----:B0-----:R-:W-:Y:S10]  /*1d3a0*/  ENDCOLLECTIVE ;  /* 0x000000000000791b */ /* 0x001ff40003800000 */
.L_x_10570:
[----:B------:R-:W-:Y:S05]  /*1d3b0*/  BSYNC B1 ;  /* 0x0000000000017941 */ /* 0x000fea0003800000 */
.L_x_10569:
[----:B------:R-:W-:Y:S05]  /*1d3c0*/  BRA `(.L_x_10357) ;  /* 0xffffff78009c7947 */ /* 0x000fea000383ffff */
.L_x_10360:
[----:B0-----:R0:W1:Y:S02]  /*1d3d0*/  SYNCS.PHASECHK.TRANS64.TRYWAIT P0, [R18+URZ+0x32420], R3 ;  /* 0x03242003120075a7 */ /* 0x001064000800017f */
[----:B-1----:R-:W-:Y:S05]  /*1d3e0*/  @!P0 NANOSLEEP.SYNCS 0x989680 ;  /* 0x009896800000895d */ /* 0x002fea0003900000 */
[----:B------:R-:W1:Y:S02]  /*1d3f0*/  @!P0 SYNCS.PHASECHK.TRANS64 P0, [R18+URZ+0x32420], R3 ;  /* 0x03242003120085a7 */ /* 0x000e64000800007f */
[----:B-1----:R-:W-:Y:S05]  /*1d400*/  @!P0 BRA `(.L_x_10360) ;  /* 0xfffffffc00f08947 */ /* 0x002fea000383ffff */
[----:B------:R-:W-:Y:S05]  /*1d410*/  BRA `(.L_x_10571) ;  /* 0xffffff7800ac7947 */ /* 0x000fea000383ffff */
.L_x_10364:
[----:B0-----:R0:W1:Y:S02]  /*1d420*/  SYNCS.PHASECHK.TRANS64.TRYWAIT P0, [R3+URZ+0x324a0], R8 ;  /* 0x0324a008030075a7 */ /* 0x001064000800017f */
[----:B-1----:R-:W-:Y:S05]  /*1d430*/  @!P0 NANOSLEEP.SYNCS 0x989680 ;  /* 0x009896800000895d */ /* 0x002fea0003900000 */
[----:B------:R-:W1:Y:S02]  /*1d440*/  @!P0 SYNCS.PHASECHK.TRANS64 P0, [R3+URZ+0x324a0], R8 ;  /* 0x0324a008030085a7 */ /* 0x000e64000800007f */
[----:B-1----:R-:W-:Y:S05]  /*1d450*/  @!P0 BRA `(.L_x_10364) ;  /* 0xfffffffc00f08947 */ /* 0x002fea000383ffff */
[----:B------:R-:W-:Y:S05]  /*1d460*/  BRA `(.L_x_10572) ;  /* 0xffffff7800cc7947 */ /* 0x000fea000383ffff */
.L_x_10369:
[----:B-1----:R1:W2:Y:S02]  /*1d470*/  SYNCS.PHASECHK.TRANS64.TRYWAIT P0, [R3+URZ+0x324c0], R8 ;  /* 0x0324c008030075a7 */ /* 0x0022a4000800017f */
[----:B--2---:R-:W-:Y:S05]  /*1d480*/  @!P0 NANOSLEEP.SYNCS 0x989680 ;  /* 0x009896800000895d */ /* 0x004fea0003900000 */
[----:B------:R-:W2:Y:S02]  /*1d490*/  @!P0 SYNCS.PHASECHK.TRANS64 P0, [R3+URZ+0x324c0], R8 ;  /* 0x0324c008030085a7 */ /* 0x000ea4000800007f */
[----:B--2---:R-:W-:Y:S05]  /*1d4a0*/  @!P0 BRA `(.L_x_10369) ;  /* 0xfffffffc00f08947 */ /* 0x004fea000383ffff */
[----:B------:R-:W-:Y:S05]  /*1d4b0*/  BRA `(.L_x_10573) ;  /* 0xffffff7c004c7947 */ /* 0x000fea000383ffff */
.L_x_10379:
[----:B0-----:R0:W1:Y:S02]  /*1d4c0*/  SYNCS.PHASECHK.TRANS64.TRYWAIT P2, [R4+URZ+0x324a0], R5 ;  /* 0x0324a005040075a7 */ /* 0x001064000804017f */
[----:B-1----:R-:W-:Y:S05]  /*1d4d0*/  @!P2 NANOSLEEP.SYNCS 0x989680 ;  /* 0x009896800000a95d */ /* 0x002fea0003900000 */
[----:B------:R-:W1:Y:S02]  /*1d4e0*/  @!P2 SYNCS.PHASECHK.TRANS64 P2, [R4+URZ+0x324a0], R5 ;  /* 0x0324a0050400a5a7 */ /* 0x000e64000804007f */
[----:B-1----:R-:W-:Y:S05]  /*1d4f0*/  @!P2 BRA `(.L_x_10379) ;  /* 0xfffffffc00f0a947 */ /* 0x002fea000383ffff */
[----:B------:R-:W-:Y:S05]  /*1d500*/  BRA `(.L_x_10574) ;  /* 0xffffff8000dc7947 */ /* 0x000fea000383ffff */
.L_x_10384:
[----:B-1----:R1:W2:Y:S02]  /*1d510*/  SYNCS.PHASECHK.TRANS64.TRYWAIT P2, [R4+URZ+0x324c0], R5 ;  /* 0x0324c005040075a7 */ /* 0x0022a4000804017f */
[----:B--2---:R-:W-:Y:S05]  /*1d520*/  @!P2 NANOSLEEP.SYNCS 0x989680 ;  /* 0x009896800000a95d */ /* 0x004fea0003900000 */
[----:B------:R-:W2:Y:S02]  /*1d530*/  @!P2 SYNCS.PHASECHK.TRANS64 P2, [R4+URZ+0x324c0], R5 ;  /* 0x0324c0050400a5a7 */ /* 0x000ea4000804007f */
[----:B--2---:R-:W-:Y:S05]  /*1d540*/  @!P2 BRA `(.L_x_10384) ;  /* 0xfffffffc00f0a947 */ /* 0x004fea000383ffff */
[----:B------:R-:W-:Y:S05]  /*1d550*/  BRA `(.L_x_10575) ;  /* 0xffffff8400587947 */ /* 0x000fea000383ffff */
.L_x_10402:
        /* <DEDUP_REMOVED lines=11> */
.L_x_10577:
[----:B------:R-:W-:Y:S05]  /*1d610*/  BSYNC B0 ;  /* 0x0000000000007941 */ /* 0x000fea0003800000 */
.L_x_10576:
[----:B------:R-:W-:Y:S05]  /*1d620*/  BRA `(.L_x_10578) ;  /* 0xffffff9000d87947 */ /* 0x000fea000383ffff */
.L_x_10404:
[----:B------:R-:W-:Y:S01]  /*1d630*/  BSSY B0, `(.L_x_10579) ;  /* 0x0000006000007945 */ /* 0x000fe20003800000 */
[----:B------:R-:W-:-:S07]  /*1d640*/  IMAD.MOV.U32 R15, RZ, RZ, -0x1 ;  /* 0xffffffffff0f7424 */ /* 0x000fce00078e00ff */
[----:B0-----:R-:W-:Y:S05]  /*1d650*/  WARPSYNC.COLLECTIVE R15, `(.L_x_10580) ;  /* 0x000000000f0c7348 */ /* 0x001fea0003c00000 */
[----:B------:R-:W-:Y:S02]  /*1d660*/  ELECT P6, UR62, PT ;  /* 0x00000000003e782f */ /* 0x000fe400038c0000 */
[----:B------:R-:W-:Y:S01]  /*1d670*/  MOV R14, UR62 ;  /* 0x0000003e000e7c02 */ /* 0x000fe20008000f00 */
[----:B0-----:R-:W-:Y:S10]  /*1d680*/  ENDCOLLECTIVE ;  /* 0x000000000000791b */ /* 0x001ff40003800000 */
.L_x_10580:
[----:B------:R-:W-:Y:S05]  /*1d690*/  BSYNC B0 ;  /* 0x0000000000007941 */ /* 0x000fea0003800000 */
.L_x_10579:
[----:B------:R-:W-:Y:S05]  /*1d6a0*/  BRA `(.L_x_10581) ;  /* 0xffffff9000e47947 */ /* 0x000fea000383ffff */
.L_x_10406:
[----:B0-----:R0:W1:Y:S02]  /*1d6b0*/  SYNCS.PHASECHK.TRANS64.TRYWAIT P0, [R0+URZ+0x32440], R2 ;  /* 0x03244002000075a7 */ /* 0x001064000800017f */
[----:B-1----:R-:W-:Y:S05]  /*1d6c0*/  @!P0 NANOSLEEP.SYNCS 0x989680 ;  /* 0x009896800000895d */ /* 0x002fea0003900000 */
[----:B------:R-:W1:Y:S02]  /*1d6d0*/  @!P0 SYNCS.PHASECHK.TRANS64 P0, [R0+URZ+0x32440], R2 ;  /* 0x03244002000085a7 */ /* 0x000e64000800007f */
[----:B-1----:R-:W-:Y:S05]  /*1d6e0*/  @!P0 BRA `(.L_x_10406) ;  /* 0xfffffffc00f08947 */ /* 0x002fea000383ffff */
[----:B------:R-:W-:Y:S05]  /*1d6f0*/  BRA `(.L_x_10582) ;  /* 0xffffff9400447947 */ /* 0x000fea000383ffff */
.L_x_10410:
        /* <DEDUP_REMOVED lines=9> */
.L_x_10583:
[----:B------:R-:W-:Y:S02]  /*1d790*/  IMAD.MOV.U32 R13, RZ, RZ, R3 ;  /* 0x000000ffff0d7224 */ /* 0x000fe400078e0003 */
[----:B------:R-:W-:Y:S01]  /*1d7a0*/  IMAD.MOV.U32 R4, RZ, RZ, R14 ;  /* 0x000000ffff047224 */ /* 0x000fe200078e000e */
[----:B------:R-:W-:-:S07]  /*1d7b0*/  LOP3.LUT R7, R7, 0x7f, RZ, 0xc0, !PT ;  /* 0x0000007f07077812 */ /* 0x000fce00078ec0ff */
[----:B------:R-:W-:Y:S05]  /*1d7c0*/  WARPSYNC.COLLECTIVE R15, `(.L_x_10584) ;  /* 0x000000000f087348 */ /* 0x000fea0003c00000 */
[----:B------:R0:W1:Y:S02]  /*1d7d0*/  SHFL.IDX P6, R14, R13, R12, R11 ;  /* 0x0000000c0d0e7389 */ /* 0x00006400000c000b */
[----:B01----:R-:W-:Y:S01]  /*1d7e0*/  ENDCOLLECTIVE ;  /* 0x000000000000791b */ /* 0x003fe20003800000 */
.L_x_10584:
[----:B------:R-:W-:Y:S01]  /*1d7f0*/  SHF.R.U32.HI R7, RZ, 0x3, R7 ;  /* 0x00000003ff077819 */ /* 0x000fe20000011607 */
[----:B------:R-:W-:Y:S02]  /*1d800*/  IMAD.MOV.U32 R13, RZ, RZ, R2 ;  /* 0x000000ffff0d7224 */ /* 0x000fe400078e0002 */
[----:B------:R-:W-:Y:S02]  /*1d810*/  IMAD.MOV.U32 R12, RZ, RZ, 0x1 ;  /* 0x00000001ff0c7424 */ /* 0x000fe400078e00ff */
[----:B------:R-:W-:-:S07]  /*1d820*/  IMAD.MOV.U32 R5, RZ, RZ, R14 ;  /* 0x000000ffff057224 */ /* 0x000fce00078e000e */
[----:B------:R-:W-:Y:S05]  /*1d830*/  WARPSYNC.COLLECTIVE R15, `(.L_x_10585) ;  /* 0x000000000f087348 */ /* 0x000fea0003c00000 */
[----:B------:R0:W1:Y:S02]  /*1d840*/  SHFL.IDX P6, R14, R13, R12, R11 ;  /* 0x0000000c0d0e7389 */ /* 0x00006400000c000b */
[----:B01----:R-:W-:Y:S01]  /*1d850*/  ENDCOLLECTIVE ;  /* 0x000000000000791b */ /* 0x003fe20003800000 */
.L_x_10585:
[----:B------:R-:W-:Y:S02]  /*1d860*/  IMAD.MOV.U32 R13, RZ, RZ, R3 ;  /* 0x000000ffff0d7224 */ /* 0x000fe400078e0003 */
[----:B------:R-:W-:Y:S02]  /*1d870*/  IMAD R0, R0, R8, RZ ;  /* 0x0000000800007224 */ /* 0x000fe400078e02ff */
[----:B------:R-:W-:Y:S02]  /*1d880*/  IMAD.IADD R8, R7, 0x1, R6 ;  /* 0x0000000107087824 */ /* 0x000fe400078e0206 */
[----:B------:R-:W-:-:S07]  /*1d890*/  IMAD.MOV.U32 R7, RZ, RZ, R14 ;  /* 0x000000ffff077224 */ /* 0x000fce00078e000e */
[----:B------:R-:W-:Y:S05]  /*1d8a0*/  WARPSYNC.COLLECTIVE R15, `(.L_x_10586) ;  /* 0x000000000f087348 */ /* 0x000fea0003c00000 */
[----:B------:R0:W1:Y:S02]  /*1d8b0*/  SHFL.IDX P6, R14, R13, R12, R11 ;  /* 0x0000000c0d0e7389 */ /* 0x00006400000c000b */
[----:B01----:R-:W-:Y:S01]  /*1d8c0*/  ENDCOLLECTIVE ;  /* 0x000000000000791b */ /* 0x003fe20003800000 */
.L_x_10586:
        /* <DEDUP_REMOVED lines=11> */
.L_x_10587:
        /* <DEDUP_REMOVED lines=15> */
.L_x_10588:
        /* <DEDUP_REMOVED lines=19> */
.L_x_10589:
        /* <DEDUP_REMOVED lines=10> */
.L_x_10590:
        /* <DEDUP_REMOVED lines=13> */
.L_x_10591:
        /* <DEDUP_REMOVED lines=10> */
.L_x_10592:
        /* <DEDUP_REMOVED lines=13> */
.L_x_10593:
        /* <DEDUP_REMOVED lines=10> */
.L_x_10594:
        /* <DEDUP_REMOVED lines=13> */
.L_x_10595:
        /* <DEDUP_REMOVED lines=10> */
.L_x_10596:
        /* <DEDUP_REMOVED lines=11> */
.L_x_10597:
        /* <DEDUP_REMOVED lines=14> */
.L_x_10598:
[----:B------:R-:W-:Y:S01]  /*1e220*/  IMAD.MOV.U32 R3, RZ, RZ, R14 ;  /* 0x000000ffff037224 */ /* 0x000fe200078e000e */
[----:B------:R-:W-:Y:S06]  /*1e230*/  BRA `(.L_x_10599) ;  /* 0xffffff9400c87947 */ /* 0x000fec000383ffff */
.L_x_10414:
        /* <DEDUP_REMOVED lines=10> */
[----:B--2---:R-:W-:-:S02]  /*1e2e0*/  IMAD R3, R15, R6, RZ ;  /* 0x000000060f037224 */ /* 0x004fc400078e02ff */
[----:B------:R-:W-:-:S03]  /*1e2f0*/  IMAD.MOV.U32 R15, RZ, RZ, -0x1 ;  /* 0xffffffffff0f7424 */ /* 0x000fc600078e00ff */
[-C--:B---3--:R-:W-:Y:S02]  /*1e300*/  ISETP.GE.AND P4, PT, R14, R3.reuse, PT ;  /* 0x000000030e00720c */ /* 0x088fe40003f86270 */
[-C--:B----4-:R-:W-:Y:S01]  /*1e310*/  ISETP.GE.AND P5, PT, R13, R3.reuse, PT ;  /* 0x000000030d00720c */ /* 0x090fe20003fa6270 */
[----:B------:R-:W-:Y:S01]  /*1e320*/  IMAD.MOV.U32 R13, RZ, RZ, R2 ;  /* 0x000000ffff0d7224 */ /* 0x000fe200078e0002 */
[----:B-----5:R-:W-:Y:S01]  /*1e330*/  ISETP.GE.AND P6, PT, R12, R3, PT ;  /* 0x000000030c00720c */ /* 0x020fe20003fc6270 */
[----:B------:R-:W-:Y:S01]  /*1e340*/  IMAD.MOV.U32 R12, RZ, RZ, RZ ;  /* 0x000000ffff0c7224 */ /* 0x000fe200078e00ff */
[----:B------:R-:W-:-:S07]  /*1e350*/  LOP3.LUT R8, R8, 0xffffffef, RZ, 0xc0, !PT ;  /* 0xffffffef08087812 */ /* 0x000fce00078ec0ff */
        /* <DEDUP_REMOVED lines=18> */
.L_x_10601:
[----:B------:R-:W-:Y:S05]  /*1e480*/  BSYNC B0 ;  /* 0x0000000000007941 */ /* 0x000fea0003800000 */
.L_x_10600:
        /* <DEDUP_REMOVED lines=10> */
.L_x_10602:
        /* <DEDUP_REMOVED lines=16> */
.L_x_10603:
        /* <DEDUP_REMOVED lines=15> */
.L_x_10604:
[----:B------:R-:W-:Y:S02]  /*1e720*/  IMAD.MOV.U32 R13, RZ, RZ, R2 ;  /* 0x000000ffff0d7224 */ /* 0x000fe400078e0002 */
[----:B------:R-:W-:Y:S02]  /*1e730*/  IMAD.MOV.U32 R12, RZ, RZ, 0x2 ;  /* 0x00000002ff0c7424 */ /* 0x000fe400078e00ff */
[----:B------:R-:W-:-:S05]  /*1e740*/  IMAD.MOV.U32 R5, RZ, RZ, R14 ;  /* 0x000000ffff057224 */ /* 0x000fca00078e000e */
[----:B------:R-:W-:-:S05]  /*1e750*/  @!P4 LEA R5, P6, R7, R5, 0x1 ;  /* 0x000000050705c211 */ /* 0x000fca00078c08ff */
[----:B------:R-:W-:-:S05]  /*1e760*/  @!P4 IMAD.X R4, RZ, RZ, R6, P6 ;  /* 0x000000ffff04c224 */ /* 0x000fca00030e0606 */
[----:B------:R-:W-:-:S07]  /*1e770*/  @!P4 LOP3.LUT R5, R5, R4, RZ, 0x3c, !PT ;  /* 0x000000040505c212 */ /* 0x000fce00078e3cff */
[----:B------:R-:W-:Y:S05]  /*1e780*/  WARPSYNC.COLLECTIVE R15, `(.L_x_10605) ;  /* 0x000000000f087348 */ /* 0x000fea0003c00000 */
[----:B------:R0:W1:Y:S02]  /*1e790*/  SHFL.IDX P6, R14, R13, R12, R11 ;  /* 0x0000000c0d0e7389 */ /* 0x00006400000c000b */
[----:B01----:R-:W-:Y:S01]  /*1e7a0*/  ENDCOLLECTIVE ;  /* 0x000000000000791b */ /* 0x003fe20003800000 */
.L_x_10605:
        /* <DEDUP_REMOVED lines=15> */
.L_x_10606:
        /* <DEDUP_REMOVED lines=9> */
.L_x_10607:
        /* <DEDUP_REMOVED lines=15> */
.L_x_10608:
        /* <DEDUP_REMOVED lines=9> */
.L_x_10609:
        /* <DEDUP_REMOVED lines=15> */
.L_x_10610:
        /* <DEDUP_REMOVED lines=9> */
.L_x_10611:
        /* <DEDUP_REMOVED lines=10> */
[----:B------:R-:W-:-:S07]  /*1ecd0*/  IMAD.MOV.U32 R6, RZ, RZ, R14 ;  /* 0x000000ffff067224 */ /* 0x000fce00078e000e */
[----:B0-----:R-:W-:Y:S05]  /*1ece0*/  WARPSYNC.COLLECTIVE R15, `(.L_x_10612) ;  /* 0x000000000f087348 */ /* 0x001fea0003c00000 */
[----:B------:R1:W2:Y:S02]  /*1ecf0*/  SHFL.IDX P6, R14, R13, R12, R11 ;  /* 0x0000000c0d0e7389 */ /* 0x0002a400000c000b */
[----:B012---:R-:W-:Y:S01]  /*1ed00*/  ENDCOLLECTIVE ;  /* 0x000000000000791b */ /* 0x007fe20003800000 */
.L_x_10612:
[----:B------:R-:W-:Y:S02]  /*1ed10*/  IMAD.MOV.U32 R13, RZ, RZ, R2 ;  /* 0x000000ffff0d7224 */ /* 0x000fe400078e0002 */
[----:B------:R-:W-:Y:S01]  /*1ed20*/  IMAD.MOV.U32 R12, RZ, RZ, 0x6 ;  /* 0x00000006ff0c7424 */ /* 0x000fe200078e00ff */
[----:B------:R-:W-:Y:S01]  /*1ed30*/  LOP3.LUT P6, RZ, R9, 0x20, RZ, 0xc0, !PT ;  /* 0x0000002009ff7812 */ /* 0x000fe200078cc0ff */
[----:B------:R-:W-:-:S12]  /*1ed40*/  IMAD.MOV.U32 R5, RZ, RZ, R14 ;  /* 0x000000ffff057224 */ /* 0x000fd800078e000e */
        /* <DEDUP_REMOVED lines=15> */
.L_x_10613:
[----:B------:R-:W-:Y:S02]  /*1ee40*/  IMAD.MOV.U32 R13, RZ, RZ, R0 ;  /* 0x000000ffff0d7224 */ /* 0x000fe400078e0000 */
[----:B------:R-:W-:-:S07]  /*1ee50*/  IMAD.MOV.U32 R6, RZ, RZ, R14 ;  /* 0x000000ffff067224 */ /* 0x000fce00078e000e */
[----:B------:R-:W-:Y:S05]  /*1ee60*/  WARPSYNC.COLLECTIVE R15, `(.L_x_10614) ;  /* 0x000000000f087348 */ /* 0x000fea0003c00000 */
[----:B------:R0:W1:Y:S02]  /*1ee70*/  SHFL.IDX P6, R14, R13, R12, R11 ;  /* 0x0000000c0d0e7389 */ /* 0x00006400000c000b */
[----:B01----:R-:W-:Y:S01]  /*1ee80*/  ENDCOLLECTIVE ;  /* 0x000000000000791b */ /* 0x003fe20003800000 */
.L_x_10614:
[----:B------:R-:W-:Y:S02]  /*1ee90*/  IMAD.MOV.U32 R13, RZ, RZ, R2 ;  /* 0x000000ffff0d7224 */ /* 0x000fe400078e0002 */
[----:B------:R-:W-:Y:S02]  /*1eea0*/  IMAD.MOV.U32 R12, RZ, RZ, 0x7 ;  /* 0x00000007ff0c7424 */ /* 0x000fe400078e00ff */
[----:B------:R-:W-:-:S07]  /*1eeb0*/  IMAD.MOV.U32 R5, RZ, RZ, R14 ;  /* 0x000000ffff057224 */ /* 0x000fce00078e000e */
[----:B------:R-:W-:Y:S05]  /*1eec0*/  WARPSYNC.COLLECTIVE R15, `(.L_x_10615) ;  /* 0x000000000f087348 */ /* 0x000fea0003c00000 */
[----:B------:R0:W1:Y:S02]  /*1eed0*/  SHFL.IDX P6, R14, R13, R12, R11 ;  /* 0x0000000c0d0e7389 */ /* 0x00006400000c000b */
[----:B01----:R-:W-:Y:S01]  /*1eee0*/  ENDCOLLECTIVE ;  /* 0x000000000000791b */ /* 0x003fe20003800000 */
.L_x_10615:
        /* <DEDUP_REMOVED lines=10> */
.L_x_10616:
[----:B------:R-:W-:Y:S01]  /*1ef90*/  @!PT LDS RZ, [RZ] ;  /* 0x00000000fffff984 */ /* 0x000fe20000000800 */
[----:B------:R-:W-:Y:S01]  /*1efa0*/  @!PT LDS RZ, [RZ] ;  /* 0x00000000fffff984 */ /* 0x000fe20000000800 */
[----:B------:R-:W-:Y:S01]  /*1efb0*/  @!PT LDS RZ, [RZ] ;  /* 0x00000000fffff984 */ /* 0x000fe20000000800 */
[----:B------:R1:W-:Y:S04]  /*1efc0*/  @!P4 LDGSTS.E.BYPASS.LTC128B.128 [R8+0x25400], desc[UR60][R4.64], !P3 ;  /* 0x254000000408cfae */ /* 0x0003e8000d901d7c */
[----:B------:R1:W-:Y:S04]  /*1efd0*/  @!P4 LDGSTS.E.BYPASS.LTC128B.128 [R8+0x29400], desc[UR60][R4.64+0x80], !P2 ;  /* 0x294000800408cfae */ /* 0x0003e8000d101d7c */
[----:B------:R1:W-:Y:S04]  /*1efe0*/  @!P4 LDGSTS.E.BYPASS.LTC128B.128 [R8+0x2d400], desc[UR60][R4.64+0x100], !P1 ;  /* 0x2d4001000408cfae */ /* 0x0003e8000c901d7c */
[----:B------:R1:W-:Y:S01]  /*1eff0*/  @!P4 LDGSTS.E.BYPASS.LTC128B.128 [R8+0x31400], desc[UR60][R4.64+0x180], !P0 ;  /* 0x314001800408cfae */ /* 0x0003e2000c101d7c */
[----:B------:R-:W-:Y:S01]  /*1f000*/  IMAD.MOV.U32 R0, RZ, RZ, R14 ;  /* 0x000000ffff007224 */ /* 0x000fe200078e000e */
[----:B------:R-:W-:Y:S06]  /*1f010*/  BRA `(.L_x_10617) ;  /* 0xffffff9400747947 */ /* 0x000fec000383ffff */
.L_x_10419:
[----:B0-----:R0:W3:Y:S02]  /*1f020*/  SYNCS.PHASECHK.TRANS64.TRYWAIT P0, [R18+URZ+0x32420], R0 ;  /* 0x03242000120075a7 */ /* 0x0010e4000800017f */
[----:B---3--:R-:W-:Y:S05]  /*1f030*/  @!P0 NANOSLEEP.SYNCS 0x989680 ;  /* 0x009896800000895d */ /* 0x008fea0003900000 */
[----:B------:R-:W3:Y:S02]  /*1f040*/  @!P0 SYNCS.PHASECHK.TRANS64 P0, [R18+URZ+0x32420], R0 ;  /* 0x03242000120085a7 */ /* 0x000ee4000800007f */
[----:B---3--:R-:W-:Y:S05]  /*1f050*/  @!P0 BRA `(.L_x_10419) ;  /* 0xfffffffc00f08947 */ /* 0x008fea000383ffff */
[----:B------:R-:W-:Y:S05]  /*1f060*/  BRA `(.L_x_10618) ;  /* 0xffffff9400ec7947 */ /* 0x000fea000383ffff */
.L_x_10423:
[----:B0-----:R0:W1:Y:S02]  /*1f070*/  SYNCS.PHASECHK.TRANS64.TRYWAIT P0, [R2+URZ+0x32460], R0 ;  /* 0x03246000020075a7 */ /* 0x001064000800017f */
[----:B-1----:R-:W-:Y:S05]  /*1f080*/  @!P0 NANOSLEEP.SYNCS 0x989680 ;  /* 0x009896800000895d */ /* 0x002fea0003900000 */
[----:B------:R-:W1:Y:S02]  /*1f090*/  @!P0 SYNCS.PHASECHK.TRANS64 P0, [R2+URZ+0x32460], R0 ;  /* 0x03246000020085a7 */ /* 0x000e64000800007f */
[----:B-1----:R-:W-:Y:S05]  /*1f0a0*/  @!P0 BRA `(.L_x_10423) ;  /* 0xfffffffc00f08947 */ /* 0x002fea000383ffff */
[----:B------:R-:W-:Y:S05]  /*1f0b0*/  BRA `(.L_x_10619) ;  /* 0xffffff9800107947 */ /* 0x000fea000383ffff */
.L_x_10438:
[----:B-1----:R1:W2:Y:S02]  /*1f0c0*/  SYNCS.PHASECHK.TRANS64.TRYWAIT P0, [R2+URZ+0x32440], R6 ;  /* 0x03244006020075a7 */ /* 0x0022a4000800017f */
[----:B--2---:R-:W-:Y:S05]  /*1f0d0*/  @!P0 NANOSLEEP.SYNCS 0x989680 ;  /* 0x009896800000895d */ /* 0x004fea0003900000 */
[----:B------:R-:W2:Y:S02]  /*1f0e0*/  @!P0 SYNCS.PHASECHK.TRANS64 P0, [R2+URZ+0x32440], R6 ;  /* 0x03244006020085a7 */ /* 0x000ea4000800007f */
[----:B--2---:R-:W-:Y:S05]  /*1f0f0*/  @!P0 BRA `(.L_x_10438) ;  /* 0xfffffffc00f08947 */ /* 0x004fea000383ffff */
[----:B------:R-:W-:Y:S05]  /*1f100*/  BRA `(.L_x_10620) ;  /* 0xffffffa000307947 */ /* 0x000fea000383ffff */
.L_x_10443:
[----:B0-----:R0:W2:Y:S02]  /*1f110*/  SYNCS.PHASECHK.TRANS64.TRYWAIT P0, [R2+URZ+0x32460], R6 ;  /* 0x03246006020075a7 */ /* 0x0010a4000800017f */
[----:B--2---:R-:W-:Y:S05]  /*1f120*/  @!P0 NANOSLEEP.SYNCS 0x989680 ;  /* 0x009896800000895d */ /* 0x004fea0003900000 */
[----:B------:R-:W2:Y:S02]  /*1f130*/  @!P0 SYNCS.PHASECHK.TRANS64 P0, [R2+URZ+0x32460], R6 ;  /* 0x03246006020085a7 */ /* 0x000ea4000800007f */
[----:B--2---:R-:W-:Y:S05]  /*1f140*/  @!P0 BRA `(.L_x_10443) ;  /* 0xfffffffc00f08947 */ /* 0x004fea000383ffff */
[----:B------:R-:W-:Y:S05]  /*1f150*/  BRA `(.L_x_10621) ;  /* 0xffffffa000ac7947 */ /* 0x000fea000383ffff */
.L_x_10454:
[----:B-1----:R1:W2:Y:S02]  /*1f160*/  SYNCS.PHASECHK.TRANS64.TRYWAIT P0, [R3+URZ+0x32440], R2 ;  /* 0x03244002030075a7 */ /* 0x0022a4000800017f */
[----:B--2---:R-:W-:Y:S05]  /*1f170*/  @!P0 NANOSLEEP.SYNCS 0x989680 ;  /* 0x009896800000895d */ /* 0x004fea0003900000 */
[----:B------:R-:W2:Y:S02]  /*1f180*/  @!P0 SYNCS.PHASECHK.TRANS64 P0, [R3+URZ+0x32440], R2 ;  /* 0x03244002030085a7 */ /* 0x000ea4000800007f */
[----:B--2---:R-:W-:Y:S05]  /*1f190*/  @!P0 BRA `(.L_x_10454) ;  /* 0xfffffffc00f08947 */ /* 0x004fea000383ffff */
[----:B------:R-:W-:Y:S05]  /*1f1a0*/  BRA `(.L_x_10622) ;  /* 0xffffffa800987947 */ /* 0x000fea000383ffff */
.L_x_10459:
[----:B--2---:R2:W3:Y:S02]  /*1f1b0*/  SYNCS.PHASECHK.TRANS64.TRYWAIT P0, [R3+URZ+0x32460], R2 ;  /* 0x03246002030075a7 */ /* 0x0044e4000800017f */
[----:B---3--:R-:W-:Y:S05]  /*1f1c0*/  @!P0 NANOSLEEP.SYNCS 0x989680 ;  /* 0x009896800000895d */ /* 0x008fea0003900000 */
[----:B------:R-:W3:Y:S02]  /*1f1d0*/  @!P0 SYNCS.PHASECHK.TRANS64 P0, [R3+URZ+0x32460], R2 ;  /* 0x03246002030085a7 */ /* 0x000ee4000800007f */
[----:B---3--:R-:W-:Y:S05]  /*1f1e0*/  @!P0 BRA `(.L_x_10459) ;  /* 0xfffffffc00f08947 */ /* 0x008fea000383ffff */
[----:B------:R-:W-:Y:S05]  /*1f1f0*/  BRA `(.L_x_10623) ;  /* 0xffffffac00147947 */ /* 0x000fea000383ffff */
.L_x_10470:
[----:B-1----:R1:W2:Y:S02]  /*1f200*/  SYNCS.PHASECHK.TRANS64.TRYWAIT P0, [R3+URZ+0x32440], R2 ;  /* 0x03244002030075a7 */ /* 0x0022a4000800017f */
[----:B--2---:R-:W-:Y:S05]  /*1f210*/  @!P0 NANOSLEEP.SYNCS 0x989680 ;  /* 0x009896800000895d */ /* 0x004fea0003900000 */
[----:B------:R-:W2:Y:S02]  /*1f220*/  @!P0 SYNCS.PHASECHK.TRANS64 P0, [R3+URZ+0x32440], R2 ;  /* 0x03244002030085a7 */ /* 0x000ea4000800007f */
[----:B--2---:R-:W-:Y:S05]  /*1f230*/  @!P0 BRA `(.L_x_10470) ;  /* 0xfffffffc00f08947 */ /* 0x004fea000383ffff */
[----:B------:R-:W-:Y:S05]  /*1f240*/  BRA `(.L_x_10624) ;  /* 0xffffffb000e47947 */ /* 0x000fea000383ffff */
.L_x_10475:
[----:B--2---:R2:W3:Y:S02]  /*1f250*/  SYNCS.PHASECHK.TRANS64.TRYWAIT P0, [R3+URZ+0x32460], R2 ;  /* 0x03246002030075a7 */ /* 0x0044e4000800017f */
[----:B---3--:R-:W-:Y:S05]  /*1f260*/  @!P0 NANOSLEEP.SYNCS 0x989680 ;  /* 0x009896800000895d */ /* 0x008fea0003900000 */
[----:B------:R-:W3:Y:S02]  /*1f270*/  @!P0 SYNCS.PHASECHK.TRANS64 P0, [R3+URZ+0x32460], R2 ;  /* 0x03246002030085a7 */ /* 0x000ee4000800007f */
[----:B---3--:R-:W-:Y:S05]  /*1f280*/  @!P0 BRA `(.L_x_10475) ;  /* 0xfffffffc00f08947 */ /* 0x008fea000383ffff */
[----:B------:R-:W-:Y:S05]  /*1f290*/  BRA `(.L_x_10625) ;  /* 0xffffffb400607947 */ /* 0x000fea000383ffff */
.L_x_10487:
[----:B-1----:R-:W3:Y:S01]  /*1f2a0*/  LDL R2, [R1] ;  /* 0x0000000001027983 */ /* 0x002ee20000100800 */
[----:B------:R-:W-:Y:S01]  /*1f2b0*/  BSSY B0, `(.L_x_10626) ;  /* 0x0000008000007945 */ /* 0x000fe20003800000 */
[----:B0-----:R-:W-:Y:S02]  /*1f2c0*/  IMAD.MOV.U32 R12, RZ, RZ, RZ ;  /* 0x000000ffff0c7224 */ /* 0x001fe400078e00ff */
[----:B------:R-:W-:Y:S02]  /*1f2d0*/  IMAD.MOV.U32 R11, RZ, RZ, 0x1f ;  /* 0x0000001fff0b7424 */ /* 0x000fe400078e00ff */
[----:B------:R-:W-:Y:S02]  /*1f2e0*/  IMAD.MOV.U32 R15, RZ, RZ, -0x1 ;  /* 0xffffffffff0f7424 */ /* 0x000fe400078e00ff */
[----:B---3--:R-:W-:-:S07]  /*1f2f0*/  IMAD.MOV.U32 R13, RZ, RZ, R2 ;  /* 0x000000ffff0d7224 */ /* 0x008fce00078e0002 */
[----:B--2---:R-:W-:Y:S05]  /*1f300*/  WARPSYNC.COLLECTIVE R15, `(.L_x_10627) ;  /* 0x000000000f087348 */ /* 0x004fea0003c00000 */
[----:B------:R0:W1:Y:S02]  /*1f310*/  SHFL.IDX P6, R14, R13, R12, R11 ;  /* 0x0000000c0d0e7389 */ /* 0x00006400000c000b */
[----:B012---:R-:W-:Y:S01]  /*1f320*/  ENDCOLLECTIVE ;  /* 0x000000000000791b */ /* 0x007fe20003800000 */
.L_x_10627:
[----:B------:R-:W-:Y:S05]  /*1f330*/  BSYNC B0 ;  /* 0x0000000000007941 */ /* 0x000fea0003800000 */
.L_x_10626:
        /* <DEDUP_REMOVED lines=9> */
.L_x_10628:
        /* <DEDUP_REMOVED lines=26> */
.L_x_10629:
        /* <DEDUP_REMOVED lines=8> */
.L_x_10630:
        /* <DEDUP_REMOVED lines=8> */
.L_x_10631:
        /* <DEDUP_REMOVED lines=8> */
.L_x_10632:
        /* <DEDUP_REMOVED lines=8> */
.L_x_10633:
        /* <DEDUP_REMOVED lines=9> */
.L_x_10634:
[----:B------:R-:W-:Y:S01]  /*1f800*/  IMAD.MOV.U32 R9, RZ, RZ, R14 ;  /* 0x000000ffff097224 */ /* 0x000fe200078e000e */
[----:B------:R-:W-:Y:S06]  /*1f810*/  BRA `(.L_x_10635) ;  /* 0xffffffb800a87947 */ /* 0x000fec000383ffff */
.L_x_10490:
        /* <DEDUP_REMOVED lines=8> */
.L_x_10637:
[----:B------:R-:W-:Y:S05]  /*1f8a0*/  BSYNC B0 ;  /* 0x0000000000007941 */ /* 0x000fea0003800000 */
.L_x_10636:
        /* <DEDUP_REMOVED lines=10> */
.L_x_10638:
        /* <DEDUP_REMOVED lines=8> */
.L_x_10639:
        /* <DEDUP_REMOVED lines=8> */
.L_x_10640:
        /* <DEDUP_REMOVED lines=8> */
.L_x_10641:
        /* <DEDUP_REMOVED lines=9> */
.L_x_10642:
[----:B------:R-:W-:Y:S01]  /*1fb60*/  IMAD.MOV.U32 R9, RZ, RZ, R14 ;  /* 0x000000ffff097224 */ /* 0x000fe200078e000e */
[----:B------:R-:W-:Y:S06]  /*1fb70*/  BRA `(.L_x_10643) ;  /* 0xffffffb8007c7947 */ /* 0x000fec000383ffff */
.L_x_10492:
[----:B------:R-:W-:Y:S01]  /*1fb80*/  BSSY B0, `(.L_x_10644) ;  /* 0x0000006000007945 */ /* 0x000fe20003800000 */
[----:B------:R-:W-:Y:S01]  /*1fb90*/  PLOP3.LUT P6, PT, P6, PT, PT, 0x8, 0x0 ;  /* 0x000000000000781c */ /* 0x000fe200037ce170 */
[----:B------:R-:W-:-:S12]  /*1fba0*/  IMAD.MOV.U32 R15, RZ, RZ, -0x1 ;  /* 0xffffffffff0f7424 */ /* 0x000fd800078e00ff */
[----:B0-----:R-:W-:Y:S05]  /*1fbb0*/  WARPSYNC.COLLECTIVE R15, `(.L_x_10645) ;  /* 0x000000000f087348 */ /* 0x001fea0003c00000 */
[----:B------:R-:W-:Y:S01]  /*1fbc0*/  VOTE.ANY R14, PT, P6 ;  /* 0x00000000000e7806 */ /* 0x000fe200030e0100 */
[----:B0-----:R-:W-:Y:S06]  /*1fbd0*/  ENDCOLLECTIVE ;  /* 0x000000000000791b */ /* 0x001fec0003800000 */
.L_x_10645:
[----:B------:R-:W-:Y:S05]  /*1fbe0*/  BSYNC B0 ;  /* 0x0000000000007941 */ /* 0x000fea0003800000 */
.L_x_10644:
        /* <DEDUP_REMOVED lines=9> */
.L_x_10646:
[----:B------:R-:W-:Y:S02]  /*1fc80*/  IMAD.MOV.U32 R13, RZ, RZ, R6 ;  /* 0x000000ffff0d7224 */ /* 0x000fe400078e0006 */
[----:B------:R-:W-:-:S07]  /*1fc90*/  IMAD.MOV.U32 R0, RZ, RZ, R14 ;  /* 0x000000ffff007224 */ /* 0x000fce00078e000e */
[----:B------:R-:W-:Y:S05]  /*1fca0*/  WARPSYNC.COLLECTIVE R15, `(.L_x_10647) ;  /* 0x000000000f087348 */ /* 0x000fea0003c00000 */
[----:B------:R0:W1:Y:S02]  /*1fcb0*/  SHFL.IDX P6, R14, R13, R12, R11 ;  /* 0x0000000c0d0e7389 */ /* 0x00006400000c000b */
[----:B01----:R-:W-:Y:S01]  /*1fcc0*/  ENDCOLLECTIVE ;  /* 0x000000000000791b */ /* 0x003fe20003800000 */
.L_x_10647:
[----:B------:R-:W-:Y:S01]  /*1fcd0*/  IMAD.MOV.U32 R6, RZ, RZ, R14 ;  /* 0x000000ffff067224 */ /* 0x000fe200078e000e */
[----:B------:R-:W-:Y:S06]  /*1fce0*/  BRA `(.L_x_10648) ;  /* 0xffffffb8005c7947 */ /* 0x000fec000383ffff */
.L_x_10494:
[----:B------:R-:W-:Y:S01]  /*1fcf0*/  BSSY B0, `(.L_x_10649) ;  /* 0x0000007000007945 */ /* 0x000fe20003800000 */
[----:B------:R-:W-:Y:S02]  /*1fd00*/  IMAD.MOV.U32 R13, RZ, RZ, R7 ;  /* 0x000000ffff0d7224 */ /* 0x000fe400078e0007 */
[----:B------:R-:W-:Y:S02]  /*1fd10*/  IMAD.MOV.U32 R11, RZ, RZ, 0x1f ;  /* 0x0000001fff0b7424 */ /* 0x000fe400078e00ff */
[----:B------:R-:W-:-:S07]  /*1fd20*/  IMAD.MOV.U32 R15, RZ, RZ, -0x1 ;  /* 0xffffffffff0f7424 */ /* 0x000fce00078e00ff */
[----:B0123--:R-:W-:Y:S05]  /*1fd30*/  WARPSYNC.COLLECTIVE R15, `(.L_x_10650) ;  /* 0x000000000f087348 */ /* 0x00ffea0003c00000 */
[----:B------:R4:W0:Y:S02]  /*1fd40*/  SHFL.IDX P6, R14, R13, R12, R11 ;  /* 0x0000000c0d0e7389 */ /* 0x00082400000c000b */
[----:B01234-:R-:W-:Y:S01]  /*1fd50*/  ENDCOLLECTIVE ;  /* 0x000000000000791b */ /* 0x01ffe20003800000 */
.L_x_10650:
[----:B------:R-:W-:Y:S05]  /*1fd60*/  BSYNC B0 ;  /* 0x0000000000007941 */ /* 0x000fea0003800000 */
.L_x_10649:
[----:B------:R-:W-:Y:S01]  /*1fd70*/  IMAD.MOV.U32 R7, RZ, RZ, R14 ;  /* 0x000000ffff077224 */ /* 0x000fe200078e000e */
[----:B------:R-:W-:Y:S06]  /*1fd80*/  BRA `(.L_x_10651) ;  /* 0xffffffb8004c7947 */ /* 0x000fec000383ffff */
.L_x_10498:
[----:B0-----:R0:W1:Y:S02]  /*1fd90*/  SYNCS.PHASECHK.TRANS64.TRYWAIT P0, [R0+URZ+0x32420], R3 ;  /* 0x03242003000075a7 */ /* 0x001064000800017f */
[----:B-1----:R-:W-:Y:S05]  /*1fda0*/  @!P0 NANOSLEEP.SYNCS 0x989680 ;  /* 0x009896800000895d */ /* 0x002fea0003900000 */
[----:B------:R-:W1:Y:S02]  /*1fdb0*/  @!P0 SYNCS.PHASECHK.TRANS64 P0, [R0+URZ+0x32420], R3 ;  /* 0x03242003000085a7 */ /* 0x000e64000800007f */
[----:B-1----:R-:W-:Y:S05]  /*1fdc0*/  @!P0 BRA `(.L_x_10498) ;  /* 0xfffffffc00f08947 */ /* 0x002fea000383ffff */
[----:B------:R-:W-:Y:S05]  /*1fdd0*/  BRA `(.L_x_10652) ;  /* 0xffffffbc00e87947 */ /* 0x000fea000383ffff */
.L_x_10499:
        /* <DEDUP_REMOVED lines=11> */
.L_x_10654:
[----:B------:R-:W-:Y:S05]  /*1fe90*/  BSYNC B0 ;  /* 0x0000000000007941 */ /* 0x000fea0003800000 */
.L_x_10653:
[----:B------:R-:W-:Y:S05]  /*1fea0*/  BRA `(.L_x_10655) ;  /* 0xffffffbc00d07947 */ /* 0x000fea000383ffff */
.L_x_10500:
[----:B------:R-:W-:Y:S01]  /*1feb0*/  BSSY B0, `(.L_x_10656) ;  /* 0x0000006000007945 */ /* 0x000fe20003800000 */
[----:B------:R-:W-:-:S07]  /*1fec0*/  IMAD.MOV.U32 R15, RZ, RZ, -0x1 ;  /* 0xffffffffff0f7424 */ /* 0x000fce00078e00ff */
[----:B01----:R-:W-:Y:S05]  /*1fed0*/  WARPSYNC.COLLECTIVE R15, `(.L_x_10657) ;  /* 0x000000000f0c7348 */ /* 0x003fea0003c00000 */
[----:B------:R-:W-:Y:S02]  /*1fee0*/  ELECT P6, UR62, PT ;  /* 0x00000000003e782f */ /* 0x000fe400038c0000 */
[----:B------:R-:W-:Y:S01]  /*1fef0*/  MOV R14, UR62 ;  /* 0x0000003e000e7c02 */ /* 0x000fe20008000f00 */
[----:B01----:R-:W-:Y:S10]  /*1ff00*/  ENDCOLLECTIVE ;  /* 0x000000000000791b */ /* 0x003ff40003800000 */
.L_x_10657:
[----:B------:R-:W-:Y:S05]  /*1ff10*/  BSYNC B0 ;  /* 0x0000000000007941 */ /* 0x000fea0003800000 */
.L_x_10656:
[----:B------:R-:W-:Y:S05]  /*1ff20*/  BRA `(.L_x_10658) ;  /* 0xffffffbc00c47947 */ /* 0x000fea000383ffff */
.L_x_10502:
[----:B0-----:R0:W1:Y:S02]  /*1ff30*/  SYNCS.PHASECHK.TRANS64.TRYWAIT P0, [R6+URZ], R5 ;  /* 0x00000005060075a7 */ /* 0x001064000800017f */
[----:B-1----:R-:W-:Y:S05]  /*1ff40*/  @!P0 NANOSLEEP.SYNCS 0x989680 ;  /* 0x009896800000895d */ /* 0x002fea0003900000 */
[----:B------:R-:W1:Y:S02]  /*1ff50*/  @!P0 SYNCS.PHASECHK.TRANS64 P0, [R6+URZ], R5 ;  /* 0x00000005060085a7 */ /* 0x000e64000800007f */
[----:B-1----:R-:W-:Y:S05]  /*1ff60*/  @!P0 BRA `(.L_x_10502) ;  /* 0xfffffffc00f08947 */ /* 0x002fea000383ffff */
[----:B------:R-:W-:Y:S05]  /*1ff70*/  BRA `(.L_x_10659) ;  /* 0xffffffc000047947 */ /* 0x000fea000383ffff */
.L_x_10503:
[----:B-1----:R1:W2:Y:S02]  /*1ff80*/  SYNCS.PHASECHK.TRANS64.TRYWAIT P0, [R7+URZ], R2 ;  /* 0x00000002070075a7 */ /* 0x0022a4000800017f */
[----:B--2---:R-:W-:Y:S05]  /*1ff90*/  @!P0 NANOSLEEP.SYNCS 0x989680 ;  /* 0x009896800000895d */ /* 0x004fea0003900000 */
[----:B------:R-:W2:Y:S02]  /*1ffa0*/  @!P0 SYNCS.PHASECHK.TRANS64 P0, [R7+URZ], R2 ;  /* 0x00000002070085a7 */ /* 0x000ea4000800007f */
[----:B--2---:R-:W-:Y:S05]  /*1ffb0*/  @!P0 BRA `(.L_x_10503) ;  /* 0xfffffffc00f08947 */ /* 0x004fea000383ffff */
[----:B------:R-:W-:Y:S05]  /*1ffc0*/  BRA `(.L_x_10660) ;  /* 0xffffffbc00f87947 */ /* 0x000fea000383ffff */
.L_x_10505:
[----:B--2---:R2:W3:Y:S02]  /*1ffd0*/  SYNCS.PHASECHK.TRANS64.TRYWAIT P0, [R4+URZ], R5 ;  /* 0x00000005040075a7 */ /* 0x0044e4000800017f */
[----:B---3--:R-:W-:Y:S05]  /*1ffe0*/  @!P0 NANOSLEEP.SYNCS 0x989680 ;  /* 0x009896800000895d */ /* 0x008fea0003900000 */
[----:B------:R-:W3:Y:S02]  /*1fff0*/  @!P0 SYNCS.PHASECHK.TRANS64 P0, [R4+URZ], R5 ;  /* 0x00000005040085a7 */ /* 0x000ee4000800007f */
[----:B---3--:R-:W-:Y:S05]  /*20000*/  @!P0 BRA `(.L_x_10505) ;  /* 0xfffffffc00f08947 */ /* 0x008fea000383ffff */
[----:B------:R-:W-:Y:S05]  /*20010*/  BRA `(.L_x_10661) ;  /* 0xffffffbc00fc7947 */ /* 0x000fea000383ffff */
.L_x_10662:
        /* <DEDUP_REMOVED lines=14> */
.L_x_15019:


//--------------------- .text._ZN7cutlass13device_kernelIN5flash11enable_sm90INS1_16FlashAttnFwdSm90INS1_25CollectiveMainloopFwdSm90ILi2EN4cute5tupleIJNS5_1CILi1EEES8_S8_EEENS6_IJNS7_ILi128EEENS7_ILi96EEENS7_ILi64EEEEEELi256ENS_6half_tEfNS_4arch4Sm90ELb0ELb1ELb0ELb0ELb0ELb0ELb0ELb1ELb0ELb1ELb1ELb0EEENS1_21CollectiveEpilogueFwdINS6_IJSA_NS7_ILi256EEESB_EEES9_SE_SG_Li256ELb0ELb1ELb1ELb0EEENS1_19SingleTileSchedulerILb0ELb1ELb1ELi128EEEEEEEEEvNT_6ParamsE --------------------------
	.section	.text._ZN7cutlass13device_kernelIN5flash11enable_sm90INS1_16FlashAttnFwdSm90INS1_25CollectiveMainloopFwdSm90ILi2EN4cute5tupleIJNS5_1CILi1EEES8_S8_EEENS6_IJNS7_ILi128EEENS7_ILi96EEENS7_ILi64EEEEEELi256ENS_6half_tEfNS_4arch4Sm90ELb0ELb1ELb0ELb0ELb0ELb0ELb0ELb1ELb0ELb1ELb1ELb0EEENS1_21CollectiveEpilogueFwdINS6_IJSA_NS7_ILi256EEESB_EEES9_SE_SG_Li256ELb0ELb1ELb1ELb0EEENS1_19SingleTileSchedulerILb0ELb1ELb1ELi128EEEEEEEEEvNT_6ParamsE,"ax",@progbits
	.align	128
.text._ZN7cutlass13device_kernelIN5flash11enable_sm90INS1_16FlashAttnFwdSm90INS1_25CollectiveMainloopFwdSm90ILi2EN4cute5tupleIJNS5_1CILi1EEES8_S8_EEENS6_IJNS7_ILi128EEENS7_ILi96EEENS7_ILi64EEEEEELi256ENS_6half_tEfNS_4arch4Sm90ELb0ELb1ELb0ELb0ELb0ELb0ELb0ELb1ELb0ELb1ELb1ELb0EEENS1_21CollectiveEpilogueFwdINS6_IJSA_NS7_ILi256EEESB_EEES9_SE_SG_Li256ELb0ELb1ELb1ELb0EEENS1_19SingleTileSchedulerILb0ELb1ELb1ELi128EEEEEEEEEvNT_6ParamsE:
        .type           _ZN7cutlass13device_kernelIN5flash11enable_sm90INS1_16FlashAttnFwdSm90INS1_25CollectiveMainloopFwdSm90ILi2EN4cute5tupleIJNS5_1CILi1EEES8_S8_EEENS6_IJNS7_ILi128EEENS7_ILi96EEENS7_ILi64EEEEEELi256ENS_6half_tEfNS_4arch4Sm90ELb0ELb1ELb0ELb0ELb0ELb0ELb0ELb1ELb0ELb1ELb1ELb0EEENS1_21CollectiveEpilogueFwdINS6_IJSA_NS7_ILi256EEESB_EEES9_SE_SG_Li256ELb0ELb1ELb1ELb0EEENS1_19SingleTileSchedulerILb0ELb1ELb1ELi128EEEEEEEEEvNT_6ParamsE,@function
        .size           _ZN7cutlass13device_kernelIN5flash11enable_sm90INS1_16FlashAttnFwdSm90INS1_25CollectiveMainloopFwdSm90ILi2EN4cute5tupleIJNS5_1CILi1EEES8_S8_EEENS6_IJNS7_ILi128EEENS7_ILi96EEENS7_ILi64EEEEEELi256ENS_6half_tEfNS_4arch4Sm90ELb0ELb1ELb0ELb0ELb0ELb0ELb0ELb1ELb0ELb1ELb1ELb0EEENS1_21CollectiveEpilogueFwdINS6_IJSA_NS7_ILi256EEESB_EEES9_SE_SG_Li256ELb0ELb1ELb1ELb0EEENS1_19SingleTileSchedulerILb0ELb1ELb1ELi128EEEEEEEEEvNT_6ParamsE,(.L_x_15020 - _ZN7cutlass13device_kernelIN5flash11enable_sm90INS1_16FlashAttnFwdSm90INS1_25CollectiveMainloopFwdSm90ILi2EN4cute5tupleIJNS5_1CILi1EEES8_S8_EEENS6_IJNS7_ILi128EEENS7_ILi96EEENS7_ILi64EEEEEELi256ENS_6half_tEfNS_4arch4Sm90ELb0ELb1ELb0ELb0ELb0ELb0ELb0ELb1ELb0ELb1ELb1ELb0EEENS1_21CollectiveEpilogueFwdINS6_IJSA_NS7_ILi256EEESB_EEES9_SE_SG_Li256ELb0ELb1ELb1ELb0EEENS1_19SingleTileSchedulerILb0ELb1ELb1ELi128EEEEEEEEEvNT_6ParamsE)
        .other          _ZN7cutlass13device_kernelIN5flash11enable_sm90INS1_16FlashAttnFwdSm90INS1_25CollectiveMainloopFwdSm90ILi2EN4cute5tupleIJNS5_1CILi1EEES8_S8_EEENS6_IJNS7_ILi128EEENS7_ILi96EEENS7_ILi64EEEEEELi256ENS_6half_tEfNS_4arch4Sm90ELb0ELb1ELb0ELb0ELb0ELb0ELb0ELb1ELb0ELb1ELb1ELb0EEENS1_21CollectiveEpilogueFwdINS6_IJSA_NS7_ILi256EEESB_EEES9_SE_SG_Li256ELb0ELb1ELb1ELb0EEENS1_19SingleTileSchedulerILb0ELb1ELb1ELi128EEEEEEEEEvNT_6ParamsE,@"STO_CUDA_ENTRY STV_DEFAULT"
_ZN7cutlass13device_kernelIN5flash11enable_sm90INS1_16FlashAttnFwdSm90INS1_25CollectiveMainloopFwdSm90ILi2EN4cute5tupleIJNS5_1CILi1EEES8_S8_EEENS6_IJNS7_ILi128EEENS7_ILi96EEENS7_ILi64EEEEEELi256ENS_6half_tEfNS_4arch4Sm90ELb0ELb1ELb0ELb0ELb0ELb0ELb0ELb1ELb0ELb1ELb1ELb0EEENS1_21CollectiveEpilogueFwdINS6_IJSA_NS7_ILi256EEESB_EEES9_SE_SG_Li256ELb0ELb1ELb1ELb0EEENS1_19SingleTileSchedulerILb0ELb1ELb1ELi128EEEEEEEEEvNT_6ParamsE:
        /* <DEDUP_REMOVED lines=18> */
.L_x_10664:
[----:B------:R-:W-:Y:S05]  /*0120*/  BSYNC B0 ;  /* 0x0000000000007941 */ /* 0x000fea0003800000 */
.L_x_10663:
        /* <DEDUP_REMOVED lines=41> */
.L_x_10665:
        /* <DEDUP_REMOVED lines=22> */
.L_x_10666:
        /* <DEDUP_REMOVED lines=18> */
.L_x_10667:
        /* <DEDUP_REMOVED lines=22> */
.L_x_10668:
        /* <DEDUP_REMOVED lines=22> */
.L_x_10669:
        /* <DEDUP_REMOVED lines=8> */
.L_x_10672:
        /* <DEDUP_REMOVED lines=20> */
[----:B------:R-:W0:Y:S01]  /*0ac0*/  LDC.64 R6, c[0x0][0x418] ;  /* 0x00010600ff067b82 */ /* 0x000e220000000a00 */
[----:B------:R-:W-:Y:S01]  /*0ad0*/  ULDC UR4, c[0x0][0x448] ;  /* 0x0001120000047ab9 */ /* 0x000fe20000000800 */
[----:B------:R-:W1:Y:S01]  /*0ae0*/  S2R R0, SR_TID.X ;  /* 0x0000000000007919 */ /* 0x000e620000002100 */
[----:B------:R-:W-:-:S03]  /*0af0*/  UISETP.NE.AND UP1, UPT, UR4, 0x1, UPT ;  /* 0x000000010400788c */ /* 0x000fc6000bf25270 */
[----:B------:R-:W-:Y:S02]  /*0b00*/  ULDC.64 UR4, c[0x0][0x9e0] ;  /* 0x0002780000047ab9 */ /* 0x000fe40000000a00 */
[----:B------:R-:W2:Y:S01]  /*0b10*/  LDC R2, c[0x0][0x288] ;  /* 0x0000a200ff027b82 */ /* 0x000ea20000000800 */
[----:B------:R-:W-:-:S05]  /*0b20*/  UISETP.GE.AND UP0, UPT, UR5, 0x1, UPT ;  /* 0x000000010500788c */ /* 0x000fca000bf06270 */
[----:B------:R-:W-:Y:S01]  /*0b30*/  @UP1 ULDC UR8, c[0x0][0x44c] ;  /* 0x0001130000081ab9 */ /* 0x000fe20000000800 */
[----:B------:R-:W-:Y:S01]  /*0b40*/  @UP1 ULDC UR11, c[0x0][0x450] ;  /* 0x00011400000b1ab9 */ /* 0x000fe20000000800 */
[----:B------:R-:W3:Y:S01]  /*0b50*/  LDC R16, c[0x0][0x424] ;  /* 0x00010900ff107b82 */ /* 0x000ee20000000800 */
[----:B------:R-:W-:-:S07]  /*0b60*/  PLOP3.LUT P1, PT, PT, PT, UP0, 0x80, 0x0 ;  /* 0x000000000000781c */ /* 0x000fce0003f2f008 */
[----:B------:R-:W4:Y:S01]  /*0b70*/  LDC R5, c[0x0][0x2f0] ;  /* 0x0000bc00ff057b82 */ /* 0x000f220000000800 */
[----:B0-----:R-:W-:-:S04]  /*0b80*/  ISETP.NE.U32.AND P0, PT, R6, RZ, PT ;  /* 0x000000ff0600720c */ /* 0x001fc80003f05070 */
[----:B------:R-:W-:-:S03]  /*0b90*/  ISETP.NE.AND.EX P0, PT, R7, RZ, PT, P0 ;  /* 0x000000ff0700720c */ /* 0x000fc60003f05300 */
[----:B------:R-:W0:Y:S01]  /*0ba0*/  S2UR UR39, SR_CTAID.X ;  /* 0x00000000002779c3 */ /* 0x000e220000002500 */
[----:B--2---:R-:W-:Y:S01]  /*0bb0*/  IADD3 R3, -R2, 0x1, RZ ;  /* 0x0000000102037810 */ /* 0x004fe20007ffe1ff */
[----:B-1----:R-:W-:Y:S01]  /*0bc0*/  VIADD R22, R0, 0xffffff80 ;  /* 0xffffff8000167836 */ /* 0x002fe20000000000 */
[----:B---3--:R-:W-:-:S05]  /*0bd0*/  SEL R16, R16, 0x1, P0 ;  /* 0x0000000110107807 */ /* 0x008fca0000000000 */
[CC--:B----4-:R-:W-:Y:S02]  /*0be0*/  IMAD R3, R16.reuse, R5.reuse, R3 ;  /* 0x0000000510037224 */ /* 0x0d0fe400078e0203 */
[----:B------:R-:W-:-:S03]  /*0bf0*/  IMAD R18, R16, R5, RZ ;  /* 0x0000000510127224 */ /* 0x000fc600078e02ff */
[----:B------:R-:W-:Y:S01]  /*0c00*/  R2UR UR10, R3 ;  /* 0x00000000030a72ca */ /* 0x000fe200000e0000 */
[----:B0-----:R-:W-:-:S04]  /*0c10*/  USHF.L.U32 UR39, UR39, 0x7, URZ ;  /* 0x0000000727277899 */ /* 0x001fc8000800063f */
[----:B------:R-:W-:-:S04]  /*0c20*/  UIADD3 UR7, UR39, 0x7f, URZ ;  /* 0x0000007f27077890 */ /* 0x000fc8000fffe03f */
[----:B------:R-:W-:-:S04]  /*0c30*/  UIMAD.WIDE.U32 UR8, UR7, UR8, URZ ;  /* 0x00000008070872a5 */ /* 0x000fc8000f8e003f */
        /* <DEDUP_REMOVED lines=15> */
.L_x_10675:
[----:B------:R-:W-:-:S11]  /*0d30*/  UISETP.NE.AND UP0, UPT, UR5, 0x1, UPT ;  /* 0x000000010500788c */ /* 0x000fd6000bf05270 */
[----:B------:R-:W-:Y:S02]  /*0d40*/  @UP0 ULDC.64 UR10, c[0x0][0x9e8] ;  /* 0x00027a00000a0ab9 */ /* 0x000fe40000000a00 */
[----:B------:R-:W-:-:S04]  /*0d50*/  UIMAD.WIDE.U32 UR8, UR4, UR10, URZ ;  /* 0x0000000a040872a5 */ /* 0x000fc8000f8e003f */
[----:B------:R-:W-:-:S12]  /*0d60*/  @UP0 USHF.R.U32.HI UR4, URZ, UR11, UR9 ;  /* 0x0000000b3f040299 */ /* 0x000fd80008011609 */
.L_x_10676:
[----:B------:R-:W-:-:S06]  /*0d70*/  UIMAD UR4, UR4, UR5, UR5 ;  /* 0x00000005040472a4 */ /* 0x000fcc000f8e0205 */
[----:B------:R-:W-:-:S07]  /*0d80*/  VIMNMX R0, R0, UR4, PT ;  /* 0x0000000400007c48 */ /* 0x000fce000bfe0100 */
.L_x_10674:
[-C--:B------:R-:W-:Y:S01]  /*0d90*/  IMAD R2, R16, R5.reuse, -R2 ;  /* 0x0000000510027224 */ /* 0x080fe200078e0a02 */
[----:B------:R-:W-:Y:S01]  /*0da0*/  @UP1 ULDC UR8, c[0x0][0x44c] ;  /* 0x0001130000081ab9 */ /* 0x000fe20000000800 */
[----:B------:R-:W-:Y:S01]  /*0db0*/  @UP1 ULDC UR10, c[0x0][0x450] ;  /* 0x00011400000a1ab9 */ /* 0x000fe20000000800 */
[----:B------:R-:W-:Y:S02]  /*0dc0*/  UIMAD.WIDE.U32 UR8, UR39, UR8, URZ ;  /* 0x00000008270872a5 */ /* 0x000fe4000f8e003f */
[----:B------:R-:W-:Y:S01]  /*0dd0*/  R2UR UR7, R2 ;  /* 0x00000000020772ca */ /* 0x000fe200000e0000 */
[----:B------:R-:W-:Y:S01]  /*0de0*/  VIADD R2, R0, 0x5f ;  /* 0x0000005f00027836 */ /* 0x000fe20000000000 */
[----:B------:R-:W-:Y:S01]  /*0df0*/  UMOV UR4, UR39 ;  /* 0x0000002700047c82 */ /* 0x000fe20008000000 */
[----:B------:R-:W-:Y:S01]  /*0e00*/  IMAD R0, R16, R5, 0x5f ;  /* 0x0000005f10007424 */ /* 0x000fe200078e0205 */
[----:B------:R-:W-:Y:S01]  /*0e10*/  @UP1 USHF.R.U32.HI UR4, URZ, UR10, UR9 ;  /* 0x0000000a3f041299 */ /* 0x000fe20008011609 */
[----:B------:R-:W-:-:S04]  /*0e20*/  IMAD.HI R2, R2, 0x2aaaaaab, RZ ;  /* 0x2aaaaaab02027827 */ /* 0x000fc800078e02ff */
[----:B------:R-:W-:Y:S01]  /*0e30*/  IMAD.HI R0, R0, 0x2aaaaaab, RZ ;  /* 0x2aaaaaab00007827 */ /* 0x000fe200078e02ff */
[----:B------:R-:W-:-:S03]  /*0e40*/  SHF.R.U32.HI R5, RZ, 0x1f, R2 ;  /* 0x0000001fff057819 */ /* 0x000fc60000011602 */
[----:B------:R-:W-:Y:S01]  /*0e50*/  UIADD3 UR4, UR7, UR4, URZ ;  /* 0x0000000407047290 */ /* 0x000fe2000fffe03f */
[----:B------:R-:W-:Y:S02]  /*0e60*/  SHF.R.U32.HI R3, RZ, 0x1f, R0 ;  /* 0x0000001fff037819 */ /* 0x000fe40000011600 */
[----:B------:R-:W-:Y:S01]  /*0e70*/  ULDC UR7, c[0x0][0x9dc] ;  /* 0x0002770000077ab9 */ /* 0x000fe20000000800 */
[----:B------:R-:W-:Y:S01]  /*0e80*/  LEA.HI.SX32 R2, R2, R5, 0x1c ;  /* 0x0000000502027211 */ /* 0x000fe200078fe2ff */
[----:B------:R-:W-:Y:S01]  /*0e90*/  UIADD3 UR7, UR4, -UR7, URZ ;  /* 0x8000000704077290 */ /* 0x000fe2000fffe03f */
[----:B------:R-:W-:-:S04]  /*0ea0*/  LEA.HI.SX32 R3, R0, R3, 0x1c ;  /* 0x0000000300037211 */ /* 0x000fc800078fe2ff */
[----:B------:R-:W-:Y:S01]  /*0eb0*/  VIMNMX R23, R3, R2, PT ;  /* 0x0000000203177248 */ /* 0x000fe20003fe0100 */
        /* <DEDUP_REMOVED lines=11> */
.L_x_10678:
[----:B------:R-:W-:-:S11]  /*0f70*/  UISETP.NE.AND UP0, UPT, UR5, 0x1, UPT ;  /* 0x000000010500788c */ /* 0x000fd6000bf05270 */
[----:B------:R-:W-:Y:S02]  /*0f80*/  @UP0 ULDC.64 UR10, c[0x0][0x9e8] ;  /* 0x00027a00000a0ab9 */ /* 0x000fe40000000a00 */
[----:B------:R-:W-:-:S04]  /*0f90*/  UIMAD.WIDE.U32 UR8, UR4, UR10, URZ ;  /* 0x0000000a040872a5 */ /* 0x000fc8000f8e003f */
[----:B------:R-:W-:-:S12]  /*0fa0*/  @UP0 USHF.R.U32.HI UR4, URZ, UR11, UR9 ;  /* 0x0000000b3f040299 */ /* 0x000fd80008011609 */
.L_x_10679:
[----:B------:R-:W-:-:S04]  /*0fb0*/  UIMAD UR4, UR4, UR5, URZ ;  /* 0x00000005040472a4 */ /* 0x000fc8000f8e023f */
[----:B------:R-:W-:-:S04]  /*0fc0*/  UISETP.LT.AND UP0, UPT, UR7, UR4, UPT ;  /* 0x000000040700728c */ /* 0x000fc8000bf01270 */
[----:B------:R-:W-:-:S12]  /*0fd0*/  USEL UR7, UR7, UR4, !UP0 ;  /* 0x0000000407077287 */ /* 0x000fd8000c000000 */
.L_x_10677:
[----:B------:R-:W-:Y:S02]  /*0fe0*/  UIMAD.WIDE UR4, UR7, 0x2aaaaaab, URZ ;  /* 0x2aaaaaab070478a5 */ /* 0x000fe4000f8e023f */
[----:B------:R-:W-:Y:S02]  /*0ff0*/  USHF.R.U32.HI UR10, URZ, 0x10, UR6 ;  /* 0x000000103f0a7899 */ /* 0x000fe40008011606 */
[----:B------:R-:W-:Y:S02]  /*1000*/  USHF.R.U32.HI UR4, URZ, 0x1f, UR5 ;  /* 0x0000001f3f047899 */ /* 0x000fe40008011605 */
[----:B------:R-:W-:Y:S02]  /*1010*/  ULOP3.LUT UR37, UR6, 0xffff, URZ, 0xc0, !UPT ;  /* 0x0000ffff06257892 */ /* 0x000fe4000f8ec03f */
[----:B------:R-:W-:-:S04]  /*1020*/  ULEA.HI.SX32 UR4, UR5, UR4, 0x1c ;  /* 0x0000000405047291 */ /* 0x000fc8000f8fe23f */
[----:B------:R-:W-:-:S04]  /*1030*/  UISETP.LT.AND UP0, UPT, URZ, UR4, UPT ;  /* 0x000000043f00728c */ /* 0x000fc8000bf01270 */
[----:B------:R-:W-:Y:S02]  /*1040*/  USEL UR9, URZ, UR4, !UP0 ;  /* 0x000000043f097287 */ /* 0x000fe4000c000000 */
[----:B------:R-:W-:Y:S01]  /*1050*/  UISETP.NE.AND UP0, UPT, UR10, URZ, UPT ;  /* 0x0000003f0a00728c */ /* 0x000fe2000bf05270 */
[----:B------:R-:W-:-:S03]  /*1060*/  UMOV UR4, URZ ;  /* 0x0000003f00047c82 */ /* 0x000fc60008000000 */
        /* <DEDUP_REMOVED lines=38> */
.L_x_10680:
[----:B------:R-:W-:Y:S02]  /*12d0*/  UIMAD UR37, UR37, UR4, UR9 ;  /* 0x00000004252572a4 */ /* 0x000fe4000f8e0209 */
        /* <DEDUP_REMOVED lines=105> */
.L_x_10682:
[----:B------:R-:W-:Y:S01]  /*1970*/  SHF.L.U32 R12, RZ, 0x1f, RZ ;  /* 0x0000001fff0c7819 */ /* 0x000fe200000006ff */
[----:B------:R-:W-:-:S03]  /*1980*/  VIADD R7, R19, 0x8 ;  /* 0x0000000813077836 */ /* 0x000fc60000000000 */
[----:B------:R-:W0:Y:S02]  /*1990*/  SYNCS.PHASECHK.TRANS64.TRYWAIT P0, [UR38+0x22800], R12 ;  /* 0x0228000cff0075a7 */ /* 0x000e240008000166 */
[----:B0-----:R-:W-:Y:S05]  /*19a0*/  @!P0 BRA `(.L_x_10683) ;  /* 0x0000011800508947 */ /* 0x001fea0003800000 */
.L_x_10845:
[----:B------:R-:W-:Y:S05]  /*19b0*/  WARPSYNC.ALL ;  /* 0x0000000000007948 */ /* 0x000fea0003800000 */
[----:B------:R-:W-:Y:S01]  /*19c0*/  ULOP3.LUT UR4, UR45, 0x1, URZ, 0xfc, !UPT ;  /* 0x000000012d047892 */ /* 0x000fe2000f8efc3f */
[----:B------:R1:W-:Y:S03]  /*19d0*/  BAR.SYNC.DEFER_BLOCKING R7, 0x100 ;  /* 0x000400070000751d */ /* 0x0003e60000010000 */
[----:B------:R-:W-:-:S06]  /*19e0*/  UISETP.NE.AND UP0, UPT, UR4, 0x3, UPT ;  /* 0x000000030400788c */ /* 0x000fcc000bf05270 */
[----:B------:R-:W-:-:S13]  /*19f0*/  PLOP3.LUT P0, PT, PT, PT, UP0, 0x40, 0x0 ;  /* 0x000000000000781c */ /* 0x000fda0003f0e808 */
[----:B-1----:R-:W-:Y:S05]  /*1a00*/  @P0 BRA `(.L_x_10684) ;  /* 0x0000000000040947 */ /* 0x002fea0003800000 */
[----:B------:R-:W-:Y:S01]  /*1a10*/  BPT.TRAP 0x1 ;  /* 0x000000040000795c */ /* 0x000fe20000300000 */
.L_x_10684:
[----:B------:R-:W-:Y:S01]  /*1a20*/  PLOP3.LUT P1, PT, PT, PT, UP0, 0x40, 0x0 ;  /* 0x000000000000781c */ /* 0x000fe20003f2e808 */
[----:B------:R1:W2:-:S12]  /*1a30*/  SYNCS.PHASECHK.TRANS64.TRYWAIT P0, [UR38+0x22830], R12 ;  /* 0x0228300cff0075a7 */ /* 0x0002980008000166 */
[----:B-1----:R-:W-:Y:S05]  /*1a40*/  @P1 BRA `(.L_x_10685) ;  /* 0x0000000000041947 */ /* 0x002fea0003800000 */
[----:B------:R-:W-:Y:S01]  /*1a50*/  BPT.TRAP 0x1 ;  /* 0x000000040000795c */ /* 0x000fe20000300000 */
.L_x_10685:
[----:B--2---:R-:W-:Y:S05]  /*1a60*/  @P0 BRA `(.L_x_10686) ;  /* 0x0000000000080947 */ /* 0x004fea0003800000 */
[----:B------:R-:W1:Y:S02]  /*1a70*/  SYNCS.PHASECHK.TRANS64.TRYWAIT P0, [UR38+0x22830], R12 ;  /* 0x0228300cff0075a7 */ /* 0x000e640008000166 */
[----:B-1----:R-:W-:Y:S05]  /*1a80*/  @!P0 BRA `(.L_x_10687) ;  /* 0x0000011800308947 */ /* 0x002fea0003800000 */
.L_x_10686:
[----:B------:R-:W-:Y:S01]  /*1a90*/  UIADD3 UR4, UR38, 0x1c400, URZ ;  /* 0x0001c40026047890 */ /* 0x000fe2000fffe03f */
[----:B------:R-:W-:Y:S01]  /*1aa0*/  WARPGROUP.ARRIVE ;  /* 0x00000000000079c5 */ /* 0x000fe20000000000 */
[----:B------:R-:W-:Y:S01]  /*1ab0*/  ULOP3.LUT UR20, UR40, 0x10000, URZ, 0xfc, !UPT ;  /* 0x0001000028147892 */ /* 0x000fe2000f8efc3f */
[----:B------:R-:W1:Y:S01]  /*1ac0*/  LDC R8, c[0x0][0x448] ;  /* 0x00011200ff087b82 */ /* 0x000e620000000800 */
[----:B------:R-:W-:Y:S01]  /*1ad0*/  USHF.R.U32.HI UR4, URZ, 0x4, UR4 ;  /* 0x000000043f047899 */ /* 0x000fe20008011604 */
[----:B0-----:R-:W-:Y:S01]  /*1ae0*/  LOP3.LUT R3, R72, 0xffffff80, RZ, 0xc0, !PT ;  /* 0xffffff8048037812 */ /* 0x001fe200078ec0ff */
[----:B------:R-:W-:Y:S01]  /*1af0*/  UMOV UR21, 0x40000040 ;  /* 0x4000004000157882 */ /* 0x000fe20000000000 */
[----:B------:R-:W-:Y:S01]  /*1b00*/  UMOV UR7, 0x40000040 ;  /* 0x4000004000077882 */ /* 0x000fe20000000000 */
[----:B------:R-:W-:Y:S01]  /*1b10*/  ULOP3.LUT UR4, UR4, 0x3fff, URZ, 0xc0, !UPT ;  /* 0x00003fff04047892 */ /* 0x000fe2000f8ec03f */
[----:B------:R-:W-:Y:S01]  /*1b20*/  LEA.HI R2, R17, R22, RZ, 0x2 ;  /* 0x0000001611027211 */ /* 0x000fe200078f10ff */
[----:B------:R-:W-:Y:S01]  /*1b30*/  UMOV UR5, UR21 ;  /* 0x0000001500057c82 */ /* 0x000fe20008000000 */
[----:B------:R-:W-:Y:S01]  /*1b40*/  UIADD3 UR8, UR20, 0x2, URZ ;  /* 0x0000000214087890 */ /* 0x000fe2000fffe03f */
[----:B------:R-:W-:Y:S01]  /*1b50*/  IMAD.IADD R3, R22, 0x1, -R3 ;  /* 0x0000000116037824 */ /* 0x000fe200078e0a03 */
[----:B------:R-:W-:Y:S01]  /*1b60*/  ULOP3.LUT UR6, UR4, 0x10000, URZ, 0xfc, !UPT ;  /* 0x0001000004067892 */ /* 0x000fe2000f8efc3f */
[----:B------:R-:W0:Y:S01]  /*1b70*/  S2R R10, SR_TID.X ;  /* 0x00000000000a7919 */ /* 0x000e220000002100 */
[----:B------:R-:W-:Y:S01]  /*1b80*/  UMOV UR9, 0x40000040 ;  /* 0x4000004000097882 */ /* 0x000fe20000000000 */
[----:B------:R-:W-:Y:S01]  /*1b90*/  UMOV UR4, UR20 ;  /* 0x0000001400047c82 */ /* 0x000fe20008000000 */
[----:B------:R-:W-:Y:S01]  /*1ba0*/  UIADD3 UR10, UR6, 0x2, URZ ;  /* 0x00000002060a7890 */ /* 0x000fe2000fffe03f */
[----:B------:R-:W-:Y:S01]  /*1bb0*/  SHF.R.S32.HI R0, RZ, 0x1f, R3 ;  /* 0x0000001fff007819 */ /* 0x000fe20000011403 */
[----:B------:R-:W-:Y:S01]  /*1bc0*/  UMOV UR11, 0x40000040 ;  /* 0x40000040000b7882 */ /* 0x000fe20000000000 */
[----:B------:R-:W-:Y:S01]  /*1bd0*/  UIADD3 UR12, UR20, 0x4, URZ ;  /* 0x00000004140c7890 */ /* 0x000fe2000fffe03f */
[----:B------:R-:W-:Y:S01]  /*1be0*/  LOP3.LUT R5, R2, 0xfffffffc, RZ, 0xc0, !PT ;  /* 0xfffffffc02057812 */ /* 0x000fe200078ec0ff */
[----:B------:R-:W-:Y:S01]  /*1bf0*/  HGMMA.64x96x16.F32 R24, gdesc[UR4], RZ, !UPT, gsb0 ;  /* 0x01600000041879f0 */ /* 0x000fe2000c0008ff */
[----:B------:R-:W-:Y:S01]  /*1c00*/  UIADD3 UR14, UR6, 0x4, URZ ;  /* 0x00000004060e7890 */ /* 0x000fe2000fffe03f */
[-C--:B------:R-:W-:Y:S01]  /*1c10*/  LEA.HI R2, R0, R3.reuse, RZ, 0x2 ;  /* 0x0000000300027211 */ /* 0x080fe200078f10ff */
[----:B------:R-:W-:Y:S01]  /*1c20*/  UMOV UR13, 0x40000040 ;  /* 0x40000040000d7882 */ /* 0x000fe20000000000 */
[----:B------:R-:W-:Y:S01]  /*1c30*/  UMOV UR15, 0x40000040 ;  /* 0x40000040000f7882 */ /* 0x000fe20000000000 */
[----:B------:R-:W-:Y:S01]  /*1c40*/  UIADD3 UR16, UR20, 0x6, URZ ;  /* 0x0000000614107890 */ /* 0x000fe2000fffe03f */
[----:B-1----:R-:W-:Y:S01]  /*1c50*/  ISETP.NE.AND P1, PT, R8, 0x1, PT ;  /* 0x000000010800780c */ /* 0x002fe20003f25270 */
[----:B------:R-:W-:Y:S01]  /*1c60*/  UIADD3 UR18, UR6, 0x6, URZ ;  /* 0x0000000606127890 */ /* 0x000fe2000fffe03f */
[----:B------:R-:W-:Y:S01]  /*1c70*/  IMAD.IADD R22, R22, 0x1, -R5 ;  /* 0x0000000116167824 */ /* 0x000fe200078e0a05 */
[----:B------:R-:W-:Y:S01]  /*1c80*/  UMOV UR17, 0x40000040 ;  /* 0x4000004000117882 */ /* 0x000fe20000000000 */
[----:B------:R-:W-:Y:S01]  /*1c90*/  UMOV UR19, 0x40000040 ;  /* 0x4000004000137882 */ /* 0x000fe20000000000 */
[----:B------:R-:W-:Y:S01]  /*1ca0*/  LEA.HI R4, R0, R3, RZ, 0x5 ;  /* 0x0000000300047211 */ /* 0x000fe200078f28ff */
[----:B------:R-:W-:Y:S01]  /*1cb0*/  ULDC.64 UR4, c[0x0][0x9e0] ;  /* 0x0002780000047ab9 */ /* 0x000fe20000000a00 */
[--C-:B------:R-:W-:Y:S01]  /*1cc0*/  SHF.R.S32.HI R0, RZ, 0x2, R2.reuse ;  /* 0x00000002ff007819 */ /* 0x100fe20000011402 */
[----:B------:R-:W-:Y:S01]  /*1cd0*/  UISETP.GE.AND UP1, UPT, UR5, 0x1, UPT ;  /* 0x000000010500788c */ /* 0x000fe2000bf26270 */
[----:B------:R-:W-:Y:S01]  /*1ce0*/  SHF.R.S32.HI R5, RZ, 0x1f, R2 ;  /* 0x0000001fff057819 */ /* 0x000fe20000011402 */
[----:B------:R-:W-:Y:S01]  /*1cf0*/  ULDC UR7, c[0x0][0x9dc] ;  /* 0x0002770000077ab9 */ /* 0x000fe20000000800 */
[----:B------:R-:W-:Y:S01]  /*1d00*/  LEA.HI R6, R73, R73, RZ, 0x1 ;  /* 0x0000004949067211 */ /* 0x000fe200078f08ff */
[----:B------:R-:W-:Y:S01]  /*1d10*/  ULOP3.LUT UR7, URZ, UR7, URZ, 0x33, !UPT ;  /* 0x000000073f077292 */ /* 0x000fe2000f8e333f */
[----:B------:R-:W1:Y:S01]  /*1d20*/  @P1 LDC R11, c[0x0][0x44c] ;  /* 0x00011300ff0b1b82 */ /* 0x000e620000000800 */
[----:B------:R-:W-:-:S02]  /*1d30*/  SHF.R.S32.HI R4, RZ, 0x5, R4 ;  /* 0x00000005ff047819 */ /* 0x000fc40000011404 */
[----:B------:R-:W-:Y:S02]  /*1d40*/  LEA.HI R5, R5, R0, RZ, 0x3 ;  /* 0x0000000005057211 */ /* 0x000fe400078f18ff */
[----:B------:R-:W-:Y:S02]  /*1d50*/  LOP3.LUT R6, R6, 0x3fffffe, RZ, 0xc0, !PT ;  /* 0x03fffffe06067812 */ /* 0x000fe400078ec0ff */
[----:B------:R-:W-:Y:S01]  /*1d60*/  LEA.HI R9, R22, R22, RZ, 0x1 ;  /* 0x0000001616097211 */ /* 0x000fe200078f08ff */
[----:B------:R-:W2:Y:S01]  /*1d70*/  @P1 LDC R13, c[0x0][0x450] ;  /* 0x00011400ff0d1b82 */ /* 0x000ea20000000800 */
[----:B------:R-:W-:Y:S01]  /*1d80*/  LEA R4, R4, UR39, 0x4 ;  /* 0x0000002704047c11 */ /* 0x000fe2000f8e20ff */
[----:B------:R-:W-:Y:S01]  /*1d90*/  IMAD.IADD R6, R73, 0x1, -R6 ;  /* 0x0000000149067824 */ /* 0x000fe200078e0a06 */
[----:B------:R-:W-:Y:S02]  /*1da0*/  LOP3.LUT R5, R5, 0xfffffff8, RZ, 0xc0, !PT ;  /* 0xfffffff805057812 */ /* 0x000fe400078ec0ff */
[----:B------:R-:W-:-:S02]  /*1db0*/  LOP3.LUT R9, R9, 0x1ffffffe, RZ, 0xc0, !PT ;  /* 0x1ffffffe09097812 */ /* 0x000fc400078ec0ff */
[----:B------:R-:W-:Y:S02]  /*1dc0*/  IADD3 R5, R4, R0, -R5 ;  /* 0x0000000004057210 */ /* 0x000fe40007ffe805 */
[----:B0-----:R-:W-:Y:S01]  /*1dd0*/  LOP3.LUT R10, R10, 0x7f, RZ, 0xc0, !PT ;  /* 0x0000007f0a0a7812 */ /* 0x001fe200078ec0ff */
[----:B------:R-:W-:Y:S01]  /*1de0*/  IMAD.IADD R9, R22, 0x1, -R9 ;  /* 0x0000000116097824 */ /* 0x000fe200078e0a09 */
[----:B------:R-:W-:Y:S01]  /*1df0*/  LOP3.LUT R2, R2, 0x7ffffffc, RZ, 0xc0, !PT ;  /* 0x7ffffffc02027812 */ /* 0x000fe200078ec0ff */
[----:B------:R-:W-:Y:S01]  /*1e00*/  IMAD R6, R6, 0x40, R5 ;  /* 0x0000004006067824 */ /* 0x000fe200078e0205 */
[----:B------:R-:W-:Y:S01]  /*1e10*/  ISETP.NE.AND P0, PT, R10, RZ, PT ;  /* 0x000000ff0a00720c */ /* 0x000fe20003f05270 */
[----:B------:R-:W-:Y:S01]  /*1e20*/  IMAD R10, R23, -0x60, R18 ;  /* 0xffffffa0170a7824 */ /* 0x000fe200078e0212 */
[----:B------:R-:W-:Y:S01]  /*1e30*/  LOP3.LUT R17, R17, 0xfff7ffff, RZ, 0xc0, !PT ;  /* 0xfff7ffff11117812 */ /* 0x000fe200078ec0ff */
[----:B------:R-:W-:Y:S01]  /*1e40*/  IMAD R6, R9, 0x8, R6 ;  /* 0x0000000809067824 */ /* 0x000fe200078e0206 */
[----:B------:R-:W-:Y:S01]  /*1e50*/  IADD3 R4, -R19, 0xb, RZ ;  /* 0x0000000b13047810 */ /* 0x000fe20007ffe1ff */
[----:B------:R-:W-:Y:S01]  /*1e60*/  IMAD.IADD R5, R3, 0x1, -R2 ;  /* 0x0000000103057824 */ /* 0x000fe200078e0a02 */
[----:B------:R-:W-:Y:S01]  /*1e70*/  @P1 LOP3.LUT R17, R17, 0x80000, RZ, 0xfc, !PT ;  /* 0x0008000011111812 */ /* 0x000fe200078efcff */
[----:B-1----:R-:W-:-:S04]  /*1e80*/  @P1 IMAD.HI.U32 R0, R6, R11, RZ ;  /* 0x0000000b06001227 */ /* 0x002fc800078e00ff */
[----:B------:R-:W-:Y:S01]  /*1e90*/  IMAD.MOV.U32 R11, RZ, RZ, R6 ;  /* 0x000000ffff0b7224 */ /* 0x000fe200078e0006 */
[----:B--2---:R-:W-:Y:S01]  /*1ea0*/  @P1 SHF.R.U32.HI R11, RZ, R13, R0 ;  /* 0x0000000dff0b1219 */ /* 0x004fe20000011600 */
[----:B------:R-:W-:Y:S01]  /*1eb0*/  IMAD.U32 R9, RZ, RZ, UR38 ;  /* 0x00000026ff097e24 */ /* 0x000fe2000f8e00ff */
[----:B------:R-:W-:Y:S01]  /*1ec0*/  PLOP3.LUT P1, PT, PT, PT, UP1, 0x40, 0x0 ;  /* 0x000000000000781c */ /* 0x000fe20003f2e818 */
[C---:B------:R-:W-:Y:S02]  /*1ed0*/  VIADD R2, R10.reuse, 0x61 ;  /* 0x000000610a027836 */ /* 0x040fe40000000000 */
[----:B------:R-:W0:Y:S01]  /*1ee0*/  SHFL.IDX PT, R3, R11, RZ, 0x1c1f ;  /* 0x001c1fff0b037589 */ /* 0x000e2200000e0000 */
[----:B------:R-:W-:Y:S02]  /*1ef0*/  @!P0 VIADD R0, R9, 0x22840 ;  /* 0x0002284009008836 */ /* 0x000fe40000000000 */
[----:B------:R-:W-:Y:S02]  /*1f00*/  IMAD R2, R5, -0x2, R2 ;  /* 0xfffffffe05027824 */ /* 0x000fe400078e0202 */
[----:B------:R-:W-:Y:S01]  /*1f10*/  VIADD R10, R10, 0x60 ;  /* 0x000000600a0a7836 */ /* 0x000fe20000000000 */
[----:B------:R-:W-:-:S03]  /*1f20*/  @!P0 PRMT R0, RZ, 0x654, R0 ;  /* 0x00000654ff008816 */ /* 0x000fc60000000000 */
[----:B------:R-:W-:Y:S01]  /*1f30*/  IMAD R10, R5, -0x2, R10 ;  /* 0xfffffffe050a7824 */ /* 0x000fe200078e020a */
[----:B------:R-:W-:Y:S02]  /*1f40*/  WARPGROUP.DEPBAR.LE gsb0, 0x0 ;  /* 0x00008000000079c5 */ /* 0x000fe40000010000 */
[----:B------:R-:W-:-:S06]  /*1f50*/  WARPGROUP.ARRIVE ;  /* 0x00000000000079c5 */ /* 0x000fcc0000000000 */
[----:B------:R-:W-:Y:S01]  /*1f60*/  HGMMA.64x96x16.F32 R24, gdesc[UR8], R24, gsb0 ;  /* 0x01600000081879f0 */ /* 0x000fe20008000818 */
[----:B------:R-:W-:Y:S02]  /*1f70*/  ULDC UR11, c[0x0][0x288] ;  /* 0x0000a200000b7ab9 */ /* 0x000fe40000000800 */
[----:B------:R-:W-:-:S04]  /*1f80*/  VIADD R2, R2, -UR11 ;  /* 0x8000000b02027c36 */ /* 0x000fc80008000000 */
[C---:B------:R-:W-:Y:S02]  /*1f90*/  VIADD R13, R2.reuse, UR4 ;  /* 0x00000004020d7c36 */ /* 0x040fe40008000000 */
        /* <DEDUP_REMOVED lines=9> */
[----:B------:R0:W-:Y:S06]  /*2030*/  BAR.ARV R4, 0x100 ;  /* 0x000400040000751d */ /* 0x0001ec0000002000 */
[----:B------:R1:W-:Y:S02]  /*2040*/  @!P0 SYNCS.ARRIVE.TRANS64.RED.A1T0 RZ, [R0+URZ], RZ ;  /* 0x000000ff00ff89a7 */ /* 0x0003e4000810043f */
[----:B-1----:R-:W-:-:S04]  /*2050*/  IMAD.MOV.U32 R0, RZ, RZ, -0x60 ;  /* 0xffffffa0ff007424 */ /* 0x002fc800078e00ff */
[----:B------:R-:W-:Y:S01]  /*2060*/  IMAD R20, R23, R0, 0x60 ;  /* 0x0000006017147424 */ /* 0x000fe200078e0200 */
[----:B------:R-:W-:-:S03]  /*2070*/  VIADDMNMX R0, R3, R13, R10, PT ;  /* 0x0000000d03007246 */ /* 0x000fc6000380010a */
[----:B------:R-:W-:Y:S01]  /*2080*/  IMAD R15, R5, -0x2, R20 ;  /* 0xfffffffe050f7824 */ /* 0x000fe200078e0214 */
[----:B0-----:R-:W-:Y:S06]  /*2090*/  @P1 BRA `(.L_x_10688) ;  /* 0x0000000000541947 */ /* 0x001fec0003800000 */
[----:B------:R-:W-:Y:S01]  /*20a0*/  IADD3 R3, R18, -UR11, R3 ;  /* 0x8000000b12037c10 */ /* 0x000fe2000fffe003 */
        /* <DEDUP_REMOVED lines=11> */
.L_x_10690:
[----:B------:R-:W-:-:S06]  /*2160*/  UISETP.NE.AND UP2, UPT, UR5, 0x1, UPT ;  /* 0x000000010500788c */ /* 0x000fcc000bf45270 */
[----:B------:R-:W-:-:S05]  /*2170*/  PLOP3.LUT P1, PT, PT, PT, UP2, 0x80, 0x0 ;  /* 0x000000000000781c */ /* 0x000fca0003f2f028 */
[----:B------:R-:W-:-:S08]  /*2180*/  @UP2 ULDC.64 UR14, c[0x0][0x9e8] ;  /* 0x00027a00000e2ab9 */ /* 0x000fd00000000a00 */
[----:B------:R-:W-:-:S05]  /*2190*/  @P1 IMAD.HI.U32 R21, R3, UR14, RZ ;  /* 0x0000000e03151c27 */ /* 0x000fca000f8e00ff */
[----:B------:R-:W-:-:S07]  /*21a0*/  @P1 SHF.R.U32.HI R3, RZ, UR15, R21 ;  /* 0x0000000fff031c19 */ /* 0x000fce0008011615 */
.L_x_10691:
[----:B------:R-:W-:Y:S05]  /*21b0*/  BSYNC B0 ;  /* 0x0000000000007941 */ /* 0x000fea0003800000 */
.L_x_10689:
[----:B------:R-:W-:-:S05]  /*21c0*/  IMAD R3, R3, UR5, R15 ;  /* 0x0000000503037c24 */ /* 0x000fca000f8e020f */
[----:B------:R-:W-:Y:S02]  /*21d0*/  VIMNMX R2, R2, R3, !PT ;  /* 0x0000000302027248 */ /* 0x000fe40007fe0100 */
[----:B------:R-:W-:-:S07]  /*21e0*/  VIADDMNMX R0, R3, UR5, R0, PT ;  /* 0x0000000503007c46 */ /* 0x000fce000b800100 */
.L_x_10688:
        /* <DEDUP_REMOVED lines=13> */
[----:B------:R-:W-:Y:S01]  /*22c0*/  ISETP.LT.OR P4, PT, R0, 0x9, P4 ;  /* 0x000000090000780c */ /* 0x000fe20002781670 */
[----:B0-----:R-:W-:Y:S01]  /*22d0*/  IMAD.IADD R3, R14, 0x1, R11 ;  /* 0x000000010e037824 */ /* 0x001fe200078e020b */
        /* <DEDUP_REMOVED lines=85> */
[C---:B------:R-:W-:Y:S02]  /*2830*/  ISETP.GE.AND P3, PT, R20.reuse, 0x52, PT ;  /* 0x000000521400780c */ /* 0x040fe40003f66270 */
[----:B------:R-:W-:Y:S02]  /*2840*/  ISETP.GE.AND P6, PT, R20, 0x1, PT ;  /* 0x000000011400780c */ /* 0x000fe40003fc6270 */
[----:B------:R-:W-:-:S04]  /*2850*/  ISETP.GT.AND P4, PT, R2, 0x51, !P3 ;  /* 0x000000510200780c */ /* 0x000fc80005f84270 */
[----:B------:R-:W-:-:S04]  /*2860*/  ISETP.LT.OR P4, PT, R0, 0x52, P4 ;  /* 0x000000520000780c */ /* 0x000fc80002781670 */
[----:B------:R-:W-:Y:S02]  /*2870*/  FSEL R65, R65, -INF , !P4 ;  /* 0xff80000041417808 */ /* 0x000fe40006000000 */
[----:B------:R-:W-:-:S04]  /*2880*/  ISETP.GE.AND P4, PT, R20, 0x59, PT ;  /* 0x000000591400780c */ /* 0x000fc80003f86270 */
[----:B------:R-:W-:-:S04]  /*2890*/  ISETP.GT.AND P5, PT, R2, 0x58, !P4 ;  /* 0x000000580200780c */ /* 0x000fc800067a4270 */
[----:B------:R-:W-:-:S04]  /*28a0*/  ISETP.LT.OR P5, PT, R0, 0x59, P5 ;  /* 0x000000590000780c */ /* 0x000fc80002fa1670 */
[----:B------:R-:W-:Y:S02]  /*28b0*/  FSEL R93, R68, -INF , !P5 ;  /* 0xff800000445d7808 */ /* 0x000fe40006800000 */
[----:B------:R-:W-:-:S04]  /*28c0*/  ISETP.GT.AND P5, PT, R2, RZ, !P6 ;  /* 0x000000ff0200720c */ /* 0x000fc800077a4270 */
[----:B------:R-:W-:-:S04]  /*28d0*/  ISETP.LT.OR P5, PT, R0, 0x1, P5 ;  /* 0x000000010000780c */ /* 0x000fc80002fa1670 */
[----:B------:R-:W-:Y:S02]  /*28e0*/  FSEL R21, R24, -INF , !P5 ;  /* 0xff80000018157808 */ /* 0x000fe40006800000 */
[----:B------:R-:W-:-:S04]  /*28f0*/  ISETP.GE.AND P5, PT, R20, 0x5a, PT ;  /* 0x0000005a1400780c */ /* 0x000fc80003fa6270 */
[----:B------:R-:W-:Y:S02]  /*2900*/  P2R R20, PR, RZ, 0x20 ;  /* 0x00000020ff147803 */ /* 0x000fe40000000000 */
[----:B------:R-:W-:Y:S02]  /*2910*/  ISETP.GT.AND P5, PT, R2, 0x59, !P5 ;  /* 0x000000590200780c */ /* 0x000fe40006fa4270 */
[----:B------:R-:W-:Y:S02]  /*2920*/  VIADDMNMX R2, R11, R13, R10, PT ;  /* 0x0000000d0b027246 */ /* 0x000fe4000380010a */
[----:B------:R-:W-:-:S04]  /*2930*/  ISETP.LT.OR P5, PT, R0, 0x5a, P5 ;  /* 0x0000005a0000780c */ /* 0x000fc80002fa1670 */
[----:B------:R-:W-:Y:S02]  /*2940*/  FSEL R69, R69, -INF , !P5 ;  /* 0xff80000045457808 */ /* 0x000fe40006800000 */
[----:B------:R-:W-:-:S13]  /*2950*/  PLOP3.LUT P5, PT, PT, PT, UP1, 0x40, 0x0 ;  /* 0x000000000000781c */ /* 0x000fda0003fae818 */
[----:B------:R-:W-:Y:S05]  /*2960*/  @P5 BRA `(.L_x_10692) ;  /* 0x00000000005c5947 */ /* 0x000fea0003800000 */
        /* <DEDUP_REMOVED lines=13> */
.L_x_10694:
[----:B------:R-:W-:-:S06]  /*2a40*/  UISETP.NE.AND UP2, UPT, UR5, 0x1, UPT ;  /* 0x000000010500788c */ /* 0x000fcc000bf45270 */
[----:B------:R-:W-:-:S05]  /*2a50*/  PLOP3.LUT P5, PT, PT, PT, UP2, 0x80, 0x0 ;  /* 0x000000000000781c */ /* 0x000fca0003faf028 */
[----:B------:R-:W-:-:S08]  /*2a60*/  @UP2 ULDC.64 UR14, c[0x0][0x9e8] ;  /* 0x00027a00000e2ab9 */ /* 0x000fd00000000a00 */
[----:B------:R-:W-:Y:S01]  /*2a70*/  @P5 IMAD.HI.U32 R10, R0, UR14, RZ ;  /* 0x0000000e000a5c27 */ /* 0x000fe2000f8e00ff */
[----:B------:R-:W-:-:S13]  /*2a80*/  PLOP3.LUT P5, PT, PT, PT, UP2, 0x80, 0x0 ;  /* 0x000000000000781c */ /* 0x000fda0003faf028 */
[----:B------:R-:W-:-:S07]  /*2a90*/  @P5 SHF.R.U32.HI R0, RZ, UR15, R10 ;  /* 0x0000000fff005c19 */ /* 0x000fce000801160a */
.L_x_10695:
[----:B------:R-:W-:Y:S05]  /*2aa0*/  BSYNC B0 ;  /* 0x0000000000007941 */ /* 0x000fea0003800000 */
.L_x_10693:
[----:B------:R-:W-:-:S05]  /*2ab0*/  IMAD R0, R0, UR5, R15 ;  /* 0x0000000500007c24 */ /* 0x000fca000f8e020f */
[----:B------:R-:W-:Y:S02]  /*2ac0*/  VIMNMX R3, R3, R0, !PT ;  /* 0x0000000003037248 */ /* 0x000fe40007fe0100 */
[----:B------:R-:W-:-:S07]  /*2ad0*/  VIADDMNMX R2, R0, UR5, R2, PT ;  /* 0x0000000500027c46 */ /* 0x000fce000b800102 */
.L_x_10692:
[C---:B------:R-:W-:Y:S01]  /*2ae0*/  ISETP.GT.AND P1, PT, R3.reuse, 0x1, !P1 ;  /* 0x000000010300780c */ /* 0x040fe20004f24270 */
[----:B------:R-:W-:Y:S01]  /*2af0*/  ULDC UR10, c[0x0][0x988] ;  /* 0x00026200000a7ab9 */ /* 0x000fe20000000800 */
        /* <DEDUP_REMOVED lines=9> */
[----:B------:R-:W-:Y:S02]  /*2b90*/  FMNMX.FTZ R0, R21, R25, !PT ;  /* 0x0000001915007209 */ /* 0x000fe40007810000 */
[----:B------:R-:W-:-:S02]  /*2ba0*/  FSEL R31, R31, -INF , !P1 ;  /* 0xff8000001f1f7808 */ /* 0x000fc40004800000 */
[----:B------:R-:W-:Y:S02]  /*2bb0*/  ISETP.NE.AND P1, PT, R28, RZ, PT ;  /* 0x000000ff1c00720c */ /* 0x000fe40003f25270 */
[----:B------:R-:W-:Y:S02]  /*2bc0*/  ISETP.NE.AND P5, PT, R72, RZ, PT ;  /* 0x000000ff4800720c */ /* 0x000fe40003fa5270 */
[----:B------:R-:W-:Y:S02]  /*2bd0*/  ISETP.GT.AND P1, PT, R3, 0x10, !P1 ;  /* 0x000000100300780c */ /* 0x000fe40004f24270 */
[----:B------:R-:W-:Y:S02]  /*2be0*/  FMNMX.FTZ R0, R73, R0, !PT ;  /* 0x0000000049007209 */ /* 0x000fe40007810000 */
[----:B------:R-:W-:Y:S02]  /*2bf0*/  ISETP.LT.OR P1, PT, R2, 0x11, P1 ;  /* 0x000000110200780c */ /* 0x000fe40000f21670 */
[----:B------:R-:W-:-:S02]  /*2c00*/  FMNMX.FTZ R0, R29, R0, !PT ;  /* 0x000000001d007209 */ /* 0x000fc40007810000 */
[----:B------:R-:W-:Y:S02]  /*2c10*/  FSEL R34, R34, -INF , !P1 ;  /* 0xff80000022227808 */ /* 0x000fe40004800000 */
        /* <DEDUP_REMOVED lines=48> */
[----:B------:R-:W-:Y:S01]  /*2f20*/  ISETP.NE.AND P2, PT, R82, RZ, PT ;  /* 0x000000ff5200720c */ /* 0x000fe20003f45270 */
[----:B------:R-:W0:Y:S01]  /*2f30*/  SHFL.BFLY PT, R11, R10, 0x2, 0x1f ;  /* 0x0c401f000a0b7f89 */ /* 0x000e2200000e0000 */
[----:B------:R-:W-:Y:S02]  /*2f40*/  ISETP.LT.OR P1, PT, R2, 0x31, P1 ;  /* 0x000000310200780c */ /* 0x000fe40000f21670 */
[----:B------:R-:W-:Y:S02]  /*2f50*/  ISETP.NE.AND P5, PT, R56, RZ, PT ;  /* 0x000000ff3800720c */ /* 0x000fe40003fa5270 */
[----:B------:R-:W-:Y:S02]  /*2f60*/  FSEL R50, R50, -INF , !P1 ;  /* 0xff80000032327808 */ /* 0x000fe40004800000 */
[----:B------:R-:W-:-:S02]  /*2f70*/  ISETP.NE.AND P1, PT, R48, RZ, PT ;  /* 0x000000ff3000720c */ /* 0x000fc40003f25270 */
[C---:B------:R-:W-:Y:S02]  /*2f80*/  ISETP.GT.AND P6, PT, R3.reuse, RZ, !P6 ;  /* 0x000000ff0300720c */ /* 0x040fe400077c4270 */
[----:B------:R-:W-:Y:S02]  /*2f90*/  ISETP.GT.AND P1, PT, R3, 0x31, !P1 ;  /* 0x000000310300780c */ /* 0x000fe40004f24270 */
[C---:B------:R-:W-:Y:S02]  /*2fa0*/  ISETP.LT.OR P6, PT, R2.reuse, 0x1, P6 ;  /* 0x000000010200780c */ /* 0x040fe400037c1670 */
[----:B------:R-:W-:Y:S02]  /*2fb0*/  ISETP.LT.OR P1, PT, R2, 0x32, P1 ;  /* 0x000000320200780c */ /* 0x000fe40000f21670 */
[----:B------:R-:W-:Y:S02]  /*2fc0*/  FSEL R26, R26, -INF , !P6 ;  /* 0xff8000001a1a7808 */ /* 0x000fe40007000000 */
[----:B------:R-:W-:-:S02]  /*2fd0*/  FSEL R51, R51, -INF , !P1 ;  /* 0xff80000033337808 */ /* 0x000fc40004800000 */
[----:B------:R-:W-:Y:S02]  /*2fe0*/  ISETP.NE.AND P1, PT, R80, RZ, PT ;  /* 0x000000ff5000720c */ /* 0x000fe40003f25270 */
[----:B------:R-:W-:Y:S02]  /*2ff0*/  ISETP.NE.AND P6, PT, R60, RZ, PT ;  /* 0x000000ff3c00720c */ /* 0x000fe40003fc5270 */
[C---:B------:R-:W-:Y:S02]  /*3000*/  ISETP.GT.AND P1, PT, R3.reuse, 0x38, !P1 ;  /* 0x000000380300780c */ /* 0x040fe40004f24270 */
[----:B0-----:R-:W-:Y:S02]  /*3010*/  FMNMX.FTZ R13, R10, R11, !PT ;  /* 0x0000000b0a0d7209 */ /* 0x001fe40007810000 */
[----:B------:R-:W-:Y:S02]  /*3020*/  ISETP.LT.OR P1, PT, R2, 0x39, P1 ;  /* 0x000000390200780c */ /* 0x000fe40000f21670 */
[----:B------:R-:W-:Y:S01]  /*3030*/  ISETP.GT.AND P3, PT, R3, 0x51, !P3 ;  /* 0x000000510300780c */ /* 0x000fe20005f64270 */
[----:B------:R-:W0:Y:S01]  /*3040*/  SHFL.BFLY PT, R0, R13, 0x1, 0x1f ;  /* 0x0c201f000d007f89 */ /* 0x000e2200000e0000 */
[----:B------:R-:W-:-:S02]  /*3050*/  FSEL R54, R54, -INF , !P1 ;  /* 0xff80000036367808 */ /* 0x000fc40004800000 */
[----:B------:R-:W-:Y:S02]  /*3060*/  ISETP.NE.AND P1, PT, R52, RZ, PT ;  /* 0x000000ff3400720c */ /* 0x000fe40003f25270 */
[C---:B------:R-:W-:Y:S02]  /*3070*/  ISETP.GT.AND P4, PT, R3.reuse, 0x58, !P4 ;  /* 0x000000580300780c */ /* 0x040fe40006784270 */
[----:B------:R-:W-:Y:S02]  /*3080*/  ISETP.GT.AND P1, PT, R3, 0x39, !P1 ;  /* 0x000000390300780c */ /* 0x000fe40004f24270 */
[C---:B------:R-:W-:Y:S02]  /*3090*/  ISETP.LT.OR P3, PT, R2.reuse, 0x52, P3 ;  /* 0x000000520200780c */ /* 0x040fe40001f61670 */
[C---:B------:R-:W-:Y:S02]  /*30a0*/  ISETP.LT.OR P1, PT, R2.reuse, 0x3a, P1 ;  /* 0x0000003a0200780c */ /* 0x040fe40000f21670 */
[----:B------:R-:W-:-:S02]  /*30b0*/  ISETP.LT.OR P4, PT, R2, 0x59, P4 ;  /* 0x000000590200780c */ /* 0x000fc40002781670 */
[----:B------:R-:W-:Y:S02]  /*30c0*/  FSEL R55, R55, -INF , !P1 ;  /* 0xff80000037377808 */ /* 0x000fe40004800000 */
[C---:B------:R-:W-:Y:S02]  /*30d0*/  ISETP.GT.AND P1, PT, R3.reuse, 0x40, !P2 ;  /* 0x000000400300780c */ /* 0x040fe40005724270 */
[----:B------:R-:W-:Y:S02]  /*30e0*/  ISETP.NE.AND P2, PT, R86, RZ, PT ;  /* 0x000000ff5600720c */ /* 0x000fe40003f45270 */
[----:B------:R-:W-:Y:S02]  /*30f0*/  ISETP.LT.OR P1, PT, R2, 0x41, P1 ;  /* 0x000000410200780c */ /* 0x000fe40000f21670 */
[----:B------:R-:W-:Y:S02]  /*3100*/  ISETP.GT.AND P2, PT, R3, 0x50, !P2 ;  /* 0x000000500300780c */ /* 0x000fe40005744270 */
[----:B------:R-:W-:-:S02]  /*3110*/  FSEL R58, R58, -INF , !P1 ;  /* 0xff8000003a3a7808 */ /* 0x000fc40004800000 */
[----:B------:R-:W-:Y:S02]  /*3120*/  ISETP.GT.AND P1, PT, R3, 0x41, !P5 ;  /* 0x000000410300780c */ /* 0x000fe40006f24270 */
[----:B0-----:R-:W-:Y:S02]  /*3130*/  FMNMX.FTZ R0, R13, R0, !PT ;  /* 0x000000000d007209 */ /* 0x001fe40007810000 */
[----:B------:R-:W-:Y:S02]  /*3140*/  ISETP.LT.OR P1, PT, R2, 0x42, P1 ;  /* 0x000000420200780c */ /* 0x000fe40000f21670 */
[----:B------:R-:W-:Y:S01]  /*3150*/  ISETP.NE.AND P5, PT, R84, RZ, PT ;  /* 0x000000ff5400720c */ /* 0x000fe20003fa5270 */
[C---:B------:R-:W-:Y:S01]  /*3160*/  FMUL.FTZ R11, R0.reuse, UR10 ;  /* 0x0000000a000b7c20 */ /* 0x040fe20008410000 */
[----:B------:R-:W-:Y:S02]  /*3170*/  FSEL R59, R59, -INF , !P1 ;  /* 0xff8000003b3b7808 */ /* 0x000fe40004800000 */
[----:B------:R-:W-:-:S02]  /*3180*/  FSETP.NEU.FTZ.AND P1, PT, R0, -INF , PT ;  /* 0xff8000000000780b */ /* 0x000fc40003f3d000 */
[----:B------:R-:W-:Y:S02]  /*3190*/  ISETP.LT.OR P2, PT, R2, 0x51, P2 ;  /* 0x000000510200780c */ /* 0x000fe40001741670 */
[----:B------:R-:W-:Y:S02]  /*31a0*/  FSEL R14, R11, RZ, P1 ;  /* 0x000000ff0b0e7208 */ /* 0x000fe40000800000 */
[----:B------:R-:W-:Y:S02]  /*31b0*/  FMNMX.FTZ R11, R26, R27, !PT ;  /* 0x0000001b1a0b7209 */ /* 0x000fe40007810000 */
[----:B------:R-:W-:Y:S01]  /*31c0*/  ISETP.GT.AND P1, PT, R3, 0x48, !P5 ;  /* 0x000000480300780c */ /* 0x000fe20006f24270 */
[--C-:B------:R-:W-:Y:S01]  /*31d0*/  FFMA.FTZ R15, R21, UR10, -R14.reuse ;  /* 0x0000000a150f7c23 */ /* 0x100fe2000801080e */
[----:B------:R-:W-:Y:S01]  /*31e0*/  FMNMX.FTZ R10, R30, R11, !PT ;  /* 0x0000000b1e0a7209 */ /* 0x000fe20007810000 */
[--C-:B------:R-:W-:Y:S01]  /*31f0*/  FFMA.FTZ R28, R41, UR10, -R14.reuse ;  /* 0x0000000a291c7c23 */ /* 0x100fe2000801080e */
[----:B------:R-:W-:Y:S01]  /*3200*/  ISETP.LT.OR P1, PT, R2, 0x49, P1 ;  /* 0x000000490200780c */ /* 0x000fe20000f21670 */
[--C-:B------:R-:W-:Y:S01]  /*3210*/  FFMA.FTZ R13, R25, UR10, -R14.reuse ;  /* 0x0000000a190d7c23 */ /* 0x100fe2000801080e */
[----:B------:R-:W-:Y:S01]  /*3220*/  FMNMX.FTZ R11, R31, R10, !PT ;  /* 0x0000000a1f0b7209 */ /* 0x000fe20007810000 */
[----:B------:R-:W-:Y:S01]  /*3230*/  MUFU.EX2 R15, R15 ;  /* 0x0000000f000f7308 */ /* 0x000fe20000000800 */
[----:B------:R-:W-:Y:S01]  /*3240*/  ISETP.NE.AND P5, PT, R20, RZ, PT ;  /* 0x000000ff1400720c */ /* 0x000fe20003fa5270 */
[--C-:B------:R-:W-:Y:S01]  /*3250*/  FFMA.FTZ R20, R73, UR10, -R14.reuse ;  /* 0x0000000a49147c23 */ /* 0x100fe2000801080e */
[----:B------:R-:W-:Y:S01]  /*3260*/  FMNMX.FTZ R10, R34, R11, !PT ;  /* 0x0000000b220a7209 */ /* 0x000fe20007810000 */
[--C-:B------:R-:W-:Y:S01]  /*3270*/  FFMA.FTZ R21, R29, UR10, -R14.reuse ;  /* 0x0000000a1d157c23 */ /* 0x100fe2000801080e */
[----:B------:R-:W-:Y:S01]  /*3280*/  FSEL R62, R62, -INF , !P1 ;  /* 0xff8000003e3e7808 */ /* 0x000fe20004800000 */
[--C-:B------:R-:W-:Y:S01]  /*3290*/  FFMA.FTZ R22, R75, UR10, -R14.reuse ;  /* 0x0000000a4b167c23 */ /* 0x100fe2000801080e */
[----:B------:R-:W-:Y:S01]  /*32a0*/  FMNMX.FTZ R11, R35, R10, !PT ;  /* 0x0000000a230b7209 */ /* 0x000fe20007810000 */
[----:B------:R0:W-:Y:S01]  /*32b0*/  MUFU.EX2 R152, R13 ;  /* 0x0000000d00987308 */ /* 0x0001e20000000800 */
[----:B------:R-:W-:Y:S01]  /*32c0*/  ISETP.GT.AND P1, PT, R3, 0x49, !P6 ;  /* 0x000000490300780c */ /* 0x000fe20007724270 */
[--C-:B------:R-:W-:Y:S01]  /*32d0*/  FFMA.FTZ R24, R77, UR10, -R14.reuse ;  /* 0x0000000a4d187c23 */ /* 0x100fe2000801080e */
[----:B------:R-:W-:Y:S01]  /*32e0*/  FMNMX.FTZ R10, R38, R11, !PT ;  /* 0x0000000b260a7209 */ /* 0x000fe20007810000 */
[--C-:B------:R-:W-:Y:S01]  /*32f0*/  FFMA.FTZ R25, R37, UR10, -R14.reuse ;  /* 0x0000000a25197c23 */ /* 0x100fe2000801080e */
[----:B------:R-:W-:Y:S01]  /*3300*/  ISETP.GT.AND P5, PT, R3, 0x59, !P5 ;  /* 0x000000590300780c */ /* 0x000fe20006fa4270 */
[--C-:B------:R-:W-:Y:S01]  /*3310*/  FFMA.FTZ R29, R45, UR10, -R14.reuse ;  /* 0x0000000a2d1d7c23 */ /* 0x100fe2000801080e */
[----:B------:R-:W-:Y:S01]  /*3320*/  FMNMX.FTZ R11, R39, R10, !PT ;  /* 0x0000000a270b7209 */ /* 0x000fe20007810000 */
[----:B------:R-:W-:Y:S01]  /*3330*/  MUFU.EX2 R20, R20 ;  /* 0x0000001400147308 */ /* 0x000fe20000000800 */
[----:B------:R-:W-:Y:S01]  /*3340*/  ISETP.LT.OR P1, PT, R2, 0x4a, P1 ;  /* 0x0000004a0200780c */ /* 0x000fe20000f21670 */
[--C-:B0-----:R-:W-:Y:S01]  /*3350*/  FFMA.FTZ R13, R33, UR10, -R14.reuse ;  /* 0x0000000a210d7c23 */ /* 0x101fe2000801080e */
[----:B------:R-:W-:Y:S01]  /*3360*/  FMNMX.FTZ R10, R42, R11, !PT ;  /* 0x0000000b2a0a7209 */ /* 0x000fe20007810000 */
[--C-:B------:R-:W-:Y:S01]  /*3370*/  FFMA.FTZ R33, R49, UR10, -R14.reuse ;  /* 0x0000000a31217c23 */ /* 0x100fe2000801080e */
[----:B------:R-:W-:Y:S01]  /*3380*/  FSEL R63, R63, -INF , !P1 ;  /* 0xff8000003f3f7808 */ /* 0x000fe20004800000 */
[--C-:B------:R-:W-:Y:S01]  /*3390*/  FFMA.FTZ R32, R83, UR10, -R14.reuse ;  /* 0x0000000a53207c23 */ /* 0x100fe2000801080e */
[----:B------:R-:W-:Y:S01]  /*33a0*/  FMNMX.FTZ R11, R43, R10, !PT ;  /* 0x0000000a2b0b7209 */ /* 0x000fe20007810000 */
[----:B------:R-:W0:Y:S01]  /*33b0*/  MUFU.EX2 R21, R21 ;  /* 0x0000001500157308 */ /* 0x000e220000000800 */
[----:B------:R-:W-:Y:S01]  /*33c0*/  FSEL R66, R66, -INF , !P2 ;  /* 0xff80000042427808 */ /* 0x000fe20005000000 */
[--C-:B------:R-:W-:Y:S01]  /*33d0*/  FFMA.FTZ R36, R85, UR10, -R14.reuse ;  /* 0x0000000a55247c23 */ /* 0x100fe2000801080e */
[----:B------:R-:W-:Y:S01]  /*33e0*/  FMNMX.FTZ R10, R46, R11, !PT ;  /* 0x0000000b2e0a7209 */ /* 0x000fe20007810000 */
[--C-:B------:R-:W-:Y:S01]  /*33f0*/  FFMA.FTZ R37, R53, UR10, -R14.reuse ;  /* 0x0000000a35257c23 */ /* 0x100fe2000801080e */
[----:B------:R-:W-:Y:S01]  /*3400*/  FSEL R67, R67, -INF , !P3 ;  /* 0xff80000043437808 */ /* 0x000fe20005800000 */
[--C-:B------:R-:W-:Y:S01]  /*3410*/  FFMA.FTZ R40, R87, UR10, -R14.reuse ;  /* 0x0000000a57287c23 */ /* 0x100fe2000801080e */
[----:B------:R-:W-:Y:S01]  /*3420*/  FMNMX.FTZ R11, R47, R10, !PT ;  /* 0x0000000a2f0b7209 */ /* 0x000fe20007810000 */
[----:B------:R-:W-:Y:S01]  /*3430*/  MUFU.EX2 R22, R22 ;  /* 0x0000001600167308 */ /* 0x000fe20000000800 */
[----:B------:R-:W-:Y:S01]  /*3440*/  ISETP.LT.OR P5, PT, R2, 0x5a, P5 ;  /* 0x0000005a0200780c */ /* 0x000fe20002fa1670 */
[--C-:B------:R-:W-:Y:S01]  /*3450*/  FFMA.FTZ R44, R89, UR10, -R14.reuse ;  /* 0x0000000a592c7c23 */ /* 0x100fe2000801080e */
[----:B------:R-:W-:Y:S01]  /*3460*/  FMNMX.FTZ R10, R50, R11, !PT ;  /* 0x0000000b320a7209 */ /* 0x000fe20007810000 */
[--C-:B------:R-:W-:Y:S01]  /*3470*/  FFMA.FTZ R45, R61, UR10, -R14.reuse ;  /* 0x0000000a3d2d7c23 */ /* 0x100fe2000801080e */
[----:B------:R-:W-:Y:S01]  /*3480*/  FSEL R70, R70, -INF , !P4 ;  /* 0xff80000046467808 */ /* 0x000fe20006000000 */
[--C-:B------:R-:W-:Y:S01]  /*3490*/  FFMA.FTZ R48, R91, UR10, -R14.reuse ;  /* 0x0000000a5b307c23 */ /* 0x100fe2000801080e */
[----:B------:R-:W-:Y:S01]  /*34a0*/  FMNMX.FTZ R11, R51, R10, !PT ;  /* 0x0000000a330b7209 */ /* 0x000fe20007810000 */
[----:B------:R-:W-:Y:S01]  /*34b0*/  FFMA.FTZ R49, R65, UR10, -R14 ;  /* 0x0000000a41317c23 */ /* 0x000fe2000801080e */
[----:B------:R-:W-:Y:S01]  /*34c0*/  FSEL R71, R71, -INF , !P5 ;  /* 0xff80000047477808 */ /* 0x000fe20006800000 */
[----:B------:R-:W1:Y:S01]  /*34d0*/  MUFU.EX2 R13, R13 ;  /* 0x0000000d000d7308 */ /* 0x000e620000000800 */
[----:B------:R-:W-:-:S02]  /*34e0*/  FMNMX.FTZ R10, R54, R11, !PT ;  /* 0x0000000b360a7209 */ /* 0x000fc40007810000 */
[----:B0-----:R-:W-:Y:S02]  /*34f0*/  F2FP.F16.F32.PACK_AB R154, R21, R20 ;  /* 0x00000014159a723e */ /* 0x001fe400000000ff */
[----:B------:R-:W-:-:S03]  /*3500*/  FMNMX.FTZ R11, R55, R10, !PT ;  /* 0x0000000a370b7209 */ /* 0x000fc60007810000 */
[----:B------:R-:W-:Y:S01]  /*3510*/  MUFU.EX2 R24, R24 ;  /* 0x0000001800187308 */ /* 0x000fe20000000800 */
[----:B------:R-:W-:Y:S01]  /*3520*/  FMNMX.FTZ R10, R58, R11, !PT ;  /* 0x0000000b3a0a7209 */ /* 0x000fe20007810000 */
[----:B------:R-:W-:-:S03]  /*3530*/  FFMA.FTZ R11, R79, UR10, -R14 ;  /* 0x0000000a4f0b7c23 */ /* 0x000fc6000801080e */
[----:B------:R-:W-:-:S03]  /*3540*/  FMNMX.FTZ R3, R59, R10, !PT ;  /* 0x0000000a3b037209 */ /* 0x000fc60007810000 */
[----:B------:R-:W0:Y:S01]  /*3550*/  MUFU.EX2 R25, R25 ;  /* 0x0000001900197308 */ /* 0x000e220000000800 */
[----:B------:R-:W-:Y:S02]  /*3560*/  FMNMX.FTZ R10, R62, R3, !PT ;  /* 0x000000033e0a7209 */ /* 0x000fe40007810000 */
[----:B-1----:R-:W-:Y:S02]  /*3570*/  F2FP.F16.F32.PACK_AB R156, R13, R22 ;  /* 0x000000160d9c723e */ /* 0x002fe400000000ff */
[----:B------:R-:W-:-:S03]  /*3580*/  FMNMX.FTZ R3, R63, R10, !PT ;  /* 0x0000000a3f037209 */ /* 0x000fc60007810000 */
[----:B------:R-:W-:Y:S01]  /*3590*/  MUFU.EX2 R11, R11 ;  /* 0x0000000b000b7308 */ /* 0x000fe20000000800 */
[----:B------:R-:W-:-:S04]  /*35a0*/  FMNMX.FTZ R10, R66, R3, !PT ;  /* 0x00000003420a7209 */ /* 0x000fc80007810000 */
[----:B------:R-:W-:Y:S01]  /*35b0*/  FMNMX.FTZ R3, R67, R10, !PT ;  /* 0x0000000a43037209 */ /* 0x000fe20007810000 */
[----:B------:R-:W-:Y:S02]  /*35c0*/  FFMA.FTZ R10, R81, UR10, -R14 ;  /* 0x0000000a510a7c23 */ /* 0x000fe4000801080e */
[----:B------:R-:W1:Y:S01]  /*35d0*/  MUFU.EX2 R28, R28 ;  /* 0x0000001c001c7308 */ /* 0x000e620000000800 */
[----:B------:R-:W-:Y:S02]  /*35e0*/  FMNMX.FTZ R2, R70, R3, !PT ;  /* 0x0000000346027209 */ /* 0x000fe40007810000 */
[----:B0-----:R-:W-:Y:S02]  /*35f0*/  F2FP.F16.F32.PACK_AB R158, R25, R24 ;  /* 0x00000018199e723e */ /* 0x001fe400000000ff */
[----:B------:R-:W-:-:S03]  /*3600*/  FMNMX.FTZ R2, R71, R2, !PT ;  /* 0x0000000247027209 */ /* 0x000fc60007810000 */
[----:B------:R0:W-:Y:S02]  /*3610*/  MUFU.EX2 R162, R10 ;  /* 0x0000000a00a27308 */ /* 0x0001e40000000800 */
[----:B------:R-:W2:Y:S06]  /*3620*/  SHFL.BFLY PT, R3, R2, 0x2, 0x1f ;  /* 0x0c401f0002037f89 */ /* 0x000eac00000e0000 */
[----:B------:R-:W-:Y:S01]  /*3630*/  MUFU.EX2 R29, R29 ;  /* 0x0000001d001d7308 */ /* 0x000fe20000000800 */
[----:B-1----:R-:W-:-:S07]  /*3640*/  F2FP.F16.F32.PACK_AB R160, R28, R11 ;  /* 0x0000000b1ca0723e */ /* 0x002fce00000000ff */
[----:B------:R-:W-:Y:S08]  /*3650*/  MUFU.EX2 R32, R32 ;  /* 0x0000002000207308 */ /* 0x000ff00000000800 */
[----:B------:R-:W1:Y:S01]  /*3660*/  MUFU.EX2 R33, R33 ;  /* 0x0000002100217308 */ /* 0x000e620000000800 */
[----:B--2---:R-:W-:Y:S01]  /*3670*/  FMNMX.FTZ R3, R2, R3, !PT ;  /* 0x0000000302037209 */ /* 0x004fe20007810000 */
[----:B------:R-:W-:-:S04]  /*3680*/  FFMA.FTZ R2, R57, UR10, -R14 ;  /* 0x0000000a39027c23 */ /* 0x000fc8000801080e */
[----:B0-----:R-:W0:Y:S02]  /*3690*/  SHFL.BFLY PT, R10, R3, 0x1, 0x1f ;  /* 0x0c201f00030a7f89 */ /* 0x001e2400000e0000 */
[----:B------:R2:W-:Y:S08]  /*36a0*/  MUFU.EX2 R41, R2 ;  /* 0x0000000200297308 */ /* 0x0005f00000000800 */
[----:B------:R-:W-:Y:S01]  /*36b0*/  MUFU.EX2 R36, R36 ;  /* 0x0000002400247308 */ /* 0x000fe20000000800 */
[----:B-1----:R-:W-:-:S07]  /*36c0*/  F2FP.F16.F32.PACK_AB R164, R33, R32 ;  /* 0x0000002021a4723e */ /* 0x002fce00000000ff */
[----:B------:R-:W1:Y:S01]  /*36d0*/  MUFU.EX2 R37, R37 ;  /* 0x0000002500257308 */ /* 0x000e620000000800 */
[----:B0-----:R-:W-:Y:S01]  /*36e0*/  FMNMX.FTZ R10, R3, R10, !PT ;  /* 0x0000000a030a7209 */ /* 0x001fe20007810000 */
[--C-:B------:R-:W-:Y:S01]  /*36f0*/  FFMA.FTZ R3, R93, UR10, -R14.reuse ;  /* 0x0000000a5d037c23 */ /* 0x100fe2000801080e */
[----:B------:R-:W-:-:S05]  /*3700*/  FFMA.FTZ R14, R69, UR10, -R14 ;  /* 0x0000000a450e7c23 */ /* 0x000fca000801080e */
[----:B------:R-:W0:Y:S01]  /*3710*/  MUFU.EX2 R40, R40 ;  /* 0x0000002800287308 */ /* 0x000e220000000800 */
[C---:B------:R-:W-:Y:S01]  /*3720*/  FSETP.NEU.FTZ.AND P1, PT, R10.reuse, -INF , PT ;  /* 0xff8000000a00780b */ /* 0x040fe20003f3d000 */
[----:B--2---:R-:W-:-:S05]  /*3730*/  FMUL.FTZ R2, R10, UR10 ;  /* 0x0000000a0a027c20 */ /* 0x004fca0008410000 */
[----:B------:R-:W-:Y:S01]  /*3740*/  FSEL R2, R2, RZ, P1 ;  /* 0x000000ff02027208 */ /* 0x000fe20000800000 */
[----:B------:R2:W-:Y:S01]  /*3750*/  MUFU.EX2 R174, R3 ;  /* 0x0000000300ae7308 */ /* 0x0005e20000000800 */
[----:B------:R-:W-:Y:S02]  /*3760*/  PLOP3.LUT P1, PT, PT, PT, UP0, 0x40, 0x0 ;  /* 0x000000000000781c */ /* 0x000fe40003f2e808 */
[----:B-1----:R-:W-:Y:S01]  /*3770*/  F2FP.F16.F32.PACK_AB R166, R37, R36 ;  /* 0x0000002425a6723e */ /* 0x002fe200000000ff */
[--C-:B------:R-:W-:Y:S01]  /*3780*/  FFMA.FTZ R26, R26, UR10, -R2.reuse ;  /* 0x0000000a1a1a7c23 */ /* 0x100fe20008010802 */
[--C-:B------:R-:W-:Y:S01]  /*3790*/  FFMA.FTZ R27, R27, UR10, -R2.reuse ;  /* 0x0000000a1b1b7c23 */ /* 0x100fe20008010802 */
[--C-:B------:R-:W-:Y:S01]  /*37a0*/  FFMA.FTZ R30, R30, UR10, -R2.reuse ;  /* 0x0000000a1e1e7c23 */ /* 0x100fe20008010802 */
[--C-:B------:R-:W-:Y:S01]  /*37b0*/  FFMA.FTZ R31, R31, UR10, -R2.reuse ;  /* 0x0000000a1f1f7c23 */ /* 0x100fe20008010802 */
[----:B------:R-:W-:Y:S01]  /*37c0*/  FFMA.FTZ R34, R34, UR10, -R2 ;  /* 0x0000000a22227c23 */ /* 0x000fe20008010802 */
[----:B--2---:R-:W-:Y:S01]  /*37d0*/  FADD.FTZ R3, R15, R152 ;  /* 0x000000980f037221 */ /* 0x004fe20000010000 */
        /* <DEDUP_REMOVED lines=18> */
[----:B------:R-:W-:Y:S01]  /*3900*/  F2FP.F16.F32.PACK_AB R152, R152, R15 ;  /* 0x0000000f9898723e */ /* 0x000fe200000000ff */
[--C-:B------:R-:W-:Y:S01]  /*3910*/  FFMA.FTZ R66, R66, UR10, -R2.reuse ;  /* 0x0000000a42427c23 */ /* 0x100fe20008010802 */
[--C-:B------:R-:W-:Y:S01]  /*3920*/  FFMA.FTZ R67, R67, UR10, -R2.reuse ;  /* 0x0000000a43437c23 */ /* 0x100fe20008010802 */
[--C-:B------:R-:W-:Y:S01]  /*3930*/  FFMA.FTZ R70, R70, UR10, -R2.reuse ;  /* 0x0000000a46467c23 */ /* 0x100fe20008010802 */
[----:B------:R-:W-:Y:S01]  /*3940*/  FFMA.FTZ R2, R71, UR10, -R2 ;  /* 0x0000000a47027c23 */ /* 0x000fe20008010802 */
[----:B0-----:R-:W-:Y:S01]  /*3950*/  F2FP.F16.F32.PACK_AB R168, R41, R40 ;  /* 0x0000002829a8723e */ /* 0x001fe200000000ff */
[----:B------:R0:W-:Y:S01]  /*3960*/  MUFU.EX2 R53, R14 ;  /* 0x0000000e00357308 */ /* 0x0001e20000000800 */
[----:B-1----:R-:W-:-:S07]  /*3970*/  F2FP.F16.F32.PACK_AB R153, R27, R26 ;  /* 0x0000001a1b99723e */ /* 0x002fce00000000ff */
[----:B------:R-:W1:Y:S01]  /*3980*/  MUFU.EX2 R31, R31 ;  /* 0x0000001f001f7308 */ /* 0x000e620000000800 */
[----:B0-----:R-:W-:-:S04]  /*3990*/  FADD.FTZ R14, R20, R3 ;  /* 0x00000003140e7221 */ /* 0x001fc80000010000 */
[----:B------:R-:W-:-:S03]  /*39a0*/  FADD.FTZ R3, R21, R14 ;  /* 0x0000000e15037221 */ /* 0x000fc60000010000 */
[----:B------:R-:W0:Y:S01]  /*39b0*/  MUFU.EX2 R34, R34 ;  /* 0x0000002200227308 */ /* 0x000e220000000800 */
[----:B------:R-:W-:Y:S01]  /*39c0*/  FADD.FTZ R14, R22, R3 ;  /* 0x00000003160e7221 */ /* 0x000fe20000010000 */
[----:B------:R-:W-:-:S03]  /*39d0*/  FADD.FTZ R3, R26, R27 ;  /* 0x0000001b1a037221 */ /* 0x000fc60000010000 */
[----:B------:R-:W-:Y:S01]  /*39e0*/  FADD.FTZ R57, R13, R14 ;  /* 0x0000000e0d397221 */ /* 0x000fe20000010000 */
[----:B--2---:R-:W-:Y:S02]  /*39f0*/  FADD.FTZ R14, R30, R3 ;  /* 0x000000031e0e7221 */ /* 0x004fe40000010000 */
[----:B------:R-:W2:Y:S01]  /*3a00*/  MUFU.EX2 R35, R35 ;  /* 0x0000002300237308 */ /* 0x000ea20000000800 */
[----:B------:R-:W-:Y:S01]  /*3a10*/  FADD.FTZ R52, R24, R57 ;  /* 0x0000003918347221 */ /* 0x000fe20000010000 */
[C---:B-1----:R-:W-:Y:S01]  /*3a20*/  FADD.FTZ R3, R31.reuse, R14 ;  /* 0x0000000e1f037221 */ /* 0x042fe20000010000 */
[----:B------:R-:W-:Y:S02]  /*3a30*/  F2FP.F16.F32.PACK_AB R155, R31, R30 ;  /* 0x0000001e1f9b723e */ /* 0x000fe400000000ff */
[----:B------:R-:W-:-:S03]  /*3a40*/  FADD.FTZ R52, R25, R52 ;  /* 0x0000003419347221 */ /* 0x000fc60000010000 */
[----:B------:R-:W1:Y:S01]  /*3a50*/  MUFU.EX2 R38, R38 ;  /* 0x0000002600267308 */ /* 0x000e620000000800 */
[----:B0-----:R-:W-:Y:S01]  /*3a60*/  FADD.FTZ R14, R34, R3 ;  /* 0x00000003220e7221 */ /* 0x001fe20000010000 */
[----:B------:R-:W-:-:S04]  /*3a70*/  FADD.FTZ R57, R11, R52 ;  /* 0x000000340b397221 */ /* 0x000fc80000010000 */
[----:B------:R-:W-:Y:S02]  /*3a80*/  FADD.FTZ R57, R28, R57 ;  /* 0x000000391c397221 */ /* 0x000fe40000010000 */
[----:B------:R-:W0:Y:S01]  /*3a90*/  MUFU.EX2 R39, R39 ;  /* 0x0000002700277308 */ /* 0x000e220000000800 */
[----:B--2---:R-:W-:Y:S01]  /*3aa0*/  FADD.FTZ R3, R35, R14 ;  /* 0x0000000e23037221 */ /* 0x004fe20000010000 */
[----:B------:R-:W-:Y:S01]  /*3ab0*/  FADD.FTZ R52, R162, R57 ;  /* 0x00000039a2347221 */ /* 0x000fe20000010000 */
[----:B------:R-:W-:Y:S02]  /*3ac0*/  F2FP.F16.F32.PACK_AB R162, R29, R162 ;  /* 0x000000a21da2723e */ /* 0x000fe400000000ff */
[----:B------:R-:W-:Y:S01]  /*3ad0*/  F2FP.F16.F32.PACK_AB R157, R35, R34 ;  /* 0x00000022239d723e */ /* 0x000fe200000000ff */
[----:B------:R-:W-:Y:S02]  /*3ae0*/  FADD.FTZ R57, R29, R52 ;  /* 0x000000341d397221 */ /* 0x000fe40000010000 */
[----:B------:R-:W2:Y:S01]  /*3af0*/  MUFU.EX2 R42, R42 ;  /* 0x0000002a002a7308 */ /* 0x000ea20000000800 */
[----:B-1----:R-:W-:Y:S01]  /*3b00*/  FADD.FTZ R14, R38, R3 ;  /* 0x00000003260e7221 */ /* 0x002fe20000010000 */
[----:B------:R-:W-:-:S04]  /*3b10*/  FADD.FTZ R52, R32, R57 ;  /* 0x0000003920347221 */ /* 0x000fc80000010000 */
[----:B------:R-:W-:Y:S02]  /*3b20*/  FADD.FTZ R57, R33, R52 ;  /* 0x0000003421397221 */ /* 0x000fe40000010000 */
[----:B------:R-:W1:Y:S01]  /*3b30*/  MUFU.EX2 R43, R43 ;  /* 0x0000002b002b7308 */ /* 0x000e620000000800 */
[C---:B0-----:R-:W-:Y:S01]  /*3b40*/  FADD.FTZ R3, R39.reuse, R14 ;  /* 0x0000000e27037221 */ /* 0x041fe20000010000 */
[----:B------:R-:W-:Y:S01]  /*3b50*/  FADD.FTZ R52, R36, R57 ;  /* 0x0000003924347221 */ /* 0x000fe20000010000 */
[----:B------:R-:W-:-:S03]  /*3b60*/  F2FP.F16.F32.PACK_AB R159, R39, R38 ;  /* 0x00000026279f723e */ /* 0x000fc600000000ff */
[----:B------:R-:W-:Y:S02]  /*3b70*/  FADD.FTZ R57, R37, R52 ;  /* 0x0000003425397221 */ /* 0x000fe40000010000 */
[----:B------:R-:W0:Y:S01]  /*3b80*/  MUFU.EX2 R46, R46 ;  /* 0x0000002e002e7308 */ /* 0x000e220000000800 */
[----:B--2---:R-:W-:Y:S01]  /*3b90*/  FADD.FTZ R14, R42, R3 ;  /* 0x000000032a0e7221 */ /* 0x004fe20000010000 */
[----:B------:R-:W-:-:S04]  /*3ba0*/  FADD.FTZ R52, R40, R57 ;  /* 0x0000003928347221 */ /* 0x000fc80000010000 */
[----:B------:R-:W-:Y:S02]  /*3bb0*/  FADD.FTZ R15, R41, R52 ;  /* 0x00000034290f7221 */ /* 0x000fe40000010000 */
[----:B------:R-:W2:Y:S01]  /*3bc0*/  MUFU.EX2 R47, R47 ;  /* 0x0000002f002f7308 */ /* 0x000ea20000000800 */
[C---:B-1----:R-:W-:Y:S01]  /*3bd0*/  FADD.FTZ R3, R43.reuse, R14 ;  /* 0x0000000e2b037221 */ /* 0x042fe20000010000 */
[----:B------:R-:W-:-:S06]  /*3be0*/  F2FP.F16.F32.PACK_AB R161, R43, R42 ;  /* 0x0000002a2ba1723e */ /* 0x000fcc00000000ff */
[----:B------:R-:W1:Y:S01]  /*3bf0*/  MUFU.EX2 R50, R50 ;  /* 0x0000003200327308 */ /* 0x000e620000000800 */
[----:B0-----:R-:W-:-:S07]  /*3c00*/  FADD.FTZ R14, R46, R3 ;  /* 0x000000032e0e7221 */ /* 0x001fce0000010000 */
[----:B------:R-:W0:Y:S01]  /*3c10*/  MUFU.EX2 R51, R51 ;  /* 0x0000003300337308 */ /* 0x000e220000000800 */
[C---:B--2---:R-:W-:Y:S01]  /*3c20*/  FADD.FTZ R3, R47.reuse, R14 ;  /* 0x0000000e2f037221 */ /* 0x044fe20000010000 */
[----:B------:R-:W-:-:S06]  /*3c30*/  F2FP.F16.F32.PACK_AB R163, R47, R46 ;  /* 0x0000002e2fa3723e */ /* 0x000fcc00000000ff */
[----:B------:R-:W2:Y:S01]  /*3c40*/  MUFU.EX2 R54, R54 ;  /* 0x0000003600367308 */ /* 0x000ea20000000800 */
[----:B-1----:R-:W-:-:S07]  /*3c50*/  FADD.FTZ R14, R50, R3 ;  /* 0x00000003320e7221 */ /* 0x002fce0000010000 */
        /* <DEDUP_REMOVED lines=22> */
[----:B------:R-:W-:-:S03]  /*3dc0*/  F2FP.F16.F32.PACK_AB R172, R49, R48 ;  /* 0x0000003031ac723e */ /* 0x000fc600000000ff */
[----:B------:R-:W-:Y:S01]  /*3dd0*/  FADD.FTZ R20, R174, R11 ;  /* 0x0000000bae147221 */ /* 0x000fe20000010000 */
[C---:B------:R-:W-:Y:S02]  /*3de0*/  F2FP.F16.F32.PACK_AB R174, R53.reuse, R174 ;  /* 0x000000ae35ae723e */ /* 0x040fe400000000ff */
[----:B------:R-:W1:Y:S01]  /*3df0*/  MUFU.EX2 R66, R66 ;  /* 0x0000004200427308 */ /* 0x000e620000000800 */
[----:B0-----:R-:W-:Y:S01]  /*3e00*/  FADD.FTZ R14, R62, R3 ;  /* 0x000000033e0e7221 */ /* 0x001fe20000010000 */
[----:B------:R-:W-:-:S06]  /*3e10*/  FADD.FTZ R3, R53, R20 ;  /* 0x0000001435037221 */ /* 0x000fcc0000010000 */
[----:B------:R-:W0:Y:S01]  /*3e20*/  MUFU.EX2 R67, R67 ;  /* 0x0000004300437308 */ /* 0x000e220000000800 */
[C---:B--2---:R-:W-:Y:S01]  /*3e30*/  FADD.FTZ R11, R63.reuse, R14 ;  /* 0x0000000e3f0b7221 */ /* 0x044fe20000010000 */
[----:B------:R-:W-:-:S06]  /*3e40*/  F2FP.F16.F32.PACK_AB R171, R63, R62 ;  /* 0x0000003e3fab723e */ /* 0x000fcc00000000ff */
[----:B------:R-:W2:Y:S01]  /*3e50*/  MUFU.EX2 R70, R70 ;  /* 0x0000004600467308 */ /* 0x000ea20000000800 */
[----:B-1----:R-:W-:-:S07]  /*3e60*/  FADD.FTZ R14, R66, R11 ;  /* 0x0000000b420e7221 */ /* 0x002fce0000010000 */
[----:B------:R2:W1:Y:S01]  /*3e70*/  MUFU.EX2 R175, R2 ;  /* 0x0000000200af7308 */ /* 0x0004620000000800 */
[C---:B0-----:R-:W-:Y:S01]  /*3e80*/  FADD.FTZ R11, R67.reuse, R14 ;  /* 0x0000000e430b7221 */ /* 0x041fe20000010000 */
[----:B------:R-:W-:-:S03]  /*3e90*/  F2FP.F16.F32.PACK_AB R173, R67, R66 ;  /* 0x0000004243ad723e */ /* 0x000fc600000000ff */
[----:B--2---:R-:W-:-:S04]  /*3ea0*/  FADD.FTZ R2, R70, R11 ;  /* 0x0000000b46027221 */ /* 0x004fc80000010000 */
[C---:B-1----:R-:W-:Y:S01]  /*3eb0*/  FADD.FTZ R2, R175.reuse, R2 ;  /* 0x00000002af027221 */ /* 0x042fe20000010000 */
[----:B------:R-:W-:Y:S01]  /*3ec0*/  F2FP.F16.F32.PACK_AB R175, R175, R70 ;  /* 0x00000046afaf723e */ /* 0x000fe200000000ff */
[----:B------:R-:W-:Y:S06]  /*3ed0*/  @P1 BRA `(.L_x_10696) ;  /* 0x0000000000041947 */ /* 0x000fec0003800000 */
[----:B------:R-:W-:Y:S01]  /*3ee0*/  BPT.TRAP 0x1 ;  /* 0x000000040000795c */ /* 0x000fe20000300000 */
.L_x_10696:
[----:B------:R-:W-:Y:S01]  /*3ef0*/  PLOP3.LUT P2, PT, PT, PT, UP0, 0x40, 0x0 ;  /* 0x000000000000781c */ /* 0x000fe20003f4e808 */
[----:B------:R0:W1:-:S12]  /*3f00*/  SYNCS.PHASECHK.TRANS64.TRYWAIT P1, [UR38+0x22850], R12 ;  /* 0x0228500cff0075a7 */ /* 0x0000580008020166 */
[----:B0-----:R-:W-:Y:S05]  /*3f10*/  @P2 BRA `(.L_x_10697) ;  /* 0x0000000000042947 */ /* 0x001fea0003800000 */
[----:B------:R-:W-:Y:S01]  /*3f20*/  BPT.TRAP 0x1 ;  /* 0x000000040000795c */ /* 0x000fe20000300000 */
.L_x_10697:
[----:B-1----:R-:W-:Y:S05]  /*3f30*/  @P1 BRA `(.L_x_10698) ;  /* 0x0000000000081947 */ /* 0x002fea0003800000 */
[----:B------:R-:W0:Y:S02]  /*3f40*/  SYNCS.PHASECHK.TRANS64.TRYWAIT P1, [UR38+0x22850], R12 ;  /* 0x0228500cff0075a7 */ /* 0x000e240008020166 */
[----:B0-----:R-:W-:Y:S05]  /*3f50*/  @!P1 BRA `(.L_x_10699) ;  /* 0x000000f400149947 */ /* 0x001fea0003800000 */
.L_x_10698:
[----:B------:R1:W-:Y:S01]  /*3f60*/  BAR.SYNC.DEFER_BLOCKING R7, 0x100 ;  /* 0x000400070000751d */ /* 0x0003e20000010000 */
[----:B------:R-:W-:Y:S01]  /*3f70*/  UIADD3 UR14, UR38, 0x400, URZ ;  /* 0x00000400260e7890 */ /* 0x000fe2000fffe03f */
[----:B------:R-:W-:Y:S01]  /*3f80*/  ISETP.NE.AND P1, PT, R8, 0x1, PT ;  /* 0x000000010800780c */ /* 0x000fe20003f25270 */
[----:B0-----:R-:W-:Y:S02]  /*3f90*/  @!P0 VIADD R9, R9, 0x22860 ;  /* 0x0002286009098836 */ /* 0x001fe40000000000 */
[----:B------:R-:W-:Y:S01]  /*3fa0*/  USHF.R.U32.HI UR14, URZ, 0x4, UR14 ;  /* 0x000000043f0e7899 */ /* 0x000fe2000801160e */
[----:B------:R-:W-:Y:S01]  /*3fb0*/  UMOV UR15, 0x40000040 ;  /* 0x40000040000f7882 */ /* 0x000fe20000000000 */
[----:B------:R-:W0:Y:S02]  /*3fc0*/  S2R R11, SR_CTAID.X ;  /* 0x00000000000b7919 */ /* 0x000e240000002500 */
[----:B------:R-:W-:Y:S01]  /*3fd0*/  ULOP3.LUT UR14, UR14, 0x3fff, URZ, 0xc0, !UPT ;  /* 0x00003fff0e0e7892 */ /* 0x000fe2000f8ec03f */
[----:B------:R-:W-:-:S03]  /*3fe0*/  @!P0 PRMT R9, RZ, 0x654, R9 ;  /* 0x00000654ff098816 */ /* 0x000fc60000000009 */
[----:B------:R-:W-:Y:S02]  /*3ff0*/  ULOP3.LUT UR24, UR14, 0x3000000, URZ, 0xfc, !UPT ;  /* 0x030000000e187892 */ /* 0x000fe4000f8efc3f */
[----:B------:R-:W2:Y:S05]  /*4000*/  @P1 LDC R12, c[0x0][0x44c] ;  /* 0x00011300ff0c1b82 */ /* 0x000eaa0000000800 */
[----:B------:R-:W-:-:S03]  /*4010*/  UMOV UR14, UR24 ;  /* 0x00000018000e7c82 */ /* 0x000fc60008000000 */
[----:B------:R-:W3:Y:S01]  /*4020*/  @P1 LDC R15, c[0x0][0x450] ;  /* 0x00011400ff0f1b82 */ /* 0x000ee20000000800 */
[----:B------:R-:W-:-:S06]  /*4030*/  WARPGROUP.ARRIVE ;  /* 0x00000000000079c5 */ /* 0x000fcc0000000000 */
[----:B------:R-:W-:Y:S01]  /*4040*/  HGMMA.64x256x16.F32 R24, R152, gdesc[UR12].tnspB, RZ, !UPT, gsb0 ;  /* 0x43e0000c98187df0 */ /* 0x000fe2000c0008ff */
[----:B------:R-:W-:Y:S01]  /*4050*/  UIADD3 UR14, UR24, 0x80, URZ ;  /* 0x00000080180e7890 */ /* 0x000fe2000fffe03f */
[----:B------:R-:W-:Y:S01]  /*4060*/  UMOV UR15, 0x40000040 ;  /* 0x40000040000f7882 */ /* 0x000fe20000000000 */
[----:B0-----:R-:W-:-:S04]  /*4070*/  IMAD.SHL.U32 R11, R11, 0x80, RZ ;  /* 0x000000800b0b7824 */ /* 0x001fc800078e00ff */
[----:B--2---:R-:W-:-:S04]  /*4080*/  @P1 IMAD.HI.U32 R12, R11, R12, RZ ;  /* 0x0000000c0b0c1227 */ /* 0x004fc800078e00ff */
[----:B------:R-:W-:Y:S01]  /*4090*/  IMAD.MOV.U32 R13, RZ, RZ, R11 ;  /* 0x000000ffff0d7224 */ /* 0x000fe200078e000b */
[----:B---3--:R-:W-:Y:S02]  /*40a0*/  @P1 SHF.R.U32.HI R13, RZ, R15, R12 ;  /* 0x0000000fff0d1219 */ /* 0x008fe4000001160c */
[----:B------:R-:W-:Y:S02]  /*40b0*/  PLOP3.LUT P1, PT, PT, PT, UP1, 0x40, 0x0 ;  /* 0x000000000000781c */ /* 0x000fe40003f2e818 */
[----:B------:R-:W-:Y:S01]  /*40c0*/  IADD3 R13, R13, -UR11, R18 ;  /* 0x8000000b0d0d7c10 */ /* 0x000fe2000fffe012 */
[----:B------:R-:W-:Y:S02]  /*40d0*/  WARPGROUP.DEPBAR.LE gsb0, 0x0 ;  /* 0x00008000000079c5 */ /* 0x000fe40000010000 */
[----:B------:R-:W-:-:S09]  /*40e0*/  WARPGROUP.ARRIVE ;  /* 0x00000000000079c5 */ /* 0x000fd20000000000 */
        /* <DEDUP_REMOVED lines=25> */
[----:B------:R-:W-:-:S13]  /*4280*/  R2UR UR14, R13 ;  /* 0x000000000d0e72ca */ /* 0x000fda00000e0000 */
[----:B------:R-:W-:Y:S01]  /*4290*/  UIADD3 UR4, UR14, UR4, URZ ;  /* 0x000000040e047290 */ /* 0x000fe2000fffe03f */
[----:B------:R-:W-:Y:S02]  /*42a0*/  WARPGROUP.DEPBAR.LE gsb0, 0x0 ;  /* 0x00008000000079c5 */ /* 0x000fe40000010000 */
[----:B------:R0:W-:Y:S02]  /*42b0*/  @!P0 SYNCS.ARRIVE.TRANS64.RED.A1T0 RZ, [R9+URZ], RZ ;  /* 0x000000ff09ff89a7 */ /* 0x0001e4000810043f */
[----:B0-----:R-:W-:Y:S01]  /*42c0*/  VIADD R9, R23, 0xfffffffe ;  /* 0xfffffffe17097836 */ /* 0x001fe20000000000 */
[----:B-1----:R-:W-:Y:S06]  /*42d0*/  @P1 BRA `(.L_x_10700) ;  /* 0x0000000000481947 */ /* 0x002fec0003800000 */
[C---:B------:R-:W-:Y:S01]  /*42e0*/  ISETP.GT.AND P1, PT, R13.reuse, RZ, PT ;  /* 0x000000ff0d00720c */ /* 0x040fe20003f24270 */
[----:B------:R-:W-:-:S05]  /*42f0*/  VIADD R12, R13, 0xffffffff ;  /* 0xffffffff0d0c7836 */ /* 0x000fca0000000000 */
[----:B------:R-:W-:-:S07]  /*4300*/  R2UR UR18, R12 ;  /* 0x000000000c1272ca */ /* 0x000fce00000e0000 */
[----:B------:R-:W-:Y:S08]  /*4310*/  @P1 BRA `(.L_x_10701) ;  /* 0x00000000001c1947 */ /* 0x000ff00003800000 */
[----:B------:R-:W-:Y:S02]  /*4320*/  UISETP.NE.AND UP2, UPT, UR5, 0x1, UPT ;  /* 0x000000010500788c */ /* 0x000fe4000bf45270 */
[----:B------:R-:W-:-:S09]  /*4330*/  UIADD3 UR18, -UR14, URZ, URZ ;  /* 0x0000003f0e127290 */ /* 0x000fd2000fffe13f */
[----:B------:R-:W-:Y:S02]  /*4340*/  @UP2 ULDC.64 UR22, c[0x0][0x9e8] ;  /* 0x00027a0000162ab9 */ /* 0x000fe40000000a00 */
[----:B------:R-:W-:-:S04]  /*4350*/  UIMAD.WIDE.U32 UR14, UR18, UR22, URZ ;  /* 0x00000016120e72a5 */ /* 0x000fc8000f8e003f */
[----:B------:R-:W-:-:S04]  /*4360*/  @UP2 USHF.R.U32.HI UR18, URZ, UR23, UR15 ;  /* 0x000000173f122299 */ /* 0x000fc8000801160f */
[----:B------:R-:W-:Y:S01]  /*4370*/  ULOP3.LUT UR18, URZ, UR18, URZ, 0x33, !UPT ;  /* 0x000000123f127292 */ /* 0x000fe2000f8e333f */
[----:B------:R-:W-:Y:S11]  /*4380*/  BRA `(.L_x_10702) ;  /* 0x0000000000107947 */ /* 0x000ff60003800000 */
.L_x_10701:
[----:B------:R-:W-:-:S11]  /*4390*/  UISETP.NE.AND UP2, UPT, UR5, 0x1, UPT ;  /* 0x000000010500788c */ /* 0x000fd6000bf45270 */
[----:B------:R-:W-:Y:S02]  /*43a0*/  @UP2 ULDC.64 UR22, c[0x0][0x9e8] ;  /* 0x00027a0000162ab9 */ /* 0x000fe40000000a00 */
[----:B------:R-:W-:-:S04]  /*43b0*/  UIMAD.WIDE.U32 UR14, UR18, UR22, URZ ;  /* 0x00000016120e72a5 */ /* 0x000fc8000f8e003f */
[----:B------:R-:W-:-:S12]  /*43c0*/  @UP2 USHF.R.U32.HI UR18, URZ, UR23, UR15 ;  /* 0x000000173f122299 */ /* 0x000fd8000801160f */
.L_x_10702:
[----:B------:R-:W-:-:S04]  /*43d0*/  UIMAD UR5, UR18, UR5, UR5 ;  /* 0x00000005120572a4 */ /* 0x000fc8000f8e0205 */
[----:B------:R-:W-:-:S04]  /*43e0*/  UISETP.LT.AND UP2, UPT, UR4, UR5, UPT ;  /* 0x000000050400728c */ /* 0x000fc8000bf41270 */
[----:B------:R-:W-:-:S12]  /*43f0*/  USEL UR4, UR4, UR5, UP2 ;  /* 0x0000000504047287 */ /* 0x000fd80009000000 */
.L_x_10700:
[----:B------:R-:W-:-:S04]  /*4400*/  UIMAD.WIDE UR4, UR4, 0x2aaaaaab, URZ ;  /* 0x2aaaaaab040478a5 */ /* 0x000fc8000f8e023f */
[----:B------:R-:W-:-:S04]  /*4410*/  USHF.R.U32.HI UR4, URZ, 0x1f, UR5 ;  /* 0x0000001f3f047899 */ /* 0x000fc80008011605 */
[----:B------:R-:W-:-:S03]  /*4420*/  ULEA.HI.SX32 UR4, UR5, UR4, 0x1c ;  /* 0x0000000405047291 */ /* 0x000fc6000f8fe23f */
[----:B------:R-:W-:Y:S01]  /*4430*/  UMOV UR5, URZ ;  /* 0x0000003f00057c82 */ /* 0x000fe20008000000 */
[----:B------:R-:W-:-:S04]  /*4440*/  UISETP.LT.AND UP2, UPT, UR37, UR4, UPT ;  /* 0x000000042500728c */ /* 0x000fc8000bf41270 */
[----:B------:R-:W-:-:S03]  /*4450*/  USEL UR25, UR37, UR4, !UP2 ;  /* 0x0000000425197287 */ /* 0x000fc6000d000000 */
[----:B------:R-:W-:-:S03]  /*4460*/  UMOV UR4, URZ ;  /* 0x0000003f00047c82 */ /* 0x000fc60008000000 */
[----:B------:R-:W-:-:S13]  /*4470*/  ISETP.GE.AND P1, PT, R9, UR25, PT ;  /* 0x0000001909007c0c */ /* 0x000fda000bf26270 */
        /* <DEDUP_REMOVED lines=8> */
.L_x_10720:
[----:B------:R-:W-:Y:S01]  /*4500*/  UIADD3 UR4, UR4, 0x1, URZ ;  /* 0x0000000104047890 */ /* 0x000fe2000fffe03f */
[----:B------:R-:W-:-:S03]  /*4510*/  PLOP3.LUT P1, PT, PT, PT, UP0, 0x40, 0x0 ;  /* 0x000000000000781c */ /* 0x000fc60003f2e808 */
[----:B------:R-:W-:-:S04]  /*4520*/  UISETP.NE.AND UP2, UPT, UR4, 0x2, UPT ;  /* 0x000000020400788c */ /* 0x000fc8000bf45270 */
[----:B------:R-:W-:Y:S02]  /*4530*/  USEL UR10, URZ, 0x1, UP2 ;  /* 0x000000013f0a7887 */ /* 0x000fe40009000000 */
[----:B------:R-:W-:Y:S02]  /*4540*/  USEL UR4, UR4, URZ, UP2 ;  /* 0x0000003f04047287 */ /* 0x000fe40009000000 */
[----:B------:R-:W-:Y:S02]  /*4550*/  ULOP3.LUT UR5, UR5, UR10, URZ, 0x3c, !UPT ;  /* 0x0000000a05057292 */ /* 0x000fe4000f8e3c3f */
[----:B0-2---:R-:W-:Y:S10]  /*4560*/  @P1 BRA `(.L_x_10704) ;  /* 0x0000000000041947 */ /* 0x005ff40003800000 */
[----:B------:R-:W-:Y:S01]  /*4570*/  BPT.TRAP 0x1 ;  /* 0x000000040000795c */ /* 0x000fe20000300000 */
.L_x_10704:
[----:B------:R-:W-:Y:S01]  /*4580*/  PLOP3.LUT P2, PT, PT, PT, UP0, 0x40, 0x0 ;  /* 0x000000000000781c */ /* 0x000fe20003f4e808 */
[----:B------:R-:W-:Y:S01]  /*4590*/  ULEA UR31, UR4, UR38, 0x3 ;  /* 0x00000026041f7291 */ /* 0x000fe2000f8e183f */
[----:B------:R-:W-:-:S05]  /*45a0*/  IMAD.U32 R13, RZ, RZ, UR5 ;  /* 0x00000005ff0d7e24 */ /* 0x000fca000f8e00ff */
[----:B------:R-:W-:-:S04]  /*45b0*/  SHF.L.U32 R13, R13, 0x1f, RZ ;  /* 0x0000001f0d0d7819 */ /* 0x000fc800000006ff */
[----:B------:R0:W1:Y:S02]  /*45c0*/  SYNCS.PHASECHK.TRANS64.TRYWAIT P1, [UR31+0x22830], R13 ;  /* 0x0228300dff0075a7 */ /* 0x000064000802015f */
[----:B------:R-:W-:Y:S05]  /*45d0*/  @P2 BRA `(.L_x_10705) ;  /* 0x0000000000042947 */ /* 0x000fea0003800000 */
[----:B------:R-:W-:Y:S01]  /*45e0*/  BPT.TRAP 0x1 ;  /* 0x000000040000795c */ /* 0x000fe20000300000 */
.L_x_10705:
[----:B-1----:R-:W-:Y:S05]  /*45f0*/  @P1 BRA `(.L_x_10706) ;  /* 0x0000000000081947 */ /* 0x002fea0003800000 */
[----:B------:R-:W1:Y:S02]  /*4600*/  SYNCS.PHASECHK.TRANS64.TRYWAIT P1, [UR31+0x22830], R13 ;  /* 0x0228300dff0075a7 */ /* 0x000e64000802015f */
[----:B-1----:R-:W-:Y:S05]  /*4610*/  @!P1 BRA `(.L_x_10707) ;  /* 0x000000ec00789947 */ /* 0x002fea0003800000 */
.L_x_10706:
[----:B------:R-:W-:Y:S01]  /*4620*/  UIMAD UR22, UR4, 0x300, UR6 ;  /* 0x00000300041678a4 */ /* 0x000fe2000f8e0206 */
[----:B------:R-:W-:Y:S01]  /*4630*/  WARPGROUP.ARRIVE ;  /* 0x00000000000079c5 */ /* 0x000fe20000000000 */
[----:B------:R-:W-:Y:S01]  /*4640*/  UMOV UR23, 0x40000040 ;  /* 0x4000004000177882 */ /* 0x000fe20000000000 */
[----:B------:R-:W-:Y:S01]  /*4650*/  UMOV UR11, 0x40000040 ;  /* 0x40000040000b7882 */ /* 0x000fe20000000000 */
[----:B------:R-:W-:Y:S01]  /*4660*/  UIADD3 UR10, UR22, 0x2, URZ ;  /* 0x00000002160a7890 */ /* 0x000fe2000fffe03f */
[----:B------:R-:W-:Y:S01]  /*4670*/  ISETP.NE.AND P1, PT, R8, 0x1, PT ;  /* 0x000000010800780c */ /* 0x000fe20003f25270 */
[----:B------:R-:W-:Y:S01]  /*4680*/  UIADD3 UR14, UR22, 0x4, URZ ;  /* 0x00000004160e7890 */ /* 0x000fe2000fffe03f */
[----:B------:R-:W-:Y:S01]  /*4690*/  IMAD.MOV.U32 R20, RZ, RZ, R6 ;  /* 0x000000ffff147224 */ /* 0x000fe200078e0006 */
[----:B------:R-:W-:Y:S01]  /*46a0*/  UMOV UR15, 0x40000040 ;  /* 0x40000040000f7882 */ /* 0x000fe20000000000 */
[----:B------:R-:W-:Y:S01]  /*46b0*/  HGMMA.64x96x16.F32 R152, gdesc[UR20], RZ, !UPT, gsb0 ;  /* 0x01600000149879f0 */ /* 0x000fe2000c0008ff */
[----:B------:R-:W-:Y:S01]  /*46c0*/  UIADD3 UR18, UR22, 0x6, URZ ;  /* 0x0000000616127890 */ /* 0x000fe2000fffe03f */
[----:B------:R-:W-:Y:S01]  /*46d0*/  IMAD R14, R9, -0x60, RZ ;  /* 0xffffffa0090e7824 */ /* 0x000fe200078e02ff */
[----:B------:R-:W-:Y:S01]  /*46e0*/  UMOV UR19, 0x40000040 ;  /* 0x4000004000137882 */ /* 0x000fe20000000000 */
[----:B------:R-:W-:-:S02]  /*46f0*/  IMAD.U32 R12, RZ, RZ, UR31 ;  /* 0x0000001fff0c7e24 */ /* 0x000fc4000f8e00ff */
[----:B------:R-:W-:-:S03]  /*4700*/  VIADD R22, R14, 0x1 ;  /* 0x000000010e167836 */ /* 0x000fc60000000000 */
[----:B------:R-:W2:Y:S01]  /*4710*/  @P1 LDC R15, c[0x0][0x44c] ;  /* 0x00011300ff0f1b82 */ /* 0x000ea20000000800 */
[----:B------:R-:W-:-:S04]  /*4720*/  IMAD R21, R5, -0x2, R22 ;  /* 0xfffffffe05157824 */ /* 0x000fc800078e0216 */
[----:B------:R-:W-:-:S03]  /*4730*/  IMAD R21, R16, UR30, R21 ;  /* 0x0000001e10157c24 */ /* 0x000fc6000f8e0215 */
[----:B-1----:R-:W1:Y:S01]  /*4740*/  @P1 LDC R4, c[0x0][0x450] ;  /* 0x00011400ff041b82 */ /* 0x002e620000000800 */
[----:B--2---:R-:W-:-:S05]  /*4750*/  @P1 IMAD.HI.U32 R15, R6, R15, RZ ;  /* 0x0000000f060f1227 */ /* 0x004fca00078e00ff */
[----:B-1----:R-:W-:Y:S01]  /*4760*/  @P1 SHF.R.U32.HI R20, RZ, R4, R15 ;  /* 0x00000004ff141219 */ /* 0x002fe2000001160f */
[----:B------:R-:W-:Y:S01]  /*4770*/  @!P0 VIADD R15, R12, 0x22840 ;  /* 0x000228400c0f8836 */ /* 0x000fe20000000000 */
[----:B------:R-:W-:Y:S02]  /*4780*/  PLOP3.LUT P1, PT, PT, PT, UP1, 0x40, 0x0 ;  /* 0x000000000000781c */ /* 0x000fe40003f2e818 */
[----:B------:R-:W-:Y:S01]  /*4790*/  IADD3 R4, -R19, 0xb, RZ ;  /* 0x0000000b13047810 */ /* 0x000fe20007ffe1ff */
[----:B------:R-:W1:Y:S01]  /*47a0*/  SHFL.IDX PT, R201, R20, RZ, 0x1c1f ;  /* 0x001c1fff14c97589 */ /* 0x000e6200000e0000 */
[----:B------:R-:W-:Y:S01]  /*47b0*/  @!P0 PRMT R15, RZ, 0x654, R15 ;  /* 0x00000654ff0f8816 */ /* 0x000fe2000000000f */
[----:B------:R-:W-:Y:S02]  /*47c0*/  WARPGROUP.DEPBAR.LE gsb0, 0x0 ;  /* 0x00008000000079c5 */ /* 0x000fe40000010000 */
[----:B------:R-:W-:-:S06]  /*47d0*/  WARPGROUP.ARRIVE ;  /* 0x00000000000079c5 */ /* 0x000fcc0000000000 */
[----:B------:R-:W-:Y:S01]  /*47e0*/  HGMMA.64x96x16.F32 R152, gdesc[UR8], R152, gsb0 ;  /* 0x01600000089879f0 */ /* 0x000fe20008000898 */
[----:B------:R-:W-:Y:S02]  /*47f0*/  UMOV UR11, UR27 ;  /* 0x0000001b000b7c82 */ /* 0x000fe40008000000 */
[----:B------:R-:W-:-:S04]  /*4800*/  VIADD R21, R21, -UR11 ;  /* 0x8000000b15157c36 */ /* 0x000fc80008000000 */
[C---:B------:R-:W-:Y:S02]  /*4810*/  VIADD R22, R21.reuse, UR28 ;  /* 0x0000001c15167c36 */ /* 0x040fe40008000000 */
[----:B------:R-:W-:Y:S02]  /*4820*/  VIADD R200, R21, UR7 ;  /* 0x0000000715c87c36 */ /* 0x000fe40008000000 */
[C---:B-1----:R-:W-:Y:S02]  /*4830*/  IMAD.IADD R21, R201.reuse, 0x1, R22 ;  /* 0x00000001c9157824 */ /* 0x042fe400078e0216 */
[----:B------:R-:W-:Y:S01]  /*4840*/  IMAD.IADD R23, R201, 0x1, R200 ;  /* 0x00000001c9177824 */ /* 0x000fe200078e02c8 */
        /* <DEDUP_REMOVED lines=8> */
[----:B------:R1:W-:Y:S01]  /*48d0*/  @!P0 SYNCS.ARRIVE.TRANS64.RED.A1T0 RZ, [R15+URZ], RZ ;  /* 0x000000ff0fff89a7 */ /* 0x0003e2000810043f */
[----:B------:R-:W-:Y:S05]  /*48e0*/  @P1 BRA `(.L_x_10708) ;  /* 0x00000000005c1947 */ /* 0x000fea0003800000 */
[----:B-1----:R-:W-:Y:S01]  /*48f0*/  IMAD R15, R16, UR30, R201 ;  /* 0x0000001e100f7c24 */ /* 0x002fe2000f8e02c9 */
        /* <DEDUP_REMOVED lines=12> */
.L_x_10710:
[----:B------:R-:W-:-:S05]  /*49c0*/  IMAD.U32 R201, RZ, RZ, UR29 ;  /* 0x0000001dffc97e24 */ /* 0x000fca000f8e00ff */
[----:B------:R-:W-:-:S13]  /*49d0*/  ISETP.NE.AND P1, PT, R201, 0x1, PT ;  /* 0x00000001c900780c */ /* 0x000fda0003f25270 */
[----:B------:R-:W1:Y:S02]  /*49e0*/  @P1 LDC.64 R202, c[0x0][0x9e8] ;  /* 0x00027a00ffca1b82 */ /* 0x000e640000000a00 */
[----:B-1----:R-:W-:-:S05]  /*49f0*/  @P1 IMAD.HI.U32 R202, R15, R202, RZ ;  /* 0x000000ca0fca1227 */ /* 0x002fca00078e00ff */
[----:B------:R-:W-:-:S07]  /*4a00*/  @P1 SHF.R.U32.HI R15, RZ, R203, R202 ;  /* 0x000000cbff0f1219 */ /* 0x000fce00000116ca */
.L_x_10711:
[----:B------:R-:W-:Y:S05]  /*4a10*/  BSYNC B0 ;  /* 0x0000000000007941 */ /* 0x000fea0003800000 */
.L_x_10709:
[----:B------:R-:W-:-:S04]  /*4a20*/  IMAD R202, R5, -0x2, R14 ;  /* 0xfffffffe05ca7824 */ /* 0x000fc800078e020e */
[----:B------:R-:W-:-:S05]  /*4a30*/  IMAD R202, R15, R201, R202 ;  /* 0x000000c90fca7224 */ /* 0x000fca00078e02ca */
[----:B------:R-:W-:Y:S02]  /*4a40*/  VIADDMNMX R21, R202, R201, R21, PT ;  /* 0x000000c9ca157246 */ /* 0x000fe40003800115 */
[----:B------:R-:W-:-:S07]  /*4a50*/  VIMNMX R23, R23, R202, !PT ;  /* 0x000000ca17177248 */ /* 0x000fce0007fe0100 */
.L_x_10708:
[C---:B------:R-:W-:Y:S02]  /*4a60*/  ISETP.GE.AND P1, PT, R14.reuse, 0x1, PT ;  /* 0x000000010e00780c */ /* 0x040fe40003f26270 */
[----:B------:R-:W-:Y:S02]  /*4a70*/  ISETP.GE.AND P4, PT, R14, 0x9, PT ;  /* 0x000000090e00780c */ /* 0x000fe40003f86270 */
[----:B------:R-:W-:Y:S02]  /*4a80*/  LOP3.LUT R17, R17, 0xfffbffff, RZ, 0xc0, !PT ;  /* 0xfffbffff11117812 */ /* 0x000fe400078ec0ff */
[----:B------:R-:W-:-:S04]  /*4a90*/  ISETP.GT.AND P2, PT, R23, RZ, !P1 ;  /* 0x000000ff1700720c */ /* 0x000fc80004f44270 */
[----:B------:R-:W-:-:S03]  /*4aa0*/  ISETP.LT.OR P2, PT, R21, 0x1, P2 ;  /* 0x000000011500780c */ /* 0x000fc60001741670 */
[----:B------:R-:W-:Y:S02]  /*4ab0*/  @P1 LOP3.LUT R17, R17, 0x40000, RZ, 0xfc, !PT ;  /* 0x0004000011111812 */ /* 0x000fe400078efcff */
[----:B------:R-:W-:Y:S02]  /*4ac0*/  ISETP.GE.AND P1, PT, R14, 0x2, PT ;  /* 0x000000020e00780c */ /* 0x000fe40003f26270 */
[----:B------:R-:W-:Y:S02]  /*4ad0*/  LOP3.LUT R17, R17, 0xfffffffd, RZ, 0xc0, !PT ;  /* 0xfffffffd11117812 */ /* 0x000fe400078ec0ff */
[----:B-1----:R-:W-:Y:S02]  /*4ae0*/  FSEL R15, R152, -INF , !P2 ;  /* 0xff800000980f7808 */ /* 0x002fe40005000000 */
[----:B------:R-:W-:Y:S02]  /*4af0*/  ISETP.GT.AND P3, PT, R23, 0x1, !P1 ;  /* 0x000000011700780c */ /* 0x000fe40004f64270 */
[----:B------:R-:W-:-:S02]  /*4b00*/  @P4 LOP3.LUT R17, R17, 0x2, RZ, 0xfc, !PT ;  /* 0x0000000211114812 */ /* 0x000fc400078efcff */
[----:B------:R-:W-:Y:S02]  /*4b10*/  ISETP.GT.AND P2, PT, R23, 0x8, !P4 ;  /* 0x000000081700780c */ /* 0x000fe40006744270 */
[C---:B------:R-:W-:Y:S02]  /*4b20*/  ISETP.GE.AND P4, PT, R14.reuse, 0xa, PT ;  /* 0x0000000a0e00780c */ /* 0x040fe40003f86270 */
[C---:B------:R-:W-:Y:S02]  /*4b30*/  ISETP.LT.OR P3, PT, R21.reuse, 0x2, P3 ;  /* 0x000000021500780c */ /* 0x040fe40001f61670 */
[----:B------:R-:W-:Y:S02]  /*4b40*/  ISETP.LT.OR P2, PT, R21, 0x9, P2 ;  /* 0x000000091500780c */ /* 0x000fe40001741670 */
[----:B------:R-:W-:Y:S02]  /*4b50*/  FSEL R153, R153, -INF , !P3 ;  /* 0xff80000099997808 */ /* 0x000fe40005800000 */
[----:B------:R-:W-:-:S02]  /*4b60*/  ISETP.GE.AND P3, PT, R14, 0x11, PT ;  /* 0x000000110e00780c */ /* 0x000fc40003f66270 */
[----:B------:R-:W-:Y:S02]  /*4b70*/  LOP3.LUT R17, R17, 0xfffffffb, RZ, 0xc0, !PT ;  /* 0xfffffffb11117812 */ /* 0x000fe400078ec0ff */
[----:B------:R-:W-:Y:S02]  /*4b80*/  FSEL R156, R156, -INF , !P2 ;  /* 0xff8000009c9c7808 */ /* 0x000fe40005000000 */
[----:B------:R-:W-:Y:S02]  /*4b90*/  ISETP.GT.AND P2, PT, R23, 0x9, !P4 ;  /* 0x000000091700780c */ /* 0x000fe40006744270 */
[----:B------:R-:W-:Y:S02]  /*4ba0*/  @P4 LOP3.LUT R17, R17, 0x4, RZ, 0xfc, !PT ;  /* 0x0000000411114812 */ /* 0x000fe400078efcff */
[----:B------:R-:W-:Y:S02]  /*4bb0*/  ISETP.LT.OR P2, PT, R21, 0xa, P2 ;  /* 0x0000000a1500780c */ /* 0x000fe40001741670 */
[----:B------:R-:W-:-:S02]  /*4bc0*/  LOP3.LUT R17, R17, 0xfffffff7, RZ, 0xc0, !PT ;  /* 0xfffffff711117812 */ /* 0x000fc400078ec0ff */
[----:B------:R-:W-:Y:S02]  /*4bd0*/  FSEL R157, R157, -INF , !P2 ;  /* 0xff8000009d9d7808 */ /* 0x000fe40005000000 */
[----:B------:R-:W-:Y:S02]  /*4be0*/  @P3 LOP3.LUT R17, R17, 0x8, RZ, 0xfc, !PT ;  /* 0x0000000811113812 */ /* 0x000fe400078efcff */
[----:B------:R-:W-:Y:S02]  /*4bf0*/  ISETP.GT.AND P2, PT, R23, 0x10, !P3 ;  /* 0x000000101700780c */ /* 0x000fe40005f44270 */
[----:B------:R-:W-:Y:S02]  /*4c00*/  ISETP.GE.AND P3, PT, R14, 0x12, PT ;  /* 0x000000120e00780c */ /* 0x000fe40003f66270 */
[----:B------:R-:W-:Y:S02]  /*4c10*/  ISETP.LT.OR P2, PT, R21, 0x11, P2 ;  /* 0x000000111500780c */ /* 0x000fe40001741670 */
[----:B------:R-:W-:-:S02]  /*4c20*/  LOP3.LUT R17, R17, 0xffffffef, RZ, 0xc0, !PT ;  /* 0xffffffef11117812 */ /* 0x000fc400078ec0ff */
        /* <DEDUP_REMOVED lines=102> */
[----:B------:R-:W-:-:S04]  /*5290*/  ISETP.GT.AND P6, PT, R23, 0x59, !P6 ;  /* 0x000000591700780c */ /* 0x000fc800077c4270 */
[----:B------:R-:W-:Y:S02]  /*52a0*/  ISETP.LT.OR P6, PT, R21, 0x5a, P6 ;  /* 0x0000005a1500780c */ /* 0x000fe400037c1670 */
[----:B------:R-:W1:Y:S02]  /*52b0*/  SHFL.IDX PT, R21, R20, 0x1, 0x1c1f ;  /* 0x003c1f0014157f89 */ /* 0x000e6400000e0000 */
[----:B------:R-:W-:Y:S02]  /*52c0*/  FSEL R197, R197, -INF , !P6 ;  /* 0xff800000c5c57808 */ /* 0x000fe40007000000 */
[----:B------:R-:W-:Y:S01]  /*52d0*/  PLOP3.LUT P6, PT, PT, PT, UP1, 0x40, 0x0 ;  /* 0x000000000000781c */ /* 0x000fe20003fce818 */
[--C-:B-1----:R-:W-:Y:S02]  /*52e0*/  IMAD.IADD R22, R22, 0x1, R21.reuse ;  /* 0x0000000116167824 */ /* 0x102fe400078e0215 */
[----:B------:R-:W-:-:S10]  /*52f0*/  IMAD.IADD R200, R200, 0x1, R21 ;  /* 0x00000001c8c87824 */ /* 0x000fd400078e0215 */
[----:B------:R-:W-:Y:S05]  /*5300*/  @P6 BRA `(.L_x_10712) ;  /* 0x00000000005c6947 */ /* 0x000fea0003800000 */
        /* <DEDUP_REMOVED lines=13> */
.L_x_10714:
[----:B------:R-:W-:-:S05]  /*53e0*/  IMAD.U32 R152, RZ, RZ, UR29 ;  /* 0x0000001dff987e24 */ /* 0x000fca000f8e00ff */
[----:B------:R-:W-:-:S13]  /*53f0*/  ISETP.NE.AND P6, PT, R152, 0x1, PT ;  /* 0x000000019800780c */ /* 0x000fda0003fc5270 */
[----:B------:R-:W1:Y:S02]  /*5400*/  @P6 LDC.64 R20, c[0x0][0x9e8] ;  /* 0x00027a00ff146b82 */ /* 0x000e640000000a00 */
[----:B-1----:R-:W-:-:S05]  /*5410*/  @P6 IMAD.HI.U32 R20, R23, R20, RZ ;  /* 0x0000001417146227 */ /* 0x002fca00078e00ff */
[----:B------:R-:W-:-:S07]  /*5420*/  @P6 SHF.R.U32.HI R23, RZ, R21, R20 ;  /* 0x00000015ff176219 */ /* 0x000fce0000011614 */
.L_x_10715:
[----:B------:R-:W-:Y:S05]  /*5430*/  BSYNC B0 ;  /* 0x0000000000007941 */ /* 0x000fea0003800000 */
.L_x_10713:
[----:B------:R-:W-:-:S04]  /*5440*/  IMAD R14, R5, -0x2, R14 ;  /* 0xfffffffe050e7824 */ /* 0x000fc800078e020e */
[----:B------:R-:W-:-:S05]  /*5450*/  IMAD R23, R23, R152, R14 ;  /* 0x0000009817177224 */ /* 0x000fca00078e020e */
[----:B------:R-:W-:Y:S02]  /*5460*/  VIADDMNMX R22, R23, R152, R22, PT ;  /* 0x0000009817167246 */ /* 0x000fe40003800116 */
[----:B------:R-:W-:-:S07]  /*5470*/  VIMNMX R200, R200, R23, !PT ;  /* 0x00000017c8c87248 */ /* 0x000fce0007fe0100 */
.L_x_10712:
[----:B------:R-:W-:Y:S01]  /*5480*/  ISETP.GT.AND P1, PT, R200, 0x1, !P1 ;  /* 0x00000001c800780c */ /* 0x000fe20004f24270 */
[----:B------:R-:W-:Y:S01]  /*5490*/  UMOV UR10, UR26 ;  /* 0x0000001a000a7c82 */ /* 0x000fe20008000000 */
[----:B------:R-:W-:Y:S02]  /*54a0*/  LOP3.LUT P6, RZ, R17, 0x10000, RZ, 0xc0, !PT ;  /* 0x0001000011ff7812 */ /* 0x000fe400078cc0ff */
[----:B------:R-:W-:Y:S02]  /*54b0*/  ISETP.LT.OR P1, PT, R22, 0x2, P1 ;  /* 0x000000021600780c */ /* 0x000fe40000f21670 */
[----:B------:R-:W-:Y:S02]  /*54c0*/  FMNMX.FTZ R14, R15, R0, !PT ;  /* 0x000000000f0e7209 */ /* 0x000fe40007810000 */
[----:B------:R-:W-:Y:S02]  /*54d0*/  FSEL R155, R155, -INF , !P1 ;  /* 0xff8000009b9b7808 */ /* 0x000fe40004800000 */
[----:B------:R-:W-:-:S02]  /*54e0*/  LOP3.LUT P1, RZ, R17, 0x2, RZ, 0xc0, !PT ;  /* 0x0000000211ff7812 */ /* 0x000fc4000782c0ff */
[----:B------:R-:W-:Y:S02]  /*54f0*/  FMNMX.FTZ R21, R153, R14, !PT ;  /* 0x0000000e99157209 */ /* 0x000fe40007810000 */
[----:B------:R-:W-:Y:S02]  /*5500*/  ISETP.GT.AND P1, PT, R200, 0x8, !P1 ;  /* 0x00000008c800780c */ /* 0x000fe40004f24270 */
[----:B------:R-:W-:Y:S02]  /*5510*/  FMNMX.FTZ R14, R156, R21, !PT ;  /* 0x000000159c0e7209 */ /* 0x000fe40007810000 */
[----:B------:R-:W-:Y:S02]  /*5520*/  ISETP.LT.OR P1, PT, R22, 0x9, P1 ;  /* 0x000000091600780c */ /* 0x000fe40000f21670 */
[----:B------:R-:W-:Y:S02]  /*5530*/  FMNMX.FTZ R21, R157, R14, !PT ;  /* 0x0000000e9d157209 */ /* 0x000fe40007810000 */
        /* <DEDUP_REMOVED lines=46> */
[----:B------:R-:W-:Y:S02]  /*5820*/  FMNMX.FTZ R20, R197, R14, !PT ;  /* 0x0000000ec5147209 */ /* 0x000fe40007810000 */
[----:B------:R-:W-:Y:S02]  /*5830*/  FSEL R171, R171, -INF , !P1 ;  /* 0xff800000abab7808 */ /* 0x000fe40004800000 */
[C---:B------:R-:W-:Y:S01]  /*5840*/  LOP3.LUT P1, RZ, R17.reuse, 0x2000, RZ, 0xc0, !PT ;  /* 0x0000200011ff7812 */ /* 0x040fe2000782c0ff */
[----:B------:R-:W1:Y:S01]  /*5850*/  SHFL.BFLY PT, R21, R20, 0x2, 0x1f ;  /* 0x0c401f0014157f89 */ /* 0x000e6200000e0000 */
        /* <DEDUP_REMOVED lines=10> */
[----:B------:R-:W-:Y:S02]  /*5900*/  ISETP.LT.OR P1, PT, R22, 0x2a, P1 ;  /* 0x0000002a1600780c */ /* 0x000fe40000f21670 */
[----:B------:R-:W-:Y:S02]  /*5910*/  ISETP.GT.AND P4, PT, R200, 0x51, !P4 ;  /* 0x00000051c800780c */ /* 0x000fe40006784270 */
[----:B------:R-:W-:-:S02]  /*5920*/  FSEL R175, R175, -INF , !P1 ;  /* 0xff800000afaf7808 */ /* 0x000fc40004800000 */
[----:B------:R-:W-:Y:S02]  /*5930*/  LOP3.LUT P1, RZ, R17, 0x800, RZ, 0xc0, !PT ;  /* 0x0000080011ff7812 */ /* 0x000fe4000782c0ff */
[----:B-1----:R-:W-:Y:S02]  /*5940*/  FMNMX.FTZ R21, R20, R21, !PT ;  /* 0x0000001514157209 */ /* 0x002fe40007810000 */
[----:B------:R-:W-:Y:S02]  /*5950*/  ISETP.GT.AND P1, PT, R200, 0x30, !P1 ;  /* 0x00000030c800780c */ /* 0x000fe40004f24270 */
[C---:B------:R-:W-:Y:S01]  /*5960*/  ISETP.LT.OR P3, PT, R22.reuse, 0x51, P3 ;  /* 0x000000511600780c */ /* 0x040fe20001f61670 */
[----:B------:R-:W1:Y:S01]  /*5970*/  SHFL.BFLY PT, R14, R21, 0x1, 0x1f ;  /* 0x0c201f00150e7f89 */ /* 0x000e6200000e0000 */
[----:B------:R-:W-:Y:S02]  /*5980*/  ISETP.LT.OR P1, PT, R22, 0x31, P1 ;  /* 0x000000311600780c */ /* 0x000fe40000f21670 */
[----:B------:R-:W-:-:S02]  /*5990*/  ISETP.GT.AND P5, PT, R200, 0x58, !P5 ;  /* 0x00000058c800780c */ /* 0x000fc40006fa4270 */
[----:B------:R-:W-:Y:S02]  /*59a0*/  FSEL R178, R178, -INF , !P1 ;  /* 0xff800000b2b27808 */ /* 0x000fe40004800000 */
[----:B------:R-:W-:Y:S02]  /*59b0*/  LOP3.LUT P1, RZ, R17, 0x400, RZ, 0xc0, !PT ;  /* 0x0000040011ff7812 */ /* 0x000fe4000782c0ff */
[----:B------:R-:W-:Y:S02]  /*59c0*/  ISETP.LT.OR P4, PT, R22, 0x52, P4 ;  /* 0x000000521600780c */ /* 0x000fe40002781670 */
[----:B------:R-:W-:Y:S02]  /*59d0*/  ISETP.GT.AND P1, PT, R200, 0x31, !P1 ;  /* 0x00000031c800780c */ /* 0x000fe40004f24270 */
[----:B------:R-:W-:Y:S02]  /*59e0*/  FSEL R194, R194, -INF , !P3 ;  /* 0xff800000c2c27808 */ /* 0x000fe40005800000 */
[----:B------:R-:W-:-:S02]  /*59f0*/  ISETP.LT.OR P1, PT, R22, 0x32, P1 ;  /* 0x000000321600780c */ /* 0x000fc40000f21670 */
[----:B------:R-:W-:Y:S02]  /*5a00*/  ISETP.LT.OR P5, PT, R22, 0x59, P5 ;  /* 0x000000591600780c */ /* 0x000fe40002fa1670 */
[----:B------:R-:W-:Y:S02]  /*5a10*/  FSEL R179, R179, -INF , !P1 ;  /* 0xff800000b3b37808 */ /* 0x000fe40004800000 */
[----:B------:R-:W-:Y:S02]  /*5a20*/  LOP3.LUT P1, RZ, R17, 0x200, RZ, 0xc0, !PT ;  /* 0x0000020011ff7812 */ /* 0x000fe4000782c0ff */
[----:B------:R-:W-:Y:S02]  /*5a30*/  FSEL R195, R195, -INF , !P4 ;  /* 0xff800000c3c37808 */ /* 0x000fe40006000000 */
[----:B------:R-:W-:Y:S02]  /*5a40*/  ISETP.GT.AND P1, PT, R200, 0x38, !P1 ;  /* 0x00000038c800780c */ /* 0x000fe40004f24270 */
[----:B-1----:R-:W-:-:S02]  /*5a50*/  FMNMX.FTZ R14, R21, R14, !PT ;  /* 0x0000000e150e7209 */ /* 0x002fc40007810000 */
[----:B------:R-:W-:Y:S02]  /*5a60*/  ISETP.LT.OR P1, PT, R22, 0x39, P1 ;  /* 0x000000391600780c */ /* 0x000fe40000f21670 */
[----:B------:R-:W-:Y:S01]  /*5a70*/  FSEL R198, R198, -INF , !P5 ;  /* 0xff800000c6c67808 */ /* 0x000fe20006800000 */
[----:B------:R-:W-:Y:S01]  /*5a80*/  FMUL.FTZ R202, R14, UR10 ;  /* 0x0000000a0eca7c20 */ /* 0x000fe20008410000 */
[----:B------:R-:W-:Y:S02]  /*5a90*/  FSEL R182, R182, -INF , !P1 ;  /* 0xff800000b6b67808 */ /* 0x000fe40004800000 */
[----:B------:R-:W-:-:S04]  /*5aa0*/  LOP3.LUT P1, RZ, R17, 0x100, RZ, 0xc0, !PT ;  /* 0x0000010011ff7812 */ /* 0x000fc8000782c0ff */
[----:B------:R-:W-:-:S04]  /*5ab0*/  ISETP.GT.AND P1, PT, R200, 0x39, !P1 ;  /* 0x00000039c800780c */ /* 0x000fc80004f24270 */
[----:B------:R-:W-:-:S04]  /*5ac0*/  ISETP.LT.OR P1, PT, R22, 0x3a, P1 ;  /* 0x0000003a1600780c */ /* 0x000fc80000f21670 */
        /* <DEDUP_REMOVED lines=23> */
[--C-:B------:R-:W-:Y:S01]  /*5c40*/  FFMA.FTZ R152, R15, UR10, -R202.reuse ;  /* 0x0000000a0f987c23 */ /* 0x100fe200080108ca */
[----:B------:R-:W-:Y:S01]  /*5c50*/  FMNMX.FTZ R20, R158, R21, !PT ;  /* 0x000000159e147209 */ /* 0x000fe20007810000 */
[--C-:B------:R-:W-:Y:S01]  /*5c60*/  FFMA.FTZ R15, R153, UR10, -R202.reuse ;  /* 0x0000000a990f7c23 */ /* 0x100fe200080108ca */
[--C-:B------:R-:W-:Y:S01]  /*5c70*/  FFMA.FTZ R154, R156, UR10, -R202.reuse ;  /* 0x0000000a9c9a7c23 */ /* 0x100fe200080108ca */
[--C-:B------:R-:W-:Y:S01]  /*5c80*/  FFMA.FTZ R156, R160, UR10, -R202.reuse ;  /* 0x0000000aa09c7c23 */ /* 0x100fe200080108ca */
[----:B------:R-:W-:Y:S01]  /*5c90*/  FMNMX.FTZ R21, R159, R20, !PT ;  /* 0x000000149f157209 */ /* 0x000fe20007810000 */
[--C-:B------:R-:W-:Y:S01]  /*5ca0*/  FFMA.FTZ R168, R168, UR10, -R202.reuse ;  /* 0x0000000aa8a87c23 */ /* 0x100fe200080108ca */
[----:B------:R-:W-:Y:S01]  /*5cb0*/  FSEL R199, R199, -INF , !P2 ;  /* 0xff800000c7c77808 */ /* 0x000fe20005000000 */
[----:B------:R-:W-:Y:S01]  /*5cc0*/  MUFU.EX2 R152, R152 ;  /* 0x0000009800987308 */ /* 0x000fe20000000800 */
[----:B------:R-:W-:Y:S01]  /*5cd0*/  FMNMX.FTZ R20, R162, R21, !PT ;  /* 0x00000015a2147209 */ /* 0x000fe20007810000 */
[--C-:B------:R-:W-:Y:S01]  /*5ce0*/  FFMA.FTZ R21, R157, UR10, -R202.reuse ;  /* 0x0000000a9d157c23 */ /* 0x100fe200080108ca */
[--C-:B------:R-:W-:Y:S01]  /*5cf0*/  FFMA.FTZ R173, R173, UR10, -R202.reuse ;  /* 0x0000000aadad7c23 */ /* 0x100fe200080108ca */
[----:B------:R-:W-:Y:S01]  /*5d00*/  FFMA.FTZ R196, R196, UR10, -R202 ;  /* 0x0000000ac4c47c23 */ /* 0x000fe200080108ca */
[----:B------:R-:W-:-:S03]  /*5d10*/  FMNMX.FTZ R23, R163, R20, !PT ;  /* 0x00000014a3177209 */ /* 0x000fc60007810000 */
[----:B------:R-:W-:Y:S01]  /*5d20*/  MUFU.EX2 R15, R15 ;  /* 0x0000000f000f7308 */ /* 0x000fe20000000800 */
[----:B------:R-:W-:-:S04]  /*5d30*/  FMNMX.FTZ R20, R166, R23, !PT ;  /* 0x00000017a6147209 */ /* 0x000fc80007810000 */
[----:B------:R-:W-:-:S03]  /*5d40*/  FMNMX.FTZ R23, R167, R20, !PT ;  /* 0x00000014a7177209 */ /* 0x000fc60007810000 */
[----:B------:R-:W-:Y:S01]  /*5d50*/  MUFU.EX2 R154, R154 ;  /* 0x0000009a009a7308 */ /* 0x000fe20000000800 */
[----:B------:R-:W-:Y:S01]  /*5d60*/  FMNMX.FTZ R20, R170, R23, !PT ;  /* 0x00000017aa147209 */ /* 0x000fe20007810000 */
[--C-:B------:R-:W-:Y:S01]  /*5d70*/  FFMA.FTZ R23, R161, UR10, -R202.reuse ;  /* 0x0000000aa1177c23 */ /* 0x100fe200080108ca */
[----:B------:R-:W-:Y:S02]  /*5d80*/  FFMA.FTZ R161, R164, UR10, -R202 ;  /* 0x0000000aa4a17c23 */ /* 0x000fe400080108ca */
[----:B------:R-:W-:-:S03]  /*5d90*/  FMNMX.FTZ R153, R171, R20, !PT ;  /* 0x00000014ab997209 */ /* 0x000fc60007810000 */
[----:B------:R-:W-:Y:S01]  /*5da0*/  MUFU.EX2 R21, R21 ;  /* 0x0000001500157308 */ /* 0x000fe20000000800 */
[----:B------:R-:W-:-:S04]  /*5db0*/  FMNMX.FTZ R20, R174, R153, !PT ;  /* 0x00000099ae147209 */ /* 0x000fc80007810000 */
[----:B------:R-:W-:-:S03]  /*5dc0*/  FMNMX.FTZ R153, R175, R20, !PT ;  /* 0x00000014af997209 */ /* 0x000fc60007810000 */
[----:B------:R1:W-:Y:S01]  /*5dd0*/  MUFU.EX2 R20, R161 ;  /* 0x000000a100147308 */ /* 0x0003e20000000800 */
[----:B------:R-:W-:Y:S01]  /*5de0*/  FMNMX.FTZ R160, R178, R153, !PT ;  /* 0x00000099b2a07209 */ /* 0x000fe20007810000 */
[----:B------:R-:W-:-:S03]  /*5df0*/  FFMA.FTZ R153, R165, UR10, -R202 ;  /* 0x0000000aa5997c23 */ /* 0x000fc600080108ca */
[----:B------:R-:W-:-:S03]  /*5e00*/  FMNMX.FTZ R157, R179, R160, !PT ;  /* 0x000000a0b39d7209 */ /* 0x000fc60007810000 */
[----:B------:R-:W-:Y:S01]  /*5e10*/  MUFU.EX2 R156, R156 ;  /* 0x0000009c009c7308 */ /* 0x000fe20000000800 */
[----:B------:R-:W-:-:S04]  /*5e20*/  FMNMX.FTZ R160, R182, R157, !PT ;  /* 0x0000009db6a07209 */ /* 0x000fc80007810000 */
[----:B------:R-:W-:-:S03]  /*5e30*/  FMNMX.FTZ R157, R183, R160, !PT ;  /* 0x000000a0b79d7209 */ /* 0x000fc60007810000 */
[----:B------:R2:W-:Y:S01]  /*5e40*/  MUFU.EX2 R160, R168 ;  /* 0x000000a800a07308 */ /* 0x0005e20000000800 */
[----:B------:R-:W-:Y:S01]  /*5e50*/  FMNMX.FTZ R164, R186, R157, !PT ;  /* 0x0000009dbaa47209 */ /* 0x000fe20007810000 */
[--C-:B------:R-:W-:Y:S01]  /*5e60*/  FFMA.FTZ R157, R169, UR10, -R202.reuse ;  /* 0x0000000aa99d7c23 */ /* 0x100fe200080108ca */
[--C-:B------:R-:W-:Y:S01]  /*5e70*/  FFMA.FTZ R169, R180, UR10, -R202.reuse ;  /* 0x0000000ab4a97c23 */ /* 0x100fe200080108ca */
[--C-:B------:R-:W-:Y:S01]  /*5e80*/  FFMA.FTZ R180, R189, UR10, -R202.reuse ;  /* 0x0000000abdb47c23 */ /* 0x100fe200080108ca */
[----:B-1----:R-:W-:Y:S02]  /*5e90*/  FMNMX.FTZ R161, R187, R164, !PT ;  /* 0x000000a4bba17209 */ /* 0x002fe40007810000 */
[----:B------:R-:W-:Y:S01]  /*5ea0*/  FSEL R189, R14, RZ, P1 ;  /* 0x000000ff0ebd7208 */ /* 0x000fe20000800000 */
[----:B------:R-:W-:Y:S01]  /*5eb0*/  MUFU.EX2 R23, R23 ;  /* 0x0000001700177308 */ /* 0x000fe20000000800 */
[----:B------:R-:W-:Y:S01]  /*5ec0*/  FMNMX.FTZ R164, R190, R161, !PT ;  /* 0x000000a1bea47209 */ /* 0x000fe20007810000 */
[--C-:B--2---:R-:W-:Y:S01]  /*5ed0*/  FFMA.FTZ R168, R177, UR10, -R202.reuse ;  /* 0x0000000ab1a87c23 */ /* 0x104fe200080108ca */
[----:B------:R-:W-:Y:S01]  /*5ee0*/  FFMA.FTZ R161, R172, UR10, -R202 ;  /* 0x0000000aaca17c23 */ /* 0x000fe200080108ca */
[----:B------:R-:W-:Y:S01]  /*5ef0*/  FADD.FTZ R189, -R189, R0 ;  /* 0x00000000bdbd7221 */ /* 0x000fe20000010100 */
[----:B------:R-:W-:Y:S01]  /*5f00*/  FMNMX.FTZ R165, R191, R164, !PT ;  /* 0x000000a4bfa57209 */ /* 0x000fe20007810000 */
[--C-:B------:R-:W-:Y:S01]  /*5f10*/  FFMA.FTZ R172, R181, UR10, -R202.reuse ;  /* 0x0000000ab5ac7c23 */ /* 0x100fe200080108ca */
[----:B------:R-:W-:Y:S01]  /*5f20*/  FFMA.FTZ R181, R192, UR10, -R202 ;  /* 0x0000000ac0b57c23 */ /* 0x000fe200080108ca */
        /* <DEDUP_REMOVED lines=8> */
[----:B------:R-:W-:Y:S02]  /*5fb0*/  MUFU.EX2 R161, R161 ;  /* 0x000000a100a17308 */ /* 0x000fe40000000800 */
[----:B------:R-:W1:Y:S06]  /*5fc0*/  SHFL.BFLY PT, R177, R22, 0x2, 0x1f ;  /* 0x0c401f0016b17f89 */ /* 0x000e6c00000e0000 */
[----:B------:R2:W-:Y:S08]  /*5fd0*/  MUFU.EX2 R164, R173 ;  /* 0x000000ad00a47308 */ /* 0x0005f00000000800 */
[----:B------:R-:W-:Y:S01]  /*5fe0*/  MUFU.EX2 R165, R165 ;  /* 0x000000a500a57308 */ /* 0x000fe20000000800 */
[--C-:B--2---:R-:W-:Y:S01]  /*5ff0*/  FFMA.FTZ R173, R184, UR10, -R202.reuse ;  /* 0x0000000ab8ad7c23 */ /* 0x104fe200080108ca */
[----:B------:R-:W-:-:S06]  /*6000*/  FFMA.FTZ R184, R193, UR10, -R202 ;  /* 0x0000000ac1b87c23 */ /* 0x000fcc00080108ca */
[----:B------:R-:W-:Y:S01]  /*6010*/  MUFU.EX2 R168, R168 ;  /* 0x000000a800a87308 */ /* 0x000fe20000000800 */
[----:B-1----:R-:W-:Y:S01]  /*6020*/  FMNMX.FTZ R185, R22, R177, !PT ;  /* 0x000000b116b97209 */ /* 0x002fe20007810000 */
[----:B------:R-:W-:-:S04]  /*6030*/  FFMA.FTZ R177, R188, UR10, -R202 ;  /* 0x0000000abcb17c23 */ /* 0x000fc800080108ca */
[----:B------:R-:W1:Y:S02]  /*6040*/  SHFL.BFLY PT, R22, R185, 0x1, 0x1f ;  /* 0x0c201f00b9167f89 */ /* 0x000e6400000e0000 */
[----:B------:R-:W-:Y:S08]  /*6050*/  MUFU.EX2 R169, R169 ;  /* 0x000000a900a97308 */ /* 0x000ff00000000800 */
[----:B------:R-:W-:Y:S08]  /*6060*/  MUFU.EX2 R172, R172 ;  /* 0x000000ac00ac7308 */ /* 0x000ff00000000800 */
[----:B------:R-:W-:Y:S01]  /*6070*/  MUFU.EX2 R173, R173 ;  /* 0x000000ad00ad7308 */ /* 0x000fe20000000800 */
[----:B-1----:R-:W-:Y:S01]  /*6080*/  FMNMX.FTZ R22, R185, R22, !PT ;  /* 0x00000016b9167209 */ /* 0x002fe20007810000 */
[----:B------:R-:W-:Y:S01]  /*6090*/  FMUL.FTZ R185, R189, UR10 ;  /* 0x0000000abdb97c20 */ /* 0x000fe20008410000 */
[----:B------:R-:W-:-:S05]  /*60a0*/  FFMA.FTZ R189, R197, UR10, -R202 ;  /* 0x0000000ac5bd7c23 */ /* 0x000fca00080108ca */
[----:B------:R-:W-:Y:S01]  /*60b0*/  MUFU.EX2 R176, R176 ;  /* 0x000000b000b07308 */ /* 0x000fe20000000800 */
[C---:B------:R-:W-:Y:S01]  /*60c0*/  FSETP.NEU.FTZ.AND P1, PT, R22.reuse, -INF , PT ;  /* 0xff8000001600780b */ /* 0x040fe20003f3d000 */
[----:B------:R-:W-:-:S05]  /*60d0*/  FMUL.FTZ R200, R22, UR10 ;  /* 0x0000000a16c87c20 */ /* 0x000fca0008410000 */
[----:B------:R-:W-:Y:S01]  /*60e0*/  FSEL R200, R200, RZ, P1 ;  /* 0x000000ffc8c87208 */ /* 0x000fe20000800000 */
[----:B------:R-:W1:Y:S04]  /*60f0*/  MUFU.EX2 R185, R185 ;  /* 0x000000b900b97308 */ /* 0x000e680000000800 */
        /* <DEDUP_REMOVED lines=13> */
[----:B-1----:R-:W-:Y:S01]  /*61d0*/  FFMA.FTZ R192, R185, R3, R152 ;  /* 0x00000003b9c07223 */ /* 0x002fe20000010098 */
[----:B------:R-:W-:Y:S01]  /*61e0*/  F2FP.F16.F32.PACK_AB R152, R15, R152 ;  /* 0x000000980f98723e */ /* 0x000fe200000000ff */
[--C-:B------:R-:W-:Y:S01]  /*61f0*/  FFMA.FTZ R190, R190, UR10, -R200.reuse ;  /* 0x0000000abebe7c23 */ /* 0x100fe200080108c8 */
[----:B------:R-:W-:Y:S01]  /*6200*/  FFMA.FTZ R191, R191, UR10, -R200 ;  /* 0x0000000abfbf7c23 */ /* 0x000fe200080108c8 */
[----:B------:R-:W-:Y:S01]  /*6210*/  FADD.FTZ R3, R15, R192 ;  /* 0x000000c00f037221 */ /* 0x000fe20000010000 */
[--C-:B------:R-:W-:Y:S01]  /*6220*/  FFMA.FTZ R192, R159, UR10, -R200.reuse ;  /* 0x0000000a9fc07c23 */ /* 0x100fe200080108c8 */
[--C-:B------:R-:W-:Y:S01]  /*6230*/  FFMA.FTZ R159, R162, UR10, -R200.reuse ;  /* 0x0000000aa29f7c23 */ /* 0x100fe200080108c8 */
[----:B------:R-:W-:Y:S01]  /*6240*/  MUFU.EX2 R181, R181 ;  /* 0x000000b500b57308 */ /* 0x000fe20000000800 */
[----:B------:R-:W-:Y:S01]  /*6250*/  FADD.FTZ R158, R154, R3 ;  /* 0x000000039a9e7221 */ /* 0x000fe20000010000 */
[----:B------:R-:W-:Y:S01]  /*6260*/  F2FP.F16.F32.PACK_AB R154, R21, R154 ;  /* 0x0000009a159a723e */ /* 0x000fe200000000ff */
[--C-:B------:R-:W-:Y:S01]  /*6270*/  FFMA.FTZ R194, R194, UR10, -R200.reuse ;  /* 0x0000000ac2c27c23 */ /* 0x100fe200080108c8 */
[----:B------:R-:W-:Y:S01]  /*6280*/  FFMA.FTZ R195, R195, UR10, -R200 ;  /* 0x0000000ac3c37c23 */ /* 0x000fe200080108c8 */
[----:B------:R-:W-:Y:S01]  /*6290*/  FADD.FTZ R3, R21, R158 ;  /* 0x0000009e15037221 */ /* 0x000fe20000010000 */
[--C-:B------:R-:W-:Y:S01]  /*62a0*/  FFMA.FTZ R198, R198, UR10, -R200.reuse ;  /* 0x0000000ac6c67c23 */ /* 0x100fe200080108c8 */
[----:B------:R-:W-:Y:S01]  /*62b0*/  FFMA.FTZ R199, R199, UR10, -R200 ;  /* 0x0000000ac7c77c23 */ /* 0x000fe200080108c8 */
[----:B------:R-:W1:Y:S01]  /*62c0*/  MUFU.EX2 R184, R184 ;  /* 0x000000b800b87308 */ /* 0x000e620000000800 */
[----:B------:R-:W-:Y:S01]  /*62d0*/  FADD.FTZ R158, R156, R3 ;  /* 0x000000039c9e7221 */ /* 0x000fe20000010000 */
[----:B------:R-:W-:Y:S01]  /*62e0*/  F2FP.F16.F32.PACK_AB R156, R23, R156 ;  /* 0x0000009c179c723e */ /* 0x000fe200000000ff */
[-C--:B------:R-:W-:Y:S01]  /*62f0*/  FMUL.FTZ R24, R24, R185.reuse ;  /* 0x000000b918187220 */ /* 0x080fe20000410000 */
[-C--:B------:R-:W-:Y:S01]  /*6300*/  FMUL.FTZ R25, R25, R185.reuse ;  /* 0x000000b919197220 */ /* 0x080fe20000410000 */
[----:B------:R-:W-:Y:S01]  /*6310*/  FADD.FTZ R3, R23, R158 ;  /* 0x0000009e17037221 */ /* 0x000fe20000010000 */
[-C--:B------:R-:W-:Y:S01]  /*6320*/  FMUL.FTZ R28, R28, R185.reuse ;  /* 0x000000b91c1c7220 */ /* 0x080fe20000410000 */
[-C--:B------:R-:W-:Y:S01]  /*6330*/  FMUL.FTZ R29, R29, R185.reuse ;  /* 0x000000b91d1d7220 */ /* 0x080fe20000410000 */
[----:B------:R3:W4:Y:S01]  /*6340*/  MUFU.EX2 R0, R196 ;  /* 0x000000c400007308 */ /* 0x0007220000000800 */
[----:B------:R-:W-:Y:S01]  /*6350*/  FADD.FTZ R158, R20, R3 ;  /* 0x00000003149e7221 */ /* 0x000fe20000010000 */
[-C--:B------:R-:W-:Y:S01]  /*6360*/  FMUL.FTZ R32, R32, R185.reuse ;  /* 0x000000b920207220 */ /* 0x080fe20000410000 */
[-C--:B------:R-:W-:Y:S01]  /*6370*/  FMUL.FTZ R33, R33, R185.reuse ;  /* 0x000000b921217220 */ /* 0x080fe20000410000 */
[-C--:B------:R-:W-:Y:S01]  /*6380*/  FMUL.FTZ R36, R36, R185.reuse ;  /* 0x000000b924247220 */ /* 0x080fe20000410000 */
[----:B------:R-:W-:Y:S01]  /*6390*/  FADD.FTZ R3, R153, R158 ;  /* 0x0000009e99037221 */ /* 0x000fe20000010000 */
[-C--:B------:R-:W-:Y:S01]  /*63a0*/  FMUL.FTZ R37, R37, R185.reuse ;  /* 0x000000b925257220 */ /* 0x080fe20000410000 */
[----:B------:R-:W-:Y:S01]  /*63b0*/  FMUL.FTZ R40, R40, R185 ;  /* 0x000000b928287220 */ /* 0x000fe20000410000 */
[----:B------:R-:W-:Y:S01]  /*63c0*/  MUFU.EX2 R193, R193 ;  /* 0x000000c100c17308 */ /* 0x000fe20000000800 */
[----:B------:R-:W-:Y:S01]  /*63d0*/  FADD.FTZ R158, R160, R3 ;  /* 0x00000003a09e7221 */ /* 0x000fe20000010000 */
[----:B------:R-:W-:Y:S01]  /*63e0*/  FSEL R3, R22, RZ, P1 ;  /* 0x000000ff16037208 */ /* 0x000fe20000800000 */
[--C-:B---3--:R-:W-:Y:S01]  /*63f0*/  FFMA.FTZ R196, R163, UR10, -R200.reuse ;  /* 0x0000000aa3c47c23 */ /* 0x108fe200080108c8 */
[----:B------:R-:W-:Y:S01]  /*6400*/  FFMA.FTZ R163, R166, UR10, -R200 ;  /* 0x0000000aa6a37c23 */ /* 0x000fe200080108c8 */
[----:B------:R-:W-:Y:S01]  /*6410*/  FADD.FTZ R158, R157, R158 ;  /* 0x0000009e9d9e7221 */ /* 0x000fe20000010000 */
[----:B------:R-:W-:Y:S01]  /*6420*/  F2FP.F16.F32.PACK_AB R166, R172, R169 ;  /* 0x000000a9aca6723e */ /* 0x000fe200000000ff */
[----:B------:R-:W-:Y:S01]  /*6430*/  FADD.FTZ R3, -R3, R10 ;  /* 0x0000000a03037221 */ /* 0x000fe20000010100 */
[----:B------:R-:W-:Y:S01]  /*6440*/  MUFU.EX2 R188, R188 ;  /* 0x000000bc00bc7308 */ /* 0x000fe20000000800 */
[----:B------:R-:W-:Y:S01]  /*6450*/  FADD.FTZ R197, R161, R158 ;  /* 0x0000009ea1c57221 */ /* 0x000fe20000010000 */
[--C-:B------:R-:W-:Y:S01]  /*6460*/  FFMA.FTZ R10, R167, UR10, -R200.reuse ;  /* 0x0000000aa70a7c23 */ /* 0x100fe200080108c8 */
[----:B------:R-:W-:Y:S01]  /*6470*/  FFMA.FTZ R167, R170, UR10, -R200 ;  /* 0x0000000aaaa77c23 */ /* 0x000fe200080108c8 */
[----:B--2---:R-:W-:Y:S01]  /*6480*/  F2FP.F16.F32.PACK_AB R170, R180, R177 ;  /* 0x000000b1b4aa723e */ /* 0x004fe200000000ff */
[----:B------:R-:W-:Y:S01]  /*6490*/  FADD.FTZ R158, R164, R197 ;  /* 0x000000c5a49e7221 */ /* 0x000fe20000010000 */
[----:B------:R-:W-:Y:S01]  /*64a0*/  PLOP3.LUT P1, PT, PT, PT, UP0, 0x40, 0x0 ;  /* 0x000000000000781c */ /* 0x000fe20003f2e808 */
[-C--:B------:R-:W-:Y:S01]  /*64b0*/  FMUL.FTZ R41, R41, R185.reuse ;  /* 0x000000b929297220 */ /* 0x080fe20000410000 */
[----:B------:R-:W-:Y:S01]  /*64c0*/  MUFU.EX2 R155, R155 ;  /* 0x0000009b009b7308 */ /* 0x000fe20000000800 */
[----:B------:R-:W-:Y:S01]  /*64d0*/  FADD.FTZ R197, R165, R158 ;  /* 0x0000009ea5c57221 */ /* 0x000fe20000010000 */
[----:B------:R-:W-:Y:S01]  /*64e0*/  F2FP.F16.F32.PACK_AB R160, R157, R160 ;  /* 0x000000a09da0723e */ /* 0x000fe200000000ff */
[-C--:B------:R-:W-:Y:S01]  /*64f0*/  FMUL.FTZ R44, R44, R185.reuse ;  /* 0x000000b92c2c7220 */ /* 0x080fe20000410000 */
[-C--:B------:R-:W-:Y:S01]  /*6500*/  FMUL.FTZ R45, R45, R185.reuse ;  /* 0x000000b92d2d7220 */ /* 0x080fe20000410000 */
[----:B------:R-:W-:Y:S01]  /*6510*/  FADD.FTZ R158, R168, R197 ;  /* 0x000000c5a89e7221 */ /* 0x000fe20000010000 */
[----:B------:R-:W-:Y:S01]  /*6520*/  FFMA.FTZ R197, R178, UR10, -R200 ;  /* 0x0000000ab2c57c23 */ /* 0x000fe200080108c8 */
[-C--:B------:R-:W-:Y:S01]  /*6530*/  FMUL.FTZ R48, R48, R185.reuse ;  /* 0x000000b930307220 */ /* 0x080fe20000410000 */
[----:B------:R-:W-:Y:S01]  /*6540*/  MUFU.EX2 R192, R192 ;  /* 0x000000c000c07308 */ /* 0x000fe20000000800 */
[----:B------:R-:W-:Y:S01]  /*6550*/  FADD.FTZ R203, R169, R158 ;  /* 0x0000009ea9cb7221 */ /* 0x000fe20000010000 */
[-C--:B------:R-:W-:Y:S01]  /*6560*/  FMUL.FTZ R49, R49, R185.reuse ;  /* 0x000000b931317220 */ /* 0x080fe20000410000 */
[-C--:B------:R-:W-:Y:S01]  /*6570*/  FMUL.FTZ R52, R52, R185.reuse ;  /* 0x000000b934347220 */ /* 0x080fe20000410000 */
[----:B------:R-:W-:Y:S01]  /*6580*/  FMUL.FTZ R53, R53, R185 ;  /* 0x000000b935357220 */ /* 0x000fe20000410000 */
[----:B------:R-:W-:Y:S01]  /*6590*/  FADD.FTZ R158, R172, R203 ;  /* 0x000000cbac9e7221 */ /* 0x000fe20000010000 */
[----:B-1----:R-:W-:Y:S01]  /*65a0*/  F2FP.F16.F32.PACK_AB R172, R184, R181 ;  /* 0x000000b5b8ac723e */ /* 0x002fe200000000ff */
[-C--:B------:R-:W-:Y:S01]  /*65b0*/  FMUL.FTZ R56, R56, R185.reuse ;  /* 0x000000b938387220 */ /* 0x080fe20000410000 */
[----:B------:R4:W-:Y:S01]  /*65c0*/  MUFU.EX2 R15, R174 ;  /* 0x000000ae000f7308 */ /* 0x0009e20000000800 */
[----:B------:R-:W-:Y:S01]  /*65d0*/  FADD.FTZ R203, R173, R158 ;  /* 0x0000009eadcb7221 */ /* 0x000fe20000010000 */
        /* <DEDUP_REMOVED lines=8> */
[----:B------:R-:W-:Y:S01]  /*6660*/  F2FP.F16.F32.PACK_AB R158, R153, R20 ;  /* 0x00000014999e723e */ /* 0x000fe200000000ff */
[----:B------:R-:W-:Y:S01]  /*6670*/  FMUL.FTZ R20, R3, UR10 ;  /* 0x0000000a03147c20 */ /* 0x000fe20008410000 */
[-C--:B------:R-:W-:Y:S01]  /*6680*/  FMUL.FTZ R68, R68, R185.reuse ;  /* 0x000000b944447220 */ /* 0x080fe20000410000 */
[----:B------:R-:W-:Y:S01]  /*6690*/  FADD.FTZ R162, R180, R203 ;  /* 0x000000cbb4a27221 */ /* 0x000fe20000010000 */
[-C--:B------:R-:W-:Y:S01]  /*66a0*/  FMUL.FTZ R69, R69, R185.reuse ;  /* 0x000000b945457220 */ /* 0x080fe20000410000 */
[----:B------:R-:W-:Y:S01]  /*66b0*/  FMUL.FTZ R72, R72, R185 ;  /* 0x000000b948487220 */ /* 0x000fe20000410000 */
[----:B------:R-:W1:Y:S01]  /*66c0*/  MUFU.EX2 R196, R196 ;  /* 0x000000c400c47308 */ /* 0x000e620000000800 */
[----:B------:R-:W-:Y:S01]  /*66d0*/  FADD.FTZ R21, R181, R162 ;  /* 0x000000a2b5157221 */ /* 0x000fe20000010000 */
[----:B------:R-:W-:Y:S01]  /*66e0*/  F2FP.F16.F32.PACK_AB R162, R164, R161 ;  /* 0x000000a1a4a2723e */ /* 0x000fe200000000ff */
[----:B------:R-:W-:Y:S01]  /*66f0*/  FMUL.FTZ R73, R73, R185 ;  /* 0x000000b949497220 */ /* 0x000fe20000410000 */
[----:B------:R-:W-:Y:S01]  /*6700*/  F2FP.F16.F32.PACK_AB R164, R168, R165 ;  /* 0x000000a5a8a4723e */ /* 0x000fe200000000ff */
[----:B------:R-:W-:Y:S01]  /*6710*/  FADD.FTZ R21, R184, R21 ;  /* 0x00000015b8157221 */ /* 0x000fe20000010000 */
[----:B------:R-:W-:Y:S01]  /*6720*/  F2FP.F16.F32.PACK_AB R168, R176, R173 ;  /* 0x000000adb0a8723e */ /* 0x000fe200000000ff */
        /* <DEDUP_REMOVED lines=18> */
[----:B--2---:R-:W-:Y:S01]  /*6850*/  FFMA.FTZ R21, R20, R2, R193 ;  /* 0x0000000214157223 */ /* 0x004fe200000100c1 */
[-C--:B------:R-:W-:Y:S01]  /*6860*/  FMUL.FTZ R101, R101, R185.reuse ;  /* 0x000000b965657220 */ /* 0x080fe20000410000 */
[-C--:B------:R-:W-:Y:S01]  /*6870*/  FMUL.FTZ R104, R104, R185.reuse ;  /* 0x000000b968687220 */ /* 0x080fe20000410000 */
[-C--:B------:R-:W-:Y:S01]  /*6880*/  FMUL.FTZ R105, R105, R185.reuse ;  /* 0x000000b969697220 */ /* 0x080fe20000410000 */
[----:B------:R-:W-:Y:S01]  /*6890*/  FADD.FTZ R2, R188, R21 ;  /* 0x00000015bc027221 */ /* 0x000fe20000010000 */
[-C--:B------:R-:W-:Y:S01]  /*68a0*/  FMUL.FTZ R108, R108, R185.reuse ;  /* 0x000000b96c6c7220 */ /* 0x080fe20000410000 */
[-C--:B------:R-:W-:Y:S01]  /*68b0*/  FMUL.FTZ R109, R109, R185.reuse ;  /* 0x000000b96d6d7220 */ /* 0x080fe20000410000 */
[----:B------:R-:W2:Y:S01]  /*68c0*/  MUFU.EX2 R167, R167 ;  /* 0x000000a700a77308 */ /* 0x000ea20000000800 */
[----:B------:R-:W-:Y:S01]  /*68d0*/  FADD.FTZ R21, R155, R2 ;  /* 0x000000029b157221 */ /* 0x000fe20000010000 */
[-C--:B------:R-:W-:Y:S01]  /*68e0*/  FMUL.FTZ R112, R112, R185.reuse ;  /* 0x000000b970707220 */ /* 0x080fe20000410000 */
[-C--:B------:R-:W-:Y:S01]  /*68f0*/  FMUL.FTZ R113, R113, R185.reuse ;  /* 0x000000b971717220 */ /* 0x080fe20000410000 */
[-C--:B------:R-:W-:Y:S01]  /*6900*/  FMUL.FTZ R116, R116, R185.reuse ;  /* 0x000000b974747220 */ /* 0x080fe20000410000 */
[----:B------:R-:W-:Y:S01]  /*6910*/  FADD.FTZ R176, R192, R21 ;  /* 0x00000015c0b07221 */ /* 0x000fe20000010000 */
[-C--:B------:R-:W-:Y:S01]  /*6920*/  FMUL.FTZ R117, R117, R185.reuse ;  /* 0x000000b975757220 */ /* 0x080fe20000410000 */
[----:B------:R-:W-:Y:S01]  /*6930*/  FMUL.FTZ R120, R120, R185 ;  /* 0x000000b978787220 */ /* 0x000fe20000410000 */
[----:B------:R-:W3:Y:S01]  /*6940*/  MUFU.EX2 R189, R189 ;  /* 0x000000bd00bd7308 */ /* 0x000ee20000000800 */
[----:B------:R-:W-:Y:S01]  /*6950*/  FADD.FTZ R21, R159, R176 ;  /* 0x000000b09f157221 */ /* 0x000fe20000010000 */
[----:B-1----:R-:W-:Y:S01]  /*6960*/  F2FP.F16.F32.PACK_AB R159, R10, R163 ;  /* 0x000000a30a9f723e */ /* 0x002fe200000000ff */
        /* <DEDUP_REMOVED lines=15> */
[C---:B---3--:R-:W-:Y:S01]  /*6a60*/  FADD.FTZ R3, R189.reuse, R174 ;  /* 0x000000aebd037221 */ /* 0x048fe20000010000 */
[----:B------:R-:W-:Y:S01]  /*6a70*/  F2FP.F16.F32.PACK_AB R174, R189, R0 ;  /* 0x00000000bdae723e */ /* 0x000fe200000000ff */
        /* <DEDUP_REMOVED lines=8> */
[----:B------:R-:W-:Y:S01]  /*6b00*/  FMUL.FTZ R149, R149, R185 ;  /* 0x000000b995957220 */ /* 0x000fe20000410000 */
[----:B------:R-:W-:Y:S01]  /*6b10*/  FADD.FTZ R21, R15, R180 ;  /* 0x000000b40f157221 */ /* 0x000fe20000010000 */
[----:B------:R-:W-:Y:S01]  /*6b20*/  F2FP.F16.F32.PACK_AB R153, R188, R193 ;  /* 0x000000c1bc99723e */ /* 0x000fe200000000ff */
[-C--:B------:R-:W-:Y:S01]  /*6b30*/  FMUL.FTZ R26, R26, R20.reuse ;  /* 0x000000141a1a7220 */ /* 0x080fe20000410000 */
        /* <DEDUP_REMOVED lines=24> */
[----:B------:R2:W1:Y:S01]  /*6cc0*/  MUFU.EX2 R169, R186 ;  /* 0x000000ba00a97308 */ /* 0x0004620000000800 */
        /* <DEDUP_REMOVED lines=67> */
[----:B------:R-:W-:Y:S01]  /*7100*/  FMUL.FTZ R151, R151, R20 ;  /* 0x0000001497977220 */ /* 0x000fe20000410000 */
[C---:B---3--:R-:W-:Y:S01]  /*7110*/  FADD.FTZ R2, R186.reuse, R15 ;  /* 0x0000000fba027221 */ /* 0x048fe20000010000 */
[----:B------:R-:W-:Y:S01]  /*7120*/  F2FP.F16.F32.PACK_AB R175, R186, R175 ;  /* 0x000000afbaaf723e */ /* 0x000fe200000000ff */
[----:B------:R-:W-:Y:S06]  /*7130*/  @P1 BRA `(.L_x_10716) ;  /* 0x0000000000041947 */ /* 0x000fec0003800000 */
[----:B------:R-:W-:Y:S01]  /*7140*/  BPT.TRAP 0x1 ;  /* 0x000000040000795c */ /* 0x000fe20000300000 */
.L_x_10716:
[----:B------:R-:W-:Y:S01]  /*7150*/  PLOP3.LUT P2, PT, PT, PT, UP0, 0x40, 0x0 ;  /* 0x000000000000781c */ /* 0x000fe20003f4e808 */
[----:B------:R1:W2:-:S12]  /*7160*/  SYNCS.PHASECHK.TRANS64.TRYWAIT P1, [UR31+0x22850], R13 ;  /* 0x0228500dff0075a7 */ /* 0x000298000802015f */
[----:B-1----:R-:W-:Y:S05]  /*7170*/  @P2 BRA `(.L_x_10717) ;  /* 0x0000000000042947 */ /* 0x002fea0003800000 */
[----:B------:R-:W-:Y:S01]  /*7180*/  BPT.TRAP 0x1 ;  /* 0x000000040000795c */ /* 0x000fe20000300000 */
.L_x_10717:
[----:B--2---:R-:W-:Y:S05]  /*7190*/  @P1 BRA `(.L_x_10718) ;  /* 0x0000000000081947 */ /* 0x004fea0003800000 */
[----:B------:R-:W1:Y:S02]  /*71a0*/  SYNCS.PHASECHK.TRANS64.TRYWAIT P1, [UR31+0x22850], R13 ;  /* 0x0228500dff0075a7 */ /* 0x000e64000802015f */
[----:B-1----:R-:W-:Y:S05]  /*71b0*/  @!P1 BRA `(.L_x_10719) ;  /* 0x000000c000a89947 */ /* 0x002fea0003800000 */
.L_x_10718:
[----:B------:R2:W-:Y:S01]  /*71c0*/  BAR.SYNC.DEFER_BLOCKING R7, 0x100 ;  /* 0x000400070000751d */ /* 0x0005e20000010000 */
[----:B------:R-:W-:Y:S01]  /*71d0*/  UIMAD UR18, UR4, 0xc00, UR24 ;  /* 0x00000c00041278a4 */ /* 0x000fe2000f8e0218 */
[C---:B------:R-:W-:Y:S01]  /*71e0*/  ISETP.GT.AND P1, PT, R9.reuse, UR25, PT ;  /* 0x0000001909007c0c */ /* 0x040fe2000bf24270 */
[----:B-1----:R-:W-:Y:S02]  /*71f0*/  @!P0 VIADD R12, R12, 0x22860 ;  /* 0x000228600c0c8836 */ /* 0x002fe40000000000 */
[----:B------:R-:W-:Y:S01]  /*7200*/  VIADD R9, R9, 0xffffffff ;  /* 0xffffffff09097836 */ /* 0x000fe20000000000 */
[----:B------:R-:W-:Y:S01]  /*7210*/  UMOV UR15, 0x40000040 ;  /* 0x40000040000f7882 */ /* 0x000fe20000000000 */
[----:B------:R-:W-:Y:S01]  /*7220*/  IMAD.MOV.U32 R10, RZ, RZ, R22 ;  /* 0x000000ffff0a7224 */ /* 0x000fe200078e0016 */
[----:B------:R-:W-:Y:S01]  /*7230*/  UMOV UR14, UR18 ;  /* 0x00000012000e7c82 */ /* 0x000fe20008000000 */
[----:B------:R-:W-:Y:S01]  /*7240*/  @!P0 PRMT R12, RZ, 0x654, R12 ;  /* 0x00000654ff0c8816 */ /* 0x000fe2000000000c */
[----:B------:R-:W-:Y:S01]  /*7250*/  IMAD.MOV.U32 R0, RZ, RZ, R14 ;  /* 0x000000ffff007224 */ /* 0x000fe200078e000e */
        /* <DEDUP_REMOVED lines=35> */
[----:B------:R-:W-:Y:S02]  /*7490*/  IMAD.MOV.U32 R10, RZ, RZ, R22 ;  /* 0x000000ffff0a7224 */ /* 0x000fe400078e0016 */
[----:B------:R-:W-:-:S07]  /*74a0*/  IMAD.MOV.U32 R0, RZ, RZ, R14 ;  /* 0x000000ffff007224 */ /* 0x000fce00078e000e */
.L_x_10703:
[----:B0-----:R-:W0:Y:S01]  /*74b0*/  LDC R13, c[0x0][0x2f0] ;  /* 0x0000bc00ff0d7b82 */ /* 0x001e220000000800 */
[----:B------:R-:W-:Y:S01]  /*74c0*/  VIADD R11, R11, 0x7f ;  /* 0x0000007f0b0b7836 */ /* 0x000fe20000000000 */
[----:B------:R-:W-:Y:S01]  /*74d0*/  UIADD3 UR11, -UR11, 0x1, URZ ;  /* 0x000000010b0b7890 */ /* 0x000fe2000fffe13f */
[----:B------:R-:W-:Y:S01]  /*74e0*/  ULDC UR14, c[0x0][0x448] ;  /* 0x00011200000e7ab9 */ /* 0x000fe20000000800 */
[----:B------:R-:W-:Y:S02]  /*74f0*/  ULDC UR19, c[0x0][0x9e4] ;  /* 0x0002790000137ab9 */ /* 0x000fe40000000800 */
[----:B------:R-:W-:Y:S01]  /*7500*/  R2UR UR18, R11 ;  /* 0x000000000b1272ca */ /* 0x000fe200000e0000 */
[----:B------:R-:W-:Y:S02]  /*7510*/  UISETP.NE.AND UP1, UPT, UR14, 0x1, UPT ;  /* 0x000000010e00788c */ /* 0x000fe4000bf25270 */
[----:B------:R-:W-:-:S06]  /*7520*/  UISETP.GE.AND UP2, UPT, UR19, 0x1, UPT ;  /* 0x000000011300788c */ /* 0x000fcc000bf46270 */
[----:B------:R-:W-:-:S03]  /*7530*/  PLOP3.LUT P1, PT, PT, PT, UP2, 0x40, 0x0 ;  /* 0x000000000000781c */ /* 0x000fc60003f2e828 */
[----:B------:R-:W-:Y:S02]  /*7540*/  @UP1 ULDC UR14, c[0x0][0x44c] ;  /* 0x00011300000e1ab9 */ /* 0x000fe40000000800 */
[----:B------:R-:W-:Y:S01]  /*7550*/  UIMAD.WIDE.U32 UR14, UR18, UR14, URZ ;  /* 0x0000000e120e72a5 */ /* 0x000fe2000f8e003f */
[----:B0-----:R-:W-:Y:S01]  /*7560*/  IMAD R13, R16, R13, UR11 ;  /* 0x0000000b100d7e24 */ /* 0x001fe2000f8e020d */
[----:B------:R-:W-:Y:S01]  /*7570*/  UMOV UR11, UR18 ;  /* 0x00000012000b7c82 */ /* 0x000fe20008000000 */
[----:B------:R-:W-:Y:S02]  /*7580*/  @UP1 ULDC UR18, c[0x0][0x450] ;  /* 0x0001140000121ab9 */ /* 0x000fe40000000800 */
[----:B------:R-:W-:Y:S01]  /*7590*/  @UP1 USHF.R.U32.HI UR11, URZ, UR18, UR15 ;  /* 0x000000123f0b1299 */ /* 0x000fe2000801160f */
[----:B------:R-:W-:Y:S02]  /*75a0*/  R2UR UR22, R13 ;  /* 0x000000000d1672ca */ /* 0x000fe400000e0000 */
[----:B------:R-:W-:-:S11]  /*75b0*/  ULDC UR18, c[0x0][0x9dc] ;  /* 0x0002770000127ab9 */ /* 0x000fd60000000800 */
[----:B------:R-:W-:-:S04]  /*75c0*/  UIADD3 UR11, UR22, UR11, URZ ;  /* 0x0000000b160b7290 */ /* 0x000fc8000fffe03f */
[----:B------:R-:W-:Y:S01]  /*75d0*/  UIADD3 UR18, UR11, -UR18, URZ ;  /* 0x800000120b127290 */ /* 0x000fe2000fffe03f */
[----:B------:R-:W-:Y:S11]  /*75e0*/  @P1 BRA `(.L_x_10721) ;  /* 0x0000000000441947 */ /* 0x000ff60003800000 */
        /* <DEDUP_REMOVED lines=10> */
.L_x_10722:
[----:B------:R-:W-:-:S11]  /*7690*/  UISETP.NE.AND UP3, UPT, UR19, 0x1, UPT ;  /* 0x000000011300788c */ /* 0x000fd6000bf65270 */
[----:B------:R-:W-:Y:S02]  /*76a0*/  @UP3 ULDC.64 UR22, c[0x0][0x9e8] ;  /* 0x00027a0000163ab9 */ /* 0x000fe40000000a00 */
[----:B------:R-:W-:-:S04]  /*76b0*/  UIMAD.WIDE.U32 UR14, UR11, UR22, URZ ;  /* 0x000000160b0e72a5 */ /* 0x000fc8000f8e003f */
[----:B------:R-:W-:-:S12]  /*76c0*/  @UP3 USHF.R.U32.HI UR11, URZ, UR23, UR15 ;  /* 0x000000173f0b3299 */ /* 0x000fd8000801160f */
.L_x_10723:
[----:B------:R-:W-:-:S04]  /*76d0*/  UIMAD UR11, UR11, UR19, URZ ;  /* 0x000000130b0b72a4 */ /* 0x000fc8000f8e023f */
[----:B------:R-:W-:-:S04]  /*76e0*/  UISETP.LT.AND UP3, UPT, UR18, UR11, UPT ;  /* 0x0000000b1200728c */ /* 0x000fc8000bf61270 */
[----:B------:R-:W-:-:S12]  /*76f0*/  USEL UR18, UR18, UR11, !UP3 ;  /* 0x0000000b12127287 */ /* 0x000fd8000d800000 */
.L_x_10721:
        /* <DEDUP_REMOVED lines=9> */
[----:B------:R-:W-:Y:S01]  /*7790*/  ULDC UR26, c[0x0][0x988] ;  /* 0x00026200001a7ab9 */ /* 0x000fe20000000800 */
[----:B------:R-:W-:-:S07]  /*77a0*/  IMAD.MOV.U32 R11, RZ, RZ, R0 ;  /* 0x000000ffff0b7224 */ /* 0x000fce00078e0000 */
.L_x_10733:
[----:B------:R-:W-:Y:S01]  /*77b0*/  UIADD3 UR4, UR4, 0x1, URZ ;  /* 0x0000000104047890 */ /* 0x000fe2000fffe03f */
[----:B------:R-:W-:Y:S02]  /*77c0*/  PLOP3.LUT P2, PT, PT, PT, UP0, 0x40, 0x0 ;  /* 0x000000000000781c */ /* 0x000fe40003f4e808 */
[C---:B------:R-:W-:Y:S01]  /*77d0*/  ISETP.GT.AND P1, PT, R9.reuse, UR25, PT ;  /* 0x0000001909007c0c */ /* 0x040fe2000bf24270 */
[----:B------:R-:W-:Y:S01]  /*77e0*/  UISETP.NE.AND UP3, UPT, UR4, 0x2, UPT ;  /* 0x000000020400788c */ /* 0x000fe2000bf65270 */
[----:B------:R-:W-:-:S03]  /*77f0*/  VIADD R9, R9, 0xffffffff ;  /* 0xffffffff09097836 */ /* 0x000fc60000000000 */
[----:B------:R-:W-:Y:S02]  /*7800*/  USEL UR10, URZ, 0x1, UP3 ;  /* 0x000000013f0a7887 */ /* 0x000fe40009800000 */
[----:B------:R-:W-:Y:S02]  /*7810*/  USEL UR4, UR4, URZ, UP3 ;  /* 0x0000003f04047287 */ /* 0x000fe40009800000 */
[----:B------:R-:W-:Y:S02]  /*7820*/  ULOP3.LUT UR5, UR5, UR10, URZ, 0x3c, !UPT ;  /* 0x0000000a05057292 */ /* 0x000fe4000f8e3c3f */
[----:B-1----:R-:W-:Y:S10]  /*7830*/  @P2 BRA `(.L_x_10725) ;  /* 0x0000000000042947 */ /* 0x002ff40003800000 */
[----:B------:R-:W-:Y:S01]  /*7840*/  BPT.TRAP 0x1 ;  /* 0x000000040000795c */ /* 0x000fe20000300000 */
.L_x_10725:
[----:B------:R-:W-:Y:S01]  /*7850*/  PLOP3.LUT P3, PT, PT, PT, UP0, 0x40, 0x0 ;  /* 0x000000000000781c */ /* 0x000fe20003f6e808 */
[----:B------:R-:W-:Y:S01]  /*7860*/  ULEA UR27, UR4, UR38, 0x3 ;  /* 0x00000026041b7291 */ /* 0x000fe2000f8e183f */
[----:B------:R-:W-:-:S05]  /*7870*/  IMAD.U32 R8, RZ, RZ, UR5 ;  /* 0x00000005ff087e24 */ /* 0x000fca000f8e00ff */
[----:B------:R-:W-:-:S04]  /*7880*/  SHF.L.U32 R8, R8, 0x1f, RZ ;  /* 0x0000001f08087819 */ /* 0x000fc800000006ff */
[----:B------:R0:W1:Y:S02]  /*7890*/  SYNCS.PHASECHK.TRANS64.TRYWAIT P2, [UR27+0x22830], R8 ;  /* 0x02283008ff0075a7 */ /* 0x000064000804015b */
[----:B------:R-:W-:Y:S05]  /*78a0*/  @P3 BRA `(.L_x_10726) ;  /* 0x0000000000043947 */ /* 0x000fea0003800000 */
[----:B------:R-:W-:Y:S01]  /*78b0*/  BPT.TRAP 0x1 ;  /* 0x000000040000795c */ /* 0x000fe20000300000 */
.L_x_10726:
[----:B-1----:R-:W-:Y:S05]  /*78c0*/  @P2 BRA `(.L_x_10727) ;  /* 0x0000000000082947 */ /* 0x002fea0003800000 */
[----:B------:R-:W1:Y:S02]  /*78d0*/  SYNCS.PHASECHK.TRANS64.TRYWAIT P2, [UR27+0x22830], R8 ;  /* 0x02283008ff0075a7 */ /* 0x000e64000804015b */
[----:B-1----:R-:W-:Y:S05]  /*78e0*/  @!P2 BRA `(.L_x_10728) ;  /* 0x000000b800f0a947 */ /* 0x002fea0003800000 */
.L_x_10727:
[----:B------:R-:W-:Y:S01]  /*78f0*/  UIMAD UR22, UR4, 0x300, UR6 ;  /* 0x00000300041678a4 */ /* 0x000fe2000f8e0206 */
[----:B------:R-:W-:Y:S01]  /*7900*/  WARPGROUP.ARRIVE ;  /* 0x00000000000079c5 */ /* 0x000fe20000000000 */
[----:B------:R-:W-:Y:S01]  /*7910*/  UMOV UR23, 0x40000040 ;  /* 0x4000004000177882 */ /* 0x000fe20000000000 */
[----:B------:R-:W-:Y:S01]  /*7920*/  UMOV UR11, 0x40000040 ;  /* 0x40000040000b7882 */ /* 0x000fe20000000000 */
[----:B------:R-:W-:Y:S01]  /*7930*/  UIADD3 UR10, UR22, 0x2, URZ ;  /* 0x00000002160a7890 */ /* 0x000fe2000fffe03f */
[----:B------:R-:W-:Y:S01]  /*7940*/  PLOP3.LUT P2, PT, PT, PT, UP0, 0x40, 0x0 ;  /* 0x000000000000781c */ /* 0x000fe20003f4e808 */
[----:B------:R-:W-:Y:S01]  /*7950*/  UIADD3 UR14, UR22, 0x4, URZ ;  /* 0x00000004160e7890 */ /* 0x000fe2000fffe03f */
[----:B------:R-:W-:Y:S02]  /*7960*/  UMOV UR15, 0x40000040 ;  /* 0x40000040000f7882 */ /* 0x000fe40000000000 */
[----:B------:R-:W-:Y:S01]  /*7970*/  HGMMA.64x96x16.F32 R152, gdesc[UR20], RZ, !UPT, gsb0 ;  /* 0x01600000149879f0 */ /* 0x000fe2000c0008ff */
[----:B------:R-:W-:Y:S01]  /*7980*/  UIADD3 UR18, UR22, 0x6, URZ ;  /* 0x0000000616127890 */ /* 0x000fe2000fffe03f */
[----:B------:R-:W-:Y:S01]  /*7990*/  UMOV UR19, 0x40000040 ;  /* 0x4000004000137882 */ /* 0x000fe20000000000 */
[----:B------:R-:W-:-:S02]  /*79a0*/  WARPGROUP.DEPBAR.LE gsb0, 0x0 ;  /* 0x00008000000079c5 */ /* 0x000fc40000010000 */
[----:B------:R-:W-:-:S06]  /*79b0*/  WARPGROUP.ARRIVE ;  /* 0x00000000000079c5 */ /* 0x000fcc0000000000 */
[----:B------:R-:W-:Y:S01]  /*79c0*/  HGMMA.64x96x16.F32 R152, gdesc[UR8], R152, gsb0 ;  /* 0x01600000089879f0 */ /* 0x000fe20008000898 */
[----:B------:R-:W-:Y:S02]  /*79d0*/  UMOV UR10, UR26 ;  /* 0x0000001a000a7c82 */ /* 0x000fe40008000000 */
[----:B------:R-:W-:Y:S02]  /*79e0*/  WARPGROUP.DEPBAR.LE gsb0, 0x0 ;  /* 0x00008000000079c5 */ /* 0x000fe40000010000 */
[----:B------:R-:W-:-:S06]  /*79f0*/  WARPGROUP.ARRIVE ;  /* 0x00000000000079c5 */ /* 0x000fcc0000000000 */
[----:B------:R-:W-:Y:S03]  /*7a00*/  HGMMA.64x96x16.F32 R152, gdesc[UR12], R152, gsb0 ;  /* 0x016000000c9879f0 */ /* 0x000fe60008000898 */
[----:B------:R-:W-:Y:S02]  /*7a10*/  WARPGROUP.DEPBAR.LE gsb0, 0x0 ;  /* 0x00008000000079c5 */ /* 0x000fe40000010000 */
[----:B------:R-:W-:-:S06]  /*7a20*/  WARPGROUP.ARRIVE ;  /* 0x00000000000079c5 */ /* 0x000fcc0000000000 */
[----:B------:R-:W-:Y:S03]  /*7a30*/  HGMMA.64x96x16.F32 R152, gdesc[UR16], R152, gsb0 ;  /* 0x01600000109879f0 */ /* 0x000fe60008000898 */
[----:B------:R-:W-:Y:S02]  /*7a40*/  WARPGROUP.DEPBAR.LE gsb0, 0x0 ;  /* 0x00008000000079c5 */ /* 0x000fe40000010000 */
[----:B------:R-:W-:Y:S02]  /*7a50*/  FMNMX.FTZ R0, R152, R11, !PT ;  /* 0x0000000b98007209 */ /* 0x000fe40007810000 */
[----:B------:R-:W-:Y:S02]  /*7a60*/  FMNMX.FTZ R10, R154, R201, !PT ;  /* 0x000000c99a0a7209 */ /* 0x000fe40007810000 */
        /* <DEDUP_REMOVED lines=32> */
[----:B------:R-:W-:Y:S01]  /*7c70*/  FADD.FTZ R4, -R0, R11 ;  /* 0x0000000b00047221 */ /* 0x000fe20000010100 */
[----:B------:R-:W-:-:S03]  /*7c80*/  FMNMX.FTZ R10, R166, R15, !PT ;  /* 0x0000000fa60a7209 */ /* 0x000fc60007810000 */
[----:B--2---:R-:W-:Y:S01]  /*7c90*/  FMUL.FTZ R12, R4, UR10 ;  /* 0x0000000a040c7c20 */ /* 0x004fe20008410000 */
[----:B------:R-:W-:Y:S01]  /*7ca0*/  FMNMX.FTZ R15, R167, R10, !PT ;  /* 0x0000000aa70f7209 */ /* 0x000fe20007810000 */
[----:B------:R-:W-:-:S03]  /*7cb0*/  FMUL.FTZ R4, R0, UR10 ;  /* 0x0000000a00047c20 */ /* 0x000fc60008410000 */
        /* <DEDUP_REMOVED lines=31> */
[-C--:B-1----:R-:W-:Y:S01]  /*7eb0*/  FMUL.FTZ R24, R24, R12.reuse ;  /* 0x0000000c18187220 */ /* 0x082fe20000410000 */
[----:B------:R-:W-:Y:S01]  /*7ec0*/  FMNMX.FTZ R10, R186, R23, !PT ;  /* 0x00000017ba0a7209 */ /* 0x000fe20007810000 */
[-C--:B------:R-:W-:Y:S01]  /*7ed0*/  FMUL.FTZ R25, R25, R12.reuse ;  /* 0x0000000c19197220 */ /* 0x080fe20000410000 */
[----:B------:R-:W-:Y:S01]  /*7ee0*/  FMUL.FTZ R28, R28, R12 ;  /* 0x0000000c1c1c7220 */ /* 0x000fe20000410000 */
[----:B------:R-:W-:Y:S01]  /*7ef0*/  MUFU.EX2 R13, R13 ;  /* 0x0000000d000d7308 */ /* 0x000fe20000000800 */
[----:B------:R-:W-:Y:S01]  /*7f00*/  FMNMX.FTZ R23, R187, R10, !PT ;  /* 0x0000000abb177209 */ /* 0x000fe20007810000 */
[----:B--2---:R-:W-:Y:S01]  /*7f10*/  FFMA.FTZ R3, R12, R3, R11 ;  /* 0x000000030c037223 */ /* 0x004fe2000001000b */
[-C--:B------:R-:W-:Y:S01]  /*7f20*/  FMUL.FTZ R29, R29, R12.reuse ;  /* 0x0000000c1d1d7220 */ /* 0x080fe20000410000 */
[-C--:B------:R-:W-:Y:S01]  /*7f30*/  FMUL.FTZ R32, R32, R12.reuse ;  /* 0x0000000c20207220 */ /* 0x080fe20000410000 */
[----:B------:R-:W-:Y:S01]  /*7f40*/  FMNMX.FTZ R10, R190, R23, !PT ;  /* 0x00000017be0a7209 */ /* 0x000fe20007810000 */
[--C-:B------:R-:W-:Y:S01]  /*7f50*/  FFMA.FTZ R23, R169, UR10, -R4.reuse ;  /* 0x0000000aa9177c23 */ /* 0x100fe20008010804 */
[----:B------:R-:W-:Y:S01]  /*7f60*/  FMUL.FTZ R33, R33, R12 ;  /* 0x0000000c21217220 */ /* 0x000fe20000410000 */
[----:B------:R-:W-:Y:S01]  /*7f70*/  MUFU.EX2 R14, R14 ;  /* 0x0000000e000e7308 */ /* 0x000fe20000000800 */
[----:B------:R-:W-:Y:S01]  /*7f80*/  FMNMX.FTZ R153, R191, R10, !PT ;  /* 0x0000000abf997209 */ /* 0x000fe20007810000 */
[-C--:B------:R-:W-:Y:S01]  /*7f90*/  FMUL.FTZ R36, R36, R12.reuse ;  /* 0x0000000c24247220 */ /* 0x080fe20000410000 */
        /* <DEDUP_REMOVED lines=11> */
[--C-:B------:R-:W-:Y:S01]  /*8050*/  FFMA.FTZ R153, R173, UR10, -R4.reuse ;  /* 0x0000000aad997c23 */ /* 0x100fe20008010804 */
[--C-:B------:R-:W-:Y:S01]  /*8060*/  FFMA.FTZ R173, R192, UR10, -R4.reuse ;  /* 0x0000000ac0ad7c23 */ /* 0x100fe20008010804 */
[----:B------:R-:W-:Y:S01]  /*8070*/  MUFU.EX2 R15, R15 ;  /* 0x0000000f000f7308 */ /* 0x000fe20000000800 */
[----:B------:R-:W-:Y:S01]  /*8080*/  FMNMX.FTZ R10, R199, R10, !PT ;  /* 0x0000000ac70a7209 */ /* 0x000fe20007810000 */
[-C--:B------:R-:W-:Y:S01]  /*8090*/  FMUL.FTZ R52, R52, R12.reuse ;  /* 0x0000000c34347220 */ /* 0x080fe20000410000 */
[-C--:B------:R-:W-:Y:S01]  /*80a0*/  FMUL.FTZ R53, R53, R12.reuse ;  /* 0x0000000c35357220 */ /* 0x080fe20000410000 */
[-C--:B------:R-:W-:Y:S01]  /*80b0*/  FMUL.FTZ R56, R56, R12.reuse ;  /* 0x0000000c38387220 */ /* 0x080fe20000410000 */
[-C--:B------:R-:W-:Y:S01]  /*80c0*/  FMUL.FTZ R57, R57, R12.reuse ;  /* 0x0000000c39397220 */ /* 0x080fe20000410000 */
[----:B------:R-:W1:Y:S01]  /*80d0*/  SHFL.BFLY PT, R169, R10, 0x2, 0x1f ;  /* 0x0c401f000aa97f89 */ /* 0x000e6200000e0000 */
        /* <DEDUP_REMOVED lines=23> */
[----:B-1----:R-:W-:Y:S01]  /*8250*/  FMNMX.FTZ R177, R10, R169, !PT ;  /* 0x000000a90ab17209 */ /* 0x002fe20007810000 */
[----:B------:R-:W-:Y:S01]  /*8260*/  FFMA.FTZ R169, R188, UR10, -R4 ;  /* 0x0000000abca97c23 */ /* 0x000fe20008010804 */
[----:B------:R-:W-:Y:S01]  /*8270*/  MUFU.EX2 R23, R23 ;  /* 0x0000001700177308 */ /* 0x000fe20000000800 */
        /* <DEDUP_REMOVED lines=27> */
[-C--:B------:R-:W-:Y:S01]  /*8430*/  FMUL.FTZ R144, R144, R12.reuse ;  /* 0x0000000c90907220 */ /* 0x080fe20000410000 */
[-C--:B------:R-:W-:Y:S01]  /*8440*/  FMUL.FTZ R145, R145, R12.reuse ;  /* 0x0000000c91917220 */ /* 0x080fe20000410000 */
[-C--:B------:R-:W-:Y:S01]  /*8450*/  FMUL.FTZ R148, R148, R12.reuse ;  /* 0x0000000c94947220 */ /* 0x080fe20000410000 */
[----:B------:R-:W-:Y:S01]  /*8460*/  FMUL.FTZ R149, R149, R12 ;  /* 0x0000000c95957220 */ /* 0x000fe20000410000 */
[C---:B------:R-:W-:Y:S01]  /*8470*/  FMUL.FTZ R189, R10.reuse, UR10 ;  /* 0x0000000a0abd7c20 */ /* 0x040fe20008410000 */
[----:B------:R-:W-:Y:S01]  /*8480*/  FADD.FTZ R4, -R10, R201 ;  /* 0x000000c90a047221 */ /* 0x000fe20000010100 */
[----:B------:R-:W-:Y:S02]  /*8490*/  MUFU.EX2 R157, R157 ;  /* 0x0000009d009d7308 */ /* 0x000fe40000000800 */
[--C-:B------:R-:W-:Y:S01]  /*84a0*/  FFMA.FTZ R204, R175, UR10, -R189.reuse ;  /* 0x0000000aafcc7c23 */ /* 0x100fe200080108bd */
[--C-:B------:R-:W-:Y:S01]  /*84b0*/  FFMA.FTZ R175, R178, UR10, -R189.reuse ;  /* 0x0000000ab2af7c23 */ /* 0x100fe200080108bd */
[----:B------:R-:W-:Y:S01]  /*84c0*/  FFMA.FTZ R178, R179, UR10, -R189 ;  /* 0x0000000ab3b27c23 */ /* 0x000fe200080108bd */
[----:B------:R-:W-:-:S02]  /*84d0*/  IMAD.U32 R179, RZ, RZ, UR27 ;  /* 0x0000001bffb37e24 */ /* 0x000fc4000f8e00ff */
[----:B------:R-:W-:Y:S01]  /*84e0*/  FMUL.FTZ R4, R4, UR10 ;  /* 0x0000000a04047c20 */ /* 0x000fe20008410000 */
[--C-:B------:R-:W-:Y:S01]  /*84f0*/  FFMA.FTZ R188, R154, UR10, -R189.reuse ;  /* 0x0000000a9abc7c23 */ /* 0x100fe200080108bd */
[----:B------:R-:W-:Y:S01]  /*8500*/  MUFU.EX2 R161, R161 ;  /* 0x000000a100a17308 */ /* 0x000fe20000000800 */
[----:B------:R-:W-:Y:S02]  /*8510*/  @!P0 VIADD R154, R179, 0x22840 ;  /* 0x00022840b39a8836 */ /* 0x000fe40000000000 */
[--C-:B------:R-:W-:Y:S01]  /*8520*/  FFMA.FTZ R155, R155, UR10, -R189.reuse ;  /* 0x0000000a9b9b7c23 */ /* 0x100fe200080108bd */
[--C-:B------:R-:W-:Y:S01]  /*8530*/  FFMA.FTZ R185, R158, UR10, -R189.reuse ;  /* 0x0000000a9eb97c23 */ /* 0x100fe200080108bd */
[--C-:B------:R-:W-:Y:S01]  /*8540*/  FFMA.FTZ R192, R159, UR10, -R189.reuse ;  /* 0x0000000a9fc07c23 */ /* 0x100fe200080108bd */
[--C-:B------:R-:W-:Y:S01]  /*8550*/  FFMA.FTZ R159, R162, UR10, -R189.reuse ;  /* 0x0000000aa29f7c23 */ /* 0x100fe200080108bd */
[----:B------:R-:W-:Y:S01]  /*8560*/  @!P0 PRMT R154, RZ, 0x654, R154 ;  /* 0x00000654ff9a8816 */ /* 0x000fe2000000009a */
[--C-:B------:R-:W-:Y:S01]  /*8570*/  FFMA.FTZ R200, R167, UR10, -R189.reuse ;  /* 0x0000000aa7c87c23 */ /* 0x100fe200080108bd */
[----:B------:R1:W3:Y:S01]  /*8580*/  MUFU.EX2 R181, R4 ;  /* 0x0000000400b57308 */ /* 0x0002e20000000800 */
        /* <DEDUP_REMOVED lines=8> */
[----:B-1----:R-:W-:Y:S01]  /*8610*/  IADD3 R4, -R19, 0xb, RZ ;  /* 0x0000000b13047810 */ /* 0x002fe20007ffe1ff */
[--C-:B------:R-:W-:Y:S01]  /*8620*/  FFMA.FTZ R190, R190, UR10, -R189.reuse ;  /* 0x0000000abebe7c23 */ /* 0x100fe200080108bd */
[--C-:B------:R-:W-:Y:S01]  /*8630*/  FFMA.FTZ R191, R191, UR10, -R189.reuse ;  /* 0x0000000abfbf7c23 */ /* 0x100fe200080108bd */
[--C-:B------:R-:W-:Y:S01]  /*8640*/  FFMA.FTZ R194, R194, UR10, -R189.reuse ;  /* 0x0000000ac2c27c23 */ /* 0x100fe200080108bd */
[--C-:B------:R-:W-:Y:S01]  /*8650*/  FFMA.FTZ R195, R195, UR10, -R189.reuse ;  /* 0x0000000ac3c37c23 */ /* 0x100fe200080108bd */
[----:B------:R1:W-:Y:S06]  /*8660*/  BAR.ARV R4, 0x100 ;  /* 0x000400040000751d */ /* 0x0003ec0000002000 */
[----:B------:R4:W-:Y:S01]  /*8670*/  @!P0 SYNCS.ARRIVE.TRANS64.RED.A1T0 RZ, [R154+URZ], RZ ;  /* 0x000000ff9aff89a7 */ /* 0x0009e2000810043f */
[----:B------:R-:W-:Y:S01]  /*8680*/  MUFU.EX2 R165, R165 ;  /* 0x000000a500a57308 */ /* 0x000fe20000000800 */
[--C-:B------:R-:W-:Y:S01]  /*8690*/  FFMA.FTZ R198, R198, UR10, -R189.reuse ;  /* 0x0000000ac6c67c23 */ /* 0x100fe200080108bd */
[----:B------:R-:W-:Y:S01]  /*86a0*/  FFMA.FTZ R199, R199, UR10, -R189 ;  /* 0x0000000ac7c77c23 */ /* 0x000fe200080108bd */
[----:B--2---:R-:W-:Y:S01]  /*86b0*/  F2FP.F16.F32.PACK_AB R162, R153, R22 ;  /* 0x0000001699a2723e */ /* 0x004fe200000000ff */
[-C--:B---3--:R-:W-:Y:S01]  /*86c0*/  FMUL.FTZ R26, R26, R181.reuse ;  /* 0x000000b51a1a7220 */ /* 0x088fe20000410000 */
[----:B------:R-:W-:Y:S01]  /*86d0*/  F2FP.F16.F32.PACK_AB R158, R21, R20 ;  /* 0x00000014159e723e */ /* 0x000fe200000000ff */
[----:B------:R-:W-:Y:S01]  /*86e0*/  FMUL.FTZ R27, R27, R181 ;  /* 0x000000b51b1b7220 */ /* 0x000fe20000410000 */
[C---:B----4-:R-:W-:Y:S01]  /*86f0*/  FADD.FTZ R154, R152.reuse, R3 ;  /* 0x00000003989a7221 */ /* 0x050fe20000010000 */
[----:B------:R-:W2:Y:S01]  /*8700*/  MUFU.EX2 R188, R188 ;  /* 0x000000bc00bc7308 */ /* 0x000ea20000000800 */
[----:B------:R-:W-:Y:S01]  /*8710*/  F2FP.F16.F32.PACK_AB R152, R152, R11 ;  /* 0x0000000b9898723e */ /* 0x000fe200000000ff */
[-C--:B------:R-:W-:Y:S01]  /*8720*/  FMUL.FTZ R30, R30, R181.reuse ;  /* 0x000000b51e1e7220 */ /* 0x080fe20000410000 */
[----:B------:R-:W-:Y:S01]  /*8730*/  FADD.FTZ R3, R13, R154 ;  /* 0x0000009a0d037221 */ /* 0x000fe20000010000 */
[-C--:B------:R-:W-:Y:S01]  /*8740*/  FMUL.FTZ R31, R31, R181.reuse ;  /* 0x000000b51f1f7220 */ /* 0x080fe20000410000 */
[-C--:B------:R-:W-:Y:S01]  /*8750*/  FMUL.FTZ R34, R34, R181.reuse ;  /* 0x000000b522227220 */ /* 0x080fe20000410000 */
[-C--:B------:R-:W-:Y:S01]  /*8760*/  FMUL.FTZ R35, R35, R181.reuse ;  /* 0x000000b523237220 */ /* 0x080fe20000410000 */
[----:B------:R-:W-:Y:S01]  /*8770*/  FADD.FTZ R3, R14, R3 ;  /* 0x000000030e037221 */ /* 0x000fe20000010000 */
[----:B------:R-:W-:Y:S01]  /*8780*/  MUFU.EX2 R172, R172 ;  /* 0x000000ac00ac7308 */ /* 0x000fe20000000800 */
[-C--:B------:R-:W-:Y:S01]  /*8790*/  FMUL.FTZ R38, R38, R181.reuse ;  /* 0x000000b526267220 */ /* 0x080fe20000410000 */
[-C--:B------:R-:W-:Y:S01]  /*87a0*/  FMUL.FTZ R39, R39, R181.reuse ;  /* 0x000000b527277220 */ /* 0x080fe20000410000 */
[----:B------:R-:W-:Y:S01]  /*87b0*/  FADD.FTZ R154, R156, R3 ;  /* 0x000000039c9a7221 */ /* 0x000fe20000010000 */
[----:B------:R-:W-:Y:S01]  /*87c0*/  F2FP.F16.F32.PACK_AB R156, R15, R156 ;  /* 0x0000009c0f9c723e */ /* 0x000fe200000000ff */
[-C--:B------:R-:W-:Y:S01]  /*87d0*/  FMUL.FTZ R42, R42, R181.reuse ;  /* 0x000000b52a2a7220 */ /* 0x080fe20000410000 */
[-C--:B------:R-:W-:Y:S01]  /*87e0*/  FMUL.FTZ R43, R43, R181.reuse ;  /* 0x000000b52b2b7220 */ /* 0x080fe20000410000 */
[----:B------:R-:W-:Y:S01]  /*87f0*/  FADD.FTZ R3, R15, R154 ;  /* 0x0000009a0f037221 */ /* 0x000fe20000010000 */
[----:B------:R-:W3:Y:S01]  /*8800*/  MUFU.EX2 R155, R155 ;  /* 0x0000009b009b7308 */ /* 0x000ee20000000800 */
[----:B--2---:R-:W-:Y:S01]  /*8810*/  FFMA.FTZ R2, R181, R2, R188 ;  /* 0x00000002b5027223 */ /* 0x004fe200000100bc */
[-C--:B------:R-:W-:Y:S01]  /*8820*/  FMUL.FTZ R46, R46, R181.reuse ;  /* 0x000000b52e2e7220 */ /* 0x080fe20000410000 */
[----:B------:R-:W-:Y:S01]  /*8830*/  FADD.FTZ R154, R20, R3 ;  /* 0x00000003149a7221 */ /* 0x000fe20000010000 */
[-C--:B------:R-:W-:Y:S01]  /*8840*/  FMUL.FTZ R47, R47, R181.reuse ;  /* 0x000000b52f2f7220 */ /* 0x080fe20000410000 */
[-C--:B------:R-:W-:Y:S01]  /*8850*/  FMUL.FTZ R50, R50, R181.reuse ;  /* 0x000000b532327220 */ /* 0x080fe20000410000 */
[-C--:B------:R-:W-:Y:S01]  /*8860*/  FMUL.FTZ R51, R51, R181.reuse ;  /* 0x000000b533337220 */ /* 0x080fe20000410000 */
[----:B------:R-:W-:Y:S01]  /*8870*/  FADD.FTZ R3, R21, R154 ;  /* 0x0000009a15037221 */ /* 0x000fe20000010000 */
[----:B------:R-:W2:Y:S01]  /*8880*/  MUFU.EX2 R169, R169 ;  /* 0x000000a900a97308 */ /* 0x000ea20000000800 */
[-C--:B------:R-:W-:Y:S01]  /*8890*/  FMUL.FTZ R54, R54, R181.reuse ;  /* 0x000000b536367220 */ /* 0x080fe20000410000 */
[-C--:B------:R-:W-:Y:S01]  /*88a0*/  FMUL.FTZ R55, R55, R181.reuse ;  /* 0x000000b537377220 */ /* 0x080fe20000410000 */
[----:B------:R-:W-:Y:S01]  /*88b0*/  FADD.FTZ R154, R160, R3 ;  /* 0x00000003a09a7221 */ /* 0x000fe20000010000 */
[----:B------:R-:W-:Y:S01]  /*88c0*/  F2FP.F16.F32.PACK_AB R160, R23, R160 ;  /* 0x000000a017a0723e */ /* 0x000fe200000000ff */
[-C--:B------:R-:W-:Y:S01]  /*88d0*/  FMUL.FTZ R58, R58, R181.reuse ;  /* 0x000000b53a3a7220 */ /* 0x080fe20000410000 */
[-C--:B------:R-:W-:Y:S01]  /*88e0*/  FMUL.FTZ R59, R59, R181.reuse ;  /* 0x000000b53b3b7220 */ /* 0x080fe20000410000 */
[----:B------:R-:W-:Y:S01]  /*88f0*/  FADD.FTZ R3, R23, R154 ;  /* 0x0000009a17037221 */ /* 0x000fe20000010000 */
[----:B------:R-:W4:Y:S01]  /*8900*/  MUFU.EX2 R185, R185 ;  /* 0x000000b900b97308 */ /* 0x000f220000000800 */
[----:B---3--:R-:W-:Y:S01]  /*8910*/  FADD.FTZ R2, R155, R2 ;  /* 0x000000029b027221 */ /* 0x008fe20000010000 */
[-C--:B------:R-:W-:Y:S01]  /*8920*/  FMUL.FTZ R62, R62, R181.reuse ;  /* 0x000000b53e3e7220 */ /* 0x080fe20000410000 */
[----:B------:R-:W-:Y:S01]  /*8930*/  FADD.FTZ R154, R22, R3 ;  /* 0x00000003169a7221 */ /* 0x000fe20000010000 */
[-C--:B------:R-:W-:Y:S01]  /*8940*/  FMUL.FTZ R63, R63, R181.reuse ;  /* 0x000000b53f3f7220 */ /* 0x080fe20000410000 */
[-C--:B------:R-:W-:Y:S01]  /*8950*/  FMUL.FTZ R66, R66, R181.reuse ;  /* 0x000000b542427220 */ /* 0x080fe20000410000 */
[-C--:B------:R-:W-:Y:S01]  /*8960*/  FMUL.FTZ R67, R67, R181.reuse ;  /* 0x000000b543437220 */ /* 0x080fe20000410000 */
[----:B------:R-:W-:Y:S01]  /*8970*/  FADD.FTZ R3, R153, R154 ;  /* 0x0000009a99037221 */ /* 0x000fe20000010000 */
[----:B------:R-:W3:Y:S01]  /*8980*/  MUFU.EX2 R192, R192 ;  /* 0x000000c000c07308 */ /* 0x000ee20000000800 */
[----:B------:R-:W-:Y:S01]  /*8990*/  F2FP.F16.F32.PACK_AB R153, R155, R188 ;  /* 0x000000bc9b99723e */ /* 0x000fe200000000ff */
[-C--:B------:R-:W-:Y:S01]  /*89a0*/  FMUL.FTZ R70, R70, R181.reuse ;  /* 0x000000b546467220 */ /* 0x080fe20000410000 */
[----:B------:R-:W-:Y:S01]  /*89b0*/  FADD.FTZ R154, R164, R3 ;  /* 0x00000003a49a7221 */ /* 0x000fe20000010000 */
        /* <DEDUP_REMOVED lines=12> */
[----:B------:R-:W0:Y:S01]  /*8a80*/  MUFU.EX2 R159, R159 ;  /* 0x0000009f009f7308 */ /* 0x000e220000000800 */
[--C-:B-----5:R-:W-:Y:S01]  /*8a90*/  FFMA.FTZ R196, R163, UR10, -R189.reuse ;  /* 0x0000000aa3c47c23 */ /* 0x120fe200080108bd */
[----:B------:R-:W-:Y:S01]  /*8aa0*/  FFMA.FTZ R163, R166, UR10, -R189 ;  /* 0x0000000aa6a37c23 */ /* 0x000fe200080108bd */
[----:B------:R-:W-:Y:S01]  /*8ab0*/  FADD.FTZ R3, R165, R154 ;  /* 0x0000009aa5037221 */ /* 0x000fe20000010000 */
[----:B------:R-:W-:Y:S01]  /*8ac0*/  F2FP.F16.F32.PACK_AB R166, R168, R161 ;  /* 0x000000a1a8a6723e */ /* 0x000fe200000000ff */
[----:B------:R-:W-:Y:S01]  /*8ad0*/  FMUL.FTZ R86, R86, R181 ;  /* 0x000000b556567220 */ /* 0x000fe20000410000 */
[C---:B------:R-:W-:Y:S01]  /*8ae0*/  F2FP.F16.F32.PACK_AB R168, R172.reuse, R165 ;  /* 0x000000a5aca8723e */ /* 0x040fe200000000ff */
[----:B------:R-:W-:Y:S01]  /*8af0*/  FADD.FTZ R154, R172, R3 ;  /* 0x00000003ac9a7221 */ /* 0x000fe20000010000 */
[----:B------:R-:W5:Y:S01]  /*8b00*/  MUFU.EX2 R196, R196 ;  /* 0x000000c400c47308 */ /* 0x000f620000000800 */
[-C--:B------:R-:W-:Y:S01]  /*8b10*/  FMUL.FTZ R87, R87, R181.reuse ;  /* 0x000000b557577220 */ /* 0x080fe20000410000 */
[----:B------:R-:W-:Y:S01]  /*8b20*/  FMUL.FTZ R90, R90, R181 ;  /* 0x000000b55a5a7220 */ /* 0x000fe20000410000 */
[----:B--2---:R-:W-:Y:S01]  /*8b30*/  FADD.FTZ R3, R169, R154 ;  /* 0x0000009aa9037221 */ /* 0x004fe20000010000 */
[----:B------:R-:W-:Y:S01]  /*8b40*/  F2FP.F16.F32.PACK_AB R154, R14, R13 ;  /* 0x0000000d0e9a723e */ /* 0x000fe200000000ff */
[----:B----4-:R-:W-:Y:S01]  /*8b50*/  FADD.FTZ R13, R185, R2 ;  /* 0x00000002b90d7221 */ /* 0x010fe20000010000 */
[-C--:B------:R-:W-:Y:S01]  /*8b60*/  FMUL.FTZ R91, R91, R181.reuse ;  /* 0x000000b55b5b7220 */ /* 0x080fe20000410000 */
[-C--:B------:R-:W-:Y:S01]  /*8b70*/  FMUL.FTZ R94, R94, R181.reuse ;  /* 0x000000b55e5e7220 */ /* 0x080fe20000410000 */
[----:B------:R-:W2:Y:S01]  /*8b80*/  MUFU.EX2 R163, R163 ;  /* 0x000000a300a37308 */ /* 0x000ea20000000800 */
[----:B---3--:R-:W-:Y:S01]  /*8b90*/  FADD.FTZ R2, R192, R13 ;  /* 0x0000000dc0027221 */ /* 0x008fe20000010000 */
[-C--:B------:R-:W-:Y:S01]  /*8ba0*/  FMUL.FTZ R95, R95, R181.reuse ;  /* 0x000000b55f5f7220 */ /* 0x080fe20000410000 */
[-C--:B------:R-:W-:Y:S01]  /*8bb0*/  FMUL.FTZ R98, R98, R181.reuse ;  /* 0x000000b562627220 */ /* 0x080fe20000410000 */
[-C--:B------:R-:W-:Y:S01]  /*8bc0*/  FMUL.FTZ R99, R99, R181.reuse ;  /* 0x000000b563637220 */ /* 0x080fe20000410000 */
[----:B0-----:R-:W-:Y:S01]  /*8bd0*/  FADD.FTZ R13, R159, R2 ;  /* 0x000000029f0d7221 */ /* 0x001fe20000010000 */
[-C--:B------:R-:W-:Y:S01]  /*8be0*/  FMUL.FTZ R102, R102, R181.reuse ;  /* 0x000000b566667220 */ /* 0x080fe20000410000 */
[----:B------:R-:W-:Y:S01]  /*8bf0*/  FMUL.FTZ R103, R103, R181 ;  /* 0x000000b567677220 */ /* 0x000fe20000410000 */
[----:B------:R-:W0:Y:S01]  /*8c00*/  MUFU.EX2 R200, R200 ;  /* 0x000000c800c87308 */ /* 0x000e220000000800 */
[C---:B-----5:R-:W-:Y:S01]  /*8c10*/  FADD.FTZ R2, R196.reuse, R13 ;  /* 0x0000000dc4027221 */ /* 0x060fe20000010000 */
        /* <DEDUP_REMOVED lines=31> */
[C---:B--2---:R-:W-:Y:S01]  /*8e10*/  FADD.FTZ R2, R202.reuse, R13 ;  /* 0x0000000dca027221 */ /* 0x044fe20000010000 */
[----:B------:R-:W-:Y:S01]  /*8e20*/  F2FP.F16.F32.PACK_AB R161, R202, R167 ;  /* 0x000000a7caa1723e */ /* 0x000fe200000000ff */
[-C--:B------:R-:W-:Y:S01]  /*8e30*/  FMUL.FTZ R150, R150, R181.reuse ;  /* 0x000000b596967220 */ /* 0x080fe20000410000 */
[----:B------:R-:W-:Y:S01]  /*8e40*/  FMUL.FTZ R151, R151, R181 ;  /* 0x000000b597977220 */ /* 0x000fe20000410000 */
[----:B------:R-:W-:-:S03]  /*8e50*/  F2FP.F16.F32.PACK_AB R155, R192, R185 ;  /* 0x000000b9c09b723e */ /* 0x000fc600000000ff */
[----:B------:R-:W2:Y:S01]  /*8e60*/  MUFU.EX2 R175, R175 ;  /* 0x000000af00af7308 */ /* 0x000ea20000000800 */
[----:B0-----:R-:W-:-:S07]  /*8e70*/  FADD.FTZ R13, R171, R2 ;  /* 0x00000002ab0d7221 */ /* 0x001fce0000010000 */
[----:B------:R-:W0:Y:S01]  /*8e80*/  MUFU.EX2 R178, R178 ;  /* 0x000000b200b27308 */ /* 0x000e220000000800 */
[C---:B---3--:R-:W-:Y:S01]  /*8e90*/  FADD.FTZ R2, R204.reuse, R13 ;  /* 0x0000000dcc027221 */ /* 0x048fe20000010000 */
[----:B------:R-:W-:-:S06]  /*8ea0*/  F2FP.F16.F32.PACK_AB R163, R204, R171 ;  /* 0x000000abcca3723e */ /* 0x000fcc00000000ff */
[----:B------:R-:W3:Y:S01]  /*8eb0*/  MUFU.EX2 R182, R182 ;  /* 0x000000b600b67308 */ /* 0x000ee20000000800 */
[----:B--2---:R-:W-:-:S07]  /*8ec0*/  FADD.FTZ R13, R175, R2 ;  /* 0x00000002af0d7221 */ /* 0x004fce0000010000 */
[----:B------:R-:W2:Y:S01]  /*8ed0*/  MUFU.EX2 R183, R183 ;  /* 0x000000b700b77308 */ /* 0x000ea20000000800 */
[C---:B0-----:R-:W-:Y:S01]  /*8ee0*/  FADD.FTZ R13, R178.reuse, R13 ;  /* 0x0000000db20d7221 */ /* 0x041fe20000010000 */
[----:B------:R-:W-:-:S06]  /*8ef0*/  F2FP.F16.F32.PACK_AB R165, R178, R175 ;  /* 0x000000afb2a5723e */ /* 0x000fcc00000000ff */
[----:B------:R-:W0:Y:S01]  /*8f00*/  MUFU.EX2 R176, R176 ;  /* 0x000000b000b07308 */ /* 0x000e220000000800 */
[----:B---3--:R-:W-:-:S07]  /*8f10*/  FADD.FTZ R2, R182, R13 ;  /* 0x0000000db6027221 */ /* 0x008fce0000010000 */
[----:B------:R-:W3:Y:S01]  /*8f20*/  MUFU.EX2 R186, R186 ;  /* 0x000000ba00ba7308 */ /* 0x000ee20000000800 */
[C---:B--2---:R-:W-:Y:S01]  /*8f30*/  FADD.FTZ R13, R183.reuse, R2 ;  /* 0x00000002b70d7221 */ /* 0x044fe20000010000 */
[----:B------:R-:W-:-:S06]  /*8f40*/  F2FP.F16.F32.PACK_AB R167, R183, R182 ;  /* 0x000000b6b7a7723e */ /* 0x000fcc00000000ff */
[----:B------:R-:W2:Y:S01]  /*8f50*/  MUFU.EX2 R173, R173 ;  /* 0x000000ad00ad7308 */ /* 0x000ea20000000800 */
[C---:B0-----:R-:W-:Y:S01]  /*8f60*/  FADD.FTZ R12, R176.reuse, R3 ;  /* 0x00000003b00c7221 */ /* 0x041fe20000010000 */
[----:B------:R-:W-:-:S06]  /*8f70*/  F2FP.F16.F32.PACK_AB R170, R176, R169 ;  /* 0x000000a9b0aa723e */ /* 0x000fcc00000000ff */
[----:B------:R-:W0:Y:S01]  /*8f80*/  MUFU.EX2 R187, R187 ;  /* 0x000000bb00bb7308 */ /* 0x000e220000000800 */
[----:B---3--:R-:W-:-:S07]  /*8f90*/  FADD.FTZ R2, R186, R13 ;  /* 0x0000000dba027221 */ /* 0x008fce0000010000 */
        /* <DEDUP_REMOVED lines=11> */
[----:B0-----:R-:W-:-:S07]  /*9050*/  FADD.FTZ R13, R11, R2 ;  /* 0x000000020b0d7221 */ /* 0x001fce0000010000 */
[----:B------:R-:W0:Y:S01]  /*9060*/  MUFU.EX2 R198, R198 ;  /* 0x000000c600c67308 */ /* 0x000e220000000800 */
[C---:B---3--:R-:W-:Y:S01]  /*9070*/  FADD.FTZ R14, R180.reuse, R3 ;  /* 0x00000003b40e7221 */ /* 0x048fe20000010000 */
[----:B------:R-:W-:-:S03]  /*9080*/  F2FP.F16.F32.PACK_AB R172, R180, R173 ;  /* 0x000000adb4ac723e */ /* 0x000fc600000000ff */
[----:B------:R-:W-:-:S03]  /*9090*/  FADD.FTZ R3, R177, R14 ;  /* 0x0000000eb1037221 */ /* 0x000fc60000010000 */
[----:B------:R-:W3:Y:S01]  /*90a0*/  MUFU.EX2 R184, R184 ;  /* 0x000000b800b87308 */ /* 0x000ee20000000800 */
[C---:B--2---:R-:W-:Y:S01]  /*90b0*/  FADD.FTZ R13, R12.reuse, R13 ;  /* 0x0000000d0c0d7221 */ /* 0x044fe20000010000 */
[----:B------:R-:W-:-:S06]  /*90c0*/  F2FP.F16.F32.PACK_AB R173, R12, R11 ;  /* 0x0000000b0cad723e */ /* 0x000fcc00000000ff */
[----:B------:R-:W2:Y:S01]  /*90d0*/  MUFU.EX2 R199, R199 ;  /* 0x000000c700c77308 */ /* 0x000ea20000000800 */
[----:B0-----:R-:W-:Y:S01]  /*90e0*/  FADD.FTZ R2, R198, R13 ;  /* 0x0000000dc6027221 */ /* 0x001fe20000010000 */
[C---:B---3--:R-:W-:Y:S01]  /*90f0*/  FADD.FTZ R3, R184.reuse, R3 ;  /* 0x00000003b8037221 */ /* 0x048fe20000010000 */
[----:B------:R-:W-:Y:S02]  /*9100*/  F2FP.F16.F32.PACK_AB R174, R184, R177 ;  /* 0x000000b1b8ae723e */ /* 0x000fe400000000ff */
[C---:B--2---:R-:W-:Y:S01]  /*9110*/  FADD.FTZ R2, R199.reuse, R2 ;  /* 0x00000002c7027221 */ /* 0x044fe20000010000 */
[----:B------:R-:W-:Y:S01]  /*9120*/  F2FP.F16.F32.PACK_AB R175, R199, R198 ;  /* 0x000000c6c7af723e */ /* 0x000fe200000000ff */
[----:B-1----:R-:W-:Y:S06]  /*9130*/  @P2 BRA `(.L_x_10729) ;  /* 0x0000000000042947 */ /* 0x002fec0003800000 */
[----:B------:R-:W-:Y:S01]  /*9140*/  BPT.TRAP 0x1 ;  /* 0x000000040000795c */ /* 0x000fe20000300000 */
.L_x_10729:
[----:B------:R-:W-:Y:S01]  /*9150*/  PLOP3.LUT P3, PT, PT, PT, UP0, 0x40, 0x0 ;  /* 0x000000000000781c */ /* 0x000fe20003f6e808 */
[----:B------:R0:W1:-:S12]  /*9160*/  SYNCS.PHASECHK.TRANS64.TRYWAIT P2, [UR27+0x22850], R8 ;  /* 0x02285008ff0075a7 */ /* 0x000058000804015b */
[----:B0-----:R-:W-:Y:S05]  /*9170*/  @P3 BRA `(.L_x_10730) ;  /* 0x0000000000043947 */ /* 0x001fea0003800000 */
[----:B------:R-:W-:Y:S01]  /*9180*/  BPT.TRAP 0x1 ;  /* 0x000000040000795c */ /* 0x000fe20000300000 */
.L_x_10730:
[----:B-1----:R-:W-:Y:S05]  /*9190*/  @P2 BRA `(.L_x_10731) ;  /* 0x0000000000082947 */ /* 0x002fea0003800000 */
[----:B------:R-:W0:Y:S02]  /*91a0*/  SYNCS.PHASECHK.TRANS64.TRYWAIT P2, [UR27+0x22850], R8 ;  /* 0x02285008ff0075a7 */ /* 0x000e24000804015b */
[----:B0-----:R-:W-:Y:S05]  /*91b0*/  @!P2 BRA `(.L_x_10732) ;  /* 0x000000a000d4a947 */ /* 0x001fea0003800000 */
.L_x_10731:
[----:B------:R1:W-:Y:S01]  /*91c0*/  BAR.SYNC.DEFER_BLOCKING R7, 0x100 ;  /* 0x000400070000751d */ /* 0x0003e20000010000 */
[----:B------:R-:W-:Y:S01]  /*91d0*/  UIMAD UR11, UR4, 0xc00, UR24 ;  /* 0x00000c00040b78a4 */ /* 0x000fe2000f8e0218 */
[----:B0-----:R-:W-:Y:S02]  /*91e0*/  @!P0 VIADD R179, R179, 0x22860 ;  /* 0x00022860b3b38836 */ /* 0x001fe40000000000 */
[----:B------:R-:W-:Y:S02]  /*91f0*/  IMAD.MOV.U32 R201, RZ, RZ, R10 ;  /* 0x000000ffffc97224 */ /* 0x000fe400078e000a */
[----:B------:R-:W-:Y:S01]  /*9200*/  UMOV UR15, 0x40000040 ;  /* 0x40000040000f7882 */ /* 0x000fe20000000000 */
[----:B------:R-:W-:Y:S01]  /*9210*/  @!P0 PRMT R179, RZ, 0x654, R179 ;  /* 0x00000654ffb38816 */ /* 0x000fe200000000b3 */
[----:B------:R-:W-:Y:S01]  /*9220*/  UMOV UR14, UR11 ;  /* 0x0000000b000e7c82 */ /* 0x000fe20008000000 */
        /* <DEDUP_REMOVED lines=36> */
.L_x_10724:
[----:B------:R-:W-:-:S13]  /*9470*/  ISETP.GE.AND P1, PT, R9, UR37, PT ;  /* 0x0000002509007c0c */ /* 0x000fda000bf26270 */
[----:B------:R-:W-:Y:S05]  /*9480*/  @!P1 BRA `(.L_x_10734) ;  /* 0x0000002c00f49947 */ /* 0x000fea0003800000 */
[----:B------:R-:W-:Y:S01]  /*9490*/  IMAD.MOV.U32 R13, RZ, RZ, R10 ;  /* 0x000000ffff0d7224 */ /* 0x000fe200078e000a */
[----:B------:R-:W-:Y:S01]  /*94a0*/  ULDC UR26, c[0x0][0x9e4] ;  /* 0x00027900001a7ab9 */ /* 0x000fe20000000800 */
[----:B--2---:R-:W-:Y:S01]  /*94b0*/  IMAD.MOV.U32 R12, RZ, RZ, R0 ;  /* 0x000000ffff0c7224 */ /* 0x004fe200078e0000 */
[----:B------:R-:W-:Y:S01]  /*94c0*/  ULDC UR27, c[0x0][0x288] ;  /* 0x0000a200001b7ab9 */ /* 0x000fe20000000800 */
[----:B------:R-:W-:Y:S01]  /*94d0*/  ULDC UR28, c[0x0][0x2f0] ;  /* 0x0000bc00001c7ab9 */ /* 0x000fe20000000800 */
[----:B------:R-:W-:Y:S01]  /*94e0*/  ULDC UR25, c[0x0][0x988] ;  /* 0x0002620000197ab9 */ /* 0x000fe20000000800 */
[----:B------:R-:W-:-:S05]  /*94f0*/  ULDC UR29, c[0x0][0x9e0] ;  /* 0x00027800001d7ab9 */ /* 0x000fca0000000800 */
.L_x_10751:
[----:B------:R-:W-:Y:S01]  /*9500*/  UIADD3 UR4, UR4, 0x1, URZ ;  /* 0x0000000104047890 */ /* 0x000fe2000fffe03f */
[----:B------:R-:W-:-:S03]  /*9510*/  PLOP3.LUT P1, PT, PT, PT, UP0, 0x40, 0x0 ;  /* 0x000000000000781c */ /* 0x000fc60003f2e808 */
[----:B------:R-:W-:-:S04]  /*9520*/  UISETP.NE.AND UP3, UPT, UR4, 0x2, UPT ;  /* 0x000000020400788c */ /* 0x000fc8000bf65270 */
[----:B------:R-:W-:Y:S02]  /*9530*/  USEL UR10, URZ, 0x1, UP3 ;  /* 0x000000013f0a7887 */ /* 0x000fe40009800000 */
[----:B------:R-:W-:Y:S02]  /*9540*/  USEL UR4, UR4, URZ, UP3 ;  /* 0x0000003f04047287 */ /* 0x000fe40009800000 */
[----:B------:R-:W-:Y:S02]  /*9550*/  ULOP3.LUT UR5, UR5, UR10, URZ, 0x3c, !UPT ;  /* 0x0000000a05057292 */ /* 0x000fe4000f8e3c3f */
[----:B0--3--:R-:W-:Y:S10]  /*9560*/  @P1 BRA `(.L_x_10735) ;  /* 0x0000000000041947 */ /* 0x009ff40003800000 */
[----:B------:R-:W-:Y:S01]  /*9570*/  BPT.TRAP 0x1 ;  /* 0x000000040000795c */ /* 0x000fe20000300000 */
.L_x_10735:
[----:B------:R-:W-:Y:S01]  /*9580*/  PLOP3.LUT P2, PT, PT, PT, UP0, 0x40, 0x0 ;  /* 0x000000000000781c */ /* 0x000fe20003f4e808 */
[----:B------:R-:W-:Y:S01]  /*9590*/  ULEA UR30, UR4, UR38, 0x3 ;  /* 0x00000026041e7291 */ /* 0x000fe2000f8e183f */
[----:B------:R-:W-:-:S05]  /*95a0*/  IMAD.U32 R11, RZ, RZ, UR5 ;  /* 0x00000005ff0b7e24 */ /* 0x000fca000f8e00ff */
[----:B------:R-:W-:-:S04]  /*95b0*/  SHF.L.U32 R11, R11, 0x1f, RZ ;  /* 0x0000001f0b0b7819 */ /* 0x000fc800000006ff */
[----:B------:R0:W2:Y:S02]  /*95c0*/  SYNCS.PHASECHK.TRANS64.TRYWAIT P1, [UR30+0x22830], R11 ;  /* 0x0228300bff0075a7 */ /* 0x0000a4000802015e */
[----:B------:R-:W-:Y:S05]  /*95d0*/  @P2 BRA `(.L_x_10736) ;  /* 0x0000000000042947 */ /* 0x000fea0003800000 */
[----:B------:R-:W-:Y:S01]  /*95e0*/  BPT.TRAP 0x1 ;  /* 0x000000040000795c */ /* 0x000fe20000300000 */
.L_x_10736:
[----:B--2---:R-:W-:Y:S05]  /*95f0*/  @P1 BRA `(.L_x_10737) ;  /* 0x0000000000081947 */ /* 0x004fea0003800000 */
[----:B------:R-:W2:Y:S02]  /*9600*/  SYNCS.PHASECHK.TRANS64.TRYWAIT P1, [UR30+0x22830], R11 ;  /* 0x0228300bff0075a7 */ /* 0x000ea4000802015e */
[----:B--2---:R-:W-:Y:S05]  /*9610*/  @!P1 BRA `(.L_x_10738) ;  /* 0x0000009c00d09947 */ /* 0x004fea0003800000 */
.L_x_10737:
[----:B------:R-:W-:Y:S01]  /*9620*/  UIMAD UR22, UR4, 0x300, UR6 ;  /* 0x00000300041678a4 */ /* 0x000fe2000f8e0206 */
[----:B-1----:R-:W-:Y:S01]  /*9630*/  WARPGROUP.ARRIVE ;  /* 0x00000000000079c5 */ /* 0x002fe20000000000 */
[----:B------:R-:W-:Y:S01]  /*9640*/  UMOV UR23, 0x40000040 ;  /* 0x4000004000177882 */ /* 0x000fe20000000000 */
[----:B------:R-:W-:Y:S01]  /*9650*/  UMOV UR11, 0x40000040 ;  /* 0x40000040000b7882 */ /* 0x000fe20000000000 */
[----:B------:R-:W-:Y:S01]  /*9660*/  UIADD3 UR10, UR22, 0x2, URZ ;  /* 0x00000002160a7890 */ /* 0x000fe2000fffe03f */
[----:B------:R-:W-:Y:S01]  /*9670*/  PLOP3.LUT P1, PT, PT, PT, UP1, 0x80, 0x0 ;  /* 0x000000000000781c */ /* 0x000fe20003f2f018 */
[----:B------:R-:W-:Y:S01]  /*9680*/  UIADD3 UR14, UR22, 0x4, URZ ;  /* 0x00000004160e7890 */ /* 0x000fe2000fffe03f */
[----:B------:R-:W-:Y:S01]  /*9690*/  PLOP3.LUT P2, PT, PT, PT, UP1, 0x80, 0x0 ;  /* 0x000000000000781c */ /* 0x000fe20003f4f018 */
[----:B------:R-:W-:Y:S01]  /*96a0*/  UMOV UR15, 0x40000040 ;  /* 0x40000040000f7882 */ /* 0x000fe20000000000 */
[----:B------:R-:W-:Y:S01]  /*96b0*/  HGMMA.64x96x16.F32 R152, gdesc[UR20], RZ, !UPT, gsb0 ;  /* 0x01600000149879f0 */ /* 0x000fe2000c0008ff */
[----:B------:R-:W-:Y:S01]  /*96c0*/  UIADD3 UR18, UR22, 0x6, URZ ;  /* 0x0000000616127890 */ /* 0x000fe2000fffe03f */
[----:B------:R-:W-:Y:S01]  /*96d0*/  IMAD.MOV.U32 R14, RZ, RZ, R6 ;  /* 0x000000ffff0e7224 */ /* 0x000fe200078e0006 */
[----:B------:R-:W-:Y:S01]  /*96e0*/  UMOV UR19, 0x40000040 ;  /* 0x4000004000137882 */ /* 0x000fe20000000000 */
[----:B------:R-:W-:-:S02]  /*96f0*/  IMAD.U32 R8, RZ, RZ, UR30 ;  /* 0x0000001eff087e24 */ /* 0x000fc4000f8e00ff */
[----:B------:R-:W-:-:S04]  /*9700*/  IMAD R201, R9, -0x60, RZ ;  /* 0xffffffa009c97824 */ /* 0x000fc800078e02ff */
[----:B------:R-:W-:-:S04]  /*9710*/  VIADD R10, R201, 0x1 ;  /* 0x00000001c90a7836 */ /* 0x000fc80000000000 */
[----:B------:R-:W-:Y:S01]  /*9720*/  IMAD R15, R5, -0x2, R10 ;  /* 0xfffffffe050f7824 */ /* 0x000fe200078e020a */
[----:B------:R-:W-:Y:S02]  /*9730*/  WARPGROUP.DEPBAR.LE gsb0, 0x0 ;  /* 0x00008000000079c5 */ /* 0x000fe40000010000 */
[----:B------:R-:W-:-:S06]  /*9740*/  WARPGROUP.ARRIVE ;  /* 0x00000000000079c5 */ /* 0x000fcc0000000000 */
[----:B------:R-:W-:Y:S01]  /*9750*/  HGMMA.64x96x16.F32 R152, gdesc[UR8], R152, gsb0 ;  /* 0x01600000089879f0 */ /* 0x000fe20008000898 */
[----:B------:R-:W-:Y:S02]  /*9760*/  @UP1 ULDC UR10, c[0x0][0x44c] ;  /* 0x00011300000a1ab9 */ /* 0x000fe40000000800 */
[----:B--2---:R-:W-:Y:S01]  /*9770*/  @P1 IMAD.HI.U32 R0, R6, UR10, RZ ;  /* 0x0000000a06001c27 */ /* 0x004fe2000f8e00ff */
[----:B------:R-:W-:Y:S01]  /*9780*/  @UP1 ULDC UR10, c[0x0][0x450] ;  /* 0x00011400000a1ab9 */ /* 0x000fe20000000800 */
[----:B------:R-:W-:-:S03]  /*9790*/  PLOP3.LUT P1, PT, PT, PT, UP2, 0x40, 0x0 ;  /* 0x000000000000781c */ /* 0x000fc60003f2e828 */
[----:B------:R-:W-:Y:S01]  /*97a0*/  @P2 SHF.R.U32.HI R14, RZ, UR10, R0 ;  /* 0x0000000aff0e2c19 */ /* 0x000fe20008011600 */
[----:B------:R-:W-:-:S04]  /*97b0*/  @!P0 VIADD R0, R8, 0x22840 ;  /* 0x0002284008008836 */ /* 0x000fc80000000000 */
[----:B------:R-:W1:Y:S01]  /*97c0*/  SHFL.IDX PT, R21, R14, RZ, 0x1c1f ;  /* 0x001c1fff0e157589 */ /* 0x000e6200000e0000 */
[----:B------:R-:W-:Y:S01]  /*97d0*/  @!P0 PRMT R0, RZ, 0x654, R0 ;  /* 0x00000654ff008816 */ /* 0x000fe20000000000 */
        /* <DEDUP_REMOVED lines=9> */
[----:B---3--:R-:W-:-:S05]  /*9870*/  IADD3 R0, R15, -UR27, R18 ;  /* 0x8000001b0f007c10 */ /* 0x008fca000fffe012 */
[C---:B------:R-:W-:Y:S02]  /*9880*/  VIADD R22, R0.reuse, UR29 ;  /* 0x0000001d00167c36 */ /* 0x040fe40008000000 */
[----:B------:R-:W-:Y:S02]  /*9890*/  VIADD R23, R0, UR7 ;  /* 0x0000000700177c36 */ /* 0x000fe40008000000 */
[----:B------:R-:W-:Y:S02]  /*98a0*/  VIADD R0, R15, 0xffffffff ;  /* 0xffffffff0f007836 */ /* 0x000fe40000000000 */
[--C-:B-1----:R-:W-:Y:S02]  /*98b0*/  IMAD.IADD R10, R22, 0x1, R21.reuse ;  /* 0x00000001160a7824 */ /* 0x102fe400078e0215 */
[----:B------:R-:W-:Y:S01]  /*98c0*/  IMAD.IADD R15, R23, 0x1, R21 ;  /* 0x00000001170f7824 */ /* 0x000fe200078e0215 */
[----:B--2---:R-:W-:Y:S06]  /*98d0*/  @P1 BRA `(.L_x_10739) ;  /* 0x0000000000581947 */ /* 0x004fec0003800000 */
        /* <DEDUP_REMOVED lines=13> */
.L_x_10741:
[----:B------:R-:W-:-:S05]  /*99b0*/  IMAD.U32 R200, RZ, RZ, UR26 ;  /* 0x0000001affc87e24 */ /* 0x000fca000f8e00ff */
[----:B------:R-:W-:-:S13]  /*99c0*/  ISETP.NE.AND P1, PT, R200, 0x1, PT ;  /* 0x00000001c800780c */ /* 0x000fda0003f25270 */
[----:B------:R-:W1:Y:S02]  /*99d0*/  @P1 LDC.64 R202, c[0x0][0x9e8] ;  /* 0x00027a00ffca1b82 */ /* 0x000e640000000a00 */
[----:B-1----:R-:W-:-:S05]  /*99e0*/  @P1 IMAD.HI.U32 R20, R21, R202, RZ ;  /* 0x000000ca15141227 */ /* 0x002fca00078e00ff */
[----:B------:R-:W-:-:S07]  /*99f0*/  @P1 SHF.R.U32.HI R21, RZ, R203, R20 ;  /* 0x000000cbff151219 */ /* 0x000fce0000011614 */
.L_x_10742:
[----:B------:R-:W-:Y:S05]  /*9a00*/  BSYNC B0 ;  /* 0x0000000000007941 */ /* 0x000fea0003800000 */
.L_x_10740:
[----:B------:R-:W-:-:S05]  /*9a10*/  IMAD R21, R21, R200, R0 ;  /* 0x000000c815157224 */ /* 0x000fca00078e0200 */
[----:B------:R-:W-:Y:S02]  /*9a20*/  VIADDMNMX R10, R21, R200, R10, PT ;  /* 0x000000c8150a7246 */ /* 0x000fe4000380010a */
[----:B------:R-:W-:-:S07]  /*9a30*/  VIMNMX R15, R15, R21, !PT ;  /* 0x000000150f0f7248 */ /* 0x000fce0007fe0100 */
.L_x_10739:
[C---:B------:R-:W-:Y:S02]  /*9a40*/  ISETP.GE.AND P6, PT, R201.reuse, 0xa, PT ;  /* 0x0000000ac900780c */ /* 0x040fe40003fc6270 */
[C---:B------:R-:W-:Y:S02]  /*9a50*/  ISETP.GE.AND P1, PT, R201.reuse, 0x2, PT ;  /* 0x00000002c900780c */ /* 0x040fe40003f26270 */
[C---:B------:R-:W-:Y:S02]  /*9a60*/  ISETP.GE.AND P2, PT, R201.reuse, 0x9, PT ;  /* 0x00000009c900780c */ /* 0x040fe40003f46270 */
[----:B------:R-:W-:Y:S02]  /*9a70*/  ISETP.GE.AND P5, PT, R201, 0x11, PT ;  /* 0x00000011c900780c */ /* 0x000fe40003fa6270 */
[----:B------:R-:W-:Y:S02]  /*9a80*/  LOP3.LUT R17, R17, 0xfffffffb, RZ, 0xc0, !PT ;  /* 0xfffffffb11117812 */ /* 0x000fe400078ec0ff */
[----:B------:R-:W-:-:S02]  /*9a90*/  ISETP.GT.AND P4, PT, R15, 0x1, !P1 ;  /* 0x000000010f00780c */ /* 0x000fc40004f84270 */
[----:B------:R-:W-:Y:S02]  /*9aa0*/  ISETP.GT.AND P3, PT, R15, 0x8, !P2 ;  /* 0x000000080f00780c */ /* 0x000fe40005764270 */
[----:B------:R-:W-:Y:S02]  /*9ab0*/  @P6 LOP3.LUT R17, R17, 0x4, RZ, 0xfc, !PT ;  /* 0x0000000411116812 */ /* 0x000fe400078efcff */
[C---:B------:R-:W-:Y:S02]  /*9ac0*/  ISETP.LT.OR P4, PT, R10.reuse, 0x2, P4 ;  /* 0x000000020a00780c */ /* 0x040fe40002781670 */
[----:B------:R-:W-:Y:S02]  /*9ad0*/  ISETP.LT.OR P3, PT, R10, 0x9, P3 ;  /* 0x000000090a00780c */ /* 0x000fe40001f61670 */
[----:B------:R-:W-:Y:S02]  /*9ae0*/  LOP3.LUT R17, R17, 0xfffffff7, RZ, 0xc0, !PT ;  /* 0xfffffff711117812 */ /* 0x000fe400078ec0ff */
[----:B------:R-:W-:-:S02]  /*9af0*/  FSEL R153, R153, -INF , !P4 ;  /* 0xff80000099997808 */ /* 0x000fc40006000000 */
[----:B------:R-:W-:Y:S02]  /*9b00*/  FSEL R156, R156, -INF , !P3 ;  /* 0xff8000009c9c7808 */ /* 0x000fe40005800000 */
[----:B------:R-:W-:Y:S02]  /*9b10*/  ISETP.GT.AND P4, PT, R15, 0x9, !P6 ;  /* 0x000000090f00780c */ /* 0x000fe40007784270 */
[----:B------:R-:W-:Y:S02]  /*9b20*/  @P5 LOP3.LUT R17, R17, 0x8, RZ, 0xfc, !PT ;  /* 0x0000000811115812 */ /* 0x000fe400078efcff */
[----:B------:R-:W-:Y:S02]  /*9b30*/  ISETP.GT.AND P3, PT, R15, 0x10, !P5 ;  /* 0x000000100f00780c */ /* 0x000fe40006f64270 */
[----:B------:R-:W-:Y:S02]  /*9b40*/  ISETP.GE.AND P5, PT, R201, 0x12, PT ;  /* 0x00000012c900780c */ /* 0x000fe40003fa6270 */
[----:B------:R-:W-:-:S02]  /*9b50*/  ISETP.LT.OR P4, PT, R10, 0xa, P4 ;  /* 0x0000000a0a00780c */ /* 0x000fc40002781670 */
[----:B------:R-:W-:Y:S02]  /*9b60*/  ISETP.LT.OR P3, PT, R10, 0x11, P3 ;  /* 0x000000110a00780c */ /* 0x000fe40001f61670 */
[----:B------:R-:W-:Y:S02]  /*9b70*/  FSEL R157, R157, -INF , !P4 ;  /* 0xff8000009d9d7808 */ /* 0x000fe40006000000 */
[----:B------:R-:W-:Y:S02]  /*9b80*/  ISETP.GE.AND P4, PT, R201, 0x19, PT ;  /* 0x00000019c900780c */ /* 0x000fe40003f86270 */
[----:B------:R-:W-:Y:S02]  /*9b90*/  LOP3.LUT R17, R17, 0xffffffef, RZ, 0xc0, !PT ;  /* 0xffffffef11117812 */ /* 0x000fe400078ec0ff */
[----:B------:R-:W-:Y:S02]  /*9ba0*/  FSEL R160, R160, -INF , !P3 ;  /* 0xff800000a0a07808 */ /* 0x000fe40005800000 */
[----:B------:R-:W-:-:S02]  /*9bb0*/  ISETP.GT.AND P3, PT, R15, 0x11, !P5 ;  /* 0x000000110f00780c */ /* 0x000fc40006f64270 */
[----:B------:R-:W-:Y:S02]  /*9bc0*/  @P5 LOP3.LUT R17, R17, 0x10, RZ, 0xfc, !PT ;  /* 0x0000001011115812 */ /* 0x000fe400078efcff */
[----:B------:R-:W-:Y:S02]  /*9bd0*/  ISETP.LT.OR P3, PT, R10, 0x12, P3 ;  /* 0x000000120a00780c */ /* 0x000fe40001f61670 */
[----:B------:R-:W-:Y:S02]  /*9be0*/  LOP3.LUT R17, R17, 0xfffbffff, RZ, 0xc0, !PT ;  /* 0xfffbffff11117812 */ /* 0x000fe400078ec0ff */
[----:B------:R-:W-:Y:S02]  /*9bf0*/  FSEL R161, R161, -INF , !P3 ;  /* 0xff800000a1a17808 */ /* 0x000fe40005800000 */
[----:B------:R-:W-:Y:S02]  /*9c00*/  @P4 LOP3.LUT R17, R17, 0x40000, RZ, 0xfc, !PT ;  /* 0x0004000011114812 */ /* 0x000fe400078efcff */
[----:B------:R-:W-:-:S02]  /*9c10*/  ISETP.GT.AND P3, PT, R15, 0x18, !P4 ;  /* 0x000000180f00780c */ /* 0x000fc40006764270 */
[----:B------:R-:W-:Y:S02]  /*9c20*/  ISETP.GE.AND P4, PT, R201, 0x1a, PT ;  /* 0x0000001ac900780c */ /* 0x000fe40003f86270 */
[----:B------:R-:W-:Y:S02]  /*9c30*/  ISETP.LT.OR P3, PT, R10, 0x19, P3 ;  /* 0x000000190a00780c */ /* 0x000fe40001f61670 */
[----:B------:R-:W-:Y:S02]  /*9c40*/  LOP3.LUT R17, R17, 0xfffdffff, RZ, 0xc0, !PT ;  /* 0xfffdffff11117812 */ /* 0x000fe400078ec0ff */
        /* <DEDUP_REMOVED lines=99> */
[----:B------:R-:W1:Y:S02]  /*a280*/  SHFL.IDX PT, R15, R14, 0x1, 0x1c1f ;  /* 0x003c1f000e0f7f89 */ /* 0x000e6400000e0000 */
[----:B------:R-:W-:-:S04]  /*a290*/  ISETP.LT.OR P6, PT, R10, 0x5a, P6 ;  /* 0x0000005a0a00780c */ /* 0x000fc800037c1670 */
        /* <DEDUP_REMOVED lines=18> */
.L_x_10745:
[----:B------:R-:W-:-:S05]  /*a3c0*/  IMAD.U32 R22, RZ, RZ, UR26 ;  /* 0x0000001aff167e24 */ /* 0x000fca000f8e00ff */
[----:B------:R-:W-:-:S13]  /*a3d0*/  ISETP.NE.AND P6, PT, R22, 0x1, PT ;  /* 0x000000011600780c */ /* 0x000fda0003fc5270 */
[----:B------:R-:W1:Y:S02]  /*a3e0*/  @P6 LDC.64 R14, c[0x0][0x9e8] ;  /* 0x00027a00ff0e6b82 */ /* 0x000e640000000a00 */
[----:B-1----:R-:W-:-:S05]  /*a3f0*/  @P6 IMAD.HI.U32 R14, R23, R14, RZ ;  /* 0x0000000e170e6227 */ /* 0x002fca00078e00ff */
[----:B------:R-:W-:-:S07]  /*a400*/  @P6 SHF.R.U32.HI R23, RZ, R15, R14 ;  /* 0x0000000fff176219 */ /* 0x000fce000001160e */
.L_x_10746:
[----:B------:R-:W-:Y:S05]  /*a410*/  BSYNC B0 ;  /* 0x0000000000007941 */ /* 0x000fea0003800000 */
.L_x_10744:
[----:B------:R-:W-:-:S05]  /*a420*/  IMAD R23, R23, R22, R0 ;  /* 0x0000001617177224 */ /* 0x000fca00078e0200 */
[----:B------:R-:W-:Y:S02]  /*a430*/  VIADDMNMX R10, R23, R22, R10, PT ;  /* 0x00000016170a7246 */ /* 0x000fe4000380010a */
[----:B------:R-:W-:-:S07]  /*a440*/  VIMNMX R20, R20, R23, !PT ;  /* 0x0000001714147248 */ /* 0x000fce0007fe0100 */
.L_x_10743:
[----:B------:R-:W-:Y:S01]  /*a450*/  ISETP.GT.AND P1, PT, R20, 0x1, !P1 ;  /* 0x000000011400780c */ /* 0x000fe20004f24270 */
[----:B------:R-:W-:Y:S01]  /*a460*/  UMOV UR10, UR25 ;  /* 0x00000019000a7c82 */ /* 0x000fe20008000000 */
[----:B------:R-:W-:Y:S02]  /*a470*/  FMNMX.FTZ R0, R21, R12, !PT ;  /* 0x0000000c15007209 */ /* 0x000fe40007810000 */
[----:B------:R-:W-:Y:S02]  /*a480*/  ISETP.LT.OR P1, PT, R10, 0x2, P1 ;  /* 0x000000020a00780c */ /* 0x000fe40000f21670 */
[----:B------:R-:W-:Y:S02]  /*a490*/  LOP3.LUT P6, RZ, R17, 0x20000, RZ, 0xc0, !PT ;  /* 0x0002000011ff7812 */ /* 0x000fe400078cc0ff */
[----:B------:R-:W-:Y:S02]  /*a4a0*/  FSEL R155, R155, -INF , !P1 ;  /* 0xff8000009b9b7808 */ /* 0x000fe40004800000 */
[----:B------:R-:W-:-:S02]  /*a4b0*/  LOP3.LUT P1, RZ, R17, 0x4, RZ, 0xc0, !PT ;  /* 0x0000000411ff7812 */ /* 0x000fc4000782c0ff */
[C---:B------:R-:W-:Y:S02]  /*a4c0*/  ISETP.GT.AND P2, PT, R20.reuse, 0x8, !P2 ;  /* 0x000000081400780c */ /* 0x040fe40005744270 */
[----:B------:R-:W-:Y:S02]  /*a4d0*/  ISETP.GT.AND P1, PT, R20, 0x9, !P1 ;  /* 0x000000091400780c */ /* 0x000fe40004f24270 */
[----:B------:R-:W-:Y:S02]  /*a4e0*/  FMNMX.FTZ R15, R153, R0, !PT ;  /* 0x00000000990f7209 */ /* 0x000fe40007810000 */
[C---:B------:R-:W-:Y:S02]  /*a4f0*/  ISETP.LT.OR P1, PT, R10.reuse, 0xa, P1 ;  /* 0x0000000a0a00780c */ /* 0x040fe40000f21670 */
[----:B------:R-:W-:Y:S02]  /*a500*/  ISETP.LT.OR P2, PT, R10, 0x9, P2 ;  /* 0x000000090a00780c */ /* 0x000fe40001741670 */
[----:B------:R-:W-:-:S02]  /*a510*/  FSEL R159, R159, -INF , !P1 ;  /* 0xff8000009f9f7808 */ /* 0x000fc40004800000 */
[C---:B------:R-:W-:Y:S02]  /*a520*/  LOP3.LUT P1, RZ, R17.reuse, 0x8, RZ, 0xc0, !PT ;  /* 0x0000000811ff7812 */ /* 0x040fe4000782c0ff */
[----:B------:R-:W-:Y:S02]  /*a530*/  FMNMX.FTZ R0, R156, R15, !PT ;  /* 0x0000000f9c007209 */ /* 0x000fe40007810000 */
[----:B------:R-:W-:Y:S02]  /*a540*/  ISETP.GT.AND P1, PT, R20, 0x10, !P1 ;  /* 0x000000101400780c */ /* 0x000fe40004f24270 */
[----:B------:R-:W-:Y:S02]  /*a550*/  FSEL R158, R158, -INF , !P2 ;  /* 0xff8000009e9e7808 */ /* 0x000fe40005000000 */
[----:B------:R-:W-:Y:S02]  /*a560*/  ISETP.LT.OR P1, PT, R10, 0x11, P1 ;  /* 0x000000110a00780c */ /* 0x000fe40000f21670 */
[----:B------:R-:W-:-:S02]  /*a570*/  LOP3.LUT P2, RZ, R17, 0x10000, RZ, 0xc0, !PT ;  /* 0x0001000011ff7812 */ /* 0x000fc4000784c0ff */
        /* <DEDUP_REMOVED lines=52> */
[----:B------:R-:W1:Y:S01]  /*a8c0*/  SHFL.BFLY PT, R15, R14, 0x2, 0x1f ;  /* 0x0c401f000e0f7f89 */ /* 0x000e6200000e0000 */
[----:B------:R-:W-:Y:S02]  /*a8d0*/  FSEL R178, R178, -INF , !P1 ;  /* 0xff800000b2b27808 */ /* 0x000fe40004800000 */
[----:B------:R-:W-:-:S02]  /*a8e0*/  LOP3.LUT P1, RZ, R17, 0x800, RZ, 0xc0, !PT ;  /* 0x0000080011ff7812 */ /* 0x000fc4000782c0ff */
[----:B------:R-:W-:Y:S02]  /*a8f0*/  LOP3.LUT P2, RZ, R17, 0x40, RZ, 0xc0, !PT ;  /* 0x0000004011ff7812 */ /* 0x000fe4000784c0ff */
[C---:B------:R-:W-:Y:S02]  /*a900*/  ISETP.GT.AND P1, PT, R20.reuse, 0x31, !P1 ;  /* 0x000000311400780c */ /* 0x040fe40004f24270 */
[----:B------:R-:W-:Y:S02]  /*a910*/  ISETP.GT.AND P3, PT, R20, 0x50, !P3 ;  /* 0x000000501400780c */ /* 0x000fe40005f64270 */
[----:B------:R-:W-:Y:S02]  /*a920*/  ISETP.LT.OR P1, PT, R10, 0x32, P1 ;  /* 0x000000320a00780c */ /* 0x000fe40000f21670 */
[----:B------:R-:W-:Y:S02]  /*a930*/  ISETP.GT.AND P4, PT, R20, 0x51, !P4 ;  /* 0x000000511400780c */ /* 0x000fe40006784270 */
[----:B------:R-:W-:-:S02]  /*a940*/  FSEL R179, R179, -INF , !P1 ;  /* 0xff800000b3b37808 */ /* 0x000fc40004800000 */
[----:B------:R-:W-:Y:S02]  /*a950*/  LOP3.LUT P1, RZ, R17, 0x400, RZ, 0xc0, !PT ;  /* 0x0000040011ff7812 */ /* 0x000fe4000782c0ff */
[C---:B------:R-:W-:Y:S02]  /*a960*/  ISETP.GT.AND P5, PT, R20.reuse, 0x58, !P5 ;  /* 0x000000581400780c */ /* 0x040fe40006fa4270 */
[----:B------:R-:W-:Y:S02]  /*a970*/  ISETP.GT.AND P1, PT, R20, 0x38, !P1 ;  /* 0x000000381400780c */ /* 0x000fe40004f24270 */
[C---:B------:R-:W-:Y:S02]  /*a980*/  ISETP.LT.OR P3, PT, R10.reuse, 0x51, P3 ;  /* 0x000000510a00780c */ /* 0x040fe40001f61670 */
[----:B------:R-:W-:Y:S02]  /*a990*/  ISETP.LT.OR P1, PT, R10, 0x39, P1 ;  /* 0x000000390a00780c */ /* 0x000fe40000f21670 */
[----:B-1----:R-:W-:-:S02]  /*a9a0*/  FMNMX.FTZ R15, R14, R15, !PT ;  /* 0x0000000f0e0f7209 */ /* 0x002fc40007810000 */
[----:B------:R-:W-:Y:S02]  /*a9b0*/  FSEL R182, R182, -INF , !P1 ;  /* 0xff800000b6b67808 */ /* 0x000fe40004800000 */
[----:B------:R-:W-:Y:S01]  /*a9c0*/  LOP3.LUT P1, RZ, R17, 0x200, RZ, 0xc0, !PT ;  /* 0x0000020011ff7812 */ /* 0x000fe2000782c0ff */
[----:B------:R-:W1:Y:S01]  /*a9d0*/  SHFL.BFLY PT, R0, R15, 0x1, 0x1f ;  /* 0x0c201f000f007f89 */ /* 0x000e6200000e0000 */
        /* <DEDUP_REMOVED lines=9> */
[----:B------:R-:W-:-:S02]  /*aa70*/  FSEL R198, R198, -INF , !P5 ;  /* 0xff800000c6c67808 */ /* 0x000fc40006800000 */
[----:B------:R-:W-:Y:S02]  /*aa80*/  ISETP.LT.OR P1, PT, R10, 0x41, P1 ;  /* 0x000000410a00780c */ /* 0x000fe40000f21670 */
[----:B-1----:R-:W-:Y:S02]  /*aa90*/  FMNMX.FTZ R0, R15, R0, !PT ;  /* 0x000000000f007209 */ /* 0x002fe40007810000 */
[----:B------:R-:W-:Y:S02]  /*aaa0*/  FSEL R186, R186, -INF , !P1 ;  /* 0xff800000baba7808 */ /* 0x000fe40004800000 */
[----:B------:R-:W-:Y:S01]  /*aab0*/  ISETP.GT.AND P1, PT, R20, 0x41, !P6 ;  /* 0x000000411400780c */ /* 0x000fe20007724270 */
[----:B------:R-:W-:Y:S01]  /*aac0*/  FMUL.FTZ R200, R0, UR10 ;  /* 0x0000000a00c87c20 */ /* 0x000fe20008410000 */
[----:B------:R-:W-:Y:S02]  /*aad0*/  LOP3.LUT P6, RZ, R17, 0x2, RZ, 0xc0, !PT ;  /* 0x0000000211ff7812 */ /* 0x000fe400078cc0ff */
[----:B------:R-:W-:-:S04]  /*aae0*/  ISETP.LT.OR P1, PT, R10, 0x42, P1 ;  /* 0x000000420a00780c */ /* 0x000fc80000f21670 */
[----:B------:R-:W-:Y:S02]  /*aaf0*/  FSEL R187, R187, -INF , !P1 ;  /* 0xff800000bbbb7808 */ /* 0x000fe40004800000 */
[----:B------:R-:W-:Y:S02]  /*ab00*/  ISETP.GT.AND P1, PT, R20, 0x48, !P2 ;  /* 0x000000481400780c */ /* 0x000fe40005724270 */
[----:B------:R-:W-:Y:S02]  /*ab10*/  LOP3.LUT P2, RZ, R17, 0x20, RZ, 0xc0, !PT ;  /* 0x0000002011ff7812 */ /* 0x000fe4000784c0ff */
[----:B------:R-:W-:Y:S02]  /*ab20*/  ISETP.LT.OR P1, PT, R10, 0x49, P1 ;  /* 0x000000490a00780c */ /* 0x000fe40000f21670 */
[----:B------:R-:W-:Y:S02]  /*ab30*/  ISETP.GT.AND P2, PT, R20, 0x49, !P2 ;  /* 0x000000491400780c */ /* 0x000fe40005744270 */
[----:B------:R-:W-:-:S02]  /*ab40*/  FSEL R190, R190, -INF , !P1 ;  /* 0xff800000bebe7808 */ /* 0x000fc40004800000 */
[----:B------:R-:W-:Y:S02]  /*ab50*/  ISETP.GT.AND P1, PT, R20, RZ, !P6 ;  /* 0x000000ff1400720c */ /* 0x000fe40007724270 */
[----:B------:R-:W-:Y:S02]  /*ab60*/  LOP3.LUT P6, RZ, R17, 0x1, RZ, 0xc0, !PT ;  /* 0x0000000111ff7812 */ /* 0x000fe400078cc0ff */
[C---:B------:R-:W-:Y:S02]  /*ab70*/  ISETP.LT.OR P1, PT, R10.reuse, 0x1, P1 ;  /* 0x000000010a00780c */ /* 0x040fe40000f21670 */
[----:B------:R-:W-:Y:S02]  /*ab80*/  ISETP.LT.OR P2, PT, R10, 0x4a, P2 ;  /* 0x0000004a0a00780c */ /* 0x000fe40001741670 */
[----:B------:R-:W-:Y:S02]  /*ab90*/  FSEL R22, R154, -INF , !P1 ;  /* 0xff8000009a167808 */ /* 0x000fe40004800000 */
[----:B------:R-:W-:-:S02]  /*aba0*/  FSETP.NEU.FTZ.AND P1, PT, R0, -INF , PT ;  /* 0xff8000000000780b */ /* 0x000fc40003f3d000 */
[----:B------:R-:W-:Y:S02]  /*abb0*/  FMNMX.FTZ R14, R22, R13, !PT ;  /* 0x0000000d160e7209 */ /* 0x000fe40007810000 */
[----:B------:R-:W-:Y:S02]  /*abc0*/  FSEL R200, R200, RZ, P1 ;  /* 0x000000ffc8c87208 */ /* 0x000fe40000800000 */
[----:B------:R-:W-:Y:S02]  /*abd0*/  ISETP.GT.AND P6, PT, R20, 0x59, !P6 ;  /* 0x000000591400780c */ /* 0x000fe400077c4270 */
[----:B------:R-:W-:Y:S01]  /*abe0*/  FSEL R191, R191, -INF , !P2 ;  /* 0xff800000bfbf7808 */ /* 0x000fe20005000000 */
[--C-:B------:R-:W-:Y:S01]  /*abf0*/  FFMA.FTZ R152, R21, UR10, -R200.reuse ;  /* 0x0000000a15987c23 */ /* 0x100fe200080108c8 */
[----:B------:R-:W-:Y:S01]  /*ac00*/  FMNMX.FTZ R21, R155, R14, !PT ;  /* 0x0000000e9b157209 */ /* 0x000fe20007810000 */
[--C-:B------:R-:W-:Y:S01]  /*ac10*/  FFMA.FTZ R15, R153, UR10, -R200.reuse ;  /* 0x0000000a990f7c23 */ /* 0x100fe200080108c8 */
[--C-:B------:R-:W-:Y:S01]  /*ac20*/  FFMA.FTZ R154, R156, UR10, -R200.reuse ;  /* 0x0000000a9c9a7c23 */ /* 0x100fe200080108c8 */
[--C-:B------:R-:W-:Y:S01]  /*ac30*/  FFMA.FTZ R156, R160, UR10, -R200.reuse ;  /* 0x0000000aa09c7c23 */ /* 0x100fe200080108c8 */
[----:B------:R-:W-:Y:S01]  /*ac40*/  FMNMX.FTZ R14, R158, R21, !PT ;  /* 0x000000159e0e7209 */ /* 0x000fe20007810000 */
[--C-:B------:R-:W-:Y:S01]  /*ac50*/  FFMA.FTZ R164, R164, UR10, -R200.reuse ;  /* 0x0000000aa4a47c23 */ /* 0x100fe200080108c8 */
[----:B------:R-:W-:Y:S01]  /*ac60*/  ISETP.LT.OR P6, PT, R10, 0x5a, P6 ;  /* 0x0000005a0a00780c */ /* 0x000fe200037c1670 */
[--C-:B------:R-:W-:Y:S01]  /*ac70*/  FFMA.FTZ R172, R172, UR10, -R200.reuse ;  /* 0x0000000aacac7c23 */ /* 0x100fe200080108c8 */
[----:B------:R-:W-:Y:S01]  /*ac80*/  FMNMX.FTZ R21, R159, R14, !PT ;  /* 0x0000000e9f157209 */ /* 0x000fe20007810000 */
[----:B------:R-:W-:Y:S01]  /*ac90*/  MUFU.EX2 R152, R152 ;  /* 0x0000009800987308 */ /* 0x000fe20000000800 */
[----:B------:R-:W-:Y:S01]  /*aca0*/  FSEL R199, R199, -INF , !P6 ;  /* 0xff800000c7c77808 */ /* 0x000fe20007000000 */
[--C-:B------:R-:W-:Y:S01]  /*acb0*/  FFMA.FTZ R168, R168, UR10, -R200.reuse ;  /* 0x0000000aa8a87c23 */ /* 0x100fe200080108c8 */
[----:B------:R-:W-:Y:S01]  /*acc0*/  FMNMX.FTZ R14, R162, R21, !PT ;  /* 0x00000015a20e7209 */ /* 0x000fe20007810000 */
[----:B------:R-:W-:-:S03]  /*acd0*/  FFMA.FTZ R21, R157, UR10, -R200 ;  /* 0x0000000a9d157c23 */ /* 0x000fc600080108c8 */
[----:B------:R-:W-:Y:S01]  /*ace0*/  FMNMX.FTZ R23, R163, R14, !PT ;  /* 0x0000000ea3177209 */ /* 0x000fe20007810000 */
[----:B------:R-:W-:Y:S03]  /*acf0*/  MUFU.EX2 R15, R15 ;  /* 0x0000000f000f7308 */ /* 0x000fe60000000800 */
[----:B------:R-:W-:-:S04]  /*ad00*/  FMNMX.FTZ R14, R166, R23, !PT ;  /* 0x00000017a60e7209 */ /* 0x000fc80007810000 */
[----:B------:R-:W-:Y:S01]  /*ad10*/  FMNMX.FTZ R23, R167, R14, !PT ;  /* 0x0000000ea7177209 */ /* 0x000fe20007810000 */
[----:B------:R-:W-:Y:S03]  /*ad20*/  MUFU.EX2 R154, R154 ;  /* 0x0000009a009a7308 */ /* 0x000fe60000000800 */
        /* <DEDUP_REMOVED lines=10> */
[----:B------:R1:W-:Y:S03]  /*add0*/  MUFU.EX2 R14, R164 ;  /* 0x000000a4000e7308 */ /* 0x0003e60000000800 */
[----:B------:R-:W-:-:S04]  /*ade0*/  FMNMX.FTZ R160, R182, R157, !PT ;  /* 0x0000009db6a07209 */ /* 0x000fc80007810000 */
[----:B------:R-:W-:Y:S01]  /*adf0*/  FMNMX.FTZ R157, R183, R160, !PT ;  /* 0x000000a0b79d7209 */ /* 0x000fe20007810000 */
[----:B------:R-:W-:Y:S03]  /*ae00*/  MUFU.EX2 R23, R23 ;  /* 0x0000001700177308 */ /* 0x000fe60000000800 */
[----:B-1----:R-:W-:Y:S01]  /*ae10*/  FMNMX.FTZ R164, R186, R157, !PT ;  /* 0x0000009dbaa47209 */ /* 0x002fe20007810000 */
[--C-:B------:R-:W-:Y:S01]  /*ae20*/  FFMA.FTZ R157, R169, UR10, -R200.reuse ;  /* 0x0000000aa99d7c23 */ /* 0x100fe200080108c8 */
[--C-:B------:R-:W-:Y:S01]  /*ae30*/  FFMA.FTZ R169, R181, UR10, -R200.reuse ;  /* 0x0000000ab5a97c23 */ /* 0x100fe200080108c8 */
[----:B------:R-:W-:Y:S01]  /*ae40*/  FFMA.FTZ R181, R193, UR10, -R200 ;  /* 0x0000000ac1b57c23 */ /* 0x000fe200080108c8 */
[----:B------:R-:W-:Y:S01]  /*ae50*/  FMNMX.FTZ R161, R187, R164, !PT ;  /* 0x000000a4bba17209 */ /* 0x000fe20007810000 */
[----:B------:R-:W-:Y:S03]  /*ae60*/  MUFU.EX2 R153, R153 ;  /* 0x0000009900997308 */ /* 0x000fe60000000800 */
[----:B------:R-:W-:-:S04]  /*ae70*/  FMNMX.FTZ R20, R190, R161, !PT ;  /* 0x000000a1be147209 */ /* 0x000fc80007810000 */
[----:B------:R-:W-:Y:S01]  /*ae80*/  FMNMX.FTZ R161, R191, R20, !PT ;  /* 0x00000014bfa17209 */ /* 0x000fe20007810000 */
[----:B------:R1:W-:Y:S03]  /*ae90*/  MUFU.EX2 R160, R168 ;  /* 0x000000a800a07308 */ /* 0x0003e60000000800 */
[----:B------:R-:W-:Y:S01]  /*aea0*/  FMNMX.FTZ R164, R194, R161, !PT ;  /* 0x000000a1c2a47209 */ /* 0x000fe20007810000 */
[--C-:B------:R-:W-:Y:S01]  /*aeb0*/  FFMA.FTZ R161, R173, UR10, -R200.reuse ;  /* 0x0000000aada17c23 */ /* 0x100fe200080108c8 */
[--C-:B------:R-:W-:Y:S02]  /*aec0*/  FFMA.FTZ R173, R185, UR10, -R200.reuse ;  /* 0x0000000ab9ad7c23 */ /* 0x100fe400080108c8 */
[----:B------:R-:W-:Y:S01]  /*aed0*/  FMNMX.FTZ R165, R195, R164, !PT ;  /* 0x000000a4c3a57209 */ /* 0x000fe20007810000 */
[----:B------:R2:W-:Y:S01]  /*aee0*/  MUFU.EX2 R20, R172 ;  /* 0x000000ac00147308 */ /* 0x0005e20000000800 */
[--C-:B------:R-:W-:Y:S01]  /*aef0*/  FFMA.FTZ R164, R176, UR10, -R200.reuse ;  /* 0x0000000ab0a47c23 */ /* 0x100fe200080108c8 */
[--C-:B------:R-:W-:Y:S01]  /*af00*/  FFMA.FTZ R176, R188, UR10, -R200.reuse ;  /* 0x0000000abcb07c23 */ /* 0x100fe200080108c8 */
[----:B------:R-:W-:Y:S01]  /*af10*/  FMNMX.FTZ R10, R198, R165, !PT ;  /* 0x000000a5c60a7209 */ /* 0x000fe20007810000 */
[--C-:B------:R-:W-:Y:S01]  /*af20*/  FFMA.FTZ R165, R177, UR10, -R200.reuse ;  /* 0x0000000ab1a57c23 */ /* 0x100fe200080108c8 */
[--C-:B------:R-:W-:Y:S01]  /*af30*/  FFMA.FTZ R188, R196, UR10, -R200.reuse ;  /* 0x0000000ac4bc7c23 */ /* 0x100fe200080108c8 */
[--C-:B-1----:R-:W-:Y:S01]  /*af40*/  FFMA.FTZ R168, R180, UR10, -R200.reuse ;  /* 0x0000000ab4a87c23 */ /* 0x102fe200080108c8 */
[----:B------:R-:W-:Y:S01]  /*af50*/  FMNMX.FTZ R10, R199, R10, !PT ;  /* 0x0000000ac70a7209 */ /* 0x000fe20007810000 */
[----:B------:R-:W-:Y:S01]  /*af60*/  MUFU.EX2 R157, R157 ;  /* 0x0000009d009d7308 */ /* 0x000fe20000000800 */
[--C-:B--2---:R-:W-:Y:S01]  /*af70*/  FFMA.FTZ R172, R184, UR10, -R200.reuse ;  /* 0x0000000ab8ac7c23 */ /* 0x104fe200080108c8 */
[----:B------:R-:W-:-:S02]  /*af80*/  FFMA.FTZ R180, R192, UR10, -R200 ;  /* 0x0000000ac0b47c23 */ /* 0x000fc400080108c8 */
[----:B------:R-:W1:Y:S04]  /*af90*/  SHFL.BFLY PT, R177, R10, 0x2, 0x1f ;  /* 0x0c401f000ab17f89 */ /* 0x000e6800000e0000 */
[----:B------:R-:W-:Y:S08]  /*afa0*/  MUFU.EX2 R161, R161 ;  /* 0x000000a100a17308 */ /* 0x000ff00000000800 */
[----:B------:R-:W-:Y:S08]  /*afb0*/  MUFU.EX2 R164, R164 ;  /* 0x000000a400a47308 */ /* 0x000ff00000000800 */
[----:B------:R-:W-:Y:S01]  /*afc0*/  MUFU.EX2 R165, R165 ;  /* 0x000000a500a57308 */ /* 0x000fe20000000800 */
[----:B-1----:R-:W-:Y:S01]  /*afd0*/  FMNMX.FTZ R184, R10, R177, !PT ;  /* 0x000000b10ab87209 */ /* 0x002fe20007810000 */
[----:B------:R-:W-:Y:S01]  /*afe0*/  FFMA.FTZ R177, R189, UR10, -R200 ;  /* 0x0000000abdb17c23 */ /* 0x000fe200080108c8 */
[----:B------:R-:W-:-:S05]  /*aff0*/  FSEL R189, R0, RZ, P1 ;  /* 0x000000ff00bd7208 */ /* 0x000fca0000800000 */
[----:B------:R-:W-:Y:S01]  /*b000*/  MUFU.EX2 R168, R168 ;  /* 0x000000a800a87308 */ /* 0x000fe20000000800 */
[----:B------:R-:W1:Y:S01]  /*b010*/  SHFL.BFLY PT, R185, R184, 0x1, 0x1f ;  /* 0x0c201f00b8b97f89 */ /* 0x000e6200000e0000 */
[----:B------:R-:W-:-:S06]  /*b020*/  FADD.FTZ R189, -R189, R12 ;  /* 0x0000000cbdbd7221 */ /* 0x000fcc0000010100 */
[----:B------:R-:W-:Y:S08]  /*b030*/  MUFU.EX2 R169, R169 ;  /* 0x000000a900a97308 */ /* 0x000ff00000000800 */
[----:B------:R-:W-:Y:S08]  /*b040*/  MUFU.EX2 R172, R172 ;  /* 0x000000ac00ac7308 */ /* 0x000ff00000000800 */
[----:B------:R-:W-:Y:S01]  /*b050*/  MUFU.EX2 R173, R173 ;  /* 0x000000ad00ad7308 */ /* 0x000fe20000000800 */
[----:B-1----:R-:W-:Y:S01]  /*b060*/  FMNMX.FTZ R10, R184, R185, !PT ;  /* 0x000000b9b80a7209 */ /* 0x002fe20007810000 */
[----:B------:R-:W-:Y:S01]  /*b070*/  FMUL.FTZ R185, R189, UR10 ;  /* 0x0000000abdb97c20 */ /* 0x000fe20008410000 */
[----:B------:R-:W-:-:S02]  /*b080*/  FFMA.FTZ R189, R197, UR10, -R200 ;  /* 0x0000000ac5bd7c23 */ /* 0x000fc400080108c8 */
[C---:B------:R-:W-:Y:S01]  /*b090*/  FSETP.NEU.FTZ.AND P1, PT, R10.reuse, -INF , PT ;  /* 0xff8000000a00780b */ /* 0x040fe20003f3d000 */
[----:B------:R-:W-:Y:S02]  /*b0a0*/  FMUL.FTZ R196, R10, UR10 ;  /* 0x0000000a0ac47c20 */ /* 0x000fe40008410000 */
[----:B------:R-:W1:Y:S03]  /*b0b0*/  MUFU.EX2 R185, R185 ;  /* 0x000000b900b97308 */ /* 0x000e660000000800 */
[----:B------:R-:W-:-:S05]  /*b0c0*/  FSEL R196, R196, RZ, P1 ;  /* 0x000000ffc4c47208 */ /* 0x000fca0000800000 */
        /* <DEDUP_REMOVED lines=9> */
[----:B-1----:R-:W-:Y:S01]  /*b160*/  FFMA.FTZ R184, R185, R3, R152 ;  /* 0x00000003b9b87223 */ /* 0x002fe20000010098 */
[----:B------:R-:W-:Y:S01]  /*b170*/  F2FP.F16.F32.PACK_AB R152, R15, R152 ;  /* 0x000000980f98723e */ /* 0x000fe200000000ff */
[----:B------:R-:W1:Y:S01]  /*b180*/  MUFU.EX2 R177, R177 ;  /* 0x000000b100b17308 */ /* 0x000e620000000800 */
[----:B------:R-:W-:Y:S01]  /*b190*/  FFMA.FTZ R179, R179, UR10, -R196 ;  /* 0x0000000ab3b37c23 */ /* 0x000fe200080108c4 */
[----:B------:R-:W-:Y:S01]  /*b1a0*/  FADD.FTZ R3, R15, R184 ;  /* 0x000000b80f037221 */ /* 0x000fe20000010000 */
[--C-:B------:R-:W-:Y:S01]  /*b1b0*/  FFMA.FTZ R184, R159, UR10, -R196.reuse ;  /* 0x0000000a9fb87c23 */ /* 0x100fe200080108c4 */
[--C-:B------:R-:W-:Y:S01]  /*b1c0*/  FFMA.FTZ R159, R162, UR10, -R196.reuse ;  /* 0x0000000aa29f7c23 */ /* 0x100fe200080108c4 */
[--C-:B------:R-:W-:Y:S01]  /*b1d0*/  FFMA.FTZ R182, R182, UR10, -R196.reuse ;  /* 0x0000000ab6b67c23 */ /* 0x100fe200080108c4 */
[----:B------:R-:W-:Y:S01]  /*b1e0*/  FADD.FTZ R158, R154, R3 ;  /* 0x000000039a9e7221 */ /* 0x000fe20000010000 */
[----:B------:R-:W-:Y:S01]  /*b1f0*/  F2FP.F16.F32.PACK_AB R154, R21, R154 ;  /* 0x0000009a159a723e */ /* 0x000fe200000000ff */
        /* <DEDUP_REMOVED lines=12> */
[----:B------:R-:W-:Y:S01]  /*b2c0*/  FFMA.FTZ R198, R198, UR10, -R196 ;  /* 0x0000000ac6c67c23 */ /* 0x000fe200080108c4 */
[----:B------:R-:W-:Y:S01]  /*b2d0*/  F2FP.F16.F32.PACK_AB R156, R23, R156 ;  /* 0x0000009c179c723e */ /* 0x000fe200000000ff */
[----:B------:R-:W-:Y:S01]  /*b2e0*/  FADD.FTZ R158, R14, R3 ;  /* 0x000000030e9e7221 */ /* 0x000fe20000010000 */
[-C--:B------:R-:W-:Y:S01]  /*b2f0*/  FMUL.FTZ R24, R24, R185.reuse ;  /* 0x000000b918187220 */ /* 0x080fe20000410000 */
[----:B------:R3:W-:Y:S01]  /*b300*/  MUFU.EX2 R12, R188 ;  /* 0x000000bc000c7308 */ /* 0x0007e20000000800 */
[-C--:B------:R-:W-:Y:S01]  /*b310*/  FMUL.FTZ R25, R25, R185.reuse ;  /* 0x000000b919197220 */ /* 0x080fe20000410000 */
[----:B------:R-:W-:Y:S01]  /*b320*/  FADD.FTZ R3, R153, R158 ;  /* 0x0000009e99037221 */ /* 0x000fe20000010000 */
[-C--:B------:R-:W-:Y:S01]  /*b330*/  FMUL.FTZ R28, R28, R185.reuse ;  /* 0x000000b91c1c7220 */ /* 0x080fe20000410000 */
[-C--:B------:R-:W-:Y:S01]  /*b340*/  FMUL.FTZ R29, R29, R185.reuse ;  /* 0x000000b91d1d7220 */ /* 0x080fe20000410000 */
[-C--:B------:R-:W-:Y:S01]  /*b350*/  FMUL.FTZ R32, R32, R185.reuse ;  /* 0x000000b920207220 */ /* 0x080fe20000410000 */
[----:B------:R-:W-:Y:S01]  /*b360*/  FADD.FTZ R158, R160, R3 ;  /* 0x00000003a09e7221 */ /* 0x000fe20000010000 */
[----:B------:R-:W-:Y:S01]  /*b370*/  F2FP.F16.F32.PACK_AB R160, R157, R160 ;  /* 0x000000a09da0723e */ /* 0x000fe200000000ff */
[----:B------:R-:W-:Y:S01]  /*b380*/  MUFU.EX2 R193, R193 ;  /* 0x000000c100c17308 */ /* 0x000fe20000000800 */
[----:B---3--:R-:W-:Y:S01]  /*b390*/  FFMA.FTZ R188, R163, UR10, -R196 ;  /* 0x0000000aa3bc7c23 */ /* 0x008fe200080108c4 */
[----:B------:R-:W-:Y:S01]  /*b3a0*/  FADD.FTZ R3, R157, R158 ;  /* 0x0000009e9d037221 */ /* 0x000fe20000010000 */
[----:B------:R-:W-:Y:S01]  /*b3b0*/  FSEL R158, R10, RZ, P1 ;  /* 0x000000ff0a9e7208 */ /* 0x000fe20000800000 */
[----:B------:R-:W-:Y:S01]  /*b3c0*/  FFMA.FTZ R163, R166, UR10, -R196 ;  /* 0x0000000aa6a37c23 */ /* 0x000fe200080108c4 */
[----:B------:R-:W-:Y:S01]  /*b3d0*/  F2FP.F16.F32.PACK_AB R166, R169, R168 ;  /* 0x000000a8a9a6723e */ /* 0x000fe200000000ff */
[----:B------:R-:W-:Y:S01]  /*b3e0*/  FADD.FTZ R162, R20, R3 ;  /* 0x0000000314a27221 */ /* 0x000fe20000010000 */
[----:B------:R-:W-:Y:S01]  /*b3f0*/  PLOP3.LUT P1, PT, PT, PT, UP0, 0x40, 0x0 ;  /* 0x000000000000781c */ /* 0x000fe20003f2e808 */
[----:B------:R-:W-:Y:S01]  /*b400*/  FADD.FTZ R3, -R158, R13 ;  /* 0x0000000d9e037221 */ /* 0x000fe20000010100 */
[----:B------:R-:W3:Y:S01]  /*b410*/  MUFU.EX2 R22, R22 ;  /* 0x0000001600167308 */ /* 0x000ee20000000800 */
[----:B------:R-:W-:Y:S01]  /*b420*/  FADD.FTZ R197, R161, R162 ;  /* 0x000000a2a1c57221 */ /* 0x000fe20000010000 */
[--C-:B------:R-:W-:Y:S01]  /*b430*/  FFMA.FTZ R13, R170, UR10, -R196.reuse ;  /* 0x0000000aaa0d7c23 */ /* 0x100fe200080108c4 */
[----:B-1----:R-:W-:Y:S01]  /*b440*/  F2FP.F16.F32.PACK_AB R170, R177, R176 ;  /* 0x000000b0b1aa723e */ /* 0x002fe200000000ff */
[----:B------:R-:W-:Y:S01]  /*b450*/  FFMA.FTZ R196, R199, UR10, -R196 ;  /* 0x0000000ac7c47c23 */ /* 0x000fe200080108c4 */
[----:B------:R-:W-:Y:S01]  /*b460*/  FADD.FTZ R158, R164, R197 ;  /* 0x000000c5a49e7221 */ /* 0x000fe20000010000 */
[----:B------:R-:W-:Y:S01]  /*b470*/  F2FP.F16.F32.PACK_AB R162, R161, R20 ;  /* 0x00000014a1a2723e */ /* 0x000fe200000000ff */
[-C--:B------:R-:W-:Y:S01]  /*b480*/  FMUL.FTZ R33, R33, R185.reuse ;  /* 0x000000b921217220 */ /* 0x080fe20000410000 */
[----:B------:R-:W-:Y:S01]  /*b490*/  MUFU.EX2 R155, R155 ;  /* 0x0000009b009b7308 */ /* 0x000fe20000000800 */
[C---:B------:R-:W-:Y:S01]  /*b4a0*/  FADD.FTZ R197, R165.reuse, R158 ;  /* 0x0000009ea5c57221 */ /* 0x040fe20000010000 */
[----:B------:R-:W-:Y:S01]  /*b4b0*/  F2FP.F16.F32.PACK_AB R164, R165, R164 ;  /* 0x000000a4a5a4723e */ /* 0x000fe200000000ff */
[-C--:B------:R-:W-:Y:S01]  /*b4c0*/  FMUL.FTZ R36, R36, R185.reuse ;  /* 0x000000b924247220 */ /* 0x080fe20000410000 */
[-C--:B------:R-:W-:Y:S01]  /*b4d0*/  FMUL.FTZ R37, R37, R185.reuse ;  /* 0x000000b925257220 */ /* 0x080fe20000410000 */
[----:B------:R-:W-:Y:S01]  /*b4e0*/  FADD.FTZ R158, R168, R197 ;  /* 0x000000c5a89e7221 */ /* 0x000fe20000010000 */
[----:B------:R-:W-:Y:S01]  /*b4f0*/  F2FP.F16.F32.PACK_AB R168, R173, R172 ;  /* 0x000000acada8723e */ /* 0x000fe200000000ff */
[-C--:B------:R-:W-:Y:S01]  /*b500*/  FMUL.FTZ R40, R40, R185.reuse ;  /* 0x000000b928287220 */ /* 0x080fe20000410000 */
[----:B------:R-:W-:Y:S01]  /*b510*/  MUFU.EX2 R184, R184 ;  /* 0x000000b800b87308 */ /* 0x000fe20000000800 */
[----:B------:R-:W-:Y:S01]  /*b520*/  FADD.FTZ R197, R169, R158 ;  /* 0x0000009ea9c57221 */ /* 0x000fe20000010000 */
[-C--:B------:R-:W-:Y:S01]  /*b530*/  FMUL.FTZ R41, R41, R185.reuse ;  /* 0x000000b929297220 */ /* 0x080fe20000410000 */
[-C--:B------:R-:W-:Y:S01]  /*b540*/  FMUL.FTZ R44, R44, R185.reuse ;  /* 0x000000b92c2c7220 */ /* 0x080fe20000410000 */
[-C--:B------:R-:W-:Y:S01]  /*b550*/  FMUL.FTZ R45, R45, R185.reuse ;  /* 0x000000b92d2d7220 */ /* 0x080fe20000410000 */
[----:B------:R-:W-:Y:S01]  /*b560*/  FADD.FTZ R158, R172, R197 ;  /* 0x000000c5ac9e7221 */ /* 0x000fe20000010000 */
[----:B--2---:R-:W-:Y:S01]  /*b570*/  F2FP.F16.F32.PACK_AB R172, R181, R180 ;  /* 0x000000b4b5ac723e */ /* 0x004fe200000000ff */
        /* <DEDUP_REMOVED lines=12> */
[----:B------:R-:W-:Y:S01]  /*b640*/  FMUL.FTZ R60, R60, R185 ;  /* 0x000000b93c3c7220 */ /* 0x000fe20000410000 */
[----:B---3--:R-:W-:Y:S01]  /*b650*/  F2FP.F16.F32.PACK_AB R153, R22, R193 ;  /* 0x000000c11699723e */ /* 0x008fe200000000ff */
[----:B------:R-:W-:Y:S01]  /*b660*/  FADD.FTZ R14, R180, R21 ;  /* 0x00000015b40e7221 */ /* 0x000fe20000010000 */
[-C--:B------:R-:W-:Y:S01]  /*b670*/  FMUL.FTZ R61, R61, R185.reuse ;  /* 0x000000b93d3d7220 */ /* 0x080fe20000410000 */
[-C--:B------:R-:W-:Y:S01]  /*b680*/  FMUL.FTZ R64, R64, R185.reuse ;  /* 0x000000b940407220 */ /* 0x080fe20000410000 */
[----:B------:R-:W2:Y:S01]  /*b690*/  MUFU.EX2 R188, R188 ;  /* 0x000000bc00bc7308 */ /* 0x000ea20000000800 */
[----:B------:R-:W-:Y:S01]  /*b6a0*/  FADD.FTZ R21, R181, R14 ;  /* 0x0000000eb5157221 */ /* 0x000fe20000010000 */
[----:B------:R-:W-:Y:S01]  /*b6b0*/  FMUL.FTZ R14, R3, UR10 ;  /* 0x0000000a030e7c20 */ /* 0x000fe20008410000 */
[-C--:B------:R-:W-:Y:S01]  /*b6c0*/  FMUL.FTZ R65, R65, R185.reuse ;  /* 0x000000b941417220 */ /* 0x080fe20000410000 */
[-C--:B------:R-:W-:Y:S01]  /*b6d0*/  FMUL.FTZ R68, R68, R185.reuse ;  /* 0x000000b944447220 */ /* 0x080fe20000410000 */
[----:B-1----:R-:W-:Y:S01]  /*b6e0*/  FADD.FTZ R174, R12, R21 ;  /* 0x000000150cae7221 */ /* 0x002fe20000010000 */
        /* <DEDUP_REMOVED lines=19> */
[----:B-1----:R-:W-:Y:S01]  /*b820*/  FFMA.FTZ R21, R14, R2, R193 ;  /* 0x000000020e157223 */ /* 0x002fe200000100c1 */
        /* <DEDUP_REMOVED lines=16> */
[----:B--2---:R-:W-:Y:S01]  /*b930*/  F2FP.F16.F32.PACK_AB R159, R192, R163 ;  /* 0x000000a3c09f723e */ /* 0x004fe200000000ff */
        /* <DEDUP_REMOVED lines=14> */
[----:B-1----:R-:W-:Y:S01]  /*ba20*/  FADD.FTZ R21, R13, R180 ;  /* 0x000000b40d157221 */ /* 0x002fe20000010000 */
[C---:B---3--:R-:W-:Y:S01]  /*ba30*/  FADD.FTZ R3, R189.reuse, R174 ;  /* 0x000000aebd037221 */ /* 0x048fe20000010000 */
[----:B------:R-:W-:Y:S01]  /*ba40*/  F2FP.F16.F32.PACK_AB R174, R189, R12 ;  /* 0x0000000cbdae723e */ /* 0x000fe200000000ff */
        /* <DEDUP_REMOVED lines=9> */
[----:B------:R-:W-:Y:S01]  /*bae0*/  FADD.FTZ R21, R15, R180 ;  /* 0x000000b40f157221 */ /* 0x000fe20000010000 */
[----:B------:R-:W-:Y:S01]  /*baf0*/  FMUL.FTZ R149, R149, R185 ;  /* 0x000000b995957220 */ /* 0x000fe20000410000 */
[----:B------:R-:W-:Y:S01]  /*bb00*/  F2FP.F16.F32.PACK_AB R155, R184, R155 ;  /* 0x0000009bb89b723e */ /* 0x000fe200000000ff */
[----:B------:R-:W2:Y:S01]  /*bb10*/  MUFU.EX2 R12, R179 ;  /* 0x000000b3000c7308 */ /* 0x000ea20000000800 */
[----:B----4-:R-:W-:Y:S01]  /*bb20*/  F2FP.F16.F32.PACK_AB R163, R20, R15 ;  /* 0x0000000f14a3723e */ /* 0x010fe200000000ff */
[-C--:B------:R-:W-:Y:S01]  /*bb30*/  FMUL.FTZ R26, R26, R14.reuse ;  /* 0x0000000e1a1a7220 */ /* 0x080fe20000410000 */
[-C--:B------:R-:W-:Y:S01]  /*bb40*/  FMUL.FTZ R27, R27, R14.reuse ;  /* 0x0000000e1b1b7220 */ /* 0x080fe20000410000 */
[-C--:B------:R-:W-:Y:S01]  /*bb50*/  FMUL.FTZ R30, R30, R14.reuse ;  /* 0x0000000e1e1e7220 */ /* 0x080fe20000410000 */
[-C--:B------:R-:W-:Y:S01]  /*bb60*/  FMUL.FTZ R31, R31, R14.reuse ;  /* 0x0000000e1f1f7220 */ /* 0x080fe20000410000 */
[-C--:B------:R-:W-:Y:S01]  /*bb70*/  FMUL.FTZ R34, R34, R14.reuse ;  /* 0x0000000e22227220 */ /* 0x080fe20000410000 */
[-C--:B------:R-:W-:Y:S01]  /*bb80*/  FMUL.FTZ R35, R35, R14.reuse ;  /* 0x0000000e23237220 */ /* 0x080fe20000410000 */
[----:B------:R3:W4:Y:S01]  /*bb90*/  MUFU.EX2 R167, R182 ;  /* 0x000000b600a77308 */ /* 0x0007220000000800 */
        /* <DEDUP_REMOVED lines=12> */
[----:B-1----:R-:W-:Y:S01]  /*bc60*/  FADD.FTZ R21, R165, R182 ;  /* 0x000000b6a5157221 */ /* 0x002fe20000010000 */
[----:B--2---:R-:W-:Y:S01]  /*bc70*/  F2FP.F16.F32.PACK_AB R165, R12, R165 ;  /* 0x000000a50ca5723e */ /* 0x004fe200000000ff */
[-C--:B------:R-:W-:Y:S01]  /*bc80*/  FMUL.FTZ R58, R58, R14.reuse ;  /* 0x0000000e3a3a7220 */ /* 0x080fe20000410000 */
[----:B------:R5:W1:Y:S01]  /*bc90*/  MUFU.EX2 R169, R186 ;  /* 0x000000ba00a97308 */ /* 0x000a620000000800 */
[----:B------:R-:W-:Y:S01]  /*bca0*/  FADD.FTZ R182, R12, R21 ;  /* 0x000000150cb67221 */ /* 0x000fe20000010000 */
[-C--:B------:R-:W-:Y:S01]  /*bcb0*/  FMUL.FTZ R59, R59, R14.reuse ;  /* 0x0000000e3b3b7220 */ /* 0x080fe20000410000 */
[-C--:B------:R-:W-:Y:S01]  /*bcc0*/  FMUL.FTZ R62, R62, R14.reuse ;  /* 0x0000000e3e3e7220 */ /* 0x080fe20000410000 */
[-C--:B------:R-:W-:Y:S01]  /*bcd0*/  FMUL.FTZ R63, R63, R14.reuse ;  /* 0x0000000e3f3f7220 */ /* 0x080fe20000410000 */
[----:B----4-:R-:W-:Y:S01]  /*bce0*/  FADD.FTZ R21, R167, R182 ;  /* 0x000000b6a7157221 */ /* 0x010fe20000010000 */
[-C--:B------:R-:W-:Y:S01]  /*bcf0*/  FMUL.FTZ R66, R66, R14.reuse ;  /* 0x0000000e42427220 */ /* 0x080fe20000410000 */
[-C--:B------:R-:W-:Y:S01]  /*bd00*/  FMUL.FTZ R67, R67, R14.reuse ;  /* 0x0000000e43437220 */ /* 0x080fe20000410000 */
[----:B------:R-:W2:Y:S01]  /*bd10*/  MUFU.EX2 R176, R187 ;  /* 0x000000bb00b07308 */ /* 0x000ea20000000800 */
        /* <DEDUP_REMOVED lines=60> */
[C---:B--2---:R-:W-:Y:S01]  /*c0e0*/  FADD.FTZ R2, R196.reuse, R13 ;  /* 0x0000000dc4027221 */ /* 0x044fe20000010000 */
[----:B------:R-:W-:Y:S01]  /*c0f0*/  F2FP.F16.F32.PACK_AB R175, R196, R175 ;  /* 0x000000afc4af723e */ /* 0x000fe200000000ff */
[----:B------:R-:W-:Y:S06]  /*c100*/  @P1 BRA `(.L_x_10747) ;  /* 0x0000000000041947 */ /* 0x000fec0003800000 */
[----:B------:R-:W-:Y:S01]  /*c110*/  BPT.TRAP 0x1 ;  /* 0x000000040000795c */ /* 0x000fe20000300000 */
.L_x_10747:
[----:B------:R-:W-:Y:S01]  /*c120*/  PLOP3.LUT P2, PT, PT, PT, UP0, 0x40, 0x0 ;  /* 0x000000000000781c */ /* 0x000fe20003f4e808 */
[----:B------:R1:W2:-:S12]  /*c130*/  SYNCS.PHASECHK.TRANS64.TRYWAIT P1, [UR30+0x22850], R11 ;  /* 0x0228500bff0075a7 */ /* 0x000298000802015e */
[----:B-1----:R-:W-:Y:S05]  /*c140*/  @P2 BRA `(.L_x_10748) ;  /* 0x0000000000042947 */ /* 0x002fea0003800000 */
[----:B------:R-:W-:Y:S01]  /*c150*/  BPT.TRAP 0x1 ;  /* 0x000000040000795c */ /* 0x000fe20000300000 */
.L_x_10748:
[----:B--2---:R-:W-:Y:S05]  /*c160*/  @P1 BRA `(.L_x_10749) ;  /* 0x0000000000081947 */ /* 0x004fea0003800000 */
[----:B------:R-:W1:Y:S02]  /*c170*/  SYNCS.PHASECHK.TRANS64.TRYWAIT P1, [UR30+0x22850], R11 ;  /* 0x0228500bff0075a7 */ /* 0x000e64000802015e */
[----:B-1----:R-:W-:Y:S05]  /*c180*/  @!P1 BRA `(.L_x_10750) ;  /* 0x00000074000c9947 */ /* 0x002fea0003800000 */
.L_x_10749:
        /* <DEDUP_REMOVED lines=45> */
.L_x_10734:
[----:B------:R-:W4:Y:S01]  /*c460*/  SHFL.BFLY PT, R4, R3, 0x2, 0x1f ;  /* 0x0c401f0003047f89 */ /* 0x000f2200000e0000 */
[----:B------:R-:W-:-:S05]  /*c470*/  IADD3 R19, -R19, 0xb, RZ ;  /* 0x0000000b13137810 */ /* 0x000fca0007ffe1ff */
[----:B------:R0:W-:Y:S08]  /*c480*/  BAR.ARV R19, 0x100 ;  /* 0x000400130000751d */ /* 0x0001f00000002000 */
[----:B------:R-:W-:Y:S06]  /*c490*/  BAR.ARV 0x8, 0x180 ;  /* 0x0206000000007b1d */ /* 0x000fec0000002000 */
[----:B------:R-:W-:Y:S01]  /*c4a0*/  PLOP3.LUT P0, PT, PT, PT, PT, 0x8, 0x0 ;  /* 0x000000000000781c */ /* 0x000fe20003f0e170 */
[----:B-123--:R-:W1:Y:S01]  /*c4b0*/  SHFL.BFLY PT, R7, R2, 0x2, 0x1f ;  /* 0x0c401f0002077f89 */ /* 0x00ee6200000e0000 */
[----:B----4-:R-:W-:Y:S01]  /*c4c0*/  FADD.FTZ R4, R4, R3 ;  /* 0x0000000304047221 */ /* 0x010fe20000010000 */
[----:B------:R-:W-:-:S04]  /*c4d0*/  IMAD.MOV.U32 R3, RZ, RZ, -0x800000 ;  /* 0xff800000ff037424 */ /* 0x000fc800078e00ff */
[----:B------:R-:W2:Y:S01]  /*c4e0*/  SHFL.BFLY PT, R5, R4, 0x1, 0x1f ;  /* 0x0c201f0004057f89 */ /* 0x000ea200000e0000 */
[----:B-1----:R-:W-:Y:S01]  /*c4f0*/  FADD.FTZ R7, R7, R2 ;  /* 0x0000000207077221 */ /* 0x002fe20000010000 */
[----:B------:R-:W-:-:S04]  /*c500*/  IMAD.MOV.U32 R2, RZ, RZ, RZ ;  /* 0x000000ffff027224 */ /* 0x000fc800078e00ff */
[----:B------:R-:W1:Y:S01]  /*c510*/  SHFL.BFLY PT, R6, R7, 0x1, 0x1f ;  /* 0x0c201f0007067f89 */ /* 0x000e6200000e0000 */
[----:B--2---:R-:W-:Y:S01]  /*c520*/  FADD.FTZ R8, R4, R5 ;  /* 0x0000000504087221 */ /* 0x004fe20000010000 */
[----:B------:R-:W-:Y:S02]  /*c530*/  IMAD.MOV.U32 R5, RZ, RZ, RZ ;  /* 0x000000ffff057224 */ /* 0x000fe400078e00ff */
[----:B------:R-:W-:Y:S02]  /*c540*/  IMAD.MOV.U32 R4, RZ, RZ, -0x800000 ;  /* 0xff800000ff047424 */ /* 0x000fe400078e00ff */
[----:B------:R-:W-:-:S13]  /*c550*/  FSETP.NE.FTZ.AND P1, PT, R8, RZ, PT ;  /* 0x000000ff0800720b */ /* 0x000fda0003f35000 */
[----:B------:R-:W2:Y:S01]  /*c560*/  @P1 MUFU.RCP R5, R8 ;  /* 0x0000000800051308 */ /* 0x000ea20000001000 */
[----:B-1----:R-:W-:-:S07]  /*c570*/  FADD.FTZ R9, R7, R6 ;  /* 0x0000000607097221 */ /* 0x002fce0000010000 */
[----:B------:R-:W1:Y:S01]  /*c580*/  @P1 MUFU.LG2 R6, R8 ;  /* 0x0000000800061308 */ /* 0x000e620000000c00 */
[----:B------:R-:W-:Y:S01]  /*c590*/  FSETP.NE.FTZ.AND P2, PT, R9, RZ, PT ;  /* 0x000000ff0900720b */ /* 0x000fe20003f55000 */
[-C--:B--2---:R-:W-:Y:S01]  /*c5a0*/  FMUL.FTZ R24, R24, R5.reuse ;  /* 0x0000000518187220 */ /* 0x084fe20000410000 */
[-C--:B------:R-:W-:Y:S01]  /*c5b0*/  FMUL.FTZ R25, R25, R5.reuse ;  /* 0x0000000519197220 */ /* 0x080fe20000410000 */
[-C--:B------:R-:W-:Y:S01]  /*c5c0*/  FMUL.FTZ R28, R28, R5.reuse ;  /* 0x000000051c1c7220 */ /* 0x080fe20000410000 */
[-C--:B------:R-:W-:Y:S01]  /*c5d0*/  FMUL.FTZ R29, R29, R5.reuse ;  /* 0x000000051d1d7220 */ /* 0x080fe20000410000 */
[----:B------:R-:W-:-:S08]  /*c5e0*/  FMUL.FTZ R32, R32, R5 ;  /* 0x0000000520207220 */ /* 0x000fd00000410000 */
        /* <DEDUP_REMOVED lines=63> */
[----:B------:R-:W-:Y:S02]  /*c9e0*/  IMAD.U32 R8, RZ, RZ, UR10 ;  /* 0x0000000aff087e24 */ /* 0x000fe4000f8e00ff */
[----:B--2---:R-:W-:Y:S01]  /*c9f0*/  @P2 FMUL.FTZ R7, R7, 0.69314718246459960938 ;  /* 0x3f31721807072820 */ /* 0x004fe20000410000 */
[----:B------:R-:W-:Y:S01]  /*ca00*/  @P1 FMUL.FTZ R5, R5, 0.69314718246459960938 ;  /* 0x3f31721805051820 */ /* 0x000fe20000410000 */
[-C--:B---3--:R-:W-:Y:S01]  /*ca10*/  FMUL.FTZ R26, R26, R2.reuse ;  /* 0x000000021a1a7220 */ /* 0x088fe20000410000 */
        /* <DEDUP_REMOVED lines=65> */
[----:B0-----:R-:W-:-:S07]  /*ce30*/  @P2 FFMA.FTZ R3, R8, R10, R7 ;  /* 0x0000000a08032223 */ /* 0x001fce0000010007 */
.L_x_10681:
        /* <DEDUP_REMOVED lines=23> */
[----:B------:R-:W0:Y:S01]  /*cfb0*/  @P0 LDC R14, c[0x0][0xbec] ;  /* 0x0002fb00ff0e0b82 */ /* 0x000e220000000800 */
[----:B------:R-:W-:Y:S02]  /*cfc0*/  LEA.HI R13, R2, R5, RZ, 0x2 ;  /* 0x00000005020d7211 */ /* 0x000fe400078f10ff */
[----:B------:R-:W-:Y:S02]  /*cfd0*/  LOP3.LUT R0, R6, 0xffffff80, RZ, 0xc0, !PT ;  /* 0xffffff8006007812 */ /* 0x000fe400078ec0ff */
[----:B------:R-:W-:-:S03]  /*cfe0*/  SHF.R.S32.HI R7, RZ, 0x7, R6 ;  /* 0x00000007ff077819 */ /* 0x000fc60000011406 */
[----:B------:R-:W-:Y:S01]  /*cff0*/  IMAD.IADD R0, R5, 0x1, -R0 ;  /* 0x0000000105007824 */ /* 0x000fe200078e0a00 */
[----:B------:R-:W-:Y:S01]  /*d000*/  LEA.HI R2, R6, R7, RZ, 0x1 ;  /* 0x0000000706027211 */ /* 0x000fe200078f08ff */
[----:B------:R-:W3:Y:S01]  /*d010*/  LDC.64 R20, c[0x0][0xb40] ;  /* 0x0002d000ff147b82 */ /* 0x000ee20000000a00 */
[----:B------:R-:W-:Y:S02]  /*d020*/  LOP3.LUT R6, R13, 0xfffffffc, RZ, 0xc0, !PT ;  /* 0xfffffffc0d067812 */ /* 0x000fe400078ec0ff */
[----:B------:R-:W-:Y:S02]  /*d030*/  SHF.R.S32.HI R9, RZ, 0x1f, R0 ;  /* 0x0000001fff097819 */ /* 0x000fe40000011400 */
[----:B------:R-:W-:Y:S01]  /*d040*/  LOP3.LUT R2, R2, 0x3fffffe, RZ, 0xc0, !PT ;  /* 0x03fffffe02027812 */ /* 0x000fe200078ec0ff */
[----:B------:R-:W-:Y:S01]  /*d050*/  IMAD.IADD R13, R5, 0x1, -R6 ;  /* 0x00000001050d7824 */ /* 0x000fe200078e0a06 */
[CC--:B------:R-:W-:Y:S01]  /*d060*/  LEA.HI R10, R9.reuse, R0.reuse, RZ, 0x2 ;  /* 0x00000000090a7211 */ /* 0x0c0fe200078f10ff */
[----:B------:R-:W5:Y:S01]  /*d070*/  @P0 LDC R152, c[0x0][0xbec] ;  /* 0x0002fb00ff980b82 */ /* 0x000f620000000800 */
[----:B------:R-:W-:Y:S01]  /*d080*/  LEA.HI R9, R9, R0, RZ, 0x5 ;  /* 0x0000000009097211 */ /* 0x000fe200078f28ff */
[----:B------:R-:W-:Y:S01]  /*d090*/  IMAD.IADD R2, R7, 0x1, -R2 ;  /* 0x0000000107027824 */ /* 0x000fe200078e0a02 */
[--C-:B------:R-:W-:Y:S01]  /*d0a0*/  SHF.R.S32.HI R11, RZ, 0x2, R10.reuse ;  /* 0x00000002ff0b7819 */ /* 0x100fe2000001140a */
[----:B------:R-:W-:Y:S01]  /*d0b0*/  IMAD.U32 R7, RZ, RZ, UR5 ;  /* 0x00000005ff077e24 */ /* 0x000fe2000f8e00ff */
[----:B------:R-:W-:Y:S01]  /*d0c0*/  SHF.R.S32.HI R12, RZ, 0x1f, R10 ;  /* 0x0000001fff0c7819 */ /* 0x000fe2000001140a */
[----:B------:R-:W-:Y:S01]  /*d0d0*/  IMAD.U32 R7, RZ, RZ, UR6 ;  /* 0x00000006ff077e24 */ /* 0x000fe2000f8e00ff */
[----:B------:R-:W-:Y:S01]  /*d0e0*/  LEA.HI R6, R13, R13, RZ, 0x1 ;  /* 0x0000000d0d067211 */ /* 0x000fe200078f08ff */
[----:B------:R-:W5:Y:S01]  /*d0f0*/  @P0 LDC R17, c[0x0][0xbf0] ;  /* 0x0002fc00ff110b82 */ /* 0x000f620000000800 */
[----:B------:R-:W-:Y:S01]  /*d100*/  LEA.HI R12, R12, R11, RZ, 0x3 ;  /* 0x0000000b0c0c7211 */ /* 0x000fe200078f18ff */
[----:B------:R-:W-:-:S03]  /*d110*/  UIMAD UR6, UR36, UR9, UR7 ;  /* 0x00000009240672a4 */ /* 0x000fc6000f8e0207 */
[----:B------:R-:W-:-:S03]  /*d120*/  LOP3.LUT R12, R12, 0xfffffff8, RZ, 0xc0, !PT ;  /* 0xfffffff80c0c7812 */ /* 0x000fc600078ec0ff */
[----:B------:R-:W5:Y:S02]  /*d130*/  @P0 LDC R153, c[0x0][0xbf0] ;  /* 0x0002fc00ff990b82 */ /* 0x000f640000000800 */
[----:B------:R-:W-:Y:S01]  /*d140*/  IMAD.IADD R5, R11, 0x1, -R12 ;  /* 0x000000010b057824 */ /* 0x000fe200078e0a0c */
[----:B------:R-:W-:Y:S02]  /*d150*/  LOP3.LUT R12, R6, 0x1ffffffe, RZ, 0xc0, !PT ;  /* 0x1ffffffe060c7812 */ /* 0x000fe400078ec0ff */
[----:B------:R-:W-:-:S03]  /*d160*/  SHF.R.S32.HI R6, RZ, 0x5, R9 ;  /* 0x00000005ff067819 */ /* 0x000fc60000011409 */
[----:B------:R-:W-:Y:S02]  /*d170*/  IMAD.IADD R16, R13, 0x1, -R12 ;  /* 0x000000010d107824 */ /* 0x000fe400078e0a0c */
[----:B------:R-:W-:Y:S02]  /*d180*/  IMAD R5, R6, 0x10, R5 ;  /* 0x0000001006057824 */ /* 0x000fe400078e0205 */
[----:B------:R-:W-:Y:S01]  /*d190*/  IMAD.U32 R6, RZ, RZ, UR4 ;  /* 0x00000004ff067e24 */ /* 0x000fe2000f8e00ff */
[----:B------:R-:W-:Y:S01]  /*d1a0*/  UIMAD.WIDE.U32 UR4, UR36, UR8, URZ ;  /* 0x00000008240472a5 */ /* 0x000fe2000f8e003f */
[----:B------:R-:W-:Y:S02]  /*d1b0*/  IMAD R9, R2, 0x40, R5 ;  /* 0x0000004002097824 */ /* 0x000fe400078e0205 */
[----:B----4-:R-:W-:Y:S01]  /*d1c0*/  IMAD R12, R18, UR10, RZ ;  /* 0x0000000a120c7c24 */ /* 0x010fe2000f8e02ff */
[----:B------:R-:W-:Y:S01]  /*d1d0*/  UIADD3 UR6, UR5, UR6, URZ ;  /* 0x0000000605067290 */ /* 0x000fe2000fffe03f */
[----:B------:R-:W-:Y:S01]  /*d1e0*/  IMAD R2, R16, 0x8, R9 ;  /* 0x0000000810027824 */ /* 0x000fe200078e0209 */
[----:B------:R-:W-:Y:S01]  /*d1f0*/  ULDC.64 UR8, c[0x0][0xb28] ;  /* 0x0002ca0000087ab9 */ /* 0x000fe20000000a00 */
[----:B------:R-:W-:-:S02]  /*d200*/  IMAD R16, RZ, RZ, -UR36 ;  /* 0x80000024ff107e24 */ /* 0x000fc4000f8e02ff */
[----:B--2---:R-:W-:Y:S02]  /*d210*/  IMAD R5, R22, 0x80, R2 ;  /* 0x0000008016057824 */ /* 0x004fe400078e0202 */
[----:B-1----:R-:W-:Y:S02]  /*d220*/  IMAD R23, R23, R16, UR11 ;  /* 0x0000000b17177e24 */ /* 0x002fe4000f8e0210 */
[----:B------:R-:W-:Y:S02]  /*d230*/  IMAD R15, R19, UR12, R12 ;  /* 0x0000000c130f7c24 */ /* 0x000fe4000f8e020c */
[----:B------:R-:W-:Y:S01]  /*d240*/  IMAD.WIDE.U32 R6, R18, UR12, R6 ;  /* 0x0000000c12067c25 */ /* 0x000fe2000f8e0006 */
[----:B------:R-:W-:-:S03]  /*d250*/  SHF.R.S32.HI R16, RZ, 0x1f, R23 ;  /* 0x0000001fff107819 */ /* 0x000fc60000011417 */
[----:B0-----:R-:W-:-:S04]  /*d260*/  @P0 IMAD.HI.U32 R2, R5, R14, RZ ;  /* 0x0000000e05020227 */ /* 0x001fc800078e00ff */
[----:B------:R-:W-:Y:S02]  /*d270*/  IMAD.U32 R13, RZ, RZ, UR5 ;  /* 0x00000005ff0d7e24 */ /* 0x000fe4000f8e00ff */
[----:B------:R-:W-:Y:S01]  /*d280*/  IMAD.U32 R12, RZ, RZ, UR4 ;  /* 0x00000004ff0c7e24 */ /* 0x000fe2000f8e00ff */
[----:B------:R-:W-:Y:S01]  /*d290*/  ULDC.64 UR4, c[0x0][0xbe0] ;  /* 0x0002f80000047ab9 */ /* 0x000fe20000000a00 */
[----:B------:R-:W-:Y:S01]  /*d2a0*/  IMAD.U32 R13, RZ, RZ, UR6 ;  /* 0x00000006ff0d7e24 */ /* 0x000fe2000f8e00ff */
[----:B------:R-:W-:Y:S01]  /*d2b0*/  ULDC.64 UR6, c[0x0][0xb48] ;  /* 0x0002d20000067ab9 */ /* 0x000fe20000000a00 */
[----:B------:R-:W-:Y:S02]  /*d2c0*/  IMAD.IADD R7, R7, 0x1, R15 ;  /* 0x0000000107077824 */ /* 0x000fe400078e020f */
[----:B---3--:R-:W-:Y:S02]  /*d2d0*/  IMAD R14, R20, UR10, RZ ;  /* 0x0000000a140e7c24 */ /* 0x008fe4000f8e02ff */
[----:B-----5:R-:W-:-:S04]  /*d2e0*/  @P0 IMAD.HI.U32 R152, R5, R152, RZ ;  /* 0x0000009805980227 */ /* 0x020fc800078e00ff */
[----:B------:R-:W-:Y:S01]  /*d2f0*/  IMAD.MOV.U32 R11, RZ, RZ, R5 ;  /* 0x000000ffff0b7224 */ /* 0x000fe200078e0005 */
[----:B------:R-:W-:Y:S01]  /*d300*/  @P0 SHF.R.U32.HI R11, RZ, R17, R2 ;  /* 0x00000011ff0b0219 */ /* 0x000fe20000011602 */
[----:B------:R-:W-:Y:S02]  /*d310*/  IMAD R17, R21, UR12, R14 ;  /* 0x0000000c15117c24 */ /* 0x000fe4000f8e020e */
[----:B------:R-:W-:-:S04]  /*d320*/  IMAD.WIDE.U32 R12, R20, UR12, R12 ;  /* 0x0000000c140c7c25 */ /* 0x000fc8000f8e000c */
[----:B------:R-:W-:Y:S01]  /*d330*/  IMAD.MOV.U32 R15, RZ, RZ, R5 ;  /* 0x000000ffff0f7224 */ /* 0x000fe200078e0005 */
[----:B------:R-:W-:Y:S01]  /*d340*/  @P0 SHF.R.U32.HI R15, RZ, R153, R152 ;  /* 0x00000099ff0f0219 */ /* 0x000fe20000011698 */
[----:B------:R-:W-:Y:S02]  /*d350*/  IMAD R2, R16, UR4, RZ ;  /* 0x0000000410027c24 */ /* 0x000fe4000f8e02ff */
[----:B------:R-:W-:-:S04]  /*d360*/  IMAD.WIDE.U32 R6, R23, UR4, R6 ;  /* 0x0000000417067c25 */ /* 0x000fc8000f8e0006 */
[----:B------:R-:W-:Y:S01]  /*d370*/  IMAD.IADD R13, R13, 0x1, R17 ;  /* 0x000000010d0d7824 */ /* 0x000fe200078e0211 */
[----:B------:R-:W-:Y:S01]  /*d380*/  SHF.R.S32.HI R17, RZ, 0x1f, R11 ;  /* 0x0000001fff117819 */ /* 0x000fe2000001140b */
[----:B------:R-:W-:Y:S01]  /*d390*/  IMAD R14, R23, UR5, R2 ;  /* 0x00000005170e7c24 */ /* 0x000fe2000f8e0202 */
[----:B------:R-:W-:Y:S01]  /*d3a0*/  IADD3 R6, P0, R11, R6, RZ ;  /* 0x000000060b067210 */ /* 0x000fe20007f1e0ff */
[----:B------:R-:W-:Y:S01]  /*d3b0*/  IMAD R16, R16, UR6, RZ ;  /* 0x0000000610107c24 */ /* 0x000fe2000f8e02ff */
[----:B------:R-:W-:Y:S01]  /*d3c0*/  SHF.R.S32.HI R2, RZ, 0x1f, R15 ;  /* 0x0000001fff027819 */ /* 0x000fe2000001140f */
[----:B------:R-:W-:Y:S01]  /*d3d0*/  IMAD.MOV R11, RZ, RZ, -R11 ;  /* 0x000000ffff0b7224 */ /* 0x000fe200078e0a0b */
[----:B------:R-:W-:Y:S01]  /*d3e0*/  ULDC.64 UR4, c[0x0][0xb30] ;  /* 0x0002cc0000047ab9 */ /* 0x000fe20000000a00 */
[----:B------:R-:W-:Y:S01]  /*d3f0*/  IMAD R19, R23, UR7, R16 ;  /* 0x0000000717137c24 */ /* 0x000fe2000f8e0210 */
[----:B------:R-:W-:Y:S01]  /*d400*/  IADD3.X R7, R17, R7, R14, P0, !PT ;  /* 0x0000000711077210 */ /* 0x000fe200007fe40e */
[----:B------:R-:W-:-:S02]  /*d410*/  IMAD.MOV R16, RZ, RZ, -R15 ;  /* 0x000000ffff107224 */ /* 0x000fc400078e0a0f */
[----:B------:R-:W-:Y:S02]  /*d420*/  IMAD R2, R2, UR4, RZ ;  /* 0x0000000402027c24 */ /* 0x000fe4000f8e02ff */
[----:B------:R-:W-:Y:S02]  /*d430*/  IMAD R11, R8, R11, R5 ;  /* 0x0000000b080b7224 */ /* 0x000fe400078e0205 */
        /* <DEDUP_REMOVED lines=38> */
[----:B------:R-:W-:Y:S01]  /*d6a0*/  UPRMT UR4, URZ, 0x654, UR4 ;  /* 0x000006543f047896 */ /* 0x000fe20008000004 */
[----:B------:R-:W-:Y:S02]  /*d6b0*/  ISETP.GE.AND P2, PT, R11, R8, PT ;  /* 0x000000080b00720c */ /* 0x000fe40003f46270 */
[----:B------:R3:W4:Y:S01]  /*d6c0*/  SHFL.IDX PT, R6, R2, RZ, 0x1c1f ;  /* 0x001c1fff02067589 */ /* 0x00072200000e0000 */
[----:B-1----:R-:W-:-:S03]  /*d6d0*/  LOP3.LUT R17, R10, 0x7ffffffc, RZ, 0xc0, !PT ;  /* 0x7ffffffc0a117812 */ /* 0x002fc600078ec0ff */
[----:B------:R3:W1:Y:S02]  /*d6e0*/  SHFL.IDX PT, R7, R5, RZ, 0x1c1f ;  /* 0x001c1fff05077589 */ /* 0x00066400000e0000 */
        /* <DEDUP_REMOVED lines=20> */
[----:B------:R-:W-:-:S02]  /*d830*/  VIADD R22, R0, 0x50 ;  /* 0x0000005000167836 */ /* 0x000fc40000000000 */
[----:B------:R-:W-:Y:S02]  /*d840*/  VIADD R23, R0, 0x58 ;  /* 0x0000005800177836 */ /* 0x000fe40000000000 */
[----:B------:R-:W-:Y:S02]  /*d850*/  @!P3 LEA.HI R3, R3, R3, RZ, 0x1 ;  /* 0x000000030303b211 */ /* 0x000fe400078f08ff */
[----:B------:R-:W-:Y:S02]  /*d860*/  @!P4 LEA.HI R4, R4, R4, RZ, 0x1 ;  /* 0x000000040404c211 */ /* 0x000fe400078f08ff */
[----:B------:R-:W-:Y:S02]  /*d870*/  @!P5 LEA.HI R10, R10, R10, RZ, 0x1 ;  /* 0x0000000a0a0ad211 */ /* 0x000fe400078f08ff */
[----:B------:R-:W-:Y:S02]  /*d880*/  @!P3 LOP3.LUT R3, R3, 0xfffffffe, RZ, 0xc0, !PT ;  /* 0xfffffffe0303b812 */ /* 0x000fe400078ec0ff */
[----:B------:R-:W-:Y:S01]  /*d890*/  @!P4 LOP3.LUT R15, R4, 0xfffffffe, RZ, 0xc0, !PT ;  /* 0xfffffffe040fc812 */ /* 0x000fe200078ec0ff */
[----:B------:R-:W-:Y:S01]  /*d8a0*/  VIADD R4, R0, 0x38 ;  /* 0x0000003800047836 */ /* 0x000fe20000000000 */
[----:B------:R-:W-:Y:S01]  /*d8b0*/  @!P5 LOP3.LUT R17, R10, 0xfffffffe, RZ, 0xc0, !PT ;  /* 0xfffffffe0a11d812 */ /* 0x000fe200078ec0ff */
[----:B-1--4-:R-:W-:Y:S01]  /*d8c0*/  @!P2 IMAD.WIDE R10, R0, 0x4, R6 ;  /* 0x00000004000aa825 */ /* 0x012fe200078e0206 */
        /* <DEDUP_REMOVED lines=166> */
.L_x_10754:
[----:B------:R-:W-:Y:S05]  /*e330*/  BSYNC B0 ;  /* 0x0000000000007941 */ /* 0x000fea0003800000 */
.L_x_10753:
[----:B------:R-:W-:Y:S01]  /*e340*/  ISETP.GE.AND P0, PT, R9, R8, PT ;  /* 0x000000080900720c */ /* 0x000fe20003f06270 */
[----:B---3--:R2:W3:Y:S04]  /*e350*/  SHFL.IDX PT, R3, R5, 0x1, 0x1c1f ;  /* 0x003c1f0005037f89 */ /* 0x0084e800000e0000 */
[----:B------:R-:W0:Y:S08]  /*e360*/  SHFL.IDX PT, R2, R2, 0x1, 0x1c1f ;  /* 0x003c1f0002027f89 */ /* 0x000e3000000e0000 */
[----:B--2---:R-:W-:Y:S05]  /*e370*/  @P0 BRA `(.L_x_10673) ;  /* 0x0000004c00d40947 */ /* 0x004fea0003800000 */
[C---:B------:R-:W-:Y:S01]  /*e380*/  VIADD R4, R0.reuse, 0x8 ;  /* 0x0000000800047836 */ /* 0x040fe20000000000 */
[----:B------:R-:W-:Y:S01]  /*e390*/  ULDC UR4, c[0x0][0xac8] ;  /* 0x0002b20000047ab9 */ /* 0x000fe20000000800 */
[C---:B------:R-:W-:Y:S01]  /*e3a0*/  VIADD R5, R0.reuse, 0x10 ;  /* 0x0000001000057836 */ /* 0x040fe20000000000 */
[C---:B------:R-:W-:Y:S01]  /*e3b0*/  ISETP.GE.AND P0, PT, R0.reuse, UR4, PT ;  /* 0x0000000400007c0c */ /* 0x040fe2000bf06270 */
[----:B0-----:R-:W-:Y:S01]  /*e3c0*/  VIADD R10, R0, 0x18 ;  /* 0x00000018000a7836 */ /* 0x001fe20000000000 */
        /* <DEDUP_REMOVED lines=9> */
[----:B------:R-:W-:Y:S02]  /*e460*/  VIADD R16, R0, 0x48 ;  /* 0x0000004800107836 */ /* 0x000fe40000000000 */
[----:B------:R-:W-:Y:S01]  /*e470*/  @!P1 LEA.HI R4, R4, R4, RZ, 0x1 ;  /* 0x0000000404049211 */ /* 0x000fe200078f08ff */
[C---:B------:R-:W-:Y:S01]  /*e480*/  VIADD R18, R0.reuse, 0x50 ;  /* 0x0000005000127836 */ /* 0x040fe20000000000 */
[----:B------:R-:W-:Y:S01]  /*e490*/  @!P2 LEA.HI R5, R5, R5, RZ, 0x1 ;  /* 0x000000050505a211 */ /* 0x000fe200078f08ff */
[----:B------:R-:W-:Y:S01]  /*e4a0*/  VIADD R19, R0, 0x58 ;  /* 0x0000005800137836 */ /* 0x000fe20000000000 */
[----:B-1----:R-:W-:Y:S01]  /*e4b0*/  @!P1 LOP3.LUT R7, R4, 0xfffffffe, RZ, 0xc0, !PT ;  /* 0xfffffffe04079812 */ /* 0x002fe200078ec0ff */
[C---:B------:R-:W-:Y:S01]  /*e4c0*/  VIADD R20, R0.reuse, 0x80 ;  /* 0x0000008000147836 */ /* 0x040fe20000000000 */
[----:B------:R-:W-:Y:S01]  /*e4d0*/  @!P2 LOP3.LUT R9, R5, 0xfffffffe, RZ, 0xc0, !PT ;  /* 0xfffffffe0509a812 */ /* 0x000fe200078ec0ff */
[----:B---3--:R-:W-:Y:S01]  /*e4e0*/  @!P0 IMAD.WIDE R4, R0, 0x4, R2 ;  /* 0x0000000400048825 */ /* 0x008fe200078e0202 */
[----:B------:R-:W-:-:S02]  /*e4f0*/  ISETP.GE.AND P3, PT, R15, UR4, PT ;  /* 0x000000040f007c0c */ /* 0x000fc4000bf66270 */
[----:B------:R-:W-:Y:S01]  /*e500*/  ISETP.GE.AND P4, PT, R16, UR4, PT ;  /* 0x0000000410007c0c */ /* 0x000fe2000bf86270 */
[--C-:B----4-:R-:W-:Y:S01]  /*e510*/  @!P1 IMAD.WIDE R6, R7, 0x4, R2.reuse ;  /* 0x0000000407069825 */ /* 0x110fe200078e0202 */
        /* <DEDUP_REMOVED lines=166> */
.L_x_10752:
        /* <DEDUP_REMOVED lines=15> */
[----:B------:R-:W-:Y:S01]  /*f070*/  IMAD.MOV.U32 R5, RZ, RZ, R0 ;  /* 0x000000ffff057224 */ /* 0x000fe200078e0000 */
        /* <DEDUP_REMOVED lines=44> */
.L_x_10671:
        /* <DEDUP_REMOVED lines=18> */
.L_x_10755:
[----:B------:R-:W-:Y:S01]  /*f460*/  ULDC UR7, c[0x0][0xc50] ;  /* 0x0003140000077ab9 */ /* 0x000fe20000000800 */
[----:B------:R-:W-:Y:S01]  /*f470*/  UMOV UR36, UR6 ;  /* 0x0000000600247c82 */ /* 0x000fe20008000000 */
[----:B------:R-:W-:-:S11]  /*f480*/  UISETP.NE.AND UP0, UPT, UR7, 0x1, UPT ;  /* 0x000000010700788c */ /* 0x000fd6000bf05270 */
[----:B------:R-:W-:Y:S01]  /*f490*/  @UP0 ULDC UR4, c[0x0][0xc54] ;  /* 0x0003150000040ab9 */ /* 0x000fe20000000800 */
[----:B------:R-:W-:Y:S01]  /*f4a0*/  @UP0 ULDC UR8, c[0x0][0xc58] ;  /* 0x0003160000080ab9 */ /* 0x000fe20000000800 */
[----:B------:R-:W-:-:S04]  /*f4b0*/  UIMAD.WIDE.U32 UR4, UR6, UR4, URZ ;  /* 0x00000004060472a5 */ /* 0x000fc8000f8e003f */
[----:B------:R-:W-:-:S12]  /*f4c0*/  @UP0 USHF.R.U32.HI UR36, URZ, UR8, UR5 ;  /* 0x000000083f240299 */ /* 0x000fd80008011605 */
.L_x_10756:
        /* <DEDUP_REMOVED lines=45> */
.L_x_10759:
[----:B------:R-:W-:-:S11]  /*f7a0*/  UISETP.NE.AND UP0, UPT, UR5, 0x1, UPT ;  /* 0x000000010500788c */ /* 0x000fd6000bf05270 */
[----:B------:R-:W-:Y:S02]  /*f7b0*/  @UP0 ULDC.64 UR14, c[0x0][0x9e8] ;  /* 0x00027a00000e0ab9 */ /* 0x000fe40000000a00 */
[----:B------:R-:W-:-:S04]  /*f7c0*/  UIMAD.WIDE.U32 UR6, UR8, UR14, URZ ;  /* 0x0000000e080672a5 */ /* 0x000fc8000f8e003f */
[----:B------:R-:W-:-:S12]  /*f7d0*/  @UP0 USHF.R.U32.HI UR8, URZ, UR15, UR7 ;  /* 0x0000000f3f080299 */ /* 0x000fd80008011607 */
.L_x_10760:
[----:B------:R-:W-:-:S04]  /*f7e0*/  UIMAD UR8, UR8, UR5, UR5 ;  /* 0x00000005080872a4 */ /* 0x000fc8000f8e0205 */
[----:B------:R-:W-:-:S04]  /*f7f0*/  UISETP.LT.AND UP0, UPT, UR4, UR8, UPT ;  /* 0x000000080400728c */ /* 0x000fc8000bf01270 */
[----:B------:R-:W-:-:S12]  /*f800*/  USEL UR4, UR4, UR8, UP0 ;  /* 0x0000000804047287 */ /* 0x000fd80008000000 */
.L_x_10758:
        /* <DEDUP_REMOVED lines=26> */
.L_x_10762:
[----:B------:R-:W-:-:S11]  /*f9b0*/  UISETP.NE.AND UP0, UPT, UR5, 0x1, UPT ;  /* 0x000000010500788c */ /* 0x000fd6000bf05270 */
[----:B------:R-:W-:Y:S02]  /*f9c0*/  @UP0 ULDC.64 UR10, c[0x0][0x9e8] ;  /* 0x00027a00000a0ab9 */ /* 0x000fe40000000a00 */
[----:B------:R-:W-:-:S04]  /*f9d0*/  UIMAD.WIDE.U32 UR6, UR4, UR10, URZ ;  /* 0x0000000a040672a5 */ /* 0x000fc8000f8e003f */
[----:B------:R-:W-:-:S12]  /*f9e0*/  @UP0 USHF.R.U32.HI UR4, URZ, UR11, UR7 ;  /* 0x0000000b3f040299 */ /* 0x000fd80008011607 */
.L_x_10763:
[----:B------:R-:W-:-:S04]  /*f9f0*/  UIMAD UR4, UR4, UR5, URZ ;  /* 0x00000005040472a4 */ /* 0x000fc8000f8e023f */
[----:B------:R-:W-:-:S04]  /*fa00*/  UISETP.LT.AND UP0, UPT, UR8, UR4, UPT ;  /* 0x000000040800728c */ /* 0x000fc8000bf01270 */
[----:B------:R-:W-:-:S12]  /*fa10*/  USEL UR8, UR8, UR4, !UP0 ;  /* 0x0000000408087287 */ /* 0x000fd8000c000000 */
.L_x_10761:
[----:B------:R-:W-:Y:S02]  /*fa20*/  UIMAD.WIDE UR4, UR8, 0x2aaaaaab, URZ ;  /* 0x2aaaaaab080478a5 */ /* 0x000fe4000f8e023f */
[----:B------:R-:W-:Y:S02]  /*fa30*/  USHF.R.U32.HI UR10, URZ, 0x10, UR42 ;  /* 0x000000103f0a7899 */ /* 0x000fe4000801162a */
[----:B------:R-:W-:Y:S02]  /*fa40*/  USHF.R.U32.HI UR4, URZ, 0x1f, UR5 ;  /* 0x0000001f3f047899 */ /* 0x000fe40008011605 */
[----:B------:R-:W-:Y:S02]  /*fa50*/  ULOP3.LUT UR42, UR42, 0xffff, URZ, 0xc0, !UPT ;  /* 0x0000ffff2a2a7892 */ /* 0x000fe4000f8ec03f */
[----:B------:R-:W-:Y:S01]  /*fa60*/  ULEA.HI.SX32 UR4, UR5, UR4, 0x1c ;  /* 0x0000000405047291 */ /* 0x000fe2000f8fe23f */
        /* <DEDUP_REMOVED lines=40> */
.L_x_10764:
        /* <DEDUP_REMOVED lines=33> */
.L_x_10765:
        /* <DEDUP_REMOVED lines=20> */
.L_x_10767:
        /* <DEDUP_REMOVED lines=15> */
.L_x_10766:
[----:B------:R-:W0:Y:S08]  /*10130*/  LDC.64 R2, c[0x0][0x9f8] ;  /* 0x00027e00ff027b82 */ /* 0x000e300000000a00 */
        /* <DEDUP_REMOVED lines=19> */
.L_x_10847:
[----:B------:R2:W-:Y:S01]  /*10270*/  STL [R1], R0 ;  /* 0x0000000001007387 */ /* 0x0005e20000100800 */
        /* <DEDUP_REMOVED lines=8> */
.L_x_10850:
[----:B------:R-:W-:Y:S05]  /*10300*/  @!P6 BRA `(.L_x_10769) ;  /* 0x0000000000d8e947 */ /* 0x000fea0003800000 */
[----:B------:R-:W-:Y:S01]  /*10310*/  IMAD.MOV.U32 R16, RZ, RZ, R18 ;  /* 0x000000ffff107224 */ /* 0x000fe200078e0012 */
[----:B------:R-:W-:Y:S06]  /*10320*/  @!P1 BRA `(.L_x_10771) ;  /* 0x0000000000509947 */ /* 0x000fec0003800000 */
[----:B0-----:R-:W-:Y:S01]  /*10330*/  IMAD.MOV.U32 R6, RZ, RZ, R0 ;  /* 0x000000ffff067224 */ /* 0x001fe200078e0000 */
        /* <DEDUP_REMOVED lines=18> */
[----:B------:R1:W-:Y:S02]  /*10460*/  STL [R1], R6 ;  /* 0x0000000601007387 */ /* 0x0003e40000100800 */
.L_x_10771:
[----:B------:R-:W-:Y:S01]  /*10470*/  IMAD.MOV.U32 R0, RZ, RZ, 0x1 ;  /* 0x00000001ff007424 */ /* 0x000fe200078e00ff */
[----:B01----:R-:W0:Y:S04]  /*10480*/  S2R R6, SR_TID.X ;  /* 0x0000000000067919 */ /* 0x003e280000002100 */
[----:B------:R-:W-:-:S04]  /*10490*/  SHF.L.U32 R0, R0, 0x1f, RZ ;  /* 0x0000001f00007819 */ /* 0x000fc800000006ff */
[----:B------:R-:W1:Y:S01]  /*104a0*/  SYNCS.PHASECHK.TRANS64.TRYWAIT P0, [UR38+0x22840], R0 ;  /* 0x02284000ff0075a7 */ /* 0x000e620008000166 */
[----:B0-----:R-:W-:-:S04]  /*104b0*/  LOP3.LUT R2, R6, 0x7f, RZ, 0xc0, !PT ;  /* 0x0000007f06027812 */ /* 0x001fc800078ec0ff */
[----:B------:R-:W-:Y:S01]  /*104c0*/  ISETP.NE.AND P1, PT, R2, RZ, PT ;  /* 0x000000ff0200720c */ /* 0x000fe20003f25270 */
[----:B-1----:R-:W-:-:S12]  /*104d0*/  @!P0 BRA `(.L_x_10772) ;  /* 0x00000030008c8947 */ /* 0x002fd80003800000 */
.L_x_10851:
[----:B------:R-:W-:Y:S05]  /*104e0*/  @P1 BRA `(.L_x_10773) ;  /* 0x0000000000181947 */ /* 0x000fea0003800000 */
[----:B------:R-:W1:Y:S01]  /*104f0*/  S2R R2, SR_TID.X ;  /* 0x0000000000027919 */ /* 0x000e620000002100 */
[----:B0-----:R-:W-:-:S04]  /*10500*/  IMAD.MOV.U32 R0, RZ, RZ, 0x3000 ;  /* 0x00003000ff007424 */ /* 0x001fc800078e00ff */
[----:B------:R2:W-:Y:S01]  /*10510*/  SYNCS.ARRIVE.TRANS64 RZ, [UR38+0x22830], R0 ;  /* 0x02283000ffff79a7 */ /* 0x0005e20008000026 */
[----:B-1----:R-:W-:-:S13]  /*10520*/  LOP3.LUT P0, RZ, R2, 0x1f, RZ, 0xc0, !PT ;  /* 0x0000001f02ff7812 */ /* 0x002fda000780c0ff */
[----:B--2---:R-:W-:Y:S05]  /*10530*/  @!P0 BRA `(.L_x_10773) ;  /* 0x0000000000048947 */ /* 0x004fea0003800000 */
[----:B------:R-:W-:Y:S01]  /*10540*/  BPT.TRAP 0x1 ;  /* 0x000000040000795c */ /* 0x000fe20000300000 */
.L_x_10773:
[----:B0-----:R-:W2:Y:S01]  /*10550*/  LDL R0, [R1] ;  /* 0x0000000001007983 */ /* 0x001ea20000100800 */
        /* <DEDUP_REMOVED lines=17> */
.L_x_10769:
        /* <DEDUP_REMOVED lines=22> */
.L_x_10774:
[----:B------:R-:W1:Y:S01]  /*107d0*/  LDC R5, c[0x0][0x448] ;  /* 0x00011200ff057b82 */ /* 0x000e620000000800 */
[----:B------:R-:W2:Y:S01]  /*107e0*/  S2R R12, SR_TID.X ;  /* 0x00000000000c7919 */ /* 0x000ea20000002100 */
[----:B------:R-:W-:Y:S01]  /*107f0*/  USHF.R.S32.HI UR4, URZ, 0x1f, UR36 ;  /* 0x0000001f3f047899 */ /* 0x000fe20008011424 */
[----:B------:R-:W-:Y:S01]  /*10800*/  ULDC.64 UR8, c[0x0][0x2d8] ;  /* 0x0000b60000087ab9 */ /* 0x000fe20000000a00 */
[----:B------:R-:W3:Y:S02]  /*10810*/  S2R R8, SR_CTAID.Z ;  /* 0x0000000000087919 */ /* 0x000ee40000002700 */
[----:B------:R-:W-:Y:S02]  /*10820*/  UIMAD UR6, UR4, UR8, URZ ;  /* 0x00000008040672a4 */ /* 0x000fe4000f8e023f */
[----:B------:R-:W-:Y:S02]  /*10830*/  UIMAD.WIDE.U32 UR4, UR36, UR8, URZ ;  /* 0x00000008240472a5 */ /* 0x000fe4000f8e003f */
[----:B------:R-:W-:-:S04]  /*10840*/  UIMAD UR6, UR36, UR9, UR6 ;  /* 0x00000009240672a4 */ /* 0x000fc8000f8e0206 */
[----:B------:R-:W-:Y:S01]  /*10850*/  UIADD3 UR5, UR5, UR6, URZ ;  /* 0x0000000605057290 */ /* 0x000fe2000fffe03f */
[----:B-1----:R-:W-:Y:S02]  /*10860*/  ISETP.NE.AND P0, PT, R5, 0x1, PT ;  /* 0x000000010500780c */ /* 0x002fe40003f05270 */
[C---:B--2---:R-:W-:Y:S01]  /*10870*/  LOP3.LUT R10, R12.reuse, 0x7f, RZ, 0xc0, !PT ;  /* 0x0000007f0c0a7812 */ /* 0x044fe200078ec0ff */
[----:B------:R-:W-:-:S10]  /*10880*/  IMAD.SHL.U32 R3, R12, 0x10, RZ ;  /* 0x000000100c037824 */ /* 0x000fd400078e00ff */
[----:B------:R-:W0:Y:S01]  /*10890*/  @P0 LDC R7, c[0x0][0x44c] ;  /* 0x00011300ff070b82 */ /* 0x000e220000000800 */
[----:B------:R-:W-:-:S04]  /*108a0*/  SHF.R.U32.HI R4, RZ, 0x3, R10 ;  /* 0x00000003ff047819 */ /* 0x000fc8000001160a */
[----:B------:R-:W-:-:S03]  /*108b0*/  LOP3.LUT R0, R4, 0x70, R3, 0xf8, !PT ;  /* 0x0000007004007812 */ /* 0x000fc600078ef803 */
[----:B------:R-:W1:Y:S02]  /*108c0*/  @P0 LDC R9, c[0x0][0x450] ;  /* 0x00011400ff090b82 */ /* 0x000e640000000800 */
[----:B------:R-:W-:-:S06]  /*108d0*/  VIADD R0, R0, UR40 ;  /* 0x0000002800007c36 */ /* 0x000fcc0008000000 */
[----:B------:R-:W2:Y:S01]  /*108e0*/  LDC.64 R2, c[0x0][0x2e0] ;  /* 0x0000b800ff027b82 */ /* 0x000ea20000000a00 */
[----:B0-----:R-:W-:-:S04]  /*108f0*/  @P0 IMAD.HI.U32 R6, R0, R7, RZ ;  /* 0x0000000700060227 */ /* 0x001fc800078e00ff */
[----:B------:R-:W-:Y:S01]  /*10900*/  IMAD.MOV.U32 R7, RZ, RZ, R0 ;  /* 0x000000ffff077224 */ /* 0x000fe200078e0000 */
[----:B-1----:R-:W-:Y:S02]  /*10910*/  @P0 SHF.R.U32.HI R7, RZ, R9, R6 ;  /* 0x00000009ff070219 */ /* 0x002fe40000011606 */
[----:B---3--:R-:W-:-:S05]  /*10920*/  SHF.R.S32.HI R9, RZ, 0x1f, R8 ;  /* 0x0000001fff097819 */ /* 0x008fca0000011408 */
[----:B--2---:R-:W-:-:S04]  /*10930*/  IMAD R6, R9, R2, RZ ;  /* 0x0000000209067224 */ /* 0x004fc800078e02ff */
[C---:B------:R-:W-:Y:S01]  /*10940*/  IMAD R9, R8.reuse, R3, R6 ;  /* 0x0000000308097224 */ /* 0x040fe200078e0206 */
[----:B------:R-:W-:Y:S01]  /*10950*/  SHF.R.S32.HI R6, RZ, 0x1f, R7 ;  /* 0x0000001fff067819 */ /* 0x000fe20000011407 */
[----:B------:R-:W-:Y:S01]  /*10960*/  IMAD.WIDE.U32 R2, R8, R2, UR4 ;  /* 0x0000000408027e25 */ /* 0x000fe2000f8e0002 */
[----:B------:R-:W-:-:S03]  /*10970*/  ULDC.64 UR4, c[0x0][0x2d0] ;  /* 0x0000b40000047ab9 */ /* 0x000fc60000000a00 */
[----:B------:R-:W-:Y:S02]  /*10980*/  IMAD.IADD R3, R3, 0x1, R9 ;  /* 0x0000000103037824 */ /* 0x000fe400078e0209 */
[----:B------:R-:W-:Y:S02]  /*10990*/  IMAD.MOV R9, RZ, RZ, -R7 ;  /* 0x000000ffff097224 */ /* 0x000fe400078e0a07 */
        /* <DEDUP_REMOVED lines=10> */
[----:B------:R-:W-:Y:S01]  /*10a40*/  ULDC.64 UR4, c[0x0][0x280] ;  /* 0x0000a00000047ab9 */ /* 0x000fe20000000a00 */
[----:B------:R-:W-:Y:S01]  /*10a50*/  IMAD.SHL.U32 R6, R10, 0x8, RZ ;  /* 0x000000080a067824 */ /* 0x000fe200078e00ff */
        /* <DEDUP_REMOVED lines=17> */
[C---:B------:R-:W-:Y:S01]  /*10b70*/  VIADD R10, R4.reuse, 0x10 ;  /* 0x00000010040a7836 */ /* 0x040fe20000000000 */
[----:B------:R-:W-:Y:S01]  /*10b80*/  SHFL.IDX PT, R9, R7, 0x1, 0x181f ;  /* 0x00381f0007097f89 */ /* 0x000fe200000e0000 */
        /* <DEDUP_REMOVED lines=8> */
[----:B------:R-:W-:-:S13]  /*10c10*/  ISETP.GE.AND P1, PT, R10, R5, PT ;  /* 0x000000050a00720c */ /* 0x000fda0003f26270 */
[----:B------:R-:W-:Y:S02]  /*10c20*/  @!P1 LEA R10, R6, UR38, 0x1 ;  /* 0x00000026060a9c11 */ /* 0x000fe4000f8e08ff */
[----:B0-----:R-:W-:Y:S02]  /*10c30*/  @!P1 LEA R2, P2, R8, R14, 0x1 ;  /* 0x0000000e08029211 */ /* 0x001fe400078408ff */
[----:B------:R-:W0:Y:S03]  /*10c40*/  SHFL.IDX PT, R14, R0, 0x2, 0x181f ;  /* 0x00581f00000e7f89 */ /* 0x000e2600000e0000 */
[----:B------:R-:W-:Y:S02]  /*10c50*/  @!P1 IMAD.X R3, RZ, RZ, R9, P2 ;  /* 0x000000ffff039224 */ /* 0x000fe400010e0609 */
[----:B------:R-:W1:Y:S04]  /*10c60*/  SHFL.IDX PT, R9, R7, 0x2, 0x181f ;  /* 0x00581f0007097f89 */ /* 0x000e6800000e0000 */
[----:B------:R2:W-:Y:S01]  /*10c70*/  @!P1 LDGSTS.E.BYPASS.LTC128B.128 [R10+0x18c00], desc[UR48][R2.64], !P0 ;  /* 0x18c00000020a9fae */ /* 0x0005e2000c101d70 */
[----:B------:R-:W-:Y:S01]  /*10c80*/  ISETP.GE.AND P1, PT, R12, R5, PT ;  /* 0x000000050c00720c */ /* 0x000fe20003f26270 */
[----:B------:R-:W-:-:S02]  /*10c90*/  VIADD R12, R4, 0x40 ;  /* 0x00000040040c7836 */ /* 0x000fc40000000000 */
[----:B--2---:R-:W-:-:S10]  /*10ca0*/  VIADD R10, R4, 0x30 ;  /* 0x00000030040a7836 */ /* 0x004fd40000000000 */
[----:B------:R-:W-:Y:S02]  /*10cb0*/  @!P1 LEA R21, R6, UR38, 0x1 ;  /* 0x0000002606159c11 */ /* 0x000fe4000f8e08ff */
[----:B0-----:R-:W-:Y:S02]  /*10cc0*/  @!P1 LEA R2, P2, R8, R14, 0x1 ;  /* 0x0000000e08029211 */ /* 0x001fe400078408ff */
[----:B------:R-:W0:Y:S03]  /*10cd0*/  SHFL.IDX PT, R14, R0, 0x3, 0x181f ;  /* 0x00781f00000e7f89 */ /* 0x000e2600000e0000 */
[----:B-1----:R-:W-:Y:S02]  /*10ce0*/  @!P1 IMAD.X R3, RZ, RZ, R9, P2 ;  /* 0x000000ffff039224 */ /* 0x002fe400010e0609 */
[----:B------:R-:W1:Y:S04]  /*10cf0*/  SHFL.IDX PT, R9, R7, 0x3, 0x181f ;  /* 0x00781f0007097f89 */ /* 0x000e6800000e0000 */
[----:B------:R0:W-:Y:S01]  /*10d00*/  @!P1 LDGSTS.E.BYPASS.LTC128B.128 [R21+0x19400], desc[UR48][R2.64], !P0 ;  /* 0x1940000002159fae */ /* 0x0001e2000c101d70 */
[----:B------:R-:W-:-:S13]  /*10d10*/  ISETP.GE.AND P1, PT, R10, R5, PT ;  /* 0x000000050a00720c */ /* 0x000fda0003f26270 */
[----:B------:R-:W-:Y:S02]  /*10d20*/  @!P1 LEA R10, R6, UR38, 0x1 ;  /* 0x00000026060a9c11 */ /* 0x000fe4000f8e08ff */
[----:B0-----:R-:W-:Y:S02]  /*10d30*/  @!P1 LEA R2, P2, R8, R14, 0x1 ;  /* 0x0000000e08029211 */ /* 0x001fe400078408ff */
[----:B------:R-:W0:Y:S03]  /*10d40*/  SHFL.IDX PT, R14, R0, 0x4, 0x181f ;  /* 0x00981f00000e7f89 */ /* 0x000e2600000e0000 */
[----:B-1----:R-:W-:Y:S02]  /*10d50*/  @!P1 IMAD.X R3, RZ, RZ, R9, P2 ;  /* 0x000000ffff039224 */ /* 0x002fe400010e0609 */
        /* <DEDUP_REMOVED lines=18> */
[----:B------:R-:W-:-:S03]  /*10e80*/  ISETP.GE.AND P1, PT, R12, R5, PT ;  /* 0x000000050c00720c */ /* 0x000fc60003f26270 */
[----:B------:R-:W2:Y:S10]  /*10e90*/  SHFL.IDX PT, R7, R7, 0x7, 0x181f ;  /* 0x00f81f0007077f89 */ /* 0x000eb400000e0000 */
[----:B0-----:R-:W-:-:S02]  /*10ea0*/  @!P1 LEA R2, P2, R8, R14, 0x1 ;  /* 0x0000000e08029211 */ /* 0x001fc400078408ff */
[----:B------:R0:W3:Y:S03]  /*10eb0*/  SHFL.IDX PT, R14, R0, 0x7, 0x181f ;  /* 0x00f81f00000e7f89 */ /* 0x0000e600000e0000 */
[----:B-1----:R-:W-:Y:S01]  /*10ec0*/  @!P1 IMAD.X R3, RZ, RZ, R9, P2 ;  /* 0x000000ffff039224 */ /* 0x002fe200010e0609 */
[----:B------:R-:W-:-:S05]  /*10ed0*/  @!P1 LEA R9, R6, UR38, 0x1 ;  /* 0x0000002606099c11 */ /* 0x000fca000f8e08ff */
[----:B------:R0:W-:Y:S02]  /*10ee0*/  @!P1 LDGSTS.E.BYPASS.LTC128B.128 [R9+0x1b400], desc[UR48][R2.64], !P0 ;  /* 0x1b40000002099fae */ /* 0x0001e4000c101d70 */
.L_x_10868:
[----:B------:R-:W-:-:S05]  /*10ef0*/  VIADD R4, R4, 0x70 ;  /* 0x0000007004047836 */ /* 0x000fca0000000000 */
[----:B------:R-:W-:Y:S01]  /*10f00*/  ISETP.GE.AND P1, PT, R4, R5, PT ;  /* 0x000000050400720c */ /* 0x000fe20003f26270 */
[----:B------:R-:W-:-:S05]  /*10f10*/  IMAD.MOV.U32 R4, RZ, RZ, 0x1 ;  /* 0x00000001ff047424 */ /* 0x000fca00078e00ff */
[----:B------:R-:W-:-:S07]  /*10f20*/  SHF.L.U32 R4, R4, 0x1f, RZ ;  /* 0x0000001f04047819 */ /* 0x000fce00000006ff */
[----:B0--3--:R-:W-:Y:S02]  /*10f30*/  @!P1 LEA R2, P2, R8, R14, 0x1 ;  /* 0x0000000e08029211 */ /* 0x009fe400078408ff */
[----:B------:R-:W-:-:S03]  /*10f40*/  @!P1 LEA R5, R6, UR38, 0x1 ;  /* 0x0000002606059c11 */ /* 0x000fc6000f8e08ff */
[----:B--2---:R-:W-:-:S05]  /*10f50*/  @!P1 IMAD.X R3, RZ, RZ, R7, P2 ;  /* 0x000000ffff039224 */ /* 0x004fca00010e0607 */
        /* <DEDUP_REMOVED lines=11> */
.L_x_10869:
[----:B------:R-:W-:Y:S01]  /*11010*/  LOP3.LUT P0, RZ, R17, 0x2, RZ, 0xc0, !PT ;  /* 0x0000000211ff7812 */ /* 0x000fe2000780c0ff */
        /* <DEDUP_REMOVED lines=8> */
.L_x_10870:
        /* <DEDUP_REMOVED lines=8> */
.L_x_10781:
[----:B------:R-:W-:Y:S05]  /*11120*/  BSYNC B1 ;  /* 0x0000000000017941 */ /* 0x000fea0003800000 */
.L_x_10780:
[----:B------:R-:W2:Y:S01]  /*11130*/  LDL.LU R2, [R1] ;  /* 0x0000000001027983 */ /* 0x000ea20000300800 */
        /* <DEDUP_REMOVED lines=10> */
.L_x_10782:
        /* <DEDUP_REMOVED lines=13> */
.L_x_10783:
        /* <DEDUP_REMOVED lines=13> */
.L_x_10784:
        /* <DEDUP_REMOVED lines=13> */
.L_x_10785:
        /* <DEDUP_REMOVED lines=8> */
.L_x_10778:
[----:B------:R-:W-:Y:S05]  /*114d0*/  BSYNC B0 ;  /* 0x0000000000007941 */ /* 0x000fea0003800000 */
.L_x_10777:
        /* <DEDUP_REMOVED lines=30> */
.L_x_10819:
        /* <DEDUP_REMOVED lines=27> */
.L_x_10789:
[----:B------:R-:W1:Y:S01]  /*11870*/  S2R R2, SR_TID.X ;  /* 0x0000000000027919 */ /* 0x000e620000002100 */
[----:B------:R-:W-:Y:S01]  /*11880*/  BSSY B2, `(.L_x_10790) ;  /* 0x0000006000027945 */ /* 0x000fe20003800000 */
[----:B-1----:R-:W-:Y:S02]  /*11890*/  LOP3.LUT R3, R2, 0x7f, RZ, 0xc0, !PT ;  /* 0x0000007f02037812 */ /* 0x002fe400078ec0ff */
[----:B------:R-:W-:Y:S02]  /*118a0*/  SHF.L.U32 R2, R0, 0x1f, RZ ;  /* 0x0000001f00027819 */ /* 0x000fe400000006ff */
[----:B------:R-:W-:Y:S02]  /*118b0*/  ISETP.NE.AND P2, PT, R3, RZ, PT ;  /* 0x000000ff0300720c */ /* 0x000fe40003f45270 */
[----:B------:R-:W1:Y:S02]  /*118c0*/  SYNCS.PHASECHK.TRANS64.TRYWAIT P0, [UR38+0x22848], R2 ;  /* 0x02284802ff0075a7 */ /* 0x000e640008000166 */
[----:B-1----:R-:W-:Y:S09]  /*118d0*/  @!P0 BRA `(.L_x_10791) ;  /* 0x0000002800288947 */ /* 0x002ff20003800000 */
.L_x_10871:
[----:B------:R-:W-:Y:S05]  /*118e0*/  BSYNC B2 ;  /* 0x0000000000027941 */ /* 0x000fea0003800000 */
.L_x_10790:
[----:B------:R-:W-:Y:S04]  /*118f0*/  BSSY B2, `(.L_x_10792) ;  /* 0x0000007000027945 */ /* 0x000fe80003800000 */
[----:B------:R-:W-:Y:S05]  /*11900*/  @P2 BRA `(.L_x_10793) ;  /* 0x0000000000142947 */ /* 0x000fea0003800000 */
[----:B------:R-:W-:Y:S01]  /*11910*/  ISETP.NE.AND P0, PT, R10, RZ, PT ;  /* 0x000000ff0a00720c */ /* 0x000fe20003f05270 */
[----:B-1----:R-:W-:-:S04]  /*11920*/  IMAD.MOV.U32 R3, RZ, RZ, 0x3000 ;  /* 0x00003000ff037424 */ /* 0x002fc800078e00ff */
[----:B------:R2:W-:Y:S08]  /*11930*/  SYNCS.ARRIVE.TRANS64 RZ, [UR38+0x22838], R3 ;  /* 0x02283803ffff79a7 */ /* 0x0005f00008000026 */
[----:B--2---:R-:W-:Y:S05]  /*11940*/  @!P0 BRA `(.L_x_10793) ;  /* 0x0000000000048947 */ /* 0x004fea0003800000 */
[----:B------:R-:W-:Y:S01]  /*11950*/  BPT.TRAP 0x1 ;  /* 0x000000040000795c */ /* 0x000fe20000300000 */
.L_x_10793:
[----:B------:R-:W-:Y:S05]  /*11960*/  BSYNC B2 ;  /* 0x0000000000027941 */ /* 0x000fea0003800000 */
.L_x_10792:
        /* <DEDUP_REMOVED lines=11> */
.L_x_10794:
        /* <DEDUP_REMOVED lines=10> */
.L_x_10872:
[----:B------:R-:W-:Y:S05]  /*11ac0*/  BSYNC B2 ;  /* 0x0000000000027941 */ /* 0x000fea0003800000 */
.L_x_10795:
        /* <DEDUP_REMOVED lines=9> */
.L_x_10798:
[----:B------:R-:W-:Y:S05]  /*11b60*/  BSYNC B2 ;  /* 0x0000000000027941 */ /* 0x000fea0003800000 */
.L_x_10797:
        /* <DEDUP_REMOVED lines=9> */
.L_x_10799:
        /* <DEDUP_REMOVED lines=13> */
.L_x_10800:
        /* <DEDUP_REMOVED lines=13> */
.L_x_10801:
        /* <DEDUP_REMOVED lines=13> */
.L_x_10802:
        /* <DEDUP_REMOVED lines=8> */
.L_x_10788:
[----:B------:R-:W-:Y:S05]  /*11ef0*/  BSYNC B1 ;  /* 0x0000000000017941 */ /* 0x000fea0003800000 */
.L_x_10787:
[----:B------:R-:W-:Y:S01]  /*11f00*/  LOP3.LUT P3, RZ, R17, 0x2, RZ, 0xc0, !PT ;  /* 0x0000000211ff7812 */ /* 0x000fe2000786c0ff */
[----:B------:R-:W-:Y:S01]  /*11f10*/  BSSY B1, `(.L_x_10803) ;  /* 0x0000082000017945 */ /* 0x000fe20003800000 */
[----:B------:R-:W-:-:S11]  /*11f20*/  LOP3.LUT R0, R0, 0x1, RZ, 0x3c, !PT ;  /* 0x0000000100007812 */ /* 0x000fd600078e3cff */
[----:B------:R-:W-:Y:S05]  /*11f30*/  @!P3 BRA `(.L_x_10804) ;  /* 0x0000000400fcb947 */ /* 0x000fea0003800000 */
[----:B------:R-:W-:Y:S01]  /*11f40*/  LOP3.LUT P3, RZ, R17, 0x1, RZ, 0xc0, !PT ;  /* 0x0000000111ff7812 */ /* 0x000fe2000786c0ff */
[----:B------:R-:W-:-:S12]  /*11f50*/  VIADD R12, R7, 0xffffffff ;  /* 0xffffffff070c7836 */ /* 0x000fd80000000000 */
        /* <DEDUP_REMOVED lines=20> */
.L_x_10805:
[----:B------:R-:W1:Y:S01]  /*120a0*/  S2R R2, SR_TID.X ;  /* 0x0000000000027919 */ /* 0x000e620000002100 */
[----:B------:R-:W-:Y:S01]  /*120b0*/  BSSY B2, `(.L_x_10806) ;  /* 0x0000006000027945 */ /* 0x000fe20003800000 */
[----:B-1----:R-:W-:Y:S02]  /*120c0*/  LOP3.LUT R3, R2, 0x7f, RZ, 0xc0, !PT ;  /* 0x0000007f02037812 */ /* 0x002fe400078ec0ff */
[----:B------:R-:W-:Y:S02]  /*120d0*/  SHF.L.U32 R2, R0, 0x1f, RZ ;  /* 0x0000001f00027819 */ /* 0x000fe400000006ff */
[----:B------:R-:W-:Y:S02]  /*120e0*/  ISETP.NE.AND P2, PT, R3, RZ, PT ;  /* 0x000000ff0300720c */ /* 0x000fe40003f45270 */
[----:B------:R-:W1:Y:S02]  /*120f0*/  SYNCS.PHASECHK.TRANS64.TRYWAIT P0, [UR38+0x22840], R2 ;  /* 0x02284002ff0075a7 */ /* 0x000e640008000166 */
[----:B-1----:R-:W-:Y:S09]  /*12100*/  @!P0 BRA `(.L_x_10807) ;  /* 0x00000020004c8947 */ /* 0x002ff20003800000 */
.L_x_10873:
[----:B------:R-:W-:Y:S05]  /*12110*/  BSYNC B2 ;  /* 0x0000000000027941 */ /* 0x000fea0003800000 */
.L_x_10806:
[----:B------:R-:W-:Y:S04]  /*12120*/  BSSY B2, `(.L_x_10808) ;  /* 0x0000007000027945 */ /* 0x000fe80003800000 */
[----:B------:R-:W-:Y:S05]  /*12130*/  @P2 BRA `(.L_x_10809) ;  /* 0x0000000000142947 */ /* 0x000fea0003800000 */
[----:B------:R-:W-:Y:S01]  /*12140*/  ISETP.NE.AND P0, PT, R10, RZ, PT ;  /* 0x000000ff0a00720c */ /* 0x000fe20003f05270 */
[----:B-1----:R-:W-:-:S04]  /*12150*/  IMAD.MOV.U32 R3, RZ, RZ, 0x3000 ;  /* 0x00003000ff037424 */ /* 0x002fc800078e00ff */
[----:B------:R2:W-:Y:S08]  /*12160*/  SYNCS.ARRIVE.TRANS64 RZ, [UR38+0x22830], R3 ;  /* 0x02283003ffff79a7 */ /* 0x0005f00008000026 */
[----:B--2---:R-:W-:Y:S05]  /*12170*/  @!P0 BRA `(.L_x_10809) ;  /* 0x0000000000048947 */ /* 0x004fea0003800000 */
[----:B------:R-:W-:Y:S01]  /*12180*/  BPT.TRAP 0x1 ;  /* 0x000000040000795c */ /* 0x000fe20000300000 */
.L_x_10809:
[----:B------:R-:W-:Y:S05]  /*12190*/  BSYNC B2 ;  /* 0x0000000000027941 */ /* 0x000fea0003800000 */
.L_x_10808:
        /* <DEDUP_REMOVED lines=11> */
.L_x_10810:
        /* <DEDUP_REMOVED lines=11> */
.L_x_10874:
[----:B------:R-:W-:Y:S05]  /*12300*/  BSYNC B2 ;  /* 0x0000000000027941 */ /* 0x000fea0003800000 */
.L_x_10811:
        /* <DEDUP_REMOVED lines=9> */
.L_x_10814:
[----:B------:R-:W-:Y:S05]  /*123a0*/  BSYNC B2 ;  /* 0x0000000000027941 */ /* 0x000fea0003800000 */
.L_x_10813:
        /* <DEDUP_REMOVED lines=9> */
.L_x_10815:
        /* <DEDUP_REMOVED lines=13> */
.L_x_10816:
        /* <DEDUP_REMOVED lines=13> */
.L_x_10817:
        /* <DEDUP_REMOVED lines=13> */
.L_x_10818:
        /* <DEDUP_REMOVED lines=8> */
.L_x_10804:
[----:B------:R-:W-:Y:S05]  /*12730*/  BSYNC B1 ;  /* 0x0000000000017941 */ /* 0x000fea0003800000 */
.L_x_10803:
[----:B------:R-:W-:Y:S01]  /*12740*/  VIADD R7, R7, 0xfffffffe ;  /* 0xfffffffe07077836 */ /* 0x000fe20000000000 */
[----:B------:R-:W-:Y:S06]  /*12750*/  @P1 BRA `(.L_x_10819) ;  /* 0xffffffec00d81947 */ /* 0x000fec000383ffff */
[----:B------:R-:W-:Y:S05]  /*12760*/  BSYNC B0 ;  /* 0x0000000000007941 */ /* 0x000fea0003800000 */
.L_x_10786:
        /* <DEDUP_REMOVED lines=8> */
[----:B------:R-:W-:Y:S02]  /*127f0*/  ULDC.64 UR4, c[0x0][0x428] ;  /* 0x00010a0000047ab9 */ /* 0x000fe40000000a00 */
        /* <DEDUP_REMOVED lines=16> */
.L_x_10822:
[----:B------:R-:W1:Y:S01]  /*12900*/  S2R R2, SR_TID.X ;  /* 0x0000000000027919 */ /* 0x000e620000002100 */
[----:B------:R-:W-:Y:S01]  /*12910*/  BSSY B1, `(.L_x_10823) ;  /* 0x0000006000017945 */ /* 0x000fe20003800000 */
[----:B-1----:R-:W-:Y:S02]  /*12920*/  LOP3.LUT R3, R2, 0x7f, RZ, 0xc0, !PT ;  /* 0x0000007f02037812 */ /* 0x002fe400078ec0ff */
[----:B------:R-:W-:Y:S02]  /*12930*/  SHF.L.U32 R2, R0, 0x1f, RZ ;  /* 0x0000001f00027819 */ /* 0x000fe400000006ff */
[----:B------:R-:W-:Y:S02]  /*12940*/  ISETP.NE.AND P1, PT, R3, RZ, PT ;  /* 0x000000ff0300720c */ /* 0x000fe40003f25270 */
[----:B------:R-:W1:Y:S02]  /*12950*/  SYNCS.PHASECHK.TRANS64.TRYWAIT P0, [UR38+0x22848], R2 ;  /* 0x02284802ff0075a7 */ /* 0x000e640008000166 */
[----:B-1----:R-:W-:Y:S09]  /*12960*/  @!P0 BRA `(.L_x_10824) ;  /* 0x0000001800648947 */ /* 0x002ff20003800000 */
.L_x_10875:
[----:B------:R-:W-:Y:S05]  /*12970*/  BSYNC B1 ;  /* 0x0000000000017941 */ /* 0x000fea0003800000 */
.L_x_10823:
[----:B------:R-:W-:Y:S04]  /*12980*/  BSSY B1, `(.L_x_10825) ;  /* 0x0000007000017945 */ /* 0x000fe80003800000 */
[----:B------:R-:W-:Y:S05]  /*12990*/  @P1 BRA `(.L_x_10826) ;  /* 0x0000000000141947 */ /* 0x000fea0003800000 */
[----:B------:R-:W-:Y:S01]  /*129a0*/  ISETP.NE.AND P0, PT, R10, RZ, PT ;  /* 0x000000ff0a00720c */ /* 0x000fe20003f05270 */
[----:B-1----:R-:W-:-:S04]  /*129b0*/  IMAD.MOV.U32 R3, RZ, RZ, 0x3000 ;  /* 0x00003000ff037424 */ /* 0x002fc800078e00ff */
[----:B------:R2:W-:Y:S08]  /*129c0*/  SYNCS.ARRIVE.TRANS64 RZ, [UR38+0x22838], R3 ;  /* 0x02283803ffff79a7 */ /* 0x0005f00008000026 */
[----:B--2---:R-:W-:Y:S05]  /*129d0*/  @!P0 BRA `(.L_x_10826) ;  /* 0x0000000000048947 */ /* 0x004fea0003800000 */
[----:B------:R-:W-:Y:S01]  /*129e0*/  BPT.TRAP 0x1 ;  /* 0x000000040000795c */ /* 0x000fe20000300000 */
.L_x_10826:
[----:B------:R-:W-:Y:S05]  /*129f0*/  BSYNC B1 ;  /* 0x0000000000017941 */ /* 0x000fea0003800000 */
.L_x_10825:
        /* <DEDUP_REMOVED lines=11> */
.L_x_10827:
        /* <DEDUP_REMOVED lines=11> */
.L_x_10876:
[----:B------:R-:W-:Y:S05]  /*12b60*/  BSYNC B1 ;  /* 0x0000000000017941 */ /* 0x000fea0003800000 */
.L_x_10828:
        /* <DEDUP_REMOVED lines=9> */
.L_x_10831:
[----:B------:R-:W-:Y:S05]  /*12c00*/  BSYNC B1 ;  /* 0x0000000000017941 */ /* 0x000fea0003800000 */
.L_x_10830:
        /* <DEDUP_REMOVED lines=9> */
.L_x_10832:
        /* <DEDUP_REMOVED lines=13> */
.L_x_10833:
        /* <DEDUP_REMOVED lines=13> */
.L_x_10834:
        /* <DEDUP_REMOVED lines=13> */
.L_x_10835:
        /* <DEDUP_REMOVED lines=8> */
.L_x_10821:
[----:B------:R-:W-:Y:S05]  /*12f90*/  BSYNC B0 ;  /* 0x0000000000007941 */ /* 0x000fea0003800000 */
.L_x_10820:
[----:B------:R-:W-:Y:S01]  /*12fa0*/  LOP3.LUT R0, R0, 0x1, RZ, 0x3c, !PT ;  /* 0x0000000100007812 */ /* 0x000fe200078e3cff */
[----:B------:R-:W-:Y:S02]  /*12fb0*/  IMAD.MOV.U32 R6, RZ, RZ, RZ ;  /* 0x000000ffff067224 */ /* 0x000fe400078e00ff */
[----:B------:R-:W-:-:S07]  /*12fc0*/  IMAD.MOV.U32 R8, RZ, RZ, RZ ;  /* 0x000000ffff087224 */ /* 0x000fce00078e00ff */
.L_x_10757:
[----:B------:R-:W1:Y:S01]  /*12fd0*/  S2R R3, SR_CgaCtaId ;  /* 0x0000000000037919 */ /* 0x000e620000008800 */
[----:B------:R-:W-:-:S04]  /*12fe0*/  MOV R2, 0x400 ;  /* 0x0000040000027802 */ /* 0x000fc80000000f00 */
[----:B-1----:R-:W-:Y:S02]  /*12ff0*/  LEA R2, R3, R2, 0x18 ;  /* 0x0000000203027211 */ /* 0x002fe400078ec0ff */
[----:B------:R-:W-:-:S04]  /*13000*/  SHF.L.U32 R3, R8, 0x1f, RZ ;  /* 0x0000001f08037819 */ /* 0x000fc800000006ff */
[----:B------:R-:W1:Y:S02]  /*13010*/  SYNCS.PHASECHK.TRANS64.TRYWAIT P0, [R2+URZ+0x22820], R3 ;  /* 0x02282003020075a7 */ /* 0x000e64000800017f */
[----:B-1----:R-:W-:Y:S05]  /*13020*/  @!P0 BRA `(.L_x_10836) ;  /* 0x0000001000e48947 */ /* 0x002fea0003800000 */
.L_x_10877:
[----:B------:R-:W-:-:S03]  /*13030*/  UMOV UR4, 0xffffffff ;  /* 0xffffffff00047882 */ /* 0x000fc60000000000 */
[----:B------:R-:W-:Y:S05]  /*13040*/  BRA.DIV UR4, `(.L_x_10837) ;  /* 0x0000001204f07947 */ /* 0x000fea000b800000 */
[----:B-1----:R-:W1:Y:S02]  /*13050*/  S2R R3, SR_TID.X ;  /* 0x0000000000037919 */ /* 0x002e640000002100 */
[----:B-1----:R-:W-:-:S04]  /*13060*/  SHF.R.U32.HI R3, RZ, 0x5, R3 ;  /* 0x00000005ff037819 */ /* 0x002fc80000011603 */
[----:B------:R-:W-:-:S05]  /*13070*/  LOP3.LUT R3, R3, 0x3, RZ, 0xc0, !PT ;  /* 0x0000000303037812 */ /* 0x000fca00078ec0ff */
[----:B------:R1:W2:Y:S02]  /*13080*/  SHFL.IDX PT, R14, R3, RZ, 0x1f ;  /* 0x00001fff030e7589 */ /* 0x0002a400000e0000 */
.L_x_10880:
[----:B--2---:R-:W-:-:S13]  /*13090*/  ISETP.NE.AND P0, PT, R14, RZ, PT ;  /* 0x000000ff0e00720c */ /* 0x004fda0003f05270 */
[----:B------:R-:W-:Y:S05]  /*130a0*/  @P0 BRA `(.L_x_10673) ;  /* 0x0000000000880947 */ /* 0x000fea0003800000 */
[----:B------:R-:W-:-:S03]  /*130b0*/  UMOV UR4, 0xffffffff ;  /* 0xffffffff00047882 */ /* 0x000fc60000000000 */
[----:B------:R-:W-:Y:S05]  /*130c0*/  BRA.DIV UR4, `(.L_x_10838) ;  /* 0x0000001604047947 */ /* 0x000fea000b800000 */
[----:B------:R-:W-:-:S13]  /*130d0*/  ELECT P6, URZ, PT ;  /* 0x00000000003f782f */ /* 0x000fda00038c0000 */
.L_x_10883:
[----:B------:R-:W-:Y:S05]  /*130e0*/  @!P6 BRA `(.L_x_10673) ;  /* 0x000000000078e947 */ /* 0x000fea0003800000 */
[----:B------:R-:W-:-:S06]  /*130f0*/  ULOP3.LUT UR4, UR45, 0x2, URZ, 0xfc, !UPT ;  /* 0x000000022d047892 */ /* 0x000fcc000f8efc3f */
[----:B-1----:R-:W-:-:S05]  /*13100*/  IMAD.U32 R3, RZ, RZ, UR4 ;  /* 0x00000004ff037e24 */ /* 0x002fca000f8e00ff */
[----:B------:R-:W-:-:S13]  /*13110*/  ISETP.NE.AND P2, PT, R3, 0x3, PT ;  /* 0x000000030300780c */ /* 0x000fda0003f45270 */
[----:B------:R-:W-:Y:S05]  /*13120*/  @!P2 BRA `(.L_x_10839) ;  /* 0x000000000004a947 */ /* 0x000fea0003800000 */
[----:B------:R-:W-:Y:S01]  /*13130*/  BPT.TRAP 0x1 ;  /* 0x000000040000795c */ /* 0x000fe20000300000 */
.L_x_10839:
[----:B------:R-:W-:Y:S01]  /*13140*/  VIADD R8, R2, 0x22840 ;  /* 0x0002284002087836 */ /* 0x000fe20000000000 */
[----:B------:R-:W-:Y:S01]  /*13150*/  SHF.L.U32 R4, R0, 0x1f, RZ ;  /* 0x0000001f00047819 */ /* 0x000fe200000006ff */
[C---:B------:R-:W-:Y:S02]  /*13160*/  VIADD R3, R6.reuse, 0x1 ;  /* 0x0000000106037836 */ /* 0x040fe40000000000 */
[----:B------:R-:W-:-:S03]  /*13170*/  IMAD R7, R6, 0x8, R8 ;  /* 0x0000000806077824 */ /* 0x000fc600078e0208 */
[C---:B------:R-:W-:Y:S01]  /*13180*/  ISETP.NE.AND P1, PT, R3.reuse, 0x2, PT ;  /* 0x000000020300780c */ /* 0x040fe20003f25270 */
[----:B------:R-:W1:Y:S03]  /*13190*/  SYNCS.PHASECHK.TRANS64.TRYWAIT P0, [R7+URZ], R4 ;  /* 0x00000004070075a7 */ /* 0x000e66000800017f */
[----:B------:R-:W-:Y:S02]  /*131a0*/  SEL R5, RZ, 0x1, P1 ;  /* 0x00000001ff057807 */ /* 0x000fe40000800000 */
[----:B------:R-:W-:Y:S02]  /*131b0*/  SEL R3, R3, RZ, P1 ;  /* 0x000000ff03037207 */ /* 0x000fe40000800000 */
[----:B------:R-:W-:-:S03]  /*131c0*/  LOP3.LUT R0, R0, R5, RZ, 0x3c, !PT ;  /* 0x0000000500007212 */ /* 0x000fc600078e3cff */
[----:B------:R-:W-:Y:S01]  /*131d0*/  IMAD R5, R3, 0x8, R8 ;  /* 0x0000000803057824 */ /* 0x000fe200078e0208 */
[----:B------:R-:W-:Y:S01]  /*131e0*/  SHF.L.U32 R0, R0, 0x1f, RZ ;  /* 0x0000001f00007819 */ /* 0x000fe200000006ff */
[----:B-1----:R-:W-:Y:S06]  /*131f0*/  @!P0 BRA `(.L_x_10840) ;  /* 0x0000001000d88947 */ /* 0x002fec0003800000 */
.L_x_10884:
[----:B------:R-:W2:Y:S02]  /*13200*/  SYNCS.PHASECHK.TRANS64.TRYWAIT P0, [R5+URZ], R0 ;  /* 0x00000000050075a7 */ /* 0x000ea4000800017f */
[----:B--2---:R-:W-:Y:S05]  /*13210*/  @!P0 BRA `(.L_x_10841) ;  /* 0x0000001000e48947 */ /* 0x004fea0003800000 */
.L_x_10885:
[----:B------:R-:W-:Y:S05]  /*13220*/  @!P2 BRA `(.L_x_10842) ;  /* 0x000000000004a947 */ /* 0x000fea0003800000 */
[----:B------:R-:W-:Y:S01]  /*13230*/  BPT.TRAP 0x1 ;  /* 0x000000040000795c */ /* 0x000fe20000300000 */
.L_x_10842:
[----:B------:R-:W-:-:S04]  /*13240*/  VIADD R2, R2, 0x22860 ;  /* 0x0002286002027836 */ /* 0x000fc80000000000 */
[----:B--2---:R-:W-:-:S04]  /*13250*/  IMAD R5, R6, 0x8, R2 ;  /* 0x0000000806057824 */ /* 0x004fc800078e0202 */
[----:B------:R-:W2:Y:S02]  /*13260*/  SYNCS.PHASECHK.TRANS64.TRYWAIT P0, [R5+URZ], R4 ;  /* 0x00000004050075a7 */ /* 0x000ea4000800017f */
[----:B--2---:R-:W-:Y:S05]  /*13270*/  @!P0 BRA `(.L_x_10843) ;  /* 0x0000001000e08947 */ /* 0x004fea0003800000 */
.L_x_10886:
[----:B------:R-:W-:-:S07]  /*13280*/  IMAD R3, R3, 0x8, R2 ;  /* 0x0000000803037824 */ /* 0x000fce00078e0202 */
.L_x_10844:
[----:B---3--:R3:W4:Y:S02]  /*13290*/  SYNCS.PHASECHK.TRANS64.TRYWAIT P0, [R3+URZ], R0 ;  /* 0x00000000030075a7 */ /* 0x008724000800017f */
[----:B----4-:R-:W-:Y:S05]  /*132a0*/  @!P0 NANOSLEEP.SYNCS 0x989680 ;  /* 0x009896800000895d */ /* 0x010fea0003900000 */
[----:B------:R-:W4:Y:S02]  /*132b0*/  @!P0 SYNCS.PHASECHK.TRANS64 P0, [R3+URZ], R0 ;  /* 0x00000000030085a7 */ /* 0x000f24000800007f */
[----:B----4-:R-:W-:Y:S05]  /*132c0*/  @!P0 BRA `(.L_x_10844) ;  /* 0xfffffffc00f08947 */ /* 0x010fea000383ffff */
.L_x_10673:
[----:B------:R-:W-:Y:S05]  /*132d0*/  BSYNC B6 ;  /* 0x0000000000067941 */ /* 0x000fea0003800000 */
.L_x_10670:
[----:B------:R-:W-:Y:S05]  /*132e0*/  EXIT ;  /* 0x000000000000794d */ /* 0x000fea0003800000 */
.L_x_10683:
[----:B0-----:R-:W-:-:S04]  /*132f0*/  IMAD.U32 R3, RZ, RZ, UR38 ;  /* 0x00000026ff037e24 */ /* 0x001fc8000f8e00ff */
[----:B------:R0:W1:Y:S03]  /*13300*/  SYNCS.PHASECHK.TRANS64.TRYWAIT P0, [R3+URZ+0x22800], R12 ;  /* 0x0228000c030075a7 */ /* 0x000066000800017f */
[----:B-1----:R-:W-:Y:S05]  /*13310*/  @!P0 NANOSLEEP.SYNCS 0x989680 ;  /* 0x009896800000895d */ /* 0x002fea0003900000 */
[----:B------:R-:W1:Y:S02]  /*13320*/  @!P0 SYNCS.PHASECHK.TRANS64 P0, [R3+URZ+0x22800], R12 ;  /* 0x0228000c030085a7 */ /* 0x000e64000800007f */
[----:B-1----:R-:W-:Y:S05]  /*13330*/  @!P0 BRA `(.L_x_10683) ;  /* 0xfffffffc00ec8947 */ /* 0x002fea000383ffff */
[----:B------:R-:W-:Y:S05]  /*13340*/  BRA `(.L_x_10845) ;  /* 0xfffffee400987947 */ /* 0x000fea000383ffff */
.L_x_10687:
[----:B0-----:R-:W-:-:S04]  /*13350*/  IMAD.U32 R3, RZ, RZ, UR38 ;  /* 0x00000026ff037e24 */ /* 0x001fc8000f8e00ff */
[----:B------:R0:W1:Y:S03]  /*13360*/  SYNCS.PHASECHK.TRANS64.TRYWAIT P0, [R3+URZ+0x22830], R12 ;  /* 0x0228300c030075a7 */ /* 0x000066000800017f */
[----:B-1----:R-:W-:Y:S05]  /*13370*/  @!P0 NANOSLEEP.SYNCS 0x989680 ;  /* 0x009896800000895d */ /* 0x002fea0003900000 */
[----:B------:R-:W1:Y:S02]  /*13380*/  @!P0 SYNCS.PHASECHK.TRANS64 P0, [R3+URZ+0x22830], R12 ;  /* 0x0228300c030085a7 */ /* 0x000e64000800007f */
[----:B-1----:R-:W-:Y:S05]  /*13390*/  @!P0 BRA `(.L_x_10687) ;  /* 0xfffffffc00ec8947 */ /* 0x002fea000383ffff */
[----:B------:R-:W-:Y:S05]  /*133a0*/  BRA `(.L_x_10686) ;  /* 0xfffffee400b87947 */ /* 0x000fea000383ffff */
.L_x_10699:
[----:B0-----:R0:W1:Y:S02]  /*133b0*/  SYNCS.PHASECHK.TRANS64.TRYWAIT P1, [R9+URZ+0x22850], R12 ;  /* 0x0228500c090075a7 */ /* 0x001064000802017f */
[----:B-1----:R-:W-:Y:S05]  /*133c0*/  @!P1 NANOSLEEP.SYNCS 0x989680 ;  /* 0x009896800000995d */ /* 0x002fea0003900000 */
[----:B------:R-:W1:Y:S02]  /*133d0*/  @!P1 SYNCS.PHASECHK.TRANS64 P1, [R9+URZ+0x22850], R12 ;  /* 0x0228500c090095a7 */ /* 0x000e64000802007f */
[----:B-1----:R-:W-:Y:S05]  /*133e0*/  @!P1 BRA `(.L_x_10699) ;  /* 0xfffffffc00f09947 */ /* 0x002fea000383ffff */
[----:B------:R-:W-:Y:S05]  /*133f0*/  BRA `(.L_x_10698) ;  /* 0xffffff0800d87947 */ /* 0x000fea000383ffff */
.L_x_10707:
[----:B-1----:R-:W-:-:S04]  /*13400*/  IMAD.U32 R4, RZ, RZ, UR31 ;  /* 0x0000001fff047e24 */ /* 0x002fc8000f8e00ff */
[----:B------:R1:W2:Y:S03]  /*13410*/  SYNCS.PHASECHK.TRANS64.TRYWAIT P1, [R4+URZ+0x22830], R13 ;  /* 0x0228300d040075a7 */ /* 0x0002a6000802017f */
[----:B--2---:R-:W-:Y:S05]  /*13420*/  @!P1 NANOSLEEP.SYNCS 0x989680 ;  /* 0x009896800000995d */ /* 0x004fea0003900000 */
[----:B------:R-:W2:Y:S02]  /*13430*/  @!P1 SYNCS.PHASECHK.TRANS64 P1, [R4+URZ+0x22830], R13 ;  /* 0x0228300d040095a7 */ /* 0x000ea4000802007f */
[----:B--2---:R-:W-:Y:S05]  /*13440*/  @!P1 BRA `(.L_x_10707) ;  /* 0xfffffffc00ec9947 */ /* 0x004fea000383ffff */
[----:B------:R-:W-:Y:S05]  /*13450*/  BRA `(.L_x_10706) ;  /* 0xffffff1000707947 */ /* 0x000fea000383ffff */
.L_x_10719:
[----:B-1----:R1:W2:Y:S02]  /*13460*/  SYNCS.PHASECHK.TRANS64.TRYWAIT P1, [R12+URZ+0x22850], R13 ;  /* 0x0228500d0c0075a7 */ /* 0x0022a4000802017f */
[----:B--2---:R-:W-:Y:S05]  /*13470*/  @!P1 NANOSLEEP.SYNCS 0x989680 ;  /* 0x009896800000995d */ /* 0x004fea0003900000 */
[----:B------:R-:W2:Y:S02]  /*13480*/  @!P1 SYNCS.PHASECHK.TRANS64 P1, [R12+URZ+0x22850], R13 ;  /* 0x0228500d0c0095a7 */ /* 0x000ea4000802007f */
[----:B--2---:R-:W-:Y:S05]  /*13490*/  @!P1 BRA `(.L_x_10719) ;  /* 0xfffffffc00f09947 */ /* 0x004fea000383ffff */
[----:B------:R-:W-:Y:S05]  /*134a0*/  BRA `(.L_x_10718) ;  /* 0xffffff3c00447947 */ /* 0x000fea000383ffff */
.L_x_10728:
[----:B-1----:R-:W-:-:S04]  /*134b0*/  IMAD.U32 R13, RZ, RZ, UR27 ;  /* 0x0000001bff0d7e24 */ /* 0x002fc8000f8e00ff */
[----:B------:R1:W3:Y:S03]  /*134c0*/  SYNCS.PHASECHK.TRANS64.TRYWAIT P2, [R13+URZ+0x22830], R8 ;  /* 0x022830080d0075a7 */ /* 0x0002e6000804017f */
[----:B---3--:R-:W-:Y:S05]  /*134d0*/  @!P2 NANOSLEEP.SYNCS 0x989680 ;  /* 0x009896800000a95d */ /* 0x008fea0003900000 */
[----:B------:R-:W3:Y:S02]  /*134e0*/  @!P2 SYNCS.PHASECHK.TRANS64 P2, [R13+URZ+0x22830], R8 ;  /* 0x022830080d00a5a7 */ /* 0x000ee4000804007f */
[----:B---3--:R-:W-:Y:S05]  /*134f0*/  @!P2 BRA `(.L_x_10728) ;  /* 0xfffffffc00eca947 */ /* 0x008fea000383ffff */
[----:B------:R-:W-:Y:S05]  /*13500*/  BRA `(.L_x_10727) ;  /* 0xffffff4000f87947 */ /* 0x000fea000383ffff */
.L_x_10732:
[----:B0-----:R0:W1:Y:S02]  /*13510*/  SYNCS.PHASECHK.TRANS64.TRYWAIT P2, [R179+URZ+0x22850], R8 ;  /* 0x02285008b30075a7 */ /* 0x001064000804017f */
[----:B-1----:R-:W-:Y:S05]  /*13520*/  @!P2 NANOSLEEP.SYNCS 0x989680 ;  /* 0x009896800000a95d */ /* 0x002fea0003900000 */
[----:B------:R-:W1:Y:S02]  /*13530*/  @!P2 SYNCS.PHASECHK.TRANS64 P2, [R179+URZ+0x22850], R8 ;  /* 0x02285008b300a5a7 */ /* 0x000e64000804007f */
[----:B-1----:R-:W-:Y:S05]  /*13540*/  @!P2 BRA `(.L_x_10732) ;  /* 0xfffffffc00f0a947 */ /* 0x002fea000383ffff */
[----:B------:R-:W-:Y:S05]  /*13550*/  BRA `(.L_x_10731) ;  /* 0xffffff5c00187947 */ /* 0x000fea000383ffff */
.L_x_10738:
[----:B--2---:R-:W-:-:S04]  /*13560*/  IMAD.U32 R0, RZ, RZ, UR30 ;  /* 0x0000001eff007e24 */ /* 0x004fc8000f8e00ff */
[----:B------:R2:W3:Y:S03]  /*13570*/  SYNCS.PHASECHK.TRANS64.TRYWAIT P1, [R0+URZ+0x22830], R11 ;  /* 0x0228300b000075a7 */ /* 0x0004e6000802017f */
[----:B---3--:R-:W-:Y:S05]  /*13580*/  @!P1 NANOSLEEP.SYNCS 0x989680 ;  /* 0x009896800000995d */ /* 0x008fea0003900000 */
[----:B------:R-:W3:Y:S02]  /*13590*/  @!P1 SYNCS.PHASECHK.TRANS64 P1, [R0+URZ+0x22830], R11 ;  /* 0x0228300b000095a7 */ /* 0x000ee4000802007f */
[----:B---3--:R-:W-:Y:S05]  /*135a0*/  @!P1 BRA `(.L_x_10738) ;  /* 0xfffffffc00ec9947 */ /* 0x008fea000383ffff */
[----:B------:R-:W-:Y:S05]  /*135b0*/  BRA `(.L_x_10737) ;  /* 0xffffff6000187947 */ /* 0x000fea000383ffff */
.L_x_10750:
[----:B-1----:R1:W2:Y:S02]  /*135c0*/  SYNCS.PHASECHK.TRANS64.TRYWAIT P1, [R8+URZ+0x22850], R11 ;  /* 0x0228500b080075a7 */ /* 0x0022a4000802017f */
[----:B--2---:R-:W-:Y:S05]  /*135d0*/  @!P1 NANOSLEEP.SYNCS 0x989680 ;  /* 0x009896800000995d */ /* 0x004fea0003900000 */
[----:B------:R-:W2:Y:S02]  /*135e0*/  @!P1 SYNCS.PHASECHK.TRANS64 P1, [R8+URZ+0x22850], R11 ;  /* 0x0228500b080095a7 */ /* 0x000ea4000802007f */
[----:B--2---:R-:W-:Y:S05]  /*135f0*/  @!P1 BRA `(.L_x_10750) ;  /* 0xfffffffc00f09947 */ /* 0x004fea000383ffff */
[----:B------:R-:W-:Y:S05]  /*13600*/  BRA `(.L_x_10749) ;  /* 0xffffff8800e07947 */ /* 0x000fea000383ffff */
.L_x_10768:
[----:B------:R-:W-:Y:S02]  /*13610*/  IMAD.MOV.U32 R13, RZ, RZ, R6 ;  /* 0x000000ffff0d7224 */ /* 0x000fe400078e0006 */
[----:B------:R-:W-:Y:S02]  /*13620*/  IMAD.MOV.U32 R12, RZ, RZ, RZ ;  /* 0x000000ffff0c7224 */ /* 0x000fe400078e00ff */
[----:B------:R-:W-:Y:S02]  /*13630*/  IMAD.MOV.U32 R11, RZ, RZ, 0x1f ;  /* 0x0000001fff0b7424 */ /* 0x000fe400078e00ff */
[----:B------:R-:W-:-:S07]  /*13640*/  IMAD.MOV.U32 R15, RZ, RZ, -0x1 ;  /* 0xffffffffff0f7424 */ /* 0x000fce00078e00ff */
[----:B------:R-:W-:Y:S05]  /*13650*/  WARPSYNC.COLLECTIVE R15, `(.L_x_10846) ;  /* 0x000000000f087348 */ /* 0x000fea0003c00000 */
[----:B------:R0:W1:Y:S02]  /*13660*/  SHFL.IDX P6, R14, R13, R12, R11 ;  /* 0x0000000c0d0e7389 */ /* 0x00006400000c000b */
[----:B01----:R-:W-:Y:S01]  /*13670*/  ENDCOLLECTIVE ;  /* 0x000000000000791b */ /* 0x003fe20003800000 */
.L_x_10846:
[----:B------:R-:W-:Y:S05]  /*13680*/  BRA `(.L_x_10847) ;  /* 0xffffffc800f87947 */ /* 0x000fea000383ffff */
.L_x_10770:
[----:B------:R-:W-:Y:S01]  /*13690*/  BSSY B0, `(.L_x_10848) ;  /* 0x0000006000007945 */ /* 0x000fe20003800000 */
[----:B------:R-:W-:-:S07]  /*136a0*/  IMAD.MOV.U32 R15, RZ, RZ, -0x1 ;  /* 0xffffffffff0f7424 */ /* 0x000fce00078e00ff */
[----:B0-----:R-:W-:Y:S05]  /*136b0*/  WARPSYNC.COLLECTIVE R15, `(.L_x_10849) ;  /* 0x000000000f0c7348 */ /* 0x001fea0003c00000 */
[----:B------:R-:W-:Y:S02]  /*136c0*/  ELECT P6, UR62, PT ;  /* 0x00000000003e782f */ /* 0x000fe400038c0000 */
[----:B------:R-:W-:Y:S01]  /*136d0*/  MOV R14, UR62 ;  /* 0x0000003e000e7c02 */ /* 0x000fe20008000f00 */
[----:B0-----:R-:W-:Y:S10]  /*136e0*/  ENDCOLLECTIVE ;  /* 0x000000000000791b */ /* 0x001ff40003800000 */
.L_x_10849:
[----:B------:R-:W-:Y:S05]  /*136f0*/  BSYNC B0 ;  /* 0x0000000000007941 */ /* 0x000fea0003800000 */
.L_x_10848:
[----:B------:R-:W-:Y:S05]  /*13700*/  BRA `(.L_x_10850) ;  /* 0xffffffc800fc7947 */ /* 0x000fea000383ffff */
.L_x_10772:
[----:B0-----:R-:W-:-:S04]  /*13710*/  IMAD.U32 R3, RZ, RZ, UR38 ;  /* 0x00000026ff037e24 */ /* 0x001fc8000f8e00ff */
[----:B------:R0:W1:Y:S03]  /*13720*/  SYNCS.PHASECHK.TRANS64.TRYWAIT P0, [R3+URZ+0x22840], R0 ;  /* 0x02284000030075a7 */ /* 0x000066000800017f */
[----:B-1----:R-:W-:Y:S05]  /*13730*/  @!P0 NANOSLEEP.SYNCS 0x989680 ;  /* 0x009896800000895d */ /* 0x002fea0003900000 */
[----:B------:R-:W1:Y:S02]  /*13740*/  @!P0 SYNCS.PHASECHK.TRANS64 P0, [R3+URZ+0x22840], R0 ;  /* 0x02284000030085a7 */ /* 0x000e64000800007f */
[----:B-1----:R-:W-:Y:S05]  /*13750*/  @!P0 BRA `(.L_x_10772) ;  /* 0xfffffffc00ec8947 */ /* 0x002fea000383ffff */
[----:B------:R-:W-:Y:S05]  /*13760*/  BRA `(.L_x_10851) ;  /* 0xffffffcc005c7947 */ /* 0x000fea000383ffff */
.L_x_10775:
        /* <DEDUP_REMOVED lines=8> */
.L_x_10852:
[----:B------:R-:W-:Y:S02]  /*137f0*/  VIADD R10, R4, 0x10 ;  /* 0x00000010040a7836 */ /* 0x000fe40000000000 */
[----:B------:R-:W-:Y:S02]  /*13800*/  IMAD.MOV.U32 R13, RZ, RZ, R0 ;  /* 0x000000ffff0d7224 */ /* 0x000fe400078e0000 */
[----:B------:R-:W-:-:S07]  /*13810*/  IMAD.MOV.U32 R2, RZ, RZ, R14 ;  /* 0x000000ffff027224 */ /* 0x000fce00078e000e */
[----:B------:R-:W-:Y:S05]  /*13820*/  WARPSYNC.COLLECTIVE R15, `(.L_x_10853) ;  /* 0x000000000f087348 */ /* 0x000fea0003c00000 */
[----:B------:R0:W1:Y:S02]  /*13830*/  SHFL.IDX P6, R14, R13, R12, R11 ;  /* 0x0000000c0d0e7389 */ /* 0x00006400000c000b */
[----:B01----:R-:W-:Y:S01]  /*13840*/  ENDCOLLECTIVE ;  /* 0x000000000000791b */ /* 0x003fe20003800000 */
.L_x_10853:
        /* <DEDUP_REMOVED lines=12> */
.L_x_10854:
        /* <DEDUP_REMOVED lines=11> */
.L_x_10855:
[----:B------:R-:W-:Y:S02]  /*139c0*/  IMAD.MOV.U32 R13, RZ, RZ, R7 ;  /* 0x000000ffff0d7224 */ /* 0x000fe400078e0007 */
[----:B------:R-:W-:Y:S01]  /*139d0*/  IMAD.MOV.U32 R12, RZ, RZ, 0x2 ;  /* 0x00000002ff0c7424 */ /* 0x000fe200078e00ff */
[----:B------:R-:W-:Y:S01]  /*139e0*/  @!P1 LEA R2, P2, R8, R14, 0x1 ;  /* 0x0000000e08029211 */ /* 0x000fe200078408ff */
[----:B------:R-:W-:-:S04]  /*139f0*/  VIADD R14, R4, 0x20 ;  /* 0x00000020040e7836 */ /* 0x000fc80000000000 */
[----:B------:R-:W-:-:S05]  /*13a00*/  @!P1 IMAD.X R3, RZ, RZ, R9, P2 ;  /* 0x000000ffff039224 */ /* 0x000fca00010e0609 */
        /* <DEDUP_REMOVED lines=8> */
.L_x_10856:
[----:B------:R-:W-:Y:S01]  /*13a90*/  VIADD R10, R4, 0x30 ;  /* 0x00000030040a7836 */ /* 0x000fe20000000000 */
[----:B------:R-:W-:Y:S01]  /*13aa0*/  @!P1 LEA R21, R6, UR38, 0x1 ;  /* 0x0000002606159c11 */ /* 0x000fe2000f8e08ff */
[----:B------:R-:W-:Y:S02]  /*13ab0*/  IMAD.MOV.U32 R13, RZ, RZ, R0 ;  /* 0x000000ffff0d7224 */ /* 0x000fe400078e0000 */
[----:B------:R-:W-:-:S07]  /*13ac0*/  IMAD.MOV.U32 R9, RZ, RZ, R14 ;  /* 0x000000ffff097224 */ /* 0x000fce00078e000e */
[----:B------:R-:W-:Y:S05]  /*13ad0*/  WARPSYNC.COLLECTIVE R15, `(.L_x_10857) ;  /* 0x000000000f087348 */ /* 0x000fea0003c00000 */
[----:B------:R0:W1:Y:S02]  /*13ae0*/  SHFL.IDX P6, R14, R13, R12, R11 ;  /* 0x0000000c0d0e7389 */ /* 0x00006400000c000b */
[----:B01----:R-:W-:Y:S01]  /*13af0*/  ENDCOLLECTIVE ;  /* 0x000000000000791b */ /* 0x003fe20003800000 */
.L_x_10857:
[----:B------:R-:W-:Y:S02]  /*13b00*/  IMAD.MOV.U32 R13, RZ, RZ, R7 ;  /* 0x000000ffff0d7224 */ /* 0x000fe400078e0007 */
[----:B------:R-:W-:Y:S01]  /*13b10*/  IMAD.MOV.U32 R12, RZ, RZ, 0x3 ;  /* 0x00000003ff0c7424 */ /* 0x000fe200078e00ff */
[----:B------:R-:W-:-:S13]  /*13b20*/  @!P1 LEA R2, P2, R8, R14, 0x1 ;  /* 0x0000000e08029211 */ /* 0x000fda00078408ff */
[----:B------:R-:W-:Y:S05]  /*13b30*/  WARPSYNC.COLLECTIVE R15, `(.L_x_10858) ;  /* 0x000000000f087348 */ /* 0x000fea0003c00000 */
[----:B------:R0:W1:Y:S02]  /*13b40*/  SHFL.IDX P6, R14, R13, R12, R11 ;  /* 0x0000000c0d0e7389 */ /* 0x00006400000c000b */
[----:B01----:R-:W-:Y:S01]  /*13b50*/  ENDCOLLECTIVE ;  /* 0x000000000000791b */ /* 0x003fe20003800000 */
.L_x_10858:
[----:B------:R-:W-:-:S05]  /*13b60*/  @!P1 IMAD.X R3, RZ, RZ, R9, P2 ;  /* 0x000000ffff039224 */ /* 0x000fca00010e0609 */
        /* <DEDUP_REMOVED lines=11> */
.L_x_10859:
        /* <DEDUP_REMOVED lines=13> */
.L_x_10860:
[----:B------:R-:W-:Y:S01]  /*13cf0*/  VIADD R10, R4, 0x50 ;  /* 0x00000050040a7836 */ /* 0x000fe20000000000 */
[----:B------:R-:W-:Y:S01]  /*13d00*/  @!P1 LEA R21, R6, UR38, 0x1 ;  /* 0x0000002606159c11 */ /* 0x000fe2000f8e08ff */
[----:B------:R-:W-:Y:S02]  /*13d10*/  IMAD.MOV.U32 R13, RZ, RZ, R0 ;  /* 0x000000ffff0d7224 */ /* 0x000fe400078e0000 */
[----:B------:R-:W-:-:S07]  /*13d20*/  IMAD.MOV.U32 R9, RZ, RZ, R14 ;  /* 0x000000ffff097224 */ /* 0x000fce00078e000e */
[----:B------:R-:W-:Y:S05]  /*13d30*/  WARPSYNC.COLLECTIVE R15, `(.L_x_10861) ;  /* 0x000000000f087348 */ /* 0x000fea0003c00000 */
[----:B------:R0:W1:Y:S02]  /*13d40*/  SHFL.IDX P6, R14, R13, R12, R11 ;  /* 0x0000000c0d0e7389 */ /* 0x00006400000c000b */
[----:B01----:R-:W-:Y:S01]  /*13d50*/  ENDCOLLECTIVE ;  /* 0x000000000000791b */ /* 0x003fe20003800000 */
.L_x_10861:
[----:B------:R-:W-:Y:S02]  /*13d60*/  IMAD.MOV.U32 R13, RZ, RZ, R7 ;  /* 0x000000ffff0d7224 */ /* 0x000fe400078e0007 */
[----:B------:R-:W-:Y:S01]  /*13d70*/  IMAD.MOV.U32 R12, RZ, RZ, 0x5 ;  /* 0x00000005ff0c7424 */ /* 0x000fe200078e00ff */
[----:B------:R-:W-:-:S13]  /*13d80*/  @!P1 LEA R2, P2, R8, R14, 0x1 ;  /* 0x0000000e08029211 */ /* 0x000fda00078408ff */
[----:B------:R-:W-:Y:S05]  /*13d90*/  WARPSYNC.COLLECTIVE R15, `(.L_x_10862) ;  /* 0x000000000f087348 */ /* 0x000fea0003c00000 */
[----:B------:R0:W1:Y:S02]  /*13da0*/  SHFL.IDX P6, R14, R13, R12, R11 ;  /* 0x0000000c0d0e7389 */ /* 0x00006400000c000b */
[----:B01----:R-:W-:Y:S01]  /*13db0*/  ENDCOLLECTIVE ;  /* 0x000000000000791b */ /* 0x003fe20003800000 */
.L_x_10862:
        /* <DEDUP_REMOVED lines=12> */
.L_x_10863:
[----:B------:R-:W-:Y:S02]  /*13e80*/  IMAD.MOV.U32 R13, RZ, RZ, R7 ;  /* 0x000000ffff0d7224 */ /* 0x000fe400078e0007 */
[----:B------:R-:W-:Y:S01]  /*13e90*/  IMAD.MOV.U32 R12, RZ, RZ, 0x6 ;  /* 0x00000006ff0c7424 */ /* 0x000fe200078e00ff */
[----:B------:R-:W-:-:S13]  /*13ea0*/  @!P1 LEA R2, P2, R8, R14, 0x1 ;  /* 0x0000000e08029211 */ /* 0x000fda00078408ff */
[----:B------:R-:W-:Y:S05]  /*13eb0*/  WARPSYNC.COLLECTIVE R15, `(.L_x_10864) ;  /* 0x000000000f087348 */ /* 0x000fea0003c00000 */
[----:B------:R0:W1:Y:S02]  /*13ec0*/  SHFL.IDX P6, R14, R13, R12, R11 ;  /* 0x0000000c0d0e7389 */ /* 0x00006400000c000b */
[----:B01----:R-:W-:Y:S01]  /*13ed0*/  ENDCOLLECTIVE ;  /* 0x000000000000791b */ /* 0x003fe20003800000 */
.L_x_10864:
[----:B------:R-:W-:-:S05]  /*13ee0*/  @!P1 IMAD.X R3, RZ, RZ, R9, P2 ;  /* 0x000000ffff039224 */ /* 0x000fca00010e0609 */
[----:B------:R-:W-:Y:S01]  /*13ef0*/  @!PT LDS RZ, [RZ] ;  /* 0x00000000fffff984 */ /* 0x000fe20000000800 */
[----:B------:R-:W-:Y:S01]  /*13f00*/  @!PT LDS RZ, [RZ] ;  /* 0x00000000fffff984 */ /* 0x000fe20000000800 */
[----:B------:R-:W-:Y:S01]  /*13f10*/  @!PT LDS RZ, [RZ] ;  /* 0x00000000fffff984 */ /* 0x000fe20000000800 */
[----:B------:R0:W-:Y:S01]  /*13f20*/  @!P1 LDGSTS.E.BYPASS.LTC128B.128 [R10+0x1ac00], desc[UR48][R2.64], !P0 ;  /* 0x1ac00000020a9fae */ /* 0x0001e2000c101d70 */
[----:B------:R-:W-:Y:S02]  /*13f30*/  IMAD.MOV.U32 R13, RZ, RZ, R0 ;  /* 0x000000ffff0d7224 */ /* 0x000fe400078e0000 */
[----:B0-----:R-:W-:Y:S02]  /*13f40*/  VIADD R2, R4, 0x60 ;  /* 0x0000006004027836 */ /* 0x001fe40000000000 */
[----:B------:R-:W-:-:S03]  /*13f50*/  IMAD.MOV.U32 R9, RZ, RZ, R14 ;  /* 0x000000ffff097224 */ /* 0x000fc600078e000e */
[----:B------:R-:W-:-:S13]  /*13f60*/  ISETP.GE.AND P1, PT, R2, R5, PT ;  /* 0x000000050200720c */ /* 0x000fda0003f26270 */
[----:B------:R-:W-:Y:S05]  /*13f70*/  WARPSYNC.COLLECTIVE R15, `(.L_x_10865) ;  /* 0x000000000f087348 */ /* 0x000fea0003c00000 */
[----:B------:R0:W1:Y:S02]  /*13f80*/  SHFL.IDX P6, R14, R13, R12, R11 ;  /* 0x0000000c0d0e7389 */ /* 0x00006400000c000b */
[----:B01----:R-:W-:Y:S01]  /*13f90*/  ENDCOLLECTIVE ;  /* 0x000000000000791b */ /* 0x003fe20003800000 */
.L_x_10865:
[----:B------:R-:W-:Y:S02]  /*13fa0*/  IMAD.MOV.U32 R13, RZ, RZ, R7 ;  /* 0x000000ffff0d7224 */ /* 0x000fe400078e0007 */
[----:B------:R-:W-:Y:S01]  /*13fb0*/  IMAD.MOV.U32 R12, RZ, RZ, 0x7 ;  /* 0x00000007ff0c7424 */ /* 0x000fe200078e00ff */
[----:B------:R-:W-:-:S13]  /*13fc0*/  @!P1 LEA R2, P2, R8, R14, 0x1 ;  /* 0x0000000e08029211 */ /* 0x000fda00078408ff */
[----:B------:R-:W-:Y:S05]  /*13fd0*/  WARPSYNC.COLLECTIVE R15, `(.L_x_10866) ;  /* 0x000000000f087348 */ /* 0x000fea0003c00000 */
[----:B------:R0:W1:Y:S02]  /*13fe0*/  SHFL.IDX P6, R14, R13, R12, R11 ;  /* 0x0000000c0d0e7389 */ /* 0x00006400000c000b */
[----:B01----:R-:W-:Y:S01]  /*13ff0*/  ENDCOLLECTIVE ;  /* 0x000000000000791b */ /* 0x003fe20003800000 */
.L_x_10866:
[----:B------:R-:W-:Y:S01]  /*14000*/  @!P1 IMAD.X R3, RZ, RZ, R9, P2 ;  /* 0x000000ffff039224 */ /* 0x000fe200010e0609 */
[----:B------:R-:W-:-:S05]  /*14010*/  @!P1 LEA R9, R6, UR38, 0x1 ;  /* 0x0000002606099c11 */ /* 0x000fca000f8e08ff */
        /* <DEDUP_REMOVED lines=9> */
.L_x_10867:
[----:B------:R-:W-:Y:S05]  /*140b0*/  BRA `(.L_x_10868) ;  /* 0xffffffcc008c7947 */ /* 0x000fea000383ffff */
.L_x_10776:
[----:B0-----:R-:W-:-:S04]  /*140c0*/  IMAD.U32 R3, RZ, RZ, UR38 ;  /* 0x00000026ff037e24 */ /* 0x001fc8000f8e00ff */
[----:B------:R0:W1:Y:S03]  /*140d0*/  SYNCS.PHASECHK.TRANS64.TRYWAIT P0, [R3+URZ+0x22820], R4 ;  /* 0x02282004030075a7 */ /* 0x000066000800017f */
[----:B-1----:R-:W-:Y:S05]  /*140e0*/  @!P0 NANOSLEEP.SYNCS 0x989680 ;  /* 0x009896800000895d */ /* 0x002fea0003900000 */
[----:B------:R-:W1:Y:S02]  /*140f0*/  @!P0 SYNCS.PHASECHK.TRANS64 P0, [R3+URZ+0x22820], R4 ;  /* 0x02282004030085a7 */ /* 0x000e64000800007f */
[----:B-1----:R-:W-:Y:S05]  /*14100*/  @!P0 BRA `(.L_x_10776) ;  /* 0xfffffffc00ec8947 */ /* 0x002fea000383ffff */
[----:B------:R-:W-:Y:S05]  /*14110*/  BRA `(.L_x_10869) ;  /* 0xffffffcc00bc7947 */ /* 0x000fea000383ffff */
.L_x_10779:
[----:B0-----:R-:W-:-:S04]  /*14120*/  IMAD.U32 R3, RZ, RZ, UR38 ;  /* 0x00000026ff037e24 */ /* 0x001fc8000f8e00ff */
[----:B------:R0:W1:Y:S03]  /*14130*/  SYNCS.PHASECHK.TRANS64.TRYWAIT P0, [R3+URZ+0x22860], R4 ;  /* 0x02286004030075a7 */ /* 0x000066000800017f */
[----:B-1----:R-:W-:Y:S05]  /*14140*/  @!P0 NANOSLEEP.SYNCS 0x989680 ;  /* 0x009896800000895d */ /* 0x002fea0003900000 */
[----:B------:R-:W1:Y:S02]  /*14150*/  @!P0 SYNCS.PHASECHK.TRANS64 P0, [R3+URZ+0x22860], R4 ;  /* 0x02286004030085a7 */ /* 0x000e64000800007f */
[----:B-1----:R-:W-:Y:S05]  /*14160*/  @!P0 BRA `(.L_x_10779) ;  /* 0xfffffffc00ec8947 */ /* 0x002fea000383ffff */
[----:B------:R-:W-:Y:S05]  /*14170*/  BRA `(.L_x_10870) ;  /* 0xffffffcc00c87947 */ /* 0x000fea000383ffff */
.L_x_10791:
[----:B-1----:R-:W-:-:S04]  /*14180*/  IMAD.U32 R3, RZ, RZ, UR38 ;  /* 0x00000026ff037e24 */ /* 0x002fc8000f8e00ff */
[----:B------:R1:W2:Y:S03]  /*14190*/  SYNCS.PHASECHK.TRANS64.TRYWAIT P0, [R3+URZ+0x22848], R2 ;  /* 0x02284802030075a7 */ /* 0x0002a6000800017f */
[----:B--2---:R-:W-:Y:S05]  /*141a0*/  @!P0 NANOSLEEP.SYNCS 0x989680 ;  /* 0x009896800000895d */ /* 0x004fea0003900000 */
[----:B------:R-:W2:Y:S02]  /*141b0*/  @!P0 SYNCS.PHASECHK.TRANS64 P0, [R3+URZ+0x22848], R2 ;  /* 0x02284802030085a7 */ /* 0x000ea4000800007f */
[----:B--2---:R-:W-:Y:S05]  /*141c0*/  @!P0 BRA `(.L_x_10791) ;  /* 0xfffffffc00ec8947 */ /* 0x004fea000383ffff */
[----:B------:R-:W-:Y:S05]  /*141d0*/  BRA `(.L_x_10871) ;  /* 0xffffffd400c07947 */ /* 0x000fea000383ffff */
.L_x_10796:
[----:B01----:R-:W-:-:S04]  /*141e0*/  IMAD.U32 R3, RZ, RZ, UR38 ;  /* 0x00000026ff037e24 */ /* 0x003fc8000f8e00ff */
[----:B------:R0:W1:Y:S03]  /*141f0*/  SYNCS.PHASECHK.TRANS64.TRYWAIT P0, [R3+URZ+0x22868], R2 ;  /* 0x02286802030075a7 */ /* 0x000066000800017f */
[----:B-1----:R-:W-:Y:S05]  /*14200*/  @!P0 NANOSLEEP.SYNCS 0x989680 ;  /* 0x009896800000895d */ /* 0x002fea0003900000 */
[----:B------:R-:W1:Y:S02]  /*14210*/  @!P0 SYNCS.PHASECHK.TRANS64 P0, [R3+URZ+0x22868], R2 ;  /* 0x02286802030085a7 */ /* 0x000e64000800007f */
[----:B-1----:R-:W-:Y:S05]  /*14220*/  @!P0 BRA `(.L_x_10796) ;  /* 0xfffffffc00ec8947 */ /* 0x002fea000383ffff */
[----:B------:R-:W-:Y:S05]  /*14230*/  BRA `(.L_x_10872) ;  /* 0xffffffd800207947 */ /* 0x000fea000383ffff */
.L_x_10807:
[----:B-1----:R-:W-:-:S04]  /*14240*/  IMAD.U32 R3, RZ, RZ, UR38 ;  /* 0x00000026ff037e24 */ /* 0x002fc8000f8e00ff */
[----:B------:R1:W2:Y:S03]  /*14250*/  SYNCS.PHASECHK.TRANS64.TRYWAIT P0, [R3+URZ+0x22840], R2 ;  /* 0x02284002030075a7 */ /* 0x0002a6000800017f */
[----:B--2---:R-:W-:Y:S05]  /*14260*/  @!P0 NANOSLEEP.SYNCS 0x989680 ;  /* 0x009896800000895d */ /* 0x004fea0003900000 */
[----:B------:R-:W2:Y:S02]  /*14270*/  @!P0 SYNCS.PHASECHK.TRANS64 P0, [R3+URZ+0x22840], R2 ;  /* 0x02284002030085a7 */ /* 0x000ea4000800007f */
[----:B--2---:R-:W-:Y:S05]  /*14280*/  @!P0 BRA `(.L_x_10807) ;  /* 0xfffffffc00ec8947 */ /* 0x004fea000383ffff */
[----:B------:R-:W-:Y:S05]  /*14290*/  BRA `(.L_x_10873) ;  /* 0xffffffdc009c7947 */ /* 0x000fea000383ffff */
.L_x_10812:
[----:B01----:R-:W-:-:S04]  /*142a0*/  IMAD.U32 R3, RZ, RZ, UR38 ;  /* 0x00000026ff037e24 */ /* 0x003fc8000f8e00ff */
[----:B------:R0:W1:Y:S03]  /*142b0*/  SYNCS.PHASECHK.TRANS64.TRYWAIT P0, [R3+URZ+0x22860], R2 ;  /* 0x02286002030075a7 */ /* 0x000066000800017f */
[----:B-1----:R-:W-:Y:S05]  /*142c0*/  @!P0 NANOSLEEP.SYNCS 0x989680 ;  /* 0x009896800000895d */ /* 0x002fea0003900000 */
[----:B------:R-:W1:Y:S02]  /*142d0*/  @!P0 SYNCS.PHASECHK.TRANS64 P0, [R3+URZ+0x22860], R2 ;  /* 0x02286002030085a7 */ /* 0x000e64000800007f */
[----:B-1----:R-:W-:Y:S05]  /*142e0*/  @!P0 BRA `(.L_x_10812) ;  /* 0xfffffffc00ec8947 */ /* 0x002fea000383ffff */
[----:B------:R-:W-:Y:S05]  /*142f0*/  BRA `(.L_x_10874) ;  /* 0xffffffe000007947 */ /* 0x000fea000383ffff */
.L_x_10824:
[----:B-1----:R-:W-:-:S04]  /*14300*/  IMAD.U32 R3, RZ, RZ, UR38 ;  /* 0x00000026ff037e24 */ /* 0x002fc8000f8e00ff */
[----:B------:R1:W2:Y:S03]  /*14310*/  SYNCS.PHASECHK.TRANS64.TRYWAIT P0, [R3+URZ+0x22848], R2 ;  /* 0x02284802030075a7 */ /* 0x0002a6000800017f */
[----:B--2---:R-:W-:Y:S05]  /*14320*/  @!P0 NANOSLEEP.SYNCS 0x989680 ;  /* 0x009896800000895d */ /* 0x004fea0003900000 */
[----:B------:R-:W2:Y:S02]  /*14330*/  @!P0 SYNCS.PHASECHK.TRANS64 P0, [R3+URZ+0x22848], R2 ;  /* 0x02284802030085a7 */ /* 0x000ea4000800007f */
[----:B--2---:R-:W-:Y:S05]  /*14340*/  @!P0 BRA `(.L_x_10824) ;  /* 0xfffffffc00ec8947 */ /* 0x004fea000383ffff */
[----:B------:R-:W-:Y:S05]  /*14350*/  BRA `(.L_x_10875) ;  /* 0xffffffe400847947 */ /* 0x000fea000383ffff */
.L_x_10829:
[----:B-1----:R-:W-:-:S04]  /*14360*/  IMAD.U32 R3, RZ, RZ, UR38 ;  /* 0x00000026ff037e24 */ /* 0x002fc8000f8e00ff */
[----:B------:R1:W2:Y:S03]  /*14370*/  SYNCS.PHASECHK.TRANS64.TRYWAIT P0, [R3+URZ+0x22868], R2 ;  /* 0x02286802030075a7 */ /* 0x0002a6000800017f */
[----:B--2---:R-:W-:Y:S05]  /*14380*/  @!P0 NANOSLEEP.SYNCS 0x989680 ;  /* 0x009896800000895d */ /* 0x004fea0003900000 */
[----:B------:R-:W2:Y:S02]  /*14390*/  @!P0 SYNCS.PHASECHK.TRANS64 P0, [R3+URZ+0x22868], R2 ;  /* 0x02286802030085a7 */ /* 0x000ea4000800007f */
[----:B--2---:R-:W-:Y:S05]  /*143a0*/  @!P0 BRA `(.L_x_10829) ;  /* 0xfffffffc00ec8947 */ /* 0x004fea000383ffff */
[----:B------:R-:W-:Y:S05]  /*143b0*/  BRA `(.L_x_10876) ;  /* 0xffffffe400e87947 */ /* 0x000fea000383ffff */
.L_x_10836:
[----:B-1----:R1:W2:Y:S02]  /*143c0*/  SYNCS.PHASECHK.TRANS64.TRYWAIT P0, [R2+URZ+0x22820], R3 ;  /* 0x02282003020075a7 */ /* 0x0022a4000800017f */
[----:B--2---:R-:W-:Y:S05]  /*143d0*/  @!P0 NANOSLEEP.SYNCS 0x989680 ;  /* 0x009896800000895d */ /* 0x004fea0003900000 */
[----:B------:R-:W2:Y:S02]  /*143e0*/  @!P0 SYNCS.PHASECHK.TRANS64 P0, [R2+URZ+0x22820], R3 ;  /* 0x02282003020085a7 */ /* 0x000ea4000800007f */
[----:B--2---:R-:W-:Y:S05]  /*143f0*/  @!P0 BRA `(.L_x_10836) ;  /* 0xfffffffc00f08947 */ /* 0x004fea000383ffff */
[----:B------:R-:W-:Y:S05]  /*14400*/  BRA `(.L_x_10877) ;  /* 0xffffffec00087947 */ /* 0x000fea000383ffff */
.L_x_10837:
        /* <DEDUP_REMOVED lines=11> */
.L_x_10879:
[----:B------:R-:W-:Y:S05]  /*144c0*/  BSYNC B0 ;  /* 0x0000000000007941 */ /* 0x000fea0003800000 */
.L_x_10878:
[----:B------:R-:W-:Y:S05]  /*144d0*/  BRA `(.L_x_10880) ;  /* 0xffffffe800ec7947 */ /* 0x000fea000383ffff */
.L_x_10838:
[----:B------:R-:W-:Y:S01]  /*144e0*/  BSSY B0, `(.L_x_10881) ;  /* 0x0000006000007945 */ /* 0x000fe20003800000 */
[----:B------:R-:W-:-:S07]  /*144f0*/  IMAD.MOV.U32 R15, RZ, RZ, -0x1 ;  /* 0xffffffffff0f7424 */ /* 0x000fce00078e00ff */
[----:B01----:R-:W-:Y:S05]  /*14500*/  WARPSYNC.COLLECTIVE R15, `(.L_x_10882) ;  /* 0x000000000f0c7348 */ /* 0x003fea0003c00000 */
[----:B------:R-:W-:Y:S02]  /*14510*/  ELECT P6, UR62, PT ;  /* 0x00000000003e782f */ /* 0x000fe400038c0000 */
[----:B------:R-:W-:Y:S01]  /*14520*/  MOV R14, UR62 ;  /* 0x0000003e000e7c02 */ /* 0x000fe20008000f00 */
[----:B01----:R-:W-:Y:S10]  /*14530*/  ENDCOLLECTIVE ;  /* 0x000000000000791b */ /* 0x003ff40003800000 */
.L_x_10882:
[----:B------:R-:W-:Y:S05]  /*14540*/  BSYNC B0 ;  /* 0x0000000000007941 */ /* 0x000fea0003800000 */
.L_x_10881:
[----:B------:R-:W-:Y:S05]  /*14550*/  BRA `(.L_x_10883) ;  /* 0xffffffe800e07947 */ /* 0x000fea000383ffff */
.L_x_10840:
[----:B-1----:R1:W2:Y:S02]  /*14560*/  SYNCS.PHASECHK.TRANS64.TRYWAIT P0, [R7+URZ], R4 ;  /* 0x00000004070075a7 */ /* 0x0022a4000800017f */
[----:B--2---:R-:W-:Y:S05]  /*14570*/  @!P0 NANOSLEEP.SYNCS 0x989680 ;  /* 0x009896800000895d */ /* 0x004fea0003900000 */
[----:B------:R-:W2:Y:S02]  /*14580*/  @!P0 SYNCS.PHASECHK.TRANS64 P0, [R7+URZ], R4 ;  /* 0x00000004070085a7 */ /* 0x000ea4000800007f */
[----:B--2---:R-:W-:Y:S05]  /*14590*/  @!P0 BRA `(.L_x_10840) ;  /* 0xfffffffc00f08947 */ /* 0x004fea000383ffff */
[----:B------:R-:W-:Y:S05]  /*145a0*/  BRA `(.L_x_10884) ;  /* 0xffffffec00147947 */ /* 0x000fea000383ffff */
.L_x_10841:
[----:B--2---:R2:W3:Y:S02]  /*145b0*/  SYNCS.PHASECHK.TRANS64.TRYWAIT P0, [R5+URZ], R0 ;  /* 0x00000000050075a7 */ /* 0x0044e4000800017f */
[----:B---3--:R-:W-:Y:S05]  /*145c0*/  @!P0 NANOSLEEP.SYNCS 0x989680 ;  /* 0x009896800000895d */ /* 0x008fea0003900000 */
[----:B------:R-:W3:Y:S02]  /*145d0*/  @!P0 SYNCS.PHASECHK.TRANS64 P0, [R5+URZ], R0 ;  /* 0x00000000050085a7 */ /* 0x000ee4000800007f */
[----:B---3--:R-:W-:Y:S05]  /*145e0*/  @!P0 BRA `(.L_x_10841) ;  /* 0xfffffffc00f08947 */ /* 0x008fea000383ffff */
[----:B------:R-:W-:Y:S05]  /*145f0*/  BRA `(.L_x_10885) ;  /* 0xffffffec00087947 */ /* 0x000fea000383ffff */
.L_x_10843:
[----:B--2---:R2:W3:Y:S02]  /*14600*/  SYNCS.PHASECHK.TRANS64.TRYWAIT P0, [R5+URZ], R4 ;  /* 0x00000004050075a7 */ /* 0x0044e4000800017f */
[----:B---3--:R-:W-:Y:S05]  /*14610*/  @!P0 NANOSLEEP.SYNCS 0x989680 ;  /* 0x009896800000895d */ /* 0x008fea0003900000 */
[----:B------:R-:W3:Y:S02]  /*14620*/  @!P0 SYNCS.PHASECHK.TRANS64 P0, [R5+URZ], R4 ;  /* 0x00000004050085a7 */ /* 0x000ee4000800007f */
[----:B---3--:R-:W-:Y:S05]  /*14630*/  @!P0 BRA `(.L_x_10843) ;  /* 0xfffffffc00f08947 */ /* 0x008fea000383ffff */
[----:B------:R-:W-:Y:S05]  /*14640*/  BRA `(.L_x_10886) ;  /* 0xffffffec000c7947 */ /* 0x000fea000383ffff */
.L_x_10887:
        /* <DEDUP_REMOVED lines=11> */
.L_x_15020:


//--------------------- .text._ZN7cutlass13device_kernelIN5flash11enable_sm90INS1_16FlashAttnFwdSm90INS1_25CollectiveMainloopFwdSm90ILi2EN4cute5tupleIJNS5_1CILi1EEES8_S8_EEENS6_IJNS7_ILi128EEENS7_ILi96EEENS7_ILi64EEEEEELi256ENS_6half_tEfNS_4arch4Sm90ELb0ELb1ELb0ELb0ELb0ELb0ELb1ELb1ELb0ELb1ELb1ELb0EEENS1_21CollectiveEpilogueFwdINS6_IJSA_NS7_ILi256EEESB_EEES9_SE_SG_Li256ELb0ELb1ELb1ELb0EEENS1_19SingleTileSchedulerILb0ELb1ELb1ELi128EEEEEEEEEvNT_6ParamsE --------------------------
	.section	.text._ZN7cutlass13device_kernelIN5flash11enable_sm90INS1_16FlashAttnFwdSm90INS1_25CollectiveMainloopFwdSm90ILi2EN4cute5tupleIJNS5_1CILi1EEES8_S8_EEENS6_IJNS7_ILi128EEENS7_ILi96EEENS7_ILi64EEEEEELi256ENS_6half_tEfNS_4arch4Sm90ELb0ELb1ELb0ELb0ELb0ELb0ELb1ELb1ELb0ELb1ELb1ELb0EEENS1_21CollectiveEpilogueFwdINS6_IJSA_NS7_ILi256EEESB_EEES9_SE_SG_Li256ELb0ELb1ELb1ELb0EEENS1_19SingleTileSchedulerILb0ELb1ELb1ELi128EEEEEEEEEvNT_6ParamsE,"ax",@progbits
	.align	128
.text._ZN7cutlass13device_kernelIN5flash11enable_sm90INS1_16FlashAttnFwdSm90INS1_25CollectiveMainloopFwdSm90ILi2EN4cute5tupleIJNS5_1CILi1EEES8_S8_EEENS6_IJNS7_ILi128EEENS7_ILi96EEENS7_ILi64EEEEEELi256ENS_6half_tEfNS_4arch4Sm90ELb0ELb1ELb0ELb0ELb0ELb0ELb1ELb1ELb0ELb1ELb1ELb0EEENS1_21CollectiveEpilogueFwdINS6_IJSA_NS7_ILi256EEESB_EEES9_SE_SG_Li256ELb0ELb1ELb1ELb0EEENS1_19SingleTileSchedulerILb0ELb1ELb1ELi128EEEEEEEEEvNT_6ParamsE:
        .type           _ZN7cutlass13device_kernelIN5flash11enable_sm90INS1_16FlashAttnFwdSm90INS1_25CollectiveMainloopFwdSm90ILi2EN4cute5tupleIJNS5_1CILi1EEES8_S8_EEENS6_IJNS7_ILi128EEENS7_ILi96EEENS7_ILi64EEEEEELi256ENS_6half_tEfNS_4arch4Sm90ELb0ELb1ELb0ELb0ELb0ELb0ELb1ELb1ELb0ELb1ELb1ELb0EEENS1_21CollectiveEpilogueFwdINS6_IJSA_NS7_ILi256EEESB_EEES9_SE_SG_Li256ELb0ELb1ELb1ELb0EEENS1_19SingleTileSchedulerILb0ELb1ELb1ELi128EEEEEEEEEvNT_6ParamsE,@function
        .size           _ZN7cutlass13device_kernelIN5flash11enable_sm90INS1_16FlashAttnFwdSm90INS1_25CollectiveMainloopFwdSm90ILi2EN4cute5tupleIJNS5_1CILi1EEES8_S8_EEENS6_IJNS7_ILi128EEENS7_ILi96EEENS7_ILi64EEEEEELi256ENS_6half_tEfNS_4arch4Sm90ELb0ELb1ELb0ELb0ELb0ELb0ELb1ELb1ELb0ELb1ELb1ELb0EEENS1_21CollectiveEpilogueFwdINS6_IJSA_NS7_ILi256EEESB_EEES9_SE_SG_Li256ELb0ELb1ELb1ELb0EEENS1_19SingleTileSchedulerILb0ELb1ELb1ELi128EEEEEEEEEvNT_6ParamsE,(.L_x_15021 - _ZN7cutlass13device_kernelIN5flash11enable_sm90INS1_16FlashAttnFwdSm90INS1_25CollectiveMainloopFwdSm90ILi2EN4cute5tupleIJNS5_1CILi1EEES8_S8_EEENS6_IJNS7_ILi128EEENS7_ILi96EEENS7_ILi64EEEEEELi256ENS_6half_tEfNS_4arch4Sm90ELb0ELb1ELb0ELb0ELb0ELb0ELb1ELb1ELb0ELb1ELb1ELb0EEENS1_21CollectiveEpilogueFwdINS6_IJSA_NS7_ILi256EEESB_EEES9_SE_SG_Li256ELb0ELb1ELb1ELb0EEENS1_19SingleTileSchedulerILb0ELb1ELb1ELi128EEEEEEEEEvNT_6ParamsE)
        .other          _ZN7cutlass13device_kernelIN5flash11enable_sm90INS1_16FlashAttnFwdSm90INS1_25CollectiveMainloopFwdSm90ILi2EN4cute5tupleIJNS5_1CILi1EEES8_S8_EEENS6_IJNS7_ILi128EEENS7_ILi96EEENS7_ILi64EEEEEELi256ENS_6half_tEfNS_4arch4Sm90ELb0ELb1ELb0ELb0ELb0ELb0ELb1ELb1ELb0ELb1ELb1ELb0EEENS1_21CollectiveEpilogueFwdINS6_IJSA_NS7_ILi256EEESB_EEES9_SE_SG_Li256ELb0ELb1ELb1ELb0EEENS1_19SingleTileSchedulerILb0ELb1ELb1ELi128EEEEEEEEEvNT_6ParamsE,@"STO_CUDA_ENTRY STV_DEFAULT"
_ZN7cutlass13device_kernelIN5flash11enable_sm90INS1_16FlashAttnFwdSm90INS1_25CollectiveMainloopFwdSm90ILi2EN4cute5tupleIJNS5_1CILi1EEES8_S8_EEENS6_IJNS7_ILi128EEENS7_ILi96EEENS7_ILi64EEEEEELi256ENS_6half_tEfNS_4arch4Sm90ELb0ELb1ELb0ELb0ELb0ELb0ELb1ELb1ELb0ELb1ELb1ELb0EEENS1_21CollectiveEpilogueFwdINS6_IJSA_NS7_ILi256EEESB_EEES9_SE_SG_Li256ELb0ELb1ELb1ELb0EEENS1_19SingleTileSchedulerILb0ELb1ELb1ELi128EEEEEEEEEvNT_6ParamsE:
[----:B------:R-:W0:Y:S02]  /*0000*/  LDC R1, c[0x0][0x28] ;  /* 0x00000a00ff017b82 */ /* 0x000e240000000800 */
[----:B0-----:R-:W-:Y:S01]  /*0010*/  VIADD R1, R1, 0xffffcd40 ;  /* 0xffffcd4001017836 */ /* 0x001fe20000000000 */
[----:B------:R-:W0:Y:S01]  /*0020*/  S2R R3, SR_TID.X ;  /* 0x0000000000037919 */ /* 0x000e220000002100 */
[----:B------:R-:W-:Y:S01]  /*0030*/  ELECT P0, URZ, PT ;  /* 0x00000000003f782f */ /* 0x000fe20003800000 */
[----:B------:R-:W-:Y:S01]  /*0040*/  BSSY B0, `(.L_x_10888) ;  /* 0x0000011000007945 */ /* 0x000fe20003800000 */
[----:B------:R-:W-:Y:S02]  /*0050*/  ULDC UR4, c[0x0][0x20] ;  /* 0x0000080000047ab9 */ /* 0x000fe40000000800 */
[----:B------:R-:W-:Y:S01]  /*0060*/  IADD3 R18, P1, R1, UR4, RZ ;  /* 0x0000000401127c10 */ /* 0x000fe2000ff3e0ff */
[----:B------:R-:W-:-:S04]  /*0070*/  ULDC UR4, c[0x0][0x24] ;  /* 0x0000090000047ab9 */ /* 0x000fc80000000800 */
[----:B------:R-:W-:Y:S01]  /*0080*/  IMAD.X R19, RZ, RZ, UR4, P1 ;  /* 0x00000004ff137e24 */ /* 0x000fe200088e06ff */
        /* <DEDUP_REMOVED lines=12> */
.L_x_10889:
[----:B------:R-:W-:Y:S05]  /*0150*/  BSYNC B0 ;  /* 0x0000000000007941 */ /* 0x000fea0003800000 */
.L_x_10888:
        /* <DEDUP_REMOVED lines=42> */
.L_x_10890:
        /* <DEDUP_REMOVED lines=22> */
.L_x_10891:
        /* <DEDUP_REMOVED lines=18> */
.L_x_10892:
        /* <DEDUP_REMOVED lines=22> */
.L_x_10893:
        /* <DEDUP_REMOVED lines=22> */
.L_x_10894:
[----:B------:R-:W-:Y:S01]  /*0940*/  IADD3 R3, P1, R18, 0x70, RZ ;  /* 0x0000007012037810 */ /* 0x000fe20007f3e0ff */
[----:B------:R-:W-:Y:S01]  /*0950*/  NOP ;  /* 0x0000000000007918 */ /* 0x000fe20000000000 */
[----:B01-34-:R-:W-:Y:S01]  /*0960*/  BAR.SYNC.DEFER_BLOCKING 0x0 ;  /* 0x0000000000007b1d */ /* 0x01bfe20000010000 */
[----:B--2---:R-:W-:Y:S01]  /*0970*/  ISETP.NE.AND P0, PT, R2, RZ, PT ;  /* 0x000000ff0200720c */ /* 0x004fe20003f05270 */
[----:B------:R-:W-:Y:S01]  /*0980*/  IMAD.MOV.U32 R2, RZ, RZ, 0x1 ;  /* 0x00000001ff027424 */ /* 0x000fe200078e00ff */
[----:B------:R-:W-:Y:S01]  /*0990*/  IADD3 R44, P2, R18, 0x21c, RZ ;  /* 0x0000021c122c7810 */ /* 0x000fe20007f5e0ff */
[--C-:B------:R-:W-:Y:S02]  /*09a0*/  IMAD.X R22, RZ, RZ, R19.reuse, P1 ;  /* 0x000000ffff167224 */ /* 0x100fe400008e0613 */
[----:B------:R-:W-:Y:S01]  /*09b0*/  ULDC.64 UR44, c[0x0][0x208] ;  /* 0x00008200002c7ab9 */ /* 0x000fe20000000a00 */
[----:B------:R-:W-:Y:S01]  /*09c0*/  SEL R2, R2, 0x2, !P0 ;  /* 0x0000000202027807 */ /* 0x000fe20004000000 */
[----:B------:R0:W-:Y:S01]  /*09d0*/  STL [R1+0x460], R3 ;  /* 0x0004600301007387 */ /* 0x0001e20000100800 */
[----:B------:R-:W-:Y:S01]  /*09e0*/  BSSY B6, `(.L_x_10895) ;  /* 0x0003203000067945 */ /* 0x000fe20003800000 */
[----:B------:R-:W-:-:S02]  /*09f0*/  IMAD.X R37, RZ, RZ, R19, P2 ;  /* 0x000000ffff257224 */ /* 0x000fc400010e0613 */
[----:B------:R1:W-:Y:S01]  /*0a00*/  STL [R1+0x474], R2 ;  /* 0x0004740201007387 */ /* 0x0003e20000100800 */
[----:B0-----:R-:W-:-:S05]  /*0a10*/  IADD3 R3, P3, R18, 0x250, RZ ;  /* 0x0000025012037810 */ /* 0x001fca0007f7e0ff */
[----:B------:R1:W-:Y:S01]  /*0a20*/  STL [R1+0x860], R3 ;  /* 0x0008600301007387 */ /* 0x0003e20000100800 */
[----:B------:R-:W-:Y:S01]  /*0a30*/  IMAD.X R23, RZ, RZ, R19, P3 ;  /* 0x000000ffff177224 */ /* 0x000fe200018e0613 */
[----:B------:R-:W-:Y:S06]  /*0a40*/  @!P0 BRA `(.L_x_10896) ;  /* 0x000002d0009c8947 */ /* 0x000fec0003800000 */
.L_x_10897:
[----:B------:R-:W-:-:S08]  /*0a50*/  NOP ;  /* 0x0000000000007918 */ /* 0x000fd00000000000 */
[----:B------:R-:W0:Y:S02]  /*0a60*/  USETMAXREG.TRY_ALLOC.CTAPOOL UP0, 0xf0 ;  /* 0x000000f0000079c8 */ /* 0x000e240008000600 */
[----:B0-----:R-:W-:-:S13]  /*0a70*/  PLOP3.LUT P0, PT, PT, PT, UP0, 0x80, 0x0 ;  /* 0x000000000000781c */ /* 0x001fda0003f0f008 */
[----:B------:R-:W-:Y:S05]  /*0a80*/  @!P0 BRA `(.L_x_10897) ;  /* 0xfffffffc00f08947 */ /* 0x000fea000383ffff */
[----:B-1----:R-:W0:Y:S08]  /*0a90*/  LDC R2, c[0x0][0xd50] ;  /* 0x00035400ff027b82 */ /* 0x002e300000000800 */
[----:B------:R-:W-:Y:S06]  /*0aa0*/  BAR.ARV 0x8, 0x180 ;  /* 0x0206000000007b1d */ /* 0x000fec0000002000 */
[----:B------:R-:W-:-:S02]  /*0ab0*/  ISETP.NE.AND P0, PT, R73, 0x1, PT ;  /* 0x000000014900780c */ /* 0x000fc40003f05270 */
[----:B------:R-:W1:Y:S01]  /*0ac0*/  S2UR UR4, SR_CTAID.Y ;  /* 0x00000000000479c3 */ /* 0x000e620000002600 */
[----:B------:R2:W-:Y:S04]  /*0ad0*/  STL.64 [R1+0x210], RZ ;  /* 0x000210ff01007387 */ /* 0x0005e80000100a00 */
[----:B------:R2:W-:Y:S03]  /*0ae0*/  STL [R1+0x218], RZ ;  /* 0x000218ff01007387 */ /* 0x0005e60000100800 */
[----:B------:R-:W3:Y:S01]  /*0af0*/  S2UR UR36, SR_CTAID.Z ;  /* 0x00000000002479c3 */ /* 0x000ee20000002700 */
[----:B------:R2:W-:Y:S07]  /*0b00*/  STL [R1+0x21c], RZ ;  /* 0x00021cff01007387 */ /* 0x0005ee0000100800 */
[----:B------:R-:W-:Y:S06]  /*0b10*/  @!P0 BAR.ARV 0x9, 0x100 ;  /* 0x0244000000008b1d */ /* 0x000fec0000002000 */
[----:B0-----:R-:W-:Y:S01]  /*0b20*/  ISETP.NE.AND P1, PT, R2, 0x1, PT ;  /* 0x000000010200780c */ /* 0x001fe20003f25270 */
[----:B-1----:R-:W-:-:S12]  /*0b30*/  IMAD.U32 R232, RZ, RZ, UR4 ;  /* 0x00000004ffe87e24 */ /* 0x002fd8000f8e00ff */
[----:B------:R-:W0:Y:S01]  /*0b40*/  @P1 LDC R0, c[0x0][0xd54] ;  /* 0x00035500ff001b82 */ /* 0x000e220000000800 */
[----:B---3--:R-:W-:-:S07]  /*0b50*/  ISETP.LE.AND P0, PT, RZ, UR36, PT ;  /* 0x00000024ff007c0c */ /* 0x008fce000bf03270 */
[----:B------:R-:W1:Y:S01]  /*0b60*/  @P1 LDC R3, c[0x0][0xd58] ;  /* 0x00035600ff031b82 */ /* 0x000e620000000800 */
[----:B0-----:R-:W-:-:S05]  /*0b70*/  @P1 IMAD.HI.U32 R0, R0, UR4, RZ ;  /* 0x0000000400001c27 */ /* 0x001fca000f8e00ff */
[----:B-1----:R-:W-:Y:S02]  /*0b80*/  @P1 SHF.R.U32.HI R232, RZ, R3, R0 ;  /* 0x00000003ffe81219 */ /* 0x002fe40000011600 */
[----:B------:R-:W-:-:S03]  /*0b90*/  IADD3 R34, P1, R18, 0x210, RZ ;  /* 0x0000021012227810 */ /* 0x000fc60007f3e0ff */
[----:B------:R-:W-:Y:S02]  /*0ba0*/  IMAD.MOV R233, RZ, RZ, -R232 ;  /* 0x000000ffffe97224 */ /* 0x000fe400078e0ae8 */
[----:B------:R-:W-:Y:S02]  /*0bb0*/  IMAD.X R35, RZ, RZ, R19, P1 ;  /* 0x000000ffff237224 */ /* 0x000fe400008e0613 */
[----:B------:R-:W-:Y:S01]  /*0bc0*/  IMAD R233, R2, R233, UR4 ;  /* 0x0000000402e97e24 */ /* 0x000fe2000f8e02e9 */
[----:B--2---:R-:W-:Y:S06]  /*0bd0*/  @!P0 BRA `(.L_x_10898) ;  /* 0x0000031c008c8947 */ /* 0x004fec0003800000 */
[----:B------:R-:W2:Y:S01]  /*0be0*/  LDL.LU R13, [R1+0x474] ;  /* 0x00047400010d7983 */ /* 0x000ea20000300800 */
[----:B------:R-:W0:Y:S01]  /*0bf0*/  LDC R0, c[0x0][0x448] ;  /* 0x00011200ff007b82 */ /* 0x000e220000000800 */
[----:B------:R-:W1:Y:S01]  /*0c00*/  S2R R11, SR_CgaCtaId ;  /* 0x00000000000b7919 */ /* 0x000e620000008800 */
[----:B------:R-:W3:Y:S01]  /*0c10*/  S2R R9, SR_SWINHI ;  /* 0x0000000000097919 */ /* 0x000ee20000002f00 */
[----:B------:R-:W4:Y:S01]  /*0c20*/  S2R R4, SR_TID.X ;  /* 0x0000000000047919 */ /* 0x000f220000002100 */
[----:B------:R-:W5:Y:S01]  /*0c30*/  S2R R8, SR_CTAID.X ;  /* 0x0000000000087919 */ /* 0x000f620000002500 */
[----:B------:R-:W-:Y:S01]  /*0c40*/  MOV R72, 0x400 ;  /* 0x0000040000487802 */ /* 0x000fe20000000f00 */
[----:B------:R-:W-:Y:S02]  /*0c50*/  IMAD.MOV.U32 R5, RZ, RZ, 0x100 ;  /* 0x00000100ff057424 */ /* 0x000fe400078e00ff */
[----:B------:R-:W5:Y:S01]  /*0c60*/  LDC.64 R20, c[0x0][0x418] ;  /* 0x00010600ff147b82 */ /* 0x000f620000000a00 */
[----:B0-----:R-:W-:Y:S01]  /*0c70*/  ISETP.NE.AND P1, PT, R0, 0x1, PT ;  /* 0x000000010000780c */ /* 0x001fe20003f25270 */
[----:B------:R-:W-:-:S06]  /*0c80*/  IMAD.MOV.U32 R6, RZ, RZ, 0x1 ;  /* 0x00000001ff067424 */ /* 0x000fcc00078e00ff */
[----:B------:R-:W0:Y:S01]  /*0c90*/  LDC R29, c[0x0][0x424] ;  /* 0x00010900ff1d7b82 */ /* 0x000e220000000800 */
[----:B------:R-:W-:Y:S02]  /*0ca0*/  IMAD.MOV.U32 R7, RZ, RZ, RZ ;  /* 0x000000ffff077224 */ /* 0x000fe400078e00ff */
[----:B------:R-:W-:Y:S02]  /*0cb0*/  IMAD.MOV.U32 R12, RZ, RZ, 0x3000 ;  /* 0x00003000ff0c7424 */ /* 0x000fe400078e00ff */
[----:B------:R-:W-:-:S03]  /*0cc0*/  IMAD.MOV.U32 R2, RZ, RZ, 0x1 ;  /* 0x00000001ff027424 */ /* 0x000fc600078e00ff */
[----:B------:R-:W0:Y:S01]  /*0cd0*/  LDC R10, c[0x0][0x2f0] ;  /* 0x0000bc00ff0a7b82 */ /* 0x000e220000000800 */
[----:B-1----:R-:W-:-:S04]  /*0ce0*/  LEA R72, R11, R72, 0x18 ;  /* 0x000000480b487211 */ /* 0x002fc800078ec0ff */
[----:B------:R-:W-:Y:S02]  /*0cf0*/  MOV R24, R72 ;  /* 0x0000004800187202 */ /* 0x000fe40000000f00 */
[----:B---3--:R-:W-:Y:S02]  /*0d00*/  MOV R25, R9 ;  /* 0x0000000900197202 */ /* 0x008fe40000000f00 */
[----:B------:R-:W1:Y:S01]  /*0d10*/  @P1 LDC R9, c[0x0][0x44c] ;  /* 0x00011300ff091b82 */ /* 0x000e620000000800 */
[----:B----4-:R-:W-:Y:S01]  /*0d20*/  LOP3.LUT R4, R4, 0x7f, RZ, 0xc0, !PT ;  /* 0x0000007f04047812 */ /* 0x010fe200078ec0ff */
[----:B------:R-:W-:-:S03]  /*0d30*/  IMAD.MOV.U32 R0, RZ, RZ, 0xc000 ;  /* 0x0000c000ff007424 */ /* 0x000fc600078e00ff */
[----:B------:R-:W-:Y:S01]  /*0d40*/  ISETP.NE.AND P0, PT, R4, RZ, PT ;  /* 0x000000ff0400720c */ /* 0x000fe20003f05270 */
[----:B------:R-:W-:Y:S01]  /*0d50*/  IMAD.MOV.U32 R40, RZ, RZ, R0 ;  /* 0x000000ffff287224 */ /* 0x000fe200078e0000 */
[----:B-----5:R-:W-:Y:S01]  /*0d60*/  STL [R1+0x70], R8 ;  /* 0x0000700801007387 */ /* 0x020fe20000100800 */
[----:B------:R-:W-:Y:S01]  /*0d70*/  IMAD.MOV.U32 R3, RZ, RZ, RZ ;  /* 0x000000ffff037224 */ /* 0x000fe200078e00ff */
[----:B------:R-:W-:Y:S01]  /*0d80*/  SEL R4, RZ, 0x1, P0 ;  /* 0x00000001ff047807 */ /* 0x000fe20000000000 */
[----:B------:R-:W3:Y:S01]  /*0d90*/  @P1 LDC R11, c[0x0][0x450] ;  /* 0x00011400ff0b1b82 */ /* 0x000ee20000000800 */
[----:B------:R-:W-:-:S03]  /*0da0*/  IADD3 R0, P0, R24, 0x32450, RZ ;  /* 0x0003245018007810 */ /* 0x000fc60007f1e0ff */
[----:B------:R4:W-:Y:S01]  /*0db0*/  STL.128 [R1+0x20], R4 ;  /* 0x0000200401007387 */ /* 0x0009e20000100c00 */
[----:B------:R-:W-:Y:S01]  /*0dc0*/  IMAD.MOV.U32 R42, RZ, RZ, R4 ;  /* 0x000000ffff2a7224 */ /* 0x000fe200078e0004 */
[----:B------:R-:W-:Y:S02]  /*0dd0*/  IADD3 R14, P2, R24, 0x32460, RZ ;  /* 0x00032460180e7810 */ /* 0x000fe40007f5e0ff */
[----:B------:R-:W5:Y:S01]  /*0de0*/  LDC R160, c[0x0][0x288] ;  /* 0x0000a200ffa07b82 */ /* 0x000f620000000800 */
[----:B------:R-:W-:-:S07]  /*0df0*/  IMAD.MOV.U32 R43, RZ, RZ, 0x100 ;  /* 0x00000100ff2b7424 */ /* 0x000fce00078e00ff */
[----:B------:R-:W1:Y:S01]  /*0e00*/  LDC R16, c[0x0][0xa80] ;  /* 0x0002a000ff107b82 */ /* 0x000e620000000800 */
[----:B----4-:R-:W-:Y:S01]  /*0e10*/  IMAD.SHL.U32 R5, R8, 0x80, RZ ;  /* 0x0000008008057824 */ /* 0x010fe200078e00ff */
[----:B------:R-:W4:Y:S01]  /*0e20*/  S2R R64, SR_TID.X ;  /* 0x0000000000407919 */ /* 0x000f220000002100 */
[----:B------:R-:W-:Y:S01]  /*0e30*/  IMAD.X R15, RZ, RZ, R25, P2 ;  /* 0x000000ffff0f7224 */ /* 0x000fe200010e0619 */
[----:B------:R-:W-:Y:S01]  /*0e40*/  IADD3 R6, P2, R24, 0x32430, RZ ;  /* 0x0003243018067810 */ /* 0x000fe20007f5e0ff */
[----:B------:R0:W-:Y:S01]  /*0e50*/  STL.64 [R1+0x60], R2 ;  /* 0x0000600201007387 */ /* 0x0001e20000100a00 */
[----:B------:R-:W-:-:S03]  /*0e60*/  IADD3 R26, P5, R18, 0x120, RZ ;  /* 0x00000120121a7810 */ /* 0x000fc60007fbe0ff */
[--C-:B------:R-:W-:Y:S02]  /*0e70*/  IMAD.X R7, RZ, RZ, R25.reuse, P2 ;  /* 0x000000ffff077224 */ /* 0x100fe400010e0619 */
[----:B0-----:R-:W-:Y:S01]  /*0e80*/  IMAD.X R3, RZ, RZ, R25, P0 ;  /* 0x000000ffff037224 */ /* 0x001fe200000e0619 */
[----:B------:R-:W-:Y:S01]  /*0e90*/  ISETP.NE.U32.AND P0, PT, R20, RZ, PT ;  /* 0x000000ff1400720c */ /* 0x000fe20003f05070 */
[----:B------:R-:W-:Y:S01]  /*0ea0*/  IMAD.X R27, RZ, RZ, R19, P5 ;  /* 0x000000ffff1b7224 */ /* 0x000fe200028e0613 */
[C---:B------:R-:W-:Y:S02]  /*0eb0*/  IADD3 R62, P5, R18.reuse, 0x98, RZ ;  /* 0x00000098123e7810 */ /* 0x040fe40007fbe0ff */
[----:B------:R-:W-:Y:S01]  /*0ec0*/  ISETP.NE.AND.EX P0, PT, R21, RZ, PT, P0 ;  /* 0x000000ff1500720c */ /* 0x000fe20003f05300 */
[----:B------:R-:W-:Y:S01]  /*0ed0*/  STL.64 [R1+0x68], R14 ;  /* 0x0000680e01007387 */ /* 0x000fe20000100a00 */
[C---:B------:R-:W-:Y:S02]  /*0ee0*/  IADD3 R38, P6, R18.reuse, 0x220, RZ ;  /* 0x0000022012267810 */ /* 0x040fe40007fde0ff */
[----:B------:R-:W-:Y:S01]  /*0ef0*/  SEL R29, R29, 0x1, P0 ;  /* 0x000000011d1d7807 */ /* 0x000fe20000000000 */
[----:B------:R-:W-:Y:S01]  /*0f00*/  STL.64 [R1+0x8], R6 ;  /* 0x0000080601007387 */ /* 0x000fe20000100a00 */
[----:B------:R-:W-:-:S03]  /*0f10*/  IADD3 R153, P2, R18, 0x13c, RZ ;  /* 0x0000013c12997810 */ /* 0x000fc60007f5e0ff */
[----:B------:R-:W-:Y:S01]  /*0f20*/  STL.128 [R1+0x220], RZ ;  /* 0x000220ff01007387 */ /* 0x000fe20000100c00 */
[----:B------:R-:W-:-:S03]  /*0f30*/  IADD3 R36, P4, R18, 0x128, RZ ;  /* 0x0000012812247810 */ /* 0x000fc60007f9e0ff */
[----:B------:R-:W-:Y:S04]  /*0f40*/  STL.128 [R1+0x230], RZ ;  /* 0x000230ff01007387 */ /* 0x000fe80000100c00 */
        /* <DEDUP_REMOVED lines=32> */
[----:B------:R-:W-:Y:S04]  /*1150*/  STL.64 [R1], RZ ;  /* 0x000000ff01007387 */ /* 0x000fe80000100a00 */
[----:B------:R-:W-:Y:S01]  /*1160*/  STL.64 [R1+0x38], RZ ;  /* 0x000038ff01007387 */ /* 0x000fe20000100a00 */
[----:B------:R-:W-:-:S02]  /*1170*/  IMAD.X R65, RZ, RZ, R19, P5 ;  /* 0x000000ffff417224 */ /* 0x000fc400028e0613 */
[----:B------:R-:W-:Y:S02]  /*1180*/  IMAD R29, R29, R10, RZ ;  /* 0x0000000a1d1d7224 */ /* 0x000fe400078e02ff */
[--C-:B------:R-:W-:Y:S02]  /*1190*/  IMAD.X R39, RZ, RZ, R19.reuse, P6 ;  /* 0x000000ffff277224 */ /* 0x100fe400030e0613 */
[--C-:B------:R-:W-:Y:S01]  /*11a0*/  IMAD.X R152, RZ, RZ, R19.reuse, P2 ;  /* 0x000000ffff987224 */ /* 0x100fe200010e0613 */
[C---:B------:R-:W-:Y:S01]  /*11b0*/  IADD3 R48, P2, R18.reuse, 0xb0, RZ ;  /* 0x000000b012307810 */ /* 0x040fe20007f5e0ff */
[--C-:B------:R-:W-:Y:S01]  /*11c0*/  IMAD.X R49, RZ, RZ, R19.reuse, P4 ;  /* 0x000000ffff317224 */ /* 0x100fe200020e0613 */
[C---:B------:R-:W-:Y:S02]  /*11d0*/  IADD3 R58, P4, R18.reuse, 0xa0, RZ ;  /* 0x000000a0123a7810 */ /* 0x040fe40007f9e0ff */
[----:B-----5:R-:W-:Y:S01]  /*11e0*/  IADD3 R235, R29, 0x1, -R160 ;  /* 0x000000011deb7810 */ /* 0x020fe20007ffe8a0 */
[----:B-1----:R-:W-:Y:S01]  /*11f0*/  STL [R1+0x240], R16 ;  /* 0x0002401001007387 */ /* 0x002fe20000100800 */
[--C-:B------:R-:W-:Y:S01]  /*1200*/  IMAD.X R45, RZ, RZ, R19.reuse, P2 ;  /* 0x000000ffff2d7224 */ /* 0x100fe200010e0613 */
[----:B------:R-:W-:Y:S01]  /*1210*/  IADD3 R60, P2, R18, 0x80, RZ ;  /* 0x00000080123c7810 */ /* 0x000fe20007f5e0ff */
[----:B------:R-:W-:Y:S01]  /*1220*/  IMAD.X R59, RZ, RZ, R19, P4 ;  /* 0x000000ffff3b7224 */ /* 0x000fe200020e0613 */
[----:B--2---:R0:W-:Y:S02]  /*1230*/  STL.64 [R1+0x18], R12 ;  /* 0x0000180c01007387 */ /* 0x0041e40000100a00 */
[----:B0-----:R-:W-:-:S02]  /*1240*/  IMAD.MOV.U32 R12, RZ, RZ, R0 ;  /* 0x000000ffff0c7224 */ /* 0x001fc400078e0000 */
[----:B------:R-:W-:-:S04]  /*1250*/  @P1 VIADD R0, R5, 0x7f ;  /* 0x0000007f05001836 */ /* 0x000fc80000000000 */
[----:B------:R-:W-:Y:S02]  /*1260*/  @P1 IMAD.HI.U32 R4, R0, R9, RZ ;  /* 0x0000000900041227 */ /* 0x000fe400078e00ff */
[----:B------:R-:W0:Y:S02]  /*1270*/  LDC.64 R8, c[0x0][0xad8] ;  /* 0x0002b600ff087b82 */ /* 0x000e240000000a00 */
[----:B------:R-:W-:Y:S02]  /*1280*/  IMAD.MOV.U32 R2, RZ, RZ, R13 ;  /* 0x000000ffff027224 */ /* 0x000fe400078e000d */
[----:B------:R-:W-:Y:S02]  /*1290*/  IMAD.MOV.U32 R13, RZ, RZ, R3 ;  /* 0x000000ffff0d7224 */ /* 0x000fe400078e0003 */
[----:B------:R-:W-:Y:S01]  /*12a0*/  IMAD.MOV.U32 R41, RZ, RZ, R2 ;  /* 0x000000ffff297224 */ /* 0x000fe200078e0002 */
[----:B------:R-:W-:Y:S02]  /*12b0*/  IADD3 R2, P3, R24, 0x32440, RZ ;  /* 0x0003244018027810 */ /* 0x000fe40007f7e0ff */
[----:B------:R-:W-:Y:S03]  /*12c0*/  STL.128 [R1+0x40], R12 ;  /* 0x0000400c01007387 */ /* 0x000fe60000100c00 */
[----:B------:R-:W-:Y:S01]  /*12d0*/  IMAD.X R3, RZ, RZ, R25, P3 ;  /* 0x000000ffff037224 */ /* 0x000fe200018e0619 */
[----:B------:R1:W-:Y:S01]  /*12e0*/  STL.128 [R1+0x50], R40 ;  /* 0x0000502801007387 */ /* 0x0003e20000100c00 */
[----:B------:R-:W-:Y:S01]  /*12f0*/  IADD3 R32, P3, R18, 0x138, RZ ;  /* 0x0000013812207810 */ /* 0x000fe20007f7e0ff */
[----:B------:R-:W-:Y:S01]  /*1300*/  VIADD R0, R5, 0x7f ;  /* 0x0000007f05007836 */ /* 0x000fe20000000000 */
[----:B---3--:R-:W-:-:S02]  /*1310*/  @P1 SHF.R.U32.HI R0, RZ, R11, R4 ;  /* 0x0000000bff001219 */ /* 0x008fc40000011604 */
[----:B0-----:R-:W-:Y:S02]  /*1320*/  ISETP.GE.AND P5, PT, R9, 0x1, PT ;  /* 0x000000010900780c */ /* 0x001fe40003fa6270 */
[C---:B-1----:R-:W-:Y:S01]  /*1330*/  IADD3 R40, P0, R18.reuse, 0x16c, RZ ;  /* 0x0000016c12287810 */ /* 0x042fe20007f1e0ff */
[--C-:B------:R-:W-:Y:S01]  /*1340*/  IMAD.X R41, RZ, RZ, R19.reuse, P3 ;  /* 0x000000ffff297224 */ /* 0x100fe200018e0613 */
[C---:B------:R-:W-:Y:S02]  /*1350*/  IADD3 R42, P6, R18.reuse, 0x118, RZ ;  /* 0x00000118122a7810 */ /* 0x040fe40007fde0ff */
[C---:B------:R-:W-:Y:S01]  /*1360*/  IADD3 R43, P3, R18.reuse, 0xa8, RZ ;  /* 0x000000a8122b7810 */ /* 0x040fe20007f7e0ff */
[--C-:B------:R-:W-:Y:S01]  /*1370*/  IMAD.X R33, RZ, RZ, R19.reuse, P0 ;  /* 0x000000ffff217224 */ /* 0x100fe200000e0613 */
[C---:B------:R-:W-:Y:S01]  /*1380*/  IADD3 R52, P0, R18.reuse, 0x110, RZ ;  /* 0x0000011012347810 */ /* 0x040fe20007f1e0ff */
[--C-:B------:R-:W-:Y:S01]  /*1390*/  IMAD.X R51, RZ, RZ, R19.reuse, P6 ;  /* 0x000000ffff337224 */ /* 0x100fe200030e0613 */
[----:B------:R-:W-:Y:S01]  /*13a0*/  STL.64 [R1+0x10], R2 ;  /* 0x0000100201007387 */ /* 0x000fe20000100a00 */
[--C-:B------:R-:W-:Y:S01]  /*13b0*/  IMAD.X R46, RZ, RZ, R19.reuse, P3 ;  /* 0x000000ffff2e7224 */ /* 0x100fe200018e0613 */
[C---:B------:R-:W-:Y:S01]  /*13c0*/  IADD3 R54, P6, R18.reuse, 0x90, RZ ;  /* 0x0000009012367810 */ /* 0x040fe20007fde0ff */
[----:B------:R-:W-:Y:S01]  /*13d0*/  IMAD.X R53, RZ, RZ, R19, P0 ;  /* 0x000000ffff357224 */ /* 0x000fe200000e0613 */
[----:B------:R0:W-:Y:S01]  /*13e0*/  STL.64 [R1+0x30], R2 ;  /* 0x0000300201007387 */ /* 0x0001e20000100a00 */
[----:B------:R-:W-:-:S02]  /*13f0*/  IADD3 R50, P0, R18, 0x88, RZ ;  /* 0x0000008812327810 */ /* 0x000fc40007f1e0ff */
[C---:B------:R-:W-:Y:S02]  /*1400*/  IADD3 R16, P3, R18.reuse, 0x78, RZ ;  /* 0x0000007812107810 */ /* 0x040fe40007f7e0ff */
[C---:B------:R-:W-:Y:S01]  /*1410*/  IADD3 R56, P4, R18.reuse, 0x38, RZ ;  /* 0x0000003812387810 */ /* 0x040fe20007f9e0ff */
[----:B------:R-:W-:Y:S01]  /*1420*/  USHF.R.S32.HI UR37, URZ, 0x1f, UR36 ;  /* 0x0000001f3f257899 */ /* 0x000fe20008011424 */
[----:B------:R-:W-:Y:S02]  /*1430*/  VIADD R155, R18, 0x170 ;  /* 0x00000170129b7836 */ /* 0x000fe40000000000 */
[----:B0-----:R-:W-:Y:S02]  /*1440*/  IMAD.IADD R3, R235, 0x1, R0 ;  /* 0x00000001eb037824 */ /* 0x001fe400078e0200 */
[----:B----4-:R-:W-:Y:S02]  /*1450*/  VIADD R31, R64, 0xffffff80 ;  /* 0xffffff80401f7836 */ /* 0x010fe40000000000 */
[----:B------:R-:W-:-:S02]  /*1460*/  IMAD.X R55, RZ, RZ, R19, P6 ;  /* 0x000000ffff377224 */ /* 0x000fc400030e0613 */
[--C-:B------:R-:W-:Y:S02]  /*1470*/  IMAD.X R47, RZ, RZ, R19.reuse, P0 ;  /* 0x000000ffff2f7224 */ /* 0x100fe400000e0613 */
[--C-:B------:R-:W-:Y:S02]  /*1480*/  IMAD.X R63, RZ, RZ, R19.reuse, P2 ;  /* 0x000000ffff3f7224 */ /* 0x100fe400010e0613 */
[--C-:B------:R-:W-:Y:S02]  /*1490*/  IMAD.X R17, RZ, RZ, R19.reuse, P3 ;  /* 0x000000ffff117224 */ /* 0x100fe400018e0613 */
[----:B------:R-:W-:Y:S02]  /*14a0*/  IMAD.X R57, RZ, RZ, R19, P4 ;  /* 0x000000ffff397224 */ /* 0x000fe400020e0613 */
        /* <DEDUP_REMOVED lines=12> */
.L_x_10900:
[----:B------:R-:W-:-:S13]  /*1570*/  ISETP.NE.AND P0, PT, R9, 0x1, PT ;  /* 0x000000010900780c */ /* 0x000fda0003f05270 */
[----:B------:R-:W0:Y:S02]  /*1580*/  @P0 LDC.64 R6, c[0x0][0xae0] ;  /* 0x0002b800ff060b82 */ /* 0x000e240000000a00 */
[----:B0-----:R-:W-:-:S05]  /*1590*/  @P0 IMAD.HI.U32 R4, R2, R6, RZ ;  /* 0x0000000602040227 */ /* 0x001fca00078e00ff */
[----:B------:R-:W-:-:S07]  /*15a0*/  @P0 SHF.R.U32.HI R2, RZ, R7, R4 ;  /* 0x00000007ff020219 */ /* 0x000fce0000011604 */
.L_x_10901:
[----:B------:R-:W-:-:S05]  /*15b0*/  IMAD R3, R2, R9, R9 ;  /* 0x0000000902037224 */ /* 0x000fca00078e0209 */
[----:B------:R-:W-:-:S07]  /*15c0*/  VIMNMX R0, R0, R3, PT ;  /* 0x0000000300007248 */ /* 0x000fce0003fe0100 */
.L_x_10899:
[----:B------:R-:W0:Y:S01]  /*15d0*/  @P1 LDC R4, c[0x0][0x44c] ;  /* 0x00011300ff041b82 */ /* 0x000e220000000800 */
[----:B------:R-:W-:Y:S01]  /*15e0*/  VIADD R2, R0, 0x5f ;  /* 0x0000005f00027836 */ /* 0x000fe20000000000 */
[----:B------:R-:W-:Y:S01]  /*15f0*/  ULDC UR4, c[0x0][0xad4] ;  /* 0x0002b50000047ab9 */ /* 0x000fe20000000800 */
[----:B------:R-:W-:Y:S02]  /*1600*/  VIADD R0, R29, 0x5f ;  /* 0x0000005f1d007836 */ /* 0x000fe40000000000 */
[----:B------:R-:W-:-:S03]  /*1610*/  IMAD.HI R2, R2, 0x2aaaaaab, RZ ;  /* 0x2aaaaaab02027827 */ /* 0x000fc600078e02ff */
[----:B------:R-:W1:Y:S01]  /*1620*/  @P1 LDC R6, c[0x0][0x450] ;  /* 0x00011400ff061b82 */ /* 0x000e620000000800 */
[----:B------:R-:W-:Y:S01]  /*1630*/  IMAD.HI R0, R0, 0x2aaaaaab, RZ ;  /* 0x2aaaaaab00007827 */ /* 0x000fe200078e02ff */
[----:B------:R-:W-:-:S03]  /*1640*/  SHF.R.U32.HI R7, RZ, 0x1f, R2 ;  /* 0x0000001fff077819 */ /* 0x000fc60000011602 */
[----:B------:R-:W-:Y:S01]  /*1650*/  IMAD.IADD R160, R29, 0x1, -R160 ;  /* 0x000000011da07824 */ /* 0x000fe200078e0aa0 */
[----:B------:R-:W-:Y:S01]  /*1660*/  LEA.HI.SX32 R2, R2, R7, 0x1c ;  /* 0x0000000702027211 */ /* 0x000fe200078fe2ff */
[----:B0-----:R-:W-:-:S05]  /*1670*/  @P1 IMAD.HI.U32 R3, R5, R4, RZ ;  /* 0x0000000405031227 */ /* 0x001fca00078e00ff */
[----:B-1----:R-:W-:Y:S02]  /*1680*/  @P1 SHF.R.U32.HI R5, RZ, R6, R3 ;  /* 0x00000006ff051219 */ /* 0x002fe40000011603 */
[----:B------:R-:W-:-:S03]  /*1690*/  SHF.R.U32.HI R3, RZ, 0x1f, R0 ;  /* 0x0000001fff037819 */ /* 0x000fc60000011600 */
[----:B------:R-:W-:Y:S01]  /*16a0*/  IMAD.IADD R5, R160, 0x1, R5 ;  /* 0x00000001a0057824 */ /* 0x000fe200078e0205 */
[----:B------:R-:W-:-:S03]  /*16b0*/  LEA.HI.SX32 R3, R0, R3, 0x1c ;  /* 0x0000000300037211 */ /* 0x000fc600078fe2ff */
[----:B------:R-:W-:Y:S01]  /*16c0*/  VIADD R0, R5, -UR4 ;  /* 0x8000000405007c36 */ /* 0x000fe20008000000 */
[----:B------:R-:W-:Y:S01]  /*16d0*/  VIMNMX R11, R3, R2, PT ;  /* 0x00000002030b7248 */ /* 0x000fe20003fe0100 */
        /* <DEDUP_REMOVED lines=10> */
.L_x_10903:
[----:B------:R-:W-:-:S13]  /*1780*/  ISETP.NE.AND P0, PT, R9, 0x1, PT ;  /* 0x000000010900780c */ /* 0x000fda0003f05270 */
[----:B------:R-:W0:Y:S02]  /*1790*/  @P0 LDC.64 R2, c[0x0][0xae0] ;  /* 0x0002b800ff020b82 */ /* 0x000e240000000a00 */
[----:B0-----:R-:W-:-:S05]  /*17a0*/  @P0 IMAD.HI.U32 R2, R5, R2, RZ ;  /* 0x0000000205020227 */ /* 0x001fca00078e00ff */
[----:B------:R-:W-:-:S07]  /*17b0*/  @P0 SHF.R.U32.HI R5, RZ, R3, R2 ;  /* 0x00000003ff050219 */ /* 0x000fce0000011602 */
.L_x_10904:
[----:B------:R-:W-:-:S05]  /*17c0*/  IMAD R5, R5, R9, RZ ;  /* 0x0000000905057224 */ /* 0x000fca00078e02ff */
[----:B------:R-:W-:-:S07]  /*17d0*/  VIMNMX R0, R0, R5, !PT ;  /* 0x0000000500007248 */ /* 0x000fce0007fe0100 */
.L_x_10902:
[----:B------:R-:W-:Y:S01]  /*17e0*/  IMAD.HI R0, R0, 0x2aaaaaab, RZ ;  /* 0x2aaaaaab00007827 */ /* 0x000fe200078e02ff */
[----:B------:R-:W-:-:S04]  /*17f0*/  LOP3.LUT R192, R233, 0xffff, RZ, 0xc0, !PT ;  /* 0x0000ffffe9c07812 */ /* 0x000fc800078ec0ff */
[----:B------:R-:W-:-:S04]  /*1800*/  SHF.R.U32.HI R3, RZ, 0x1f, R0 ;  /* 0x0000001fff037819 */ /* 0x000fc80000011600 */
[----:B------:R-:W-:-:S04]  /*1810*/  LEA.HI.SX32 R3, R0, R3, 0x1c ;  /* 0x0000000300037211 */ /* 0x000fc800078fe2ff */
        /* <DEDUP_REMOVED lines=35> */
.L_x_10905:
[----:B------:R-:W-:Y:S01]  /*1a50*/  IMAD R192, R192, R3, R8 ;  /* 0x00000003c0c07224 */ /* 0x000fe200078e0208 */
[----:B------:R-:W-:-:S04]  /*1a60*/  PLOP3.LUT P0, PT, PT, PT, PT, 0x80, 0x0 ;  /* 0x000000000000781c */ /* 0x000fc80003f0f070 */
[----:B------:R-:W-:-:S04]  /*1a70*/  VIADDMNMX R154, R192, R3, R11, PT ;  /* 0x00000003c09a7246 */ /* 0x000fc8000380010b */
[----:B------:R-:W-:-:S13]  /*1a80*/  ISETP.GT.AND P1, PT, R154, R192, PT ;  /* 0x000000c09a00720c */ /* 0x000fda0003f24270 */
[----:B------:R-:W-:Y:S05]  /*1a90*/  @!P1 BRA `(.L_x_10906) ;  /* 0x0000029800889947 */ /* 0x000fea0003800000 */
[----:B------:R-:W-:Y:S01]  /*1aa0*/  SHF.R.S32.HI R0, RZ, 0x1f, R31 ;  /* 0x0000001fff007819 */ /* 0x000fe2000001141f */
[----:B------:R-:W-:Y:S01]  /*1ab0*/  VIADD R15, R72, 0x18400 ;  /* 0x00018400480f7836 */ /* 0x000fe20000000000 */
[----:B------:R-:W-:Y:S01]  /*1ac0*/  STL.64 [R1+0x78], RZ ;  /* 0x000078ff01007387 */ /* 0x000fe20000100a00 */
[----:B------:R-:W-:Y:S01]  /*1ad0*/  IMAD.MOV.U32 R4, RZ, RZ, 0x1 ;  /* 0x00000001ff047424 */ /* 0x000fe200078e00ff */
[----:B------:R-:W-:Y:S01]  /*1ae0*/  LEA.HI R28, R0, R31, RZ, 0x7 ;  /* 0x0000001f001c7211 */ /* 0x000fe200078f38ff */
[----:B------:R-:W-:Y:S01]  /*1af0*/  IMAD.MOV.U32 R5, RZ, RZ, RZ ;  /* 0x000000ffff057224 */ /* 0x000fe200078e00ff */
[----:B------:R-:W-:Y:S01]  /*1b00*/  STL.128 [R1+0xb0], RZ ;  /* 0x0000b0ff01007387 */ /* 0x000fe20000100c00 */
[----:B------:R-:W-:Y:S01]  /*1b10*/  IMAD.MOV.U32 R6, RZ, RZ, 0x1 ;  /* 0x00000001ff067424 */ /* 0x000fe200078e00ff */
[----:B------:R-:W-:Y:S01]  /*1b20*/  SHF.R.S32.HI R61, RZ, 0x7, R28 ;  /* 0x00000007ff3d7819 */ /* 0x000fe2000001141c */
[----:B------:R-:W-:Y:S01]  /*1b30*/  IMAD.MOV.U32 R7, RZ, RZ, RZ ;  /* 0x000000ffff077224 */ /* 0x000fe200078e00ff */
[----:B------:R-:W-:Y:S01]  /*1b40*/  STL.128 [R1+0xc0], RZ ;  /* 0x0000c0ff01007387 */ /* 0x000fe20000100c00 */
[----:B------:R-:W-:Y:S01]  /*1b50*/  IMAD.MOV.U32 R12, RZ, RZ, 0x1 ;  /* 0x00000001ff0c7424 */ /* 0x000fe200078e00ff */
[----:B------:R-:W-:Y:S01]  /*1b60*/  LOP3.LUT P0, RZ, R15, 0x1bf, RZ, 0xc0, !PT ;  /* 0x000001bf0fff7812 */ /* 0x000fe2000780c0ff */
[----:B------:R-:W-:Y:S01]  /*1b70*/  IMAD.MOV.U32 R13, RZ, RZ, RZ ;  /* 0x000000ffff0d7224 */ /* 0x000fe200078e00ff */
[----:B------:R-:W0:Y:S01]  /*1b80*/  SHFL.IDX PT, R0, R61, RZ, 0x1f ;  /* 0x00001fff3d007589 */ /* 0x000e2200000e0000 */
[----:B------:R-:W-:-:S02]  /*1b90*/  IMAD.MOV.U32 R11, RZ, RZ, 0x40000040 ;  /* 0x40000040ff0b7424 */ /* 0x000fc400078e00ff */
[----:B------:R-:W-:Y:S01]  /*1ba0*/  IMAD.MOV.U32 R9, RZ, RZ, 0x40000040 ;  /* 0x40000040ff097424 */ /* 0x000fe200078e00ff */
[----:B------:R1:W-:Y:S04]  /*1bb0*/  STL.128 [R1+0x80], R4 ;  /* 0x0000800401007387 */ /* 0x0003e80000100c00 */
[----:B------:R2:W-:Y:S04]  /*1bc0*/  STL.64 [R1+0x90], R12 ;  /* 0x0000900c01007387 */ /* 0x0005e80000100a00 */
[----:B------:R3:W-:Y:S04]  /*1bd0*/  STL.128 [R1+0xd0], RZ ;  /* 0x0000d0ff01007387 */ /* 0x0007e80000100c00 */
[----:B------:R3:W-:Y:S01]  /*1be0*/  STL.128 [R1+0xe0], RZ ;  /* 0x0000e0ff01007387 */ /* 0x0007e20000100c00 */
[----:B-1----:R-:W-:-:S03]  /*1bf0*/  IMAD.MOV.U32 R5, RZ, RZ, 0x40000040 ;  /* 0x40000040ff057424 */ /* 0x002fc600078e00ff */
[----:B------:R3:W-:Y:S01]  /*1c00*/  STL.128 [R1+0xf0], RZ ;  /* 0x0000f0ff01007387 */ /* 0x0007e20000100c00 */
[----:B------:R-:W-:Y:S01]  /*1c10*/  IMAD.MOV.U32 R7, RZ, RZ, 0x40000040 ;  /* 0x40000040ff077424 */ /* 0x000fe200078e00ff */
[----:B0-----:R-:W-:Y:S01]  /*1c20*/  LEA.HI R2, R0, R0, RZ, 0x1 ;  /* 0x0000000000027211 */ /* 0x001fe200078f08ff */
[----:B--2---:R-:W-:Y:S01]  /*1c30*/  IMAD.MOV.U32 R13, RZ, RZ, 0x40000040 ;  /* 0x40000040ff0d7424 */ /* 0x004fe200078e00ff */
[----:B------:R3:W-:Y:S02]  /*1c40*/  STL.128 [R1+0x100], RZ ;  /* 0x000100ff01007387 */ /* 0x0007e40000100c00 */
[----:B------:R-:W-:Y:S01]  /*1c50*/  LOP3.LUT R3, R2, 0x7fffe, RZ, 0xc0, !PT ;  /* 0x0007fffe02037812 */ /* 0x000fe200078ec0ff */
[----:B------:R-:W-:-:S04]  /*1c60*/  VIADD R2, R72, 0x1c400 ;  /* 0x0001c40048027836 */ /* 0x000fc80000000000 */
[----:B------:R-:W-:Y:S01]  /*1c70*/  IMAD.IADD R0, R0, 0x1, -R3 ;  /* 0x0000000100007824 */ /* 0x000fe200078e0a03 */
[----:B------:R-:W-:Y:S01]  /*1c80*/  SHF.R.U32.HI R2, RZ, 0x4, R2 ;  /* 0x00000004ff027819 */ /* 0x000fe20000011602 */
[----:B------:R-:W-:Y:S02]  /*1c90*/  VIADD R3, R72, 0x400 ;  /* 0x0000040048037836 */ /* 0x000fe40000000000 */
[----:B------:R-:W-:Y:S01]  /*1ca0*/  IMAD R0, R0, 0x2000, R15 ;  /* 0x0000200000007824 */ /* 0x000fe200078e020f */
[----:B------:R-:W-:Y:S02]  /*1cb0*/  LOP3.LUT R2, R2, 0x3fff, RZ, 0xc0, !PT ;  /* 0x00003fff02027812 */ /* 0x000fe400078ec0ff */
[----:B------:R-:W-:Y:S01]  /*1cc0*/  SHF.R.U32.HI R3, RZ, 0x4, R3 ;  /* 0x00000004ff037819 */ /* 0x000fe20000011603 */
[----:B------:R-:W-:Y:S01]  /*1cd0*/  VIADD R8, R0, 0xa000 ;  /* 0x0000a00000087836 */ /* 0x000fe20000000000 */
[----:B------:R-:W-:Y:S02]  /*1ce0*/  SHF.R.U32.HI R0, RZ, 0x4, R0 ;  /* 0x00000004ff007819 */ /* 0x000fe40000011600 */
[----:B------:R-:W-:-:S02]  /*1cf0*/  LOP3.LUT R2, R2, 0x10000, RZ, 0xfc, !PT ;  /* 0x0001000002027812 */ /* 0x000fc400078efcff */
[----:B------:R-:W-:Y:S02]  /*1d00*/  SHF.R.U32.HI R8, RZ, 0x4, R8 ;  /* 0x00000004ff087819 */ /* 0x000fe40000011608 */
[----:B------:R-:W-:Y:S01]  /*1d10*/  LOP3.LUT R3, R3, 0x3fff, RZ, 0xc0, !PT ;  /* 0x00003fff03037812 */ /* 0x000fe200078ec0ff */
[----:B------:R-:W-:Y:S01]  /*1d20*/  IMAD.MOV.U32 R4, RZ, RZ, R2 ;  /* 0x000000ffff047224 */ /* 0x000fe200078e0002 */
[----:B------:R-:W-:Y:S02]  /*1d30*/  LOP3.LUT R0, R0, 0x3fff, RZ, 0xc0, !PT ;  /* 0x00003fff00007812 */ /* 0x000fe400078ec0ff */
[----:B------:R-:W-:Y:S02]  /*1d40*/  LOP3.LUT R8, R8, 0x3fff, RZ, 0xc0, !PT ;  /* 0x00003fff08087812 */ /* 0x000fe400078ec0ff */
[C---:B------:R-:W-:Y:S02]  /*1d50*/  LOP3.LUT R6, R3.reuse, 0x3000000, RZ, 0xfc, !PT ;  /* 0x0300000003067812 */ /* 0x040fe400078efcff */
[----:B------:R-:W-:-:S02]  /*1d60*/  LOP3.LUT R10, R3, 0x10000, RZ, 0xfc, !PT ;  /* 0x00010000030a7812 */ /* 0x000fc400078efcff */
[----:B------:R-:W-:Y:S01]  /*1d70*/  LOP3.LUT R12, R0, 0x10000, RZ, 0xfc, !PT ;  /* 0x00010000000c7812 */ /* 0x000fe200078efcff */
[----:B------:R3:W-:Y:S01]  /*1d80*/  STL.128 [R1+0xa0], R4 ;  /* 0x0000a00401007387 */ /* 0x0007e20000100c00 */
[----:B------:R-:W-:-:S03]  /*1d90*/  LOP3.LUT R8, R8, 0x10000, RZ, 0xfc, !PT ;  /* 0x0001000008087812 */ /* 0x000fc600078efcff */
[----:B------:R3:W-:Y:S04]  /*1da0*/  STL.64 [R1+0x98], R12 ;  /* 0x0000980c01007387 */ /* 0x0007e80000100a00 */
[----:B------:R3:W-:Y:S01]  /*1db0*/  STL.128 [R1+0x110], R8 ;  /* 0x0001100801007387 */ /* 0x0007e20000100c00 */
[----:B------:R-:W-:Y:S05]  /*1dc0*/  @!P0 BRA `(.L_x_10907) ;  /* 0x0000000000408947 */ /* 0x000fea0003800000 */
[----:B------:R-:W-:Y:S01]  /*1dd0*/  MOV R0, 0x0 ;  /* 0x0000000000007802 */ /* 0x000fe20000000f00 */
[----:B------:R-:W-:Y:S01]  /*1de0*/  ULDC.64 UR4, c[0x4][0x118] ;  /* 0x0100460000047ab9 */ /* 0x000fe20000000a00 */
[----:B------:R-:W-:Y:S01]  /*1df0*/  ULDC.64 UR6, c[0x4][0x38] ;  /* 0x01000e0000067ab9 */ /* 0x000fe20000000a00 */
[----:B---3--:R-:W-:Y:S01]  /*1e00*/  IMAD.U32 R4, RZ, RZ, UR4 ;  /* 0x00000004ff047e24 */ /* 0x008fe2000f8e00ff */
        /* <DEDUP_REMOVED lines=12> */
.L_x_10907:
[----:B------:R-:W2:Y:S01]  /*1ed0*/  LDL R15, [R1+0x21c] ;  /* 0x00021c00010f7983 */ /* 0x000ea20000100800 */
[----:B------:R-:W-:Y:S01]  /*1ee0*/  LOP3.LUT R0, R28, 0xffffff80, RZ, 0xc0, !PT ;  /* 0xffffff801c007812 */ /* 0x000fe200078ec0ff */
[----:B---3--:R-:W0:Y:S01]  /*1ef0*/  LDC.64 R4, c[0x0][0xad8] ;  /* 0x0002b600ff047b82 */ /* 0x008e220000000a00 */
[----:B------:R-:W-:Y:S01]  /*1f00*/  LEA.HI R10, R61, R61, RZ, 0x1 ;  /* 0x0000003d3d0a7211 */ /* 0x000fe200078f08ff */
[----:B------:R-:W-:Y:S01]  /*1f10*/  VIADD R14, R64, 0xffffff80 ;  /* 0xffffff80400e7836 */ /* 0x000fe20000000000 */
[----:B------:R1:W-:Y:S01]  /*1f20*/  STL.64 [R1+0x128], R26 ;  /* 0x0001281a01007387 */ /* 0x0003e20000100a00 */
[----:B------:R-:W-:Y:S01]  /*1f30*/  IMAD.IADD R0, R31, 0x1, -R0 ;  /* 0x000000011f007824 */ /* 0x000fe200078e0a00 */
[----:B------:R-:W-:Y:S01]  /*1f40*/  LOP3.LUT R10, R10, 0x3fffffe, RZ, 0xc0, !PT ;  /* 0x03fffffe0a0a7812 */ /* 0x000fe200078ec0ff */
[----:B------:R-:W-:Y:S01]  /*1f50*/  BSSY B0, `(.L_x_10908) ;  /* 0x0000029000007945 */ /* 0x000fe20003800000 */
[----:B------:R1:W-:Y:S01]  /*1f60*/  STL.64 [R1+0x130], R16 ;  /* 0x0001301001007387 */ /* 0x0003e20000100a00 */
[----:B------:R-:W3:Y:S01]  /*1f70*/  LDC.64 R2, c[0x0][0xae0] ;  /* 0x0002b800ff027b82 */ /* 0x000ee20000000a00 */
[----:B------:R-:W-:Y:S01]  /*1f80*/  SHF.R.S32.HI R7, RZ, 0x1f, R0 ;  /* 0x0000001fff077819 */ /* 0x000fe20000011400 */
[----:B------:R-:W-:Y:S01]  /*1f90*/  IMAD.IADD R11, R61, 0x1, -R10 ;  /* 0x000000013d0b7824 */ /* 0x000fe200078e0a0a */
[----:B------:R1:W-:Y:S02]  /*1fa0*/  STL [R1+0x13c], R14 ;  /* 0x00013c0e01007387 */ /* 0x0003e40000100800 */
[----:B------:R-:W-:-:S02]  /*1fb0*/  LEA.HI R8, R7, R0, RZ, 0x2 ;  /* 0x0000000007087211 */ /* 0x000fc400078f10ff */
[----:B------:R-:W-:Y:S01]  /*1fc0*/  LEA.HI R7, R7, R0, RZ, 0x5 ;  /* 0x0000000007077211 */ /* 0x000fe200078f28ff */
[----:B------:R-:W4:Y:S01]  /*1fd0*/  LDC R28, c[0x0][0x288] ;  /* 0x0000a200ff1c7b82 */ /* 0x000f220000000800 */
[--C-:B------:R-:W-:Y:S01]  /*1fe0*/  SHF.R.S32.HI R6, RZ, 0x2, R8.reuse ;  /* 0x00000002ff067819 */ /* 0x100fe20000011408 */
[----:B------:R1:W-:Y:S01]  /*1ff0*/  STL.U8 [R1+0x138], RZ ;  /* 0x000138ff01007387 */ /* 0x0003e20000100000 */
[----:B------:R-:W-:Y:S02]  /*2000*/  SHF.R.S32.HI R9, RZ, 0x1f, R8 ;  /* 0x0000001fff097819 */ /* 0x000fe40000011408 */
[----:B------:R-:W-:Y:S01]  /*2010*/  LOP3.LUT R13, R8, 0x7ffffffc, RZ, 0xc0, !PT ;  /* 0x7ffffffc080d7812 */ /* 0x000fe200078ec0ff */
[----:B------:R-:W-:Y:S01]  /*2020*/  IMAD.MOV.U32 R8, RZ, RZ, RZ ;  /* 0x000000ffff087224 */ /* 0x000fe200078e00ff */
[----:B------:R-:W-:Y:S01]  /*2030*/  LEA.HI R9, R9, R6, RZ, 0x3 ;  /* 0x0000000609097211 */ /* 0x000fe200078f18ff */
[----:B------:R-:W4:Y:S01]  /*2040*/  LDC R30, c[0x0][0xad4] ;  /* 0x0002b500ff1e7b82 */ /* 0x000f220000000800 */
[----:B0-----:R-:W-:Y:S01]  /*2050*/  IMAD.MOV.U32 R31, RZ, RZ, R4 ;  /* 0x000000ffff1f7224 */ /* 0x001fe200078e0004 */
[----:B------:R1:W-:Y:S01]  /*2060*/  STL.U8 [R1+0x16c], RZ ;  /* 0x00016cff01007387 */ /* 0x0003e20000100000 */
[----:B------:R-:W-:Y:S01]  /*2070*/  LOP3.LUT R9, R9, 0xfffffff8, RZ, 0xc0, !PT ;  /* 0xfffffff809097812 */ /* 0x000fe200078ec0ff */
[----:B------:R-:W-:-:S04]  /*2080*/  IMAD.IADD R0, R0, 0x1, -R13 ;  /* 0x0000000100007824 */ /* 0x000fc800078e0a0d */
[----:B------:R-:W-:Y:S01]  /*2090*/  IMAD.IADD R10, R6, 0x1, -R9 ;  /* 0x00000001060a7824 */ /* 0x000fe200078e0a09 */
[----:B------:R-:W-:Y:S01]  /*20a0*/  SHF.R.S32.HI R9, RZ, 0x5, R7 ;  /* 0x00000005ff097819 */ /* 0x000fe20000011407 */
[----:B------:R-:W0:Y:S01]  /*20b0*/  LDC R20, c[0x0][0x450] ;  /* 0x00011400ff147b82 */ /* 0x000e220000000800 */
[----:B------:R-:W-:-:S03]  /*20c0*/  IMAD.SHL.U32 R13, R0, 0x2, RZ ;  /* 0x00000002000d7824 */ /* 0x000fc600078e00ff */
[----:B------:R-:W-:Y:S02]  /*20d0*/  IMAD R10, R9, 0x10, R10 ;  /* 0x00000010090a7824 */ /* 0x000fe400078e020a */
[----:B------:R-:W-:Y:S02]  /*20e0*/  IMAD.MOV.U32 R9, RZ, RZ, R5 ;  /* 0x000000ffff097224 */ /* 0x000fe400078e0005 */
[----:B------:R-:W5:Y:S01]  /*20f0*/  LDC.64 R6, c[0x0][0x448] ;  /* 0x00011200ff067b82 */ /* 0x000f620000000a00 */
[----:B------:R-:W-:Y:S02]  /*2100*/  IMAD R12, R11, 0x40, R10 ;  /* 0x000000400b0c7824 */ /* 0x000fe400078e020a */
[----:B---3--:R-:W-:-:S03]  /*2110*/  IMAD.MOV.U32 R10, RZ, RZ, R2 ;  /* 0x000000ffff0a7224 */ /* 0x008fc600078e0002 */
[----:B------:R1:W-:Y:S04]  /*2120*/  STL.64 [R1+0x120], R12 ;  /* 0x0001200c01007387 */ /* 0x0003e80000100a00 */
[----:B----4-:R1:W-:Y:S04]  /*2130*/  STL.128 [R1+0x140], R28 ;  /* 0x0001401c01007387 */ /* 0x0103e80000100c00 */
[----:B0-----:R1:W-:Y:S04]  /*2140*/  STL [R1+0x168], R20 ;  /* 0x0001681401007387 */ /* 0x0013e80000100800 */
[----:B-----5:R1:W-:Y:S01]  /*2150*/  STL.64 [R1+0x160], R6 ;  /* 0x0001600601007387 */ /* 0x0203e20000100a00 */
[----:B--2---:R-:W-:-:S04]  /*2160*/  LEA.HI R11, R15, R15, RZ, 0x1 ;  /* 0x0000000f0f0b7211 */ /* 0x004fc800078f08ff */
[----:B------:R-:W-:Y:S01]  /*2170*/  LOP3.LUT R0, R11, 0xfffffffe, RZ, 0xc0, !PT ;  /* 0xfffffffe0b007812 */ /* 0x000fe200078ec0ff */
[----:B------:R-:W-:-:S04]  /*2180*/  IMAD.MOV.U32 R11, RZ, RZ, R3 ;  /* 0x000000ffff0b7224 */ /* 0x000fc800078e0003 */
[----:B------:R-:W-:Y:S01]  /*2190*/  IMAD.IADD R0, R15, 0x1, -R0 ;  /* 0x000000010f007824 */ /* 0x000fe200078e0a00 */
[----:B------:R1:W-:Y:S04]  /*21a0*/  STL.128 [R1+0x150], R8 ;  /* 0x0001500801007387 */ /* 0x0003e80000100c00 */
[----:B------:R-:W-:-:S04]  /*21b0*/  SHF.L.U32 R15, R0, 0x1f, RZ ;  /* 0x0000001f000f7819 */ /* 0x000fc800000006ff */
[----:B------:R-:W0:Y:S02]  /*21c0*/  SYNCS.PHASECHK.TRANS64.TRYWAIT P0, [R72+URZ+0x32400], R15 ;  /* 0x0324000f480075a7 */ /* 0x000e24000800017f */
[----:B01----:R-:W-:Y:S05]  /*21d0*/  @!P0 BRA `(.L_x_10909) ;  /* 0x0000030800148947 */ /* 0x003fea0003800000 */
.L_x_11094:
[----:B------:R-:W-:Y:S05]  /*21e0*/  BSYNC B0 ;  /* 0x0000000000007941 */ /* 0x000fea0003800000 */
.L_x_10908:
[----:B------:R-:W2:Y:S04]  /*21f0*/  LDL R16, [R1+0x860] ;  /* 0x0008600001107983 */ /* 0x000ea80000100800 */
[----:B------:R-:W3:Y:S04]  /*2200*/  LDL R10, [R1+0x1c] ;  /* 0x00001c00010a7983 */ /* 0x000ee80000100800 */
[----:B------:R1:W5:Y:S01]  /*2210*/  LDL.64 R8, [R1+0x210] ;  /* 0x0002100001087983 */ /* 0x0003620000100a00 */
[----:B------:R-:W-:Y:S01]  /*2220*/  IMAD.MOV.U32 R12, RZ, RZ, R34 ;  /* 0x000000ffff0c7224 */ /* 0x000fe200078e0022 */
[----:B------:R-:W-:Y:S01]  /*2230*/  IADD3 R0, P0, R18, 0x450, RZ ;  /* 0x0000045012007810 */ /* 0x000fe20007f1e0ff */
[----:B------:R-:W-:Y:S01]  /*2240*/  IMAD.MOV.U32 R13, RZ, RZ, R35 ;  /* 0x000000ffff0d7224 */ /* 0x000fe200078e0023 */
[----:B------:R-:W-:Y:S05]  /*2250*/  WARPSYNC.ALL ;  /* 0x0000000000007948 */ /* 0x000fea0003800000 */
[----:B------:R-:W-:Y:S01]  /*2260*/  IMAD.MOV.U32 R14, RZ, RZ, R60 ;  /* 0x000000ffff0e7224 */ /* 0x000fe200078e003c */
[----:B------:R-:W-:Y:S01]  /*2270*/  BSSY B0, `(.L_x_10910) ;  /* 0x0000033000007945 */ /* 0x000fe20003800000 */
[----:B0-----:R-:W-:-:S02]  /*2280*/  IMAD.MOV.U32 R15, RZ, RZ, R63 ;  /* 0x000000ffff0f7224 */ /* 0x001fc400078e003f */
[----:B------:R-:W-:Y:S02]  /*2290*/  IMAD.X R11, RZ, RZ, R19, P0 ;  /* 0x000000ffff0b7224 */ /* 0x000fe400000e0613 */
[----:B------:R-:W-:Y:S01]  /*22a0*/  IMAD.MOV.U32 R26, RZ, RZ, R44 ;  /* 0x000000ffff1a7224 */ /* 0x000fe200078e002c */
[----:B------:R0:W-:Y:S01]  /*22b0*/  STL.128 [R1+0x170], R12 ;  /* 0x0001700c01007387 */ /* 0x0001e20000100c00 */
[----:B------:R-:W-:Y:S02]  /*22c0*/  IMAD.MOV.U32 R27, RZ, RZ, R37 ;  /* 0x000000ffff1b7224 */ /* 0x000fe400078e0025 */
[----:B------:R-:W-:Y:S02]  /*22d0*/  IMAD.MOV.U32 R17, RZ, RZ, R41 ;  /* 0x000000ffff117224 */ /* 0x000fe400078e0029 */
[----:B------:R-:W-:Y:S01]  /*22e0*/  VIADD R237, R73, 0x8 ;  /* 0x0000000849ed7836 */ /* 0x000fe20000000000 */
[----:B------:R-:W-:Y:S01]  /*22f0*/  STL.128 [R1+0x1a0], R24 ;  /* 0x0001a01801007387 */ /* 0x000fe20000100c00 */
[----:B0-----:R-:W-:-:S02]  /*2300*/  IMAD.MOV.U32 R12, RZ, RZ, R62 ;  /* 0x000000ffff0c7224 */ /* 0x001fc400078e003e */
[----:B------:R-:W-:Y:S02]  /*2310*/  IMAD.MOV.U32 R13, RZ, RZ, R65 ;  /* 0x000000ffff0d7224 */ /* 0x000fe400078e0041 */
[----:B------:R-:W-:Y:S02]  /*2320*/  IMAD.MOV.U32 R14, RZ, RZ, R58 ;  /* 0x000000ffff0e7224 */ /* 0x000fe400078e003a */
[----:B------:R-:W-:-:S05]  /*2330*/  IMAD.MOV.U32 R15, RZ, RZ, R59 ;  /* 0x000000ffff0f7224 */ /* 0x000fca00078e003b */
[----:B------:R0:W-:Y:S02]  /*2340*/  STL.128 [R1+0x190], R12 ;  /* 0x0001900c01007387 */ /* 0x0001e40000100c00 */
[----:B0-----:R-:W-:Y:S02]  /*2350*/  IMAD.MOV.U32 R12, RZ, RZ, R56 ;  /* 0x000000ffff0c7224 */ /* 0x001fe400078e0038 */
        /* <DEDUP_REMOVED lines=22> */
[----:B--2---:R-:W-:Y:S02]  /*24c0*/  IMAD.MOV.U32 R12, RZ, RZ, R16 ;  /* 0x000000ffff0c7224 */ /* 0x004fe400078e0010 */
[----:B------:R-:W-:Y:S01]  /*24d0*/  IMAD.MOV.U32 R16, RZ, RZ, R32 ;  /* 0x000000ffff107224 */ /* 0x000fe200078e0020 */
[----:B---3--:R-:W-:-:S02]  /*24e0*/  LOP3.LUT R0, R10, 0x1, RZ, 0xfc, !PT ;  /* 0x000000010a007812 */ /* 0x008fc400078efcff */
[----:B------:R0:W-:Y:S01]  /*24f0*/  STL.128 [R1+0x1f0], R12 ;  /* 0x0001f00c01007387 */ /* 0x0001e20000100c00 */
[----:B------:R1:W-:Y:S01]  /*2500*/  BAR.SYNC.DEFER_BLOCKING R237, 0x100 ;  /* 0x000400ed0000751d */ /* 0x0003e20000010000 */
[----:B------:R-:W-:-:S05]  /*2510*/  ISETP.NE.AND P1, PT, R0, 0x3, PT ;  /* 0x000000030000780c */ /* 0x000fca0003f25270 */
[----:B------:R1:W-:Y:S01]  /*2520*/  STL.128 [R1+0x180], R16 ;  /* 0x0001801001007387 */ /* 0x0003e20000100c00 */
[----:B0-----:R-:W-:Y:S02]  /*2530*/  IMAD.MOV.U32 R12, RZ, RZ, R48 ;  /* 0x000000ffff0c7224 */ /* 0x001fe400078e0030 */
[----:B------:R-:W-:Y:S02]  /*2540*/  IMAD.MOV.U32 R13, RZ, RZ, R45 ;  /* 0x000000ffff0d7224 */ /* 0x000fe400078e002d */
[----:B------:R-:W-:Y:S02]  /*2550*/  IMAD.MOV.U32 R14, RZ, RZ, R43 ;  /* 0x000000ffff0e7224 */ /* 0x000fe400078e002b */
[----:B------:R-:W-:-:S05]  /*2560*/  IMAD.MOV.U32 R15, RZ, RZ, R46 ;  /* 0x000000ffff0f7224 */ /* 0x000fca00078e002e */
[----:B------:R1:W-:Y:S01]  /*2570*/  STL.128 [R1+0x200], R12 ;  /* 0x0002000c01007387 */ /* 0x0003e20000100c00 */
[----:B------:R-:W-:Y:S05]  /*2580*/  @!P1 BRA `(.L_x_10911) ;  /* 0x0000000000049947 */ /* 0x000fea0003800000 */
[----:B------:R-:W-:Y:S01]  /*2590*/  BPT.TRAP 0x1 ;  /* 0x000000040000795c */ /* 0x000fe20000300000 */
.L_x_10911:
[----:B------:R-:W-:Y:S05]  /*25a0*/  BSYNC B0 ;  /* 0x0000000000007941 */ /* 0x000fea0003800000 */
.L_x_10910:
[----:B------:R-:W2:Y:S01]  /*25b0*/  LDL.64 R10, [R1+0x8] ;  /* 0x00000800010a7983 */ /* 0x000ea20000100a00 */
[----:B-----5:R-:W-:Y:S01]  /*25c0*/  SHF.L.U32 R9, R9, 0x1f, RZ ;  /* 0x0000001f09097819 */ /* 0x020fe200000006ff */
[----:B------:R-:W-:Y:S01]  /*25d0*/  BSSY B0, `(.L_x_10912) ;  /* 0x0000006000007945 */ /* 0x000fe20003800000 */
[----:B--2---:R-:W-:-:S05]  /*25e0*/  MOV R11, R10 ;  /* 0x0000000a000b7202 */ /* 0x004fca0000000f00 */
[----:B------:R-:W-:-:S04]  /*25f0*/  IMAD R8, R8, 0x8, R11 ;  /* 0x0000000808087824 */ /* 0x000fc800078e020b */
[----:B------:R0:W2:Y:S01]  /*2600*/  SYNCS.PHASECHK.TRANS64.TRYWAIT P0, [R8+URZ], R9 ;  /* 0x00000009080075a7 */ /* 0x0000a2000800017f */
[----:B------:R-:W-:Y:S05]  /*2610*/  @!P1 BRA `(.L_x_10913) ;  /* 0x0000000000049947 */ /* 0x000fea0003800000 */
[----:B------:R-:W-:Y:S01]  /*2620*/  BPT.TRAP 0x1 ;  /* 0x000000040000795c */ /* 0x000fe20000300000 */
.L_x_10913:
[----:B------:R-:W-:Y:S05]  /*2630*/  BSYNC B0 ;  /* 0x0000000000007941 */ /* 0x000fea0003800000 */
.L_x_10912:
[----:B------:R-:W-:Y:S04]  /*2640*/  BSSY B0, `(.L_x_10914) ;  /* 0x0000004000007945 */ /* 0x000fe80003800000 */
[----:B--2---:R-:W-:Y:S05]  /*2650*/  @P0 BRA `(.L_x_10915) ;  /* 0x0000000000080947 */ /* 0x004fea0003800000 */
[----:B------:R-:W2:Y:S02]  /*2660*/  SYNCS.PHASECHK.TRANS64.TRYWAIT P0, [R8+URZ], R9 ;  /* 0x00000009080075a7 */ /* 0x000ea4000800017f */
[----:B--2---:R-:W-:Y:S05]  /*2670*/  @!P0 BRA `(.L_x_10916) ;  /* 0x0000030400008947 */ /* 0x004fea0003800000 */
.L_x_10915:
[----:B------:R-:W-:Y:S05]  /*2680*/  BSYNC B0 ;  /* 0x0000000000007941 */ /* 0x000fea0003800000 */
.L_x_10914:
[----:B-1----:R-:W3:Y:S04]  /*2690*/  LDL R13, [R1+0x210] ;  /* 0x00021000010d7983 */ /* 0x002ee80000100800 */
[----:B0-2---:R-:W3:Y:S01]  /*26a0*/  LDL.64 R8, [R1+0xa0] ;  /* 0x0000a00001087983 */ /* 0x005ee20000100a00 */
[----:B------:R-:W-:Y:S05]  /*26b0*/  WARPSYNC.ALL ;  /* 0x0000000000007948 */ /* 0x000fea0003800000 */
[----:B------:R-:W2:Y:S04]  /*26c0*/  LDL.64 R20, [R1+0x98] ;  /* 0x0000980001147983 */ /* 0x000ea80000100a00 */
[----:B------:R-:W4:Y:S04]  /*26d0*/  LDL.64 R10, [R1+0x98] ;  /* 0x00009800010a7983 */ /* 0x000f280000100a00 */
[----:B------:R-:W5:Y:S01]  /*26e0*/  LDL.64 R14, [R1+0x98] ;  /* 0x00009800010e7983 */ /* 0x000f620000100a00 */
[----:B---3--:R-:W-:-:S03]  /*26f0*/  IMAD R8, R13, 0x300, R8 ;  /* 0x000003000d087824 */ /* 0x008fc600078e0208 */
[----:B------:R-:W3:Y:S01]  /*2700*/  LDL.64 R16, [R1+0x98] ;  /* 0x0000980001107983 */ /* 0x000ee20000100a00 */
[----:B------:R-:W-:Y:S02]  /*2710*/  R2UR UR7, R9 ;  /* 0x00000000090772ca */ /* 0x000fe400000e0000 */
[C---:B------:R-:W-:Y:S01]  /*2720*/  R2UR UR6, R8.reuse ;  /* 0x00000000080672ca */ /* 0x040fe200000e0000 */
[----:B------:R-:W-:Y:S01]  /*2730*/  WARPGROUP.ARRIVE ;  /* 0x00000000000079c5 */ /* 0x000fe20000000000 */
[----:B------:R-:W3:Y:S01]  /*2740*/  LDL R0, [R1+0x21c] ;  /* 0x00021c0001007983 */ /* 0x000ee20000100800 */
[----:B------:R-:W-:Y:S01]  /*2750*/  VIADD R12, R8, 0x2 ;  /* 0x00000002080c7836 */ /* 0x000fe20000000000 */
[----:B------:R-:W-:Y:S01]  /*2760*/  BSSY B0, `(.L_x_10917) ;  /* 0x000002d000007945 */ /* 0x000fe20003800000 */
[----:B------:R-:W-:Y:S01]  /*2770*/  IMAD.MOV.U32 R13, RZ, RZ, R9 ;  /* 0x000000ffff0d7224 */ /* 0x000fe200078e0009 */
[----:B------:R0:W-:Y:S01]  /*2780*/  STL [R1+0x80], RZ ;  /* 0x000080ff01007387 */ /* 0x0001e20000100800 */
[----:B------:R-:W-:-:S05]  /*2790*/  IMAD.MOV.U32 R234, RZ, RZ, 0x1 ;  /* 0x00000001ffea7424 */ /* 0x000fca00078e00ff */
[----:B------:R0:W-:Y:S04]  /*27a0*/  STL [R1+0x80], R234 ;  /* 0x000080ea01007387 */ /* 0x0001e80000100800 */
[----:B------:R0:W-:Y:S04]  /*27b0*/  STL [R1+0x80], R234 ;  /* 0x000080ea01007387 */ /* 0x0001e80000100800 */
[----:B------:R0:W-:Y:S04]  /*27c0*/  STL [R1+0x80], R234 ;  /* 0x000080ea01007387 */ /* 0x0001e80000100800 */
[----:B------:R0:W-:Y:S01]  /*27d0*/  STL [R1+0x80], R234 ;  /* 0x000080ea01007387 */ /* 0x0001e20000100800 */
[----:B--2---:R-:W-:-:S02]  /*27e0*/  R2UR UR4, R20 ;  /* 0x00000000140472ca */ /* 0x004fc400000e0000 */
[----:B------:R-:W-:Y:S01]  /*27f0*/  R2UR UR5, R21 ;  /* 0x00000000150572ca */ /* 0x000fe200000e0000 */
[----:B----4-:R-:W-:Y:S02]  /*2800*/  VIADD R10, R10, 0x2 ;  /* 0x000000020a0a7836 */ /* 0x010fe40000000000 */
[----:B-----5:R-:W-:Y:S02]  /*2810*/  VIADD R14, R14, 0x4 ;  /* 0x000000040e0e7836 */ /* 0x020fe40000000000 */
[----:B---3--:R-:W-:-:S08]  /*2820*/  VIADD R16, R16, 0x6 ;  /* 0x0000000610107836 */ /* 0x008fd00000000000 */
[----:B------:R-:W-:Y:S01]  /*2830*/  HGMMA.64x96x16.F32 R24, gdesc[UR4], RZ, !UPT, gsb0 ;  /* 0x01600000041879f0 */ /* 0x000fe2000c0008ff */
[----:B------:R-:W-:Y:S02]  /*2840*/  R2UR UR6, R12 ;  /* 0x000000000c0672ca */ /* 0x000fe400000e0000 */
[----:B------:R-:W-:Y:S02]  /*2850*/  R2UR UR7, R13 ;  /* 0x000000000d0772ca */ /* 0x000fe400000e0000 */
[----:B------:R-:W-:Y:S01]  /*2860*/  R2UR UR4, R10 ;  /* 0x000000000a0472ca */ /* 0x000fe200000e0000 */
[C---:B------:R-:W-:Y:S01]  /*2870*/  VIADD R10, R8.reuse, 0x4 ;  /* 0x00000004080a7836 */ /* 0x040fe20000000000 */
[----:B------:R-:W-:Y:S01]  /*2880*/  R2UR UR5, R11 ;  /* 0x000000000b0572ca */ /* 0x000fe200000e0000 */
[----:B------:R-:W-:Y:S02]  /*2890*/  IMAD.MOV.U32 R11, RZ, RZ, R9 ;  /* 0x000000ffff0b7224 */ /* 0x000fe400078e0009 */
[----:B------:R-:W-:Y:S01]  /*28a0*/  VIADD R8, R8, 0x6 ;  /* 0x0000000608087836 */ /* 0x000fe20000000000 */
[----:B------:R-:W-:-:S02]  /*28b0*/  WARPGROUP.DEPBAR.LE gsb0, 0x0 ;  /* 0x00008000000079c5 */ /* 0x000fc40000010000 */
[----:B------:R-:W-:-:S07]  /*28c0*/  WARPGROUP.ARRIVE ;  /* 0x00000000000079c5 */ /* 0x000fce0000000000 */
[----:B------:R-:W-:Y:S01]  /*28d0*/  HGMMA.64x96x16.F32 R24, gdesc[UR4], R24, gsb0 ;  /* 0x01600000041879f0 */ /* 0x000fe20008000818 */
[----:B------:R-:W-:Y:S02]  /*28e0*/  R2UR UR6, R10 ;  /* 0x000000000a0672ca */ /* 0x000fe400000e0000 */
[----:B------:R-:W-:Y:S02]  /*28f0*/  R2UR UR7, R11 ;  /* 0x000000000b0772ca */ /* 0x000fe400000e0000 */
[----:B------:R-:W-:Y:S02]  /*2900*/  R2UR UR4, R14 ;  /* 0x000000000e0472ca */ /* 0x000fe400000e0000 */
[----:B------:R-:W-:Y:S02]  /*2910*/  R2UR UR5, R15 ;  /* 0x000000000f0572ca */ /* 0x000fe400000e0000 */
[----:B------:R-:W-:Y:S01]  /*2920*/  LEA.HI R10, R0, R0, RZ, 0x1 ;  /* 0x00000000000a7211 */ /* 0x000fe200078f08ff */
[----:B------:R-:W-:-:S02]  /*2930*/  WARPGROUP.DEPBAR.LE gsb0, 0x0 ;  /* 0x00008000000079c5 */ /* 0x000fc40000010000 */
[----:B------:R-:W-:-:S08]  /*2940*/  WARPGROUP.ARRIVE ;  /* 0x00000000000079c5 */ /* 0x000fd00000000000 */
[----:B------:R-:W-:Y:S01]  /*2950*/  HGMMA.64x96x16.F32 R24, gdesc[UR4], R24, gsb0 ;  /* 0x01600000041879f0 */ /* 0x000fe20008000818 */
[----:B------:R-:W-:Y:S02]  /*2960*/  R2UR UR6, R8 ;  /* 0x00000000080672ca */ /* 0x000fe400000e0000 */
[----:B------:R-:W-:Y:S02]  /*2970*/  R2UR UR7, R9 ;  /* 0x00000000090772ca */ /* 0x000fe400000e0000 */
[----:B------:R-:W-:Y:S02]  /*2980*/  R2UR UR4, R16 ;  /* 0x00000000100472ca */ /* 0x000fe400000e0000 */
[----:B------:R-:W-:Y:S02]  /*2990*/  R2UR UR5, R17 ;  /* 0x00000000110572ca */ /* 0x000fe400000e0000 */
[----:B------:R-:W-:-:S05]  /*29a0*/  LOP3.LUT R9, R10, 0xfffffffe, RZ, 0xc0, !PT ;  /* 0xfffffffe0a097812 */ /* 0x000fca00078ec0ff */
[----:B------:R-:W-:-:S05]  /*29b0*/  IMAD.IADD R9, R0, 0x1, -R9 ;  /* 0x0000000100097824 */ /* 0x000fca00078e0a09 */
[----:B------:R-:W-:Y:S01]  /*29c0*/  SHF.L.U32 R9, R9, 0x1f, RZ ;  /* 0x0000001f09097819 */ /* 0x000fe200000006ff */
[----:B------:R-:W-:Y:S02]  /*29d0*/  WARPGROUP.DEPBAR.LE gsb0, 0x0 ;  /* 0x00008000000079c5 */ /* 0x000fe40000010000 */
[----:B------:R-:W-:-:S06]  /*29e0*/  WARPGROUP.ARRIVE ;  /* 0x00000000000079c5 */ /* 0x000fcc0000000000 */
[----:B------:R-:W-:Y:S03]  /*29f0*/  HGMMA.64x96x16.F32 R24, gdesc[UR4], R24, gsb0 ;  /* 0x01600000041879f0 */ /* 0x000fe60008000818 */
[----:B------:R-:W-:Y:S02]  /*2a00*/  WARPGROUP.DEPBAR.LE gsb0, 0x0 ;  /* 0x00008000000079c5 */ /* 0x000fe40000010000 */
[----:B------:R-:W1:Y:S02]  /*2a10*/  SYNCS.PHASECHK.TRANS64.TRYWAIT P0, [R72+URZ+0x32410], R9 ;  /* 0x03241009480075a7 */ /* 0x000e64000800017f */
[----:B01----:R-:W-:Y:S05]  /*2a20*/  @!P0 BRA `(.L_x_10918) ;  /* 0x0000030000288947 */ /* 0x003fea0003800000 */
.L_x_11095:
[----:B------:R-:W-:Y:S05]  /*2a30*/  BSYNC B0 ;  /* 0x0000000000007941 */ /* 0x000fea0003800000 */
.L_x_10917:
[----:B------:R-:W2:Y:S04]  /*2a40*/  LDL R0, [R1+0x54] ;  /* 0x0000540001007983 */ /* 0x000ea80000100800 */
[----:B0-----:R0:W5:Y:S01]  /*2a50*/  LDL.64 R8, [R1+0x210] ;  /* 0x0002100001087983 */ /* 0x0011620000100a00 */
[----:B------:R-:W-:Y:S01]  /*2a60*/  BSSY B0, `(.L_x_10919) ;  /* 0x0000005000007945 */ /* 0x000fe20003800000 */
[----:B--2---:R-:W-:-:S04]  /*2a70*/  LOP3.LUT R0, R0, 0x1, RZ, 0xfc, !PT ;  /* 0x0000000100007812 */ /* 0x004fc800078efcff */
[----:B------:R-:W-:-:S13]  /*2a80*/  ISETP.NE.AND P1, PT, R0, 0x3, PT ;  /* 0x000000030000780c */ /* 0x000fda0003f25270 */
[----:B0-----:R-:W-:Y:S05]  /*2a90*/  @!P1 BRA `(.L_x_10920) ;  /* 0x0000000000049947 */ /* 0x001fea0003800000 */
[----:B------:R-:W-:Y:S01]  /*2aa0*/  BPT.TRAP 0x1 ;  /* 0x000000040000795c */ /* 0x000fe20000300000 */
.L_x_10920:
[----:B------:R-:W-:Y:S05]  /*2ab0*/  BSYNC B0 ;  /* 0x0000000000007941 */ /* 0x000fea0003800000 */
.L_x_10919:
[----:B------:R-:W2:Y:S01]  /*2ac0*/  LDL.64 R10, [R1+0x40] ;  /* 0x00004000010a7983 */ /* 0x000ea20000100a00 */
[----:B-----5:R-:W-:Y:S01]  /*2ad0*/  SHF.L.U32 R9, R9, 0x1f, RZ ;  /* 0x0000001f09097819 */ /* 0x020fe200000006ff */
[----:B------:R-:W-:Y:S01]  /*2ae0*/  BSSY B0, `(.L_x_10921) ;  /* 0x0000006000007945 */ /* 0x000fe20003800000 */
[----:B--2---:R-:W-:-:S05]  /*2af0*/  MOV R11, R10 ;  /* 0x0000000a000b7202 */ /* 0x004fca0000000f00 */
[----:B------:R-:W-:-:S04]  /*2b00*/  IMAD R8, R8, 0x8, R11 ;  /* 0x0000000808087824 */ /* 0x000fc800078e020b */
[----:B------:R0:W1:Y:S01]  /*2b10*/  SYNCS.PHASECHK.TRANS64.TRYWAIT P0, [R8+URZ], R9 ;  /* 0x00000009080075a7 */ /* 0x000062000800017f */
[----:B------:R-:W-:Y:S05]  /*2b20*/  @!P1 BRA `(.L_x_10922) ;  /* 0x0000000000049947 */ /* 0x000fea0003800000 */
[----:B------:R-:W-:Y:S01]  /*2b30*/  BPT.TRAP 0x1 ;  /* 0x000000040000795c */ /* 0x000fe20000300000 */
.L_x_10922:
[----:B------:R-:W-:Y:S05]  /*2b40*/  BSYNC B0 ;  /* 0x0000000000007941 */ /* 0x000fea0003800000 */
.L_x_10921:
[----:B------:R-:W-:Y:S04]  /*2b50*/  BSSY B0, `(.L_x_10923) ;  /* 0x0000004000007945 */ /* 0x000fe80003800000 */
[----:B-1----:R-:W-:Y:S05]  /*2b60*/  @P0 BRA `(.L_x_10924) ;  /* 0x0000000000080947 */ /* 0x002fea0003800000 */
[----:B------:R-:W1:Y:S02]  /*2b70*/  SYNCS.PHASECHK.TRANS64.TRYWAIT P0, [R8+URZ], R9 ;  /* 0x00000009080075a7 */ /* 0x000e64000800017f */
[----:B-1----:R-:W-:Y:S05]  /*2b80*/  @!P0 BRA `(.L_x_10925) ;  /* 0x000002fc00e48947 */ /* 0x002fea0003800000 */
.L_x_10924:
[----:B------:R-:W-:Y:S05]  /*2b90*/  BSYNC B0 ;  /* 0x0000000000007941 */ /* 0x000fea0003800000 */
.L_x_10923:
[----:B------:R-:W2:Y:S04]  /*2ba0*/  LDL R21, [R1+0x210] ;  /* 0x0002100001157983 */ /* 0x000ea80000100800 */
[----:B01----:R-:W2:Y:S04]  /*2bb0*/  LDL.64 R8, [R1+0x118] ;  /* 0x0001180001087983 */ /* 0x003ea80000100a00 */
[----:B------:R-:W3:Y:S04]  /*2bc0*/  LDL R0, [R1+0x90] ;  /* 0x0000900001007983 */ /* 0x000ee80000100800 */
[----:B------:R-:W4:Y:S04]  /*2bd0*/  LDL.64 R10, [R1+0x110] ;  /* 0x00011000010a7983 */ /* 0x000f280000100a00 */
[----:B------:R-:W5:Y:S04]  /*2be0*/  LDL.64 R12, [R1+0x110] ;  /* 0x00011000010c7983 */ /* 0x000f680000100a00 */
[----:B------:R-:W5:Y:S04]  /*2bf0*/  LDL.64 R14, [R1+0x110] ;  /* 0x00011000010e7983 */ /* 0x000f680000100a00 */
[----:B------:R-:W5:Y:S01]  /*2c00*/  LDL.64 R16, [R1+0x110] ;  /* 0x0001100001107983 */ /* 0x000f620000100a00 */
[----:B------:R-:W-:Y:S05]  /*2c10*/  WARPSYNC.ALL ;  /* 0x0000000000007948 */ /* 0x000fea0003800000 */
[----:B------:R-:W-:Y:S01]  /*2c20*/  WARPGROUP.ARRIVE ;  /* 0x00000000000079c5 */ /* 0x000fe20000000000 */
[----:B--2---:R-:W-:Y:S01]  /*2c30*/  IMAD R8, R21, 0xc00, R8 ;  /* 0x00000c0015087824 */ /* 0x004fe200078e0208 */
[----:B------:R-:W-:Y:S01]  /*2c40*/  R2UR UR7, R9 ;  /* 0x00000000090772ca */ /* 0x000fe200000e0000 */
[----:B------:R-:W2:Y:S01]  /*2c50*/  LDL.64 R20, [R1+0x110] ;  /* 0x0001100001147983 */ /* 0x000ea20000100a00 */
[----:B---3--:R-:W-:-:S02]  /*2c60*/  ISETP.NE.U32.AND P0, PT, R0, RZ, PT ;  /* 0x000000ff0000720c */ /* 0x008fc40003f05070 */
[----:B------:R-:W-:Y:S02]  /*2c70*/  R2UR UR6, R8 ;  /* 0x00000000080672ca */ /* 0x000fe400000e0000 */
[----:B----4-:R-:W-:Y:S02]  /*2c80*/  R2UR UR4, R10 ;  /* 0x000000000a0472ca */ /* 0x010fe400000e0000 */
[----:B------:R-:W-:-:S07]  /*2c90*/  R2UR UR5, R11 ;  /* 0x000000000b0572ca */ /* 0x000fce00000e0000 */
[----:B------:R-:W-:-:S06]  /*2ca0*/  VOTEU.ANY UP0, P0 ;  /* 0x00000000003f7886 */ /* 0x000fcc0000000100 */
[----:B------:R-:W-:Y:S01]  /*2cb0*/  HGMMA.64x96x16.F32 R24, gdesc[UR4], R24, UP0, gsb0 ;  /* 0x01600000041879f0 */ /* 0x000fe2000b800818 */
[----:B-----5:R-:W-:Y:S02]  /*2cc0*/  VIADD R12, R12, 0x2 ;  /* 0x000000020c0c7836 */ /* 0x020fe40000000000 */
[----:B------:R-:W-:Y:S02]  /*2cd0*/  VIADD R10, R8, 0x2 ;  /* 0x00000002080a7836 */ /* 0x000fe40000000000 */
[----:B------:R-:W-:Y:S01]  /*2ce0*/  IMAD.MOV.U32 R11, RZ, RZ, R9 ;  /* 0x000000ffff0b7224 */ /* 0x000fe200078e0009 */
[----:B------:R-:W-:Y:S02]  /*2cf0*/  R2UR UR4, R12 ;  /* 0x000000000c0472ca */ /* 0x000fe400000e0000 */
[----:B------:R-:W-:Y:S02]  /*2d00*/  R2UR UR6, R10 ;  /* 0x000000000a0672ca */ /* 0x000fe400000e0000 */
[----:B------:R-:W-:-:S02]  /*2d10*/  R2UR UR7, R11 ;  /* 0x000000000b0772ca */ /* 0x000fc400000e0000 */
[----:B------:R-:W-:Y:S02]  /*2d20*/  R2UR UR5, R13 ;  /* 0x000000000d0572ca */ /* 0x000fe400000e0000 */
[----:B------:R-:W3:Y:S01]  /*2d30*/  LDL.64 R12, [R1+0x110] ;  /* 0x00011000010c7983 */ /* 0x000ee20000100a00 */
[----:B------:R-:W-:Y:S02]  /*2d40*/  WARPGROUP.DEPBAR.LE gsb0, 0x0 ;  /* 0x00008000000079c5 */ /* 0x000fe40000010000 */
[----:B------:R-:W-:-:S08]  /*2d50*/  WARPGROUP.ARRIVE ;  /* 0x00000000000079c5 */ /* 0x000fd00000000000 */
[----:B------:R-:W-:Y:S01]  /*2d60*/  HGMMA.64x96x16.F32 R24, gdesc[UR4], R24, gsb0 ;  /* 0x01600000041879f0 */ /* 0x000fe20008000818 */
[----:B------:R-:W-:Y:S02]  /*2d70*/  VIADD R14, R14, 0x4 ;  /* 0x000000040e0e7836 */ /* 0x000fe40000000000 */
[----:B------:R-:W-:Y:S02]  /*2d80*/  VIADD R10, R8, 0x4 ;  /* 0x00000004080a7836 */ /* 0x000fe40000000000 */
[----:B------:R-:W-:Y:S01]  /*2d90*/  IMAD.MOV.U32 R11, RZ, RZ, R9 ;  /* 0x000000ffff0b7224 */ /* 0x000fe200078e0009 */
[----:B------:R-:W-:Y:S02]  /*2da0*/  R2UR UR4, R14 ;  /* 0x000000000e0472ca */ /* 0x000fe400000e0000 */
[----:B------:R-:W-:Y:S02]  /*2db0*/  R2UR UR6, R10 ;  /* 0x000000000a0672ca */ /* 0x000fe400000e0000 */
[----:B------:R-:W-:-:S02]  /*2dc0*/  R2UR UR7, R11 ;  /* 0x000000000b0772ca */ /* 0x000fc400000e0000 */
[----:B------:R-:W-:Y:S02]  /*2dd0*/  R2UR UR5, R15 ;  /* 0x000000000f0572ca */ /* 0x000fe400000e0000 */
[----:B------:R-:W4:Y:S01]  /*2de0*/  LDL.64 R14, [R1+0x110] ;  /* 0x00011000010e7983 */ /* 0x000f220000100a00 */
        /* <DEDUP_REMOVED lines=10> */
[----:B------:R-:W5:Y:S01]  /*2e90*/  LDL.64 R16, [R1+0x110] ;  /* 0x0001100001107983 */ /* 0x000f620000100a00 */
[----:B------:R-:W-:Y:S02]  /*2ea0*/  WARPGROUP.DEPBAR.LE gsb0, 0x0 ;  /* 0x00008000000079c5 */ /* 0x000fe40000010000 */
[----:B------:R-:W-:-:S08]  /*2eb0*/  WARPGROUP.ARRIVE ;  /* 0x00000000000079c5 */ /* 0x000fd00000000000 */
[----:B------:R-:W-:Y:S01]  /*2ec0*/  HGMMA.64x96x16.F32 R24, gdesc[UR4], R24, gsb0 ;  /* 0x01600000041879f0 */ /* 0x000fe20008000818 */
[----:B--2---:R-:W-:Y:S02]  /*2ed0*/  VIADD R20, R20, 0x400 ;  /* 0x0000040014147836 */ /* 0x004fe40000000000 */
[----:B------:R-:W-:Y:S02]  /*2ee0*/  VIADD R10, R8, 0x300 ;  /* 0x00000300080a7836 */ /* 0x000fe40000000000 */
[----:B------:R-:W-:Y:S01]  /*2ef0*/  IMAD.MOV.U32 R11, RZ, RZ, R9 ;  /* 0x000000ffff0b7224 */ /* 0x000fe200078e0009 */
[----:B------:R-:W-:Y:S02]  /*2f00*/  R2UR UR4, R20 ;  /* 0x00000000140472ca */ /* 0x000fe400000e0000 */
[----:B------:R-:W-:Y:S02]  /*2f10*/  R2UR UR6, R10 ;  /* 0x000000000a0672ca */ /* 0x000fe400000e0000 */
[----:B------:R-:W-:-:S02]  /*2f20*/  R2UR UR7, R11 ;  /* 0x000000000b0772ca */ /* 0x000fc400000e0000 */
[----:B------:R-:W-:Y:S02]  /*2f30*/  R2UR UR5, R21 ;  /* 0x00000000150572ca */ /* 0x000fe400000e0000 */
[----:B------:R-:W2:Y:S01]  /*2f40*/  LDL.64 R20, [R1+0x110] ;  /* 0x0001100001147983 */ /* 0x000ea20000100a00 */
[----:B------:R-:W-:Y:S02]  /*2f50*/  WARPGROUP.DEPBAR.LE gsb0, 0x0 ;  /* 0x00008000000079c5 */ /* 0x000fe40000010000 */
[----:B------:R-:W-:-:S08]  /*2f60*/  WARPGROUP.ARRIVE ;  /* 0x00000000000079c5 */ /* 0x000fd00000000000 */
[----:B------:R-:W-:Y:S01]  /*2f70*/  HGMMA.64x96x16.F32 R24, gdesc[UR4], R24, gsb0 ;  /* 0x01600000041879f0 */ /* 0x000fe20008000818 */
[----:B---3--:R-:W-:Y:S02]  /*2f80*/  VIADD R12, R12, 0x402 ;  /* 0x000004020c0c7836 */ /* 0x008fe40000000000 */
        /* <DEDUP_REMOVED lines=10> */
[----:B----4-:R-:W-:Y:S02]  /*3030*/  VIADD R14, R14, 0x404 ;  /* 0x000004040e0e7836 */ /* 0x010fe40000000000 */
        /* <DEDUP_REMOVED lines=10> */
[----:B-----5:R-:W-:Y:S02]  /*30e0*/  VIADD R16, R16, 0x406 ;  /* 0x0000040610107836 */ /* 0x020fe40000000000 */
        /* <DEDUP_REMOVED lines=60> */
[----:B------:R-:W-:Y:S01]  /*34b0*/  R2UR UR5, R21 ;  /* 0x00000000150572ca */ /* 0x000fe200000e0000 */
[----:B------:R-:W0:Y:S01]  /*34c0*/  S2R R72, SR_TID.X ;  /* 0x0000000000487919 */ /* 0x000e220000002100 */
[----:B---3--:R-:W-:Y:S01]  /*34d0*/  VIADD R12, R12, 0xc02 ;  /* 0x00000c020c0c7836 */ /* 0x008fe20000000000 */
[----:B------:R-:W-:Y:S02]  /*34e0*/  WARPGROUP.DEPBAR.LE gsb0, 0x0 ;  /* 0x00008000000079c5 */ /* 0x000fe40000010000 */
[----:B------:R-:W-:-:S08]  /*34f0*/  WARPGROUP.ARRIVE ;  /* 0x00000000000079c5 */ /* 0x000fd00000000000 */
[----:B------:R-:W-:Y:S01]  /*3500*/  HGMMA.64x96x16.F32 R24, gdesc[UR4], R24, gsb0 ;  /* 0x01600000041879f0 */ /* 0x000fe20008000818 */
[----:B0-----:R-:W-:-:S04]  /*3510*/  LOP3.LUT R72, R72, 0x7f, RZ, 0xc0, !PT ;  /* 0x0000007f48487812 */ /* 0x001fc800078ec0ff */
[----:B------:R-:W-:Y:S01]  /*3520*/  ISETP.NE.AND P0, PT, R72, RZ, PT ;  /* 0x000000ff4800720c */ /* 0x000fe20003f05270 */
[----:B------:R-:W-:Y:S02]  /*3530*/  VIADD R10, R8, 0x902 ;  /* 0x00000902080a7836 */ /* 0x000fe40000000000 */
[----:B------:R-:W-:-:S10]  /*3540*/  IMAD.MOV.U32 R11, RZ, RZ, R9 ;  /* 0x000000ffff0b7224 */ /* 0x000fd400078e0009 */
[----:B------:R-:W2:Y:S04]  /*3550*/  @!P0 LDL.64 R74, [R1+0x30] ;  /* 0x00003000014a8983 */ /* 0x000ea80000100a00 */
[----:B------:R-:W3:Y:S01]  /*3560*/  @!P0 LDL R0, [R1+0x210] ;  /* 0x0002100001008983 */ /* 0x000ee20000100800 */
[----:B------:R-:W-:Y:S02]  /*3570*/  R2UR UR6, R10 ;  /* 0x000000000a0672ca */ /* 0x000fe400000e0000 */
[----:B------:R-:W-:Y:S02]  /*3580*/  R2UR UR7, R11 ;  /* 0x000000000b0772ca */ /* 0x000fe400000e0000 */
[----:B------:R-:W-:Y:S02]  /*3590*/  R2UR UR4, R12 ;  /* 0x000000000c0472ca */ /* 0x000fe400000e0000 */
[----:B------:R-:W-:Y:S01]  /*35a0*/  R2UR UR5, R13 ;  /* 0x000000000d0572ca */ /* 0x000fe200000e0000 */
[----:B------:R-:W-:-:S02]  /*35b0*/  WARPGROUP.DEPBAR.LE gsb0, 0x0 ;  /* 0x00008000000079c5 */ /* 0x000fc40000010000 */
[----:B------:R-:W-:-:S10]  /*35c0*/  WARPGROUP.ARRIVE ;  /* 0x00000000000079c5 */ /* 0x000fd40000000000 */
[----:B------:R-:W-:Y:S01]  /*35d0*/  HGMMA.64x96x16.F32 R24, gdesc[UR4], R24, gsb0 ;  /* 0x01600000041879f0 */ /* 0x000fe20008000818 */
[----:B----4-:R-:W-:Y:S02]  /*35e0*/  VIADD R14, R14, 0xc04 ;  /* 0x00000c040e0e7836 */ /* 0x010fe40000000000 */
[----:B------:R-:W-:Y:S02]  /*35f0*/  VIADD R10, R8, 0x904 ;  /* 0x00000904080a7836 */ /* 0x000fe40000000000 */
[----:B------:R-:W-:Y:S01]  /*3600*/  IMAD.MOV.U32 R11, RZ, RZ, R9 ;  /* 0x000000ffff0b7224 */ /* 0x000fe200078e0009 */
[----:B------:R-:W-:Y:S02]  /*3610*/  R2UR UR4, R14 ;  /* 0x000000000e0472ca */ /* 0x000fe400000e0000 */
[----:B------:R-:W-:Y:S02]  /*3620*/  R2UR UR6, R10 ;  /* 0x000000000a0672ca */ /* 0x000fe400000e0000 */
[----:B------:R-:W-:-:S02]  /*3630*/  R2UR UR7, R11 ;  /* 0x000000000b0772ca */ /* 0x000fc400000e0000 */
[----:B------:R-:W-:Y:S01]  /*3640*/  R2UR UR5, R15 ;  /* 0x000000000f0572ca */ /* 0x000fe200000e0000 */
[----:B------:R-:W-:Y:S01]  /*3650*/  VIADD R8, R8, 0x906 ;  /* 0x0000090608087836 */ /* 0x000fe20000000000 */
[----:B------:R-:W-:Y:S02]  /*3660*/  WARPGROUP.DEPBAR.LE gsb0, 0x0 ;  /* 0x00008000000079c5 */ /* 0x000fe40000010000 */
[----:B------:R-:W-:-:S09]  /*3670*/  WARPGROUP.ARRIVE ;  /* 0x00000000000079c5 */ /* 0x000fd20000000000 */
[----:B------:R-:W-:Y:S01]  /*3680*/  HGMMA.64x96x16.F32 R24, gdesc[UR4], R24, gsb0 ;  /* 0x01600000041879f0 */ /* 0x000fe20008000818 */
[----:B-----5:R-:W-:Y:S01]  /*3690*/  VIADD R16, R16, 0xc06 ;  /* 0x00000c0610107836 */ /* 0x020fe20000000000 */
[----:B------:R-:W-:Y:S02]  /*36a0*/  R2UR UR6, R8 ;  /* 0x00000000080672ca */ /* 0x000fe400000e0000 */
[----:B------:R-:W-:Y:S02]  /*36b0*/  R2UR UR7, R9 ;  /* 0x00000000090772ca */ /* 0x000fe400000e0000 */
[----:B------:R-:W-:Y:S02]  /*36c0*/  R2UR UR4, R16 ;  /* 0x00000000100472ca */ /* 0x000fe400000e0000 */
[----:B------:R-:W-:Y:S01]  /*36d0*/  R2UR UR5, R17 ;  /* 0x00000000110572ca */ /* 0x000fe200000e0000 */
[----:B------:R-:W-:Y:S04]  /*36e0*/  STL [R1+0x90], R234 ;  /* 0x000090ea01007387 */ /* 0x000fe80000100800 */
[----:B------:R-:W-:Y:S01]  /*36f0*/  STL [R1+0x90], R234 ;  /* 0x000090ea01007387 */ /* 0x000fe20000100800 */
[----:B------:R-:W-:-:S02]  /*3700*/  WARPGROUP.DEPBAR.LE gsb0, 0x0 ;  /* 0x00008000000079c5 */ /* 0x000fc40000010000 */
[----:B------:R-:W-:-:S06]  /*3710*/  WARPGROUP.ARRIVE ;  /* 0x00000000000079c5 */ /* 0x000fcc0000000000 */
[----:B------:R-:W-:Y:S01]  /*3720*/  HGMMA.64x96x16.F32 R24, gdesc[UR4], R24, gsb0 ;  /* 0x01600000041879f0 */ /* 0x000fe20008000818 */
[----:B--2---:R-:W-:Y:S01]  /*3730*/  @!P0 MOV R75, R74 ;  /* 0x0000004a004b8202 */ /* 0x004fe20000000f00 */
[----:B------:R-:W-:Y:S04]  /*3740*/  STL [R1+0x90], R234 ;  /* 0x000090ea01007387 */ /* 0x000fe80000100800 */
[----:B------:R-:W-:Y:S01]  /*3750*/  STL [R1+0x90], R234 ;  /* 0x000090ea01007387 */ /* 0x000fe20000100800 */
[----:B---3--:R-:W-:-:S03]  /*3760*/  @!P0 IMAD R0, R0, 0x8, R75 ;  /* 0x0000000800008824 */ /* 0x008fc600078e024b */
[----:B------:R-:W-:Y:S04]  /*3770*/  STL [R1+0x90], R234 ;  /* 0x000090ea01007387 */ /* 0x000fe80000100800 */
[----:B------:R-:W-:Y:S04]  /*3780*/  STL [R1+0x90], R234 ;  /* 0x000090ea01007387 */ /* 0x000fe80000100800 */
[----:B------:R-:W-:Y:S01]  /*3790*/  STL [R1+0x90], R234 ;  /* 0x000090ea01007387 */ /* 0x000fe20000100800 */
[----:B------:R-:W-:-:S03]  /*37a0*/  IADD3 R236, -R73, 0xb, RZ ;  /* 0x0000000b49ec7810 */ /* 0x000fc60007ffe1ff */
[----:B------:R-:W-:Y:S01]  /*37b0*/  STL [R1+0x90], R234 ;  /* 0x000090ea01007387 */ /* 0x000fe20000100800 */
[----:B------:R-:W-:-:S03]  /*37c0*/  @!P0 PRMT R0, RZ, 0x654, R0 ;  /* 0x00000654ff008816 */ /* 0x000fc60000000000 */
[----:B------:R-:W-:Y:S04]  /*37d0*/  STL [R1+0x90], R234 ;  /* 0x000090ea01007387 */ /* 0x000fe80000100800 */
[----:B------:R-:W-:Y:S04]  /*37e0*/  STL [R1+0x90], R234 ;  /* 0x000090ea01007387 */ /* 0x000fe80000100800 */
[----:B------:R-:W-:Y:S04]  /*37f0*/  STL [R1+0x90], R234 ;  /* 0x000090ea01007387 */ /* 0x000fe80000100800 */
[----:B------:R-:W-:Y:S04]  /*3800*/  STL [R1+0x90], R234 ;  /* 0x000090ea01007387 */ /* 0x000fe80000100800 */
[----:B------:R-:W-:Y:S04]  /*3810*/  STL [R1+0x90], R234 ;  /* 0x000090ea01007387 */ /* 0x000fe80000100800 */
[----:B------:R-:W-:Y:S04]  /*3820*/  STL [R1+0x90], R234 ;  /* 0x000090ea01007387 */ /* 0x000fe80000100800 */
[----:B------:R-:W-:Y:S04]  /*3830*/  STL [R1+0x90], R234 ;  /* 0x000090ea01007387 */ /* 0x000fe80000100800 */
[----:B------:R-:W-:Y:S01]  /*3840*/  STL [R1+0x90], R234 ;  /* 0x000090ea01007387 */ /* 0x000fe20000100800 */
[----:B------:R-:W-:-:S02]  /*3850*/  WARPGROUP.DEPBAR.LE gsb0, 0x0 ;  /* 0x00008000000079c5 */ /* 0x000fc40000010000 */
[----:B------:R0:W-:Y:S06]  /*3860*/  BAR.ARV R236, 0x100 ;  /* 0x000400ec0000751d */ /* 0x0001ec0000002000 */
[----:B------:R1:W-:Y:S01]  /*3870*/  @!P0 SYNCS.ARRIVE.TRANS64.RED.A1T0 RZ, [R0+URZ], RZ ;  /* 0x000000ff00ff89a7 */ /* 0x0003e2000810043f */
[----:B------:R-:W2:Y:S04]  /*3880*/  LDL R75, [R1+0x70] ;  /* 0x00007000014b7983 */ /* 0x000ea80000100800 */
[----:B------:R-:W3:Y:S04]  /*3890*/  LDL.64 R76, [R1+0x160] ;  /* 0x00016000014c7983 */ /* 0x000ee80000100a00 */
[----:B-1----:R-:W4:Y:S04]  /*38a0*/  LDL R0, [R1+0x13c] ;  /* 0x00013c0001007983 */ /* 0x002f280000100800 */
[----:B------:R-:W5:Y:S04]  /*38b0*/  LDL R78, [R1+0x168] ;  /* 0x00016800014e7983 */ /* 0x000f680000100800 */
[----:B------:R-:W5:Y:S04]  /*38c0*/  LDL.128 R8, [R1+0x140] ;  /* 0x0001400001087983 */ /* 0x000f680000100c00 */
[----:B------:R-:W5:Y:S01]  /*38d0*/  LDL.128 R12, [R1+0x150] ;  /* 0x00015000010c7983 */ /* 0x000f620000100c00 */
[----:B------:R-:W-:Y:S01]  /*38e0*/  BSSY B0, `(.L_x_10926) ;  /* 0x0000044000007945 */ /* 0x000fe20003800000 */
[----:B----4-:R-:W-:-:S04]  /*38f0*/  SHF.R.S32.HI R17, RZ, 0x1f, R0 ;  /* 0x0000001fff117819 */ /* 0x010fc80000011400 */
[----:B------:R-:W-:-:S04]  /*3900*/  LEA.HI R16, R17, R0, RZ, 0x7 ;  /* 0x0000000011107211 */ /* 0x000fc800078f38ff */
[----:B------:R-:W-:-:S05]  /*3910*/  LOP3.LUT R21, R16, 0xffffff80, RZ, 0xc0, !PT ;  /* 0xffffff8010157812 */ /* 0x000fca00078ec0ff */
[----:B------:R-:W-:-:S05]  /*3920*/  IMAD.IADD R21, R0, 0x1, -R21 ;  /* 0x0000000100157824 */ /* 0x000fca00078e0a15 */
[----:B------:R-:W-:-:S04]  /*3930*/  SHF.R.S32.HI R20, RZ, 0x1f, R21 ;  /* 0x0000001fff147819 */ /* 0x000fc80000011415 */
[----:B------:R-:W-:Y:S02]  /*3940*/  LEA.HI R72, R20, R21, RZ, 0x2 ;  /* 0x0000001514487211 */ /* 0x000fe400078f10ff */
[----:B------:R-:W-:Y:S02]  /*3950*/  LEA.HI R17, R17, R0, RZ, 0x2 ;  /* 0x0000000011117211 */ /* 0x000fe400078f10ff */
[--C-:B------:R-:W-:Y:S02]  /*3960*/  SHF.R.S32.HI R73, RZ, 0x2, R72.reuse ;  /* 0x00000002ff497819 */ /* 0x100fe40000011448 */
[----:B------:R-:W-:Y:S02]  /*3970*/  SHF.R.S32.HI R74, RZ, 0x1f, R72 ;  /* 0x0000001fff4a7819 */ /* 0x000fe40000011448 */
[----:B------:R-:W-:Y:S02]  /*3980*/  LOP3.LUT R17, R17, 0xfffffffc, RZ, 0xc0, !PT ;  /* 0xfffffffc11117812 */ /* 0x000fe400078ec0ff */
[----:B------:R-:W-:-:S02]  /*3990*/  LEA.HI R74, R74, R73, RZ, 0x3 ;  /* 0x000000494a4a7211 */ /* 0x000fc400078f18ff */
[----:B------:R-:W-:Y:S02]  /*39a0*/  SHF.R.S32.HI R79, RZ, 0x7, R16 ;  /* 0x00000007ff4f7819 */ /* 0x000fe40000011410 */
[----:B------:R-:W-:Y:S01]  /*39b0*/  LEA.HI R20, R20, R21, RZ, 0x5 ;  /* 0x0000001514147211 */ /* 0x000fe200078f28ff */
[----:B------:R-:W-:Y:S01]  /*39c0*/  IMAD.IADD R17, R0, 0x1, -R17 ;  /* 0x0000000100117824 */ /* 0x000fe200078e0a11 */
[----:B------:R-:W-:Y:S02]  /*39d0*/  LOP3.LUT R74, R74, 0xfffffff8, RZ, 0xc0, !PT ;  /* 0xfffffff84a4a7812 */ /* 0x000fe400078ec0ff */
[----:B------:R-:W-:Y:S02]  /*39e0*/  LEA.HI R16, R16, R79, RZ, 0x1 ;  /* 0x0000004f10107211 */ /* 0x000fe400078f08ff */
[----:B------:R-:W-:Y:S01]  /*39f0*/  SHF.R.S32.HI R20, RZ, 0x5, R20 ;  /* 0x00000005ff147819 */ /* 0x000fe20000011414 */
[----:B------:R-:W-:Y:S01]  /*3a00*/  IMAD.IADD R74, R73, 0x1, -R74 ;  /* 0x00000001494a7824 */ /* 0x000fe200078e0a4a */
[----:B------:R-:W-:-:S02]  /*3a10*/  LOP3.LUT R16, R16, 0x3fffffe, RZ, 0xc0, !PT ;  /* 0x03fffffe10107812 */ /* 0x000fc400078ec0ff */
[----:B------:R-:W-:Y:S01]  /*3a20*/  LEA.HI R0, R17, R17, RZ, 0x1 ;  /* 0x0000001111007211 */ /* 0x000fe200078f08ff */
[----:B--2---:R-:W-:Y:S01]  /*3a30*/  IMAD R73, R75, 0x8, R20 ;  /* 0x000000084b497824 */ /* 0x004fe200078e0214 */
[----:B---3--:R-:W-:Y:S01]  /*3a40*/  ISETP.NE.AND P1, PT, R76, 0x1, PT ;  /* 0x000000014c00780c */ /* 0x008fe20003f25270 */
[----:B------:R-:W-:Y:S01]  /*3a50*/  IMAD.IADD R16, R79, 0x1, -R16 ;  /* 0x000000014f107824 */ /* 0x000fe200078e0a10 */
[----:B------:R-:W-:Y:S01]  /*3a60*/  LOP3.LUT R0, R0, 0x1ffffffe, RZ, 0xc0, !PT ;  /* 0x1ffffffe00007812 */ /* 0x000fe200078ec0ff */
[----:B------:R-:W-:-:S04]  /*3a70*/  IMAD.U32 R73, R73, 0x10, R74 ;  /* 0x0000001049497824 */ /* 0x000fc800078e004a */
[----:B------:R-:W-:Y:S02]  /*3a80*/  IMAD.IADD R0, R17, 0x1, -R0 ;  /* 0x0000000111007824 */ /* 0x000fe400078e0a00 */
[----:B------:R-:W-:-:S04]  /*3a90*/  IMAD R73, R16, 0x40, R73 ;  /* 0x0000004010497824 */ /* 0x000fc800078e0249 */
[----:B------:R-:W-:-:S04]  /*3aa0*/  IMAD R16, R0, 0x8, R73 ;  /* 0x0000000800107824 */ /* 0x000fc800078e0249 */
[----:B------:R-:W-:-:S05]  /*3ab0*/  @P1 IMAD.HI.U32 R77, R16, R77, RZ ;  /* 0x0000004d104d1227 */ /* 0x000fca00078e00ff */
[----:B-----5:R-:W-:Y:S01]  /*3ac0*/  @P1 SHF.R.U32.HI R16, RZ, R78, R77 ;  /* 0x0000004eff101219 */ /* 0x020fe2000001164d */
[----:B------:R-:W-:Y:S01]  /*3ad0*/  IMAD R0, R154, -0x60, R9 ;  /* 0xffffffa09a007824 */ /* 0x000fe200078e0209 */
[----:B------:R-:W-:-:S03]  /*3ae0*/  LOP3.LUT R72, R72, 0x7ffffffc, RZ, 0xc0, !PT ;  /* 0x7ffffffc48487812 */ /* 0x000fc600078ec0ff */
[----:B------:R-:W1:Y:S01]  /*3af0*/  SHFL.IDX PT, R74, R16, RZ, 0x1c1f ;  /* 0x001c1fff104a7589 */ /* 0x000e6200000e0000 */
[----:B------:R-:W-:Y:S02]  /*3b00*/  VIADD R17, R0, 0x61 ;  /* 0x0000006100117836 */ /* 0x000fe40000000000 */
[----:B------:R-:W-:Y:S01]  /*3b10*/  IMAD.IADD R72, R21, 0x1, -R72 ;  /* 0x0000000115487824 */ /* 0x000fe200078e0a48 */
[----:B------:R-:W-:-:S03]  /*3b20*/  ISETP.GE.AND P2, PT, R13, 0x1, PT ;  /* 0x000000010d00780c */ /* 0x000fc60003f46270 */
[----:B------:R-:W-:Y:S02]  /*3b30*/  IMAD R21, R72, -0x2, R17 ;  /* 0xfffffffe48157824 */ /* 0x000fe400078e0211 */
[----:B------:R-:W-:Y:S02]  /*3b40*/  VIADD R17, R0, 0x60 ;  /* 0x0000006000117836 */ /* 0x000fe40000000000 */
[----:B------:R-:W-:Y:S01]  /*3b50*/  IMAD.IADD R0, R21, 0x1, -R8 ;  /* 0x0000000115007824 */ /* 0x000fe200078e0a08 */
[----:B------:R-:W-:Y:S01]  /*3b60*/  LOP3.LUT R21, RZ, R10, RZ, 0x33, !PT ;  /* 0x0000000aff157212 */ /* 0x000fe200078e33ff */
[----:B------:R-:W-:Y:S02]  /*3b70*/  IMAD.MOV.U32 R73, RZ, RZ, -0x60 ;  /* 0xffffffa0ff497424 */ /* 0x000fe400078e00ff */
[----:B------:R-:W-:Y:S02]  /*3b80*/  IMAD R17, R72, -0x2, R17 ;  /* 0xfffffffe48117824 */ /* 0x000fe400078e0211 */
[----:B------:R-:W-:-:S02]  /*3b90*/  IMAD R73, R154, R73, 0x60 ;  /* 0x000000609a497424 */ /* 0x000fc400078e0249 */
[C---:B------:R-:W-:Y:S02]  /*3ba0*/  IMAD.IADD R20, R0.reuse, 0x1, R11 ;  /* 0x0000000100147824 */ /* 0x040fe400078e020b */
[----:B------:R-:W-:Y:S02]  /*3bb0*/  IMAD.IADD R21, R0, 0x1, R21 ;  /* 0x0000000100157824 */ /* 0x000fe400078e0215 */
[----:B------:R-:W-:Y:S01]  /*3bc0*/  IMAD R72, R72, -0x2, R73 ;  /* 0xfffffffe48487824 */ /* 0x000fe200078e0249 */
[----:B-1----:R-:W-:Y:S01]  /*3bd0*/  VIADDMNMX R0, R74, R20, R17, PT ;  /* 0x000000144a007246 */ /* 0x002fe20003800111 */
[----:B------:R-:W-:Y:S02]  /*3be0*/  IMAD.IADD R73, R73, 0x1, R12 ;  /* 0x0000000149497824 */ /* 0x000fe400078e020c */
[----:B------:R-:W-:Y:S01]  /*3bf0*/  IMAD.IADD R10, R21, 0x1, R74 ;  /* 0x00000001150a7824 */ /* 0x000fe200078e024a */
[----:B0-----:R-:W-:Y:S06]  /*3c00*/  @!P2 BRA `(.L_x_10927) ;  /* 0x000000000044a947 */ /* 0x001fec0003800000 */
[----:B------:R-:W-:Y:S01]  /*3c10*/  IADD3 R11, -R8, R9, R74 ;  /* 0x00000009080b7210 */ /* 0x000fe20007ffe14a */
[----:B------:R-:W-:Y:S03]  /*3c20*/  BSSY B1, `(.L_x_10928) ;  /* 0x000000c000017945 */ /* 0x000fe60003800000 */
[----:B------:R-:W-:-:S13]  /*3c30*/  ISETP.GT.AND P1, PT, R11, -0x1, PT ;  /* 0xffffffff0b00780c */ /* 0x000fda0003f24270 */
[----:B------:R-:W-:Y:S05]  /*3c40*/  @P1 BRA `(.L_x_10929) ;  /* 0x0000000000181947 */ /* 0x000fea0003800000 */
[----:B------:R-:W-:Y:S02]  /*3c50*/  ISETP.NE.AND P1, PT, R13, 0x1, PT ;  /* 0x000000010d00780c */ /* 0x000fe40003f25270 */
[----:B------:R-:W-:-:S11]  /*3c60*/  LOP3.LUT R11, RZ, R11, RZ, 0x33, !PT ;  /* 0x0000000bff0b7212 */ /* 0x000fd600078e33ff */
[----:B------:R-:W-:-:S05]  /*3c70*/  @P1 IMAD.HI.U32 R12, R11, R14, RZ ;  /* 0x0000000e0b0c1227 */ /* 0x000fca00078e00ff */
[----:B------:R-:W-:-:S04]  /*3c80*/  @P1 SHF.R.U32.HI R11, RZ, R15, R12 ;  /* 0x0000000fff0b1219 */ /* 0x000fc8000001160c */
[----:B------:R-:W-:Y:S01]  /*3c90*/  LOP3.LUT R11, RZ, R11, RZ, 0x33, !PT ;  /* 0x0000000bff0b7212 */ /* 0x000fe200078e33ff */
[----:B------:R-:W-:Y:S06]  /*3ca0*/  BRA `(.L_x_10930) ;  /* 0x00000000000c7947 */ /* 0x000fec0003800000 */
.L_x_10929:
[----:B------:R-:W-:-:S13]  /*3cb0*/  ISETP.NE.AND P1, PT, R13, 0x1, PT ;  /* 0x000000010d00780c */ /* 0x000fda0003f25270 */
[----:B------:R-:W-:-:S05]  /*3cc0*/  @P1 IMAD.HI.U32 R12, R11, R14, RZ ;  /* 0x0000000e0b0c1227 */ /* 0x000fca00078e00ff */
[----:B------:R-:W-:-:S07]  /*3cd0*/  @P1 SHF.R.U32.HI R11, RZ, R15, R12 ;  /* 0x0000000fff0b1219 */ /* 0x000fce000001160c */
.L_x_10930:
[----:B------:R-:W-:Y:S05]  /*3ce0*/  BSYNC B1 ;  /* 0x0000000000017941 */ /* 0x000fea0003800000 */
.L_x_10928:
[----:B------:R-:W-:-:S05]  /*3cf0*/  IMAD R11, R11, R13, R72 ;  /* 0x0000000d0b0b7224 */ /* 0x000fca00078e0248 */
[----:B------:R-:W-:Y:S02]  /*3d00*/  VIMNMX R10, R10, R11, !PT ;  /* 0x0000000b0a0a7248 */ /* 0x000fe40007fe0100 */
[----:B------:R-:W-:-:S07]  /*3d10*/  VIADDMNMX R0, R11, R13, R0, PT ;  /* 0x0000000d0b007246 */ /* 0x000fce0003800100 */
.L_x_10927:
[----:B------:R-:W-:Y:S05]  /*3d20*/  BSYNC B0 ;  /* 0x0000000000007941 */ /* 0x000fea0003800000 */
.L_x_10926:
[C---:B------:R-:W-:Y:S01]  /*3d30*/  ISETP.GE.AND P1, PT, R73.reuse, 0x2, PT ;  /* 0x000000024900780c */ /* 0x040fe20003f26270 */
[----:B------:R-:W0:Y:S01]  /*3d40*/  SHFL.IDX PT, R16, R16, 0x1, 0x1c1f ;  /* 0x003c1f0010107f89 */ /* 0x000e2200000e0000 */
[C---:B------:R-:W-:Y:S01]  /*3d50*/  ISETP.GE.AND P5, PT, R73.reuse, 0xa, PT ;  /* 0x0000000a4900780c */ /* 0x040fe20003fa6270 */
[----:B------:R-:W-:Y:S01]  /*3d60*/  BSSY B0, `(.L_x_10931) ;  /* 0x0000087000007945 */ /* 0x000fe20003800000 */
        /* <DEDUP_REMOVED lines=127> */
.L_x_10934:
[----:B------:R-:W-:-:S13]  /*4560*/  ISETP.NE.AND P6, PT, R13, 0x1, PT ;  /* 0x000000010d00780c */ /* 0x000fda0003fc5270 */
[----:B------:R-:W-:-:S05]  /*4570*/  @P6 IMAD.HI.U32 R14, R8, R14, RZ ;  /* 0x0000000e080e6227 */ /* 0x000fca00078e00ff */
[----:B------:R-:W-:-:S07]  /*4580*/  @P6 SHF.R.U32.HI R8, RZ, R15, R14 ;  /* 0x0000000fff086219 */ /* 0x000fce000001160e */
.L_x_10935:
[----:B------:R-:W-:Y:S05]  /*4590*/  BSYNC B1 ;  /* 0x0000000000017941 */ /* 0x000fea0003800000 */
.L_x_10933:
[----:B------:R-:W-:-:S05]  /*45a0*/  IMAD R9, R8, R13, R72 ;  /* 0x0000000d08097224 */ /* 0x000fca00078e0248 */
[----:B------:R-:W-:Y:S02]  /*45b0*/  VIADDMNMX R0, R9, R13, R0, PT ;  /* 0x0000000d09007246 */ /* 0x000fe40003800100 */
[----:B------:R-:W-:-:S07]  /*45c0*/  VIMNMX R10, R10, R9, !PT ;  /* 0x000000090a0a7248 */ /* 0x000fce0007fe0100 */
.L_x_10932:
[----:B------:R-:W-:Y:S05]  /*45d0*/  BSYNC B0 ;  /* 0x0000000000007941 */ /* 0x000fea0003800000 */
.L_x_10931:
[C---:B------:R-:W-:Y:S01]  /*45e0*/  ISETP.GT.AND P1, PT, R10.reuse, 0x1, !P1 ;  /* 0x000000010a00780c */ /* 0x040fe20004f24270 */
[----:B------:R-:W2:Y:S01]  /*45f0*/  LDL R21, [R1+0x240] ;  /* 0x0002400001157983 */ /* 0x000ea20000100800 */
[----:B------:R-:W-:Y:S02]  /*4600*/  ISETP.GT.AND P2, PT, R10, 0x8, !P2 ;  /* 0x000000080a00780c */ /* 0x000fe40005744270 */
[C---:B------:R-:W-:Y:S01]  /*4610*/  ISETP.LT.OR P1, PT, R0.reuse, 0x2, P1 ;  /* 0x000000020000780c */ /* 0x040fe20000f21670 */
[----:B------:R-:W3:Y:S01]  /*4620*/  LDL R162, [R1+0x334] ;  /* 0x0003340001a27983 */ /* 0x000ee20000100800 */
[----:B------:R-:W-:Y:S02]  /*4630*/  ISETP.LT.OR P2, PT, R0, 0x9, P2 ;  /* 0x000000090000780c */ /* 0x000fe40001741670 */
[----:B------:R-:W-:Y:S01]  /*4640*/  FSEL R61, R27, -INF , !P1 ;  /* 0xff8000001b3d7808 */ /* 0x000fe20004800000 */
[----:B------:R-:W4:Y:S01]  /*4650*/  LDL R15, [R1+0x210] ;  /* 0x00021000010f7983 */ /* 0x000f220000100800 */
[----:B------:R-:W-:-:S02]  /*4660*/  ISETP.NE.AND P1, PT, R12, RZ, PT ;  /* 0x000000ff0c00720c */ /* 0x000fc40003f25270 */
[----:B------:R-:W-:Y:S01]  /*4670*/  FSEL R57, R30, -INF , !P2 ;  /* 0xff8000001e397808 */ /* 0x000fe20005000000 */
[----:B------:R-:W5:Y:S01]  /*4680*/  LDL R14, [R1+0x250] ;  /* 0x00025000010e7983 */ /* 0x000f620000100800 */
[----:B------:R-:W-:Y:S02]  /*4690*/  ISETP.GT.AND P1, PT, R10, 0x9, !P1 ;  /* 0x000000090a00780c */ /* 0x000fe40004f24270 */
[----:B------:R-:W-:Y:S01]  /*46a0*/  ISETP.NE.AND P2, PT, R29, RZ, PT ;  /* 0x000000ff1d00720c */ /* 0x000fe20003f45270 */
[----:B------:R-:W2:Y:S01]  /*46b0*/  LDL R16, [R1+0x260] ;  /* 0x0002600001107983 */ /* 0x000ea20000100800 */
[----:B------:R-:W-:Y:S02]  /*46c0*/  ISETP.LT.OR P1, PT, R0, 0xa, P1 ;  /* 0x0000000a0000780c */ /* 0x000fe40000f21670 */
[----:B------:R-:W-:Y:S01]  /*46d0*/  ISETP.NE.AND P6, PT, R32, RZ, PT ;  /* 0x000000ff2000720c */ /* 0x000fe20003fc5270 */
[----:B------:R-:W4:Y:S01]  /*46e0*/  LDL R20, [R1+0x270] ;  /* 0x0002700001147983 */ /* 0x000f220000100800 */
[----:B------:R-:W-:-:S02]  /*46f0*/  FSEL R53, R31, -INF , !P1 ;  /* 0xff8000001f357808 */ /* 0x000fc40004800000 */
[----:B------:R-:W-:Y:S01]  /*4700*/  ISETP.NE.AND P1, PT, R25, RZ, PT ;  /* 0x000000ff1900720c */ /* 0x000fe20003f25270 */
[----:B------:R-:W4:Y:S01]  /*4710*/  LDL R17, [R1+0x338] ;  /* 0x0003380001117983 */ /* 0x000f220000100800 */
[----:B------:R-:W-:Y:S02]  /*4720*/  FMNMX.FTZ R9, R231, R158, !PT ;  /* 0x0000009ee7097209 */ /* 0x000fe40007810000 */
[----:B------:R-:W-:Y:S01]  /*4730*/  ISETP.GT.AND P1, PT, R10, 0x10, !P1 ;  /* 0x000000100a00780c */ /* 0x000fe20004f24270 */
[----:B------:R-:W4:Y:S01]  /*4740*/  LDL R68, [R1+0x258] ;  /* 0x0002580001447983 */ /* 0x000f220000100800 */
[----:B------:R-:W-:Y:S02]  /*4750*/  FMNMX.FTZ R9, R156, R9, !PT ;  /* 0x000000099c097209 */ /* 0x000fe40007810000 */
[----:B------:R-:W-:Y:S01]  /*4760*/  ISETP.LT.OR P1, PT, R0, 0x11, P1 ;  /* 0x000000110000780c */ /* 0x000fe20000f21670 */
[----:B------:R-:W4:Y:S01]  /*4770*/  LDL R72, [R1+0x264] ;  /* 0x0002640001487983 */ /* 0x000f220000100800 */
[----:B------:R-:W-:-:S02]  /*4780*/  FMNMX.FTZ R12, R148, R9, !PT ;  /* 0x00000009940c7209 */ /* 0x000fc40007810000 */
[----:B------:R-:W-:Y:S01]  /*4790*/  FSEL R210, R34, -INF , !P1 ;  /* 0xff80000022d27808 */ /* 0x000fe20004800000 */
[----:B------:R-:W4:Y:S01]  /*47a0*/  LDL R74, [R1+0x268] ;  /* 0x00026800014a7983 */ /* 0x000f220000100800 */
[----:B------:R-:W-:Y:S02]  /*47b0*/  ISETP.NE.AND P1, PT, R28, RZ, PT ;  /* 0x000000ff1c00720c */ /* 0x000fe40003f25270 */
[C---:B------:R-:W-:Y:S01]  /*47c0*/  ISETP.GT.AND P3, PT, R10.reuse, 0x50, !P3 ;  /* 0x000000500a00780c */ /* 0x040fe20005f64270 */
[----:B------:R-:W4:Y:S01]  /*47d0*/  LDL R76, [R1+0x26c] ;  /* 0x00026c00014c7983 */ /* 0x000f220000100800 */
[C---:B------:R-:W-:Y:S02]  /*47e0*/  ISETP.GT.AND P1, PT, R10.reuse, 0x11, !P1 ;  /* 0x000000110a00780c */ /* 0x040fe40004f24270 */
[----:B------:R-:W-:Y:S01]  /*47f0*/  ISETP.GT.AND P4, PT, R10, 0x51, !P4 ;  /* 0x000000510a00780c */ /* 0x000fe20006784270 */
[----:B------:R-:W4:Y:S01]  /*4800*/  LDL R78, [R1+0x274] ;  /* 0x00027400014e7983 */ /* 0x000f220000100800 */
[----:B------:R-:W-:-:S02]  /*4810*/  ISETP.LT.OR P1, PT, R0, 0x12, P1 ;  /* 0x000000120000780c */ /* 0x000fc40000f21670 */
[C---:B------:R-:W-:Y:S01]  /*4820*/  ISETP.GT.AND P5, PT, R10.reuse, 0x58, !P5 ;  /* 0x000000580a00780c */ /* 0x040fe20006fa4270 */
[----:B------:R-:W4:Y:S01]  /*4830*/  LDL R80, [R1+0x278] ;  /* 0x0002780001507983 */ /* 0x000f220000100800 */
[----:B------:R-:W-:Y:S02]  /*4840*/  FSEL R209, R35, -INF , !P1 ;  /* 0xff80000023d17808 */ /* 0x000fe40004800000 */
[----:B------:R-:W-:Y:S01]  /*4850*/  ISETP.GT.AND P1, PT, R10, 0x18, !P2 ;  /* 0x000000180a00780c */ /* 0x000fe20005724270 */
[----:B------:R-:W4:Y:S01]  /*4860*/  LDL R82, [R1+0x27c] ;  /* 0x00027c0001527983 */ /* 0x000f220000100800 */
[----:B------:R-:W-:Y:S02]  /*4870*/  ISETP.NE.AND P2, PT, R11, RZ, PT ;  /* 0x000000ff0b00720c */ /* 0x000fe40003f45270 */
[----:B------:R-:W-:Y:S01]  /*4880*/  ISETP.LT.OR P1, PT, R0, 0x19, P1 ;  /* 0x000000190000780c */ /* 0x000fe20000f21670 */
[----:B------:R-:W4:Y:S01]  /*4890*/  LDL R84, [R1+0x284] ;  /* 0x0002840001547983 */ /* 0x000f220000100800 */
[----:B------:R-:W-:-:S02]  /*48a0*/  FMNMX.FTZ R11, R163, R12, !PT ;  /* 0x0000000ca30b7209 */ /* 0x000fc40007810000 */
[----:B------:R-:W-:Y:S01]  /*48b0*/  FSEL R167, R38, -INF , !P1 ;  /* 0xff80000026a77808 */ /* 0x000fe20004800000 */
[----:B------:R-:W4:Y:S01]  /*48c0*/  LDL R86, [R1+0x288] ;  /* 0x0002880001567983 */ /* 0x000f220000100800 */
[----:B------:R-:W-:Y:S02]  /*48d0*/  ISETP.GT.AND P1, PT, R10, 0x19, !P6 ;  /* 0x000000190a00780c */ /* 0x000fe40007724270 */
[----:B------:R-:W-:Y:S01]  /*48e0*/  FMNMX.FTZ R12, R164, R11, !PT ;  /* 0x0000000ba40c7209 */ /* 0x000fe20007810000 */
[----:B------:R-:W4:Y:S01]  /*48f0*/  LDL R88, [R1+0x28c] ;  /* 0x00028c0001587983 */ /* 0x000f220000100800 */
[----:B------:R-:W-:Y:S02]  /*4900*/  ISETP.LT.OR P1, PT, R0, 0x1a, P1 ;  /* 0x0000001a0000780c */ /* 0x000fe40000f21670 */
[----:B------:R-:W-:Y:S01]  /*4910*/  ISETP.NE.AND P6, PT, R52, RZ, PT ;  /* 0x000000ff3400720c */ /* 0x000fe20003fc5270 */
[----:B------:R-:W4:Y:S01]  /*4920*/  LDL R90, [R1+0x294] ;  /* 0x00029400015a7983 */ /* 0x000f220000100800 */
[----:B------:R-:W-:-:S02]  /*4930*/  FSEL R208, R39, -INF , !P1 ;  /* 0xff80000027d07808 */ /* 0x000fc40004800000 */
[----:B------:R-:W-:Y:S01]  /*4940*/  ISETP.NE.AND P1, PT, R33, RZ, PT ;  /* 0x000000ff2100720c */ /* 0x000fe20003f25270 */
[----:B------:R-:W4:Y:S01]  /*4950*/  LDL R92, [R1+0x298] ;  /* 0x00029800015c7983 */ /* 0x000f220000100800 */
[----:B------:R-:W-:Y:S02]  /*4960*/  ISETP.LT.OR P3, PT, R0, 0x51, P3 ;  /* 0x000000510000780c */ /* 0x000fe40001f61670 */
[----:B------:R-:W-:Y:S01]  /*4970*/  ISETP.GT.AND P1, PT, R10, 0x20, !P1 ;  /* 0x000000200a00780c */ /* 0x000fe20004f24270 */
[----:B------:R-:W4:Y:S01]  /*4980*/  LDL R94, [R1+0x29c] ;  /* 0x00029c00015e7983 */ /* 0x000f220000100800 */
[C---:B------:R-:W-:Y:S02]  /*4990*/  ISETP.LT.OR P4, PT, R0.reuse, 0x52, P4 ;  /* 0x000000520000780c */ /* 0x040fe40002781670 */
[----:B------:R-:W-:Y:S01]  /*49a0*/  ISETP.LT.OR P1, PT, R0, 0x21, P1 ;  /* 0x000000210000780c */ /* 0x000fe20000f21670 */
[----:B------:R-:W4:Y:S01]  /*49b0*/  LDL R96, [R1+0x2a4] ;  /* 0x0002a40001607983 */ /* 0x000f220000100800 */
[----:B------:R-:W-:-:S02]  /*49c0*/  FSEL R195, R66, -INF , !P3 ;  /* 0xff80000042c37808 */ /* 0x000fc40005800000 */
[----:B------:R-:W-:Y:S01]  /*49d0*/  FSEL R196, R42, -INF , !P1 ;  /* 0xff8000002ac47808 */ /* 0x000fe20004800000 */
[----:B------:R-:W4:Y:S01]  /*49e0*/  LDL R66, [R1+0x254] ;  /* 0x0002540001427983 */ /* 0x000f220000100800 */
[----:B------:R-:W-:Y:S02]  /*49f0*/  ISETP.NE.AND P1, PT, R36, RZ, PT ;  /* 0x000000ff2400720c */ /* 0x000fe40003f25270 */
[----:B------:R-:W-:Y:S01]  /*4a00*/  ISETP.LT.OR P5, PT, R0, 0x59, P5 ;  /* 0x000000590000780c */ /* 0x000fe20002fa1670 */
[----:B------:R-:W4:Y:S01]  /*4a10*/  LDL R98, [R1+0x2a8] ;  /* 0x0002a80001627983 */ /* 0x000f220000100800 */
[----:B------:R-:W-:Y:S02]  /*4a20*/  ISETP.GT.AND P1, PT, R10, 0x21, !P1 ;  /* 0x000000210a00780c */ /* 0x000fe40004f24270 */
[----:B------:R-:W-:Y:S01]  /*4a30*/  FSEL R199, R67, -INF , !P4 ;  /* 0xff80000043c77808 */ /* 0x000fe20006000000 */
[----:B------:R-:W4:Y:S01]  /*4a40*/  LDL R100, [R1+0x2ac] ;  /* 0x0002ac0001647983 */ /* 0x000f220000100800 */
[----:B------:R-:W-:-:S02]  /*4a50*/  ISETP.LT.OR P1, PT, R0, 0x22, P1 ;  /* 0x000000220000780c */ /* 0x000fc40000f21670 */
[----:B------:R-:W-:Y:S01]  /*4a60*/  FSEL R203, R70, -INF , !P5 ;  /* 0xff80000046cb7808 */ /* 0x000fe20006800000 */
[----:B------:R-:W4:Y:S01]  /*4a70*/  LDL R28, [R1+0x2b0] ;  /* 0x0002b000011c7983 */ /* 0x000f220000100800 */
[----:B------:R-:W-:Y:S02]  /*4a80*/  FSEL R200, R43, -INF , !P1 ;  /* 0xff8000002bc87808 */ /* 0x000fe40004800000 */
[----:B------:R-:W-:Y:S01]  /*4a90*/  ISETP.NE.AND P1, PT, R37, RZ, PT ;  /* 0x000000ff2500720c */ /* 0x000fe20003f25270 */
[----:B------:R-:W4:Y:S03]  /*4aa0*/  LDL R70, [R1+0x25c] ;  /* 0x00025c0001467983 */ /* 0x000f260000100800 */
[----:B------:R-:W-:Y:S01]  /*4ab0*/  ISETP.GT.AND P1, PT, R10, 0x28, !P1 ;  /* 0x000000280a00780c */ /* 0x000fe20004f24270 */
[----:B------:R-:W4:Y:S03]  /*4ac0*/  LDL R102, [R1+0x2b4] ;  /* 0x0002b40001667983 */ /* 0x000f260000100800 */
[----:B------:R-:W-:Y:S01]  /*4ad0*/  ISETP.LT.OR P1, PT, R0, 0x29, P1 ;  /* 0x000000290000780c */ /* 0x000fe20000f21670 */
[----:B------:R-:W4:Y:S03]  /*4ae0*/  LDL R104, [R1+0x2b8] ;  /* 0x0002b80001687983 */ /* 0x000f260000100800 */
[----:B------:R-:W-:Y:S01]  /*4af0*/  FSEL R204, R46, -INF , !P1 ;  /* 0xff8000002ecc7808 */ /* 0x000fe20004800000 */
[----:B------:R-:W4:Y:S01]  /*4b00*/  LDL R106, [R1+0x2bc] ;  /* 0x0002bc00016a7983 */ /* 0x000f220000100800 */
[----:B------:R-:W-:-:S03]  /*4b10*/  ISETP.NE.AND P1, PT, R40, RZ, PT ;  /* 0x000000ff2800720c */ /* 0x000fc60003f25270 */
[----:B------:R-:W4:Y:S01]  /*4b20*/  LDL R30, [R1+0x2c0] ;  /* 0x0002c000011e7983 */ /* 0x000f220000100800 */
[----:B------:R-:W-:-:S03]  /*4b30*/  ISETP.GT.AND P1, PT, R10, 0x29, !P1 ;  /* 0x000000290a00780c */ /* 0x000fc60004f24270 */
[----:B------:R-:W4:Y:S01]  /*4b40*/  LDL R108, [R1+0x2c4] ;  /* 0x0002c400016c7983 */ /* 0x000f220000100800 */
[----:B------:R-:W-:-:S03]  /*4b50*/  ISETP.LT.OR P1, PT, R0, 0x2a, P1 ;  /* 0x0000002a0000780c */ /* 0x000fc60000f21670 */
        /* <DEDUP_REMOVED lines=40> */
[----:B------:R-:W-:-:S02]  /*4de0*/  ISETP.GT.AND P1, PT, R10, RZ, !P2 ;  /* 0x000000ff0a00720c */ /* 0x000fc40005724270 */
[----:B------:R-:W-:Y:S01]  /*4df0*/  ISETP.NE.AND P2, PT, R60, RZ, PT ;  /* 0x000000ff3c00720c */ /* 0x000fe20003f45270 */
[----:B------:R-:W4:Y:S01]  /*4e00*/  LDL R138, [R1+0x314] ;  /* 0x00031400018a7983 */ /* 0x000f220000100800 */
[----:B------:R-:W-:Y:S02]  /*4e10*/  ISETP.LT.OR P1, PT, R0, 0x1, P1 ;  /* 0x000000010000780c */ /* 0x000fe40000f21670 */
[----:B------:R-:W-:Y:S01]  /*4e20*/  ISETP.GT.AND P2, PT, R10, 0x49, !P2 ;  /* 0x000000490a00780c */ /* 0x000fe20005744270 */
[----:B------:R-:W4:Y:S01]  /*4e30*/  LDL R140, [R1+0x318] ;  /* 0x00031800018c7983 */ /* 0x000f220000100800 */
[----:B------:R-:W-:Y:S02]  /*4e40*/  FSEL R91, R26, -INF , !P1 ;  /* 0xff8000001a5b7808 */ /* 0x000fe40004800000 */
[----:B------:R-:W-:Y:S01]  /*4e50*/  ISETP.GT.AND P1, PT, R10, 0x41, !P6 ;  /* 0x000000410a00780c */ /* 0x000fe20007724270 */
[----:B------:R-:W4:Y:S01]  /*4e60*/  LDL R26, [R1+0x2a0] ;  /* 0x0002a000011a7983 */ /* 0x000f220000100800 */
[----:B------:R-:W-:-:S02]  /*4e70*/  FMNMX.FTZ R8, R91, R61, !PT ;  /* 0x0000003d5b087209 */ /* 0x000fc40007810000 */
[----:B------:R-:W-:Y:S01]  /*4e80*/  ISETP.LT.OR P1, PT, R0, 0x42, P1 ;  /* 0x000000420000780c */ /* 0x000fe20000f21670 */
[----:B------:R-:W4:Y:S01]  /*4e90*/  LDL R142, [R1+0x31c] ;  /* 0x00031c00018e7983 */ /* 0x000f220000100800 */
[----:B------:R-:W-:Y:S02]  /*4ea0*/  FMNMX.FTZ R8, R57, R8, !PT ;  /* 0x0000000839087209 */ /* 0x000fe40007810000 */
[----:B------:R-:W-:Y:S01]  /*4eb0*/  FSEL R198, R59, -INF , !P1 ;  /* 0xff8000003bc67808 */ /* 0x000fe20004800000 */
[----:B------:R-:W4:Y:S01]  /*4ec0*/  LDL R42, [R1+0x320] ;  /* 0x00032000012a7983 */ /* 0x000f220000100800 */
[----:B------:R-:W-:Y:S02]  /*4ed0*/  FMNMX.FTZ R9, R53, R8, !PT ;  /* 0x0000000835097209 */ /* 0x000fe40007810000 */
[----:B------:R-:W-:Y:S01]  /*4ee0*/  ISETP.NE.AND P1, PT, R56, RZ, PT ;  /* 0x000000ff3800720c */ /* 0x000fe20003f25270 */
[----:B------:R-:W4:Y:S01]  /*4ef0*/  LDL R144, [R1+0x324] ;  /* 0x0003240001907983 */ /* 0x000f220000100800 */
[----:B------:R-:W-:-:S02]  /*4f00*/  FMNMX.FTZ R8, R210, R9, !PT ;  /* 0x00000009d2087209 */ /* 0x000fc40007810000 */
[----:B------:R-:W-:Y:S01]  /*4f10*/  FMNMX.FTZ R9, R165, R12, !PT ;  /* 0x0000000ca5097209 */ /* 0x000fe20007810000 */
[----:B------:R-:W4:Y:S01]  /*4f20*/  LDL R146, [R1+0x328] ;  /* 0x0003280001927983 */ /* 0x000f220000100800 */
[----:B------:R-:W-:Y:S02]  /*4f30*/  FMNMX.FTZ R8, R209, R8, !PT ;  /* 0x00000008d1087209 */ /* 0x000fe40007810000 */
[----:B------:R-:W-:Y:S01]  /*4f40*/  FMNMX.FTZ R9, R166, R9, !PT ;  /* 0x00000009a6097209 */ /* 0x000fe20007810000 */
[----:B------:R-:W4:Y:S01]  /*4f50*/  LDL R150, [R1+0x32c] ;  /* 0x00032c0001967983 */ /* 0x000f220000100800 */
[----:B------:R-:W-:Y:S02]  /*4f60*/  FMNMX.FTZ R11, R167, R8, !PT ;  /* 0x00000008a70b7209 */ /* 0x000fe40007810000 */
[----:B------:R-:W-:Y:S01]  /*4f70*/  FMNMX.FTZ R8, R176, R9, !PT ;  /* 0x00000009b0087209 */ /* 0x000fe20007810000 */
        /* <DEDUP_REMOVED lines=14> */
[----:B------:R-:W-:Y:S01]  /*5060*/  ISETP.GT.AND P1, PT, R10, 0x48, !P1 ;  /* 0x000000480a00780c */ /* 0x000fe20004f24270 */
        /* <DEDUP_REMOVED lines=13> */
[----:B------:R-:W-:-:S02]  /*5140*/  ISETP.LT.OR P1, PT, R0, 0x49, P1 ;  /* 0x000000490000780c */ /* 0x000fc40000f21670 */
[----:B------:R-:W-:Y:S01]  /*5150*/  FMNMX.FTZ R9, R180, R9, !PT ;  /* 0x00000009b4097209 */ /* 0x000fe20007810000 */
[----:B------:R-:W4:Y:S01]  /*5160*/  LDL R50, [R1+0x360] ;  /* 0x0003600001327983 */ /* 0x000f220000100800 */
[----:B------:R-:W-:Y:S02]  /*5170*/  FMNMX.FTZ R11, R193, R12, !PT ;  /* 0x0000000cc10b7209 */ /* 0x000fe40007810000 */
[----:B------:R-:W-:Y:S01]  /*5180*/  ISETP.NE.AND P6, PT, R24, RZ, PT ;  /* 0x000000ff1800720c */ /* 0x000fe20003fc5270 */
[----:B------:R-:W4:Y:S01]  /*5190*/  LDL R39, [R1+0x364] ;  /* 0x0003640001277983 */ /* 0x000f220000100800 */
[----:B------:R-:W-:Y:S02]  /*51a0*/  FMNMX.FTZ R9, R184, R9, !PT ;  /* 0x00000009b8097209 */ /* 0x000fe40007810000 */
[----:B------:R-:W-:Y:S01]  /*51b0*/  ISETP.LT.OR P2, PT, R0, 0x4a, P2 ;  /* 0x0000004a0000780c */ /* 0x000fe20001741670 */
[----:B------:R-:W4:Y:S01]  /*51c0*/  LDL R24, [R1+0x290] ;  /* 0x0002900001187983 */ /* 0x000f220000100800 */
[----:B------:R-:W-:-:S02]  /*51d0*/  FSEL R202, R62, -INF , !P1 ;  /* 0xff8000003eca7808 */ /* 0x000fc40004800000 */
[----:B------:R-:W-:Y:S01]  /*51e0*/  FMNMX.FTZ R11, R198, R11, !PT ;  /* 0x0000000bc60b7209 */ /* 0x000fe20007810000 */
[----:B------:R-:W4:Y:S01]  /*51f0*/  LDL R41, [R1+0x368] ;  /* 0x0003680001297983 */ /* 0x000f220000100800 */
[----:B------:R-:W-:Y:S02]  /*5200*/  ISETP.GT.AND P6, PT, R10, 0x59, !P6 ;  /* 0x000000590a00780c */ /* 0x000fe400077c4270 */
[----:B------:R-:W-:Y:S01]  /*5210*/  FMNMX.FTZ R10, R186, R9, !PT ;  /* 0x00000009ba0a7209 */ /* 0x000fe20007810000 */
[----:B------:R-:W4:Y:S01]  /*5220*/  LDL R43, [R1+0x36c] ;  /* 0x00036c00012b7983 */ /* 0x000f220000100800 */
[----:B------:R-:W-:Y:S02]  /*5230*/  FSEL R205, R63, -INF , !P2 ;  /* 0xff8000003fcd7808 */ /* 0x000fe40005000000 */
        /* <DEDUP_REMOVED lines=9> */
[----:B------:R-:W-:Y:S01]  /*52d0*/  ISETP.LT.OR P6, PT, R0, 0x5a, P6 ;  /* 0x0000005a0000780c */ /* 0x000fe200037c1670 */
[----:B------:R-:W4:Y:S01]  /*52e0*/  LDL R49, [R1+0x37c] ;  /* 0x00037c0001317983 */ /* 0x000f220000100800 */
[----:B------:R-:W-:-:S02]  /*52f0*/  FMNMX.FTZ R8, R199, R8, !PT ;  /* 0x00000008c7087209 */ /* 0x000fc40007810000 */
[----:B------:R-:W-:Y:S01]  /*5300*/  FMNMX.FTZ R10, R189, R10, !PT ;  /* 0x0000000abd0a7209 */ /* 0x000fe20007810000 */
[----:B------:R-:W4:Y:S01]  /*5310*/  LDL R54, [R1+0x380] ;  /* 0x0003800001367983 */ /* 0x000f220000100800 */
[----:B------:R-:W-:Y:S02]  /*5320*/  FSEL R206, R71, -INF , !P6 ;  /* 0xff80000047ce7808 */ /* 0x000fe40007000000 */
[----:B------:R-:W-:Y:S01]  /*5330*/  FMNMX.FTZ R11, R203, R8, !PT ;  /* 0x00000008cb0b7209 */ /* 0x000fe20007810000 */
[----:B------:R-:W0:Y:S03]  /*5340*/  SHFL.BFLY PT, R9, R10, 0x2, 0x1f ;  /* 0x0c401f000a097f89 */ /* 0x000e2600000e0000 */
[----:B------:R-:W-:Y:S01]  /*5350*/  FMNMX.FTZ R11, R206, R11, !PT ;  /* 0x0000000bce0b7209 */ /* 0x000fe20007810000 */
[----:B------:R-:W4:Y:S04]  /*5360*/  LDL R51, [R1+0x384] ;  /* 0x0003840001337983 */ /* 0x000f280000100800 */
[----:B------:R-:W-:Y:S04]  /*5370*/  STL.64 [R1+0x220], R10 ;  /* 0x0002200a01007387 */ /* 0x000fe80000100a00 */
[----:B------:R-:W2:Y:S04]  /*5380*/  LDL R13, [R1+0x224] ;  /* 0x00022400010d7983 */ /* 0x000ea80000100800 */
[----:B------:R-:W4:Y:S04]  /*5390*/  LDL R55, [R1+0x388] ;  /* 0x0003880001377983 */ /* 0x000f280000100800 */
[----:B------:R-:W4:Y:S01]  /*53a0*/  LDL R59, [R1+0x38c] ;  /* 0x00038c00013b7983 */ /* 0x000f220000100800 */
[----:B0-----:R-:W-:-:S03]  /*53b0*/  FMNMX.FTZ R0, R10, R9, !PT ;  /* 0x000000090a007209 */ /* 0x001fc60007810000 */
[----:B------:R-:W4:Y:S04]  /*53c0*/  LDL R56, [R1+0x390] ;  /* 0x0003900001387983 */ /* 0x000f280000100800 */
[----:B------:R-:W0:Y:S04]  /*53d0*/  SHFL.BFLY PT, R9, R0, 0x1, 0x1f ;  /* 0x0c201f0000097f89 */ /* 0x000e2800000e0000 */
[----:B------:R-:W4:Y:S04]  /*53e0*/  LDL R63, [R1+0x394] ;  /* 0x00039400013f7983 */ /* 0x000f280000100800 */
[----:B------:R-:W4:Y:S04]  /*53f0*/  LDL R65, [R1+0x398] ;  /* 0x0003980001417983 */ /* 0x000f280000100800 */
[----:B------:R-:W4:Y:S04]  /*5400*/  LDL R67, [R1+0x39c] ;  /* 0x00039c0001437983 */ /* 0x000f280000100800 */
[----:B------:R-:W4:Y:S04]  /*5410*/  LDL R58, [R1+0x3a0] ;  /* 0x0003a000013a7983 */ /* 0x000f280000100800 */
[----:B------:R-:W4:Y:S01]  /*5420*/  LDL R69, [R1+0x3a4] ;  /* 0x0003a40001457983 */ /* 0x000f220000100800 */
[----:B0-----:R-:W-:-:S03]  /*5430*/  FMNMX.FTZ R12, R0, R9, !PT ;  /* 0x00000009000c7209 */ /* 0x001fc60007810000 */
[----:B------:R-:W4:Y:S04]  /*5440*/  LDL R71, [R1+0x3a8] ;  /* 0x0003a80001477983 */ /* 0x000f280000100800 */
[----:B------:R0:W-:Y:S04]  /*5450*/  STL [R1+0x220], R12 ;  /* 0x0002200c01007387 */ /* 0x0001e80000100800 */
[----:B------:R-:W4:Y:S04]  /*5460*/  LDL R64, [R1+0x220] ;  /* 0x0002200001407983 */ /* 0x000f280000100800 */
[----:B------:R-:W4:Y:S04]  /*5470*/  LDL.64 R8, [R1+0xa8] ;  /* 0x0000a80001087983 */ /* 0x000f280000100a00 */
[----:B0-----:R-:W4:Y:S04]  /*5480*/  LDL R12, [R1+0x280] ;  /* 0x00028000010c7983 */ /* 0x001f280000100800 */
[----:B------:R-:W4:Y:S04]  /*5490*/  LDL R73, [R1+0x3ac] ;  /* 0x0003ac0001497983 */ /* 0x000f280000100800 */
        /* <DEDUP_REMOVED lines=40> */
[----:B---3--:R-:W-:Y:S04]  /*5720*/  STL [R1+0x334], R162 ;  /* 0x000334a201007387 */ /* 0x008fe80000100800 */
[----:B-----5:R-:W-:Y:S04]  /*5730*/  STL [R1+0x250], R14 ;  /* 0x0002500e01007387 */ /* 0x020fe80000100800 */
[----:B--2---:R-:W0:Y:S02]  /*5740*/  SHFL.BFLY PT, R0, R13, 0x2, 0x1f ;  /* 0x0c401f000d007f89 */ /* 0x004e2400000e0000 */
[----:B0-----:R-:W-:-:S05]  /*5750*/  FMNMX.FTZ R0, R0, R13, !PT ;  /* 0x0000000d00007209 */ /* 0x001fca0007810000 */
[----:B------:R-:W0:Y:S04]  /*5760*/  SHFL.BFLY PT, R13, R0, 0x1, 0x1f ;  /* 0x0c201f00000d7f89 */ /* 0x000e2800000e0000 */
[----:B------:R1:W-:Y:S01]  /*5770*/  STL [R1+0x260], R16 ;  /* 0x0002601001007387 */ /* 0x0003e20000100800 */
[----:B----4-:R-:W-:Y:S01]  /*5780*/  FMUL.FTZ R161, R21, R64 ;  /* 0x0000004015a17220 */ /* 0x010fe20000410000 */
[----:B------:R-:W-:Y:S02]  /*5790*/  FSETP.NEU.FTZ.AND P1, PT, R64, -INF , PT ;  /* 0xff8000004000780b */ /* 0x000fe40003f3d000 */
[----:B0-----:R-:W-:Y:S02]  /*57a0*/  FMNMX.FTZ R0, R0, R13, !PT ;  /* 0x0000000d00007209 */ /* 0x001fe40007810000 */
[----:B------:R-:W-:-:S02]  /*57b0*/  FSEL R161, R161, RZ, P1 ;  /* 0x000000ffa1a17208 */ /* 0x000fc40000800000 */
[C---:B------:R-:W-:Y:S01]  /*57c0*/  FSETP.NEU.FTZ.AND P1, PT, R0.reuse, -INF , PT ;  /* 0xff8000000000780b */ /* 0x040fe20003f3d000 */
[----:B------:R-:W-:Y:S01]  /*57d0*/  FMUL.FTZ R162, R0, R21 ;  /* 0x0000001500a27220 */ /* 0x000fe20000410000 */
[----:B------:R-:W-:-:S04]  /*57e0*/  IMAD R8, R15, 0xc00, R8 ;  /* 0x00000c000f087824 */ /* 0x000fc800078e0208 */
[----:B------:R-:W-:Y:S01]  /*57f0*/  FSEL R162, R162, RZ, P1 ;  /* 0x000000ffa2a27208 */ /* 0x000fe20000800000 */
[----:B------:R0:W-:Y:S01]  /*5800*/  STL [R1+0x270], R20 ;  /* 0x0002701401007387 */ /* 0x0001e20000100800 */
[-CC-:B------:R-:W-:Y:S01]  /*5810*/  FFMA.FTZ R231, R231, R21.reuse, -R161.reuse ;  /* 0x00000015e7e77223 */ /* 0x180fe200000108a1 */
[-CC-:B------:R-:W-:Y:S01]  /*5820*/  FFMA.FTZ R13, R156, R21.reuse, -R161.reuse ;  /* 0x000000159c0d7223 */ /* 0x180fe200000108a1 */
[-CC-:B------:R-:W-:Y:S01]  /*5830*/  FFMA.FTZ R14, R148, R21.reuse, -R161.reuse ;  /* 0x00000015940e7223 */ /* 0x180fe200000108a1 */
[----:B------:R2:W-:Y:S01]  /*5840*/  STL [R1+0x280], R12 ;  /* 0x0002800c01007387 */ /* 0x0005e20000100800 */
[-CC-:B------:R-:W-:Y:S01]  /*5850*/  FFMA.FTZ R15, R91, R21.reuse, -R162.reuse ;  /* 0x000000155b0f7223 */ /* 0x180fe200000108a2 */
[-CC-:B-1----:R-:W-:Y:S02]  /*5860*/  FFMA.FTZ R16, R61, R21.reuse, -R162.reuse ;  /* 0x000000153d107223 */ /* 0x182fe400000108a2 */
[----:B------:R1:W-:Y:S01]  /*5870*/  STL [R1+0x338], R17 ;  /* 0x0003381101007387 */ /* 0x0003e20000100800 */
[-CC-:B0-----:R-:W-:Y:S01]  /*5880*/  FFMA.FTZ R20, R53, R21.reuse, -R162.reuse ;  /* 0x0000001535147223 */ /* 0x181fe200000108a2 */
[-C--:B--2---:R-:W-:Y:S01]  /*5890*/  FFMA.FTZ R12, R158, R21.reuse, -R161 ;  /* 0x000000159e0c7223 */ /* 0x084fe200000108a1 */
[----:B-1----:R-:W-:Y:S01]  /*58a0*/  FFMA.FTZ R17, R57, R21, -R162 ;  /* 0x0000001539117223 */ /* 0x002fe200000108a2 */
[----:B------:R-:W-:Y:S08]  /*58b0*/  MUFU.EX2 R231, R231 ;  /* 0x000000e700e77308 */ /* 0x000ff00000000800 */
[----:B------:R-:W0:Y:S08]  /*58c0*/  MUFU.EX2 R12, R12 ;  /* 0x0000000c000c7308 */ /* 0x000e300000000800 */
[----:B------:R-:W-:Y:S08]  /*58d0*/  MUFU.EX2 R13, R13 ;  /* 0x0000000d000d7308 */ /* 0x000ff00000000800 */
[----:B------:R-:W1:Y:S08]  /*58e0*/  MUFU.EX2 R14, R14 ;  /* 0x0000000e000e7308 */ /* 0x000e700000000800 */
[----:B------:R-:W-:Y:S08]  /*58f0*/  MUFU.EX2 R15, R15 ;  /* 0x0000000f000f7308 */ /* 0x000ff00000000800 */
[----:B------:R-:W2:Y:S08]  /*5900*/  MUFU.EX2 R16, R16 ;  /* 0x0000001000107308 */ /* 0x000eb00000000800 */
[----:B------:R-:W-:Y:S08]  /*5910*/  MUFU.EX2 R17, R17 ;  /* 0x0000001100117308 */ /* 0x000ff00000000800 */
[----:B------:R-:W3:Y:S01]  /*5920*/  MUFU.EX2 R20, R20 ;  /* 0x0000001400147308 */ /* 0x000ee20000000800 */
[----:B------:R-:W-:-:S02]  /*5930*/  R2UR UR6, R8 ;  /* 0x00000000080672ca */ /* 0x000fc400000e0000 */
[----:B------:R-:W-:Y:S02]  /*5940*/  R2UR UR7, R9 ;  /* 0x00000000090772ca */ /* 0x000fe400000e0000 */
[----:B0-----:R-:W-:Y:S02]  /*5950*/  F2FP.F16.F32.PACK_AB R156, R12, R231 ;  /* 0x000000e70c9c723e */ /* 0x001fe400000000ff */
[----:B-1----:R-:W-:Y:S02]  /*5960*/  F2FP.F16.F32.PACK_AB R158, R14, R13 ;  /* 0x0000000d0e9e723e */ /* 0x002fe400000000ff */
[----:B--2---:R-:W-:Y:S01]  /*5970*/  F2FP.F16.F32.PACK_AB R157, R16, R15 ;  /* 0x0000000f109d723e */ /* 0x004fe200000000ff */
[----:B------:R-:W-:Y:S04]  /*5980*/  STL [R1+0x254], R66 ;  /* 0x0002544201007387 */ /* 0x000fe80000100800 */
[----:B------:R-:W-:Y:S01]  /*5990*/  STL [R1+0x258], R68 ;  /* 0x0002584401007387 */ /* 0x000fe20000100800 */
[----:B---3--:R-:W-:-:S03]  /*59a0*/  F2FP.F16.F32.PACK_AB R159, R20, R17 ;  /* 0x00000011149f723e */ /* 0x008fc600000000ff */
[----:B------:R-:W-:Y:S04]  /*59b0*/  STL [R1+0x25c], R70 ;  /* 0x00025c4601007387 */ /* 0x000fe80000100800 */
        /* <DEDUP_REMOVED lines=89> */
[----:B------:R0:W-:Y:S01]  /*5f50*/  STL [R1+0x3dc], R93 ;  /* 0x0003dc5d01007387 */ /* 0x0001e20000100800 */
[----:B------:R1:W-:Y:S06]  /*5f60*/  BAR.SYNC.DEFER_BLOCKING R237, 0x100 ;  /* 0x000400ed0000751d */ /* 0x0003ec0000010000 */
[----:B0-----:R-:W-:-:S06]  /*5f70*/  WARPGROUP.ARRIVE ;  /* 0x00000000000079c5 */ /* 0x001fcc0000000000 */
[----:B------:R-:W-:Y:S01]  /*5f80*/  HGMMA.64x256x16.F32 R24, R156, gdesc[UR4].tnspB, RZ, !UPT, gsb0 ;  /* 0x43e000049c187df0 */ /* 0x000fe2000c0008ff */
[----:B------:R0:W-:Y:S01]  /*5f90*/  STL [R1+0x3d0], R212 ;  /* 0x0003d0d401007387 */ /* 0x0001e20000100800 */
[-CC-:B------:R-:W-:Y:S01]  /*5fa0*/  FFMA.FTZ R163, R163, R21.reuse, -R161.reuse ;  /* 0x00000015a3a37223 */ /* 0x180fe200000108a1 */
[-CC-:B------:R-:W-:Y:S02]  /*5fb0*/  FFMA.FTZ R164, R164, R21.reuse, -R161.reuse ;  /* 0x00000015a4a47223 */ /* 0x180fe400000108a1 */
[----:B------:R2:W-:Y:S01]  /*5fc0*/  STL [R1+0x3e0], R211 ;  /* 0x0003e0d301007387 */ /* 0x0005e20000100800 */
[-CC-:B------:R-:W-:Y:S01]  /*5fd0*/  FFMA.FTZ R167, R167, R21.reuse, -R162.reuse ;  /* 0x00000015a7a77223 */ /* 0x180fe200000108a2 */
[-CC-:B------:R-:W-:Y:S01]  /*5fe0*/  FFMA.FTZ R208, R208, R21.reuse, -R162.reuse ;  /* 0x00000015d0d07223 */ /* 0x180fe200000108a2 */
[-CC-:B0-----:R-:W-:Y:S01]  /*5ff0*/  FFMA.FTZ R212, R166, R21.reuse, -R161.reuse ;  /* 0x00000015a6d47223 */ /* 0x181fe200000108a1 */
[-CC-:B------:R-:W-:Y:S01]  /*6000*/  FFMA.FTZ R166, R209, R21.reuse, -R162.reuse ;  /* 0x00000015d1a67223 */ /* 0x180fe200000108a2 */
[-C--:B--2---:R-:W-:Y:S01]  /*6010*/  FFMA.FTZ R211, R165, R21.reuse, -R161 ;  /* 0x00000015a5d37223 */ /* 0x084fe200000108a1 */
[----:B------:R-:W-:Y:S01]  /*6020*/  FFMA.FTZ R165, R210, R21, -R162 ;  /* 0x00000015d2a57223 */ /* 0x000fe200000108a2 */
[----:B------:R0:W-:Y:S01]  /*6030*/  STL [R1+0x418], R171 ;  /* 0x000418ab01007387 */ /* 0x0001e20000100800 */
[----:B------:R-:W-:Y:S08]  /*6040*/  MUFU.EX2 R163, R163 ;  /* 0x000000a300a37308 */ /* 0x000ff00000000800 */
[----:B------:R-:W2:Y:S08]  /*6050*/  MUFU.EX2 R164, R164 ;  /* 0x000000a400a47308 */ /* 0x000eb00000000800 */
[----:B------:R-:W-:Y:S08]  /*6060*/  MUFU.EX2 R211, R211 ;  /* 0x000000d300d37308 */ /* 0x000ff00000000800 */
[----:B------:R-:W3:Y:S08]  /*6070*/  MUFU.EX2 R212, R212 ;  /* 0x000000d400d47308 */ /* 0x000ef00000000800 */
[----:B------:R-:W-:Y:S08]  /*6080*/  MUFU.EX2 R165, R165 ;  /* 0x000000a500a57308 */ /* 0x000ff00000000800 */
[----:B------:R-:W4:Y:S08]  /*6090*/  MUFU.EX2 R166, R166 ;  /* 0x000000a600a67308 */ /* 0x000f300000000800 */
[----:B------:R-:W-:Y:S08]  /*60a0*/  MUFU.EX2 R167, R167 ;  /* 0x000000a700a77308 */ /* 0x000ff00000000800 */
[----:B0-----:R-:W0:Y:S01]  /*60b0*/  MUFU.EX2 R171, R208 ;  /* 0x000000d000ab7308 */ /* 0x001e220000000800 */
[----:B------:R5:W-:Y:S04]  /*60c0*/  STL [R1+0x414], R10 ;  /* 0x0004140a01007387 */ /* 0x000be80000100800 */
[----:B------:R1:W-:Y:S01]  /*60d0*/  STL [R1+0x440], R11 ;  /* 0x0004400b01007387 */ /* 0x0003e20000100800 */
[----:B-----5:R-:W-:-:S02]  /*60e0*/  VIADD R10, R8, 0x80 ;  /* 0x00000080080a7836 */ /* 0x020fc40000000000 */
[----:B-1----:R-:W-:-:S03]  /*60f0*/  IMAD.MOV.U32 R11, RZ, RZ, R9 ;  /* 0x000000ffff0b7224 */ /* 0x002fc600078e0009 */
[----:B------:R-:W-:Y:S02]  /*6100*/  R2UR UR6, R10 ;  /* 0x000000000a0672ca */ /* 0x000fe400000e0000 */
[----:B------:R-:W-:Y:S01]  /*6110*/  R2UR UR7, R11 ;  /* 0x000000000b0772ca */ /* 0x000fe200000e0000 */
[----:B------:R1:W-:Y:S04]  /*6120*/  STL [R1+0x3e4], R227 ;  /* 0x0003e4e301007387 */ /* 0x0003e80000100800 */
        /* <DEDUP_REMOVED lines=24> */
[----:B--2---:R-:W-:Y:S01]  /*62b0*/  F2FP.F16.F32.PACK_AB R156, R164, R163 ;  /* 0x000000a3a49c723e */ /* 0x004fe200000000ff */
[--C-:B------:R-:W-:Y:S01]  /*62c0*/  FFMA.FTZ R209, R200, R21, -R162.reuse ;  /* 0x00000015c8d17223 */ /* 0x100fe200000108a2 */
[----:B---3--:R-:W-:Y:S01]  /*62d0*/  F2FP.F16.F32.PACK_AB R158, R212, R211 ;  /* 0x000000d3d49e723e */ /* 0x008fe200000000ff */
[----:B------:R-:W-:Y:S01]  /*62e0*/  FFMA.FTZ R207, R207, R21, -R162 ;  /* 0x00000015cfcf7223 */ /* 0x000fe200000108a2 */
[----:B----4-:R-:W-:Y:S01]  /*62f0*/  F2FP.F16.F32.PACK_AB R157, R166, R165 ;  /* 0x000000a5a69d723e */ /* 0x010fe200000000ff */
[----:B------:R-:W-:Y:S01]  /*6300*/  VIADD R10, R8, 0x100 ;  /* 0x00000100080a7836 */ /* 0x000fe20000000000 */
[----:B0-----:R-:W-:Y:S01]  /*6310*/  F2FP.F16.F32.PACK_AB R159, R171, R167 ;  /* 0x000000a7ab9f723e */ /* 0x001fe200000000ff */
[----:B------:R-:W-:Y:S01]  /*6320*/  STL.128 [R1+0x250], R24 ;  /* 0x0002501801007387 */ /* 0x000fe20000100c00 */
[----:B------:R-:W-:Y:S02]  /*6330*/  IMAD.MOV.U32 R11, RZ, RZ, R9 ;  /* 0x000000ffff0b7224 */ /* 0x000fe400078e0009 */
[----:B------:R-:W-:Y:S01]  /*6340*/  FFMA.FTZ R174, R174, R21, -R161 ;  /* 0x00000015aeae7223 */ /* 0x000fe200000108a1 */
[----:B------:R-:W-:Y:S01]  /*6350*/  FADD.FTZ R12, R231, R12 ;  /* 0x0000000ce70c7221 */ /* 0x000fe20000010000 */
[----:B------:R-:W-:Y:S01]  /*6360*/  STL.128 [R1+0x260], R28 ;  /* 0x0002601c01007387 */ /* 0x000fe20000100c00 */
[----:B------:R-:W-:Y:S01]  /*6370*/  FADD.FTZ R16, R15, R16 ;  /* 0x000000100f107221 */ /* 0x000fe20000010000 */
[----:B-1----:R-:W0:Y:S02]  /*6380*/  LDC R227, c[0x0][0x450] ;  /* 0x00011400ffe37b82 */ /* 0x002e240000000800 */
[----:B------:R-:W-:Y:S04]  /*6390*/  STL.128 [R1+0x270], R32 ;  /* 0x0002702001007387 */ /* 0x000fe80000100c00 */
        /* <DEDUP_REMOVED lines=28> */
[----:B------:R1:W-:Y:S02]  /*6560*/  STL.128 [R1+0x440], R148 ;  /* 0x0004409401007387 */ /* 0x0003e40000100c00 */
[----:B-1----:R-:W-:-:S06]  /*6570*/  WARPGROUP.ARRIVE ;  /* 0x00000000000079c5 */ /* 0x002fcc0000000000 */
[----:B------:R-:W-:Y:S01]  /*6580*/  HGMMA.64x256x16.F32 R24, R156, gdesc[UR4].tnspB, R24, gsb0 ;  /* 0x43e000049c187df0 */ /* 0x000fe20008000818 */
[-CC-:B------:R-:W-:Y:S01]  /*6590*/  FFMA.FTZ R170, R182, R21.reuse, -R161.reuse ;  /* 0x00000015b6aa7223 */ /* 0x180fe200000108a1 */
[-CC-:B------:R-:W-:Y:S01]  /*65a0*/  FFMA.FTZ R173, R188, R21.reuse, -R161.reuse ;  /* 0x00000015bcad7223 */ /* 0x180fe200000108a1 */
[-CC-:B------:R-:W-:Y:S01]  /*65b0*/  FFMA.FTZ R168, R176, R21.reuse, -R161.reuse ;  /* 0x00000015b0a87223 */ /* 0x180fe200000108a1 */
[-C--:B------:R-:W-:Y:S01]  /*65c0*/  FFMA.FTZ R169, R179, R21.reuse, -R161 ;  /* 0x00000015b3a97223 */ /* 0x080fe200000108a1 */
[-CC-:B------:R-:W-:Y:S01]  /*65d0*/  FFMA.FTZ R182, R196, R21.reuse, -R162.reuse ;  /* 0x00000015c4b67223 */ /* 0x180fe200000108a2 */
[----:B------:R-:W-:Y:S01]  /*65e0*/  FFMA.FTZ R188, R204, R21, -R162 ;  /* 0x00000015ccbc7223 */ /* 0x000fe200000108a2 */
[----:B------:R-:W-:Y:S08]  /*65f0*/  MUFU.EX2 R170, R170 ;  /* 0x000000aa00aa7308 */ /* 0x000ff00000000800 */
[----:B------:R-:W-:Y:S08]  /*6600*/  MUFU.EX2 R168, R168 ;  /* 0x000000a800a87308 */ /* 0x000ff00000000800 */
[----:B------:R-:W1:Y:S08]  /*6610*/  MUFU.EX2 R169, R169 ;  /* 0x000000a900a97308 */ /* 0x000e700000000800 */
[----:B------:R-:W2:Y:S08]  /*6620*/  MUFU.EX2 R173, R173 ;  /* 0x000000ad00ad7308 */ /* 0x000eb00000000800 */
[----:B------:R-:W-:Y:S08]  /*6630*/  MUFU.EX2 R182, R182 ;  /* 0x000000b600b67308 */ /* 0x000ff00000000800 */
[----:B------:R-:W3:Y:S08]  /*6640*/  MUFU.EX2 R209, R209 ;  /* 0x000000d100d17308 */ /* 0x000ef00000000800 */
[----:B------:R-:W-:Y:S08]  /*6650*/  MUFU.EX2 R188, R188 ;  /* 0x000000bc00bc7308 */ /* 0x000ff00000000800 */
[----:B------:R-:W4:Y:S01]  /*6660*/  MUFU.EX2 R207, R207 ;  /* 0x000000cf00cf7308 */ /* 0x000f220000000800 */
[----:B------:R-:W-:-:S02]  /*6670*/  R2UR UR6, R10 ;  /* 0x000000000a0672ca */ /* 0x000fc400000e0000 */
[----:B------:R-:W-:Y:S01]  /*6680*/  R2UR UR7, R11 ;  /* 0x000000000b0772ca */ /* 0x000fe200000e0000 */
[-CC-:B------:R-:W-:Y:S01]  /*6690*/  FFMA.FTZ R190, R191, R21.reuse, -R162.reuse ;  /* 0x00000015bfbe7223 */ /* 0x180fe200000108a2 */
[-CC-:B------:R-:W-:Y:S01]  /*66a0*/  FFMA.FTZ R191, R194, R21.reuse, -R162.reuse ;  /* 0x00000015c2bf7223 */ /* 0x180fe200000108a2 */
[-CC-:B------:R-:W-:Y:S01]  /*66b0*/  FFMA.FTZ R172, R175, R21.reuse, -R161.reuse ;  /* 0x00000015afac7223 */ /* 0x180fe200000108a1 */
[-CC-:B------:R-:W-:Y:S01]  /*66c0*/  FFMA.FTZ R194, R197, R21.reuse, -R162.reuse ;  /* 0x00000015c5c27223 */ /* 0x180fe200000108a2 */
[-CC-:B------:R-:W-:Y:S01]  /*66d0*/  FFMA.FTZ R179, R178, R21.reuse, -R161.reuse ;  /* 0x00000015b2b37223 */ /* 0x180fe200000108a1 */
[-CC-:B------:R-:W-:Y:S01]  /*66e0*/  FFMA.FTZ R175, R183, R21.reuse, -R161.reuse ;  /* 0x00000015b7af7223 */ /* 0x180fe200000108a1 */
[-C--:B------:R-:W-:Y:S01]  /*66f0*/  FFMA.FTZ R176, R187, R21.reuse, -R161 ;  /* 0x00000015bbb07223 */ /* 0x080fe200000108a1 */
[----:B------:R-:W-:Y:S01]  /*6700*/  FFMA.FTZ R197, R201, R21, -R162 ;  /* 0x00000015c9c57223 */ /* 0x000fe200000108a2 */
[----:B------:R-:W-:Y:S08]  /*6710*/  MUFU.EX2 R172, R172 ;  /* 0x000000ac00ac7308 */ /* 0x000ff00000000800 */
[----:B------:R-:W5:Y:S08]  /*6720*/  MUFU.EX2 R179, R179 ;  /* 0x000000b300b37308 */ /* 0x000f700000000800 */
[----:B------:R-:W-:Y:S08]  /*6730*/  MUFU.EX2 R175, R175 ;  /* 0x000000af00af7308 */ /* 0x000ff00000000800 */
[----:B------:R-:W0:Y:S08]  /*6740*/  MUFU.EX2 R176, R176 ;  /* 0x000000b000b07308 */ /* 0x000e300000000800 */
[----:B------:R-:W-:Y:S01]  /*6750*/  MUFU.EX2 R190, R190 ;  /* 0x000000be00be7308 */ /* 0x000fe20000000800 */
[----:B------:R-:W-:-:S02]  /*6760*/  WARPGROUP.DEPBAR.LE gsb0, 0x0 ;  /* 0x00008000000079c5 */ /* 0x000fc40000010000 */
[----:B-1----:R-:W-:Y:S02]  /*6770*/  F2FP.F16.F32.PACK_AB R156, R169, R168 ;  /* 0x000000a8a99c723e */ /* 0x002fe400000000ff */
[----:B--2---:R-:W-:Y:S02]  /*6780*/  F2FP.F16.F32.PACK_AB R158, R173, R170 ;  /* 0x000000aaad9e723e */ /* 0x004fe400000000ff */
[----:B---3--:R-:W-:Y:S02]  /*6790*/  F2FP.F16.F32.PACK_AB R157, R209, R182 ;  /* 0x000000b6d19d723e */ /* 0x008fe400000000ff */
[----:B----4-:R-:W-:Y:S01]  /*67a0*/  F2FP.F16.F32.PACK_AB R159, R207, R188 ;  /* 0x000000bccf9f723e */ /* 0x010fe200000000ff */
        /* <DEDUP_REMOVED lines=34> */
[----:B------:R-:W1:Y:S08]  /*69d0*/  MUFU.EX2 R191, R191 ;  /* 0x000000bf00bf7308 */ /* 0x000e700000000800 */
[----:B------:R-:W-:Y:S08]  /*69e0*/  MUFU.EX2 R194, R194 ;  /* 0x000000c200c27308 */ /* 0x000ff00000000800 */
[----:B------:R-:W2:Y:S01]  /*69f0*/  MUFU.EX2 R197, R197 ;  /* 0x000000c500c57308 */ /* 0x000ea20000000800 */
[----:B------:R-:W-:-:S02]  /*6a00*/  VIADD R10, R8, 0x180 ;  /* 0x00000180080a7836 */ /* 0x000fc40000000000 */
[----:B------:R-:W-:-:S03]  /*6a10*/  IMAD.MOV.U32 R11, RZ, RZ, R9 ;  /* 0x000000ffff0b7224 */ /* 0x000fc600078e0009 */
[----:B------:R-:W-:Y:S02]  /*6a20*/  R2UR UR6, R10 ;  /* 0x000000000a0672ca */ /* 0x000fe400000e0000 */
[----:B------:R-:W-:Y:S01]  /*6a30*/  R2UR UR7, R11 ;  /* 0x000000000b0772ca */ /* 0x000fe200000e0000 */
[-CC-:B------:R-:W-:Y:S01]  /*6a40*/  FFMA.FTZ R178, R184, R21.reuse, -R161.reuse ;  /* 0x00000015b8b27223 */ /* 0x180fe200000108a1 */
[-CC-:B------:R-:W-:Y:S01]  /*6a50*/  FFMA.FTZ R187, R186, R21.reuse, -R161.reuse ;  /* 0x00000015babb7223 */ /* 0x180fe200000108a1 */
[-CC-:B------:R-:W-:Y:S01]  /*6a60*/  FFMA.FTZ R184, R193, R21.reuse, -R162.reuse ;  /* 0x00000015c1b87223 */ /* 0x180fe200000108a2 */
[-C--:B------:R-:W-:Y:S01]  /*6a70*/  FFMA.FTZ R183, R180, R21.reuse, -R161 ;  /* 0x00000015b4b77223 */ /* 0x080fe200000108a1 */
[-CC-:B------:R-:W-:Y:S01]  /*6a80*/  FFMA.FTZ R193, R198, R21.reuse, -R162.reuse ;  /* 0x00000015c6c17223 */ /* 0x180fe200000108a2 */
[-CC-:B------:R-:W-:Y:S01]  /*6a90*/  FFMA.FTZ R186, R202, R21.reuse, -R162.reuse ;  /* 0x00000015caba7223 */ /* 0x180fe200000108a2 */
[----:B------:R-:W-:Y:S01]  /*6aa0*/  FFMA.FTZ R201, R205, R21, -R162 ;  /* 0x00000015cdc97223 */ /* 0x000fe200000108a2 */
[----:B------:R-:W-:Y:S08]  /*6ab0*/  MUFU.EX2 R174, R174 ;  /* 0x000000ae00ae7308 */ /* 0x000ff00000000800 */
[----:B------:R-:W3:Y:S08]  /*6ac0*/  MUFU.EX2 R183, R183 ;  /* 0x000000b700b77308 */ /* 0x000ef00000000800 */
[----:B------:R-:W-:Y:S08]  /*6ad0*/  MUFU.EX2 R178, R178 ;  /* 0x000000b200b27308 */ /* 0x000ff00000000800 */
[----:B------:R-:W4:Y:S08]  /*6ae0*/  MUFU.EX2 R187, R187 ;  /* 0x000000bb00bb7308 */ /* 0x000f300000000800 */
[----:B------:R-:W-:Y:S08]  /*6af0*/  MUFU.EX2 R184, R184 ;  /* 0x000000b800b87308 */ /* 0x000ff00000000800 */
[----:B------:R-:W4:Y:S08]  /*6b00*/  MUFU.EX2 R193, R193 ;  /* 0x000000c100c17308 */ /* 0x000f300000000800 */
[----:B------:R-:W-:Y:S08]  /*6b10*/  MUFU.EX2 R186, R186 ;  /* 0x000000ba00ba7308 */ /* 0x000ff00000000800 */
[----:B------:R-:W4:Y:S01]  /*6b20*/  MUFU.EX2 R201, R201 ;  /* 0x000000c900c97308 */ /* 0x000f220000000800 */
[----:B------:R-:W-:-:S02]  /*6b30*/  VIADD R10, R8, 0x200 ;  /* 0x00000200080a7836 */ /* 0x000fc40000000000 */
[----:B------:R-:W-:Y:S01]  /*6b40*/  IMAD.MOV.U32 R11, RZ, RZ, R9 ;  /* 0x000000ffff0b7224 */ /* 0x000fe200078e0009 */
[----:B------:R-:W-:Y:S02]  /*6b50*/  WARPGROUP.DEPBAR.LE gsb0, 0x0 ;  /* 0x00008000000079c5 */ /* 0x000fe40000010000 */
[----:B-----5:R-:W-:Y:S02]  /*6b60*/  F2FP.F16.F32.PACK_AB R156, R179, R172 ;  /* 0x000000acb39c723e */ /* 0x020fe400000000ff */
[----:B0-----:R-:W-:Y:S02]  /*6b70*/  F2FP.F16.F32.PACK_AB R158, R176, R175 ;  /* 0x000000afb09e723e */ /* 0x001fe400000000ff */
[----:B-1----:R-:W-:Y:S02]  /*6b80*/  F2FP.F16.F32.PACK_AB R157, R191, R190 ;  /* 0x000000bebf9d723e */ /* 0x002fe400000000ff */
[----:B--2---:R-:W-:Y:S01]  /*6b90*/  F2FP.F16.F32.PACK_AB R159, R197, R194 ;  /* 0x000000c2c59f723e */ /* 0x004fe200000000ff */
        /* <DEDUP_REMOVED lines=32> */
[----:B0-----:R-:W-:-:S06]  /*6da0*/  WARPGROUP.ARRIVE ;  /* 0x00000000000079c5 */ /* 0x001fcc0000000000 */
[----:B------:R-:W-:Y:S01]  /*6db0*/  HGMMA.64x256x16.F32 R24, R156, gdesc[UR4].tnspB, R24, gsb0 ;  /* 0x43e000049c187df0 */ /* 0x000fe20008000818 */
        /* <DEDUP_REMOVED lines=8> */
[-CC-:B------:R-:W-:Y:S01]  /*6e40*/  FFMA.FTZ R181, R203, R21.reuse, -R162.reuse ;  /* 0x00000015cbb57223 */ /* 0x180fe200000108a2 */
[----:B------:R-:W-:Y:S01]  /*6e50*/  FFMA.FTZ R162, R206, R21, -R162 ;  /* 0x00000015cea27223 */ /* 0x000fe200000108a2 */
[----:B------:R-:W-:Y:S01]  /*6e60*/  MUFU.EX2 R10, R10 ;  /* 0x0000000a000a7308 */ /* 0x000fe20000000800 */
[----:B------:R-:W-:Y:S01]  /*6e70*/  VIADD R8, R8, 0x280 ;  /* 0x0000028008087836 */ /* 0x000fe20000000000 */
[----:B------:R-:W2:Y:S06]  /*6e80*/  @!P0 LDL R21, [R1+0x210] ;  /* 0x0002100001158983 */ /* 0x000eac0000100800 */
[----:B------:R-:W0:Y:S08]  /*6e90*/  MUFU.EX2 R11, R11 ;  /* 0x0000000b000b7308 */ /* 0x000e300000000800 */
[----:B------:R-:W-:Y:S08]  /*6ea0*/  MUFU.EX2 R177, R177 ;  /* 0x000000b100b17308 */ /* 0x000ff00000000800 */
[----:B------:R-:W1:Y:S08]  /*6eb0*/  MUFU.EX2 R180, R180 ;  /* 0x000000b400b47308 */ /* 0x000e700000000800 */
[----:B------:R-:W-:Y:S08]  /*6ec0*/  MUFU.EX2 R161, R161 ;  /* 0x000000a100a17308 */ /* 0x000ff00000000800 */
[----:B------:R-:W5:Y:S08]  /*6ed0*/  MUFU.EX2 R196, R196 ;  /* 0x000000c400c47308 */ /* 0x000f700000000800 */
[----:B------:R-:W-:Y:S08]  /*6ee0*/  MUFU.EX2 R181, R181 ;  /* 0x000000b500b57308 */ /* 0x000ff00000000800 */
[----:B------:R-:W5:Y:S01]  /*6ef0*/  MUFU.EX2 R162, R162 ;  /* 0x000000a200a27308 */ /* 0x000f620000000800 */
[----:B------:R-:W-:-:S02]  /*6f00*/  WARPGROUP.DEPBAR.LE gsb0, 0x0 ;  /* 0x00008000000079c5 */ /* 0x000fc40000010000 */
[----:B---3--:R-:W-:Y:S02]  /*6f10*/  F2FP.F16.F32.PACK_AB R156, R183, R174 ;  /* 0x000000aeb79c723e */ /* 0x008fe400000000ff */
[----:B----4-:R-:W-:Y:S02]  /*6f20*/  F2FP.F16.F32.PACK_AB R158, R187, R178 ;  /* 0x000000b2bb9e723e */ /* 0x010fe400000000ff */
[----:B------:R-:W-:Y:S02]  /*6f30*/  F2FP.F16.F32.PACK_AB R157, R193, R184 ;  /* 0x000000b8c19d723e */ /* 0x000fe400000000ff */
[----:B------:R-:W-:Y:S01]  /*6f40*/  F2FP.F16.F32.PACK_AB R159, R201, R186 ;  /* 0x000000bac99f723e */ /* 0x000fe200000000ff */
        /* <DEDUP_REMOVED lines=32> */
[----:B---3--:R-:W-:-:S06]  /*7150*/  WARPGROUP.ARRIVE ;  /* 0x00000000000079c5 */ /* 0x008fcc0000000000 */
[----:B------:R-:W-:Y:S01]  /*7160*/  HGMMA.64x256x16.F32 R24, R156, gdesc[UR4].tnspB, R24, gsb0 ;  /* 0x43e000049c187df0 */ /* 0x000fe20008000818 */
[----:B------:R-:W-:Y:S02]  /*7170*/  R2UR UR6, R8 ;  /* 0x00000000080672ca */ /* 0x000fe400000e0000 */
[----:B------:R-:W-:Y:S02]  /*7180*/  R2UR UR7, R9 ;  /* 0x00000000090772ca */ /* 0x000fe400000e0000 */
[----:B------:R-:W3:Y:S01]  /*7190*/  @!P0 LDL.64 R8, [R1+0x68] ;  /* 0x0000680001088983 */ /* 0x000ee20000100a00 */
[----:B------:R-:W-:Y:S02]  /*71a0*/  WARPGROUP.DEPBAR.LE gsb0, 0x0 ;  /* 0x00008000000079c5 */ /* 0x000fe40000010000 */
[----:B0-----:R-:W-:Y:S02]  /*71b0*/  F2FP.F16.F32.PACK_AB R156, R11, R10 ;  /* 0x0000000a0b9c723e */ /* 0x001fe400000000ff */
[----:B-1----:R-:W-:-:S02]  /*71c0*/  F2FP.F16.F32.PACK_AB R158, R180, R177 ;  /* 0x000000b1b49e723e */ /* 0x002fc400000000ff */
[----:B-----5:R-:W-:Y:S02]  /*71d0*/  F2FP.F16.F32.PACK_AB R157, R196, R161 ;  /* 0x000000a1c49d723e */ /* 0x020fe400000000ff */
        /* <DEDUP_REMOVED lines=74> */
[----:B------:R0:W-:Y:S04]  /*7680*/  STL.128 [R1+0x3b0], R112 ;  /* 0x0003b07001007387 */ /* 0x0001e80000100c00 */
        /* <DEDUP_REMOVED lines=9> */
[----:B------:R-:W4:Y:S04]  /*7720*/  LDL R157, [R1+0x250] ;  /* 0x00025000019d7983 */ /* 0x000f280000100800 */
[----:B0-----:R-:W5:Y:S04]  /*7730*/  LDL R113, [R1+0x254] ;  /* 0x0002540001717983 */ /* 0x001f680000100800 */
[----:B------:R-:W5:Y:S04]  /*7740*/  LDL R111, [R1+0x258] ;  /* 0x00025800016f7983 */ /* 0x000f680000100800 */
        /* <DEDUP_REMOVED lines=61> */
[----:B-1----:R-:W5:Y:S04]  /*7b20*/  LDL R150, [R1+0x350] ;  /* 0x0003500001967983 */ /* 0x002f680000100800 */
        /* <DEDUP_REMOVED lines=62> */
[----:B------:R-:W5:Y:S01]  /*7f10*/  LDL R26, [R1+0x44c] ;  /* 0x00044c00011a7983 */ /* 0x000f620000100800 */
        /* <DEDUP_REMOVED lines=22> */
[----:B---3--:R-:W-:Y:S02]  /*8080*/  @!P0 MOV R8, R8 ;  /* 0x0000000800088202 */ /* 0x008fe40000000f00 */
[----:B------:R-:W-:Y:S01]  /*8090*/  FADD.FTZ R10, R11, R10 ;  /* 0x0000000a0b0a7221 */ /* 0x000fe20000010000 */
[----:B------:R-:W-:Y:S02]  /*80a0*/  FADD.FTZ R196, R196, R161 ;  /* 0x000000a1c4c47221 */ /* 0x000fe40000010000 */
[----:B--2---:R-:W-:Y:S02]  /*80b0*/  @!P0 IMAD R21, R21, 0x8, R8 ;  /* 0x0000000815158824 */ /* 0x004fe400078e0208 */
[----:B------:R-:W-:Y:S01]  /*80c0*/  FADD.FTZ R177, R177, R10 ;  /* 0x0000000ab1b17221 */ /* 0x000fe20000010000 */
[----:B------:R-:W-:Y:S01]  /*80d0*/  FADD.FTZ R181, R181, R196 ;  /* 0x000000c4b5b57221 */ /* 0x000fe20000010000 */
[----:B------:R-:W-:Y:S02]  /*80e0*/  STL [R1+0x88], RZ ;  /* 0x000088ff01007387 */ /* 0x000fe40000100800 */
[----:B------:R-:W-:Y:S01]  /*80f0*/  FADD.FTZ R180, R180, R177 ;  /* 0x000000b1b4b47221 */ /* 0x000fe20000010000 */
[----:B------:R-:W-:Y:S01]  /*8100*/  FADD.FTZ R181, R162, R181 ;  /* 0x000000b5a2b57221 */ /* 0x000fe20000010000 */
[----:B------:R-:W-:Y:S01]  /*8110*/  STL [R1+0x88], R234 ;  /* 0x000088ea01007387 */ /* 0x000fe20000100800 */
[----:B------:R-:W-:-:S03]  /*8120*/  @!P0 PRMT R21, RZ, 0x654, R21 ;  /* 0x00000654ff158816 */ /* 0x000fc60000000015 */
[----:B------:R-:W-:Y:S04]  /*8130*/  STL [R1+0x88], R234 ;  /* 0x000088ea01007387 */ /* 0x000fe80000100800 */
[----:B------:R-:W-:Y:S04]  /*8140*/  STL [R1+0x88], R234 ;  /* 0x000088ea01007387 */ /* 0x000fe80000100800 */
[----:B------:R-:W-:Y:S04]  /*8150*/  STL [R1+0x88], R234 ;  /* 0x000088ea01007387 */ /* 0x000fe80000100800 */
[----:B------:R-:W-:Y:S04]  /*8160*/  STL [R1+0x88], R234 ;  /* 0x000088ea01007387 */ /* 0x000fe80000100800 */
[----:B------:R-:W-:Y:S04]  /*8170*/  STL [R1+0x88], R234 ;  /* 0x000088ea01007387 */ /* 0x000fe80000100800 */
[----:B------:R0:W-:Y:S04]  /*8180*/  STL [R1+0x224], R0 ;  /* 0x0002240001007387 */ /* 0x0001e80000100800 */
[----:B------:R1:W-:Y:S04]  /*8190*/  STL.64 [R1+0x230], R180 ;  /* 0x000230b401007387 */ /* 0x0003e80000100a00 */
[----:B----4-:R1:W-:Y:S04]  /*81a0*/  STL [R1+0x250], R157 ;  /* 0x0002509d01007387 */ /* 0x0103e80000100800 */
[----:B-----5:R1:W-:Y:S04]  /*81b0*/  STL [R1+0x254], R113 ;  /* 0x0002547101007387 */ /* 0x0203e80000100800 */
[----:B------:R1:W-:Y:S04]  /*81c0*/  STL [R1+0x258], R111 ;  /* 0x0002586f01007387 */ /* 0x0003e80000100800 */
        /* <DEDUP_REMOVED lines=124> */
[----:B------:R1:W-:Y:S01]  /*8990*/  STL [R1+0x44c], R26 ;  /* 0x00044c1a01007387 */ /* 0x0003e20000100800 */
[----:B------:R1:W-:Y:S03]  /*89a0*/  @!P0 SYNCS.ARRIVE.TRANS64.RED.A1T0 RZ, [R21+URZ], RZ ;  /* 0x000000ff15ff89a7 */ /* 0x0003e6000810043f */
[----:B0-----:R-:W2:Y:S01]  /*89b0*/  LDL R0, [R1+0x70] ;  /* 0x0000700001007983 */ /* 0x001ea20000100800 */
[----:B------:R-:W-:Y:S01]  /*89c0*/  ISETP.NE.AND P1, PT, R6, 0x1, PT ;  /* 0x000000010600780c */ /* 0x000fe20003f25270 */
[----:B--2---:R-:W-:-:S12]  /*89d0*/  IMAD.SHL.U32 R6, R0, 0x80, RZ ;  /* 0x0000008000067824 */ /* 0x004fd800078e00ff */
[----:B------:R-:W-:-:S04]  /*89e0*/  @P1 IMAD.HI.U32 R0, R6, R7, RZ ;  /* 0x0000000706001227 */ /* 0x000fc800078e00ff */
[----:B------:R-:W-:Y:S01]  /*89f0*/  IMAD.MOV.U32 R7, RZ, RZ, R6 ;  /* 0x000000ffff077224 */ /* 0x000fe200078e0006 */
[----:B------:R-:W-:Y:S02]  /*8a00*/  @P1 SHF.R.U32.HI R7, RZ, R227, R0 ;  /* 0x000000e3ff071219 */ /* 0x000fe40000011600 */
[----:B------:R-:W-:-:S03]  /*8a10*/  ISETP.GE.AND P1, PT, R5, 0x1, PT ;  /* 0x000000010500780c */ /* 0x000fc60003f26270 */
[----:B------:R-:W-:Y:S02]  /*8a20*/  IMAD.IADD R7, R160, 0x1, R7 ;  /* 0x00000001a0077824 */ /* 0x000fe400078e0207 */
[----:B------:R-:W-:Y:S02]  /*8a30*/  VIADD R0, R154, 0xfffffffe ;  /* 0xfffffffe9a007836 */ /* 0x000fe40000000000 */
[----:B------:R-:W-:-:S06]  /*8a40*/  IMAD.IADD R4, R7, 0x1, R4 ;  /* 0x0000000107047824 */ /* 0x000fcc00078e0204 */
[----:B-1----:R-:W-:Y:S05]  /*8a50*/  @!P1 BRA `(.L_x_10936) ;  /* 0x0000000000409947 */ /* 0x002fea0003800000 */
[C---:B------:R-:W-:Y:S01]  /*8a60*/  ISETP.GT.AND P1, PT, R7.reuse, RZ, PT ;  /* 0x000000ff0700720c */ /* 0x040fe20003f24270 */
[----:B------:R-:W-:Y:S01]  /*8a70*/  BSSY B0, `(.L_x_10937) ;  /* 0x000000c000007945 */ /* 0x000fe20003800000 */
[----:B------:R-:W-:-:S11]  /*8a80*/  VIADD R8, R7, 0xffffffff ;  /* 0xffffffff07087836 */ /* 0x000fd60000000000 */
[----:B------:R-:W-:Y:S05]  /*8a90*/  @P1 BRA `(.L_x_10938) ;  /* 0x0000000000181947 */ /* 0x000fea0003800000 */
[----:B------:R-:W-:Y:S01]  /*8aa0*/  ISETP.NE.AND P1, PT, R5, 0x1, PT ;  /* 0x000000010500780c */ /* 0x000fe20003f25270 */
[----:B------:R-:W-:-:S12]  /*8ab0*/  IMAD.MOV R7, RZ, RZ, -R7 ;  /* 0x000000ffff077224 */ /* 0x000fd800078e0a07 */
[----:B------:R-:W-:-:S05]  /*8ac0*/  @P1 IMAD.HI.U32 R2, R7, R2, RZ ;  /* 0x0000000207021227 */ /* 0x000fca00078e00ff */
[----:B------:R-:W-:-:S04]  /*8ad0*/  @P1 SHF.R.U32.HI R7, RZ, R3, R2 ;  /* 0x00000003ff071219 */ /* 0x000fc80000011602 */
[----:B------:R-:W-:Y:S01]  /*8ae0*/  LOP3.LUT R8, RZ, R7, RZ, 0x33, !PT ;  /* 0x00000007ff087212 */ /* 0x000fe200078e33ff */
[----:B------:R-:W-:Y:S06]  /*8af0*/  BRA `(.L_x_10939) ;  /* 0x00000000000c7947 */ /* 0x000fec0003800000 */
.L_x_10938:
[----:B------:R-:W-:-:S13]  /*8b00*/  ISETP.NE.AND P1, PT, R5, 0x1, PT ;  /* 0x000000010500780c */ /* 0x000fda0003f25270 */
[----:B------:R-:W-:-:S05]  /*8b10*/  @P1 IMAD.HI.U32 R2, R8, R2, RZ ;  /* 0x0000000208021227 */ /* 0x000fca00078e00ff */
[----:B------:R-:W-:-:S07]  /*8b20*/  @P1 SHF.R.U32.HI R8, RZ, R3, R2 ;  /* 0x00000003ff081219 */ /* 0x000fce0000011602 */
.L_x_10939:
[----:B------:R-:W-:Y:S05]  /*8b30*/  BSYNC B0 ;  /* 0x0000000000007941 */ /* 0x000fea0003800000 */
.L_x_10937:
[----:B------:R-:W-:-:S05]  /*8b40*/  IMAD R5, R8, R5, R5 ;  /* 0x0000000508057224 */ /* 0x000fca00078e0205 */
[----:B------:R-:W-:-:S07]  /*8b50*/  VIMNMX R4, R4, R5, PT ;  /* 0x0000000504047248 */ /* 0x000fce0003fe0100 */
.L_x_10936:
[----:B------:R-:W-:Y:S01]  /*8b60*/  IMAD.HI R4, R4, 0x2aaaaaab, RZ ;  /* 0x2aaaaaab04047827 */ /* 0x000fe200078e02ff */
[----:B------:R-:W-:Y:S04]  /*8b70*/  BSSY B2, `(.L_x_10940) ;  /* 0x0000011000027945 */ /* 0x000fe80003800000 */
[----:B------:R-:W-:-:S04]  /*8b80*/  SHF.R.U32.HI R3, RZ, 0x1f, R4 ;  /* 0x0000001fff037819 */ /* 0x000fc80000011604 */
[----:B------:R-:W-:-:S04]  /*8b90*/  LEA.HI.SX32 R3, R4, R3, 0x1c ;  /* 0x0000000304037211 */ /* 0x000fc800078fe2ff */
[----:B------:R-:W-:-:S04]  /*8ba0*/  VIMNMX R190, R192, R3, !PT ;  /* 0x00000003c0be7248 */ /* 0x000fc80007fe0100 */
[----:B------:R-:W-:-:S13]  /*8bb0*/  ISETP.GE.AND P1, PT, R0, R190, PT ;  /* 0x000000be0000720c */ /* 0x000fda0003f26270 */
[----:B------:R-:W-:Y:S05]  /*8bc0*/  @!P1 BRA `(.L_x_10941) ;  /* 0x00000000002c9947 */ /* 0x000fea0003800000 */
[----:B------:R-:W-:Y:S01]  /*8bd0*/  BSSY B1, `(.L_x_10942) ;  /* 0x0000008000017945 */ /* 0x000fe20003800000 */
.L_x_10944:
[----:B------:R-:W-:Y:S01]  /*8be0*/  BSSY B0, `(.L_x_10943) ;  /* 0x0000003000007945 */ /* 0x000fe20003800000 */
[----:B------:R-:W-:-:S07]  /*8bf0*/  MOV R194, 0x8c10 ;  /* 0x00008c1000c27802 */ /* 0x000fce0000000f00 */
[----:B------:R-:W-:Y:S05]  /*8c00*/  CALL.REL.NOINC `($_ZN7cutlass13device_kernelIN5flash11enable_sm90INS1_16FlashAttnFwdSm90INS1_25CollectiveMainloopFwdSm90ILi2EN4cute5tupleIJNS5_1CILi1EEES8_S8_EEENS6_IJNS7_ILi128EEENS7_ILi96EEENS7_ILi64EEEEEELi256ENS_6half_tEfNS_4arch4Sm90ELb0ELb1ELb0ELb0ELb0ELb0ELb1ELb1ELb0ELb1ELb1ELb0EEENS1_21CollectiveEpilogueFwdINS6_IJSA_NS7_ILi256EEESB_EEES9_SE_SG_Li256ELb0ELb1ELb1ELb0EEENS1_19SingleTileSchedulerILb0ELb1ELb1ELi128EEEEEEEEEvNT_6ParamsE$_ZZN5flash25CollectiveMainloopFwdSm90ILi2EN4cute5tupleIJNS1_1CILi1EEES4_S4_EEENS2_IJNS3_ILi128EEENS3_ILi96EEENS3_ILi64EEEEEELi256EN7cutlass6half_tEfNSA_4arch4Sm90ELb0ELb1ELb0ELb0ELb0ELb0ELb1ELb1ELb0ELb1ELb1ELb0EE3mmaINS_16FlashAttnFwdSm90ISE_NS_21CollectiveEpilogueFwdINS2_IJS6_NS3_ILi256EEES7_EEES5_SB_SD_Li256ELb0ELb1ELb1ELb0EEENS_19SingleTileSchedulerILb0ELb1ELb1ELi128EEEE13SharedStorageENS1_6TensorINS1_11ArrayEngineIfLm128EEENS1_6LayoutINS2_IJNS2_IJNS3_ILi2EEEST_NS3_ILi32EEEEEES4_S4_EEENS2_IJNS2_IJS4_ST_NS3_ILi4EEEEEENS3_ILi0EEESZ_EEEEEEENS_7SoftmaxILi2ELi0EEEEEbRKNSE_6ParamsENSA_25PipelineTmaAsyncNoClusterILi2ENSA_16PipelineTmaAsyncILi2EEEEES1B_RNSA_13PipelineStateILj2EEERT0_RT1_iRiRKNS_16SeqlenInfoQKNewKILb0ELb0EEENS2_IJiiiiEEERT_ENKUliT_T0_T1_E_clIZSF_ISO_S12_S14_EbS17_S1B_S1B_S1E_S1G_S1I_iS1J_S1N_S1O_S1Q_EUlRS1R_iE1_NS3_ILb0EEENS3_ILb1EEEEEDaiS1R_S1S_S1T_) ;  /* 0x000002c0001c7944 */ /* 0x000fea0003c00000 */
[----:B------:R-:W-:Y:S05]  /*8c10*/  BSYNC B0 ;  /* 0x0000000000007941 */ /* 0x000fea0003800000 */
.L_x_10943:
[C---:B------:R-:W-:Y:S01]  /*8c20*/  ISETP.GT.AND P1, PT, R0.reuse, R190, PT ;  /* 0x000000be0000720c */ /* 0x040fe20003f24270 */
[----:B------:R-:W-:-:S12]  /*8c30*/  VIADD R0, R0, 0xffffffff ;  /* 0xffffffff00007836 */ /* 0x000fd80000000000 */
[----:B------:R-:W-:Y:S05]  /*8c40*/  @P1 BRA `(.L_x_10944) ;  /* 0xfffffffc00e41947 */ /* 0x000fea000383ffff */
[----:B------:R-:W-:Y:S05]  /*8c50*/  BSYNC B1 ;  /* 0x0000000000017941 */ /* 0x000fea0003800000 */
.L_x_10942:
[----:B------:R-:W2:Y:S02]  /*8c60*/  LDL R6, [R1+0x70] ;  /* 0x0000700001067983 */ /* 0x000ea40000100800 */
[----:B--2---:R-:W-:-:S07]  /*8c70*/  IMAD.SHL.U32 R6, R6, 0x80, RZ ;  /* 0x0000008006067824 */ /* 0x004fce00078e00ff */
.L_x_10941:
[----:B------:R-:W-:Y:S05]  /*8c80*/  BSYNC B2 ;  /* 0x0000000000027941 */ /* 0x000fea0003800000 */
.L_x_10940:
[----:B------:R-:W0:Y:S01]  /*8c90*/  LDC R2, c[0x0][0x448] ;  /* 0x00011200ff027b82 */ /* 0x000e220000000800 */
[----:B------:R-:W-:Y:S01]  /*8ca0*/  VIADD R6, R6, 0x7f ;  /* 0x0000007f06067836 */ /* 0x000fe20000000000 */
[----:B------:R-:W-:-:S06]  /*8cb0*/  ULDC UR4, c[0x0][0xad4] ;  /* 0x0002b50000047ab9 */ /* 0x000fcc0000000800 */
[----:B------:R-:W1:Y:S01]  /*8cc0*/  LDC R7, c[0x0][0xadc] ;  /* 0x0002b700ff077b82 */ /* 0x000e620000000800 */
[----:B0-----:R-:W-:-:S13]  /*8cd0*/  ISETP.NE.AND P1, PT, R2, 0x1, PT ;  /* 0x000000010200780c */ /* 0x001fda0003f25270 */
[----:B------:R-:W0:Y:S08]  /*8ce0*/  @P1 LDC R3, c[0x0][0x44c] ;  /* 0x00011300ff031b82 */ /* 0x000e300000000800 */
[----:B------:R-:W2:Y:S01]  /*8cf0*/  @P1 LDC R5, c[0x0][0x450] ;  /* 0x00011400ff051b82 */ /* 0x000ea20000000800 */
[----:B0-----:R-:W-:-:S05]  /*8d00*/  @P1 IMAD.HI.U32 R2, R6, R3, RZ ;  /* 0x0000000306021227 */ /* 0x001fca00078e00ff */
[----:B--2---:R-:W-:Y:S02]  /*8d10*/  @P1 SHF.R.U32.HI R6, RZ, R5, R2 ;  /* 0x00000005ff061219 */ /* 0x004fe40000011602 */
[----:B-1----:R-:W-:-:S03]  /*8d20*/  ISETP.GE.AND P1, PT, R7, 0x1, PT ;  /* 0x000000010700780c */ /* 0x002fc60003f26270 */
[----:B------:R-:W-:-:S04]  /*8d30*/  IMAD.IADD R6, R235, 0x1, R6 ;  /* 0x00000001eb067824 */ /* 0x000fc800078e0206 */
[----:B------:R-:W-:-:S06]  /*8d40*/  VIADD R2, R6, -UR4 ;  /* 0x8000000406027c36 */ /* 0x000fcc0008000000 */
[----:B------:R-:W-:Y:S05]  /*8d50*/  @!P1 BRA `(.L_x_10945) ;  /* 0x0000000000449947 */ /* 0x000fea0003800000 */
        /* <DEDUP_REMOVED lines=10> */
.L_x_10947:
[----:B------:R-:W-:-:S13]  /*8e00*/  ISETP.NE.AND P1, PT, R7, 0x1, PT ;  /* 0x000000010700780c */ /* 0x000fda0003f25270 */
[----:B------:R-:W0:Y:S02]  /*8e10*/  @P1 LDC.64 R4, c[0x0][0xae0] ;  /* 0x0002b800ff041b82 */ /* 0x000e240000000a00 */
[----:B0-----:R-:W-:-:S05]  /*8e20*/  @P1 IMAD.HI.U32 R4, R6, R4, RZ ;  /* 0x0000000406041227 */ /* 0x001fca00078e00ff */
[----:B------:R-:W-:-:S07]  /*8e30*/  @P1 SHF.R.U32.HI R6, RZ, R5, R4 ;  /* 0x00000005ff061219 */ /* 0x000fce0000011604 */
.L_x_10948:
[----:B------:R-:W-:Y:S05]  /*8e40*/  BSYNC B0 ;  /* 0x0000000000007941 */ /* 0x000fea0003800000 */
.L_x_10946:
[----:B------:R-:W-:-:S05]  /*8e50*/  IMAD R3, R6, R7, RZ ;  /* 0x0000000706037224 */ /* 0x000fca00078e02ff */
[----:B------:R-:W-:-:S07]  /*8e60*/  VIMNMX R2, R2, R3, !PT ;  /* 0x0000000302027248 */ /* 0x000fce0007fe0100 */
.L_x_10945:
[----:B------:R-:W-:-:S04]  /*8e70*/  VIADD R2, R2, 0x5f ;  /* 0x0000005f02027836 */ /* 0x000fc80000000000 */
[----:B------:R-:W-:-:S05]  /*8e80*/  IMAD.HI R2, R2, 0x2aaaaaab, RZ ;  /* 0x2aaaaaab02027827 */ /* 0x000fca00078e02ff */
[----:B------:R-:W-:-:S04]  /*8e90*/  SHF.R.U32.HI R3, RZ, 0x1f, R2 ;  /* 0x0000001fff037819 */ /* 0x000fc80000011602 */
[----:B------:R-:W-:-:S04]  /*8ea0*/  LEA.HI.SX32 R3, R2, R3, 0x1c ;  /* 0x0000000302037211 */ /* 0x000fc800078fe2ff */
[----:B------:R-:W-:-:S04]  /*8eb0*/  VIMNMX R182, R192, R3, !PT ;  /* 0x00000003c0b67248 */ /* 0x000fc80007fe0100 */
[----:B------:R-:W-:-:S13]  /*8ec0*/  ISETP.GE.AND P1, PT, R0, R182, PT ;  /* 0x000000b60000720c */ /* 0x000fda0003f26270 */
[----:B------:R-:W-:Y:S05]  /*8ed0*/  @!P1 BRA `(.L_x_10949) ;  /* 0x0000016400d89947 */ /* 0x000fea0003800000 */
[----:B------:R0:W5:Y:S01]  /*8ee0*/  LDL.64 R2, [R1+0x170] ;  /* 0x0001700001027983 */ /* 0x0001620000100a00 */
[----:B------:R-:W-:-:S07]  /*8ef0*/  IMAD.MOV.U32 R14, RZ, RZ, R0 ;  /* 0x000000ffff0e7224 */ /* 0x000fce00078e0000 */
.L_x_10966:
[----:B0----5:R-:W2:Y:S04]  /*8f00*/  LD.E R5, desc[UR44][R2.64] ;  /* 0x0000002c02057980 */ /* 0x021ea8000c101900 */
[----:B-1----:R-:W3:Y:S01]  /*8f10*/  LD.E R0, desc[UR44][R2.64+0x8] ;  /* 0x0000082c02007980 */ /* 0x002ee2000c101900 */
[----:B--2---:R-:W-:-:S05]  /*8f20*/  VIADD R5, R5, 0x1 ;  /* 0x0000000105057836 */ /* 0x004fca0000000000 */
[----:B------:R-:W-:-:S13]  /*8f30*/  ISETP.NE.AND P2, PT, R5, 0x2, PT ;  /* 0x000000020500780c */ /* 0x000fda0003f45270 */
[----:B------:R1:W5:Y:S04]  /*8f40*/  @P2 LD.E R11, desc[UR44][R2.64+0x4] ;  /* 0x0000042c020b2980 */ /* 0x000368000c101900 */
[----:B------:R-:W2:Y:S01]  /*8f50*/  @!P2 LD.E R4, desc[UR44][R2.64+0x4] ;  /* 0x0000042c0204a980 */ /* 0x000ea2000c101900 */
[----:B---3--:R-:W-:-:S03]  /*8f60*/  VIADD R9, R0, 0x1 ;  /* 0x0000000100097836 */ /* 0x008fc60000000000 */
[----:B------:R3:W-:Y:S04]  /*8f70*/  ST.E desc[UR44][R2.64], R5 ;  /* 0x0000000502007985 */ /* 0x0007e8000c10192c */
[----:B------:R1:W-:Y:S04]  /*8f80*/  ST.E desc[UR44][R2.64+0x8], R9 ;  /* 0x0000080902007985 */ /* 0x0003e8000c10192c */
[----:B------:R1:W-:Y:S01]  /*8f90*/  @!P2 ST.E desc[UR44][R2.64], RZ ;  /* 0x000000ff0200a985 */ /* 0x0003e2000c10192c */
[----:B--2---:R-:W-:-:S05]  /*8fa0*/  @!P2 LOP3.LUT R11, R4, 0x1, RZ, 0x3c, !PT ;  /* 0x00000001040ba812 */ /* 0x004fca00078e3cff */
[----:B------:R1:W-:Y:S04]  /*8fb0*/  @!P2 ST.E desc[UR44][R2.64+0x4], R11 ;  /* 0x0000040b0200a985 */ /* 0x0003e8000c10192c */
[----:B------:R-:W2:Y:S01]  /*8fc0*/  LDL R0, [R1+0x1c] ;  /* 0x00001c0001007983 */ /* 0x000ea20000100800 */
[----:B------:R-:W-:Y:S01]  /*8fd0*/  IMAD.MOV.U32 R7, RZ, RZ, R14 ;  /* 0x000000ffff077224 */ /* 0x000fe200078e000e */
[----:B------:R-:W-:Y:S05]  /*8fe0*/  YIELD ;  /* 0x0000000000007946 */ /* 0x000fea0003800000 */
[----:B------:R-:W-:Y:S01]  /*8ff0*/  BSSY B0, `(.L_x_10950) ;  /* 0x0000008000007945 */ /* 0x000fe20003800000 */
[----:B------:R-:W-:Y:S01]  /*9000*/  VIADD R14, R14, 0xffffffff ;  /* 0xffffffff0e0e7836 */ /* 0x000fe20000000000 */
[----:B------:R-:W-:Y:S01]  /*9010*/  ISETP.GT.AND P1, PT, R7, R182, PT ;  /* 0x000000b60700720c */ /* 0x000fe20003f24270 */
[----:B---3--:R-:W-:Y:S01]  /*9020*/  @!P2 IMAD.MOV.U32 R5, RZ, RZ, RZ ;  /* 0x000000ffff05a224 */ /* 0x008fe200078e00ff */
[----:B--2---:R-:W-:-:S04]  /*9030*/  LOP3.LUT R0, R0, 0x1, RZ, 0xfc, !PT ;  /* 0x0000000100007812 */ /* 0x004fc800078efcff */
[----:B------:R-:W-:-:S13]  /*9040*/  ISETP.NE.AND P3, PT, R0, 0x3, PT ;  /* 0x000000030000780c */ /* 0x000fda0003f65270 */
[----:B-1----:R-:W-:Y:S05]  /*9050*/  @!P3 BRA `(.L_x_10951) ;  /* 0x000000000004b947 */ /* 0x002fea0003800000 */
[----:B------:R-:W-:Y:S01]  /*9060*/  BPT.TRAP 0x1 ;  /* 0x000000040000795c */ /* 0x000fe20000300000 */
.L_x_10951:
[----:B------:R-:W-:Y:S05]  /*9070*/  BSYNC B0 ;  /* 0x0000000000007941 */ /* 0x000fea0003800000 */
.L_x_10950:
[----:B------:R-:W2:Y:S01]  /*9080*/  LDL.64 R6, [R1+0x8] ;  /* 0x0000080001067983 */ /* 0x000ea20000100a00 */
[----:B-----5:R-:W-:Y:S02]  /*9090*/  SHF.L.U32 R8, R11, 0x1f, RZ ;  /* 0x0000001f0b087819 */ /* 0x020fe400000006ff */
[----:B--2---:R-:W-:-:S05]  /*90a0*/  MOV R6, R6 ;  /* 0x0000000600067202 */ /* 0x004fca0000000f00 */
[----:B------:R-:W-:-:S04]  /*90b0*/  IMAD R5, R5, 0x8, R6 ;  /* 0x0000000805057824 */ /* 0x000fc800078e0206 */
[----:B------:R1:W2:Y:S01]  /*90c0*/  SYNCS.PHASECHK.TRANS64.TRYWAIT P2, [R5+URZ], R8 ;  /* 0x00000008050075a7 */ /* 0x0002a2000804017f */
[----:B------:R1:W5:Y:S04]  /*90d0*/  LD.E R0, desc[UR44][R2.64] ;  /* 0x0000002c02007980 */ /* 0x000368000c101900 */
[----:B------:R1:W5:Y:S01]  /*90e0*/  LD.E R4, desc[UR44][R2.64+0x4] ;  /* 0x0000042c02047980 */ /* 0x000362000c101900 */
[----:B------:R-:W-:Y:S04]  /*90f0*/  BSSY B0, `(.L_x_10952) ;  /* 0x0000003000007945 */ /* 0x000fe80003800000 */
[----:B------:R-:W-:Y:S05]  /*9100*/  @!P3 BRA `(.L_x_10953) ;  /* 0x000000000004b947 */ /* 0x000fea0003800000 */
[----:B------:R-:W-:Y:S01]  /*9110*/  BPT.TRAP 0x1 ;  /* 0x000000040000795c */ /* 0x000fe20000300000 */
.L_x_10953:
[----:B------:R-:W-:Y:S05]  /*9120*/  BSYNC B0 ;  /* 0x0000000000007941 */ /* 0x000fea0003800000 */
.L_x_10952:
[----:B------:R-:W-:Y:S04]  /*9130*/  BSSY B0, `(.L_x_10954) ;  /* 0x0000006000007945 */ /* 0x000fe80003800000 */
[----:B--2---:R-:W-:Y:S05]  /*9140*/  @P2 BRA `(.L_x_10955) ;  /* 0x0000000000102947 */ /* 0x004fea0003800000 */
[----:B-----5:R-:W-:Y:S01]  /*9150*/  IMAD R0, R0, 0x8, R6 ;  /* 0x0000000800007824 */ /* 0x020fe200078e0206 */
[----:B-1----:R-:W-:-:S04]  /*9160*/  SHF.L.U32 R5, R4, 0x1f, RZ ;  /* 0x0000001f04057819 */ /* 0x002fc800000006ff */
[----:B------:R-:W1:Y:S02]  /*9170*/  SYNCS.PHASECHK.TRANS64.TRYWAIT P2, [R0+URZ], R5 ;  /* 0x00000005000075a7 */ /* 0x000e64000804017f */
[----:B-1----:R-:W-:Y:S05]  /*9180*/  @!P2 BRA `(.L_x_10956) ;  /* 0x000002980078a947 */ /* 0x002fea0003800000 */
.L_x_10955:
[----:B------:R-:W-:Y:S05]  /*9190*/  BSYNC B0 ;  /* 0x0000000000007941 */ /* 0x000fea0003800000 */
.L_x_10954:
[----:B-1----:R-:W2:Y:S04]  /*91a0*/  LD.E R5, desc[UR44][R2.64] ;  /* 0x0000002c02057980 */ /* 0x002ea8000c101900 */
[----:B------:R-:W2:Y:S01]  /*91b0*/  LDL.64 R8, [R1+0xa0] ;  /* 0x0000a00001087983 */ /* 0x000ea20000100a00 */
[----:B------:R-:W-:Y:S05]  /*91c0*/  WARPSYNC.ALL ;  /* 0x0000000000007948 */ /* 0x000fea0003800000 */
[----:B------:R-:W3:Y:S04]  /*91d0*/  LDL.64 R16, [R1+0x98] ;  /* 0x0000980001107983 */ /* 0x000ee80000100a00 */
[----:B------:R-:W4:Y:S04]  /*91e0*/  LDL.64 R6, [R1+0x98] ;  /* 0x0000980001067983 */ /* 0x000f280000100a00 */
[----:B------:R-:W4:Y:S01]  /*91f0*/  LDL.64 R10, [R1+0x98] ;  /* 0x00009800010a7983 */ /* 0x000f220000100a00 */
[----:B--2--5:R-:W-:-:S03]  /*9200*/  IMAD R4, R5, 0x300, R8 ;  /* 0x0000030005047824 */ /* 0x024fc600078e0208 */
[----:B------:R-:W2:Y:S01]  /*9210*/  LDL.64 R12, [R1+0x98] ;  /* 0x00009800010c7983 */ /* 0x000ea20000100a00 */
[----:B------:R-:W-:Y:S01]  /*9220*/  IMAD.MOV.U32 R5, RZ, RZ, R9 ;  /* 0x000000ffff057224 */ /* 0x000fe200078e0009 */
[C---:B------:R-:W-:Y:S01]  /*9230*/  R2UR UR6, R4.reuse ;  /* 0x00000000040672ca */ /* 0x040fe200000e0000 */
[----:B------:R-:W-:Y:S01]  /*9240*/  WARPGROUP.ARRIVE ;  /* 0x00000000000079c5 */ /* 0x000fe20000000000 */
[----:B------:R-:W2:Y:S02]  /*9250*/  LDL R15, [R1+0x54] ;  /* 0x00005400010f7983 */ /* 0x000ea40000100800 */
[----:B------:R-:W-:Y:S01]  /*9260*/  R2UR UR7, R5 ;  /* 0x00000000050772ca */ /* 0x000fe200000e0000 */
[----:B------:R-:W-:Y:S02]  /*9270*/  VIADD R8, R4, 0x2 ;  /* 0x0000000204087836 */ /* 0x000fe40000000000 */
[----:B------:R-:W-:Y:S01]  /*9280*/  IMAD.MOV.U32 R183, RZ, RZ, 0x1 ;  /* 0x00000001ffb77424 */ /* 0x000fe200078e00ff */
[----:B------:R1:W-:Y:S04]  /*9290*/  STL [R1+0x80], RZ ;  /* 0x000080ff01007387 */ /* 0x0003e80000100800 */
[----:B------:R1:W-:Y:S04]  /*92a0*/  STL [R1+0x80], R183 ;  /* 0x000080b701007387 */ /* 0x0003e80000100800 */
[----:B------:R1:W-:Y:S04]  /*92b0*/  STL [R1+0x80], R183 ;  /* 0x000080b701007387 */ /* 0x0003e80000100800 */
[----:B------:R1:W-:Y:S04]  /*92c0*/  STL [R1+0x80], R183 ;  /* 0x000080b701007387 */ /* 0x0003e80000100800 */
[----:B------:R1:W-:Y:S01]  /*92d0*/  STL [R1+0x80], R183 ;  /* 0x000080b701007387 */ /* 0x0003e20000100800 */
[----:B---3--:R-:W-:-:S02]  /*92e0*/  R2UR UR4, R16 ;  /* 0x00000000100472ca */ /* 0x008fc400000e0000 */
[----:B------:R-:W-:-:S13]  /*92f0*/  R2UR UR5, R17 ;  /* 0x00000000110572ca */ /* 0x000fda00000e0000 */
[----:B------:R-:W-:Y:S01]  /*9300*/  HGMMA.64x96x16.F32 R24, gdesc[UR4], RZ, !UPT, gsb0 ;  /* 0x01600000041879f0 */ /* 0x000fe2000c0008ff */
[----:B----4-:R-:W-:Y:S01]  /*9310*/  VIADD R6, R6, 0x2 ;  /* 0x0000000206067836 */ /* 0x010fe20000000000 */
[----:B------:R-:W-:Y:S02]  /*9320*/  R2UR UR6, R8 ;  /* 0x00000000080672ca */ /* 0x000fe400000e0000 */
[----:B------:R-:W-:Y:S02]  /*9330*/  R2UR UR7, R9 ;  /* 0x00000000090772ca */ /* 0x000fe400000e0000 */
[----:B------:R-:W-:Y:S02]  /*9340*/  R2UR UR4, R6 ;  /* 0x00000000060472ca */ /* 0x000fe400000e0000 */
[----:B------:R-:W-:Y:S01]  /*9350*/  R2UR UR5, R7 ;  /* 0x00000000070572ca */ /* 0x000fe200000e0000 */
[----:B------:R-:W-:Y:S02]  /*9360*/  VIADD R10, R10, 0x4 ;  /* 0x000000040a0a7836 */ /* 0x000fe40000000000 */
[----:B------:R-:W-:-:S02]  /*9370*/  VIADD R6, R4, 0x4 ;  /* 0x0000000404067836 */ /* 0x000fc40000000000 */
[----:B------:R-:W-:Y:S01]  /*9380*/  IMAD.MOV.U32 R7, RZ, RZ, R9 ;  /* 0x000000ffff077224 */ /* 0x000fe200078e0009 */
[----:B------:R-:W-:Y:S02]  /*9390*/  WARPGROUP.DEPBAR.LE gsb0, 0x0 ;  /* 0x00008000000079c5 */ /* 0x000fe40000010000 */
[----:B------:R1:W5:Y:S04]  /*93a0*/  LD.E R0, desc[UR44][R2.64] ;  /* 0x0000002c02007980 */ /* 0x000368000c101900 */
[----:B------:R1:W5:Y:S01]  /*93b0*/  LD.E R5, desc[UR44][R2.64+0x4] ;  /* 0x0000042c02057980 */ /* 0x000362000c101900 */
[----:B------:R-:W-:-:S06]  /*93c0*/  WARPGROUP.ARRIVE ;  /* 0x00000000000079c5 */ /* 0x000fcc0000000000 */
[----:B------:R-:W-:Y:S01]  /*93d0*/  HGMMA.64x96x16.F32 R24, gdesc[UR4], R24, gsb0 ;  /* 0x01600000041879f0 */ /* 0x000fe20008000818 */
[----:B------:R-:W-:Y:S02]  /*93e0*/  R2UR UR6, R6 ;  /* 0x00000000060672ca */ /* 0x000fe400000e0000 */
[----:B------:R-:W-:Y:S02]  /*93f0*/  R2UR UR7, R7 ;  /* 0x00000000070772ca */ /* 0x000fe400000e0000 */
[----:B------:R-:W-:Y:S02]  /*9400*/  R2UR UR4, R10 ;  /* 0x000000000a0472ca */ /* 0x000fe400000e0000 */
[----:B------:R-:W-:Y:S01]  /*9410*/  R2UR UR5, R11 ;  /* 0x000000000b0572ca */ /* 0x000fe200000e0000 */
[----:B------:R-:W-:Y:S02]  /*9420*/  VIADD R6, R4, 0x6 ;  /* 0x0000000604067836 */ /* 0x000fe40000000000 */
[----:B--2---:R-:W-:-:S02]  /*9430*/  VIADD R12, R12, 0x6 ;  /* 0x000000060c0c7836 */ /* 0x004fc40000000000 */
[----:B------:R-:W-:Y:S01]  /*9440*/  IMAD.MOV.U32 R7, RZ, RZ, R9 ;  /* 0x000000ffff077224 */ /* 0x000fe200078e0009 */
[----:B------:R-:W-:Y:S02]  /*9450*/  WARPGROUP.DEPBAR.LE gsb0, 0x0 ;  /* 0x00008000000079c5 */ /* 0x000fe40000010000 */
[----:B------:R-:W-:-:S06]  /*9460*/  WARPGROUP.ARRIVE ;  /* 0x00000000000079c5 */ /* 0x000fcc0000000000 */
[----:B------:R-:W-:Y:S01]  /*9470*/  HGMMA.64x96x16.F32 R24, gdesc[UR4], R24, gsb0 ;  /* 0x01600000041879f0 */ /* 0x000fe20008000818 */
[----:B------:R-:W-:Y:S02]  /*9480*/  R2UR UR6, R6 ;  /* 0x00000000060672ca */ /* 0x000fe400000e0000 */
[----:B------:R-:W-:Y:S02]  /*9490*/  R2UR UR7, R7 ;  /* 0x00000000070772ca */ /* 0x000fe400000e0000 */
[----:B------:R-:W-:Y:S02]  /*94a0*/  R2UR UR4, R12 ;  /* 0x000000000c0472ca */ /* 0x000fe400000e0000 */
[----:B------:R-:W-:Y:S02]  /*94b0*/  R2UR UR5, R13 ;  /* 0x000000000d0572ca */ /* 0x000fe400000e0000 */
[----:B------:R-:W-:-:S04]  /*94c0*/  LOP3.LUT R15, R15, 0x1, RZ, 0xfc, !PT ;  /* 0x000000010f0f7812 */ /* 0x000fc800078efcff */
[----:B------:R-:W-:Y:S01]  /*94d0*/  ISETP.NE.AND P3, PT, R15, 0x3, PT ;  /* 0x000000030f00780c */ /* 0x000fe20003f65270 */
[----:B------:R-:W-:Y:S02]  /*94e0*/  WARPGROUP.DEPBAR.LE gsb0, 0x0 ;  /* 0x00008000000079c5 */ /* 0x000fe40000010000 */
[----:B------:R-:W-:-:S06]  /*94f0*/  WARPGROUP.ARRIVE ;  /* 0x00000000000079c5 */ /* 0x000fcc0000000000 */
[----:B------:R-:W-:Y:S01]  /*9500*/  HGMMA.64x96x16.F32 R24, gdesc[UR4], R24, gsb0 ;  /* 0x01600000041879f0 */ /* 0x000fe20008000818 */
[----:B------:R-:W-:Y:S02]  /*9510*/  BSSY B0, `(.L_x_10957) ;  /* 0x0000004000007945 */ /* 0x000fe40003800000 */
[----:B------:R-:W-:Y:S02]  /*9520*/  WARPGROUP.DEPBAR.LE gsb0, 0x0 ;  /* 0x00008000000079c5 */ /* 0x000fe40000010000 */
[----:B-1----:R-:W-:Y:S05]  /*9530*/  @!P3 BRA `(.L_x_10958) ;  /* 0x000000000004b947 */ /* 0x002fea0003800000 */
[----:B------:R-:W-:Y:S01]  /*9540*/  BPT.TRAP 0x1 ;  /* 0x000000040000795c */ /* 0x000fe20000300000 */
.L_x_10958:
[----:B------:R-:W-:Y:S05]  /*9550*/  BSYNC B0 ;  /* 0x0000000000007941 */ /* 0x000fea0003800000 */
.L_x_10957:
        /* <DEDUP_REMOVED lines=10> */
.L_x_10960:
[----:B------:R-:W-:Y:S05]  /*9600*/  BSYNC B0 ;  /* 0x0000000000007941 */ /* 0x000fea0003800000 */
.L_x_10959:
[----:B------:R-:W-:Y:S04]  /*9610*/  BSSY B0, `(.L_x_10961) ;  /* 0x0000006000007945 */ /* 0x000fe80003800000 */
[----:B--2---:R-:W-:Y:S05]  /*9620*/  @P2 BRA `(.L_x_10962) ;  /* 0x0000000000102947 */ /* 0x004fea0003800000 */
[----:B-----5:R-:W-:Y:S01]  /*9630*/  IMAD R4, R4, 0x8, R7 ;  /* 0x0000000804047824 */ /* 0x020fe200078e0207 */
[----:B------:R-:W-:-:S04]  /*9640*/  SHF.L.U32 R5, R5, 0x1f, RZ ;  /* 0x0000001f05057819 */ /* 0x000fc800000006ff */
[----:B------:R-:W2:Y:S02]  /*9650*/  SYNCS.PHASECHK.TRANS64.TRYWAIT P2, [R4+URZ], R5 ;  /* 0x00000005040075a7 */ /* 0x000ea4000804017f */
[----:B--2---:R-:W-:Y:S05]  /*9660*/  @!P2 BRA `(.L_x_10963) ;  /* 0x000002940054a947 */ /* 0x004fea0003800000 */
.L_x_10962:
[----:B------:R-:W-:Y:S05]  /*9670*/  BSYNC B0 ;  /* 0x0000000000007941 */ /* 0x000fea0003800000 */
.L_x_10961:
[----:B------:R-:W3:Y:S04]  /*9680*/  LD.E R15, desc[UR44][R2.64] ;  /* 0x0000002c020f7980 */ /* 0x000ee8000c101900 */
[----:B------:R-:W3:Y:S04]  /*9690*/  LDL.64 R6, [R1+0x118] ;  /* 0x0001180001067983 */ /* 0x000ee80000100a00 */
[----:B-1----:R-:W4:Y:S04]  /*96a0*/  LDL R0, [R1+0x90] ;  /* 0x0000900001007983 */ /* 0x002f280000100800 */
[----:B--2--5:R-:W2:Y:S04]  /*96b0*/  LDL.64 R4, [R1+0x110] ;  /* 0x0001100001047983 */ /* 0x024ea80000100a00 */
[----:B------:R-:W2:Y:S04]  /*96c0*/  LDL.64 R8, [R1+0x110] ;  /* 0x0001100001087983 */ /* 0x000ea80000100a00 */
[----:B------:R-:W2:Y:S04]  /*96d0*/  LDL.64 R10, [R1+0x110] ;  /* 0x00011000010a7983 */ /* 0x000ea80000100a00 */
[----:B------:R-:W2:Y:S01]  /*96e0*/  LDL.64 R12, [R1+0x110] ;  /* 0x00011000010c7983 */ /* 0x000ea20000100a00 */
[----:B------:R-:W-:Y:S05]  /*96f0*/  WARPSYNC.ALL ;  /* 0x0000000000007948 */ /* 0x000fea0003800000 */
[----:B------:R-:W-:Y:S01]  /*9700*/  WARPGROUP.ARRIVE ;  /* 0x00000000000079c5 */ /* 0x000fe20000000000 */
[----:B------:R-:W2:Y:S04]  /*9710*/  LDL.64 R16, [R1+0x110] ;  /* 0x0001100001107983 */ /* 0x000ea80000100a00 */
        /* <DEDUP_REMOVED lines=9> */
[----:B---3--:R-:W-:Y:S01]  /*97b0*/  IMAD R6, R15, 0xc00, R6 ;  /* 0x00000c000f067824 */ /* 0x008fe200078e0206 */
[----:B----4-:R-:W-:-:S04]  /*97c0*/  ISETP.NE.U32.AND P2, PT, R0, RZ, PT ;  /* 0x000000ff0000720c */ /* 0x010fc80003f45070 */
[----:B------:R-:W-:Y:S02]  /*97d0*/  R2UR UR6, R6 ;  /* 0x00000000060672ca */ /* 0x000fe400000e0000 */
[----:B------:R-:W-:Y:S02]  /*97e0*/  R2UR UR7, R7 ;  /* 0x00000000070772ca */ /* 0x000fe400000e0000 */
[----:B--2---:R-:W-:Y:S02]  /*97f0*/  R2UR UR4, R4 ;  /* 0x00000000040472ca */ /* 0x004fe400000e0000 */
[----:B------:R-:W-:-:S03]  /*9800*/  R2UR UR5, R5 ;  /* 0x00000000050572ca */ /* 0x000fc600000e0000 */
[----:B------:R-:W-:-:S10]  /*9810*/  VOTEU.ANY UP0, P2 ;  /* 0x00000000003f7886 */ /* 0x000fd40001000100 */
[----:B------:R-:W-:Y:S01]  /*9820*/  HGMMA.64x96x16.F32 R24, gdesc[UR4], R24, UP0, gsb0 ;  /* 0x01600000041879f0 */ /* 0x000fe2000b800818 */
[----:B------:R-:W-:Y:S02]  /*9830*/  VIADD R8, R8, 0x2 ;  /* 0x0000000208087836 */ /* 0x000fe40000000000 */
        /* <DEDUP_REMOVED lines=126> */
[----:B------:R-:W-:Y:S01]  /*a020*/  R2UR UR5, R17 ;  /* 0x00000000110572ca */ /* 0x000fe200000e0000 */
[----:B--2---:R-:W-:Y:S01]  /*a030*/  VIADD R8, R8, 0xc02 ;  /* 0x00000c0208087836 */ /* 0x004fe20000000000 */
[----:B------:R-:W-:Y:S02]  /*a040*/  WARPGROUP.DEPBAR.LE gsb0, 0x0 ;  /* 0x00008000000079c5 */ /* 0x000fe40000010000 */
[----:B------:R-:W-:-:S09]  /*a050*/  WARPGROUP.ARRIVE ;  /* 0x00000000000079c5 */ /* 0x000fd20000000000 */
[----:B------:R-:W-:Y:S01]  /*a060*/  HGMMA.64x96x16.F32 R24, gdesc[UR4], R24, gsb0 ;  /* 0x01600000041879f0 */ /* 0x000fe20008000818 */
[----:B------:R-:W-:Y:S02]  /*a070*/  VIADD R4, R6, 0x902 ;  /* 0x0000090206047836 */ /* 0x000fe40000000000 */
[----:B------:R-:W-:Y:S01]  /*a080*/  IMAD.MOV.U32 R5, RZ, RZ, R7 ;  /* 0x000000ffff057224 */ /* 0x000fe200078e0007 */
[----:B------:R-:W-:Y:S02]  /*a090*/  R2UR UR4, R8 ;  /* 0x00000000080472ca */ /* 0x000fe400000e0000 */
[----:B------:R-:W-:Y:S02]  /*a0a0*/  R2UR UR6, R4 ;  /* 0x00000000040672ca */ /* 0x000fe400000e0000 */
[----:B------:R-:W-:Y:S02]  /*a0b0*/  R2UR UR7, R5 ;  /* 0x00000000050772ca */ /* 0x000fe400000e0000 */
[----:B------:R-:W-:Y:S01]  /*a0c0*/  R2UR UR5, R9 ;  /* 0x00000000090572ca */ /* 0x000fe200000e0000 */
[----:B---3--:R-:W-:-:S02]  /*a0d0*/  VIADD R10, R10, 0xc04 ;  /* 0x00000c040a0a7836 */ /* 0x008fc40000000000 */
[----:B------:R-:W-:Y:S01]  /*a0e0*/  VIADD R4, R6, 0x904 ;  /* 0x0000090406047836 */ /* 0x000fe20000000000 */
[----:B------:R-:W-:Y:S02]  /*a0f0*/  WARPGROUP.DEPBAR.LE gsb0, 0x0 ;  /* 0x00008000000079c5 */ /* 0x000fe40000010000 */
[----:B------:R-:W-:-:S07]  /*a100*/  WARPGROUP.ARRIVE ;  /* 0x00000000000079c5 */ /* 0x000fce0000000000 */
[----:B------:R-:W-:Y:S01]  /*a110*/  HGMMA.64x96x16.F32 R24, gdesc[UR4], R24, gsb0 ;  /* 0x01600000041879f0 */ /* 0x000fe20008000818 */
[----:B------:R-:W-:Y:S01]  /*a120*/  IMAD.MOV.U32 R5, RZ, RZ, R7 ;  /* 0x000000ffff057224 */ /* 0x000fe200078e0007 */
[----:B------:R-:W-:Y:S02]  /*a130*/  R2UR UR6, R4 ;  /* 0x00000000040672ca */ /* 0x000fe400000e0000 */
[----:B------:R-:W-:Y:S02]  /*a140*/  R2UR UR4, R10 ;  /* 0x000000000a0472ca */ /* 0x000fe400000e0000 */
[----:B------:R-:W-:Y:S02]  /*a150*/  R2UR UR7, R5 ;  /* 0x00000000050772ca */ /* 0x000fe400000e0000 */
[----:B------:R-:W-:Y:S01]  /*a160*/  R2UR UR5, R11 ;  /* 0x000000000b0572ca */ /* 0x000fe200000e0000 */
[----:B----4-:R-:W-:Y:S02]  /*a170*/  VIADD R12, R12, 0xc06 ;  /* 0x00000c060c0c7836 */ /* 0x010fe40000000000 */
[----:B------:R-:W-:-:S02]  /*a180*/  VIADD R4, R6, 0x906 ;  /* 0x0000090606047836 */ /* 0x000fc40000000000 */
[----:B------:R-:W-:Y:S01]  /*a190*/  IMAD.MOV.U32 R5, RZ, RZ, R7 ;  /* 0x000000ffff057224 */ /* 0x000fe200078e0007 */
[----:B------:R-:W-:Y:S02]  /*a1a0*/  WARPGROUP.DEPBAR.LE gsb0, 0x0 ;  /* 0x00008000000079c5 */ /* 0x000fe40000010000 */
[----:B------:R-:W-:-:S06]  /*a1b0*/  WARPGROUP.ARRIVE ;  /* 0x00000000000079c5 */ /* 0x000fcc0000000000 */
[----:B------:R-:W-:Y:S01]  /*a1c0*/  HGMMA.64x96x16.F32 R24, gdesc[UR4], R24, gsb0 ;  /* 0x01600000041879f0 */ /* 0x000fe20008000818 */
[----:B------:R-:W-:Y:S02]  /*a1d0*/  R2UR UR4, R12 ;  /* 0x000000000c0472ca */ /* 0x000fe400000e0000 */
[----:B------:R-:W-:Y:S02]  /*a1e0*/  R2UR UR5, R13 ;  /* 0x000000000d0572ca */ /* 0x000fe400000e0000 */
[----:B------:R-:W-:Y:S02]  /*a1f0*/  R2UR UR6, R4 ;  /* 0x00000000040672ca */ /* 0x000fe400000e0000 */
[----:B------:R-:W-:Y:S01]  /*a200*/  R2UR UR7, R5 ;  /* 0x00000000050772ca */ /* 0x000fe200000e0000 */
[----:B------:R-:W-:Y:S04]  /*a210*/  STL [R1+0x90], R183 ;  /* 0x000090b701007387 */ /* 0x000fe80000100800 */
[----:B------:R-:W-:Y:S01]  /*a220*/  STL [R1+0x90], R183 ;  /* 0x000090b701007387 */ /* 0x000fe20000100800 */
[----:B------:R-:W-:-:S02]  /*a230*/  WARPGROUP.DEPBAR.LE gsb0, 0x0 ;  /* 0x00008000000079c5 */ /* 0x000fc40000010000 */
[----:B------:R-:W-:Y:S01]  /*a240*/  WARPGROUP.ARRIVE ;  /* 0x00000000000079c5 */ /* 0x000fe20000000000 */
[----:B------:R-:W2:Y:S05]  /*a250*/  @!P0 LDL.64 R4, [R1+0x30] ;  /* 0x0000300001048983 */ /* 0x000eaa0000100a00 */
[----:B------:R-:W-:Y:S01]  /*a260*/  HGMMA.64x96x16.F32 R24, gdesc[UR4], R24, gsb0 ;  /* 0x01600000041879f0 */ /* 0x000fe20008000818 */
        /* <DEDUP_REMOVED lines=16> */
[----:B------:R-:W3:Y:S01]  /*a370*/  @!P0 LD.E R0, desc[UR44][R2.64] ;  /* 0x0000002c02008980 */ /* 0x000ee2000c101900 */
[----:B--2---:R-:W-:-:S05]  /*a380*/  @!P0 MOV R5, R4 ;  /* 0x0000000400058202 */ /* 0x004fca0000000f00 */
[----:B---3--:R-:W-:-:S05]  /*a390*/  @!P0 IMAD R0, R0, 0x8, R5 ;  /* 0x0000000800008824 */ /* 0x008fca00078e0205 */
[----:B------:R-:W-:-:S04]  /*a3a0*/  @!P0 PRMT R0, RZ, 0x654, R0 ;  /* 0x00000654ff008816 */ /* 0x000fc80000000000 */
[----:B------:R2:W-:Y:S01]  /*a3b0*/  @!P0 SYNCS.ARRIVE.TRANS64.RED.A1T0 RZ, [R0+URZ], RZ ;  /* 0x000000ff00ff89a7 */ /* 0x0005e2000810043f */
[----:B------:R-:W2:Y:S04]  /*a3c0*/  LDL.64 R4, [R1+0x220] ;  /* 0x0002200001047983 */ /* 0x000ea80000100a00 */
[----:B------:R-:W3:Y:S04]  /*a3d0*/  LDL R174, [R1+0x240] ;  /* 0x0002400001ae7983 */ /* 0x000ee80000100800 */
[----:B------:R-:W4:Y:S04]  /*a3e0*/  LDL.64 R154, [R1+0x440] ;  /* 0x00044000019a7983 */ /* 0x000f280000100a00 */
        /* <DEDUP_REMOVED lines=58> */
[----:B------:R-:W4:Y:S01]  /*a790*/  LDL.64 R76, [R1+0x418] ;  /* 0x00041800014c7983 */ /* 0x000f220000100a00 */
[----:B--2---:R-:W-:-:S04]  /*a7a0*/  FMNMX.FTZ R0, R24, R4, !PT ;  /* 0x0000000418007209 */ /* 0x004fc80007810000 */
        /* <DEDUP_REMOVED lines=42> */
[----:B------:R-:W2:Y:S01]  /*aa50*/  SHFL.BFLY PT, R9, R6, 0x2, 0x1f ;  /* 0x0c401f0006097f89 */ /* 0x000ea200000e0000 */
[----:B------:R-:W-:-:S04]  /*aa60*/  FMNMX.FTZ R7, R63, R0, !PT ;  /* 0x000000003f077209 */ /* 0x000fc80007810000 */
[----:B------:R-:W-:-:S04]  /*aa70*/  FMNMX.FTZ R0, R66, R7, !PT ;  /* 0x0000000742007209 */ /* 0x000fc80007810000 */
[----:B------:R-:W-:-:S04]  /*aa80*/  FMNMX.FTZ R7, R67, R0, !PT ;  /* 0x0000000043077209 */ /* 0x000fc80007810000 */
[----:B------:R-:W-:-:S04]  /*aa90*/  FMNMX.FTZ R0, R70, R7, !PT ;  /* 0x0000000746007209 */ /* 0x000fc80007810000 */
[----:B------:R-:W-:-:S05]  /*aaa0*/  FMNMX.FTZ R7, R71, R0, !PT ;  /* 0x0000000047077209 */ /* 0x000fca0007810000 */
[----:B------:R0:W-:Y:S01]  /*aab0*/  STL.64 [R1+0x220], R6 ;  /* 0x0002200601007387 */ /* 0x0001e20000100a00 */
[----:B--2---:R-:W-:-:S03]  /*aac0*/  FMNMX.FTZ R0, R6, R9, !PT ;  /* 0x0000000906007209 */ /* 0x004fc60007810000 */
[----:B------:R-:W2:Y:S04]  /*aad0*/  LDL R153, [R1+0x224] ;  /* 0x0002240001997983 */ /* 0x000ea80000100800 */
[----:B------:R-:W1:Y:S04]  /*aae0*/  SHFL.BFLY PT, R9, R0, 0x1, 0x1f ;  /* 0x0c201f0000097f89 */ /* 0x000e6800000e0000 */
[----:B0-----:R-:W4:Y:S01]  /*aaf0*/  LDL.64 R6, [R1+0x290] ;  /* 0x0002900001067983 */ /* 0x001f220000100a00 */
[----:B-1----:R-:W-:-:S03]  /*ab00*/  FMNMX.FTZ R10, R0, R9, !PT ;  /* 0x00000009000a7209 */ /* 0x002fc60007810000 */
[----:B------:R-:W4:Y:S04]  /*ab10*/  LDL.64 R8, [R1+0x280] ;  /* 0x0002800001087983 */ /* 0x000f280000100a00 */
[----:B------:R0:W-:Y:S04]  /*ab20*/  STL [R1+0x220], R10 ;  /* 0x0002200a01007387 */ /* 0x0001e80000100800 */
[----:B------:R-:W3:Y:S04]  /*ab30*/  LDL R159, [R1+0x220] ;  /* 0x00022000019f7983 */ /* 0x000ee80000100800 */
[----:B0-----:R-:W4:Y:S01]  /*ab40*/  LDL.64 R10, [R1+0x2e0] ;  /* 0x0002e000010a7983 */ /* 0x001f220000100a00 */
[----:B------:R0:W-:Y:S06]  /*ab50*/  BAR.SYNC.DEFER_BLOCKING R237, 0x100 ;  /* 0x000400ed0000751d */ /* 0x0001ec0000010000 */
[----:B--2---:R-:W1:Y:S02]  /*ab60*/  SHFL.BFLY PT, R0, R153, 0x2, 0x1f ;  /* 0x0c401f0099007f89 */ /* 0x004e6400000e0000 */
[----:B-1----:R-:W-:-:S05]  /*ab70*/  FMNMX.FTZ R0, R0, R153, !PT ;  /* 0x0000009900007209 */ /* 0x002fca0007810000 */
[----:B------:R-:W1:Y:S01]  /*ab80*/  SHFL.BFLY PT, R75, R0, 0x1, 0x1f ;  /* 0x0c201f00004b7f89 */ /* 0x000e6200000e0000 */
[----:B---3--:R-:W-:-:S04]  /*ab90*/  FADD.FTZ R15, R4, -R159 ;  /* 0x8000009f040f7221 */ /* 0x008fc80000010000 */
[----:B------:R-:W-:-:S04]  /*aba0*/  FMUL.FTZ R15, R15, R174 ;  /* 0x000000ae0f0f7220 */ /* 0x000fc80000410000 */
[----:B------:R-:W4:Y:S01]  /*abb0*/  MUFU.EX2 R158, R15 ;  /* 0x0000000f009e7308 */ /* 0x000f220000000800 */
[----:B------:R-:W-:Y:S01]  /*abc0*/  FMUL.FTZ R159, R174, R159 ;  /* 0x0000009fae9f7220 */ /* 0x000fe20000410000 */
[----:B-1----:R-:W-:-:S03]  /*abd0*/  FMNMX.FTZ R75, R0, R75, !PT ;  /* 0x0000004b004b7209 */ /* 0x002fc60007810000 */
[-CC-:B------:R-:W-:Y:S01]  /*abe0*/  FFMA.FTZ R73, R24, R174.reuse, -R159.reuse ;  /* 0x000000ae18497223 */ /* 0x180fe2000001089f */
[----:B------:R-:W-:Y:S01]  /*abf0*/  FFMA.FTZ R152, R25, R174, -R159 ;  /* 0x000000ae19987223 */ /* 0x000fe2000001089f */
[----:B------:R-:W-:Y:S02]  /*ac00*/  FADD.FTZ R153, R5, -R75 ;  /* 0x8000004b05997221 */ /* 0x000fe40000010000 */
[----:B------:R-:W2:Y:S01]  /*ac10*/  LDL.64 R4, [R1+0x438] ;  /* 0x0004380001047983 */ /* 0x000ea20000100a00 */
[C---:B----4-:R-:W-:Y:S01]  /*ac20*/  FMUL.FTZ R25, R158.reuse, R155 ;  /* 0x0000009b9e197220 */ /* 0x050fe20000410000 */
[----:B------:R-:W-:Y:S01]  /*ac30*/  FMUL.FTZ R24, R158, R154 ;  /* 0x0000009a9e187220 */ /* 0x000fe20000410000 */
[-CC-:B------:R-:W-:Y:S01]  /*ac40*/  FFMA.FTZ R32, R32, R174.reuse, -R159.reuse ;  /* 0x000000ae20207223 */ /* 0x180fe2000001089f */
[-CC-:B------:R-:W-:Y:S01]  /*ac50*/  FFMA.FTZ R33, R33, R174.reuse, -R159.reuse ;  /* 0x000000ae21217223 */ /* 0x180fe2000001089f */
[----:B------:R-:W-:Y:S01]  /*ac60*/  FMUL.FTZ R160, R174, R153 ;  /* 0x00000099aea07220 */ /* 0x000fe20000410000 */
[----:B------:R-:W-:Y:S01]  /*ac70*/  FFMA.FTZ R153, R44, R174, -R159 ;  /* 0x000000ae2c997223 */ /* 0x000fe2000001089f */
[----:B------:R1:W-:Y:S01]  /*ac80*/  STL.64 [R1+0x440], R24 ;  /* 0x0004401801007387 */ /* 0x0003e20000100a00 */
[----:B------:R-:W-:-:S02]  /*ac90*/  FMUL.FTZ R44, R158, R8 ;  /* 0x000000089e2c7220 */ /* 0x000fc40000410000 */
[----:B------:R3:W-:Y:S01]  /*aca0*/  MUFU.EX2 R8, R32 ;  /* 0x0000002000087308 */ /* 0x0007e20000000800 */
[C---:B-1----:R-:W-:Y:S01]  /*acb0*/  FMUL.FTZ R25, R158.reuse, R7 ;  /* 0x000000079e197220 */ /* 0x042fe20000410000 */
[----:B---3--:R-:W-:-:S06]  /*acc0*/  FMUL.FTZ R32, R158, R12 ;  /* 0x0000000c9e207220 */ /* 0x008fcc0000410000 */
[----:B------:R1:W-:Y:S02]  /*acd0*/  MUFU.EX2 R7, R33 ;  /* 0x0000002100077308 */ /* 0x0003e40000000800 */
[C---:B-1----:R-:W-:Y:S02]  /*ace0*/  FMUL.FTZ R33, R158.reuse, R13 ;  /* 0x0000000d9e217220 */ /* 0x042fe40000410000 */
[----:B------:R-:W3:Y:S04]  /*acf0*/  LDL.64 R12, [R1+0x230] ;  /* 0x00023000010c7983 */ /* 0x000ee80000100a00 */
[----:B------:R-:W1:Y:S01]  /*ad00*/  MUFU.EX2 R160, R160 ;  /* 0x000000a000a07308 */ /* 0x000e620000000800 */
[C---:B------:R-:W-:Y:S01]  /*ad10*/  FMUL.FTZ R201, R158.reuse, R201 ;  /* 0x000000c99ec97220 */ /* 0x040fe20000410000 */
        /* <DEDUP_REMOVED lines=8> */
[----:B------:R-:W-:Y:S01]  /*ada0*/  FMUL.FTZ R130, R158, R130 ;  /* 0x000000829e827220 */ /* 0x000fe20000410000 */
[----:B------:R-:W-:Y:S01]  /*adb0*/  STL.64 [R1+0x260], R200 ;  /* 0x000260c801007387 */ /* 0x000fe20000100a00 */
[C---:B-1----:R-:W-:Y:S01]  /*adc0*/  FMUL.FTZ R133, R160.reuse, R133 ;  /* 0x00000085a0857220 */ /* 0x042fe20000410000 */
        /* <DEDUP_REMOVED lines=27> */
[----:B------:R-:W-:Y:S04]  /*af80*/  STL.64 [R1+0x270], R198 ;  /* 0x000270c601007387 */ /* 0x000fe80000100a00 */
        /* <DEDUP_REMOVED lines=10> */
[----:B------:R1:W-:Y:S04]  /*b030*/  STL.64 [R1+0x308], R118 ;  /* 0x0003087601007387 */ /* 0x0003e80000100a00 */
[----:B------:R-:W-:Y:S04]  /*b040*/  STL.64 [R1+0x318], R100 ;  /* 0x0003186401007387 */ /* 0x000fe80000100a00 */
[----:B------:R-:W-:Y:S04]  /*b050*/  STL.64 [R1+0x328], R102 ;  /* 0x0003286601007387 */ /* 0x000fe80000100a00 */
[----:B------:R-:W-:Y:S04]  /*b060*/  STL.64 [R1+0x378], R98 ;  /* 0x0003786201007387 */ /* 0x000fe80000100a00 */
[----:B------:R4:W-:Y:S04]  /*b070*/  STL.64 [R1+0x388], R96 ;  /* 0x0003886001007387 */ /* 0x0009e80000100a00 */
[----:B------:R-:W-:Y:S04]  /*b080*/  STL.64 [R1+0x3d8], R84 ;  /* 0x0003d85401007387 */ /* 0x000fe80000100a00 */
[----:B------:R-:W-:Y:S04]  /*b090*/  STL.64 [R1+0x3e8], R86 ;  /* 0x0003e85601007387 */ /* 0x000fe80000100a00 */
[----:B-1----:R-:W3:Y:S04]  /*b0a0*/  LDL R119, [R1+0x260] ;  /* 0x0002600001777983 */ /* 0x002ee80000100800 */
[----:B------:R-:W3:Y:S04]  /*b0b0*/  LDL R121, [R1+0x264] ;  /* 0x0002640001797983 */ /* 0x000ee80000100800 */
[----:B------:R-:W3:Y:S04]  /*b0c0*/  LDL R123, [R1+0x268] ;  /* 0x00026800017b7983 */ /* 0x000ee80000100800 */
[----:B------:R-:W3:Y:S04]  /*b0d0*/  LDL R125, [R1+0x26c] ;  /* 0x00026c00017d7983 */ /* 0x000ee80000100800 */
[----:B------:R-:W3:Y:S04]  /*b0e0*/  LDL R127, [R1+0x270] ;  /* 0x00027000017f7983 */ /* 0x000ee80000100800 */
[----:B------:R-:W3:Y:S04]  /*b0f0*/  LDL R129, [R1+0x274] ;  /* 0x0002740001817983 */ /* 0x000ee80000100800 */
[----:B------:R-:W3:Y:S04]  /*b100*/  LDL R131, [R1+0x278] ;  /* 0x0002780001837983 */ /* 0x000ee80000100800 */
[----:B------:R-:W3:Y:S04]  /*b110*/  LDL R133, [R1+0x27c] ;  /* 0x00027c0001857983 */ /* 0x000ee80000100800 */
[----:B----4-:R-:W4:Y:S04]  /*b120*/  LDL R97, [R1+0x2bc] ;  /* 0x0002bc0001617983 */ /* 0x010f280000100800 */
[----:B------:R-:W4:Y:S04]  /*b130*/  LDL R99, [R1+0x2c0] ;  /* 0x0002c00001637983 */ /* 0x000f280000100800 */
[----:B------:R-:W4:Y:S04]  /*b140*/  LDL R101, [R1+0x2c4] ;  /* 0x0002c40001657983 */ /* 0x000f280000100800 */
[----:B------:R-:W4:Y:S04]  /*b150*/  LDL R103, [R1+0x2c8] ;  /* 0x0002c80001677983 */ /* 0x000f280000100800 */
[----:B------:R-:W4:Y:S04]  /*b160*/  LDL R102, [R1+0x3d8] ;  /* 0x0003d80001667983 */ /* 0x000f280000100800 */
[----:B------:R-:W4:Y:S04]  /*b170*/  LDL R96, [R1+0x3e4] ;  /* 0x0003e40001607983 */ /* 0x000f280000100800 */
[----:B------:R-:W4:Y:S04]  /*b180*/  LDL R98, [R1+0x3e8] ;  /* 0x0003e80001627983 */ /* 0x000f280000100800 */
[----:B------:R-:W4:Y:S01]  /*b190*/  LDL R100, [R1+0x3ec] ;  /* 0x0003ec0001647983 */ /* 0x000f220000100800 */
[C---:B------:R-:W-:Y:S01]  /*b1a0*/  FMUL.FTZ R189, R158.reuse, R189 ;  /* 0x000000bd9ebd7220 */ /* 0x040fe20000410000 */
[----:B------:R-:W-:Y:S01]  /*b1b0*/  FMUL.FTZ R188, R158, R188 ;  /* 0x000000bc9ebc7220 */ /* 0x000fe20000410000 */
[--C-:B------:R-:W-:Y:S01]  /*b1c0*/  FFMA.FTZ R28, R28, R174, -R159.reuse ;  /* 0x000000ae1c1c7223 */ /* 0x100fe2000001089f */
[C---:B------:R-:W-:Y:S01]  /*b1d0*/  FMUL.FTZ R157, R158.reuse, R157 ;  /* 0x0000009d9e9d7220 */ /* 0x040fe20000410000 */
[C---:B------:R-:W-:Y:S01]  /*b1e0*/  FMUL.FTZ R156, R158.reuse, R156 ;  /* 0x0000009c9e9c7220 */ /* 0x040fe20000410000 */
[----:B------:R-:W-:Y:S01]  /*b1f0*/  FFMA.FTZ R72, R29, R174, -R159 ;  /* 0x000000ae1d487223 */ /* 0x000fe2000001089f */
[----:B------:R1:W-:Y:S01]  /*b200*/  STL.64 [R1+0x2d0], R188 ;  /* 0x0002d0bc01007387 */ /* 0x0003e20000100a00 */
[----:B------:R0:W-:Y:S03]  /*b210*/  MUFU.EX2 R29, R28 ;  /* 0x0000001c001d7308 */ /* 0x0001e60000000800 */
[----:B------:R0:W-:Y:S05]  /*b220*/  STL.64 [R1+0x3c0], R156 ;  /* 0x0003c09c01007387 */ /* 0x0001ea0000100a00 */
[----:B------:R-:W-:Y:S01]  /*b230*/  MUFU.EX2 R73, R73 ;  /* 0x0000004900497308 */ /* 0x000fe20000000800 */
[----:B------:R-:W-:-:S07]  /*b240*/  FMUL.FTZ R24, R158, R6 ;  /* 0x000000069e187220 */ /* 0x000fce0000410000 */
[----:B------:R-:W-:Y:S01]  /*b250*/  MUFU.EX2 R152, R152 ;  /* 0x0000009800987308 */ /* 0x000fe20000000800 */
[----:B-1----:R-:W-:Y:S01]  /*b260*/  FMUL.FTZ R189, R75, R174 ;  /* 0x000000ae4bbd7220 */ /* 0x002fe20000410000 */
[C---:B------:R-:W-:Y:S01]  /*b270*/  FMUL.FTZ R173, R158.reuse, R173 ;  /* 0x000000ad9ead7220 */ /* 0x040fe20000410000 */
[----:B------:R-:W-:Y:S01]  /*b280*/  FMUL.FTZ R172, R158, R172 ;  /* 0x000000ac9eac7220 */ /* 0x000fe20000410000 */
[-C--:B------:R-:W-:Y:S01]  /*b290*/  FFMA.FTZ R74, R45, R174.reuse, -R159 ;  /* 0x000000ae2d4a7223 */ /* 0x080fe2000001089f */
[-C--:B0-----:R-:W-:Y:S01]  /*b2a0*/  FFMA.FTZ R28, R26, R174.reuse, -R189 ;  /* 0x000000ae1a1c7223 */ /* 0x081fe200000108bd */
[-C--:B------:R-:W-:Y:S01]  /*b2b0*/  FFMA.FTZ R0, R61, R174.reuse, -R159 ;  /* 0x000000ae3d007223 */ /* 0x080fe2000001089f */
[----:B------:R-:W-:Y:S01]  /*b2c0*/  FMUL.FTZ R17, R160, R17 ;  /* 0x00000011a0117220 */ /* 0x000fe20000410000 */
[----:B------:R0:W-:Y:S01]  /*b2d0*/  MUFU.EX2 R157, R153 ;  /* 0x00000099009d7308 */ /* 0x0001e20000000800 */
[----:B------:R-:W-:Y:S01]  /*b2e0*/  FFMA.FTZ R155, R30, R174, -R189 ;  /* 0x000000ae1e9b7223 */ /* 0x000fe200000108bd */
[----:B------:R-:W-:Y:S01]  /*b2f0*/  FMUL.FTZ R16, R160, R16 ;  /* 0x00000010a0107220 */ /* 0x000fe20000410000 */
[--C-:B------:R-:W-:Y:S01]  /*b300*/  FFMA.FTZ R36, R36, R174, -R159.reuse ;  /* 0x000000ae24247223 */ /* 0x100fe2000001089f */
[C---:B------:R-:W-:Y:S01]  /*b310*/  FMUL.FTZ R171, R158.reuse, R171 ;  /* 0x000000ab9eab7220 */ /* 0x040fe20000410000 */
[----:B------:R-:W-:Y:S01]  /*b320*/  FMUL.FTZ R170, R158, R170 ;  /* 0x000000aa9eaa7220 */ /* 0x000fe20000410000 */
[-CC-:B------:R-:W-:Y:S01]  /*b330*/  FFMA.FTZ R37, R37, R174.reuse, -R159.reuse ;  /* 0x000000ae25257223 */ /* 0x180fe2000001089f */
[-CC-:B------:R-:W-:Y:S01]  /*b340*/  FFMA.FTZ R15, R57, R174.reuse, -R159.reuse ;  /* 0x000000ae390f7223 */ /* 0x180fe2000001089f */
[-C--:B------:R-:W-:Y:S01]  /*b350*/  FFMA.FTZ R40, R40, R174.reuse, -R159 ;  /* 0x000000ae28287223 */ /* 0x080fe2000001089f */
[-CC-:B0-----:R-:W-:Y:S01]  /*b360*/  FFMA.FTZ R153, R27, R174.reuse, -R189.reuse ;  /* 0x000000ae1b997223 */ /* 0x181fe200000108bd */
[----:B------:R-:W3:Y:S01]  /*b370*/  MUFU.EX2 R28, R28 ;  /* 0x0000001c001c7308 */ /* 0x000ee20000000800 */
[-CC-:B------:R-:W-:Y:S01]  /*b380*/  FFMA.FTZ R30, R31, R174.reuse, -R189.reuse ;  /* 0x000000ae1f1e7223 */ /* 0x180fe200000108bd */
[-C--:B------:R-:W-:Y:S01]  /*b390*/  FFMA.FTZ R6, R34, R174.reuse, -R189 ;  /* 0x000000ae22067223 */ /* 0x080fe200000108bd */
[--C-:B------:R-:W-:Y:S01]  /*b3a0*/  FFMA.FTZ R41, R41, R174, -R159.reuse ;  /* 0x000000ae29297223 */ /* 0x100fe2000001089f */
[C---:B------:R-:W-:Y:S01]  /*b3b0*/  FMUL.FTZ R167, R158.reuse, R167 ;  /* 0x000000a79ea77220 */ /* 0x040fe20000410000 */
[----:B------:R-:W-:Y:S01]  /*b3c0*/  FMUL.FTZ R166, R158, R166 ;  /* 0x000000a69ea67220 */ /* 0x000fe20000410000 */
[-CC-:B------:R-:W-:Y:S01]  /*b3d0*/  FFMA.FTZ R48, R48, R174.reuse, -R159.reuse ;  /* 0x000000ae30307223 */ /* 0x180fe2000001089f */
[-CC-:B------:R-:W-:Y:S01]  /*b3e0*/  FFMA.FTZ R49, R49, R174.reuse, -R159.reuse ;  /* 0x000000ae31317223 */ /* 0x180fe2000001089f */
[----:B------:R-:W0:Y:S01]  /*b3f0*/  MUFU.EX2 R153, R153 ;  /* 0x0000009900997308 */ /* 0x000e220000000800 */
[----:B------:R-:W-:Y:S01]  /*b400*/  FFMA.FTZ R52, R52, R174, -R159 ;  /* 0x000000ae34347223 */ /* 0x000fe2000001089f */
[C---:B--2---:R-:W-:Y:S01]  /*b410*/  FMUL.FTZ R5, R160.reuse, R5 ;  /* 0x00000005a0057220 */ /* 0x044fe20000410000 */
[----:B------:R-:W-:-:S05]  /*b420*/  FMUL.FTZ R4, R160, R4 ;  /* 0x00000004a0047220 */ /* 0x000fca0000410000 */
[----:B------:R-:W1:Y:S01]  /*b430*/  MUFU.EX2 R155, R155 ;  /* 0x0000009b009b7308 */ /* 0x000e620000000800 */
[-CC-:B------:R-:W-:Y:S01]  /*b440*/  FFMA.FTZ R53, R53, R174.reuse, -R159.reuse ;  /* 0x000000ae35357223 */ /* 0x180fe2000001089f */
[-CC-:B------:R-:W-:Y:S01]  /*b450*/  FFMA.FTZ R56, R56, R174.reuse, -R159.reuse ;  /* 0x000000ae38387223 */ /* 0x180fe2000001089f */
[-CC-:B------:R-:W-:Y:S01]  /*b460*/  FFMA.FTZ R60, R60, R174.reuse, -R159.reuse ;  /* 0x000000ae3c3c7223 */ /* 0x180fe2000001089f */
[----:B------:R2:W-:Y:S04]  /*b470*/  STL.64 [R1+0x438], R4 ;  /* 0x0004380401007387 */ /* 0x0005e80000100a00 */
[----:B------:R-:W1:Y:S01]  /*b480*/  MUFU.EX2 R30, R30 ;  /* 0x0000001e001e7308 */ /* 0x000e620000000800 */
[----:B------:R-:W-:Y:S01]  /*b490*/  FMUL.FTZ R45, R158, R9 ;  /* 0x000000099e2d7220 */ /* 0x000fe20000410000 */
[-CC-:B------:R-:W-:Y:S01]  /*b4a0*/  FFMA.FTZ R179, R64, R174.reuse, -R159.reuse ;  /* 0x000000ae40b37223 */ /* 0x180fe2000001089f */
[-CC-:B------:R-:W-:Y:S01]  /*b4b0*/  FFMA.FTZ R178, R65, R174.reuse, -R159.reuse ;  /* 0x000000ae41b27223 */ /* 0x180fe2000001089f */
[-CC-:B------:R-:W-:Y:S01]  /*b4c0*/  FFMA.FTZ R181, R68, R174.reuse, -R159.reuse ;  /* 0x000000ae44b57223 */ /* 0x180fe2000001089f */
[----:B------:R-:W-:Y:S01]  /*b4d0*/  FFMA.FTZ R180, R69, R174, -R159 ;  /* 0x000000ae45b47223 */ /* 0x000fe2000001089f */
[C---:B------:R-:W-:Y:S01]  /*b4e0*/  FMUL.FTZ R169, R158.reuse, R169 ;  /* 0x000000a99ea97220 */ /* 0x040fe20000410000 */
[----:B------:R-:W-:Y:S01]  /*b4f0*/  FMUL.FTZ R168, R158, R168 ;  /* 0x000000a89ea87220 */ /* 0x000fe20000410000 */
[----:B------:R-:W1:Y:S01]  /*b500*/  MUFU.EX2 R154, R72 ;  /* 0x00000048009a7308 */ /* 0x000e620000000800 */
[-CC-:B--2---:R-:W-:Y:S01]  /*b510*/  FFMA.FTZ R4, R35, R174.reuse, -R189.reuse ;  /* 0x000000ae23047223 */ /* 0x184fe200000108bd */
[----:B------:R-:W-:Y:S01]  /*b520*/  FFMA.FTZ R5, R38, R174, -R189 ;  /* 0x000000ae26057223 */ /* 0x000fe200000108bd */
[----:B------:R-:W-:Y:S01]  /*b530*/  STL.64 [R1+0x2f0], R172 ;  /* 0x0002f0ac01007387 */ /* 0x000fe20000100a00 */
[C---:B------:R-:W-:Y:S01]  /*b540*/  FMUL.FTZ R165, R158.reuse, R165 ;  /* 0x000000a59ea57220 */ /* 0x040fe20000410000 */
[C---:B------:R-:W-:Y:S01]  /*b550*/  FMUL.FTZ R164, R158.reuse, R164 ;  /* 0x000000a49ea47220 */ /* 0x040fe20000410000 */
[C---:B------:R-:W-:Y:S01]  /*b560*/  FMUL.FTZ R203, R158.reuse, R203 ;  /* 0x000000cb9ecb7220 */ /* 0x040fe20000410000 */
[C---:B------:R-:W-:Y:S01]  /*b570*/  FMUL.FTZ R202, R158.reuse, R202 ;  /* 0x000000ca9eca7220 */ /* 0x040fe20000410000 */
[----:B------:R-:W2:Y:S01]  /*b580*/  MUFU.EX2 R6, R6 ;  /* 0x0000000600067308 */ /* 0x000ea20000000800 */
[----:B------:R1:W-:Y:S01]  /*b590*/  STL.64 [R1+0x280], R44 ;  /* 0x0002802c01007387 */ /* 0x0003e20000100a00 */
[C---:B------:R-:W-:Y:S01]  /*b5a0*/  FMUL.FTZ R197, R158.reuse, R197 ;  /* 0x000000c59ec57220 */ /* 0x040fe20000410000 */
[C---:B------:R-:W-:Y:S01]  /*b5b0*/  FMUL.FTZ R196, R158.reuse, R196 ;  /* 0x000000c49ec47220 */ /* 0x040fe20000410000 */
[C---:B------:R-:W-:Y:S01]  /*b5c0*/  FMUL.FTZ R195, R158.reuse, R195 ;  /* 0x000000c39ec37220 */ /* 0x040fe20000410000 */
[C---:B------:R-:W-:Y:S01]  /*b5d0*/  FMUL.FTZ R194, R158.reuse, R194 ;  /* 0x000000c29ec27220 */ /* 0x040fe20000410000 */
[C---:B------:R-:W-:Y:S01]  /*b5e0*/  FMUL.FTZ R177, R158.reuse, R177 ;  /* 0x000000b19eb17220 */ /* 0x040fe20000410000 */
[C---:B------:R-:W-:Y:S01]  /*b5f0*/  FMUL.FTZ R176, R158.reuse, R176 ;  /* 0x000000b09eb07220 */ /* 0x040fe20000410000 */
[----:B---3--:R-:W-:Y:S01]  /*b600*/  FFMA.FTZ R26, R13, R160, R28 ;  /* 0x000000a00d1a7223 */ /* 0x008fe2000001001c */
[----:B------:R-:W-:Y:S01]  /*b610*/  FFMA.FTZ R13, R158, R12, R73 ;  /* 0x0000000c9e0d7223 */ /* 0x000fe20000010049 */
[----:B------:R-:W3:Y:S01]  /*b620*/  MUFU.EX2 R4, R4 ;  /* 0x0000000400047308 */ /* 0x000ee20000000800 */
[----:B------:R2:W-:Y:S01]  /*b630*/  STL.64 [R1+0x428], R16 ;  /* 0x0004281001007387 */ /* 0x0005e20000100a00 */
[----:B0-----:R-:W-:Y:S01]  /*b640*/  FADD.FTZ R26, R153, R26 ;  /* 0x0000001a991a7221 */ /* 0x001fe20000010000 */
[----:B------:R-:W-:Y:S01]  /*b650*/  FADD.FTZ R12, R152, R13 ;  /* 0x0000000d980c7221 */ /* 0x000fe20000010000 */
[----:B-1----:R-:W-:Y:S01]  /*b660*/  FMUL.FTZ R44, R158, R10 ;  /* 0x0000000a9e2c7220 */ /* 0x002fe20000410000 */
[----:B------:R-:W-:Y:S03]  /*b670*/  STL.64 [R1+0x370], R170 ;  /* 0x000370aa01007387 */ /* 0x000fe60000100a00 */
[----:B------:R0:W-:Y:S01]  /*b680*/  MUFU.EX2 R172, R0 ;  /* 0x0000000000ac7308 */ /* 0x0001e20000000800 */
[----:B------:R-:W-:Y:S01]  /*b690*/  FADD.FTZ R27, R155, R26 ;  /* 0x0000001a9b1b7221 */ /* 0x000fe20000010000 */
[----:B------:R-:W-:Y:S01]  /*b6a0*/  FADD.FTZ R13, R29, R12 ;  /* 0x0000000c1d0d7221 */ /* 0x000fe20000010000 */
[----:B------:R1:W-:Y:S01]  /*b6b0*/  STL.64 [R1+0x290], R24 ;  /* 0x0002901801007387 */ /* 0x0003e20000100a00 */
[----:B--2---:R-:W-:Y:S01]  /*b6c0*/  FFMA.FTZ R17, R42, R174, -R189 ;  /* 0x000000ae2a117223 */ /* 0x004fe200000108bd */
[C---:B------:R-:W-:Y:S01]  /*b6d0*/  FMUL.FTZ R185, R158.reuse, R185 ;  /* 0x000000b99eb97220 */ /* 0x040fe20000410000 */
[----:B------:R-:W-:-:S02]  /*b6e0*/  FMUL.FTZ R184, R158, R184 ;  /* 0x000000b89eb87220 */ /* 0x000fc40000410000 */
[----:B------:R-:W2:Y:S01]  /*b6f0*/  MUFU.EX2 R5, R5 ;  /* 0x0000000500057308 */ /* 0x000ea20000000800 */
[----:B0-----:R-:W-:Y:S01]  /*b700*/  FFMA.FTZ R0, R39, R174, -R189 ;  /* 0x000000ae27007223 */ /* 0x001fe200000108bd */
[----:B------:R-:W-:Y:S01]  /*b710*/  FADD.FTZ R27, R30, R27 ;  /* 0x0000001b1e1b7221 */ /* 0x000fe20000010000 */
[----:B------:R-:W-:Y:S01]  /*b720*/  FADD.FTZ R13, R154, R13 ;  /* 0x0000000d9a0d7221 */ /* 0x000fe20000010000 */
[C---:B------:R-:W-:Y:S01]  /*b730*/  FMUL.FTZ R187, R158.reuse, R187 ;  /* 0x000000bb9ebb7220 */ /* 0x040fe20000410000 */
[C---:B------:R-:W-:Y:S01]  /*b740*/  FMUL.FTZ R186, R158.reuse, R186 ;  /* 0x000000ba9eba7220 */ /* 0x040fe20000410000 */
[C---:B------:R-:W-:Y:S01]  /*b750*/  FMUL.FTZ R163, R158.reuse, R163 ;  /* 0x000000a39ea37220 */ /* 0x040fe20000410000 */
[C---:B------:R-:W-:Y:S01]  /*b760*/  FMUL.FTZ R162, R158.reuse, R162 ;  /* 0x000000a29ea27220 */ /* 0x040fe20000410000 */
[----:B------:R-:W0:Y:S01]  /*b770*/  MUFU.EX2 R10, R36 ;  /* 0x00000024000a7308 */ /* 0x000e220000000800 */
[----:B-1----:R-:W-:Y:S01]  /*b780*/  FMUL.FTZ R25, R158, R21 ;  /* 0x000000159e197220 */ /* 0x002fe20000410000 */
[----:B------:R-:W-:Y:S01]  /*b790*/  FADD.FTZ R27, R6, R27 ;  /* 0x0000001b061b7221 */ /* 0x000fe20000010000 */
[----:B------:R-:W-:Y:S01]  /*b7a0*/  FFMA.FTZ R16, R46, R174, -R189 ;  /* 0x000000ae2e107223 */ /* 0x000fe200000108bd */
[C---:B------:R-:W-:Y:S01]  /*b7b0*/  FMUL.FTZ R147, R158.reuse, R147 ;  /* 0x000000939e937220 */ /* 0x040fe20000410000 */
[C---:B------:R-:W-:Y:S01]  /*b7c0*/  FMUL.FTZ R146, R158.reuse, R146 ;  /* 0x000000929e927220 */ /* 0x040fe20000410000 */
[C---:B------:R-:W-:Y:S01]  /*b7d0*/  FMUL.FTZ R149, R158.reuse, R149 ;  /* 0x000000959e957220 */ /* 0x040fe20000410000 */
[----:B------:R-:W-:Y:S01]  /*b7e0*/  FMUL.FTZ R148, R158, R148 ;  /* 0x000000949e947220 */ /* 0x000fe20000410000 */
[----:B------:R-:W1:Y:S01]  /*b7f0*/  MUFU.EX2 R0, R0 ;  /* 0x0000000000007308 */ /* 0x000e620000000800 */
[----:B------:R-:W-:Y:S01]  /*b800*/  FADD.FTZ R12, R8, R13 ;  /* 0x0000000d080c7221 */ /* 0x000fe20000010000 */
[C---:B------:R-:W-:Y:S01]  /*b810*/  FMUL.FTZ R151, R158.reuse, R151 ;  /* 0x000000979e977220 */ /* 0x040fe20000410000 */
[C---:B------:R-:W-:Y:S01]  /*b820*/  FMUL.FTZ R150, R158.reuse, R150 ;  /* 0x000000969e967220 */ /* 0x040fe20000410000 */
[C---:B------:R-:W-:Y:S01]  /*b830*/  FMUL.FTZ R143, R158.reuse, R143 ;  /* 0x0000008f9e8f7220 */ /* 0x040fe20000410000 */
[C---:B------:R-:W-:Y:S01]  /*b840*/  FMUL.FTZ R142, R158.reuse, R142 ;  /* 0x0000008e9e8e7220 */ /* 0x040fe20000410000 */
[C---:B------:R-:W-:Y:S01]  /*b850*/  FMUL.FTZ R145, R158.reuse, R145 ;  /* 0x000000919e917220 */ /* 0x040fe20000410000 */
[C---:B------:R-:W-:Y:S01]  /*b860*/  FMUL.FTZ R144, R158.reuse, R144 ;  /* 0x000000909e907220 */ /* 0x040fe20000410000 */
[----:B------:R-:W1:Y:S01]  /*b870*/  MUFU.EX2 R9, R37 ;  /* 0x0000002500097308 */ /* 0x000e620000000800 */
[C---:B------:R-:W-:Y:S01]  /*b880*/  FMUL.FTZ R24, R158.reuse, R20 ;  /* 0x000000149e187220 */ /* 0x040fe20000410000 */
[----:B------:R-:W-:Y:S01]  /*b890*/  FMUL.FTZ R45, R158, R11 ;  /* 0x0000000b9e2d7220 */ /* 0x000fe20000410000 */
[-CC-:B------:R-:W-:Y:S01]  /*b8a0*/  FFMA.FTZ R161, R50, R174.reuse, -R189.reuse ;  /* 0x000000ae32a17223 */ /* 0x180fe200000108bd */
[-C--:B------:R-:W-:Y:S01]  /*b8b0*/  FFMA.FTZ R159, R51, R174.reuse, -R189 ;  /* 0x000000ae339f7223 */ /* 0x080fe200000108bd */
[----:B------:R1:W-:Y:S03]  /*b8c0*/  STL.64 [R1+0x350], R166 ;  /* 0x000350a601007387 */ /* 0x0003e60000100a00 */
[----:B------:R2:W-:Y:S01]  /*b8d0*/  MUFU.EX2 R170, R15 ;  /* 0x0000000f00aa7308 */ /* 0x0005e20000000800 */
[----:B---3--:R-:W-:Y:S01]  /*b8e0*/  FADD.FTZ R26, R4, R27 ;  /* 0x0000001b041a7221 */ /* 0x008fe20000010000 */
[--C-:B------:R-:W-:Y:S01]  /*b8f0*/  FFMA.FTZ R11, R47, R174, -R189.reuse ;  /* 0x000000ae2f0b7223 */ /* 0x100fe200000108bd */
[C---:B------:R-:W-:Y:S01]  /*b900*/  FMUL.FTZ R139, R158.reuse, R139 ;  /* 0x0000008b9e8b7220 */ /* 0x040fe20000410000 */
[C---:B------:R-:W-:Y:S01]  /*b910*/  FMUL.FTZ R138, R158.reuse, R138 ;  /* 0x0000008a9e8a7220 */ /* 0x040fe20000410000 */
[C---:B------:R-:W-:Y:S01]  /*b920*/  FMUL.FTZ R137, R158.reuse, R137 ;  /* 0x000000899e897220 */ /* 0x040fe20000410000 */
[----:B------:R-:W-:Y:S01]  /*b930*/  FMUL.FTZ R136, R158, R136 ;  /* 0x000000889e887220 */ /* 0x000fe20000410000 */
[C---:B------:R-:W-:Y:S01]  /*b940*/  FMUL.FTZ R205, R160.reuse, R205 ;  /* 0x000000cda0cd7220 */ /* 0x040fe20000410000 */
[----:B------:R-:W3:Y:S01]  /*b950*/  MUFU.EX2 R17, R17 ;  /* 0x0000001100117308 */ /* 0x000ee20000000800 */
[----:B--2---:R-:W-:Y:S01]  /*b960*/  FFMA.FTZ R15, R43, R174, -R189 ;  /* 0x000000ae2b0f7223 */ /* 0x004fe200000108bd */
[----:B------:R-:W-:Y:S01]  /*b970*/  FADD.FTZ R13, R7, R12 ;  /* 0x0000000c070d7221 */ /* 0x000fe20000010000 */
[C---:B------:R-:W-:Y:S01]  /*b980*/  FMUL.FTZ R204, R160.reuse, R204 ;  /* 0x000000cca0cc7220 */ /* 0x040fe20000410000 */
[C---:B------:R-:W-:Y:S01]  /*b990*/  FMUL.FTZ R135, R160.reuse, R135 ;  /* 0x00000087a0877220 */ /* 0x040fe20000410000 */
[C---:B------:R-:W-:Y:S01]  /*b9a0*/  FMUL.FTZ R134, R160.reuse, R134 ;  /* 0x00000086a0867220 */ /* 0x040fe20000410000 */
[C---:B------:R-:W-:Y:S01]  /*b9b0*/  FMUL.FTZ R113, R160.reuse, R113 ;  /* 0x00000071a0717220 */ /* 0x040fe20000410000 */
[----:B------:R-:W-:Y:S01]  /*b9c0*/  FMUL.FTZ R112, R160, R112 ;  /* 0x00000070a0707220 */ /* 0x000fe20000410000 */
[----:B------:R-:W2:Y:S01]  /*b9d0*/  MUFU.EX2 R21, R40 ;  /* 0x0000002800157308 */ /* 0x000ea20000000800 */
[----:B------:R-:W-:Y:S01]  /*b9e0*/  FADD.FTZ R27, R5, R26 ;  /* 0x0000001a051b7221 */ /* 0x000fe20000010000 */
[----:B0-----:R-:W-:Y:S01]  /*b9f0*/  FADD.FTZ R12, R10, R13 ;  /* 0x0000000d0a0c7221 */ /* 0x001fe20000010000 */
[C---:B------:R-:W-:Y:S01]  /*ba00*/  FMUL.FTZ R115, R160.reuse, R115 ;  /* 0x00000073a0737220 */ /* 0x040fe20000410000 */
[C---:B------:R-:W-:Y:S01]  /*ba10*/  FMUL.FTZ R114, R160.reuse, R114 ;  /* 0x00000072a0727220 */ /* 0x040fe20000410000 */
[C---:B------:R-:W-:Y:S01]  /*ba20*/  FMUL.FTZ R117, R160.reuse, R117 ;  /* 0x00000075a0757220 */ /* 0x040fe20000410000 */
[C---:B------:R-:W-:Y:S01]  /*ba30*/  FMUL.FTZ R116, R160.reuse, R116 ;  /* 0x00000074a0747220 */ /* 0x040fe20000410000 */
[----:B------:R-:W-:Y:S01]  /*ba40*/  FMUL.FTZ R105, R160, R105 ;  /* 0x00000069a0697220 */ /* 0x000fe20000410000 */
[----:B------:R-:W0:Y:S01]  /*ba50*/  MUFU.EX2 R15, R15 ;  /* 0x0000000f000f7308 */ /* 0x000e220000000800 */
[----:B------:R-:W-:Y:S01]  /*ba60*/  FFMA.FTZ R54, R54, R174, -R189 ;  /* 0x000000ae36367223 */ /* 0x000fe200000108bd */
[C---:B------:R-:W-:Y:S01]  /*ba70*/  FMUL.FTZ R104, R160.reuse, R104 ;  /* 0x00000068a0687220 */ /* 0x040fe20000410000 */
[C---:B------:R-:W-:Y:S01]  /*ba80*/  FMUL.FTZ R107, R160.reuse, R107 ;  /* 0x0000006ba06b7220 */ /* 0x040fe20000410000 */
[C---:B------:R-:W-:Y:S01]  /*ba90*/  FMUL.FTZ R106, R160.reuse, R106 ;  /* 0x0000006aa06a7220 */ /* 0x040fe20000410000 */
[C---:B------:R-:W-:Y:S01]  /*baa0*/  FMUL.FTZ R109, R160.reuse, R109 ;  /* 0x0000006da06d7220 */ /* 0x040fe20000410000 */
[C---:B------:R-:W-:Y:S01]  /*bab0*/  FMUL.FTZ R108, R160.reuse, R108 ;  /* 0x0000006ca06c7220 */ /* 0x040fe20000410000 */
[----:B------:R-:W-:Y:S01]  /*bac0*/  FMUL.FTZ R91, R160, R91 ;  /* 0x0000005ba05b7220 */ /* 0x000fe20000410000 */
[----:B------:R-:W0:Y:S01]  /*bad0*/  MUFU.EX2 R20, R41 ;  /* 0x0000002900147308 */ /* 0x000e220000000800 */
[----:B-1----:R-:W-:Y:S01]  /*bae0*/  FADD.FTZ R26, R0, R27 ;  /* 0x0000001b001a7221 */ /* 0x002fe20000010000 */
[----:B------:R-:W-:Y:S01]  /*baf0*/  FADD.FTZ R12, R9, R12 ;  /* 0x0000000c090c7221 */ /* 0x000fe20000010000 */
[C---:B------:R-:W-:Y:S01]  /*bb00*/  FMUL.FTZ R90, R160.reuse, R90 ;  /* 0x0000005aa05a7220 */ /* 0x040fe20000410000 */
[C---:B------:R-:W-:Y:S01]  /*bb10*/  FMUL.FTZ R95, R160.reuse, R95 ;  /* 0x0000005fa05f7220 */ /* 0x040fe20000410000 */
[C---:B------:R-:W-:Y:S01]  /*bb20*/  FMUL.FTZ R94, R160.reuse, R94 ;  /* 0x0000005ea05e7220 */ /* 0x040fe20000410000 */
[C---:B------:R-:W-:Y:S01]  /*bb30*/  FMUL.FTZ R93, R160.reuse, R93 ;  /* 0x0000005da05d7220 */ /* 0x040fe20000410000 */
[C---:B------:R-:W-:Y:S01]  /*bb40*/  FMUL.FTZ R92, R160.reuse, R92 ;  /* 0x0000005ca05c7220 */ /* 0x040fe20000410000 */
[----:B------:R-:W1:Y:S01]  /*bb50*/  MUFU.EX2 R16, R16 ;  /* 0x0000001000107308 */ /* 0x000e620000000800 */
[----:B---3--:R-:W-:Y:S01]  /*bb60*/  FADD.FTZ R26, R17, R26 ;  /* 0x0000001a111a7221 */ /* 0x008fe20000010000 */
[----:B--2---:R-:W-:Y:S01]  /*bb70*/  FADD.FTZ R13, R21, R12 ;  /* 0x0000000c150d7221 */ /* 0x004fe20000010000 */
[C---:B------:R-:W-:Y:S01]  /*bb80*/  FMUL.FTZ R81, R160.reuse, R81 ;  /* 0x00000051a0517220 */ /* 0x040fe20000410000 */
[C---:B------:R-:W-:Y:S01]  /*bb90*/  FMUL.FTZ R80, R160.reuse, R80 ;  /* 0x00000050a0507220 */ /* 0x040fe20000410000 */
[C---:B------:R-:W-:Y:S01]  /*bba0*/  FMUL.FTZ R83, R160.reuse, R83 ;  /* 0x00000053a0537220 */ /* 0x040fe20000410000 */
[C---:B------:R-:W-:Y:S01]  /*bbb0*/  FMUL.FTZ R82, R160.reuse, R82 ;  /* 0x00000052a0527220 */ /* 0x040fe20000410000 */
[C---:B------:R-:W-:Y:S01]  /*bbc0*/  FMUL.FTZ R89, R160.reuse, R89 ;  /* 0x00000059a0597220 */ /* 0x040fe20000410000 */
[----:B------:R-:W2:Y:S01]  /*bbd0*/  MUFU.EX2 R11, R11 ;  /* 0x0000000b000b7308 */ /* 0x000ea20000000800 */
[C---:B------:R-:W-:Y:S01]  /*bbe0*/  FMUL.FTZ R88, R160.reuse, R88 ;  /* 0x00000058a0587220 */ /* 0x040fe20000410000 */
[C---:B------:R-:W-:Y:S01]  /*bbf0*/  FMUL.FTZ R79, R160.reuse, R79 ;  /* 0x0000004fa04f7220 */ /* 0x040fe20000410000 */
[----:B------:R-:W-:Y:S01]  /*bc00*/  FMUL.FTZ R78, R160, R78 ;  /* 0x0000004ea04e7220 */ /* 0x000fe20000410000 */
[----:B------:R-:W-:Y:S04]  /*bc10*/  STL.64 [R1+0x3d0], R32 ;  /* 0x0003d02001007387 */ /* 0x000fe80000100a00 */
[----:B------:R-:W3:Y:S01]  /*bc20*/  MUFU.EX2 R156, R74 ;  /* 0x0000004a009c7308 */ /* 0x000ee20000000800 */
[----:B0-----:R-:W-:Y:S01]  /*bc30*/  FADD.FTZ R27, R15, R26 ;  /* 0x0000001a0f1b7221 */ /* 0x001fe20000010000 */
[----:B------:R-:W-:Y:S01]  /*bc40*/  FFMA.FTZ R158, R55, R174, -R189 ;  /* 0x000000ae379e7223 */ /* 0x000fe200000108bd */
[----:B------:R-:W-:Y:S04]  /*bc50*/  STL.64 [R1+0x360], R168 ;  /* 0x000360a801007387 */ /* 0x000fe80000100a00 */
[----:B------:R0:W-:Y:S01]  /*bc60*/  STL.64 [R1+0x340], R164 ;  /* 0x000340a401007387 */ /* 0x0001e20000100a00 */
[----:B------:R-:W3:Y:S01]  /*bc70*/  MUFU.EX2 R161, R161 ;  /* 0x000000a100a17308 */ /* 0x000ee20000000800 */
[----:B------:R-:W-:Y:S01]  /*bc80*/  FADD.FTZ R12, R20, R13 ;  /* 0x0000000d140c7221 */ /* 0x000fe20000010000 */
[C---:B------:R-:W-:Y:S01]  /*bc90*/  FMUL.FTZ R41, R160.reuse, R77 ;  /* 0x0000004da0297220 */ /* 0x040fe20000410000 */
[----:B------:R2:W-:Y:S04]  /*bca0*/  STL.64 [R1+0x330], R162 ;  /* 0x000330a201007387 */ /* 0x0005e80000100a00 */
[----:B------:R4:W-:Y:S01]  /*bcb0*/  STL.64 [R1+0x300], R176 ;  /* 0x000300b001007387 */ /* 0x0009e20000100a00 */
[----:B------:R-:W3:Y:S01]  /*bcc0*/  MUFU.EX2 R167, R48 ;  /* 0x0000003000a77308 */ /* 0x000ee20000000800 */
[----:B------:R-:W-:Y:S01]  /*bcd0*/  FMUL.FTZ R40, R160, R76 ;  /* 0x0000004ca0287220 */ /* 0x000fe20000410000 */
[----:B-1----:R-:W-:Y:S01]  /*bce0*/  FADD.FTZ R26, R16, R27 ;  /* 0x0000001b101a7221 */ /* 0x002fe20000010000 */
[-CC-:B------:R-:W-:Y:S01]  /*bcf0*/  FFMA.FTZ R175, R67, R174.reuse, -R189.reuse ;  /* 0x000000ae43af7223 */ /* 0x180fe200000108bd */
[----:B------:R-:W-:Y:S04]  /*bd00*/  STL [R1+0x224], R75 ;  /* 0x0002244b01007387 */ /* 0x000fe80000100800 */
[----:B------:R-:W1:Y:S01]  /*bd10*/  MUFU.EX2 R159, R159 ;  /* 0x0000009f009f7308 */ /* 0x000e620000000800 */
[-CC-:B0-----:R-:W-:Y:S01]  /*bd20*/  FFMA.FTZ R165, R58, R174.reuse, -R189.reuse ;  /* 0x000000ae3aa57223 */ /* 0x181fe200000108bd */
[----:B------:R-:W-:Y:S01]  /*bd30*/  FADD.FTZ R13, R157, R12 ;  /* 0x0000000c9d0d7221 */ /* 0x000fe20000010000 */
[----:B------:R-:W4:Y:S04]  /*bd40*/  LDL R141, [R1+0x28c] ;  /* 0x00028c00018d7983 */ /* 0x000f280000100800 */
[----:B------:R-:W4:Y:S01]  /*bd50*/  LDL R65, [R1+0x308] ;  /* 0x0003080001417983 */ /* 0x000f220000100800 */
[----:B------:R-:W0:Y:S01]  /*bd60*/  MUFU.EX2 R166, R49 ;  /* 0x0000003100a67308 */ /* 0x000e220000000800 */
[----:B--2---:R-:W-:Y:S01]  /*bd70*/  FADD.FTZ R26, R11, R26 ;  /* 0x0000001a0b1a7221 */ /* 0x004fe20000010000 */
[----:B------:R-:W-:Y:S01]  /*bd80*/  FFMA.FTZ R163, R59, R174, -R189 ;  /* 0x000000ae3ba37223 */ /* 0x000fe200000108bd */
[----:B------:R-:W2:Y:S04]  /*bd90*/  LDL R72, [R1+0x414] ;  /* 0x0004140001487983 */ /* 0x000ea80000100800 */
[----:B------:R-:W2:Y:S01]  /*bda0*/  LDL R234, [R1+0x318] ;  /* 0x0003180001ea7983 */ /* 0x000ea20000100800 */
[----:B------:R-:W0:Y:S01]  /*bdb0*/  MUFU.EX2 R160, R54 ;  /* 0x0000003600a07308 */ /* 0x000e220000000800 */
[----:B---3--:R-:W-:-:S02]  /*bdc0*/  FADD.FTZ R12, R156, R13 ;  /* 0x0000000d9c0c7221 */ /* 0x008fc40000010000 */
[----:B------:R-:W3:Y:S04]  /*bdd0*/  LDL R228, [R1+0x328] ;  /* 0x0003280001e47983 */ /* 0x000ee80000100800 */
[----:B------:R-:W3:Y:S01]  /*bde0*/  LDL R230, [R1+0x32c] ;  /* 0x00032c0001e67983 */ /* 0x000ee20000100800 */
[----:B------:R-:W0:Y:S01]  /*bdf0*/  MUFU.EX2 R169, R52 ;  /* 0x0000003400a97308 */ /* 0x000e220000000800 */
[----:B------:R-:W-:Y:S01]  /*be00*/  FADD.FTZ R26, R161, R26 ;  /* 0x0000001aa11a7221 */ /* 0x000fe20000010000 */
[----:B------:R-:W-:-:S06]  /*be10*/  FFMA.FTZ R164, R62, R174, -R189 ;  /* 0x000000ae3ea47223 */ /* 0x000fcc00000108bd */
[----:B------:R-:W-:Y:S01]  /*be20*/  MUFU.EX2 R179, R179 ;  /* 0x000000b300b37308 */ /* 0x000fe20000000800 */
[----:B------:R-:W-:-:S07]  /*be30*/  FADD.FTZ R13, R167, R12 ;  /* 0x0000000ca70d7221 */ /* 0x000fce0000010000 */
[----:B------:R-:W-:Y:S08]  /*be40*/  MUFU.EX2 R178, R178 ;  /* 0x000000b200b27308 */ /* 0x000ff00000000800 */
[----:B------:R-:W-:Y:S08]  /*be50*/  MUFU.EX2 R181, R181 ;  /* 0x000000b500b57308 */ /* 0x000ff00000000800 */
[----:B------:R-:W-:Y:S01]  /*be60*/  MUFU.EX2 R180, R180 ;  /* 0x000000b400b47308 */ /* 0x000fe20000000800 */
[----:B----4-:R-:W-:Y:S04]  /*be70*/  STL [R1+0x3190], R102 ;  /* 0x0031906601007387 */ /* 0x010fe80000100800 */
[----:B------:R-:W-:Y:S03]  /*be80*/  STL [R1+0x318c], R100 ;  /* 0x00318c6401007387 */ /* 0x000fe60000100800 */
[----:B------:R-:W4:Y:S01]  /*be90*/  MUFU.EX2 R158, R158 ;  /* 0x0000009e009e7308 */ /* 0x000f220000000800 */
[----:B------:R-:W-:Y:S04]  /*bea0*/  STL [R1+0x3188], R98 ;  /* 0x0031886201007387 */ /* 0x000fe80000100800 */
[----:B------:R-:W-:Y:S03]  /*beb0*/  STL [R1+0x3184], R96 ;  /* 0x0031846001007387 */ /* 0x000fe60000100800 */
[----:B------:R-:W4:Y:S01]  /*bec0*/  MUFU.EX2 R168, R53 ;  /* 0x0000003500a87308 */ /* 0x000f220000000800 */
[----:B-1----:R-:W-:Y:S01]  /*bed0*/  FADD.FTZ R27, R159, R26 ;  /* 0x0000001a9f1b7221 */ /* 0x002fe20000010000 */
[----:B------:R-:W-:Y:S01]  /*bee0*/  FFMA.FTZ R162, R63, R174, -R189 ;  /* 0x000000ae3fa27223 */ /* 0x000fe200000108bd */
[----:B------:R-:W-:Y:S04]  /*bef0*/  STL.128 [R1+0x3200], R152 ;  /* 0x0032009801007387 */ /* 0x000fe80000100c00 */
[----:B------:R-:W3:Y:S01]  /*bf00*/  LDL R38, [R1+0x438] ;  /* 0x0004380001267983 */ /* 0x000ee20000100800 */
[----:B------:R-:W1:Y:S01]  /*bf10*/  MUFU.EX2 R165, R165 ;  /* 0x000000a500a57308 */ /* 0x000e620000000800 */
[----:B0-----:R-:W-:-:S07]  /*bf20*/  FADD.FTZ R12, R166, R13 ;  /* 0x0000000da60c7221 */ /* 0x001fce0000010000 */
[----:B------:R-:W-:Y:S01]  /*bf30*/  MUFU.EX2 R173, R60 ;  /* 0x0000003c00ad7308 */ /* 0x000fe20000000800 */
[----:B------:R-:W-:Y:S04]  /*bf40*/  STL.64 [R1+0x250], R202 ;  /* 0x000250ca01007387 */ /* 0x000fe80000100a00 */
[----:B------:R-:W-:Y:S03]  /*bf50*/  STL.64 [R1+0x2a0], R196 ;  /* 0x0002a0c401007387 */ /* 0x000fe60000100a00 */
[----:B------:R-:W0:Y:S01]  /*bf60*/  MUFU.EX2 R171, R56 ;  /* 0x0000003800ab7308 */ /* 0x000e220000000800 */
[----:B------:R-:W-:Y:S01]  /*bf70*/  FADD.FTZ R27, R160, R27 ;  /* 0x0000001ba01b7221 */ /* 0x000fe20000010000 */
[-CC-:B------:R-:W-:Y:S01]  /*bf80*/  FFMA.FTZ R177, R66, R174.reuse, -R189.reuse ;  /* 0x000000ae42b17223 */ /* 0x180fe200000108bd */
[-C--:B------:R-:W-:Y:S01]  /*bf90*/  FFMA.FTZ R176, R70, R174.reuse, -R189 ;  /* 0x000000ae46b07223 */ /* 0x080fe200000108bd */
[----:B------:R-:W-:Y:S04]  /*bfa0*/  STL.64 [R1+0x448], R204 ;  /* 0x000448cc01007387 */ /* 0x000fe80000100a00 */
[----:B------:R-:W0:Y:S01]  /*bfb0*/  MUFU.EX2 R163, R163 ;  /* 0x000000a300a37308 */ /* 0x000e220000000800 */
[----:B------:R-:W-:Y:S01]  /*bfc0*/  FADD.FTZ R13, R169, R12 ;  /* 0x0000000ca90d7221 */ /* 0x000fe20000010000 */
[----:B----4-:R-:W-:Y:S01]  /*bfd0*/  FADD.FTZ R26, R158, R27 ;  /* 0x0000001b9e1a7221 */ /* 0x010fe20000010000 */
[----:B------:R-:W-:Y:S04]  /*bfe0*/  STL.64 [R1+0x2b0], R194 ;  /* 0x0002b0c201007387 */ /* 0x000fe80000100a00 */
[----:B------:R-:W-:Y:S01]  /*bff0*/  STL.64 [R1+0x2e0], R44 ;  /* 0x0002e02c01007387 */ /* 0x000fe20000100a00 */
[----:B------:R-:W4:Y:S01]  /*c000*/  MUFU.EX2 R164, R164 ;  /* 0x000000a400a47308 */ /* 0x000f220000000800 */
[----:B------:R-:W-:Y:S01]  /*c010*/  FADD.FTZ R12, R168, R13 ;  /* 0x0000000da80c7221 */ /* 0x000fe20000010000 */
[----:B-1----:R-:W-:Y:S01]  /*c020*/  FADD.FTZ R26, R165, R26 ;  /* 0x0000001aa51a7221 */ /* 0x002fe20000010000 */
[----:B------:R-:W-:Y:S04]  /*c030*/  STL.64 [R1+0x310], R184 ;  /* 0x000310b801007387 */ /* 0x000fe80000100a00 */
[----:B------:R-:W-:Y:S01]  /*c040*/  STL.64 [R1+0x320], R186 ;  /* 0x000320ba01007387 */ /* 0x000fe20000100a00 */
[----:B------:R-:W1:Y:S01]  /*c050*/  MUFU.EX2 R162, R162 ;  /* 0x000000a200a27308 */ /* 0x000e620000000800 */
[----:B0-----:R-:W-:Y:S01]  /*c060*/  FADD.FTZ R13, R171, R12 ;  /* 0x0000000cab0d7221 */ /* 0x001fe20000010000 */
[----:B------:R-:W-:Y:S01]  /*c070*/  FADD.FTZ R27, R163, R26 ;  /* 0x0000001aa31b7221 */ /* 0x000fe20000010000 */
[----:B------:R-:W-:Y:S04]  /*c080*/  STL.64 [R1+0x380], R24 ;  /* 0x0003801801007387 */ /* 0x000fe80000100a00 */
[----:B------:R-:W-:Y:S01]  /*c090*/  STL.64 [R1+0x390], R146 ;  /* 0x0003909201007387 */ /* 0x000fe20000100a00 */
[----:B------:R-:W0:Y:S01]  /*c0a0*/  MUFU.EX2 R177, R177 ;  /* 0x000000b100b17308 */ /* 0x000e220000000800 */
[----:B------:R-:W-:Y:S01]  /*c0b0*/  FADD.FTZ R12, R170, R13 ;  /* 0x0000000daa0c7221 */ /* 0x000fe20000010000 */
[----:B------:R-:W-:Y:S01]  /*c0c0*/  FFMA.FTZ R174, R71, R174, -R189 ;  /* 0x000000ae47ae7223 */ /* 0x000fe200000108bd */
[----:B----4-:R-:W-:Y:S01]  /*c0d0*/  FADD.FTZ R27, R164, R27 ;  /* 0x0000001ba41b7221 */ /* 0x010fe20000010000 */
[----:B------:R-:W-:Y:S04]  /*c0e0*/  STL.64 [R1+0x3a0], R148 ;  /* 0x0003a09401007387 */ /* 0x000fe80000100a00 */
[----:B------:R-:W4:Y:S01]  /*c0f0*/  MUFU.EX2 R175, R175 ;  /* 0x000000af00af7308 */ /* 0x000f220000000800 */
[----:B------:R-:W-:Y:S01]  /*c100*/  FADD.FTZ R13, R173, R12 ;  /* 0x0000000cad0d7221 */ /* 0x000fe20000010000 */
[----:B-1----:R-:W-:Y:S01]  /*c110*/  FADD.FTZ R26, R162, R27 ;  /* 0x0000001ba21a7221 */ /* 0x002fe20000010000 */
[----:B------:R-:W-:Y:S04]  /*c120*/  STL.64 [R1+0x3b0], R150 ;  /* 0x0003b09601007387 */ /* 0x000fe80000100a00 */
[----:B------:R-:W-:Y:S01]  /*c130*/  STL.64 [R1+0x3f0], R142 ;  /* 0x0003f08e01007387 */ /* 0x000fe20000100a00 */
[----:B------:R-:W1:Y:S01]  /*c140*/  MUFU.EX2 R176, R176 ;  /* 0x000000b000b07308 */ /* 0x000e620000000800 */
[----:B------:R-:W-:Y:S01]  /*c150*/  FADD.FTZ R12, R172, R13 ;  /* 0x0000000dac0c7221 */ /* 0x000fe20000010000 */
[----:B0-----:R-:W-:Y:S01]  /*c160*/  FADD.FTZ R26, R177, R26 ;  /* 0x0000001ab11a7221 */ /* 0x001fe20000010000 */
[----:B------:R-:W-:Y:S04]  /*c170*/  STL.64 [R1+0x400], R144 ;  /* 0x0004009001007387 */ /* 0x000fe80000100a00 */
[----:B------:R-:W-:Y:S01]  /*c180*/  STL.64 [R1+0x420], R138 ;  /* 0x0004208a01007387 */ /* 0x000fe20000100a00 */
[----:B------:R-:W0:Y:S01]  /*c190*/  MUFU.EX2 R174, R174 ;  /* 0x000000ae00ae7308 */ /* 0x000e220000000800 */
[----:B------:R-:W-:Y:S01]  /*c1a0*/  FADD.FTZ R13, R179, R12 ;  /* 0x0000000cb30d7221 */ /* 0x000fe20000010000 */
[----:B----4-:R-:W-:Y:S01]  /*c1b0*/  FADD.FTZ R27, R175, R26 ;  /* 0x0000001aaf1b7221 */ /* 0x010fe20000010000 */
[----:B------:R-:W-:Y:S02]  /*c1c0*/  STL.64 [R1+0x430], R136 ;  /* 0x0004308801007387 */ /* 0x000fe40000100a00 */
[----:B------:R-:W-:-:S02]  /*c1d0*/  FADD.FTZ R12, R178, R13 ;  /* 0x0000000db20c7221 */ /* 0x000fc40000010000 */
[----:B------:R-:W-:Y:S01]  /*c1e0*/  STL.64 [R1+0x258], R134 ;  /* 0x0002588601007387 */ /* 0x000fe20000100a00 */
[----:B-1----:R-:W-:Y:S01]  /*c1f0*/  FADD.FTZ R13, R176, R27 ;  /* 0x0000001bb00d7221 */ /* 0x002fe20000010000 */
[----:B------:R-:W-:Y:S02]  /*c200*/  FADD.FTZ R27, R181, R12 ;  /* 0x0000000cb51b7221 */ /* 0x000fe40000010000 */
[----:B------:R-:W-:Y:S02]  /*c210*/  STL.64 [R1+0x2d8], R112 ;  /* 0x0002d87001007387 */ /* 0x000fe40000100a00 */
[----:B------:R-:W-:Y:S02]  /*c220*/  FADD.FTZ R12, R180, R27 ;  /* 0x0000001bb40c7221 */ /* 0x000fe40000010000 */
[----:B------:R1:W-:Y:S01]  /*c230*/  STL.64 [R1+0x2e8], R114 ;  /* 0x0002e87201007387 */ /* 0x0003e20000100a00 */
[----:B0-----:R-:W-:-:S03]  /*c240*/  FADD.FTZ R13, R174, R13 ;  /* 0x0000000dae0d7221 */ /* 0x001fc60000010000 */
[----:B------:R-:W-:Y:S04]  /*c250*/  STL.64 [R1+0x2f8], R116 ;  /* 0x0002f87401007387 */ /* 0x000fe80000100a00 */
[----:B------:R-:W-:Y:S04]  /*c260*/  STL.64 [R1+0x338], R104 ;  /* 0x0003386801007387 */ /* 0x000fe80000100a00 */
[----:B------:R-:W-:Y:S04]  /*c270*/  STL.64 [R1+0x348], R106 ;  /* 0x0003486a01007387 */ /* 0x000fe80000100a00 */
[----:B------:R0:W-:Y:S04]  /*c280*/  STL.64 [R1+0x358], R108 ;  /* 0x0003586c01007387 */ /* 0x0001e80000100a00 */
[----:B------:R-:W-:Y:S04]  /*c290*/  STL.64 [R1+0x368], R90 ;  /* 0x0003685a01007387 */ /* 0x000fe80000100a00 */
[----:B------:R-:W-:Y:S04]  /*c2a0*/  STL.64 [R1+0x398], R94 ;  /* 0x0003985e01007387 */ /* 0x000fe80000100a00 */
[----:B------:R4:W-:Y:S04]  /*c2b0*/  STL.64 [R1+0x3a8], R92 ;  /* 0x0003a85c01007387 */ /* 0x0009e80000100a00 */
[----:B------:R-:W-:Y:S04]  /*c2c0*/  STL.64 [R1+0x3b8], R80 ;  /* 0x0003b85001007387 */ /* 0x000fe80000100a00 */
[----:B------:R-:W-:Y:S04]  /*c2d0*/  STL.64 [R1+0x3c8], R82 ;  /* 0x0003c85201007387 */ /* 0x000fe80000100a00 */
[----:B------:R-:W-:Y:S04]  /*c2e0*/  STL.64 [R1+0x3f8], R88 ;  /* 0x0003f85801007387 */ /* 0x000fe80000100a00 */
[----:B------:R-:W-:Y:S04]  /*c2f0*/  STL.64 [R1+0x408], R78 ;  /* 0x0004084e01007387 */ /* 0x000fe80000100a00 */
[----:B------:R-:W-:Y:S04]  /*c300*/  STL.64 [R1+0x418], R40 ;  /* 0x0004182801007387 */ /* 0x000fe80000100a00 */
[----:B------:R-:W-:Y:S04]  /*c310*/  STL.64 [R1+0x230], R12 ;  /* 0x0002300c01007387 */ /* 0x000fe80000100a00 */
[----:B------:R-:W3:Y:S04]  /*c320*/  LD.E R31, desc[UR44][R2.64] ;  /* 0x0000002c021f7980 */ /* 0x000ee8000c101900 */
        /* <DEDUP_REMOVED lines=9> */
[----:B------:R4:W-:Y:S04]  /*c3c0*/  STL [R1+0x2c0], R99 ;  /* 0x0002c06301007387 */ /* 0x0009e80000100800 */
[----:B------:R-:W-:Y:S04]  /*c3d0*/  STL [R1+0x2c4], R101 ;  /* 0x0002c46501007387 */ /* 0x000fe80000100800 */
[----:B------:R4:W-:Y:S04]  /*c3e0*/  STL [R1+0x2c8], R103 ;  /* 0x0002c86701007387 */ /* 0x0009e80000100800 */
[----:B-1----:R-:W3:Y:S04]  /*c3f0*/  LDL R114, [R1+0x3c0] ;  /* 0x0003c00001727983 */ /* 0x002ee80000100800 */
[----:B0-----:R-:W3:Y:S04]  /*c400*/  LDL R108, [R1+0x3cc] ;  /* 0x0003cc00016c7983 */ /* 0x001ee80000100800 */
[----:B------:R-:W3:Y:S04]  /*c410*/  LDL R110, [R1+0x3d0] ;  /* 0x0003d000016e7983 */ /* 0x000ee80000100800 */
[----:B------:R-:W3:Y:S04]  /*c420*/  LDL R112, [R1+0x3d4] ;  /* 0x0003d40001707983 */ /* 0x000ee80000100800 */
[----:B------:R-:W3:Y:S04]  /*c430*/  LDL R104, [R1+0x3dc] ;  /* 0x0003dc0001687983 */ /* 0x000ee80000100800 */
[----:B------:R-:W3:Y:S04]  /*c440*/  LDL R106, [R1+0x3e0] ;  /* 0x0003e000016a7983 */ /* 0x000ee80000100800 */
[----:B----4-:R-:W4:Y:S04]  /*c450*/  LDL R92, [R1+0x3f4] ;  /* 0x0003f400015c7983 */ /* 0x010f280000100800 */
[----:B------:R-:W4:Y:S04]  /*c460*/  LDL R94, [R1+0x3f8] ;  /* 0x0003f800015e7983 */ /* 0x000f280000100800 */
[----:B------:R-:W4:Y:S04]  /*c470*/  LDL.128 R96, [R1+0x260] ;  /* 0x0002600001607983 */ /* 0x000f280000100c00 */
[----:B------:R-:W4:Y:S04]  /*c480*/  LDL.128 R100, [R1+0x270] ;  /* 0x0002700001647983 */ /* 0x000f280000100c00 */
        /* <DEDUP_REMOVED lines=52> */
[----:B--2---:R-:W-:Y:S04]  /*c7d0*/  STL.64 [R1+0x3040], R72 ;  /* 0x0030404801007387 */ /* 0x004fe80000100a00 */
[----:B------:R-:W2:Y:S04]  /*c7e0*/  LDL R53, [R1+0x314] ;  /* 0x0003140001357983 */ /* 0x000ea80000100800 */
        /* <DEDUP_REMOVED lines=11> */
[----:B---3--:R0:W-:Y:S04]  /*c8a0*/  STL [R1+0x31a8], R114 ;  /* 0x0031a87201007387 */ /* 0x0081e80000100800 */
[----:B------:R-:W-:Y:S04]  /*c8b0*/  STL [R1+0x319c], R108 ;  /* 0x00319c6c01007387 */ /* 0x000fe80000100800 */
[----:B------:R-:W-:Y:S04]  /*c8c0*/  STL [R1+0x31a0], R110 ;  /* 0x0031a06e01007387 */ /* 0x000fe80000100800 */
[----:B------:R1:W-:Y:S04]  /*c8d0*/  STL [R1+0x31a4], R112 ;  /* 0x0031a47001007387 */ /* 0x0003e80000100800 */
[----:B------:R-:W-:Y:S04]  /*c8e0*/  STL [R1+0x3194], R104 ;  /* 0x0031946801007387 */ /* 0x000fe80000100800 */
[----:B------:R3:W-:Y:S04]  /*c8f0*/  STL [R1+0x3198], R106 ;  /* 0x0031986a01007387 */ /* 0x0007e80000100800 */
[----:B----4-:R-:W-:Y:S04]  /*c900*/  STL [R1+0x317c], R92 ;  /* 0x00317c5c01007387 */ /* 0x010fe80000100800 */
[----:B------:R-:W-:Y:S04]  /*c910*/  STL [R1+0x3180], R94 ;  /* 0x0031805e01007387 */ /* 0x000fe80000100800 */
[----:B------:R-:W-:Y:S01]  /*c920*/  STL.64 [R1+0x470], R96 ;  /* 0x0004706001007387 */ /* 0x000fe20000100a00 */
[----:B------:R-:W-:-:S03]  /*c930*/  IMAD.MOV.U32 R231, RZ, RZ, R100 ;  /* 0x000000ffffe77224 */ /* 0x000fc600078e0064 */
[----:B------:R4:W-:Y:S01]  /*c940*/  STL [R1+0x478], R98 ;  /* 0x0004786201007387 */ /* 0x0009e20000100800 */
[----:B------:R-:W-:-:S03]  /*c950*/  IMAD.MOV.U32 R227, RZ, RZ, R102 ;  /* 0x000000ffffe37224 */ /* 0x000fc600078e0066 */
[----:B0-----:R-:W2:Y:S04]  /*c960*/  LDL.LU R114, [R1+0x31a8] ;  /* 0x0031a80001727983 */ /* 0x001ea80000300800 */
[----:B-1----:R-:W2:Y:S04]  /*c970*/  LDL.LU R112, [R1+0x31a4] ;  /* 0x0031a40001707983 */ /* 0x002ea80000300800 */
[----:B------:R-:W2:Y:S04]  /*c980*/  LDL.LU R110, [R1+0x31a0] ;  /* 0x0031a000016e7983 */ /* 0x000ea80000300800 */
[----:B------:R-:W2:Y:S04]  /*c990*/  LDL.LU R108, [R1+0x319c] ;  /* 0x00319c00016c7983 */ /* 0x000ea80000300800 */
[----:B---3--:R-:W3:Y:S04]  /*c9a0*/  LDL.LU R106, [R1+0x3198] ;  /* 0x00319800016a7983 */ /* 0x008ee80000300800 */
[----:B------:R-:W3:Y:S04]  /*c9b0*/  LDL.LU R104, [R1+0x3194] ;  /* 0x0031940001687983 */ /* 0x000ee80000300800 */
[----:B------:R-:W3:Y:S04]  /*c9c0*/  LDL.LU R102, [R1+0x3190] ;  /* 0x0031900001667983 */ /* 0x000ee80000300800 */
[----:B------:R-:W3:Y:S04]  /*c9d0*/  LDL.LU R100, [R1+0x318c] ;  /* 0x00318c0001647983 */ /* 0x000ee80000300800 */
[----:B----4-:R-:W4:Y:S04]  /*c9e0*/  LDL.LU R98, [R1+0x3188] ;  /* 0x0031880001627983 */ /* 0x010f280000300800 */
[----:B------:R-:W4:Y:S04]  /*c9f0*/  LDL.LU R96, [R1+0x3184] ;  /* 0x0031840001607983 */ /* 0x000f280000300800 */
[----:B------:R-:W4:Y:S04]  /*ca00*/  LDL.LU R94, [R1+0x3180] ;  /* 0x00318000015e7983 */ /* 0x000f280000300800 */
[----:B------:R-:W4:Y:S01]  /*ca10*/  LDL.LU R92, [R1+0x317c] ;  /* 0x00317c00015c7983 */ /* 0x000f220000300800 */
[----:B------:R-:W-:-:S02]  /*ca20*/  IMAD.MOV.U32 R235, RZ, RZ, R99 ;  /* 0x000000ffffeb7224 */ /* 0x000fc400078e0063 */
[----:B------:R-:W-:Y:S01]  /*ca30*/  IMAD.MOV.U32 R229, RZ, RZ, R101 ;  /* 0x000000ffffe57224 */ /* 0x000fe200078e0065 */
[----:B------:R-:W-:Y:S01]  /*ca40*/  STL [R1+0x254], R113 ;  /* 0x0002547101007387 */ /* 0x000fe20000100800 */
[----:B------:R-:W-:-:S03]  /*ca50*/  IMAD.MOV.U32 R35, RZ, RZ, R103 ;  /* 0x000000ffff237224 */ /* 0x000fc600078e0067 */
        /* <DEDUP_REMOVED lines=22> */
[----:B------:R1:W-:Y:S04]  /*cbc0*/  STL [R1+0x31c0], R126 ;  /* 0x0031c07e01007387 */ /* 0x0003e80000100800 */
[----:B------:R-:W-:Y:S04]  /*cbd0*/  STL [R1+0x31b8], R122 ;  /* 0x0031b87a01007387 */ /* 0x000fe80000100800 */
[----:B------:R1:W-:Y:S04]  /*cbe0*/  STL [R1+0x31bc], R124 ;  /* 0x0031bc7c01007387 */ /* 0x0003e80000100800 */
[----:B------:R1:W-:Y:S04]  /*cbf0*/  STL [R1+0x31b4], R120 ;  /* 0x0031b47801007387 */ /* 0x0003e80000100800 */
[----:B------:R1:W-:Y:S04]  /*cc00*/  STL [R1+0x31b0], R118 ;  /* 0x0031b07601007387 */ /* 0x0003e80000100800 */
        /* <DEDUP_REMOVED lines=17> */
[----:B------:R-:W-:Y:S04]  /*cd20*/  STL [R1+0x304], R61 ;  /* 0x0003043d01007387 */ /* 0x000fe80000100800 */
[----:B------:R-:W-:Y:S04]  /*cd30*/  STL [R1+0x308], R65 ;  /* 0x0003084101007387 */ /* 0x000fe80000100800 */
[----:B------:R-:W-:Y:S04]  /*cd40*/  STL [R1+0x30c], R45 ;  /* 0x00030c2d01007387 */ /* 0x000fe80000100800 */
[----:B0-----:R-:W4:Y:S04]  /*cd50*/  LDL.LU R130, [R1+0x31c8] ;  /* 0x0031c80001827983 */ /* 0x001f280000300800 */
[----:B------:R-:W4:Y:S04]  /*cd60*/  LDL.LU R128, [R1+0x31c4] ;  /* 0x0031c40001807983 */ /* 0x000f280000300800 */
[----:B-1----:R-:W4:Y:S04]  /*cd70*/  LDL.LU R126, [R1+0x31c0] ;  /* 0x0031c000017e7983 */ /* 0x002f280000300800 */
[----:B------:R-:W4:Y:S04]  /*cd80*/  LDL.LU R124, [R1+0x31bc] ;  /* 0x0031bc00017c7983 */ /* 0x000f280000300800 */
[----:B------:R-:W4:Y:S04]  /*cd90*/  LDL.LU R122, [R1+0x31b8] ;  /* 0x0031b800017a7983 */ /* 0x000f280000300800 */
[----:B------:R-:W4:Y:S04]  /*cda0*/  LDL.LU R120, [R1+0x31b4] ;  /* 0x0031b40001787983 */ /* 0x000f280000300800 */
[----:B------:R-:W4:Y:S04]  /*cdb0*/  LDL.LU R118, [R1+0x31b0] ;  /* 0x0031b00001767983 */ /* 0x000f280000300800 */
[----:B------:R-:W4:Y:S04]  /*cdc0*/  LDL.LU R116, [R1+0x31ac] ;  /* 0x0031ac0001747983 */ /* 0x000f280000300800 */
[----:B------:R-:W4:Y:S04]  /*cdd0*/  LDL.128 R80, [R1+0x280] ;  /* 0x0002800001507983 */ /* 0x000f280000100c00 */
[----:B------:R-:W4:Y:S04]  /*cde0*/  LDL.128 R84, [R1+0x290] ;  /* 0x0002900001547983 */ /* 0x000f280000100c00 */
[----:B------:R-:W4:Y:S04]  /*cdf0*/  LDL.128 R88, [R1+0x2a0] ;  /* 0x0002a00001587983 */ /* 0x000f280000100c00 */
[----:B------:R0:W-:Y:S04]  /*ce00*/  STL [R1+0x3048], R74 ;  /* 0x0030484a01007387 */ /* 0x0001e80000100800 */
[----:B------:R-:W4:Y:S04]  /*ce10*/  LDL.LU.64 R72, [R1+0x470] ;  /* 0x0004700001487983 */ /* 0x000f280000300a00 */
[----:B------:R-:W4:Y:S04]  /*ce20*/  LDL R146, [R1+0x388] ;  /* 0x0003880001927983 */ /* 0x000f280000100800 */
[----:B0-----:R-:W4:Y:S04]  /*ce30*/  LDL.LU R74, [R1+0x478] ;  /* 0x00047800014a7983 */ /* 0x001f280000300800 */
[----:B--2---:R-:W-:Y:S04]  /*ce40*/  STL [R1+0x3098], R114 ;  /* 0x0030987201007387 */ /* 0x004fe80000100800 */
[----:B------:R-:W-:Y:S04]  /*ce50*/  STL [R1+0x3094], R112 ;  /* 0x0030947001007387 */ /* 0x000fe80000100800 */
[----:B------:R-:W-:Y:S04]  /*ce60*/  STL [R1+0x3090], R110 ;  /* 0x0030906e01007387 */ /* 0x000fe80000100800 */
[----:B------:R-:W-:Y:S04]  /*ce70*/  STL [R1+0x308c], R108 ;  /* 0x00308c6c01007387 */ /* 0x000fe80000100800 */
[----:B---3--:R-:W-:Y:S04]  /*ce80*/  STL [R1+0x3088], R106 ;  /* 0x0030886a01007387 */ /* 0x008fe80000100800 */
[----:B------:R-:W-:Y:S04]  /*ce90*/  STL [R1+0x3084], R104 ;  /* 0x0030846801007387 */ /* 0x000fe80000100800 */
[----:B------:R-:W-:Y:S04]  /*cea0*/  STL [R1+0x3080], R102 ;  /* 0x0030806601007387 */ /* 0x000fe80000100800 */
[----:B------:R-:W-:Y:S04]  /*ceb0*/  STL [R1+0x307c], R100 ;  /* 0x00307c6401007387 */ /* 0x000fe80000100800 */
[----:B----4-:R-:W-:Y:S04]  /*cec0*/  STL [R1+0x3078], R98 ;  /* 0x0030786201007387 */ /* 0x010fe80000100800 */
[----:B------:R0:W-:Y:S04]  /*ced0*/  STL [R1+0x3074], R96 ;  /* 0x0030746001007387 */ /* 0x0001e80000100800 */
[----:B------:R-:W-:Y:S04]  /*cee0*/  STL [R1+0x3070], R94 ;  /* 0x0030705e01007387 */ /* 0x000fe80000100800 */
[----:B------:R1:W-:Y:S04]  /*cef0*/  STL [R1+0x306c], R92 ;  /* 0x00306c5c01007387 */ /* 0x0003e80000100800 */
[----:B0-----:R-:W2:Y:S04]  /*cf00*/  LDL.128 R96, [R1+0x2c0] ;  /* 0x0002c00001607983 */ /* 0x001ea80000100c00 */
[----:B------:R-:W3:Y:S04]  /*cf10*/  LDL.128 R100, [R1+0x2d0] ;  /* 0x0002d00001647983 */ /* 0x000ee80000100c00 */
[----:B-1----:R-:W4:Y:S04]  /*cf20*/  LDL.128 R92, [R1+0x2b0] ;  /* 0x0002b000015c7983 */ /* 0x002f280000100c00 */
[----:B------:R-:W4:Y:S04]  /*cf30*/  LDL.128 R104, [R1+0x2e0] ;  /* 0x0002e00001687983 */ /* 0x000f280000100c00 */
        /* <DEDUP_REMOVED lines=10> */
[----:B------:R0:W-:Y:S04]  /*cfe0*/  STL [R1+0x3050], R78 ;  /* 0x0030504e01007387 */ /* 0x0001e80000100800 */
[----:B------:R1:W-:Y:S04]  /*cff0*/  STL [R1+0x304c], R76 ;  /* 0x00304c4c01007387 */ /* 0x0003e80000100800 */
[----:B------:R1:W-:Y:S04]  /*d000*/  STL [R1+0x303c], R68 ;  /* 0x00303c4401007387 */ /* 0x0003e80000100800 */
[----:B0-----:R-:W4:Y:S04]  /*d010*/  LDL.LU R78, [R1+0x3050] ;  /* 0x00305000014e7983 */ /* 0x001f280000300800 */
[----:B-1----:R-:W4:Y:S04]  /*d020*/  LDL.LU R76, [R1+0x304c] ;  /* 0x00304c00014c7983 */ /* 0x002f280000300800 */
[----:B------:R-:W4:Y:S04]  /*d030*/  LDL R60, [R1+0x420] ;  /* 0x00042000013c7983 */ /* 0x000f280000100800 */
[----:B------:R-:W4:Y:S04]  /*d040*/  LDL R64, [R1+0x424] ;  /* 0x0004240001407983 */ /* 0x000f280000100800 */
[----:B------:R-:W4:Y:S04]  /*d050*/  LDL R56, [R1+0x434] ;  /* 0x0004340001387983 */ /* 0x000f280000100800 */
[----:B------:R-:W4:Y:S04]  /*d060*/  LDL.LU R68, [R1+0x303c] ;  /* 0x00303c0001447983 */ /* 0x000f280000300800 */
[----:B------:R-:W-:Y:S04]  /*d070*/  STL [R1+0x318], R234 ;  /* 0x000318ea01007387 */ /* 0x000fe80000100800 */
[----:B------:R-:W-:Y:S04]  /*d080*/  STL [R1+0x31c], R37 ;  /* 0x00031c2501007387 */ /* 0x000fe80000100800 */
[----:B------:R-:W-:Y:S04]  /*d090*/  STL [R1+0x320], R41 ;  /* 0x0003202901007387 */ /* 0x000fe80000100800 */
[----:B------:R-:W-:Y:S04]  /*d0a0*/  STL.64 [R1+0x3270], R180 ;  /* 0x003270b401007387 */ /* 0x000fe80000100a00 */
[----:B------:R-:W-:Y:S04]  /*d0b0*/  STL [R1+0x314], R53 ;  /* 0x0003143501007387 */ /* 0x000fe80000100800 */
        /* <DEDUP_REMOVED lines=8> */
[----:B------:R-:W-:Y:S04]  /*d140*/  STL.128 [R1+0x3260], R176 ;  /* 0x003260b001007387 */ /* 0x000fe80000100c00 */
[----:B------:R-:W-:Y:S04]  /*d150*/  STL.128 [R1+0x3250], R172 ;  /* 0x003250ac01007387 */ /* 0x000fe80000100c00 */
[----:B------:R-:W-:Y:S04]  /*d160*/  STL.128 [R1+0x3240], R168 ;  /* 0x003240a801007387 */ /* 0x000fe80000100c00 */
[----:B------:R-:W-:Y:S04]  /*d170*/  STL.128 [R1+0x3230], R164 ;  /* 0x003230a401007387 */ /* 0x000fe80000100c00 */
[----:B------:R-:W-:Y:S04]  /*d180*/  STL.128 [R1+0x3220], R160 ;  /* 0x003220a001007387 */ /* 0x000fe80000100c00 */
[----:B------:R-:W-:Y:S04]  /*d190*/  STL.128 [R1+0x3210], R156 ;  /* 0x0032109c01007387 */ /* 0x000fe80000100c00 */
[----:B------:R-:W-:Y:S04]  /*d1a0*/  STL [R1+0x31f0], R150 ;  /* 0x0031f09601007387 */ /* 0x000fe80000100800 */
[----:B------:R-:W-:Y:S04]  /*d1b0*/  STL [R1+0x31e4], R144 ;  /* 0x0031e49001007387 */ /* 0x000fe80000100800 */
[----:B0-----:R-:W4:Y:S04]  /*d1c0*/  LDL.LU R196, [R1+0x328c] ;  /* 0x00328c0001c47983 */ /* 0x001f280000300800 */
[----:B------:R-:W-:Y:S04]  /*d1d0*/  STL [R1+0x310], R49 ;  /* 0x0003103101007387 */ /* 0x000fe80000100800 */
[----:B------:R-:W4:Y:S04]  /*d1e0*/  LDL R214, [R1+0x33c] ;  /* 0x00033c0001d67983 */ /* 0x000f280000100800 */
[----:B------:R-:W4:Y:S04]  /*d1f0*/  LDL R216, [R1+0x340] ;  /* 0x0003400001d87983 */ /* 0x000f280000100800 */
        /* <DEDUP_REMOVED lines=8> */
[----:B------:R-:W-:-:S03]  /*d280*/  IMAD.MOV.U32 R225, RZ, RZ, R80 ;  /* 0x000000ffffe17224 */ /* 0x000fc600078e0050 */
[----:B0-----:R-:W4:Y:S01]  /*d290*/  LDL.LU R130, [R1+0x30b8] ;  /* 0x0030b80001827983 */ /* 0x001f220000300800 */
[----:B------:R-:W-:Y:S02]  /*d2a0*/  IMAD.MOV.U32 R221, RZ, RZ, R82 ;  /* 0x000000ffffdd7224 */ /* 0x000fe400078e0052 */
[----:B------:R-:W-:Y:S01]  /*d2b0*/  IMAD.MOV.U32 R219, RZ, RZ, R84 ;  /* 0x000000ffffdb7224 */ /* 0x000fe200078e0054 */
[----:B-1----:R-:W4:Y:S01]  /*d2c0*/  LDL.LU R128, [R1+0x30b4] ;  /* 0x0030b40001807983 */ /* 0x002f220000300800 */
[----:B------:R-:W-:Y:S02]  /*d2d0*/  IMAD.MOV.U32 R42, RZ, RZ, R86 ;  /* 0x000000ffff2a7224 */ /* 0x000fe400078e0056 */
[----:B------:R-:W-:Y:S01]  /*d2e0*/  IMAD.MOV.U32 R215, RZ, RZ, R88 ;  /* 0x000000ffffd77224 */ /* 0x000fe200078e0058 */
[----:B------:R-:W4:Y:S01]  /*d2f0*/  LDL.LU R126, [R1+0x30b0] ;  /* 0x0030b000017e7983 */ /* 0x000f220000300800 */
[----:B------:R-:W-:-:S03]  /*d300*/  IMAD.MOV.U32 R46, RZ, RZ, R90 ;  /* 0x000000ffff2e7224 */ /* 0x000fc600078e005a */
[----:B------:R-:W4:Y:S04]  /*d310*/  LDL.LU R124, [R1+0x30ac] ;  /* 0x0030ac00017c7983 */ /* 0x000f280000300800 */
        /* <DEDUP_REMOVED lines=9> */
[----:B------:R-:W4:Y:S01]  /*d3b0*/  LDL.LU R80, [R1+0x3054] ;  /* 0x0030540001507983 */ /* 0x000f220000300800 */
[----:B------:R-:W-:-:S02]  /*d3c0*/  IMAD.MOV.U32 R234, RZ, RZ, R74 ;  /* 0x000000ffffea7224 */ /* 0x000fc400078e004a */
[----:B------:R-:W-:Y:S01]  /*d3d0*/  IMAD.MOV.U32 R37, RZ, RZ, R73 ;  /* 0x000000ffff257224 */ /* 0x000fe200078e0049 */
[----:B------:R-:W4:Y:S01]  /*d3e0*/  LDL.LU R74, [R1+0x3048] ;  /* 0x00304800014a7983 */ /* 0x000f220000300800 */
[----:B------:R-:W-:-:S03]  /*d3f0*/  IMAD.MOV.U32 R41, RZ, RZ, R72 ;  /* 0x000000ffff297224 */ /* 0x000fc600078e0048 */
[----:B------:R-:W4:Y:S04]  /*d400*/  LDL.LU.64 R72, [R1+0x3040] ;  /* 0x0030400001487983 */ /* 0x000f280000300a00 */
[----:B------:R-:W-:Y:S04]  /*d410*/  STL [R1+0x31e8], R146 ;  /* 0x0031e89201007387 */ /* 0x000fe80000100800 */
[----:B------:R-:W4:Y:S04]  /*d420*/  LDL R218, [R1+0x344] ;  /* 0x0003440001da7983 */ /* 0x000f280000100800 */
[----:B------:R-:W4:Y:S01]  /*d430*/  LDL R208, [R1+0x348] ;  /* 0x0003480001d07983 */ /* 0x000f220000100800 */
[----:B--2---:R-:W-:-:S03]  /*d440*/  IMAD.MOV.U32 R211, RZ, RZ, R96 ;  /* 0x000000ffffd37224 */ /* 0x004fc600078e0060 */
[----:B------:R-:W2:Y:S01]  /*d450*/  LDL R210, [R1+0x34c] ;  /* 0x00034c0001d27983 */ /* 0x000ea20000100800 */
[----:B------:R-:W-:Y:S02]  /*d460*/  IMAD.MOV.U32 R54, RZ, RZ, R98 ;  /* 0x000000ffff367224 */ /* 0x000fe400078e0062 */
[----:B---3--:R-:W-:Y:S01]  /*d470*/  IMAD.MOV.U32 R205, RZ, RZ, R100 ;  /* 0x000000ffffcd7224 */ /* 0x008fe200078e0064 */
[----:B------:R-:W3:Y:S01]  /*d480*/  LDL.LU R98, [R1+0x3078] ;  /* 0x0030780001627983 */ /* 0x000ee20000300800 */
[----:B------:R-:W-:Y:S02]  /*d490*/  IMAD.MOV.U32 R58, RZ, RZ, R102 ;  /* 0x000000ffff3a7224 */ /* 0x000fe400078e0066 */
[----:B----4-:R-:W-:Y:S01]  /*d4a0*/  IMAD.MOV.U32 R213, RZ, RZ, R92 ;  /* 0x000000ffffd57224 */ /* 0x010fe200078e005c */
[----:B------:R-:W4:Y:S01]  /*d4b0*/  LDL.LU R102, [R1+0x3080] ;  /* 0x0030800001667983 */ /* 0x000f220000300800 */
[----:B------:R-:W-:Y:S02]  /*d4c0*/  IMAD.MOV.U32 R50, RZ, RZ, R94 ;  /* 0x000000ffff327224 */ /* 0x000fe400078e005e */
[----:B------:R-:W-:Y:S01]  /*d4d0*/  IMAD.MOV.U32 R203, RZ, RZ, R104 ;  /* 0x000000ffffcb7224 */ /* 0x000fe200078e0068 */
[----:B------:R-:W2:Y:S01]  /*d4e0*/  LDL.LU R100, [R1+0x307c] ;  /* 0x00307c0001647983 */ /* 0x000ea20000300800 */
[----:B------:R-:W-:-:S02]  /*d4f0*/  IMAD.MOV.U32 R62, RZ, RZ, R106 ;  /* 0x000000ffff3e7224 */ /* 0x000fc400078e006a */
[----:B------:R-:W-:Y:S01]  /*d500*/  IMAD.MOV.U32 R201, RZ, RZ, R108 ;  /* 0x000000ffffc97224 */ /* 0x000fe200078e006c */
[----:B------:R-:W2:Y:S01]  /*d510*/  LDL.LU R106, [R1+0x3088] ;  /* 0x00308800016a7983 */ /* 0x000ea20000300800 */
[----:B------:R-:W-:Y:S02]  /*d520*/  IMAD.MOV.U32 R66, RZ, RZ, R110 ;  /* 0x000000ffff427224 */ /* 0x000fe400078e006e */
[----:B------:R-:W-:Y:S01]  /*d530*/  IMAD.MOV.U32 R199, RZ, RZ, R112 ;  /* 0x000000ffffc77224 */ /* 0x000fe200078e0070 */
[----:B------:R0:W-:Y:S04]  /*d540*/  STL.64 [R1+0x518], R114 ;  /* 0x0005187201007387 */ /* 0x0001e80000100a00 */
[----:B------:R-:W2:Y:S04]  /*d550*/  LDL.LU R112, [R1+0x3094] ;  /* 0x0030940001707983 */ /* 0x000ea80000300800 */
[----:B------:R-:W2:Y:S04]  /*d560*/  LDL.LU R110, [R1+0x3090] ;  /* 0x00309000016e7983 */ /* 0x000ea80000300800 */
[----:B0-----:R-:W2:Y:S04]  /*d570*/  LDL.LU R114, [R1+0x3098] ;  /* 0x0030980001727983 */ /* 0x001ea80000300800 */
[----:B------:R-:W2:Y:S04]  /*d580*/  LDL.LU R108, [R1+0x308c] ;  /* 0x00308c00016c7983 */ /* 0x000ea80000300800 */
[----:B------:R-:W2:Y:S04]  /*d590*/  LDL.LU R104, [R1+0x3084] ;  /* 0x0030840001687983 */ /* 0x000ea80000300800 */
[----:B------:R-:W2:Y:S04]  /*d5a0*/  LDL.LU R96, [R1+0x3074] ;  /* 0x0030740001607983 */ /* 0x000ea80000300800 */
[----:B------:R-:W2:Y:S04]  /*d5b0*/  LDL.LU R94, [R1+0x3070] ;  /* 0x00307000015e7983 */ /* 0x000ea80000300800 */
[----:B------:R-:W2:Y:S04]  /*d5c0*/  LDL.LU R92, [R1+0x306c] ;  /* 0x00306c00015c7983 */ /* 0x000ea80000300800 */
[----:B------:R-:W2:Y:S04]  /*d5d0*/  LDL.LU R70, [R1+0x518] ;  /* 0x0005180001467983 */ /* 0x000ea80000300800 */
[----:B------:R-:W2:Y:S01]  /*d5e0*/  LDL.LU R71, [R1+0x51c] ;  /* 0x00051c0001477983 */ /* 0x000ea20000300800 */
[----:B------:R-:W-:-:S02]  /*d5f0*/  IMAD.MOV.U32 R53, RZ, RZ, R97 ;  /* 0x000000ffff357224 */ /* 0x000fc400078e0061 */
[----:B------:R-:W-:Y:S01]  /*d600*/  IMAD.MOV.U32 R55, RZ, RZ, R99 ;  /* 0x000000ffff377224 */ /* 0x000fe200078e0063 */
[----:B------:R-:W2:Y:S01]  /*d610*/  LDL R212, [R1+0x350] ;  /* 0x0003500001d47983 */ /* 0x000ea20000100800 */
[----:B------:R-:W-:Y:S02]  /*d620*/  IMAD.MOV.U32 R57, RZ, RZ, R101 ;  /* 0x000000ffff397224 */ /* 0x000fe400078e0065 */
[----:B------:R-:W-:Y:S01]  /*d630*/  IMAD.MOV.U32 R59, RZ, RZ, R103 ;  /* 0x000000ffff3b7224 */ /* 0x000fe200078e0067 */
[----:B------:R-:W2:Y:S01]  /*d640*/  LDL R202, [R1+0x354] ;  /* 0x0003540001ca7983 */ /* 0x000ea20000100800 */
[----:B------:R-:W-:Y:S02]  /*d650*/  IMAD.MOV.U32 R61, RZ, RZ, R105 ;  /* 0x000000ffff3d7224 */ /* 0x000fe400078e0069 */
[----:B------:R-:W-:Y:S01]  /*d660*/  IMAD.MOV.U32 R63, RZ, RZ, R107 ;  /* 0x000000ffff3f7224 */ /* 0x000fe200078e006b */
[----:B------:R-:W2:Y:S01]  /*d670*/  LDL R204, [R1+0x358] ;  /* 0x0003580001cc7983 */ /* 0x000ea20000100800 */
[----:B------:R-:W-:-:S02]  /*d680*/  IMAD.MOV.U32 R65, RZ, RZ, R109 ;  /* 0x000000ffff417224 */ /* 0x000fc400078e006d */
[----:B------:R-:W-:Y:S01]  /*d690*/  IMAD.MOV.U32 R67, RZ, RZ, R111 ;  /* 0x000000ffff437224 */ /* 0x000fe200078e006f */
[----:B------:R-:W2:Y:S01]  /*d6a0*/  LDL R206, [R1+0x35c] ;  /* 0x00035c0001ce7983 */ /* 0x000ea20000100800 */
[----:B------:R-:W-:-:S03]  /*d6b0*/  IMAD.MOV.U32 R69, RZ, RZ, R113 ;  /* 0x000000ffff457224 */ /* 0x000fc600078e0071 */
[----:B------:R0:W-:Y:S04]  /*d6c0*/  STL [R1+0x31ec], R148 ;  /* 0x0031ec9401007387 */ /* 0x0001e80000100800 */
[----:B------:R1:W-:Y:S04]  /*d6d0*/  STL [R1+0x31e0], R142 ;  /* 0x0031e08e01007387 */ /* 0x0003e80000100800 */
[----:B------:R1:W-:Y:S04]  /*d6e0*/  STL [R1+0x31dc], R140 ;  /* 0x0031dc8c01007387 */ /* 0x0003e80000100800 */
[----:B------:R1:W-:Y:S04]  /*d6f0*/  STL [R1+0x31d8], R138 ;  /* 0x0031d88a01007387 */ /* 0x0003e80000100800 */
[----:B------:R1:W-:Y:S04]  /*d700*/  STL [R1+0x31d4], R136 ;  /* 0x0031d48801007387 */ /* 0x0003e80000100800 */
[----:B------:R1:W-:Y:S04]  /*d710*/  STL [R1+0x31d0], R134 ;  /* 0x0031d08601007387 */ /* 0x0003e80000100800 */
[----:B------:R1:W-:Y:S04]  /*d720*/  STL [R1+0x31cc], R132 ;  /* 0x0031cc8401007387 */ /* 0x0003e80000100800 */
[----:B------:R2:W-:Y:S04]  /*d730*/  STL.128 [R1+0x2f70], R52 ;  /* 0x002f703401007387 */ /* 0x0005e80000100c00 */
        /* <DEDUP_REMOVED lines=9> */
[----:B------:R-:W2:Y:S04]  /*d7d0*/  LDL.64 R12, [R1+0xa8] ;  /* 0x0000a800010c7983 */ /* 0x000ea80000100a00 */
[----:B------:R-:W2:Y:S04]  /*d7e0*/  LDL.128 R24, [R1+0x250] ;  /* 0x0002500001187983 */ /* 0x000ea80000100c00 */
[----:B------:R-:W2:Y:S04]  /*d7f0*/  LDL.LU R194, [R1+0x3288] ;  /* 0x0032880001c27983 */ /* 0x000ea80000300800 */
[----:B------:R-:W2:Y:S04]  /*d800*/  LDL.LU R190, [R1+0x3284] ;  /* 0x0032840001be7983 */ /* 0x000ea80000300800 */
[----:B------:R-:W2:Y:S04]  /*d810*/  LDL.LU R188, [R1+0x3280] ;  /* 0x0032800001bc7983 */ /* 0x000ea80000300800 */
[----:B------:R-:W2:Y:S04]  /*d820*/  LDL.LU R186, [R1+0x327c] ;  /* 0x00327c0001ba7983 */ /* 0x000ea80000300800 */
[----:B------:R-:W2:Y:S04]  /*d830*/  LDL.LU R184, [R1+0x3278] ;  /* 0x0032780001b87983 */ /* 0x000ea80000300800 */
[----:B------:R-:W2:Y:S04]  /*d840*/  LDL.LU.64 R180, [R1+0x3270] ;  /* 0x0032700001b47983 */ /* 0x000ea80000300a00 */
[----:B------:R-:W2:Y:S04]  /*d850*/  LDL.LU.128 R176, [R1+0x3260] ;  /* 0x0032600001b07983 */ /* 0x000ea80000300c00 */
[----:B------:R-:W2:Y:S04]  /*d860*/  LDL.LU.128 R172, [R1+0x3250] ;  /* 0x0032500001ac7983 */ /* 0x000ea80000300c00 */
[----:B------:R-:W2:Y:S04]  /*d870*/  LDL.LU.128 R168, [R1+0x3240] ;  /* 0x0032400001a87983 */ /* 0x000ea80000300c00 */
[----:B------:R-:W2:Y:S04]  /*d880*/  LDL.LU.128 R164, [R1+0x3230] ;  /* 0x0032300001a47983 */ /* 0x000ea80000300c00 */
[----:B------:R-:W2:Y:S04]  /*d890*/  LDL.LU.128 R160, [R1+0x3220] ;  /* 0x0032200001a07983 */ /* 0x000ea80000300c00 */
[----:B------:R-:W2:Y:S04]  /*d8a0*/  LDL.LU.128 R156, [R1+0x3210] ;  /* 0x00321000019c7983 */ /* 0x000ea80000300c00 */
[----:B------:R-:W2:Y:S04]  /*d8b0*/  LDL.LU.128 R152, [R1+0x3200] ;  /* 0x0032000001987983 */ /* 0x000ea80000300c00 */
[----:B------:R-:W2:Y:S04]  /*d8c0*/  LDL.LU R150, [R1+0x31f0] ;  /* 0x0031f00001967983 */ /* 0x000ea80000300800 */
[----:B0-----:R-:W2:Y:S04]  /*d8d0*/  LDL.LU R148, [R1+0x31ec] ;  /* 0x0031ec0001947983 */ /* 0x001ea80000300800 */
[----:B------:R-:W2:Y:S04]  /*d8e0*/  LDL.LU R146, [R1+0x31e8] ;  /* 0x0031e80001927983 */ /* 0x000ea80000300800 */
[----:B------:R-:W2:Y:S04]  /*d8f0*/  LDL.LU R144, [R1+0x31e4] ;  /* 0x0031e40001907983 */ /* 0x000ea80000300800 */
[----:B-1----:R-:W2:Y:S04]  /*d900*/  LDL.LU R142, [R1+0x31e0] ;  /* 0x0031e000018e7983 */ /* 0x002ea80000300800 */
[----:B------:R-:W2:Y:S04]  /*d910*/  LDL.LU R140, [R1+0x31dc] ;  /* 0x0031dc00018c7983 */ /* 0x000ea80000300800 */
[----:B------:R-:W2:Y:S04]  /*d920*/  LDL.LU R138, [R1+0x31d8] ;  /* 0x0031d800018a7983 */ /* 0x000ea80000300800 */
[----:B------:R-:W2:Y:S04]  /*d930*/  LDL.LU R136, [R1+0x31d4] ;  /* 0x0031d40001887983 */ /* 0x000ea80000300800 */
[----:B------:R-:W2:Y:S04]  /*d940*/  LDL.LU R134, [R1+0x31d0] ;  /* 0x0031d00001867983 */ /* 0x000ea80000300800 */
[----:B------:R-:W2:Y:S04]  /*d950*/  LDL.LU R132, [R1+0x31cc] ;  /* 0x0031cc0001847983 */ /* 0x000ea80000300800 */
        /* <DEDUP_REMOVED lines=14> */
[----:B---3--:R-:W-:Y:S04]  /*da40*/  STL [R1+0x2ff8], R98 ;  /* 0x002ff86201007387 */ /* 0x008fe80000100800 */
[----:B----4-:R-:W-:Y:S04]  /*da50*/  STL [R1+0x3000], R102 ;  /* 0x0030006601007387 */ /* 0x010fe80000100800 */
[----:B--2---:R-:W-:Y:S04]  /*da60*/  STL [R1+0x2ffc], R100 ;  /* 0x002ffc6401007387 */ /* 0x004fe80000100800 */
[----:B------:R-:W-:Y:S04]  /*da70*/  STL [R1+0x3008], R106 ;  /* 0x0030086a01007387 */ /* 0x000fe80000100800 */
[----:B------:R-:W-:Y:S04]  /*da80*/  STL [R1+0x2fd0], R78 ;  /* 0x002fd04e01007387 */ /* 0x000fe80000100800 */
[----:B------:R-:W-:Y:S04]  /*da90*/  STL [R1+0x3014], R112 ;  /* 0x0030147001007387 */ /* 0x000fe80000100800 */
[----:B------:R-:W-:Y:S04]  /*daa0*/  STL [R1+0x3010], R110 ;  /* 0x0030106e01007387 */ /* 0x000fe80000100800 */
[----:B------:R2:W-:Y:S04]  /*dab0*/  STL [R1+0x3018], R114 ;  /* 0x0030187201007387 */ /* 0x0005e80000100800 */
[----:B------:R3:W-:Y:S04]  /*dac0*/  STL [R1+0x300c], R108 ;  /* 0x00300c6c01007387 */ /* 0x0007e80000100800 */
[----:B------:R4:W-:Y:S04]  /*dad0*/  STL [R1+0x3004], R104 ;  /* 0x0030046801007387 */ /* 0x0009e80000100800 */
[----:B------:R4:W-:Y:S04]  /*dae0*/  STL [R1+0x2ff4], R96 ;  /* 0x002ff46001007387 */ /* 0x0009e80000100800 */
[----:B------:R4:W-:Y:S04]  /*daf0*/  STL [R1+0x2ff0], R94 ;  /* 0x002ff05e01007387 */ /* 0x0009e80000100800 */
[----:B------:R4:W-:Y:S04]  /*db00*/  STL [R1+0x2fec], R92 ;  /* 0x002fec5c01007387 */ /* 0x0009e80000100800 */
[----:B------:R-:W4:Y:S04]  /*db10*/  LDL.128 R52, [R1+0x310] ;  /* 0x0003100001347983 */ /* 0x000f280000100c00 */
[----:B------:R4:W-:Y:S04]  /*db20*/  STL [R1+0x2fcc], R76 ;  /* 0x002fcc4c01007387 */ /* 0x0009e80000100800 */
[----:B0-----:R-:W4:Y:S04]  /*db30*/  LDL.LU R130, [R1+0x3038] ;  /* 0x0030380001827983 */ /* 0x001f280000300800 */
[----:B-1----:R-:W4:Y:S04]  /*db40*/  LDL.LU R128, [R1+0x3034] ;  /* 0x0030340001807983 */ /* 0x002f280000300800 */
[----:B------:R-:W4:Y:S04]  /*db50*/  LDL.LU R126, [R1+0x3030] ;  /* 0x00303000017e7983 */ /* 0x000f280000300800 */
[----:B------:R-:W4:Y:S04]  /*db60*/  LDL.LU R124, [R1+0x302c] ;  /* 0x00302c00017c7983 */ /* 0x000f280000300800 */
[----:B------:R-:W4:Y:S04]  /*db70*/  LDL.LU R122, [R1+0x3028] ;  /* 0x00302800017a7983 */ /* 0x000f280000300800 */
[----:B------:R-:W4:Y:S04]  /*db80*/  LDL.LU R120, [R1+0x3024] ;  /* 0x0030240001787983 */ /* 0x000f280000300800 */
[----:B------:R-:W4:Y:S04]  /*db90*/  LDL.LU R118, [R1+0x3020] ;  /* 0x0030200001767983 */ /* 0x000f280000300800 */
[----:B------:R-:W4:Y:S04]  /*dba0*/  LDL.LU R116, [R1+0x301c] ;  /* 0x00301c0001747983 */ /* 0x000f280000300800 */
[----:B--2---:R-:W2:Y:S04]  /*dbb0*/  LDL.LU R114, [R1+0x3018] ;  /* 0x0030180001727983 */ /* 0x004ea80000300800 */
[----:B------:R-:W2:Y:S04]  /*dbc0*/  LDL.LU R112, [R1+0x3014] ;  /* 0x0030140001707983 */ /* 0x000ea80000300800 */
[----:B------:R-:W2:Y:S04]  /*dbd0*/  LDL.LU R110, [R1+0x3010] ;  /* 0x00301000016e7983 */ /* 0x000ea80000300800 */
[----:B---3--:R-:W3:Y:S04]  /*dbe0*/  LDL.LU R108, [R1+0x300c] ;  /* 0x00300c00016c7983 */ /* 0x008ee80000300800 */
[----:B------:R-:W3:Y:S04]  /*dbf0*/  LDL.LU R106, [R1+0x3008] ;  /* 0x00300800016a7983 */ /* 0x000ee80000300800 */
[----:B----4-:R-:W4:Y:S04]  /*dc00*/  LDL.LU R104, [R1+0x3004] ;  /* 0x0030040001687983 */ /* 0x010f280000300800 */
        /* <DEDUP_REMOVED lines=13> */
[----:B------:R0:W-:Y:S04]  /*dce0*/  STL.128 [R1+0x2fb0], R68 ;  /* 0x002fb04401007387 */ /* 0x0001e80000100c00 */
[----:B------:R1:W-:Y:S04]  /*dcf0*/  STL.128 [R1+0x2fa0], R64 ;  /* 0x002fa04001007387 */ /* 0x0003e80000100c00 */
[----:B------:R1:W-:Y:S04]  /*dd00*/  STL.128 [R1+0x2f90], R60 ;  /* 0x002f903c01007387 */ /* 0x0003e80000100c00 */
[----:B------:R1:W-:Y:S04]  /*dd10*/  STL.128 [R1+0x2f80], R56 ;  /* 0x002f803801007387 */ /* 0x0003e80000100c00 */
[----:B------:R-:W4:Y:S04]  /*dd20*/  LDL.LU R76, [R1+0x2fcc] ;  /* 0x002fcc00014c7983 */ /* 0x000f280000300800 */
[----:B------:R-:W4:Y:S04]  /*dd30*/  LDL R226, [R1+0x324] ;  /* 0x0003240001e27983 */ /* 0x000f280000100800 */
[----:B0-----:R-:W4:Y:S04]  /*dd40*/  LDL.LU.128 R68, [R1+0x2fb0] ;  /* 0x002fb00001447983 */ /* 0x001f280000300c00 */
[----:B-1----:R-:W4:Y:S04]  /*dd50*/  LDL.LU.128 R64, [R1+0x2fa0] ;  /* 0x002fa00001407983 */ /* 0x002f280000300c00 */
[----:B------:R-:W4:Y:S04]  /*dd60*/  LDL.LU.128 R60, [R1+0x2f90] ;  /* 0x002f9000013c7983 */ /* 0x000f280000300c00 */
[----:B------:R-:W4:Y:S04]  /*dd70*/  LDL.LU.128 R56, [R1+0x2f80] ;  /* 0x002f800001387983 */ /* 0x000f280000300c00 */
[----:B------:R0:W-:Y:S04]  /*dd80*/  STL [R1+0x2fc8], R74 ;  /* 0x002fc84a01007387 */ /* 0x0001e80000100800 */
[----:B------:R1:W-:Y:S04]  /*dd90*/  STL.64 [R1+0x2fc0], R72 ;  /* 0x002fc04801007387 */ /* 0x0003e80000100a00 */
[----:B------:R-:W-:Y:S04]  /*dda0*/  STL.64 [R1+0x2ef8], R20 ;  /* 0x002ef81401007387 */ /* 0x000fe80000100a00 */
[----:B0-----:R-:W4:Y:S04]  /*ddb0*/  LDL.LU R74, [R1+0x2fc8] ;  /* 0x002fc800014a7983 */ /* 0x001f280000300800 */
[----:B-1----:R-:W4:Y:S01]  /*ddc0*/  LDL.LU.64 R72, [R1+0x2fc0] ;  /* 0x002fc00001487983 */ /* 0x002f220000300a00 */
[----:B------:R-:W-:-:S02]  /*ddd0*/  IMAD.MOV.U32 R39, RZ, RZ, R83 ;  /* 0x000000ffff277224 */ /* 0x000fc400078e0053 */
[----:B------:R-:W-:Y:S01]  /*dde0*/  IMAD.MOV.U32 R43, RZ, RZ, R87 ;  /* 0x000000ffff2b7224 */ /* 0x000fe200078e0057 */
[----:B------:R-:W-:Y:S01]  /*ddf0*/  STL.64 [R1+0x2ef0], R16 ;  /* 0x002ef01001007387 */ /* 0x000fe20000100a00 */
[----:B------:R-:W-:Y:S02]  /*de00*/  IMAD.MOV.U32 R45, RZ, RZ, R89 ;  /* 0x000000ffff2d7224 */ /* 0x000fe400078e0059 */
[----:B------:R-:W-:Y:S01]  /*de10*/  IMAD.MOV.U32 R47, RZ, RZ, R91 ;  /* 0x000000ffff2f7224 */ /* 0x000fe200078e005b */
[----:B------:R-:W-:Y:S01]  /*de20*/  STL [R1+0x2ee8], R15 ;  /* 0x002ee80f01007387 */ /* 0x000fe20000100800 */
[----:B------:R-:W-:Y:S02]  /*de30*/  IMAD.MOV.U32 R49, RZ, RZ, R93 ;  /* 0x000000ffff317224 */ /* 0x000fe400078e005d */
[----:B------:R-:W-:Y:S01]  /*de40*/  IMAD.MOV.U32 R51, RZ, RZ, R95 ;  /* 0x000000ffff337224 */ /* 0x000fe200078e005f */
        /* <DEDUP_REMOVED lines=17> */
[----:B------:R1:W-:Y:S04]  /*df60*/  STL.64 [R1+0x3160], R180 ;  /* 0x003160b401007387 */ /* 0x0003e80000100a00 */
[----:B------:R1:W-:Y:S04]  /*df70*/  STL.128 [R1+0x3150], R176 ;  /* 0x003150b001007387 */ /* 0x0003e80000100c00 */
[----:B------:R1:W-:Y:S04]  /*df80*/  STL.128 [R1+0x3140], R172 ;  /* 0x003140ac01007387 */ /* 0x0003e80000100c00 */
[----:B------:R2:W-:Y:S04]  /*df90*/  STL.128 [R1+0x3130], R168 ;  /* 0x003130a801007387 */ /* 0x0005e80000100c00 */
[----:B------:R2:W-:Y:S04]  /*dfa0*/  STL.128 [R1+0x3120], R164 ;  /* 0x003120a401007387 */ /* 0x0005e80000100c00 */
[----:B------:R2:W-:Y:S04]  /*dfb0*/  STL.128 [R1+0x3110], R160 ;  /* 0x003110a001007387 */ /* 0x0005e80000100c00 */
[----:B------:R2:W-:Y:S04]  /*dfc0*/  STL.128 [R1+0x3100], R156 ;  /* 0x0031009c01007387 */ /* 0x0005e80000100c00 */
[----:B------:R2:W-:Y:S04]  /*dfd0*/  STL.128 [R1+0x30f0], R152 ;  /* 0x0030f09801007387 */ /* 0x0005e80000100c00 */
[----:B------:R2:W-:Y:S04]  /*dfe0*/  STL [R1+0x30e0], R150 ;  /* 0x0030e09601007387 */ /* 0x0005e80000100800 */
[----:B------:R2:W-:Y:S04]  /*dff0*/  STL [R1+0x30dc], R148 ;  /* 0x0030dc9401007387 */ /* 0x0005e80000100800 */
[----:B------:R2:W-:Y:S04]  /*e000*/  STL [R1+0x30d8], R146 ;  /* 0x0030d89201007387 */ /* 0x0005e80000100800 */
[----:B------:R2:W-:Y:S04]  /*e010*/  STL [R1+0x30d4], R144 ;  /* 0x0030d49001007387 */ /* 0x0005e80000100800 */
[----:B------:R2:W-:Y:S01]  /*e020*/  STL [R1+0x30d0], R142 ;  /* 0x0030d08e01007387 */ /* 0x0005e20000100800 */
[----:B------:R-:W-:-:S02]  /*e030*/  IMAD.MOV.U32 R197, RZ, RZ, R52 ;  /* 0x000000ffffc57224 */ /* 0x000fc400078e0034 */
[----:B0-----:R-:W-:Y:S01]  /*e040*/  IMAD.MOV.U32 R196, RZ, RZ, R53 ;  /* 0x000000ffffc47224 */ /* 0x001fe200078e0035 */
[----:B------:R0:W-:Y:S01]  /*e050*/  STL [R1+0x30cc], R140 ;  /* 0x0030cc8c01007387 */ /* 0x0001e20000100800 */
[----:B------:R-:W-:Y:S02]  /*e060*/  IMAD.MOV.U32 R195, RZ, RZ, R54 ;  /* 0x000000ffffc37224 */ /* 0x000fe400078e0036 */
[----:B------:R-:W-:Y:S01]  /*e070*/  IMAD.MOV.U32 R75, RZ, RZ, R55 ;  /* 0x000000ffff4b7224 */ /* 0x000fe200078e0037 */
[----:B------:R0:W-:Y:S04]  /*e080*/  STL [R1+0x30c8], R138 ;  /* 0x0030c88a01007387 */ /* 0x0001e80000100800 */
[----:B------:R0:W-:Y:S04]  /*e090*/  STL [R1+0x30c4], R136 ;  /* 0x0030c48801007387 */ /* 0x0001e80000100800 */
[----:B------:R0:W-:Y:S04]  /*e0a0*/  STL [R1+0x30c0], R134 ;  /* 0x0030c08601007387 */ /* 0x0001e80000100800 */
[----:B------:R0:W-:Y:S04]  /*e0b0*/  STL [R1+0x30bc], R132 ;  /* 0x0030bc8401007387 */ /* 0x0001e80000100800 */
[----:B------:R3:W-:Y:S04]  /*e0c0*/  STL.128 [R1+0x2f60], R48 ;  /* 0x002f603001007387 */ /* 0x0007e80000100c00 */
[----:B------:R3:W-:Y:S04]  /*e0d0*/  STL.128 [R1+0x2f50], R44 ;  /* 0x002f502c01007387 */ /* 0x0007e80000100c00 */
[----:B------:R3:W-:Y:S04]  /*e0e0*/  STL.128 [R1+0x2f40], R40 ;  /* 0x002f402801007387 */ /* 0x0007e80000100c00 */
[----:B------:R3:W-:Y:S04]  /*e0f0*/  STL.128 [R1+0x2f30], R36 ;  /* 0x002f302401007387 */ /* 0x0007e80000100c00 */
[----:B------:R3:W-:Y:S04]  /*e100*/  STL.128 [R1+0x2f20], R32 ;  /* 0x002f202001007387 */ /* 0x0007e80000100c00 */
[----:B------:R3:W-:Y:S04]  /*e110*/  STL.128 [R1+0x2f10], R28 ;  /* 0x002f101c01007387 */ /* 0x0007e80000100c00 */
[----:B------:R3:W-:Y:S04]  /*e120*/  STL.128 [R1+0x2f00], R24 ;  /* 0x002f001801007387 */ /* 0x0007e80000100c00 */
[----:B------:R3:W-:Y:S04]  /*e130*/  STL.64 [R1+0x2ee0], R12 ;  /* 0x002ee00c01007387 */ /* 0x0007e80000100a00 */
[----:B------:R3:W-:Y:S04]  /*e140*/  STL.128 [R1+0x2ed0], R8 ;  /* 0x002ed00801007387 */ /* 0x0007e80000100c00 */
[----:B------:R3:W-:Y:S04]  /*e150*/  STL.128 [R1+0x2ec0], R4 ;  /* 0x002ec00401007387 */ /* 0x0007e80000100c00 */
[----:B------:R-:W-:Y:S04]  /*e160*/  STL [R1+0xb78], R2 ;  /* 0x000b780201007387 */ /* 0x000fe80000100800 */
[----:B------:R-:W-:Y:S04]  /*e170*/  STL [R1+0xb74], R3 ;  /* 0x000b740301007387 */ /* 0x000fe80000100800 */
[----:B-1----:R-:W4:Y:S04]  /*e180*/  LDL.LU R218, [R1+0x32b8] ;  /* 0x0032b80001da7983 */ /* 0x002f280000300800 */
        /* <DEDUP_REMOVED lines=15> */
[----:B------:R-:W4:Y:S04]  /*e280*/  LDL.LU.64 R180, [R1+0x3160] ;  /* 0x0031600001b47983 */ /* 0x000f280000300a00 */
[----:B------:R-:W4:Y:S04]  /*e290*/  LDL.LU.128 R176, [R1+0x3150] ;  /* 0x0031500001b07983 */ /* 0x000f280000300c00 */
[----:B------:R-:W4:Y:S04]  /*e2a0*/  LDL.LU.128 R172, [R1+0x3140] ;  /* 0x0031400001ac7983 */ /* 0x000f280000300c00 */
[----:B--2---:R-:W2:Y:S04]  /*e2b0*/  LDL.LU.128 R168, [R1+0x3130] ;  /* 0x0031300001a87983 */ /* 0x004ea80000300c00 */
[----:B------:R-:W2:Y:S04]  /*e2c0*/  LDL.LU.128 R164, [R1+0x3120] ;  /* 0x0031200001a47983 */ /* 0x000ea80000300c00 */
[----:B------:R-:W2:Y:S04]  /*e2d0*/  LDL.LU.128 R160, [R1+0x3110] ;  /* 0x0031100001a07983 */ /* 0x000ea80000300c00 */
[----:B------:R-:W2:Y:S04]  /*e2e0*/  LDL.LU.128 R156, [R1+0x3100] ;  /* 0x00310000019c7983 */ /* 0x000ea80000300c00 */
[----:B------:R-:W2:Y:S04]  /*e2f0*/  LDL.LU.128 R152, [R1+0x30f0] ;  /* 0x0030f00001987983 */ /* 0x000ea80000300c00 */
[----:B------:R-:W2:Y:S04]  /*e300*/  LDL.LU R150, [R1+0x30e0] ;  /* 0x0030e00001967983 */ /* 0x000ea80000300800 */
[----:B------:R-:W2:Y:S04]  /*e310*/  LDL.LU R148, [R1+0x30dc] ;  /* 0x0030dc0001947983 */ /* 0x000ea80000300800 */
[----:B------:R-:W2:Y:S04]  /*e320*/  LDL.LU R146, [R1+0x30d8] ;  /* 0x0030d80001927983 */ /* 0x000ea80000300800 */
[----:B------:R-:W2:Y:S04]  /*e330*/  LDL.LU R144, [R1+0x30d4] ;  /* 0x0030d40001907983 */ /* 0x000ea80000300800 */
[----:B------:R-:W2:Y:S04]  /*e340*/  LDL.LU R142, [R1+0x30d0] ;  /* 0x0030d000018e7983 */ /* 0x000ea80000300800 */
[----:B0-----:R-:W2:Y:S04]  /*e350*/  LDL.LU R140, [R1+0x30cc] ;  /* 0x0030cc00018c7983 */ /* 0x001ea80000300800 */
[----:B------:R-:W2:Y:S04]  /*e360*/  LDL.LU R138, [R1+0x30c8] ;  /* 0x0030c800018a7983 */ /* 0x000ea80000300800 */
[----:B------:R-:W2:Y:S04]  /*e370*/  LDL.LU R136, [R1+0x30c4] ;  /* 0x0030c40001887983 */ /* 0x000ea80000300800 */
[----:B------:R-:W2:Y:S04]  /*e380*/  LDL.LU R134, [R1+0x30c0] ;  /* 0x0030c00001867983 */ /* 0x000ea80000300800 */
[----:B------:R-:W2:Y:S04]  /*e390*/  LDL.LU R132, [R1+0x30bc] ;  /* 0x0030bc0001847983 */ /* 0x000ea80000300800 */
[----:B------:R-:W2:Y:S04]  /*e3a0*/  LDL.LU.128 R52, [R1+0x2f70] ;  /* 0x002f700001347983 */ /* 0x000ea80000300c00 */
[----:B---3--:R-:W3:Y:S04]  /*e3b0*/  LDL.LU.128 R48, [R1+0x2f60] ;  /* 0x002f600001307983 */ /* 0x008ee80000300c00 */
[----:B------:R-:W3:Y:S04]  /*e3c0*/  LDL.LU.128 R44, [R1+0x2f50] ;  /* 0x002f5000012c7983 */ /* 0x000ee80000300c00 */
[----:B------:R-:W3:Y:S04]  /*e3d0*/  LDL.LU.128 R40, [R1+0x2f40] ;  /* 0x002f400001287983 */ /* 0x000ee80000300c00 */
[----:B------:R-:W3:Y:S04]  /*e3e0*/  LDL.LU.128 R36, [R1+0x2f30] ;  /* 0x002f300001247983 */ /* 0x000ee80000300c00 */
[----:B------:R-:W3:Y:S04]  /*e3f0*/  LDL.LU.128 R32, [R1+0x2f20] ;  /* 0x002f200001207983 */ /* 0x000ee80000300c00 */
[----:B------:R-:W3:Y:S04]  /*e400*/  LDL.LU.128 R28, [R1+0x2f10] ;  /* 0x002f1000011c7983 */ /* 0x000ee80000300c00 */
[----:B------:R-:W3:Y:S04]  /*e410*/  LDL.LU.128 R24, [R1+0x2f00] ;  /* 0x002f000001187983 */ /* 0x000ee80000300c00 */
[----:B------:R-:W3:Y:S04]  /*e420*/  LDL.LU.64 R20, [R1+0x2ef8] ;  /* 0x002ef80001147983 */ /* 0x000ee80000300a00 */
[----:B------:R-:W3:Y:S04]  /*e430*/  LDL.LU.64 R16, [R1+0x2ef0] ;  /* 0x002ef00001107983 */ /* 0x000ee80000300a00 */
[----:B------:R-:W3:Y:S04]  /*e440*/  LDL.LU R15, [R1+0x2ee8] ;  /* 0x002ee800010f7983 */ /* 0x000ee80000300800 */
[----:B------:R-:W3:Y:S04]  /*e450*/  LDL.LU.64 R12, [R1+0x2ee0] ;  /* 0x002ee000010c7983 */ /* 0x000ee80000300a00 */
[----:B------:R-:W3:Y:S04]  /*e460*/  LDL.LU.128 R8, [R1+0x2ed0] ;  /* 0x002ed00001087983 */ /* 0x000ee80000300c00 */
[----:B------:R-:W3:Y:S04]  /*e470*/  LDL.LU.128 R4, [R1+0x2ec0] ;  /* 0x002ec00001047983 */ /* 0x000ee80000300c00 */
        /* <DEDUP_REMOVED lines=13> */
[----:B----4-:R-:W-:Y:S04]  /*e550*/  STL [R1+0x2e88], R104 ;  /* 0x002e886801007387 */ /* 0x010fe80000100800 */
        /* <DEDUP_REMOVED lines=20> */
[----:B------:R0:W-:Y:S04]  /*e6a0*/  STL.128 [R1+0x2e00], R56 ;  /* 0x002e003801007387 */ /* 0x0001e80000100c00 */
[----:B------:R-:W4:Y:S04]  /*e6b0*/  LDL R220, [R1+0x330] ;  /* 0x0003300001dc7983 */ /* 0x000f280000100800 */
[----:B------:R-:W4:Y:S04]  /*e6c0*/  LDL R222, [R1+0x334] ;  /* 0x0003340001de7983 */ /* 0x000f280000100800 */
[----:B------:R-:W4:Y:S04]  /*e6d0*/  LDL R224, [R1+0x338] ;  /* 0x0003380001e07983 */ /* 0x000f280000100800 */
[----:B0-----:R-:W4:Y:S04]  /*e6e0*/  LDL.128 R56, [R1+0x320] ;  /* 0x0003200001387983 */ /* 0x001f280000100c00 */
[----:B------:R-:W4:Y:S04]  /*e6f0*/  LDL.LU.128 R68, [R1+0x2e30] ;  /* 0x002e300001447983 */ /* 0x000f280000300c00 */
[----:B------:R-:W4:Y:S04]  /*e700*/  LDL.LU.128 R64, [R1+0x2e20] ;  /* 0x002e200001407983 */ /* 0x000f280000300c00 */
[----:B------:R-:W4:Y:S04]  /*e710*/  LDL.LU.128 R60, [R1+0x2e10] ;  /* 0x002e1000013c7983 */ /* 0x000f280000300c00 */
[----:B------:R-:W4:Y:S04]  /*e720*/  LDL.LU R130, [R1+0x2ebc] ;  /* 0x002ebc0001827983 */ /* 0x000f280000300800 */
[----:B------:R-:W4:Y:S04]  /*e730*/  LDL.LU R128, [R1+0x2eb8] ;  /* 0x002eb80001807983 */ /* 0x000f280000300800 */
[----:B------:R-:W4:Y:S04]  /*e740*/  LDL.LU R126, [R1+0x2eb4] ;  /* 0x002eb400017e7983 */ /* 0x000f280000300800 */
[----:B------:R-:W4:Y:S04]  /*e750*/  LDL.LU R124, [R1+0x2eb0] ;  /* 0x002eb000017c7983 */ /* 0x000f280000300800 */
[----:B------:R-:W4:Y:S04]  /*e760*/  LDL.LU R122, [R1+0x2eac] ;  /* 0x002eac00017a7983 */ /* 0x000f280000300800 */
[----:B------:R0:W-:Y:S04]  /*e770*/  STL.128 [R1+0x2e40], R72 ;  /* 0x002e404801007387 */ /* 0x0001e80000100c00 */
[----:B------:R-:W4:Y:S04]  /*e780*/  LDL.LU R120, [R1+0x2ea8] ;  /* 0x002ea80001787983 */ /* 0x000f280000300800 */
[----:B------:R-:W-:Y:S04]  /*e790*/  STL [R1+0x374], R194 ;  /* 0x000374c201007387 */ /* 0x000fe80000100800 */
[----:B------:R-:W-:Y:S04]  /*e7a0*/  STL [R1+0x33c], R214 ;  /* 0x00033cd601007387 */ /* 0x000fe80000100800 */
[----:B0-----:R-:W4:Y:S04]  /*e7b0*/  LDL.LU.128 R72, [R1+0x2e40] ;  /* 0x002e400001487983 */ /* 0x001f280000300c00 */
        /* <DEDUP_REMOVED lines=9> */
[----:B--2---:R0:W-:Y:S04]  /*e850*/  STL.128 [R1+0x2df0], R52 ;  /* 0x002df03401007387 */ /* 0x0041e80000100c00 */
[----:B---3--:R1:W-:Y:S04]  /*e860*/  STL.128 [R1+0x2de0], R48 ;  /* 0x002de03001007387 */ /* 0x0083e80000100c00 */
[----:B------:R2:W-:Y:S04]  /*e870*/  STL.128 [R1+0x2dd0], R44 ;  /* 0x002dd02c01007387 */ /* 0x0005e80000100c00 */
[----:B------:R3:W-:Y:S04]  /*e880*/  STL.128 [R1+0x2dc0], R40 ;  /* 0x002dc02801007387 */ /* 0x0007e80000100c00 */
[----:B------:R3:W-:Y:S04]  /*e890*/  STL.128 [R1+0x2db0], R36 ;  /* 0x002db02401007387 */ /* 0x0007e80000100c00 */
[----:B------:R3:W-:Y:S04]  /*e8a0*/  STL.128 [R1+0x2da0], R32 ;  /* 0x002da02001007387 */ /* 0x0007e80000100c00 */
[----:B------:R3:W-:Y:S04]  /*e8b0*/  STL.128 [R1+0x2d90], R28 ;  /* 0x002d901c01007387 */ /* 0x0007e80000100c00 */
[----:B------:R3:W-:Y:S04]  /*e8c0*/  STL.128 [R1+0x2d80], R24 ;  /* 0x002d801801007387 */ /* 0x0007e80000100c00 */
[----:B------:R3:W-:Y:S04]  /*e8d0*/  STL.64 [R1+0x2d78], R20 ;  /* 0x002d781401007387 */ /* 0x0007e80000100a00 */
[----:B------:R3:W-:Y:S04]  /*e8e0*/  STL.64 [R1+0x2d70], R16 ;  /* 0x002d701001007387 */ /* 0x0007e80000100a00 */
[----:B------:R3:W-:Y:S04]  /*e8f0*/  STL [R1+0x2d68], R15 ;  /* 0x002d680f01007387 */ /* 0x0007e80000100800 */
[----:B------:R3:W-:Y:S04]  /*e900*/  STL.64 [R1+0x2d60], R12 ;  /* 0x002d600c01007387 */ /* 0x0007e80000100a00 */
[----:B------:R3:W-:Y:S04]  /*e910*/  STL.128 [R1+0x2d50], R8 ;  /* 0x002d500801007387 */ /* 0x0007e80000100c00 */
[----:B------:R3:W-:Y:S04]  /*e920*/  STL.128 [R1+0x2d40], R4 ;  /* 0x002d400401007387 */ /* 0x0007e80000100c00 */
        /* <DEDUP_REMOVED lines=13> */
[----:B0-----:R-:W4:Y:S04]  /*ea00*/  LDL.LU.128 R52, [R1+0x2df0] ;  /* 0x002df00001347983 */ /* 0x001f280000300c00 */
[----:B-1----:R-:W4:Y:S04]  /*ea10*/  LDL.LU.128 R48, [R1+0x2de0] ;  /* 0x002de00001307983 */ /* 0x002f280000300c00 */
[----:B--2---:R-:W2:Y:S04]  /*ea20*/  LDL.LU.128 R44, [R1+0x2dd0] ;  /* 0x002dd000012c7983 */ /* 0x004ea80000300c00 */
[----:B---3--:R-:W3:Y:S04]  /*ea30*/  LDL.LU.128 R40, [R1+0x2dc0] ;  /* 0x002dc00001287983 */ /* 0x008ee80000300c00 */
        /* <DEDUP_REMOVED lines=10> */
[----:B----4-:R-:W-:Y:S04]  /*eae0*/  STL [R1+0x330], R220 ;  /* 0x000330dc01007387 */ /* 0x010fe80000100800 */
[----:B------:R-:W-:Y:S04]  /*eaf0*/  STL [R1+0x334], R222 ;  /* 0x000334de01007387 */ /* 0x000fe80000100800 */
[----:B------:R-:W-:Y:S01]  /*eb00*/  STL [R1+0x338], R224 ;  /* 0x000338e001007387 */ /* 0x000fe20000100800 */
[----:B------:R-:W-:-:S03]  /*eb10*/  IMAD.MOV.U32 R194, RZ, RZ, R56 ;  /* 0x000000ffffc27224 */ /* 0x000fc600078e0038 */
[----:B------:R0:W-:Y:S01]  /*eb20*/  STL.64 [R1+0x538], R58 ;  /* 0x0005383a01007387 */ /* 0x0001e20000100a00 */
[----:B------:R-:W-:-:S03]  /*eb30*/  IMAD.MOV.U32 R77, RZ, RZ, R57 ;  /* 0x000000ffff4d7224 */ /* 0x000fc600078e0039 */
[----:B------:R-:W-:Y:S04]  /*eb40*/  STL.128 [R1+0x2ca0], R68 ;  /* 0x002ca04401007387 */ /* 0x000fe80000100c00 */
[----:B------:R-:W-:Y:S04]  /*eb50*/  STL.128 [R1+0x2c90], R64 ;  /* 0x002c904001007387 */ /* 0x000fe80000100c00 */
[----:B------:R1:W-:Y:S04]  /*eb60*/  STL.128 [R1+0x2c80], R60 ;  /* 0x002c803c01007387 */ /* 0x0003e80000100c00 */
[----:B0-----:R-:W4:Y:S04]  /*eb70*/  LDL.LU.128 R56, [R1+0x2e00] ;  /* 0x002e000001387983 */ /* 0x001f280000300c00 */
[----:B------:R-:W4:Y:S04]  /*eb80*/  LDL.LU R79, [R1+0x53c] ;  /* 0x00053c00014f7983 */ /* 0x000f280000300800 */
[----:B------:R0:W-:Y:S04]  /*eb90*/  STL [R1+0x2d34], R130 ;  /* 0x002d348201007387 */ /* 0x0001e80000100800 */
[----:B------:R0:W-:Y:S04]  /*eba0*/  STL [R1+0x2d30], R128 ;  /* 0x002d308001007387 */ /* 0x0001e80000100800 */
[----:B------:R0:W-:Y:S04]  /*ebb0*/  STL [R1+0x2d2c], R126 ;  /* 0x002d2c7e01007387 */ /* 0x0001e80000100800 */
[----:B------:R0:W-:Y:S04]  /*ebc0*/  STL [R1+0x2d28], R124 ;  /* 0x002d287c01007387 */ /* 0x0001e80000100800 */
[----:B------:R0:W-:Y:S04]  /*ebd0*/  STL [R1+0x2d24], R122 ;  /* 0x002d247a01007387 */ /* 0x0001e80000100800 */
[----:B-1----:R-:W4:Y:S04]  /*ebe0*/  LDL.128 R60, [R1+0x330] ;  /* 0x00033000013c7983 */ /* 0x002f280000100c00 */
[----:B------:R-:W4:Y:S04]  /*ebf0*/  LDL.LU.128 R68, [R1+0x2ca0] ;  /* 0x002ca00001447983 */ /* 0x000f280000300c00 */
[----:B------:R-:W4:Y:S04]  /*ec00*/  LDL.LU.128 R64, [R1+0x2c90] ;  /* 0x002c900001407983 */ /* 0x000f280000300c00 */
[----:B------:R1:W-:Y:S04]  /*ec10*/  STL [R1+0x2d20], R120 ;  /* 0x002d207801007387 */ /* 0x0003e80000100800 */
[----:B0-----:R-:W4:Y:S04]  /*ec20*/  LDL.LU R130, [R1+0x2d34] ;  /* 0x002d340001827983 */ /* 0x001f280000300800 */
[----:B------:R-:W4:Y:S04]  /*ec30*/  LDL.LU R128, [R1+0x2d30] ;  /* 0x002d300001807983 */ /* 0x000f280000300800 */
[----:B------:R-:W4:Y:S04]  /*ec40*/  LDL.LU R126, [R1+0x2d2c] ;  /* 0x002d2c00017e7983 */ /* 0x000f280000300800 */
[----:B------:R-:W4:Y:S04]  /*ec50*/  LDL.LU R124, [R1+0x2d28] ;  /* 0x002d2800017c7983 */ /* 0x000f280000300800 */
[----:B------:R-:W4:Y:S04]  /*ec60*/  LDL.LU R122, [R1+0x2d24] ;  /* 0x002d2400017a7983 */ /* 0x000f280000300800 */
[----:B------:R0:W-:Y:S04]  /*ec70*/  STL.128 [R1+0x2cb0], R72 ;  /* 0x002cb04801007387 */ /* 0x0001e80000100c00 */
[----:B-1----:R-:W4:Y:S01]  /*ec80*/  LDL.LU R120, [R1+0x2d20] ;  /* 0x002d200001787983 */ /* 0x002f220000300800 */
[----:B------:R-:W-:-:S03]  /*ec90*/  IMAD.MOV.U32 R223, RZ, RZ, R81 ;  /* 0x000000ffffdf7224 */ /* 0x000fc600078e0051 */
[----:B------:R-:W-:Y:S04]  /*eca0*/  STL [R1+0x370], R190 ;  /* 0x000370be01007387 */ /* 0x000fe80000100800 */
[----:B------:R-:W-:Y:S04]  /*ecb0*/  STL [R1+0x340], R216 ;  /* 0x000340d801007387 */ /* 0x000fe80000100800 */
[----:B0-----:R-:W4:Y:S04]  /*ecc0*/  LDL.LU.128 R72, [R1+0x2cb0] ;  /* 0x002cb00001487983 */ /* 0x001f280000300c00 */
        /* <DEDUP_REMOVED lines=23> */
[----:B0-----:R-:W4:Y:S04]  /*ee40*/  LDL.LU R118, [R1+0x2d1c] ;  /* 0x002d1c0001767983 */ /* 0x001f280000300800 */
[----:B-1----:R-:W4:Y:S04]  /*ee50*/  LDL.LU R116, [R1+0x2d18] ;  /* 0x002d180001747983 */ /* 0x002f280000300800 */
[----:B------:R-:W-:Y:S04]  /*ee60*/  STL.128 [R1+0x2c60], R52 ;  /* 0x002c603401007387 */ /* 0x000fe80000100c00 */
[----:B------:R-:W-:Y:S04]  /*ee70*/  STL.128 [R1+0x2c50], R48 ;  /* 0x002c503001007387 */ /* 0x000fe80000100c00 */
[----:B--2---:R-:W-:Y:S04]  /*ee80*/  STL.128 [R1+0x2c40], R44 ;  /* 0x002c402c01007387 */ /* 0x004fe80000100c00 */
[----:B---3--:R-:W-:Y:S04]  /*ee90*/  STL.128 [R1+0x2c30], R40 ;  /* 0x002c302801007387 */ /* 0x008fe80000100c00 */
[----:B------:R-:W-:Y:S04]  /*eea0*/  STL.128 [R1+0x2c20], R36 ;  /* 0x002c202401007387 */ /* 0x000fe80000100c00 */
[----:B------:R-:W-:Y:S04]  /*eeb0*/  STL.128 [R1+0x2c10], R32 ;  /* 0x002c102001007387 */ /* 0x000fe80000100c00 */
[----:B------:R-:W-:Y:S04]  /*eec0*/  STL.128 [R1+0x2c00], R28 ;  /* 0x002c001c01007387 */ /* 0x000fe80000100c00 */
[----:B------:R-:W-:Y:S04]  /*eed0*/  STL.128 [R1+0x2bf0], R24 ;  /* 0x002bf01801007387 */ /* 0x000fe80000100c00 */
[----:B------:R-:W-:Y:S04]  /*eee0*/  STL.64 [R1+0x2be8], R20 ;  /* 0x002be81401007387 */ /* 0x000fe80000100a00 */
[----:B------:R-:W-:Y:S04]  /*eef0*/  STL.64 [R1+0x2be0], R16 ;  /* 0x002be01001007387 */ /* 0x000fe80000100a00 */
[----:B------:R-:W-:Y:S04]  /*ef00*/  STL [R1+0x2bd8], R15 ;  /* 0x002bd80f01007387 */ /* 0x000fe80000100800 */
[----:B------:R-:W-:Y:S04]  /*ef10*/  STL.64 [R1+0x2bd0], R12 ;  /* 0x002bd00c01007387 */ /* 0x000fe80000100a00 */
[----:B------:R-:W-:Y:S04]  /*ef20*/  STL.128 [R1+0x2bc0], R8 ;  /* 0x002bc00801007387 */ /* 0x000fe80000100c00 */
[----:B------:R-:W-:Y:S04]  /*ef30*/  STL.128 [R1+0x2bb0], R4 ;  /* 0x002bb00401007387 */ /* 0x000fe80000100c00 */
[----:B------:R-:W2:Y:S04]  /*ef40*/  LDL.LU R114, [R1+0x2d14] ;  /* 0x002d140001727983 */ /* 0x000ea80000300800 */
[----:B------:R-:W3:Y:S04]  /*ef50*/  LDL.LU R112, [R1+0x2d10] ;  /* 0x002d100001707983 */ /* 0x000ee80000300800 */
        /* <DEDUP_REMOVED lines=13> */
[----:B----4-:R-:W-:Y:S04]  /*f030*/  STL.128 [R1+0x2c70], R56 ;  /* 0x002c703801007387 */ /* 0x010fe80000100c00 */
[----:B------:R0:W-:Y:S04]  /*f040*/  STL.128 [R1+0x2cc0], R76 ;  /* 0x002cc04c01007387 */ /* 0x0001e80000100c00 */
[----:B------:R-:W4:Y:S04]  /*f050*/  LDL.LU R84, [R1+0x2cd8] ;  /* 0x002cd80001547983 */ /* 0x000f280000300800 */
[----:B------:R-:W4:Y:S04]  /*f060*/  LDL.LU R82, [R1+0x2cd4] ;  /* 0x002cd40001527983 */ /* 0x000f280000300800 */
[----:B------:R-:W4:Y:S04]  /*f070*/  LDL.LU R80, [R1+0x2cd0] ;  /* 0x002cd00001507983 */ /* 0x000f280000300800 */
[----:B0-----:R-:W4:Y:S04]  /*f080*/  LDL.LU.128 R76, [R1+0x2cc0] ;  /* 0x002cc000014c7983 */ /* 0x001f280000300c00 */
[----:B------:R-:W4:Y:S01]  /*f090*/  LDL.LU.128 R56, [R1+0x2c70] ;  /* 0x002c700001387983 */ /* 0x000f220000300c00 */
[----:B------:R-:W-:-:S03]  /*f0a0*/  IMAD.MOV.U32 R190, RZ, RZ, R60 ;  /* 0x000000ffffbe7224 */ /* 0x000fc600078e003c */
[----:B------:R0:W-:Y:S01]  /*f0b0*/  STL.64 [R1+0x548], R62 ;  /* 0x0005483e01007387 */ /* 0x0001e20000100a00 */
[----:B------:R-:W-:-:S03]  /*f0c0*/  IMAD.MOV.U32 R81, RZ, RZ, R61 ;  /* 0x000000ffff517224 */ /* 0x000fc600078e003d */
[----:B------:R-:W-:Y:S04]  /*f0d0*/  STL.128 [R1+0x2b10], R68 ;  /* 0x002b104401007387 */ /* 0x000fe80000100c00 */
[----:B------:R1:W-:Y:S04]  /*f0e0*/  STL.128 [R1+0x2b00], R64 ;  /* 0x002b004001007387 */ /* 0x0003e80000100c00 */
[----:B0-----:R-:W4:Y:S04]  /*f0f0*/  LDL.LU.128 R60, [R1+0x2c80] ;  /* 0x002c8000013c7983 */ /* 0x001f280000300c00 */
[----:B------:R-:W4:Y:S04]  /*f100*/  LDL.LU.128 R52, [R1+0x2c60] ;  /* 0x002c600001347983 */ /* 0x000f280000300c00 */
[----:B------:R-:W4:Y:S04]  /*f110*/  LDL.LU.128 R48, [R1+0x2c50] ;  /* 0x002c500001307983 */ /* 0x000f280000300c00 */
[----:B------:R-:W4:Y:S04]  /*f120*/  LDL.LU.128 R44, [R1+0x2c40] ;  /* 0x002c4000012c7983 */ /* 0x000f280000300c00 */
[----:B------:R-:W4:Y:S04]  /*f130*/  LDL.LU.128 R40, [R1+0x2c30] ;  /* 0x002c300001287983 */ /* 0x000f280000300c00 */
[----:B------:R-:W4:Y:S04]  /*f140*/  LDL.LU.128 R36, [R1+0x2c20] ;  /* 0x002c200001247983 */ /* 0x000f280000300c00 */
[----:B------:R-:W4:Y:S04]  /*f150*/  LDL.LU.128 R32, [R1+0x2c10] ;  /* 0x002c100001207983 */ /* 0x000f280000300c00 */
[----:B------:R-:W4:Y:S04]  /*f160*/  LDL.LU.128 R28, [R1+0x2c00] ;  /* 0x002c0000011c7983 */ /* 0x000f280000300c00 */
[----:B------:R-:W4:Y:S04]  /*f170*/  LDL.LU.128 R24, [R1+0x2bf0] ;  /* 0x002bf00001187983 */ /* 0x000f280000300c00 */
[----:B------:R-:W4:Y:S04]  /*f180*/  LDL.LU.64 R20, [R1+0x2be8] ;  /* 0x002be80001147983 */ /* 0x000f280000300a00 */
[----:B------:R-:W4:Y:S04]  /*f190*/  LDL.LU.64 R16, [R1+0x2be0] ;  /* 0x002be00001107983 */ /* 0x000f280000300a00 */
[----:B------:R-:W4:Y:S04]  /*f1a0*/  LDL.LU R15, [R1+0x2bd8] ;  /* 0x002bd800010f7983 */ /* 0x000f280000300800 */
[----:B------:R-:W4:Y:S04]  /*f1b0*/  LDL.LU.64 R12, [R1+0x2bd0] ;  /* 0x002bd000010c7983 */ /* 0x000f280000300a00 */
[----:B------:R-:W4:Y:S04]  /*f1c0*/  LDL.LU.128 R8, [R1+0x2bc0] ;  /* 0x002bc00001087983 */ /* 0x000f280000300c00 */
[----:B------:R-:W4:Y:S04]  /*f1d0*/  LDL.LU.128 R4, [R1+0x2bb0] ;  /* 0x002bb00001047983 */ /* 0x000f280000300c00 */
        /* <DEDUP_REMOVED lines=25> */
[----:B------:R-:W-:Y:S04]  /*f370*/  STL [R1+0x380], R186 ;  /* 0x000380ba01007387 */ /* 0x000fe80000100800 */
[----:B0-----:R-:W4:Y:S04]  /*f380*/  LDL.LU R118, [R1+0x2b94] ;  /* 0x002b940001767983 */ /* 0x001f280000300800 */
[----:B-1----:R-:W4:Y:S04]  /*f390*/  LDL.LU R116, [R1+0x2b90] ;  /* 0x002b900001747983 */ /* 0x002f280000300800 */
[----:B------:R-:W4:Y:S04]  /*f3a0*/  LDL.LU R191, [R1+0x538] ;  /* 0x0005380001bf7983 */ /* 0x000f280000300800 */
[----:B------:R-:W4:Y:S04]  /*f3b0*/  LDL.LU R189, [R1+0x548] ;  /* 0x0005480001bd7983 */ /* 0x000f280000300800 */
[----:B--2---:R0:W-:Y:S04]  /*f3c0*/  STL [R1+0x2b8c], R114 ;  /* 0x002b8c7201007387 */ /* 0x0041e80000100800 */
[----:B---3--:R1:W-:Y:S04]  /*f3d0*/  STL [R1+0x2b88], R112 ;  /* 0x002b887001007387 */ /* 0x0083e80000100800 */
        /* <DEDUP_REMOVED lines=13> */
[----:B0-----:R-:W3:Y:S04]  /*f4b0*/  LDL.LU R114, [R1+0x2b8c] ;  /* 0x002b8c0001727983 */ /* 0x001ee80000300800 */
[----:B-1----:R-:W3:Y:S04]  /*f4c0*/  LDL.LU R112, [R1+0x2b88] ;  /* 0x002b880001707983 */ /* 0x002ee80000300800 */
[----:B----4-:R0:W-:Y:S04]  /*f4d0*/  STL [R1+0x2b50], R84 ;  /* 0x002b505401007387 */ /* 0x0101e80000100800 */
[----:B--2---:R-:W2:Y:S04]  /*f4e0*/  LDL.LU R110, [R1+0x2b84] ;  /* 0x002b8400016e7983 */ /* 0x004ea80000300800 */
[----:B---3--:R-:W3:Y:S04]  /*f4f0*/  LDL.LU R108, [R1+0x2b80] ;  /* 0x002b8000016c7983 */ /* 0x008ee80000300800 */
[----:B------:R-:W-:Y:S04]  /*f500*/  STL.128 [R1+0x2b30], R76 ;  /* 0x002b304c01007387 */ /* 0x000fe80000100c00 */
[----:B------:R-:W-:Y:S04]  /*f510*/  STL.128 [R1+0x2ae0], R56 ;  /* 0x002ae03801007387 */ /* 0x000fe80000100c00 */
[----:B------:R-:W4:Y:S04]  /*f520*/  LDL.LU R106, [R1+0x2b7c] ;  /* 0x002b7c00016a7983 */ /* 0x000f280000300800 */
[----:B------:R-:W4:Y:S04]  /*f530*/  LDL.LU R104, [R1+0x2b78] ;  /* 0x002b780001687983 */ /* 0x000f280000300800 */
[----:B------:R-:W4:Y:S04]  /*f540*/  LDL.LU R102, [R1+0x2b74] ;  /* 0x002b740001667983 */ /* 0x000f280000300800 */
[----:B------:R-:W4:Y:S04]  /*f550*/  LDL.LU R100, [R1+0x2b70] ;  /* 0x002b700001647983 */ /* 0x000f280000300800 */
        /* <DEDUP_REMOVED lines=15> */
[----:B------:R1:W-:Y:S04]  /*f650*/  STL.128 [R1+0x2b40], R80 ;  /* 0x002b405001007387 */ /* 0x0003e80000100c00 */
[----:B------:R-:W4:Y:S04]  /*f660*/  LDL.LU R98, [R1+0x2b6c] ;  /* 0x002b6c0001627983 */ /* 0x000f280000300800 */
[----:B------:R-:W4:Y:S04]  /*f670*/  LDL.LU R96, [R1+0x2b68] ;  /* 0x002b680001607983 */ /* 0x000f280000300800 */
[----:B------:R-:W4:Y:S04]  /*f680*/  LDL.LU R94, [R1+0x2b64] ;  /* 0x002b6400015e7983 */ /* 0x000f280000300800 */
[----:B------:R-:W4:Y:S04]  /*f690*/  LDL.LU R92, [R1+0x2b60] ;  /* 0x002b6000015c7983 */ /* 0x000f280000300800 */
[----:B------:R-:W4:Y:S01]  /*f6a0*/  LDL.LU R90, [R1+0x2b5c] ;  /* 0x002b5c00015a7983 */ /* 0x000f220000300800 */
[----:B------:R-:W-:-:S02]  /*f6b0*/  IMAD.MOV.U32 R188, RZ, RZ, R64 ;  /* 0x000000ffffbc7224 */ /* 0x000fc400078e0040 */
[----:B------:R-:W-:Y:S01]  /*f6c0*/  IMAD.MOV.U32 R85, RZ, RZ, R65 ;  /* 0x000000ffff557224 */ /* 0x000fe200078e0041 */
[----:B------:R1:W-:Y:S04]  /*f6d0*/  STL.64 [R1+0x558], R66 ;  /* 0x0005584201007387 */ /* 0x0003e80000100a00 */
[----:B------:R1:W-:Y:S04]  /*f6e0*/  STL.128 [R1+0x2970], R68 ;  /* 0x0029704401007387 */ /* 0x0003e80000100c00 */
[----:B------:R-:W4:Y:S04]  /*f6f0*/  LDL.LU R88, [R1+0x2b58] ;  /* 0x002b580001587983 */ /* 0x000f280000300800 */
[----:B------:R-:W4:Y:S04]  /*f700*/  LDL.LU R86, [R1+0x2b54] ;  /* 0x002b540001567983 */ /* 0x000f280000300800 */
[----:B0-----:R-:W4:Y:S04]  /*f710*/  LDL.LU R84, [R1+0x2b50] ;  /* 0x002b500001547983 */ /* 0x001f280000300800 */
[----:B-1----:R-:W4:Y:S04]  /*f720*/  LDL.LU.128 R80, [R1+0x2b40] ;  /* 0x002b400001507983 */ /* 0x002f280000300c00 */
        /* <DEDUP_REMOVED lines=31> */
[----:B------:R0:W-:Y:S04]  /*f920*/  STL.128 [R1+0x2980], R72 ;  /* 0x0029804801007387 */ /* 0x0001e80000100c00 */
[----:B------:R-:W4:Y:S04]  /*f930*/  LDL.LU R120, [R1+0x2a00] ;  /* 0x002a000001787983 */ /* 0x000f280000300800 */
[----:B------:R1:W-:Y:S04]  /*f940*/  STL [R1+0x29fc], R118 ;  /* 0x0029fc7601007387 */ /* 0x0003e80000100800 */
[----:B------:R3:W-:Y:S04]  /*f950*/  STL [R1+0x29f8], R116 ;  /* 0x0029f87401007387 */ /* 0x0007e80000100800 */
[----:B0-----:R-:W4:Y:S04]  /*f960*/  LDL.LU.128 R72, [R1+0x2980] ;  /* 0x0029800001487983 */ /* 0x001f280000300c00 */
[----:B------:R-:W4:Y:S04]  /*f970*/  LDL.LU R187, [R1+0x558] ;  /* 0x0005580001bb7983 */ /* 0x000f280000300800 */
[----:B------:R0:W-:Y:S04]  /*f980*/  STL [R1+0x29f4], R114 ;  /* 0x0029f47201007387 */ /* 0x0001e80000100800 */
[----:B------:R4:W-:Y:S04]  /*f990*/  STL [R1+0x29f0], R112 ;  /* 0x0029f07001007387 */ /* 0x0009e80000100800 */
[----:B-1----:R-:W4:Y:S04]  /*f9a0*/  LDL.LU R118, [R1+0x29fc] ;  /* 0x0029fc0001767983 */ /* 0x002f280000300800 */
[----:B--2---:R1:W-:Y:S04]  /*f9b0*/  STL [R1+0x29ec], R110 ;  /* 0x0029ec6e01007387 */ /* 0x0043e80000100800 */
[----:B---3--:R2:W-:Y:S04]  /*f9c0*/  STL [R1+0x29e8], R108 ;  /* 0x0029e86c01007387 */ /* 0x0085e80000100800 */
[----:B------:R-:W3:Y:S04]  /*f9d0*/  LDL.LU R116, [R1+0x29f8] ;  /* 0x0029f80001747983 */ /* 0x000ee80000300800 */
[----:B0-----:R-:W3:Y:S04]  /*f9e0*/  LDL.LU R114, [R1+0x29f4] ;  /* 0x0029f40001727983 */ /* 0x001ee80000300800 */
[----:B----4-:R0:W-:Y:S04]  /*f9f0*/  STL [R1+0x29e4], R106 ;  /* 0x0029e46a01007387 */ /* 0x0101e80000100800 */
[----:B------:R4:W-:Y:S04]  /*fa00*/  STL [R1+0x29e0], R104 ;  /* 0x0029e06801007387 */ /* 0x0009e80000100800 */
[----:B------:R4:W-:Y:S04]  /*fa10*/  STL [R1+0x29dc], R102 ;  /* 0x0029dc6601007387 */ /* 0x0009e80000100800 */
[----:B------:R4:W-:Y:S04]  /*fa20*/  STL [R1+0x29d8], R100 ;  /* 0x0029d86401007387 */ /* 0x0009e80000100800 */
[----:B------:R-:W3:Y:S04]  /*fa30*/  LDL.LU R112, [R1+0x29f0] ;  /* 0x0029f00001707983 */ /* 0x000ee80000300800 */
[----:B-1----:R-:W3:Y:S04]  /*fa40*/  LDL.LU R110, [R1+0x29ec] ;  /* 0x0029ec00016e7983 */ /* 0x002ee80000300800 */
[----:B--2---:R-:W2:Y:S04]  /*fa50*/  LDL.LU R108, [R1+0x29e8] ;  /* 0x0029e800016c7983 */ /* 0x004ea80000300800 */
[----:B0-----:R-:W3:Y:S04]  /*fa60*/  LDL.LU R106, [R1+0x29e4] ;  /* 0x0029e400016a7983 */ /* 0x001ee80000300800 */
[----:B----4-:R-:W4:Y:S04]  /*fa70*/  LDL.LU R104, [R1+0x29e0] ;  /* 0x0029e00001687983 */ /* 0x010f280000300800 */
[----:B------:R-:W2:Y:S04]  /*fa80*/  LDL.LU R102, [R1+0x29dc] ;  /* 0x0029dc0001667983 */ /* 0x000ea80000300800 */
[----:B------:R-:W3:Y:S04]  /*fa90*/  LDL.LU R100, [R1+0x29d8] ;  /* 0x0029d80001647983 */ /* 0x000ee80000300800 */
[----:B------:R-:W-:Y:S04]  /*faa0*/  STL [R1+0x364], R198 ;  /* 0x000364c601007387 */ /* 0x000fe80000100800 */
[----:B------:R-:W-:Y:S04]  /*fab0*/  STL [R1+0x368], R200 ;  /* 0x000368c801007387 */ /* 0x000fe80000100800 */
[----:B------:R0:W-:Y:S04]  /*fac0*/  STL [R1+0x29d4], R98 ;  /* 0x0029d46201007387 */ /* 0x0001e80000100800 */
[----:B------:R1:W-:Y:S04]  /*fad0*/  STL [R1+0x29d0], R96 ;  /* 0x0029d06001007387 */ /* 0x0003e80000100800 */
[----:B------:R1:W-:Y:S04]  /*fae0*/  STL [R1+0x29cc], R94 ;  /* 0x0029cc5e01007387 */ /* 0x0003e80000100800 */
[----:B------:R1:W-:Y:S04]  /*faf0*/  STL [R1+0x29c8], R92 ;  /* 0x0029c85c01007387 */ /* 0x0003e80000100800 */
[----:B------:R1:W-:Y:S04]  /*fb00*/  STL [R1+0x29c4], R90 ;  /* 0x0029c45a01007387 */ /* 0x0003e80000100800 */
[----:B0-----:R-:W4:Y:S04]  /*fb10*/  LDL.LU R98, [R1+0x29d4] ;  /* 0x0029d40001627983 */ /* 0x001f280000300800 */
[----:B-1----:R-:W2:Y:S04]  /*fb20*/  LDL.LU R96, [R1+0x29d0] ;  /* 0x0029d00001607983 */ /* 0x002ea80000300800 */
[----:B------:R0:W-:Y:S04]  /*fb30*/  STL [R1+0x29c0], R88 ;  /* 0x0029c05801007387 */ /* 0x0001e80000100800 */
[----:B------:R-:W3:Y:S04]  /*fb40*/  LDL.LU R94, [R1+0x29cc] ;  /* 0x0029cc00015e7983 */ /* 0x000ee80000300800 */
[----:B------:R-:W4:Y:S04]  /*fb50*/  LDL.LU R92, [R1+0x29c8] ;  /* 0x0029c800015c7983 */ /* 0x000f280000300800 */
        /* <DEDUP_REMOVED lines=20> */
[----:B------:R-:W2:Y:S04]  /*fca0*/  LDL.LU R90, [R1+0x29c4] ;  /* 0x0029c400015a7983 */ /* 0x000ea80000300800 */
[----:B0-----:R-:W2:Y:S04]  /*fcb0*/  LDL.LU R88, [R1+0x29c0] ;  /* 0x0029c00001587983 */ /* 0x001ea80000300800 */
[----:B-1----:R-:W2:Y:S04]  /*fcc0*/  LDL.LU.128 R80, [R1+0x29a0] ;  /* 0x0029a00001507983 */ /* 0x002ea80000300c00 */
[----:B------:R-:W2:Y:S04]  /*fcd0*/  LDL.LU.128 R84, [R1+0x29b0] ;  /* 0x0029b00001547983 */ /* 0x000ea80000300c00 */
[----:B------:R-:W2:Y:S01]  /*fce0*/  LDL.LU.128 R76, [R1+0x2990] ;  /* 0x00299000014c7983 */ /* 0x000ea20000300c00 */
[----:B------:R-:W-:-:S03]  /*fcf0*/  IMAD.MOV.U32 R186, RZ, RZ, R68 ;  /* 0x000000ffffba7224 */ /* 0x000fc600078e0044 */
[----:B------:R0:W-:Y:S01]  /*fd00*/  STL.64 [R1+0x568], R70 ;  /* 0x0005684601007387 */ /* 0x0001e20000100a00 */
[----:B------:R-:W-:-:S03]  /*fd10*/  IMAD.MOV.U32 R89, RZ, RZ, R69 ;  /* 0x000000ffff597224 */ /* 0x000fc600078e0045 */
[----:B------:R-:W2:Y:S04]  /*fd20*/  LDL.LU.128 R64, [R1+0x2960] ;  /* 0x0029600001407983 */ /* 0x000ea80000300c00 */
[----:B------:R-:W2:Y:S04]  /*fd30*/  LDL.LU.128 R60, [R1+0x2950] ;  /* 0x00295000013c7983 */ /* 0x000ea80000300c00 */
[----:B0-----:R-:W2:Y:S04]  /*fd40*/  LDL.LU.128 R68, [R1+0x2970] ;  /* 0x0029700001447983 */ /* 0x001ea80000300c00 */
[----:B------:R-:W2:Y:S04]  /*fd50*/  LDL.LU.128 R56, [R1+0x2940] ;  /* 0x0029400001387983 */ /* 0x000ea80000300c00 */
        /* <DEDUP_REMOVED lines=8> */
[----:B------:R-:W2:Y:S04]  /*fde0*/  LDL.LU.64 R20, [R1+0x28b8] ;  /* 0x0028b80001147983 */ /* 0x000ea80000300a00 */
[----:B------:R-:W2:Y:S04]  /*fdf0*/  LDL.LU.64 R16, [R1+0x28b0] ;  /* 0x0028b00001107983 */ /* 0x000ea80000300a00 */
[----:B------:R-:W2:Y:S04]  /*fe00*/  LDL.LU R15, [R1+0x28a8] ;  /* 0x0028a800010f7983 */ /* 0x000ea80000300800 */
[----:B------:R-:W2:Y:S04]  /*fe10*/  LDL.LU.64 R12, [R1+0x28a0] ;  /* 0x0028a000010c7983 */ /* 0x000ea80000300a00 */
[----:B------:R-:W2:Y:S04]  /*fe20*/  LDL.LU.128 R8, [R1+0x2890] ;  /* 0x0028900001087983 */ /* 0x000ea80000300c00 */
[----:B------:R-:W2:Y:S04]  /*fe30*/  LDL.LU.128 R4, [R1+0x2880] ;  /* 0x0028800001047983 */ /* 0x000ea80000300c00 */
[----:B------:R-:W2:Y:S04]  /*fe40*/  LDL.LU R185, [R1+0x568] ;  /* 0x0005680001b97983 */ /* 0x000ea80000300800 */
[----:B------:R-:W2:Y:S04]  /*fe50*/  LDL.LU R91, [R1+0x56c] ;  /* 0x00056c00015b7983 */ /* 0x000ea80000300800 */
[----:B------:R-:W-:Y:S04]  /*fe60*/  STL [R1+0x287c], R130 ;  /* 0x00287c8201007387 */ /* 0x000fe80000100800 */
[----:B------:R-:W-:Y:S04]  /*fe70*/  STL [R1+0x2878], R128 ;  /* 0x0028788001007387 */ /* 0x000fe80000100800 */
[----:B------:R-:W-:Y:S04]  /*fe80*/  STL [R1+0x2874], R126 ;  /* 0x0028747e01007387 */ /* 0x000fe80000100800 */
[----:B------:R-:W-:Y:S04]  /*fe90*/  STL [R1+0x2870], R124 ;  /* 0x0028707c01007387 */ /* 0x000fe80000100800 */
[----:B------:R-:W-:Y:S04]  /*fea0*/  STL [R1+0x286c], R122 ;  /* 0x00286c7a01007387 */ /* 0x000fe80000100800 */
[----:B------:R-:W-:Y:S04]  /*feb0*/  STL [R1+0x2868], R120 ;  /* 0x0028687801007387 */ /* 0x000fe80000100800 */
[----:B------:R0:W-:Y:S04]  /*fec0*/  STL.128 [R1+0x27e0], R72 ;  /* 0x0027e04801007387 */ /* 0x0001e80000100c00 */
[----:B------:R-:W-:Y:S04]  /*fed0*/  STL [R1+0x378], R150 ;  /* 0x0003789601007387 */ /* 0x000fe80000100800 */
[----:B------:R-:W-:Y:S04]  /*fee0*/  STL [R1+0x37c], R184 ;  /* 0x00037cb801007387 */ /* 0x000fe80000100800 */
[----:B------:R-:W-:Y:S04]  /*fef0*/  STL [R1+0x384], R144 ;  /* 0x0003849001007387 */ /* 0x000fe80000100800 */
[----:B0-----:R-:W2:Y:S04]  /*ff00*/  LDL.128 R72, [R1+0x360] ;  /* 0x0003600001487983 */ /* 0x001ea80000100c00 */
[----:B------:R-:W-:Y:S04]  /*ff10*/  STL [R1+0x388], R146 ;  /* 0x0003889201007387 */ /* 0x000fe80000100800 */
[----:B------:R-:W-:Y:S04]  /*ff20*/  STL [R1+0x38c], R148 ;  /* 0x00038c9401007387 */ /* 0x000fe80000100800 */
[----:B------:R-:W-:Y:S04]  /*ff30*/  STL [R1+0x390], R138 ;  /* 0x0003908a01007387 */ /* 0x000fe80000100800 */
[----:B------:R-:W-:Y:S04]  /*ff40*/  STL [R1+0x394], R140 ;  /* 0x0003948c01007387 */ /* 0x000fe80000100800 */
[----:B------:R-:W-:Y:S04]  /*ff50*/  STL [R1+0x398], R142 ;  /* 0x0003988e01007387 */ /* 0x000fe80000100800 */
[----:B------:R-:W-:Y:S04]  /*ff60*/  STL [R1+0x39c], R132 ;  /* 0x00039c8401007387 */ /* 0x000fe80000100800 */
[----:B------:R-:W2:Y:S04]  /*ff70*/  LDL.LU R128, [R1+0x2878] ;  /* 0x0028780001807983 */ /* 0x000ea80000300800 */
[----:B------:R-:W2:Y:S04]  /*ff80*/  LDL.LU R126, [R1+0x2874] ;  /* 0x00287400017e7983 */ /* 0x000ea80000300800 */
[----:B------:R-:W2:Y:S04]  /*ff90*/  LDL.LU R124, [R1+0x2870] ;  /* 0x00287000017c7983 */ /* 0x000ea80000300800 */
[----:B------:R-:W2:Y:S04]  /*ffa0*/  LDL.LU R122, [R1+0x286c] ;  /* 0x00286c00017a7983 */ /* 0x000ea80000300800 */
[----:B------:R-:W2:Y:S04]  /*ffb0*/  LDL.LU R120, [R1+0x2868] ;  /* 0x0028680001787983 */ /* 0x000ea80000300800 */
[----:B------:R-:W-:Y:S04]  /*ffc0*/  STL [R1+0x3a0], R134 ;  /* 0x0003a08601007387 */ /* 0x000fe80000100800 */
[----:B------:R-:W-:Y:S04]  /*ffd0*/  STL [R1+0x3a4], R136 ;  /* 0x0003a48801007387 */ /* 0x000fe80000100800 */
[----:B------:R-:W2:Y:S04]  /*ffe0*/  LDL.LU R130, [R1+0x287c] ;  /* 0x00287c0001827983 */ /* 0x000ea80000300800 */
[----:B---3--:R0:W-:Y:S04]  /*fff0*/  STL [R1+0x2834], R94 ;  /* 0x0028345e01007387 */ /* 0x0081e80000100800 */
[----:B----4-:R1:W-:Y:S04]  /*10000*/  STL [R1+0x2830], R92 ;  /* 0x0028305c01007387 */ /* 0x0103e80000100800 */
[----:B0-----:R-:W3:Y:S04]  /*10010*/  LDL.LU R94, [R1+0x2834] ;  /* 0x00283400015e7983 */ /* 0x001ee80000300800 */
[----:B-1----:R-:W3:Y:S04]  /*10020*/  LDL.LU R92, [R1+0x2830] ;  /* 0x00283000015c7983 */ /* 0x002ee80000300800 */
[----:B--2---:R-:W-:Y:S04]  /*10030*/  STL.64 [R1+0x578], R74 ;  /* 0x0005784a01007387 */ /* 0x004fe80000100a00 */
[----:B------:R-:W3:Y:S01]  /*10040*/  LDL.LU R95, [R1+0x57c] ;  /* 0x00057c00015f7983 */ /* 0x000ee20000300800 */
[----:B------:R-:W-:-:S03]  /*10050*/  IMAD.MOV.U32 R93, RZ, RZ, R73 ;  /* 0x000000ffff5d7224 */ /* 0x000fc600078e0049 */
[----:B------:R0:W-:Y:S04]  /*10060*/  STL [R1+0x283c], R98 ;  /* 0x00283c6201007387 */ /* 0x0001e80000100800 */
[----:B------:R1:W-:Y:S04]  /*10070*/  STL [R1+0x2838], R96 ;  /* 0x0028386001007387 */ /* 0x0003e80000100800 */
[----:B------:R2:W-:Y:S04]  /*10080*/  STL [R1+0x2844], R102 ;  /* 0x0028446601007387 */ /* 0x0005e80000100800 */
[----:B0-----:R-:W4:Y:S04]  /*10090*/  LDL.LU R98, [R1+0x283c] ;  /* 0x00283c0001627983 */ /* 0x001f280000300800 */
[----:B-1----:R-:W4:Y:S04]  /*100a0*/  LDL.LU R96, [R1+0x2838] ;  /* 0x0028380001607983 */ /* 0x002f280000300800 */
[----:B------:R0:W-:Y:S04]  /*100b0*/  STL [R1+0x2840], R100 ;  /* 0x0028406401007387 */ /* 0x0001e80000100800 */
[----:B--2---:R-:W2:Y:S01]  /*100c0*/  LDL.LU R102, [R1+0x2844] ;  /* 0x0028440001667983 */ /* 0x004ea20000300800 */
[----:B------:R-:W-:-:S03]  /*100d0*/  IMAD.MOV.U32 R184, RZ, RZ, R72 ;  /* 0x000000ffffb87224 */ /* 0x000fc600078e0048 */
[----:B------:R1:W-:Y:S04]  /*100e0*/  STL [R1+0x2850], R108 ;  /* 0x0028506c01007387 */ /* 0x0003e80000100800 */
[----:B0-----:R-:W2:Y:S04]  /*100f0*/  LDL.LU R100, [R1+0x2840] ;  /* 0x0028400001647983 */ /* 0x001ea80000300800 */
        /* <DEDUP_REMOVED lines=25> */
[----:B-1----:R-:W2:Y:S04]  /*10290*/  LDL.LU R108, [R1+0x2850] ;  /* 0x00285000016c7983 */ /* 0x002ea80000300800 */
[----:B0-----:R-:W2:Y:S04]  /*102a0*/  LDL.LU R110, [R1+0x2854] ;  /* 0x00285400016e7983 */ /* 0x001ea80000300800 */
[----:B------:R-:W2:Y:S04]  /*102b0*/  LDL.LU R106, [R1+0x284c] ;  /* 0x00284c00016a7983 */ /* 0x000ea80000300800 */
[----:B------:R-:W2:Y:S04]  /*102c0*/  LDL.LU R104, [R1+0x2848] ;  /* 0x0028480001687983 */ /* 0x000ea80000300800 */
        /* <DEDUP_REMOVED lines=23> */
[----:B------:R0:W-:Y:S04]  /*10440*/  STL [R1+0x2858], R112 ;  /* 0x0028587001007387 */ /* 0x0001e80000100800 */
[----:B------:R1:W-:Y:S04]  /*10450*/  STL [R1+0x2864], R118 ;  /* 0x0028647601007387 */ /* 0x0003e80000100800 */
[----:B------:R1:W-:Y:S04]  /*10460*/  STL [R1+0x2860], R116 ;  /* 0x0028607401007387 */ /* 0x0003e80000100800 */
[----:B0-----:R-:W2:Y:S04]  /*10470*/  LDL.LU R112, [R1+0x2858] ;  /* 0x0028580001707983 */ /* 0x001ea80000300800 */
[----:B------:R0:W-:Y:S04]  /*10480*/  STL [R1+0x285c], R114 ;  /* 0x00285c7201007387 */ /* 0x0001e80000100800 */
[----:B-1----:R-:W2:Y:S04]  /*10490*/  LDL.LU R118, [R1+0x2864] ;  /* 0x0028640001767983 */ /* 0x002ea80000300800 */
[----:B------:R-:W2:Y:S04]  /*104a0*/  LDL.LU R116, [R1+0x2860] ;  /* 0x0028600001747983 */ /* 0x000ea80000300800 */
[----:B0-----:R-:W2:Y:S04]  /*104b0*/  LDL.LU R114, [R1+0x285c] ;  /* 0x00285c0001727983 */ /* 0x001ea80000300800 */
[----:B------:R-:W-:Y:S04]  /*104c0*/  STL [R1+0x3a8], R126 ;  /* 0x0003a87e01007387 */ /* 0x000fe80000100800 */
[----:B------:R-:W-:Y:S04]  /*104d0*/  STL [R1+0x3ac], R128 ;  /* 0x0003ac8001007387 */ /* 0x000fe80000100800 */
[----:B------:R0:W-:Y:S04]  /*104e0*/  STL [R1+0x26d8], R124 ;  /* 0x0026d87c01007387 */ /* 0x0001e80000100800 */
[----:B------:R1:W-:Y:S04]  /*104f0*/  STL [R1+0x26d4], R122 ;  /* 0x0026d47a01007387 */ /* 0x0003e80000100800 */
[----:B------:R1:W-:Y:S04]  /*10500*/  STL [R1+0x26d0], R120 ;  /* 0x0026d07801007387 */ /* 0x0003e80000100800 */
[----:B---3--:R3:W-:Y:S04]  /*10510*/  STL.128 [R1+0x2690], R92 ;  /* 0x0026905c01007387 */ /* 0x0087e80000100c00 */
[----:B0-----:R-:W2:Y:S04]  /*10520*/  LDL.LU R124, [R1+0x26d8] ;  /* 0x0026d800017c7983 */ /* 0x001ea80000300800 */
[----:B-1----:R-:W2:Y:S04]  /*10530*/  LDL.LU R122, [R1+0x26d4] ;  /* 0x0026d400017a7983 */ /* 0x002ea80000300800 */
[----:B------:R-:W2:Y:S04]  /*10540*/  LDL.LU R120, [R1+0x26d0] ;  /* 0x0026d00001787983 */ /* 0x000ea80000300800 */
[----:B---3--:R-:W3:Y:S04]  /*10550*/  LDL.128 R92, [R1+0x370] ;  /* 0x00037000015c7983 */ /* 0x008ee80000100c00 */
[----:B----4-:R0:W-:Y:S04]  /*10560*/  STL [R1+0x26a4], R98 ;  /* 0x0026a46201007387 */ /* 0x0101e80000100800 */
[----:B------:R1:W-:Y:S04]  /*10570*/  STL [R1+0x26a0], R96 ;  /* 0x0026a06001007387 */ /* 0x0003e80000100800 */
[----:B------:R-:W4:Y:S04]  /*10580*/  LDL.LU R151, [R1+0x578] ;  /* 0x0005780001977983 */ /* 0x000f280000300800 */
[----:B0-----:R-:W4:Y:S04]  /*10590*/  LDL.LU R98, [R1+0x26a4] ;  /* 0x0026a40001627983 */ /* 0x001f280000300800 */
[----:B-1----:R-:W4:Y:S04]  /*105a0*/  LDL.LU R96, [R1+0x26a0] ;  /* 0x0026a00001607983 */ /* 0x002f280000300800 */
[----:B---3--:R-:W-:Y:S04]  /*105b0*/  STL.64 [R1+0x588], R94 ;  /* 0x0005885e01007387 */ /* 0x008fe80000100a00 */
[----:B------:R-:W4:Y:S01]  /*105c0*/  LDL.LU R99, [R1+0x58c] ;  /* 0x00058c0001637983 */ /* 0x000f220000300800 */
[----:B------:R-:W-:-:S03]  /*105d0*/  IMAD.MOV.U32 R97, RZ, RZ, R93 ;  /* 0x000000ffff617224 */ /* 0x000fc600078e005d */
[----:B--2---:R0:W-:Y:S04]  /*105e0*/  STL [R1+0x26ac], R102 ;  /* 0x0026ac6601007387 */ /* 0x0041e80000100800 */
[----:B------:R1:W-:Y:S01]  /*105f0*/  STL [R1+0x26a8], R100 ;  /* 0x0026a86401007387 */ /* 0x0003e20000100800 */
[----:B------:R-:W-:-:S03]  /*10600*/  IMAD.MOV.U32 R150, RZ, RZ, R92 ;  /* 0x000000ffff967224 */ /* 0x000fc600078e005c */
[----:B------:R2:W-:Y:S04]  /*10610*/  STL [R1+0x26b8], R108 ;  /* 0x0026b86c01007387 */ /* 0x0005e80000100800 */
[----:B0-----:R-:W3:Y:S04]  /*10620*/  LDL.LU R102, [R1+0x26ac] ;  /* 0x0026ac0001667983 */ /* 0x001ee80000300800 */
[----:B-1----:R-:W3:Y:S04]  /*10630*/  LDL.LU R100, [R1+0x26a8] ;  /* 0x0026a80001647983 */ /* 0x002ee80000300800 */
        /* <DEDUP_REMOVED lines=26> */
[----:B--2---:R-:W2:Y:S04]  /*107e0*/  LDL.LU R108, [R1+0x26b8] ;  /* 0x0026b800016c7983 */ /* 0x004ea80000300800 */
[----:B0-----:R-:W2:Y:S04]  /*107f0*/  LDL.LU R110, [R1+0x26bc] ;  /* 0x0026bc00016e7983 */ /* 0x001ea80000300800 */
[----:B-1----:R-:W2:Y:S04]  /*10800*/  LDL.LU R106, [R1+0x26b4] ;  /* 0x0026b400016a7983 */ /* 0x002ea80000300800 */
        /* <DEDUP_REMOVED lines=33> */
[----:B------:R-:W2:Y:S04]  /*10a20*/  LDL.LU R149, [R1+0x588] ;  /* 0x0005880001957983 */ /* 0x000ea80000300800 */
[----:B----4-:R0:W-:Y:S04]  /*10a30*/  STL.128 [R1+0x2500], R96 ;  /* 0x0025006001007387 */ /* 0x0101e80000100c00 */
[----:B0-----:R-:W4:Y:S04]  /*10a40*/  LDL.128 R96, [R1+0x380] ;  /* 0x0003800001607983 */ /* 0x001f280000100c00 */
[----:B---3--:R0:W-:Y:S04]  /*10a50*/  STL [R1+0x2514], R102 ;  /* 0x0025146601007387 */ /* 0x0081e80000100800 */
[----:B------:R1:W-:Y:S04]  /*10a60*/  STL [R1+0x2510], R100 ;  /* 0x0025106401007387 */ /* 0x0003e80000100800 */
[----:B0-----:R-:W3:Y:S04]  /*10a70*/  LDL.LU R102, [R1+0x2514] ;  /* 0x0025140001667983 */ /* 0x001ee80000300800 */
[----:B-1----:R-:W3:Y:S01]  /*10a80*/  LDL.LU R100, [R1+0x2510] ;  /* 0x0025100001647983 */ /* 0x002ee20000300800 */
[----:B----4-:R-:W-:-:S03]  /*10a90*/  IMAD.MOV.U32 R148, RZ, RZ, R96 ;  /* 0x000000ffff947224 */ /* 0x010fc600078e0060 */
[----:B------:R0:W-:Y:S01]  /*10aa0*/  STL.64 [R1+0x598], R98 ;  /* 0x0005986201007387 */ /* 0x0001e20000100a00 */
[----:B------:R-:W-:-:S03]  /*10ab0*/  IMAD.MOV.U32 R101, RZ, RZ, R97 ;  /* 0x000000ffff657224 */ /* 0x000fc600078e0061 */
[----:B------:R-:W3:Y:S04]  /*10ac0*/  LDL.LU R103, [R1+0x59c] ;  /* 0x00059c0001677983 */ /* 0x000ee80000300800 */
[----:B--2---:R1:W-:Y:S04]  /*10ad0*/  STL [R1+0x2520], R108 ;  /* 0x0025206c01007387 */ /* 0x0043e80000100800 */
[----:B0-----:R-:W2:Y:S04]  /*10ae0*/  LDL.LU.128 R96, [R1+0x2500] ;  /* 0x0025000001607983 */ /* 0x001ea80000300c00 */
        /* <DEDUP_REMOVED lines=29> */
[----:B----4-:R-:W4:Y:S04]  /*10cc0*/  LDL.LU R106, [R1+0x251c] ;  /* 0x00251c00016a7983 */ /* 0x010f280000300800 */
[----:B------:R-:W4:Y:S04]  /*10cd0*/  LDL.LU R104, [R1+0x2518] ;  /* 0x0025180001687983 */ /* 0x000f280000300800 */
        /* <DEDUP_REMOVED lines=24> */
[----:B------:R0:W-:Y:S04]  /*10e60*/  STL [R1+0x2528], R112 ;  /* 0x0025287001007387 */ /* 0x0001e80000100800 */
[----:B------:R1:W-:Y:S04]  /*10e70*/  STL [R1+0x2534], R118 ;  /* 0x0025347601007387 */ /* 0x0003e80000100800 */
[----:B------:R1:W-:Y:S04]  /*10e80*/  STL [R1+0x2530], R116 ;  /* 0x0025307401007387 */ /* 0x0003e80000100800 */
[----:B0-----:R-:W4:Y:S04]  /*10e90*/  LDL.LU R112, [R1+0x2528] ;  /* 0x0025280001707983 */ /* 0x001f280000300800 */
[----:B------:R0:W-:Y:S04]  /*10ea0*/  STL [R1+0x252c], R114 ;  /* 0x00252c7201007387 */ /* 0x0001e80000100800 */
[----:B-1----:R-:W4:Y:S04]  /*10eb0*/  LDL.LU R118, [R1+0x2534] ;  /* 0x0025340001767983 */ /* 0x002f280000300800 */
[----:B------:R-:W4:Y:S04]  /*10ec0*/  LDL.LU R116, [R1+0x2530] ;  /* 0x0025300001747983 */ /* 0x000f280000300800 */
[----:B0-----:R-:W4:Y:S04]  /*10ed0*/  LDL.LU R114, [R1+0x252c] ;  /* 0x00252c0001727983 */ /* 0x001f280000300800 */
[----:B------:R-:W4:Y:S04]  /*10ee0*/  LDL.LU R147, [R1+0x598] ;  /* 0x0005980001937983 */ /* 0x000f280000300800 */
[----:B---3--:R0:W-:Y:S04]  /*10ef0*/  STL.128 [R1+0x2370], R100 ;  /* 0x0023706401007387 */ /* 0x0081e80000100c00 */
[----:B--2---:R1:W-:Y:S04]  /*10f00*/  STL.128 [R1+0x2360], R96 ;  /* 0x0023606001007387 */ /* 0x0043e80000100c00 */
[----:B0-----:R-:W2:Y:S04]  /*10f10*/  LDL.LU.128 R100, [R1+0x2370] ;  /* 0x0023700001647983 */ /* 0x001ea80000300c00 */
[----:B-1----:R-:W3:Y:S04]  /*10f20*/  LDL.128 R96, [R1+0x390] ;  /* 0x0003900001607983 */ /* 0x002ee80000100c00 */
[----:B------:R0:W-:Y:S04]  /*10f30*/  STL [R1+0x2388], R108 ;  /* 0x0023886c01007387 */ /* 0x0001e80000100800 */
[----:B------:R1:W-:Y:S04]  /*10f40*/  STL [R1+0x238c], R110 ;  /* 0x00238c6e01007387 */ /* 0x0003e80000100800 */
[----:B----4-:R4:W-:Y:S04]  /*10f50*/  STL [R1+0x2384], R106 ;  /* 0x0023846a01007387 */ /* 0x0109e80000100800 */
        /* <DEDUP_REMOVED lines=21> */
[----:B------:R-:W-:Y:S04]  /*110b0*/  STL [R1+0x2228], R15 ;  /* 0x0022280f01007387 */ /* 0x000fe80000100800 */
[----:B------:R-:W-:Y:S04]  /*110c0*/  STL.64 [R1+0x2220], R12 ;  /* 0x0022200c01007387 */ /* 0x000fe80000100a00 */
[----:B------:R-:W-:Y:S04]  /*110d0*/  STL.128 [R1+0x2210], R8 ;  /* 0x0022100801007387 */ /* 0x000fe80000100c00 */
[----:B------:R-:W-:Y:S04]  /*110e0*/  STL.128 [R1+0x2200], R4 ;  /* 0x0022000401007387 */ /* 0x000fe80000100c00 */
[----:B0-----:R-:W3:Y:S04]  /*110f0*/  LDL.LU R108, [R1+0x2388] ;  /* 0x00238800016c7983 */ /* 0x001ee80000300800 */
[----:B-1----:R-:W3:Y:S04]  /*11100*/  LDL.LU R110, [R1+0x238c] ;  /* 0x00238c00016e7983 */ /* 0x002ee80000300800 */
        /* <DEDUP_REMOVED lines=19> */
[----:B--2---:R-:W-:Y:S04]  /*11240*/  STL.128 [R1+0x21e0], R100 ;  /* 0x0021e06401007387 */ /* 0x004fe80000100c00 */
[----:B------:R-:W2:Y:S01]  /*11250*/  LDL.LU.128 R24, [R1+0x2240] ;  /* 0x0022400001187983 */ /* 0x000ea20000300c00 */
[----:B---3--:R-:W-:-:S03]  /*11260*/  IMAD.MOV.U32 R146, RZ, RZ, R96 ;  /* 0x000000ffff927224 */ /* 0x008fc600078e0060 */
[----:B------:R0:W-:Y:S01]  /*11270*/  STL.64 [R1+0x5a8], R98 ;  /* 0x0005a86201007387 */ /* 0x0001e20000100a00 */
[----:B------:R-:W-:-:S03]  /*11280*/  IMAD.MOV.U32 R105, RZ, RZ, R97 ;  /* 0x000000ffff697224 */ /* 0x000fc600078e0061 */
[----:B------:R-:W3:Y:S04]  /*11290*/  LDL.LU.64 R20, [R1+0x2238] ;  /* 0x0022380001147983 */ /* 0x000ee80000300a00 */
[----:B------:R-:W3:Y:S04]  /*112a0*/  LDL.LU.64 R16, [R1+0x2230] ;  /* 0x0022300001107983 */ /* 0x000ee80000300a00 */
[----:B0-----:R-:W3:Y:S04]  /*112b0*/  LDL.LU.128 R96, [R1+0x2360] ;  /* 0x0023600001607983 */ /* 0x001ee80000300c00 */
[----:B------:R-:W3:Y:S04]  /*112c0*/  LDL.LU R15, [R1+0x2228] ;  /* 0x00222800010f7983 */ /* 0x000ee80000300800 */
[----:B------:R-:W3:Y:S04]  /*112d0*/  LDL.LU.64 R12, [R1+0x2220] ;  /* 0x00222000010c7983 */ /* 0x000ee80000300a00 */
[----:B------:R-:W3:Y:S04]  /*112e0*/  LDL.LU.128 R8, [R1+0x2210] ;  /* 0x0022100001087983 */ /* 0x000ee80000300c00 */
[----:B------:R-:W3:Y:S04]  /*112f0*/  LDL.LU.128 R4, [R1+0x2200] ;  /* 0x0022000001047983 */ /* 0x000ee80000300c00 */
[----:B------:R-:W3:Y:S04]  /*11300*/  LDL.LU R107, [R1+0x5ac] ;  /* 0x0005ac00016b7983 */ /* 0x000ee80000300800 */
[----:B------:R-:W3:Y:S04]  /*11310*/  LDL.128 R100, [R1+0x3a0] ;  /* 0x0003a00001647983 */ /* 0x000ee80000100c00 */
[----:B------:R0:W-:Y:S04]  /*11320*/  STL [R1+0x2390], R112 ;  /* 0x0023907001007387 */ /* 0x0001e80000100800 */
[----:B------:R-:W3:Y:S04]  /*11330*/  LDL.LU R145, [R1+0x5a8] ;  /* 0x0005a80001917983 */ /* 0x000ee80000300800 */
[----:B------:R-:W-:Y:S04]  /*11340*/  STL.64 [R1+0x2060], R234 ;  /* 0x002060ea01007387 */ /* 0x000fe80000100a00 */
[----:B0-----:R-:W3:Y:S04]  /*11350*/  LDL.LU R112, [R1+0x2390] ;  /* 0x0023900001707983 */ /* 0x001ee80000300800 */
        /* <DEDUP_REMOVED lines=13> */
[----:B----4-:R0:W-:Y:S04]  /*11430*/  STL.128 [R1+0x21c0], R92 ;  /* 0x0021c05c01007387 */ /* 0x0101e80000100c00 */
[----:B------:R1:W-:Y:S04]  /*11440*/  STL.128 [R1+0x21b0], R88 ;  /* 0x0021b05801007387 */ /* 0x0003e80000100c00 */
        /* <DEDUP_REMOVED lines=15> */
[----:B0-----:R-:W3:Y:S04]  /*11540*/  LDL.LU.128 R92, [R1+0x21c0] ;  /* 0x0021c000015c7983 */ /* 0x001ee80000300c00 */
[----:B--2---:R-:W-:Y:S04]  /*11550*/  STL.128 [R1+0x20b0], R24 ;  /* 0x0020b01801007387 */ /* 0x004fe80000100c00 */
[----:B-1----:R-:W2:Y:S04]  /*11560*/  LDL.LU.128 R88, [R1+0x21b0] ;  /* 0x0021b00001587983 */ /* 0x002ea80000300c00 */
[----:B----4-:R-:W4:Y:S04]  /*11570*/  LDL.LU.128 R84, [R1+0x21a0] ;  /* 0x0021a00001547983 */ /* 0x010f280000300c00 */
[----:B---3--:R-:W-:Y:S04]  /*11580*/  STL.64 [R1+0x20a8], R20 ;  /* 0x0020a81401007387 */ /* 0x008fe80000100a00 */
[----:B------:R-:W-:Y:S04]  /*11590*/  STL.64 [R1+0x20a0], R16 ;  /* 0x0020a01001007387 */ /* 0x000fe80000100a00 */
[----:B------:R0:W-:Y:S04]  /*115a0*/  STL.128 [R1+0x21d0], R96 ;  /* 0x0021d06001007387 */ /* 0x0001e80000100c00 */
[----:B------:R-:W-:Y:S04]  /*115b0*/  STL [R1+0x2098], R15 ;  /* 0x0020980f01007387 */ /* 0x000fe80000100800 */
[----:B------:R-:W-:Y:S04]  /*115c0*/  STL.64 [R1+0x2090], R12 ;  /* 0x0020900c01007387 */ /* 0x000fe80000100a00 */
[----:B------:R-:W-:Y:S04]  /*115d0*/  STL.128 [R1+0x2080], R8 ;  /* 0x0020800801007387 */ /* 0x000fe80000100c00 */
[----:B------:R-:W-:Y:S04]  /*115e0*/  STL.128 [R1+0x2070], R4 ;  /* 0x0020700401007387 */ /* 0x000fe80000100c00 */
[----:B------:R1:W-:Y:S01]  /*115f0*/  STL.128 [R1+0x21f0], R104 ;  /* 0x0021f06801007387 */ /* 0x0003e20000100c00 */
[----:B------:R-:W-:-:S03]  /*11600*/  IMAD.MOV.U32 R108, RZ, RZ, R100 ;  /* 0x000000ffff6c7224 */ /* 0x000fc600078e0064 */
[----:B------:R-:W-:Y:S04]  /*11610*/  STL [R1+0x5b4], R101 ;  /* 0x0005b46501007387 */ /* 0x000fe80000100800 */
[----:B------:R3:W-:Y:S04]  /*11620*/  STL.64 [R1+0x5b8], R102 ;  /* 0x0005b86601007387 */ /* 0x0007e80000100a00 */
[----:B0-----:R-:W2:Y:S04]  /*11630*/  LDL.LU.128 R96, [R1+0x21d0] ;  /* 0x0021d00001607983 */ /* 0x001ea80000300c00 */
[----:B-1----:R-:W4:Y:S04]  /*11640*/  LDL.LU.128 R104, [R1+0x21f0] ;  /* 0x0021f00001687983 */ /* 0x002f280000300c00 */
[----:B---3--:R-:W3:Y:S04]  /*11650*/  LDL.LU.128 R100, [R1+0x21e0] ;  /* 0x0021e00001647983 */ /* 0x008ee80000300c00 */
        /* <DEDUP_REMOVED lines=23> */
[----:B------:R-:W2:Y:S04]  /*117d0*/  LDL.LU R111, [R1+0x5bc] ;  /* 0x0005bc00016f7983 */ /* 0x000ea80000300800 */
[----:B------:R-:W-:Y:S04]  /*117e0*/  STL [R1+0x203c], R217 ;  /* 0x00203cd901007387 */ /* 0x000fe80000100800 */
[----:B------:R0:W-:Y:S04]  /*117f0*/  STL.64 [R1+0x2010], R194 ;  /* 0x002010c201007387 */ /* 0x0001e80000100a00 */
[----:B------:R-:W-:Y:S04]  /*11800*/  STL [R1+0x2020], R199 ;  /* 0x002020c701007387 */ /* 0x000fe80000100800 */
[----:B------:R1:W-:Y:S04]  /*11810*/  STL.64 [R1+0x2018], R196 ;  /* 0x002018c401007387 */ /* 0x0003e80000100a00 */
[----:B0-----:R-:W4:Y:S04]  /*11820*/  LDL.LU.64 R194, [R1+0x2010] ;  /* 0x0020100001c27983 */ /* 0x001f280000300a00 */
[----:B------:R-:W-:Y:S04]  /*11830*/  STL [R1+0x3d4], R112 ;  /* 0x0003d47001007387 */ /* 0x000fe80000100800 */
[----:B-1----:R-:W3:Y:S04]  /*11840*/  LDL.128 R196, [R1+0x3b0] ;  /* 0x0003b00001c47983 */ /* 0x002ee80000100c00 */
[----:B------:R0:W-:Y:S04]  /*11850*/  STL.128 [R1+0x2000], R188 ;  /* 0x002000bc01007387 */ /* 0x0001e80000100c00 */
[----:B------:R-:W-:Y:S04]  /*11860*/  STL [R1+0x3c0], R114 ;  /* 0x0003c07201007387 */ /* 0x000fe80000100800 */
[----:B------:R-:W-:Y:S04]  /*11870*/  STL [R1+0x3c4], R116 ;  /* 0x0003c47401007387 */ /* 0x000fe80000100800 */
[----:B------:R-:W-:Y:S04]  /*11880*/  STL [R1+0x3c8], R118 ;  /* 0x0003c87601007387 */ /* 0x000fe80000100800 */
[----:B0-----:R-:W2:Y:S04]  /*11890*/  LDL.LU.128 R188, [R1+0x2000] ;  /* 0x0020000001bc7983 */ /* 0x001ea80000300c00 */
[----:B------:R-:W2:Y:S04]  /*118a0*/  LDL.LU R219, [R1+0x2040] ;  /* 0x0020400001db7983 */ /* 0x000ea80000300800 */
[----:B------:R-:W2:Y:S04]  /*118b0*/  LDL.LU R217, [R1+0x203c] ;  /* 0x00203c0001d97983 */ /* 0x000ea80000300800 */
[----:B------:R-:W2:Y:S04]  /*118c0*/  LDL.LU R223, [R1+0x2048] ;  /* 0x0020480001df7983 */ /* 0x000ea80000300800 */
[----:B------:R-:W2:Y:S04]  /*118d0*/  LDL.LU R221, [R1+0x2044] ;  /* 0x0020440001dd7983 */ /* 0x000ea80000300800 */
[----:B------:R-:W2:Y:S04]  /*118e0*/  LDL.LU R231, [R1+0x2058] ;  /* 0x0020580001e77983 */ /* 0x000ea80000300800 */
[----:B------:R-:W2:Y:S04]  /*118f0*/  LDL.LU R229, [R1+0x2054] ;  /* 0x0020540001e57983 */ /* 0x000ea80000300800 */
[----:B------:R-:W2:Y:S04]  /*11900*/  LDL.LU R227, [R1+0x2050] ;  /* 0x0020500001e37983 */ /* 0x000ea80000300800 */
[----:B------:R-:W2:Y:S04]  /*11910*/  LDL.LU R225, [R1+0x204c] ;  /* 0x00204c0001e17983 */ /* 0x000ea80000300800 */
[----:B------:R-:W2:Y:S04]  /*11920*/  LDL.LU.64 R234, [R1+0x2060] ;  /* 0x0020600001ea7983 */ /* 0x000ea80000300a00 */
[----:B------:R-:W2:Y:S04]  /*11930*/  LDL.LU R182, [R1+0x19e4] ;  /* 0x0019e40001b67983 */ /* 0x000ea80000300800 */
[----:B------:R-:W2:Y:S04]  /*11940*/  LDL.LU R232, [R1+0x19e0] ;  /* 0x0019e00001e87983 */ /* 0x000ea80000300800 */
[----:B----4-:R0:W-:Y:S04]  /*11950*/  STL.64 [R1+0x1ef0], R194 ;  /* 0x001ef0c201007387 */ /* 0x0101e80000100a00 */
[----:B---3--:R1:W-:Y:S01]  /*11960*/  STL [R1+0x5c4], R197 ;  /* 0x0005c4c501007387 */ /* 0x0083e20000100800 */
[----:B------:R-:W-:-:S03]  /*11970*/  IMAD.MOV.U32 R112, RZ, RZ, R196 ;  /* 0x000000ffff707224 */ /* 0x000fc600078e00c4 */
[----:B0-----:R-:W3:Y:S04]  /*11980*/  LDL.LU.64 R194, [R1+0x1ef0] ;  /* 0x001ef00001c27983 */ /* 0x001ee80000300a00 */
[----:B------:R0:W-:Y:S04]  /*11990*/  STL.64 [R1+0x5c8], R198 ;  /* 0x0005c8c601007387 */ /* 0x0001e80000100a00 */
[----:B-1----:R-:W4:Y:S04]  /*119a0*/  LDL.LU.64 R196, [R1+0x2018] ;  /* 0x0020180001c47983 */ /* 0x002f280000300a00 */
[----:B------:R-:W-:Y:S04]  /*119b0*/  STL [R1+0x3d8], R102 ;  /* 0x0003d86601007387 */ /* 0x000fe80000100800 */
[----:B0-----:R-:W4:Y:S04]  /*119c0*/  LDL.LU R199, [R1+0x2020] ;  /* 0x0020200001c77983 */ /* 0x001f280000300800 */
[----:B------:R-:W-:Y:S04]  /*119d0*/  STL [R1+0x3dc], R104 ;  /* 0x0003dc6801007387 */ /* 0x000fe80000100800 */
[----:B--2---:R0:W-:Y:S04]  /*119e0*/  STL.128 [R1+0x1ee0], R188 ;  /* 0x001ee0bc01007387 */ /* 0x0041e80000100c00 */
[----:B------:R-:W2:Y:S04]  /*119f0*/  LDL.LU R113, [R1+0x5c4] ;  /* 0x0005c40001717983 */ /* 0x000ea80000300800 */
[----:B------:R-:W2:Y:S04]  /*11a00*/  LDL.LU R114, [R1+0x5c8] ;  /* 0x0005c80001727983 */ /* 0x000ea80000300800 */
[----:B------:R-:W2:Y:S04]  /*11a10*/  LDL.LU R115, [R1+0x5cc] ;  /* 0x0005cc0001737983 */ /* 0x000ea80000300800 */
[----:B0-----:R-:W2:Y:S04]  /*11a20*/  LDL.LU.128 R188, [R1+0x1ee0] ;  /* 0x001ee00001bc7983 */ /* 0x001ea80000300c00 */
[----:B---3--:R0:W-:Y:S04]  /*11a30*/  STL.64 [R1+0x1dc0], R194 ;  /* 0x001dc0c201007387 */ /* 0x0081e80000100a00 */
[----:B----4-:R-:W-:Y:S04]  /*11a40*/  STL.64 [R1+0x1ef8], R196 ;  /* 0x001ef8c401007387 */ /* 0x010fe80000100a00 */
[----:B0-----:R-:W3:Y:S04]  /*11a50*/  LDL.128 R192, [R1+0x3d0] ;  /* 0x0003d00001c07983 */ /* 0x001ee80000100c00 */
[----:B------:R0:W-:Y:S04]  /*11a60*/  STL [R1+0x1f00], R199 ;  /* 0x001f00c701007387 */ /* 0x0001e80000100800 */
[----:B0-----:R-:W4:Y:S04]  /*11a70*/  LDL.128 R196, [R1+0x3c0] ;  /* 0x0003c00001c47983 */ /* 0x001f280000100c00 */
[----:B------:R0:W-:Y:S04]  /*11a80*/  STL [R1+0x2030], R211 ;  /* 0x002030d301007387 */ /* 0x0001e80000100800 */
[----:B------:R1:W-:Y:S04]  /*11a90*/  STL [R1+0x202c], R205 ;  /* 0x00202ccd01007387 */ /* 0x0003e80000100800 */
[----:B------:R2:W-:Y:S04]  /*11aa0*/  STL [R1+0x2028], R203 ;  /* 0x002028cb01007387 */ /* 0x0005e80000100800 */
[----:B------:R2:W-:Y:S04]  /*11ab0*/  STL [R1+0x2024], R201 ;  /* 0x002024c901007387 */ /* 0x0005e80000100800 */
[----:B------:R2:W-:Y:S04]  /*11ac0*/  STL.128 [R1+0x1ff0], R184 ;  /* 0x001ff0b801007387 */ /* 0x0005e80000100c00 */
        /* <DEDUP_REMOVED lines=10> */
[----:B------:R2:W-:Y:S04]  /*11b70*/  STL [R1+0x1f50], R145 ;  /* 0x001f509101007387 */ /* 0x0005e80000100800 */
[----:B------:R2:W-:Y:S04]  /*11b80*/  STL.128 [R1+0x1f40], R108 ;  /* 0x001f406c01007387 */ /* 0x0005e80000100c00 */
[----:B0-----:R-:W4:Y:S04]  /*11b90*/  LDL.LU R211, [R1+0x2030] ;  /* 0x0020300001d37983 */ /* 0x001f280000300800 */
[----:B-1----:R-:W4:Y:S04]  /*11ba0*/  LDL.LU R205, [R1+0x202c] ;  /* 0x00202c0001cd7983 */ /* 0x002f280000300800 */
[----:B--2---:R-:W2:Y:S04]  /*11bb0*/  LDL.LU R203, [R1+0x2028] ;  /* 0x0020280001cb7983 */ /* 0x004ea80000300800 */
[----:B------:R-:W2:Y:S04]  /*11bc0*/  LDL.LU R201, [R1+0x2024] ;  /* 0x0020240001c97983 */ /* 0x000ea80000300800 */
[----:B------:R-:W2:Y:S04]  /*11bd0*/  LDL.LU.128 R184, [R1+0x1ff0] ;  /* 0x001ff00001b87983 */ /* 0x000ea80000300c00 */
        /* <DEDUP_REMOVED lines=10> */
[----:B------:R-:W2:Y:S04]  /*11c80*/  LDL.LU R145, [R1+0x1f50] ;  /* 0x001f500001917983 */ /* 0x000ea80000300800 */
[----:B------:R-:W2:Y:S04]  /*11c90*/  LDL.LU.128 R108, [R1+0x1f40] ;  /* 0x001f4000016c7983 */ /* 0x000ea80000300c00 */
[----:B------:R0:W-:Y:S04]  /*11ca0*/  STL.128 [R1+0x1db0], R188 ;  /* 0x001db0bc01007387 */ /* 0x0001e80000100c00 */
[----:B------:R1:W-:Y:S04]  /*11cb0*/  STL.128 [R1+0x1e20], R112 ;  /* 0x001e207001007387 */ /* 0x0003e80000100c00 */
[----:B0-----:R-:W2:Y:S04]  /*11cc0*/  LDL.LU.128 R188, [R1+0x1db0] ;  /* 0x001db00001bc7983 */ /* 0x001ea80000300c00 */
[----:B-1----:R-:W2:Y:S04]  /*11cd0*/  LDL.LU.128 R112, [R1+0x1e20] ;  /* 0x001e200001707983 */ /* 0x002ea80000300c00 */
[----:B---3--:R0:W-:Y:S01]  /*11ce0*/  STL.64 [R1+0x5e8], R194 ;  /* 0x0005e8c201007387 */ /* 0x0081e20000100a00 */
[----:B------:R-:W-:-:S03]  /*11cf0*/  IMAD.MOV.U32 R120, RZ, RZ, R192 ;  /* 0x000000ffff787224 */ /* 0x000fc600078e00c0 */
[----:B------:R1:W-:Y:S04]  /*11d00*/  STL [R1+0x2038], R215 ;  /* 0x002038d701007387 */ /* 0x0003e80000100800 */
[----:B------:R3:W-:Y:S04]  /*11d10*/  STL [R1+0x2034], R213 ;  /* 0x002034d501007387 */ /* 0x0007e80000100800 */
[----:B0-----:R-:W2:Y:S04]  /*11d20*/  LDL.LU.64 R194, [R1+0x1dc0] ;  /* 0x001dc00001c27983 */ /* 0x001ea80000300a00 */
[----:B----4-:R-:W-:Y:S04]  /*11d30*/  STL [R1+0x5d4], R197 ;  /* 0x0005d4c501007387 */ /* 0x010fe80000100800 */
[----:B------:R0:W-:Y:S04]  /*11d40*/  STL.64 [R1+0x5d8], R198 ;  /* 0x0005d8c601007387 */ /* 0x0001e80000100a00 */
[----:B------:R-:W4:Y:S04]  /*11d50*/  LDL.LU R117, [R1+0x5d4] ;  /* 0x0005d40001757983 */ /* 0x000f280000300800 */
[----:B------:R-:W4:Y:S04]  /*11d60*/  LDL.LU R118, [R1+0x5d8] ;  /* 0x0005d80001767983 */ /* 0x000f280000300800 */
[----:B------:R-:W4:Y:S01]  /*11d70*/  LDL.LU R119, [R1+0x5dc] ;  /* 0x0005dc0001777983 */ /* 0x000f220000300800 */
[----:B------:R-:W-:-:S03]  /*11d80*/  IMAD.MOV.U32 R116, RZ, RZ, R196 ;  /* 0x000000ffff747224 */ /* 0x000fc600078e00c4 */
[----:B------:R0:W-:Y:S04]  /*11d90*/  STL [R1+0x1e00], R107 ;  /* 0x001e006b01007387 */ /* 0x0001e80000100800 */
[----:B------:R0:W-:Y:S04]  /*11da0*/  STL [R1+0x1dfc], R105 ;  /* 0x001dfc6901007387 */ /* 0x0001e80000100800 */
[----:B------:R-:W-:Y:S04]  /*11db0*/  STL [R1+0x3e0], R106 ;  /* 0x0003e06a01007387 */ /* 0x000fe80000100800 */
[----:B-1----:R-:W4:Y:S04]  /*11dc0*/  LDL.LU R215, [R1+0x2038] ;  /* 0x0020380001d77983 */ /* 0x002f280000300800 */
[----:B---3--:R-:W3:Y:S04]  /*11dd0*/  LDL.LU R213, [R1+0x2034] ;  /* 0x0020340001d57983 */ /* 0x008ee80000300800 */
[----:B------:R-:W-:Y:S04]  /*11de0*/  STL [R1+0x3e4], R96 ;  /* 0x0003e46001007387 */ /* 0x000fe80000100800 */
[----:B------:R-:W-:Y:S04]  /*11df0*/  STL [R1+0x3e8], R98 ;  /* 0x0003e86201007387 */ /* 0x000fe80000100800 */
[----:B------:R-:W-:Y:S04]  /*11e00*/  STL [R1+0x3ec], R100 ;  /* 0x0003ec6401007387 */ /* 0x000fe80000100800 */
[----:B0-----:R-:W3:Y:S04]  /*11e10*/  LDL.LU R199, [R1+0x1f00] ;  /* 0x001f000001c77983 */ /* 0x001ee80000300800 */
[----:B------:R-:W3:Y:S04]  /*11e20*/  LDL.LU.64 R196, [R1+0x1ef8] ;  /* 0x001ef80001c47983 */ /* 0x000ee80000300a00 */
[----:B------:R-:W3:Y:S04]  /*11e30*/  LDL.LU R107, [R1+0x1e00] ;  /* 0x001e0000016b7983 */ /* 0x000ee80000300800 */
[----:B------:R-:W3:Y:S04]  /*11e40*/  LDL.LU R105, [R1+0x1dfc] ;  /* 0x001dfc0001697983 */ /* 0x000ee80000300800 */
[----:B------:R-:W-:Y:S04]  /*11e50*/  STL [R1+0x5e4], R193 ;  /* 0x0005e4c101007387 */ /* 0x000fe80000100800 */
[----:B------:R0:W-:Y:S04]  /*11e60*/  STL [R1+0x1f10], R211 ;  /* 0x001f10d301007387 */ /* 0x0001e80000100800 */
[----:B------:R1:W-:Y:S04]  /*11e70*/  STL [R1+0x1f0c], R205 ;  /* 0x001f0ccd01007387 */ /* 0x0003e80000100800 */
[----:B--2---:R2:W-:Y:S04]  /*11e80*/  STL [R1+0x1f08], R203 ;  /* 0x001f08cb01007387 */ /* 0x0045e80000100800 */
        /* <DEDUP_REMOVED lines=14> */
[----:B0-----:R-:W3:Y:S04]  /*11f70*/  LDL.LU R211, [R1+0x1f10] ;  /* 0x001f100001d37983 */ /* 0x001ee80000300800 */
[----:B-1----:R-:W3:Y:S04]  /*11f80*/  LDL.LU R205, [R1+0x1f0c] ;  /* 0x001f0c0001cd7983 */ /* 0x002ee80000300800 */
        /* <DEDUP_REMOVED lines=17> */
[----:B------:R-:W2:Y:S04]  /*120a0*/  LDL.LU R121, [R1+0x5e4] ;  /* 0x0005e40001797983 */ /* 0x000ea80000300800 */
[----:B------:R-:W2:Y:S04]  /*120b0*/  LDL.LU R122, [R1+0x5e8] ;  /* 0x0005e800017a7983 */ /* 0x000ea80000300800 */
[----:B0-----:R-:W2:Y:S04]  /*120c0*/  LDL.LU.128 R188, [R1+0x1c70] ;  /* 0x001c700001bc7983 */ /* 0x001ea80000300c00 */
[----:B------:R-:W2:Y:S04]  /*120d0*/  LDL.LU R123, [R1+0x5ec] ;  /* 0x0005ec00017b7983 */ /* 0x000ea80000300800 */
[----:B-1----:R-:W2:Y:S04]  /*120e0*/  LDL.LU.128 R112, [R1+0x1ce0] ;  /* 0x001ce00001707983 */ /* 0x002ea80000300c00 */
[----:B------:R0:W-:Y:S04]  /*120f0*/  STL.64 [R1+0x1c80], R194 ;  /* 0x001c80c201007387 */ /* 0x0001e80000100a00 */
[----:B0-----:R-:W2:Y:S04]  /*12100*/  LDL.128 R192, [R1+0x3e0] ;  /* 0x0003e00001c07983 */ /* 0x001ea80000100c00 */
[----:B----4-:R0:W-:Y:S04]  /*12110*/  STL.128 [R1+0x1cf0], R116 ;  /* 0x001cf07401007387 */ /* 0x0101e80000100c00 */
[----:B0-----:R-:W4:Y:S04]  /*12120*/  LDL.LU.128 R116, [R1+0x1cf0] ;  /* 0x001cf00001747983 */ /* 0x001f280000300c00 */
[----:B------:R0:W-:Y:S04]  /*12130*/  STL [R1+0x1f20], R219 ;  /* 0x001f20db01007387 */ /* 0x0001e80000100800 */
[----:B------:R1:W-:Y:S04]  /*12140*/  STL [R1+0x1f1c], R217 ;  /* 0x001f1cd901007387 */ /* 0x0003e80000100800 */
[----:B------:R1:W-:Y:S04]  /*12150*/  STL [R1+0x1f18], R215 ;  /* 0x001f18d701007387 */ /* 0x0003e80000100800 */
[----:B---3--:R3:W-:Y:S04]  /*12160*/  STL [R1+0x1f14], R213 ;  /* 0x001f14d501007387 */ /* 0x0087e80000100800 */
[----:B------:R3:W-:Y:S04]  /*12170*/  STL [R1+0x1dd0], R199 ;  /* 0x001dd0c701007387 */ /* 0x0007e80000100800 */
[----:B------:R3:W-:Y:S04]  /*12180*/  STL.64 [R1+0x1dc8], R196 ;  /* 0x001dc8c401007387 */ /* 0x0007e80000100a00 */
[----:B------:R3:W-:Y:S04]  /*12190*/  STL [R1+0x1cc8], R107 ;  /* 0x001cc86b01007387 */ /* 0x0007e80000100800 */
[----:B------:R3:W-:Y:S04]  /*121a0*/  STL [R1+0x1cc4], R105 ;  /* 0x001cc46901007387 */ /* 0x0007e80000100800 */
[----:B------:R3:W-:Y:S04]  /*121b0*/  STL [R1+0x1cc0], R103 ;  /* 0x001cc06701007387 */ /* 0x0007e80000100800 */
[----:B------:R3:W-:Y:S04]  /*121c0*/  STL [R1+0x1cbc], R101 ;  /* 0x001cbc6501007387 */ /* 0x0007e80000100800 */
[----:B------:R3:W-:Y:S04]  /*121d0*/  STL [R1+0x1cb8], R99 ;  /* 0x001cb86301007387 */ /* 0x0007e80000100800 */
[----:B------:R-:W-:Y:S04]  /*121e0*/  STL [R1+0x1cb4], R97 ;  /* 0x001cb46101007387 */ /* 0x000fe80000100800 */
[----:B0-----:R-:W4:Y:S04]  /*121f0*/  LDL.LU R219, [R1+0x1f20] ;  /* 0x001f200001db7983 */ /* 0x001f280000300800 */
[----:B-1----:R-:W4:Y:S04]  /*12200*/  LDL.LU R217, [R1+0x1f1c] ;  /* 0x001f1c0001d97983 */ /* 0x002f280000300800 */
[----:B------:R-:W4:Y:S04]  /*12210*/  LDL.LU R215, [R1+0x1f18] ;  /* 0x001f180001d77983 */ /* 0x000f280000300800 */
[----:B---3--:R-:W3:Y:S04]  /*12220*/  LDL.LU R213, [R1+0x1f14] ;  /* 0x001f140001d57983 */ /* 0x008ee80000300800 */
[----:B------:R-:W-:Y:S04]  /*12230*/  STL [R1+0x3f0], R90 ;  /* 0x0003f05a01007387 */ /* 0x000fe80000100800 */
[----:B------:R-:W-:Y:S04]  /*12240*/  STL [R1+0x3f4], R92 ;  /* 0x0003f45c01007387 */ /* 0x000fe80000100800 */
[----:B------:R-:W-:Y:S04]  /*12250*/  STL [R1+0x3f8], R94 ;  /* 0x0003f85e01007387 */ /* 0x000fe80000100800 */
[----:B------:R-:W3:Y:S04]  /*12260*/  LDL.LU R199, [R1+0x1dd0] ;  /* 0x001dd00001c77983 */ /* 0x000ee80000300800 */
[----:B------:R-:W3:Y:S04]  /*12270*/  LDL.LU.64 R196, [R1+0x1dc8] ;  /* 0x001dc80001c47983 */ /* 0x000ee80000300a00 */
[----:B------:R-:W3:Y:S04]  /*12280*/  LDL.LU R107, [R1+0x1cc8] ;  /* 0x001cc800016b7983 */ /* 0x000ee80000300800 */
[----:B------:R-:W3:Y:S04]  /*12290*/  LDL.LU R105, [R1+0x1cc4] ;  /* 0x001cc40001697983 */ /* 0x000ee80000300800 */
[----:B------:R-:W3:Y:S04]  /*122a0*/  LDL.LU R103, [R1+0x1cc0] ;  /* 0x001cc00001677983 */ /* 0x000ee80000300800 */
[----:B------:R-:W3:Y:S04]  /*122b0*/  LDL.LU R101, [R1+0x1cbc] ;  /* 0x001cbc0001657983 */ /* 0x000ee80000300800 */
[----:B------:R-:W3:Y:S04]  /*122c0*/  LDL.LU R99, [R1+0x1cb8] ;  /* 0x001cb80001637983 */ /* 0x000ee80000300800 */
        /* <DEDUP_REMOVED lines=34> */
[----:B------:R-:W2:Y:S04]  /*124f0*/  LDL.LU R97, [R1+0x1cb4] ;  /* 0x001cb40001617983 */ /* 0x000ea80000300800 */
[----:B------:R-:W-:Y:S04]  /*12500*/  STL [R1+0x3fc], R84 ;  /* 0x0003fc5401007387 */ /* 0x000fe80000100800 */
[----:B------:R0:W-:Y:S04]  /*12510*/  STL.128 [R1+0x1b20], R188 ;  /* 0x001b20bc01007387 */ /* 0x0001e80000100c00 */
[----:B------:R1:W-:Y:S04]  /*12520*/  STL.128 [R1+0x1bb0], R120 ;  /* 0x001bb07801007387 */ /* 0x0003e80000100c00 */
[----:B------:R1:W-:Y:S04]  /*12530*/  STL.128 [R1+0x1b90], R112 ;  /* 0x001b907001007387 */ /* 0x0003e80000100c00 */
[----:B0-----:R-:W2:Y:S04]  /*12540*/  LDL.128 R188, [R1+0x3f0] ;  /* 0x0003f00001bc7983 */ /* 0x001ea80000100c00 */
[----:B-1----:R-:W2:Y:S04]  /*12550*/  LDL.LU.128 R120, [R1+0x1bb0] ;  /* 0x001bb00001787983 */ /* 0x002ea80000300c00 */
[----:B------:R-:W-:Y:S04]  /*12560*/  STL [R1+0x5f4], R193 ;  /* 0x0005f4c101007387 */ /* 0x000fe80000100800 */
[----:B------:R-:W-:Y:S04]  /*12570*/  STL.64 [R1+0x5f8], R194 ;  /* 0x0005f8c201007387 */ /* 0x000fe80000100a00 */
[----:B------:R-:W2:Y:S04]  /*12580*/  LDL.LU R125, [R1+0x5f4] ;  /* 0x0005f400017d7983 */ /* 0x000ea80000300800 */
[----:B------:R-:W2:Y:S04]  /*12590*/  LDL.LU R126, [R1+0x5f8] ;  /* 0x0005f800017e7983 */ /* 0x000ea80000300800 */
[----:B------:R-:W2:Y:S04]  /*125a0*/  LDL.LU R127, [R1+0x5fc] ;  /* 0x0005fc00017f7983 */ /* 0x000ea80000300800 */
[----:B------:R-:W2:Y:S04]  /*125b0*/  LDL.LU.128 R112, [R1+0x1b90] ;  /* 0x001b900001707983 */ /* 0x000ea80000300c00 */
[----:B----4-:R0:W-:Y:S01]  /*125c0*/  STL.128 [R1+0x1ba0], R116 ;  /* 0x001ba07401007387 */ /* 0x0101e20000100c00 */
[----:B------:R-:W-:-:S03]  /*125d0*/  IMAD.MOV.U32 R124, RZ, RZ, R192 ;  /* 0x000000ffff7c7224 */ /* 0x000fc600078e00c0 */
[----:B------:R1:W-:Y:S04]  /*125e0*/  STL [R1+0x1f28], R223 ;  /* 0x001f28df01007387 */ /* 0x0003e80000100800 */
[----:B------:R4:W-:Y:S04]  /*125f0*/  STL [R1+0x1f24], R221 ;  /* 0x001f24dd01007387 */ /* 0x0009e80000100800 */
[----:B------:R4:W-:Y:S04]  /*12600*/  STL [R1+0x1b58], R95 ;  /* 0x001b585f01007387 */ /* 0x0009e80000100800 */
[----:B0-----:R-:W2:Y:S04]  /*12610*/  LDL.LU.128 R116, [R1+0x1ba0] ;  /* 0x001ba00001747983 */ /* 0x001ea80000300c00 */
[----:B------:R0:W-:Y:S04]  /*12620*/  STL [R1+0x1b54], R93 ;  /* 0x001b545d01007387 */ /* 0x0001e80000100800 */
[----:B-1----:R-:W2:Y:S04]  /*12630*/  LDL.LU R223, [R1+0x1f28] ;  /* 0x001f280001df7983 */ /* 0x002ea80000300800 */
[----:B----4-:R-:W4:Y:S04]  /*12640*/  LDL.LU R221, [R1+0x1f24] ;  /* 0x001f240001dd7983 */ /* 0x010f280000300800 */
[----:B------:R-:W4:Y:S04]  /*12650*/  LDL.LU.64 R194, [R1+0x1c80] ;  /* 0x001c800001c27983 */ /* 0x000f280000300a00 */
[----:B------:R-:W4:Y:S04]  /*12660*/  LDL.LU R95, [R1+0x1b58] ;  /* 0x001b5800015f7983 */ /* 0x000f280000300800 */
[----:B0-----:R-:W4:Y:S04]  /*12670*/  LDL.LU R93, [R1+0x1b54] ;  /* 0x001b5400015d7983 */ /* 0x001f280000300800 */
[----:B------:R-:W-:Y:S04]  /*12680*/  STL [R1+0x1f38], R231 ;  /* 0x001f38e701007387 */ /* 0x000fe80000100800 */
[----:B------:R-:W-:Y:S04]  /*12690*/  STL [R1+0x1f34], R229 ;  /* 0x001f34e501007387 */ /* 0x000fe80000100800 */
[----:B------:R0:W-:Y:S04]  /*126a0*/  STL [R1+0x1df0], R219 ;  /* 0x001df0db01007387 */ /* 0x0001e80000100800 */
[----:B------:R1:W-:Y:S04]  /*126b0*/  STL [R1+0x1dec], R217 ;  /* 0x001decd901007387 */ /* 0x0003e80000100800 */
[----:B------:R1:W-:Y:S04]  /*126c0*/  STL [R1+0x1de8], R215 ;  /* 0x001de8d701007387 */ /* 0x0003e80000100800 */
[----:B---3--:R3:W-:Y:S04]  /*126d0*/  STL [R1+0x1de4], R213 ;  /* 0x001de4d501007387 */ /* 0x0087e80000100800 */
[----:B0-----:R-:W4:Y:S04]  /*126e0*/  LDL.LU R219, [R1+0x1df0] ;  /* 0x001df00001db7983 */ /* 0x001f280000300800 */
[----:B-1----:R-:W4:Y:S04]  /*126f0*/  LDL.LU R217, [R1+0x1dec] ;  /* 0x001dec0001d97983 */ /* 0x002f280000300800 */
[----:B------:R-:W4:Y:S04]  /*12700*/  LDL.LU R215, [R1+0x1de8] ;  /* 0x001de80001d77983 */ /* 0x000f280000300800 */
[----:B------:R0:W-:Y:S04]  /*12710*/  STL [R1+0x1c90], R199 ;  /* 0x001c90c701007387 */ /* 0x0001e80000100800 */
[----:B------:R1:W-:Y:S04]  /*12720*/  STL.64 [R1+0x1c88], R196 ;  /* 0x001c88c401007387 */ /* 0x0003e80000100a00 */
[----:B------:R1:W-:Y:S04]  /*12730*/  STL [R1+0x1b70], R107 ;  /* 0x001b706b01007387 */ /* 0x0003e80000100800 */
[----:B------:R1:W-:Y:S04]  /*12740*/  STL [R1+0x1b6c], R105 ;  /* 0x001b6c6901007387 */ /* 0x0003e80000100800 */
[----:B------:R1:W-:Y:S04]  /*12750*/  STL [R1+0x1b68], R103 ;  /* 0x001b686701007387 */ /* 0x0003e80000100800 */
[----:B------:R1:W-:Y:S04]  /*12760*/  STL [R1+0x1b64], R101 ;  /* 0x001b646501007387 */ /* 0x0003e80000100800 */
[----:B------:R1:W-:Y:S04]  /*12770*/  STL [R1+0x1b60], R99 ;  /* 0x001b606301007387 */ /* 0x0003e80000100800 */
[----:B---3--:R-:W3:Y:S04]  /*12780*/  LDL.LU R213, [R1+0x1de4] ;  /* 0x001de40001d57983 */ /* 0x008ee80000300800 */
[----:B0-----:R-:W3:Y:S04]  /*12790*/  LDL.LU R199, [R1+0x1c90] ;  /* 0x001c900001c77983 */ /* 0x001ee80000300800 */
[----:B-1----:R-:W3:Y:S04]  /*127a0*/  LDL.LU.64 R196, [R1+0x1c88] ;  /* 0x001c880001c47983 */ /* 0x002ee80000300a00 */
[----:B------:R-:W3:Y:S04]  /*127b0*/  LDL.LU R107, [R1+0x1b70] ;  /* 0x001b7000016b7983 */ /* 0x000ee80000300800 */
[----:B------:R-:W3:Y:S04]  /*127c0*/  LDL.LU R105, [R1+0x1b6c] ;  /* 0x001b6c0001697983 */ /* 0x000ee80000300800 */
[----:B------:R-:W3:Y:S04]  /*127d0*/  LDL.LU R103, [R1+0x1b68] ;  /* 0x001b680001677983 */ /* 0x000ee80000300800 */
[----:B------:R-:W3:Y:S04]  /*127e0*/  LDL.LU R101, [R1+0x1b64] ;  /* 0x001b640001657983 */ /* 0x000ee80000300800 */
[----:B------:R-:W3:Y:S04]  /*127f0*/  LDL.LU R99, [R1+0x1b60] ;  /* 0x001b600001637983 */ /* 0x000ee80000300800 */
[----:B------:R0:W-:Y:S04]  /*12800*/  STL [R1+0x1f30], R227 ;  /* 0x001f30e301007387 */ /* 0x0001e80000100800 */
[----:B------:R-:W-:Y:S04]  /*12810*/  STL [R1+0x1f2c], R225 ;  /* 0x001f2ce101007387 */ /* 0x000fe80000100800 */
[----:B------:R-:W-:Y:S04]  /*12820*/  STL [R1+0x19f8], R91 ;  /* 0x0019f85b01007387 */ /* 0x000fe80000100800 */
[----:B------:R-:W-:Y:S04]  /*12830*/  STL [R1+0x19f4], R89 ;  /* 0x0019f45901007387 */ /* 0x000fe80000100800 */
[----:B------:R-:W-:Y:S04]  /*12840*/  STL [R1+0x19f0], R87 ;  /* 0x0019f05701007387 */ /* 0x000fe80000100800 */
[----:B------:R-:W-:Y:S04]  /*12850*/  STL [R1+0x19ec], R85 ;  /* 0x0019ec5501007387 */ /* 0x000fe80000100800 */
[----:B------:R-:W3:Y:S04]  /*12860*/  LDL.LU R231, [R1+0x1f38] ;  /* 0x001f380001e77983 */ /* 0x000ee80000300800 */
[----:B------:R-:W3:Y:S04]  /*12870*/  LDL.LU R229, [R1+0x1f34] ;  /* 0x001f340001e57983 */ /* 0x000ee80000300800 */
[----:B0-----:R-:W3:Y:S04]  /*12880*/  LDL.LU R227, [R1+0x1f30] ;  /* 0x001f300001e37983 */ /* 0x001ee80000300800 */
        /* <DEDUP_REMOVED lines=17> */
[----:B------:R2:W-:Y:S04]  /*129a0*/  STL [R1+0x1b5c], R97 ;  /* 0x001b5c6101007387 */ /* 0x0005e80000100800 */
        /* <DEDUP_REMOVED lines=18> */
[----:B------:R0:W-:Y:S04]  /*12ad0*/  STL.128 [R1+0x1a60], R124 ;  /* 0x001a607c01007387 */ /* 0x0001e80000100c00 */
[----:B------:R-:W-:Y:S04]  /*12ae0*/  STL [R1+0x604], R189 ;  /* 0x000604bd01007387 */ /* 0x000fe80000100800 */
[----:B------:R-:W-:Y:S04]  /*12af0*/  STL.64 [R1+0x608], R190 ;  /* 0x000608be01007387 */ /* 0x000fe80000100a00 */
[----:B------:R1:W-:Y:S04]  /*12b00*/  STL.128 [R1+0x1a50], R120 ;  /* 0x001a507801007387 */ /* 0x0003e80000100c00 */
[----:B0-----:R-:W2:Y:S04]  /*12b10*/  LDL.LU.128 R124, [R1+0x1a60] ;  /* 0x001a6000017c7983 */ /* 0x001ea80000300c00 */
[----:B------:R-:W2:Y:S04]  /*12b20*/  LDL.LU R129, [R1+0x604] ;  /* 0x0006040001817983 */ /* 0x000ea80000300800 */
[----:B------:R-:W2:Y:S04]  /*12b30*/  LDL.LU R130, [R1+0x608] ;  /* 0x0006080001827983 */ /* 0x000ea80000300800 */
[----:B------:R-:W2:Y:S04]  /*12b40*/  LDL.LU R131, [R1+0x60c] ;  /* 0x00060c0001837983 */ /* 0x000ea80000300800 */
[----:B------:R0:W-:Y:S04]  /*12b50*/  STL.128 [R1+0x1a40], R116 ;  /* 0x001a407401007387 */ /* 0x0001e80000100c00 */
[----:B------:R0:W-:Y:S04]  /*12b60*/  STL.128 [R1+0x1a30], R112 ;  /* 0x001a307001007387 */ /* 0x0001e80000100c00 */
[----:B-1----:R-:W2:Y:S01]  /*12b70*/  LDL.LU.128 R120, [R1+0x1a50] ;  /* 0x001a500001787983 */ /* 0x002ea20000300c00 */
[----:B------:R-:W-:-:S03]  /*12b80*/  IMAD.MOV.U32 R128, RZ, RZ, R188 ;  /* 0x000000ffff807224 */ /* 0x000fc600078e00bc */
[----:B------:R1:W-:Y:S04]  /*12b90*/  STL [R1+0x1df8], R223 ;  /* 0x001df8df01007387 */ /* 0x0003e80000100800 */
[----:B0-----:R-:W2:Y:S04]  /*12ba0*/  LDL.LU.128 R116, [R1+0x1a40] ;  /* 0x001a400001747983 */ /* 0x001ea80000300c00 */
[----:B------:R-:W2:Y:S04]  /*12bb0*/  LDL.LU.128 R112, [R1+0x1a30] ;  /* 0x001a300001707983 */ /* 0x000ea80000300c00 */
[----:B----4-:R0:W-:Y:S04]  /*12bc0*/  STL [R1+0x1df4], R221 ;  /* 0x001df4dd01007387 */ /* 0x0101e80000100800 */
[----:B------:R4:W-:Y:S04]  /*12bd0*/  STL [R1+0x1cb0], R219 ;  /* 0x001cb0db01007387 */ /* 0x0009e80000100800 */
[----:B------:R4:W-:Y:S04]  /*12be0*/  STL [R1+0x1cac], R217 ;  /* 0x001cacd901007387 */ /* 0x0009e80000100800 */
[----:B------:R4:W-:Y:S04]  /*12bf0*/  STL [R1+0x1ca8], R215 ;  /* 0x001ca8d701007387 */ /* 0x0009e80000100800 */
[----:B------:R-:W-:Y:S04]  /*12c00*/  STL.64 [R1+0x1b30], R194 ;  /* 0x001b30c201007387 */ /* 0x000fe80000100a00 */
[----:B------:R-:W-:Y:S04]  /*12c10*/  STL [R1+0x1a00], R95 ;  /* 0x001a005f01007387 */ /* 0x000fe80000100800 */
[----:B------:R-:W-:Y:S04]  /*12c20*/  STL [R1+0x19fc], R93 ;  /* 0x0019fc5d01007387 */ /* 0x000fe80000100800 */
[----:B------:R-:W2:Y:S04]  /*12c30*/  LDL.LU R225, [R1+0x1f2c] ;  /* 0x001f2c0001e17983 */ /* 0x000ea80000300800 */
        /* <DEDUP_REMOVED lines=8> */
[----:B-1----:R-:W2:Y:S04]  /*12cc0*/  LDL.LU R223, [R1+0x1df8] ;  /* 0x001df80001df7983 */ /* 0x002ea80000300800 */
[----:B0-----:R-:W2:Y:S04]  /*12cd0*/  LDL.LU R221, [R1+0x1df4] ;  /* 0x001df40001dd7983 */ /* 0x001ea80000300800 */
[----:B----4-:R-:W4:Y:S04]  /*12ce0*/  LDL.LU R219, [R1+0x1cb0] ;  /* 0x001cb00001db7983 */ /* 0x010f280000300800 */
[----:B------:R-:W4:Y:S04]  /*12cf0*/  LDL.LU R217, [R1+0x1cac] ;  /* 0x001cac0001d97983 */ /* 0x000f280000300800 */
[----:B------:R-:W4:Y:S04]  /*12d00*/  LDL.LU R215, [R1+0x1ca8] ;  /* 0x001ca80001d77983 */ /* 0x000f280000300800 */
[----:B---3--:R-:W3:Y:S04]  /*12d10*/  LDL.LU R213, [R1+0x1ca4] ;  /* 0x001ca40001d57983 */ /* 0x008ee80000300800 */
[----:B------:R-:W3:Y:S04]  /*12d20*/  LDL.LU R199, [R1+0x1b40] ;  /* 0x001b400001c77983 */ /* 0x000ee80000300800 */
[----:B------:R-:W3:Y:S04]  /*12d30*/  LDL.LU.64 R196, [R1+0x1b38] ;  /* 0x001b380001c47983 */ /* 0x000ee80000300a00 */
[----:B------:R-:W3:Y:S04]  /*12d40*/  LDL.LU.64 R194, [R1+0x1b30] ;  /* 0x001b300001c27983 */ /* 0x000ee80000300a00 */
[----:B------:R-:W3:Y:S04]  /*12d50*/  LDL.LU.128 R188, [R1+0x1b20] ;  /* 0x001b200001bc7983 */ /* 0x000ee80000300c00 */
[----:B------:R-:W4:Y:S04]  /*12d60*/  LDL.LU R107, [R1+0x1a18] ;  /* 0x001a1800016b7983 */ /* 0x000f280000300800 */
        /* <DEDUP_REMOVED lines=11> */
[----:B------:R-:W-:Y:S04]  /*12e20*/  STL [R1+0x400], R86 ;  /* 0x0004005601007387 */ /* 0x000fe80000100800 */
[----:B------:R-:W-:Y:S04]  /*12e30*/  STL [R1+0x404], R88 ;  /* 0x0004045801007387 */ /* 0x000fe80000100800 */
[----:B------:R-:W-:Y:S04]  /*12e40*/  STL [R1+0x408], R78 ;  /* 0x0004084e01007387 */ /* 0x000fe80000100800 */
        /* <DEDUP_REMOVED lines=37> */
[----:B------:R-:W-:Y:S04]  /*130a0*/  STL.128 [R1+0x19d0], R128 ;  /* 0x0019d08001007387 */ /* 0x000fe80000100c00 */
[----:B------:R-:W-:Y:S04]  /*130b0*/  STL.128 [R1+0x19c0], R124 ;  /* 0x0019c07c01007387 */ /* 0x000fe80000100c00 */
[----:B------:R-:W-:Y:S04]  /*130c0*/  STL.128 [R1+0x19b0], R120 ;  /* 0x0019b07801007387 */ /* 0x000fe80000100c00 */
[----:B------:R-:W-:Y:S04]  /*130d0*/  STL.128 [R1+0x19a0], R116 ;  /* 0x0019a07401007387 */ /* 0x000fe80000100c00 */
[----:B------:R0:W-:Y:S04]  /*130e0*/  STL.128 [R1+0x1990], R112 ;  /* 0x0019907001007387 */ /* 0x0001e80000100c00 */
[----:B------:R1:W-:Y:S04]  /*130f0*/  STL.128 [R1+0x18d0], R48 ;  /* 0x0018d03001007387 */ /* 0x0003e80000100c00 */
[----:B------:R1:W-:Y:S04]  /*13100*/  STL.128 [R1+0x18b0], R40 ;  /* 0x0018b02801007387 */ /* 0x0003e80000100c00 */
[----:B------:R1:W-:Y:S04]  /*13110*/  STL.128 [R1+0x18a0], R36 ;  /* 0x0018a02401007387 */ /* 0x0003e80000100c00 */
[----:B0-----:R-:W2:Y:S04]  /*13120*/  LDL.128 R112, [R1+0x400] ;  /* 0x0004000001707983 */ /* 0x001ea80000100c00 */
[----:B------:R-:W2:Y:S04]  /*13130*/  LDL.LU.128 R124, [R1+0x19c0] ;  /* 0x0019c000017c7983 */ /* 0x000ea80000300c00 */
[----:B------:R-:W2:Y:S04]  /*13140*/  LDL.LU.128 R120, [R1+0x19b0] ;  /* 0x0019b00001787983 */ /* 0x000ea80000300c00 */
[----:B------:R-:W2:Y:S04]  /*13150*/  LDL.LU.128 R116, [R1+0x19a0] ;  /* 0x0019a00001747983 */ /* 0x000ea80000300c00 */
[----:B-1----:R-:W2:Y:S04]  /*13160*/  LDL.LU.128 R48, [R1+0x18d0] ;  /* 0x0018d00001307983 */ /* 0x002ea80000300c00 */
[----:B------:R-:W2:Y:S04]  /*13170*/  LDL.LU.128 R40, [R1+0x18b0] ;  /* 0x0018b00001287983 */ /* 0x000ea80000300c00 */
[----:B------:R-:W2:Y:S04]  /*13180*/  LDL.LU.128 R36, [R1+0x18a0] ;  /* 0x0018a00001247983 */ /* 0x000ea80000300c00 */
[----:B------:R0:W-:Y:S04]  /*13190*/  STL.128 [R1+0x1890], R32 ;  /* 0x0018902001007387 */ /* 0x0001e80000100c00 */
[----:B------:R1:W-:Y:S04]  /*131a0*/  STL [R1+0x1930], R73 ;  /* 0x0019304901007387 */ /* 0x0003e80000100800 */
[----:B------:R-:W2:Y:S04]  /*131b0*/  LDL.LU.128 R128, [R1+0x19d0] ;  /* 0x0019d00001807983 */ /* 0x000ea80000300c00 */
[----:B------:R-:W-:Y:S04]  /*131c0*/  STL [R1+0x410], R82 ;  /* 0x0004105201007387 */ /* 0x000fe80000100800 */
[----:B0-----:R-:W2:Y:S04]  /*131d0*/  LDL.LU.128 R32, [R1+0x1890] ;  /* 0x0018900001207983 */ /* 0x001ea80000300c00 */
[----:B-1----:R-:W2:Y:S04]  /*131e0*/  LDL.LU R73, [R1+0x1930] ;  /* 0x0019300001497983 */ /* 0x002ea80000300800 */
[----:B------:R-:W-:Y:S04]  /*131f0*/  STL [R1+0x414], R72 ;  /* 0x0004144801007387 */ /* 0x000fe80000100800 */
[----:B------:R-:W-:Y:S04]  /*13200*/  STL [R1+0x418], R74 ;  /* 0x0004184a01007387 */ /* 0x000fe80000100800 */
[----:B------:R-:W-:Y:S04]  /*13210*/  STL [R1+0x41c], R76 ;  /* 0x00041c4c01007387 */ /* 0x000fe80000100800 */
[----:B----4-:R0:W-:Y:S04]  /*13220*/  STL [R1+0x1974], R107 ;  /* 0x0019746b01007387 */ /* 0x0101e80000100800 */
        /* <DEDUP_REMOVED lines=21> */
[----:B0-----:R-:W2:Y:S04]  /*13380*/  LDL.LU R107, [R1+0x1974] ;  /* 0x00197400016b7983 */ /* 0x001ea80000300800 */
[----:B-1----:R-:W2:Y:S04]  /*13390*/  LDL.LU R105, [R1+0x1970] ;  /* 0x0019700001697983 */ /* 0x002ea80000300800 */
[----:B---3--:R-:W3:Y:S04]  /*133a0*/  LDL.LU R103, [R1+0x196c] ;  /* 0x00196c0001677983 */ /* 0x008ee80000300800 */
        /* <DEDUP_REMOVED lines=13> */
[----:B------:R-:W4:Y:S04]  /*13480*/  LDL.LU.128 R68, [R1+0x1920] ;  /* 0x0019200001447983 */ /* 0x000f280000300c00 */
[----:B------:R-:W4:Y:S04]  /*13490*/  LDL.LU.128 R64, [R1+0x1910] ;  /* 0x0019100001407983 */ /* 0x000f280000300c00 */
[----:B------:R-:W4:Y:S04]  /*134a0*/  LDL.LU.128 R60, [R1+0x1900] ;  /* 0x00190000013c7983 */ /* 0x000f280000300c00 */
[----:B------:R-:W4:Y:S04]  /*134b0*/  LDL.LU.128 R56, [R1+0x18f0] ;  /* 0x0018f00001387983 */ /* 0x000f280000300c00 */
[----:B------:R-:W4:Y:S04]  /*134c0*/  LDL.LU.128 R52, [R1+0x18e0] ;  /* 0x0018e00001347983 */ /* 0x000f280000300c00 */
[----:B------:R-:W4:Y:S04]  /*134d0*/  LDL.LU.128 R44, [R1+0x18c0] ;  /* 0x0018c000012c7983 */ /* 0x000f280000300c00 */
[----:B--2---:R-:W-:Y:S04]  /*134e0*/  STL.128 [R1+0x1310], R164 ;  /* 0x001310a401007387 */ /* 0x004fe80000100c00 */
[----:B------:R-:W2:Y:S04]  /*134f0*/  LDL.LU R233, [R1+0x1320] ;  /* 0x0013200001e97983 */ /* 0x000ea80000300800 */
[----:B------:R-:W-:Y:S04]  /*13500*/  STL.128 [R1+0x1980], R108 ;  /* 0x0019806c01007387 */ /* 0x000fe80000100c00 */
[----:B------:R0:W-:Y:S04]  /*13510*/  STL [R1+0x1960], R97 ;  /* 0x0019606101007387 */ /* 0x0001e80000100800 */
[----:B0-----:R-:W2:Y:S04]  /*13520*/  LDL.LU R97, [R1+0x1960] ;  /* 0x0019600001617983 */ /* 0x001ea80000300800 */
[----:B------:R-:W2:Y:S01]  /*13530*/  LDL.LU.128 R108, [R1+0x1980] ;  /* 0x00198000016c7983 */ /* 0x000ea20000300c00 */
[----:B------:R-:W-:-:S02]  /*13540*/  IMAD.MOV.U32 R132, RZ, RZ, R112 ;  /* 0x000000ffff847224 */ /* 0x000fc400078e0070 */
[----:B------:R-:W-:Y:S02]  /*13550*/  IMAD.MOV.U32 R133, RZ, RZ, R113 ;  /* 0x000000ffff857224 */ /* 0x000fe400078e0071 */
[----:B------:R-:W-:Y:S01]  /*13560*/  IMAD.MOV.U32 R134, RZ, RZ, R114 ;  /* 0x000000ffff867224 */ /* 0x000fe200078e0072 */
[----:B------:R-:W-:Y:S01]  /*13570*/  STL.128 [R1+0x1810], R124 ;  /* 0x0018107c01007387 */ /* 0x000fe20000100c00 */
[----:B------:R-:W-:-:S03]  /*13580*/  IMAD.MOV.U32 R135, RZ, RZ, R115 ;  /* 0x000000ffff877224 */ /* 0x000fc600078e0073 */
[----:B------:R-:W-:Y:S04]  /*13590*/  STL.128 [R1+0x1800], R120 ;  /* 0x0018007801007387 */ /* 0x000fe80000100c00 */
[----:B------:R0:W-:Y:S04]  /*135a0*/  STL.128 [R1+0x17f0], R116 ;  /* 0x0017f07401007387 */ /* 0x0001e80000100c00 */
[----:B------:R1:W-:Y:S04]  /*135b0*/  STL.128 [R1+0x1720], R48 ;  /* 0x0017203001007387 */ /* 0x0003e80000100c00 */
[----:B------:R1:W-:Y:S04]  /*135c0*/  STL.128 [R1+0x1700], R40 ;  /* 0x0017002801007387 */ /* 0x0003e80000100c00 */
[----:B------:R1:W-:Y:S04]  /*135d0*/  STL.128 [R1+0x16f0], R36 ;  /* 0x0016f02401007387 */ /* 0x0003e80000100c00 */
[----:B------:R-:W2:Y:S04]  /*135e0*/  LDL.LU.128 R112, [R1+0x1990] ;  /* 0x0019900001707983 */ /* 0x000ea80000300c00 */
[----:B0-----:R-:W2:Y:S04]  /*135f0*/  LDL.128 R116, [R1+0x410] ;  /* 0x0004100001747983 */ /* 0x001ea80000100c00 */
[----:B------:R-:W2:Y:S04]  /*13600*/  LDL.LU.128 R124, [R1+0x1810] ;  /* 0x00181000017c7983 */ /* 0x000ea80000300c00 */
[----:B------:R-:W2:Y:S04]  /*13610*/  LDL.LU.128 R120, [R1+0x1800] ;  /* 0x0018000001787983 */ /* 0x000ea80000300c00 */
[----:B-1----:R-:W2:Y:S04]  /*13620*/  LDL.LU.128 R48, [R1+0x1720] ;  /* 0x0017200001307983 */ /* 0x002ea80000300c00 */
[----:B------:R-:W2:Y:S04]  /*13630*/  LDL.LU.128 R40, [R1+0x1700] ;  /* 0x0017000001287983 */ /* 0x000ea80000300c00 */
[----:B------:R-:W2:Y:S04]  /*13640*/  LDL.LU.128 R36, [R1+0x16f0] ;  /* 0x0016f00001247983 */ /* 0x000ea80000300c00 */
[----:B------:R0:W-:Y:S04]  /*13650*/  STL.128 [R1+0x1880], R28 ;  /* 0x0018801c01007387 */ /* 0x0001e80000100c00 */
[----:B------:R1:W-:Y:S04]  /*13660*/  STL.64 [R1+0x1850], R12 ;  /* 0x0018500c01007387 */ /* 0x0003e80000100a00 */
[----:B------:R1:W-:Y:S04]  /*13670*/  STL.128 [R1+0x1870], R24 ;  /* 0x0018701801007387 */ /* 0x0003e80000100c00 */
[----:B------:R1:W-:Y:S04]  /*13680*/  STL.64 [R1+0x1868], R20 ;  /* 0x0018681401007387 */ /* 0x0003e80000100a00 */
[----:B0-----:R-:W2:Y:S04]  /*13690*/  LDL.LU.128 R28, [R1+0x1880] ;  /* 0x00188000011c7983 */ /* 0x001ea80000300c00 */
[----:B-1----:R-:W2:Y:S04]  /*136a0*/  LDL.LU.64 R12, [R1+0x1850] ;  /* 0x00185000010c7983 */ /* 0x002ea80000300a00 */
[----:B------:R0:W-:Y:S04]  /*136b0*/  STL.64 [R1+0x1860], R16 ;  /* 0x0018601001007387 */ /* 0x0001e80000100a00 */
[----:B------:R1:W-:Y:S04]  /*136c0*/  STL [R1+0x1858], R15 ;  /* 0x0018580f01007387 */ /* 0x0003e80000100800 */
[----:B------:R1:W-:Y:S04]  /*136d0*/  STL.128 [R1+0x1840], R8 ;  /* 0x0018400801007387 */ /* 0x0003e80000100c00 */
[----:B------:R1:W-:Y:S04]  /*136e0*/  STL.128 [R1+0x1830], R4 ;  /* 0x0018300401007387 */ /* 0x0003e80000100c00 */
[----:B------:R1:W-:Y:S04]  /*136f0*/  STL.128 [R1+0x16e0], R32 ;  /* 0x0016e02001007387 */ /* 0x0003e80000100c00 */
[----:B------:R-:W2:Y:S04]  /*13700*/  LDL.LU.128 R24, [R1+0x1870] ;  /* 0x0018700001187983 */ /* 0x000ea80000300c00 */
[----:B------:R-:W2:Y:S04]  /*13710*/  LDL.LU.64 R20, [R1+0x1868] ;  /* 0x0018680001147983 */ /* 0x000ea80000300a00 */
[----:B0-----:R-:W2:Y:S04]  /*13720*/  LDL.LU.64 R16, [R1+0x1860] ;  /* 0x0018600001107983 */ /* 0x001ea80000300a00 */
[----:B-1----:R-:W2:Y:S04]  /*13730*/  LDL.LU R15, [R1+0x1858] ;  /* 0x00185800010f7983 */ /* 0x002ea80000300800 */
[----:B------:R-:W2:Y:S04]  /*13740*/  LDL.LU.128 R8, [R1+0x1840] ;  /* 0x0018400001087983 */ /* 0x000ea80000300c00 */
[----:B------:R-:W2:Y:S04]  /*13750*/  LDL.LU.128 R4, [R1+0x1830] ;  /* 0x0018300001047983 */ /* 0x000ea80000300c00 */
[----:B------:R-:W2:Y:S04]  /*13760*/  LDL.LU.128 R32, [R1+0x16e0] ;  /* 0x0016e00001207983 */ /* 0x000ea80000300c00 */
[----:B------:R-:W-:Y:S04]  /*13770*/  STL.128 [R1+0x1820], R128 ;  /* 0x0018208001007387 */ /* 0x000fe80000100c00 */
[----:B------:R0:W-:Y:S04]  /*13780*/  STL [R1+0x1780], R73 ;  /* 0x0017804901007387 */ /* 0x0001e80000100800 */
[----:B0-----:R-:W2:Y:S04]  /*13790*/  LDL.LU R73, [R1+0x1780] ;  /* 0x0017800001497983 */ /* 0x001ea80000300800 */
[----:B------:R-:W2:Y:S04]  /*137a0*/  LDL.LU.128 R128, [R1+0x1820] ;  /* 0x0018200001807983 */ /* 0x000ea80000300c00 */
[----:B------:R0:W-:Y:S04]  /*137b0*/  STL [R1+0x17c4], R107 ;  /* 0x0017c46b01007387 */ /* 0x0001e80000100800 */
[----:B------:R1:W-:Y:S04]  /*137c0*/  STL [R1+0x17c0], R105 ;  /* 0x0017c06901007387 */ /* 0x0003e80000100800 */
[----:B---3--:R3:W-:Y:S04]  /*137d0*/  STL [R1+0x17bc], R103 ;  /* 0x0017bc6701007387 */ /* 0x0087e80000100800 */
[----:B----4-:R4:W-:Y:S04]  /*137e0*/  STL [R1+0x17b8], R101 ;  /* 0x0017b86501007387 */ /* 0x0109e80000100800 */
        /* <DEDUP_REMOVED lines=15> */
[----:B------:R-:W-:Y:S04]  /*138e0*/  STL.64 [R1+0x1778], R70 ;  /* 0x0017784601007387 */ /* 0x000fe80000100a00 */
[----:B------:R-:W-:Y:S04]  /*138f0*/  STL [R1+0x1770], R69 ;  /* 0x0017704501007387 */ /* 0x000fe80000100800 */
[----:B------:R-:W-:Y:S04]  /*13900*/  STL.64 [R1+0x1768], R66 ;  /* 0x0017684201007387 */ /* 0x000fe80000100a00 */
[----:B------:R-:W-:Y:S04]  /*13910*/  STL [R1+0x1760], R65 ;  /* 0x0017604101007387 */ /* 0x000fe80000100800 */
[----:B------:R-:W-:Y:S04]  /*13920*/  STL.64 [R1+0x1758], R62 ;  /* 0x0017583e01007387 */ /* 0x000fe80000100a00 */
[----:B------:R-:W-:Y:S04]  /*13930*/  STL [R1+0x1750], R61 ;  /* 0x0017503d01007387 */ /* 0x000fe80000100800 */
[----:B------:R-:W-:Y:S04]  /*13940*/  STL.128 [R1+0x1740], R56 ;  /* 0x0017403801007387 */ /* 0x000fe80000100c00 */
[----:B------:R-:W-:Y:S04]  /*13950*/  STL.128 [R1+0x1730], R52 ;  /* 0x0017303401007387 */ /* 0x000fe80000100c00 */
[----:B------:R-:W-:Y:S04]  /*13960*/  STL.128 [R1+0x1710], R44 ;  /* 0x0017102c01007387 */ /* 0x000fe80000100c00 */
[----:B0-----:R-:W4:Y:S04]  /*13970*/  LDL.LU R107, [R1+0x17c4] ;  /* 0x0017c400016b7983 */ /* 0x001f280000300800 */
[----:B-1----:R-:W4:Y:S04]  /*13980*/  LDL.LU R105, [R1+0x17c0] ;  /* 0x0017c00001697983 */ /* 0x002f280000300800 */
[----:B---3--:R-:W3:Y:S04]  /*13990*/  LDL.LU R103, [R1+0x17bc] ;  /* 0x0017bc0001677983 */ /* 0x008ee80000300800 */
[----:B--2---:R0:W-:Y:S04]  /*139a0*/  STL [R1+0x17b0], R97 ;  /* 0x0017b06101007387 */ /* 0x0041e80000100800 */
[----:B------:R1:W-:Y:S04]  /*139b0*/  STL.128 [R1+0x17d0], R108 ;  /* 0x0017d06c01007387 */ /* 0x0003e80000100c00 */
[----:B----4-:R-:W2:Y:S04]  /*139c0*/  LDL.LU R101, [R1+0x17b8] ;  /* 0x0017b80001657983 */ /* 0x010ea80000300800 */
[----:B------:R-:W4:Y:S04]  /*139d0*/  LDL.LU R99, [R1+0x17b4] ;  /* 0x0017b40001637983 */ /* 0x000f280000300800 */
[----:B0-----:R-:W4:Y:S04]  /*139e0*/  LDL.LU R97, [R1+0x17b0] ;  /* 0x0017b00001617983 */ /* 0x001f280000300800 */
[----:B-1----:R-:W4:Y:S04]  /*139f0*/  LDL.LU.128 R108, [R1+0x17d0] ;  /* 0x0017d000016c7983 */ /* 0x002f280000300c00 */
        /* <DEDUP_REMOVED lines=8> */
[----:B------:R0:W-:Y:S01]  /*13a80*/  STL.128 [R1+0x17e0], R112 ;  /* 0x0017e07001007387 */ /* 0x0001e20000100c00 */
[----:B------:R-:W-:-:S02]  /*13a90*/  IMAD.MOV.U32 R136, RZ, RZ, R116 ;  /* 0x000000ffff887224 */ /* 0x000fc400078e0074 */
[----:B------:R-:W-:Y:S01]  /*13aa0*/  IMAD.MOV.U32 R137, RZ, RZ, R117 ;  /* 0x000000ffff897224 */ /* 0x000fe200078e0075 */
[----:B------:R-:W4:Y:S01]  /*13ab0*/  LDL.LU R79, [R1+0x178c] ;  /* 0x00178c00014f7983 */ /* 0x000f220000300800 */
[----:B------:R-:W-:Y:S02]  /*13ac0*/  IMAD.MOV.U32 R138, RZ, RZ, R118 ;  /* 0x000000ffff8a7224 */ /* 0x000fe400078e0076 */
[----:B------:R-:W-:Y:S01]  /*13ad0*/  IMAD.MOV.U32 R139, RZ, RZ, R119 ;  /* 0x000000ffff8b7224 */ /* 0x000fe200078e0077 */
[----:B------:R-:W-:Y:S04]  /*13ae0*/  STL.128 [R1+0x1660], R124 ;  /* 0x0016607c01007387 */ /* 0x000fe80000100c00 */
[----:B------:R1:W-:Y:S04]  /*13af0*/  STL.128 [R1+0x1650], R120 ;  /* 0x0016507801007387 */ /* 0x0003e80000100c00 */
[----:B------:R-:W-:Y:S04]  /*13b00*/  STL [R1+0x42c], R48 ;  /* 0x00042c3001007387 */ /* 0x000fe80000100800 */
[----:B------:R1:W-:Y:S04]  /*13b10*/  STL.128 [R1+0x1550], R40 ;  /* 0x0015502801007387 */ /* 0x0003e80000100c00 */
[----:B------:R1:W-:Y:S04]  /*13b20*/  STL.128 [R1+0x1540], R36 ;  /* 0x0015402401007387 */ /* 0x0003e80000100c00 */
[----:B------:R-:W4:Y:S04]  /*13b30*/  LDL.LU.128 R116, [R1+0x17f0] ;  /* 0x0017f00001747983 */ /* 0x000f280000300c00 */
[----:B0-----:R-:W4:Y:S04]  /*13b40*/  LDL.LU.128 R112, [R1+0x17e0] ;  /* 0x0017e00001707983 */ /* 0x001f280000300c00 */
[----:B------:R-:W4:Y:S04]  /*13b50*/  LDL.LU R77, [R1+0x1788] ;  /* 0x00178800014d7983 */ /* 0x000f280000300800 */
[----:B------:R-:W4:Y:S04]  /*13b60*/  LDL.LU R75, [R1+0x1784] ;  /* 0x00178400014b7983 */ /* 0x000f280000300800 */
[----:B------:R-:W4:Y:S04]  /*13b70*/  LDL.LU.64 R70, [R1+0x1778] ;  /* 0x0017780001467983 */ /* 0x000f280000300a00 */
[----:B------:R-:W4:Y:S04]  /*13b80*/  LDL.LU R69, [R1+0x1770] ;  /* 0x0017700001457983 */ /* 0x000f280000300800 */
[----:B------:R-:W4:Y:S04]  /*13b90*/  LDL.LU.64 R66, [R1+0x1768] ;  /* 0x0017680001427983 */ /* 0x000f280000300a00 */
[----:B------:R-:W4:Y:S04]  /*13ba0*/  LDL.LU R65, [R1+0x1760] ;  /* 0x0017600001417983 */ /* 0x000f280000300800 */
[----:B------:R-:W4:Y:S04]  /*13bb0*/  LDL.LU.64 R62, [R1+0x1758] ;  /* 0x00175800013e7983 */ /* 0x000f280000300a00 */
[----:B------:R-:W4:Y:S04]  /*13bc0*/  LDL.LU R61, [R1+0x1750] ;  /* 0x00175000013d7983 */ /* 0x000f280000300800 */
[----:B------:R-:W4:Y:S04]  /*13bd0*/  LDL.LU.128 R56, [R1+0x1740] ;  /* 0x0017400001387983 */ /* 0x000f280000300c00 */
[----:B------:R-:W4:Y:S04]  /*13be0*/  LDL.LU.128 R52, [R1+0x1730] ;  /* 0x0017300001347983 */ /* 0x000f280000300c00 */
[----:B------:R-:W4:Y:S04]  /*13bf0*/  LDL.LU.128 R44, [R1+0x1710] ;  /* 0x00171000012c7983 */ /* 0x000f280000300c00 */
[----:B-1----:R-:W4:Y:S04]  /*13c00*/  LDL.128 R120, [R1+0x420] ;  /* 0x0004200001787983 */ /* 0x002f280000100c00 */
[----:B------:R-:W4:Y:S04]  /*13c10*/  LDL.LU.128 R124, [R1+0x1660] ;  /* 0x00166000017c7983 */ /* 0x000f280000300c00 */
[----:B------:R-:W4:Y:S04]  /*13c20*/  LDL.LU.128 R40, [R1+0x1550] ;  /* 0x0015500001287983 */ /* 0x000f280000300c00 */
[----:B------:R-:W4:Y:S04]  /*13c30*/  LDL.LU.128 R36, [R1+0x1540] ;  /* 0x0015400001247983 */ /* 0x000f280000300c00 */
[----:B------:R0:W-:Y:S04]  /*13c40*/  STL.128 [R1+0x16d0], R28 ;  /* 0x0016d01c01007387 */ /* 0x0001e80000100c00 */
[----:B------:R1:W-:Y:S04]  /*13c50*/  STL.64 [R1+0x16a0], R12 ;  /* 0x0016a00c01007387 */ /* 0x0003e80000100a00 */
[----:B------:R1:W-:Y:S04]  /*13c60*/  STL.128 [R1+0x16c0], R24 ;  /* 0x0016c01801007387 */ /* 0x0003e80000100c00 */
[----:B------:R1:W-:Y:S04]  /*13c70*/  STL.64 [R1+0x16b8], R20 ;  /* 0x0016b81401007387 */ /* 0x0003e80000100a00 */
[----:B0-----:R-:W4:Y:S04]  /*13c80*/  LDL.LU.128 R28, [R1+0x16d0] ;  /* 0x0016d000011c7983 */ /* 0x001f280000300c00 */
[----:B-1----:R-:W4:Y:S04]  /*13c90*/  LDL.LU.64 R12, [R1+0x16a0] ;  /* 0x0016a000010c7983 */ /* 0x002f280000300a00 */
[----:B------:R0:W-:Y:S04]  /*13ca0*/  STL.64 [R1+0x16b0], R16 ;  /* 0x0016b01001007387 */ /* 0x0001e80000100a00 */
[----:B------:R1:W-:Y:S04]  /*13cb0*/  STL [R1+0x16a8], R15 ;  /* 0x0016a80f01007387 */ /* 0x0003e80000100800 */
[----:B------:R1:W-:Y:S04]  /*13cc0*/  STL.128 [R1+0x1690], R8 ;  /* 0x0016900801007387 */ /* 0x0003e80000100c00 */
[----:B------:R1:W-:Y:S04]  /*13cd0*/  STL.128 [R1+0x1680], R4 ;  /* 0x0016800401007387 */ /* 0x0003e80000100c00 */
[----:B------:R1:W-:Y:S04]  /*13ce0*/  STL.128 [R1+0x1530], R32 ;  /* 0x0015302001007387 */ /* 0x0003e80000100c00 */
[----:B------:R-:W4:Y:S04]  /*13cf0*/  LDL.LU.128 R24, [R1+0x16c0] ;  /* 0x0016c00001187983 */ /* 0x000f280000300c00 */
[----:B------:R-:W4:Y:S04]  /*13d00*/  LDL.LU.64 R20, [R1+0x16b8] ;  /* 0x0016b80001147983 */ /* 0x000f280000300a00 */
[----:B0-----:R-:W4:Y:S04]  /*13d10*/  LDL.LU.64 R16, [R1+0x16b0] ;  /* 0x0016b00001107983 */ /* 0x001f280000300a00 */
[----:B-1----:R-:W4:Y:S04]  /*13d20*/  LDL.LU R15, [R1+0x16a8] ;  /* 0x0016a800010f7983 */ /* 0x002f280000300800 */
[----:B------:R-:W4:Y:S04]  /*13d30*/  LDL.LU.128 R8, [R1+0x1690] ;  /* 0x0016900001087983 */ /* 0x000f280000300c00 */
[----:B------:R-:W4:Y:S04]  /*13d40*/  LDL.LU.128 R4, [R1+0x1680] ;  /* 0x0016800001047983 */ /* 0x000f280000300c00 */
[----:B------:R-:W4:Y:S04]  /*13d50*/  LDL.LU.128 R32, [R1+0x1530] ;  /* 0x0015300001207983 */ /* 0x000f280000300c00 */
[----:B------:R-:W-:Y:S04]  /*13d60*/  STL.128 [R1+0x1670], R128 ;  /* 0x0016708001007387 */ /* 0x000fe80000100c00 */
[----:B------:R0:W-:Y:S04]  /*13d70*/  STL [R1+0x15d0], R73 ;  /* 0x0015d04901007387 */ /* 0x0001e80000100800 */
[----:B------:R1:W-:Y:S04]  /*13d80*/  STL.64 [R1+0x1578], R50 ;  /* 0x0015783201007387 */ /* 0x0003e80000100a00 */
[----:B0-----:R-:W4:Y:S04]  /*13d90*/  LDL.LU R73, [R1+0x15d0] ;  /* 0x0015d00001497983 */ /* 0x001f280000300800 */
[----:B------:R-:W4:Y:S04]  /*13da0*/  LDL.LU.128 R128, [R1+0x1670] ;  /* 0x0016700001807983 */ /* 0x000f280000300c00 */
[----:B------:R0:W-:Y:S04]  /*13db0*/  STL [R1+0x1570], R49 ;  /* 0x0015703101007387 */ /* 0x0001e80000100800 */
[----:B-1----:R-:W4:Y:S04]  /*13dc0*/  LDL.LU.64 R50, [R1+0x1578] ;  /* 0x0015780001327983 */ /* 0x002f280000300a00 */
[----:B0-----:R-:W4:Y:S04]  /*13dd0*/  LDL.LU R49, [R1+0x1570] ;  /* 0x0015700001317983 */ /* 0x001f280000300800 */
[----:B------:R0:W-:Y:S04]  /*13de0*/  STL [R1+0x1614], R107 ;  /* 0x0016146b01007387 */ /* 0x0001e80000100800 */
[----:B------:R1:W-:Y:S04]  /*13df0*/  STL [R1+0x1610], R105 ;  /* 0x0016106901007387 */ /* 0x0003e80000100800 */
[----:B---3--:R-:W-:Y:S04]  /*13e00*/  STL [R1+0x160c], R103 ;  /* 0x00160c6701007387 */ /* 0x008fe80000100800 */
[----:B0-----:R-:W3:Y:S04]  /*13e10*/  LDL.LU R107, [R1+0x1614] ;  /* 0x00161400016b7983 */ /* 0x001ee80000300800 */
[----:B-1----:R-:W3:Y:S04]  /*13e20*/  LDL.LU R105, [R1+0x1610] ;  /* 0x0016100001697983 */ /* 0x002ee80000300800 */
[----:B--2---:R-:W-:Y:S04]  /*13e30*/  STL [R1+0x1608], R101 ;  /* 0x0016086501007387 */ /* 0x004fe80000100800 */
[----:B----4-:R-:W-:Y:S04]  /*13e40*/  STL [R1+0x1604], R99 ;  /* 0x0016046301007387 */ /* 0x010fe80000100800 */
[----:B------:R-:W-:Y:S04]  /*13e50*/  STL [R1+0x1600], R97 ;  /* 0x0016006101007387 */ /* 0x000fe80000100800 */
[----:B------:R0:W-:Y:S04]  /*13e60*/  STL.128 [R1+0x1620], R108 ;  /* 0x0016206c01007387 */ /* 0x0001e80000100c00 */
        /* <DEDUP_REMOVED lines=8> */
[----:B0-----:R-:W2:Y:S04]  /*13ef0*/  LDL.LU.128 R108, [R1+0x1620] ;  /* 0x00162000016c7983 */ /* 0x001ea80000300c00 */
[----:B------:R-:W-:Y:S04]  /*13f00*/  STL [R1+0x15dc], R79 ;  /* 0x0015dc4f01007387 */ /* 0x000fe80000100800 */
[----:B------:R-:W4:Y:S04]  /*13f10*/  LDL.LU R103, [R1+0x160c] ;  /* 0x00160c0001677983 */ /* 0x000f280000300800 */
[----:B------:R-:W4:Y:S04]  /*13f20*/  LDL.LU R101, [R1+0x1608] ;  /* 0x0016080001657983 */ /* 0x000f280000300800 */
[----:B------:R-:W4:Y:S04]  /*13f30*/  LDL.LU R99, [R1+0x1604] ;  /* 0x0016040001637983 */ /* 0x000f280000300800 */
[----:B------:R-:W4:Y:S04]  /*13f40*/  LDL.LU R97, [R1+0x1600] ;  /* 0x0016000001617983 */ /* 0x000f280000300800 */
[----:B-1----:R-:W4:Y:S04]  /*13f50*/  LDL.LU R95, [R1+0x15fc] ;  /* 0x0015fc00015f7983 */ /* 0x002f280000300800 */
[----:B------:R0:W-:Y:S04]  /*13f60*/  STL.128 [R1+0x1640], R116 ;  /* 0x0016407401007387 */ /* 0x0001e80000100c00 */
[----:B------:R1:W-:Y:S04]  /*13f70*/  STL.128 [R1+0x1630], R112 ;  /* 0x0016307001007387 */ /* 0x0003e80000100c00 */
[----:B------:R1:W-:Y:S04]  /*13f80*/  STL [R1+0x15d8], R77 ;  /* 0x0015d84d01007387 */ /* 0x0003e80000100800 */
[----:B------:R1:W-:Y:S04]  /*13f90*/  STL [R1+0x15d4], R75 ;  /* 0x0015d44b01007387 */ /* 0x0003e80000100800 */
[----:B------:R1:W-:Y:S04]  /*13fa0*/  STL.64 [R1+0x15c8], R70 ;  /* 0x0015c84601007387 */ /* 0x0003e80000100a00 */
[----:B------:R1:W-:Y:S04]  /*13fb0*/  STL [R1+0x15c0], R69 ;  /* 0x0015c04501007387 */ /* 0x0003e80000100800 */
[----:B------:R1:W-:Y:S04]  /*13fc0*/  STL.64 [R1+0x15b8], R66 ;  /* 0x0015b84201007387 */ /* 0x0003e80000100a00 */
[----:B------:R1:W-:Y:S04]  /*13fd0*/  STL [R1+0x15b0], R65 ;  /* 0x0015b04101007387 */ /* 0x0003e80000100800 */
[----:B------:R1:W-:Y:S04]  /*13fe0*/  STL.64 [R1+0x15a8], R62 ;  /* 0x0015a83e01007387 */ /* 0x0003e80000100a00 */
[----:B------:R1:W-:Y:S04]  /*13ff0*/  STL [R1+0x15a0], R61 ;  /* 0x0015a03d01007387 */ /* 0x0003e80000100800 */
[----:B------:R-:W-:Y:S04]  /*14000*/  STL [R1+0x434], R56 ;  /* 0x0004343801007387 */ /* 0x000fe80000100800 */
[----:B------:R-:W-:Y:S04]  /*14010*/  STL [R1+0x430], R52 ;  /* 0x0004303401007387 */ /* 0x000fe80000100800 */
[----:B------:R1:W-:Y:S04]  /*14020*/  STL.64 [R1+0x1598], R58 ;  /* 0x0015983a01007387 */ /* 0x0003e80000100a00 */
[----:B------:R1:W-:Y:S01]  /*14030*/  STL [R1+0x1590], R57 ;  /* 0x0015903901007387 */ /* 0x0003e20000100800 */
[----:B------:R-:W-:-:S02]  /*14040*/  IMAD.MOV.U32 R140, RZ, RZ, R120 ;  /* 0x000000ffff8c7224 */ /* 0x000fc400078e0078 */
[----:B------:R-:W-:Y:S01]  /*14050*/  IMAD.MOV.U32 R141, RZ, RZ, R121 ;  /* 0x000000ffff8d7224 */ /* 0x000fe200078e0079 */
[----:B------:R1:W-:Y:S01]  /*14060*/  STL.64 [R1+0x1588], R54 ;  /* 0x0015883601007387 */ /* 0x0003e20000100a00 */
[----:B------:R-:W-:Y:S02]  /*14070*/  IMAD.MOV.U32 R142, RZ, RZ, R122 ;  /* 0x000000ffff8e7224 */ /* 0x000fe400078e007a */
[----:B------:R-:W-:Y:S01]  /*14080*/  IMAD.MOV.U32 R143, RZ, RZ, R123 ;  /* 0x000000ffff8f7224 */ /* 0x000fe200078e007b */
[----:B------:R1:W-:Y:S04]  /*14090*/  STL [R1+0x1580], R53 ;  /* 0x0015803501007387 */ /* 0x0003e80000100800 */
[----:B------:R1:W-:Y:S04]  /*140a0*/  STL.128 [R1+0x1560], R44 ;  /* 0x0015602c01007387 */ /* 0x0003e80000100c00 */
[----:B------:R-:W-:Y:S04]  /*140b0*/  STL [R1+0x438], R38 ;  /* 0x0004382601007387 */ /* 0x000fe80000100800 */
[----:B------:R-:W-:Y:S04]  /*140c0*/  STL [R1+0x43c], R40 ;  /* 0x00043c2801007387 */ /* 0x000fe80000100800 */
[----:B------:R1:W-:Y:S04]  /*140d0*/  STL.128 [R1+0x14b0], R124 ;  /* 0x0014b07c01007387 */ /* 0x0003e80000100c00 */
[----:B------:R-:W4:Y:S04]  /*140e0*/  LDL.LU.128 R120, [R1+0x1650] ;  /* 0x0016500001787983 */ /* 0x000f280000300c00 */
[----:B0-----:R-:W4:Y:S04]  /*140f0*/  LDL.LU.128 R116, [R1+0x1640] ;  /* 0x0016400001747983 */ /* 0x001f280000300c00 */
        /* <DEDUP_REMOVED lines=22> */
[----:B------:R-:W4:Y:S04]  /*14260*/  LDL.128 R124, [R1+0x430] ;  /* 0x00043000017c7983 */ /* 0x000f280000100c00 */
        /* <DEDUP_REMOVED lines=10> */
[----:B------:R1:W-:Y:S04]  /*14310*/  STL.64 [R1+0x13a0], R36 ;  /* 0x0013a02401007387 */ /* 0x0003e80000100a00 */
[----:B------:R1:W-:Y:S04]  /*14320*/  STL.128 [R1+0x1390], R32 ;  /* 0x0013902001007387 */ /* 0x0003e80000100c00 */
[----:B---3--:R-:W3:Y:S04]  /*14330*/  LDL.LU.128 R24, [R1+0x1510] ;  /* 0x0015100001187983 */ /* 0x008ee80000300c00 */
[----:B------:R-:W3:Y:S04]  /*14340*/  LDL.LU.64 R20, [R1+0x1508] ;  /* 0x0015080001147983 */ /* 0x000ee80000300a00 */
[----:B0-----:R-:W3:Y:S04]  /*14350*/  LDL.LU.64 R16, [R1+0x1500] ;  /* 0x0015000001107983 */ /* 0x001ee80000300a00 */
[----:B-1----:R-:W3:Y:S04]  /*14360*/  LDL.LU R15, [R1+0x14f8] ;  /* 0x0014f800010f7983 */ /* 0x002ee80000300800 */
[----:B------:R-:W3:Y:S04]  /*14370*/  LDL.LU.128 R8, [R1+0x14e0] ;  /* 0x0014e00001087983 */ /* 0x000ee80000300c00 */
[----:B------:R-:W3:Y:S04]  /*14380*/  LDL.LU.128 R4, [R1+0x14d0] ;  /* 0x0014d00001047983 */ /* 0x000ee80000300c00 */
[----:B------:R-:W3:Y:S04]  /*14390*/  LDL.LU.64 R36, [R1+0x13a0] ;  /* 0x0013a00001247983 */ /* 0x000ee80000300a00 */
[----:B------:R-:W3:Y:S04]  /*143a0*/  LDL.LU.128 R32, [R1+0x1390] ;  /* 0x0013900001207983 */ /* 0x000ee80000300c00 */
[----:B------:R-:W-:Y:S04]  /*143b0*/  STL.128 [R1+0x14c0], R128 ;  /* 0x0014c08001007387 */ /* 0x000fe80000100c00 */
[----:B------:R0:W-:Y:S04]  /*143c0*/  STL [R1+0x1428], R73 ;  /* 0x0014284901007387 */ /* 0x0001e80000100800 */
[----:B------:R1:W-:Y:S04]  /*143d0*/  STL [R1+0x13ac], R41 ;  /* 0x0013ac2901007387 */ /* 0x0003e80000100800 */
[----:B0-----:R-:W3:Y:S04]  /*143e0*/  LDL.LU R73, [R1+0x1428] ;  /* 0x0014280001497983 */ /* 0x001ee80000300800 */
[----:B------:R-:W3:Y:S04]  /*143f0*/  LDL.LU.128 R128, [R1+0x14c0] ;  /* 0x0014c00001807983 */ /* 0x000ee80000300c00 */
[----:B-1----:R-:W3:Y:S04]  /*14400*/  LDL.LU R41, [R1+0x13ac] ;  /* 0x0013ac0001297983 */ /* 0x002ee80000300800 */
[----:B--2---:R0:W-:Y:S04]  /*14410*/  STL.128 [R1+0x1470], R108 ;  /* 0x0014706c01007387 */ /* 0x0041e80000100c00 */
[----:B------:R1:W-:Y:S04]  /*14420*/  STL [R1+0x146c], R107 ;  /* 0x00146c6b01007387 */ /* 0x0003e80000100800 */
[----:B------:R2:W-:Y:S04]  /*14430*/  STL [R1+0x1468], R105 ;  /* 0x0014686901007387 */ /* 0x0005e80000100800 */
[----:B----4-:R4:W-:Y:S04]  /*14440*/  STL [R1+0x1464], R103 ;  /* 0x0014646701007387 */ /* 0x0109e80000100800 */
[----:B------:R4:W-:Y:S04]  /*14450*/  STL [R1+0x1460], R101 ;  /* 0x0014606501007387 */ /* 0x0009e80000100800 */
[----:B------:R4:W-:Y:S04]  /*14460*/  STL [R1+0x145c], R99 ;  /* 0x00145c6301007387 */ /* 0x0009e80000100800 */
[----:B------:R4:W-:Y:S04]  /*14470*/  STL [R1+0x1458], R97 ;  /* 0x0014586101007387 */ /* 0x0009e80000100800 */
[----:B------:R4:W-:Y:S04]  /*14480*/  STL [R1+0x1454], R95 ;  /* 0x0014545f01007387 */ /* 0x0009e80000100800 */
[----:B------:R4:W-:Y:S04]  /*14490*/  STL.64 [R1+0x13d0], R50 ;  /* 0x0013d03201007387 */ /* 0x0009e80000100a00 */
[----:B------:R4:W-:Y:S04]  /*144a0*/  STL [R1+0x13c8], R49 ;  /* 0x0013c83101007387 */ /* 0x0009e80000100800 */
[----:B------:R4:W-:Y:S04]  /*144b0*/  STL.64 [R1+0x13b0], R42 ;  /* 0x0013b02a01007387 */ /* 0x0009e80000100a00 */
[----:B0-----:R-:W3:Y:S04]  /*144c0*/  LDL.LU.128 R108, [R1+0x1470] ;  /* 0x00147000016c7983 */ /* 0x001ee80000300c00 */
[----:B-1----:R-:W3:Y:S04]  /*144d0*/  LDL.LU R107, [R1+0x146c] ;  /* 0x00146c00016b7983 */ /* 0x002ee80000300800 */
[----:B--2---:R-:W2:Y:S04]  /*144e0*/  LDL.LU R105, [R1+0x1468] ;  /* 0x0014680001697983 */ /* 0x004ea80000300800 */
[----:B----4-:R-:W4:Y:S04]  /*144f0*/  LDL.LU R103, [R1+0x1464] ;  /* 0x0014640001677983 */ /* 0x010f280000300800 */
[----:B------:R-:W4:Y:S04]  /*14500*/  LDL.LU R101, [R1+0x1460] ;  /* 0x0014600001657983 */ /* 0x000f280000300800 */
[----:B------:R-:W4:Y:S04]  /*14510*/  LDL.LU R99, [R1+0x145c] ;  /* 0x00145c0001637983 */ /* 0x000f280000300800 */
[----:B------:R-:W4:Y:S04]  /*14520*/  LDL.LU R97, [R1+0x1458] ;  /* 0x0014580001617983 */ /* 0x000f280000300800 */
[----:B------:R-:W4:Y:S04]  /*14530*/  LDL.LU R95, [R1+0x1454] ;  /* 0x00145400015f7983 */ /* 0x000f280000300800 */
[----:B------:R-:W4:Y:S04]  /*14540*/  LDL.LU.64 R50, [R1+0x13d0] ;  /* 0x0013d00001327983 */ /* 0x000f280000300a00 */
[----:B------:R-:W4:Y:S04]  /*14550*/  LDL.LU R49, [R1+0x13c8] ;  /* 0x0013c80001317983 */ /* 0x000f280000300800 */
[----:B------:R-:W4:Y:S04]  /*14560*/  LDL.LU.64 R42, [R1+0x13b0] ;  /* 0x0013b000012a7983 */ /* 0x000f280000300a00 */
[----:B------:R0:W-:Y:S04]  /*14570*/  STL.128 [R1+0x14a0], R120 ;  /* 0x0014a07801007387 */ /* 0x0001e80000100c00 */
[----:B------:R1:W-:Y:S04]  /*14580*/  STL.128 [R1+0x1490], R116 ;  /* 0x0014907401007387 */ /* 0x0003e80000100c00 */
[----:B------:R-:W-:Y:S04]  /*14590*/  STL.128 [R1+0x1480], R112 ;  /* 0x0014807001007387 */ /* 0x000fe80000100c00 */
        /* <DEDUP_REMOVED lines=21> */
[----:B------:R-:W-:Y:S01]  /*146f0*/  STL [R1+0x13b8], R45 ;  /* 0x0013b82d01007387 */ /* 0x000fe20000100800 */
[----:B------:R-:W-:-:S02]  /*14700*/  IMAD.MOV.U32 R144, RZ, RZ, R124 ;  /* 0x000000ffff907224 */ /* 0x000fc400078e007c */
[----:B------:R-:W-:Y:S01]  /*14710*/  IMAD.MOV.U32 R23, RZ, RZ, R125 ;  /* 0x000000ffff177224 */ /* 0x000fe200078e007d */
[----:B------:R1:W-:Y:S04]  /*14720*/  STL.64 [R1+0x648], R126 ;  /* 0x0006487e01007387 */ /* 0x0003e80000100a00 */
[----:B0-----:R-:W4:Y:S04]  /*14730*/  LDL.LU.128 R120, [R1+0x14a0] ;  /* 0x0014a00001787983 */ /* 0x001f280000300c00 */
[----:B-1----:R-:W4:Y:S04]  /*14740*/  LDL.LU.128 R116, [R1+0x1490] ;  /* 0x0014900001747983 */ /* 0x002f280000300c00 */
[----:B------:R-:W4:Y:S04]  /*14750*/  LDL.LU.128 R124, [R1+0x14b0] ;  /* 0x0014b000017c7983 */ /* 0x000f280000300c00 */
[----:B------:R-:W4:Y:S04]  /*14760*/  LDL.LU.128 R112, [R1+0x1480] ;  /* 0x0014800001707983 */ /* 0x000f280000300c00 */
        /* <DEDUP_REMOVED lines=22> */
[----:B------:R0:W-:Y:S04]  /*148d0*/  STL.128 [R1+0x1380], R28 ;  /* 0x0013801c01007387 */ /* 0x0001e80000100c00 */
[----:B------:R1:W-:Y:S04]  /*148e0*/  STL.64 [R1+0x1350], R12 ;  /* 0x0013500c01007387 */ /* 0x0003e80000100a00 */
[----:B------:R-:W-:Y:S04]  /*148f0*/  STL [R1+0x440], R44 ;  /* 0x0004402c01007387 */ /* 0x000fe80000100800 */
[----:B------:R2:W-:Y:S04]  /*14900*/  STL [R1+0x13a8], R39 ;  /* 0x0013a82701007387 */ /* 0x0005e80000100800 */
[----:B0-----:R-:W4:Y:S04]  /*14910*/  LDL.LU.128 R28, [R1+0x1380] ;  /* 0x00138000011c7983 */ /* 0x001f280000300c00 */
[----:B-1----:R-:W4:Y:S04]  /*14920*/  LDL.LU.64 R12, [R1+0x1350] ;  /* 0x00135000010c7983 */ /* 0x002f280000300a00 */
[----:B---3--:R0:W-:Y:S04]  /*14930*/  STL.128 [R1+0x1370], R24 ;  /* 0x0013701801007387 */ /* 0x0081e80000100c00 */
[----:B------:R1:W-:Y:S04]  /*14940*/  STL.64 [R1+0x1368], R20 ;  /* 0x0013681401007387 */ /* 0x0003e80000100a00 */
[----:B------:R3:W-:Y:S04]  /*14950*/  STL.64 [R1+0x1360], R16 ;  /* 0x0013601001007387 */ /* 0x0007e80000100a00 */
[----:B------:R3:W-:Y:S04]  /*14960*/  STL [R1+0x1358], R15 ;  /* 0x0013580f01007387 */ /* 0x0007e80000100800 */
[----:B------:R3:W-:Y:S04]  /*14970*/  STL.128 [R1+0x1340], R8 ;  /* 0x0013400801007387 */ /* 0x0007e80000100c00 */
[----:B------:R3:W-:Y:S04]  /*14980*/  STL.128 [R1+0x1330], R4 ;  /* 0x0013300401007387 */ /* 0x0007e80000100c00 */
[----:B------:R-:W-:Y:S04]  /*14990*/  STL [R1+0x444], R32 ;  /* 0x0004442001007387 */ /* 0x000fe80000100800 */
[----:B------:R-:W-:Y:S04]  /*149a0*/  STL [R1+0x448], R34 ;  /* 0x0004482201007387 */ /* 0x000fe80000100800 */
[----:B------:R-:W-:Y:S04]  /*149b0*/  STL [R1+0x44c], R36 ;  /* 0x00044c2401007387 */ /* 0x000fe80000100800 */
[----:B--2---:R-:W2:Y:S04]  /*149c0*/  LDL.LU R39, [R1+0x13a8] ;  /* 0x0013a80001277983 */ /* 0x004ea80000300800 */
[----:B0-----:R-:W2:Y:S04]  /*149d0*/  LDL.LU.128 R24, [R1+0x1370] ;  /* 0x0013700001187983 */ /* 0x001ea80000300c00 */
[----:B-1----:R-:W2:Y:S04]  /*149e0*/  LDL.LU.64 R20, [R1+0x1368] ;  /* 0x0013680001147983 */ /* 0x002ea80000300a00 */
[----:B---3--:R-:W3:Y:S04]  /*149f0*/  LDL.LU.64 R16, [R1+0x1360] ;  /* 0x0013600001107983 */ /* 0x008ee80000300a00 */
[----:B------:R-:W3:Y:S04]  /*14a00*/  LDL.LU R15, [R1+0x1358] ;  /* 0x00135800010f7983 */ /* 0x000ee80000300800 */
[----:B------:R-:W3:Y:S04]  /*14a10*/  LDL.LU.128 R8, [R1+0x1340] ;  /* 0x0013400001087983 */ /* 0x000ee80000300c00 */
[----:B------:R-:W3:Y:S04]  /*14a20*/  LDL.LU.128 R4, [R1+0x1330] ;  /* 0x0013300001047983 */ /* 0x000ee80000300c00 */
[----:B------:R-:W3:Y:S04]  /*14a30*/  LDL.LU R22, [R1+0x648] ;  /* 0x0006480001167983 */ /* 0x000ee80000300800 */
[----:B------:R-:W3:Y:S04]  /*14a40*/  LDL.LU R19, [R1+0x64c] ;  /* 0x00064c0001137983 */ /* 0x000ee80000300800 */
[----:B------:R-:W-:Y:S04]  /*14a50*/  STL.128 [R1+0x1300], R160 ;  /* 0x001300a001007387 */ /* 0x000fe80000100c00 */
[----:B------:R-:W-:Y:S04]  /*14a60*/  STL.128 [R1+0x12f0], R156 ;  /* 0x0012f09c01007387 */ /* 0x000fe80000100c00 */
[----:B------:R0:W-:Y:S04]  /*14a70*/  STL.128 [R1+0x12e0], R152 ;  /* 0x0012e09801007387 */ /* 0x0001e80000100c00 */
[----:B------:R1:W-:Y:S04]  /*14a80*/  STL.128 [R1+0x12d0], R148 ;  /* 0x0012d09401007387 */ /* 0x0003e80000100c00 */
[----:B------:R1:W-:Y:S04]  /*14a90*/  STL.128 [R1+0x12c0], R144 ;  /* 0x0012c09001007387 */ /* 0x0003e80000100c00 */
[----:B------:R-:W-:Y:S04]  /*14aa0*/  STL.128 [R1+0x12b0], R140 ;  /* 0x0012b08c01007387 */ /* 0x000fe80000100c00 */
[----:B------:R-:W-:Y:S04]  /*14ab0*/  STL.128 [R1+0x12a0], R136 ;  /* 0x0012a08801007387 */ /* 0x000fe80000100c00 */
[----:B------:R-:W-:Y:S04]  /*14ac0*/  STL.128 [R1+0x1290], R132 ;  /* 0x0012908401007387 */ /* 0x000fe80000100c00 */
[----:B------:R-:W2:Y:S04]  /*14ad0*/  LDL.128 R164, [R1+0x440] ;  /* 0x0004400001a47983 */ /* 0x000ea80000100c00 */
[----:B------:R-:W-:Y:S04]  /*14ae0*/  STL.128 [R1+0x1280], R128 ;  /* 0x0012808001007387 */ /* 0x000fe80000100c00 */
[----:B------:R1:W-:Y:S04]  /*14af0*/  STL [R1+0x11e0], R73 ;  /* 0x0011e04901007387 */ /* 0x0003e80000100800 */
[----:B------:R1:W-:Y:S04]  /*14b00*/  STL [R1+0x1160], R41 ;  /* 0x0011602901007387 */ /* 0x0003e80000100800 */
[----:B0-----:R-:W3:Y:S04]  /*14b10*/  LDL.LU.128 R152, [R1+0x12e0] ;  /* 0x0012e00001987983 */ /* 0x001ee80000300c00 */
[----:B-1----:R-:W3:Y:S04]  /*14b20*/  LDL.LU.128 R148, [R1+0x12d0] ;  /* 0x0012d00001947983 */ /* 0x002ee80000300c00 */
[----:B------:R-:W3:Y:S04]  /*14b30*/  LDL.LU.128 R144, [R1+0x12c0] ;  /* 0x0012c00001907983 */ /* 0x000ee80000300c00 */
[----:B------:R-:W3:Y:S04]  /*14b40*/  LDL.LU R73, [R1+0x11e0] ;  /* 0x0011e00001497983 */ /* 0x000ee80000300800 */
[----:B------:R-:W3:Y:S04]  /*14b50*/  LDL.LU R41, [R1+0x1160] ;  /* 0x0011600001297983 */ /* 0x000ee80000300800 */
[----:B------:R-:W-:Y:S04]  /*14b60*/  STL.128 [R1+0x1230], R108 ;  /* 0x0012306c01007387 */ /* 0x000fe80000100c00 */
[----:B------:R-:W-:Y:S04]  /*14b70*/  STL [R1+0x1224], R107 ;  /* 0x0012246b01007387 */ /* 0x000fe80000100800 */
[----:B------:R-:W-:Y:S04]  /*14b80*/  STL [R1+0x1220], R105 ;  /* 0x0012206901007387 */ /* 0x000fe80000100800 */
[----:B----4-:R-:W-:Y:S04]  /*14b90*/  STL [R1+0x121c], R103 ;  /* 0x00121c6701007387 */ /* 0x010fe80000100800 */
[----:B------:R-:W-:Y:S04]  /*14ba0*/  STL [R1+0x1218], R101 ;  /* 0x0012186501007387 */ /* 0x000fe80000100800 */
[----:B------:R-:W-:Y:S04]  /*14bb0*/  STL [R1+0x1214], R99 ;  /* 0x0012146301007387 */ /* 0x000fe80000100800 */
[----:B------:R-:W-:Y:S04]  /*14bc0*/  STL [R1+0x1210], R97 ;  /* 0x0012106101007387 */ /* 0x000fe80000100800 */
[----:B------:R-:W-:Y:S04]  /*14bd0*/  STL [R1+0x120c], R95 ;  /* 0x00120c5f01007387 */ /* 0x000fe80000100800 */
[----:B------:R-:W-:Y:S04]  /*14be0*/  STL.128 [R1+0x1260], R120 ;  /* 0x0012607801007387 */ /* 0x000fe80000100c00 */
[----:B------:R-:W-:Y:S04]  /*14bf0*/  STL.128 [R1+0x1250], R116 ;  /* 0x0012507401007387 */ /* 0x000fe80000100c00 */
[----:B------:R0:W-:Y:S04]  /*14c00*/  STL.128 [R1+0x1270], R124 ;  /* 0x0012707c01007387 */ /* 0x0001e80000100c00 */
[----:B------:R1:W-:Y:S04]  /*14c10*/  STL.128 [R1+0x1240], R112 ;  /* 0x0012407001007387 */ /* 0x0003e80000100c00 */
        /* <DEDUP_REMOVED lines=25> */
[----:B------:R-:W3:Y:S04]  /*14db0*/  LDL.LU.128 R140, [R1+0x12b0] ;  /* 0x0012b000018c7983 */ /* 0x000ee80000300c00 */
[----:B------:R-:W3:Y:S04]  /*14dc0*/  LDL.LU.128 R136, [R1+0x12a0] ;  /* 0x0012a00001887983 */ /* 0x000ee80000300c00 */
[----:B------:R-:W3:Y:S04]  /*14dd0*/  LDL.LU.128 R132, [R1+0x1290] ;  /* 0x0012900001847983 */ /* 0x000ee80000300c00 */
[----:B------:R-:W3:Y:S04]  /*14de0*/  LDL.LU.128 R128, [R1+0x1280] ;  /* 0x0012800001807983 */ /* 0x000ee80000300c00 */
[----:B0-----:R-:W3:Y:S04]  /*14df0*/  LDL.LU.128 R124, [R1+0x1270] ;  /* 0x00127000017c7983 */ /* 0x001ee80000300c00 */
[----:B------:R-:W3:Y:S04]  /*14e00*/  LDL.LU.128 R120, [R1+0x1260] ;  /* 0x0012600001787983 */ /* 0x000ee80000300c00 */
[----:B------:R-:W3:Y:S04]  /*14e10*/  LDL.LU.128 R116, [R1+0x1250] ;  /* 0x0012500001747983 */ /* 0x000ee80000300c00 */
[----:B-1----:R-:W3:Y:S04]  /*14e20*/  LDL.LU.128 R112, [R1+0x1240] ;  /* 0x0012400001707983 */ /* 0x002ee80000300c00 */
[----:B------:R-:W3:Y:S04]  /*14e30*/  LDL.LU.128 R108, [R1+0x1230] ;  /* 0x00123000016c7983 */ /* 0x000ee80000300c00 */
[----:B------:R-:W3:Y:S04]  /*14e40*/  LDL.LU R107, [R1+0x1224] ;  /* 0x00122400016b7983 */ /* 0x000ee80000300800 */
[----:B------:R-:W3:Y:S04]  /*14e50*/  LDL.LU R105, [R1+0x1220] ;  /* 0x0012200001697983 */ /* 0x000ee80000300800 */
[----:B------:R-:W3:Y:S04]  /*14e60*/  LDL.LU R103, [R1+0x121c] ;  /* 0x00121c0001677983 */ /* 0x000ee80000300800 */
[----:B------:R-:W3:Y:S04]  /*14e70*/  LDL.LU R101, [R1+0x1218] ;  /* 0x0012180001657983 */ /* 0x000ee80000300800 */
[----:B------:R-:W3:Y:S04]  /*14e80*/  LDL.LU R99, [R1+0x1214] ;  /* 0x0012140001637983 */ /* 0x000ee80000300800 */
[----:B------:R-:W3:Y:S04]  /*14e90*/  LDL.LU R97, [R1+0x1210] ;  /* 0x0012100001617983 */ /* 0x000ee80000300800 */
        /* <DEDUP_REMOVED lines=25> */
[----:B------:R-:W4:Y:S01]  /*15030*/  LDL.LU.64 R42, [R1+0x1168] ;  /* 0x00116800012a7983 */ /* 0x000f220000300a00 */
[----:B------:R-:W-:Y:S01]  /*15040*/  ISETP.NE.U32.AND P2, PT, R33, RZ, PT ;  /* 0x000000ff2100720c */ /* 0x000fe20003f45070 */
[----:B------:R-:W-:-:S02]  /*15050*/  IMAD R12, R31, 0xc00, R12 ;  /* 0x00000c001f0c7824 */ /* 0x000fc400078e020c */
[----:B--2---:R-:W-:Y:S02]  /*15060*/  IMAD.MOV.U32 R18, RZ, RZ, R164 ;  /* 0x000000ffff127224 */ /* 0x004fe400078e00a4 */
[----:B------:R-:W-:Y:S02]  /*15070*/  IMAD.MOV.U32 R14, RZ, RZ, R165 ;  /* 0x000000ffff0e7224 */ /* 0x000fe400078e00a5 */
[----:B------:R-:W-:Y:S02]  /*15080*/  IMAD.MOV.U32 R3, RZ, RZ, R166 ;  /* 0x000000ffff037224 */ /* 0x000fe400078e00a6 */
[----:B------:R-:W-:Y:S02]  /*15090*/  IMAD.MOV.U32 R2, RZ, RZ, R167 ;  /* 0x000000ffff027224 */ /* 0x000fe400078e00a7 */
[----:B------:R-:W-:Y:S02]  /*150a0*/  IMAD.MOV.U32 R209, RZ, RZ, R27 ;  /* 0x000000ffffd17224 */ /* 0x000fe400078e001b */
[----:B------:R-:W-:-:S02]  /*150b0*/  IMAD.MOV.U32 R207, RZ, RZ, R26 ;  /* 0x000000ffffcf7224 */ /* 0x000fc400078e001a */
[----:B------:R-:W-:Y:S01]  /*150c0*/  IMAD.MOV.U32 R193, RZ, RZ, R25 ;  /* 0x000000ffffc17224 */ /* 0x000fe200078e0019 */
[----:B---3--:R-:W-:Y:S01]  /*150d0*/  F2FP.F16.F32.PACK_AB R153, R153, R28 ;  /* 0x0000001c9999723e */ /* 0x008fe200000000ff */
[----:B------:R-:W-:Y:S01]  /*150e0*/  IMAD.MOV.U32 R28, RZ, RZ, R41 ;  /* 0x000000ffff1c7224 */ /* 0x000fe200078e0029 */
[----:B------:R-:W-:Y:S01]  /*150f0*/  F2FP.F16.F32.PACK_AB R154, R154, R29 ;  /* 0x0000001d9a9a723e */ /* 0x000fe200000000ff */
[----:B------:R-:W-:Y:S01]  /*15100*/  IMAD.MOV.U32 R29, RZ, RZ, R37 ;  /* 0x000000ffff1d7224 */ /* 0x000fe200078e0025 */
[----:B------:R-:W-:Y:S01]  /*15110*/  R2UR UR6, R12 ;  /* 0x000000000c0672ca */ /* 0x000fe200000e0000 */
[----:B------:R-:W-:Y:S01]  /*15120*/  IMAD.MOV.U32 R94, RZ, RZ, R151 ;  /* 0x000000ffff5e7224 */ /* 0x000fe200078e0097 */
[----:B------:R-:W-:Y:S01]  /*15130*/  R2UR UR7, R13 ;  /* 0x000000000d0772ca */ /* 0x000fe200000e0000 */
[----:B------:R-:W-:Y:S01]  /*15140*/  IMAD.MOV.U32 R96, RZ, RZ, R150 ;  /* 0x000000ffff607224 */ /* 0x000fe200078e0096 */
[----:B------:R-:W-:Y:S01]  /*15150*/  F2FP.F16.F32.PACK_AB R152, R152, R73 ;  /* 0x000000499898723e */ /* 0x000fe200000000ff */
[----:B------:R-:W-:Y:S01]  /*15160*/  IMAD.MOV.U32 R98, RZ, RZ, R149 ;  /* 0x000000ffff627224 */ /* 0x000fe200078e0095 */
[----:B------:R-:W-:Y:S01]  /*15170*/  F2FP.F16.F32.PACK_AB R155, R30, R155 ;  /* 0x0000009b1e9b723e */ /* 0x000fe200000000ff */
[----:B------:R-:W-:Y:S01]  /*15180*/  IMAD.MOV.U32 R100, RZ, RZ, R148 ;  /* 0x000000ffff647224 */ /* 0x000fe200078e0094 */
[----:B------:R-:W2:Y:S01]  /*15190*/  LDL.LU.128 R156, [R1+0x12f0] ;  /* 0x0012f000019c7983 */ /* 0x000ea20000300c00 */
[----:B------:R-:W-:-:S02]  /*151a0*/  IMAD.MOV.U32 R102, RZ, RZ, R147 ;  /* 0x000000ffff667224 */ /* 0x000fc400078e0093 */
[----:B------:R-:W-:Y:S01]  /*151b0*/  IMAD.MOV.U32 R104, RZ, RZ, R146 ;  /* 0x000000ffff687224 */ /* 0x000fe200078e0092 */
[----:B------:R-:W3:Y:S01]  /*151c0*/  LDL.LU.128 R160, [R1+0x1300] ;  /* 0x0013000001a07983 */ /* 0x000ee20000300c00 */
[----:B------:R-:W-:Y:S02]  /*151d0*/  IMAD.MOV.U32 R106, RZ, RZ, R145 ;  /* 0x000000ffff6a7224 */ /* 0x000fe400078e0091 */
[----:B------:R-:W-:Y:S02]  /*151e0*/  IMAD.MOV.U32 R30, RZ, RZ, R234 ;  /* 0x000000ffff1e7224 */ /* 0x000fe400078e00ea */
[----:B------:R-:W-:Y:S02]  /*151f0*/  IMAD.MOV.U32 R32, RZ, RZ, R231 ;  /* 0x000000ffff207224 */ /* 0x000fe400078e00e7 */
[----:B------:R-:W-:Y:S02]  /*15200*/  IMAD.MOV.U32 R33, RZ, RZ, R229 ;  /* 0x000000ffff217224 */ /* 0x000fe400078e00e5 */
[----:B------:R-:W-:-:S02]  /*15210*/  IMAD.MOV.U32 R34, RZ, RZ, R227 ;  /* 0x000000ffff227224 */ /* 0x000fc400078e00e3 */
[----:B------:R-:W-:Y:S02]  /*15220*/  IMAD.MOV.U32 R36, RZ, RZ, R225 ;  /* 0x000000ffff247224 */ /* 0x000fe400078e00e1 */
        /* <DEDUP_REMOVED lines=19> */
[----:B------:R-:W-:Y:S01]  /*15360*/  IMAD.MOV.U32 R92, RZ, RZ, R184 ;  /* 0x000000ffff5c7224 */ /* 0x000fe200078e00b8 */
[----:B------:R-:W-:Y:S01]  /*15370*/  VOTEU.ANY UP0, P2 ;  /* 0x00000000003f7886 */ /* 0x000fe20001000100 */
[----:B------:R-:W-:Y:S01]  /*15380*/  IMAD.MOV.U32 R31, RZ, RZ, R235 ;  /* 0x000000ffff1f7224 */ /* 0x000fe200078e00eb */
[----:B------:R-:W3:Y:S01]  /*15390*/  LDL.LU.128 R164, [R1+0x1310] ;  /* 0x0013100001a47983 */ /* 0x000ee20000300c00 */
        /* <DEDUP_REMOVED lines=12> */
[----:B------:R-:W-:-:S06]  /*15460*/  IMAD.MOV.U32 R25, RZ, RZ, R193 ;  /* 0x000000ffff197224 */ /* 0x000fcc00078e00c1 */
[----:B----4-:R-:W-:-:S06]  /*15470*/  WARPGROUP.ARRIVE ;  /* 0x00000000000079c5 */ /* 0x010fcc0000000000 */
[----:B------:R-:W-:Y:S01]  /*15480*/  HGMMA.64x256x16.F32 R24, R152, gdesc[UR4].tnspB, R24, UP0, gsb0 ;  /* 0x43e0000498187df0 */ /* 0x000fe2000b800818 */
[----:B--2---:R-:W-:Y:S02]  /*15490*/  STL.128 [R1+0x1040], R156 ;  /* 0x0010409c01007387 */ /* 0x004fe40000100c00 */
[----:B------:R-:W-:Y:S02]  /*154a0*/  WARPGROUP.DEPBAR.LE gsb0, 0x0 ;  /* 0x00008000000079c5 */ /* 0x000fe40000010000 */
[----:B------:R-:W-:Y:S02]  /*154b0*/  VIADD R154, R12, 0x80 ;  /* 0x000000800c9a7836 */ /* 0x000fe40000000000 */
        /* <DEDUP_REMOVED lines=11> */
[----:B------:R-:W-:Y:S01]  /*15570*/  F2FP.F16.F32.PACK_AB R155, R0, R5 ;  /* 0x00000005009b723e */ /* 0x000fe200000000ff */
        /* <DEDUP_REMOVED lines=37> */
[----:B------:R-:W-:Y:S01]  /*157d0*/  IMAD.MOV.U32 R184, RZ, RZ, R100 ;  /* 0x000000ffffb87224 */ /* 0x000fe200078e0064 */
[----:B------:R0:W-:Y:S04]  /*157e0*/  STL.128 [R1+0x1150], R224 ;  /* 0x001150e001007387 */ /* 0x0001e80000100c00 */
        /* <DEDUP_REMOVED lines=10> */
[----:B------:R4:W-:Y:S01]  /*15890*/  STL.128 [R1+0x1030], R152 ;  /* 0x0010309801007387 */ /* 0x0009e20000100c00 */
[----:B------:R-:W-:-:S03]  /*158a0*/  IMAD.MOV.U32 R229, RZ, RZ, R145 ;  /* 0x000000ffffe57224 */ /* 0x000fc600078e0091 */
[----:B0-----:R-:W3:Y:S01]  /*158b0*/  LDL.LU.128 R224, [R1+0x1150] ;  /* 0x0011500001e07983 */ /* 0x001ee20000300c00 */
[----:B------:R-:W-:-:S03]  /*158c0*/  IMAD.MOV.U32 R228, RZ, RZ, R144 ;  /* 0x000000ffffe47224 */ /* 0x000fc600078e0090 */
[----:B-1----:R-:W3:Y:S04]  /*158d0*/  LDL.LU.128 R220, [R1+0x1140] ;  /* 0x0011400001dc7983 */ /* 0x002ee80000300c00 */
[----:B--2---:R-:W2:Y:S01]  /*158e0*/  LDL.LU.128 R216, [R1+0x1130] ;  /* 0x0011300001d87983 */ /* 0x004ea20000300c00 */
[----:B----4-:R-:W-:-:S03]  /*158f0*/  IMAD.MOV.U32 R155, RZ, RZ, R79 ;  /* 0x000000ffff9b7224 */ /* 0x010fc600078e004f */
[----:B------:R-:W4:Y:S01]  /*15900*/  LDL.LU.128 R212, [R1+0x1120] ;  /* 0x0011200001d47983 */ /* 0x000f220000300c00 */
[----:B------:R-:W-:Y:S02]  /*15910*/  IMAD.MOV.U32 R154, RZ, RZ, R78 ;  /* 0x000000ffff9a7224 */ /* 0x000fe400078e004e */
[----:B------:R-:W-:Y:S01]  /*15920*/  IMAD.MOV.U32 R153, RZ, RZ, R77 ;  /* 0x000000ffff997224 */ /* 0x000fe200078e004d */
[----:B------:R-:W2:Y:S01]  /*15930*/  LDL.LU.128 R208, [R1+0x1110] ;  /* 0x0011100001d07983 */ /* 0x000ea20000300c00 */
[----:B------:R-:W-:-:S03]  /*15940*/  IMAD.MOV.U32 R152, RZ, RZ, R76 ;  /* 0x000000ffff987224 */ /* 0x000fc600078e004c */
[----:B------:R-:W4:Y:S04]  /*15950*/  LDL.LU.128 R204, [R1+0x1100] ;  /* 0x0011000001cc7983 */ /* 0x000f280000300c00 */
[----:B------:R-:W2:Y:S04]  /*15960*/  LDL.LU.128 R200, [R1+0x10f0] ;  /* 0x0010f00001c87983 */ /* 0x000ea80000300c00 */
[----:B------:R-:W4:Y:S04]  /*15970*/  LDL.LU.128 R196, [R1+0x10e0] ;  /* 0x0010e00001c47983 */ /* 0x000f280000300c00 */
[----:B------:R-:W2:Y:S04]  /*15980*/  LDL.LU.128 R192, [R1+0x10d0] ;  /* 0x0010d00001c07983 */ /* 0x000ea80000300c00 */
[----:B------:R-:W4:Y:S04]  /*15990*/  LDL.LU.128 R188, [R1+0x10c0] ;  /* 0x0010c00001bc7983 */ /* 0x000f280000300c00 */
[----:B------:R-:W2:Y:S01]  /*159a0*/  LDL.LU.128 R184, [R1+0x10b0] ;  /* 0x0010b00001b87983 */ /* 0x000ea20000300c00 */
[----:B------:R-:W-:-:S02]  /*159b0*/  IMAD.MOV.U32 R145, RZ, RZ, R69 ;  /* 0x000000ffff917224 */ /* 0x000fc400078e0045 */
[----:B------:R-:W-:Y:S01]  /*159c0*/  IMAD.MOV.U32 R144, RZ, RZ, R68 ;  /* 0x000000ffff907224 */ /* 0x000fe200078e0044 */
[----:B------:R0:W-:Y:S01]  /*159d0*/  STL.128 [R1+0x320], R152 ;  /* 0x0003209801007387 */ /* 0x0001e20000100c00 */
[----:B------:R-:W-:Y:S02]  /*159e0*/  IMAD.MOV.U32 R143, RZ, RZ, R67 ;  /* 0x000000ffff8f7224 */ /* 0x000fe400078e0043 */
[----:B------:R-:W-:Y:S02]  /*159f0*/  IMAD.MOV.U32 R142, RZ, RZ, R66 ;  /* 0x000000ffff8e7224 */ /* 0x000fe400078e0042 */
[----:B------:R-:W-:Y:S02]  /*15a00*/  IMAD.MOV.U32 R69, RZ, RZ, R155 ;  /* 0x000000ffff457224 */ /* 0x000fe400078e009b */
[----:B------:R-:W-:Y:S02]  /*15a10*/  IMAD.MOV.U32 R68, RZ, RZ, R154 ;  /* 0x000000ffff447224 */ /* 0x000fe400078e009a */
[----:B------:R-:W-:-:S02]  /*15a20*/  IMAD.MOV.U32 R67, RZ, RZ, R153 ;  /* 0x000000ffff437224 */ /* 0x000fc400078e0099 */
[----:B------:R-:W-:Y:S02]  /*15a30*/  IMAD.MOV.U32 R66, RZ, RZ, R152 ;  /* 0x000000ffff427224 */ /* 0x000fe400078e0098 */
[----:B0-----:R-:W4:Y:S01]  /*15a40*/  LDL.LU.128 R152, [R1+0x1030] ;  /* 0x0010300001987983 */ /* 0x001f220000300c00 */
        /* <DEDUP_REMOVED lines=8> */
[----:B------:R0:W-:Y:S01]  /*15ad0*/  STL.128 [R1+0x330], R156 ;  /* 0x0003309c01007387 */ /* 0x0001e20000100c00 */
        /* <DEDUP_REMOVED lines=8> */
[----:B0-----:R-:W4:Y:S01]  /*15b60*/  LDL.LU.128 R156, [R1+0x1040] ;  /* 0x00104000019c7983 */ /* 0x001f220000300c00 */
[----:B------:R-:W-:-:S03]  /*15b70*/  IMAD.MOV.U32 R18, RZ, RZ, R151 ;  /* 0x000000ffff127224 */ /* 0x000fc600078e0097 */
[----:B------:R0:W-:Y:S01]  /*15b80*/  STL.128 [R1+0x1080], R172 ;  /* 0x001080ac01007387 */ /* 0x0001e20000100c00 */
[----:B------:R-:W-:-:S03]  /*15b90*/  IMAD.MOV.U32 R19, RZ, RZ, R150 ;  /* 0x000000ffff137224 */ /* 0x000fc600078e0096 */
[----:B------:R1:W-:Y:S01]  /*15ba0*/  STL.128 [R1+0x1070], R168 ;  /* 0x001070a801007387 */ /* 0x0003e20000100c00 */
[----:B------:R-:W-:-:S03]  /*15bb0*/  IMAD.MOV.U32 R151, RZ, RZ, R75 ;  /* 0x000000ffff977224 */ /* 0x000fc600078e004b */
[----:B---3--:R3:W-:Y:S01]  /*15bc0*/  STL.128 [R1+0x1060], R164 ;  /* 0x001060a401007387 */ /* 0x0087e20000100c00 */
[----:B------:R-:W-:-:S03]  /*15bd0*/  IMAD.MOV.U32 R150, RZ, RZ, R74 ;  /* 0x000000ffff967224 */ /* 0x000fc600078e004a */
[----:B------:R3:W-:Y:S01]  /*15be0*/  STL.128 [R1+0x1050], R160 ;  /* 0x001050a001007387 */ /* 0x0007e20000100c00 */
[----:B------:R-:W-:Y:S02]  /*15bf0*/  IMAD.MOV.U32 R141, RZ, RZ, R65 ;  /* 0x000000ffff8d7224 */ /* 0x000fe400078e0041 */
[----:B0-----:R-:W-:Y:S02]  /*15c00*/  IMAD.MOV.U32 R175, RZ, RZ, R99 ;  /* 0x000000ffffaf7224 */ /* 0x001fe400078e0063 */
[----:B------:R-:W-:Y:S02]  /*15c10*/  IMAD.MOV.U32 R174, RZ, RZ, R98 ;  /* 0x000000ffffae7224 */ /* 0x000fe400078e0062 */
[----:B------:R-:W-:Y:S02]  /*15c20*/  IMAD.MOV.U32 R173, RZ, RZ, R97 ;  /* 0x000000ffffad7224 */ /* 0x000fe400078e0061 */
[----:B------:R-:W-:Y:S02]  /*15c30*/  IMAD.MOV.U32 R172, RZ, RZ, R96 ;  /* 0x000000ffffac7224 */ /* 0x000fe400078e0060 */
[----:B-1----:R-:W-:-:S02]  /*15c40*/  IMAD.MOV.U32 R171, RZ, RZ, R95 ;  /* 0x000000ffffab7224 */ /* 0x002fc400078e005f */
[----:B------:R-:W-:Y:S02]  /*15c50*/  IMAD.MOV.U32 R170, RZ, RZ, R94 ;  /* 0x000000ffffaa7224 */ /* 0x000fe400078e005e */
[----:B------:R-:W-:Y:S02]  /*15c60*/  IMAD.MOV.U32 R169, RZ, RZ, R93 ;  /* 0x000000ffffa97224 */ /* 0x000fe400078e005d */
[----:B------:R-:W-:Y:S02]  /*15c70*/  IMAD.MOV.U32 R168, RZ, RZ, R92 ;  /* 0x000000ffffa87224 */ /* 0x000fe400078e005c */
[----:B---3--:R-:W-:Y:S02]  /*15c80*/  IMAD.MOV.U32 R167, RZ, RZ, R91 ;  /* 0x000000ffffa77224 */ /* 0x008fe400078e005b */
        /* <DEDUP_REMOVED lines=159> */
[----:B------:R4:W-:Y:S01]  /*16680*/  STL.128 [R1+0x260], R104 ;  /* 0x0002606801007387 */ /* 0x0009e20000100c00 */
[----:B------:R-:W-:Y:S02]  /*16690*/  IMAD.MOV.U32 R53, RZ, RZ, R43 ;  /* 0x000000ffff357224 */ /* 0x000fe400078e002b */
[----:B------:R-:W-:Y:S01]  /*166a0*/  IMAD.MOV.U32 R52, RZ, RZ, R42 ;  /* 0x000000ffff347224 */ /* 0x000fe200078e002a */
[----:B------:R0:W-:Y:S01]  /*166b0*/  STL.128 [R1+0x270], R108 ;  /* 0x0002706c01007387 */ /* 0x0001e20000100c00 */
[----:B------:R-:W-:Y:S02]  /*166c0*/  IMAD.MOV.U32 R51, RZ, RZ, R41 ;  /* 0x000000ffff337224 */ /* 0x000fe400078e0029 */
[----:B------:R-:W-:Y:S01]  /*166d0*/  IMAD.MOV.U32 R50, RZ, RZ, R40 ;  /* 0x000000ffff327224 */ /* 0x000fe200078e0028 */
[----:B------:R1:W-:Y:S01]  /*166e0*/  STL.128 [R1+0x280], R112 ;  /* 0x0002807001007387 */ /* 0x0003e20000100c00 */
        /* <DEDUP_REMOVED lines=28> */
[----:B------:R-:W-:Y:S02]  /*168b0*/  IMAD.MOV.U32 R30, RZ, RZ, R6 ;  /* 0x000000ffff1e7224 */ /* 0x000fe400078e0006 */
[----:B------:R-:W-:Y:S02]  /*168c0*/  IMAD.MOV.U32 R29, RZ, RZ, R4 ;  /* 0x000000ffff1d7224 */ /* 0x000fe400078e0004 */
[----:B------:R-:W-:Y:S02]  /*168d0*/  IMAD.MOV.U32 R28, RZ, RZ, R0 ;  /* 0x000000ffff1c7224 */ /* 0x000fe400078e0000 */
[----:B--2---:R-:W-:Y:S02]  /*168e0*/  IMAD.MOV.U32 R100, RZ, RZ, R184 ;  /* 0x000000ffff647224 */ /* 0x004fe400078e00b8 */
[----:B------:R-:W-:Y:S02]  /*168f0*/  IMAD.MOV.U32 R101, RZ, RZ, R185 ;  /* 0x000000ffff657224 */ /* 0x000fe400078e00b9 */
[----:B------:R-:W-:-:S02]  /*16900*/  IMAD.MOV.U32 R102, RZ, RZ, R186 ;  /* 0x000000ffff667224 */ /* 0x000fc400078e00ba */
[----:B------:R-:W-:Y:S02]  /*16910*/  IMAD.MOV.U32 R103, RZ, RZ, R187 ;  /* 0x000000ffff677224 */ /* 0x000fe400078e00bb */
[----:B----4-:R-:W-:Y:S02]  /*16920*/  IMAD.MOV.U32 R104, RZ, RZ, R188 ;  /* 0x000000ffff687224 */ /* 0x010fe400078e00bc */
[----:B------:R-:W-:Y:S02]  /*16930*/  IMAD.MOV.U32 R105, RZ, RZ, R189 ;  /* 0x000000ffff697224 */ /* 0x000fe400078e00bd */
[----:B------:R-:W-:Y:S02]  /*16940*/  IMAD.MOV.U32 R106, RZ, RZ, R190 ;  /* 0x000000ffff6a7224 */ /* 0x000fe400078e00be */
[----:B------:R-:W-:Y:S02]  /*16950*/  IMAD.MOV.U32 R107, RZ, RZ, R191 ;  /* 0x000000ffff6b7224 */ /* 0x000fe400078e00bf */
[----:B0-----:R-:W-:-:S02]  /*16960*/  IMAD.MOV.U32 R108, RZ, RZ, R234 ;  /* 0x000000ffff6c7224 */ /* 0x001fc400078e00ea */
[----:B------:R-:W-:Y:S02]  /*16970*/  IMAD.MOV.U32 R109, RZ, RZ, R193 ;  /* 0x000000ffff6d7224 */ /* 0x000fe400078e00c1 */
[----:B------:R-:W-:Y:S02]  /*16980*/  IMAD.MOV.U32 R110, RZ, RZ, R194 ;  /* 0x000000ffff6e7224 */ /* 0x000fe400078e00c2 */
[----:B------:R-:W-:Y:S02]  /*16990*/  IMAD.MOV.U32 R111, RZ, RZ, R195 ;  /* 0x000000ffff6f7224 */ /* 0x000fe400078e00c3 */
[----:B-1----:R-:W-:Y:S02]  /*169a0*/  IMAD.MOV.U32 R112, RZ, RZ, R196 ;  /* 0x000000ffff707224 */ /* 0x002fe400078e00c4 */
[----:B------:R-:W-:Y:S02]  /*169b0*/  IMAD.MOV.U32 R113, RZ, RZ, R197 ;  /* 0x000000ffff717224 */ /* 0x000fe400078e00c5 */
[----:B------:R-:W-:-:S02]  /*169c0*/  IMAD.MOV.U32 R114, RZ, RZ, R198 ;  /* 0x000000ffff727224 */ /* 0x000fc400078e00c6 */
[----:B------:R-:W-:Y:S02]  /*169d0*/  IMAD.MOV.U32 R115, RZ, RZ, R199 ;  /* 0x000000ffff737224 */ /* 0x000fe400078e00c7 */
[----:B---3--:R-:W-:Y:S02]  /*169e0*/  IMAD.MOV.U32 R116, RZ, RZ, R200 ;  /* 0x000000ffff747224 */ /* 0x008fe400078e00c8 */
        /* <DEDUP_REMOVED lines=39> */
[----:B------:R-:W-:-:S06]  /*16c60*/  WARPGROUP.ARRIVE ;  /* 0x00000000000079c5 */ /* 0x000fcc0000000000 */
[----:B------:R-:W-:Y:S01]  /*16c70*/  HGMMA.64x256x16.F32 R24, R152, gdesc[UR4].tnspB, R24, gsb0 ;  /* 0x43e0000498187df0 */ /* 0x000fe20008000818 */
[----:B------:R-:W-:Y:S01]  /*16c80*/  IMAD.MOV.U32 R183, RZ, RZ, 0x1 ;  /* 0x00000001ffb77424 */ /* 0x000fe200078e00ff */
[----:B------:R0:W-:Y:S04]  /*16c90*/  STL.128 [R1+0x340], R160 ;  /* 0x000340a001007387 */ /* 0x0001e80000100c00 */
[----:B------:R1:W-:Y:S04]  /*16ca0*/  STL.128 [R1+0x10a0], R180 ;  /* 0x0010a0b401007387 */ /* 0x0003e80000100c00 */
[----:B------:R2:W-:Y:S04]  /*16cb0*/  STL.128 [R1+0x350], R164 ;  /* 0x000350a401007387 */ /* 0x0005e80000100c00 */
[----:B------:R3:W-:Y:S04]  /*16cc0*/  STL.128 [R1+0x360], R168 ;  /* 0x000360a801007387 */ /* 0x0007e80000100c00 */
[----:B0-----:R-:W4:Y:S04]  /*16cd0*/  LDL.LU.128 R160, [R1+0x1050] ;  /* 0x0010500001a07983 */ /* 0x001f280000300c00 */
[----:B-1----:R-:W4:Y:S04]  /*16ce0*/  LDL.LU.128 R180, [R1+0x10a0] ;  /* 0x0010a00001b47983 */ /* 0x002f280000300c00 */
[----:B--2---:R-:W2:Y:S04]  /*16cf0*/  LDL.LU.128 R164, [R1+0x1060] ;  /* 0x0010600001a47983 */ /* 0x004ea80000300c00 */
[----:B---3--:R-:W3:Y:S04]  /*16d00*/  LDL.LU.128 R168, [R1+0x1070] ;  /* 0x0010700001a87983 */ /* 0x008ee80000300c00 */
[----:B------:R0:W-:Y:S04]  /*16d10*/  STL.128 [R1+0x1090], R176 ;  /* 0x001090b001007387 */ /* 0x0001e80000100c00 */
[----:B------:R1:W-:Y:S04]  /*16d20*/  STL.128 [R1+0x370], R172 ;  /* 0x000370ac01007387 */ /* 0x0003e80000100c00 */
[----:B0-----:R-:W2:Y:S04]  /*16d30*/  LDL.LU.128 R176, [R1+0x1090] ;  /* 0x0010900001b07983 */ /* 0x001ea80000300c00 */
[----:B-1----:R-:W2:Y:S04]  /*16d40*/  LDL.LU.128 R172, [R1+0x1080] ;  /* 0x0010800001ac7983 */ /* 0x002ea80000300c00 */
[----:B------:R0:W-:Y:S04]  /*16d50*/  STL [R1+0x1020], R192 ;  /* 0x001020c001007387 */ /* 0x0001e80000100800 */
[----:B------:R1:W-:Y:S01]  /*16d60*/  STL.128 [R1+0xfb0], R156 ;  /* 0x000fb09c01007387 */ /* 0x0003e20000100c00 */
[----:B0-----:R-:W-:-:S05]  /*16d70*/  IMAD.MOV.U32 R192, RZ, RZ, R234 ;  /* 0x000000ffffc07224 */ /* 0x001fca00078e00ea */
[----:B------:R0:W-:Y:S04]  /*16d80*/  STL.128 [R1+0x3a0], R192 ;  /* 0x0003a0c001007387 */ /* 0x0001e80000100c00 */
[----:B-1----:R-:W2:Y:S04]  /*16d90*/  LDL.LU.128 R156, [R1+0xfb0] ;  /* 0x000fb000019c7983 */ /* 0x002ea80000300c00 */
[----:B0-----:R-:W2:Y:S01]  /*16da0*/  LDL.LU R192, [R1+0x1020] ;  /* 0x0010200001c07983 */ /* 0x001ea20000300800 */
[----:B------:R-:W-:-:S03]  /*16db0*/  WARPGROUP.DEPBAR.LE gsb0, 0x0 ;  /* 0x00008000000079c5 */ /* 0x000fc60000010000 */
        /* <DEDUP_REMOVED lines=9> */
[----:B0-----:R-:W2:Y:S04]  /*16e50*/  LDL.LU.128 R140, [R1+0xf80] ;  /* 0x000f8000018c7983 */ /* 0x001ea80000300c00 */
[----:B-1----:R-:W2:Y:S04]  /*16e60*/  LDL.LU.128 R136, [R1+0xf70] ;  /* 0x000f700001887983 */ /* 0x002ea80000300c00 */
[----:B------:R-:W2:Y:S04]  /*16e70*/  LDL.LU.128 R132, [R1+0xf60] ;  /* 0x000f600001847983 */ /* 0x000ea80000300c00 */
[----:B------:R-:W2:Y:S04]  /*16e80*/  LDL.LU.128 R128, [R1+0xf50] ;  /* 0x000f500001807983 */ /* 0x000ea80000300c00 */
[----:B------:R-:W2:Y:S04]  /*16e90*/  LDL.LU.128 R124, [R1+0xf40] ;  /* 0x000f4000017c7983 */ /* 0x000ea80000300c00 */
[----:B------:R-:W2:Y:S04]  /*16ea0*/  LDL.LU.128 R120, [R1+0xf30] ;  /* 0x000f300001787983 */ /* 0x000ea80000300c00 */
[----:B------:R-:W2:Y:S04]  /*16eb0*/  LDL.LU.128 R116, [R1+0xf20] ;  /* 0x000f200001747983 */ /* 0x000ea80000300c00 */
[----:B------:R-:W2:Y:S04]  /*16ec0*/  LDL.LU.128 R112, [R1+0xf10] ;  /* 0x000f100001707983 */ /* 0x000ea80000300c00 */
[----:B------:R-:W2:Y:S04]  /*16ed0*/  LDL.LU.128 R108, [R1+0xf00] ;  /* 0x000f0000016c7983 */ /* 0x000ea80000300c00 */
[----:B------:R0:W-:Y:S04]  /*16ee0*/  STL.128 [R1+0xf90], R144 ;  /* 0x000f909001007387 */ /* 0x0001e80000100c00 */
[----:B0-----:R-:W2:Y:S04]  /*16ef0*/  LDL.LU.128 R144, [R1+0xf90] ;  /* 0x000f900001907983 */ /* 0x001ea80000300c00 */
[----:B----4-:R0:W-:Y:S04]  /*16f00*/  STL.128 [R1+0x1010], R180 ;  /* 0x001010b401007387 */ /* 0x0101e80000100c00 */
[----:B---3--:R1:W-:Y:S04]  /*16f10*/  STL.128 [R1+0xfe0], R168 ;  /* 0x000fe0a801007387 */ /* 0x0083e80000100c00 */
[----:B--2---:R2:W-:Y:S04]  /*16f20*/  STL.128 [R1+0xfd0], R164 ;  /* 0x000fd0a401007387 */ /* 0x0045e80000100c00 */
[----:B------:R3:W-:Y:S04]  /*16f30*/  STL.128 [R1+0xfc0], R160 ;  /* 0x000fc0a001007387 */ /* 0x0007e80000100c00 */
[----:B0-----:R-:W4:Y:S04]  /*16f40*/  LDL.LU.128 R180, [R1+0x1010] ;  /* 0x0010100001b47983 */ /* 0x001f280000300c00 */
[----:B-1----:R-:W4:Y:S04]  /*16f50*/  LDL.LU.128 R168, [R1+0xfe0] ;  /* 0x000fe00001a87983 */ /* 0x002f280000300c00 */
[----:B--2---:R-:W2:Y:S04]  /*16f60*/  LDL.LU.128 R164, [R1+0xfd0] ;  /* 0x000fd00001a47983 */ /* 0x004ea80000300c00 */
[----:B---3--:R-:W3:Y:S04]  /*16f70*/  LDL.LU.128 R160, [R1+0xfc0] ;  /* 0x000fc00001a07983 */ /* 0x008ee80000300c00 */
[----:B------:R0:W-:Y:S04]  /*16f80*/  STL.128 [R1+0xfa0], R148 ;  /* 0x000fa09401007387 */ /* 0x0001e80000100c00 */
[----:B------:R1:W-:Y:S04]  /*16f90*/  STL.128 [R1+0x1000], R176 ;  /* 0x001000b001007387 */ /* 0x0003e80000100c00 */
[----:B------:R1:W-:Y:S04]  /*16fa0*/  STL.128 [R1+0xff0], R172 ;  /* 0x000ff0ac01007387 */ /* 0x0003e80000100c00 */
[----:B0-----:R-:W3:Y:S04]  /*16fb0*/  LDL.LU.128 R148, [R1+0xfa0] ;  /* 0x000fa00001947983 */ /* 0x001ee80000300c00 */
[----:B-1----:R-:W3:Y:S04]  /*16fc0*/  LDL.LU.128 R176, [R1+0x1000] ;  /* 0x0010000001b07983 */ /* 0x002ee80000300c00 */
[----:B------:R-:W3:Y:S01]  /*16fd0*/  LDL.LU.128 R172, [R1+0xff0] ;  /* 0x000ff00001ac7983 */ /* 0x000ee20000300c00 */
[----:B------:R-:W-:-:S02]  /*16fe0*/  F2FP.F16.F32.PACK_AB R152, R20, R21 ;  /* 0x000000151498723e */ /* 0x000fc400000000ff */
[----:B------:R-:W-:Y:S01]  /*16ff0*/  F2FP.F16.F32.PACK_AB R153, R15, R17 ;  /* 0x000000110f99723e */ /* 0x000fe200000000ff */
[----:B------:R0:W-:Y:S01]  /*17000*/  STL.128 [R1+0x380], R184 ;  /* 0x000380b801007387 */ /* 0x0001e20000100c00 */
[----:B------:R-:W-:Y:S02]  /*17010*/  F2FP.F16.F32.PACK_AB R154, R156, R157 ;  /* 0x0000009d9c9a723e */ /* 0x000fe400000000ff */
[----:B------:R-:W-:Y:S01]  /*17020*/  F2FP.F16.F32.PACK_AB R155, R11, R16 ;  /* 0x000000100b9b723e */ /* 0x000fe200000000ff */
[----:B------:R1:W-:Y:S04]  /*17030*/  STL.128 [R1+0x390], R188 ;  /* 0x000390bc01007387 */ /* 0x0003e80000100c00 */
[----:B------:R-:W-:Y:S04]  /*17040*/  STL.128 [R1+0x3b0], R196 ;  /* 0x0003b0c401007387 */ /* 0x000fe80000100c00 */
[----:B------:R-:W-:Y:S04]  /*17050*/  STL.128 [R1+0x3c0], R200 ;  /* 0x0003c0c801007387 */ /* 0x000fe80000100c00 */
[----:B------:R-:W-:Y:S01]  /*17060*/  STL.128 [R1+0x3d0], R204 ;  /* 0x0003d0cc01007387 */ /* 0x000fe20000100c00 */
[----:B0-----:R-:W-:-:S02]  /*17070*/  IMAD.MOV.U32 R187, RZ, RZ, R103 ;  /* 0x000000ffffbb7224 */ /* 0x001fc400078e0067 */
[----:B------:R-:W-:Y:S01]  /*17080*/  IMAD.MOV.U32 R186, RZ, RZ, R102 ;  /* 0x000000ffffba7224 */ /* 0x000fe200078e0066 */
[----:B------:R-:W-:Y:S01]  /*17090*/  STL.128 [R1+0x3e0], R208 ;  /* 0x0003e0d001007387 */ /* 0x000fe20000100c00 */
[----:B-1----:R-:W-:Y:S02]  /*170a0*/  IMAD.MOV.U32 R191, RZ, RZ, R107 ;  /* 0x000000ffffbf7224 */ /* 0x002fe400078e006b */
[----:B------:R-:W-:Y:S01]  /*170b0*/  IMAD.MOV.U32 R190, RZ, RZ, R106 ;  /* 0x000000ffffbe7224 */ /* 0x000fe200078e006a */
[----:B------:R-:W-:Y:S01]  /*170c0*/  STL.128 [R1+0x3f0], R212 ;  /* 0x0003f0d401007387 */ /* 0x000fe20000100c00 */
[----:B------:R-:W-:Y:S02]  /*170d0*/  IMAD.MOV.U32 R189, RZ, RZ, R105 ;  /* 0x000000ffffbd7224 */ /* 0x000fe400078e0069 */
[----:B------:R-:W-:Y:S01]  /*170e0*/  IMAD.MOV.U32 R188, RZ, RZ, R104 ;  /* 0x000000ffffbc7224 */ /* 0x000fe200078e0068 */
[----:B------:R-:W-:Y:S01]  /*170f0*/  STL.128 [R1+0x400], R216 ;  /* 0x000400d801007387 */ /* 0x000fe20000100c00 */
[----:B------:R-:W-:-:S02]  /*17100*/  IMAD.MOV.U32 R185, RZ, RZ, R101 ;  /* 0x000000ffffb97224 */ /* 0x000fc400078e0065 */
[----:B------:R-:W-:Y:S01]  /*17110*/  IMAD.MOV.U32 R184, RZ, RZ, R100 ;  /* 0x000000ffffb87224 */ /* 0x000fe200078e0064 */
[----:B------:R-:W-:Y:S04]  /*17120*/  STL.128 [R1+0x410], R220 ;  /* 0x000410dc01007387 */ /* 0x000fe80000100c00 */
[----:B------:R-:W-:Y:S01]  /*17130*/  STL.128 [R1+0x420], R224 ;  /* 0x000420e001007387 */ /* 0x000fe20000100c00 */
[----:B------:R-:W-:-:S03]  /*17140*/  IMAD.MOV.U32 R234, RZ, RZ, R19 ;  /* 0x000000ffffea7224 */ /* 0x000fc600078e0013 */
[----:B------:R0:W-:Y:S04]  /*17150*/  STL.128 [R1+0xe60], R188 ;  /* 0x000e60bc01007387 */ /* 0x0001e80000100c00 */
[----:B------:R1:W-:Y:S04]  /*17160*/  STL.128 [R1+0xe50], R184 ;  /* 0x000e50b801007387 */ /* 0x0003e80000100c00 */
[----:B------:R1:W-:Y:S04]  /*17170*/  STL.128 [R1+0xdd0], R152 ;  /* 0x000dd09801007387 */ /* 0x0003e80000100c00 */
[----:B------:R1:W-:Y:S04]  /*17180*/  STL.64 [R1+0x1028], R232 ;  /* 0x001028e801007387 */ /* 0x0003e80000100a00 */
[----:B0-----:R-:W3:Y:S04]  /*17190*/  LDL.LU.128 R188, [R1+0xe60] ;  /* 0x000e600001bc7983 */ /* 0x001ee80000300c00 */
[----:B-1----:R-:W3:Y:S01]  /*171a0*/  LDL.LU.128 R184, [R1+0xe50] ;  /* 0x000e500001b87983 */ /* 0x002ee20000300c00 */
[----:B------:R-:W-:-:S02]  /*171b0*/  IMAD.MOV.U32 R155, RZ, RZ, R79 ;  /* 0x000000ffff9b7224 */ /* 0x000fc400078e004f */
[----:B------:R-:W-:Y:S02]  /*171c0*/  IMAD.MOV.U32 R154, RZ, RZ, R78 ;  /* 0x000000ffff9a7224 */ /* 0x000fe400078e004e */
[----:B------:R-:W-:Y:S02]  /*171d0*/  IMAD.MOV.U32 R153, RZ, RZ, R77 ;  /* 0x000000ffff997224 */ /* 0x000fe400078e004d */
[----:B------:R-:W-:Y:S01]  /*171e0*/  IMAD.MOV.U32 R152, RZ, RZ, R76 ;  /* 0x000000ffff987224 */ /* 0x000fe200078e004c */
[----:B------:R-:W-:Y:S01]  /*171f0*/  STL.128 [R1+0x430], R228 ;  /* 0x000430e401007387 */ /* 0x000fe20000100c00 */
[----:B------:R-:W-:Y:S02]  /*17200*/  IMAD.MOV.U32 R232, RZ, RZ, R23 ;  /* 0x000000ffffe87224 */ /* 0x000fe400078e0017 */
[----:B------:R-:W-:Y:S01]  /*17210*/  IMAD.MOV.U32 R233, RZ, RZ, R22 ;  /* 0x000000ffffe97224 */ /* 0x000fe200078e0016 */
[----:B------:R-:W-:Y:S01]  /*17220*/  STL.128 [R1+0x320], R152 ;  /* 0x0003209801007387 */ /* 0x000fe20000100c00 */
        /* <DEDUP_REMOVED lines=34> */
[----:B------:R-:W-:Y:S01]  /*17450*/  IMAD.MOV.U32 R193, RZ, RZ, R109 ;  /* 0x000000ffffc17224 */ /* 0x000fe200078e006d */
        /* <DEDUP_REMOVED lines=8> */
[----:B------:R1:W-:Y:S01]  /*174e0*/  STL.128 [R1+0xe70], R192 ;  /* 0x000e70c001007387 */ /* 0x0003e20000100c00 */
[----:B------:R-:W-:-:S03]  /*174f0*/  IMAD.MOV.U32 R19, RZ, RZ, R147 ;  /* 0x000000ffff137224 */ /* 0x000fc600078e0093 */
[----:B0-----:R-:W3:Y:S01]  /*17500*/  LDL.LU.128 R224, [R1+0xef0] ;  /* 0x000ef00001e07983 */ /* 0x001ee20000300c00 */
[----:B------:R-:W-:-:S03]  /*17510*/  IMAD.MOV.U32 R22, RZ, RZ, R146 ;  /* 0x000000ffff167224 */ /* 0x000fc600078e0092 */
[----:B-1----:R-:W3:Y:S01]  /*17520*/  LDL.LU.128 R220, [R1+0xee0] ;  /* 0x000ee00001dc7983 */ /* 0x002ee20000300c00 */
[----:B------:R-:W-:-:S03]  /*17530*/  IMAD.MOV.U32 R23, RZ, RZ, R145 ;  /* 0x000000ffff177224 */ /* 0x000fc600078e0091 */
[----:B------:R-:W3:Y:S01]  /*17540*/  LDL.LU.128 R216, [R1+0xed0] ;  /* 0x000ed00001d87983 */ /* 0x000ee20000300c00 */
[----:B------:R-:W-:-:S03]  /*17550*/  IMAD.MOV.U32 R228, RZ, RZ, R144 ;  /* 0x000000ffffe47224 */ /* 0x000fc600078e0090 */
[----:B------:R-:W3:Y:S04]  /*17560*/  LDL.LU.128 R212, [R1+0xec0] ;  /* 0x000ec00001d47983 */ /* 0x000ee80000300c00 */
[----:B------:R-:W3:Y:S04]  /*17570*/  LDL.LU.128 R208, [R1+0xeb0] ;  /* 0x000eb00001d07983 */ /* 0x000ee80000300c00 */
[----:B------:R-:W3:Y:S04]  /*17580*/  LDL.LU.128 R204, [R1+0xea0] ;  /* 0x000ea00001cc7983 */ /* 0x000ee80000300c00 */
[----:B------:R-:W3:Y:S04]  /*17590*/  LDL.LU.128 R200, [R1+0xe90] ;  /* 0x000e900001c87983 */ /* 0x000ee80000300c00 */
[----:B------:R-:W3:Y:S04]  /*175a0*/  LDL.LU.128 R196, [R1+0xe80] ;  /* 0x000e800001c47983 */ /* 0x000ee80000300c00 */
[----:B------:R-:W3:Y:S01]  /*175b0*/  LDL.LU.128 R192, [R1+0xe70] ;  /* 0x000e700001c07983 */ /* 0x000ee20000300c00 */
        /* <DEDUP_REMOVED lines=8> */
[----:B------:R-:W3:Y:S01]  /*17640*/  LDL.LU.128 R152, [R1+0xdd0] ;  /* 0x000dd00001987983 */ /* 0x000ee20000300c00 */
[----:B------:R-:W-:-:S03]  /*17650*/  IMAD.MOV.U32 R235, RZ, RZ, R18 ;  /* 0x000000ffffeb7224 */ /* 0x000fc600078e0012 */
[----:B----4-:R0:W-:Y:S01]  /*17660*/  STL.128 [R1+0xe40], R180 ;  /* 0x000e40b401007387 */ /* 0x0101e20000100c00 */
[----:B------:R-:W-:Y:S02]  /*17670*/  IMAD.MOV.U32 R157, RZ, RZ, R81 ;  /* 0x000000ffff9d7224 */ /* 0x000fe400078e0051 */
[----:B------:R-:W-:Y:S01]  /*17680*/  IMAD.MOV.U32 R156, RZ, RZ, R80 ;  /* 0x000000ffff9c7224 */ /* 0x000fe200078e0050 */
[----:B------:R-:W-:Y:S04]  /*17690*/  STL.128 [R1+0x440], R232 ;  /* 0x000440e801007387 */ /* 0x000fe80000100c00 */
[----:B------:R1:W-:Y:S04]  /*176a0*/  STL.128 [R1+0xe10], R168 ;  /* 0x000e10a801007387 */ /* 0x0003e80000100c00 */
[----:B--2---:R2:W-:Y:S04]  /*176b0*/  STL.128 [R1+0xe00], R164 ;  /* 0x000e00a401007387 */ /* 0x0045e80000100c00 */
[----:B---3--:R3:W-:Y:S04]  /*176c0*/  STL.128 [R1+0xdf0], R160 ;  /* 0x000df0a001007387 */ /* 0x0087e80000100c00 */
[----:B------:R4:W-:Y:S04]  /*176d0*/  STL.64 [R1+0xde0], R158 ;  /* 0x000de09e01007387 */ /* 0x0009e80000100a00 */
[----:B0-----:R-:W4:Y:S01]  /*176e0*/  LDL.LU.128 R180, [R1+0xe40] ;  /* 0x000e400001b47983 */ /* 0x001f220000300c00 */
[----:B-1----:R-:W-:-:S02]  /*176f0*/  IMAD.MOV.U32 R171, RZ, RZ, R95 ;  /* 0x000000ffffab7224 */ /* 0x002fc400078e005f */
[----:B------:R-:W-:Y:S01]  /*17700*/  IMAD.MOV.U32 R170, RZ, RZ, R94 ;  /* 0x000000ffffaa7224 */ /* 0x000fe200078e005e */
[----:B------:R-:W4:Y:S01]  /*17710*/  LDL.LU.64 R232, [R1+0x1028] ;  /* 0x0010280001e87983 */ /* 0x000f220000300a00 */
[----:B------:R-:W-:Y:S02]  /*17720*/  IMAD.MOV.U32 R169, RZ, RZ, R93 ;  /* 0x000000ffffa97224 */ /* 0x000fe400078e005d */
[----:B------:R-:W-:Y:S02]  /*17730*/  IMAD.MOV.U32 R168, RZ, RZ, R92 ;  /* 0x000000ffffa87224 */ /* 0x000fe400078e005c */
[----:B--2---:R-:W-:Y:S02]  /*17740*/  IMAD.MOV.U32 R167, RZ, RZ, R91 ;  /* 0x000000ffffa77224 */ /* 0x004fe400078e005b */
[----:B------:R-:W-:Y:S02]  /*17750*/  IMAD.MOV.U32 R166, RZ, RZ, R90 ;  /* 0x000000ffffa67224 */ /* 0x000fe400078e005a */
[----:B------:R-:W-:-:S02]  /*17760*/  IMAD.MOV.U32 R165, RZ, RZ, R89 ;  /* 0x000000ffffa57224 */ /* 0x000fc400078e0059 */
[----:B------:R-:W-:Y:S02]  /*17770*/  IMAD.MOV.U32 R164, RZ, RZ, R88 ;  /* 0x000000ffffa47224 */ /* 0x000fe400078e0058 */
[----:B---3--:R-:W-:Y:S02]  /*17780*/  IMAD.MOV.U32 R163, RZ, RZ, R87 ;  /* 0x000000ffffa37224 */ /* 0x008fe400078e0057 */
[----:B------:R-:W-:Y:S02]  /*17790*/  IMAD.MOV.U32 R162, RZ, RZ, R86 ;  /* 0x000000ffffa27224 */ /* 0x000fe400078e0056 */
[----:B------:R-:W-:Y:S02]  /*177a0*/  IMAD.MOV.U32 R161, RZ, RZ, R85 ;  /* 0x000000ffffa17224 */ /* 0x000fe400078e0055 */
[----:B------:R-:W-:Y:S02]  /*177b0*/  IMAD.MOV.U32 R160, RZ, RZ, R84 ;  /* 0x000000ffffa07224 */ /* 0x000fe400078e0054 */
[----:B----4-:R-:W-:-:S02]  /*177c0*/  IMAD.MOV.U32 R159, RZ, RZ, R83 ;  /* 0x000000ffff9f7224 */ /* 0x010fc400078e0053 */
[----:B------:R-:W-:Y:S02]  /*177d0*/  IMAD.MOV.U32 R158, RZ, RZ, R82 ;  /* 0x000000ffff9e7224 */ /* 0x000fe400078e0052 */
        /* <DEDUP_REMOVED lines=14> */
[----:B0-----:R-:W4:Y:S01]  /*178c0*/  LDL.LU.64 R158, [R1+0xde0] ;  /* 0x000de000019e7983 */ /* 0x001f220000300a00 */
[----:B------:R-:W-:-:S02]  /*178d0*/  IMAD.MOV.U32 R83, RZ, RZ, R167 ;  /* 0x000000ffff537224 */ /* 0x000fc400078e00a7 */
[----:B------:R-:W-:Y:S01]  /*178e0*/  IMAD.MOV.U32 R82, RZ, RZ, R166 ;  /* 0x000000ffff527224 */ /* 0x000fe200078e00a6 */
[----:B-1----:R-:W4:Y:S01]  /*178f0*/  LDL.LU.128 R160, [R1+0xdf0] ;  /* 0x000df00001a07983 */ /* 0x002f220000300c00 */
[----:B------:R-:W-:Y:S02]  /*17900*/  IMAD.MOV.U32 R81, RZ, RZ, R165 ;  /* 0x000000ffff517224 */ /* 0x000fe400078e00a5 */
[----:B------:R-:W-:Y:S02]  /*17910*/  IMAD.MOV.U32 R80, RZ, RZ, R164 ;  /* 0x000000ffff507224 */ /* 0x000fe400078e00a4 */
[----:B------:R-:W-:Y:S01]  /*17920*/  IMAD.MOV.U32 R87, RZ, RZ, R171 ;  /* 0x000000ffff577224 */ /* 0x000fe200078e00ab */
[----:B--2---:R-:W2:Y:S01]  /*17930*/  LDL.LU.128 R164, [R1+0xe00] ;  /* 0x000e000001a47983 */ /* 0x004ea20000300c00 */
[----:B------:R-:W-:Y:S02]  /*17940*/  IMAD.MOV.U32 R86, RZ, RZ, R170 ;  /* 0x000000ffff567224 */ /* 0x000fe400078e00aa */
[----:B------:R-:W-:-:S02]  /*17950*/  IMAD.MOV.U32 R85, RZ, RZ, R169 ;  /* 0x000000ffff557224 */ /* 0x000fc400078e00a9 */
[----:B------:R-:W-:Y:S02]  /*17960*/  IMAD.MOV.U32 R84, RZ, RZ, R168 ;  /* 0x000000ffff547224 */ /* 0x000fe400078e00a8 */
[----:B---3--:R-:W3:Y:S04]  /*17970*/  LDL.LU.128 R168, [R1+0xe10] ;  /* 0x000e100001a87983 */ /* 0x008ee80000300c00 */
[----:B------:R0:W-:Y:S04]  /*17980*/  STL.128 [R1+0xe30], R176 ;  /* 0x000e30b001007387 */ /* 0x0001e80000100c00 */
[----:B------:R1:W-:Y:S04]  /*17990*/  STL.128 [R1+0xe20], R172 ;  /* 0x000e20ac01007387 */ /* 0x0003e80000100c00 */
[----:B0-----:R-:W4:Y:S04]  /*179a0*/  LDL.LU.128 R176, [R1+0xe30] ;  /* 0x000e300001b07983 */ /* 0x001f280000300c00 */
[----:B-1----:R-:W4:Y:S01]  /*179b0*/  LDL.LU.128 R172, [R1+0xe20] ;  /* 0x000e200001ac7983 */ /* 0x002f220000300c00 */
        /* <DEDUP_REMOVED lines=27> */
[----:B------:R-:W-:Y:S02]  /*17b70*/  VIADD R4, R12, 0x100 ;  /* 0x000001000c047836 */ /* 0x000fe40000000000 */
        /* <DEDUP_REMOVED lines=67> */
[----:B------:R-:W-:Y:S01]  /*17fb0*/  R2UR UR6, R4 ;  /* 0x00000000040672ca */ /* 0x000fe200000e0000 */
        /* <DEDUP_REMOVED lines=60> */
[----:B------:R-:W-:Y:S01]  /*18380*/  IMAD.MOV.U32 R48, RZ, RZ, R40 ;  /* 0x000000ffff307224 */ /* 0x000fe200078e0028 */
[----:B------:R-:W-:Y:S01]  /*18390*/  R2UR UR7, R5 ;  /* 0x00000000050772ca */ /* 0x000fe200000e0000 */
        /* <DEDUP_REMOVED lines=44> */
[----:B0-----:R-:W-:Y:S02]  /*18660*/  IMAD.MOV.U32 R104, RZ, RZ, R188 ;  /* 0x000000ffff687224 */ /* 0x001fe400078e00bc */
[----:B------:R-:W-:Y:S02]  /*18670*/  IMAD.MOV.U32 R105, RZ, RZ, R189 ;  /* 0x000000ffff697224 */ /* 0x000fe400078e00bd */
[----:B------:R-:W-:Y:S02]  /*18680*/  IMAD.MOV.U32 R106, RZ, RZ, R190 ;  /* 0x000000ffff6a7224 */ /* 0x000fe400078e00be */
[----:B------:R-:W-:Y:S02]  /*18690*/  IMAD.MOV.U32 R107, RZ, RZ, R191 ;  /* 0x000000ffff6b7224 */ /* 0x000fe400078e00bf */
[----:B-1----:R-:W-:Y:S02]  /*186a0*/  IMAD.MOV.U32 R108, RZ, RZ, R229 ;  /* 0x000000ffff6c7224 */ /* 0x002fe400078e00e5 */
[----:B------:R-:W-:-:S02]  /*186b0*/  IMAD.MOV.U32 R109, RZ, RZ, R193 ;  /* 0x000000ffff6d7224 */ /* 0x000fc400078e00c1 */
[----:B------:R-:W-:Y:S02]  /*186c0*/  IMAD.MOV.U32 R110, RZ, RZ, R194 ;  /* 0x000000ffff6e7224 */ /* 0x000fe400078e00c2 */
[----:B------:R-:W-:Y:S02]  /*186d0*/  IMAD.MOV.U32 R111, RZ, RZ, R195 ;  /* 0x000000ffff6f7224 */ /* 0x000fe400078e00c3 */
[----:B--2---:R-:W-:Y:S02]  /*186e0*/  IMAD.MOV.U32 R112, RZ, RZ, R196 ;  /* 0x000000ffff707224 */ /* 0x004fe400078e00c4 */
[----:B------:R-:W-:Y:S02]  /*186f0*/  IMAD.MOV.U32 R113, RZ, RZ, R197 ;  /* 0x000000ffff717224 */ /* 0x000fe400078e00c5 */
[----:B------:R-:W-:Y:S02]  /*18700*/  IMAD.MOV.U32 R114, RZ, RZ, R198 ;  /* 0x000000ffff727224 */ /* 0x000fe400078e00c6 */
[----:B------:R-:W-:-:S02]  /*18710*/  IMAD.MOV.U32 R115, RZ, RZ, R199 ;  /* 0x000000ffff737224 */ /* 0x000fc400078e00c7 */
[----:B---3--:R-:W-:Y:S02]  /*18720*/  IMAD.MOV.U32 R116, RZ, RZ, R200 ;  /* 0x000000ffff747224 */ /* 0x008fe400078e00c8 */
[----:B------:R-:W-:Y:S02]  /*18730*/  IMAD.MOV.U32 R117, RZ, RZ, R201 ;  /* 0x000000ffff757224 */ /* 0x000fe400078e00c9 */
[----:B------:R-:W-:Y:S02]  /*18740*/  IMAD.MOV.U32 R118, RZ, RZ, R202 ;  /* 0x000000ffff767224 */ /* 0x000fe400078e00ca */
[----:B------:R-:W-:Y:S02]  /*18750*/  IMAD.MOV.U32 R119, RZ, RZ, R203 ;  /* 0x000000ffff777224 */ /* 0x000fe400078e00cb */
[----:B----4-:R-:W-:Y:S02]  /*18760*/  IMAD.MOV.U32 R120, RZ, RZ, R204 ;  /* 0x000000ffff787224 */ /* 0x010fe400078e00cc */
        /* <DEDUP_REMOVED lines=30> */
[----:B------:R-:W-:-:S06]  /*18950*/  IMAD.MOV.U32 R151, RZ, RZ, R6 ;  /* 0x000000ffff977224 */ /* 0x000fcc00078e0006 */
[----:B------:R-:W-:-:S06]  /*18960*/  WARPGROUP.ARRIVE ;  /* 0x00000000000079c5 */ /* 0x000fcc0000000000 */
[----:B------:R-:W-:Y:S01]  /*18970*/  HGMMA.64x256x16.F32 R24, R152, gdesc[UR4].tnspB, R24, gsb0 ;  /* 0x43e0000498187df0 */ /* 0x000fe20008000818 */
[----:B------:R0:W-:Y:S04]  /*18980*/  STL.128 [R1+0xdb0], R180 ;  /* 0x000db0b401007387 */ /* 0x0001e80000100c00 */
[----:B------:R1:W-:Y:S04]  /*18990*/  STL.64 [R1+0xdc8], R232 ;  /* 0x000dc8e801007387 */ /* 0x0003e80000100a00 */
[----:B------:R2:W-:Y:S01]  /*189a0*/  STL.128 [R1+0xd80], R168 ;  /* 0x000d80a801007387 */ /* 0x0005e20000100c00 */
[----:B0-----:R-:W-:-:S02]  /*189b0*/  IMAD.MOV.U32 R180, RZ, RZ, R235 ;  /* 0x000000ffffb47224 */ /* 0x001fc400078e00eb */
[----:B------:R-:W-:Y:S02]  /*189c0*/  IMAD.MOV.U32 R181, RZ, RZ, R234 ;  /* 0x000000ffffb57224 */ /* 0x000fe400078e00ea */
[----:B-1----:R-:W-:Y:S02]  /*189d0*/  IMAD.MOV.U32 R232, RZ, RZ, R18 ;  /* 0x000000ffffe87224 */ /* 0x002fe400078e0012 */
[----:B------:R-:W-:Y:S02]  /*189e0*/  IMAD.MOV.U32 R233, RZ, RZ, R14 ;  /* 0x000000ffffe97224 */ /* 0x000fe400078e000e */
[----:B------:R-:W-:Y:S01]  /*189f0*/  IMAD.MOV.U32 R234, RZ, RZ, R7 ;  /* 0x000000ffffea7224 */ /* 0x000fe200078e0007 */
[----:B------:R0:W-:Y:S01]  /*18a00*/  STL.128 [R1+0xd70], R164 ;  /* 0x000d70a401007387 */ /* 0x0001e20000100c00 */
[----:B------:R-:W-:Y:S02]  /*18a10*/  IMAD.MOV.U32 R235, RZ, RZ, R6 ;  /* 0x000000ffffeb7224 */ /* 0x000fe400078e0006 */
[----:B------:R-:W-:Y:S01]  /*18a20*/  IMAD.MOV.U32 R182, RZ, RZ, R231 ;  /* 0x000000ffffb67224 */ /* 0x000fe200078e00e7 */
[----:B------:R1:W-:Y:S01]  /*18a30*/  STL.128 [R1+0xd60], R160 ;  /* 0x000d60a001007387 */ /* 0x0003e20000100c00 */
[----:B------:R-:W-:-:S03]  /*18a40*/  IMAD.MOV.U32 R183, RZ, RZ, R230 ;  /* 0x000000ffffb77224 */ /* 0x000fc600078e00e6 */
[----:B------:R-:W-:Y:S04]  /*18a50*/  STL.64 [R1+0xd50], R158 ;  /* 0x000d509e01007387 */ /* 0x000fe80000100a00 */
[----:B------:R3:W-:Y:S04]  /*18a60*/  STL.128 [R1+0x440], R232 ;  /* 0x000440e801007387 */ /* 0x0007e80000100c00 */
[----:B--2---:R-:W2:Y:S04]  /*18a70*/  LDL.LU.128 R168, [R1+0xd80] ;  /* 0x000d800001a87983 */ /* 0x004ea80000300c00 */
[----:B0-----:R-:W4:Y:S04]  /*18a80*/  LDL.LU.128 R164, [R1+0xd70] ;  /* 0x000d700001a47983 */ /* 0x001f280000300c00 */
[----:B-1----:R-:W2:Y:S04]  /*18a90*/  LDL.LU.128 R160, [R1+0xd60] ;  /* 0x000d600001a07983 */ /* 0x002ea80000300c00 */
[----:B---3--:R-:W3:Y:S04]  /*18aa0*/  LDL.LU.64 R232, [R1+0xdc8] ;  /* 0x000dc80001e87983 */ /* 0x008ee80000300a00 */
[----:B------:R-:W2:Y:S04]  /*18ab0*/  LDL.LU.64 R158, [R1+0xd50] ;  /* 0x000d5000019e7983 */ /* 0x000ea80000300a00 */
[----:B------:R0:W-:Y:S04]  /*18ac0*/  STL [R1+0xdc0], R192 ;  /* 0x000dc0c001007387 */ /* 0x0001e80000100800 */
[----:B------:R1:W-:Y:S04]  /*18ad0*/  STL.128 [R1+0xda0], R176 ;  /* 0x000da0b001007387 */ /* 0x0003e80000100c00 */
[----:B------:R1:W-:Y:S01]  /*18ae0*/  STL.128 [R1+0xd90], R172 ;  /* 0x000d90ac01007387 */ /* 0x0003e20000100c00 */
[----:B0-----:R-:W-:-:S03]  /*18af0*/  IMAD.MOV.U32 R192, RZ, RZ, R229 ;  /* 0x000000ffffc07224 */ /* 0x001fc600078e00e5 */
[----:B------:R0:W-:Y:S04]  /*18b00*/  STL.128 [R1+0x370], R180 ;  /* 0x000370b401007387 */ /* 0x0001e80000100c00 */
[----:B-1----:R-:W2:Y:S04]  /*18b10*/  LDL.LU.128 R176, [R1+0xda0] ;  /* 0x000da00001b07983 */ /* 0x002ea80000300c00 */
[----:B------:R-:W2:Y:S04]  /*18b20*/  LDL.LU.128 R172, [R1+0xd90] ;  /* 0x000d900001ac7983 */ /* 0x000ea80000300c00 */
[----:B0-----:R-:W2:Y:S04]  /*18b30*/  LDL.LU.128 R180, [R1+0xdb0] ;  /* 0x000db00001b47983 */ /* 0x001ea80000300c00 */
[----:B------:R0:W-:Y:S04]  /*18b40*/  STL.128 [R1+0x3a0], R192 ;  /* 0x0003a0c001007387 */ /* 0x0001e80000100c00 */
[----:B0-----:R-:W2:Y:S01]  /*18b50*/  LDL.LU R192, [R1+0xdc0] ;  /* 0x000dc00001c07983 */ /* 0x001ea20000300800 */
[----:B------:R-:W-:-:S03]  /*18b60*/  WARPGROUP.DEPBAR.LE gsb0, 0x0 ;  /* 0x00008000000079c5 */ /* 0x000fc60000010000 */
[----:B------:R0:W-:Y:S04]  /*18b70*/  STL.128 [R1+0xd40], R148 ;  /* 0x000d409401007387 */ /* 0x0001e80000100c00 */
[----:B------:R1:W-:Y:S04]  /*18b80*/  STL.128 [R1+0xd30], R144 ;  /* 0x000d309001007387 */ /* 0x0003e80000100c00 */
[----:B------:R1:W-:Y:S04]  /*18b90*/  STL.128 [R1+0xd20], R140 ;  /* 0x000d208c01007387 */ /* 0x0003e80000100c00 */
[----:B0-----:R-:W2:Y:S04]  /*18ba0*/  LDL.LU.128 R148, [R1+0xd40] ;  /* 0x000d400001947983 */ /* 0x001ea80000300c00 */
        /* <DEDUP_REMOVED lines=8> */
[----:B-1----:R-:W2:Y:S04]  /*18c30*/  LDL.LU.128 R144, [R1+0xd30] ;  /* 0x000d300001907983 */ /* 0x002ea80000300c00 */
        /* <DEDUP_REMOVED lines=8> */
[----:B------:R-:W2:Y:S01]  /*18cc0*/  LDL.LU.128 R112, [R1+0xcb0] ;  /* 0x000cb00001707983 */ /* 0x000ea20000300c00 */
[----:B------:R-:W-:-:S02]  /*18cd0*/  IMAD.MOV.U32 R5, RZ, RZ, R13 ;  /* 0x000000ffff057224 */ /* 0x000fc400078e000d */
[----:B------:R-:W-:Y:S02]  /*18ce0*/  IMAD.MOV.U32 R7, RZ, RZ, R3 ;  /* 0x000000ffff077224 */ /* 0x000fe400078e0003 */
[----:B------:R-:W-:Y:S01]  /*18cf0*/  IMAD.MOV.U32 R6, RZ, RZ, R2 ;  /* 0x000000ffff067224 */ /* 0x000fe200078e0002 */
[----:B------:R-:W-:Y:S01]  /*18d00*/  R2UR UR7, R5 ;  /* 0x00000000050772ca */ /* 0x000fe200000e0000 */
[----:B------:R-:W-:Y:S02]  /*18d10*/  IMAD.MOV.U32 R5, RZ, RZ, R0 ;  /* 0x000000ffff057224 */ /* 0x000fe400078e0000 */
[----:B------:R-:W-:Y:S01]  /*18d20*/  VIADD R4, R12, 0x180 ;  /* 0x000001800c047836 */ /* 0x000fe20000000000 */
[----:B----4-:R-:W-:Y:S01]  /*18d30*/  F2FP.F16.F32.PACK_AB R152, R166, R167 ;  /* 0x000000a7a698723e */ /* 0x010fe200000000ff */
[----:B---3--:R-:W-:Y:S01]  /*18d40*/  STL.64 [R1+0xc98], R232 ;  /* 0x000c98e801007387 */ /* 0x008fe20000100a00 */
[----:B--2---:R-:W-:Y:S02]  /*18d50*/  F2FP.F16.F32.PACK_AB R153, R159, R161 ;  /* 0x000000a19f99723e */ /* 0x004fe400000000ff */
[----:B------:R-:W-:-:S02]  /*18d60*/  F2FP.F16.F32.PACK_AB R154, R168, R169 ;  /* 0x000000a9a89a723e */ /* 0x000fc400000000ff */
[----:B------:R-:W-:Y:S01]  /*18d70*/  F2FP.F16.F32.PACK_AB R155, R158, R160 ;  /* 0x000000a09e9b723e */ /* 0x000fe200000000ff */
[----:B------:R-:W-:Y:S01]  /*18d80*/  IMAD.MOV.U32 R229, RZ, RZ, R23 ;  /* 0x000000ffffe57224 */ /* 0x000fe200078e0017 */
[----:B------:R0:W-:Y:S01]  /*18d90*/  STL.128 [R1+0x380], R184 ;  /* 0x000380b801007387 */ /* 0x0001e20000100c00 */
[----:B------:R-:W-:Y:S01]  /*18da0*/  IMAD.MOV.U32 R230, RZ, RZ, R22 ;  /* 0x000000ffffe67224 */ /* 0x000fe200078e0016 */
[----:B------:R-:W-:Y:S01]  /*18db0*/  R2UR UR6, R4 ;  /* 0x00000000040672ca */ /* 0x000fe200000e0000 */
[----:B------:R-:W-:Y:S01]  /*18dc0*/  IMAD.MOV.U32 R231, RZ, RZ, R19 ;  /* 0x000000ffffe77224 */ /* 0x000fe200078e0013 */
[----:B------:R1:W-:Y:S01]  /*18dd0*/  STL.128 [R1+0x390], R188 ;  /* 0x000390bc01007387 */ /* 0x0003e20000100c00 */
[----:B------:R-:W-:-:S03]  /*18de0*/  IMAD.MOV.U32 R169, RZ, RZ, R85 ;  /* 0x000000ffffa97224 */ /* 0x000fc600078e0055 */
[----:B------:R-:W-:Y:S01]  /*18df0*/  STL.128 [R1+0xc70], R176 ;  /* 0x000c70b001007387 */ /* 0x000fe20000100c00 */
[----:B------:R-:W-:-:S03]  /*18e00*/  IMAD.MOV.U32 R168, RZ, RZ, R84 ;  /* 0x000000ffffa87224 */ /* 0x000fc600078e0054 */
[----:B------:R2:W-:Y:S01]  /*18e10*/  STL.128 [R1+0xc80], R180 ;  /* 0x000c80b401007387 */ /* 0x0005e20000100c00 */
[----:B------:R-:W-:-:S03]  /*18e20*/  IMAD.MOV.U32 R167, RZ, RZ, R83 ;  /* 0x000000ffffa77224 */ /* 0x000fc600078e0053 */
[----:B------:R3:W-:Y:S01]  /*18e30*/  STL.128 [R1+0xc60], R172 ;  /* 0x000c60ac01007387 */ /* 0x0007e20000100c00 */
[----:B0-----:R-:W-:Y:S02]  /*18e40*/  IMAD.MOV.U32 R187, RZ, RZ, R103 ;  /* 0x000000ffffbb7224 */ /* 0x001fe400078e0067 */
        /* <DEDUP_REMOVED lines=10> */
[----:B------:R-:W-:Y:S01]  /*18ef0*/  STL.128 [R1+0x3e0], R208 ;  /* 0x0003e0d001007387 */ /* 0x000fe20000100c00 */
[----:B--2---:R-:W-:Y:S02]  /*18f00*/  IMAD.MOV.U32 R183, RZ, RZ, R99 ;  /* 0x000000ffffb77224 */ /* 0x004fe400078e0063 */
        /* <DEDUP_REMOVED lines=8> */
[----:B------:R-:W-:Y:S02]  /*18f90*/  IMAD.MOV.U32 R177, RZ, RZ, R93 ;  /* 0x000000ffffb17224 */ /* 0x000fe400078e005d */
[----:B------:R-:W-:Y:S01]  /*18fa0*/  IMAD.MOV.U32 R176, RZ, RZ, R92 ;  /* 0x000000ffffb07224 */ /* 0x000fe200078e005c */
[----:B------:R-:W-:Y:S01]  /*18fb0*/  STL.128 [R1+0x420], R224 ;  /* 0x000420e001007387 */ /* 0x000fe20000100c00 */
[----:B---3--:R-:W-:Y:S02]  /*18fc0*/  IMAD.MOV.U32 R175, RZ, RZ, R91 ;  /* 0x000000ffffaf7224 */ /* 0x008fe400078e005b */
[----:B------:R-:W-:Y:S01]  /*18fd0*/  IMAD.MOV.U32 R174, RZ, RZ, R90 ;  /* 0x000000ffffae7224 */ /* 0x000fe200078e005a */
[----:B------:R0:W-:Y:S01]  /*18fe0*/  STL.64 [R1+0xc50], R170 ;  /* 0x000c50aa01007387 */ /* 0x0001e20000100a00 */
[----:B------:R-:W-:-:S02]  /*18ff0*/  IMAD.MOV.U32 R173, RZ, RZ, R89 ;  /* 0x000000ffffad7224 */ /* 0x000fc400078e0059 */
[----:B------:R-:W-:Y:S01]  /*19000*/  IMAD.MOV.U32 R172, RZ, RZ, R88 ;  /* 0x000000ffffac7224 */ /* 0x000fe200078e0058 */
[----:B------:R1:W-:Y:S01]  /*19010*/  STL.64 [R1+0xc48], R164 ;  /* 0x000c48a401007387 */ /* 0x0003e20000100a00 */
[----:B------:R-:W-:Y:S02]  /*19020*/  IMAD.MOV.U32 R166, RZ, RZ, R82 ;  /* 0x000000ffffa67224 */ /* 0x000fe400078e0052 */
[----:B------:R-:W-:Y:S01]  /*19030*/  IMAD.MOV.U32 R161, RZ, RZ, R77 ;  /* 0x000000ffffa17224 */ /* 0x000fe200078e004d */
[----:B------:R2:W-:Y:S01]  /*19040*/  STL.64 [R1+0xc40], R162 ;  /* 0x000c40a201007387 */ /* 0x0005e20000100a00 */
[----:B------:R-:W-:Y:S02]  /*19050*/  IMAD.MOV.U32 R160, RZ, RZ, R76 ;  /* 0x000000ffffa07224 */ /* 0x000fe400078e004c */
[----:B------:R-:W-:Y:S01]  /*19060*/  IMAD.MOV.U32 R159, RZ, RZ, R75 ;  /* 0x000000ffff9f7224 */ /* 0x000fe200078e004b */
[----:B------:R3:W-:Y:S01]  /*19070*/  STL.128 [R1+0xc30], R152 ;  /* 0x000c309801007387 */ /* 0x0007e20000100c00 */
[----:B0-----:R-:W-:-:S02]  /*19080*/  IMAD.MOV.U32 R171, RZ, RZ, R87 ;  /* 0x000000ffffab7224 */ /* 0x001fc400078e0057 */
[----:B------:R-:W-:Y:S02]  /*19090*/  IMAD.MOV.U32 R170, RZ, RZ, R86 ;  /* 0x000000ffffaa7224 */ /* 0x000fe400078e0056 */
[----:B-1----:R-:W-:Y:S02]  /*190a0*/  IMAD.MOV.U32 R165, RZ, RZ, R81 ;  /* 0x000000ffffa57224 */ /* 0x002fe400078e0051 */
[----:B------:R-:W-:Y:S02]  /*190b0*/  IMAD.MOV.U32 R164, RZ, RZ, R80 ;  /* 0x000000ffffa47224 */ /* 0x000fe400078e0050 */
[----:B--2---:R-:W-:Y:S02]  /*190c0*/  IMAD.MOV.U32 R163, RZ, RZ, R79 ;  /* 0x000000ffffa37224 */ /* 0x004fe400078e004f */
[----:B------:R-:W-:Y:S02]  /*190d0*/  IMAD.MOV.U32 R162, RZ, RZ, R78 ;  /* 0x000000ffffa27224 */ /* 0x000fe400078e004e */
[----:B------:R-:W-:-:S02]  /*190e0*/  IMAD.MOV.U32 R158, RZ, RZ, R74 ;  /* 0x000000ffff9e7224 */ /* 0x000fc400078e004a */
[----:B------:R-:W-:Y:S02]  /*190f0*/  IMAD.MOV.U32 R157, RZ, RZ, R73 ;  /* 0x000000ffff9d7224 */ /* 0x000fe400078e0049 */
[----:B------:R-:W-:Y:S02]  /*19100*/  IMAD.MOV.U32 R156, RZ, RZ, R72 ;  /* 0x000000ffff9c7224 */ /* 0x000fe400078e0048 */
[----:B---3--:R-:W-:Y:S02]  /*19110*/  IMAD.MOV.U32 R155, RZ, RZ, R71 ;  /* 0x000000ffff9b7224 */ /* 0x008fe400078e0047 */
[----:B------:R-:W-:Y:S02]  /*19120*/  IMAD.MOV.U32 R154, RZ, RZ, R70 ;  /* 0x000000ffff9a7224 */ /* 0x000fe400078e0046 */
[----:B------:R-:W-:Y:S02]  /*19130*/  IMAD.MOV.U32 R153, RZ, RZ, R69 ;  /* 0x000000ffff997224 */ /* 0x000fe400078e0045 */
[----:B------:R-:W-:Y:S01]  /*19140*/  IMAD.MOV.U32 R152, RZ, RZ, R68 ;  /* 0x000000ffff987224 */ /* 0x000fe200078e0044 */
        /* <DEDUP_REMOVED lines=20> */
[----:B------:R-:W-:Y:S01]  /*19290*/  STL.128 [R1+0x300], R152 ;  /* 0x0003009801007387 */ /* 0x000fe20000100c00 */
[----:B------:R-:W-:-:S02]  /*192a0*/  IMAD.MOV.U32 R0, RZ, RZ, R151 ;  /* 0x000000ffff007224 */ /* 0x000fc400078e0097 */
[----:B------:R-:W-:Y:S02]  /*192b0*/  IMAD.MOV.U32 R2, RZ, RZ, R150 ;  /* 0x000000ffff027224 */ /* 0x000fe400078e0096 */
[----:B------:R-:W-:Y:S01]  /*192c0*/  IMAD.MOV.U32 R3, RZ, RZ, R149 ;  /* 0x000000ffff037224 */ /* 0x000fe200078e0095 */
[----:B------:R0:W-:Y:S01]  /*192d0*/  STL [R1+0x65c], R0 ;  /* 0x00065c0001007387 */ /* 0x0001e20000100800 */
[----:B------:R-:W-:Y:S02]  /*192e0*/  IMAD.MOV.U32 R234, RZ, RZ, R2 ;  /* 0x000000ffffea7224 */ /* 0x000fe400078e0002 */
[----:B------:R-:W-:Y:S01]  /*192f0*/  IMAD.MOV.U32 R233, RZ, RZ, R3 ;  /* 0x000000ffffe97224 */ /* 0x000fe200078e0003 */
[----:B------:R1:W-:Y:S01]  /*19300*/  STL [R1+0x658], R2 ;  /* 0x0006580201007387 */ /* 0x0003e20000100800 */
[----:B------:R-:W-:-:S03]  /*19310*/  IMAD.MOV.U32 R235, RZ, RZ, R0 ;  /* 0x000000ffffeb7224 */ /* 0x000fc600078e0000 */
[----:B------:R2:W-:Y:S01]  /*19320*/  STL [R1+0x654], R3 ;  /* 0x0006540301007387 */ /* 0x0005e20000100800 */
[----:B0-----:R-:W-:Y:S02]  /*19330*/  IMAD.MOV.U32 R0, RZ, RZ, R27 ;  /* 0x000000ffff007224 */ /* 0x001fe400078e001b */
[----:B------:R-:W-:Y:S02]  /*19340*/  IMAD.MOV.U32 R14, RZ, RZ, R148 ;  /* 0x000000ffff0e7224 */ /* 0x000fe400078e0094 */
[----:B-1----:R-:W-:Y:S02]  /*19350*/  IMAD.MOV.U32 R2, RZ, RZ, R26 ;  /* 0x000000ffff027224 */ /* 0x002fe400078e001a */
[----:B--2---:R-:W-:Y:S02]  /*19360*/  IMAD.MOV.U32 R3, RZ, RZ, R25 ;  /* 0x000000ffff037224 */ /* 0x004fe400078e0019 */
[----:B------:R-:W-:Y:S02]  /*19370*/  IMAD.MOV.U32 R151, RZ, RZ, R67 ;  /* 0x000000ffff977224 */ /* 0x000fe400078e0043 */
[----:B------:R-:W-:-:S02]  /*19380*/  IMAD.MOV.U32 R150, RZ, RZ, R66 ;  /* 0x000000ffff967224 */ /* 0x000fc400078e0042 */
[----:B------:R-:W-:Y:S02]  /*19390*/  IMAD.MOV.U32 R149, RZ, RZ, R65 ;  /* 0x000000ffff957224 */ /* 0x000fe400078e0041 */
[----:B------:R-:W-:Y:S02]  /*193a0*/  IMAD.MOV.U32 R148, RZ, RZ, R64 ;  /* 0x000000ffff947224 */ /* 0x000fe400078e0040 */
[----:B------:R-:W-:Y:S02]  /*193b0*/  IMAD.MOV.U32 R25, RZ, RZ, R3 ;  /* 0x000000ffff197224 */ /* 0x000fe400078e0003 */
[----:B------:R-:W-:Y:S02]  /*193c0*/  IMAD.MOV.U32 R15, RZ, RZ, R147 ;  /* 0x000000ffff0f7224 */ /* 0x000fe400078e0093 */
[----:B------:R-:W-:Y:S02]  /*193d0*/  IMAD.MOV.U32 R18, RZ, RZ, R146 ;  /* 0x000000ffff127224 */ /* 0x000fe400078e0092 */
[----:B------:R-:W-:Y:S01]  /*193e0*/  IMAD.MOV.U32 R19, RZ, RZ, R145 ;  /* 0x000000ffff137224 */ /* 0x000fe200078e0091 */
[----:B------:R0:W-:Y:S01]  /*193f0*/  STL [R1+0x630], R140 ;  /* 0x0006308c01007387 */ /* 0x0001e20000100800 */
[----:B------:R-:W-:-:S02]  /*19400*/  IMAD.MOV.U32 R20, RZ, RZ, R144 ;  /* 0x000000ffff147224 */ /* 0x000fc400078e0090 */
[----:B------:R-:W-:Y:S02]  /*19410*/  IMAD.MOV.U32 R21, RZ, RZ, R143 ;  /* 0x000000ffff157224 */ /* 0x000fe400078e008f */
[----:B------:R-:W-:Y:S02]  /*19420*/  IMAD.MOV.U32 R22, RZ, RZ, R142 ;  /* 0x000000ffff167224 */ /* 0x000fe400078e008e */
[----:B------:R-:W-:Y:S01]  /*19430*/  IMAD.MOV.U32 R23, RZ, RZ, R141 ;  /* 0x000000ffff177224 */ /* 0x000fe200078e008d */
[----:B------:R1:W-:Y:S01]  /*19440*/  STL [R1+0x62c], R139 ;  /* 0x00062c8b01007387 */ /* 0x0003e20000100800 */
[----:B------:R-:W-:Y:S02]  /*19450*/  IMAD.MOV.U32 R4, RZ, RZ, R108 ;  /* 0x000000ffff047224 */ /* 0x000fe400078e006c */
[----:B------:R-:W-:Y:S01]  /*19460*/  IMAD.MOV.U32 R216, RZ, RZ, R132 ;  /* 0x000000ffffd87224 */ /* 0x000fe200078e0084 */
[----:B------:R2:W-:Y:S01]  /*19470*/  STL [R1+0x628], R138 ;  /* 0x0006288a01007387 */ /* 0x0005e20000100800 */
[----:B------:R-:W-:-:S02]  /*19480*/  IMAD.MOV.U32 R217, RZ, RZ, R133 ;  /* 0x000000ffffd97224 */ /* 0x000fc400078e0085 */
[----:B------:R-:W-:Y:S01]  /*19490*/  IMAD.MOV.U32 R212, RZ, RZ, R128 ;  /* 0x000000ffffd47224 */ /* 0x000fe200078e0080 */
[----:B------:R3:W-:Y:S01]  /*194a0*/  STL [R1+0x624], R137 ;  /* 0x0006248901007387 */ /* 0x0007e20000100800 */
        /* <DEDUP_REMOVED lines=49> */
[----:B0-----:R-:W-:Y:S01]  /*197c0*/  IMAD.MOV.U32 R140, RZ, RZ, R56 ;  /* 0x000000ffff8c7224 */ /* 0x001fe200078e0038 */
[----:B------:R0:W-:Y:S01]  /*197d0*/  STL [R1+0x5e0], R120 ;  /* 0x0005e07801007387 */ /* 0x0001e20000100800 */
[----:B-1----:R-:W-:-:S02]  /*197e0*/  IMAD.MOV.U32 R139, RZ, RZ, R55 ;  /* 0x000000ffff8b7224 */ /* 0x002fc400078e0037 */
[----:B--2---:R-:W-:Y:S01]  /*197f0*/  IMAD.MOV.U32 R138, RZ, RZ, R54 ;  /* 0x000000ffff8a7224 */ /* 0x004fe200078e0036 */
[----:B------:R1:W-:Y:S01]  /*19800*/  STL [R1+0x5dc], R119 ;  /* 0x0005dc7701007387 */ /* 0x0003e20000100800 */
[----:B---3--:R-:W-:Y:S02]  /*19810*/  IMAD.MOV.U32 R137, RZ, RZ, R53 ;  /* 0x000000ffff897224 */ /* 0x008fe400078e0035 */
[----:B----4-:R-:W-:Y:S01]  /*19820*/  IMAD.MOV.U32 R136, RZ, RZ, R52 ;  /* 0x000000ffff887224 */ /* 0x010fe200078e0034 */
        /* <DEDUP_REMOVED lines=20> */
[----:B------:R-:W-:Y:S02]  /*19970*/  IMAD.MOV.U32 R122, RZ, RZ, R38 ;  /* 0x000000ffff7a7224 */ /* 0x000fe400078e0026 */
[----:B------:R-:W-:-:S02]  /*19980*/  IMAD.MOV.U32 R121, RZ, RZ, R37 ;  /* 0x000000ffff797224 */ /* 0x000fc400078e0025 */
[----:B0-----:R-:W-:Y:S02]  /*19990*/  IMAD.MOV.U32 R120, RZ, RZ, R36 ;  /* 0x000000ffff787224 */ /* 0x001fe400078e0024 */
[----:B-1----:R-:W-:Y:S02]  /*199a0*/  IMAD.MOV.U32 R119, RZ, RZ, R35 ;  /* 0x000000ffff777224 */ /* 0x002fe400078e0023 */
[----:B--2---:R-:W-:Y:S02]  /*199b0*/  IMAD.MOV.U32 R118, RZ, RZ, R34 ;  /* 0x000000ffff767224 */ /* 0x004fe400078e0022 */
[----:B---3--:R-:W-:Y:S02]  /*199c0*/  IMAD.MOV.U32 R117, RZ, RZ, R33 ;  /* 0x000000ffff757224 */ /* 0x008fe400078e0021 */
[----:B----4-:R-:W-:Y:S02]  /*199d0*/  IMAD.MOV.U32 R116, RZ, RZ, R32 ;  /* 0x000000ffff747224 */ /* 0x010fe400078e0020 */
[----:B------:R-:W-:-:S02]  /*199e0*/  IMAD.MOV.U32 R115, RZ, RZ, R31 ;  /* 0x000000ffff737224 */ /* 0x000fc400078e001f */
[----:B------:R-:W-:Y:S02]  /*199f0*/  IMAD.MOV.U32 R114, RZ, RZ, R30 ;  /* 0x000000ffff727224 */ /* 0x000fe400078e001e */
[----:B------:R-:W-:Y:S02]  /*19a00*/  IMAD.MOV.U32 R113, RZ, RZ, R29 ;  /* 0x000000ffff717224 */ /* 0x000fe400078e001d */
[----:B------:R-:W-:Y:S02]  /*19a10*/  IMAD.MOV.U32 R112, RZ, RZ, R28 ;  /* 0x000000ffff707224 */ /* 0x000fe400078e001c */
[----:B------:R-:W-:Y:S02]  /*19a20*/  IMAD.MOV.U32 R26, RZ, RZ, R2 ;  /* 0x000000ffff1a7224 */ /* 0x000fe400078e0002 */
[----:B------:R-:W-:Y:S01]  /*19a30*/  IMAD.MOV.U32 R27, RZ, RZ, R0 ;  /* 0x000000ffff1b7224 */ /* 0x000fe200078e0000 */
[----:B------:R-:W-:Y:S01]  /*19a40*/  STL [R1+0x650], R14 ;  /* 0x0006500e01007387 */ /* 0x000fe20000100800 */
[----:B------:R-:W-:-:S03]  /*19a50*/  IMAD.MOV.U32 R193, RZ, RZ, R109 ;  /* 0x000000ffffc17224 */ /* 0x000fc600078e006d */
[----:B------:R-:W-:Y:S01]  /*19a60*/  STL [R1+0x64c], R15 ;  /* 0x00064c0f01007387 */ /* 0x000fe20000100800 */
[----:B------:R-:W-:-:S03]  /*19a70*/  IMAD.MOV.U32 R194, RZ, RZ, R110 ;  /* 0x000000ffffc27224 */ /* 0x000fc600078e006e */
        /* <DEDUP_REMOVED lines=85> */
[----:B------:R-:W-:Y:S04]  /*19fd0*/  STL [R1+0x460], R24 ;  /* 0x0004601801007387 */ /* 0x000fe80000100800 */
[----:B------:R1:W-:Y:S04]  /*19fe0*/  STL.128 [R1+0xc20], R24 ;  /* 0x000c201801007387 */ /* 0x0003e80000100c00 */
[----:B0-----:R-:W2:Y:S04]  /*19ff0*/  LDL.LU.128 R152, [R1+0xc30] ;  /* 0x000c300001987983 */ /* 0x001ea80000300c00 */
[----:B------:R-:W2:Y:S04]  /*1a000*/  LDL.LU.128 R28, [R1+0x470] ;  /* 0x00047000011c7983 */ /* 0x000ea80000300c00 */
[----:B------:R-:W2:Y:S04]  /*1a010*/  LDL.LU.128 R32, [R1+0x480] ;  /* 0x0004800001207983 */ /* 0x000ea80000300c00 */
        /* <DEDUP_REMOVED lines=29> */
[----:B------:R-:W2:Y:S01]  /*1a1f0*/  LDL.LU.128 R148, [R1+0x650] ;  /* 0x0006500001947983 */ /* 0x000ea20000300c00 */
[----:B------:R-:W-:-:S03]  /*1a200*/  IMAD.MOV.U32 R192, RZ, RZ, R4 ;  /* 0x000000ffffc07224 */ /* 0x000fc600078e0004 */
[----:B------:R-:W-:Y:S04]  /*1a210*/  STL.128 [R1+0x320], R160 ;  /* 0x000320a001007387 */ /* 0x000fe80000100c00 */
[----:B------:R0:W-:Y:S04]  /*1a220*/  STL.128 [R1+0x3a0], R192 ;  /* 0x0003a0c001007387 */ /* 0x0001e80000100c00 */
[----:B------:R1:W-:Y:S04]  /*1a230*/  STL.128 [R1+0x330], R164 ;  /* 0x000330a401007387 */ /* 0x0003e80000100c00 */
[----:B------:R3:W-:Y:S04]  /*1a240*/  STL.128 [R1+0x340], R168 ;  /* 0x000340a801007387 */ /* 0x0007e80000100c00 */
[----:B------:R4:W-:Y:S04]  /*1a250*/  STL.128 [R1+0x350], R172 ;  /* 0x000350ac01007387 */ /* 0x0009e80000100c00 */
[----:B0-----:R-:W2:Y:S04]  /*1a260*/  LDL.LU R192, [R1+0xc90] ;  /* 0x000c900001c07983 */ /* 0x001ea80000300800 */
[----:B-1----:R-:W2:Y:S04]  /*1a270*/  LDL.LU.64 R164, [R1+0xc48] ;  /* 0x000c480001a47983 */ /* 0x002ea80000300a00 */
[----:B---3--:R-:W3:Y:S04]  /*1a280*/  LDL.LU.64 R170, [R1+0xc50] ;  /* 0x000c500001aa7983 */ /* 0x008ee80000300a00 */
[----:B----4-:R-:W4:Y:S04]  /*1a290*/  LDL.LU.128 R172, [R1+0xc60] ;  /* 0x000c600001ac7983 */ /* 0x010f280000300c00 */
[----:B------:R-:W3:Y:S04]  /*1a2a0*/  LDL.LU.64 R162, [R1+0xc40] ;  /* 0x000c400001a27983 */ /* 0x000ee80000300a00 */
[----:B------:R0:W-:Y:S04]  /*1a2b0*/  STL.128 [R1+0x360], R176 ;  /* 0x000360b001007387 */ /* 0x0001e80000100c00 */
[----:B------:R1:W-:Y:S04]  /*1a2c0*/  STL.128 [R1+0x370], R180 ;  /* 0x000370b401007387 */ /* 0x0003e80000100c00 */
[----:B0-----:R-:W3:Y:S04]  /*1a2d0*/  LDL.LU.128 R176, [R1+0xc70] ;  /* 0x000c700001b07983 */ /* 0x001ee80000300c00 */
[----:B-1----:R-:W3:Y:S01]  /*1a2e0*/  LDL.LU.128 R180, [R1+0xc80] ;  /* 0x000c800001b47983 */ /* 0x002ee20000300c00 */
[----:B------:R-:W-:-:S03]  /*1a2f0*/  IMAD.MOV.U32 R232, RZ, RZ, R14 ;  /* 0x000000ffffe87224 */ /* 0x000fc600078e000e */
[----:B------:R0:W-:Y:S01]  /*1a300*/  STL.128 [R1+0x430], R228 ;  /* 0x000430e401007387 */ /* 0x0001e20000100c00 */
[----:B------:R-:W-:-:S03]  /*1a310*/  IMAD.MOV.U32 R4, RZ, RZ, R16 ;  /* 0x000000ffff047224 */ /* 0x000fc600078e0010 */
[----:B------:R-:W-:Y:S04]  /*1a320*/  STL.128 [R1+0x310], R156 ;  /* 0x0003109c01007387 */ /* 0x000fe80000100c00 */
[----:B------:R-:W-:Y:S04]  /*1a330*/  STL.128 [R1+0x380], R184 ;  /* 0x000380b801007387 */ /* 0x000fe80000100c00 */
[----:B------:R-:W-:Y:S01]  /*1a340*/  STL.128 [R1+0x390], R188 ;  /* 0x000390bc01007387 */ /* 0x000fe20000100c00 */
[----:B0-----:R-:W-:-:S03]  /*1a350*/  IMAD.MOV.U32 R228, RZ, RZ, R20 ;  /* 0x000000ffffe47224 */ /* 0x001fc600078e0014 */
[----:B------:R-:W-:Y:S01]  /*1a360*/  STL.128 [R1+0x3b0], R196 ;  /* 0x0003b0c401007387 */ /* 0x000fe20000100c00 */
[----:B------:R-:W-:Y:S02]  /*1a370*/  IMAD.MOV.U32 R229, RZ, RZ, R19 ;  /* 0x000000ffffe57224 */ /* 0x000fe400078e0013 */
[----:B------:R-:W-:Y:S02]  /*1a380*/  IMAD.MOV.U32 R230, RZ, RZ, R18 ;  /* 0x000000ffffe67224 */ /* 0x000fe400078e0012 */
[----:B------:R-:W-:Y:S01]  /*1a390*/  IMAD.MOV.U32 R231, RZ, RZ, R15 ;  /* 0x000000ffffe77224 */ /* 0x000fe200078e000f */
[----:B------:R-:W-:Y:S01]  /*1a3a0*/  STL.128 [R1+0x3d0], R204 ;  /* 0x0003d0cc01007387 */ /* 0x000fe20000100c00 */
[----:B------:R-:W-:Y:S02]  /*1a3b0*/  IMAD.MOV.U32 R225, RZ, RZ, R23 ;  /* 0x000000ffffe17224 */ /* 0x000fe400078e0017 */
[----:B------:R-:W-:Y:S01]  /*1a3c0*/  IMAD.MOV.U32 R226, RZ, RZ, R22 ;  /* 0x000000ffffe27224 */ /* 0x000fe200078e0016 */
[----:B------:R-:W-:Y:S04]  /*1a3d0*/  STL.128 [R1+0x3c0], R200 ;  /* 0x0003c0c801007387 */ /* 0x000fe80000100c00 */
[----:B------:R-:W-:Y:S04]  /*1a3e0*/  STL.128 [R1+0x430], R228 ;  /* 0x000430e401007387 */ /* 0x000fe80000100c00 */
[----:B------:R-:W-:Y:S04]  /*1a3f0*/  STL.128 [R1+0x440], R232 ;  /* 0x000440e801007387 */ /* 0x000fe80000100c00 */
[----:B------:R-:W-:Y:S04]  /*1a400*/  STL.128 [R1+0x250], R8 ;  /* 0x0002500801007387 */ /* 0x000fe80000100c00 */
[----:B------:R-:W-:Y:S01]  /*1a410*/  STL.128 [R1+0x250], R4 ;  /* 0x0002500401007387 */ /* 0x000fe20000100c00 */
[----:B--2---:R-:W-:-:S03]  /*1a420*/  WARPGROUP.ARRIVE ;  /* 0x00000000000079c5 */ /* 0x004fc60000000000 */
[----:B----4-:R0:W-:Y:S03]  /*1a430*/  STL.64 [R1+0xbb8], R174 ;  /* 0x000bb8ae01007387 */ /* 0x0101e60000100a00 */
[----:B------:R-:W-:Y:S01]  /*1a440*/  HGMMA.64x256x16.F32 R24, R152, gdesc[UR4].tnspB, R24, gsb0 ;  /* 0x43e0000498187df0 */ /* 0x000fe20008000818 */
[----:B---3--:R1:W-:Y:S04]  /*1a450*/  STL.128 [R1+0xbc0], R176 ;  /* 0x000bc0b001007387 */ /* 0x0083e80000100c00 */
[----:B------:R2:W-:Y:S04]  /*1a460*/  STL.128 [R1+0xbd0], R180 ;  /* 0x000bd0b401007387 */ /* 0x0005e80000100c00 */
[----:B0-----:R-:W3:Y:S01]  /*1a470*/  LDL.LU.64 R174, [R1+0xbb8] ;  /* 0x000bb80001ae7983 */ /* 0x001ee20000300a00 */
[----:B------:R-:W-:-:S02]  /*1a480*/  IMAD.MOV.U32 R227, RZ, RZ, R21 ;  /* 0x000000ffffe37224 */ /* 0x000fc400078e0015 */
[----:B------:R-:W-:Y:S02]  /*1a490*/  VIADD R16, R12, 0x200 ;  /* 0x000002000c107836 */ /* 0x000fe40000000000 */
[----:B------:R-:W-:Y:S01]  /*1a4a0*/  IMAD.MOV.U32 R17, RZ, RZ, R13 ;  /* 0x000000ffff117224 */ /* 0x000fe200078e000d */
[----:B------:R-:W-:Y:S04]  /*1a4b0*/  STL.128 [R1+0x3e0], R208 ;  /* 0x0003e0d001007387 */ /* 0x000fe80000100c00 */
[----:B-1----:R-:W4:Y:S04]  /*1a4c0*/  LDL.LU.128 R176, [R1+0xbc0] ;  /* 0x000bc00001b07983 */ /* 0x002f280000300c00 */
[----:B--2---:R-:W2:Y:S04]  /*1a4d0*/  LDL.LU.128 R180, [R1+0xbd0] ;  /* 0x000bd00001b47983 */ /* 0x004ea80000300c00 */
[----:B------:R-:W-:Y:S04]  /*1a4e0*/  STL.128 [R1+0x3f0], R212 ;  /* 0x0003f0d401007387 */ /* 0x000fe80000100c00 */
[----:B------:R-:W-:Y:S04]  /*1a4f0*/  STL.128 [R1+0x400], R216 ;  /* 0x000400d801007387 */ /* 0x000fe80000100c00 */
[----:B------:R-:W-:Y:S04]  /*1a500*/  STL.128 [R1+0x410], R220 ;  /* 0x000410dc01007387 */ /* 0x000fe80000100c00 */
[----:B------:R-:W3:Y:S01]  /*1a510*/  LDL.LU.64 R232, [R1+0xc98] ;  /* 0x000c980001e87983 */ /* 0x000ee20000300a00 */
[----:B------:R-:W-:-:S02]  /*1a520*/  WARPGROUP.DEPBAR.LE gsb0, 0x0 ;  /* 0x00008000000079c5 */ /* 0x000fc40000010000 */
[----:B------:R-:W-:Y:S01]  /*1a530*/  IMAD.MOV.U32 R160, RZ, RZ, R76 ;  /* 0x000000ffffa07224 */ /* 0x000fe200078e004c */
[----:B------:R-:W-:Y:S01]  /*1a540*/  STL.128 [R1+0x520], R72 ;  /* 0x0005204801007387 */ /* 0x000fe20000100c00 */
        /* <DEDUP_REMOVED lines=28> */
[----:B------:R0:W-:Y:S01]  /*1a710*/  STL.128 [R1+0x460], R24 ;  /* 0x0004601801007387 */ /* 0x0001e20000100c00 */
[----:B------:R-:W-:-:S03]  /*1a720*/  IMAD.MOV.U32 R2, RZ, RZ, R88 ;  /* 0x000000ffff027224 */ /* 0x000fc600078e0058 */
[----:B------:R-:W4:Y:S01]  /*1a730*/  LDL.LU.128 R120, [R1+0x520] ;  /* 0x0005200001787983 */ /* 0x000f220000300c00 */
[----:B------:R-:W-:Y:S02]  /*1a740*/  IMAD.MOV.U32 R3, RZ, RZ, R89 ;  /* 0x000000ffff037224 */ /* 0x000fe400078e0059 */
[----:B------:R-:W-:Y:S01]  /*1a750*/  IMAD.MOV.U32 R22, RZ, RZ, R90 ;  /* 0x000000ffff167224 */ /* 0x000fe200078e005a */
[----:B------:R-:W-:Y:S01]  /*1a760*/  STL.128 [R1+0x470], R28 ;  /* 0x0004701c01007387 */ /* 0x000fe20000100c00 */
[----:B------:R-:W-:Y:S02]  /*1a770*/  IMAD.MOV.U32 R23, RZ, RZ, R91 ;  /* 0x000000ffff177224 */ /* 0x000fe400078e005b */
        /* <DEDUP_REMOVED lines=20> */
[----:B------:R-:W-:-:S03]  /*1a8c0*/  F2FP.F16.F32.PACK_AB R152, R170, R171 ;  /* 0x000000abaa98723e */ /* 0x000fc600000000ff */
[----:B------:R-:W-:Y:S01]  /*1a8d0*/  STL.128 [R1+0x4f0], R60 ;  /* 0x0004f03c01007387 */ /* 0x000fe20000100c00 */
[----:B------:R-:W-:-:S03]  /*1a8e0*/  F2FP.F16.F32.PACK_AB R153, R163, R165 ;  /* 0x000000a5a399723e */ /* 0x000fc600000000ff */
[----:B------:R-:W-:Y:S01]  /*1a8f0*/  STL.128 [R1+0x500], R64 ;  /* 0x0005004001007387 */ /* 0x000fe20000100c00 */
[----:B------:R-:W-:-:S03]  /*1a900*/  F2FP.F16.F32.PACK_AB R154, R172, R173 ;  /* 0x000000adac9a723e */ /* 0x000fc600000000ff */
[----:B------:R-:W-:Y:S01]  /*1a910*/  STL.128 [R1+0x510], R68 ;  /* 0x0005104401007387 */ /* 0x000fe20000100c00 */
[----:B------:R-:W-:-:S03]  /*1a920*/  F2FP.F16.F32.PACK_AB R155, R162, R164 ;  /* 0x000000a4a29b723e */ /* 0x000fc600000000ff */
[----:B------:R1:W-:Y:S04]  /*1a930*/  STL.64 [R1+0x538], R78 ;  /* 0x0005384e01007387 */ /* 0x0003e80000100a00 */
[----:B------:R1:W-:Y:S04]  /*1a940*/  STL.64 [R1+0x540], R80 ;  /* 0x0005405001007387 */ /* 0x0003e80000100a00 */
[----:B------:R1:W-:Y:S04]  /*1a950*/  STL.64 [R1+0x558], R86 ;  /* 0x0005585601007387 */ /* 0x0003e80000100a00 */
[----:B0-----:R-:W2:Y:S04]  /*1a960*/  LDL.LU.128 R24, [R1+0xc20] ;  /* 0x000c200001187983 */ /* 0x001ea80000300c00 */
[----:B------:R0:W-:Y:S04]  /*1a970*/  STL.128 [R1+0xc10], R196 ;  /* 0x000c10c401007387 */ /* 0x0001e80000100c00 */
[----:B------:R0:W-:Y:S04]  /*1a980*/  STL.128 [R1+0xc00], R192 ;  /* 0x000c00c001007387 */ /* 0x0001e80000100c00 */
[----:B------:R0:W-:Y:S04]  /*1a990*/  STL.128 [R1+0xbf0], R188 ;  /* 0x000bf0bc01007387 */ /* 0x0001e80000100c00 */
[----:B------:R0:W-:Y:S04]  /*1a9a0*/  STL.128 [R1+0xbe0], R184 ;  /* 0x000be0b801007387 */ /* 0x0001e80000100c00 */
[----:B------:R0:W-:Y:S04]  /*1a9b0*/  STL.64 [R1+0xbb0], R168 ;  /* 0x000bb0a801007387 */ /* 0x0001e80000100a00 */
[----:B------:R0:W-:Y:S04]  /*1a9c0*/  STL.64 [R1+0xba8], R166 ;  /* 0x000ba8a601007387 */ /* 0x0001e80000100a00 */
[----:B------:R0:W-:Y:S04]  /*1a9d0*/  STL.64 [R1+0xba0], R160 ;  /* 0x000ba0a001007387 */ /* 0x0001e80000100a00 */
[----:B------:R0:W-:Y:S04]  /*1a9e0*/  STL.128 [R1+0xb90], R156 ;  /* 0x000b909c01007387 */ /* 0x0001e80000100c00 */
[----:B------:R-:W3:Y:S04]  /*1a9f0*/  LDL.LU.128 R72, [R1+0x460] ;  /* 0x0004600001487983 */ /* 0x000ee80000300c00 */
[----:B-1----:R-:W3:Y:S04]  /*1aa00*/  LDL.LU.128 R76, [R1+0x470] ;  /* 0x00047000014c7983 */ /* 0x002ee80000300c00 */
[----:B------:R-:W3:Y:S04]  /*1aa10*/  LDL.LU.128 R80, [R1+0x480] ;  /* 0x0004800001507983 */ /* 0x000ee80000300c00 */
        /* <DEDUP_REMOVED lines=9> */
[----:B------:R-:W3:Y:S04]  /*1aab0*/  LDL.LU R8, [R1+0x540] ;  /* 0x0005400001087983 */ /* 0x000ee80000300800 */
[----:B------:R-:W3:Y:S04]  /*1aac0*/  LDL.LU R9, [R1+0x544] ;  /* 0x0005440001097983 */ /* 0x000ee80000300800 */
[----:B------:R-:W3:Y:S04]  /*1aad0*/  LDL.LU R10, [R1+0x558] ;  /* 0x00055800010a7983 */ /* 0x000ee80000300800 */
[----:B------:R-:W3:Y:S04]  /*1aae0*/  LDL.LU R11, [R1+0x55c] ;  /* 0x00055c00010b7983 */ /* 0x000ee80000300800 */
[----:B------:R-:W3:Y:S04]  /*1aaf0*/  LDL.LU R6, [R1+0x538] ;  /* 0x0005380001067983 */ /* 0x000ee80000300800 */
[----:B------:R-:W3:Y:S04]  /*1ab00*/  LDL.LU R7, [R1+0x53c] ;  /* 0x00053c0001077983 */ /* 0x000ee80000300800 */
[----:B0-----:R-:W3:Y:S04]  /*1ab10*/  LDL.LU.128 R196, [R1+0xc10] ;  /* 0x000c100001c47983 */ /* 0x001ee80000300c00 */
[----:B------:R-:W3:Y:S04]  /*1ab20*/  LDL.LU.128 R192, [R1+0xc00] ;  /* 0x000c000001c07983 */ /* 0x000ee80000300c00 */
[----:B------:R-:W3:Y:S04]  /*1ab30*/  LDL.LU.128 R188, [R1+0xbf0] ;  /* 0x000bf00001bc7983 */ /* 0x000ee80000300c00 */
[----:B------:R-:W3:Y:S04]  /*1ab40*/  LDL.LU.128 R184, [R1+0xbe0] ;  /* 0x000be00001b87983 */ /* 0x000ee80000300c00 */
[----:B------:R-:W3:Y:S04]  /*1ab50*/  LDL.LU.64 R168, [R1+0xbb0] ;  /* 0x000bb00001a87983 */ /* 0x000ee80000300a00 */
[----:B------:R-:W3:Y:S04]  /*1ab60*/  LDL.LU.64 R166, [R1+0xba8] ;  /* 0x000ba80001a67983 */ /* 0x000ee80000300a00 */
[----:B------:R-:W3:Y:S04]  /*1ab70*/  LDL.LU.64 R160, [R1+0xba0] ;  /* 0x000ba00001a07983 */ /* 0x000ee80000300a00 */
[----:B------:R-:W3:Y:S04]  /*1ab80*/  LDL.LU.128 R156, [R1+0xb90] ;  /* 0x000b9000019c7983 */ /* 0x000ee80000300c00 */
[----:B------:R0:W-:Y:S04]  /*1ab90*/  STL.128 [R1+0xb80], R152 ;  /* 0x000b809801007387 */ /* 0x0001e80000100c00 */
[----:B0-----:R-:W3:Y:S01]  /*1aba0*/  LDL.LU.128 R152, [R1+0xb80] ;  /* 0x000b800001987983 */ /* 0x001ee20000300c00 */
[----:B------:R-:W-:Y:S01]  /*1abb0*/  R2UR UR6, R16 ;  /* 0x00000000100672ca */ /* 0x000fe200000e0000 */
[----:B------:R-:W-:Y:S01]  /*1abc0*/  IMAD.MOV.U32 R208, RZ, RZ, R124 ;  /* 0x000000ffffd07224 */ /* 0x000fe200078e007c */
[----:B------:R-:W-:Y:S01]  /*1abd0*/  R2UR UR7, R17 ;  /* 0x00000000110772ca */ /* 0x000fe200000e0000 */
[----:B------:R0:W-:Y:S01]  /*1abe0*/  STL.128 [R1+0x420], R224 ;  /* 0x000420e001007387 */ /* 0x0001e20000100c00 */
        /* <DEDUP_REMOVED lines=15> */
[----:B0-----:R-:W-:Y:S02]  /*1ace0*/  IMAD.MOV.U32 R224, RZ, RZ, R140 ;  /* 0x000000ffffe07224 */ /* 0x001fe400078e008c */
        /* <DEDUP_REMOVED lines=22> */
[----:B----4-:R-:W-:Y:S02]  /*1ae50*/  IMAD.MOV.U32 R17, RZ, RZ, R120 ;  /* 0x000000ffff117224 */ /* 0x010fe400078e0078 */
[----:B------:R-:W-:Y:S02]  /*1ae60*/  IMAD.MOV.U32 R16, RZ, RZ, R121 ;  /* 0x000000ffff107224 */ /* 0x000fe400078e0079 */
[----:B------:R-:W-:Y:S02]  /*1ae70*/  IMAD.MOV.U32 R5, RZ, RZ, R122 ;  /* 0x000000ffff057224 */ /* 0x000fe400078e007a */
[----:B------:R-:W-:Y:S01]  /*1ae80*/  IMAD.MOV.U32 R4, RZ, RZ, R123 ;  /* 0x000000ffff047224 */ /* 0x000fe200078e007b */
        /* <DEDUP_REMOVED lines=9> */
[----:B0-----:R-:W-:Y:S02]  /*1af20*/  IMAD.MOV.U32 R120, RZ, RZ, R204 ;  /* 0x000000ffff787224 */ /* 0x001fe400078e00cc */
[----:B------:R-:W-:Y:S02]  /*1af30*/  IMAD.MOV.U32 R121, RZ, RZ, R205 ;  /* 0x000000ffff797224 */ /* 0x000fe400078e00cd */
[----:B------:R-:W-:Y:S02]  /*1af40*/  IMAD.MOV.U32 R122, RZ, RZ, R206 ;  /* 0x000000ffff7a7224 */ /* 0x000fe400078e00ce */
[----:B------:R-:W-:Y:S02]  /*1af50*/  IMAD.MOV.U32 R123, RZ, RZ, R207 ;  /* 0x000000ffff7b7224 */ /* 0x000fe400078e00cf */
[----:B------:R-:W-:Y:S01]  /*1af60*/  IMAD.MOV.U32 R151, RZ, RZ, R0 ;  /* 0x000000ffff977224 */ /* 0x000fe200078e0000 */
[----:B--2---:R0:W-:Y:S04]  /*1af70*/  STL.128 [R1+0x250], R24 ;  /* 0x0002501801007387 */ /* 0x0041e80000100c00 */
[----:B---3--:R1:W-:Y:S01]  /*1af80*/  STL.128 [R1+0x250], R72 ;  /* 0x0002504801007387 */ /* 0x0083e20000100c00 */
[----:B0-----:R-:W-:-:S02]  /*1af90*/  IMAD.MOV.U32 R24, RZ, RZ, R72 ;  /* 0x000000ffff187224 */ /* 0x001fc400078e0048 */
        /* <DEDUP_REMOVED lines=58> */
[----:B-1----:R-:W-:-:S02]  /*1b340*/  IMAD.MOV.U32 R72, RZ, RZ, R17 ;  /* 0x000000ffff487224 */ /* 0x002fc400078e0011 */
[----:B------:R-:W-:Y:S02]  /*1b350*/  IMAD.MOV.U32 R73, RZ, RZ, R16 ;  /* 0x000000ffff497224 */ /* 0x000fe400078e0010 */
[----:B------:R-:W-:Y:S02]  /*1b360*/  IMAD.MOV.U32 R74, RZ, RZ, R5 ;  /* 0x000000ffff4a7224 */ /* 0x000fe400078e0005 */
[----:B------:R-:W-:Y:S02]  /*1b370*/  IMAD.MOV.U32 R75, RZ, RZ, R4 ;  /* 0x000000ffff4b7224 */ /* 0x000fe400078e0004 */
[----:B0-----:R-:W-:Y:S02]  /*1b380*/  IMAD.MOV.U32 R76, RZ, RZ, R160 ;  /* 0x000000ffff4c7224 */ /* 0x001fe400078e00a0 */
[----:B------:R-:W-:Y:S02]  /*1b390*/  IMAD.MOV.U32 R77, RZ, RZ, R161 ;  /* 0x000000ffff4d7224 */ /* 0x000fe400078e00a1 */
[----:B------:R-:W-:-:S02]  /*1b3a0*/  IMAD.MOV.U32 R78, RZ, RZ, R6 ;  /* 0x000000ffff4e7224 */ /* 0x000fc400078e0006 */
[----:B------:R-:W-:Y:S02]  /*1b3b0*/  IMAD.MOV.U32 R79, RZ, RZ, R7 ;  /* 0x000000ffff4f7224 */ /* 0x000fe400078e0007 */
[----:B--2---:R-:W-:Y:S02]  /*1b3c0*/  IMAD.MOV.U32 R80, RZ, RZ, R8 ;  /* 0x000000ffff507224 */ /* 0x004fe400078e0008 */
[----:B------:R-:W-:Y:S02]  /*1b3d0*/  IMAD.MOV.U32 R81, RZ, RZ, R9 ;  /* 0x000000ffff517224 */ /* 0x000fe400078e0009 */
[----:B------:R-:W-:Y:S02]  /*1b3e0*/  IMAD.MOV.U32 R82, RZ, RZ, R166 ;  /* 0x000000ffff527224 */ /* 0x000fe400078e00a6 */
[----:B------:R-:W-:Y:S02]  /*1b3f0*/  IMAD.MOV.U32 R83, RZ, RZ, R167 ;  /* 0x000000ffff537224 */ /* 0x000fe400078e00a7 */
[----:B---3--:R-:W-:-:S02]  /*1b400*/  IMAD.MOV.U32 R84, RZ, RZ, R168 ;  /* 0x000000ffff547224 */ /* 0x008fc400078e00a8 */
[----:B------:R-:W-:Y:S02]  /*1b410*/  IMAD.MOV.U32 R85, RZ, RZ, R169 ;  /* 0x000000ffff557224 */ /* 0x000fe400078e00a9 */
[----:B------:R-:W-:Y:S02]  /*1b420*/  IMAD.MOV.U32 R86, RZ, RZ, R10 ;  /* 0x000000ffff567224 */ /* 0x000fe400078e000a */
[----:B------:R-:W-:Y:S02]  /*1b430*/  IMAD.MOV.U32 R87, RZ, RZ, R11 ;  /* 0x000000ffff577224 */ /* 0x000fe400078e000b */
[----:B----4-:R-:W-:Y:S02]  /*1b440*/  IMAD.MOV.U32 R88, RZ, RZ, R2 ;  /* 0x000000ffff587224 */ /* 0x010fe400078e0002 */
        /* <DEDUP_REMOVED lines=34> */
[----:B------:R-:W-:-:S06]  /*1b670*/  IMAD.MOV.U32 R147, RZ, RZ, R156 ;  /* 0x000000ffff937224 */ /* 0x000fcc00078e009c */
[----:B------:R-:W-:-:S06]  /*1b680*/  WARPGROUP.ARRIVE ;  /* 0x00000000000079c5 */ /* 0x000fcc0000000000 */
[----:B------:R-:W-:Y:S01]  /*1b690*/  HGMMA.64x256x16.F32 R24, R152, gdesc[UR4].tnspB, R24, gsb0 ;  /* 0x43e0000498187df0 */ /* 0x000fe20008000818 */
[----:B------:R0:W-:Y:S01]  /*1b6a0*/  STL.128 [R1+0xb30], R176 ;  /* 0x000b30b001007387 */ /* 0x0001e20000100c00 */
[----:B------:R-:W-:-:S03]  /*1b6b0*/  IMAD.MOV.U32 R172, RZ, RZ, R2 ;  /* 0x000000ffffac7224 */ /* 0x000fc600078e0002 */
[----:B------:R1:W-:Y:S01]  /*1b6c0*/  STL [R1+0xb50], R192 ;  /* 0x000b50c001007387 */ /* 0x0003e20000100800 */
[----:B------:R-:W-:-:S03]  /*1b6d0*/  IMAD.MOV.U32 R173, RZ, RZ, R3 ;  /* 0x000000ffffad7224 */ /* 0x000fc600078e0003 */
[----:B------:R-:W-:Y:S04]  /*1b6e0*/  STL.128 [R1+0xb40], R180 ;  /* 0x000b40b401007387 */ /* 0x000fe80000100c00 */
[----:B------:R2:W-:Y:S01]  /*1b6f0*/  STL.64 [R1+0xb20], R174 ;  /* 0x000b20ae01007387 */ /* 0x0005e20000100a00 */
[----:B0-----:R-:W-:-:S03]  /*1b700*/  IMAD.MOV.U32 R176, RZ, RZ, R18 ;  /* 0x000000ffffb07224 */ /* 0x001fc600078e0012 */
[----:B------:R-:W-:Y:S01]  /*1b710*/  STL.64 [R1+0xb58], R232 ;  /* 0x000b58e801007387 */ /* 0x000fe20000100a00 */
[----:B------:R-:W-:Y:S02]  /*1b720*/  IMAD.MOV.U32 R177, RZ, RZ, R19 ;  /* 0x000000ffffb17224 */ /* 0x000fe400078e0013 */
[----:B------:R-:W-:Y:S01]  /*1b730*/  IMAD.MOV.U32 R178, RZ, RZ, R14 ;  /* 0x000000ffffb27224 */ /* 0x000fe200078e000e */
[----:B------:R-:W-:Y:S01]  /*1b740*/  STL.128 [R1+0x3b0], R196 ;  /* 0x0003b0c401007387 */ /* 0x000fe20000100c00 */
[----:B------:R-:W-:Y:S02]  /*1b750*/  IMAD.MOV.U32 R179, RZ, RZ, R235 ;  /* 0x000000ffffb37224 */ /* 0x000fe400078e00eb */
[----:B-1----:R-:W-:Y:S01]  /*1b760*/  IMAD.MOV.U32 R192, RZ, RZ, R228 ;  /* 0x000000ffffc07224 */ /* 0x002fe200078e00e4 */
[----:B------:R-:W-:Y:S01]  /*1b770*/  STL.128 [R1+0x410], R220 ;  /* 0x000410dc01007387 */ /* 0x000fe20000100c00 */
[----:B--2---:R-:W-:-:S03]  /*1b780*/  IMAD.MOV.U32 R174, RZ, RZ, R22 ;  /* 0x000000ffffae7224 */ /* 0x004fc600078e0016 */
[----:B------:R0:W-:Y:S01]  /*1b790*/  STL.128 [R1+0x360], R176 ;  /* 0x000360b001007387 */ /* 0x0001e20000100c00 */
[----:B------:R-:W-:Y:S02]  /*1b7a0*/  IMAD.MOV.U32 R175, RZ, RZ, R23 ;  /* 0x000000ffffaf7224 */ /* 0x000fe400078e0017 */
[----:B------:R-:W-:Y:S01]  /*1b7b0*/  IMAD.MOV.U32 R180, RZ, RZ, R234 ;  /* 0x000000ffffb47224 */ /* 0x000fe200078e00ea */
[----:B------:R-:W-:Y:S01]  /*1b7c0*/  STL.128 [R1+0x390], R188 ;  /* 0x000390bc01007387 */ /* 0x000fe20000100c00 */
[----:B------:R-:W-:Y:S02]  /*1b7d0*/  IMAD.MOV.U32 R181, RZ, RZ, R231 ;  /* 0x000000ffffb57224 */ /* 0x000fe400078e00e7 */
[----:B------:R-:W-:Y:S01]  /*1b7e0*/  IMAD.MOV.U32 R182, RZ, RZ, R230 ;  /* 0x000000ffffb67224 */ /* 0x000fe200078e00e6 */
[----:B------:R-:W-:Y:S01]  /*1b7f0*/  STL.128 [R1+0x380], R184 ;  /* 0x000380b801007387 */ /* 0x000fe20000100c00 */
[----:B------:R-:W-:-:S03]  /*1b800*/  IMAD.MOV.U32 R183, RZ, RZ, R229 ;  /* 0x000000ffffb77224 */ /* 0x000fc600078e00e5 */
[----:B------:R1:W-:Y:S04]  /*1b810*/  STL.128 [R1+0x3a0], R192 ;  /* 0x0003a0c001007387 */ /* 0x0003e80000100c00 */
[----:B0-----:R-:W2:Y:S04]  /*1b820*/  LDL.LU.128 R176, [R1+0xb30] ;  /* 0x000b300001b07983 */ /* 0x001ea80000300c00 */
[----:B------:R-:W-:Y:S04]  /*1b830*/  STL.128 [R1+0x350], R172 ;  /* 0x000350ac01007387 */ /* 0x000fe80000100c00 */
[----:B------:R0:W-:Y:S04]  /*1b840*/  STL.128 [R1+0x370], R180 ;  /* 0x000370b401007387 */ /* 0x0001e80000100c00 */
[----:B-1----:R-:W3:Y:S01]  /*1b850*/  LDL.LU R192, [R1+0xb50] ;  /* 0x000b500001c07983 */ /* 0x002ee20000300800 */
[----:B------:R-:W-:-:S03]  /*1b860*/  WARPGROUP.DEPBAR.LE gsb0, 0x0 ;  /* 0x00008000000079c5 */ /* 0x000fc60000010000 */
[----:B------:R1:W-:Y:S04]  /*1b870*/  STL.128 [R1+0xa80], R112 ;  /* 0x000a807001007387 */ /* 0x0003e80000100c00 */
[----:B------:R4:W-:Y:S04]  /*1b880*/  STL.128 [R1+0xa70], R108 ;  /* 0x000a706c01007387 */ /* 0x0009e80000100c00 */
[----:B0-----:R-:W3:Y:S04]  /*1b890*/  LDL.LU.128 R180, [R1+0xb40] ;  /* 0x000b400001b47983 */ /* 0x001ee80000300c00 */
[----:B------:R-:W3:Y:S04]  /*1b8a0*/  LDL.LU.64 R174, [R1+0xb20] ;  /* 0x000b200001ae7983 */ /* 0x000ee80000300a00 */
[----:B-1----:R-:W3:Y:S04]  /*1b8b0*/  LDL.LU.128 R112, [R1+0xa80] ;  /* 0x000a800001707983 */ /* 0x002ee80000300c00 */
[----:B----4-:R-:W4:Y:S01]  /*1b8c0*/  LDL.LU.128 R108, [R1+0xa70] ;  /* 0x000a7000016c7983 */ /* 0x010f220000300c00 */
[----:B------:R-:W-:-:S02]  /*1b8d0*/  IMAD.MOV.U32 R228, RZ, RZ, R159 ;  /* 0x000000ffffe47224 */ /* 0x000fc400078e009f */
[----:B------:R-:W-:Y:S01]  /*1b8e0*/  IMAD.MOV.U32 R229, RZ, RZ, R158 ;  /* 0x000000ffffe57224 */ /* 0x000fe200078e009e */
[----:B------:R-:W-:Y:S01]  /*1b8f0*/  STL [R1+0x51c], R71 ;  /* 0x00051c4701007387 */ /* 0x000fe20000100800 */
[----:B------:R-:W-:Y:S02]  /*1b900*/  IMAD.MOV.U32 R230, RZ, RZ, R157 ;  /* 0x000000ffffe67224 */ /* 0x000fe400078e009d */
[----:B------:R-:W-:Y:S01]  /*1b910*/  IMAD.MOV.U32 R231, RZ, RZ, R156 ;  /* 0x000000ffffe77224 */ /* 0x000fe200078e009c */
[----:B------:R-:W-:Y:S01]  /*1b920*/  STL [R1+0x518], R70 ;  /* 0x0005184601007387 */ /* 0x000fe20000100800 */
[----:B------:R-:W-:Y:S02]  /*1b930*/  IMAD.MOV.U32 R232, RZ, RZ, R21 ;  /* 0x000000ffffe87224 */ /* 0x000fe400078e0015 */
[----:B------:R-:W-:Y:S01]  /*1b940*/  IMAD.MOV.U32 R233, RZ, RZ, R20 ;  /* 0x000000ffffe97224 */ /* 0x000fe200078e0014 */
[----:B------:R-:W-:Y:S01]  /*1b950*/  STL [R1+0x514], R69 ;  /* 0x0005144501007387 */ /* 0x000fe20000100800 */
        /* <DEDUP_REMOVED lines=23> */
[----:B------:R-:W-:Y:S04]  /*1bad0*/  STL [R1+0x4f4], R61 ;  /* 0x0004f43d01007387 */ /* 0x000fe80000100800 */
[----:B------:R-:W-:Y:S01]  /*1bae0*/  STL [R1+0x4f0], R60 ;  /* 0x0004f03c01007387 */ /* 0x000fe20000100800 */
[----:B------:R-:W-:-:S03]  /*1baf0*/  IMAD.MOV.U32 R173, RZ, RZ, R89 ;  /* 0x000000ffffad7224 */ /* 0x000fc600078e0059 */
[----:B------:R0:W-:Y:S01]  /*1bb00*/  STL.128 [R1+0x420], R224 ;  /* 0x000420e001007387 */ /* 0x0001e20000100c00 */
[----:B------:R-:W-:-:S03]  /*1bb10*/  IMAD.MOV.U32 R172, RZ, RZ, R88 ;  /* 0x000000ffffac7224 */ /* 0x000fc600078e0058 */
[----:B------:R-:W-:Y:S04]  /*1bb20*/  STL [R1+0x4ec], R59 ;  /* 0x0004ec3b01007387 */ /* 0x000fe80000100800 */
[----:B------:R-:W-:Y:S04]  /*1bb30*/  STL [R1+0x4e8], R58 ;  /* 0x0004e83a01007387 */ /* 0x000fe80000100800 */
[----:B------:R-:W-:Y:S04]  /*1bb40*/  STL [R1+0x4e4], R57 ;  /* 0x0004e43901007387 */ /* 0x000fe80000100800 */
[----:B------:R-:W-:Y:S01]  /*1bb50*/  STL [R1+0x4e0], R56 ;  /* 0x0004e03801007387 */ /* 0x000fe20000100800 */
[----:B0-----:R-:W-:-:S02]  /*1bb60*/  IMAD.MOV.U32 R224, RZ, RZ, R99 ;  /* 0x000000ffffe07224 */ /* 0x001fc400078e0063 */
[----:B------:R-:W-:Y:S01]  /*1bb70*/  IMAD.MOV.U32 R225, RZ, RZ, R98 ;  /* 0x000000ffffe17224 */ /* 0x000fe200078e0062 */
[----:B------:R-:W4:Y:S01]  /*1bb80*/  LDL.LU.128 R104, [R1+0x4f0] ;  /* 0x0004f00001687983 */ /* 0x000f220000300c00 */
[----:B------:R-:W-:Y:S02]  /*1bb90*/  IMAD.MOV.U32 R226, RZ, RZ, R97 ;  /* 0x000000ffffe27224 */ /* 0x000fe400078e0061 */
[----:B------:R-:W-:Y:S01]  /*1bba0*/  IMAD.MOV.U32 R227, RZ, RZ, R96 ;  /* 0x000000ffffe37224 */ /* 0x000fe200078e0060 */
[----:B------:R0:W-:Y:S04]  /*1bbb0*/  STL.128 [R1+0x430], R228 ;  /* 0x000430e401007387 */ /* 0x0001e80000100c00 */
        /* <DEDUP_REMOVED lines=17> */
[----:B--2---:R-:W-:-:S03]  /*1bcd0*/  F2FP.F16.F32.PACK_AB R152, R178, R179 ;  /* 0x000000b3b298723e */ /* 0x004fc600000000ff */
[----:B------:R0:W-:Y:S04]  /*1bce0*/  STL.128 [R1+0x340], R168 ;  /* 0x000340a801007387 */ /* 0x0001e80000100c00 */
[----:B------:R-:W-:Y:S04]  /*1bcf0*/  STL [R1+0x4bc], R47 ;  /* 0x0004bc2f01007387 */ /* 0x000fe80000100800 */
[----:B------:R-:W-:Y:S04]  /*1bd00*/  STL [R1+0x4b8], R46 ;  /* 0x0004b82e01007387 */ /* 0x000fe80000100800 */
[----:B------:R-:W-:Y:S04]  /*1bd10*/  STL [R1+0x4b4], R45 ;  /* 0x0004b42d01007387 */ /* 0x000fe80000100800 */
[----:B------:R-:W-:Y:S01]  /*1bd20*/  STL [R1+0x4b0], R44 ;  /* 0x0004b02c01007387 */ /* 0x000fe20000100800 */
[----:B0-----:R-:W-:-:S02]  /*1bd30*/  IMAD.MOV.U32 R171, RZ, RZ, R87 ;  /* 0x000000ffffab7224 */ /* 0x001fc400078e0057 */
[----:B------:R-:W-:Y:S01]  /*1bd40*/  IMAD.MOV.U32 R170, RZ, RZ, R86 ;  /* 0x000000ffffaa7224 */ /* 0x000fe200078e0056 */
[----:B------:R-:W2:Y:S01]  /*1bd50*/  LDL.LU.128 R92, [R1+0x4c0] ;  /* 0x0004c000015c7983 */ /* 0x000ea20000300c00 */
[----:B------:R-:W-:Y:S02]  /*1bd60*/  IMAD.MOV.U32 R169, RZ, RZ, R85 ;  /* 0x000000ffffa97224 */ /* 0x000fe400078e0055 */
[----:B------:R-:W-:Y:S01]  /*1bd70*/  IMAD.MOV.U32 R168, RZ, RZ, R84 ;  /* 0x000000ffffa87224 */ /* 0x000fe200078e0054 */
[----:B------:R0:W-:Y:S01]  /*1bd80*/  STL.128 [R1+0x330], R164 ;  /* 0x000330a401007387 */ /* 0x0001e20000100c00 */
[----:B------:R-:W-:-:S03]  /*1bd90*/  IMAD.MOV.U32 R159, RZ, RZ, R75 ;  /* 0x000000ffff9f7224 */ /* 0x000fc600078e004b */
[----:B------:R-:W-:Y:S01]  /*1bda0*/  STL [R1+0x4ac], R43 ;  /* 0x0004ac2b01007387 */ /* 0x000fe20000100800 */
[----:B------:R-:W-:-:S03]  /*1bdb0*/  IMAD.MOV.U32 R158, RZ, RZ, R74 ;  /* 0x000000ffff9e7224 */ /* 0x000fc600078e004a */
[----:B------:R-:W-:Y:S01]  /*1bdc0*/  STL [R1+0x4a8], R42 ;  /* 0x0004a82a01007387 */ /* 0x000fe20000100800 */
[----:B------:R-:W-:-:S03]  /*1bdd0*/  IMAD.MOV.U32 R157, RZ, RZ, R73 ;  /* 0x000000ffff9d7224 */ /* 0x000fc600078e0049 */
[----:B------:R-:W-:Y:S01]  /*1bde0*/  STL [R1+0x4a4], R41 ;  /* 0x0004a42901007387 */ /* 0x000fe20000100800 */
[----:B------:R-:W-:-:S03]  /*1bdf0*/  IMAD.MOV.U32 R156, RZ, RZ, R72 ;  /* 0x000000ffff9c7224 */ /* 0x000fc600078e0048 */
[----:B------:R-:W-:Y:S01]  /*1be00*/  STL [R1+0x4a0], R40 ;  /* 0x0004a02801007387 */ /* 0x000fe20000100800 */
[----:B0-----:R-:W-:Y:S02]  /*1be10*/  IMAD.MOV.U32 R167, RZ, RZ, R83 ;  /* 0x000000ffffa77224 */ /* 0x001fe400078e0053 */
[----:B------:R-:W-:Y:S01]  /*1be20*/  IMAD.MOV.U32 R166, RZ, RZ, R82 ;  /* 0x000000ffffa67224 */ /* 0x000fe200078e0052 */
[----:B------:R-:W2:Y:S01]  /*1be30*/  LDL.LU.128 R88, [R1+0x4b0] ;  /* 0x0004b00001587983 */ /* 0x000ea20000300c00 */
[----:B------:R-:W-:Y:S02]  /*1be40*/  IMAD.MOV.U32 R165, RZ, RZ, R81 ;  /* 0x000000ffffa57224 */ /* 0x000fe400078e0051 */
[----:B------:R-:W-:Y:S01]  /*1be50*/  IMAD.MOV.U32 R164, RZ, RZ, R80 ;  /* 0x000000ffffa47224 */ /* 0x000fe200078e0050 */
        /* <DEDUP_REMOVED lines=11> */
[----:B------:R-:W-:Y:S04]  /*1bf10*/  STL [R1+0x48c], R35 ;  /* 0x00048c2301007387 */ /* 0x000fe80000100800 */
[----:B------:R-:W-:Y:S04]  /*1bf20*/  STL [R1+0x488], R34 ;  /* 0x0004882201007387 */ /* 0x000fe80000100800 */
[----:B------:R-:W-:Y:S04]  /*1bf30*/  STL [R1+0x484], R33 ;  /* 0x0004842101007387 */ /* 0x000fe80000100800 */
[----:B------:R-:W-:Y:S04]  /*1bf40*/  STL [R1+0x480], R32 ;  /* 0x0004802001007387 */ /* 0x000fe80000100800 */
[----:B------:R-:W2:Y:S04]  /*1bf50*/  LDL.LU.128 R80, [R1+0x490] ;  /* 0x0004900001507983 */ /* 0x000ea80000300c00 */
[----:B------:R-:W-:Y:S04]  /*1bf60*/  STL [R1+0x47c], R31 ;  /* 0x00047c1f01007387 */ /* 0x000fe80000100800 */
[----:B------:R-:W-:Y:S04]  /*1bf70*/  STL [R1+0x478], R30 ;  /* 0x0004781e01007387 */ /* 0x000fe80000100800 */
[----:B------:R-:W-:Y:S04]  /*1bf80*/  STL [R1+0x474], R29 ;  /* 0x0004741d01007387 */ /* 0x000fe80000100800 */
[----:B------:R-:W-:Y:S04]  /*1bf90*/  STL [R1+0x470], R28 ;  /* 0x0004701c01007387 */ /* 0x000fe80000100800 */
[----:B------:R-:W2:Y:S04]  /*1bfa0*/  LDL.LU.128 R76, [R1+0x480] ;  /* 0x00048000014c7983 */ /* 0x000ea80000300c00 */
        /* <DEDUP_REMOVED lines=9> */
[----:B------:R-:W2:Y:S04]  /*1c040*/  LDL.LU.128 R72, [R1+0x470] ;  /* 0x0004700001487983 */ /* 0x000ea80000300c00 */
[----:B0-----:R-:W2:Y:S04]  /*1c050*/  LDL.LU.128 R148, [R1+0xb10] ;  /* 0x000b100001947983 */ /* 0x001ea80000300c00 */
[----:B-1----:R-:W2:Y:S04]  /*1c060*/  LDL.LU.128 R144, [R1+0xb00] ;  /* 0x000b000001907983 */ /* 0x002ea80000300c00 */
[----:B---3--:R-:W3:Y:S04]  /*1c070*/  LDL.LU.128 R140, [R1+0xaf0] ;  /* 0x000af000018c7983 */ /* 0x008ee80000300c00 */
[----:B------:R-:W3:Y:S04]  /*1c080*/  LDL.LU.128 R136, [R1+0xae0] ;  /* 0x000ae00001887983 */ /* 0x000ee80000300c00 */
[----:B------:R-:W3:Y:S01]  /*1c090*/  LDL.LU.128 R132, [R1+0xad0] ;  /* 0x000ad00001847983 */ /* 0x000ee20000300c00 */
[----:B------:R-:W-:-:S03]  /*1c0a0*/  IMAD.MOV.U32 R199, RZ, RZ, R115 ;  /* 0x000000ffffc77224 */ /* 0x000fc600078e0073 */
[----:B----4-:R-:W4:Y:S01]  /*1c0b0*/  LDL.LU.128 R128, [R1+0xac0] ;  /* 0x000ac00001807983 */ /* 0x010f220000300c00 */
[----:B------:R-:W-:Y:S02]  /*1c0c0*/  IMAD.MOV.U32 R198, RZ, RZ, R114 ;  /* 0x000000ffffc67224 */ /* 0x000fe400078e0072 */
[----:B------:R-:W-:Y:S01]  /*1c0d0*/  IMAD.MOV.U32 R197, RZ, RZ, R113 ;  /* 0x000000ffffc57224 */ /* 0x000fe200078e0071 */
[----:B------:R-:W4:Y:S01]  /*1c0e0*/  LDL.LU.128 R124, [R1+0xab0] ;  /* 0x000ab000017c7983 */ /* 0x000f220000300c00 */
[----:B------:R-:W-:Y:S02]  /*1c0f0*/  IMAD.MOV.U32 R196, RZ, RZ, R112 ;  /* 0x000000ffffc47224 */ /* 0x000fe400078e0070 */
[----:B------:R-:W-:Y:S01]  /*1c100*/  IMAD.MOV.U32 R195, RZ, RZ, R111 ;  /* 0x000000ffffc37224 */ /* 0x000fe200078e006f */
[----:B------:R-:W3:Y:S01]  /*1c110*/  LDL.LU.128 R112, [R1+0x510] ;  /* 0x0005100001707983 */ /* 0x000ee20000300c00 */
[----:B------:R-:W-:Y:S02]  /*1c120*/  IMAD.MOV.U32 R194, RZ, RZ, R110 ;  /* 0x000000ffffc27224 */ /* 0x000fe400078e006e */
[----:B------:R-:W-:Y:S01]  /*1c130*/  IMAD.MOV.U32 R193, RZ, RZ, R109 ;  /* 0x000000ffffc17224 */ /* 0x000fe200078e006d */
[----:B------:R-:W4:Y:S01]  /*1c140*/  LDL.LU.128 R120, [R1+0xaa0] ;  /* 0x000aa00001787983 */ /* 0x000f220000300c00 */
[----:B------:R-:W-:-:S03]  /*1c150*/  IMAD.MOV.U32 R223, RZ, RZ, R108 ;  /* 0x000000ffffdf7224 */ /* 0x000fc600078e006c */
[----:B------:R-:W4:Y:S04]  /*1c160*/  LDL.LU.128 R108, [R1+0x500] ;  /* 0x00050000016c7983 */ /* 0x000f280000300c00 */
[----:B------:R-:W4:Y:S01]  /*1c170*/  LDL.LU.128 R116, [R1+0xa90] ;  /* 0x000a900001747983 */ /* 0x000f220000300c00 */
[----:B------:R-:W-:Y:S02]  /*1c180*/  F2FP.F16.F32.PACK_AB R153, R175, R177 ;  /* 0x000000b1af99723e */ /* 0x000fe400000000ff */
[----:B------:R-:W-:Y:S01]  /*1c190*/  F2FP.F16.F32.PACK_AB R154, R180, R181 ;  /* 0x000000b5b49a723e */ /* 0x000fe200000000ff */
[----:B------:R0:W-:Y:S01]  /*1c1a0*/  STL.128 [R1+0xa60], R192 ;  /* 0x000a60c001007387 */ /* 0x0001e20000100c00 */
[----:B------:R-:W-:-:S03]  /*1c1b0*/  F2FP.F16.F32.PACK_AB R155, R174, R176 ;  /* 0x000000b0ae9b723e */ /* 0x000fc600000000ff */
[----:B------:R1:W-:Y:S04]  /*1c1c0*/  STL.128 [R1+0xa50], R188 ;  /* 0x000a50bc01007387 */ /* 0x0003e80000100c00 */
[----:B------:R1:W-:Y:S04]  /*1c1d0*/  STL.128 [R1+0xa40], R184 ;  /* 0x000a40b801007387 */ /* 0x0003e80000100c00 */
[----:B------:R1:W-:Y:S04]  /*1c1e0*/  STL [R1+0xa28], R178 ;  /* 0x000a28b201007387 */ /* 0x0003e80000100800 */
[----:B------:R1:W-:Y:S04]  /*1c1f0*/  STL.64 [R1+0xa20], R172 ;  /* 0x000a20ac01007387 */ /* 0x0003e80000100a00 */
[----:B------:R1:W-:Y:S04]  /*1c200*/  STL.128 [R1+0xa10], R168 ;  /* 0x000a10a801007387 */ /* 0x0003e80000100c00 */
[----:B------:R1:W-:Y:S04]  /*1c210*/  STL.128 [R1+0xa00], R164 ;  /* 0x000a00a401007387 */ /* 0x0003e80000100c00 */
[----:B------:R1:W-:Y:S04]  /*1c220*/  STL.128 [R1+0x9f0], R160 ;  /* 0x0009f0a001007387 */ /* 0x0003e80000100c00 */
[----:B------:R1:W-:Y:S04]  /*1c230*/  STL.128 [R1+0x9e0], R156 ;  /* 0x0009e09c01007387 */ /* 0x0003e80000100c00 */
[----:B0-----:R-:W4:Y:S04]  /*1c240*/  LDL.LU.128 R192, [R1+0xa60] ;  /* 0x000a600001c07983 */ /* 0x001f280000300c00 */
[----:B-1----:R-:W4:Y:S04]  /*1c250*/  LDL.LU.128 R188, [R1+0xa50] ;  /* 0x000a500001bc7983 */ /* 0x002f280000300c00 */
[----:B------:R-:W4:Y:S04]  /*1c260*/  LDL.LU.128 R184, [R1+0xa40] ;  /* 0x000a400001b87983 */ /* 0x000f280000300c00 */
[----:B------:R-:W4:Y:S04]  /*1c270*/  LDL.LU R178, [R1+0xa28] ;  /* 0x000a280001b27983 */ /* 0x000f280000300800 */
[----:B------:R-:W4:Y:S04]  /*1c280*/  LDL.LU.64 R172, [R1+0xa20] ;  /* 0x000a200001ac7983 */ /* 0x000f280000300a00 */
[----:B------:R-:W4:Y:S04]  /*1c290*/  LDL.LU.128 R168, [R1+0xa10] ;  /* 0x000a100001a87983 */ /* 0x000f280000300c00 */
[----:B------:R-:W4:Y:S04]  /*1c2a0*/  LDL.LU.128 R164, [R1+0xa00] ;  /* 0x000a000001a47983 */ /* 0x000f280000300c00 */
[----:B------:R-:W4:Y:S04]  /*1c2b0*/  LDL.LU.128 R160, [R1+0x9f0] ;  /* 0x0009f00001a07983 */ /* 0x000f280000300c00 */
[----:B------:R-:W4:Y:S04]  /*1c2c0*/  LDL.LU.128 R156, [R1+0x9e0] ;  /* 0x0009e000019c7983 */ /* 0x000f280000300c00 */
[----:B------:R0:W-:Y:S01]  /*1c2d0*/  STL.128 [R1+0x9d0], R152 ;  /* 0x0009d09801007387 */ /* 0x0001e20000100c00 */
[----:B------:R-:W-:-:S02]  /*1c2e0*/  IMAD.MOV.U32 R59, RZ, RZ, R107 ;  /* 0x000000ffff3b7224 */ /* 0x000fc400078e006b */
[----:B------:R-:W-:Y:S02]  /*1c2f0*/  IMAD.MOV.U32 R58, RZ, RZ, R106 ;  /* 0x000000ffff3a7224 */ /* 0x000fe400078e006a */
[----:B------:R-:W-:Y:S01]  /*1c300*/  VIADD R12, R12, 0x280 ;  /* 0x000002800c0c7836 */ /* 0x000fe20000000000 */
[----:B------:R-:W-:Y:S01]  /*1c310*/  R2UR UR7, R13 ;  /* 0x000000000d0772ca */ /* 0x000fe200000e0000 */
[----:B------:R-:W-:Y:S01]  /*1c320*/  IMAD.MOV.U32 R57, RZ, RZ, R105 ;  /* 0x000000ffff397224 */ /* 0x000fe200078e0069 */
[----:B------:R-:W-:Y:S01]  /*1c330*/  STL.128 [R1+0x3c0], R200 ;  /* 0x0003c0c801007387 */ /* 0x000fe20000100c00 */
[----:B------:R-:W-:Y:S02]  /*1c340*/  IMAD.MOV.U32 R56, RZ, RZ, R104 ;  /* 0x000000ffff387224 */ /* 0x000fe400078e0068 */
[----:B------:R-:W-:Y:S01]  /*1c350*/  IMAD.MOV.U32 R55, RZ, RZ, R103 ;  /* 0x000000ffff377224 */ /* 0x000fe200078e0067 */
[----:B------:R-:W-:Y:S04]  /*1c360*/  STL.128 [R1+0x3d0], R204 ;  /* 0x0003d0cc01007387 */ /* 0x000fe80000100c00 */
[----:B0-----:R-:W4:Y:S01]  /*1c370*/  LDL.LU.128 R152, [R1+0x9d0] ;  /* 0x0009d00001987983 */ /* 0x001f220000300c00 */
[----:B------:R-:W-:-:S02]  /*1c380*/  IMAD.MOV.U32 R54, RZ, RZ, R102 ;  /* 0x000000ffff367224 */ /* 0x000fc400078e0066 */
[----:B------:R-:W-:Y:S01]  /*1c390*/  IMAD.MOV.U32 R53, RZ, RZ, R101 ;  /* 0x000000ffff357224 */ /* 0x000fe200078e0065 */
[----:B------:R-:W-:Y:S01]  /*1c3a0*/  STL.128 [R1+0x3e0], R208 ;  /* 0x0003e0d001007387 */ /* 0x000fe20000100c00 */
[----:B------:R-:W-:Y:S01]  /*1c3b0*/  IMAD.MOV.U32 R52, RZ, RZ, R100 ;  /* 0x000000ffff347224 */ /* 0x000fe200078e0064 */
[----:B------:R-:W-:Y:S01]  /*1c3c0*/  R2UR UR6, R12 ;  /* 0x000000000c0672ca */ /* 0x000fe200000e0000 */
[----:B------:R-:W-:Y:S01]  /*1c3d0*/  IMAD.MOV.U32 R0, RZ, RZ, R24 ;  /* 0x000000ffff007224 */ /* 0x000fe200078e0018 */
[----:B------:R-:W-:Y:S01]  /*1c3e0*/  STL.128 [R1+0x3f0], R212 ;  /* 0x0003f0d401007387 */ /* 0x000fe20000100c00 */
[----:B------:R-:W-:-:S03]  /*1c3f0*/  IMAD.MOV.U32 R51, RZ, RZ, R99 ;  /* 0x000000ffff337224 */ /* 0x000fc600078e0063 */
[----:B------:R-:W-:Y:S01]  /*1c400*/  STL.128 [R1+0x400], R216 ;  /* 0x000400d801007387 */ /* 0x000fe20000100c00 */
        /* <DEDUP_REMOVED lines=8> */
[----:B------:R-:W4:Y:S04]  /*1c490*/  LDL.LU.64 R232, [R1+0xb58] ;  /* 0x000b580001e87983 */ /* 0x000f280000300a00 */
[----:B------:R-:W4:Y:S01]  /*1c4a0*/  LDL.LU R22, [R1+0xb70] ;  /* 0x000b700001167983 */ /* 0x000f220000300800 */
[----:B--2---:R-:W-:-:S03]  /*1c4b0*/  IMAD.MOV.U32 R47, RZ, RZ, R95 ;  /* 0x000000ffff2f7224 */ /* 0x004fc600078e005f */
[----:B------:R-:W2:Y:S01]  /*1c4c0*/  LDL.LU R23, [R1+0xb6c] ;  /* 0x000b6c0001177983 */ /* 0x000ea20000300800 */
[----:B------:R-:W-:Y:S02]  /*1c4d0*/  IMAD.MOV.U32 R46, RZ, RZ, R94 ;  /* 0x000000ffff2e7224 */ /* 0x000fe400078e005e */
[----:B------:R-:W-:Y:S01]  /*1c4e0*/  IMAD.MOV.U32 R45, RZ, RZ, R93 ;  /* 0x000000ffff2d7224 */ /* 0x000fe200078e005d */
[----:B------:R-:W2:Y:S01]  /*1c4f0*/  LDL.LU R18, [R1+0xb68] ;  /* 0x000b680001127983 */ /* 0x000ea20000300800 */
[----:B------:R-:W-:Y:S02]  /*1c500*/  IMAD.MOV.U32 R44, RZ, RZ, R92 ;  /* 0x000000ffff2c7224 */ /* 0x000fe400078e005c */
[----:B0-----:R-:W-:Y:S01]  /*1c510*/  IMAD.MOV.U32 R96, RZ, RZ, R227 ;  /* 0x000000ffff607224 */ /* 0x001fe200078e00e3 */
[----:B------:R0:W-:Y:S01]  /*1c520*/  STL.128 [R1+0x2b0], R92 ;  /* 0x0002b05c01007387 */ /* 0x0001e20000100c00 */
[----:B------:R-:W-:Y:S02]  /*1c530*/  IMAD.MOV.U32 R97, RZ, RZ, R226 ;  /* 0x000000ffff617224 */ /* 0x000fe400078e00e2 */
[----:B------:R-:W-:Y:S01]  /*1c540*/  IMAD.MOV.U32 R98, RZ, RZ, R225 ;  /* 0x000000ffff627224 */ /* 0x000fe200078e00e1 */
[----:B------:R-:W2:Y:S01]  /*1c550*/  LDL.LU R19, [R1+0xb64] ;  /* 0x000b640001137983 */ /* 0x000ea20000300800 */
[----:B------:R-:W-:-:S03]  /*1c560*/  IMAD.MOV.U32 R99, RZ, RZ, R224 ;  /* 0x000000ffff637224 */ /* 0x000fc600078e00e0 */
[----:B------:R-:W2:Y:S04]  /*1c570*/  LDL.LU R14, [R1+0xb60] ;  /* 0x000b6000010e7983 */ /* 0x000ea80000300800 */
[----:B------:R1:W5:Y:S01]  /*1c580*/  LDL.LU R2, [R1+0xb78] ;  /* 0x000b780001027983 */ /* 0x0003620000300800 */
[----:B------:R-:W-:-:S03]  /*1c590*/  IMAD.MOV.U32 R43, RZ, RZ, R91 ;  /* 0x000000ffff2b7224 */ /* 0x000fc600078e005b */
[----:B------:R1:W5:Y:S01]  /*1c5a0*/  LDL.LU R3, [R1+0xb74] ;  /* 0x000b740001037983 */ /* 0x0003620000300800 */
[----:B------:R-:W-:Y:S02]  /*1c5b0*/  IMAD.MOV.U32 R42, RZ, RZ, R90 ;  /* 0x000000ffff2a7224 */ /* 0x000fe400078e005a */
[----:B------:R-:W-:Y:S02]  /*1c5c0*/  IMAD.MOV.U32 R41, RZ, RZ, R89 ;  /* 0x000000ffff297224 */ /* 0x000fe400078e0059 */
[----:B------:R-:W-:Y:S01]  /*1c5d0*/  IMAD.MOV.U32 R40, RZ, RZ, R88 ;  /* 0x000000ffff287224 */ /* 0x000fe200078e0058 */
[----:B------:R1:W-:Y:S01]  /*1c5e0*/  STL.128 [R1+0x2a0], R88 ;  /* 0x0002a05801007387 */ /* 0x0003e20000100c00 */
[----:B0-----:R-:W-:Y:S02]  /*1c5f0*/  IMAD.MOV.U32 R92, RZ, RZ, R231 ;  /* 0x000000ffff5c7224 */ /* 0x001fe400078e00e7 */
[----:B------:R-:W-:Y:S02]  /*1c600*/  IMAD.MOV.U32 R93, RZ, RZ, R230 ;  /* 0x000000ffff5d7224 */ /* 0x000fe400078e00e6 */
[----:B------:R-:W-:-:S02]  /*1c610*/  IMAD.MOV.U32 R94, RZ, RZ, R229 ;  /* 0x000000ffff5e7224 */ /* 0x000fc400078e00e5 */
[----:B------:R-:W-:Y:S02]  /*1c620*/  IMAD.MOV.U32 R95, RZ, RZ, R228 ;  /* 0x000000ffff5f7224 */ /* 0x000fe400078e00e4 */
[----:B------:R-:W-:Y:S02]  /*1c630*/  IMAD.MOV.U32 R39, RZ, RZ, R87 ;  /* 0x000000ffff277224 */ /* 0x000fe400078e0057 */
[----:B------:R-:W-:Y:S02]  /*1c640*/  IMAD.MOV.U32 R38, RZ, RZ, R86 ;  /* 0x000000ffff267224 */ /* 0x000fe400078e0056 */
[----:B------:R-:W-:Y:S02]  /*1c650*/  IMAD.MOV.U32 R37, RZ, RZ, R85 ;  /* 0x000000ffff257224 */ /* 0x000fe400078e0055 */
[----:B------:R-:W-:Y:S01]  /*1c660*/  IMAD.MOV.U32 R36, RZ, RZ, R84 ;  /* 0x000000ffff247224 */ /* 0x000fe200078e0054 */
[----:B------:R-:W-:Y:S01]  /*1c670*/  STL.128 [R1+0x290], R84 ;  /* 0x0002905401007387 */ /* 0x000fe20000100c00 */
[----:B-1----:R-:W-:-:S02]  /*1c680*/  IMAD.MOV.U32 R90, RZ, RZ, R235 ;  /* 0x000000ffff5a7224 */ /* 0x002fc400078e00eb */
[----:B------:R-:W-:Y:S02]  /*1c690*/  IMAD.MOV.U32 R91, RZ, RZ, R234 ;  /* 0x000000ffff5b7224 */ /* 0x000fe400078e00ea */
[----:B------:R-:W-:Y:S02]  /*1c6a0*/  IMAD.MOV.U32 R35, RZ, RZ, R83 ;  /* 0x000000ffff237224 */ /* 0x000fe400078e0053 */
[----:B------:R-:W-:Y:S02]  /*1c6b0*/  IMAD.MOV.U32 R34, RZ, RZ, R82 ;  /* 0x000000ffff227224 */ /* 0x000fe400078e0052 */
[----:B------:R-:W-:Y:S02]  /*1c6c0*/  IMAD.MOV.U32 R33, RZ, RZ, R81 ;  /* 0x000000ffff217224 */ /* 0x000fe400078e0051 */
[----:B------:R-:W-:Y:S01]  /*1c6d0*/  IMAD.MOV.U32 R32, RZ, RZ, R80 ;  /* 0x000000ffff207224 */ /* 0x000fe200078e0050 */
[----:B------:R-:W-:Y:S01]  /*1c6e0*/  STL.128 [R1+0x280], R80 ;  /* 0x0002805001007387 */ /* 0x000fe20000100c00 */
[----:B------:R-:W-:-:S02]  /*1c6f0*/  IMAD.MOV.U32 R31, RZ, RZ, R79 ;  /* 0x000000ffff1f7224 */ /* 0x000fc400078e004f */
[----:B------:R-:W-:Y:S02]  /*1c700*/  IMAD.MOV.U32 R30, RZ, RZ, R78 ;  /* 0x000000ffff1e7224 */ /* 0x000fe400078e004e */
[----:B------:R-:W-:Y:S02]  /*1c710*/  IMAD.MOV.U32 R29, RZ, RZ, R77 ;  /* 0x000000ffff1d7224 */ /* 0x000fe400078e004d */
[----:B------:R-:W-:Y:S01]  /*1c720*/  IMAD.MOV.U32 R28, RZ, RZ, R76 ;  /* 0x000000ffff1c7224 */ /* 0x000fe200078e004c */
[----:B------:R-:W-:Y:S01]  /*1c730*/  STL.128 [R1+0x270], R76 ;  /* 0x0002704c01007387 */ /* 0x000fe20000100c00 */
        /* <DEDUP_REMOVED lines=12> */
[----:B---3--:R-:W-:Y:S02]  /*1c800*/  IMAD.MOV.U32 R67, RZ, RZ, R115 ;  /* 0x000000ffff437224 */ /* 0x008fe400078e0073 */
[----:B------:R-:W-:Y:S02]  /*1c810*/  IMAD.MOV.U32 R66, RZ, RZ, R114 ;  /* 0x000000ffff427224 */ /* 0x000fe400078e0072 */
[----:B------:R-:W-:-:S02]  /*1c820*/  IMAD.MOV.U32 R65, RZ, RZ, R113 ;  /* 0x000000ffff417224 */ /* 0x000fc400078e0071 */
[----:B------:R-:W-:Y:S02]  /*1c830*/  IMAD.MOV.U32 R64, RZ, RZ, R112 ;  /* 0x000000ffff407224 */ /* 0x000fe400078e0070 */
[----:B----4-:R-:W-:Y:S02]  /*1c840*/  IMAD.MOV.U32 R63, RZ, RZ, R111 ;  /* 0x000000ffff3f7224 */ /* 0x010fe400078e006f */
        /* <DEDUP_REMOVED lines=82> */
[----:B0-----:R-:W-:Y:S02]  /*1cd70*/  IMAD.MOV.U32 R72, RZ, RZ, R156 ;  /* 0x000000ffff487224 */ /* 0x001fe400078e009c */
        /* <DEDUP_REMOVED lines=68> */
[----:B------:R-:W-:-:S06]  /*1d1c0*/  IMAD.MOV.U32 R151, RZ, RZ, R4 ;  /* 0x000000ffff977224 */ /* 0x000fcc00078e0004 */
[----:B------:R-:W-:-:S06]  /*1d1d0*/  WARPGROUP.ARRIVE ;  /* 0x00000000000079c5 */ /* 0x000fcc0000000000 */
[----:B------:R-:W-:Y:S03]  /*1d1e0*/  HGMMA.64x256x16.F32 R24, R152, gdesc[UR4].tnspB, R24, gsb0 ;  /* 0x43e0000498187df0 */ /* 0x000fe60008000818 */
[----:B------:R-:W-:Y:S02]  /*1d1f0*/  WARPGROUP.DEPBAR.LE gsb0, 0x0 ;  /* 0x00008000000079c5 */ /* 0x000fe40000010000 */
[----:B------:R0:W-:Y:S04]  /*1d200*/  STL.128 [R1+0x950], R128 ;  /* 0x0009508001007387 */ /* 0x0001e80000100c00 */
[----:B------:R1:W-:Y:S04]  /*1d210*/  STL.128 [R1+0x940], R124 ;  /* 0x0009407c01007387 */ /* 0x0003e80000100c00 */
[----:B------:R-:W-:Y:S04]  /*1d220*/  STL.128 [R1+0x930], R120 ;  /* 0x0009307801007387 */ /* 0x000fe80000100c00 */
[----:B------:R3:W-:Y:S01]  /*1d230*/  STL.128 [R1+0x920], R116 ;  /* 0x0009207401007387 */ /* 0x0007e20000100c00 */
[----:B0-----:R-:W-:-:S02]  /*1d240*/  IMAD.MOV.U32 R131, RZ, RZ, R47 ;  /* 0x000000ffff837224 */ /* 0x001fc400078e002f */
[----:B------:R-:W-:Y:S02]  /*1d250*/  IMAD.MOV.U32 R130, RZ, RZ, R46 ;  /* 0x000000ffff827224 */ /* 0x000fe400078e002e */
[----:B------:R-:W-:Y:S02]  /*1d260*/  IMAD.MOV.U32 R129, RZ, RZ, R45 ;  /* 0x000000ffff817224 */ /* 0x000fe400078e002d */
[----:B-1----:R-:W-:Y:S02]  /*1d270*/  IMAD.MOV.U32 R127, RZ, RZ, R43 ;  /* 0x000000ffff7f7224 */ /* 0x002fe400078e002b */
[----:B------:R-:W-:Y:S02]  /*1d280*/  IMAD.MOV.U32 R126, RZ, RZ, R42 ;  /* 0x000000ffff7e7224 */ /* 0x000fe400078e002a */
[----:B------:R-:W-:Y:S02]  /*1d290*/  IMAD.MOV.U32 R125, RZ, RZ, R41 ;  /* 0x000000ffff7d7224 */ /* 0x000fe400078e0029 */
[----:B---3--:R-:W-:-:S02]  /*1d2a0*/  IMAD.MOV.U32 R119, RZ, RZ, R35 ;  /* 0x000000ffff777224 */ /* 0x008fc400078e0023 */
        /* <DEDUP_REMOVED lines=9> */
[----:B------:R0:W-:Y:S04]  /*1d340*/  STL.128 [R1+0x270], R116 ;  /* 0x0002707401007387 */ /* 0x0001e80000100c00 */
[----:B------:R1:W-:Y:S04]  /*1d350*/  STL.128 [R1+0x280], R120 ;  /* 0x0002807801007387 */ /* 0x0003e80000100c00 */
[----:B------:R3:W-:Y:S04]  /*1d360*/  STL.128 [R1+0x290], R124 ;  /* 0x0002907c01007387 */ /* 0x0007e80000100c00 */
[----:B------:R4:W-:Y:S04]  /*1d370*/  STL.128 [R1+0x2a0], R128 ;  /* 0x0002a08001007387 */ /* 0x0009e80000100c00 */
[----:B0-----:R-:W2:Y:S04]  /*1d380*/  LDL.LU.128 R116, [R1+0x920] ;  /* 0x0009200001747983 */ /* 0x001ea80000300c00 */
[----:B-1----:R-:W2:Y:S04]  /*1d390*/  LDL.LU.128 R120, [R1+0x930] ;  /* 0x0009300001787983 */ /* 0x002ea80000300c00 */
[----:B---3--:R-:W3:Y:S04]  /*1d3a0*/  LDL.LU.128 R124, [R1+0x940] ;  /* 0x00094000017c7983 */ /* 0x008ee80000300c00 */
[----:B----4-:R-:W4:Y:S04]  /*1d3b0*/  LDL.LU.128 R128, [R1+0x950] ;  /* 0x0009500001807983 */ /* 0x010f280000300c00 */
[----:B------:R0:W-:Y:S04]  /*1d3c0*/  STL.128 [R1+0x8b0], R24 ;  /* 0x0008b01801007387 */ /* 0x0001e80000100c00 */
[----:B0-----:R-:W4:Y:S04]  /*1d3d0*/  LDL.LU.128 R24, [R1+0x8b0] ;  /* 0x0008b00001187983 */ /* 0x001f280000300c00 */
[----:B------:R0:W-:Y:S04]  /*1d3e0*/  STL.128 [R1+0x910], R112 ;  /* 0x0009107001007387 */ /* 0x0001e80000100c00 */
[----:B------:R1:W-:Y:S01]  /*1d3f0*/  STL.128 [R1+0x900], R108 ;  /* 0x0009006c01007387 */ /* 0x0003e20000100c00 */
[----:B------:R-:W-:-:S03]  /*1d400*/  IMAD.MOV.U32 R175, RZ, RZ, R234 ;  /* 0x000000ffffaf7224 */ /* 0x000fc600078e00ea */
[----:B------:R1:W-:Y:S01]  /*1d410*/  STL.64 [R1+0xa30], R182 ;  /* 0x000a30b601007387 */ /* 0x0003e20000100a00 */
[----:B------:R-:W-:-:S03]  /*1d420*/  IMAD.MOV.U32 R234, RZ, RZ, R5 ;  /* 0x000000ffffea7224 */ /* 0x000fc600078e0005 */
[----:B------:R1:W-:Y:S01]  /*1d430*/  STL.64 [R1+0x9c0], R232 ;  /* 0x0009c0e801007387 */ /* 0x0003e20000100a00 */
[----:B0-----:R-:W-:Y:S02]  /*1d440*/  IMAD.MOV.U32 R115, RZ, RZ, R31 ;  /* 0x000000ffff737224 */ /* 0x001fe400078e001f */
[----:B------:R-:W-:Y:S02]  /*1d450*/  IMAD.MOV.U32 R114, RZ, RZ, R30 ;  /* 0x000000ffff727224 */ /* 0x000fe400078e001e */
[----:B-1----:R-:W-:Y:S01]  /*1d460*/  IMAD.MOV.U32 R109, RZ, RZ, R178 ;  /* 0x000000ffff6d7224 */ /* 0x002fe200078e00b2 */
[----:B------:R-:W4:Y:S01]  /*1d470*/  LDL.LU.64 R182, [R1+0xa30] ;  /* 0x000a300001b67983 */ /* 0x000f220000300a00 */
        /* <DEDUP_REMOVED lines=11> */
[----:B------:R-:W4:Y:S01]  /*1d530*/  LDL.LU.128 R108, [R1+0x900] ;  /* 0x00090000016c7983 */ /* 0x000f220000300c00 */
[----:B0-----:R-:W-:Y:S02]  /*1d540*/  IMAD.MOV.U32 R135, RZ, RZ, R51 ;  /* 0x000000ffff877224 */ /* 0x001fe400078e0033 */
[----:B------:R-:W-:Y:S02]  /*1d550*/  IMAD.MOV.U32 R134, RZ, RZ, R50 ;  /* 0x000000ffff867224 */ /* 0x000fe400078e0032 */
[----:B------:R-:W-:Y:S01]  /*1d560*/  IMAD.MOV.U32 R133, RZ, RZ, R49 ;  /* 0x000000ffff857224 */ /* 0x000fe200078e0031 */
[----:B-1----:R-:W4:Y:S01]  /*1d570*/  LDL.LU.128 R112, [R1+0x910] ;  /* 0x0009100001707983 */ /* 0x002f220000300c00 */
[----:B------:R-:W-:-:S03]  /*1d580*/  IMAD.MOV.U32 R132, RZ, RZ, R48 ;  /* 0x000000ffff847224 */ /* 0x000fc600078e0030 */
[----:B------:R0:W-:Y:S04]  /*1d590*/  STL.128 [R1+0x9a0], R148 ;  /* 0x0009a09401007387 */ /* 0x0001e80000100c00 */
[----:B------:R1:W-:Y:S04]  /*1d5a0*/  STL.128 [R1+0x990], R144 ;  /* 0x0009909001007387 */ /* 0x0003e80000100c00 */
[----:B------:R-:W-:Y:S04]  /*1d5b0*/  STL.128 [R1+0x980], R140 ;  /* 0x0009808c01007387 */ /* 0x000fe80000100c00 */
[----:B------:R1:W-:Y:S04]  /*1d5c0*/  STL.128 [R1+0x970], R136 ;  /* 0x0009708801007387 */ /* 0x0003e80000100c00 */
[----:B------:R1:W-:Y:S01]  /*1d5d0*/  STL.128 [R1+0x2b0], R132 ;  /* 0x0002b08401007387 */ /* 0x0003e20000100c00 */
[----:B0-----:R-:W-:-:S02]  /*1d5e0*/  IMAD.MOV.U32 R151, RZ, RZ, R67 ;  /* 0x000000ffff977224 */ /* 0x001fc400078e0043 */
[----:B------:R-:W-:Y:S02]  /*1d5f0*/  IMAD.MOV.U32 R150, RZ, RZ, R66 ;  /* 0x000000ffff967224 */ /* 0x000fe400078e0042 */
[----:B------:R-:W-:Y:S02]  /*1d600*/  IMAD.MOV.U32 R149, RZ, RZ, R65 ;  /* 0x000000ffff957224 */ /* 0x000fe400078e0041 */
[----:B-1----:R-:W-:Y:S02]  /*1d610*/  IMAD.MOV.U32 R147, RZ, RZ, R63 ;  /* 0x000000ffff937224 */ /* 0x002fe400078e003f */
[----:B------:R-:W-:Y:S02]  /*1d620*/  IMAD.MOV.U32 R146, RZ, RZ, R62 ;  /* 0x000000ffff927224 */ /* 0x000fe400078e003e */
[----:B------:R-:W-:Y:S02]  /*1d630*/  IMAD.MOV.U32 R145, RZ, RZ, R61 ;  /* 0x000000ffff917224 */ /* 0x000fe400078e003d */
[----:B------:R-:W-:-:S02]  /*1d640*/  IMAD.MOV.U32 R139, RZ, RZ, R55 ;  /* 0x000000ffff8b7224 */ /* 0x000fc400078e0037 */
[----:B------:R-:W-:Y:S01]  /*1d650*/  IMAD.MOV.U32 R138, RZ, RZ, R54 ;  /* 0x000000ffff8a7224 */ /* 0x000fe200078e0036 */
[----:B------:R-:W4:Y:S01]  /*1d660*/  LDL.LU.128 R132, [R1+0x960] ;  /* 0x0009600001847983 */ /* 0x000f220000300c00 */
        /* <DEDUP_REMOVED lines=12> */
[----:B0-----:R-:W4:Y:S04]  /*1d730*/  LDL.LU.128 R136, [R1+0x970] ;  /* 0x0009700001887983 */ /* 0x001f280000300c00 */
[----:B-1----:R-:W4:Y:S04]  /*1d740*/  LDL.LU.128 R140, [R1+0x980] ;  /* 0x00098000018c7983 */ /* 0x002f280000300c00 */
[----:B------:R-:W4:Y:S04]  /*1d750*/  LDL.LU.128 R144, [R1+0x990] ;  /* 0x0009900001907983 */ /* 0x000f280000300c00 */
[----:B--2---:R-:W2:Y:S04]  /*1d760*/  LDL.LU.128 R148, [R1+0x9a0] ;  /* 0x0009a00001947983 */ /* 0x004ea80000300c00 */
[----:B------:R0:W-:Y:S04]  /*1d770*/  STL.64 [R1+0x8a0], R22 ;  /* 0x0008a01601007387 */ /* 0x0001e80000100a00 */
[----:B------:R1:W-:Y:S04]  /*1d780*/  STL.64 [R1+0x898], R18 ;  /* 0x0008981201007387 */ /* 0x0003e80000100a00 */
[----:B------:R1:W-:Y:S04]  /*1d790*/  STL [R1+0x890], R14 ;  /* 0x0008900e01007387 */ /* 0x0003e80000100800 */
[----:B0-----:R-:W2:Y:S04]  /*1d7a0*/  LDL.LU.64 R22, [R1+0x8a0] ;  /* 0x0008a00001167983 */ /* 0x001ea80000300a00 */
[----:B-1----:R-:W2:Y:S04]  /*1d7b0*/  LDL.LU.64 R18, [R1+0x898] ;  /* 0x0008980001127983 */ /* 0x002ea80000300a00 */
[----:B------:R-:W2:Y:S04]  /*1d7c0*/  LDL.LU R14, [R1+0x890] ;  /* 0x00089000010e7983 */ /* 0x000ea80000300800 */
[----:B------:R0:W-:Y:S04]  /*1d7d0*/  STL.128 [R1+0x8c0], R116 ;  /* 0x0008c07401007387 */ /* 0x0001e80000100c00 */
[----:B------:R1:W-:Y:S04]  /*1d7e0*/  STL.128 [R1+0x8d0], R120 ;  /* 0x0008d07801007387 */ /* 0x0003e80000100c00 */
[----:B---3--:R3:W-:Y:S04]  /*1d7f0*/  STL.128 [R1+0x8e0], R124 ;  /* 0x0008e07c01007387 */ /* 0x0087e80000100c00 */
[----:B----4-:R4:W-:Y:S04]  /*1d800*/  STL.128 [R1+0x8f0], R128 ;  /* 0x0008f08001007387 */ /* 0x0109e80000100c00 */
[----:B0-----:R-:W2:Y:S04]  /*1d810*/  LDL.LU.128 R116, [R1+0x8c0] ;  /* 0x0008c00001747983 */ /* 0x001ea80000300c00 */
[----:B-1----:R-:W2:Y:S04]  /*1d820*/  LDL.LU.128 R120, [R1+0x8d0] ;  /* 0x0008d00001787983 */ /* 0x002ea80000300c00 */
[----:B---3--:R-:W3:Y:S04]  /*1d830*/  LDL.LU.128 R124, [R1+0x8e0] ;  /* 0x0008e000017c7983 */ /* 0x008ee80000300c00 */
[----:B----4-:R-:W4:Y:S04]  /*1d840*/  LDL.LU.128 R128, [R1+0x8f0] ;  /* 0x0008f00001807983 */ /* 0x010f280000300c00 */
[----:B------:R0:W-:Y:S01]  /*1d850*/  STL.128 [R1+0x880], R24 ;  /* 0x0008801801007387 */ /* 0x0001e20000100c00 */
[----:B------:R-:W-:-:S02]  /*1d860*/  IMAD.MOV.U32 R174, RZ, RZ, R235 ;  /* 0x000000ffffae7224 */ /* 0x000fc400078e00eb */
[----:B------:R-:W-:Y:S01]  /*1d870*/  IMAD.MOV.U32 R176, RZ, RZ, R231 ;  /* 0x000000ffffb07224 */ /* 0x000fe200078e00e7 */
[----:B------:R1:W-:Y:S01]  /*1d880*/  STL [R1+0x9b8], R192 ;  /* 0x0009b8c001007387 */ /* 0x0003e20000100800 */
[----:B------:R-:W-:Y:S02]  /*1d890*/  IMAD.MOV.U32 R177, RZ, RZ, R230 ;  /* 0x000000ffffb17224 */ /* 0x000fe400078e00e6 */
[----:B------:R-:W-:Y:S02]  /*1d8a0*/  IMAD.MOV.U32 R178, RZ, RZ, R229 ;  /* 0x000000ffffb27224 */ /* 0x000fe400078e00e5 */
[----:B------:R-:W-:Y:S02]  /*1d8b0*/  IMAD.MOV.U32 R179, RZ, RZ, R228 ;  /* 0x000000ffffb37224 */ /* 0x000fe400078e00e4 */
[----:B------:R-:W-:Y:S02]  /*1d8c0*/  IMAD.MOV.U32 R180, RZ, RZ, R227 ;  /* 0x000000ffffb47224 */ /* 0x000fe400078e00e3 */
[----:B------:R-:W-:Y:S01]  /*1d8d0*/  IMAD.MOV.U32 R181, RZ, RZ, R226 ;  /* 0x000000ffffb57224 */ /* 0x000fe200078e00e2 */
[----:B------:R-:W-:Y:S04]  /*1d8e0*/  STL.128 [R1+0x320], R160 ;  /* 0x000320a001007387 */ /* 0x000fe80000100c00 */
[----:B0-----:R-:W4:Y:S01]  /*1d8f0*/  LDL.LU.128 R24, [R1+0x880] ;  /* 0x0008800001187983 */ /* 0x001f220000300c00 */
[----:B------:R-:W-:-:S02]  /*1d900*/  IMAD.MOV.U32 R235, RZ, RZ, R4 ;  /* 0x000000ffffeb7224 */ /* 0x000fc400078e0004 */
[----:B------:R-:W-:Y:S01]  /*1d910*/  IMAD.MOV.U32 R4, RZ, RZ, R0 ;  /* 0x000000ffff047224 */ /* 0x000fe200078e0000 */
[----:B------:R-:W-:Y:S01]  /*1d920*/  STL.128 [R1+0x340], R168 ;  /* 0x000340a801007387 */ /* 0x000fe20000100c00 */
[----:B-1----:R-:W-:-:S03]  /*1d930*/  IMAD.MOV.U32 R192, RZ, RZ, R223 ;  /* 0x000000ffffc07224 */ /* 0x002fc600078e00df */
[----:B------:R0:W-:Y:S01]  /*1d940*/  STL.64 [R1+0x9b0], R182 ;  /* 0x0009b0b601007387 */ /* 0x0001e20000100a00 */
[----:B------:R-:W-:Y:S02]  /*1d950*/  IMAD.MOV.U32 R223, RZ, RZ, R21 ;  /* 0x000000ffffdf7224 */ /* 0x000fe400078e0015 */
[----:B------:R-:W-:Y:S01]  /*1d960*/  IMAD.MOV.U32 R226, RZ, RZ, R16 ;  /* 0x000000ffffe27224 */ /* 0x000fe200078e0010 */
[----:B------:R1:W-:Y:S01]  /*1d970*/  STL.128 [R1+0x250], R4 ;  /* 0x0002500401007387 */ /* 0x0003e20000100c00 */
[----:B------:R-:W-:Y:S02]  /*1d980*/  IMAD.MOV.U32 R227, RZ, RZ, R15 ;  /* 0x000000ffffe37224 */ /* 0x000fe400078e000f */
[----:B------:R-:W-:Y:S01]  /*1d990*/  IMAD.MOV.U32 R228, RZ, RZ, R11 ;  /* 0x000000ffffe47224 */ /* 0x000fe200078e000b */
[----:B------:R-:W-:Y:S01]  /*1d9a0*/  STL.128 [R1+0x330], R164 ;  /* 0x000330a401007387 */ /* 0x000fe20000100c00 */
[----:B------:R-:W-:Y:S02]  /*1d9b0*/  IMAD.MOV.U32 R229, RZ, RZ, R10 ;  /* 0x000000ffffe57224 */ /* 0x000fe400078e000a */
[----:B------:R-:W-:Y:S01]  /*1d9c0*/  IMAD.MOV.U32 R230, RZ, RZ, R9 ;  /* 0x000000ffffe67224 */ /* 0x000fe200078e0009 */
[----:B------:R-:W-:Y:S01]  /*1d9d0*/  STL.128 [R1+0x310], R156 ;  /* 0x0003109c01007387 */ /* 0x000fe20000100c00 */
[----:B0-----:R-:W-:-:S02]  /*1d9e0*/  IMAD.MOV.U32 R182, RZ, RZ, R225 ;  /* 0x000000ffffb67224 */ /* 0x001fc400078e00e1 */
        /* <DEDUP_REMOVED lines=20> */
[----:B-1----:R-:W-:Y:S02]  /*1db30*/  IMAD.MOV.U32 R4, RZ, RZ, R96 ;  /* 0x000000ffff047224 */ /* 0x002fe400078e0060 */
[----:B------:R-:W-:Y:S01]  /*1db40*/  IMAD.MOV.U32 R21, RZ, RZ, R104 ;  /* 0x000000ffff157224 */ /* 0x000fe200078e0068 */
[----:B------:R-:W-:Y:S01]  /*1db50*/  STL.128 [R1+0x350], R172 ;  /* 0x000350ac01007387 */ /* 0x000fe20000100c00 */
[----:B------:R-:W-:Y:S02]  /*1db60*/  IMAD.MOV.U32 R15, RZ, RZ, R108 ;  /* 0x000000ffff0f7224 */ /* 0x000fe400078e006c */
[----:B------:R-:W-:Y:S01]  /*1db70*/  IMAD.MOV.U32 R10, RZ, RZ, R112 ;  /* 0x000000ffff0a7224 */ /* 0x000fe200078e0070 */
[----:B------:R0:W-:Y:S01]  /*1db80*/  STL.128 [R1+0x360], R176 ;  /* 0x000360b001007387 */ /* 0x0001e20000100c00 */
[----:B------:R-:W-:-:S02]  /*1db90*/  IMAD.MOV.U32 R171, RZ, RZ, R87 ;  /* 0x000000ffffab7224 */ /* 0x000fc400078e0057 */
[----:B------:R-:W-:Y:S01]  /*1dba0*/  IMAD.MOV.U32 R170, RZ, RZ, R86 ;  /* 0x000000ffffaa7224 */ /* 0x000fe200078e0056 */
[----:B------:R-:W-:Y:S01]  /*1dbb0*/  STL.128 [R1+0x400], R216 ;  /* 0x000400d801007387 */ /* 0x000fe20000100c00 */
[----:B------:R-:W-:Y:S02]  /*1dbc0*/  IMAD.MOV.U32 R169, RZ, RZ, R85 ;  /* 0x000000ffffa97224 */ /* 0x000fe400078e0055 */
[----:B------:R-:W-:Y:S01]  /*1dbd0*/  IMAD.MOV.U32 R160, RZ, RZ, R76 ;  /* 0x000000ffffa07224 */ /* 0x000fe200078e004c */
[----:B------:R-:W4:Y:S01]  /*1dbe0*/  LDL R28, [R1+0x2f0] ;  /* 0x0002f000011c7983 */ /* 0x000f220000100800 */
        /* <DEDUP_REMOVED lines=18> */
[----:B------:R-:W4:Y:S01]  /*1dd10*/  LDL R6, [R1+0x270] ;  /* 0x0002700001067983 */ /* 0x000f220000100800 */
        /* <DEDUP_REMOVED lines=11> */
[----:B------:R-:W-:Y:S02]  /*1ddd0*/  IMAD.MOV.U32 R165, RZ, RZ, R81 ;  /* 0x000000ffffa57224 */ /* 0x000fe400078e0051 */
[----:B------:R-:W-:Y:S01]  /*1dde0*/  IMAD.MOV.U32 R164, RZ, RZ, R80 ;  /* 0x000000ffffa47224 */ /* 0x000fe200078e0050 */
[----:B------:R0:W-:Y:S01]  /*1ddf0*/  STL.128 [R1+0x370], R180 ;  /* 0x000370b401007387 */ /* 0x0001e20000100c00 */
        /* <DEDUP_REMOVED lines=8> */
[----:B0-----:R-:W4:Y:S01]  /*1de80*/  LDL.LU.64 R182, [R1+0x9b0] ;  /* 0x0009b00001b67983 */ /* 0x001f220000300a00 */
        /* <DEDUP_REMOVED lines=16> */
[----:B--2---:R-:W-:Y:S01]  /*1df90*/  STL.64 [R1+0x870], R22 ;  /* 0x0008701601007387 */ /* 0x004fe20000100a00 */
        /* <DEDUP_REMOVED lines=8> */
[----:B------:R0:W5:Y:S01]  /*1e020*/  LDL.LU.64 R232, [R1+0x9c0] ;  /* 0x0009c00001e87983 */ /* 0x0001620000300a00 */
[----:B------:R-:W-:-:S02]  /*1e030*/  IMAD.MOV.U32 R82, RZ, RZ, R102 ;  /* 0x000000ffff527224 */ /* 0x000fc400078e0066 */
[----:B------:R-:W-:Y:S01]  /*1e040*/  IMAD.MOV.U32 R153, RZ, RZ, R9 ;  /* 0x000000ffff997224 */ /* 0x000fe200078e0009 */
[----:B------:R-:W-:Y:S01]  /*1e050*/  STL.128 [R1+0x310], R156 ;  /* 0x0003109c01007387 */ /* 0x000fe20000100c00 */
[----:B------:R-:W-:Y:S02]  /*1e060*/  IMAD.MOV.U32 R154, RZ, RZ, R8 ;  /* 0x000000ffff9a7224 */ /* 0x000fe400078e0008 */
[----:B------:R-:W-:Y:S01]  /*1e070*/  IMAD.MOV.U32 R155, RZ, RZ, R0 ;  /* 0x000000ffff9b7224 */ /* 0x000fe200078e0000 */
[----:B------:R-:W-:Y:S04]  /*1e080*/  STL.128 [R1+0x330], R164 ;  /* 0x000330a401007387 */ /* 0x000fe80000100c00 */
[----:B------:R-:W-:Y:S04]  /*1e090*/  STL.128 [R1+0x350], R172 ;  /* 0x000350ac01007387 */ /* 0x000fe80000100c00 */
[----:B------:R-:W-:Y:S04]  /*1e0a0*/  STL.128 [R1+0x360], R176 ;  /* 0x000360b001007387 */ /* 0x000fe80000100c00 */
[----:B------:R1:W-:Y:S04]  /*1e0b0*/  STL.128 [R1+0x370], R76 ;  /* 0x0003704c01007387 */ /* 0x0003e80000100c00 */
[----:B------:R2:W-:Y:S04]  /*1e0c0*/  STL.128 [R1+0x380], R80 ;  /* 0x0003805001007387 */ /* 0x0005e80000100c00 */
[----:B------:R0:W-:Y:S04]  /*1e0d0*/  STL.128 [R1+0x390], R84 ;  /* 0x0003905401007387 */ /* 0x0001e80000100c00 */
[----:B------:R0:W-:Y:S04]  /*1e0e0*/  STL.128 [R1+0x3a0], R88 ;  /* 0x0003a05801007387 */ /* 0x0001e80000100c00 */
[----:B------:R0:W-:Y:S04]  /*1e0f0*/  STL.128 [R1+0x3b0], R92 ;  /* 0x0003b05c01007387 */ /* 0x0001e80000100c00 */
[----:B------:R0:W-:Y:S04]  /*1e100*/  STL.128 [R1+0x400], R112 ;  /* 0x0004007001007387 */ /* 0x0001e80000100c00 */
[----:B-1----:R-:W4:Y:S04]  /*1e110*/  LDL R78, [R1+0x264] ;  /* 0x00026400014e7983 */ /* 0x002f280000100800 */
[----:B--2---:R-:W2:Y:S04]  /*1e120*/  LDL R80, [R1+0x268] ;  /* 0x0002680001507983 */ /* 0x004ea80000100800 */
[----:B------:R-:W2:Y:S04]  /*1e130*/  LDL R82, [R1+0x26c] ;  /* 0x00026c0001527983 */ /* 0x000ea80000100800 */
[----:B0-----:R-:W2:Y:S04]  /*1e140*/  LDL R84, [R1+0x274] ;  /* 0x0002740001547983 */ /* 0x001ea80000100800 */
        /* <DEDUP_REMOVED lines=8> */
[----:B------:R-:W2:Y:S01]  /*1e1d0*/  LDL R132, [R1+0x2f4] ;  /* 0x0002f40001847983 */ /* 0x000ea20000100800 */
[----:B------:R-:W-:-:S03]  /*1e1e0*/  IMAD.MOV.U32 R4, RZ, RZ, R116 ;  /* 0x000000ffff047224 */ /* 0x000fc600078e0074 */
[----:B------:R-:W2:Y:S01]  /*1e1f0*/  LDL R134, [R1+0x2f8] ;  /* 0x0002f80001867983 */ /* 0x000ea20000100800 */
[----:B------:R-:W-:-:S03]  /*1e200*/  IMAD.MOV.U32 R21, RZ, RZ, R123 ;  /* 0x000000ffff157224 */ /* 0x000fc600078e007b */
[----:B------:R-:W2:Y:S01]  /*1e210*/  LDL R116, [R1+0x2c8] ;  /* 0x0002c80001747983 */ /* 0x000ea20000100800 */
[----:B---3--:R-:W-:-:S03]  /*1e220*/  IMAD.MOV.U32 R15, RZ, RZ, R127 ;  /* 0x000000ffff0f7224 */ /* 0x008fc600078e007f */
[----:B------:R-:W3:Y:S01]  /*1e230*/  LDL R32, [R1+0x310] ;  /* 0x0003100001207983 */ /* 0x000ee20000100800 */
[----:B------:R-:W-:Y:S02]  /*1e240*/  IMAD.MOV.U32 R16, RZ, RZ, R126 ;  /* 0x000000ffff107224 */ /* 0x000fe400078e007e */
[----:B----4-:R-:W-:Y:S01]  /*1e250*/  IMAD.MOV.U32 R10, RZ, RZ, R131 ;  /* 0x000000ffff0a7224 */ /* 0x010fe200078e0083 */
[----:B------:R-:W4:Y:S01]  /*1e260*/  LDL R126, [R1+0x2e4] ;  /* 0x0002e400017e7983 */ /* 0x000f220000100800 */
[----:B------:R-:W-:Y:S02]  /*1e270*/  IMAD.MOV.U32 R11, RZ, RZ, R130 ;  /* 0x000000ffff0b7224 */ /* 0x000fe400078e0082 */
[----:B------:R-:W-:Y:S01]  /*1e280*/  IMAD.MOV.U32 R12, RZ, RZ, R129 ;  /* 0x000000ffff0c7224 */ /* 0x000fe200078e0081 */
[----:B------:R-:W3:Y:S01]  /*1e290*/  LDL R130, [R1+0x2ec] ;  /* 0x0002ec0001827983 */ /* 0x000ee20000100800 */
[----:B------:R-:W-:Y:S02]  /*1e2a0*/  IMAD.MOV.U32 R17, RZ, RZ, R125 ;  /* 0x000000ffff117224 */ /* 0x000fe400078e007d */
[----:B------:R-:W-:Y:S01]  /*1e2b0*/  IMAD.MOV.U32 R20, RZ, RZ, R124 ;  /* 0x000000ffff147224 */ /* 0x000fe200078e007c */
[----:B------:R-:W3:Y:S01]  /*1e2c0*/  LDL R34, [R1+0x320] ;  /* 0x0003200001227983 */ /* 0x000ee20000100800 */
[----:B------:R-:W-:-:S02]  /*1e2d0*/  IMAD.MOV.U32 R13, RZ, RZ, R128 ;  /* 0x000000ffff0d7224 */ /* 0x000fc400078e0080 */
[----:B------:R-:W-:Y:S01]  /*1e2e0*/  IMAD.MOV.U32 R96, RZ, RZ, R4 ;  /* 0x000000ffff607224 */ /* 0x000fe200078e0004 */
        /* <DEDUP_REMOVED lines=9> */
[----:B------:R-:W3:Y:S01]  /*1e380*/  LDL R156, [R1+0x334] ;  /* 0x00033400019c7983 */ /* 0x000ee20000100800 */
        /* <DEDUP_REMOVED lines=29> */
[----:B------:R0:W5:Y:S01]  /*1e560*/  LDL.LU R192, [R1+0x9b8] ;  /* 0x0009b80001c07983 */ /* 0x0001620000300800 */
        /* <DEDUP_REMOVED lines=26> */
[----:B------:R1:W-:Y:S04]  /*1e710*/  STL.128 [R1+0x3c0], R96 ;  /* 0x0003c06001007387 */ /* 0x0003e80000100c00 */
[----:B------:R0:W-:Y:S04]  /*1e720*/  STL.128 [R1+0x3d0], R100 ;  /* 0x0003d06401007387 */ /* 0x0001e80000100c00 */
[----:B------:R0:W-:Y:S04]  /*1e730*/  STL.128 [R1+0x3e0], R104 ;  /* 0x0003e06801007387 */ /* 0x0001e80000100c00 */
[----:B------:R0:W-:Y:S04]  /*1e740*/  STL.128 [R1+0x3f0], R108 ;  /* 0x0003f06c01007387 */ /* 0x0001e80000100c00 */
[----:B------:R-:W-:Y:S04]  /*1e750*/  STL.128 [R1+0x410], R140 ;  /* 0x0004108c01007387 */ /* 0x000fe80000100c00 */
[----:B------:R-:W-:Y:S04]  /*1e760*/  STL.128 [R1+0x420], R144 ;  /* 0x0004209001007387 */ /* 0x000fe80000100c00 */
[----:B------:R-:W-:Y:S04]  /*1e770*/  STL.128 [R1+0x430], R148 ;  /* 0x0004309401007387 */ /* 0x000fe80000100c00 */
[----:B------:R-:W-:Y:S04]  /*1e780*/  STL.128 [R1+0x440], R152 ;  /* 0x0004409801007387 */ /* 0x000fe80000100c00 */
[----:B------:R0:W-:Y:S04]  /*1e790*/  STL.128 [R1+0x250], R24 ;  /* 0x0002501801007387 */ /* 0x0001e80000100c00 */
[----:B------:R-:W2:Y:S04]  /*1e7a0*/  LDL R0, [R1+0x250] ;  /* 0x0002500001007983 */ /* 0x000ea80000100800 */
[----:B------:R-:W4:Y:S04]  /*1e7b0*/  LDL R72, [R1+0x254] ;  /* 0x0002540001487983 */ /* 0x000f280000100800 */
[----:B------:R-:W3:Y:S04]  /*1e7c0*/  LDL R74, [R1+0x258] ;  /* 0x00025800014a7983 */ /* 0x000ee80000100800 */
[----:B------:R-:W3:Y:S04]  /*1e7d0*/  LDL R76, [R1+0x25c] ;  /* 0x00025c00014c7983 */ /* 0x000ee80000100800 */
[----:B------:R-:W3:Y:S04]  /*1e7e0*/  LDL R4, [R1+0x260] ;  /* 0x0002600001047983 */ /* 0x000ee80000100800 */
[----:B------:R-:W3:Y:S04]  /*1e7f0*/  LDL R10, [R1+0x290] ;  /* 0x00029000010a7983 */ /* 0x000ee80000100800 */
[----:B-1----:R-:W3:Y:S04]  /*1e800*/  LDL R96, [R1+0x294] ;  /* 0x0002940001607983 */ /* 0x002ee80000100800 */
[----:B------:R-:W3:Y:S04]  /*1e810*/  LDL R98, [R1+0x298] ;  /* 0x0002980001627983 */ /* 0x000ee80000100800 */
[----:B0-----:R-:W3:Y:S04]  /*1e820*/  LDL R100, [R1+0x29c] ;  /* 0x00029c0001647983 */ /* 0x001ee80000100800 */
[----:B------:R-:W3:Y:S04]  /*1e830*/  LDL R12, [R1+0x2a0] ;  /* 0x0002a000010c7983 */ /* 0x000ee80000100800 */
        /* <DEDUP_REMOVED lines=76> */
[----:B------:R0:W5:Y:S04]  /*1ed00*/  LDL.LU.64 R22, [R1+0x870] ;  /* 0x0008700001167983 */ /* 0x0001680000300a00 */
[----:B------:R0:W5:Y:S04]  /*1ed10*/  LDL.LU.64 R18, [R1+0x868] ;  /* 0x0008680001127983 */ /* 0x0001680000300a00 */
[----:B------:R0:W5:Y:S04]  /*1ed20*/  LDL.LU R14, [R1+0x864] ;  /* 0x00086400010e7983 */ /* 0x0001680000300800 */
[----:B------:R0:W-:Y:S04]  /*1ed30*/  STL [R1+0x88], R183 ;  /* 0x000088b701007387 */ /* 0x0001e80000100800 */
[----:B------:R0:W-:Y:S04]  /*1ed40*/  STL [R1+0x88], R183 ;  /* 0x000088b701007387 */ /* 0x0001e80000100800 */
[----:B------:R0:W-:Y:S04]  /*1ed50*/  STL [R1+0x88], R183 ;  /* 0x000088b701007387 */ /* 0x0001e80000100800 */
[----:B------:R0:W-:Y:S04]  /*1ed60*/  STL [R1+0x88], R183 ;  /* 0x000088b701007387 */ /* 0x0001e80000100800 */
[----:B------:R0:W-:Y:S04]  /*1ed70*/  STL [R1+0x88], R183 ;  /* 0x000088b701007387 */ /* 0x0001e80000100800 */
[----:B------:R0:W-:Y:S04]  /*1ed80*/  STL [R1+0x88], R183 ;  /* 0x000088b701007387 */ /* 0x0001e80000100800 */
[----:B--2---:R0:W-:Y:S04]  /*1ed90*/  STL [R1+0x250], R0 ;  /* 0x0002500001007387 */ /* 0x0041e80000100800 */
        /* <DEDUP_REMOVED lines=127> */
[----:B------:R-:W-:Y:S04]  /*1f590*/  BSSY B0, `(.L_x_10964) ;  /* 0x0000008000007945 */ /* 0x000fe80003800000 */
[----:B------:R-:W-:Y:S05]  /*1f5a0*/  @P0 BRA `(.L_x_10965) ;  /* 0x0000000000180947 */ /* 0x000fea0003800000 */
[----:B0-----:R-:W2:Y:S04]  /*1f5b0*/  LDL.64 R4, [R1+0x68] ;  /* 0x0000680001047983 */ /* 0x001ea80000100a00 */
[----:B-----5:R-:W3:Y:S01]  /*1f5c0*/  LD.E R0, desc[UR44][R2.64] ;  /* 0x0000002c02007980 */ /* 0x020ee2000c101900 */
[----:B--2---:R-:W-:-:S05]  /*1f5d0*/  MOV R5, R4 ;  /* 0x0000000400057202 */ /* 0x004fca0000000f00 */
[----:B---3--:R-:W-:-:S05]  /*1f5e0*/  IMAD R0, R0, 0x8, R5 ;  /* 0x0000000800007824 */ /* 0x008fca00078e0205 */
[----:B------:R-:W-:-:S04]  /*1f5f0*/  PRMT R0, RZ, 0x654, R0 ;  /* 0x00000654ff007816 */ /* 0x000fc80000000000 */
[----:B------:R1:W-:Y:S03]  /*1f600*/  SYNCS.ARRIVE.TRANS64.RED.A1T0 RZ, [R0+URZ], RZ ;  /* 0x000000ff00ff79a7 */ /* 0x0003e6000810043f */
.L_x_10965:
[----:B------:R-:W-:Y:S05]  /*1f610*/  BSYNC B0 ;  /* 0x0000000000007941 */ /* 0x000fea0003800000 */
.L_x_10964:
[----:B------:R-:W-:Y:S05]  /*1f620*/  @P1 BRA `(.L_x_10966) ;  /* 0xfffffe9800341947 */ /* 0x000fea000383ffff */
[----:B01---5:R-:W-:-:S07]  /*1f630*/  IMAD.MOV.U32 R0, RZ, RZ, R14 ;  /* 0x000000ffff007224 */ /* 0x023fce00078e000e */
.L_x_10949:
[----:B------:R-:W-:-:S13]  /*1f640*/  ISETP.GE.AND P1, PT, R0, R192, PT ;  /* 0x000000c00000720c */ /* 0x000fda0003f26270 */
[----:B------:R-:W-:Y:S05]  /*1f650*/  @!P1 BRA `(.L_x_10967) ;  /* 0x000000a800c49947 */ /* 0x000fea0003800000 */
[----:B------:R0:W5:Y:S02]  /*1f660*/  LDL.64 R14, [R1+0x170] ;  /* 0x00017000010e7983 */ /* 0x0001640000100a00 */
.L_x_10994:
[----:B01---5:R-:W2:Y:S04]  /*1f670*/  LD.E R2, desc[UR44][R14.64] ;  /* 0x0000002c0e027980 */ /* 0x023ea8000c101900 */
[----:B------:R-:W3:Y:S01]  /*1f680*/  LD.E R3, desc[UR44][R14.64+0x8] ;  /* 0x0000082c0e037980 */ /* 0x000ee2000c101900 */
        /* <DEDUP_REMOVED lines=10> */
[----:B------:R-:W2:Y:S04]  /*1f730*/  LDL.64 R20, [R1+0x188] ;  /* 0x0001880001147983 */ /* 0x000ea80000100a00 */
[----:B--2---:R-:W2:Y:S01]  /*1f740*/  LD.E R3, desc[UR44][R20.64+0x1c] ;  /* 0x00001c2c14037980 */ /* 0x004ea2000c101900 */
[----:B------:R-:W-:Y:S05]  /*1f750*/  YIELD ;  /* 0x0000000000007946 */ /* 0x000fea0003800000 */
[----:B------:R-:W-:Y:S01]  /*1f760*/  BSSY B0, `(.L_x_10968) ;  /* 0x0000006000007945 */ /* 0x000fe20003800000 */
[----:B---3--:R-:W-:Y:S01]  /*1f770*/  @!P1 IMAD.MOV.U32 R2, RZ, RZ, RZ ;  /* 0x000000ffff029224 */ /* 0x008fe200078e00ff */
[----:B--2---:R-:W-:-:S04]  /*1f780*/  LOP3.LUT R3, R3, 0x1, RZ, 0xfc, !PT ;  /* 0x0000000103037812 */ /* 0x004fc800078efcff */
[----:B------:R-:W-:-:S13]  /*1f790*/  ISETP.NE.AND P2, PT, R3, 0x3, PT ;  /* 0x000000030300780c */ /* 0x000fda0003f45270 */
[----:B-1----:R-:W-:Y:S05]  /*1f7a0*/  @!P2 BRA `(.L_x_10969) ;  /* 0x000000000004a947 */ /* 0x002fea0003800000 */
[----:B------:R-:W-:Y:S01]  /*1f7b0*/  BPT.TRAP 0x1 ;  /* 0x000000040000795c */ /* 0x000fe20000300000 */
.L_x_10969:
[----:B------:R-:W-:Y:S05]  /*1f7c0*/  BSYNC B0 ;  /* 0x0000000000007941 */ /* 0x000fea0003800000 */
.L_x_10968:
[----:B------:R-:W2:Y:S01]  /*1f7d0*/  LD.E.64 R4, desc[UR44][R20.64+0x8] ;  /* 0x0000082c14047980 */ /* 0x000ea2000c101b00 */
[----:B-----5:R-:W-:Y:S02]  /*1f7e0*/  SHF.L.U32 R7, R7, 0x1f, RZ ;  /* 0x0000001f07077819 */ /* 0x020fe400000006ff */
[----:B--2---:R-:W-:-:S05]  /*1f7f0*/  MOV R5, R4 ;  /* 0x0000000400057202 */ /* 0x004fca0000000f00 */
[----:B------:R-:W-:-:S04]  /*1f800*/  IMAD R2, R2, 0x8, R5 ;  /* 0x0000000802027824 */ /* 0x000fc800078e0205 */
[----:B------:R1:W2:Y:S01]  /*1f810*/  SYNCS.PHASECHK.TRANS64.TRYWAIT P1, [R2+URZ], R7 ;  /* 0x00000007020075a7 */ /* 0x0002a2000802017f */
[----:B------:R-:W3:Y:S04]  /*1f820*/  LD.E R3, desc[UR44][R20.64+0x1c] ;  /* 0x00001c2c14037980 */ /* 0x000ee8000c101900 */
[----:B------:R1:W5:Y:S04]  /*1f830*/  LD.E R4, desc[UR44][R14.64] ;  /* 0x0000002c0e047980 */ /* 0x000368000c101900 */
[----:B------:R1:W5:Y:S01]  /*1f840*/  LD.E R5, desc[UR44][R14.64+0x4] ;  /* 0x0000042c0e057980 */ /* 0x000362000c101900 */
[----:B------:R-:W-:Y:S01]  /*1f850*/  BSSY B0, `(.L_x_10970) ;  /* 0x0000005000007945 */ /* 0x000fe20003800000 */
[----:B---3--:R-:W-:-:S04]  /*1f860*/  LOP3.LUT R3, R3, 0x1, RZ, 0xfc, !PT ;  /* 0x0000000103037812 */ /* 0x008fc800078efcff */
[----:B------:R-:W-:-:S13]  /*1f870*/  ISETP.NE.AND P2, PT, R3, 0x3, PT ;  /* 0x000000030300780c */ /* 0x000fda0003f45270 */
[----:B-12---:R-:W-:Y:S05]  /*1f880*/  @!P2 BRA `(.L_x_10971) ;  /* 0x000000000004a947 */ /* 0x006fea0003800000 */
[----:B------:R-:W-:Y:S01]  /*1f890*/  BPT.TRAP 0x1 ;  /* 0x000000040000795c */ /* 0x000fe20000300000 */
.L_x_10971:
[----:B------:R-:W-:Y:S05]  /*1f8a0*/  BSYNC B0 ;  /* 0x0000000000007941 */ /* 0x000fea0003800000 */
.L_x_10970:
[----:B------:R-:W-:Y:S04]  /*1f8b0*/  BSSY B0, `(.L_x_10972) ;  /* 0x0000008000007945 */ /* 0x000fe80003800000 */
[----:B------:R-:W-:Y:S05]  /*1f8c0*/  @P1 BRA `(.L_x_10973) ;  /* 0x0000000000181947 */ /* 0x000fea0003800000 */
[----:B------:R-:W2:Y:S01]  /*1f8d0*/  LD.E.64 R2, desc[UR44][R20.64+0x8] ;  /* 0x0000082c14027980 */ /* 0x000ea2000c101b00 */
[----:B-----5:R-:W-:Y:S02]  /*1f8e0*/  SHF.L.U32 R5, R5, 0x1f, RZ ;  /* 0x0000001f05057819 */ /* 0x020fe400000006ff */
[----:B--2---:R-:W-:-:S05]  /*1f8f0*/  MOV R3, R2 ;  /* 0x0000000200037202 */ /* 0x004fca0000000f00 */
[----:B------:R-:W-:-:S04]  /*1f900*/  IMAD R4, R4, 0x8, R3 ;  /* 0x0000000804047824 */ /* 0x000fc800078e0203 */
[----:B------:R-:W1:Y:S02]  /*1f910*/  SYNCS.PHASECHK.TRANS64.TRYWAIT P1, [R4+URZ], R5 ;  /* 0x00000005040075a7 */ /* 0x000e64000802017f */
[----:B-1----:R-:W-:Y:S05]  /*1f920*/  @!P1 BRA `(.L_x_10974) ;  /* 0x0000013000b89947 */ /* 0x002fea0003800000 */
.L_x_10973:
[----:B------:R-:W-:Y:S05]  /*1f930*/  BSYNC B0 ;  /* 0x0000000000007941 */ /* 0x000fea0003800000 */
.L_x_10972:
[----:B-1---5:R-:W2:Y:S04]  /*1f940*/  LD.E R5, desc[UR44][R14.64] ;  /* 0x0000002c0e057980 */ /* 0x022ea8000c101900 */
[----:B------:R-:W2:Y:S01]  /*1f950*/  LDL.64 R8, [R1+0xa0] ;  /* 0x0000a00001087983 */ /* 0x000ea20000100a00 */
[----:B------:R-:W-:Y:S05]  /*1f960*/  WARPSYNC.ALL ;  /* 0x0000000000007948 */ /* 0x000fea0003800000 */
[----:B------:R-:W3:Y:S04]  /*1f970*/  LDL.64 R2, [R1+0x98] ;  /* 0x0000980001027983 */ /* 0x000ee80000100a00 */
[----:B------:R-:W4:Y:S04]  /*1f980*/  LDL.64 R6, [R1+0x98] ;  /* 0x0000980001067983 */ /* 0x000f280000100a00 */
[----:B------:R-:W4:Y:S01]  /*1f990*/  LDL.64 R10, [R1+0x98] ;  /* 0x00009800010a7983 */ /* 0x000f220000100a00 */
[----:B--2---:R-:W-:-:S03]  /*1f9a0*/  IMAD R4, R5, 0x300, R8 ;  /* 0x0000030005047824 */ /* 0x004fc600078e0208 */
[----:B------:R-:W2:Y:S01]  /*1f9b0*/  LDL.64 R12, [R1+0x98] ;  /* 0x00009800010c7983 */ /* 0x000ea20000100a00 */
[----:B------:R-:W-:Y:S01]  /*1f9c0*/  IMAD.MOV.U32 R5, RZ, RZ, R9 ;  /* 0x000000ffff057224 */ /* 0x000fe200078e0009 */
[C---:B------:R-:W-:Y:S01]  /*1f9d0*/  R2UR UR6, R4.reuse ;  /* 0x00000000040672ca */ /* 0x040fe200000e0000 */
[----:B------:R-:W-:Y:S01]  /*1f9e0*/  WARPGROUP.ARRIVE ;  /* 0x00000000000079c5 */ /* 0x000fe20000000000 */
[----:B------:R-:W2:Y:S02]  /*1f9f0*/  LDL R16, [R1+0x54] ;  /* 0x0000540001107983 */ /* 0x000ea40000100800 */
[----:B------:R-:W-:Y:S01]  /*1fa00*/  R2UR UR7, R5 ;  /* 0x00000000050772ca */ /* 0x000fe200000e0000 */
[----:B------:R-:W-:Y:S01]  /*1fa10*/  VIADD R8, R4, 0x2 ;  /* 0x0000000204087836 */ /* 0x000fe20000000000 */
[----:B------:R1:W-:Y:S01]  /*1fa20*/  STL [R1+0x80], RZ ;  /* 0x000080ff01007387 */ /* 0x0003e20000100800 */
[----:B---3--:R-:W-:Y:S02]  /*1fa30*/  R2UR UR4, R2 ;  /* 0x00000000020472ca */ /* 0x008fe400000e0000 */
[----:B------:R-:W-:-:S13]  /*1fa40*/  R2UR UR5, R3 ;  /* 0x00000000030572ca */ /* 0x000fda00000e0000 */
[----:B------:R-:W-:Y:S01]  /*1fa50*/  HGMMA.64x96x16.F32 R24, gdesc[UR4], RZ, !UPT, gsb0 ;  /* 0x01600000041879f0 */ /* 0x000fe2000c0008ff */
[----:B----4-:R-:W-:Y:S02]  /*1fa60*/  VIADD R6, R6, 0x2 ;  /* 0x0000000206067836 */ /* 0x010fe40000000000 */
[----:B------:R-:W-:Y:S01]  /*1fa70*/  IMAD.MOV.U32 R2, RZ, RZ, 0x1 ;  /* 0x00000001ff027424 */ /* 0x000fe200078e00ff */
[----:B------:R-:W-:Y:S02]  /*1fa80*/  R2UR UR6, R8 ;  /* 0x00000000080672ca */ /* 0x000fe400000e0000 */
[----:B------:R-:W-:Y:S02]  /*1fa90*/  R2UR UR7, R9 ;  /* 0x00000000090772ca */ /* 0x000fe400000e0000 */
[----:B------:R-:W-:Y:S02]  /*1faa0*/  R2UR UR4, R6 ;  /* 0x00000000060472ca */ /* 0x000fe400000e0000 */
[----:B------:R-:W-:Y:S01]  /*1fab0*/  R2UR UR5, R7 ;  /* 0x00000000070572ca */ /* 0x000fe200000e0000 */
[----:B------:R1:W-:Y:S04]  /*1fac0*/  STL [R1+0x80], R2 ;  /* 0x0000800201007387 */ /* 0x0003e80000100800 */
[----:B------:R1:W-:Y:S04]  /*1fad0*/  STL [R1+0x80], R2 ;  /* 0x0000800201007387 */ /* 0x0003e80000100800 */
[----:B------:R1:W-:Y:S04]  /*1fae0*/  STL [R1+0x80], R2 ;  /* 0x0000800201007387 */ /* 0x0003e80000100800 */
[----:B------:R1:W-:Y:S01]  /*1faf0*/  STL [R1+0x80], R2 ;  /* 0x0000800201007387 */ /* 0x0003e20000100800 */
[----:B------:R-:W-:-:S03]  /*1fb00*/  WARPGROUP.DEPBAR.LE gsb0, 0x0 ;  /* 0x00008000000079c5 */ /* 0x000fc60000010000 */
[----:B------:R1:W5:Y:S04]  /*1fb10*/  LD.E R3, desc[UR44][R14.64] ;  /* 0x0000002c0e037980 */ /* 0x000368000c101900 */
[----:B------:R1:W5:Y:S01]  /*1fb20*/  LD.E R5, desc[UR44][R14.64+0x4] ;  /* 0x0000042c0e057980 */ /* 0x000362000c101900 */
[----:B------:R-:W-:-:S06]  /*1fb30*/  WARPGROUP.ARRIVE ;  /* 0x00000000000079c5 */ /* 0x000fcc0000000000 */
        /* <DEDUP_REMOVED lines=12> */
[----:B--2---:R-:W-:Y:S02]  /*1fc00*/  VIADD R12, R12, 0x6 ;  /* 0x000000060c0c7836 */ /* 0x004fe40000000000 */
[----:B------:R-:W-:Y:S01]  /*1fc10*/  IMAD.MOV.U32 R7, RZ, RZ, R9 ;  /* 0x000000ffff077224 */ /* 0x000fe200078e0009 */
[----:B------:R-:W-:Y:S02]  /*1fc20*/  R2UR UR6, R6 ;  /* 0x00000000060672ca */ /* 0x000fe400000e0000 */
[----:B------:R-:W-:Y:S02]  /*1fc30*/  R2UR UR4, R12 ;  /* 0x000000000c0472ca */ /* 0x000fe400000e0000 */
[----:B------:R-:W-:Y:S02]  /*1fc40*/  R2UR UR7, R7 ;  /* 0x00000000070772ca */ /* 0x000fe400000e0000 */
[----:B------:R-:W-:-:S02]  /*1fc50*/  R2UR UR5, R13 ;  /* 0x000000000d0572ca */ /* 0x000fc400000e0000 */
[----:B------:R-:W-:Y:S01]  /*1fc60*/  LOP3.LUT R16, R16, 0x1, RZ, 0xfc, !PT ;  /* 0x0000000110107812 */ /* 0x000fe200078efcff */
[----:B------:R-:W-:Y:S02]  /*1fc70*/  WARPGROUP.DEPBAR.LE gsb0, 0x0 ;  /* 0x00008000000079c5 */ /* 0x000fe40000010000 */
[----:B------:R-:W-:-:S08]  /*1fc80*/  WARPGROUP.ARRIVE ;  /* 0x00000000000079c5 */ /* 0x000fd00000000000 */
[----:B------:R-:W-:Y:S01]  /*1fc90*/  HGMMA.64x96x16.F32 R24, gdesc[UR4], R24, gsb0 ;  /* 0x01600000041879f0 */ /* 0x000fe20008000818 */
[----:B------:R-:W-:Y:S01]  /*1fca0*/  ISETP.NE.AND P2, PT, R16, 0x3, PT ;  /* 0x000000031000780c */ /* 0x000fe20003f45270 */
[----:B------:R-:W-:Y:S01]  /*1fcb0*/  BSSY B0, `(.L_x_10975) ;  /* 0x0000004000007945 */ /* 0x000fe20003800000 */
[----:B------:R-:W-:-:S11]  /*1fcc0*/  WARPGROUP.DEPBAR.LE gsb0, 0x0 ;  /* 0x00008000000079c5 */ /* 0x000fd60000010000 */
[----:B-1----:R-:W-:Y:S05]  /*1fcd0*/  @!P2 BRA `(.L_x_10976) ;  /* 0x000000000004a947 */ /* 0x002fea0003800000 */
[----:B------:R-:W-:Y:S01]  /*1fce0*/  BPT.TRAP 0x1 ;  /* 0x000000040000795c */ /* 0x000fe20000300000 */
.L_x_10976:
[----:B------:R-:W-:Y:S05]  /*1fcf0*/  BSYNC B0 ;  /* 0x0000000000007941 */ /* 0x000fea0003800000 */
.L_x_10975:
        /* <DEDUP_REMOVED lines=10> */
.L_x_10978:
[----:B------:R-:W-:Y:S05]  /*1fda0*/  BSYNC B0 ;  /* 0x0000000000007941 */ /* 0x000fea0003800000 */
.L_x_10977:
[----:B------:R-:W-:Y:S04]  /*1fdb0*/  BSSY B0, `(.L_x_10979) ;  /* 0x0000006000007945 */ /* 0x000fe80003800000 */
[----:B--2---:R-:W-:Y:S05]  /*1fdc0*/  @P1 BRA `(.L_x_10980) ;  /* 0x0000000000101947 */ /* 0x004fea0003800000 */
[----:B-----5:R-:W-:Y:S01]  /*1fdd0*/  IMAD R4, R4, 0x8, R6 ;  /* 0x0000000804047824 */ /* 0x020fe200078e0206 */
[----:B------:R-:W-:-:S04]  /*1fde0*/  SHF.L.U32 R5, R5, 0x1f, RZ ;  /* 0x0000001f05057819 */ /* 0x000fc800000006ff */
[----:B------:R-:W2:Y:S02]  /*1fdf0*/  SYNCS.PHASECHK.TRANS64.TRYWAIT P1, [R4+URZ], R5 ;  /* 0x00000005040075a7 */ /* 0x000ea4000802017f */
[----:B--2---:R-:W-:Y:S05]  /*1fe00*/  @!P1 BRA `(.L_x_10981) ;  /* 0x0000012c00949947 */ /* 0x004fea0003800000 */
.L_x_10980:
[----:B------:R-:W-:Y:S05]  /*1fe10*/  BSYNC B0 ;  /* 0x0000000000007941 */ /* 0x000fea0003800000 */
.L_x_10979:
        /* <DEDUP_REMOVED lines=9> */
[----:B---3--:R-:W-:Y:S01]  /*1feb0*/  IMAD R6, R17, 0xc00, R6 ;  /* 0x00000c0011067824 */ /* 0x008fe200078e0206 */
[----:B------:R-:W-:Y:S01]  /*1fec0*/  R2UR UR7, R7 ;  /* 0x00000000070772ca */ /* 0x000fe200000e0000 */
[----:B------:R-:W3:Y:S01]  /*1fed0*/  LDL.64 R16, [R1+0x110] ;  /* 0x0001100001107983 */ /* 0x000ee20000100a00 */
[----:B----4-:R-:W-:-:S02]  /*1fee0*/  ISETP.NE.U32.AND P1, PT, R3, RZ, PT ;  /* 0x000000ff0300720c */ /* 0x010fc40003f25070 */
[----:B------:R-:W-:Y:S02]  /*1fef0*/  R2UR UR6, R6 ;  /* 0x00000000060672ca */ /* 0x000fe400000e0000 */
[----:B--2---:R-:W-:Y:S02]  /*1ff00*/  R2UR UR4, R4 ;  /* 0x00000000040472ca */ /* 0x004fe400000e0000 */
[----:B------:R-:W-:-:S07]  /*1ff10*/  R2UR UR5, R5 ;  /* 0x00000000050572ca */ /* 0x000fce00000e0000 */
[----:B------:R-:W-:-:S06]  /*1ff20*/  VOTEU.ANY UP0, P1 ;  /* 0x00000000003f7886 */ /* 0x000fcc0000800100 */
        /* <DEDUP_REMOVED lines=139> */
[----:B----4-:R-:W-:-:S02]  /*207e0*/  VIADD R10, R10, 0xc04 ;  /* 0x00000c040a0a7836 */ /* 0x010fc40000000000 */
        /* <DEDUP_REMOVED lines=40> */
[----:B------:R-:W2:Y:S04]  /*20a70*/  @!P0 LD.E.64 R4, desc[UR44][R20.64+0x30] ;  /* 0x0000302c14048980 */ /* 0x000ea8000c101b00 */
[----:B------:R-:W3:Y:S01]  /*20a80*/  @!P0 LD.E R3, desc[UR44][R14.64] ;  /* 0x0000002c0e038980 */ /* 0x000ee2000c101900 */
[----:B--2---:R-:W-:-:S05]  /*20a90*/  @!P0 MOV R4, R4 ;  /* 0x0000000400048202 */ /* 0x004fca0000000f00 */
[----:B---3--:R-:W-:-:S05]  /*20aa0*/  @!P0 IMAD R3, R3, 0x8, R4 ;  /* 0x0000000803038824 */ /* 0x008fca00078e0204 */
[----:B------:R-:W-:-:S04]  /*20ab0*/  @!P0 PRMT R3, RZ, 0x654, R3 ;  /* 0x00000654ff038816 */ /* 0x000fc80000000003 */
[----:B------:R2:W-:Y:S01]  /*20ac0*/  @!P0 SYNCS.ARRIVE.TRANS64.RED.A1T0 RZ, [R3+URZ], RZ ;  /* 0x000000ff03ff89a7 */ /* 0x0005e2000810043f */
[----:B------:R-:W3:Y:S04]  /*20ad0*/  LDL R73, [R1+0x70] ;  /* 0x0000700001497983 */ /* 0x000ee80000100800 */
[----:B------:R-:W4:Y:S04]  /*20ae0*/  LDL.64 R74, [R1+0x160] ;  /* 0x00016000014a7983 */ /* 0x000f280000100a00 */
[----:B--2---:R-:W2:Y:S04]  /*20af0*/  LDL R3, [R1+0x13c] ;  /* 0x00013c0001037983 */ /* 0x004ea80000100800 */
[----:B------:R-:W4:Y:S04]  /*20b00*/  LDL R76, [R1+0x168] ;  /* 0x00016800014c7983 */ /* 0x000f280000100800 */
[----:B------:R-:W4:Y:S04]  /*20b10*/  LDL.128 R4, [R1+0x150] ;  /* 0x0001500001047983 */ /* 0x000f280000100c00 */
[----:B------:R-:W4:Y:S01]  /*20b20*/  LDL.128 R8, [R1+0x140] ;  /* 0x0001400001087983 */ /* 0x000f220000100c00 */
[----:B------:R-:W-:Y:S01]  /*20b30*/  BSSY B0, `(.L_x_10982) ;  /* 0x0000040000007945 */ /* 0x000fe20003800000 */
[----:B--2---:R-:W-:-:S04]  /*20b40*/  SHF.R.S32.HI R12, RZ, 0x1f, R3 ;  /* 0x0000001fff0c7819 */ /* 0x004fc80000011403 */
[----:B------:R-:W-:-:S04]  /*20b50*/  LEA.HI R13, R12, R3, RZ, 0x7 ;  /* 0x000000030c0d7211 */ /* 0x000fc800078f38ff */
[----:B------:R-:W-:-:S05]  /*20b60*/  LOP3.LUT R16, R13, 0xffffff80, RZ, 0xc0, !PT ;  /* 0xffffff800d107812 */ /* 0x000fca00078ec0ff */
[----:B------:R-:W-:-:S05]  /*20b70*/  IMAD.IADD R16, R3, 0x1, -R16 ;  /* 0x0000000103107824 */ /* 0x000fca00078e0a10 */
[----:B------:R-:W-:Y:S02]  /*20b80*/  SHF.R.S32.HI R17, RZ, 0x1f, R16 ;  /* 0x0000001fff117819 */ /* 0x000fe40000011410 */
[----:B------:R-:W-:Y:S02]  /*20b90*/  LEA.HI R12, R12, R3, RZ, 0x2 ;  /* 0x000000030c0c7211 */ /* 0x000fe400078f10ff */
[----:B------:R-:W-:Y:S02]  /*20ba0*/  LEA.HI R20, R17, R16, RZ, 0x2 ;  /* 0x0000001011147211 */ /* 0x000fe400078f10ff */
[----:B------:R-:W-:Y:S02]  /*20bb0*/  LOP3.LUT R80, R12, 0xfffffffc, RZ, 0xc0, !PT ;  /* 0xfffffffc0c507812 */ /* 0x000fe400078ec0ff */
[--C-:B------:R-:W-:Y:S02]  /*20bc0*/  SHF.R.S32.HI R21, RZ, 0x2, R20.reuse ;  /* 0x00000002ff157819 */ /* 0x100fe40000011414 */
[----:B------:R-:W-:-:S02]  /*20bd0*/  SHF.R.S32.HI R72, RZ, 0x1f, R20 ;  /* 0x0000001fff487819 */ /* 0x000fc40000011414 */
[----:B------:R-:W-:Y:S02]  /*20be0*/  SHF.R.S32.HI R78, RZ, 0x7, R13 ;  /* 0x00000007ff4e7819 */ /* 0x000fe4000001140d */
[----:B------:R-:W-:Y:S02]  /*20bf0*/  LEA.HI R72, R72, R21, RZ, 0x3 ;  /* 0x0000001548487211 */ /* 0x000fe400078f18ff */
        /* <DEDUP_REMOVED lines=8> */
[----:B---3--:R-:W-:Y:S01]  /*20c80*/  IMAD R73, R73, 0x8, R12 ;  /* 0x0000000849497824 */ /* 0x008fe200078e020c */
[----:B----4-:R-:W-:Y:S01]  /*20c90*/  ISETP.NE.AND P1, PT, R74, 0x1, PT ;  /* 0x000000014a00780c */ /* 0x010fe20003f25270 */
[----:B------:R-:W-:Y:S01]  /*20ca0*/  IMAD.IADD R13, R78, 0x1, -R13 ;  /* 0x000000014e0d7824 */ /* 0x000fe200078e0a0d */
[----:B------:R-:W-:Y:S01]  /*20cb0*/  LOP3.LUT R3, R3, 0x1ffffffe, RZ, 0xc0, !PT ;  /* 0x1ffffffe03037812 */ /* 0x000fe200078ec0ff */
[----:B------:R-:W-:-:S04]  /*20cc0*/  IMAD.U32 R72, R73, 0x10, R72 ;  /* 0x0000001049487824 */ /* 0x000fc800078e0048 */
[----:B------:R-:W-:Y:S02]  /*20cd0*/  IMAD.IADD R3, R80, 0x1, -R3 ;  /* 0x0000000150037824 */ /* 0x000fe400078e0a03 */
[----:B------:R-:W-:-:S04]  /*20ce0*/  IMAD R72, R13, 0x40, R72 ;  /* 0x000000400d487824 */ /* 0x000fc800078e0248 */
[----:B------:R-:W-:-:S04]  /*20cf0*/  IMAD R72, R3, 0x8, R72 ;  /* 0x0000000803487824 */ /* 0x000fc800078e0248 */
[----:B------:R-:W-:-:S05]  /*20d00*/  @P1 IMAD.HI.U32 R75, R72, R75, RZ ;  /* 0x0000004b484b1227 */ /* 0x000fca00078e00ff */
[----:B------:R-:W-:Y:S01]  /*20d10*/  @P1 SHF.R.U32.HI R72, RZ, R76, R75 ;  /* 0x0000004cff481219 */ /* 0x000fe2000001164b */
[----:B------:R-:W-:Y:S01]  /*20d20*/  IMAD.MOV.U32 R13, RZ, RZ, -0x60 ;  /* 0xffffffa0ff0d7424 */ /* 0x000fe200078e00ff */
[----:B------:R-:W-:-:S03]  /*20d30*/  LOP3.LUT R3, R20, 0x7ffffffc, RZ, 0xc0, !PT ;  /* 0x7ffffffc14037812 */ /* 0x000fc600078ec0ff */
[----:B------:R-:W2:Y:S01]  /*20d40*/  SHFL.IDX PT, R21, R72, RZ, 0x1c1f ;  /* 0x001c1fff48157589 */ /* 0x000ea200000e0000 */
[----:B------:R-:W-:Y:S02]  /*20d50*/  IMAD R12, R0, R13, 0x1 ;  /* 0x00000001000c7424 */ /* 0x000fe400078e020d */
[----:B------:R-:W-:Y:S01]  /*20d60*/  IMAD.IADD R3, R16, 0x1, -R3 ;  /* 0x0000000110037824 */ /* 0x000fe200078e0a03 */
[----:B------:R-:W-:-:S03]  /*20d70*/  ISETP.GE.AND P2, PT, R5, 0x1, PT ;  /* 0x000000010500780c */ /* 0x000fc60003f46270 */
[----:B------:R-:W-:Y:S01]  /*20d80*/  IMAD R3, R3, -0x2, R12 ;  /* 0xfffffffe03037824 */ /* 0x000fe200078e020c */
[----:B------:R-:W-:-:S04]  /*20d90*/  LOP3.LUT R13, RZ, R10, RZ, 0x33, !PT ;  /* 0x0000000aff0d7212 */ /* 0x000fc800078e33ff */
[----:B------:R-:W-:Y:S01]  /*20da0*/  IADD3 R12, -R8, R3, R9 ;  /* 0x00000003080c7210 */ /* 0x000fe20007ffe109 */
[----:B------:R-:W-:-:S04]  /*20db0*/  IMAD R17, R0, -0x60, R4 ;  /* 0xffffffa000117824 */ /* 0x000fc800078e0204 */
[C---:B------:R-:W-:Y:S02]  /*20dc0*/  IMAD.IADD R16, R12.reuse, 0x1, R11 ;  /* 0x000000010c107824 */ /* 0x040fe400078e020b */
[----:B------:R-:W-:Y:S02]  /*20dd0*/  IMAD.IADD R13, R12, 0x1, R13 ;  /* 0x000000010c0d7824 */ /* 0x000fe400078e020d */
[----:B------:R-:W-:Y:S02]  /*20de0*/  VIADD R20, R3, 0xffffffff ;  /* 0xffffffff03147836 */ /* 0x000fe40000000000 */
[--C-:B--2---:R-:W-:Y:S02]  /*20df0*/  IMAD.IADD R4, R16, 0x1, R21.reuse ;  /* 0x0000000110047824 */ /* 0x104fe400078e0215 */
[----:B------:R-:W-:Y:S01]  /*20e00*/  IMAD.IADD R3, R13, 0x1, R21 ;  /* 0x000000010d037824 */ /* 0x000fe200078e0215 */
[----:B-1----:R-:W-:Y:S06]  /*20e10*/  @!P2 BRA `(.L_x_10983) ;  /* 0x000000000044a947 */ /* 0x002fec0003800000 */
        /* <DEDUP_REMOVED lines=10> */
.L_x_10985:
[----:B------:R-:W-:-:S13]  /*20ec0*/  ISETP.NE.AND P1, PT, R5, 0x1, PT ;  /* 0x000000010500780c */ /* 0x000fda0003f25270 */
[----:B------:R-:W-:-:S05]  /*20ed0*/  @P1 IMAD.HI.U32 R12, R10, R6, RZ ;  /* 0x000000060a0c1227 */ /* 0x000fca00078e00ff */
[----:B------:R-:W-:-:S07]  /*20ee0*/  @P1 SHF.R.U32.HI R10, RZ, R7, R12 ;  /* 0x00000007ff0a1219 */ /* 0x000fce000001160c */
.L_x_10986:
[----:B------:R-:W-:Y:S05]  /*20ef0*/  BSYNC B1 ;  /* 0x0000000000017941 */ /* 0x000fea0003800000 */
.L_x_10984:
[----:B------:R-:W-:-:S05]  /*20f00*/  IMAD R10, R10, R5, R20 ;  /* 0x000000050a0a7224 */ /* 0x000fca00078e0214 */
[----:B------:R-:W-:Y:S02]  /*20f10*/  VIMNMX R3, R3, R10, !PT ;  /* 0x0000000a03037248 */ /* 0x000fe40007fe0100 */
[----:B------:R-:W-:-:S07]  /*20f20*/  VIADDMNMX R4, R10, R5, R4, PT ;  /* 0x000000050a047246 */ /* 0x000fce0003800104 */
.L_x_10983:
[----:B------:R-:W-:Y:S05]  /*20f30*/  BSYNC B0 ;  /* 0x0000000000007941 */ /* 0x000fea0003800000 */
.L_x_10982:
[C---:B------:R-:W-:Y:S01]  /*20f40*/  ISETP.GE.AND P1, PT, R17.reuse, 0x2, PT ;  /* 0x000000021100780c */ /* 0x040fe20003f26270 */
[----:B------:R-:W1:Y:S01]  /*20f50*/  SHFL.IDX PT, R72, R72, 0x1, 0x1c1f ;  /* 0x003c1f0048487f89 */ /* 0x000e6200000e0000 */
[----:B------:R-:W-:Y:S01]  /*20f60*/  ISETP.GE.AND P5, PT, R17, 0xa, PT ;  /* 0x0000000a1100780c */ /* 0x000fe20003fa6270 */
        /* <DEDUP_REMOVED lines=12> */
[--C-:B-1----:R-:W-:Y:S01]  /*21030*/  IMAD.IADD R10, R16, 0x1, R72.reuse ;  /* 0x00000001100a7824 */ /* 0x102fe200078e0248 */
[----:B------:R-:W-:Y:S01]  /*21040*/  ISETP.GT.AND P3, PT, R3, 0x10, !P5 ;  /* 0x000000100300780c */ /* 0x000fe20006f64270 */
[----:B------:R-:W-:Y:S01]  /*21050*/  IMAD.IADD R11, R13, 0x1, R72 ;  /* 0x000000010d0b7824 */ /* 0x000fe200078e0248 */
        /* <DEDUP_REMOVED lines=113> */
.L_x_10990:
[----:B------:R-:W-:-:S13]  /*21770*/  ISETP.NE.AND P6, PT, R5, 0x1, PT ;  /* 0x000000010500780c */ /* 0x000fda0003fc5270 */
[----:B------:R-:W-:-:S05]  /*21780*/  @P6 IMAD.HI.U32 R6, R8, R6, RZ ;  /* 0x0000000608066227 */ /* 0x000fca00078e00ff */
[----:B------:R-:W-:-:S07]  /*21790*/  @P6 SHF.R.U32.HI R8, RZ, R7, R6 ;  /* 0x00000007ff086219 */ /* 0x000fce0000011606 */
.L_x_10991:
[----:B------:R-:W-:Y:S05]  /*217a0*/  BSYNC B1 ;  /* 0x0000000000017941 */ /* 0x000fea0003800000 */
.L_x_10989:
[----:B------:R-:W-:-:S05]  /*217b0*/  IMAD R8, R8, R5, R20 ;  /* 0x0000000508087224 */ /* 0x000fca00078e0214 */
[----:B------:R-:W-:Y:S02]  /*217c0*/  VIADDMNMX R10, R8, R5, R10, PT ;  /* 0x00000005080a7246 */ /* 0x000fe4000380010a */
[----:B------:R-:W-:-:S07]  /*217d0*/  VIMNMX R11, R11, R8, !PT ;  /* 0x000000080b0b7248 */ /* 0x000fce0007fe0100 */
.L_x_10988:
[----:B------:R-:W-:Y:S05]  /*217e0*/  BSYNC B0 ;  /* 0x0000000000007941 */ /* 0x000fea0003800000 */
.L_x_10987:
[C---:B------:R-:W-:Y:S01]  /*217f0*/  ISETP.GT.AND P1, PT, R11.reuse, 0x1, !P1 ;  /* 0x000000010b00780c */ /* 0x040fe20004f24270 */
[----:B------:R-:W2:Y:S03]  /*21800*/  LDL R22, [R1+0x240] ;  /* 0x0002400001167983 */ /* 0x000ea60000100800 */
[----:B------:R-:W-:Y:S01]  /*21810*/  ISETP.LT.OR P1, PT, R10, 0x2, P1 ;  /* 0x000000020a00780c */ /* 0x000fe20000f21670 */
[----:B------:R-:W3:Y:S01]  /*21820*/  LDL R61, [R1+0x860] ;  /* 0x00086000013d7983 */ /* 0x000ee20000100800 */
[----:B------:R-:W-:Y:S02]  /*21830*/  ISETP.GT.AND P2, PT, R11, 0x8, !P2 ;  /* 0x000000080b00780c */ /* 0x000fe40005744270 */
[----:B------:R-:W-:Y:S02]  /*21840*/  FSEL R27, R27, -INF , !P1 ;  /* 0xff8000001b1b7808 */ /* 0x000fe40004800000 */
[----:B------:R-:W-:-:S02]  /*21850*/  ISETP.NE.AND P1, PT, R21, RZ, PT ;  /* 0x000000ff1500720c */ /* 0x000fc40003f25270 */
[----:B------:R-:W-:Y:S02]  /*21860*/  ISETP.LT.OR P2, PT, R10, 0x9, P2 ;  /* 0x000000090a00780c */ /* 0x000fe40001741670 */
[----:B------:R-:W-:Y:S02]  /*21870*/  ISETP.GT.AND P1, PT, R11, 0x9, !P1 ;  /* 0x000000090b00780c */ /* 0x000fe40004f24270 */
[----:B------:R-:W-:Y:S02]  /*21880*/  FSEL R30, R30, -INF , !P2 ;  /* 0xff8000001e1e7808 */ /* 0x000fe40005000000 */
[----:B------:R-:W-:Y:S02]  /*21890*/  ISETP.LT.OR P1, PT, R10, 0xa, P1 ;  /* 0x0000000a0a00780c */ /* 0x000fe40000f21670 */
[----:B------:R-:W-:Y:S02]  /*218a0*/  ISETP.NE.AND P2, PT, R33, RZ, PT ;  /* 0x000000ff2100720c */ /* 0x000fe40003f45270 */
[----:B------:R-:W-:-:S02]  /*218b0*/  FSEL R31, R31, -INF , !P1 ;  /* 0xff8000001f1f7808 */ /* 0x000fc40004800000 */
[----:B------:R-:W-:Y:S02]  /*218c0*/  ISETP.NE.AND P1, PT, R25, RZ, PT ;  /* 0x000000ff1900720c */ /* 0x000fe40003f25270 */
[----:B------:R-:W4:Y:S01]  /*218d0*/  LDL.64 R24, [R1+0x220] ;  /* 0x0002200001187983 */ /* 0x000f220000100a00 */
[----:B------:R-:W-:Y:S02]  /*218e0*/  ISETP.NE.AND P6, PT, R73, RZ, PT ;  /* 0x000000ff4900720c */ /* 0x000fe40003fc5270 */
[----:B------:R-:W-:-:S04]  /*218f0*/  ISETP.GT.AND P1, PT, R11, 0x10, !P1 ;  /* 0x000000100b00780c */ /* 0x000fc80004f24270 */
        /* <DEDUP_REMOVED lines=8> */
[----:B------:R-:W-:-:S04]  /*21980*/  ISETP.LT.OR P1, PT, R10, 0x19, P1 ;  /* 0x000000190a00780c */ /* 0x000fc80000f21670 */
[----:B------:R-:W-:Y:S02]  /*21990*/  FSEL R38, R38, -INF , !P1 ;  /* 0xff80000026267808 */ /* 0x000fe40004800000 */
[----:B------:R-:W-:Y:S02]  /*219a0*/  ISETP.GT.AND P1, PT, R11, 0x19, !P6 ;  /* 0x000000190b00780c */ /* 0x000fe40007724270 */
[----:B------:R-:W-:Y:S02]  /*219b0*/  ISETP.NE.AND P6, PT, R12, RZ, PT ;  /* 0x000000ff0c00720c */ /* 0x000fe40003fc5270 */
[----:B------:R-:W-:-:S04]  /*219c0*/  ISETP.LT.OR P1, PT, R10, 0x1a, P1 ;  /* 0x0000001a0a00780c */ /* 0x000fc80000f21670 */
[----:B------:R-:W-:Y:S02]  /*219d0*/  FSEL R39, R39, -INF , !P1 ;  /* 0xff80000027277808 */ /* 0x000fe40004800000 */
[----:B------:R-:W-:-:S04]  /*219e0*/  ISETP.NE.AND P1, PT, R37, RZ, PT ;  /* 0x000000ff2500720c */ /* 0x000fc80003f25270 */
[----:B------:R-:W-:-:S04]  /*219f0*/  ISETP.GT.AND P1, PT, R11, 0x20, !P1 ;  /* 0x000000200b00780c */ /* 0x000fc80004f24270 */
        /* <DEDUP_REMOVED lines=38> */
[----:B------:R-:W-:Y:S02]  /*21c60*/  ISETP.GT.AND P1, PT, R11, RZ, !P6 ;  /* 0x000000ff0b00720c */ /* 0x000fe40007724270 */
[----:B----4-:R-:W-:Y:S02]  /*21c70*/  FMNMX.FTZ R3, R28, R24, !PT ;  /* 0x000000181c037209 */ /* 0x010fe40007810000 */
[----:B------:R-:W-:Y:S02]  /*21c80*/  ISETP.LT.OR P1, PT, R10, 0x1, P1 ;  /* 0x000000010a00780c */ /* 0x000fe40000f21670 */
[----:B------:R-:W-:Y:S02]  /*21c90*/  FMNMX.FTZ R3, R74, R3, !PT ;  /* 0x000000034a037209 */ /* 0x000fe40007810000 */
[----:B------:R-:W-:-:S02]  /*21ca0*/  FSEL R26, R26, -INF , !P1 ;  /* 0xff8000001a1a7808 */ /* 0x000fc40004800000 */
[----:B------:R-:W-:Y:S02]  /*21cb0*/  FMNMX.FTZ R3, R76, R3, !PT ;  /* 0x000000034c037209 */ /* 0x000fe40007810000 */
[----:B------:R-:W-:Y:S02]  /*21cc0*/  ISETP.NE.AND P1, PT, R57, RZ, PT ;  /* 0x000000ff3900720c */ /* 0x000fe40003f25270 */
[----:B------:R-:W-:Y:S02]  /*21cd0*/  FMNMX.FTZ R3, R78, R3, !PT ;  /* 0x000000034e037209 */ /* 0x000fe40007810000 */
[C---:B------:R-:W-:Y:S02]  /*21ce0*/  ISETP.GT.AND P2, PT, R11.reuse, 0x49, !P2 ;  /* 0x000000490b00780c */ /* 0x040fe40005744270 */
[----:B------:R-:W-:Y:S02]  /*21cf0*/  FMNMX.FTZ R3, R32, R3, !PT ;  /* 0x0000000320037209 */ /* 0x000fe40007810000 */
[----:B------:R-:W-:-:S02]  /*21d00*/  ISETP.GT.AND P3, PT, R11, 0x50, !P3 ;  /* 0x000000500b00780c */ /* 0x000fc40005f64270 */
[----:B------:R-:W-:Y:S02]  /*21d10*/  FMNMX.FTZ R3, R178, R3, !PT ;  /* 0x00000003b2037209 */ /* 0x000fe40007810000 */
[----:B------:R-:W-:Y:S02]  /*21d20*/  ISETP.GT.AND P4, PT, R11, 0x51, !P4 ;  /* 0x000000510b00780c */ /* 0x000fe40006784270 */
[----:B------:R-:W-:Y:S02]  /*21d30*/  FMNMX.FTZ R3, R36, R3, !PT ;  /* 0x0000000324037209 */ /* 0x000fe40007810000 */
[----:B------:R-:W-:Y:S02]  /*21d40*/  ISETP.NE.AND P6, PT, R17, RZ, PT ;  /* 0x000000ff1100720c */ /* 0x000fe40003fc5270 */
        /* <DEDUP_REMOVED lines=27> */
[----:B------:R-:W-:-:S03]  /*21f00*/  FMNMX.FTZ R6, R46, R3, !PT ;  /* 0x000000032e067209 */ /* 0x000fc60007810000 */
[----:B------:R-:W1:Y:S01]  /*21f10*/  SHFL.BFLY PT, R5, R4, 0x2, 0x1f ;  /* 0x0c401f0004057f89 */ /* 0x000e6200000e0000 */
[----:B------:R-:W-:-:S04]  /*21f20*/  FMNMX.FTZ R3, R47, R6, !PT ;  /* 0x000000062f037209 */ /* 0x000fc80007810000 */
[----:B------:R-:W-:-:S04]  /*21f30*/  FMNMX.FTZ R6, R50, R3, !PT ;  /* 0x0000000332067209 */ /* 0x000fc80007810000 */
[----:B------:R-:W-:-:S04]  /*21f40*/  FMNMX.FTZ R3, R51, R6, !PT ;  /* 0x0000000633037209 */ /* 0x000fc80007810000 */
[----:B------:R-:W-:Y:S02]  /*21f50*/  FMNMX.FTZ R6, R54, R3, !PT ;  /* 0x0000000336067209 */ /* 0x000fe40007810000 */
[----:B------:R-:W-:Y:S02]  /*21f60*/  ISETP.GT.AND P1, PT, R11, 0x48, !P1 ;  /* 0x000000480b00780c */ /* 0x000fe40004f24270 */
[----:B------:R-:W-:Y:S02]  /*21f70*/  FMNMX.FTZ R3, R55, R6, !PT ;  /* 0x0000000637037209 */ /* 0x000fe40007810000 */
[----:B------:R-:W-:Y:S02]  /*21f80*/  ISETP.LT.OR P1, PT, R10, 0x49, P1 ;  /* 0x000000490a00780c */ /* 0x000fe40000f21670 */
[----:B------:R-:W-:Y:S02]  /*21f90*/  FMNMX.FTZ R6, R58, R3, !PT ;  /* 0x000000033a067209 */ /* 0x000fe40007810000 */
[----:B-1----:R-:W-:-:S02]  /*21fa0*/  FMNMX.FTZ R8, R4, R5, !PT ;  /* 0x0000000504087209 */ /* 0x002fc40007810000 */
[----:B------:R-:W-:Y:S02]  /*21fb0*/  ISETP.LT.OR P2, PT, R10, 0x4a, P2 ;  /* 0x0000004a0a00780c */ /* 0x000fe40001741670 */
[----:B------:R-:W-:Y:S01]  /*21fc0*/  FSEL R62, R62, -INF , !P1 ;  /* 0xff8000003e3e7808 */ /* 0x000fe20004800000 */
[----:B------:R-:W1:Y:S01]  /*21fd0*/  SHFL.BFLY PT, R7, R8, 0x1, 0x1f ;  /* 0x0c201f0008077f89 */ /* 0x000e6200000e0000 */
[----:B------:R-:W-:Y:S02]  /*21fe0*/  FMNMX.FTZ R3, R59, R6, !PT ;  /* 0x000000063b037209 */ /* 0x000fe40007810000 */
[----:B------:R-:W-:Y:S02]  /*21ff0*/  ISETP.LT.OR P3, PT, R10, 0x51, P3 ;  /* 0x000000510a00780c */ /* 0x000fe40001f61670 */
[----:B------:R-:W-:Y:S02]  /*22000*/  FSEL R63, R63, -INF , !P2 ;  /* 0xff8000003f3f7808 */ /* 0x000fe40005000000 */
[----:B------:R-:W-:-:S02]  /*22010*/  FMNMX.FTZ R6, R62, R3, !PT ;  /* 0x000000033e067209 */ /* 0x000fc40007810000 */
[----:B------:R-:W-:Y:S02]  /*22020*/  ISETP.GT.AND P5, PT, R11, 0x58, !P5 ;  /* 0x000000580b00780c */ /* 0x000fe40006fa4270 */
[----:B------:R-:W-:Y:S02]  /*22030*/  ISETP.LT.OR P4, PT, R10, 0x52, P4 ;  /* 0x000000520a00780c */ /* 0x000fe40002781670 */
[----:B------:R-:W-:Y:S02]  /*22040*/  FSEL R66, R66, -INF , !P3 ;  /* 0xff80000042427808 */ /* 0x000fe40005800000 */
[----:B------:R-:W-:Y:S02]  /*22050*/  FMNMX.FTZ R3, R63, R6, !PT ;  /* 0x000000063f037209 */ /* 0x000fe40007810000 */
[----:B------:R-:W-:Y:S02]  /*22060*/  ISETP.GT.AND P1, PT, R11, 0x59, !P6 ;  /* 0x000000590b00780c */ /* 0x000fe40007724270 */
[----:B------:R-:W-:-:S02]  /*22070*/  ISETP.LT.OR P5, PT, R10, 0x59, P5 ;  /* 0x000000590a00780c */ /* 0x000fc40002fa1670 */
[----:B------:R-:W-:Y:S02]  /*22080*/  FSEL R67, R67, -INF , !P4 ;  /* 0xff80000043437808 */ /* 0x000fe40006000000 */
[----:B------:R-:W-:Y:S02]  /*22090*/  FMNMX.FTZ R6, R66, R3, !PT ;  /* 0x0000000342067209 */ /* 0x000fe40007810000 */
[----:B------:R-:W-:Y:S02]  /*220a0*/  ISETP.LT.OR P1, PT, R10, 0x5a, P1 ;  /* 0x0000005a0a00780c */ /* 0x000fe40000f21670 */
[----:B------:R-:W-:Y:S02]  /*220b0*/  FSEL R70, R70, -INF , !P5 ;  /* 0xff80000046467808 */ /* 0x000fe40006800000 */
[----:B------:R-:W-:Y:S02]  /*220c0*/  FMNMX.FTZ R3, R67, R6, !PT ;  /* 0x0000000643037209 */ /* 0x000fe40007810000 */
[----:B------:R-:W-:-:S02]  /*220d0*/  FSEL R71, R71, -INF , !P1 ;  /* 0xff80000047477808 */ /* 0x000fc40004800000 */
[----:B------:R-:W-:Y:S02]  /*220e0*/  FMNMX.FTZ R6, R70, R3, !PT ;  /* 0x0000000346067209 */ /* 0x000fe40007810000 */
[----:B-1----:R-:W-:Y:S02]  /*220f0*/  FMNMX.FTZ R8, R8, R7, !PT ;  /* 0x0000000708087209 */ /* 0x002fe40007810000 */
[----:B------:R-:W-:Y:S02]  /*22100*/  FMNMX.FTZ R5, R71, R6, !PT ;  /* 0x0000000647057209 */ /* 0x000fe40007810000 */
[----:B------:R-:W4:Y:S04]  /*22110*/  LDL.64 R6, [R1+0x230] ;  /* 0x0002300001067983 */ /* 0x000f280000100a00 */
[----:B------:R-:W-:Y:S04]  /*22120*/  STL.64 [R1+0x220], R4 ;  /* 0x0002200401007387 */ /* 0x000fe80000100a00 */
[----:B------:R1:W-:Y:S04]  /*22130*/  STL [R1+0x220], R8 ;  /* 0x0002200801007387 */ /* 0x0003e80000100800 */
[----:B------:R-:W2:Y:S04]  /*22140*/  LDL R12, [R1+0x220] ;  /* 0x00022000010c7983 */ /* 0x000ea80000100800 */
[----:B------:R-:W5:Y:S01]  /*22150*/  LDL R11, [R1+0x224] ;  /* 0x00022400010b7983 */ /* 0x000f620000100800 */
[----:B--2---:R-:W-:Y:S01]  /*22160*/  FMUL.FTZ R3, R22, R12 ;  /* 0x0000000c16037220 */ /* 0x004fe20000410000 */
[----:B------:R-:W-:-:S04]  /*22170*/  FSETP.NEU.FTZ.AND P1, PT, R12, -INF , PT ;  /* 0xff8000000c00780b */ /* 0x000fc80003f3d000 */
[----:B------:R-:W-:-:S05]  /*22180*/  FSEL R9, R3, RZ, P1 ;  /* 0x000000ff03097208 */ /* 0x000fca0000800000 */
[----:B-1----:R-:W-:-:S04]  /*22190*/  FFMA.FTZ R8, R78, R22, -R9 ;  /* 0x000000164e087223 */ /* 0x002fc80000010809 */
[----:B------:R5:W-:Y:S02]  /*221a0*/  MUFU.EX2 R154, R8 ;  /* 0x00000008009a7308 */ /* 0x000be40000000800 */
[----:B-----5:R-:W1:Y:S02]  /*221b0*/  SHFL.BFLY PT, R8, R11, 0x2, 0x1f ;  /* 0x0c401f000b087f89 */ /* 0x020e6400000e0000 */
[----:B-1----:R-:W-:-:S05]  /*221c0*/  FMNMX.FTZ R8, R8, R11, !PT ;  /* 0x0000000b08087209 */ /* 0x002fca0007810000 */
[----:B------:R-:W1:Y:S01]  /*221d0*/  SHFL.BFLY PT, R11, R8, 0x1, 0x1f ;  /* 0x0c201f00080b7f89 */ /* 0x000e6200000e0000 */
[-CC-:B------:R-:W-:Y:S01]  /*221e0*/  FFMA.FTZ R10, R74, R22.reuse, -R9.reuse ;  /* 0x000000164a0a7223 */ /* 0x180fe20000010809 */
[----:B------:R-:W-:Y:S01]  /*221f0*/  FSEL R13, R12, RZ, P1 ;  /* 0x000000ff0c0d7208 */ /* 0x000fe20000800000 */
        /* <DEDUP_REMOVED lines=16> */
[----:B-1----:R-:W-:Y:S01]  /*22300*/  FMNMX.FTZ R8, R8, R11, !PT ;  /* 0x0000000b08087209 */ /* 0x002fe20007810000 */
[-CC-:B------:R-:W-:Y:S01]  /*22310*/  FFMA.FTZ R157, R60, R22.reuse, -R9.reuse ;  /* 0x000000163c9d7223 */ /* 0x180fe20000010809 */
[----:B------:R-:W-:-:S02]  /*22320*/  FFMA.FTZ R158, R158, R22, -R9 ;  /* 0x000000169e9e7223 */ /* 0x000fc40000010809 */
[----:B------:R-:W-:Y:S01]  /*22330*/  FSETP.NEU.FTZ.AND P1, PT, R8, -INF , PT ;  /* 0xff8000000800780b */ /* 0x000fe20003f3d000 */
[-CC-:B------:R-:W-:Y:S01]  /*22340*/  FFMA.FTZ R16, R64, R22.reuse, -R9.reuse ;  /* 0x0000001640107223 */ /* 0x180fe20000010809 */
[-CC-:B------:R-:W-:Y:S01]  /*22350*/  FFMA.FTZ R17, R86, R22.reuse, -R9.reuse ;  /* 0x0000001656117223 */ /* 0x180fe20000010809 */
[-CC-:B------:R-:W-:Y:S01]  /*22360*/  FFMA.FTZ R20, R68, R22.reuse, -R9.reuse ;  /* 0x0000001644147223 */ /* 0x180fe20000010809 */
[-C--:B------:R-:W-:Y:S01]  /*22370*/  FFMA.FTZ R21, R88, R22.reuse, -R9 ;  /* 0x0000001658157223 */ /* 0x080fe20000010809 */
[----:B------:R1:W-:Y:S01]  /*22380*/  MUFU.EX2 R4, R10 ;  /* 0x0000000a00047308 */ /* 0x0003e20000000800 */
[----:B------:R-:W-:Y:S01]  /*22390*/  FMUL.FTZ R9, R8, R22 ;  /* 0x0000001608097220 */ /* 0x000fe20000410000 */
[----:B------:R-:W-:Y:S01]  /*223a0*/  FADD.FTZ R13, R24, -R13 ;  /* 0x8000000d180d7221 */ /* 0x000fe20000010000 */
[----:B-1----:R-:W-:-:S03]  /*223b0*/  FSEL R10, R8, RZ, P1 ;  /* 0x000000ff080a7208 */ /* 0x002fc60000800000 */
[----:B------:R-:W-:Y:S02]  /*223c0*/  FSEL R9, R9, RZ, P1 ;  /* 0x000000ff09097208 */ /* 0x000fe40000800000 */
[----:B------:R-:W-:Y:S01]  /*223d0*/  FADD.FTZ R25, R25, -R10 ;  /* 0x8000000a19197221 */ /* 0x000fe20000010000 */
[-C--:B------:R-:W-:Y:S02]  /*223e0*/  FMUL.FTZ R13, R13, R22.reuse ;  /* 0x000000160d0d7220 */ /* 0x080fe40000410000 */
[-CC-:B------:R-:W-:Y:S01]  /*223f0*/  FFMA.FTZ R194, R26, R22.reuse, -R9.reuse ;  /* 0x000000161ac27223 */ /* 0x180fe20000010809 */
[----:B------:R-:W-:Y:S01]  /*22400*/  FMUL.FTZ R24, R22, R25 ;  /* 0x0000001916187220 */ /* 0x000fe20000410000 */
[-CC-:B------:R-:W-:Y:S01]  /*22410*/  FFMA.FTZ R153, R27, R22.reuse, -R9.reuse ;  /* 0x000000161b997223 */ /* 0x180fe20000010809 */
[----:B------:R-:W-:Y:S01]  /*22420*/  MUFU.EX2 R3, R3 ;  /* 0x0000000300037308 */ /* 0x000fe20000000800 */
[----:B------:R-:W-:-:S07]  /*22430*/  FFMA.FTZ R155, R30, R22, -R9 ;  /* 0x000000161e9b7223 */ /* 0x000fce0000010809 */
[----:B------:R-:W4:Y:S01]  /*22440*/  MUFU.EX2 R13, R13 ;  /* 0x0000000d000d7308 */ /* 0x000f220000000800 */
[----:B------:R-:W-:-:S07]  /*22450*/  FFMA.FTZ R196, R31, R22, -R9 ;  /* 0x000000161fc47223 */ /* 0x000fce0000010809 */
[----:B------:R-:W-:Y:S08]  /*22460*/  MUFU.EX2 R194, R194 ;  /* 0x000000c200c27308 */ /* 0x000ff00000000800 */
[----:B------:R-:W1:Y:S01]  /*22470*/  MUFU.EX2 R24, R24 ;  /* 0x0000001800187308 */ /* 0x000e620000000800 */
[----:B------:R-:W-:-:S07]  /*22480*/  FFMA.FTZ R184, R34, R22, -R9 ;  /* 0x0000001622b87223 */ /* 0x000fce0000010809 */
[----:B------:R-:W2:Y:S01]  /*22490*/  MUFU.EX2 R153, R153 ;  /* 0x0000009900997308 */ /* 0x000ea20000000800 */
[----:B------:R-:W-:-:S07]  /*224a0*/  FFMA.FTZ R187, R35, R22, -R9 ;  /* 0x0000001623bb7223 */ /* 0x000fce0000010809 */
[----:B------:R-:W5:Y:S08]  /*224b0*/  MUFU.EX2 R5, R5 ;  /* 0x0000000500057308 */ /* 0x000f700000000800 */
[----:B------:R-:W0:Y:S01]  /*224c0*/  MUFU.EX2 R155, R155 ;  /* 0x0000009b009b7308 */ /* 0x000e220000000800 */
[----:B----4-:R-:W-:Y:S01]  /*224d0*/  FFMA.FTZ R11, R13, R6, R3 ;  /* 0x000000060d0b7223 */ /* 0x010fe20000010003 */
[----:B-1----:R-:W-:-:S06]  /*224e0*/  FFMA.FTZ R6, R7, R24, R194 ;  /* 0x0000001807067223 */ /* 0x002fcc00000100c2 */
[----:B------:R-:W1:Y:S01]  /*224f0*/  MUFU.EX2 R196, R196 ;  /* 0x000000c400c47308 */ /* 0x000e620000000800 */
[----:B------:R-:W-:Y:S01]  /*22500*/  FFMA.FTZ R188, R38, R22, -R9 ;  /* 0x0000001626bc7223 */ /* 0x000fe20000010809 */
[----:B------:R-:W-:-:S06]  /*22510*/  FADD.FTZ R10, R4, R11 ;  /* 0x0000000b040a7221 */ /* 0x000fcc0000010000 */
[----:B------:R-:W4:Y:S01]  /*22520*/  MUFU.EX2 R177, R177 ;  /* 0x000000b100b17308 */ /* 0x000f220000000800 */
[----:B--2---:R-:W-:Y:S01]  /*22530*/  FADD.FTZ R6, R153, R6 ;  /* 0x0000000699067221 */ /* 0x004fe20000010000 */
[----:B------:R-:W-:-:S06]  /*22540*/  FFMA.FTZ R191, R39, R22, -R9 ;  /* 0x0000001627bf7223 */ /* 0x000fcc0000010809 */
[----:B------:R-:W2:Y:S01]  /*22550*/  MUFU.EX2 R184, R184 ;  /* 0x000000b800b87308 */ /* 0x000ea20000000800 */
[----:B-----5:R-:W-:Y:S01]  /*22560*/  FADD.FTZ R7, R5, R10 ;  /* 0x0000000a05077221 */ /* 0x020fe20000010000 */
[----:B0-----:R-:W-:-:S06]  /*22570*/  FADD.FTZ R11, R155, R6 ;  /* 0x000000069b0b7221 */ /* 0x001fcc0000010000 */
[----:B------:R-:W0:Y:S01]  /*22580*/  MUFU.EX2 R178, R178 ;  /* 0x000000b200b27308 */ /* 0x000e220000000800 */
[----:B------:R-:W-:-:S07]  /*22590*/  FFMA.FTZ R180, R42, R22, -R9 ;  /* 0x000000162ab47223 */ /* 0x000fce0000010809 */
[----:B------:R-:W5:Y:S01]  /*225a0*/  MUFU.EX2 R187, R187 ;  /* 0x000000bb00bb7308 */ /* 0x000f620000000800 */
[----:B------:R-:W-:Y:S01]  /*225b0*/  FADD.FTZ R6, R154, R7 ;  /* 0x000000079a067221 */ /* 0x000fe20000010000 */
[----:B-1----:R-:W-:-:S06]  /*225c0*/  FADD.FTZ R11, R196, R11 ;  /* 0x0000000bc40b7221 */ /* 0x002fcc0000010000 */
[----:B------:R-:W1:Y:S01]  /*225d0*/  MUFU.EX2 R175, R175 ;  /* 0x000000af00af7308 */ /* 0x000e620000000800 */
[----:B------:R-:W-:-:S07]  /*225e0*/  FFMA.FTZ R183, R43, R22, -R9 ;  /* 0x000000162bb77223 */ /* 0x000fce0000010809 */
[----:B------:R-:W3:Y:S01]  /*225f0*/  MUFU.EX2 R188, R188 ;  /* 0x000000bc00bc7308 */ /* 0x000ee20000000800 */
[----:B----4-:R-:W-:Y:S01]  /*22600*/  FADD.FTZ R7, R177, R6 ;  /* 0x00000006b1077221 */ /* 0x010fe20000010000 */
[----:B--2---:R-:W-:-:S06]  /*22610*/  FADD.FTZ R6, R184, R11 ;  /* 0x0000000bb8067221 */ /* 0x004fcc0000010000 */
[----:B------:R-:W2:Y:S01]  /*22620*/  MUFU.EX2 R176, R176 ;  /* 0x000000b000b07308 */ /* 0x000ea20000000800 */
[----:B------:R-:W-:-:S07]  /*22630*/  FFMA.FTZ R185, R46, R22, -R9 ;  /* 0x000000162eb97223 */ /* 0x000fce0000010809 */
[----:B------:R-:W4:Y:S01]  /*22640*/  MUFU.EX2 R191, R191 ;  /* 0x000000bf00bf7308 */ /* 0x000f220000000800 */
[----:B0-----:R-:W-:Y:S01]  /*22650*/  FADD.FTZ R10, R178, R7 ;  /* 0x00000007b20a7221 */ /* 0x001fe20000010000 */
[----:B-----5:R-:W-:-:S06]  /*22660*/  FADD.FTZ R7, R187, R6 ;  /* 0x00000006bb077221 */ /* 0x020fcc0000010000 */
[----:B------:R-:W0:Y:S01]  /*22670*/  MUFU.EX2 R173, R173 ;  /* 0x000000ad00ad7308 */ /* 0x000e220000000800 */
[----:B------:R-:W-:-:S07]  /*22680*/  FFMA.FTZ R190, R47, R22, -R9 ;  /* 0x000000162fbe7223 */ /* 0x000fce0000010809 */
[----:B------:R-:W5:Y:S01]  /*22690*/  MUFU.EX2 R180, R180 ;  /* 0x000000b400b47308 */ /* 0x000f620000000800 */
[----:B-1----:R-:W-:Y:S01]  /*226a0*/  FADD.FTZ R11, R175, R10 ;  /* 0x0000000aaf0b7221 */ /* 0x002fe20000010000 */
[----:B---3--:R-:W-:-:S06]  /*226b0*/  FADD.FTZ R6, R188, R7 ;  /* 0x00000007bc067221 */ /* 0x008fcc0000010000 */
[----:B------:R-:W1:Y:S01]  /*226c0*/  MUFU.EX2 R174, R174 ;  /* 0x000000ae00ae7308 */ /* 0x000e620000000800 */
[----:B------:R-:W-:-:S07]  /*226d0*/  FFMA.FTZ R179, R50, R22, -R9 ;  /* 0x0000001632b37223 */ /* 0x000fce0000010809 */
[----:B------:R-:W3:Y:S01]  /*226e0*/  MUFU.EX2 R183, R183 ;  /* 0x000000b700b77308 */ /* 0x000ee20000000800 */
[----:B--2---:R-:W-:Y:S01]  /*226f0*/  FADD.FTZ R10, R176, R11 ;  /* 0x0000000bb00a7221 */ /* 0x004fe20000010000 */
[----:B----4-:R-:W-:-:S06]  /*22700*/  FADD.FTZ R7, R191, R6 ;  /* 0x00000006bf077221 */ /* 0x010fcc0000010000 */
        /* <DEDUP_REMOVED lines=55> */
[----:B------:R-:W1:Y:S08]  /*22a80*/  MUFU.EX2 R17, R17 ;  /* 0x0000001100117308 */ /* 0x000e700000000800 */
[----:B------:R-:W3:Y:S01]  /*22a90*/  MUFU.EX2 R162, R162 ;  /* 0x000000a200a27308 */ /* 0x000ee20000000800 */
[----:B--2---:R-:W-:Y:S01]  /*22aa0*/  FADD.FTZ R7, R158, R7 ;  /* 0x000000079e077221 */ /* 0x004fe20000010000 */
[----:B----4-:R-:W-:-:S06]  /*22ab0*/  FADD.FTZ R6, R168, R9 ;  /* 0x00000009a8067221 */ /* 0x010fcc0000010000 */
[----:B------:R-:W2:Y:S08]  /*22ac0*/  MUFU.EX2 R20, R20 ;  /* 0x0000001400147308 */ /* 0x000eb00000000800 */
[----:B------:R-:W4:Y:S01]  /*22ad0*/  MUFU.EX2 R160, R160 ;  /* 0x000000a000a07308 */ /* 0x000f220000000800 */
[----:B0-----:R-:W-:Y:S01]  /*22ae0*/  FADD.FTZ R10, R16, R7 ;  /* 0x00000007100a7221 */ /* 0x001fe20000010000 */
[----:B-----5:R-:W-:-:S06]  /*22af0*/  FADD.FTZ R7, R163, R6 ;  /* 0x00000006a3077221 */ /* 0x020fcc0000010000 */
[----:B------:R-:W0:Y:S08]  /*22b00*/  MUFU.EX2 R21, R21 ;  /* 0x0000001500157308 */ /* 0x000e300000000800 */
[----:B------:R-:W5:Y:S01]  /*22b10*/  MUFU.EX2 R159, R159 ;  /* 0x0000009f009f7308 */ /* 0x000f620000000800 */
[----:B-1----:R-:W-:Y:S01]  /*22b20*/  FADD.FTZ R9, R17, R10 ;  /* 0x0000000a11097221 */ /* 0x002fe20000010000 */
[----:B---3--:R-:W-:-:S03]  /*22b30*/  FADD.FTZ R7, R162, R7 ;  /* 0x00000007a2077221 */ /* 0x008fc60000010000 */
[----:B--2---:R-:W-:Y:S01]  /*22b40*/  FADD.FTZ R6, R20, R9 ;  /* 0x0000000914067221 */ /* 0x004fe20000010000 */
[----:B----4-:R-:W-:-:S03]  /*22b50*/  FADD.FTZ R10, R160, R7 ;  /* 0x00000007a00a7221 */ /* 0x010fc60000010000 */
[----:B0-----:R-:W-:Y:S01]  /*22b60*/  FADD.FTZ R6, R21, R6 ;  /* 0x0000000615067221 */ /* 0x001fe20000010000 */
[----:B------:R0:W-:Y:S01]  /*22b70*/  STL [R1+0x224], R8 ;  /* 0x0002240801007387 */ /* 0x0001e20000100800 */
[----:B-----5:R-:W-:-:S05]  /*22b80*/  FADD.FTZ R7, R159, R10 ;  /* 0x0000000a9f077221 */ /* 0x020fca0000010000 */
[----:B------:R1:W-:Y:S04]  /*22b90*/  STL.64 [R1+0x230], R6 ;  /* 0x0002300601007387 */ /* 0x0003e80000100a00 */
[----:B------:R-:W2:Y:S01]  /*22ba0*/  LD.E R9, desc[UR44][R18.64+0x250] ;  /* 0x0002502c12097980 */ /* 0x000ea2000c101900 */
[----:B------:R-:W-:Y:S01]  /*22bb0*/  LOP3.LUT R22, R61, 0x4, RZ, 0xfc, !PT ;  /* 0x000000043d167812 */ /* 0x000fe200078efcff */
[----:B--2---:R-:W-:-:S05]  /*22bc0*/  FMUL.FTZ R9, R13, R9 ;  /* 0x000000090d097220 */ /* 0x004fca0000410000 */
[----:B------:R2:W-:Y:S04]  /*22bd0*/  ST.E desc[UR44][R18.64+0x250], R9 ;  /* 0x0002500912007985 */ /* 0x0005e8000c10192c */
[----:B------:R-:W3:Y:S02]  /*22be0*/  LD.E R10, desc[UR44][R22.64] ;  /* 0x0000002c160a7980 */ /* 0x000ee4000c101900 */
[----:B---3--:R-:W-:-:S05]  /*22bf0*/  FMUL.FTZ R11, R13, R10 ;  /* 0x0000000a0d0b7220 */ /* 0x008fca0000410000 */
[----:B------:R3:W-:Y:S04]  /*22c00*/  ST.E desc[UR44][R22.64], R11 ;  /* 0x0000000b16007985 */ /* 0x0007e8000c10192c */
[----:B------:R-:W4:Y:S04]  /*22c10*/  LD.E R12, desc[UR44][R18.64+0x444] ;  /* 0x0004442c120c7980 */ /* 0x000f28000c101900 */
[----:B------:R-:W5:Y:S04]  /*22c20*/  LD.E R10, desc[UR44][R18.64+0x260] ;  /* 0x0002602c120a7980 */ /* 0x000f68000c101900 */
[----:B0-----:R-:W2:Y:S04]  /*22c30*/  LD.E R8, desc[UR44][R18.64+0x264] ;  /* 0x0002642c12087980 */ /* 0x001ea8000c101900 */
[----:B-1----:R-:W3:Y:S04]  /*22c40*/  LD.E R6, desc[UR44][R18.64+0x270] ;  /* 0x0002702c12067980 */ /* 0x002ee8000c101900 */
[----:B------:R-:W3:Y:S04]  /*22c50*/  LD.E R26, desc[UR44][R18.64+0x274] ;  /* 0x0002742c121a7980 */ /* 0x000ee8000c101900 */
        /* <DEDUP_REMOVED lines=56> */
[----:B------:R-:W3:Y:S01]  /*22fe0*/  LD.E R140, desc[UR44][R18.64+0x440] ;  /* 0x0004402c128c7980 */ /* 0x000ee2000c101900 */
[C---:B----4-:R-:W-:Y:S01]  /*22ff0*/  FMUL.FTZ R33, R13.reuse, R12 ;  /* 0x0000000c0d217220 */ /* 0x050fe20000410000 */
[C---:B-----5:R-:W-:Y:S01]  /*23000*/  FMUL.FTZ R7, R13.reuse, R10 ;  /* 0x0000000a0d077220 */ /* 0x060fe20000410000 */
[----:B--2---:R-:W-:-:S03]  /*23010*/  FMUL.FTZ R9, R13, R8 ;  /* 0x000000080d097220 */ /* 0x004fc60000410000 */
[----:B------:R-:W-:Y:S01]  /*23020*/  ST.E desc[UR44][R18.64+0x444], R33 ;  /* 0x0004442112007985 */ /* 0x000fe2000c10192c */
[----:B---3--:R-:W-:-:S03]  /*23030*/  FMUL.FTZ R11, R13, R6 ;  /* 0x000000060d0b7220 */ /* 0x008fc60000410000 */
[----:B------:R0:W-:Y:S01]  /*23040*/  ST.E desc[UR44][R18.64+0x260], R7 ;  /* 0x0002600712007985 */ /* 0x0001e2000c10192c */
[----:B------:R-:W-:-:S03]  /*23050*/  FMUL.FTZ R25, R13, R26 ;  /* 0x0000001a0d197220 */ /* 0x000fc60000410000 */
[----:B------:R1:W-:Y:S01]  /*23060*/  ST.E desc[UR44][R18.64+0x264], R9 ;  /* 0x0002640912007985 */ /* 0x0003e2000c10192c */
[C---:B------:R-:W-:Y:S01]  /*23070*/  FMUL.FTZ R27, R13.reuse, R28 ;  /* 0x0000001c0d1b7220 */ /* 0x040fe20000410000 */
[C---:B------:R-:W-:Y:S01]  /*23080*/  FMUL.FTZ R29, R13.reuse, R30 ;  /* 0x0000001e0d1d7220 */ /* 0x040fe20000410000 */
[C---:B------:R-:W-:Y:S01]  /*23090*/  FMUL.FTZ R31, R13.reuse, R32 ;  /* 0x000000200d1f7220 */ /* 0x040fe20000410000 */
[C---:B0-----:R-:W-:Y:S01]  /*230a0*/  FMUL.FTZ R7, R13.reuse, R34 ;  /* 0x000000220d077220 */ /* 0x041fe20000410000 */
[C---:B-1----:R-:W-:Y:S01]  /*230b0*/  FMUL.FTZ R9, R13.reuse, R36 ;  /* 0x000000240d097220 */ /* 0x042fe20000410000 */
[C---:B------:R-:W-:Y:S01]  /*230c0*/  FMUL.FTZ R33, R13.reuse, R38 ;  /* 0x000000260d217220 */ /* 0x040fe20000410000 */
[----:B------:R0:W-:Y:S01]  /*230d0*/  ST.E desc[UR44][R18.64+0x270], R11 ;  /* 0x0002700b12007985 */ /* 0x0001e2000c10192c */
[----:B------:R-:W-:-:S03]  /*230e0*/  FMUL.FTZ R35, R13, R40 ;  /* 0x000000280d237220 */ /* 0x000fc60000410000 */
[----:B------:R1:W-:Y:S01]  /*230f0*/  ST.E desc[UR44][R18.64+0x274], R25 ;  /* 0x0002741912007985 */ /* 0x0003e2000c10192c */
[----:B------:R-:W-:-:S03]  /*23100*/  FMUL.FTZ R37, R13, R42 ;  /* 0x0000002a0d257220 */ /* 0x000fc60000410000 */
[----:B------:R2:W-:Y:S04]  /*23110*/  ST.E desc[UR44][R18.64+0x280], R27 ;  /* 0x0002801b12007985 */ /* 0x0005e8000c10192c */
[----:B------:R3:W-:Y:S01]  /*23120*/  ST.E desc[UR44][R18.64+0x284], R29 ;  /* 0x0002841d12007985 */ /* 0x0007e2000c10192c */
[----:B0-----:R-:W-:-:S03]  /*23130*/  FMUL.FTZ R11, R13, R44 ;  /* 0x0000002c0d0b7220 */ /* 0x001fc60000410000 */
[----:B------:R0:W-:Y:S01]  /*23140*/  ST.E desc[UR44][R18.64+0x290], R31 ;  /* 0x0002901f12007985 */ /* 0x0001e2000c10192c */
[----:B-1----:R-:W-:-:S03]  /*23150*/  FMUL.FTZ R25, R13, R46 ;  /* 0x0000002e0d197220 */ /* 0x002fc60000410000 */
[----:B------:R1:W-:Y:S01]  /*23160*/  ST.E desc[UR44][R18.64+0x294], R7 ;  /* 0x0002940712007985 */ /* 0x0003e2000c10192c */
[----:B--2---:R-:W-:-:S03]  /*23170*/  FMUL.FTZ R27, R13, R48 ;  /* 0x000000300d1b7220 */ /* 0x004fc60000410000 */
[----:B------:R2:W-:Y:S01]  /*23180*/  ST.E desc[UR44][R18.64+0x2a0], R9 ;  /* 0x0002a00912007985 */ /* 0x0005e2000c10192c */
[----:B---3--:R-:W-:-:S03]  /*23190*/  FMUL.FTZ R29, R13, R50 ;  /* 0x000000320d1d7220 */ /* 0x008fc60000410000 */
[----:B------:R3:W-:Y:S01]  /*231a0*/  ST.E desc[UR44][R18.64+0x2a4], R33 ;  /* 0x0002a42112007985 */ /* 0x0007e2000c10192c */
[C---:B0-----:R-:W-:Y:S01]  /*231b0*/  FMUL.FTZ R31, R13.reuse, R52 ;  /* 0x000000340d1f7220 */ /* 0x041fe20000410000 */
[C---:B-1----:R-:W-:Y:S01]  /*231c0*/  FMUL.FTZ R7, R13.reuse, R54 ;  /* 0x000000360d077220 */ /* 0x042fe20000410000 */
[C---:B--2---:R-:W-:Y:S01]  /*231d0*/  FMUL.FTZ R9, R13.reuse, R56 ;  /* 0x000000380d097220 */ /* 0x044fe20000410000 */
[C---:B---3--:R-:W-:Y:S01]  /*231e0*/  FMUL.FTZ R33, R13.reuse, R58 ;  /* 0x0000003a0d217220 */ /* 0x048fe20000410000 */
[----:B------:R0:W-:Y:S04]  /*231f0*/  ST.E desc[UR44][R18.64+0x2b0], R35 ;  /* 0x0002b02312007985 */ /* 0x0001e8000c10192c */
[----:B------:R1:W-:Y:S04]  /*23200*/  ST.E desc[UR44][R18.64+0x2b4], R37 ;  /* 0x0002b42512007985 */ /* 0x0003e8000c10192c */
        /* <DEDUP_REMOVED lines=10> */
[----:B0-----:R-:W-:-:S03]  /*232b0*/  FMUL.FTZ R27, R13, R68 ;  /* 0x000000440d1b7220 */ /* 0x001fc60000410000 */
[----:B------:R0:W-:Y:S01]  /*232c0*/  ST.E desc[UR44][R18.64+0x2f0], R9 ;  /* 0x0002f00912007985 */ /* 0x0001e2000c10192c */
[----:B-1----:R-:W-:-:S03]  /*232d0*/  FMUL.FTZ R29, R13, R70 ;  /* 0x000000460d1d7220 */ /* 0x002fc60000410000 */
[----:B------:R1:W-:Y:S01]  /*232e0*/  ST.E desc[UR44][R18.64+0x2f4], R33 ;  /* 0x0002f42112007985 */ /* 0x0003e2000c10192c */
[C---:B--2---:R-:W-:Y:S01]  /*232f0*/  FMUL.FTZ R31, R13.reuse, R72 ;  /* 0x000000480d1f7220 */ /* 0x044fe20000410000 */
[C---:B---3--:R-:W-:Y:S01]  /*23300*/  FMUL.FTZ R7, R13.reuse, R74 ;  /* 0x0000004a0d077220 */ /* 0x048fe20000410000 */
[C---:B0-----:R-:W-:Y:S01]  /*23310*/  FMUL.FTZ R9, R13.reuse, R76 ;  /* 0x0000004c0d097220 */ /* 0x041fe20000410000 */
[C---:B-1----:R-:W-:Y:S01]  /*23320*/  FMUL.FTZ R33, R13.reuse, R78 ;  /* 0x0000004e0d217220 */ /* 0x042fe20000410000 */
        /* <DEDUP_REMOVED lines=60> */
[----:B------:R-:W-:Y:S01]  /*236f0*/  FMUL.FTZ R13, R13, R140 ;  /* 0x0000008c0d0d7220 */ /* 0x000fe20000410000 */
[----:B------:R-:W-:-:S04]  /*23700*/  LOP3.LUT R12, R61, 0x8, RZ, 0xfc, !PT ;  /* 0x000000083d0c7812 */ /* 0x000fc800078efcff */
[----:B------:R0:W-:Y:S04]  /*23710*/  ST.E desc[UR44][R18.64+0x440], R13 ;  /* 0x0004400d12007985 */ /* 0x0001e8000c10192c */
[----:B------:R-:W-:Y:S04]  /*23720*/  ST.E desc[UR44][R18.64+0x3f0], R35 ;  /* 0x0003f02312007985 */ /* 0x000fe8000c10192c */
[----:B------:R-:W-:Y:S01]  /*23730*/  ST.E desc[UR44][R18.64+0x3f4], R37 ;  /* 0x0003f42512007985 */ /* 0x000fe2000c10192c */
[----:B0-----:R-:W-:-:S03]  /*23740*/  IMAD.MOV.U32 R13, RZ, RZ, R23 ;  /* 0x000000ffff0d7224 */ /* 0x001fc600078e0017 */
[----:B------:R0:W-:Y:S04]  /*23750*/  ST.E desc[UR44][R18.64+0x400], R11 ;  /* 0x0004000b12007985 */ /* 0x0001e8000c10192c */
[----:B------:R1:W-:Y:S04]  /*23760*/  ST.E desc[UR44][R18.64+0x404], R25 ;  /* 0x0004041912007985 */ /* 0x0003e8000c10192c */
[----:B------:R2:W-:Y:S04]  /*23770*/  ST.E desc[UR44][R18.64+0x410], R27 ;  /* 0x0004101b12007985 */ /* 0x0005e8000c10192c */
[----:B------:R-:W-:Y:S04]  /*23780*/  ST.E desc[UR44][R18.64+0x414], R29 ;  /* 0x0004141d12007985 */ /* 0x000fe8000c10192c */
[----:B------:R-:W-:Y:S04]  /*23790*/  ST.E desc[UR44][R18.64+0x420], R31 ;  /* 0x0004201f12007985 */ /* 0x000fe8000c10192c */
[----:B------:R3:W-:Y:S04]  /*237a0*/  ST.E desc[UR44][R18.64+0x424], R7 ;  /* 0x0004240712007985 */ /* 0x0007e8000c10192c */
[----:B------:R4:W-:Y:S04]  /*237b0*/  ST.E desc[UR44][R18.64+0x430], R9 ;  /* 0x0004300912007985 */ /* 0x0009e8000c10192c */
[----:B------:R5:W-:Y:S04]  /*237c0*/  ST.E desc[UR44][R18.64+0x434], R33 ;  /* 0x0004342112007985 */ /* 0x000be8000c10192c */
[----:B0-----:R-:W1:Y:S01]  /*237d0*/  LD.E R11, desc[UR44][R12.64] ;  /* 0x0000002c0c0b7980 */ /* 0x001e62000c101900 */
[----:B------:R-:W-:Y:S01]  /*237e0*/  LOP3.LUT R10, R61, 0xc, RZ, 0xfc, !PT ;  /* 0x0000000c3d0a7812 */ /* 0x000fe200078efcff */
[----:B-1----:R-:W-:Y:S01]  /*237f0*/  FMUL.FTZ R25, R24, R11 ;  /* 0x0000000b18197220 */ /* 0x002fe20000410000 */
[----:B------:R-:W-:-:S04]  /*23800*/  IMAD.MOV.U32 R11, RZ, RZ, R23 ;  /* 0x000000ffff0b7224 */ /* 0x000fc800078e0017 */
[----:B------:R0:W-:Y:S04]  /*23810*/  ST.E desc[UR44][R12.64], R25 ;  /* 0x000000190c007985 */ /* 0x0001e8000c10192c */
[----:B--2---:R-:W2:Y:S02]  /*23820*/  LD.E R27, desc[UR44][R10.64] ;  /* 0x0000002c0a1b7980 */ /* 0x004ea4000c101900 */
[----:B--2---:R-:W-:-:S05]  /*23830*/  FMUL.FTZ R27, R24, R27 ;  /* 0x0000001b181b7220 */ /* 0x004fca0000410000 */
[----:B------:R1:W-:Y:S04]  /*23840*/  ST.E desc[UR44][R10.64], R27 ;  /* 0x0000001b0a007985 */ /* 0x0003e8000c10192c */
[----:B------:R-:W2:Y:S04]  /*23850*/  LD.E R143, desc[UR44][R18.64+0x44c] ;  /* 0x00044c2c128f7980 */ /* 0x000ea8000c101900 */
[----:B---3--:R-:W3:Y:S04]  /*23860*/  LD.E R7, desc[UR44][R18.64+0x268] ;  /* 0x0002682c12077980 */ /* 0x008ee8000c101900 */
[----:B----4-:R-:W4:Y:S04]  /*23870*/  LD.E R9, desc[UR44][R18.64+0x26c] ;  /* 0x00026c2c12097980 */ /* 0x010f28000c101900 */
[----:B------:R-:W4:Y:S04]  /*23880*/  LD.E R29, desc[UR44][R18.64+0x278] ;  /* 0x0002782c121d7980 */ /* 0x000f28000c101900 */
[----:B------:R-:W4:Y:S04]  /*23890*/  LD.E R31, desc[UR44][R18.64+0x27c] ;  /* 0x00027c2c121f7980 */ /* 0x000f28000c101900 */
[----:B-----5:R-:W5:Y:S04]  /*238a0*/  LD.E R33, desc[UR44][R18.64+0x288] ;  /* 0x0002882c12217980 */ /* 0x020f68000c101900 */
[----:B------:R-:W5:Y:S04]  /*238b0*/  LD.E R35, desc[UR44][R18.64+0x28c] ;  /* 0x00028c2c12237980 */ /* 0x000f68000c101900 */
[----:B0-----:R-:W5:Y:S04]  /*238c0*/  LD.E R25, desc[UR44][R18.64+0x298] ;  /* 0x0002982c12197980 */ /* 0x001f68000c101900 */
[----:B------:R-:W5:Y:S04]  /*238d0*/  LD.E R37, desc[UR44][R18.64+0x29c] ;  /* 0x00029c2c12257980 */ /* 0x000f68000c101900 */
[----:B------:R-:W5:Y:S04]  /*238e0*/  LD.E R39, desc[UR44][R18.64+0x2a8] ;  /* 0x0002a82c12277980 */ /* 0x000f68000c101900 */
[----:B-1----:R-:W5:Y:S04]  /*238f0*/  LD.E R27, desc[UR44][R18.64+0x2ac] ;  /* 0x0002ac2c121b7980 */ /* 0x002f68000c101900 */
[----:B------:R-:W5:Y:S04]  /*23900*/  LD.E R41, desc[UR44][R18.64+0x2b8] ;  /* 0x0002b82c12297980 */ /* 0x000f68000c101900 */
        /* <DEDUP_REMOVED lines=49> */
[----:B------:R-:W5:Y:S01]  /*23c20*/  LD.E R141, desc[UR44][R18.64+0x448] ;  /* 0x0004482c128d7980 */ /* 0x000f62000c101900 */
[C---:B--2---:R-:W-:Y:S01]  /*23c30*/  FMUL.FTZ R143, R24.reuse, R143 ;  /* 0x0000008f188f7220 */ /* 0x044fe20000410000 */
[C---:B---3--:R-:W-:Y:S01]  /*23c40*/  FMUL.FTZ R7, R24.reuse, R7 ;  /* 0x0000000718077220 */ /* 0x048fe20000410000 */
[C---:B----4-:R-:W-:Y:S01]  /*23c50*/  FMUL.FTZ R9, R24.reuse, R9 ;  /* 0x0000000918097220 */ /* 0x050fe20000410000 */
[C---:B------:R-:W-:Y:S01]  /*23c60*/  FMUL.FTZ R29, R24.reuse, R29 ;  /* 0x0000001d181d7220 */ /* 0x040fe20000410000 */
[C---:B------:R-:W-:Y:S01]  /*23c70*/  FMUL.FTZ R31, R24.reuse, R31 ;  /* 0x0000001f181f7220 */ /* 0x040fe20000410000 */
[C---:B-----5:R-:W-:Y:S01]  /*23c80*/  FMUL.FTZ R33, R24.reuse, R33 ;  /* 0x0000002118217220 */ /* 0x060fe20000410000 */
        /* <DEDUP_REMOVED lines=56> */
[----:B------:R-:W-:Y:S04]  /*24010*/  ST.E desc[UR44][R18.64+0x44c], R143 ;  /* 0x00044c8f12007985 */ /* 0x000fe8000c10192c */
[----:B------:R-:W-:Y:S04]  /*24020*/  ST.E desc[UR44][R18.64+0x268], R7 ;  /* 0x0002680712007985 */ /* 0x000fe8000c10192c */
[----:B------:R-:W-:Y:S04]  /*24030*/  ST.E desc[UR44][R18.64+0x26c], R9 ;  /* 0x00026c0912007985 */ /* 0x000fe8000c10192c */
[----:B------:R-:W-:Y:S04]  /*24040*/  ST.E desc[UR44][R18.64+0x278], R29 ;  /* 0x0002781d12007985 */ /* 0x000fe8000c10192c */
[----:B------:R-:W-:Y:S04]  /*24050*/  ST.E desc[UR44][R18.64+0x27c], R31 ;  /* 0x00027c1f12007985 */ /* 0x000fe8000c10192c */
[----:B------:R-:W-:Y:S04]  /*24060*/  ST.E desc[UR44][R18.64+0x288], R33 ;  /* 0x0002882112007985 */ /* 0x000fe8000c10192c */
[----:B------:R-:W-:Y:S04]  /*24070*/  ST.E desc[UR44][R18.64+0x28c], R35 ;  /* 0x00028c2312007985 */ /* 0x000fe8000c10192c */
[----:B------:R0:W-:Y:S04]  /*24080*/  ST.E desc[UR44][R18.64+0x298], R25 ;  /* 0x0002981912007985 */ /* 0x0001e8000c10192c */
[----:B------:R-:W-:Y:S04]  /*24090*/  ST.E desc[UR44][R18.64+0x29c], R37 ;  /* 0x00029c2512007985 */ /* 0x000fe8000c10192c */
[----:B------:R-:W-:Y:S04]  /*240a0*/  ST.E desc[UR44][R18.64+0x2a8], R39 ;  /* 0x0002a82712007985 */ /* 0x000fe8000c10192c */
[----:B------:R1:W-:Y:S04]  /*240b0*/  ST.E desc[UR44][R18.64+0x2ac], R27 ;  /* 0x0002ac1b12007985 */ /* 0x0003e8000c10192c */
[----:B------:R-:W-:Y:S04]  /*240c0*/  ST.E desc[UR44][R18.64+0x2b8], R41 ;  /* 0x0002b82912007985 */ /* 0x000fe8000c10192c */
        /* <DEDUP_REMOVED lines=49> */
[----:B------:R-:W-:Y:S01]  /*243e0*/  ST.E desc[UR44][R18.64+0x448], R141 ;  /* 0x0004488d12007985 */ /* 0x000fe2000c10192c */
[----:B------:R2:W-:Y:S06]  /*243f0*/  BAR.SYNC.DEFER_BLOCKING R237, 0x100 ;  /* 0x000400ed0000751d */ /* 0x0005ec0000010000 */
[----:B0-----:R-:W3:Y:S04]  /*24400*/  LD.E R25, desc[UR44][R18.64+0x250] ;  /* 0x0002502c12197980 */ /* 0x001ee8000c101900 */
[----:B------:R-:W4:Y:S04]  /*24410*/  LD.E R9, desc[UR44][R14.64] ;  /* 0x0000002c0e097980 */ /* 0x000f28000c101900 */
[----:B------:R-:W4:Y:S04]  /*24420*/  LD.E.64 R6, desc[UR44][R18.64+0xa8] ;  /* 0x0000a82c12067980 */ /* 0x000f28000c101b00 */
[----:B---3--:R0:W-:Y:S04]  /*24430*/  ST.E desc[UR44][R18.64+0x250], R25 ;  /* 0x0002501912007985 */ /* 0x0081e8000c10192c */
[----:B-1----:R-:W3:Y:S04]  /*24440*/  LD.E R27, desc[UR44][R22.64] ;  /* 0x0000002c161b7980 */ /* 0x002ee8000c101900 */
[----:B---3--:R1:W-:Y:S04]  /*24450*/  ST.E desc[UR44][R22.64], R27 ;  /* 0x0000001b16007985 */ /* 0x0083e8000c10192c */
[----:B------:R-:W3:Y:S04]  /*24460*/  LD.E R29, desc[UR44][R12.64] ;  /* 0x0000002c0c1d7980 */ /* 0x000ee8000c101900 */
[----:B---3--:R3:W-:Y:S04]  /*24470*/  ST.E desc[UR44][R12.64], R29 ;  /* 0x0000001d0c007985 */ /* 0x0087e8000c10192c */
[----:B------:R-:W5:Y:S04]  /*24480*/  LD.E R31, desc[UR44][R10.64] ;  /* 0x0000002c0a1f7980 */ /* 0x000f68000c101900 */
[----:B-----5:R5:W-:Y:S04]  /*24490*/  ST.E desc[UR44][R10.64], R31 ;  /* 0x0000001f0a007985 */ /* 0x020be8000c10192c */
[----:B------:R-:W2:Y:S04]  /*244a0*/  LD.E R33, desc[UR44][R18.64+0x260] ;  /* 0x0002602c12217980 */ /* 0x000ea8000c101900 */
[----:B------:R-:W4:Y:S04]  /*244b0*/  LD.E R35, desc[UR44][R18.64+0x264] ;  /* 0x0002642c12237980 */ /* 0x000f28000c101900 */
[----:B------:R-:W4:Y:S04]  /*244c0*/  LD.E R37, desc[UR44][R18.64+0x268] ;  /* 0x0002682c12257980 */ /* 0x000f28000c101900 */
[----:B0-----:R-:W4:Y:S04]  /*244d0*/  LD.E R25, desc[UR44][R18.64+0x26c] ;  /* 0x00026c2c12197980 */ /* 0x001f28000c101900 */
[----:B------:R-:W4:Y:S04]  /*244e0*/  LD.E R39, desc[UR44][R18.64+0x270] ;  /* 0x0002702c12277980 */ /* 0x000f28000c101900 */
[----:B------:R-:W4:Y:S04]  /*244f0*/  LD.E R41, desc[UR44][R18.64+0x274] ;  /* 0x0002742c12297980 */ /* 0x000f28000c101900 */
[----:B-1----:R-:W4:Y:S04]  /*24500*/  LD.E R27, desc[UR44][R18.64+0x278] ;  /* 0x0002782c121b7980 */ /* 0x002f28000c101900 */
[----:B------:R-:W4:Y:S04]  /*24510*/  LD.E R43, desc[UR44][R18.64+0x27c] ;  /* 0x00027c2c122b7980 */ /* 0x000f28000c101900 */
[----:B---3--:R-:W3:Y:S04]  /*24520*/  LD.E R29, desc[UR44][R18.64+0x280] ;  /* 0x0002802c121d7980 */ /* 0x008ee8000c101900 */
[----:B------:R-:W3:Y:S04]  /*24530*/  LD.E R45, desc[UR44][R18.64+0x284] ;  /* 0x0002842c122d7980 */ /* 0x000ee8000c101900 */
[----:B-----5:R-:W5:Y:S04]  /*24540*/  LD.E R31, desc[UR44][R18.64+0x288] ;  /* 0x0002882c121f7980 */ /* 0x020f68000c101900 */
        /* <DEDUP_REMOVED lines=113> */
[----:B--2---:R-:W-:Y:S04]  /*24c60*/  ST.E desc[UR44][R18.64+0x260], R33 ;  /* 0x0002602112007985 */ /* 0x004fe8000c10192c */
[----:B----4-:R-:W-:Y:S04]  /*24c70*/  ST.E desc[UR44][R18.64+0x264], R35 ;  /* 0x0002642312007985 */ /* 0x010fe8000c10192c */
[----:B------:R-:W-:Y:S04]  /*24c80*/  ST.E desc[UR44][R18.64+0x268], R37 ;  /* 0x0002682512007985 */ /* 0x000fe8000c10192c */
[----:B------:R-:W-:Y:S04]  /*24c90*/  ST.E desc[UR44][R18.64+0x26c], R25 ;  /* 0x00026c1912007985 */ /* 0x000fe8000c10192c */
[----:B------:R-:W-:Y:S04]  /*24ca0*/  ST.E desc[UR44][R18.64+0x270], R39 ;  /* 0x0002702712007985 */ /* 0x000fe8000c10192c */
[----:B------:R-:W-:Y:S04]  /*24cb0*/  ST.E desc[UR44][R18.64+0x274], R41 ;  /* 0x0002742912007985 */ /* 0x000fe8000c10192c */
[----:B------:R-:W-:Y:S04]  /*24cc0*/  ST.E desc[UR44][R18.64+0x278], R27 ;  /* 0x0002781b12007985 */ /* 0x000fe8000c10192c */
[----:B------:R-:W-:Y:S04]  /*24cd0*/  ST.E desc[UR44][R18.64+0x27c], R43 ;  /* 0x00027c2b12007985 */ /* 0x000fe8000c10192c */
[----:B---3--:R-:W-:Y:S04]  /*24ce0*/  ST.E desc[UR44][R18.64+0x280], R29 ;  /* 0x0002801d12007985 */ /* 0x008fe8000c10192c */
[----:B------:R-:W-:Y:S04]  /*24cf0*/  ST.E desc[UR44][R18.64+0x284], R45 ;  /* 0x0002842d12007985 */ /* 0x000fe8000c10192c */
[----:B-----5:R-:W-:Y:S04]  /*24d00*/  ST.E desc[UR44][R18.64+0x288], R31 ;  /* 0x0002881f12007985 */ /* 0x020fe8000c10192c */
        /* <DEDUP_REMOVED lines=75> */
[----:B------:R1:W-:Y:S04]  /*251c0*/  ST.E desc[UR44][R18.64+0x3b8], R24 ;  /* 0x0003b81812007985 */ /* 0x0003e8000c10192c */
[----:B------:R-:W-:Y:S04]  /*251d0*/  ST.E desc[UR44][R18.64+0x3bc], R26 ;  /* 0x0003bc1a12007985 */ /* 0x000fe8000c10192c */
[----:B------:R2:W-:Y:S04]  /*251e0*/  ST.E desc[UR44][R18.64+0x3c0], R28 ;  /* 0x0003c01c12007985 */ /* 0x0005e8000c10192c */
        /* <DEDUP_REMOVED lines=35> */
[----:B0-----:R-:W5:Y:S04]  /*25420*/  LDL R8, [R1+0x88] ;  /* 0x0000880001087983 */ /* 0x001f680000100800 */
[----:B-1----:R-:W5:Y:S04]  /*25430*/  LD.E R24, desc[UR44][R18.64+0x250] ;  /* 0x0002502c12187980 */ /* 0x002f68000c101900 */
[----:B--2---:R-:W2:Y:S04]  /*25440*/  LD.E R28, desc[UR44][R18.64+0x260] ;  /* 0x0002602c121c7980 */ /* 0x004ea8000c101900 */
[----:B------:R-:W2:Y:S04]  /*25450*/  LD.E R29, desc[UR44][R18.64+0x264] ;  /* 0x0002642c121d7980 */ /* 0x000ea8000c101900 */
[----:B---3--:R-:W2:Y:S04]  /*25460*/  LD.E R30, desc[UR44][R18.64+0x268] ;  /* 0x0002682c121e7980 */ /* 0x008ea8000c101900 */
[----:B------:R-:W2:Y:S04]  /*25470*/  LD.E R31, desc[UR44][R18.64+0x26c] ;  /* 0x00026c2c121f7980 */ /* 0x000ea8000c101900 */
[----:B----4-:R-:W2:Y:S04]  /*25480*/  LD.E R32, desc[UR44][R18.64+0x270] ;  /* 0x0002702c12207980 */ /* 0x010ea8000c101900 */
[----:B------:R-:W2:Y:S04]  /*25490*/  LD.E R33, desc[UR44][R18.64+0x274] ;  /* 0x0002742c12217980 */ /* 0x000ea8000c101900 */
[----:B-----5:R-:W2:Y:S04]  /*254a0*/  LD.E R34, desc[UR44][R18.64+0x278] ;  /* 0x0002782c12227980 */ /* 0x020ea8000c101900 */
[----:B------:R-:W2:Y:S04]  /*254b0*/  LD.E R35, desc[UR44][R18.64+0x27c] ;  /* 0x00027c2c12237980 */ /* 0x000ea8000c101900 */
        /* <DEDUP_REMOVED lines=118> */
[----:B------:R-:W2:Y:S01]  /*25c20*/  LD.E R151, desc[UR44][R18.64+0x44c] ;  /* 0x00044c2c12977980 */ /* 0x000ea2000c101900 */
[----:B------:R-:W-:Y:S01]  /*25c30*/  IMAD R6, R9, 0xc00, R6 ;  /* 0x00000c0009067824 */ /* 0x000fe200078e0206 */
[----:B------:R-:W-:-:S02]  /*25c40*/  ISETP.NE.U32.AND P1, PT, R8, RZ, PT ;  /* 0x000000ff0800720c */ /* 0x000fc40003f25070 */
[----:B------:R-:W-:Y:S02]  /*25c50*/  R2UR UR7, R7 ;  /* 0x00000000070772ca */ /* 0x000fe400000e0000 */
[----:B------:R-:W-:Y:S02]  /*25c60*/  R2UR UR6, R6 ;  /* 0x00000000060672ca */ /* 0x000fe400000e0000 */
[----:B------:R-:W-:Y:S02]  /*25c70*/  F2FP.F16.F32.PACK_AB R152, R4, R3 ;  /* 0x000000030498723e */ /* 0x000fe400000000ff */
[----:B------:R-:W-:Y:S02]  /*25c80*/  F2FP.F16.F32.PACK_AB R154, R154, R5 ;  /* 0x000000059a9a723e */ /* 0x000fe400000000ff */
[----:B------:R-:W-:Y:S02]  /*25c90*/  F2FP.F16.F32.PACK_AB R153, R153, R194 ;  /* 0x000000c29999723e */ /* 0x000fe400000000ff */
[----:B------:R-:W-:Y:S01]  /*25ca0*/  F2FP.F16.F32.PACK_AB R155, R196, R155 ;  /* 0x0000009bc49b723e */ /* 0x000fe200000000ff */
[----:B------:R-:W-:Y:S01]  /*25cb0*/  VOTEU.ANY UP0, P1 ;  /* 0x00000000003f7886 */ /* 0x000fe20000800100 */
[----:B------:R-:W-:-:S02]  /*25cc0*/  VIADD R4, R6, 0x80 ;  /* 0x0000008006047836 */ /* 0x000fc40000000000 */
[----:B------:R-:W-:Y:S01]  /*25cd0*/  IMAD.MOV.U32 R5, RZ, RZ, R7 ;  /* 0x000000ffff057224 */ /* 0x000fe200078e0007 */
[----:B--2---:R-:W-:-:S06]  /*25ce0*/  WARPGROUP.ARRIVE ;  /* 0x00000000000079c5 */ /* 0x004fcc0000000000 */
[----:B------:R-:W-:Y:S01]  /*25cf0*/  HGMMA.64x256x16.F32 R24, R152, gdesc[UR4].tnspB, R24, UP0, gsb0 ;  /* 0x43e0000498187df0 */ /* 0x000fe2000b800818 */
[----:B------:R-:W-:Y:S02]  /*25d00*/  R2UR UR6, R4 ;  /* 0x00000000040672ca */ /* 0x000fe400000e0000 */
[----:B------:R-:W-:Y:S01]  /*25d10*/  R2UR UR7, R5 ;  /* 0x00000000050772ca */ /* 0x000fe200000e0000 */
[----:B------:R-:W-:Y:S02]  /*25d20*/  VIADD R4, R6, 0x100 ;  /* 0x0000010006047836 */ /* 0x000fe40000000000 */
[----:B------:R-:W-:Y:S01]  /*25d30*/  IMAD.MOV.U32 R5, RZ, RZ, R7 ;  /* 0x000000ffff057224 */ /* 0x000fe200078e0007 */
[----:B------:R-:W-:Y:S02]  /*25d40*/  WARPGROUP.DEPBAR.LE gsb0, 0x0 ;  /* 0x00008000000079c5 */ /* 0x000fe40000010000 */
[----:B------:R-:W-:Y:S01]  /*25d50*/  ST.E desc[UR44][R18.64+0x250], R24 ;  /* 0x0002501812007985 */ /* 0x000fe2000c10192c */
[----:B------:R-:W-:-:S02]  /*25d60*/  F2FP.F16.F32.PACK_AB R152, R178, R177 ;  /* 0x000000b1b298723e */ /* 0x000fc400000000ff */
[----:B------:R-:W-:Y:S01]  /*25d70*/  F2FP.F16.F32.PACK_AB R154, R176, R175 ;  /* 0x000000afb09a723e */ /* 0x000fe200000000ff */
[----:B------:R-:W-:Y:S01]  /*25d80*/  ST.E desc[UR44][R22.64], R25 ;  /* 0x0000001916007985 */ /* 0x000fe2000c10192c */
[----:B------:R-:W-:Y:S02]  /*25d90*/  F2FP.F16.F32.PACK_AB R153, R187, R184 ;  /* 0x000000b8bb99723e */ /* 0x000fe400000000ff */
[----:B------:R-:W-:Y:S01]  /*25da0*/  F2FP.F16.F32.PACK_AB R155, R191, R188 ;  /* 0x000000bcbf9b723e */ /* 0x000fe200000000ff */
        /* <DEDUP_REMOVED lines=125> */
[----:B------:R0:W-:Y:S02]  /*26580*/  ST.E desc[UR44][R18.64+0x44c], R151 ;  /* 0x00044c9712007985 */ /* 0x0001e4000c10192c */
[----:B0-----:R-:W-:-:S06]  /*26590*/  WARPGROUP.ARRIVE ;  /* 0x00000000000079c5 */ /* 0x001fcc0000000000 */
[----:B------:R-:W-:Y:S01]  /*265a0*/  HGMMA.64x256x16.F32 R24, R152, gdesc[UR4].tnspB, R24, gsb0 ;  /* 0x43e0000498187df0 */ /* 0x000fe20008000818 */
[----:B------:R-:W-:Y:S01]  /*265b0*/  R2UR UR6, R4 ;  /* 0x00000000040672ca */ /* 0x000fe200000e0000 */
[----:B------:R-:W-:Y:S01]  /*265c0*/  STL [R1+0x88], R2 ;  /* 0x0000880201007387 */ /* 0x000fe20000100800 */
        /* <DEDUP_REMOVED lines=281> */
[----:B------:R-:W-:Y:S01]  /*27760*/  VIADD R6, R6, 0x280 ;  /* 0x0000028006067836 */ /* 0x000fe20000000000 */
[----:B------:R-:W-:Y:S01]  /*27770*/  F2FP.F16.F32.PACK_AB R159, R159, R160 ;  /* 0x000000a09f9f723e */ /* 0x000fe200000000ff */
[----:B------:R-:W-:Y:S02]  /*27780*/  WARPGROUP.DEPBAR.LE gsb0, 0x0 ;  /* 0x00008000000079c5 */ /* 0x000fe40000010000 */
[----:B------:R-:W-:Y:S01]  /*27790*/  ST.E desc[UR44][R18.64+0x250], R24 ;  /* 0x0002501812007985 */ /* 0x000fe2000c10192c */
[----:B------:R-:W-:Y:S02]  /*277a0*/  F2FP.F16.F32.PACK_AB R152, R161, R156 ;  /* 0x0000009ca198723e */ /* 0x000fe400000000ff */
[----:B------:R-:W-:Y:S01]  /*277b0*/  F2FP.F16.F32.PACK_AB R154, R158, R157 ;  /* 0x0000009d9e9a723e */ /* 0x000fe200000000ff */
[----:B------:R-:W-:Y:S01]  /*277c0*/  ST.E desc[UR44][R22.64], R25 ;  /* 0x0000001916007985 */ /* 0x000fe2000c10192c */
[----:B------:R-:W-:-:S02]  /*277d0*/  F2FP.F16.F32.PACK_AB R153, R181, R170 ;  /* 0x000000aab599723e */ /* 0x000fc400000000ff */
        /* <DEDUP_REMOVED lines=131> */
[----:B------:R-:W-:Y:S02]  /*28010*/  R2UR UR7, R7 ;  /* 0x00000000070772ca */ /* 0x000fe400000e0000 */
[----:B------:R-:W-:Y:S02]  /*28020*/  F2FP.F16.F32.PACK_AB R156, R17, R16 ;  /* 0x00000010119c723e */ /* 0x000fe400000000ff */
[----:B------:R-:W-:Y:S02]  /*28030*/  F2FP.F16.F32.PACK_AB R158, R21, R20 ;  /* 0x00000014159e723e */ /* 0x000fe400000000ff */
[----:B------:R-:W-:Y:S01]  /*28040*/  F2FP.F16.F32.PACK_AB R157, R162, R163 ;  /* 0x000000a3a29d723e */ /* 0x000fe200000000ff */
[----:B------:R-:W-:-:S02]  /*28050*/  WARPGROUP.DEPBAR.LE gsb0, 0x0 ;  /* 0x00008000000079c5 */ /* 0x000fc40000010000 */
        /* <DEDUP_REMOVED lines=130> */
[----:B------:R-:W-:Y:S02]  /*28880*/  STL [R1+0x88], R2 ;  /* 0x0000880201007387 */ /* 0x000fe40000100800 */
[----:B------:R-:W-:Y:S02]  /*28890*/  WARPGROUP.DEPBAR.LE gsb0, 0x0 ;  /* 0x00008000000079c5 */ /* 0x000fe40000010000 */
        /* <DEDUP_REMOVED lines=128> */
[----:B------:R-:W-:Y:S04]  /*290a0*/  STL [R1+0x88], R2 ;  /* 0x0000880201007387 */ /* 0x000fe80000100800 */
[----:B------:R-:W2:Y:S04]  /*290b0*/  LD.E R3, desc[UR44][R18.64+0x250] ;  /* 0x0002502c12037980 */ /* 0x000ea8000c101900 */
[----:B--2---:R0:W-:Y:S04]  /*290c0*/  ST.E desc[UR44][R18.64+0x250], R3 ;  /* 0x0002500312007985 */ /* 0x0041e8000c10192c */
[----:B------:R-:W2:Y:S04]  /*290d0*/  LD.E R5, desc[UR44][R22.64] ;  /* 0x0000002c16057980 */ /* 0x000ea8000c101900 */
[----:B--2---:R1:W-:Y:S04]  /*290e0*/  ST.E desc[UR44][R22.64], R5 ;  /* 0x0000000516007985 */ /* 0x0043e8000c10192c */
[----:B------:R-:W2:Y:S04]  /*290f0*/  LD.E R4, desc[UR44][R12.64] ;  /* 0x0000002c0c047980 */ /* 0x000ea8000c101900 */
[----:B--2---:R2:W-:Y:S04]  /*29100*/  ST.E desc[UR44][R12.64], R4 ;  /* 0x000000040c007985 */ /* 0x0045e8000c10192c */
[----:B------:R-:W3:Y:S04]  /*29110*/  LD.E R6, desc[UR44][R10.64] ;  /* 0x0000002c0a067980 */ /* 0x000ee8000c101900 */
[----:B---3--:R3:W-:Y:S04]  /*29120*/  ST.E desc[UR44][R10.64], R6 ;  /* 0x000000060a007985 */ /* 0x0087e8000c10192c */
[----:B------:R-:W4:Y:S04]  /*29130*/  LD.E R7, desc[UR44][R18.64+0x260] ;  /* 0x0002602c12077980 */ /* 0x000f28000c101900 */
[----:B------:R-:W5:Y:S04]  /*29140*/  LD.E R9, desc[UR44][R18.64+0x264] ;  /* 0x0002642c12097980 */ /* 0x000f68000c101900 */
[----:B------:R-:W5:Y:S04]  /*29150*/  LD.E R17, desc[UR44][R18.64+0x268] ;  /* 0x0002682c12117980 */ /* 0x000f68000c101900 */
[----:B------:R-:W5:Y:S04]  /*29160*/  LD.E R21, desc[UR44][R18.64+0x26c] ;  /* 0x00026c2c12157980 */ /* 0x000f68000c101900 */
[----:B0-----:R-:W5:Y:S04]  /*29170*/  LD.E R3, desc[UR44][R18.64+0x270] ;  /* 0x0002702c12037980 */ /* 0x001f68000c101900 */
[----:B------:R-:W5:Y:S04]  /*29180*/  LD.E R25, desc[UR44][R18.64+0x274] ;  /* 0x0002742c12197980 */ /* 0x000f68000c101900 */
[----:B-1----:R-:W5:Y:S04]  /*29190*/  LD.E R5, desc[UR44][R18.64+0x278] ;  /* 0x0002782c12057980 */ /* 0x002f68000c101900 */
[----:B------:R-:W5:Y:S04]  /*291a0*/  LD.E R27, desc[UR44][R18.64+0x27c] ;  /* 0x00027c2c121b7980 */ /* 0x000f68000c101900 */
[----:B--2---:R-:W2:Y:S04]  /*291b0*/  LD.E R13, desc[UR44][R18.64+0x280] ;  /* 0x0002802c120d7980 */ /* 0x004ea8000c101900 */
[----:B------:R-:W2:Y:S04]  /*291c0*/  LD.E R29, desc[UR44][R18.64+0x284] ;  /* 0x0002842c121d7980 */ /* 0x000ea8000c101900 */
[----:B---3--:R-:W3:Y:S04]  /*291d0*/  LD.E R11, desc[UR44][R18.64+0x288] ;  /* 0x0002882c120b7980 */ /* 0x008ee8000c101900 */
        /* <DEDUP_REMOVED lines=113> */
[----:B----4-:R0:W-:Y:S04]  /*298f0*/  ST.E desc[UR44][R18.64+0x260], R7 ;  /* 0x0002600712007985 */ /* 0x0101e8000c10192c */
[----:B-----5:R0:W-:Y:S04]  /*29900*/  ST.E desc[UR44][R18.64+0x264], R9 ;  /* 0x0002640912007985 */ /* 0x0201e8000c10192c */
[----:B------:R0:W-:Y:S04]  /*29910*/  ST.E desc[UR44][R18.64+0x268], R17 ;  /* 0x0002681112007985 */ /* 0x0001e8000c10192c */
[----:B------:R0:W-:Y:S04]  /*29920*/  ST.E desc[UR44][R18.64+0x26c], R21 ;  /* 0x00026c1512007985 */ /* 0x0001e8000c10192c */
[----:B------:R0:W-:Y:S04]  /*29930*/  ST.E desc[UR44][R18.64+0x270], R3 ;  /* 0x0002700312007985 */ /* 0x0001e8000c10192c */
[----:B------:R0:W-:Y:S04]  /*29940*/  ST.E desc[UR44][R18.64+0x274], R25 ;  /* 0x0002741912007985 */ /* 0x0001e8000c10192c */
[----:B------:R0:W-:Y:S04]  /*29950*/  ST.E desc[UR44][R18.64+0x278], R5 ;  /* 0x0002780512007985 */ /* 0x0001e8000c10192c */
[----:B------:R0:W-:Y:S04]  /*29960*/  ST.E desc[UR44][R18.64+0x27c], R27 ;  /* 0x00027c1b12007985 */ /* 0x0001e8000c10192c */
[----:B--2---:R0:W-:Y:S04]  /*29970*/  ST.E desc[UR44][R18.64+0x280], R13 ;  /* 0x0002800d12007985 */ /* 0x0041e8000c10192c */
[----:B------:R0:W-:Y:S04]  /*29980*/  ST.E desc[UR44][R18.64+0x284], R29 ;  /* 0x0002841d12007985 */ /* 0x0001e8000c10192c */
[----:B---3--:R0:W-:Y:S04]  /*29990*/  ST.E desc[UR44][R18.64+0x288], R11 ;  /* 0x0002880b12007985 */ /* 0x0081e8000c10192c */
        /* <DEDUP_REMOVED lines=112> */
[----:B------:R0:W-:Y:S01]  /*2a0a0*/  ST.E desc[UR44][R18.64+0x44c], R28 ;  /* 0x00044c1c12007985 */ /* 0x0001e2000c10192c */
[----:B------:R-:W-:Y:S04]  /*2a0b0*/  BSSY B0, `(.L_x_10992) ;  /* 0x0000008000007945 */ /* 0x000fe80003800000 */
[----:B------:R-:W-:Y:S05]  /*2a0c0*/  @P0 BRA `(.L_x_10993) ;  /* 0x0000000000180947 */ /* 0x000fea0003800000 */
[----:B0-----:R-:W2:Y:S04]  /*2a0d0*/  LDL.64 R4, [R1+0x68] ;  /* 0x0000680001047983 */ /* 0x001ea80000100a00 */
[----:B------:R-:W3:Y:S01]  /*2a0e0*/  LD.E R2, desc[UR44][R14.64] ;  /* 0x0000002c0e027980 */ /* 0x000ee2000c101900 */
[----:B--2---:R-:W-:-:S05]  /*2a0f0*/  MOV R3, R4 ;  /* 0x0000000400037202 */ /* 0x004fca0000000f00 */
[----:B---3--:R-:W-:-:S05]  /*2a100*/  IMAD R2, R2, 0x8, R3 ;  /* 0x0000000802027824 */ /* 0x008fca00078e0203 */
[----:B------:R-:W-:-:S04]  /*2a110*/  PRMT R2, RZ, 0x654, R2 ;  /* 0x00000654ff027816 */ /* 0x000fc80000000002 */
[----:B------:R1:W-:Y:S03]  /*2a120*/  SYNCS.ARRIVE.TRANS64.RED.A1T0 RZ, [R2+URZ], RZ ;  /* 0x000000ff02ff79a7 */ /* 0x0003e6000810043f */
.L_x_10993:
[----:B------:R-:W-:Y:S05]  /*2a130*/  BSYNC B0 ;  /* 0x0000000000007941 */ /* 0x000fea0003800000 */
.L_x_10992:
[C---:B------:R-:W-:Y:S01]  /*2a140*/  ISETP.GT.AND P1, PT, R0.reuse, R192, PT ;  /* 0x000000c00000720c */ /* 0x040fe20003f24270 */
[----:B------:R-:W-:-:S12]  /*2a150*/  VIADD R0, R0, 0xffffffff ;  /* 0xffffffff00007836 */ /* 0x000fd80000000000 */
[----:B------:R-:W-:Y:S05]  /*2a160*/  @P1 BRA `(.L_x_10994) ;  /* 0xffffff5400401947 */ /* 0x000fea000383ffff */
.L_x_10967:
[----:B------:R-:W-:Y:S05]  /*2a170*/  WARPSYNC.ALL ;  /* 0x0000000000007948 */ /* 0x000fea0003800000 */
[----:B0-----:R-:W2:Y:S04]  /*2a180*/  LDL R5, [R1+0x230] ;  /* 0x0002300001057983 */ /* 0x001ea80000100800 */
[----:B------:R-:W3:Y:S04]  /*2a190*/  LDL R6, [R1+0x234] ;  /* 0x0002340001067983 */ /* 0x000ee80000100800 */
[----:B------:R-:W4:Y:S04]  /*2a1a0*/  LDL R62, [R1+0x210] ;  /* 0x00021000013e7983 */ /* 0x000f280000100800 */
[----:B------:R-:W5:Y:S04]  /*2a1b0*/  LDL.64 R12, [R1+0x3b8] ;  /* 0x0003b800010c7983 */ /* 0x000f680000100a00 */
        /* <DEDUP_REMOVED lines=60> */
[----:B------:R-:W5:Y:S04]  /*2a580*/  LDL R61, [R1+0x218] ;  /* 0x00021800013d7983 */ /* 0x000f680000100800 */
[----:B--2---:R-:W0:Y:S02]  /*2a590*/  SHFL.BFLY PT, R0, R5, 0x2, 0x1f ;  /* 0x0c401f0005007f89 */ /* 0x004e2400000e0000 */
[----:B0-----:R-:W-:-:S05]  /*2a5a0*/  FADD.FTZ R0, R5, R0 ;  /* 0x0000000005007221 */ /* 0x001fca0000010000 */
[----:B------:R-:W1:Y:S02]  /*2a5b0*/  SHFL.BFLY PT, R3, R0, 0x1, 0x1f ;  /* 0x0c201f0000037f89 */ /* 0x000e6400000e0000 */
[----:B-1----:R-:W-:Y:S01]  /*2a5c0*/  FADD.FTZ R2, R0, R3 ;  /* 0x0000000300027221 */ /* 0x002fe20000010000 */
[----:B----4-:R-:W-:Y:S01]  /*2a5d0*/  VIADD R62, R62, 0x1 ;  /* 0x000000013e3e7836 */ /* 0x010fe20000000000 */
[----:B------:R-:W2:Y:S04]  /*2a5e0*/  LDL R0, [R1+0x21c] ;  /* 0x00021c0001007983 */ /* 0x000ea80000100800 */
[----:B------:R-:W-:Y:S04]  /*2a5f0*/  STL [R1+0x230], R2 ;  /* 0x0002300201007387 */ /* 0x000fe80000100800 */
[----:B------:R-:W4:Y:S04]  /*2a600*/  LDL R81, [R1+0x230] ;  /* 0x0002300001517983 */ /* 0x000f280000100800 */
[----:B---3--:R-:W0:Y:S02]  /*2a610*/  SHFL.BFLY PT, R3, R6, 0x2, 0x1f ;  /* 0x0c401f0006037f89 */ /* 0x008e2400000e0000 */
[----:B0-----:R-:W-:Y:S01]  /*2a620*/  FADD.FTZ R3, R3, R6 ;  /* 0x0000000603037221 */ /* 0x001fe20000010000 */
[----:B------:R-:W-:Y:S01]  /*2a630*/  ISETP.NE.AND P2, PT, R62, 0x2, PT ;  /* 0x000000023e00780c */ /* 0x000fe20003f45270 */
[----:B------:R-:W3:Y:S04]  /*2a640*/  LDL.64 R6, [R1+0x448] ;  /* 0x0004480001067983 */ /* 0x000ee80000100a00 */
[----:B------:R-:W0:Y:S08]  /*2a650*/  SHFL.BFLY PT, R4, R3, 0x1, 0x1f ;  /* 0x0c201f0003047f89 */ /* 0x000e3000000e0000 */
[----:B------:R-:W5:Y:S01]  /*2a660*/  @!P2 LDL R60, [R1+0x214] ;  /* 0x00021400013ca983 */ /* 0x000f620000100800 */
[----:B0-----:R-:W-:-:S03]  /*2a670*/  FADD.FTZ R72, R3, R4 ;  /* 0x0000000403487221 */ /* 0x001fc60000010000 */
[----:B------:R-:W3:Y:S02]  /*2a680*/  LDL.64 R4, [R1+0x418] ;  /* 0x0004180001047983 */ /* 0x000ee40000100a00 */
[----:B------:R-:W-:Y:S02]  /*2a690*/  FSETP.NE.FTZ.AND P1, PT, R72, RZ, PT ;  /* 0x000000ff4800720b */ /* 0x000fe40003f35000 */
[----:B------:R-:W3:Y:S11]  /*2a6a0*/  LDL.64 R2, [R1+0x438] ;  /* 0x0004380001027983 */ /* 0x000ef60000100a00 */
[----:B------:R-:W3:Y:S04]  /*2a6b0*/  @P1 LDL R77, [R1+0x240] ;  /* 0x00024000014d1983 */ /* 0x000ee80000100800 */
[----:B------:R-:W3:Y:S01]  /*2a6c0*/  @P1 LDL R79, [R1+0x224] ;  /* 0x00022400014f1983 */ /* 0x000ee20000100800 */
[----:B------:R-:W-:-:S02]  /*2a6d0*/  IMAD.MOV.U32 R74, RZ, RZ, -0x800000 ;  /* 0xff800000ff4a7424 */ /* 0x000fc400078e00ff */
[----:B------:R-:W-:Y:S01]  /*2a6e0*/  IMAD.MOV.U32 R73, RZ, RZ, RZ ;  /* 0x000000ffff497224 */ /* 0x000fe200078e00ff */
[----:B------:R0:W-:Y:S08]  /*2a6f0*/  BAR.ARV R236, 0x100 ;  /* 0x000400ec0000751d */ /* 0x0001f00000002000 */
[----:B------:R-:W-:Y:S06]  /*2a700*/  BAR.ARV 0x8, 0x180 ;  /* 0x0206000000007b1d */ /* 0x000fec0000002000 */
[----:B----4-:R-:W-:-:S13]  /*2a710*/  FSETP.NE.FTZ.AND P0, PT, R81, RZ, PT ;  /* 0x000000ff5100720b */ /* 0x010fda0003f15000 */
[----:B------:R-:W4:Y:S04]  /*2a720*/  @P0 LDL R63, [R1+0x240] ;  /* 0x00024000013f0983 */ /* 0x000f280000100800 */
[----:B------:R-:W3:Y:S01]  /*2a730*/  @P0 LDL R76, [R1+0x220] ;  /* 0x00022000014c0983 */ /* 0x000ee20000100800 */
[----:B------:R-:W1:Y:S02]  /*2a740*/  @P0 MUFU.LG2 R75, R81 ;  /* 0x00000051004b0308 */ /* 0x000e640000000c00 */
[----:B-1----:R-:W-:-:S06]  /*2a750*/  @P0 FMUL.FTZ R78, R75, 0.69314718246459960938 ;  /* 0x3f3172184b4e0820 */ /* 0x002fcc0000410000 */
[----:B------:R-:W1:Y:S08]  /*2a760*/  @P1 MUFU.LG2 R80, R72 ;  /* 0x0000004800501308 */ /* 0x000e700000000c00 */
[----:B------:R-:W0:Y:S01]  /*2a770*/  @P0 MUFU.RCP R73, R81 ;  /* 0x0000005100490308 */ /* 0x000e220000001000 */
[----:B-----5:R-:W-:Y:S01]  /*2a780*/  @!P2 LOP3.LUT R60, R60, 0x1, RZ, 0x3c, !PT ;  /* 0x000000013c3ca812 */ /* 0x020fe200078e3cff */
[----:B--2---:R-:W-:-:S02]  /*2a790*/  VIADD R0, R0, 0x1 ;  /* 0x0000000100007836 */ /* 0x004fc40000000000 */
[----:B-1----:R-:W-:Y:S01]  /*2a7a0*/  @P1 FMUL.FTZ R75, R80, 0.69314718246459960938 ;  /* 0x3f317218504b1820 */ /* 0x002fe20000410000 */
[----:B------:R-:W-:Y:S01]  /*2a7b0*/  STL [R1+0x234], R72 ;  /* 0x0002344801007387 */ /* 0x000fe20000100800 */
        /* <DEDUP_REMOVED lines=64> */
[----:B------:R-:W-:Y:S04]  /*2abc0*/  STL [R1+0x210], R62 ;  /* 0x0002103e01007387 */ /* 0x000fe80000100800 */
        /* <DEDUP_REMOVED lines=32> */
[----:B------:R-:W-:Y:S04]  /*2add0*/  @!P2 STL [R1+0x214], R60 ;  /* 0x0002143c0100a387 */ /* 0x000fe80000100800 */
[----:B------:R-:W-:Y:S04]  /*2ade0*/  STL [R1+0x21c], R0 ;  /* 0x00021c0001007387 */ /* 0x000fe80000100800 */
[----:B------:R-:W-:Y:S01]  /*2adf0*/  @!P2 STL [R1+0x210], RZ ;  /* 0x000210ff0100a387 */ /* 0x000fe20000100800 */
[----:B----4-:R-:W-:-:S04]  /*2ae00*/  @P0 FMUL.FTZ R63, R63, 0.69314718246459960938 ;  /* 0x3f3172183f3f0820 */ /* 0x010fc80000410000 */
[----:B---3--:R-:W-:Y:S01]  /*2ae10*/  @P0 FFMA.FTZ R74, R63, R76, R78 ;  /* 0x0000004c3f4a0223 */ /* 0x008fe2000001004e */
[----:B------:R-:W-:-:S06]  /*2ae20*/  IMAD.MOV.U32 R63, RZ, RZ, RZ ;  /* 0x000000ffff3f7224 */ /* 0x000fcc00078e00ff */
[----:B------:R-:W0:Y:S01]  /*2ae30*/  @P1 MUFU.RCP R63, R72 ;  /* 0x00000048003f1308 */ /* 0x000e220000001000 */
[----:B------:R-:W-:Y:S01]  /*2ae40*/  @P1 FMUL.FTZ R78, R77, 0.69314718246459960938 ;  /* 0x3f3172184d4e1820 */ /* 0x000fe20000410000 */
[----:B------:R-:W-:-:S03]  /*2ae50*/  IMAD.MOV.U32 R76, RZ, RZ, -0x800000 ;  /* 0xff800000ff4c7424 */ /* 0x000fc600078e00ff */
[----:B------:R-:W-:Y:S01]  /*2ae60*/  @P1 FFMA.FTZ R76, R78, R79, R75 ;  /* 0x0000004f4e4c1223 */ /* 0x000fe2000001004b */
[----:B------:R-:W-:Y:S01]  /*2ae70*/  STL [R1+0x230], R74 ;  /* 0x0002304a01007387 */ /* 0x000fe20000100800 */
[-C--:B0-----:R-:W-:Y:S01]  /*2ae80*/  FMUL.FTZ R13, R13, R63.reuse ;  /* 0x0000003f0d0d7220 */ /* 0x081fe20000410000 */
[-C--:B------:R-:W-:Y:S01]  /*2ae90*/  FMUL.FTZ R12, R12, R63.reuse ;  /* 0x0000003f0c0c7220 */ /* 0x080fe20000410000 */
[-C--:B------:R-:W-:Y:S01]  /*2aea0*/  FMUL.FTZ R69, R69, R63.reuse ;  /* 0x0000003f45457220 */ /* 0x080fe20000410000 */
[-C--:B------:R-:W-:Y:S01]  /*2aeb0*/  FMUL.FTZ R68, R68, R63.reuse ;  /* 0x0000003f44447220 */ /* 0x080fe20000410000 */
[-C--:B------:R-:W-:Y:S01]  /*2aec0*/  FMUL.FTZ R67, R67, R63.reuse ;  /* 0x0000003f43437220 */ /* 0x080fe20000410000 */
[-C--:B------:R-:W-:Y:S01]  /*2aed0*/  FMUL.FTZ R66, R66, R63.reuse ;  /* 0x0000003f42427220 */ /* 0x080fe20000410000 */
        /* <DEDUP_REMOVED lines=59> */
[----:B0-----:R-:W-:Y:S01]  /*2b290*/  VIADD R12, R61, 0x1 ;  /* 0x000000013d0c7836 */ /* 0x001fe20000000000 */
[----:B------:R0:W-:Y:S04]  /*2b2a0*/  STL [R1+0x234], R76 ;  /* 0x0002344c01007387 */ /* 0x0001e80000100800 */
[----:B------:R0:W-:Y:S04]  /*2b2b0*/  STL.64 [R1+0x258], R68 ;  /* 0x0002584401007387 */ /* 0x0001e80000100a00 */
        /* <DEDUP_REMOVED lines=30> */
[----:B------:R0:W-:Y:S01]  /*2b4a0*/  STL [R1+0x218], R12 ;  /* 0x0002180c01007387 */ /* 0x0001e20000100800 */
[----:B------:R-:W-:-:S13]  /*2b4b0*/  PLOP3.LUT P0, PT, PT, PT, PT, 0x8, 0x0 ;  /* 0x000000000000781c */ /* 0x000fda0003f0e170 */
.L_x_10906:
[----:B------:R-:W-:Y:S05]  /*2b4c0*/  @P0 BRA `(.L_x_10995) ;  /* 0x0000002400340947 */ /* 0x000fea0003800000 */
[----:B------:R-:W1:Y:S01]  /*2b4d0*/  S2R R0, SR_TID.X ;  /* 0x0000000000007919 */ /* 0x000e620000002100 */
[----:B------:R-:W2:Y:S01]  /*2b4e0*/  S2UR UR5, SR_CgaCtaId ;  /* 0x00000000000579c3 */ /* 0x000ea20000008800 */
[----:B------:R-:W-:Y:S01]  /*2b4f0*/  UMOV UR4, 0x400 ;  /* 0x0000040000047882 */ /* 0x000fe20000000000 */
[----:B------:R-:W-:Y:S01]  /*2b500*/  ULDC UR6, c[0x0][0xb88] ;  /* 0x0002e20000067ab9 */ /* 0x000fe20000000800 */
[----:B0-----:R-:W0:Y:S05]  /*2b510*/  S2R R12, SR_CTAID.X ;  /* 0x00000000000c7919 */ /* 0x001e2a0000002500 */
[----:B------:R-:W3:Y:S01]  /*2b520*/  LDC R23, c[0x0][0xce8] ;  /* 0x00033a00ff177b82 */ /* 0x000ee20000000800 */
[----:B--2---:R-:W-:-:S04]  /*2b530*/  ULEA UR4, UR5, UR4, 0x18 ;  /* 0x0000000405047291 */ /* 0x004fc8000f8ec03f */
[----:B------:R-:W-:Y:S01]  /*2b540*/  UIADD3 UR4, UR4, 0x32420, URZ ;  /* 0x0003242004047890 */ /* 0x000fe2000fffe03f */
[----:B-1----:R-:W-:-:S03]  /*2b550*/  VIADD R3, R0, 0xffffff80 ;  /* 0xffffff8000037836 */ /* 0x002fc60000000000 */
[----:B------:R-:W-:Y:S01]  /*2b560*/  UPRMT UR4, URZ, 0x654, UR4 ;  /* 0x000006543f047896 */ /* 0x000fe20008000004 */
[----:B------:R-:W-:Y:S01]  /*2b570*/  BAR.SYNC.DEFER_BLOCKING 0x1, 0x100 ;  /* 0x0044000000007b1d */ /* 0x000fe20000010000 */
[----:B---3--:R-:W-:Y:S01]  /*2b580*/  IMAD R18, R23, UR6, RZ ;  /* 0x0000000617127c24 */ /* 0x008fe2000f8e02ff */
[----:B------:R-:W-:-:S04]  /*2b590*/  SHF.R.S32.HI R2, RZ, 0x1f, R3 ;  /* 0x0000001fff027819 */ /* 0x000fc80000011403 */
[----:B------:R-:W-:-:S04]  /*2b5a0*/  LEA.HI R0, R2, R3, RZ, 0x7 ;  /* 0x0000000302007211 */ /* 0x000fc800078f38ff */
[----:B------:R-:W-:-:S05]  /*2b5b0*/  LOP3.LUT R4, R0, 0xffffff80, RZ, 0xc0, !PT ;  /* 0xffffff8000047812 */ /* 0x000fca00078ec0ff */
[----:B------:R-:W-:-:S05]  /*2b5c0*/  IMAD.IADD R19, R3, 0x1, -R4 ;  /* 0x0000000103137824 */ /* 0x000fca00078e0a04 */
[----:B------:R-:W-:Y:S02]  /*2b5d0*/  SHF.R.S32.HI R4, RZ, 0x1f, R19 ;  /* 0x0000001fff047819 */ /* 0x000fe40000011413 */
[----:B------:R-:W-:Y:S01]  /*2b5e0*/  LOP3.LUT P0, RZ, R19, 0x3, RZ, 0xc0, !PT ;  /* 0x0000000313ff7812 */ /* 0x000fe2000780c0ff */
[----:B------:R-:W-:Y:S01]  /*2b5f0*/  SYNCS.ARRIVE.TRANS64.RED.A1T0 RZ, [UR4], RZ ;  /* 0x000000ffffff79a7 */ /* 0x000fe20008100404 */
[CC--:B------:R-:W-:Y:S01]  /*2b600*/  LEA.HI R27, R4.reuse, R19.reuse, RZ, 0x2 ;  /* 0x00000013041b7211 */ /* 0x0c0fe200078f10ff */
[----:B------:R-:W-:Y:S01]  /*2b610*/  ULDC.64 UR4, c[0x0][0xcd0] ;  /* 0x0003340000047ab9 */ /* 0x000fe20000000a00 */
[----:B------:R-:W-:Y:S02]  /*2b620*/  LEA.HI R4, R4, R19, RZ, 0x5 ;  /* 0x0000001304047211 */ /* 0x000fe400078f28ff */
[--C-:B------:R-:W-:Y:S02]  /*2b630*/  SHF.R.S32.HI R6, RZ, 0x2, R27.reuse ;  /* 0x00000002ff067819 */ /* 0x100fe4000001141b */
[----:B------:R-:W-:-:S02]  /*2b640*/  SHF.R.S32.HI R5, RZ, 0x1f, R27 ;  /* 0x0000001fff057819 */ /* 0x000fc4000001141b */
[----:B------:R-:W-:Y:S02]  /*2b650*/  SHF.R.S32.HI R4, RZ, 0x5, R4 ;  /* 0x00000005ff047819 */ /* 0x000fe40000011404 */
[----:B------:R-:W-:Y:S02]  /*2b660*/  LEA.HI R7, R5, R6, RZ, 0x3 ;  /* 0x0000000605077211 */ /* 0x000fe400078f18ff */
[----:B------:R-:W-:Y:S02]  /*2b670*/  SHF.R.S32.HI R5, RZ, 0x7, R0 ;  /* 0x00000007ff057819 */ /* 0x000fe40000011400 */
[----:B------:R-:W-:Y:S02]  /*2b680*/  LOP3.LUT R7, R7, 0xfffffff8, RZ, 0xc0, !PT ;  /* 0xfffffff807077812 */ /* 0x000fe400078ec0ff */
[----:B------:R-:W-:-:S03]  /*2b690*/  LEA.HI R0, R0, R5, RZ, 0x1 ;  /* 0x0000000500007211 */ /* 0x000fc600078f08ff */
[----:B------:R-:W-:Y:S01]  /*2b6a0*/  IMAD.IADD R7, R6, 0x1, -R7 ;  /* 0x0000000106077824 */ /* 0x000fe200078e0a07 */
[----:B------:R-:W-:-:S05]  /*2b6b0*/  LOP3.LUT R0, R0, 0x3fffffe, RZ, 0xc0, !PT ;  /* 0x03fffffe00007812 */ /* 0x000fca00078ec0ff */
[----:B------:R-:W-:Y:S02]  /*2b6c0*/  IMAD.IADD R0, R5, 0x1, -R0 ;  /* 0x0000000105007824 */ /* 0x000fe400078e0a00 */
[----:B------:R-:W-:Y:S01]  /*2b6d0*/  IMAD R5, R4, 0x10, R7 ;  /* 0x0000001004057824 */ /* 0x000fe200078e0207 */
[----:B------:R-:W-:Y:S01]  /*2b6e0*/  ISETP.NE.AND P2, PT, R23, 0x1, PT ;  /* 0x000000011700780c */ /* 0x000fe20003f45270 */
[----:B------:R-:W1:Y:S02]  /*2b6f0*/  LDC.64 R6, c[0x0][0xcd8] ;  /* 0x00033600ff067b82 */ /* 0x000e640000000a00 */
[----:B------:R-:W-:-:S04]  /*2b700*/  IMAD R5, R0, 0x40, R5 ;  /* 0x0000004000057824 */ /* 0x000fc800078e0205 */
[----:B0-----:R-:W-:-:S05]  /*2b710*/  IMAD R13, R12, 0x80, R5 ;  /* 0x000000800c0d7824 */ /* 0x001fca00078e0205 */
[----:B------:R-:W-:Y:S01]  /*2b720*/  ISETP.GE.OR P1, PT, R13, R18, P0 ;  /* 0x000000120d00720c */ /* 0x000fe20000726670 */
[----:B------:R-:W0:-:S12]  /*2b730*/  @P2 LDC R4, c[0x0][0xcf0] ;  /* 0x00033c00ff042b82 */ /* 0x000e180000000800 */
[----:B------:R-:W2:Y:S01]  /*2b740*/  @!P1 LDL R15, [R1+0x230] ;  /* 0x00023000010f9983 */ /* 0x000ea20000100800 */
[----:B------:R-:W-:Y:S01]  /*2b750*/  LEA.HI R0, R2, R3, RZ, 0x2 ;  /* 0x0000000302007211 */ /* 0x000fe200078f10ff */
[----:B------:R-:W-:Y:S01]  /*2b760*/  IMAD.WIDE.U32 R10, R232, UR4, RZ ;  /* 0x00000004e80a7c25 */ /* 0x000fe2000f8e00ff */
[----:B------:R-:W-:Y:S02]  /*2b770*/  SHF.R.S32.HI R8, RZ, 0x1f, R232 ;  /* 0x0000001fff087819 */ /* 0x000fe400000114e8 */
[----:B------:R-:W-:Y:S01]  /*2b780*/  LOP3.LUT R0, R0, 0xfffffffc, RZ, 0xc0, !PT ;  /* 0xfffffffc00007812 */ /* 0x000fe200078ec0ff */
[----:B------:R-:W-:Y:S01]  /*2b790*/  VIADD R21, R13, 0x8 ;  /* 0x000000080d157836 */ /* 0x000fe20000000000 */
[----:B------:R-:W-:Y:S01]  /*2b7a0*/  SHF.R.S32.HI R14, RZ, 0x1f, R233 ;  /* 0x0000001fff0e7819 */ /* 0x000fe200000114e9 */
[----:B------:R-:W-:Y:S02]  /*2b7b0*/  IMAD R17, R8, UR4, RZ ;  /* 0x0000000408117c24 */ /* 0x000fe4000f8e02ff */
[----:B------:R-:W-:Y:S01]  /*2b7c0*/  IMAD.IADD R0, R3, 0x1, -R0 ;  /* 0x0000000103007824 */ /* 0x000fe200078e0a00 */
[----:B------:R-:W-:Y:S01]  /*2b7d0*/  ISETP.GE.OR P0, PT, R21, R18, P0 ;  /* 0x000000121500720c */ /* 0x000fe20000706670 */
[----:B------:R-:W3:Y:S01]  /*2b7e0*/  @P2 LDC R3, c[0x0][0xcec] ;  /* 0x00033b00ff032b82 */ /* 0x000ee20000000800 */
[----:B------:R-:W-:Y:S01]  /*2b7f0*/  IMAD R17, R232, UR5, R17 ;  /* 0x00000005e8117c24 */ /* 0x000fe2000f8e0211 */
[----:B------:R-:W-:Y:S01]  /*2b800*/  ULDC.64 UR4, c[0x0][0xce0] ;  /* 0x0003380000047ab9 */ /* 0x000fe20000000a00 */
[----:B------:R-:W-:-:S02]  /*2b810*/  LEA.HI R2, R0, R0, RZ, 0x1 ;  /* 0x0000000000027211 */ /* 0x000fc400078f08ff */
[----:B------:R-:W-:Y:S02]  /*2b820*/  IMAD.IADD R11, R11, 0x1, R17 ;  /* 0x000000010b0b7824 */ /* 0x000fe400078e0211 */
[----:B------:R-:W-:Y:S01]  /*2b830*/  LOP3.LUT R9, R2, 0x1ffffffe, RZ, 0xc0, !PT ;  /* 0x1ffffffe02097812 */ /* 0x000fe200078ec0ff */
[----:B-1----:R-:W-:-:S04]  /*2b840*/  IMAD R2, R6, UR37, RZ ;  /* 0x0000002506027c24 */ /* 0x002fc8000f8e02ff */
[----:B------:R-:W-:Y:S02]  /*2b850*/  IMAD.IADD R0, R0, 0x1, -R9 ;  /* 0x0000000100007824 */ /* 0x000fe400078e0a09 */
[----:B------:R-:W-:Y:S02]  /*2b860*/  IMAD R9, R7, UR36, R2 ;  /* 0x0000002407097c24 */ /* 0x000fe4000f8e0202 */
[----:B------:R-:W-:Y:S02]  /*2b870*/  IMAD R0, R0, 0x8, R5 ;  /* 0x0000000800007824 */ /* 0x000fe400078e0205 */
[----:B------:R-:W-:-:S04]  /*2b880*/  IMAD.WIDE.U32 R6, R6, UR36, R10 ;  /* 0x0000002406067c25 */ /* 0x000fc8000f8e000a */
[----:B------:R-:W-:Y:S02]  /*2b890*/  IMAD R12, R12, 0x80, R0 ;  /* 0x000000800c0c7824 */ /* 0x000fe400078e0200 */
[----:B------:R-:W-:Y:S02]  /*2b8a0*/  IMAD.IADD R7, R7, 0x1, R9 ;  /* 0x0000000107077824 */ /* 0x000fe400078e0209 */
[----:B---3--:R-:W-:-:S04]  /*2b8b0*/  @P2 IMAD.HI.U32 R3, R12, R3, RZ ;  /* 0x000000030c032227 */ /* 0x008fc800078e00ff */
[----:B------:R-:W-:Y:S01]  /*2b8c0*/  IMAD.MOV.U32 R5, RZ, RZ, R12 ;  /* 0x000000ffff057224 */ /* 0x000fe200078e000c */
[----:B0-----:R-:W-:Y:S01]  /*2b8d0*/  @P2 SHF.R.U32.HI R5, RZ, R4, R3 ;  /* 0x00000004ff052219 */ /* 0x001fe20000011603 */
        /* <DEDUP_REMOVED lines=9> */
[----:B------:R-:W-:Y:S02]  /*2b970*/  IADD3.X R3, R9, R3, R4, P3, !PT ;  /* 0x0000000309037210 */ /* 0x000fe40001ffe404 */
[----:B------:R-:W0:Y:S01]  /*2b980*/  LDC.64 R4, c[0x0][0xc40] ;  /* 0x00031000ff047b82 */ /* 0x000e220000000a00 */
[----:B------:R-:W-:-:S02]  /*2b990*/  IMAD R0, R0, UR4, RZ ;  /* 0x0000000400007c24 */ /* 0x000fc4000f8e02ff */
[----:B------:R-:W-:-:S04]  /*2b9a0*/  IMAD.WIDE.U32 R2, R7, UR4, R2 ;  /* 0x0000000407027c25 */ /* 0x000fc8000f8e0002 */
[----:B------:R-:W-:Y:S01]  /*2b9b0*/  IMAD R7, R7, UR5, R0 ;  /* 0x0000000507077c24 */ /* 0x000fe2000f8e0200 */
[----:B------:R-:W-:Y:S01]  /*2b9c0*/  ULDC.64 UR4, c[0x0][0xca8] ;  /* 0x00032a0000047ab9 */ /* 0x000fe20000000a00 */
[----:B------:R-:W1:Y:S01]  /*2b9d0*/  @P2 LDC R9, c[0x0][0xcf0] ;  /* 0x00033c00ff092b82 */ /* 0x000e620000000800 */
[----:B------:R-:W-:Y:S01]  /*2b9e0*/  LEA R24, P3, R2, UR4, 0x2 ;  /* 0x0000000402187c11 */ /* 0x000fe2000f8610ff */
[----:B------:R-:W-:-:S04]  /*2b9f0*/  IMAD.IADD R3, R3, 0x1, R7 ;  /* 0x0000000103037824 */ /* 0x000fc800078e0207 */
[----:B------:R-:W-:Y:S01]  /*2ba00*/  SHFL.IDX PT, R10, R24, RZ, 0x1c1f ;  /* 0x001c1fff180a7589 */ /* 0x000fe200000e0000 */
[----:B------:R-:W-:Y:S01]  /*2ba10*/  LEA.HI.X R26, R2, UR5, R3, 0x2, P3 ;  /* 0x00000005021a7c11 */ /* 0x000fe200098f1403 */
[----:B------:R-:W-:-:S04]  /*2ba20*/  ULDC.64 UR4, c[0x0][0xc38] ;  /* 0x00030e0000047ab9 */ /* 0x000fc80000000a00 */
[----:B------:R-:W2:Y:S01]  /*2ba30*/  SHFL.IDX PT, R11, R26, RZ, 0x1c1f ;  /* 0x001c1fff1a0b7589 */ /* 0x000ea200000e0000 */
[----:B------:R-:W-:Y:S02]  /*2ba40*/  IMAD R3, R8, UR4, RZ ;  /* 0x0000000408037c24 */ /* 0x000fe4000f8e02ff */
[----:B------:R-:W3:Y:S01]  /*2ba50*/  @P2 LDC R8, c[0x0][0xcec] ;  /* 0x00033b00ff082b82 */ /* 0x000ee20000000800 */
[----:B--2---:R-:W-:Y:S04]  /*2ba60*/  @!P1 ST.E desc[UR44][R10.64], R15 ;  /* 0x0000000f0a009985 */ /* 0x004fe8000c10192c */
[----:B------:R-:W2:Y:S01]  /*2ba70*/  @!P0 LDL R25, [R1+0x234] ;  /* 0x0002340001198983 */ /* 0x000ea20000100800 */
[C---:B------:R-:W-:Y:S01]  /*2ba80*/  IMAD R3, R232.reuse, UR5, R3 ;  /* 0x00000005e8037c24 */ /* 0x040fe2000f8e0203 */
[----:B------:R-:W-:Y:S01]  /*2ba90*/  BSSY B0, `(.L_x_10996) ;  /* 0x0000109000007945 */ /* 0x000fe20003800000 */
[----:B------:R-:W-:Y:S01]  /*2baa0*/  IMAD.WIDE.U32 R6, R232, UR4, RZ ;  /* 0x00000004e8067c25 */ /* 0x000fe2000f8e00ff */
[----:B------:R-:W-:-:S03]  /*2bab0*/  ULDC.64 UR4, c[0x0][0xc48] ;  /* 0x0003120000047ab9 */ /* 0x000fc60000000a00 */
[----:B------:R-:W-:Y:S02]  /*2bac0*/  IMAD.IADD R3, R7, 0x1, R3 ;  /* 0x0000000107037824 */ /* 0x000fe400078e0203 */
[C---:B0-----:R-:W-:Y:S02]  /*2bad0*/  IMAD R0, R4.reuse, UR37, RZ ;  /* 0x0000002504007c24 */ /* 0x041fe4000f8e02ff */
[----:B------:R-:W-:Y:S02]  /*2bae0*/  IMAD.MOV.U32 R2, RZ, RZ, R6 ;  /* 0x000000ffff027224 */ /* 0x000fe400078e0006 */
[----:B------:R-:W-:Y:S02]  /*2baf0*/  IMAD R5, R5, UR36, R0 ;  /* 0x0000002405057c24 */ /* 0x000fe4000f8e0200 */
[----:B------:R-:W-:-:S04]  /*2bb00*/  IMAD.WIDE.U32 R2, R4, UR36, R2 ;  /* 0x0000002404027c25 */ /* 0x000fc8000f8e0002 */
[----:B---3--:R-:W-:-:S04]  /*2bb10*/  @P2 IMAD.HI.U32 R8, R12, R8, RZ ;  /* 0x000000080c082227 */ /* 0x008fc800078e00ff */
[----:B------:R-:W-:Y:S02]  /*2bb20*/  IMAD.IADD R3, R3, 0x1, R5 ;  /* 0x0000000103037824 */ /* 0x000fe400078e0205 */
[----:B------:R-:W-:Y:S01]  /*2bb30*/  IMAD.MOV.U32 R5, RZ, RZ, R12 ;  /* 0x000000ffff057224 */ /* 0x000fe200078e000c */
[----:B-1----:R-:W-:Y:S01]  /*2bb40*/  @P2 SHF.R.U32.HI R5, RZ, R9, R8 ;  /* 0x00000009ff052219 */ /* 0x002fe20000011608 */
[----:B------:R-:W-:Y:S02]  /*2bb50*/  IMAD R0, R14, UR4, RZ ;  /* 0x000000040e007c24 */ /* 0x000fe4000f8e02ff */
[----:B------:R-:W-:-:S04]  /*2bb60*/  IMAD.WIDE.U32 R2, R233, UR4, R2 ;  /* 0x00000004e9027c25 */ /* 0x000fc8000f8e0002 */
[----:B------:R-:W-:Y:S01]  /*2bb70*/  IMAD R7, R233, UR5, R0 ;  /* 0x00000005e9077c24 */ /* 0x000fe2000f8e0200 */
[--C-:B------:R-:W-:Y:S01]  /*2bb80*/  SHF.R.S32.HI R0, RZ, 0x1f, R5.reuse ;  /* 0x0000001fff007819 */ /* 0x100fe20000011405 */
[----:B------:R-:W-:Y:S01]  /*2bb90*/  IMAD.MOV R4, RZ, RZ, -R5 ;  /* 0x000000ffff047224 */ /* 0x000fe200078e0a05 */
[----:B------:R-:W-:Y:S01]  /*2bba0*/  ULDC.64 UR4, c[0x0][0xc30] ;  /* 0x00030c0000047ab9 */ /* 0x000fe20000000a00 */
        /* <DEDUP_REMOVED lines=8> */
[----:B------:R-:W-:-:S04]  /*2bc30*/  IMAD R0, R0, UR4, RZ ;  /* 0x0000000400007c24 */ /* 0x000fc8000f8e02ff */
[----:B------:R-:W-:Y:S01]  /*2bc40*/  IMAD R5, R23, UR5, R0 ;  /* 0x0000000517057c24 */ /* 0x000fe2000f8e0200 */
[----:B------:R-:W-:Y:S01]  /*2bc50*/  LOP3.LUT R0, R27, 0x7ffffffc, RZ, 0xc0, !PT ;  /* 0x7ffffffc1b007812 */ /* 0x000fe200078ec0ff */
[----:B------:R-:W-:Y:S01]  /*2bc60*/  IMAD.WIDE.U32 R22, R23, UR4, R2 ;  /* 0x0000000417167c25 */ /* 0x000fe2000f8e0002 */
[----:B------:R-:W-:Y:S01]  /*2bc70*/  ULDC.64 UR4, c[0x0][0xc00] ;  /* 0x0003000000047ab9 */ /* 0x000fe20000000a00 */
[----:B------:R-:W-:Y:S02]  /*2bc80*/  SHFL.IDX PT, R2, R24, 0x1, 0x1c1f ;  /* 0x003c1f0018027f89 */ /* 0x000fe400000e0000 */
[----:B------:R-:W-:Y:S01]  /*2bc90*/  IMAD.IADD R3, R23, 0x1, R5 ;  /* 0x0000000117037824 */ /* 0x000fe200078e0205 */
[----:B------:R-:W-:Y:S01]  /*2bca0*/  LEA R20, P1, R22, UR4, 0x2 ;  /* 0x0000000416147c11 */ /* 0x000fe2000f8210ff */
[----:B------:R-:W-:-:S03]  /*2bcb0*/  IMAD.IADD R19, R19, 0x1, -R0 ;  /* 0x0000000113137824 */ /* 0x000fc600078e0a00 */
[----:B------:R-:W-:Y:S01]  /*2bcc0*/  LEA.HI.X R22, R22, UR5, R3, 0x2, P1 ;  /* 0x0000000516167c11 */ /* 0x000fe200088f1403 */
[----:B------:R-:W-:Y:S01]  /*2bcd0*/  SHFL.IDX PT, R16, R20, RZ, 0x1c1f ;  /* 0x001c1fff14107589 */ /* 0x000fe200000e0000 */
[----:B------:R-:W-:Y:S01]  /*2bce0*/  ISETP.GE.AND P1, PT, R13, R18, PT ;  /* 0x000000120d00720c */ /* 0x000fe20003f26270 */
[----:B------:R-:W-:Y:S02]  /*2bcf0*/  IMAD.SHL.U32 R19, R19, 0x2, RZ ;  /* 0x0000000213137824 */ /* 0x000fe400078e00ff */
[----:B------:R-:W2:Y:S04]  /*2bd00*/  SHFL.IDX PT, R3, R26, 0x1, 0x1c1f ;  /* 0x003c1f001a037f89 */ /* 0x000ea800000e0000 */
[----:B------:R0:W1:Y:S04]  /*2bd10*/  SHFL.IDX PT, R17, R22, RZ, 0x1c1f ;  /* 0x001c1fff16117589 */ /* 0x00006800000e0000 */
[----:B--2---:R0:W-:Y:S02]  /*2bd20*/  @!P0 ST.E desc[UR44][R2.64], R25 ;  /* 0x0000001902008985 */ /* 0x0041e4000c10192c */
[----:B-1----:R-:W-:Y:S05]  /*2bd30*/  @P1 BRA `(.L_x_10997) ;  /* 0x0000000c00781947 */ /* 0x002fea0003800000 */
[----:B------:R-:W-:Y:S02]  /*2bd40*/  ULDC UR4, c[0x0][0xbc8] ;  /* 0x0002f20000047ab9 */ /* 0x000fe40000000800 */
[----:B------:R-:W-:-:S13]  /*2bd50*/  ISETP.GE.AND P0, PT, R19, UR4, PT ;  /* 0x0000000413007c0c */ /* 0x000fda000bf06270 */
[----:B------:R-:W2:Y:S01]  /*2bd60*/  @!P0 LDL.64 R12, [R1+0x250] ;  /* 0x00025000010c8983 */ /* 0x000ea20000100a00 */
[C---:B------:R-:W-:Y:S02]  /*2bd70*/  VIADD R0, R19.reuse, 0x8 ;  /* 0x0000000813007836 */ /* 0x040fe40000000000 */
[----:B0-----:R-:W-:-:S03]  /*2bd80*/  @!P0 IMAD.WIDE R2, R19, 0x4, R16 ;  /* 0x0000000413028825 */ /* 0x001fc600078e0210 */
[C---:B------:R-:W-:Y:S01]  /*2bd90*/  ISETP.GE.AND P1, PT, R0.reuse, UR4, PT ;  /* 0x0000000400007c0c */ /* 0x040fe2000bf26270 */
[----:B------:R-:W-:Y:S01]  /*2bda0*/  VIADD R8, R19, 0x10 ;  /* 0x0000001013087836 */ /* 0x000fe20000000000 */
[----:B--2---:R0:W-:Y:S11]  /*2bdb0*/  @!P0 ST.E.64 desc[UR44][R2.64], R12 ;  /* 0x0000000c02008985 */ /* 0x0041f6000c101b2c */
[----:B------:R-:W2:Y:S01]  /*2bdc0*/  @!P1 LDL.64 R6, [R1+0x260] ;  /* 0x0002600001069983 */ /* 0x000ea20000100a00 */
[----:B------:R-:W-:-:S02]  /*2bdd0*/  @!P1 LEA.HI R0, R0, R0, RZ, 0x1 ;  /* 0x0000000000009211 */ /* 0x000fc400078f08ff */
[----:B------:R-:W-:Y:S02]  /*2bde0*/  ISETP.GE.AND P0, PT, R8, UR4, PT ;  /* 0x0000000408007c0c */ /* 0x000fe4000bf06270 */
[----:B------:R-:W-:-:S05]  /*2bdf0*/  @!P1 LOP3.LUT R0, R0, 0xfffffffe, RZ, 0xc0, !PT ;  /* 0xfffffffe00009812 */ /* 0x000fca00078ec0ff */
[----:B------:R-:W-:-:S04]  /*2be00*/  @!P1 IMAD.WIDE R4, R0, 0x4, R16 ;  /* 0x0000000400049825 */ /* 0x000fc800078e0210 */
[----:B------:R-:W-:Y:S01]  /*2be10*/  VIADD R0, R19, 0x18 ;  /* 0x0000001813007836 */ /* 0x000fe20000000000 */
[----:B--2---:R1:W-:Y:S04]  /*2be20*/  @!P1 ST.E.64 desc[UR44][R4.64], R6 ;  /* 0x0000000604009985 */ /* 0x0043e8000c101b2c */
[----:B------:R-:W2:Y:S01]  /*2be30*/  @!P0 LDL.64 R10, [R1+0x270] ;  /* 0x00027000010a8983 */ /* 0x000ea20000100a00 */
[----:B------:R-:W-:Y:S02]  /*2be40*/  @!P0 LEA.HI R8, R8, R8, RZ, 0x1 ;  /* 0x0000000808088211 */ /* 0x000fe400078f08ff */
[----:B------:R-:W-:Y:S02]  /*2be50*/  ISETP.GE.AND P1, PT, R0, UR4, PT ;  /* 0x0000000400007c0c */ /* 0x000fe4000bf26270 */
[----:B------:R-:W-:-:S05]  /*2be60*/  @!P0 LOP3.LUT R8, R8, 0xfffffffe, RZ, 0xc0, !PT ;  /* 0xfffffffe08088812 */ /* 0x000fca00078ec0ff */
[----:B------:R-:W-:-:S04]  /*2be70*/  @!P0 IMAD.WIDE R8, R8, 0x4, R16 ;  /* 0x0000000408088825 */ /* 0x000fc800078e0210 */
[----:B------:R-:W-:Y:S01]  /*2be80*/  VIADD R14, R19, 0x20 ;  /* 0x00000020130e7836 */ /* 0x000fe20000000000 */
[----:B--2---:R2:W-:Y:S04]  /*2be90*/  @!P0 ST.E.64 desc[UR44][R8.64], R10 ;  /* 0x0000000a08008985 */ /* 0x0045e8000c101b2c */
[----:B0-----:R-:W3:Y:S01]  /*2bea0*/  @!P1 LDL.64 R12, [R1+0x280] ;  /* 0x00028000010c9983 */ /* 0x001ee20000100a00 */
[----:B------:R-:W-:Y:S02]  /*2beb0*/  @!P1 LEA.HI R0, R0, R0, RZ, 0x1 ;  /* 0x0000000000009211 */ /* 0x000fe400078f08ff */
[----:B------:R-:W-:Y:S02]  /*2bec0*/  ISETP.GE.AND P0, PT, R14, UR4, PT ;  /* 0x000000040e007c0c */ /* 0x000fe4000bf06270 */
[----:B------:R-:W-:-:S05]  /*2bed0*/  @!P1 LOP3.LUT R0, R0, 0xfffffffe, RZ, 0xc0, !PT ;  /* 0xfffffffe00009812 */ /* 0x000fca00078ec0ff */
[----:B------:R-:W-:-:S04]  /*2bee0*/  @!P1 IMAD.WIDE R2, R0, 0x4, R16 ;  /* 0x0000000400029825 */ /* 0x000fc800078e0210 */
[----:B------:R-:W-:Y:S01]  /*2bef0*/  VIADD R0, R19, 0x28 ;  /* 0x0000002813007836 */ /* 0x000fe20000000000 */
[----:B---3--:R0:W-:Y:S04]  /*2bf00*/  @!P1 ST.E.64 desc[UR44][R2.64], R12 ;  /* 0x0000000c02009985 */ /* 0x0081e8000c101b2c */
[----:B-1----:R-:W3:Y:S01]  /*2bf10*/  @!P0 LDL.64 R4, [R1+0x290] ;  /* 0x0002900001048983 */ /* 0x002ee20000100a00 */
[----:B------:R-:W-:Y:S02]  /*2bf20*/  @!P0 LEA.HI R14, R14, R14, RZ, 0x1 ;  /* 0x0000000e0e0e8211 */ /* 0x000fe400078f08ff */
[----:B------:R-:W-:Y:S02]  /*2bf30*/  ISETP.GE.AND P1, PT, R0, UR4, PT ;  /* 0x0000000400007c0c */ /* 0x000fe4000bf26270 */
[----:B------:R-:W-:-:S05]  /*2bf40*/  @!P0 LOP3.LUT R14, R14, 0xfffffffe, RZ, 0xc0, !PT ;  /* 0xfffffffe0e0e8812 */ /* 0x000fca00078ec0ff */
[----:B------:R-:W-:-:S04]  /*2bf50*/  @!P0 IMAD.WIDE R14, R14, 0x4, R16 ;  /* 0x000000040e0e8825 */ /* 0x000fc800078e0210 */
[----:B--2---:R-:W-:Y:S01]  /*2bf60*/  VIADD R8, R19, 0x30 ;  /* 0x0000003013087836 */ /* 0x004fe20000000000 */
[----:B---3--:R1:W-:Y:S04]  /*2bf70*/  @!P0 ST.E.64 desc[UR44][R14.64], R4 ;  /* 0x000000040e008985 */ /* 0x0083e8000c101b2c */
[----:B------:R-:W2:Y:S01]  /*2bf80*/  @!P1 LDL.64 R6, [R1+0x2a0] ;  /* 0x0002a00001069983 */ /* 0x000ea20000100a00 */
[----:B------:R-:W-:Y:S02]  /*2bf90*/  @!P1 LEA.HI R0, R0, R0, RZ, 0x1 ;  /* 0x0000000000009211 */ /* 0x000fe400078f08ff */
[----:B------:R-:W-:Y:S02]  /*2bfa0*/  ISETP.GE.AND P0, PT, R8, UR4, PT ;  /* 0x0000000408007c0c */ /* 0x000fe4000bf06270 */
[----:B------:R-:W-:-:S05]  /*2bfb0*/  @!P1 LOP3.LUT R0, R0, 0xfffffffe, RZ, 0xc0, !PT ;  /* 0xfffffffe00009812 */ /* 0x000fca00078ec0ff */
[----:B0-----:R-:W-:-:S04]  /*2bfc0*/  @!P1 IMAD.WIDE R2, R0, 0x4, R16 ;  /* 0x0000000400029825 */ /* 0x001fc800078e0210 */
        /* <DEDUP_REMOVED lines=9> */
[----:B-1----:R-:W3:Y:S01]  /*2c060*/  @!P1 LDL.64 R4, [R1+0x2c0] ;  /* 0x0002c00001049983 */ /* 0x002ee20000100a00 */
[----:B------:R-:W-:Y:S02]  /*2c070*/  @!P1 LEA.HI R0, R0, R0, RZ, 0x1 ;  /* 0x0000000000009211 */ /* 0x000fe400078f08ff */
[----:B------:R-:W-:Y:S02]  /*2c080*/  ISETP.GE.AND P0, PT, R12, UR4, PT ;  /* 0x000000040c007c0c */ /* 0x000fe4000bf06270 */
[----:B------:R-:W-:-:S05]  /*2c090*/  @!P1 LOP3.LUT R0, R0, 0xfffffffe, RZ, 0xc0, !PT ;  /* 0xfffffffe00009812 */ /* 0x000fca00078ec0ff */
[----:B0-----:R-:W-:-:S04]  /*2c0a0*/  @!P1 IMAD.WIDE R2, R0, 0x4, R16 ;  /* 0x0000000400029825 */ /* 0x001fc800078e0210 */
[----:B------:R-:W-:Y:S01]  /*2c0b0*/  VIADD R0, R19, 0x48 ;  /* 0x0000004813007836 */ /* 0x000fe20000000000 */
[----:B---3--:R0:W-:Y:S04]  /*2c0c0*/  @!P1 ST.E.64 desc[UR44][R2.64], R4 ;  /* 0x0000000402009985 */ /* 0x0081e8000c101b2c */
[----:B------:R-:W3:Y:S01]  /*2c0d0*/  @!P0 LDL.64 R6, [R1+0x2d0] ;  /* 0x0002d00001068983 */ /* 0x000ee20000100a00 */
        /* <DEDUP_REMOVED lines=18> */
[----:B-1----:R-:W-:Y:S01]  /*2c200*/  VIADD R12, R19, 0x60 ;  /* 0x00000060130c7836 */ /* 0x002fe20000000000 */
[----:B--2---:R1:W-:Y:S04]  /*2c210*/  @!P0 ST.E.64 desc[UR44][R10.64], R4 ;  /* 0x000000040a008985 */ /* 0x0043e8000c101b2c */
        /* <DEDUP_REMOVED lines=94> */
[----:B-1----:R-:W-:-:S05]  /*2c800*/  @!P0 LOP3.LUT R5, R12, 0xfffffffe, RZ, 0xc0, !PT ;  /* 0xfffffffe0c058812 */ /* 0x002fca00078ec0ff */
[----:B------:R-:W-:-:S04]  /*2c810*/  @!P0 IMAD.WIDE R4, R5, 0x4, R16 ;  /* 0x0000000405048825 */ /* 0x000fc800078e0210 */
[----:B------:R-:W-:Y:S01]  /*2c820*/  VIADD R12, R19, 0xd0 ;  /* 0x000000d0130c7836 */ /* 0x000fe20000000000 */
[----:B--2---:R1:W-:Y:S04]  /*2c830*/  @!P0 ST.E.64 desc[UR44][R4.64], R8 ;  /* 0x0000000804008985 */ /* 0x0043e8000c101b2c */
[----:B------:R-:W2:Y:S01]  /*2c840*/  @!P1 LDL.64 R10, [R1+0x3e0] ;  /* 0x0003e000010a9983 */ /* 0x000ea20000100a00 */
[----:B------:R-:W-:Y:S02]  /*2c850*/  @!P1 LEA.HI R0, R0, R0, RZ, 0x1 ;  /* 0x0000000000009211 */ /* 0x000fe400078f08ff */
[----:B------:R-:W-:Y:S02]  /*2c860*/  ISETP.GE.AND P0, PT, R12, UR4, PT ;  /* 0x000000040c007c0c */ /* 0x000fe4000bf06270 */
[----:B0-----:R-:W-:-:S05]  /*2c870*/  @!P1 LOP3.LUT R3, R0, 0xfffffffe, RZ, 0xc0, !PT ;  /* 0xfffffffe00039812 */ /* 0x001fca00078ec0ff */
[----:B------:R-:W-:-:S04]  /*2c880*/  @!P1 IMAD.WIDE R2, R3, 0x4, R16 ;  /* 0x0000000403029825 */ /* 0x000fc800078e0210 */
        /* <DEDUP_REMOVED lines=30> */
[----:B------:R-:W3:Y:S01]  /*2ca70*/  @!P0 LDL.64 R8, [R1+0x430] ;  /* 0x0004300001088983 */ /* 0x000ee20000100a00 */
[----:B------:R-:W-:Y:S02]  /*2ca80*/  @!P0 LEA.HI R12, R12, R12, RZ, 0x1 ;  /* 0x0000000c0c0c8211 */ /* 0x000fe400078f08ff */
[----:B------:R-:W-:Y:S02]  /*2ca90*/  ISETP.GE.AND P1, PT, R0, UR4, PT ;  /* 0x0000000400007c0c */ /* 0x000fe4000bf26270 */
[----:B-1----:R-:W-:-:S05]  /*2caa0*/  @!P0 LOP3.LUT R5, R12, 0xfffffffe, RZ, 0xc0, !PT ;  /* 0xfffffffe0c058812 */ /* 0x002fca00078ec0ff */
[----:B------:R-:W-:-:S05]  /*2cab0*/  @!P0 IMAD.WIDE R4, R5, 0x4, R16 ;  /* 0x0000000405048825 */ /* 0x000fca00078e0210 */
[----:B---3--:R2:W-:Y:S04]  /*2cac0*/  @!P0 ST.E.64 desc[UR44][R4.64], R8 ;  /* 0x0000000804008985 */ /* 0x0085e8000c101b2c */
[----:B------:R-:W3:Y:S01]  /*2cad0*/  @!P1 LDL.64 R12, [R1+0x440] ;  /* 0x00044000010c9983 */ /* 0x000ee20000100a00 */
[----:B------:R-:W-:-:S04]  /*2cae0*/  @!P1 LEA.HI R0, R0, R0, RZ, 0x1 ;  /* 0x0000000000009211 */ /* 0x000fc800078f08ff */
[----:B------:R-:W-:-:S05]  /*2caf0*/  @!P1 LOP3.LUT R11, R0, 0xfffffffe, RZ, 0xc0, !PT ;  /* 0xfffffffe000b9812 */ /* 0x000fca00078ec0ff */
[----:B------:R-:W-:-:S05]  /*2cb00*/  @!P1 IMAD.WIDE R16, R11, 0x4, R16 ;  /* 0x000000040b109825 */ /* 0x000fca00078e0210 */
[----:B---3--:R2:W-:Y:S02]  /*2cb10*/  @!P1 ST.E.64 desc[UR44][R16.64], R12 ;  /* 0x0000000c10009985 */ /* 0x0085e4000c101b2c */
.L_x_10997:
[----:B------:R-:W-:Y:S05]  /*2cb20*/  BSYNC B0 ;  /* 0x0000000000007941 */ /* 0x000fea0003800000 */
.L_x_10996:
[----:B------:R-:W-:Y:S01]  /*2cb30*/  ISETP.GE.AND P0, PT, R21, R18, PT ;  /* 0x000000121500720c */ /* 0x000fe20003f06270 */
[----:B------:R1:W3:Y:S04]  /*2cb40*/  SHFL.IDX PT, R15, R22, 0x1, 0x1c1f ;  /* 0x003c1f00160f7f89 */ /* 0x0002e800000e0000 */
[----:B------:R1:W4:Y:S08]  /*2cb50*/  SHFL.IDX PT, R14, R20, 0x1, 0x1c1f ;  /* 0x003c1f00140e7f89 */ /* 0x00033000000e0000 */
[----:B-1----:R-:W-:Y:S05]  /*2cb60*/  @P0 BRA `(.L_x_10898) ;  /* 0x0000005c00a80947 */ /* 0x002fea0003800000 */
[----:B--2---:R-:W1:Y:S02]  /*2cb70*/  LDC R17, c[0x0][0xbc8] ;  /* 0x0002f200ff117b82 */ /* 0x004e640000000800 */
[----:B-1----:R-:W-:-:S13]  /*2cb80*/  ISETP.GE.AND P0, PT, R19, R17, PT ;  /* 0x000000111300720c */ /* 0x002fda0003f06270 */
[----:B------:R-:W2:Y:S01]  /*2cb90*/  @!P0 LDL.64 R12, [R1+0x258] ;  /* 0x00025800010c8983 */ /* 0x000ea20000100a00 */
[C---:B------:R-:W-:Y:S02]  /*2cba0*/  VIADD R0, R19.reuse, 0x8 ;  /* 0x0000000813007836 */ /* 0x040fe40000000000 */
[----:B0--34-:R-:W-:-:S03]  /*2cbb0*/  @!P0 IMAD.WIDE R2, R19, 0x4, R14 ;  /* 0x0000000413028825 */ /* 0x019fc600078e020e */
[C---:B------:R-:W-:Y:S01]  /*2cbc0*/  ISETP.GE.AND P1, PT, R0.reuse, R17, PT ;  /* 0x000000110000720c */ /* 0x040fe20003f26270 */
[----:B------:R-:W-:Y:S01]  /*2cbd0*/  VIADD R10, R19, 0x10 ;  /* 0x00000010130a7836 */ /* 0x000fe20000000000 */
[----:B--2---:R0:W-:Y:S11]  /*2cbe0*/  @!P0 ST.E.64 desc[UR44][R2.64], R12 ;  /* 0x0000000c02008985 */ /* 0x0041f6000c101b2c */
[----:B------:R-:W2:Y:S01]  /*2cbf0*/  @!P1 LDL.64 R6, [R1+0x268] ;  /* 0x0002680001069983 */ /* 0x000ea20000100a00 */
[----:B------:R-:W-:-:S02]  /*2cc00*/  @!P1 LEA.HI R0, R0, R0, RZ, 0x1 ;  /* 0x0000000000009211 */ /* 0x000fc400078f08ff */
[----:B------:R-:W-:Y:S02]  /*2cc10*/  ISETP.GE.AND P0, PT, R10, R17, PT ;  /* 0x000000110a00720c */ /* 0x000fe40003f06270 */
[----:B------:R-:W-:-:S05]  /*2cc20*/  @!P1 LOP3.LUT R0, R0, 0xfffffffe, RZ, 0xc0, !PT ;  /* 0xfffffffe00009812 */ /* 0x000fca00078ec0ff */
[----:B------:R-:W-:-:S04]  /*2cc30*/  @!P1 IMAD.WIDE R4, R0, 0x4, R14 ;  /* 0x0000000400049825 */ /* 0x000fc800078e020e */
[----:B------:R-:W-:Y:S01]  /*2cc40*/  VIADD R0, R19, 0x18 ;  /* 0x0000001813007836 */ /* 0x000fe20000000000 */
[----:B--2---:R1:W-:Y:S04]  /*2cc50*/  @!P1 ST.E.64 desc[UR44][R4.64], R6 ;  /* 0x0000000604009985 */ /* 0x0043e8000c101b2c */
[----:B------:R-:W2:Y:S01]  /*2cc60*/  @!P0 LDL.64 R8, [R1+0x278] ;  /* 0x0002780001088983 */ /* 0x000ea20000100a00 */
[----:B------:R-:W-:Y:S02]  /*2cc70*/  @!P0 LEA.HI R10, R10, R10, RZ, 0x1 ;  /* 0x0000000a0a0a8211 */ /* 0x000fe400078f08ff */
[----:B------:R-:W-:Y:S02]  /*2cc80*/  ISETP.GE.AND P1, PT, R0, R17, PT ;  /* 0x000000110000720c */ /* 0x000fe40003f26270 */
[----:B0-----:R-:W-:-:S05]  /*2cc90*/  @!P0 LOP3.LUT R2, R10, 0xfffffffe, RZ, 0xc0, !PT ;  /* 0xfffffffe0a028812 */ /* 0x001fca00078ec0ff */
[----:B------:R-:W-:-:S04]  /*2cca0*/  @!P0 IMAD.WIDE R2, R2, 0x4, R14 ;  /* 0x0000000402028825 */ /* 0x000fc800078e020e */
[----:B------:R-:W-:Y:S01]  /*2ccb0*/  VIADD R12, R19, 0x20 ;  /* 0x00000020130c7836 */ /* 0x000fe20000000000 */
[----:B--2---:R0:W-:Y:S04]  /*2ccc0*/  @!P0 ST.E.64 desc[UR44][R2.64], R8 ;  /* 0x0000000802008985 */ /* 0x0041e8000c101b2c */
[----:B------:R-:W2:Y:S01]  /*2ccd0*/  @!P1 LDL.64 R10, [R1+0x288] ;  /* 0x00028800010a9983 */ /* 0x000ea20000100a00 */
[----:B------:R-:W-:Y:S02]  /*2cce0*/  @!P1 LEA.HI R0, R0, R0, RZ, 0x1 ;  /* 0x0000000000009211 */ /* 0x000fe400078f08ff */
[----:B------:R-:W-:Y:S02]  /*2ccf0*/  ISETP.GE.AND P0, PT, R12, R17, PT ;  /* 0x000000110c00720c */ /* 0x000fe40003f06270 */
[----:B------:R-:W-:-:S05]  /*2cd00*/  @!P1 LOP3.LUT R0, R0, 0xfffffffe, RZ, 0xc0, !PT ;  /* 0xfffffffe00009812 */ /* 0x000fca00078ec0ff */
[----:B-1----:R-:W-:-:S04]  /*2cd10*/  @!P1 IMAD.WIDE R4, R0, 0x4, R14 ;  /* 0x0000000400049825 */ /* 0x002fc800078e020e */
        /* <DEDUP_REMOVED lines=110> */
[----:B-1----:R-:W-:-:S05]  /*2d400*/  @!P1 LOP3.LUT R5, R0, 0xfffffffe, RZ, 0xc0, !PT ;  /* 0xfffffffe00059812 */ /* 0x002fca00078ec0ff */
        /* <DEDUP_REMOVED lines=63> */
[----:B------:R-:W-:-:S06]  /*2d800*/  @!P0 IMAD.WIDE R2, R3, 0x4, R14 ;  /* 0x0000000403028825 */ /* 0x000fcc00078e020e */
[----:B------:R-:W-:Y:S01]  /*2d810*/  @!P1 LEA.HI R0, R0, R0, RZ, 0x1 ;  /* 0x0000000000009211 */ /* 0x000fe200078f08ff */
[----:B--2---:R0:W-:Y:S04]  /*2d820*/  @!P0 ST.E.64 desc[UR44][R2.64], R6 ;  /* 0x0000000602008985 */ /* 0x0041e8000c101b2c */
[----:B------:R-:W2:Y:S01]  /*2d830*/  @!P1 LDL.64 R8, [R1+0x428] ;  /* 0x0004280001089983 */ /* 0x000ea20000100a00 */
[----:B------:R-:W-:Y:S01]  /*2d840*/  @!P1 LOP3.LUT R13, R0, 0xfffffffe, RZ, 0xc0, !PT ;  /* 0xfffffffe000d9812 */ /* 0x000fe200078ec0ff */
[C---:B------:R-:W-:Y:S01]  /*2d850*/  VIADD R0, R19.reuse, 0xf0 ;  /* 0x000000f013007836 */ /* 0x040fe20000000000 */
[----:B------:R-:W-:Y:S01]  /*2d860*/  BSSY B0, `(.L_x_10998) ;  /* 0x000000c000007945 */ /* 0x000fe20003800000 */
[----:B------:R-:W-:Y:S02]  /*2d870*/  VIADD R19, R19, 0xf8 ;  /* 0x000000f813137836 */ /* 0x000fe40000000000 */
[----:B-1----:R-:W-:Y:S01]  /*2d880*/  @!P1 IMAD.WIDE R4, R13, 0x4, R14 ;  /* 0x000000040d049825 */ /* 0x002fe200078e020e */
[----:B------:R-:W-:-:S04]  /*2d890*/  ISETP.GE.AND P0, PT, R0, R17, PT ;  /* 0x000000110000720c */ /* 0x000fc80003f06270 */
[----:B--2---:R0:W-:Y:S01]  /*2d8a0*/  @!P1 ST.E.64 desc[UR44][R4.64], R8 ;  /* 0x0000000804009985 */ /* 0x0041e2000c101b2c */
[----:B------:R-:W-:-:S08]  /*2d8b0*/  ISETP.GE.AND P1, PT, R19, R17, PT ;  /* 0x000000111300720c */ /* 0x000fd00003f26270 */
[----:B------:R-:W-:Y:S05]  /*2d8c0*/  @P0 BRA `(.L_x_10999) ;  /* 0x0000000000140947 */ /* 0x000fea0003800000 */
[----:B0-----:R-:W2:Y:S01]  /*2d8d0*/  LDL.64 R4, [R1+0x438] ;  /* 0x0004380001047983 */ /* 0x001ea20000100a00 */
[----:B------:R-:W-:-:S04]  /*2d8e0*/  LEA.HI R0, R0, R0, RZ, 0x1 ;  /* 0x0000000000007211 */ /* 0x000fc800078f08ff */
[----:B------:R-:W-:-:S05]  /*2d8f0*/  LOP3.LUT R3, R0, 0xfffffffe, RZ, 0xc0, !PT ;  /* 0xfffffffe00037812 */ /* 0x000fca00078ec0ff */
[----:B------:R-:W-:-:S05]  /*2d900*/  IMAD.WIDE R2, R3, 0x4, R14 ;  /* 0x0000000403027825 */ /* 0x000fca00078e020e */
[----:B--2---:R1:W-:Y:S02]  /*2d910*/  ST.E.64 desc[UR44][R2.64], R4 ;  /* 0x0000000402007985 */ /* 0x0043e4000c101b2c */
.L_x_10999:
[----:B------:R-:W-:Y:S05]  /*2d920*/  BSYNC B0 ;  /* 0x0000000000007941 */ /* 0x000fea0003800000 */
.L_x_10998:
[----:B------:R-:W-:Y:S05]  /*2d930*/  @P1 BRA `(.L_x_10898) ;  /* 0x0000005000341947 */ /* 0x000fea0003800000 */
[----:B01----:R-:W2:Y:S01]  /*2d940*/  LDL.64 R4, [R1+0x448] ;  /* 0x0004480001047983 */ /* 0x003ea20000100a00 */
[----:B------:R-:W-:-:S04]  /*2d950*/  LEA.HI R19, R19, R19, RZ, 0x1 ;  /* 0x0000001313137211 */ /* 0x000fc800078f08ff */
[----:B------:R-:W-:-:S05]  /*2d960*/  LOP3.LUT R3, R19, 0xfffffffe, RZ, 0xc0, !PT ;  /* 0xfffffffe13037812 */ /* 0x000fca00078ec0ff */
[----:B------:R-:W-:-:S05]  /*2d970*/  IMAD.WIDE R2, R3, 0x4, R14 ;  /* 0x0000000403027825 */ /* 0x000fca00078e020e */
[----:B--2---:R0:W-:Y:S01]  /*2d980*/  ST.E.64 desc[UR44][R2.64], R4 ;  /* 0x0000000402007985 */ /* 0x0041e2000c101b2c */
[----:B------:R-:W-:Y:S05]  /*2d990*/  BRA `(.L_x_10898) ;  /* 0x00000050001c7947 */ /* 0x000fea0003800000 */
.L_x_10995:
[----:B------:R-:W1:Y:S02]  /*2d9a0*/  S2R R0, SR_TID.X ;  /* 0x0000000000007919 */ /* 0x000e640000002100 */
[----:B-1----:R-:W-:-:S05]  /*2d9b0*/  VIADD R0, R0, 0xffffff80 ;  /* 0xffffff8000007836 */ /* 0x002fca0000000000 */
[----:B------:R-:W-:-:S13]  /*2d9c0*/  ISETP.GT.AND P0, PT, R0, 0x7f, PT ;  /* 0x0000007f0000780c */ /* 0x000fda0003f04270 */
[----:B------:R-:W-:Y:S05]  /*2d9d0*/  @P0 BRA `(.L_x_10898) ;  /* 0x00000050000c0947 */ /* 0x000fea0003800000 */
[----:B0-----:R-:W0:Y:S01]  /*2d9e0*/  S2R R3, SR_CTAID.X ;  /* 0x0000000000037919 */ /* 0x001e220000002500 */
[----:B------:R-:W1:Y:S01]  /*2d9f0*/  LDC R6, c[0x0][0xce8] ;  /* 0x00033a00ff067b82 */ /* 0x000e620000000800 */
[----:B------:R-:W-:Y:S02]  /*2da00*/  ULDC UR4, c[0x0][0xb88] ;  /* 0x0002e20000047ab9 */ /* 0x000fe40000000800 */
[----:B-1----:R-:W-:Y:S02]  /*2da10*/  IMAD R5, R6, UR4, RZ ;  /* 0x0000000406057c24 */ /* 0x002fe4000f8e02ff */
[----:B0-----:R-:W-:-:S05]  /*2da20*/  IMAD R0, R3, 0x80, R0 ;  /* 0x0000008003007824 */ /* 0x001fca00078e0200 */
[----:B------:R-:W-:-:S13]  /*2da30*/  ISETP.GE.AND P0, PT, R0, R5, PT ;  /* 0x000000050000720c */ /* 0x000fda0003f06270 */
[----:B------:R-:W-:Y:S05]  /*2da40*/  @P0 BRA `(.L_x_10898) ;  /* 0x0000004c00f00947 */ /* 0x000fea0003800000 */
[----:B------:R-:W-:Y:S01]  /*2da50*/  ISETP.NE.AND P0, PT, R6, 0x1, PT ;  /* 0x000000010600780c */ /* 0x000fe20003f05270 */
[----:B------:R-:W0:Y:S01]  /*2da60*/  LDC.64 R12, c[0x0][0xcd8] ;  /* 0x00033600ff0c7b82 */ /* 0x000e220000000a00 */
[----:B------:R-:W-:Y:S01]  /*2da70*/  SHF.R.S32.HI R3, RZ, 0x1f, R232 ;  /* 0x0000001fff037819 */ /* 0x000fe200000114e8 */
[----:B------:R-:W-:Y:S01]  /*2da80*/  ULDC.64 UR4, c[0x0][0xcd0] ;  /* 0x0003340000047ab9 */ /* 0x000fe20000000a00 */
[----:B------:R-:W-:-:S03]  /*2da90*/  IMAD.MOV.U32 R5, RZ, RZ, R0 ;  /* 0x000000ffff057224 */ /* 0x000fc600078e0000 */
[----:B------:R-:W-:-:S04]  /*2daa0*/  IMAD R3, R3, UR4, RZ ;  /* 0x0000000403037c24 */ /* 0x000fc8000f8e02ff */
[C---:B------:R-:W-:Y:S02]  /*2dab0*/  IMAD R7, R232.reuse, UR5, R3 ;  /* 0x00000005e8077c24 */ /* 0x040fe4000f8e0203 */
[----:B------:R-:W1:Y:S01]  /*2dac0*/  @P0 LDC R9, c[0x0][0xcec] ;  /* 0x00033b00ff090b82 */ /* 0x000e620000000800 */
[----:B------:R-:W-:Y:S01]  /*2dad0*/  IMAD.WIDE.U32 R2, R232, UR4, RZ ;  /* 0x00000004e8027c25 */ /* 0x000fe2000f8e00ff */
[----:B------:R-:W-:-:S03]  /*2dae0*/  ULDC.64 UR4, c[0x0][0xce0] ;  /* 0x0003380000047ab9 */ /* 0x000fc60000000a00 */
[----:B------:R-:W-:-:S03]  /*2daf0*/  IMAD.IADD R3, R3, 0x1, R7 ;  /* 0x0000000103037824 */ /* 0x000fc600078e0207 */
[----:B------:R-:W2:Y:S01]  /*2db00*/  @P0 LDC R11, c[0x0][0xcf0] ;  /* 0x00033c00ff0b0b82 */ /* 0x000ea20000000800 */
[C---:B0-----:R-:W-:Y:S02]  /*2db10*/  IMAD R8, R12.reuse, UR37, RZ ;  /* 0x000000250c087c24 */ /* 0x041fe4000f8e02ff */
[----:B------:R-:W-:-:S04]  /*2db20*/  IMAD.WIDE.U32 R2, R12, UR36, R2 ;  /* 0x000000240c027c25 */ /* 0x000fc8000f8e0002 */
[----:B------:R-:W-:-:S04]  /*2db30*/  IMAD R13, R13, UR36, R8 ;  /* 0x000000240d0d7c24 */ /* 0x000fc8000f8e0208 */
[----:B------:R-:W-:Y:S02]  /*2db40*/  IMAD.IADD R3, R13, 0x1, R3 ;  /* 0x000000010d037824 */ /* 0x000fe400078e0203 */
[----:B-1----:R-:W-:-:S04]  /*2db50*/  @P0 IMAD.HI.U32 R4, R0, R9, RZ ;  /* 0x0000000900040227 */ /* 0x002fc800078e00ff */
[----:B------:R-:W-:Y:S01]  /*2db60*/  IMAD.WIDE.U32 R2, R233, UR4, R2 ;  /* 0x00000004e9027c25 */ /* 0x000fe2000f8e0002 */
[----:B--2---:R-:W-:Y:S02]  /*2db70*/  @P0 SHF.R.U32.HI R5, RZ, R11, R4 ;  /* 0x0000000bff050219 */ /* 0x004fe40000011604 */
[----:B------:R-:W-:Y:S02]  /*2db80*/  SHF.R.S32.HI R4, RZ, 0x1f, R233 ;  /* 0x0000001fff047819 */ /* 0x000fe400000114e9 */
[--C-:B------:R-:W-:Y:S01]  /*2db90*/  SHF.R.S32.HI R9, RZ, 0x1f, R5.reuse ;  /* 0x0000001fff097819 */ /* 0x100fe20000011405 */
[----:B------:R-:W-:Y:S01]  /*2dba0*/  IMAD.MOV R7, RZ, RZ, -R5 ;  /* 0x000000ffff077224 */ /* 0x000fe200078e0a05 */
[----:B------:R-:W-:Y:S01]  /*2dbb0*/  IADD3 R2, P0, R5, R2, RZ ;  /* 0x0000000205027210 */ /* 0x000fe20007f1e0ff */
[----:B------:R-:W-:Y:S02]  /*2dbc0*/  IMAD R4, R4, UR4, RZ ;  /* 0x0000000404047c24 */ /* 0x000fe4000f8e02ff */
[----:B------:R-:W-:-:S02]  /*2dbd0*/  IMAD R7, R6, R7, R0 ;  /* 0x0000000706077224 */ /* 0x000fc400078e0200 */
[----:B------:R-:W-:Y:S01]  /*2dbe0*/  IMAD R4, R233, UR5, R4 ;  /* 0x00000005e9047c24 */ /* 0x000fe2000f8e0204 */
[----:B------:R-:W-:Y:S02]  /*2dbf0*/  ULDC.64 UR4, c[0x0][0xcc8] ;  /* 0x0003320000047ab9 */ /* 0x000fe40000000a00 */
        /* <DEDUP_REMOVED lines=12> */
.L_x_10896:
        /* <DEDUP_REMOVED lines=18> */
.L_x_11000:
[----:B------:R-:W-:Y:S01]  /*2dde0*/  ULDC UR7, c[0x0][0xd50] ;  /* 0x0003540000077ab9 */ /* 0x000fe20000000800 */
[----:B------:R-:W-:Y:S01]  /*2ddf0*/  UMOV UR36, UR6 ;  /* 0x0000000600247c82 */ /* 0x000fe20008000000 */
[----:B------:R-:W-:-:S11]  /*2de00*/  UISETP.NE.AND UP0, UPT, UR7, 0x1, UPT ;  /* 0x000000010700788c */ /* 0x000fd6000bf05270 */
[----:B------:R-:W-:Y:S01]  /*2de10*/  @UP0 ULDC UR4, c[0x0][0xd54] ;  /* 0x0003550000040ab9 */ /* 0x000fe20000000800 */
[----:B------:R-:W-:Y:S01]  /*2de20*/  @UP0 ULDC UR8, c[0x0][0xd58] ;  /* 0x0003560000080ab9 */ /* 0x000fe20000000800 */
[----:B------:R-:W-:-:S04]  /*2de30*/  UIMAD.WIDE.U32 UR4, UR6, UR4, URZ ;  /* 0x00000004060472a5 */ /* 0x000fc8000f8e003f */
[----:B------:R-:W-:-:S12]  /*2de40*/  @UP0 USHF.R.U32.HI UR36, URZ, UR8, UR5 ;  /* 0x000000083f240299 */ /* 0x000fd80008011605 */
.L_x_11001:
        /* <DEDUP_REMOVED lines=45> */
.L_x_11004:
[----:B------:R-:W-:-:S11]  /*2e120*/  UISETP.NE.AND UP0, UPT, UR5, 0x1, UPT ;  /* 0x000000010500788c */ /* 0x000fd6000bf05270 */
[----:B------:R-:W-:Y:S02]  /*2e130*/  @UP0 ULDC.64 UR14, c[0x0][0xae0] ;  /* 0x0002b800000e0ab9 */ /* 0x000fe40000000a00 */
[----:B------:R-:W-:-:S04]  /*2e140*/  UIMAD.WIDE.U32 UR6, UR8, UR14, URZ ;  /* 0x0000000e080672a5 */ /* 0x000fc8000f8e003f */
[----:B------:R-:W-:-:S12]  /*2e150*/  @UP0 USHF.R.U32.HI UR8, URZ, UR15, UR7 ;  /* 0x0000000f3f080299 */ /* 0x000fd80008011607 */
.L_x_11005:
[----:B------:R-:W-:-:S04]  /*2e160*/  UIMAD UR8, UR8, UR5, UR5 ;  /* 0x00000005080872a4 */ /* 0x000fc8000f8e0205 */
[----:B------:R-:W-:-:S04]  /*2e170*/  UISETP.LT.AND UP0, UPT, UR4, UR8, UPT ;  /* 0x000000080400728c */ /* 0x000fc8000bf01270 */
[----:B------:R-:W-:-:S12]  /*2e180*/  USEL UR4, UR4, UR8, UP0 ;  /* 0x0000000804047287 */ /* 0x000fd80008000000 */
.L_x_11003:
        /* <DEDUP_REMOVED lines=27> */
.L_x_11007:
[----:B------:R-:W-:-:S11]  /*2e340*/  UISETP.NE.AND UP0, UPT, UR5, 0x1, UPT ;  /* 0x000000010500788c */ /* 0x000fd6000bf05270 */
[----:B------:R-:W-:Y:S02]  /*2e350*/  @UP0 ULDC.64 UR10, c[0x0][0xae0] ;  /* 0x0002b800000a0ab9 */ /* 0x000fe40000000a00 */
[----:B------:R-:W-:-:S04]  /*2e360*/  UIMAD.WIDE.U32 UR6, UR4, UR10, URZ ;  /* 0x0000000a040672a5 */ /* 0x000fc8000f8e003f */
[----:B------:R-:W-:-:S12]  /*2e370*/  @UP0 USHF.R.U32.HI UR4, URZ, UR11, UR7 ;  /* 0x0000000b3f040299 */ /* 0x000fd80008011607 */
.L_x_11008:
[----:B------:R-:W-:-:S04]  /*2e380*/  UIMAD UR4, UR4, UR5, URZ ;  /* 0x00000005040472a4 */ /* 0x000fc8000f8e023f */
[----:B------:R-:W-:-:S04]  /*2e390*/  UISETP.LT.AND UP0, UPT, UR8, UR4, UPT ;  /* 0x000000040800728c */ /* 0x000fc8000bf01270 */
[----:B------:R-:W-:-:S12]  /*2e3a0*/  USEL UR8, UR8, UR4, !UP0 ;  /* 0x0000000408087287 */ /* 0x000fd8000c000000 */
.L_x_11006:
[----:B------:R-:W-:Y:S01]  /*2e3b0*/  UIMAD.WIDE UR4, UR8, 0x2aaaaaab, URZ ;  /* 0x2aaaaaab080478a5 */ /* 0x000fe2000f8e023f */
[----:B------:R0:W-:Y:S03]  /*2e3c0*/  STL [R1+0x480], RZ ;  /* 0x000480ff01007387 */ /* 0x0001e60000100800 */
[----:B------:R-:W-:-:S04]  /*2e3d0*/  USHF.R.U32.HI UR4, URZ, 0x1f, UR5 ;  /* 0x0000001f3f047899 */ /* 0x000fc80008011605 */
[----:B------:R-:W-:Y:S02]  /*2e3e0*/  ULEA.HI.SX32 UR4, UR5, UR4, 0x1c ;  /* 0x0000000405047291 */ /* 0x000fe4000f8fe23f */
[----:B------:R-:W-:Y:S02]  /*2e3f0*/  USHF.R.U32.HI UR5, URZ, 0x10, UR40 ;  /* 0x000000103f057899 */ /* 0x000fe40008011628 */
[----:B------:R-:W-:Y:S02]  /*2e400*/  ULOP3.LUT UR40, UR40, 0xffff, URZ, 0xc0, !UPT ;  /* 0x0000ffff28287892 */ /* 0x000fe4000f8ec03f */
[----:B------:R-:W-:Y:S01]  /*2e410*/  VIMNMX R7, RZ, UR4, !PT ;  /* 0x00000004ff077c48 */ /* 0x000fe2000ffe0100 */
[----:B------:R-:W-:-:S03]  /*2e420*/  UISETP.NE.AND UP0, UPT, UR5, URZ, UPT ;  /* 0x0000003f0500728c */ /* 0x000fc6000bf05270 */
[----:B------:R-:W-:Y:S01]  /*2e430*/  ISETP.LT.AND P0, PT, R7, UR9, PT ;  /* 0x0000000907007c0c */ /* 0x000fe2000bf01270 */
[----:B------:R0:W-:Y:S07]  /*2e440*/  STL [R1+0x47c], R7 ;  /* 0x00047c0701007387 */ /* 0x0001ee0000100800 */
        /* <DEDUP_REMOVED lines=30> */
.L_x_11009:
[----:B------:R-:W2:Y:S01]  /*2e630*/  LDL R2, [R1+0x480] ;  /* 0x0004800001027983 */ /* 0x000ea20000100800 */
[----:B------:R-:W-:Y:S02]  /*2e640*/  IMAD.MOV.U32 R6, RZ, RZ, RZ ;  /* 0x000000ffff067224 */ /* 0x000fe400078e00ff */
[----:B--2---:R-:W-:Y:S02]  /*2e650*/  IMAD R0, R2, UR40, R7 ;  /* 0x0000002802007c24 */ /* 0x004fe4000f8e0207 */
[----:B------:R-:W-:-:S03]  /*2e660*/  IMAD.MOV.U32 R7, RZ, RZ, 0x1 ;  /* 0x00000001ff077424 */ /* 0x000fc600078e00ff */
[----:B------:R-:W-:Y:S01]  /*2e670*/  VIADDMNMX R19, R0, R2, UR9, PT ;  /* 0x0000000900137e46 */ /* 0x000fe2000b800102 */
[----:B------:R1:W-:Y:S03]  /*2e680*/  STL [R1+0x478], R0 ;  /* 0x0004780001007387 */ /* 0x0003e60000100800 */
[----:B------:R-:W-:Y:S01]  /*2e690*/  ISETP.GT.AND P0, PT, R19, R0, PT ;  /* 0x000000001300720c */ /* 0x000fe20003f04270 */
[----:B------:R2:W-:Y:S01]  /*2e6a0*/  STL [R1+0x4a4], R19 ;  /* 0x0004a41301007387 */ /* 0x0005e20000100800 */
[----:B-1----:R-:W-:-:S11]  /*2e6b0*/  IMAD.MOV.U32 R0, RZ, RZ, 0x1 ;  /* 0x00000001ff007424 */ /* 0x002fd600078e00ff */
        /* <DEDUP_REMOVED lines=24> */
.L_x_11010:
        /* <DEDUP_REMOVED lines=20> */
.L_x_11012:
        /* <DEDUP_REMOVED lines=15> */
.L_x_11011:
        /* <DEDUP_REMOVED lines=17> */
[----:B------:R-:W-:Y:S01]  /*2eb80*/  SEL R16, R18, RZ, !P1 ;  /* 0x000000ff12107207 */ /* 0x000fe20004800000 */
[----:B------:R-:W-:Y:S06]  /*2eb90*/  BRA.DIV UR4, `(.L_x_11013) ;  /* 0x0000004204447947 */ /* 0x000fec000b800000 */
[----:B------:R1:W2:Y:S02]  /*2eba0*/  SHFL.IDX PT, R14, R4, RZ, 0x1f ;  /* 0x00001fff040e7589 */ /* 0x0002a400000e0000 */
.L_x_11097:
[----:B------:R3:W-:Y:S01]  /*2ebb0*/  STL [R1+0x470], R0 ;  /* 0x0004700001007387 */ /* 0x0007e20000100800 */
[----:B--2---:R-:W-:Y:S02]  /*2ebc0*/  ISETP.NE.AND P0, PT, R14, RZ, PT ;  /* 0x000000ff0e00720c */ /* 0x004fe40003f05270 */
[----:B------:R-:W-:Y:S02]  /*2ebd0*/  PLOP3.LUT P2, PT, PT, PT, PT, 0x8, 0x0 ;  /* 0x000000000000781c */ /* 0x000fe40003f4e170 */
[----:B------:R-:W-:-:S11]  /*2ebe0*/  LOP3.LUT R17, R17, 0xfffffffd, RZ, 0xc0, !PT ;  /* 0xfffffffd11117812 */ /* 0x000fd600078ec0ff */
[----:B------:R-:W-:Y:S01]  /*2ebf0*/  @P2 LOP3.LUT R17, R17, 0x2, RZ, 0xfc, !PT ;  /* 0x0000000211112812 */ /* 0x000fe200078efcff */
[----:B---3--:R-:W-:Y:S06]  /*2ec00*/  @P0 BRA `(.L_x_11014) ;  /* 0x0000000000e40947 */ /* 0x008fec0003800000 */
[----:B------:R-:W-:-:S03]  /*2ec10*/  UMOV UR4, 0xffffffff ;  /* 0xffffffff00047882 */ /* 0x000fc60000000000 */
[----:B------:R-:W-:Y:S05]  /*2ec20*/  BRA.DIV UR4, `(.L_x_11015) ;  /* 0x0000004204407947 */ /* 0x000fea000b800000 */
[----:B------:R-:W-:-:S13]  /*2ec30*/  ELECT P6, URZ, PT ;  /* 0x00000000003f782f */ /* 0x000fda00038c0000 */
.L_x_11100:
[----:B------:R-:W-:Y:S05]  /*2ec40*/  @!P6 BRA `(.L_x_11014) ;  /* 0x0000000000d4e947 */ /* 0x000fea0003800000 */
[----:B------:R-:W-:Y:S01]  /*2ec50*/  IMAD.MOV.U32 R16, RZ, RZ, R18 ;  /* 0x000000ffff107224 */ /* 0x000fe200078e0012 */
[----:B------:R-:W-:Y:S06]  /*2ec60*/  @!P1 BRA `(.L_x_11016) ;  /* 0x00000000004c9947 */ /* 0x000fec0003800000 */
[----:B------:R-:W2:Y:S01]  /*2ec70*/  LDC R6, c[0x0][0x43c] ;  /* 0x00010f00ff067b82 */ /* 0x000ea20000000800 */
[----:B------:R-:W-:Y:S01]  /*2ec80*/  IMAD.MOV.U32 R7, RZ, RZ, R0 ;  /* 0x000000ffff077224 */ /* 0x000fe200078e0000 */
[----:B------:R-:W-:Y:S01]  /*2ec90*/  ULDC.64 UR4, c[0x0][0x428] ;  /* 0x00010a0000047ab9 */ /* 0x000fe20000000a00 */
[----:B--2---:R-:W-:-:S13]  /*2eca0*/  ISETP.NE.AND P0, PT, R6, 0x1, PT ;  /* 0x000000010600780c */ /* 0x004fda0003f05270 */
[----:B01----:R-:W0:Y:S02]  /*2ecb0*/  @P0 LDC.64 R4, c[0x0][0x440] ;  /* 0x00011000ff040b82 */ /* 0x003e240000000a00 */
[----:B0-----:R-:W-:-:S04]  /*2ecc0*/  @P0 IMAD.HI.U32 R0, R7, R4, RZ ;  /* 0x0000000407000227 */ /* 0x001fc800078e00ff */
[----:B------:R-:W-:Y:S01]  /*2ecd0*/  IMAD.MOV.U32 R4, RZ, RZ, R7 ;  /* 0x000000ffff047224 */ /* 0x000fe200078e0007 */
[----:B------:R-:W-:-:S05]  /*2ece0*/  @P0 SHF.R.U32.HI R4, RZ, R5, R0 ;  /* 0x00000005ff040219 */ /* 0x000fca0000011600 */
[----:B------:R-:W-:-:S04]  /*2ecf0*/  IMAD.MOV R5, RZ, RZ, -R4 ;  /* 0x000000ffff057224 */ /* 0x000fc800078e0a04 */
[----:B------:R-:W-:Y:S01]  /*2ed00*/  IMAD R7, R6, R5, R7 ;  /* 0x0000000506077224 */ /* 0x000fe200078e0207 */
[----:B------:R-:W-:-:S04]  /*2ed10*/  SHF.R.S32.HI R5, RZ, 0x1f, R4 ;  /* 0x0000001fff057819 */ /* 0x000fc80000011404 */
[----:B------:R0:W-:Y:S01]  /*2ed20*/  STL [R1+0x470], R7 ;  /* 0x0004700701007387 */ /* 0x0001e20000100800 */
[----:B------:R-:W-:-:S03]  /*2ed30*/  IMAD.WIDE.U32 R4, R18, UR4, R4 ;  /* 0x0000000412047c25 */ /* 0x000fc6000f8e0004 */
[----:B------:R-:W-:Y:S01]  /*2ed40*/  LEA R2, P0, R4, R2, 0x2 ;  /* 0x0000000204027211 */ /* 0x000fe200078010ff */
[----:B0-----:R-:W-:-:S04]  /*2ed50*/  IMAD R7, R19, UR4, RZ ;  /* 0x0000000413077c24 */ /* 0x001fc8000f8e02ff */
[----:B------:R-:W-:-:S04]  /*2ed60*/  IMAD R7, R18, UR5, R7 ;  /* 0x0000000512077c24 */ /* 0x000fc8000f8e0207 */
[----:B------:R-:W-:-:S05]  /*2ed70*/  IMAD.IADD R0, R5, 0x1, R7 ;  /* 0x0000000105007824 */ /* 0x000fca00078e0207 */
[----:B------:R-:W-:-:S05]  /*2ed80*/  LEA.HI.X R3, R4, R3, R0, 0x2, P0 ;  /* 0x0000000304037211 */ /* 0x000fca00000f1400 */
[----:B------:R2:W5:Y:S02]  /*2ed90*/  LDG.E R16, desc[UR44][R2.64] ;  /* 0x0000002c02107981 */ /* 0x000564000c1e1900 */
.L_x_11016:
[----:B------:R-:W-:Y:S01]  /*2eda0*/  IMAD.MOV.U32 R0, RZ, RZ, 0x1 ;  /* 0x00000001ff007424 */ /* 0x000fe200078e00ff */
[----:B------:R-:W2:Y:S04]  /*2edb0*/  S2R R8, SR_TID.X ;  /* 0x0000000000087919 */ /* 0x000ea80000002100 */
[----:B------:R-:W-:-:S04]  /*2edc0*/  SHF.L.U32 R0, R0, 0x1f, RZ ;  /* 0x0000001f00007819 */ /* 0x000fc800000006ff */
[----:B------:R-:W3:Y:S01]  /*2edd0*/  SYNCS.PHASECHK.TRANS64.TRYWAIT P0, [UR38+0x32440], R0 ;  /* 0x03244000ff0075a7 */ /* 0x000ee20008000166 */
[----:B--2---:R-:W-:-:S04]  /*2ede0*/  LOP3.LUT R2, R8, 0x7f, RZ, 0xc0, !PT ;  /* 0x0000007f08027812 */ /* 0x004fc800078ec0ff */
[----:B------:R-:W-:Y:S01]  /*2edf0*/  ISETP.NE.AND P1, PT, R2, RZ, PT ;  /* 0x000000ff0200720c */ /* 0x000fe20003f25270 */
[----:B---3--:R-:W-:-:S12]  /*2ee00*/  @!P0 BRA `(.L_x_11017) ;  /* 0x0000003c00e88947 */ /* 0x008fd80003800000 */
.L_x_11101:
[----:B------:R-:W-:Y:S05]  /*2ee10*/  @P1 BRA `(.L_x_11018) ;  /* 0x0000000000181947 */ /* 0x000fea0003800000 */
[----:B------:R-:W3:Y:S01]  /*2ee20*/  S2R R2, SR_TID.X ;  /* 0x0000000000027919 */ /* 0x000ee20000002100 */
[----:B--2---:R-:W-:-:S04]  /*2ee30*/  IMAD.MOV.U32 R0, RZ, RZ, 0x3000 ;  /* 0x00003000ff007424 */ /* 0x004fc800078e00ff */
[----:B------:R4:W-:Y:S01]  /*2ee40*/  SYNCS.ARRIVE.TRANS64 RZ, [UR38+0x32430], R0 ;  /* 0x03243000ffff79a7 */ /* 0x0009e20008000026 */
[----:B---3--:R-:W-:-:S13]  /*2ee50*/  LOP3.LUT P0, RZ, R2, 0x1f, RZ, 0xc0, !PT ;  /* 0x0000001f02ff7812 */ /* 0x008fda000780c0ff */
[----:B----4-:R-:W-:Y:S05]  /*2ee60*/  @!P0 BRA `(.L_x_11018) ;  /* 0x0000000000048947 */ /* 0x010fea0003800000 */
[----:B------:R-:W-:Y:S01]  /*2ee70*/  BPT.TRAP 0x1 ;  /* 0x000000040000795c */ /* 0x000fe20000300000 */
.L_x_11018:
[----:B--2---:R-:W2:Y:S01]  /*2ee80*/  LDL R0, [R1+0x470] ;  /* 0x0004700001007983 */ /* 0x004ea20000100800 */
        /* <DEDUP_REMOVED lines=16> */
[----:B--2---:R-:W-:Y:S01]  /*2ef90*/  NOP ;  /* 0x0000000000007918 */ /* 0x004fe20000000000 */
.L_x_11014:
        /* <DEDUP_REMOVED lines=23> */
.L_x_11019:
[----:B------:R-:W2:Y:S01]  /*2f110*/  LDC R7, c[0x0][0x448] ;  /* 0x00011200ff077b82 */ /* 0x000ea20000000800 */
[----:B------:R-:W3:Y:S01]  /*2f120*/  S2R R9, SR_TID.X ;  /* 0x0000000000097919 */ /* 0x000ee20000002100 */
[----:B------:R-:W-:Y:S02]  /*2f130*/  ULDC.64 UR8, c[0x0][0x2d8] ;  /* 0x0000b60000087ab9 */ /* 0x000fe40000000a00 */
[----:B------:R-:W-:Y:S01]  /*2f140*/  UIMAD UR6, UR43, UR8, URZ ;  /* 0x000000082b0672a4 */ /* 0x000fe2000f8e023f */
[----:B-1----:R-:W1:Y:S01]  /*2f150*/  S2R R4, SR_CTAID.Z ;  /* 0x0000000000047919 */ /* 0x002e620000002700 */
[----:B------:R-:W-:Y:S02]  /*2f160*/  UIMAD.WIDE.U32 UR4, UR36, UR8, URZ ;  /* 0x00000008240472a5 */ /* 0x000fe4000f8e003f */
[----:B------:R-:W-:Y:S01]  /*2f170*/  UIMAD UR6, UR36, UR9, UR6 ;  /* 0x00000009240672a4 */ /* 0x000fe2000f8e0206 */
[----:B------:R-:W4:Y:S03]  /*2f180*/  S2R R10, SR_CTAID.Z ;  /* 0x00000000000a7919 */ /* 0x000f260000002700 */
[----:B------:R-:W-:Y:S01]  /*2f190*/  UIADD3 UR5, UR5, UR6, URZ ;  /* 0x0000000605057290 */ /* 0x000fe2000fffe03f */
[----:B--2---:R-:W-:-:S02]  /*2f1a0*/  ISETP.NE.AND P0, PT, R7, 0x1, PT ;  /* 0x000000010700780c */ /* 0x004fc40003f05270 */
[C---:B---3--:R-:W-:Y:S01]  /*2f1b0*/  LOP3.LUT R8, R9.reuse, 0x7f, RZ, 0xc0, !PT ;  /* 0x0000007f09087812 */ /* 0x048fe200078ec0ff */
[----:B------:R-:W-:-:S10]  /*2f1c0*/  IMAD.SHL.U32 R3, R9, 0x10, RZ ;  /* 0x0000001009037824 */ /* 0x000fd400078e00ff */
[----:B------:R-:W2:Y:S01]  /*2f1d0*/  @P0 LDC R0, c[0x0][0x44c] ;  /* 0x00011300ff000b82 */ /* 0x000ea20000000800 */
[----:B------:R-:W-:Y:S02]  /*2f1e0*/  SHF.R.U32.HI R6, RZ, 0x3, R8 ;  /* 0x00000003ff067819 */ /* 0x000fe40000011608 */
[----:B-1----:R-:W-:Y:S02]  /*2f1f0*/  SHF.R.S32.HI R4, RZ, 0x1f, R4 ;  /* 0x0000001fff047819 */ /* 0x002fe40000011404 */
[----:B------:R-:W-:-:S03]  /*2f200*/  LOP3.LUT R3, R6, 0x70, R3, 0xf8, !PT ;  /* 0x0000007006037812 */ /* 0x000fc600078ef803 */
[----:B------:R-:W1:Y:S02]  /*2f210*/  @P0 LDC R2, c[0x0][0x450] ;  /* 0x00011400ff020b82 */ /* 0x000e640000000800 */
[----:B0-----:R-:W-:-:S04]  /*2f220*/  VIADD R5, R3, UR39 ;  /* 0x0000002703057c36 */ /* 0x001fc80008000000 */
[----:B--2---:R-:W-:-:S04]  /*2f230*/  @P0 IMAD.HI.U32 R3, R5, R0, RZ ;  /* 0x0000000005030227 */ /* 0x004fc800078e00ff */
[----:B------:R-:W-:Y:S01]  /*2f240*/  IMAD.MOV.U32 R0, RZ, RZ, R5 ;  /* 0x000000ffff007224 */ /* 0x000fe200078e0005 */
[----:B-1----:R-:W-:Y:S02]  /*2f250*/  @P0 SHF.R.U32.HI R0, RZ, R2, R3 ;  /* 0x00000002ff000219 */ /* 0x002fe40000011603 */
[----:B------:R-:W0:Y:S02]  /*2f260*/  LDC.64 R2, c[0x0][0x2e0] ;  /* 0x0000b800ff027b82 */ /* 0x000e240000000a00 */
[----:B0-----:R-:W-:-:S04]  /*2f270*/  IMAD R4, R4, R2, RZ ;  /* 0x0000000204047224 */ /* 0x001fc800078e02ff */
[C---:B----4-:R-:W-:Y:S02]  /*2f280*/  IMAD R4, R10.reuse, R3, R4 ;  /* 0x000000030a047224 */ /* 0x050fe400078e0204 */
        /* <DEDUP_REMOVED lines=8> */
[----:B------:R-:W-:Y:S02]  /*2f310*/  IMAD.MOV R0, RZ, RZ, -R0 ;  /* 0x000000ffff007224 */ /* 0x000fe400078e0a00 */
[----:B------:R-:W-:Y:S02]  /*2f320*/  IMAD.IADD R3, R3, 0x1, R4 ;  /* 0x0000000103037824 */ /* 0x000fe400078e0204 */
[----:B------:R-:W-:-:S04]  /*2f330*/  IMAD R0, R7, R0, R5 ;  /* 0x0000000007007224 */ /* 0x000fc800078e0205 */
[----:B------:R-:W-:Y:S01]  /*2f340*/  IMAD.WIDE.U32 R2, R0, UR4, R2 ;  /* 0x0000000400027c25 */ /* 0x000fe2000f8e0002 */
[----:B------:R-:W-:-:S05]  /*2f350*/  SHF.R.S32.HI R4, RZ, 0x1f, R0 ;  /* 0x0000001fff047819 */ /* 0x000fca0000011400 */
[----:B------:R-:W-:-:S04]  /*2f360*/  IMAD R4, R4, UR4, RZ ;  /* 0x0000000404047c24 */ /* 0x000fc8000f8e02ff */
        /* <DEDUP_REMOVED lines=21> */
[----:B------:R-:W2:Y:S02]  /*2f4c0*/  SHFL.IDX PT, R6, R0, 0x1, 0x181f ;  /* 0x00381f0000067f89 */ /* 0x000ea400000e0000 */
[----:B------:R-:W-:-:S02]  /*2f4d0*/  ISETP.GE.AND P1, PT, R11, R2, PT ;  /* 0x000000020b00720c */ /* 0x000fc40003f26270 */
[----:B------:R-:W3:Y:S01]  /*2f4e0*/  SHFL.IDX PT, R8, R3, 0x1, 0x181f ;  /* 0x00381f0003087f89 */ /* 0x000ee200000e0000 */
[----:B------:R-:W-:-:S03]  /*2f4f0*/  ISETP.GE.AND P2, PT, R12, R2, PT ;  /* 0x000000020c00720c */ /* 0x000fc60003f46270 */
[----:B------:R4:W-:Y:S04]  /*2f500*/  STL [R1+0x484], R12 ;  /* 0x0004840c01007387 */ /* 0x0009e80000100800 */
[----:B------:R-:W-:Y:S03]  /*2f510*/  STL [R1+0x464], R11 ;  /* 0x0004640b01007387 */ /* 0x000fe60000100800 */
[----:B------:R-:W-:Y:S02]  /*2f520*/  @!P1 LEA R7, R9, UR38, 0x1 ;  /* 0x0000002609079c11 */ /* 0x000fe4000f8e08ff */
[----:B0-----:R-:W-:Y:S01]  /*2f530*/  @!P1 LEA R5, P3, R10, R5, 0x1 ;  /* 0x000000050a059211 */ /* 0x001fe200078608ff */
[----:B----4-:R-:W-:-:S04]  /*2f540*/  VIADD R12, R11, 0x20 ;  /* 0x000000200b0c7836 */ /* 0x010fc80000000000 */
[----:B-1----:R-:W-:Y:S01]  /*2f550*/  @!P1 IMAD.X R4, RZ, RZ, R4, P3 ;  /* 0x000000ffff049224 */ /* 0x002fe200018e0604 */
[----:B------:R-:W-:Y:S04]  /*2f560*/  STL [R1+0x490], R12 ;  /* 0x0004900c01007387 */ /* 0x000fe80000100800 */
[----:B------:R-:W-:-:S04]  /*2f570*/  @!P1 LOP3.LUT R5, R5, R4, RZ, 0x3c, !PT ;  /* 0x0000000405059212 */ /* 0x000fc800078e3cff */
[----:B------:R-:W-:-:S04]  /*2f580*/  @!P1 LOP3.LUT R4, R5, R4, RZ, 0x3c, !PT ;  /* 0x0000000405049212 */ /* 0x000fc800078e3cff */
[----:B------:R-:W-:-:S05]  /*2f590*/  @!P1 LOP3.LUT R5, R5, R4, RZ, 0x3c, !PT ;  /* 0x0000000405059212 */ /* 0x000fca00078e3cff */
[----:B------:R2:W-:Y:S02]  /*2f5a0*/  @!P1 LDGSTS.E.BYPASS.LTC128B.128 [R7+0x18400], desc[UR44][R4.64], !P0 ;  /* 0x1840000004079fae */ /* 0x0005e4000c101d6c */
[----:B--2---:R-:W-:Y:S01]  /*2f5b0*/  @!P2 LEA R4, P1, R10, R6, 0x1 ;  /* 0x000000060a04a211 */ /* 0x004fe200078208ff */
[----:B------:R-:W-:Y:S01]  /*2f5c0*/  VIADD R7, R11, 0x30 ;  /* 0x000000300b077836 */ /* 0x000fe20000000000 */
[----:B------:R-:W-:-:S03]  /*2f5d0*/  @!P2 LEA R6, R9, UR38, 0x1 ;  /* 0x000000260906ac11 */ /* 0x000fc6000f8e08ff */
[----:B---3--:R-:W-:Y:S01]  /*2f5e0*/  @!P2 IMAD.X R5, RZ, RZ, R8, P1 ;  /* 0x000000ffff05a224 */ /* 0x008fe200008e0608 */
[----:B------:R-:W-:Y:S01]  /*2f5f0*/  ISETP.GE.AND P1, PT, R12, R2, PT ;  /* 0x000000020c00720c */ /* 0x000fe20003f26270 */
[----:B------:R-:W-:Y:S04]  /*2f600*/  STL [R1+0x494], R7 ;  /* 0x0004940701007387 */ /* 0x000fe80000100800 */
[----:B------:R0:W-:Y:S04]  /*2f610*/  @!P2 LDGSTS.E.BYPASS.LTC128B.128 [R6+0x18c00], desc[UR44][R4.64], !P0 ;  /* 0x18c000000406afae */ /* 0x0001e8000c101d6c */
[----:B0-----:R-:W0:Y:S04]  /*2f620*/  SHFL.IDX PT, R5, R0, 0x2, 0x181f ;  /* 0x00581f0000057f89 */ /* 0x001e2800000e0000 */
        /* <DEDUP_REMOVED lines=23> */
[----:B0-----:R-:W0:Y:S04]  /*2f7a0*/  SHFL.IDX PT, R4, R0, 0x4, 0x181f ;  /* 0x00981f0000047f89 */ /* 0x001e2800000e0000 */
[----:B------:R-:W1:Y:S01]  /*2f7b0*/  SHFL.IDX PT, R6, R3, 0x4, 0x181f ;  /* 0x00981f0003067f89 */ /* 0x000e6200000e0000 */
[----:B0-----:R-:W-:-:S05]  /*2f7c0*/  @!P1 LEA R5, P2, R10, R4, 0x1 ;  /* 0x000000040a059211 */ /* 0x001fca00078408ff */
[----:B-1----:R-:W-:Y:S01]  /*2f7d0*/  @!P1 IMAD.X R4, RZ, RZ, R6, P2 ;  /* 0x000000ffff049224 */ /* 0x002fe200010e0606 */
[----:B------:R-:W-:-:S04]  /*2f7e0*/  @!P1 LEA R6, R9, UR38, 0x1 ;  /* 0x0000002609069c11 */ /* 0x000fc8000f8e08ff */
        /* <DEDUP_REMOVED lines=16> */
[----:B------:R-:W-:-:S03]  /*2f8f0*/  ISETP.GE.AND P1, PT, R7, R2, PT ;  /* 0x000000020700720c */ /* 0x000fc60003f26270 */
[----:B0-----:R-:W0:Y:S04]  /*2f900*/  SHFL.IDX PT, R4, R0, 0x6, 0x181f ;  /* 0x00d81f0000047f89 */ /* 0x001e2800000e0000 */
[----:B------:R-:W1:Y:S04]  /*2f910*/  SHFL.IDX PT, R6, R3, 0x6, 0x181f ;  /* 0x00d81f0003067f89 */ /* 0x000e6800000e0000 */
[----:B------:R-:W2:Y:S04]  /*2f920*/  SHFL.IDX PT, R3, R3, 0x7, 0x181f ;  /* 0x00f81f0003037f89 */ /* 0x000ea800000e0000 */
[----:B------:R-:W3:Y:S01]  /*2f930*/  SHFL.IDX PT, R0, R0, 0x7, 0x181f ;  /* 0x00f81f0000007f89 */ /* 0x000ee200000e0000 */
[----:B0-----:R-:W-:-:S05]  /*2f940*/  @!P1 LEA R5, P2, R10, R4, 0x1 ;  /* 0x000000040a059211 */ /* 0x001fca00078408ff */
[----:B-1----:R-:W-:Y:S01]  /*2f950*/  @!P1 IMAD.X R4, RZ, RZ, R6, P2 ;  /* 0x000000ffff049224 */ /* 0x002fe200010e0606 */
[----:B------:R-:W-:-:S04]  /*2f960*/  @!P1 LEA R6, R9, UR38, 0x1 ;  /* 0x0000002609069c11 */ /* 0x000fc8000f8e08ff */
[----:B------:R-:W-:-:S04]  /*2f970*/  @!P1 LOP3.LUT R5, R5, R4, RZ, 0x3c, !PT ;  /* 0x0000000405059212 */ /* 0x000fc800078e3cff */
[----:B------:R-:W-:-:S04]  /*2f980*/  @!P1 LOP3.LUT R4, R5, R4, RZ, 0x3c, !PT ;  /* 0x0000000405049212 */ /* 0x000fc800078e3cff */
[----:B------:R-:W-:-:S05]  /*2f990*/  @!P1 LOP3.LUT R5, R5, R4, RZ, 0x3c, !PT ;  /* 0x0000000405059212 */ /* 0x000fca00078e3cff */
[----:B--23--:R1:W-:Y:S02]  /*2f9a0*/  @!P1 LDGSTS.E.BYPASS.LTC128B.128 [R6+0x1b400], desc[UR44][R4.64], !P0 ;  /* 0x1b40000004069fae */ /* 0x00c3e4000c101d6c */
.L_x_11118:
[----:B01----:R-:W2:Y:S02]  /*2f9b0*/  LDL R4, [R1+0x464] ;  /* 0x0004640001047983 */ /* 0x003ea40000100800 */
        /* <DEDUP_REMOVED lines=42> */
.L_x_11021:
[----:B0-----:R-:W2:Y:S01]  /*2fc60*/  LDL.LU.64 R4, [R1+0x4a8] ;  /* 0x0004a80001047983 */ /* 0x001ea20000300a00 */
[----:B------:R-:W0:Y:S01]  /*2fc70*/  LDC R6, c[0x0][0x448] ;  /* 0x00011200ff067b82 */ /* 0x000e220000000800 */
[----:B------:R-:W-:Y:S02]  /*2fc80*/  ULDC.64 UR4, c[0x0][0x3e0] ;  /* 0x0000f80000047ab9 */ /* 0x000fe40000000a00 */
[----:B------:R-:W2:Y:S01]  /*2fc90*/  LDL.LU.64 R2, [R1+0x488] ;  /* 0x0004880001027983 */ /* 0x000ea20000300a00 */
[----:B------:R-:W1:Y:S01]  /*2fca0*/  S2R R0, SR_CTAID.Z ;  /* 0x0000000000007919 */ /* 0x000e620000002700 */
[----:B0-----:R-:W-:Y:S02]  /*2fcb0*/  ISETP.NE.AND P0, PT, R6, 0x1, PT ;  /* 0x000000010600780c */ /* 0x001fe40003f05270 */
[----:B-1----:R-:W-:-:S05]  /*2fcc0*/  SHF.R.S32.HI R0, RZ, 0x1f, R0 ;  /* 0x0000001fff007819 */ /* 0x002fca0000011400 */
[----:B------:R-:W-:Y:S01]  /*2fcd0*/  IMAD R0, R0, UR4, RZ ;  /* 0x0000000400007c24 */ /* 0x000fe2000f8e02ff */
[----:B------:R-:W0:Y:S02]  /*2fce0*/  S2R R8, SR_TID.X ;  /* 0x0000000000087919 */ /* 0x000e240000002100 */
[----:B0-----:R-:W-:-:S05]  /*2fcf0*/  IMAD.SHL.U32 R10, R8, 0x8, RZ ;  /* 0x00000008080a7824 */ /* 0x001fca00078e00ff */
[----:B------:R-:W-:Y:S01]  /*2fd00*/  LOP3.LUT R10, R10, 0x38, RZ, 0xc0, !PT ;  /* 0x000000380a0a7812 */ /* 0x000fe200078ec0ff */
[----:B--2---:R-:W-:Y:S02]  /*2fd10*/  IMAD.MOV.U32 R2, RZ, RZ, R4 ;  /* 0x000000ffff027224 */ /* 0x004fe400078e0004 */
[----:B------:R-:W0:Y:S01]  /*2fd20*/  S2R R4, SR_CTAID.Z ;  /* 0x0000000000047919 */ /* 0x000e220000002700 */
[----:B------:R-:W1:Y:S01]  /*2fd30*/  S2R R5, SR_TID.X ;  /* 0x0000000000057919 */ /* 0x000e620000002100 */
[C---:B0-----:R-:W-:Y:S02]  /*2fd40*/  IMAD R0, R4.reuse, UR5, R0 ;  /* 0x0000000504007c24 */ /* 0x041fe4000f8e0200 */
[----:B------:R-:W-:Y:S01]  /*2fd50*/  IMAD.WIDE.U32 R2, R4, UR4, R2 ;  /* 0x0000000404027c25 */ /* 0x000fe2000f8e0002 */
[----:B------:R-:W-:-:S03]  /*2fd60*/  ULDC.64 UR4, c[0x0][0x3d0] ;  /* 0x0000f40000047ab9 */ /* 0x000fc60000000a00 */
[----:B------:R-:W-:Y:S02]  /*2fd70*/  IMAD.IADD R3, R3, 0x1, R0 ;  /* 0x0000000103037824 */ /* 0x000fe400078e0200 */
[----:B------:R-:W0:Y:S01]  /*2fd80*/  @P0 LDC R0, c[0x0][0x44c] ;  /* 0x00011300ff000b82 */ /* 0x000e220000000800 */
[C---:B-1----:R-:W-:Y:S01]  /*2fd90*/  LOP3.LUT R4, R5.reuse, 0x7f, RZ, 0xc0, !PT ;  /* 0x0000007f05047812 */ /* 0x042fe200078ec0ff */
[----:B------:R-:W-:-:S06]  /*2fda0*/  IMAD.SHL.U32 R15, R5, 0x10, RZ ;  /* 0x00000010050f7824 */ /* 0x000fcc00078e00ff */
[----:B------:R-:W1:Y:S01]  /*2fdb0*/  @P0 LDC R5, c[0x0][0x450] ;  /* 0x00011400ff050b82 */ /* 0x000e620000000800 */
[----:B------:R-:W-:-:S04]  /*2fdc0*/  SHF.R.U32.HI R7, RZ, 0x3, R4 ;  /* 0x00000003ff077819 */ /* 0x000fc80000011604 */
[----:B------:R-:W-:-:S05]  /*2fdd0*/  LOP3.LUT R7, R7, 0x70, R15, 0xf8, !PT ;  /* 0x0000007007077812 */ /* 0x000fca00078ef80f */
[----:B------:R-:W-:-:S04]  /*2fde0*/  VIADD R7, R7, UR39 ;  /* 0x0000002707077c36 */ /* 0x000fc80008000000 */
[----:B0-----:R-:W-:-:S04]  /*2fdf0*/  @P0 IMAD.HI.U32 R0, R7, R0, RZ ;  /* 0x0000000007000227 */ /* 0x001fc800078e00ff */
[----:B------:R-:W-:Y:S01]  /*2fe00*/  IMAD.MOV.U32 R4, RZ, RZ, R7 ;  /* 0x000000ffff047224 */ /* 0x000fe200078e0007 */
[----:B-1----:R-:W-:-:S04]  /*2fe10*/  @P0 SHF.R.U32.HI R4, RZ, R5, R0 ;  /* 0x00000005ff040219 */ /* 0x002fc80000011600 */
[--C-:B------:R-:W-:Y:S01]  /*2fe20*/  SHF.R.S32.HI R5, RZ, 0x1f, R4.reuse ;  /* 0x0000001fff057819 */ /* 0x100fe20000011404 */
[----:B------:R-:W-:-:S04]  /*2fe30*/  IMAD.MOV R0, RZ, RZ, -R4 ;  /* 0x000000ffff007224 */ /* 0x000fc800078e0a04 */
[----:B------:R-:W-:Y:S02]  /*2fe40*/  IMAD R5, R5, UR4, RZ ;  /* 0x0000000405057c24 */ /* 0x000fe4000f8e02ff */
[----:B------:R-:W-:-:S04]  /*2fe50*/  IMAD.WIDE.U32 R2, R4, UR4, R2 ;  /* 0x0000000404027c25 */ /* 0x000fc8000f8e0002 */
[----:B------:R-:W-:Y:S02]  /*2fe60*/  IMAD R0, R6, R0, R7 ;  /* 0x0000000006007224 */ /* 0x000fe400078e0207 */
        /* <DEDUP_REMOVED lines=14> */
[----:B------:R-:W-:-:S04]  /*2ff50*/  LOP3.LUT R0, R10, 0x80, RZ, 0xfc, !PT ;  /* 0x000000800a007812 */ /* 0x000fc800078efcff */
[----:B------:R-:W-:Y:S02]  /*2ff60*/  ISETP.GE.AND P1, PT, R0, UR4, PT ;  /* 0x0000000400007c0c */ /* 0x000fe4000bf26270 */
[C---:B------:R-:W-:Y:S02]  /*2ff70*/  LOP3.LUT R0, R10.reuse, 0xc0, RZ, 0xfc, !PT ;  /* 0x000000c00a007812 */ /* 0x040fe400078efcff */
[----:B------:R-:W-:Y:S02]  /*2ff80*/  ISETP.GE.AND P3, PT, R10, UR4, PT ;  /* 0x000000040a007c0c */ /* 0x000fe4000bf66270 */
[----:B------:R-:W-:Y:S01]  /*2ff90*/  ISETP.GE.AND P2, PT, R0, UR4, PT ;  /* 0x0000000400007c0c */ /* 0x000fe2000bf46270 */
[----:B------:R-:W-:-:S03]  /*2ffa0*/  UMOV UR4, 0xffffffff ;  /* 0xffffffff00047882 */ /* 0x000fc60000000000 */
[----:B------:R-:W-:Y:S09]  /*2ffb0*/  BRA.DIV UR4, `(.L_x_11022) ;  /* 0x0000003a04707947 */ /* 0x000ff2000b800000 */
[----:B------:R-:W2:Y:S01]  /*2ffc0*/  LDL.LU R3, [R1+0x484] ;  /* 0x0004840001037983 */ /* 0x000ea20000300800 */
[----:B------:R-:W-:-:S03]  /*2ffd0*/  ULDC UR4, c[0x0][0x288] ;  /* 0x0000a20000047ab9 */ /* 0x000fc60000000800 */
[----:B------:R-:W3:Y:S04]  /*2ffe0*/  LDL.LU R7, [R1+0x464] ;  /* 0x0004640001077983 */ /* 0x000ee80000300800 */
[----:B------:R-:W4:Y:S04]  /*2fff0*/  LDL.LU R15, [R1+0x490] ;  /* 0x00049000010f7983 */ /* 0x000f280000300800 */
[----:B------:R-:W5:Y:S01]  /*30000*/  LDL.LU R13, [R1+0x494] ;  /* 0x00049400010d7983 */ /* 0x000f620000300800 */
[----:B------:R-:W0:Y:S01]  /*30010*/  S2R R2, SR_TID.X ;  /* 0x0000000000027919 */ /* 0x000e220000002100 */
[----:B------:R-:W-:-:S02]  /*30020*/  IMAD R0, R6, UR4, RZ ;  /* 0x0000000406007c24 */ /* 0x000fc4000f8e02ff */
[----:B------:R-:W5:Y:S01]  /*30030*/  LDL.LU R14, [R1+0x498] ;  /* 0x00049800010e7983 */ /* 0x000f620000300800 */
[----:B0-----:R-:W-:-:S05]  /*30040*/  IMAD.SHL.U32 R11, R2, 0x8, RZ ;  /* 0x00000008020b7824 */ /* 0x001fca00078e00ff */
[----:B------:R-:W-:-:S04]  /*30050*/  LOP3.LUT R11, R11, 0x1f8, RZ, 0xc0, !PT ;  /* 0x000001f80b0b7812 */ /* 0x000fc800078ec0ff */
[----:B------:R-:W-:Y:S01]  /*30060*/  LOP3.LUT R11, R11, 0x38, R2, 0x78, !PT ;  /* 0x000000380b0b7812 */ /* 0x000fe200078e7802 */
[----:B------:R-:W-:Y:S01]  /*30070*/  SHFL.IDX PT, R6, R4, 0x1, 0x181f ;  /* 0x00381f0004067f89 */ /* 0x000fe200000e0000 */
[----:B--2---:R-:W-:-:S03]  /*30080*/  ISETP.GE.AND P4, PT, R3, R0, PT ;  /* 0x000000000300720c */ /* 0x004fc60003f86270 */
[----:B------:R-:W0:Y:S01]  /*30090*/  SHFL.IDX PT, R3, R5, RZ, 0x181f ;  /* 0x00181fff05037589 */ /* 0x000e2200000e0000 */
[----:B---3--:R-:W-:Y:S02]  /*300a0*/  ISETP.GE.AND P5, PT, R7, R0, PT ;  /* 0x000000000700720c */ /* 0x008fe40003fa6270 */
[----:B------:R-:W-:Y:S02]  /*300b0*/  LOP3.LUT R7, R2, 0x7f, RZ, 0xc0, !PT ;  /* 0x0000007f02077812 */ /* 0x000fe400078ec0ff */
[----:B------:R-:W1:Y:S03]  /*300c0*/  SHFL.IDX PT, R2, R4, RZ, 0x181f ;  /* 0x00181fff04027589 */ /* 0x000e6600000e0000 */
[----:B------:R-:W-:-:S06]  /*300d0*/  IMAD.SHL.U32 R12, R7, 0x8, RZ ;  /* 0x00000008070c7824 */ /* 0x000fcc00078e00ff */
[----:B0-----:R-:W-:-:S05]  /*300e0*/  @!P5 LEA R3, P6, R10, R3, 0x1 ;  /* 0x000000030a03d211 */ /* 0x001fca00078c08ff */
[----:B-1----:R-:W-:Y:S01]  /*300f0*/  @!P5 IMAD.X R2, RZ, RZ, R2, P6 ;  /* 0x000000ffff02d224 */ /* 0x002fe200030e0602 */
[----:B------:R-:W-:-:S04]  /*30100*/  LOP3.LUT R11, R11, 0x200, R12, 0xf8, !PT ;  /* 0x000002000b0b7812 */ /* 0x000fc800078ef80c */
[----:B------:R-:W-:-:S04]  /*30110*/  @!P5 LOP3.LUT R3, R3, R2, RZ, 0x3c, !PT ;  /* 0x000000020303d212 */ /* 0x000fc800078e3cff */
[----:B------:R-:W-:Y:S02]  /*30120*/  @!P5 LOP3.LUT R2, R3, R2, RZ, 0x3c, !PT ;  /* 0x000000020302d212 */ /* 0x000fe400078e3cff */
        /* <DEDUP_REMOVED lines=19> */
[----:B0-----:R-:W-:-:S05]  /*30260*/  @!P4 LEA R2, P6, R10, R2, 0x1 ;  /* 0x000000020a02c211 */ /* 0x001fca00078c08ff */
[----:B-1----:R-:W-:-:S05]  /*30270*/  @!P4 IMAD.X R3, RZ, RZ, R6, P6 ;  /* 0x000000ffff03c224 */ /* 0x002fca00030e0606 */
[----:B------:R-:W-:Y:S04]  /*30280*/  @!P4 LDGSTS.E.BYPASS.LTC128B.128 [R9+0x23400], desc[UR44][R2.64], !P3 ;  /* 0x234000000209cfae */ /* 0x000fe8000d901d6c */
[----:B------:R-:W-:Y:S04]  /*30290*/  @!P4 LDGSTS.E.BYPASS.LTC128B.128 [R9+0x27400], desc[UR44][R2.64+0x80], !P0 ;  /* 0x274000800209cfae */ /* 0x000fe8000c101d6c */
[----:B------:R-:W-:Y:S04]  /*302a0*/  @!P4 LDGSTS.E.BYPASS.LTC128B.128 [R9+0x2b400], desc[UR44][R2.64+0x100], !P1 ;  /* 0x2b4001000209cfae */ /* 0x000fe8000c901d6c */
[----:B------:R0:W-:Y:S01]  /*302b0*/  @!P4 LDGSTS.E.BYPASS.LTC128B.128 [R9+0x2f400], desc[UR44][R2.64+0x180], !P2 ;  /* 0x2f4001800209cfae */ /* 0x0001e2000d101d6c */
[----:B-----5:R-:W-:-:S03]  /*302c0*/  ISETP.GE.AND P4, PT, R13, R0, PT ;  /* 0x000000000d00720c */ /* 0x020fc60003f86270 */
[----:B------:R-:W3:Y:S04]  /*302d0*/  LDL.LU R13, [R1+0x4a0] ;  /* 0x0004a000010d7983 */ /* 0x000ee80000300800 */
        /* <DEDUP_REMOVED lines=11> */
[----:B------:R-:W-:-:S13]  /*30390*/  ISETP.GE.AND P4, PT, R14, R0, PT ;  /* 0x000000000e00720c */ /* 0x000fda0003f86270 */
[----:B------:R-:W-:Y:S02]  /*303a0*/  @!P4 LEA R9, R11, UR38, 0x1 ;  /* 0x000000260b09cc11 */ /* 0x000fe4000f8e08ff */
        /* <DEDUP_REMOVED lines=8> */
[----:B------:R-:W-:Y:S01]  /*30430*/  SHFL.IDX PT, R14, R5, 0x7, 0x181f ;  /* 0x00f81f00050e7f89 */ /* 0x000fe200000e0000 */
[----:B--2---:R-:W-:-:S13]  /*30440*/  ISETP.GE.AND P4, PT, R15, R0, PT ;  /* 0x000000000f00720c */ /* 0x004fda0003f86270 */
[----:B0-----:R-:W-:Y:S02]  /*30450*/  @!P4 LEA R2, P6, R10, R2, 0x1 ;  /* 0x000000020a02c211 */ /* 0x001fe400078c08ff */
[----:B------:R-:W-:-:S03]  /*30460*/  @!P4 LEA R7, R11, UR38, 0x1 ;  /* 0x000000260b07cc11 */ /* 0x000fc6000f8e08ff */
[----:B------:R-:W-:-:S05]  /*30470*/  @!P4 IMAD.X R3, RZ, RZ, R6, P6 ;  /* 0x000000ffff03c224 */ /* 0x000fca00030e0606 */
[----:B------:R-:W-:Y:S04]  /*30480*/  @!P4 LDGSTS.E.BYPASS.LTC128B.128 [R7+0x24c00], desc[UR44][R2.64], !P3 ;  /* 0x24c000000207cfae */ /* 0x000fe8000d901d6c */
[----:B------:R-:W-:Y:S04]  /*30490*/  @!P4 LDGSTS.E.BYPASS.LTC128B.128 [R7+0x28c00], desc[UR44][R2.64+0x80], !P0 ;  /* 0x28c000800207cfae */ /* 0x000fe8000c101d6c */
[----:B------:R-:W-:Y:S04]  /*304a0*/  @!P4 LDGSTS.E.BYPASS.LTC128B.128 [R7+0x2cc00], desc[UR44][R2.64+0x100], !P1 ;  /* 0x2cc001000207cfae */ /* 0x000fe8000c901d6c */
[----:B------:R0:W-:Y:S04]  /*304b0*/  @!P4 LDGSTS.E.BYPASS.LTC128B.128 [R7+0x30c00], desc[UR44][R2.64+0x180], !P2 ;  /* 0x30c001800207cfae */ /* 0x0001e8000d101d6c */
[----:B------:R-:W-:Y:S04]  /*304c0*/  SHFL.IDX PT, R6, R4, 0x6, 0x181f ;  /* 0x00d81f0004067f89 */ /* 0x000fe800000e0000 */
[----:B0-----:R-:W0:Y:S01]  /*304d0*/  SHFL.IDX PT, R2, R5, 0x6, 0x181f ;  /* 0x00d81f0005027f89 */ /* 0x001e2200000e0000 */
[----:B---3--:R-:W-:-:S13]  /*304e0*/  ISETP.GE.AND P4, PT, R13, R0, PT ;  /* 0x000000000d00720c */ /* 0x008fda0003f86270 */
[----:B0-----:R-:W-:Y:S02]  /*304f0*/  @!P4 LEA R2, P6, R10, R2, 0x1 ;  /* 0x000000020a02c211 */ /* 0x001fe400078c08ff */
[----:B------:R-:W-:-:S03]  /*30500*/  @!P4 LEA R9, R11, UR38, 0x1 ;  /* 0x000000260b09cc11 */ /* 0x000fc6000f8e08ff */
[----:B------:R-:W-:Y:S02]  /*30510*/  @!P4 IMAD.X R3, RZ, RZ, R6, P6 ;  /* 0x000000ffff03c224 */ /* 0x000fe400030e0606 */
[----:B------:R0:W1:Y:S04]  /*30520*/  SHFL.IDX PT, R6, R4, 0x7, 0x181f ;  /* 0x00f81f0004067f89 */ /* 0x00006800000e0000 */
[----:B------:R0:W-:Y:S04]  /*30530*/  @!P4 LDGSTS.E.BYPASS.LTC128B.128 [R9+0x25400], desc[UR44][R2.64], !P3 ;  /* 0x254000000209cfae */ /* 0x0001e8000d901d6c */
[----:B------:R0:W-:Y:S04]  /*30540*/  @!P4 LDGSTS.E.BYPASS.LTC128B.128 [R9+0x29400], desc[UR44][R2.64+0x80], !P0 ;  /* 0x294000800209cfae */ /* 0x0001e8000c101d6c */
[----:B------:R0:W-:Y:S04]  /*30550*/  @!P4 LDGSTS.E.BYPASS.LTC128B.128 [R9+0x2d400], desc[UR44][R2.64+0x100], !P1 ;  /* 0x2d4001000209cfae */ /* 0x0001e8000c901d6c */
[----:B------:R0:W-:Y:S02]  /*30560*/  @!P4 LDGSTS.E.BYPASS.LTC128B.128 [R9+0x31400], desc[UR44][R2.64+0x180], !P2 ;  /* 0x314001800209cfae */ /* 0x0001e4000d101d6c */
.L_x_11136:
[----:B0-----:R-:W2:Y:S01]  /*30570*/  LDL.LU R2, [R1+0x4b0] ;  /* 0x0004b00001027983 */ /* 0x001ea20000300800 */
[----:B------:R-:W-:Y:S01]  /*30580*/  BSSY B0, `(.L_x_11023) ;  /* 0x0000014000007945 */ /* 0x000fe20003800000 */
[----:B--2---:R-:W-:-:S13]  /*30590*/  ISETP.GE.AND P4, PT, R2, R0, PT ;  /* 0x000000000200720c */ /* 0x004fda0003f86270 */
[----:B------:R-:W-:Y:S05]  /*305a0*/  @P4 BRA `(.L_x_11024) ;  /* 0x0000000000444947 */ /* 0x000fea0003800000 */
[----:B------:R-:W0:Y:S01]  /*305b0*/  S2R R2, SR_TID.X ;  /* 0x0000000000027919 */ /* 0x000e220000002100 */
[----:B------:R-:W-:-:S05]  /*305c0*/  LOP3.LUT R8, R8, 0x7f, RZ, 0xc0, !PT ;  /* 0x0000007f08087812 */ /* 0x000fca00078ec0ff */
[----:B------:R-:W-:Y:S02]  /*305d0*/  IMAD.SHL.U32 R4, R8, 0x8, RZ ;  /* 0x0000000808047824 */ /* 0x000fe400078e00ff */
[----:B0-----:R-:W-:-:S05]  /*305e0*/  IMAD.SHL.U32 R8, R2, 0x8, RZ ;  /* 0x0000000802087824 */ /* 0x001fca00078e00ff */
[----:B------:R-:W-:-:S04]  /*305f0*/  LOP3.LUT R8, R8, 0x1f8, RZ, 0xc0, !PT ;  /* 0x000001f808087812 */ /* 0x000fc800078ec0ff */
[----:B------:R-:W-:Y:S02]  /*30600*/  LOP3.LUT R8, R8, 0x38, R2, 0x78, !PT ;  /* 0x0000003808087812 */ /* 0x000fe400078e7802 */
[----:B------:R-:W-:Y:S02]  /*30610*/  LEA R2, P4, R10, R14, 0x1 ;  /* 0x0000000e0a027211 */ /* 0x000fe400078808ff */
[----:B------:R-:W-:-:S03]  /*30620*/  LOP3.LUT R8, R8, 0x200, R4, 0xf8, !PT ;  /* 0x0000020008087812 */ /* 0x000fc600078ef804 */
[----:B-1----:R-:W-:Y:S01]  /*30630*/  IMAD.X R3, RZ, RZ, R6, P4 ;  /* 0x000000ffff037224 */ /* 0x002fe200020e0606 */
        /* <DEDUP_REMOVED lines=8> */
.L_x_11024:
[----:B------:R-:W-:Y:S05]  /*306c0*/  BSYNC B0 ;  /* 0x0000000000007941 */ /* 0x000fea0003800000 */
.L_x_11023:
        /* <DEDUP_REMOVED lines=9> */
.L_x_11137:
[----:B------:R-:W-:Y:S01]  /*30760*/  LOP3.LUT P0, RZ, R17, 0x2, RZ, 0xc0, !PT ;  /* 0x0000000211ff7812 */ /* 0x000fe2000780c0ff */
[----:B------:R-:W-:Y:S01]  /*30770*/  BSSY B0, `(.L_x_11026) ;  /* 0x000004b000007945 */ /* 0x000fe20003800000 */
[----:B------:R-:W-:-:S11]  /*30780*/  IMAD.MOV.U32 R0, RZ, RZ, 0x1 ;  /* 0x00000001ff007424 */ /* 0x000fd600078e00ff */
[----:B------:R-:W-:Y:S05]  /*30790*/  @!P0 BRA `(.L_x_11027) ;  /* 0x0000000400208947 */ /* 0x000fea0003800000 */
[----:B------:R-:W2:Y:S01]  /*307a0*/  SYNCS.PHASECHK.TRANS64.TRYWAIT P0, [UR38+0x32460], R2 ;  /* 0x03246002ff0075a7 */ /* 0x000ea20008000166 */
[----:B0-----:R-:W0:Y:S02]  /*307b0*/  S2R R3, SR_TID.X ;  /* 0x0000000000037919 */ /* 0x001e240000002100 */
[----:B0-----:R-:W-:-:S04]  /*307c0*/  LOP3.LUT R3, R3, 0x7f, RZ, 0xc0, !PT ;  /* 0x0000007f03037812 */ /* 0x001fc800078ec0ff */
[----:B------:R-:W-:Y:S01]  /*307d0*/  ISETP.NE.AND P1, PT, R3, RZ, PT ;  /* 0x000000ff0300720c */ /* 0x000fe20003f25270 */
[----:B--2---:R-:W-:-:S12]  /*307e0*/  @!P0 BRA `(.L_x_11028) ;  /* 0x0000003c00d88947 */ /* 0x004fd80003800000 */
.L_x_11138:
[----:B------:R-:W-:Y:S04]  /*307f0*/  BSSY B1, `(.L_x_11029) ;  /* 0x0000008000017945 */ /* 0x000fe80003800000 */
[----:B------:R-:W-:Y:S05]  /*30800*/  @P1 BRA `(.L_x_11030) ;  /* 0x0000000000181947 */ /* 0x000fea0003800000 */
[----:B0-----:R-:W0:Y:S01]  /*30810*/  S2R R3, SR_TID.X ;  /* 0x0000000000037919 */ /* 0x001e220000002100 */
[----:B------:R-:W-:-:S04]  /*30820*/  IMAD.MOV.U32 R2, RZ, RZ, 0xc000 ;  /* 0x0000c000ff027424 */ /* 0x000fc800078e00ff */
[----:B------:R2:W-:Y:S01]  /*30830*/  SYNCS.ARRIVE.TRANS64 RZ, [UR38+0x32450], R2 ;  /* 0x03245002ffff79a7 */ /* 0x0005e20008000026 */
[----:B0-----:R-:W-:-:S13]  /*30840*/  LOP3.LUT P0, RZ, R3, 0x1f, RZ, 0xc0, !PT ;  /* 0x0000001f03ff7812 */ /* 0x001fda000780c0ff */
[----:B--2---:R-:W-:Y:S05]  /*30850*/  @!P0 BRA `(.L_x_11030) ;  /* 0x0000000000048947 */ /* 0x004fea0003800000 */
[----:B------:R-:W-:Y:S01]  /*30860*/  BPT.TRAP 0x1 ;  /* 0x000000040000795c */ /* 0x000fe20000300000 */
.L_x_11030:
[----:B------:R-:W-:Y:S05]  /*30870*/  BSYNC B1 ;  /* 0x0000000000017941 */ /* 0x000fea0003800000 */
.L_x_11029:
[----:B0-----:R-:W2:Y:S01]  /*30880*/  LDL.LU R2, [R1+0x470] ;  /* 0x0004700001027983 */ /* 0x001ea20000300800 */
        /* <DEDUP_REMOVED lines=10> */
.L_x_11031:
        /* <DEDUP_REMOVED lines=13> */
.L_x_11032:
        /* <DEDUP_REMOVED lines=13> */
.L_x_11033:
        /* <DEDUP_REMOVED lines=13> */
.L_x_11034:
        /* <DEDUP_REMOVED lines=8> */
.L_x_11027:
[----:B------:R-:W-:Y:S05]  /*30c20*/  BSYNC B0 ;  /* 0x0000000000007941 */ /* 0x000fea0003800000 */
.L_x_11026:
[----:B------:R-:W2:Y:S04]  /*30c30*/  LDL.LU R4, [R1+0x4a4] ;  /* 0x0004a40001047983 */ /* 0x000ea80000300800 */
[----:B0-----:R-:W3:Y:S01]  /*30c40*/  LDL R3, [R1+0x478] ;  /* 0x0004780001037983 */ /* 0x001ee20000100800 */
[----:B------:R-:W-:Y:S02]  /*30c50*/  IMAD.MOV.U32 R7, RZ, RZ, RZ ;  /* 0x000000ffff077224 */ /* 0x000fe400078e00ff */
[----:B-1----:R-:W-:Y:S02]  /*30c60*/  IMAD.MOV.U32 R6, RZ, RZ, 0x1 ;  /* 0x00000001ff067424 */ /* 0x002fe400078e00ff */
[----:B--2---:R-:W-:-:S05]  /*30c70*/  VIADD R8, R4, 0xfffffffe ;  /* 0xfffffffe04087836 */ /* 0x004fca0000000000 */
[----:B---3--:R-:W-:-:S13]  /*30c80*/  ISETP.GE.AND P0, PT, R8, R3, PT ;  /* 0x000000030800720c */ /* 0x008fda0003f06270 */
[----:B------:R-:W-:Y:S05]  /*30c90*/  @!P0 BRA `(.L_x_11002) ;  /* 0x00000018009c8947 */ /* 0x000fea0003800000 */
[----:B------:R-:W2:Y:S04]  /*30ca0*/  LDL.LU R5, [R1+0x480] ;  /* 0x0004800001057983 */ /* 0x000ea80000300800 */
[----:B------:R-:W3:Y:S01]  /*30cb0*/  LDL.LU R4, [R1+0x47c] ;  /* 0x00047c0001047983 */ /* 0x000ee20000300800 */
[----:B------:R-:W-:Y:S01]  /*30cc0*/  UIADD3 UR4, UR40, 0x1, URZ ;  /* 0x0000000128047890 */ /* 0x000fe2000fffe03f */
[----:B------:R-:W-:Y:S01]  /*30cd0*/  LOP3.LUT R3, RZ, R3, RZ, 0x33, !PT ;  /* 0x00000003ff037212 */ /* 0x000fe200078e33ff */
[----:B------:R-:W-:-:S04]  /*30ce0*/  IMAD.MOV.U32 R6, RZ, RZ, 0x1 ;  /* 0x00000001ff067424 */ /* 0x000fc800078e00ff */
[----:B--2---:R-:W-:Y:S01]  /*30cf0*/  IMAD R0, R5, UR4, RZ ;  /* 0x0000000405007c24 */ /* 0x004fe2000f8e02ff */
[----:B------:R-:W-:-:S04]  /*30d00*/  ULOP3.LUT UR4, URZ, UR41, URZ, 0x33, !UPT ;  /* 0x000000293f047292 */ /* 0x000fc8000f8e333f */
[----:B------:R-:W-:-:S04]  /*30d10*/  LOP3.LUT R0, RZ, R0, RZ, 0x33, !PT ;  /* 0x00000000ff007212 */ /* 0x000fc800078e33ff */
[----:B---3--:R-:W-:Y:S01]  /*30d20*/  VIADDMNMX R0, R0, -R4, UR4, !PT ;  /* 0x0000000400007e46 */ /* 0x008fe2000f800904 */
[----:B------:R-:W-:Y:S01]  /*30d30*/  ULOP3.LUT UR4, URZ, UR42, URZ, 0x33, !UPT ;  /* 0x0000002a3f047292 */ /* 0x000fe2000f8e333f */
[----:B------:R-:W0:Y:S05]  /*30d40*/  S2R R4, SR_TID.X ;  /* 0x0000000000047919 */ /* 0x000e2a0000002100 */
[----:B------:R-:W-:-:S04]  /*30d50*/  VIMNMX R0, R0, UR4, !PT ;  /* 0x0000000400007c48 */ /* 0x000fc8000ffe0100 */
[----:B------:R-:W-:-:S05]  /*30d60*/  VIADDMNMX R3, R0, 0x2, R3, !PT ;  /* 0x0000000200037846 */ /* 0x000fca0007800103 */
[----:B------:R-:W-:-:S05]  /*30d70*/  VIADD R5, R3, 0xfffffffe ;  /* 0xfffffffe03057836 */ /* 0x000fca0000000000 */
[-C--:B------:R-:W-:Y:S02]  /*30d80*/  ISETP.NE.AND P0, PT, R5, R0.reuse, PT ;  /* 0x000000000500720c */ /* 0x080fe40003f05270 */
[----:B------:R-:W-:-:S05]  /*30d90*/  LOP3.LUT R0, RZ, R0, RZ, 0x33, !PT ;  /* 0x00000000ff007212 */ /* 0x000fca00078e33ff */
[----:B------:R-:W-:Y:S02]  /*30da0*/  IMAD.IADD R2, R3, 0x1, R0 ;  /* 0x0000000103027824 */ /* 0x000fe400078e0200 */
[----:B------:R-:W-:-:S03]  /*30db0*/  IMAD.MOV.U32 R0, RZ, RZ, 0x1 ;  /* 0x00000001ff007424 */ /* 0x000fc600078e00ff */
[----:B------:R-:W-:Y:S02]  /*30dc0*/  LOP3.LUT R11, R2, 0x1, RZ, 0xc0, !PT ;  /* 0x00000001020b7812 */ /* 0x000fe400078ec0ff */
[----:B0-----:R-:W-:Y:S01]  /*30dd0*/  LOP3.LUT R10, R4, 0x1f, RZ, 0xc0, !PT ;  /* 0x0000001f040a7812 */ /* 0x001fe200078ec0ff */
[----:B------:R-:W-:Y:S06]  /*30de0*/  @!P0 BRA `(.L_x_11035) ;  /* 0x0000001000348947 */ /* 0x000fec0003800000 */
[----:B------:R-:W-:Y:S01]  /*30df0*/  BSSY B0, `(.L_x_11035) ;  /* 0x000010c000007945 */ /* 0x000fe20003800000 */
[----:B------:R-:W-:Y:S02]  /*30e00*/  IMAD.IADD R9, R2, 0x1, -R11 ;  /* 0x0000000102097824 */ /* 0x000fe400078e0a0b */
[----:B------:R-:W-:-:S07]  /*30e10*/  IMAD.MOV.U32 R0, RZ, RZ, 0x1 ;  /* 0x00000001ff007424 */ /* 0x000fce00078e00ff */
.L_x_11068:
        /* <DEDUP_REMOVED lines=27> */
.L_x_11038:
[----:B------:R-:W1:Y:S01]  /*30fd0*/  S2R R2, SR_TID.X ;  /* 0x0000000000027919 */ /* 0x000e620000002100 */
[----:B------:R-:W-:Y:S01]  /*30fe0*/  BSSY B2, `(.L_x_11039) ;  /* 0x0000006000027945 */ /* 0x000fe20003800000 */
[----:B-1----:R-:W-:Y:S02]  /*30ff0*/  LOP3.LUT R3, R2, 0x7f, RZ, 0xc0, !PT ;  /* 0x0000007f02037812 */ /* 0x002fe400078ec0ff */
[----:B------:R-:W-:Y:S02]  /*31000*/  SHF.L.U32 R2, R0, 0x1f, RZ ;  /* 0x0000001f00027819 */ /* 0x000fe400000006ff */
[----:B------:R-:W-:Y:S02]  /*31010*/  ISETP.NE.AND P2, PT, R3, RZ, PT ;  /* 0x000000ff0300720c */ /* 0x000fe40003f45270 */
[----:B------:R-:W1:Y:S02]  /*31020*/  SYNCS.PHASECHK.TRANS64.TRYWAIT P0, [UR38+0x32448], R2 ;  /* 0x03244802ff0075a7 */ /* 0x000e640008000166 */
[----:B-1----:R-:W-:Y:S09]  /*31030*/  @!P0 BRA `(.L_x_11040) ;  /* 0x0000003400dc8947 */ /* 0x002ff20003800000 */
.L_x_11139:
[----:B------:R-:W-:Y:S05]  /*31040*/  BSYNC B2 ;  /* 0x0000000000027941 */ /* 0x000fea0003800000 */
.L_x_11039:
[----:B------:R-:W-:Y:S04]  /*31050*/  BSSY B2, `(.L_x_11041) ;  /* 0x0000007000027945 */ /* 0x000fe80003800000 */
[----:B------:R-:W-:Y:S05]  /*31060*/  @P2 BRA `(.L_x_11042) ;  /* 0x0000000000142947 */ /* 0x000fea0003800000 */
[----:B------:R-:W-:Y:S01]  /*31070*/  ISETP.NE.AND P0, PT, R10, RZ, PT ;  /* 0x000000ff0a00720c */ /* 0x000fe20003f05270 */
[----:B-1----:R-:W-:-:S04]  /*31080*/  IMAD.MOV.U32 R3, RZ, RZ, 0x3000 ;  /* 0x00003000ff037424 */ /* 0x002fc800078e00ff */
[----:B------:R2:W-:Y:S08]  /*31090*/  SYNCS.ARRIVE.TRANS64 RZ, [UR38+0x32438], R3 ;  /* 0x03243803ffff79a7 */ /* 0x0005f00008000026 */
[----:B--2---:R-:W-:Y:S05]  /*310a0*/  @!P0 BRA `(.L_x_11042) ;  /* 0x0000000000048947 */ /* 0x004fea0003800000 */
[----:B------:R-:W-:Y:S01]  /*310b0*/  BPT.TRAP 0x1 ;  /* 0x000000040000795c */ /* 0x000fe20000300000 */
.L_x_11042:
[----:B------:R-:W-:Y:S05]  /*310c0*/  BSYNC B2 ;  /* 0x0000000000027941 */ /* 0x000fea0003800000 */
.L_x_11041:
        /* <DEDUP_REMOVED lines=11> */
.L_x_11043:
        /* <DEDUP_REMOVED lines=10> */
.L_x_11140:
[----:B------:R-:W-:Y:S05]  /*31220*/  BSYNC B2 ;  /* 0x0000000000027941 */ /* 0x000fea0003800000 */
.L_x_11044:
        /* <DEDUP_REMOVED lines=9> */
.L_x_11047:
[----:B------:R-:W-:Y:S05]  /*312c0*/  BSYNC B2 ;  /* 0x0000000000027941 */ /* 0x000fea0003800000 */
.L_x_11046:
        /* <DEDUP_REMOVED lines=9> */
.L_x_11048:
        /* <DEDUP_REMOVED lines=13> */
.L_x_11049:
        /* <DEDUP_REMOVED lines=13> */
.L_x_11050:
        /* <DEDUP_REMOVED lines=13> */
.L_x_11051:
        /* <DEDUP_REMOVED lines=8> */
.L_x_11037:
[----:B------:R-:W-:Y:S05]  /*31650*/  BSYNC B1 ;  /* 0x0000000000017941 */ /* 0x000fea0003800000 */
.L_x_11036:
        /* <DEDUP_REMOVED lines=25> */
.L_x_11054:
[----:B------:R-:W1:Y:S01]  /*317f0*/  S2R R2, SR_TID.X ;  /* 0x0000000000027919 */ /* 0x000e620000002100 */
[----:B------:R-:W-:Y:S01]  /*31800*/  BSSY B2, `(.L_x_11055) ;  /* 0x0000006000027945 */ /* 0x000fe20003800000 */
[----:B-1----:R-:W-:Y:S02]  /*31810*/  LOP3.LUT R3, R2, 0x7f, RZ, 0xc0, !PT ;  /* 0x0000007f02037812 */ /* 0x002fe400078ec0ff */
[----:B------:R-:W-:Y:S02]  /*31820*/  SHF.L.U32 R2, R0, 0x1f, RZ ;  /* 0x0000001f00027819 */ /* 0x000fe400000006ff */
[----:B------:R-:W-:Y:S02]  /*31830*/  ISETP.NE.AND P2, PT, R3, RZ, PT ;  /* 0x000000ff0300720c */ /* 0x000fe40003f45270 */
[----:B------:R-:W1:Y:S02]  /*31840*/  SYNCS.PHASECHK.TRANS64.TRYWAIT P0, [UR38+0x32440], R2 ;  /* 0x03244002ff0075a7 */ /* 0x000e640008000166 */
[----:B-1----:R-:W-:Y:S09]  /*31850*/  @!P0 BRA `(.L_x_11056) ;  /* 0x0000003000048947 */ /* 0x002ff20003800000 */
.L_x_11141:
[----:B------:R-:W-:Y:S05]  /*31860*/  BSYNC B2 ;  /* 0x0000000000027941 */ /* 0x000fea0003800000 */
.L_x_11055:
[----:B------:R-:W-:Y:S04]  /*31870*/  BSSY B2, `(.L_x_11057) ;  /* 0x0000007000027945 */ /* 0x000fe80003800000 */
[----:B------:R-:W-:Y:S05]  /*31880*/  @P2 BRA `(.L_x_11058) ;  /* 0x0000000000142947 */ /* 0x000fea0003800000 */
[----:B------:R-:W-:Y:S01]  /*31890*/  ISETP.NE.AND P0, PT, R10, RZ, PT ;  /* 0x000000ff0a00720c */ /* 0x000fe20003f05270 */
[----:B-1----:R-:W-:-:S04]  /*318a0*/  IMAD.MOV.U32 R3, RZ, RZ, 0x3000 ;  /* 0x00003000ff037424 */ /* 0x002fc800078e00ff */
[----:B------:R2:W-:Y:S08]  /*318b0*/  SYNCS.ARRIVE.TRANS64 RZ, [UR38+0x32430], R3 ;  /* 0x03243003ffff79a7 */ /* 0x0005f00008000026 */
[----:B--2---:R-:W-:Y:S05]  /*318c0*/  @!P0 BRA `(.L_x_11058) ;  /* 0x0000000000048947 */ /* 0x004fea0003800000 */
[----:B------:R-:W-:Y:S01]  /*318d0*/  BPT.TRAP 0x1 ;  /* 0x000000040000795c */ /* 0x000fe20000300000 */
.L_x_11058:
[----:B------:R-:W-:Y:S05]  /*318e0*/  BSYNC B2 ;  /* 0x0000000000027941 */ /* 0x000fea0003800000 */
.L_x_11057:
        /* <DEDUP_REMOVED lines=11> */
.L_x_11059:
        /* <DEDUP_REMOVED lines=11> */
.L_x_11142:
[----:B------:R-:W-:Y:S05]  /*31a50*/  BSYNC B2 ;  /* 0x0000000000027941 */ /* 0x000fea0003800000 */
.L_x_11060:
        /* <DEDUP_REMOVED lines=9> */
.L_x_11063:
[----:B------:R-:W-:Y:S05]  /*31af0*/  BSYNC B2 ;  /* 0x0000000000027941 */ /* 0x000fea0003800000 */
.L_x_11062:
        /* <DEDUP_REMOVED lines=9> */
.L_x_11064:
        /* <DEDUP_REMOVED lines=13> */
.L_x_11065:
        /* <DEDUP_REMOVED lines=13> */
.L_x_11066:
        /* <DEDUP_REMOVED lines=13> */
.L_x_11067:
        /* <DEDUP_REMOVED lines=8> */
.L_x_11053:
[----:B------:R-:W-:Y:S05]  /*31e80*/  BSYNC B1 ;  /* 0x0000000000017941 */ /* 0x000fea0003800000 */
.L_x_11052:
[----:B------:R-:W-:Y:S01]  /*31e90*/  VIADD R8, R8, 0xfffffffe ;  /* 0xfffffffe08087836 */ /* 0x000fe20000000000 */
[----:B------:R-:W-:Y:S06]  /*31ea0*/  @P1 BRA `(.L_x_11068) ;  /* 0xffffffec00dc1947 */ /* 0x000fec000383ffff */
[----:B------:R-:W-:Y:S05]  /*31eb0*/  BSYNC B0 ;  /* 0x0000000000007941 */ /* 0x000fea0003800000 */
.L_x_11035:
        /* <DEDUP_REMOVED lines=25> */
.L_x_11071:
[----:B------:R-:W1:Y:S01]  /*32050*/  S2R R2, SR_TID.X ;  /* 0x0000000000027919 */ /* 0x000e620000002100 */
[----:B------:R-:W-:Y:S01]  /*32060*/  BSSY B1, `(.L_x_11072) ;  /* 0x0000006000017945 */ /* 0x000fe20003800000 */
[----:B-1----:R-:W-:Y:S02]  /*32070*/  LOP3.LUT R3, R2, 0x7f, RZ, 0xc0, !PT ;  /* 0x0000007f02037812 */ /* 0x002fe400078ec0ff */
[----:B------:R-:W-:Y:S02]  /*32080*/  SHF.L.U32 R2, R0, 0x1f, RZ ;  /* 0x0000001f00027819 */ /* 0x000fe400000006ff */
[----:B------:R-:W-:Y:S02]  /*32090*/  ISETP.NE.AND P1, PT, R3, RZ, PT ;  /* 0x000000ff0300720c */ /* 0x000fe40003f25270 */
[----:B------:R-:W1:Y:S02]  /*320a0*/  SYNCS.PHASECHK.TRANS64.TRYWAIT P0, [UR38+0x32448], R2 ;  /* 0x03244802ff0075a7 */ /* 0x000e640008000166 */
[----:B-1----:R-:W-:Y:S09]  /*320b0*/  @!P0 BRA `(.L_x_11073) ;  /* 0x00000028001c8947 */ /* 0x002ff20003800000 */
.L_x_11143:
[----:B------:R-:W-:Y:S05]  /*320c0*/  BSYNC B1 ;  /* 0x0000000000017941 */ /* 0x000fea0003800000 */
.L_x_11072:
[----:B------:R-:W-:Y:S04]  /*320d0*/  BSSY B1, `(.L_x_11074) ;  /* 0x0000007000017945 */ /* 0x000fe80003800000 */
[----:B------:R-:W-:Y:S05]  /*320e0*/  @P1 BRA `(.L_x_11075) ;  /* 0x0000000000141947 */ /* 0x000fea0003800000 */
[----:B------:R-:W-:Y:S01]  /*320f0*/  ISETP.NE.AND P0, PT, R10, RZ, PT ;  /* 0x000000ff0a00720c */ /* 0x000fe20003f05270 */
[----:B-1----:R-:W-:-:S04]  /*32100*/  IMAD.MOV.U32 R3, RZ, RZ, 0x3000 ;  /* 0x00003000ff037424 */ /* 0x002fc800078e00ff */
[----:B------:R2:W-:Y:S08]  /*32110*/  SYNCS.ARRIVE.TRANS64 RZ, [UR38+0x32438], R3 ;  /* 0x03243803ffff79a7 */ /* 0x0005f00008000026 */
[----:B--2---:R-:W-:Y:S05]  /*32120*/  @!P0 BRA `(.L_x_11075) ;  /* 0x0000000000048947 */ /* 0x004fea0003800000 */
[----:B------:R-:W-:Y:S01]  /*32130*/  BPT.TRAP 0x1 ;  /* 0x000000040000795c */ /* 0x000fe20000300000 */
.L_x_11075:
[----:B------:R-:W-:Y:S05]  /*32140*/  BSYNC B1 ;  /* 0x0000000000017941 */ /* 0x000fea0003800000 */
.L_x_11074:
        /* <DEDUP_REMOVED lines=11> */
.L_x_11076:
        /* <DEDUP_REMOVED lines=11> */
.L_x_11144:
[----:B------:R-:W-:Y:S05]  /*322b0*/  BSYNC B1 ;  /* 0x0000000000017941 */ /* 0x000fea0003800000 */
.L_x_11077:
        /* <DEDUP_REMOVED lines=9> */
.L_x_11080:
[----:B------:R-:W-:Y:S05]  /*32350*/  BSYNC B1 ;  /* 0x0000000000017941 */ /* 0x000fea0003800000 */
.L_x_11079:
        /* <DEDUP_REMOVED lines=9> */
.L_x_11081:
        /* <DEDUP_REMOVED lines=13> */
.L_x_11082:
        /* <DEDUP_REMOVED lines=13> */
.L_x_11083:
        /* <DEDUP_REMOVED lines=13> */
.L_x_11084:
        /* <DEDUP_REMOVED lines=8> */
.L_x_11070:
[----:B------:R-:W-:Y:S05]  /*326e0*/  BSYNC B0 ;  /* 0x0000000000007941 */ /* 0x000fea0003800000 */
.L_x_11069:
[----:B------:R-:W-:Y:S02]  /*326f0*/  LOP3.LUT R0, R0, 0x1, RZ, 0x3c, !PT ;  /* 0x0000000100007812 */ /* 0x000fe400078e3cff */
[----:B------:R-:W-:-:S07]  /*32700*/  CS2R R6, SRZ ;  /* 0x0000000000067805 */ /* 0x000fce000001ff00 */
.L_x_11002:
[----:B------:R-:W1:Y:S01]  /*32710*/  S2R R3, SR_CgaCtaId ;  /* 0x0000000000037919 */ /* 0x000e620000008800 */
[----:B------:R-:W-:Y:S02]  /*32720*/  MOV R2, 0x400 ;  /* 0x0000040000027802 */ /* 0x000fe40000000f00 */
[----:B------:R-:W-:Y:S02]  /*32730*/  SHF.L.U32 R7, R7, 0x1f, RZ ;  /* 0x0000001f07077819 */ /* 0x000fe400000006ff */
[----:B-1----:R-:W-:-:S04]  /*32740*/  LEA R2, R3, R2, 0x18 ;  /* 0x0000000203027211 */ /* 0x002fc800078ec0ff */
[----:B------:R-:W1:Y:S02]  /*32750*/  SYNCS.PHASECHK.TRANS64.TRYWAIT P0, [R2+URZ+0x32420], R7 ;  /* 0x03242007020075a7 */ /* 0x000e64000800017f */
[----:B-1----:R-:W-:Y:S05]  /*32760*/  @!P0 BRA `(.L_x_11085) ;  /* 0x0000002000a08947 */ /* 0x002fea0003800000 */
.L_x_11145:
[----:B------:R-:W-:-:S03]  /*32770*/  UMOV UR4, 0xffffffff ;  /* 0xffffffff00047882 */ /* 0x000fc60000000000 */
[----:B------:R-:W-:Y:S05]  /*32780*/  BRA.DIV UR4, `(.L_x_11086) ;  /* 0x0000002204ac7947 */ /* 0x000fea000b800000 */
[----:B------:R-:W2:Y:S02]  /*32790*/  S2R R3, SR_TID.X ;  /* 0x0000000000037919 */ /* 0x000ea40000002100 */
[----:B--2---:R-:W-:-:S04]  /*327a0*/  SHF.R.U32.HI R3, RZ, 0x5, R3 ;  /* 0x00000005ff037819 */ /* 0x004fc80000011603 */
[----:B------:R-:W-:-:S05]  /*327b0*/  LOP3.LUT R3, R3, 0x3, RZ, 0xc0, !PT ;  /* 0x0000000303037812 */ /* 0x000fca00078ec0ff */
[----:B------:R2:W3:Y:S02]  /*327c0*/  SHFL.IDX PT, R14, R3, RZ, 0x1f ;  /* 0x00001fff030e7589 */ /* 0x0004e400000e0000 */
.L_x_11148:
[----:B---3--:R-:W-:-:S13]  /*327d0*/  ISETP.NE.AND P0, PT, R14, RZ, PT ;  /* 0x000000ff0e00720c */ /* 0x008fda0003f05270 */
[----:B------:R-:W-:Y:S05]  /*327e0*/  @P0 BRA `(.L_x_10898) ;  /* 0x0000000000880947 */ /* 0x000fea0003800000 */
[----:B------:R-:W-:-:S03]  /*327f0*/  UMOV UR4, 0xffffffff ;  /* 0xffffffff00047882 */ /* 0x000fc60000000000 */
[----:B------:R-:W-:Y:S05]  /*32800*/  BRA.DIV UR4, `(.L_x_11087) ;  /* 0x0000002204c07947 */ /* 0x000fea000b800000 */
[----:B------:R-:W-:-:S13]  /*32810*/  ELECT P6, URZ, PT ;  /* 0x00000000003f782f */ /* 0x000fda00038c0000 */
.L_x_11151:
[----:B------:R-:W-:Y:S05]  /*32820*/  @!P6 BRA `(.L_x_10898) ;  /* 0x000000000078e947 */ /* 0x000fea0003800000 */
[----:B--2---:R-:W2:Y:S02]  /*32830*/  LDL.LU R3, [R1+0x474] ;  /* 0x0004740001037983 */ /* 0x004ea40000300800 */
[----:B--2---:R-:W-:-:S04]  /*32840*/  LOP3.LUT R3, R3, 0x2, RZ, 0xfc, !PT ;  /* 0x0000000203037812 */ /* 0x004fc800078efcff */
[----:B------:R-:W-:-:S13]  /*32850*/  ISETP.NE.AND P2, PT, R3, 0x3, PT ;  /* 0x000000030300780c */ /* 0x000fda0003f45270 */
[----:B------:R-:W-:Y:S05]  /*32860*/  @!P2 BRA `(.L_x_11088) ;  /* 0x000000000004a947 */ /* 0x000fea0003800000 */
[----:B------:R-:W-:Y:S01]  /*32870*/  BPT.TRAP 0x1 ;  /* 0x000000040000795c */ /* 0x000fe20000300000 */
.L_x_11088:
[----:B------:R-:W-:Y:S01]  /*32880*/  VIADD R3, R2, 0x32440 ;  /* 0x0003244002037836 */ /* 0x000fe20000000000 */
[----:B-1----:R-:W-:Y:S01]  /*32890*/  SHF.L.U32 R7, R0, 0x1f, RZ ;  /* 0x0000001f00077819 */ /* 0x002fe200000006ff */
[C---:B------:R-:W-:Y:S02]  /*328a0*/  VIADD R4, R6.reuse, 0x1 ;  /* 0x0000000106047836 */ /* 0x040fe40000000000 */
[----:B------:R-:W-:-:S03]  /*328b0*/  IMAD R8, R6, 0x8, R3 ;  /* 0x0000000806087824 */ /* 0x000fc600078e0203 */
[C---:B------:R-:W-:Y:S01]  /*328c0*/  ISETP.NE.AND P1, PT, R4.reuse, 0x2, PT ;  /* 0x000000020400780c */ /* 0x040fe20003f25270 */
[----:B------:R-:W1:Y:S03]  /*328d0*/  SYNCS.PHASECHK.TRANS64.TRYWAIT P0, [R8+URZ], R7 ;  /* 0x00000007080075a7 */ /* 0x000e66000800017f */
[----:B0-----:R-:W-:Y:S02]  /*328e0*/  SEL R5, RZ, 0x1, P1 ;  /* 0x00000001ff057807 */ /* 0x001fe40000800000 */
[----:B------:R-:W-:Y:S02]  /*328f0*/  SEL R4, R4, RZ, P1 ;  /* 0x000000ff04047207 */ /* 0x000fe40000800000 */
[----:B------:R-:W-:-:S03]  /*32900*/  LOP3.LUT R0, R0, R5, RZ, 0x3c, !PT ;  /* 0x0000000500007212 */ /* 0x000fc600078e3cff */
[----:B------:R-:W-:Y:S01]  /*32910*/  IMAD R3, R4, 0x8, R3 ;  /* 0x0000000804037824 */ /* 0x000fe200078e0203 */
[----:B------:R-:W-:Y:S01]  /*32920*/  SHF.L.U32 R0, R0, 0x1f, RZ ;  /* 0x0000001f00007819 */ /* 0x000fe200000006ff */
[----:B-1----:R-:W-:Y:S06]  /*32930*/  @!P0 BRA `(.L_x_11089) ;  /* 0x0000002000948947 */ /* 0x002fec0003800000 */
.L_x_11152:
[----:B------:R-:W1:Y:S02]  /*32940*/  SYNCS.PHASECHK.TRANS64.TRYWAIT P0, [R3+URZ], R0 ;  /* 0x00000000030075a7 */ /* 0x000e64000800017f */
[----:B-1----:R-:W-:Y:S05]  /*32950*/  @!P0 BRA `(.L_x_11090) ;  /* 0x0000002000a08947 */ /* 0x002fea0003800000 */
.L_x_11153:
[----:B------:R-:W-:Y:S05]  /*32960*/  @!P2 BRA `(.L_x_11091) ;  /* 0x000000000004a947 */ /* 0x000fea0003800000 */
[----:B------:R-:W-:Y:S01]  /*32970*/  BPT.TRAP 0x1 ;  /* 0x000000040000795c */ /* 0x000fe20000300000 */
.L_x_11091:
[----:B-1----:R-:W-:-:S04]  /*32980*/  VIADD R3, R2, 0x32460 ;  /* 0x0003246002037836 */ /* 0x002fc80000000000 */
[----:B------:R-:W-:-:S04]  /*32990*/  IMAD R6, R6, 0x8, R3 ;  /* 0x0000000806067824 */ /* 0x000fc800078e0203 */
[----:B------:R-:W1:Y:S02]  /*329a0*/  SYNCS.PHASECHK.TRANS64.TRYWAIT P0, [R6+URZ], R7 ;  /* 0x00000007060075a7 */ /* 0x000e64000800017f */
[----:B-1----:R-:W-:Y:S05]  /*329b0*/  @!P0 BRA `(.L_x_11092) ;  /* 0x00000020009c8947 */ /* 0x002fea0003800000 */
.L_x_11154:
[----:B------:R-:W-:-:S07]  /*329c0*/  IMAD R3, R4, 0x8, R3 ;  /* 0x0000000804037824 */ /* 0x000fce00078e0203 */
.L_x_11093:
[----:B--2---:R2:W3:Y:S02]  /*329d0*/  SYNCS.PHASECHK.TRANS64.TRYWAIT P0, [R3+URZ], R0 ;  /* 0x00000000030075a7 */ /* 0x0044e4000800017f */
[----:B---3--:R-:W-:Y:S05]  /*329e0*/  @!P0 NANOSLEEP.SYNCS 0x989680 ;  /* 0x009896800000895d */ /* 0x008fea0003900000 */
[----:B------:R-:W3:Y:S02]  /*329f0*/  @!P0 SYNCS.PHASECHK.TRANS64 P0, [R3+URZ], R0 ;  /* 0x00000000030085a7 */ /* 0x000ee4000800007f */
[----:B---3--:R-:W-:Y:S05]  /*32a00*/  @!P0 BRA `(.L_x_11093) ;  /* 0xfffffffc00f08947 */ /* 0x008fea000383ffff */
.L_x_10898:
[----:B------:R-:W-:Y:S05]  /*32a10*/  BSYNC B6 ;  /* 0x0000000000067941 */ /* 0x000fea0003800000 */
.L_x_10895:
[----:B------:R-:W-:Y:S05]  /*32a20*/  EXIT ;  /* 0x000000000000794d */ /* 0x000fea0003800000 */
.L_x_10909:
[----:B0-----:R0:W1:Y:S02]  /*32a30*/  SYNCS.PHASECHK.TRANS64.TRYWAIT P0, [R72+URZ+0x32400], R15 ;  /* 0x0324000f480075a7 */ /* 0x001064000800017f */
[----:B-1----:R-:W-:Y:S05]  /*32a40*/  @!P0 NANOSLEEP.SYNCS 0x989680 ;  /* 0x009896800000895d */ /* 0x002fea0003900000 */
[----:B------:R-:W1:Y:S02]  /*32a50*/  @!P0 SYNCS.PHASECHK.TRANS64 P0, [R72+URZ+0x32400], R15 ;  /* 0x0324000f480085a7 */ /* 0x000e64000800007f */
[----:B-1----:R-:W-:Y:S05]  /*32a60*/  @!P0 BRA `(.L_x_10909) ;  /* 0xfffffffc00f08947 */ /* 0x002fea000383ffff */
[----:B------:R-:W-:Y:S05]  /*32a70*/  BRA `(.L_x_11094) ;  /* 0xfffffcf400d87947 */ /* 0x000fea000383ffff */
.L_x_10916:
[----:B--2---:R2:W3:Y:S02]  /*32a80*/  SYNCS.PHASECHK.TRANS64.TRYWAIT P0, [R8+URZ], R9 ;  /* 0x00000009080075a7 */ /* 0x0044e4000800017f */
[----:B---3--:R-:W-:Y:S05]  /*32a90*/  @!P0 NANOSLEEP.SYNCS 0x989680 ;  /* 0x009896800000895d */ /* 0x008fea0003900000 */
[----:B------:R-:W3:Y:S02]  /*32aa0*/  @!P0 SYNCS.PHASECHK.TRANS64 P0, [R8+URZ], R9 ;  /* 0x00000009080085a7 */ /* 0x000ee4000800007f */
[----:B---3--:R-:W-:Y:S05]  /*32ab0*/  @!P0 BRA `(.L_x_10916) ;  /* 0xfffffffc00f08947 */ /* 0x008fea000383ffff */
[----:B------:R-:W-:Y:S05]  /*32ac0*/  BRA `(.L_x_10915) ;  /* 0xfffffcf800ec7947 */ /* 0x000fea000383ffff */
.L_x_10918:
[----:B0-----:R0:W1:Y:S02]  /*32ad0*/  SYNCS.PHASECHK.TRANS64.TRYWAIT P0, [R72+URZ+0x32410], R9 ;  /* 0x03241009480075a7 */ /* 0x001064000800017f */
[----:B-1----:R-:W-:Y:S05]  /*32ae0*/  @!P0 NANOSLEEP.SYNCS 0x989680 ;  /* 0x009896800000895d */ /* 0x002fea0003900000 */
[----:B------:R-:W1:Y:S02]  /*32af0*/  @!P0 SYNCS.PHASECHK.TRANS64 P0, [R72+URZ+0x32410], R9 ;  /* 0x03241009480085a7 */ /* 0x000e64000800007f */
[----:B-1----:R-:W-:Y:S05]  /*32b00*/  @!P0 BRA `(.L_x_10918) ;  /* 0xfffffffc00f08947 */ /* 0x002fea000383ffff */
[----:B------:R-:W-:Y:S05]  /*32b10*/  BRA `(.L_x_11095) ;  /* 0xfffffcfc00c47947 */ /* 0x000fea000383ffff */
.L_x_10925:
[----:B-1----:R1:W2:Y:S02]  /*32b20*/  SYNCS.PHASECHK.TRANS64.TRYWAIT P0, [R8+URZ], R9 ;  /* 0x00000009080075a7 */ /* 0x0022a4000800017f */
[----:B--2---:R-:W-:Y:S05]  /*32b30*/  @!P0 NANOSLEEP.SYNCS 0x989680 ;  /* 0x009896800000895d */ /* 0x004fea0003900000 */
[----:B------:R-:W2:Y:S02]  /*32b40*/  @!P0 SYNCS.PHASECHK.TRANS64 P0, [R8+URZ], R9 ;  /* 0x00000009080085a7 */ /* 0x000ea4000800007f */
[----:B--2---:R-:W-:Y:S05]  /*32b50*/  @!P0 BRA `(.L_x_10925) ;  /* 0xfffffffc00f08947 */ /* 0x004fea000383ffff */
[----:B------:R-:W-:Y:S05]  /*32b60*/  BRA `(.L_x_10924) ;  /* 0xfffffd0000087947 */ /* 0x000fea000383ffff */
.L_x_10956:
[----:B-1----:R1:W2:Y:S02]  /*32b70*/  SYNCS.PHASECHK.TRANS64.TRYWAIT P2, [R0+URZ], R5 ;  /* 0x00000005000075a7 */ /* 0x0022a4000804017f */
[----:B--2---:R-:W-:Y:S05]  /*32b80*/  @!P2 NANOSLEEP.SYNCS 0x989680 ;  /* 0x009896800000a95d */ /* 0x004fea0003900000 */
[----:B------:R-:W2:Y:S02]  /*32b90*/  @!P2 SYNCS.PHASECHK.TRANS64 P2, [R0+URZ], R5 ;  /* 0x000000050000a5a7 */ /* 0x000ea4000804007f */
[----:B--2---:R-:W-:Y:S05]  /*32ba0*/  @!P2 BRA `(.L_x_10956) ;  /* 0xfffffffc00f0a947 */ /* 0x004fea000383ffff */
[----:B------:R-:W-:Y:S05]  /*32bb0*/  BRA `(.L_x_10955) ;  /* 0xfffffd6400747947 */ /* 0x000fea000383ffff */
.L_x_10963:
[----:B--2---:R2:W3:Y:S02]  /*32bc0*/  SYNCS.PHASECHK.TRANS64.TRYWAIT P2, [R4+URZ], R5 ;  /* 0x00000005040075a7 */ /* 0x0044e4000804017f */
[----:B---3--:R-:W-:Y:S05]  /*32bd0*/  @!P2 NANOSLEEP.SYNCS 0x989680 ;  /* 0x009896800000a95d */ /* 0x008fea0003900000 */
[----:B------:R-:W3:Y:S02]  /*32be0*/  @!P2 SYNCS.PHASECHK.TRANS64 P2, [R4+URZ], R5 ;  /* 0x000000050400a5a7 */ /* 0x000ee4000804007f */
[----:B---3--:R-:W-:Y:S05]  /*32bf0*/  @!P2 BRA `(.L_x_10963) ;  /* 0xfffffffc00f0a947 */ /* 0x008fea000383ffff */
[----:B------:R-:W-:Y:S05]  /*32c00*/  BRA `(.L_x_10962) ;  /* 0xfffffd6800987947 */ /* 0x000fea000383ffff */
.L_x_10974:
[----:B-1----:R1:W2:Y:S02]  /*32c10*/  SYNCS.PHASECHK.TRANS64.TRYWAIT P1, [R4+URZ], R5 ;  /* 0x00000005040075a7 */ /* 0x0022a4000802017f */
[----:B--2---:R-:W-:Y:S05]  /*32c20*/  @!P1 NANOSLEEP.SYNCS 0x989680 ;  /* 0x009896800000995d */ /* 0x004fea0003900000 */
[----:B------:R-:W2:Y:S02]  /*32c30*/  @!P1 SYNCS.PHASECHK.TRANS64 P1, [R4+URZ], R5 ;  /* 0x00000005040095a7 */ /* 0x000ea4000802007f */
[----:B--2---:R-:W-:Y:S05]  /*32c40*/  @!P1 BRA `(.L_x_10974) ;  /* 0xfffffffc00f09947 */ /* 0x004fea000383ffff */
[----:B------:R-:W-:Y:S05]  /*32c50*/  BRA `(.L_x_10973) ;  /* 0xfffffecc00347947 */ /* 0x000fea000383ffff */
.L_x_10981:
[----:B--2---:R2:W3:Y:S02]  /*32c60*/  SYNCS.PHASECHK.TRANS64.TRYWAIT P1, [R4+URZ], R5 ;  /* 0x00000005040075a7 */ /* 0x0044e4000802017f */
[----:B---3--:R-:W-:Y:S05]  /*32c70*/  @!P1 NANOSLEEP.SYNCS 0x989680 ;  /* 0x009896800000995d */ /* 0x008fea0003900000 */
[----:B------:R-:W3:Y:S02]  /*32c80*/  @!P1 SYNCS.PHASECHK.TRANS64 P1, [R4+URZ], R5 ;  /* 0x00000005040095a7 */ /* 0x000ee4000802007f */
[----:B---3--:R-:W-:Y:S05]  /*32c90*/  @!P1 BRA `(.L_x_10981) ;  /* 0xfffffffc00f09947 */ /* 0x008fea000383ffff */
[----:B------:R-:W-:Y:S05]  /*32ca0*/  BRA `(.L_x_10980) ;  /* 0xfffffed000587947 */ /* 0x000fea000383ffff */
.L_x_11013:
[----:B------:R-:W-:Y:S02]  /*32cb0*/  IMAD.MOV.U32 R13, RZ, RZ, R4 ;  /* 0x000000ffff0d7224 */ /* 0x000fe400078e0004 */
[----:B------:R-:W-:Y:S02]  /*32cc0*/  IMAD.MOV.U32 R12, RZ, RZ, RZ ;  /* 0x000000ffff0c7224 */ /* 0x000fe400078e00ff */
[----:B------:R-:W-:Y:S02]  /*32cd0*/  IMAD.MOV.U32 R11, RZ, RZ, 0x1f ;  /* 0x0000001fff0b7424 */ /* 0x000fe400078e00ff */
[----:B------:R-:W-:-:S07]  /*32ce0*/  IMAD.MOV.U32 R15, RZ, RZ, -0x1 ;  /* 0xffffffffff0f7424 */ /* 0x000fce00078e00ff */
[----:B0-----:R-:W-:Y:S05]  /*32cf0*/  WARPSYNC.COLLECTIVE R15, `(.L_x_11096) ;  /* 0x000000000f087348 */ /* 0x001fea0003c00000 */
[----:B------:R1:W2:Y:S02]  /*32d00*/  SHFL.IDX P6, R14, R13, R12, R11 ;  /* 0x0000000c0d0e7389 */ /* 0x0002a400000c000b */
[----:B012---:R-:W-:Y:S01]  /*32d10*/  ENDCOLLECTIVE ;  /* 0x000000000000791b */ /* 0x007fe20003800000 */
.L_x_11096:
[----:B------:R-:W-:Y:S05]  /*32d20*/  BRA `(.L_x_11097) ;  /* 0xffffffbc00a07947 */ /* 0x000fea000383ffff */
.L_x_11015:
[----:B------:R-:W-:Y:S01]  /*32d30*/  BSSY B0, `(.L_x_11098) ;  /* 0x0000006000007945 */ /* 0x000fe20003800000 */
[----:B------:R-:W-:-:S07]  /*32d40*/  IMAD.MOV.U32 R15, RZ, RZ, -0x1 ;  /* 0xffffffffff0f7424 */ /* 0x000fce00078e00ff */
[----:B01----:R-:W-:Y:S05]  /*32d50*/  WARPSYNC.COLLECTIVE R15, `(.L_x_11099) ;  /* 0x000000000f0c7348 */ /* 0x003fea0003c00000 */
[----:B------:R-:W-:Y:S02]  /*32d60*/  ELECT P6, UR62, PT ;  /* 0x00000000003e782f */ /* 0x000fe400038c0000 */
[----:B------:R-:W-:Y:S01]  /*32d70*/  MOV R14, UR62 ;  /* 0x0000003e000e7c02 */ /* 0x000fe20008000f00 */
[----:B01----:R-:W-:Y:S10]  /*32d80*/  ENDCOLLECTIVE ;  /* 0x000000000000791b */ /* 0x003ff40003800000 */
.L_x_11099:
[----:B------:R-:W-:Y:S05]  /*32d90*/  BSYNC B0 ;  /* 0x0000000000007941 */ /* 0x000fea0003800000 */
.L_x_11098:
[----:B------:R-:W-:Y:S05]  /*32da0*/  BRA `(.L_x_11100) ;  /* 0xffffffbc00a47947 */ /* 0x000fea000383ffff */
.L_x_11017:
[----:B--2---:R-:W-:-:S04]  /*32db0*/  IMAD.U32 R3, RZ, RZ, UR38 ;  /* 0x00000026ff037e24 */ /* 0x004fc8000f8e00ff */
[----:B------:R2:W3:Y:S03]  /*32dc0*/  SYNCS.PHASECHK.TRANS64.TRYWAIT P0, [R3+URZ+0x32440], R0 ;  /* 0x03244000030075a7 */ /* 0x0004e6000800017f */
[----:B---3--:R-:W-:Y:S05]  /*32dd0*/  @!P0 NANOSLEEP.SYNCS 0x989680 ;  /* 0x009896800000895d */ /* 0x008fea0003900000 */
[----:B------:R-:W3:Y:S02]  /*32de0*/  @!P0 SYNCS.PHASECHK.TRANS64 P0, [R3+URZ+0x32440], R0 ;  /* 0x03244000030085a7 */ /* 0x000ee4000800007f */
[----:B---3--:R-:W-:Y:S05]  /*32df0*/  @!P0 BRA `(.L_x_11017) ;  /* 0xfffffffc00ec8947 */ /* 0x008fea000383ffff */
[----:B------:R-:W-:Y:S05]  /*32e00*/  BRA `(.L_x_11101) ;  /* 0xffffffc000007947 */ /* 0x000fea000383ffff */
.L_x_11020:
[----:B------:R-:W-:Y:S01]  /*32e10*/  IMAD.MOV.U32 R13, RZ, RZ, R3 ;  /* 0x000000ffff0d7224 */ /* 0x000fe200078e0003 */
[----:B------:R0:W-:Y:S01]  /*32e20*/  STL [R1+0x864], R16 ;  /* 0x0008641001007387 */ /* 0x0001e20000100800 */
[----:B------:R-:W-:Y:S02]  /*32e30*/  IMAD.MOV.U32 R12, RZ, RZ, RZ ;  /* 0x000000ffff0c7224 */ /* 0x000fe400078e00ff */
[----:B------:R-:W-:Y:S02]  /*32e40*/  IMAD.MOV.U32 R11, RZ, RZ, 0x181f ;  /* 0x0000181fff0b7424 */ /* 0x000fe400078e00ff */
[----:B------:R-:W-:-:S07]  /*32e50*/  IMAD.MOV.U32 R15, RZ, RZ, -0x1 ;  /* 0xffffffffff0f7424 */ /* 0x000fce00078e00ff */
[----:B0-----:R-:W-:Y:S05]  /*32e60*/  WARPSYNC.COLLECTIVE R15, `(.L_x_11102) ;  /* 0x000000000f087348 */ /* 0x001fea0003c00000 */
[----:B------:R1:W2:Y:S02]  /*32e70*/  SHFL.IDX P6, R14, R13, R12, R11 ;  /* 0x0000000c0d0e7389 */ /* 0x0002a400000c000b */
[----:B012---:R-:W-:Y:S01]  /*32e80*/  ENDCOLLECTIVE ;  /* 0x000000000000791b */ /* 0x007fe20003800000 */
.L_x_11102:
[----:B------:R-:W-:-:S05]  /*32e90*/  VIADD R16, R6, UR39 ;  /* 0x0000002706107c36 */ /* 0x000fca0008000000 */
[----:B------:R0:W-:Y:S01]  /*32ea0*/  STL [R1+0x464], R16 ;  /* 0x0004641001007387 */ /* 0x0001e20000100800 */
[----:B------:R-:W-:Y:S02]  /*32eb0*/  IMAD.MOV.U32 R13, RZ, RZ, R0 ;  /* 0x000000ffff0d7224 */ /* 0x000fe400078e0000 */
[----:B------:R-:W-:-:S07]  /*32ec0*/  IMAD.MOV.U32 R4, RZ, RZ, R14 ;  /* 0x000000ffff047224 */ /* 0x000fce00078e000e */
[----:B0-----:R-:W-:Y:S05]  /*32ed0*/  WARPSYNC.COLLECTIVE R15, `(.L_x_11103) ;  /* 0x000000000f087348 */ /* 0x001fea0003c00000 */
[----:B------:R1:W2:Y:S02]  /*32ee0*/  SHFL.IDX P6, R14, R13, R12, R11 ;  /* 0x0000000c0d0e7389 */ /* 0x0002a400000c000b */
[----:B012---:R-:W-:Y:S01]  /*32ef0*/  ENDCOLLECTIVE ;  /* 0x000000000000791b */ /* 0x007fe20003800000 */
.L_x_11103:
        /* <DEDUP_REMOVED lines=10> */
.L_x_11104:
        /* <DEDUP_REMOVED lines=10> */
.L_x_11105:
[----:B------:R-:W-:Y:S01]  /*33040*/  @!PT LDS RZ, [RZ] ;  /* 0x00000000fffff984 */ /* 0x000fe20000000800 */
[----:B------:R-:W-:Y:S01]  /*33050*/  @!PT LDS RZ, [RZ] ;  /* 0x00000000fffff984 */ /* 0x000fe20000000800 */
[----:B------:R-:W-:Y:S01]  /*33060*/  @!PT LDS RZ, [RZ] ;  /* 0x00000000fffff984 */ /* 0x000fe20000000800 */
[----:B------:R0:W-:Y:S01]  /*33070*/  @!P1 LDGSTS.E.BYPASS.LTC128B.128 [R7+0x18400], desc[UR44][R4.64], !P0 ;  /* 0x1840000004079fae */ /* 0x0001e2000c101d6c */
[----:B------:R-:W-:Y:S02]  /*33080*/  IMAD.MOV.U32 R13, RZ, RZ, R3 ;  /* 0x000000ffff0d7224 */ /* 0x000fe400078e0003 */
[C---:B0-----:R-:W-:Y:S02]  /*33090*/  VIADD R5, R16.reuse, 0x10 ;  /* 0x0000001010057836 */ /* 0x041fe40000000000 */
[----:B------:R-:W-:Y:S02]  /*330a0*/  IMAD.MOV.U32 R12, RZ, RZ, 0x2 ;  /* 0x00000002ff0c7424 */ /* 0x000fe400078e00ff */
[----:B------:R-:W-:Y:S01]  /*330b0*/  VIADD R7, R16, 0x20 ;  /* 0x0000002010077836 */ /* 0x000fe20000000000 */
[----:B------:R-:W-:Y:S01]  /*330c0*/  ISETP.GE.AND P2, PT, R5, R2, PT ;  /* 0x000000020500720c */ /* 0x000fe20003f46270 */
[----:B------:R0:W-:Y:S01]  /*330d0*/  STL [R1+0x484], R5 ;  /* 0x0004840501007387 */ /* 0x0001e20000100800 */
[----:B------:R-:W-:-:S11]  /*330e0*/  IMAD.MOV.U32 R6, RZ, RZ, R14 ;  /* 0x000000ffff067224 */ /* 0x000fd600078e000e */
[----:B0-----:R-:W-:Y:S05]  /*330f0*/  WARPSYNC.COLLECTIVE R15, `(.L_x_11106) ;  /* 0x000000000f087348 */ /* 0x001fea0003c00000 */
[----:B------:R1:W2:Y:S02]  /*33100*/  SHFL.IDX P6, R14, R13, R12, R11 ;  /* 0x0000000c0d0e7389 */ /* 0x0002a400000c000b */
[----:B012---:R-:W-:Y:S01]  /*33110*/  ENDCOLLECTIVE ;  /* 0x000000000000791b */ /* 0x007fe20003800000 */
.L_x_11106:
[----:B------:R0:W-:Y:S01]  /*33120*/  STL [R1+0x490], R7 ;  /* 0x0004900701007387 */ /* 0x0001e20000100800 */
[----:B------:R-:W-:Y:S02]  /*33130*/  @!P2 LEA R4, P1, R10, R6, 0x1 ;  /* 0x000000060a04a211 */ /* 0x000fe400078208ff */
[----:B------:R-:W-:-:S03]  /*33140*/  @!P2 LEA R6, R9, UR38, 0x1 ;  /* 0x000000260906ac11 */ /* 0x000fc6000f8e08ff */
[----:B------:R-:W-:Y:S01]  /*33150*/  @!P2 IMAD.X R5, RZ, RZ, R8, P1 ;  /* 0x000000ffff05a224 */ /* 0x000fe200008e0608 */
[----:B------:R-:W-:Y:S01]  /*33160*/  ISETP.GE.AND P1, PT, R7, R2, PT ;  /* 0x000000020700720c */ /* 0x000fe20003f26270 */
[----:B------:R-:W-:Y:S02]  /*33170*/  IMAD.MOV.U32 R13, RZ, RZ, R0 ;  /* 0x000000ffff0d7224 */ /* 0x000fe400078e0000 */
[----:B0-----:R-:W-:Y:S01]  /*33180*/  VIADD R7, R16, 0x30 ;  /* 0x0000003010077836 */ /* 0x001fe20000000000 */
[----:B------:R-:W-:Y:S01]  /*33190*/  @!PT LDS RZ, [RZ] ;  /* 0x00000000fffff984 */ /* 0x000fe20000000800 */
[----:B------:R-:W-:Y:S01]  /*331a0*/  @!PT LDS RZ, [RZ] ;  /* 0x00000000fffff984 */ /* 0x000fe20000000800 */
[----:B------:R-:W-:Y:S01]  /*331b0*/  @!PT LDS RZ, [RZ] ;  /* 0x00000000fffff984 */ /* 0x000fe20000000800 */
[----:B------:R0:W-:Y:S04]  /*331c0*/  @!P2 LDGSTS.E.BYPASS.LTC128B.128 [R6+0x18c00], desc[UR44][R4.64], !P0 ;  /* 0x18c000000406afae */ /* 0x0001e8000c101d6c */
[----:B------:R1:W-:Y:S01]  /*331d0*/  STL [R1+0x494], R7 ;  /* 0x0004940701007387 */ /* 0x0003e20000100800 */
[----:B0-----:R-:W-:-:S04]  /*331e0*/  IMAD.MOV.U32 R4, RZ, RZ, R14 ;  /* 0x000000ffff047224 */ /* 0x001fc800078e000e */
[----:B------:R-:W-:-:S07]  /*331f0*/  @!P1 LEA R6, R9, UR38, 0x1 ;  /* 0x0000002609069c11 */ /* 0x000fce000f8e08ff */
[----:B-1----:R-:W-:Y:S05]  /*33200*/  WARPSYNC.COLLECTIVE R15, `(.L_x_11107) ;  /* 0x000000000f087348 */ /* 0x002fea0003c00000 */
[----:B------:R0:W2:Y:S02]  /*33210*/  SHFL.IDX P6, R14, R13, R12, R11 ;  /* 0x0000000c0d0e7389 */ /* 0x0000a400000c000b */
[----:B012---:R-:W-:Y:S01]  /*33220*/  ENDCOLLECTIVE ;  /* 0x000000000000791b */ /* 0x007fe20003800000 */
.L_x_11107:
[----:B------:R-:W-:Y:S02]  /*33230*/  IMAD.MOV.U32 R13, RZ, RZ, R3 ;  /* 0x000000ffff0d7224 */ /* 0x000fe400078e0003 */
[----:B------:R-:W-:Y:S02]  /*33240*/  IMAD.MOV.U32 R12, RZ, RZ, 0x3 ;  /* 0x00000003ff0c7424 */ /* 0x000fe400078e00ff */
[----:B------:R-:W-:-:S07]  /*33250*/  IMAD.MOV.U32 R5, RZ, RZ, R14 ;  /* 0x000000ffff057224 */ /* 0x000fce00078e000e */
[----:B------:R-:W-:Y:S05]  /*33260*/  WARPSYNC.COLLECTIVE R15, `(.L_x_11108) ;  /* 0x000000000f087348 */ /* 0x000fea0003c00000 */
[----:B------:R0:W1:Y:S02]  /*33270*/  SHFL.IDX P6, R14, R13, R12, R11 ;  /* 0x0000000c0d0e7389 */ /* 0x00006400000c000b */
[----:B01----:R-:W-:Y:S01]  /*33280*/  ENDCOLLECTIVE ;  /* 0x000000000000791b */ /* 0x003fe20003800000 */
.L_x_11108:
        /* <DEDUP_REMOVED lines=11> */
[----:B------:R-:W-:-:S05]  /*33340*/  VIADD R7, R16, 0x40 ;  /* 0x0000004010077836 */ /* 0x000fca0000000000 */
[----:B------:R1:W-:Y:S01]  /*33350*/  STL [R1+0x498], R7 ;  /* 0x0004980701007387 */ /* 0x0003e20000100800 */
[----:B0-----:R-:W-:-:S07]  /*33360*/  IMAD.MOV.U32 R4, RZ, RZ, R14 ;  /* 0x000000ffff047224 */ /* 0x001fce00078e000e */
[----:B-1----:R-:W-:Y:S05]  /*33370*/  WARPSYNC.COLLECTIVE R15, `(.L_x_11109) ;  /* 0x000000000f087348 */ /* 0x002fea0003c00000 */
[----:B------:R0:W2:Y:S02]  /*33380*/  SHFL.IDX P6, R14, R13, R12, R11 ;  /* 0x0000000c0d0e7389 */ /* 0x0000a400000c000b */
[----:B012---:R-:W-:Y:S01]  /*33390*/  ENDCOLLECTIVE ;  /* 0x000000000000791b */ /* 0x007fe20003800000 */
.L_x_11109:
[----:B------:R-:W-:Y:S01]  /*333a0*/  @!P1 LEA R6, R9, UR38, 0x1 ;  /* 0x0000002609069c11 */ /* 0x000fe2000f8e08ff */
[----:B------:R-:W-:Y:S02]  /*333b0*/  IMAD.MOV.U32 R13, RZ, RZ, R3 ;  /* 0x000000ffff0d7224 */ /* 0x000fe400078e0003 */
[----:B------:R-:W-:Y:S02]  /*333c0*/  IMAD.MOV.U32 R12, RZ, RZ, 0x4 ;  /* 0x00000004ff0c7424 */ /* 0x000fe400078e00ff */
[----:B------:R-:W-:-:S07]  /*333d0*/  IMAD.MOV.U32 R5, RZ, RZ, R14 ;  /* 0x000000ffff057224 */ /* 0x000fce00078e000e */
[----:B------:R-:W-:Y:S05]  /*333e0*/  WARPSYNC.COLLECTIVE R15, `(.L_x_11110) ;  /* 0x000000000f087348 */ /* 0x000fea0003c00000 */
[----:B------:R0:W1:Y:S02]  /*333f0*/  SHFL.IDX P6, R14, R13, R12, R11 ;  /* 0x0000000c0d0e7389 */ /* 0x00006400000c000b */
[----:B01----:R-:W-:Y:S01]  /*33400*/  ENDCOLLECTIVE ;  /* 0x000000000000791b */ /* 0x003fe20003800000 */
.L_x_11110:
        /* <DEDUP_REMOVED lines=17> */
.L_x_11111:
[----:B------:R-:W-:Y:S02]  /*33520*/  IMAD.MOV.U32 R13, RZ, RZ, R3 ;  /* 0x000000ffff0d7224 */ /* 0x000fe400078e0003 */
[----:B------:R-:W-:Y:S02]  /*33530*/  IMAD.MOV.U32 R12, RZ, RZ, 0x5 ;  /* 0x00000005ff0c7424 */ /* 0x000fe400078e00ff */
[----:B------:R-:W-:-:S07]  /*33540*/  IMAD.MOV.U32 R4, RZ, RZ, R14 ;  /* 0x000000ffff047224 */ /* 0x000fce00078e000e */
[----:B------:R-:W-:Y:S05]  /*33550*/  WARPSYNC.COLLECTIVE R15, `(.L_x_11112) ;  /* 0x000000000f087348 */ /* 0x000fea0003c00000 */
[----:B------:R0:W1:Y:S02]  /*33560*/  SHFL.IDX P6, R14, R13, R12, R11 ;  /* 0x0000000c0d0e7389 */ /* 0x00006400000c000b */
[----:B01----:R-:W-:Y:S01]  /*33570*/  ENDCOLLECTIVE ;  /* 0x000000000000791b */ /* 0x003fe20003800000 */
.L_x_11112:
[----:B------:R-:W-:-:S05]  /*33580*/  @!P1 LEA R5, P2, R10, R4, 0x1 ;  /* 0x000000040a059211 */ /* 0x000fca00078408ff */
[----:B------:R-:W-:Y:S01]  /*33590*/  @!P1 IMAD.X R4, RZ, RZ, R6, P2 ;  /* 0x000000ffff049224 */ /* 0x000fe200010e0606 */
[----:B------:R-:W-:-:S04]  /*335a0*/  @!P1 LEA R6, R9, UR38, 0x1 ;  /* 0x0000002609069c11 */ /* 0x000fc8000f8e08ff */
        /* <DEDUP_REMOVED lines=9> */
[----:B------:R-:W-:Y:S02]  /*33640*/  VIADD R7, R16, 0x60 ;  /* 0x0000006010077836 */ /* 0x000fe40000000000 */
[----:B------:R1:W5:Y:S02]  /*33650*/  LDL.LU R16, [R1+0x864] ;  /* 0x0008640001107983 */ /* 0x0003640000300800 */
[----:B01----:R-:W-:-:S08]  /*33660*/  IMAD.MOV.U32 R6, RZ, RZ, R14 ;  /* 0x000000ffff067224 */ /* 0x003fd000078e000e */
[----:B-----5:R-:W-:Y:S05]  /*33670*/  WARPSYNC.COLLECTIVE R15, `(.L_x_11113) ;  /* 0x000000000f087348 */ /* 0x020fea0003c00000 */
[----:B------:R0:W1:Y:S02]  /*33680*/  SHFL.IDX P6, R14, R13, R12, R11 ;  /* 0x0000000c0d0e7389 */ /* 0x00006400000c000b */
[----:B01---5:R-:W-:Y:S01]  /*33690*/  ENDCOLLECTIVE ;  /* 0x000000000000791b */ /* 0x023fe20003800000 */
.L_x_11113:
[----:B------:R-:W-:Y:S02]  /*336a0*/  IMAD.MOV.U32 R13, RZ, RZ, R3 ;  /* 0x000000ffff0d7224 */ /* 0x000fe400078e0003 */
[----:B------:R-:W-:Y:S02]  /*336b0*/  IMAD.MOV.U32 R12, RZ, RZ, 0x6 ;  /* 0x00000006ff0c7424 */ /* 0x000fe400078e00ff */
[----:B------:R-:W-:-:S07]  /*336c0*/  IMAD.MOV.U32 R4, RZ, RZ, R14 ;  /* 0x000000ffff047224 */ /* 0x000fce00078e000e */
[----:B------:R-:W-:Y:S05]  /*336d0*/  WARPSYNC.COLLECTIVE R15, `(.L_x_11114) ;  /* 0x000000000f087348 */ /* 0x000fea0003c00000 */
[----:B------:R0:W1:Y:S02]  /*336e0*/  SHFL.IDX P6, R14, R13, R12, R11 ;  /* 0x0000000c0d0e7389 */ /* 0x00006400000c000b */
[----:B01----:R-:W-:Y:S01]  /*336f0*/  ENDCOLLECTIVE ;  /* 0x000000000000791b */ /* 0x003fe20003800000 */
.L_x_11114:
        /* <DEDUP_REMOVED lines=15> */
.L_x_11115:
[----:B------:R-:W-:Y:S01]  /*337f0*/  ISETP.GE.AND P1, PT, R7, R2, PT ;  /* 0x000000020700720c */ /* 0x000fe20003f26270 */
[----:B------:R-:W-:Y:S02]  /*33800*/  IMAD.MOV.U32 R13, RZ, RZ, R3 ;  /* 0x000000ffff0d7224 */ /* 0x000fe400078e0003 */
[----:B------:R-:W-:Y:S02]  /*33810*/  IMAD.MOV.U32 R12, RZ, RZ, 0x7 ;  /* 0x00000007ff0c7424 */ /* 0x000fe400078e00ff */
[----:B------:R-:W-:-:S08]  /*33820*/  IMAD.MOV.U32 R4, RZ, RZ, R14 ;  /* 0x000000ffff047224 */ /* 0x000fd000078e000e */
[----:B------:R-:W-:Y:S05]  /*33830*/  WARPSYNC.COLLECTIVE R15, `(.L_x_11116) ;  /* 0x000000000f087348 */ /* 0x000fea0003c00000 */
[----:B------:R0:W1:Y:S02]  /*33840*/  SHFL.IDX P6, R14, R13, R12, R11 ;  /* 0x0000000c0d0e7389 */ /* 0x00006400000c000b */
[----:B01----:R-:W-:Y:S01]  /*33850*/  ENDCOLLECTIVE ;  /* 0x000000000000791b */ /* 0x003fe20003800000 */
.L_x_11116:
[----:B------:R-:W-:-:S05]  /*33860*/  @!P1 LEA R5, P2, R10, R4, 0x1 ;  /* 0x000000040a059211 */ /* 0x000fca00078408ff */
[----:B------:R-:W-:-:S05]  /*33870*/  @!P1 IMAD.X R4, RZ, RZ, R6, P2 ;  /* 0x000000ffff049224 */ /* 0x000fca00010e0606 */
[----:B------:R-:W-:Y:S01]  /*33880*/  @!P1 LOP3.LUT R5, R5, R4, RZ, 0x3c, !PT ;  /* 0x0000000405059212 */ /* 0x000fe200078e3cff */
[----:B------:R-:W-:-:S03]  /*33890*/  IMAD.MOV.U32 R13, RZ, RZ, R0 ;  /* 0x000000ffff0d7224 */ /* 0x000fc600078e0000 */
[----:B------:R-:W-:Y:S02]  /*338a0*/  @!P1 LOP3.LUT R4, R5, R4, RZ, 0x3c, !PT ;  /* 0x0000000405049212 */ /* 0x000fe400078e3cff */
[----:B------:R-:W-:Y:S02]  /*338b0*/  @!P1 LEA R6, R9, UR38, 0x1 ;  /* 0x0000002609069c11 */ /* 0x000fe4000f8e08ff */
[----:B------:R-:W-:Y:S01]  /*338c0*/  @!P1 LOP3.LUT R5, R5, R4, RZ, 0x3c, !PT ;  /* 0x0000000405059212 */ /* 0x000fe200078e3cff */
[----:B------:R-:W-:-:S07]  /*338d0*/  IMAD.MOV.U32 R3, RZ, RZ, R14 ;  /* 0x000000ffff037224 */ /* 0x000fce00078e000e */
[----:B------:R-:W-:Y:S05]  /*338e0*/  WARPSYNC.COLLECTIVE R15, `(.L_x_11117) ;  /* 0x000000000f087348 */ /* 0x000fea0003c00000 */
[----:B------:R0:W1:Y:S02]  /*338f0*/  SHFL.IDX P6, R14, R13, R12, R11 ;  /* 0x0000000c0d0e7389 */ /* 0x00006400000c000b */
[----:B01----:R-:W-:Y:S01]  /*33900*/  ENDCOLLECTIVE ;  /* 0x000000000000791b */ /* 0x003fe20003800000 */
.L_x_11117:
[----:B------:R0:W-:Y:S04]  /*33910*/  STL [R1+0x4a0], R7 ;  /* 0x0004a00701007387 */ /* 0x0001e80000100800 */
[----:B------:R-:W-:Y:S01]  /*33920*/  @!PT LDS RZ, [RZ] ;  /* 0x00000000fffff984 */ /* 0x000fe20000000800 */
[----:B------:R-:W-:Y:S01]  /*33930*/  @!PT LDS RZ, [RZ] ;  /* 0x00000000fffff984 */ /* 0x000fe20000000800 */
[----:B------:R-:W-:Y:S01]  /*33940*/  @!PT LDS RZ, [RZ] ;  /* 0x00000000fffff984 */ /* 0x000fe20000000800 */
[----:B------:R0:W-:Y:S01]  /*33950*/  @!P1 LDGSTS.E.BYPASS.LTC128B.128 [R6+0x1b400], desc[UR44][R4.64], !P0 ;  /* 0x1b40000004069fae */ /* 0x0001e2000c101d6c */
[----:B------:R-:W-:Y:S01]  /*33960*/  IMAD.MOV.U32 R0, RZ, RZ, R14 ;  /* 0x000000ffff007224 */ /* 0x000fe200078e000e */
[----:B------:R-:W-:Y:S06]  /*33970*/  BRA `(.L_x_11118) ;  /* 0xffffffc0000c7947 */ /* 0x000fec000383ffff */
.L_x_11022:
        /* <DEDUP_REMOVED lines=8> */
.L_x_11120:
[----:B------:R-:W-:Y:S05]  /*33a00*/  BSYNC B0 ;  /* 0x0000000000007941 */ /* 0x000fea0003800000 */
.L_x_11119:
[----:B------:R-:W0:Y:S01]  /*33a10*/  S2R R7, SR_TID.X ;  /* 0x0000000000077919 */ /* 0x000e220000002100 */
[----:B------:R-:W1:Y:S01]  /*33a20*/  S2R R3, SR_TID.X ;  /* 0x0000000000037919 */ /* 0x000e620000002100 */
[----:B------:R-:W-:Y:S02]  /*33a30*/  IMAD.MOV.U32 R13, RZ, RZ, R5 ;  /* 0x000000ffff0d7224 */ /* 0x000fe400078e0005 */
[----:B------:R-:W-:Y:S02]  /*33a40*/  IMAD.MOV.U32 R12, RZ, RZ, RZ ;  /* 0x000000ffff0c7224 */ /* 0x000fe400078e00ff */
[----:B------:R-:W-:Y:S02]  /*33a50*/  IMAD.MOV.U32 R11, RZ, RZ, 0x181f ;  /* 0x0000181fff0b7424 */ /* 0x000fe400078e00ff */
[----:B------:R-:W-:Y:S02]  /*33a60*/  IMAD.MOV.U32 R15, RZ, RZ, -0x1 ;  /* 0xffffffffff0f7424 */ /* 0x000fe400078e00ff */
[----:B------:R-:W-:-:S07]  /*33a70*/  IMAD.MOV.U32 R2, RZ, RZ, R14 ;  /* 0x000000ffff027224 */ /* 0x000fce00078e000e */
[----:B01----:R-:W-:Y:S05]  /*33a80*/  WARPSYNC.COLLECTIVE R15, `(.L_x_11121) ;  /* 0x000000000f087348 */ /* 0x003fea0003c00000 */
[----:B------:R2:W3:Y:S02]  /*33a90*/  SHFL.IDX P6, R14, R13, R12, R11 ;  /* 0x0000000c0d0e7389 */ /* 0x0004e400000c000b */
[----:B0123--:R-:W-:Y:S01]  /*33aa0*/  ENDCOLLECTIVE ;  /* 0x000000000000791b */ /* 0x00ffe20003800000 */
.L_x_11121:
[----:B------:R-:W-:Y:S01]  /*33ab0*/  ULDC UR4, c[0x0][0x288] ;  /* 0x0000a20000047ab9 */ /* 0x000fe20000000800 */
[----:B------:R-:W2:Y:S01]  /*33ac0*/  LDL.LU R13, [R1+0x490] ;  /* 0x00049000010d7983 */ /* 0x000ea20000300800 */
[----:B------:R-:W-:-:S03]  /*33ad0*/  LOP3.LUT R7, R7, 0x7f, RZ, 0xc0, !PT ;  /* 0x0000007f07077812 */ /* 0x000fc600078ec0ff */
[----:B------:R-:W3:Y:S02]  /*33ae0*/  LDL.LU R12, [R1+0x494] ;  /* 0x00049400010c7983 */ /* 0x000ee40000300800 */
[----:B------:R-:W-:Y:S02]  /*33af0*/  IMAD.SHL.U32 R9, R7, 0x8, RZ ;  /* 0x0000000807097824 */ /* 0x000fe400078e00ff */
[----:B------:R-:W4:Y:S01]  /*33b00*/  LDL.LU R11, [R1+0x498] ;  /* 0x00049800010b7983 */ /* 0x000f220000300800 */
[----:B------:R-:W-:-:S03]  /*33b10*/  IMAD.SHL.U32 R7, R3, 0x8, RZ ;  /* 0x0000000803077824 */ /* 0x000fc600078e00ff */
[----:B------:R-:W4:Y:S02]  /*33b20*/  LDL.LU R15, [R1+0x49c] ;  /* 0x00049c00010f7983 */ /* 0x000f240000300800 */
[----:B------:R-:W-:-:S04]  /*33b30*/  LOP3.LUT R7, R7, 0x1f8, RZ, 0xc0, !PT ;  /* 0x000001f807077812 */ /* 0x000fc800078ec0ff */
[----:B------:R-:W-:Y:S01]  /*33b40*/  LOP3.LUT R7, R7, 0x38, R3, 0x78, !PT ;  /* 0x0000003807077812 */ /* 0x000fe200078e7803 */
[----:B------:R-:W-:Y:S02]  /*33b50*/  IMAD.MOV.U32 R3, RZ, RZ, R14 ;  /* 0x000000ffff037224 */ /* 0x000fe400078e000e */
[----:B------:R-:W3:Y:S01]  /*33b60*/  LDL.LU R14, [R1+0x484] ;  /* 0x00048400010e7983 */ /* 0x000ee20000300800 */
[----:B------:R-:W-:Y:S01]  /*33b70*/  IMAD R0, R6, UR4, RZ ;  /* 0x0000000406007c24 */ /* 0x000fe2000f8e02ff */
[----:B------:R-:W-:Y:S02]  /*33b80*/  LOP3.LUT R7, R7, 0x200, R9, 0xf8, !PT ;  /* 0x0000020007077812 */ /* 0x000fe400078ef809 */
[----:B------:R-:W4:Y:S04]  /*33b90*/  LDL.LU R6, [R1+0x464] ;  /* 0x0004640001067983 */ /* 0x000f280000300800 */
[----:B------:R0:W5:Y:S01]  /*33ba0*/  LDL.LU R9, [R1+0x4a0] ;  /* 0x0004a00001097983 */ /* 0x0001620000300800 */
[----:B------:R-:W-:-:S02]  /*33bb0*/  LOP3.LUT R17, R17, 0xffffffbf, RZ, 0xc0, !PT ;  /* 0xffffffbf11117812 */ /* 0x000fc400078ec0ff */
[-C--:B--2---:R-:W-:Y:S02]  /*33bc0*/  ISETP.GE.AND P5, PT, R13, R0.reuse, PT ;  /* 0x000000000d00720c */ /* 0x084fe40003fa6270 */
[----:B---3--:R-:W-:-:S13]  /*33bd0*/  ISETP.GE.AND P6, PT, R14, R0, PT ;  /* 0x000000000e00720c */ /* 0x008fda0003fc6270 */
[----:B------:R-:W-:Y:S02]  /*33be0*/  @P6 LOP3.LUT R17, R17, 0x40, RZ, 0xfc, !PT ;  /* 0x0000004011116812 */ /* 0x000fe400078efcff */
[----:B------:R-:W-:Y:S02]  /*33bf0*/  ISETP.GE.AND P6, PT, R12, R0, PT ;  /* 0x000000000c00720c */ /* 0x000fe40003fc6270 */
[----:B------:R-:W-:-:S04]  /*33c00*/  LOP3.LUT R17, R17, 0xffffffdf, RZ, 0xc0, !PT ;  /* 0xffffffdf11117812 */ /* 0x000fc800078ec0ff */
[----:B------:R-:W-:Y:S02]  /*33c10*/  @P5 LOP3.LUT R17, R17, 0x20, RZ, 0xfc, !PT ;  /* 0x0000002011115812 */ /* 0x000fe400078efcff */
[----:B----4-:R-:W-:Y:S02]  /*33c20*/  ISETP.GE.AND P5, PT, R11, R0, PT ;  /* 0x000000000b00720c */ /* 0x010fe40003fa6270 */
[----:B------:R-:W-:-:S04]  /*33c30*/  LOP3.LUT R17, R17, 0xffffffef, RZ, 0xc0, !PT ;  /* 0xffffffef11117812 */ /* 0x000fc800078ec0ff */
[----:B------:R-:W-:-:S04]  /*33c40*/  @P6 LOP3.LUT R17, R17, 0x10, RZ, 0xfc, !PT ;  /* 0x0000001011116812 */ /* 0x000fc800078efcff */
[----:B------:R-:W-:Y:S02]  /*33c50*/  LOP3.LUT R17, R17, 0xfffffff7, RZ, 0xc0, !PT ;  /* 0xfffffff711117812 */ /* 0x000fe400078ec0ff */
[-C--:B------:R-:W-:Y:S02]  /*33c60*/  ISETP.GE.AND P6, PT, R15, R0.reuse, PT ;  /* 0x000000000f00720c */ /* 0x080fe40003fc6270 */
[----:B------:R-:W-:Y:S02]  /*33c70*/  ISETP.GE.AND P4, PT, R6, R0, PT ;  /* 0x000000000600720c */ /* 0x000fe40003f86270 */
[----:B------:R-:W-:-:S04]  /*33c80*/  @P5 LOP3.LUT R17, R17, 0x8, RZ, 0xfc, !PT ;  /* 0x0000000811115812 */ /* 0x000fc800078efcff */
[----:B------:R-:W-:-:S04]  /*33c90*/  LOP3.LUT R17, R17, 0xffdfffff, RZ, 0xc0, !PT ;  /* 0xffdfffff11117812 */ /* 0x000fc800078ec0ff */
[----:B------:R-:W-:-:S04]  /*33ca0*/  LOP3.LUT R17, R17, 0xfffffffb, RZ, 0xc0, !PT ;  /* 0xfffffffb11117812 */ /* 0x000fc800078ec0ff */
[----:B------:R-:W-:Y:S02]  /*33cb0*/  @P6 LOP3.LUT R17, R17, 0x4, RZ, 0xfc, !PT ;  /* 0x0000000411116812 */ /* 0x000fe400078efcff */
[----:B------:R-:W-:Y:S01]  /*33cc0*/  @!P4 LEA R3, P6, R10, R3, 0x1 ;  /* 0x000000030a03c211 */ /* 0x000fe200078c08ff */
[----:B------:R-:W-:Y:S02]  /*33cd0*/  IMAD.MOV.U32 R13, RZ, RZ, R4 ;  /* 0x000000ffff0d7224 */ /* 0x000fe400078e0004 */
[----:B------:R-:W-:Y:S02]  /*33ce0*/  IMAD.MOV.U32 R12, RZ, RZ, 0x1 ;  /* 0x00000001ff0c7424 */ /* 0x000fe400078e00ff */
[----:B------:R-:W-:Y:S02]  /*33cf0*/  IMAD.MOV.U32 R11, RZ, RZ, 0x181f ;  /* 0x0000181fff0b7424 */ /* 0x000fe400078e00ff */
[----:B------:R-:W-:Y:S02]  /*33d00*/  IMAD.MOV.U32 R15, RZ, RZ, -0x1 ;  /* 0xffffffffff0f7424 */ /* 0x000fe400078e00ff */
[----:B0-----:R-:W-:-:S07]  /*33d10*/  @!P4 IMAD.X R2, RZ, RZ, R2, P6 ;  /* 0x000000ffff02c224 */ /* 0x001fce00030e0602 */
[----:B-----5:R-:W-:Y:S05]  /*33d20*/  WARPSYNC.COLLECTIVE R15, `(.L_x_11122) ;  /* 0x000000000f087348 */ /* 0x020fea0003c00000 */
[----:B------:R0:W1:Y:S02]  /*33d30*/  SHFL.IDX P6, R14, R13, R12, R11 ;  /* 0x0000000c0d0e7389 */ /* 0x00006400000c000b */
[----:B01---5:R-:W-:Y:S01]  /*33d40*/  ENDCOLLECTIVE ;  /* 0x000000000000791b */ /* 0x023fe20003800000 */
.L_x_11122:
[----:B------:R-:W-:Y:S02]  /*33d50*/  ISETP.GE.AND P5, PT, R9, R0, PT ;  /* 0x000000000900720c */ /* 0x000fe40003fa6270 */
[----:B------:R-:W-:Y:S01]  /*33d60*/  @!P4 LOP3.LUT R3, R3, R2, RZ, 0x3c, !PT ;  /* 0x000000020303c212 */ /* 0x000fe200078e3cff */
[----:B------:R-:W-:-:S03]  /*33d70*/  IMAD.MOV.U32 R13, RZ, RZ, R5 ;  /* 0x000000ffff0d7224 */ /* 0x000fc600078e0005 */
[----:B------:R-:W-:Y:S01]  /*33d80*/  @!P4 LOP3.LUT R2, R3, R2, RZ, 0x3c, !PT ;  /* 0x000000020302c212 */ /* 0x000fe200078e3cff */
[----:B------:R-:W-:-:S07]  /*33d90*/  IMAD.MOV.U32 R6, RZ, RZ, R14 ;  /* 0x000000ffff067224 */ /* 0x000fce00078e000e */
[----:B------:R-:W-:Y:S05]  /*33da0*/  WARPSYNC.COLLECTIVE R15, `(.L_x_11123) ;  /* 0x000000000f087348 */ /* 0x000fea0003c00000 */
[----:B------:R0:W1:Y:S02]  /*33db0*/  SHFL.IDX P6, R14, R13, R12, R11 ;  /* 0x0000000c0d0e7389 */ /* 0x00006400000c000b */
[----:B01----:R-:W-:Y:S01]  /*33dc0*/  ENDCOLLECTIVE ;  /* 0x000000000000791b */ /* 0x003fe20003800000 */
.L_x_11123:
[----:B------:R-:W-:Y:S02]  /*33dd0*/  @!P4 LEA R9, R7, UR38, 0x1 ;  /* 0x000000260709cc11 */ /* 0x000fe4000f8e08ff */
[----:B------:R-:W-:Y:S02]  /*33de0*/  @!P4 LOP3.LUT R3, R3, R2, RZ, 0x3c, !PT ;  /* 0x000000020303c212 */ /* 0x000fe400078e3cff */
[----:B------:R-:W-:-:S03]  /*33df0*/  @P5 LOP3.LUT R17, R17, 0x200000, RZ, 0xfc, !PT ;  /* 0x0020000011115812 */ /* 0x000fc600078efcff */
[----:B------:R-:W-:Y:S01]  /*33e00*/  @!PT LDS RZ, [RZ] ;  /* 0x00000000fffff984 */ /* 0x000fe20000000800 */
[----:B------:R-:W-:Y:S01]  /*33e10*/  @!PT LDS RZ, [RZ] ;  /* 0x00000000fffff984 */ /* 0x000fe20000000800 */
[----:B------:R-:W-:Y:S01]  /*33e20*/  @!PT LDS RZ, [RZ] ;  /* 0x00000000fffff984 */ /* 0x000fe20000000800 */
[----:B------:R-:W-:Y:S04]  /*33e30*/  @!P4 LDGSTS.E.BYPASS.LTC128B.128 [R9+0x22400], desc[UR44][R2.64], !P3 ;  /* 0x224000000209cfae */ /* 0x000fe8000d901d6c */
[----:B------:R-:W-:Y:S04]  /*33e40*/  @!P4 LDGSTS.E.BYPASS.LTC128B.128 [R9+0x26400], desc[UR44][R2.64+0x80], !P0 ;  /* 0x264000800209cfae */ /* 0x000fe8000c101d6c */
[----:B------:R-:W-:Y:S04]  /*33e50*/  @!P4 LDGSTS.E.BYPASS.LTC128B.128 [R9+0x2a400], desc[UR44][R2.64+0x100], !P1 ;  /* 0x2a4001000209cfae */ /* 0x000fe8000c901d6c */
[----:B------:R0:W-:Y:S01]  /*33e60*/  @!P4 LDGSTS.E.BYPASS.LTC128B.128 [R9+0x2e400], desc[UR44][R2.64+0x180], !P2 ;  /* 0x2e4001800209cfae */ /* 0x0001e2000d101d6c */
[----:B------:R-:W-:Y:S01]  /*33e70*/  LOP3.LUT P4, RZ, R17, 0x40, RZ, 0xc0, !PT ;  /* 0x0000004011ff7812 */ /* 0x000fe2000788c0ff */
[----:B0-----:R-:W-:-:S12]  /*33e80*/  IMAD.MOV.U32 R2, RZ, RZ, R14 ;  /* 0x000000ffff027224 */ /* 0x001fd800078e000e */
[----:B------:R-:W-:Y:S01]  /*33e90*/  @!P4 LEA R2, P6, R10, R2, 0x1 ;  /* 0x000000020a02c211 */ /* 0x000fe200078c08ff */
[----:B------:R-:W-:Y:S02]  /*33ea0*/  IMAD.MOV.U32 R13, RZ, RZ, R4 ;  /* 0x000000ffff0d7224 */ /* 0x000fe400078e0004 */
[----:B------:R-:W-:Y:S02]  /*33eb0*/  IMAD.MOV.U32 R12, RZ, RZ, 0x2 ;  /* 0x00000002ff0c7424 */ /* 0x000fe400078e00ff */
[----:B------:R-:W-:-:S08]  /*33ec0*/  @!P4 IMAD.X R3, RZ, RZ, R6, P6 ;  /* 0x000000ffff03c224 */ /* 0x000fd000030e0606 */
[----:B------:R-:W-:Y:S05]  /*33ed0*/  WARPSYNC.COLLECTIVE R15, `(.L_x_11124) ;  /* 0x000000000f087348 */ /* 0x000fea0003c00000 */
[----:B------:R0:W1:Y:S02]  /*33ee0*/  SHFL.IDX P6, R14, R13, R12, R11 ;  /* 0x0000000c0d0e7389 */ /* 0x00006400000c000b */
[----:B01----:R-:W-:Y:S01]  /*33ef0*/  ENDCOLLECTIVE ;  /* 0x000000000000791b */ /* 0x003fe20003800000 */
.L_x_11124:
[----:B------:R-:W-:Y:S02]  /*33f00*/  IMAD.MOV.U32 R13, RZ, RZ, R5 ;  /* 0x000000ffff0d7224 */ /* 0x000fe400078e0005 */
[----:B------:R-:W-:-:S07]  /*33f10*/  IMAD.MOV.U32 R6, RZ, RZ, R14 ;  /* 0x000000ffff067224 */ /* 0x000fce00078e000e */
[----:B------:R-:W-:Y:S05]  /*33f20*/  WARPSYNC.COLLECTIVE R15, `(.L_x_11125) ;  /* 0x000000000f087348 */ /* 0x000fea0003c00000 */
[----:B------:R0:W1:Y:S02]  /*33f30*/  SHFL.IDX P6, R14, R13, R12, R11 ;  /* 0x0000000c0d0e7389 */ /* 0x00006400000c000b */
[----:B01----:R-:W-:Y:S01]  /*33f40*/  ENDCOLLECTIVE ;  /* 0x000000000000791b */ /* 0x003fe20003800000 */
.L_x_11125:
[----:B------:R-:W-:Y:S01]  /*33f50*/  IMAD.MOV.U32 R9, RZ, RZ, R7 ;  /* 0x000000ffff097224 */ /* 0x000fe200078e0007 */
[----:B------:R-:W-:-:S04]  /*33f60*/  LOP3.LUT P5, RZ, R17, 0x20, RZ, 0xc0, !PT ;  /* 0x0000002011ff7812 */ /* 0x000fc800078ac0ff */
[----:B------:R-:W-:-:S05]  /*33f70*/  @!P4 LEA R7, R9, UR38, 0x1 ;  /* 0x000000260907cc11 */ /* 0x000fca000f8e08ff */
[----:B------:R-:W-:Y:S01]  /*33f80*/  @!PT LDS RZ, [RZ] ;  /* 0x00000000fffff984 */ /* 0x000fe20000000800 */
[----:B------:R-:W-:Y:S01]  /*33f90*/  @!PT LDS RZ, [RZ] ;  /* 0x00000000fffff984 */ /* 0x000fe20000000800 */
[----:B------:R-:W-:Y:S01]  /*33fa0*/  @!PT LDS RZ, [RZ] ;  /* 0x00000000fffff984 */ /* 0x000fe20000000800 */
[----:B------:R-:W-:Y:S04]  /*33fb0*/  @!P4 LDGSTS.E.BYPASS.LTC128B.128 [R7+0x22c00], desc[UR44][R2.64], !P3 ;  /* 0x22c000000207cfae */ /* 0x000fe8000d901d6c */
[----:B------:R-:W-:Y:S04]  /*33fc0*/  @!P4 LDGSTS.E.BYPASS.LTC128B.128 [R7+0x26c00], desc[UR44][R2.64+0x80], !P0 ;  /* 0x26c000800207cfae */ /* 0x000fe8000c101d6c */
[----:B------:R-:W-:Y:S04]  /*33fd0*/  @!P4 LDGSTS.E.BYPASS.LTC128B.128 [R7+0x2ac00], desc[UR44][R2.64+0x100], !P1 ;  /* 0x2ac001000207cfae */ /* 0x000fe8000c901d6c */
[----:B------:R0:W-:Y:S02]  /*33fe0*/  @!P4 LDGSTS.E.BYPASS.LTC128B.128 [R7+0x2ec00], desc[UR44][R2.64+0x180], !P2 ;  /* 0x2ec001800207cfae */ /* 0x0001e4000d101d6c */
[----:B0-----:R-:W-:-:S05]  /*33ff0*/  IMAD.MOV.U32 R2, RZ, RZ, R14 ;  /* 0x000000ffff027224 */ /* 0x001fca00078e000e */
[----:B------:R-:W-:Y:S01]  /*34000*/  @!P5 LEA R2, P6, R10, R2, 0x1 ;  /* 0x000000020a02d211 */ /* 0x000fe200078c08ff */
[----:B------:R-:W-:Y:S02]  /*34010*/  IMAD.MOV.U32 R13, RZ, RZ, R4 ;  /* 0x000000ffff0d7224 */ /* 0x000fe400078e0004 */
[----:B------:R-:W-:Y:S02]  /*34020*/  IMAD.MOV.U32 R12, RZ, RZ, 0x3 ;  /* 0x00000003ff0c7424 */ /* 0x000fe400078e00ff */
[----:B------:R-:W-:-:S08]  /*34030*/  @!P5 IMAD.X R3, RZ, RZ, R6, P6 ;  /* 0x000000ffff03d224 */ /* 0x000fd000030e0606 */
[----:B------:R-:W-:Y:S05]  /*34040*/  WARPSYNC.COLLECTIVE R15, `(.L_x_11126) ;  /* 0x000000000f087348 */ /* 0x000fea0003c00000 */
[----:B------:R0:W1:Y:S02]  /*34050*/  SHFL.IDX P6, R14, R13, R12, R11 ;  /* 0x0000000c0d0e7389 */ /* 0x00006400000c000b */
[----:B01----:R-:W-:Y:S01]  /*34060*/  ENDCOLLECTIVE ;  /* 0x000000000000791b */ /* 0x003fe20003800000 */
.L_x_11126:
[----:B------:R-:W-:Y:S02]  /*34070*/  IMAD.MOV.U32 R13, RZ, RZ, R5 ;  /* 0x000000ffff0d7224 */ /* 0x000fe400078e0005 */
[----:B------:R-:W-:-:S07]  /*34080*/  IMAD.MOV.U32 R6, RZ, RZ, R14 ;  /* 0x000000ffff067224 */ /* 0x000fce00078e000e */
[----:B------:R-:W-:Y:S05]  /*34090*/  WARPSYNC.COLLECTIVE R15, `(.L_x_11127) ;  /* 0x000000000f087348 */ /* 0x000fea0003c00000 */
[----:B------:R0:W1:Y:S02]  /*340a0*/  SHFL.IDX P6, R14, R13, R12, R11 ;  /* 0x0000000c0d0e7389 */ /* 0x00006400000c000b */
[----:B01----:R-:W-:Y:S01]  /*340b0*/  ENDCOLLECTIVE ;  /* 0x000000000000791b */ /* 0x003fe20003800000 */
.L_x_11127:
        /* <DEDUP_REMOVED lines=18> */
.L_x_11128:
[----:B------:R-:W-:Y:S02]  /*341e0*/  IMAD.MOV.U32 R13, RZ, RZ, R5 ;  /* 0x000000ffff0d7224 */ /* 0x000fe400078e0005 */
[----:B------:R-:W-:-:S07]  /*341f0*/  IMAD.MOV.U32 R6, RZ, RZ, R14 ;  /* 0x000000ffff067224 */ /* 0x000fce00078e000e */
[----:B------:R-:W-:Y:S05]  /*34200*/  WARPSYNC.COLLECTIVE R15, `(.L_x_11129) ;  /* 0x000000000f087348 */ /* 0x000fea0003c00000 */
[----:B------:R0:W1:Y:S02]  /*34210*/  SHFL.IDX P6, R14, R13, R12, R11 ;  /* 0x0000000c0d0e7389 */ /* 0x00006400000c000b */
[----:B01----:R-:W-:Y:S01]  /*34220*/  ENDCOLLECTIVE ;  /* 0x000000000000791b */ /* 0x003fe20003800000 */
.L_x_11129:
        /* <DEDUP_REMOVED lines=11> */
[----:B------:R-:W-:-:S05]  /*342e0*/  @!P5 LEA R2, P6, R10, R2, 0x1 ;  /* 0x000000020a02d211 */ /* 0x000fca00078c08ff */
[----:B------:R-:W-:Y:S01]  /*342f0*/  @!P5 IMAD.X R3, RZ, RZ, R6, P6 ;  /* 0x000000ffff03d224 */ /* 0x000fe200030e0606 */
[----:B------:R-:W-:Y:S01]  /*34300*/  LOP3.LUT P6, RZ, R17, 0x8, RZ, 0xc0, !PT ;  /* 0x0000000811ff7812 */ /* 0x000fe200078cc0ff */
[----:B------:R-:W-:Y:S02]  /*34310*/  IMAD.MOV.U32 R7, RZ, RZ, R9 ;  /* 0x000000ffff077224 */ /* 0x000fe400078e0009 */
[----:B------:R-:W-:Y:S02]  /*34320*/  IMAD.MOV.U32 R13, RZ, RZ, R4 ;  /* 0x000000ffff0d7224 */ /* 0x000fe400078e0004 */
[----:B------:R-:W-:-:S08]  /*34330*/  IMAD.MOV.U32 R12, RZ, RZ, 0x5 ;  /* 0x00000005ff0c7424 */ /* 0x000fd000078e00ff */
[----:B------:R-:W-:-:S05]  /*34340*/  @!P6 LEA R9, R7, UR38, 0x1 ;  /* 0x000000260709ec11 */ /* 0x000fca000f8e08ff */
[----:B------:R0:W-:Y:S04]  /*34350*/  @!P6 LDGSTS.E.BYPASS.LTC128B.128 [R9+0x24400], desc[UR44][R2.64], !P3 ;  /* 0x244000000209efae */ /* 0x0001e8000d901d6c */
[----:B------:R0:W-:Y:S04]  /*34360*/  @!P6 LDGSTS.E.BYPASS.LTC128B.128 [R9+0x28400], desc[UR44][R2.64+0x80], !P0 ;  /* 0x284000800209efae */ /* 0x0001e8000c101d6c */
[----:B------:R0:W-:Y:S04]  /*34370*/  @!P6 LDGSTS.E.BYPASS.LTC128B.128 [R9+0x2c400], desc[UR44][R2.64+0x100], !P1 ;  /* 0x2c4001000209efae */ /* 0x0001e8000c901d6c */
[----:B------:R0:W-:Y:S02]  /*34380*/  @!P6 LDGSTS.E.BYPASS.LTC128B.128 [R9+0x30400], desc[UR44][R2.64+0x180], !P2 ;  /* 0x304001800209efae */ /* 0x0001e4000d101d6c */
[----:B0-----:R-:W-:Y:S05]  /*34390*/  WARPSYNC.COLLECTIVE R15, `(.L_x_11130) ;  /* 0x000000000f087348 */ /* 0x001fea0003c00000 */
[----:B------:R1:W2:Y:S02]  /*343a0*/  SHFL.IDX P6, R14, R13, R12, R11 ;  /* 0x0000000c0d0e7389 */ /* 0x0002a400000c000b */
[----:B012---:R-:W-:Y:S01]  /*343b0*/  ENDCOLLECTIVE ;  /* 0x000000000000791b */ /* 0x007fe20003800000 */
.L_x_11130:
[----:B------:R-:W-:Y:S02]  /*343c0*/  IMAD.MOV.U32 R13, RZ, RZ, R5 ;  /* 0x000000ffff0d7224 */ /* 0x000fe400078e0005 */
[----:B------:R-:W-:-:S07]  /*343d0*/  IMAD.MOV.U32 R6, RZ, RZ, R14 ;  /* 0x000000ffff067224 */ /* 0x000fce00078e000e */
[----:B------:R-:W-:Y:S05]  /*343e0*/  WARPSYNC.COLLECTIVE R15, `(.L_x_11131) ;  /* 0x000000000f087348 */ /* 0x000fea0003c00000 */
[----:B------:R0:W1:Y:S02]  /*343f0*/  SHFL.IDX P6, R14, R13, R12, R11 ;  /* 0x0000000c0d0e7389 */ /* 0x00006400000c000b */
[----:B01----:R-:W-:Y:S01]  /*34400*/  ENDCOLLECTIVE ;  /* 0x000000000000791b */ /* 0x003fe20003800000 */
.L_x_11131:
[----:B------:R-:W-:Y:S01]  /*34410*/  LOP3.LUT P4, RZ, R17, 0x4, RZ, 0xc0, !PT ;  /* 0x0000000411ff7812 */ /* 0x000fe2000788c0ff */
[----:B------:R-:W-:-:S12]  /*34420*/  IMAD.MOV.U32 R2, RZ, RZ, R14 ;  /* 0x000000ffff027224 */ /* 0x000fd800078e000e */
[----:B------:R-:W-:Y:S01]  /*34430*/  @!P4 LEA R2, P6, R10, R2, 0x1 ;  /* 0x000000020a02c211 */ /* 0x000fe200078c08ff */
[----:B------:R-:W-:Y:S02]  /*34440*/  IMAD.MOV.U32 R13, RZ, RZ, R4 ;  /* 0x000000ffff0d7224 */ /* 0x000fe400078e0004 */
[----:B------:R-:W-:Y:S02]  /*34450*/  IMAD.MOV.U32 R12, RZ, RZ, 0x6 ;  /* 0x00000006ff0c7424 */ /* 0x000fe400078e00ff */
[----:B------:R-:W-:-:S08]  /*34460*/  @!P4 IMAD.X R3, RZ, RZ, R6, P6 ;  /* 0x000000ffff03c224 */ /* 0x000fd000030e0606 */
[----:B------:R-:W-:Y:S05]  /*34470*/  WARPSYNC.COLLECTIVE R15, `(.L_x_11132) ;  /* 0x000000000f087348 */ /* 0x000fea0003c00000 */
[----:B------:R0:W1:Y:S02]  /*34480*/  SHFL.IDX P6, R14, R13, R12, R11 ;  /* 0x0000000c0d0e7389 */ /* 0x00006400000c000b */
[----:B01----:R-:W-:Y:S01]  /*34490*/  ENDCOLLECTIVE ;  /* 0x000000000000791b */ /* 0x003fe20003800000 */
.L_x_11132:
[----:B------:R-:W-:Y:S02]  /*344a0*/  IMAD.MOV.U32 R13, RZ, RZ, R5 ;  /* 0x000000ffff0d7224 */ /* 0x000fe400078e0005 */
[----:B------:R-:W-:-:S07]  /*344b0*/  IMAD.MOV.U32 R6, RZ, RZ, R14 ;  /* 0x000000ffff067224 */ /* 0x000fce00078e000e */
[----:B------:R-:W-:Y:S05]  /*344c0*/  WARPSYNC.COLLECTIVE R15, `(.L_x_11133) ;  /* 0x000000000f087348 */ /* 0x000fea0003c00000 */
[----:B------:R0:W1:Y:S02]  /*344d0*/  SHFL.IDX P6, R14, R13, R12, R11 ;  /* 0x0000000c0d0e7389 */ /* 0x00006400000c000b */
[----:B01----:R-:W-:Y:S01]  /*344e0*/  ENDCOLLECTIVE ;  /* 0x000000000000791b */ /* 0x003fe20003800000 */
.L_x_11133:
        /* <DEDUP_REMOVED lines=18> */
.L_x_11134:
[----:B------:R-:W-:-:S05]  /*34610*/  @!P5 LEA R9, R9, UR38, 0x1 ;  /* 0x000000260909dc11 */ /* 0x000fca000f8e08ff */
[----:B------:R-:W-:Y:S01]  /*34620*/  @!PT LDS RZ, [RZ] ;  /* 0x00000000fffff984 */ /* 0x000fe20000000800 */
[----:B------:R-:W-:Y:S01]  /*34630*/  @!PT LDS RZ, [RZ] ;  /* 0x00000000fffff984 */ /* 0x000fe20000000800 */
[----:B------:R-:W-:Y:S01]  /*34640*/  @!PT LDS RZ, [RZ] ;  /* 0x00000000fffff984 */ /* 0x000fe20000000800 */
[----:B------:R0:W-:Y:S04]  /*34650*/  @!P5 LDGSTS.E.BYPASS.LTC128B.128 [R9+0x25400], desc[UR44][R2.64], !P3 ;  /* 0x254000000209dfae */ /* 0x0001e8000d901d6c */
[----:B------:R0:W-:Y:S01]  /*34660*/  @!P5 LDGSTS.E.BYPASS.LTC128B.128 [R9+0x29400], desc[UR44][R2.64+0x80], !P0 ;  /* 0x294000800209dfae */ /* 0x0001e2000c101d6c */
[----:B------:R-:W-:-:S03]  /*34670*/  IMAD.MOV.U32 R13, RZ, RZ, R5 ;  /* 0x000000ffff0d7224 */ /* 0x000fc600078e0005 */
[----:B------:R0:W-:Y:S04]  /*34680*/  @!P5 LDGSTS.E.BYPASS.LTC128B.128 [R9+0x2d400], desc[UR44][R2.64+0x100], !P1 ;  /* 0x2d4001000209dfae */ /* 0x0001e8000c901d6c */
[----:B------:R0:W-:Y:S01]  /*34690*/  @!P5 LDGSTS.E.BYPASS.LTC128B.128 [R9+0x31400], desc[UR44][R2.64+0x180], !P2 ;  /* 0x314001800209dfae */ /* 0x0001e2000d101d6c */
[----:B------:R-:W-:-:S07]  /*346a0*/  IMAD.MOV.U32 R6, RZ, RZ, R14 ;  /* 0x000000ffff067224 */ /* 0x000fce00078e000e */
[----:B0-----:R-:W-:Y:S05]  /*346b0*/  WARPSYNC.COLLECTIVE R15, `(.L_x_11135) ;  /* 0x000000000f087348 */ /* 0x001fea0003c00000 */
[----:B------:R1:W2:Y:S02]  /*346c0*/  SHFL.IDX P6, R14, R13, R12, R11 ;  /* 0x0000000c0d0e7389 */ /* 0x0002a400000c000b */
[----:B012---:R-:W-:Y:S01]  /*346d0*/  ENDCOLLECTIVE ;  /* 0x000000000000791b */ /* 0x007fe20003800000 */
.L_x_11135:
[----:B------:R-:W-:Y:S05]  /*346e0*/  BRA `(.L_x_11136) ;  /* 0xffffffbc00a07947 */ /* 0x000fea000383ffff */
.L_x_11025:
[----:B0-----:R-:W-:-:S04]  /*346f0*/  IMAD.U32 R3, RZ, RZ, UR38 ;  /* 0x00000026ff037e24 */ /* 0x001fc8000f8e00ff */
[----:B------:R0:W2:Y:S03]  /*34700*/  SYNCS.PHASECHK.TRANS64.TRYWAIT P0, [R3+URZ+0x32420], R2 ;  /* 0x03242002030075a7 */ /* 0x0000a6000800017f */
[----:B--2---:R-:W-:Y:S05]  /*34710*/  @!P0 NANOSLEEP.SYNCS 0x989680 ;  /* 0x009896800000895d */ /* 0x004fea0003900000 */
[----:B------:R-:W2:Y:S02]  /*34720*/  @!P0 SYNCS.PHASECHK.TRANS64 P0, [R3+URZ+0x32420], R2 ;  /* 0x03242002030085a7 */ /* 0x000ea4000800007f */
[----:B--2---:R-:W-:Y:S05]  /*34730*/  @!P0 BRA `(.L_x_11025) ;  /* 0xfffffffc00ec8947 */ /* 0x004fea000383ffff */
[----:B------:R-:W-:Y:S05]  /*34740*/  BRA `(.L_x_11137) ;  /* 0xffffffc000047947 */ /* 0x000fea000383ffff */
.L_x_11028:
[----:B0-----:R-:W-:-:S04]  /*34750*/  IMAD.U32 R3, RZ, RZ, UR38 ;  /* 0x00000026ff037e24 */ /* 0x001fc8000f8e00ff */
[----:B------:R0:W2:Y:S03]  /*34760*/  SYNCS.PHASECHK.TRANS64.TRYWAIT P0, [R3+URZ+0x32460], R2 ;  /* 0x03246002030075a7 */ /* 0x0000a6000800017f */
[----:B--2---:R-:W-:Y:S05]  /*34770*/  @!P0 NANOSLEEP.SYNCS 0x989680 ;  /* 0x009896800000895d */ /* 0x004fea0003900000 */
[----:B------:R-:W2:Y:S02]  /*34780*/  @!P0 SYNCS.PHASECHK.TRANS64 P0, [R3+URZ+0x32460], R2 ;  /* 0x03246002030085a7 */ /* 0x000ea4000800007f */
[----:B--2---:R-:W-:Y:S05]  /*34790*/  @!P0 BRA `(.L_x_11028) ;  /* 0xfffffffc00ec8947 */ /* 0x004fea000383ffff */
[----:B------:R-:W-:Y:S05]  /*347a0*/  BRA `(.L_x_11138) ;  /* 0xffffffc000107947 */ /* 0x000fea000383ffff */
.L_x_11040:
[----:B-1----:R-:W-:-:S04]  /*347b0*/  IMAD.U32 R3, RZ, RZ, UR38 ;  /* 0x00000026ff037e24 */ /* 0x002fc8000f8e00ff */
[----:B------:R1:W2:Y:S03]  /*347c0*/  SYNCS.PHASECHK.TRANS64.TRYWAIT P0, [R3+URZ+0x32448], R2 ;  /* 0x03244802030075a7 */ /* 0x0002a6000800017f */
[----:B--2---:R-:W-:Y:S05]  /*347d0*/  @!P0 NANOSLEEP.SYNCS 0x989680 ;  /* 0x009896800000895d */ /* 0x004fea0003900000 */
[----:B------:R-:W2:Y:S02]  /*347e0*/  @!P0 SYNCS.PHASECHK.TRANS64 P0, [R3+URZ+0x32448], R2 ;  /* 0x03244802030085a7 */ /* 0x000ea4000800007f */
[----:B--2---:R-:W-:Y:S05]  /*347f0*/  @!P0 BRA `(.L_x_11040) ;  /* 0xfffffffc00ec8947 */ /* 0x004fea000383ffff */
[----:B------:R-:W-:Y:S05]  /*34800*/  BRA `(.L_x_11139) ;  /* 0xffffffc8000c7947 */ /* 0x000fea000383ffff */
.L_x_11045:
[----:B01----:R-:W-:-:S04]  /*34810*/  IMAD.U32 R3, RZ, RZ, UR38 ;  /* 0x00000026ff037e24 */ /* 0x003fc8000f8e00ff */
[----:B------:R0:W1:Y:S03]  /*34820*/  SYNCS.PHASECHK.TRANS64.TRYWAIT P0, [R3+URZ+0x32468], R2 ;  /* 0x03246802030075a7 */ /* 0x000066000800017f */
[----:B-1----:R-:W-:Y:S05]  /*34830*/  @!P0 NANOSLEEP.SYNCS 0x989680 ;  /* 0x009896800000895d */ /* 0x002fea0003900000 */
[----:B------:R-:W1:Y:S02]  /*34840*/  @!P0 SYNCS.PHASECHK.TRANS64 P0, [R3+URZ+0x32468], R2 ;  /* 0x03246802030085a7 */ /* 0x000e64000800007f */
[----:B-1----:R-:W-:Y:S05]  /*34850*/  @!P0 BRA `(.L_x_11045) ;  /* 0xfffffffc00ec8947 */ /* 0x002fea000383ffff */
[----:B------:R-:W-:Y:S05]  /*34860*/  BRA `(.L_x_11140) ;  /* 0xffffffc8006c7947 */ /* 0x000fea000383ffff */
.L_x_11056:
[----:B-1----:R-:W-:-:S04]  /*34870*/  IMAD.U32 R3, RZ, RZ, UR38 ;  /* 0x00000026ff037e24 */ /* 0x002fc8000f8e00ff */
[----:B------:R1:W2:Y:S03]  /*34880*/  SYNCS.PHASECHK.TRANS64.TRYWAIT P0, [R3+URZ+0x32440], R2 ;  /* 0x03244002030075a7 */ /* 0x0002a6000800017f */
[----:B--2---:R-:W-:Y:S05]  /*34890*/  @!P0 NANOSLEEP.SYNCS 0x989680 ;  /* 0x009896800000895d */ /* 0x004fea0003900000 */
[----:B------:R-:W2:Y:S02]  /*348a0*/  @!P0 SYNCS.PHASECHK.TRANS64 P0, [R3+URZ+0x32440], R2 ;  /* 0x03244002030085a7 */ /* 0x000ea4000800007f */
[----:B--2---:R-:W-:Y:S05]  /*348b0*/  @!P0 BRA `(.L_x_11056) ;  /* 0xfffffffc00ec8947 */ /* 0x004fea000383ffff */
[----:B------:R-:W-:Y:S05]  /*348c0*/  BRA `(.L_x_11141) ;  /* 0xffffffcc00e47947 */ /* 0x000fea000383ffff */
.L_x_11061:
[----:B01----:R-:W-:-:S04]  /*348d0*/  IMAD.U32 R3, RZ, RZ, UR38 ;  /* 0x00000026ff037e24 */ /* 0x003fc8000f8e00ff */
[----:B------:R0:W1:Y:S03]  /*348e0*/  SYNCS.PHASECHK.TRANS64.TRYWAIT P0, [R3+URZ+0x32460], R2 ;  /* 0x03246002030075a7 */ /* 0x000066000800017f */
[----:B-1----:R-:W-:Y:S05]  /*348f0*/  @!P0 NANOSLEEP.SYNCS 0x989680 ;  /* 0x009896800000895d */ /* 0x002fea0003900000 */
[----:B------:R-:W1:Y:S02]  /*34900*/  @!P0 SYNCS.PHASECHK.TRANS64 P0, [R3+URZ+0x32460], R2 ;  /* 0x03246002030085a7 */ /* 0x000e64000800007f */
[----:B-1----:R-:W-:Y:S05]  /*34910*/  @!P0 BRA `(.L_x_11061) ;  /* 0xfffffffc00ec8947 */ /* 0x002fea000383ffff */
[----:B------:R-:W-:Y:S05]  /*34920*/  BRA `(.L_x_11142) ;  /* 0xffffffd000487947 */ /* 0x000fea000383ffff */
.L_x_11073:
[----:B-1----:R-:W-:-:S04]  /*34930*/  IMAD.U32 R3, RZ, RZ, UR38 ;  /* 0x00000026ff037e24 */ /* 0x002fc8000f8e00ff */
[----:B------:R1:W2:Y:S03]  /*34940*/  SYNCS.PHASECHK.TRANS64.TRYWAIT P0, [R3+URZ+0x32448], R2 ;  /* 0x03244802030075a7 */ /* 0x0002a6000800017f */
[----:B--2---:R-:W-:Y:S05]  /*34950*/  @!P0 NANOSLEEP.SYNCS 0x989680 ;  /* 0x009896800000895d */ /* 0x004fea0003900000 */
[----:B------:R-:W2:Y:S02]  /*34960*/  @!P0 SYNCS.PHASECHK.TRANS64 P0, [R3+URZ+0x32448], R2 ;  /* 0x03244802030085a7 */ /* 0x000ea4000800007f */
[----:B--2---:R-:W-:Y:S05]  /*34970*/  @!P0 BRA `(.L_x_11073) ;  /* 0xfffffffc00ec8947 */ /* 0x004fea000383ffff */
[----:B------:R-:W-:Y:S05]  /*34980*/  BRA `(.L_x_11143) ;  /* 0xffffffd400cc7947 */ /* 0x000fea000383ffff */
.L_x_11078:
[----:B-1----:R-:W-:-:S04]  /*34990*/  IMAD.U32 R3, RZ, RZ, UR38 ;  /* 0x00000026ff037e24 */ /* 0x002fc8000f8e00ff */
[----:B------:R1:W2:Y:S03]  /*349a0*/  SYNCS.PHASECHK.TRANS64.TRYWAIT P0, [R3+URZ+0x32468], R2 ;  /* 0x03246802030075a7 */ /* 0x0002a6000800017f */
[----:B--2---:R-:W-:Y:S05]  /*349b0*/  @!P0 NANOSLEEP.SYNCS 0x989680 ;  /* 0x009896800000895d */ /* 0x004fea0003900000 */
[----:B------:R-:W2:Y:S02]  /*349c0*/  @!P0 SYNCS.PHASECHK.TRANS64 P0, [R3+URZ+0x32468], R2 ;  /* 0x03246802030085a7 */ /* 0x000ea4000800007f */
[----:B--2---:R-:W-:Y:S05]  /*349d0*/  @!P0 BRA `(.L_x_11078) ;  /* 0xfffffffc00ec8947 */ /* 0x004fea000383ffff */
[----:B------:R-:W-:Y:S05]  /*349e0*/  BRA `(.L_x_11144) ;  /* 0xffffffd800307947 */ /* 0x000fea000383ffff */
.L_x_11085:
[----:B-1----:R1:W2:Y:S02]  /*349f0*/  SYNCS.PHASECHK.TRANS64.TRYWAIT P0, [R2+URZ+0x32420], R7 ;  /* 0x03242007020075a7 */ /* 0x0022a4000800017f */
[----:B--2---:R-:W-:Y:S05]  /*34a00*/  @!P0 NANOSLEEP.SYNCS 0x989680 ;  /* 0x009896800000895d */ /* 0x004fea0003900000 */
[----:B------:R-:W2:Y:S02]  /*34a10*/  @!P0 SYNCS.PHASECHK.TRANS64 P0, [R2+URZ+0x32420], R7 ;  /* 0x03242007020085a7 */ /* 0x000ea4000800007f */
[----:B--2---:R-:W-:Y:S05]  /*34a20*/  @!P0 BRA `(.L_x_11085) ;  /* 0xfffffffc00f08947 */ /* 0x004fea000383ffff */
[----:B------:R-:W-:Y:S05]  /*34a30*/  BRA `(.L_x_11145) ;  /* 0xffffffdc004c7947 */ /* 0x000fea000383ffff */
.L_x_11086:
        /* <DEDUP_REMOVED lines=11> */
.L_x_11147:
[----:B------:R-:W-:Y:S05]  /*34af0*/  BSYNC B0 ;  /* 0x0000000000007941 */ /* 0x000fea0003800000 */
.L_x_11146:
[----:B------:R-:W-:Y:S05]  /*34b00*/  BRA `(.L_x_11148) ;  /* 0xffffffdc00307947 */ /* 0x000fea000383ffff */
.L_x_11087:
[----:B------:R-:W-:Y:S01]  /*34b10*/  BSSY B0, `(.L_x_11149) ;  /* 0x0000006000007945 */ /* 0x000fe20003800000 */
[----:B------:R-:W-:-:S07]  /*34b20*/  IMAD.MOV.U32 R15, RZ, RZ, -0x1 ;  /* 0xffffffffff0f7424 */ /* 0x000fce00078e00ff */
[----:B012---:R-:W-:Y:S05]  /*34b30*/  WARPSYNC.COLLECTIVE R15, `(.L_x_11150) ;  /* 0x000000000f0c7348 */ /* 0x007fea0003c00000 */
[----:B------:R-:W-:Y:S02]  /*34b40*/  ELECT P6, UR62, PT ;  /* 0x00000000003e782f */ /* 0x000fe400038c0000 */
[----:B------:R-:W-:Y:S01]  /*34b50*/  MOV R14, UR62 ;  /* 0x0000003e000e7c02 */ /* 0x000fe20008000f00 */
[----:B012---:R-:W-:Y:S10]  /*34b60*/  ENDCOLLECTIVE ;  /* 0x000000000000791b */ /* 0x007ff40003800000 */
.L_x_11150:
[----:B------:R-:W-:Y:S05]  /*34b70*/  BSYNC B0 ;  /* 0x0000000000007941 */ /* 0x000fea0003800000 */
.L_x_11149:
[----:B------:R-:W-:Y:S05]  /*34b80*/  BRA `(.L_x_11151) ;  /* 0xffffffdc00247947 */ /* 0x000fea000383ffff */
.L_x_11089:
[----:B0-----:R0:W1:Y:S02]  /*34b90*/  SYNCS.PHASECHK.TRANS64.TRYWAIT P0, [R8+URZ], R7 ;  /* 0x00000007080075a7 */ /* 0x001064000800017f */
[----:B-1----:R-:W-:Y:S05]  /*34ba0*/  @!P0 NANOSLEEP.SYNCS 0x989680 ;  /* 0x009896800000895d */ /* 0x002fea0003900000 */
[----:B------:R-:W1:Y:S02]  /*34bb0*/  @!P0 SYNCS.PHASECHK.TRANS64 P0, [R8+URZ], R7 ;  /* 0x00000007080085a7 */ /* 0x000e64000800007f */
[----:B-1----:R-:W-:Y:S05]  /*34bc0*/  @!P0 BRA `(.L_x_11089) ;  /* 0xfffffffc00f08947 */ /* 0x002fea000383ffff */
[----:B------:R-:W-:Y:S05]  /*34bd0*/  BRA `(.L_x_11152) ;  /* 0xffffffdc00587947 */ /* 0x000fea000383ffff */
.L_x_11090:
[----:B-1----:R1:W2:Y:S02]  /*34be0*/  SYNCS.PHASECHK.TRANS64.TRYWAIT P0, [R3+URZ], R0 ;  /* 0x00000000030075a7 */ /* 0x0022a4000800017f */
[----:B--2---:R-:W-:Y:S05]  /*34bf0*/  @!P0 NANOSLEEP.SYNCS 0x989680 ;  /* 0x009896800000895d */ /* 0x004fea0003900000 */
[----:B------:R-:W2:Y:S02]  /*34c00*/  @!P0 SYNCS.PHASECHK.TRANS64 P0, [R3+URZ], R0 ;  /* 0x00000000030085a7 */ /* 0x000ea4000800007f */
[----:B--2---:R-:W-:Y:S05]  /*34c10*/  @!P0 BRA `(.L_x_11090) ;  /* 0xfffffffc00f08947 */ /* 0x004fea000383ffff */
[----:B------:R-:W-:Y:S05]  /*34c20*/  BRA `(.L_x_11153) ;  /* 0xffffffdc004c7947 */ /* 0x000fea000383ffff */
.L_x_11092:
[----:B-1----:R1:W2:Y:S02]  /*34c30*/  SYNCS.PHASECHK.TRANS64.TRYWAIT P0, [R6+URZ], R7 ;  /* 0x00000007060075a7 */ /* 0x0022a4000800017f */
[----:B--2---:R-:W-:Y:S05]  /*34c40*/  @!P0 NANOSLEEP.SYNCS 0x989680 ;  /* 0x009896800000895d */ /* 0x004fea0003900000 */
[----:B------:R-:W2:Y:S02]  /*34c50*/  @!P0 SYNCS.PHASECHK.TRANS64 P0, [R6+URZ], R7 ;  /* 0x00000007060085a7 */ /* 0x000ea4000800007f */
[----:B--2---:R-:W-:Y:S05]  /*34c60*/  @!P0 BRA `(.L_x_11092) ;  /* 0xfffffffc00f08947 */ /* 0x004fea000383ffff */
[----:B------:R-:W-:Y:S05]  /*34c70*/  BRA `(.L_x_11154) ;  /* 0xffffffdc00507947 */ /* 0x000fea000383ffff */
        .type           $_ZN7cutlass13device_kernelIN5flash11enable_sm90INS1_16FlashAttnFwdSm90INS1_25CollectiveMainloopFwdSm90ILi2EN4cute5tupleIJNS5_1CILi1EEES8_S8_EEENS6_IJNS7_ILi128EEENS7_ILi96EEENS7_ILi64EEEEEELi256ENS_6half_tEfNS_4arch4Sm90ELb0ELb1ELb0ELb0ELb0ELb0ELb1ELb1ELb0ELb1ELb1ELb0EEENS1_21CollectiveEpilogueFwdINS6_IJSA_NS7_ILi256EEESB_EEES9_SE_SG_Li256ELb0ELb1ELb1ELb0EEENS1_19SingleTileSchedulerILb0ELb1ELb1ELi128EEEEEEEEEvNT_6ParamsE$_ZZN5flash25CollectiveMainloopFwdSm90ILi2EN4cute5tupleIJNS1_1CILi1EEES4_S4_EEENS2_IJNS3_ILi128EEENS3_ILi96EEENS3_ILi64EEEEEELi256EN7cutlass6half_tEfNSA_4arch4Sm90ELb0ELb1ELb0ELb0ELb0ELb0ELb1ELb1ELb0ELb1ELb1ELb0EE3mmaINS_16FlashAttnFwdSm90ISE_NS_21CollectiveEpilogueFwdINS2_IJS6_NS3_ILi256EEES7_EEES5_SB_SD_Li256ELb0ELb1ELb1ELb0EEENS_19SingleTileSchedulerILb0ELb1ELb1ELi128EEEE13SharedStorageENS1_6TensorINS1_11ArrayEngineIfLm128EEENS1_6LayoutINS2_IJNS2_IJNS3_ILi2EEEST_NS3_ILi32EEEEEES4_S4_EEENS2_IJNS2_IJS4_ST_NS3_ILi4EEEEEENS3_ILi0EEESZ_EEEEEEENS_7SoftmaxILi2ELi0EEEEEbRKNSE_6ParamsENSA_25PipelineTmaAsyncNoClusterILi2ENSA_16PipelineTmaAsyncILi2EEEEES1B_RNSA_13PipelineStateILj2EEERT0_RT1_iRiRKNS_16SeqlenInfoQKNewKILb0ELb0EEENS2_IJiiiiEEERT_ENKUliT_T0_T1_E_clIZSF_ISO_S12_S14_EbS17_S1B_S1B_S1E_S1G_S1I_iS1J_S1N_S1O_S1Q_EUlRS1R_iE1_NS3_ILb0EEENS3_ILb1EEEEEDaiS1R_S1S_S1T_,@function
        .size           $_ZN7cutlass13device_kernelIN5flash11enable_sm90INS1_16FlashAttnFwdSm90INS1_25CollectiveMainloopFwdSm90ILi2EN4cute5tupleIJNS5_1CILi1EEES8_S8_EEENS6_IJNS7_ILi128EEENS7_ILi96EEENS7_ILi64EEEEEELi256ENS_6half_tEfNS_4arch4Sm90ELb0ELb1ELb0ELb0ELb0ELb0ELb1ELb1ELb0ELb1ELb1ELb0EEENS1_21CollectiveEpilogueFwdINS6_IJSA_NS7_ILi256EEESB_EEES9_SE_SG_Li256ELb0ELb1ELb1ELb0EEENS1_19SingleTileSchedulerILb0ELb1ELb1ELi128EEEEEEEEEvNT_6ParamsE$_ZZN5flash25CollectiveMainloopFwdSm90ILi2EN4cute5tupleIJNS1_1CILi1EEES4_S4_EEENS2_IJNS3_ILi128EEENS3_ILi96EEENS3_ILi64EEEEEELi256EN7cutlass6half_tEfNSA_4arch4Sm90ELb0ELb1ELb0ELb0ELb0ELb0ELb1ELb1ELb0ELb1ELb1ELb0EE3mmaINS_16FlashAttnFwdSm90ISE_NS_21CollectiveEpilogueFwdINS2_IJS6_NS3_ILi256EEES7_EEES5_SB_SD_Li256ELb0ELb1ELb1ELb0EEENS_19SingleTileSchedulerILb0ELb1ELb1ELi128EEEE13SharedStorageENS1_6TensorINS1_11ArrayEngineIfLm128EEENS1_6LayoutINS2_IJNS2_IJNS3_ILi2EEEST_NS3_ILi32EEEEEES4_S4_EEENS2_IJNS2_IJS4_ST_NS3_ILi4EEEEEENS3_ILi0EEESZ_EEEEEEENS_7SoftmaxILi2ELi0EEEEEbRKNSE_6ParamsENSA_25PipelineTmaAsyncNoClusterILi2ENSA_16PipelineTmaAsyncILi2EEEEES1B_RNSA_13PipelineStateILj2EEERT0_RT1_iRiRKNS_16SeqlenInfoQKNewKILb0ELb0EEENS2_IJiiiiEEERT_ENKUliT_T0_T1_E_clIZSF_ISO_S12_S14_EbS17_S1B_S1B_S1E_S1G_S1I_iS1J_S1N_S1O_S1Q_EUlRS1R_iE1_NS3_ILb0EEENS3_ILb1EEEEEDaiS1R_S1S_S1T_,(.L_x_15021 - $_ZN7cutlass13device_kernelIN5flash11enable_sm90INS1_16FlashAttnFwdSm90INS1_25CollectiveMainloopFwdSm90ILi2EN4cute5tupleIJNS5_1CILi1EEES8_S8_EEENS6_IJNS7_ILi128EEENS7_ILi96EEENS7_ILi64EEEEEELi256ENS_6half_tEfNS_4arch4Sm90ELb0ELb1ELb0ELb0ELb0ELb0ELb1ELb1ELb0ELb1ELb1ELb0EEENS1_21CollectiveEpilogueFwdINS6_IJSA_NS7_ILi256EEESB_EEES9_SE_SG_Li256ELb0ELb1ELb1ELb0EEENS1_19SingleTileSchedulerILb0ELb1ELb1ELi128EEEEEEEEEvNT_6ParamsE$_ZZN5flash25CollectiveMainloopFwdSm90ILi2EN4cute5tupleIJNS1_1CILi1EEES4_S4_EEENS2_IJNS3_ILi128EEENS3_ILi96EEENS3_ILi64EEEEEELi256EN7cutlass6half_tEfNSA_4arch4Sm90ELb0ELb1ELb0ELb0ELb0ELb0ELb1ELb1ELb0ELb1ELb1ELb0EE3mmaINS_16FlashAttnFwdSm90ISE_NS_21CollectiveEpilogueFwdINS2_IJS6_NS3_ILi256EEES7_EEES5_SB_SD_Li256ELb0ELb1ELb1ELb0EEENS_19SingleTileSchedulerILb0ELb1ELb1ELi128EEEE13SharedStorageENS1_6TensorINS1_11ArrayEngineIfLm128EEENS1_6LayoutINS2_IJNS2_IJNS3_ILi2EEEST_NS3_ILi32EEEEEES4_S4_EEENS2_IJNS2_IJS4_ST_NS3_ILi4EEEEEENS3_ILi0EEESZ_EEEEEEENS_7SoftmaxILi2ELi0EEEEEbRKNSE_6ParamsENSA_25PipelineTmaAsyncNoClusterILi2ENSA_16PipelineTmaAsyncILi2EEEEES1B_RNSA_13PipelineStateILj2EEERT0_RT1_iRiRKNS_16SeqlenInfoQKNewKILb0ELb0EEENS2_IJiiiiEEERT_ENKUliT_T0_T1_E_clIZSF_ISO_S12_S14_EbS17_S1B_S1B_S1E_S1G_S1I_iS1J_S1N_S1O_S1Q_EUlRS1R_iE1_NS3_ILb0EEENS3_ILb1EEEEEDaiS1R_S1S_S1T_)
$_ZN7cutlass13device_kernelIN5flash11enable_sm90INS1_16FlashAttnFwdSm90INS1_25CollectiveMainloopFwdSm90ILi2EN4cute5tupleIJNS5_1CILi1EEES8_S8_EEENS6_IJNS7_ILi128EEENS7_ILi96EEENS7_ILi64EEEEEELi256ENS_6half_tEfNS_4arch4Sm90ELb0ELb1ELb0ELb0ELb0ELb0ELb1ELb1ELb0ELb1ELb1ELb0EEENS1_21CollectiveEpilogueFwdINS6_IJSA_NS7_ILi256EEESB_EEES9_SE_SG_Li256ELb0ELb1ELb1ELb0EEENS1_19SingleTileSchedulerILb0ELb1ELb1ELi128EEEEEEEEEvNT_6ParamsE$_ZZN5flash25CollectiveMainloopFwdSm90ILi2EN4cute5tupleIJNS1_1CILi1EEES4_S4_EEENS2_IJNS3_ILi128EEENS3_ILi96EEENS3_ILi64EEEEEELi256EN7cutlass6half_tEfNSA_4arch4Sm90ELb0ELb1ELb0ELb0ELb0ELb0ELb1ELb1ELb0ELb1ELb1ELb0EE3mmaINS_16FlashAttnFwdSm90ISE_NS_21CollectiveEpilogueFwdINS2_IJS6_NS3_ILi256EEES7_EEES5_SB_SD_Li256ELb0ELb1ELb1ELb0EEENS_19SingleTileSchedulerILb0ELb1ELb1ELi128EEEE13SharedStorageENS1_6TensorINS1_11ArrayEngineIfLm128EEENS1_6LayoutINS2_IJNS2_IJNS3_ILi2EEEST_NS3_ILi32EEEEEES4_S4_EEENS2_IJNS2_IJS4_ST_NS3_ILi4EEEEEENS3_ILi0EEESZ_EEEEEEENS_7SoftmaxILi2ELi0EEEEEbRKNSE_6ParamsENSA_25PipelineTmaAsyncNoClusterILi2ENSA_16PipelineTmaAsyncILi2EEEEES1B_RNSA_13PipelineStateILj2EEERT0_RT1_iRiRKNS_16SeqlenInfoQKNewKILb0ELb0EEENS2_IJiiiiEEERT_ENKUliT_T0_T1_E_clIZSF_ISO_S12_S14_EbS17_S1B_S1B_S1E_S1G_S1I_iS1J_S1N_S1O_S1Q_EUlRS1R_iE1_NS3_ILb0EEENS3_ILb1EEEEEDaiS1R_S1S_S1T_:
[----:B------:R-:W-:Y:S05]  /*34c80*/  YIELD ;  /* 0x0000000000007946 */ /* 0x000fea0003800000 */
[----:B------:R-:W-:Y:S02]  /*34c90*/  ULDC UR4, c[0x0][0x20] ;  /* 0x0000080000047ab9 */ /* 0x000fe40000000800 */
[----:B------:R-:W-:-:S05]  /*34ca0*/  VIADD R164, R155, -UR4 ;  /* 0x800000049ba47c36 */ /* 0x000fca0008000000 */
[----:B------:R-:W2:Y:S01]  /*34cb0*/  LDL.64 R2, [R164] ;  /* 0x00000000a4027983 */ /* 0x000ea20000100a00 */
[----:B------:R-:W0:Y:S02]  /*34cc0*/  LDC.64 R4, c[0x0][0x208] ;  /* 0x00008200ff047b82 */ /* 0x000e240000000a00 */
[----:B0-----:R-:W-:Y:S02]  /*34cd0*/  R2UR UR4, R4 ;  /* 0x00000000040472ca */ /* 0x001fe400000e0000 */
[----:B------:R-:W-:-:S13]  /*34ce0*/  R2UR UR5, R5 ;  /* 0x00000000050572ca */ /* 0x000fda00000e0000 */
[----:B--2---:R-:W2:Y:S01]  /*34cf0*/  LD.E R6, desc[UR4][R2.64] ;  /* 0x0000000402067980 */ /* 0x004ea2000c101900 */
[----:B------:R-:W-:Y:S02]  /*34d00*/  R2UR UR4, R4 ;  /* 0x00000000040472ca */ /* 0x000fe400000e0000 */
[----:B------:R-:W-:Y:S01]  /*34d10*/  R2UR UR5, R5 ;  /* 0x00000000050572ca */ /* 0x000fe200000e0000 */
[----:B--2---:R-:W-:-:S12]  /*34d20*/  VIADD R11, R6, 0x1 ;  /* 0x00000001060b7836 */ /* 0x004fd80000000000 */
[----:B------:R-:W2:Y:S01]  /*34d30*/  LD.E R6, desc[UR4][R2.64+0x8] ;  /* 0x0000080402067980 */ /* 0x000ea2000c101900 */
[----:B------:R-:W-:-:S13]  /*34d40*/  ISETP.NE.AND P1, PT, R11, 0x2, PT ;  /* 0x000000020b00780c */ /* 0x000fda0003f25270 */
[----:B------:R-:W-:Y:S02]  /*34d50*/  @!P1 R2UR UR6, R4 ;  /* 0x00000000040692ca */ /* 0x000fe400000e0000 */
[----:B------:R-:W-:-:S13]  /*34d60*/  @!P1 R2UR UR7, R5 ;  /* 0x00000000050792ca */ /* 0x000fda00000e0000 */
[----:B------:R-:W3:Y:S01]  /*34d70*/  @!P1 LD.E R7, desc[UR6][R2.64+0x4] ;  /* 0x0000040602079980 */ /* 0x000ee2000c101900 */
[C---:B------:R-:W-:Y:S02]  /*34d80*/  R2UR UR4, R4.reuse ;  /* 0x00000000040472ca */ /* 0x040fe400000e0000 */
[C---:B------:R-:W-:Y:S02]  /*34d90*/  R2UR UR5, R5.reuse ;  /* 0x00000000050572ca */ /* 0x040fe400000e0000 */
[C---:B------:R-:W-:Y:S02]  /*34da0*/  R2UR UR6, R4.reuse ;  /* 0x00000000040672ca */ /* 0x040fe400000e0000 */
[C---:B------:R-:W-:Y:S02]  /*34db0*/  R2UR UR7, R5.reuse ;  /* 0x00000000050772ca */ /* 0x040fe400000e0000 */
[----:B------:R-:W-:Y:S02]  /*34dc0*/  @!P1 R2UR UR8, R4 ;  /* 0x00000000040892ca */ /* 0x000fe400000e0000 */
[----:B------:R-:W-:-:S02]  /*34dd0*/  @!P1 R2UR UR9, R5 ;  /* 0x00000000050992ca */ /* 0x000fc400000e0000 */
[----:B------:R-:W-:Y:S02]  /*34de0*/  @!P1 R2UR UR10, R4 ;  /* 0x00000000040a92ca */ /* 0x000fe400000e0000 */
[----:B------:R-:W-:Y:S01]  /*34df0*/  @!P1 R2UR UR11, R5 ;  /* 0x00000000050b92ca */ /* 0x000fe200000e0000 */
[----:B------:R-:W-:Y:S08]  /*34e00*/  ST.E desc[UR4][R2.64], R11 ;  /* 0x0000000b02007985 */ /* 0x000ff0000c101904 */
[----:B------:R-:W-:Y:S01]  /*34e10*/  @!P1 ST.E desc[UR8][R2.64], RZ ;  /* 0x000000ff02009985 */ /* 0x000fe2000c101908 */
[----:B--2---:R-:W-:-:S05]  /*34e20*/  VIADD R13, R6, 0x1 ;  /* 0x00000001060d7836 */ /* 0x004fca0000000000 */
[----:B------:R-:W-:Y:S01]  /*34e30*/  ST.E desc[UR6][R2.64+0x8], R13 ;  /* 0x0000080d02007985 */ /* 0x000fe2000c101906 */
[----:B---3--:R-:W-:-:S05]  /*34e40*/  @!P1 LOP3.LUT R15, R7, 0x1, RZ, 0x3c, !PT ;  /* 0x00000001070f9812 */ /* 0x008fca00078e3cff */
[----:B------:R0:W-:Y:S04]  /*34e50*/  @!P1 ST.E desc[UR10][R2.64+0x4], R15 ;  /* 0x0000040f02009985 */ /* 0x0001e8000c10190a */
[----:B------:R-:W2:Y:S01]  /*34e60*/  LDL.64 R8, [R164+0x18] ;  /* 0x00001800a4087983 */ /* 0x000ea20000100a00 */
[----:B------:R-:W-:Y:S02]  /*34e70*/  R2UR UR4, R4 ;  /* 0x00000000040472ca */ /* 0x000fe400000e0000 */
[----:B------:R-:W-:Y:S01]  /*34e80*/  R2UR UR5, R5 ;  /* 0x00000000050572ca */ /* 0x000fe200000e0000 */
[----:B------:R-:W3:-:S12]  /*34e90*/  LDL.64 R6, [R164] ;  /* 0x00000000a4067983 */ /* 0x000ed80000100a00 */
[----:B--2---:R-:W2:Y:S01]  /*34ea0*/  LD.E R10, desc[UR4][R8.64+0x1c] ;  /* 0x00001c04080a7980 */ /* 0x004ea2000c101900 */
[C---:B------:R-:W-:Y:S02]  /*34eb0*/  R2UR UR4, R4.reuse ;  /* 0x00000000040472ca */ /* 0x040fe400000e0000 */
[C---:B------:R-:W-:Y:S02]  /*34ec0*/  R2UR UR5, R5.reuse ;  /* 0x00000000050572ca */ /* 0x040fe400000e0000 */
[----:B------:R-:W-:Y:S02]  /*34ed0*/  R2UR UR6, R4 ;  /* 0x00000000040672ca */ /* 0x000fe400000e0000 */
[----:B------:R-:W-:Y:S01]  /*34ee0*/  R2UR UR7, R5 ;  /* 0x00000000050772ca */ /* 0x000fe200000e0000 */
[----:B------:R-:W-:Y:S01]  /*34ef0*/  BSSY B3, `(.L_x_11155) ;  /* 0x0000009000037945 */ /* 0x000fe20003800000 */
[----:B0-----:R-:W-:Y:S02]  /*34f00*/  IMAD.MOV.U32 R2, RZ, RZ, R153 ;  /* 0x000000ffff027224 */ /* 0x001fe400078e0099 */
[----:B------:R-:W-:-:S05]  /*34f10*/  IMAD.MOV.U32 R3, RZ, RZ, R152 ;  /* 0x000000ffff037224 */ /* 0x000fca00078e0098 */
[----:B---3--:R0:W5:Y:S04]  /*34f20*/  LD.E R12, desc[UR4][R6.64] ;  /* 0x00000004060c7980 */ /* 0x008168000c101900 */
[----:B------:R0:W5:Y:S01]  /*34f30*/  LD.E R14, desc[UR6][R6.64+0x4] ;  /* 0x00000406060e7980 */ /* 0x000162000c101900 */
[----:B--2---:R-:W-:-:S04]  /*34f40*/  LOP3.LUT R10, R10, 0x1, RZ, 0xfc, !PT ;  /* 0x000000010a0a7812 */ /* 0x004fc800078efcff */
[----:B------:R-:W-:-:S13]  /*34f50*/  ISETP.NE.AND P1, PT, R10, 0x3, PT ;  /* 0x000000030a00780c */ /* 0x000fda0003f25270 */
[----:B0-----:R-:W-:Y:S05]  /*34f60*/  @!P1 BRA `(.L_x_11156) ;  /* 0x0000000000049947 */ /* 0x001fea0003800000 */
[----:B------:R-:W-:Y:S01]  /*34f70*/  BPT.TRAP 0x1 ;  /* 0x000000040000795c */ /* 0x000fe20000300000 */
.L_x_11156:
[----:B------:R-:W-:Y:S05]  /*34f80*/  BSYNC B3 ;  /* 0x0000000000037941 */ /* 0x000fea0003800000 */
.L_x_11155:
[----:B------:R-:W-:Y:S02]  /*34f90*/  R2UR UR4, R4 ;  /* 0x00000000040472ca */ /* 0x000fe400000e0000 */
[----:B------:R-:W-:-:S13]  /*34fa0*/  R2UR UR5, R5 ;  /* 0x00000000050572ca */ /* 0x000fda00000e0000 */
[----:B------:R-:W2:Y:S01]  /*34fb0*/  LD.E.64 R10, desc[UR4][R8.64+0x8] ;  /* 0x00000804080a7980 */ /* 0x000ea2000c101b00 */
[----:B-----5:R-:W-:Y:S02]  /*34fc0*/  SHF.L.U32 R15, R14, 0x1f, RZ ;  /* 0x0000001f0e0f7819 */ /* 0x020fe400000006ff */
[----:B--2---:R-:W-:-:S05]  /*34fd0*/  MOV R11, R10 ;  /* 0x0000000a000b7202 */ /* 0x004fca0000000f00 */
[----:B------:R-:W-:-:S04]  /*34fe0*/  IMAD R12, R12, 0x8, R11 ;  /* 0x000000080c0c7824 */ /* 0x000fc800078e020b */
[----:B------:R0:W1:Y:S01]  /*34ff0*/  SYNCS.PHASECHK.TRANS64.TRYWAIT P1, [R12+URZ], R15 ;  /* 0x0000000f0c0075a7 */ /* 0x000062000802017f */
[----:B------:R-:W2:Y:S01]  /*35000*/  LD.E R13, desc[UR4][R8.64+0x1c] ;  /* 0x00001c04080d7980 */ /* 0x000ea2000c101900 */
[----:B------:R-:W-:Y:S02]  /*35010*/  R2UR UR6, R4 ;  /* 0x00000000040672ca */ /* 0x000fe400000e0000 */
[----:B------:R-:W-:Y:S01]  /*35020*/  R2UR UR7, R5 ;  /* 0x00000000050772ca */ /* 0x000fe200000e0000 */
[----:B------:R0:W5:Y:S01]  /*35030*/  LD.E R10, desc[UR4][R6.64] ;  /* 0x00000004060a7980 */ /* 0x000162000c101900 */
[----:B------:R-:W-:Y:S11]  /*35040*/  BSSY B3, `(.L_x_11157) ;  /* 0x0000006000037945 */ /* 0x000ff60003800000 */
[----:B------:R0:W5:Y:S01]  /*35050*/  LD.E R11, desc[UR6][R6.64+0x4] ;  /* 0x00000406060b7980 */ /* 0x000162000c101900 */
[----:B--2---:R-:W-:-:S04]  /*35060*/  LOP3.LUT R13, R13, 0x1, RZ, 0xfc, !PT ;  /* 0x000000010d0d7812 */ /* 0x004fc800078efcff */
[----:B------:R-:W-:-:S13]  /*35070*/  ISETP.NE.AND P2, PT, R13, 0x3, PT ;  /* 0x000000030d00780c */ /* 0x000fda0003f45270 */
[----:B01----:R-:W-:Y:S05]  /*35080*/  @!P2 BRA `(.L_x_11158) ;  /* 0x000000000004a947 */ /* 0x003fea0003800000 */
[----:B------:R-:W-:Y:S01]  /*35090*/  BPT.TRAP 0x1 ;  /* 0x000000040000795c */ /* 0x000fe20000300000 */
.L_x_11158:
[----:B------:R-:W-:Y:S05]  /*350a0*/  BSYNC B3 ;  /* 0x0000000000037941 */ /* 0x000fea0003800000 */
.L_x_11157:
[----:B------:R-:W-:Y:S04]  /*350b0*/  BSSY B3, `(.L_x_11159) ;  /* 0x000000a000037945 */ /* 0x000fe80003800000 */
[----:B------:R-:W-:Y:S05]  /*350c0*/  @P1 BRA `(.L_x_11160) ;  /* 0x0000000000201947 */ /* 0x000fea0003800000 */
[----:B------:R-:W-:Y:S02]  /*350d0*/  R2UR UR4, R4 ;  /* 0x00000000040472ca */ /* 0x000fe400000e0000 */
[----:B------:R-:W-:-:S13]  /*350e0*/  R2UR UR5, R5 ;  /* 0x00000000050572ca */ /* 0x000fda00000e0000 */
[----:B------:R-:W2:Y:S01]  /*350f0*/  LD.E.64 R8, desc[UR4][R8.64+0x8] ;  /* 0x0000080408087980 */ /* 0x000ea2000c101b00 */
[----:B-----5:R-:W-:Y:S02]  /*35100*/  SHF.L.U32 R11, R11, 0x1f, RZ ;  /* 0x0000001f0b0b7819 */ /* 0x020fe400000006ff */
[----:B--2---:R-:W-:-:S05]  /*35110*/  MOV R7, R8 ;  /* 0x0000000800077202 */ /* 0x004fca0000000f00 */
[----:B------:R-:W-:-:S04]  /*35120*/  IMAD R10, R10, 0x8, R7 ;  /* 0x000000080a0a7824 */ /* 0x000fc800078e0207 */
[----:B------:R-:W0:Y:S02]  /*35130*/  SYNCS.PHASECHK.TRANS64.TRYWAIT P1, [R10+URZ], R11 ;  /* 0x0000000b0a0075a7 */ /* 0x000e24000802017f */
[----:B0-----:R-:W-:Y:S05]  /*35140*/  @!P1 BRA `(.L_x_11161) ;  /* 0x000001b000249947 */ /* 0x001fea0003800000 */
.L_x_11160:
[----:B------:R-:W-:Y:S05]  /*35150*/  BSYNC B3 ;  /* 0x0000000000037941 */ /* 0x000fea0003800000 */
.L_x_11159:
[----:B0----5:R-:W2:Y:S04]  /*35160*/  LDL.64 R10, [R164] ;  /* 0x00000000a40a7983 */ /* 0x021ea80000100a00 */
[----:B------:R-:W3:Y:S01]  /*35170*/  LDL.64 R8, [R164+0x28] ;  /* 0x00002800a4087983 */ /* 0x000ee20000100a00 */
[C---:B------:R-:W-:Y:S02]  /*35180*/  R2UR UR6, R4.reuse ;  /* 0x00000000040672ca */ /* 0x040fe400000e0000 */
[C---:B------:R-:W-:Y:S01]  /*35190*/  R2UR UR7, R5.reuse ;  /* 0x00000000050772ca */ /* 0x040fe200000e0000 */
[----:B------:R-:W4:Y:S01]  /*351a0*/  LDL.64 R6, [R164+0x20] ;  /* 0x00002000a4067983 */ /* 0x000f220000100a00 */
[C---:B------:R-:W-:Y:S02]  /*351b0*/  R2UR UR4, R4.reuse ;  /* 0x00000000040472ca */ /* 0x040fe400000e0000 */
[----:B------:R-:W-:Y:S01]  /*351c0*/  R2UR UR5, R5 ;  /* 0x00000000050572ca */ /* 0x000fe200000e0000 */
[----:B------:R-:W4:Y:S08]  /*351d0*/  LDL.64 R12, [R164+0x8] ;  /* 0x00000800a40c7983 */ /* 0x000f300000100a00 */
[----:B--2---:R-:W2:Y:S04]  /*351e0*/  LD.E R11, desc[UR6][R10.64] ;  /* 0x000000060a0b7980 */ /* 0x004ea8000c101900 */
[----:B---3--:R-:W2:Y:S01]  /*351f0*/  LD.E.64 R14, desc[UR4][R8.64] ;  /* 0x00000004080e7980 */ /* 0x008ea2000c101b00 */
[----:B------:R-:W-:Y:S05]  /*35200*/  WARPSYNC.ALL ;  /* 0x0000000000007948 */ /* 0x000fea0003800000 */
[----:B------:R-:W-:-:S02]  /*35210*/  R2UR UR4, R4 ;  /* 0x00000000040472ca */ /* 0x000fc400000e0000 */
[C---:B------:R-:W-:Y:S02]  /*35220*/  R2UR UR5, R5.reuse ;  /* 0x00000000050572ca */ /* 0x040fe400000e0000 */
[----:B------:R-:W-:Y:S02]  /*35230*/  R2UR UR6, R4 ;  /* 0x00000000040672ca */ /* 0x000fe400000e0000 */
[----:B------:R-:W-:-:S09]  /*35240*/  R2UR UR7, R5 ;  /* 0x00000000050772ca */ /* 0x000fd200000e0000 */
[----:B----4-:R0:W-:Y:S04]  /*35250*/  ST.E desc[UR4][R12.64], RZ ;  /* 0x000000ff0c007985 */ /* 0x0101e8000c101904 */
[----:B------:R-:W3:Y:S01]  /*35260*/  LD.E.64 R8, desc[UR6][R6.64] ;  /* 0x0000000606087980 */ /* 0x000ee2000c101b00 */
[----:B--2---:R-:W-:Y:S01]  /*35270*/  IMAD R10, R11, 0x300, R14 ;  /* 0x000003000b0a7824 */ /* 0x004fe200078e020e */
[----:B------:R-:W-:Y:S01]  /*35280*/  WARPGROUP.ARRIVE ;  /* 0x00000000000079c5 */ /* 0x000fe20000000000 */
[----:B------:R-:W-:Y:S01]  /*35290*/  IMAD.MOV.U32 R11, RZ, RZ, R15 ;  /* 0x000000ffff0b7224 */ /* 0x000fe200078e000f */
[----:B------:R-:W-:Y:S01]  /*352a0*/  R2UR UR8, R4 ;  /* 0x00000000040872ca */ /* 0x000fe200000e0000 */
[----:B------:R-:W-:Y:S01]  /*352b0*/  IMAD.MOV.U32 R191, RZ, RZ, 0x1 ;  /* 0x00000001ffbf7424 */ /* 0x000fe200078e00ff */
[----:B------:R-:W-:-:S02]  /*352c0*/  R2UR UR6, R10 ;  /* 0x000000000a0672ca */ /* 0x000fc400000e0000 */
[----:B------:R-:W-:Y:S02]  /*352d0*/  R2UR UR7, R11 ;  /* 0x000000000b0772ca */ /* 0x000fe400000e0000 */
[C---:B------:R-:W-:Y:S02]  /*352e0*/  R2UR UR9, R5.reuse ;  /* 0x00000000050972ca */ /* 0x040fe400000e0000 */
[----:B------:R-:W-:Y:S02]  /*352f0*/  R2UR UR10, R4 ;  /* 0x00000000040a72ca */ /* 0x000fe400000e0000 */
[----:B------:R-:W-:Y:S02]  /*35300*/  R2UR UR11, R5 ;  /* 0x00000000050b72ca */ /* 0x000fe400000e0000 */
[----:B---3--:R-:W-:Y:S02]  /*35310*/  R2UR UR4, R8 ;  /* 0x00000000080472ca */ /* 0x008fe400000e0000 */
[----:B------:R-:W-:-:S13]  /*35320*/  R2UR UR5, R9 ;  /* 0x00000000090572ca */ /* 0x000fda00000e0000 */
[----:B------:R-:W-:Y:S03]  /*35330*/  HGMMA.64x96x16.F32 R24, gdesc[UR4], RZ, !UPT, gsb0 ;  /* 0x01600000041879f0 */ /* 0x000fe6000c0008ff */
[----:B------:R-:W-:Y:S02]  /*35340*/  WARPGROUP.DEPBAR.LE gsb0, 0x0 ;  /* 0x00008000000079c5 */ /* 0x000fe40000010000 */
[----:B------:R0:W-:Y:S04]  /*35350*/  ST.E desc[UR8][R12.64], R191 ;  /* 0x000000bf0c007985 */ /* 0x0001e8000c101908 */
[----:B------:R-:W2:Y:S01]  /*35360*/  LD.E.64 R8, desc[UR10][R6.64] ;  /* 0x0000000a06087980 */ /* 0x000ea2000c101b00 */
[----:B------:R-:W-:Y:S01]  /*35370*/  VIADD R14, R10, 0x2 ;  /* 0x000000020a0e7836 */ /* 0x000fe20000000000 */
[----:B------:R-:W-:Y:S01]  /*35380*/  R2UR UR7, R15 ;  /* 0x000000000f0772ca */ /* 0x000fe200000e0000 */
[----:B------:R-:W-:Y:S01]  /*35390*/  WARPGROUP.ARRIVE ;  /* 0x00000000000079c5 */ /* 0x000fe20000000000 */
[----:B------:R-:W-:-:S02]  /*353a0*/  R2UR UR8, R4 ;  /* 0x00000000040872ca */ /* 0x000fc400000e0000 */
[----:B------:R-:W-:Y:S02]  /*353b0*/  R2UR UR6, R14 ;  /* 0x000000000e0672ca */ /* 0x000fe400000e0000 */
[C---:B------:R-:W-:Y:S02]  /*353c0*/  R2UR UR9, R5.reuse ;  /* 0x00000000050972ca */ /* 0x040fe400000e0000 */
[----:B------:R-:W-:Y:S02]  /*353d0*/  R2UR UR10, R4 ;  /* 0x00000000040a72ca */ /* 0x000fe400000e0000 */
[----:B------:R-:W-:Y:S01]  /*353e0*/  R2UR UR11, R5 ;  /* 0x00000000050b72ca */ /* 0x000fe200000e0000 */
[----:B--2---:R-:W-:Y:S01]  /*353f0*/  VIADD R8, R8, 0x2 ;  /* 0x0000000208087836 */ /* 0x004fe20000000000 */
[----:B------:R-:W-:-:S04]  /*35400*/  R2UR UR5, R9 ;  /* 0x00000000090572ca */ /* 0x000fc800000e0000 */
[----:B------:R-:W-:-:S13]  /*35410*/  R2UR UR4, R8 ;  /* 0x00000000080472ca */ /* 0x000fda00000e0000 */
[----:B------:R-:W-:Y:S03]  /*35420*/  HGMMA.64x96x16.F32 R24, gdesc[UR4], R24, gsb0 ;  /* 0x01600000041879f0 */ /* 0x000fe60008000818 */
        /* <DEDUP_REMOVED lines=19> */
[----:B------:R-:W-:Y:S01]  /*35560*/  WARPGROUP.ARRIVE ;  /* 0x00000000000079c5 */ /* 0x000fe20000000000 */
[----:B------:R-:W-:Y:S01]  /*35570*/  IMAD.MOV.U32 R11, RZ, RZ, R15 ;  /* 0x000000ffff0b7224 */ /* 0x000fe200078e000f */
[----:B------:R-:W-:-:S02]  /*35580*/  R2UR UR8, R4 ;  /* 0x00000000040872ca */ /* 0x000fc400000e0000 */
[----:B------:R-:W-:Y:S02]  /*35590*/  R2UR UR6, R10 ;  /* 0x000000000a0672ca */ /* 0x000fe400000e0000 */
        /* <DEDUP_REMOVED lines=8> */
[----:B------:R-:W2:Y:S01]  /*35620*/  LDL.64 R8, [R164+0x40] ;  /* 0x00004000a4087983 */ /* 0x000ea20000100a00 */
[----:B------:R-:W-:-:S02]  /*35630*/  R2UR UR4, R4 ;  /* 0x00000000040472ca */ /* 0x000fc400000e0000 */
[----:B------:R-:W-:Y:S01]  /*35640*/  R2UR UR5, R5 ;  /* 0x00000000050572ca */ /* 0x000fe200000e0000 */
[----:B------:R-:W3:-:S12]  /*35650*/  LDL.64 R6, [R164] ;  /* 0x00000000a4067983 */ /* 0x000ed80000100a00 */
[----:B--2---:R-:W2:Y:S01]  /*35660*/  LD.E R10, desc[UR4][R8.64+0x1c] ;  /* 0x00001c04080a7980 */ /* 0x004ea2000c101900 */
[C---:B------:R-:W-:Y:S02]  /*35670*/  R2UR UR4, R4.reuse ;  /* 0x00000000040472ca */ /* 0x040fe400000e0000 */
[C---:B------:R-:W-:Y:S02]  /*35680*/  R2UR UR5, R5.reuse ;  /* 0x00000000050572ca */ /* 0x040fe400000e0000 */
[----:B------:R-:W-:Y:S02]  /*35690*/  R2UR UR6, R4 ;  /* 0x00000000040672ca */ /* 0x000fe400000e0000 */
[----:B------:R-:W-:Y:S01]  /*356a0*/  R2UR UR7, R5 ;  /* 0x00000000050772ca */ /* 0x000fe200000e0000 */
[----:B------:R-:W-:Y:S08]  /*356b0*/  BSSY B3, `(.L_x_11162) ;  /* 0x0000007000037945 */ /* 0x000ff00003800000 */
[----:B---3--:R0:W5:Y:S04]  /*356c0*/  LD.E R14, desc[UR4][R6.64] ;  /* 0x00000004060e7980 */ /* 0x008168000c101900 */
[----:B------:R0:W5:Y:S01]  /*356d0*/  LD.E R15, desc[UR6][R6.64+0x4] ;  /* 0x00000406060f7980 */ /* 0x000162000c101900 */
[----:B--2---:R-:W-:-:S04]  /*356e0*/  LOP3.LUT R10, R10, 0x1, RZ, 0xfc, !PT ;  /* 0x000000010a0a7812 */ /* 0x004fc800078efcff */
[----:B------:R-:W-:-:S13]  /*356f0*/  ISETP.NE.AND P1, PT, R10, 0x3, PT ;  /* 0x000000030a00780c */ /* 0x000fda0003f25270 */
[----:B0-----:R-:W-:Y:S05]  /*35700*/  @!P1 BRA `(.L_x_11163) ;  /* 0x0000000000049947 */ /* 0x001fea0003800000 */
[----:B------:R-:W-:Y:S01]  /*35710*/  BPT.TRAP 0x1 ;  /* 0x000000040000795c */ /* 0x000fe20000300000 */
.L_x_11163:
[----:B------:R-:W-:Y:S05]  /*35720*/  BSYNC B3 ;  /* 0x0000000000037941 */ /* 0x000fea0003800000 */
.L_x_11162:
        /* <DEDUP_REMOVED lines=17> */
.L_x_11165:
[----:B------:R-:W-:Y:S05]  /*35840*/  BSYNC B3 ;  /* 0x0000000000037941 */ /* 0x000fea0003800000 */
.L_x_11164:
        /* <DEDUP_REMOVED lines=10> */
.L_x_11167:
[----:B------:R-:W-:Y:S05]  /*358f0*/  BSYNC B3 ;  /* 0x0000000000037941 */ /* 0x000fea0003800000 */
.L_x_11166:
[----:B------:R-:W2:Y:S04]  /*35900*/  LDL.64 R12, [R164] ;  /* 0x00000000a40c7983 */ /* 0x000ea80000100a00 */
[----:B0----5:R-:W3:Y:S04]  /*35910*/  LDL.64 R10, [R164+0x58] ;  /* 0x00005800a40a7983 */ /* 0x021ee80000100a00 */
[----:B------:R-:W4:Y:S04]  /*35920*/  LDL.64 R6, [R164+0x48] ;  /* 0x00004800a4067983 */ /* 0x000f280000100a00 */
[----:B------:R-:W4:Y:S01]  /*35930*/  LDL.64 R8, [R164+0x50] ;  /* 0x00005000a4087983 */ /* 0x000f220000100a00 */
[----:B------:R-:W-:-:S02]  /*35940*/  R2UR UR6, R4 ;  /* 0x00000000040672ca */ /* 0x000fc400000e0000 */
[C---:B------:R-:W-:Y:S01]  /*35950*/  R2UR UR7, R5.reuse ;  /* 0x00000000050772ca */ /* 0x040fe200000e0000 */
[----:B------:R-:W4:Y:S01]  /*35960*/  LDL R21, [R1+0x460] ;  /* 0x0004600001157983 */ /* 0x000f220000100800 */
[----:B------:R-:W-:Y:S02]  /*35970*/  R2UR UR4, R4 ;  /* 0x00000000040472ca */ /* 0x000fe400000e0000 */
[----:B------:R-:W-:-:S09]  /*35980*/  R2UR UR5, R5 ;  /* 0x00000000050572ca */ /* 0x000fd200000e0000 */
[----:B--2---:R-:W2:Y:S04]  /*35990*/  LD.E R17, desc[UR6][R12.64] ;  /* 0x000000060c117980 */ /* 0x004ea8000c101900 */
[----:B---3--:R-:W2:Y:S01]  /*359a0*/  LD.E.64 R12, desc[UR4][R10.64] ;  /* 0x000000040a0c7980 */ /* 0x008ea2000c101b00 */
[----:B------:R-:W-:Y:S05]  /*359b0*/  WARPSYNC.ALL ;  /* 0x0000000000007948 */ /* 0x000fea0003800000 */
[----:B------:R-:W-:-:S02]  /*359c0*/  R2UR UR6, R4 ;  /* 0x00000000040672ca */ /* 0x000fc400000e0000 */
[C---:B------:R-:W-:Y:S02]  /*359d0*/  R2UR UR7, R5.reuse ;  /* 0x00000000050772ca */ /* 0x040fe400000e0000 */
[----:B------:R-:W-:Y:S02]  /*359e0*/  R2UR UR4, R4 ;  /* 0x00000000040472ca */ /* 0x000fe400000e0000 */
[----:B------:R-:W-:-:S09]  /*359f0*/  R2UR UR5, R5 ;  /* 0x00000000050572ca */ /* 0x000fd200000e0000 */
[----:B----4-:R-:W3:Y:S04]  /*35a00*/  LD.E R20, desc[UR6][R6.64] ;  /* 0x0000000606147980 */ /* 0x010ee8000c101900 */
[----:B------:R-:W4:Y:S01]  /*35a10*/  LD.E.64 R14, desc[UR4][R8.64] ;  /* 0x00000004080e7980 */ /* 0x000f22000c101b00 */
[----:B------:R-:W-:Y:S01]  /*35a20*/  WARPGROUP.ARRIVE ;  /* 0x00000000000079c5 */ /* 0x000fe20000000000 */
[C---:B------:R-:W-:Y:S02]  /*35a30*/  R2UR UR8, R4.reuse ;  /* 0x00000000040872ca */ /* 0x040fe400000e0000 */
[----:B------:R-:W-:Y:S02]  /*35a40*/  R2UR UR9, R5 ;  /* 0x00000000050972ca */ /* 0x000fe400000e0000 */
[----:B------:R-:W-:-:S02]  /*35a50*/  R2UR UR10, R4 ;  /* 0x00000000040a72ca */ /* 0x000fc400000e0000 */
[----:B------:R-:W-:Y:S01]  /*35a60*/  R2UR UR11, R5 ;  /* 0x00000000050b72ca */ /* 0x000fe200000e0000 */
[----:B--2---:R-:W-:Y:S02]  /*35a70*/  IMAD R16, R17, 0xc00, R12 ;  /* 0x00000c0011107824 */ /* 0x004fe400078e020c */
[----:B------:R-:W-:-:S03]  /*35a80*/  IMAD.MOV.U32 R17, RZ, RZ, R13 ;  /* 0x000000ffff117224 */ /* 0x000fc600078e000d */
[----:B------:R-:W-:Y:S02]  /*35a90*/  R2UR UR6, R16 ;  /* 0x00000000100672ca */ /* 0x000fe400000e0000 */
[----:B------:R-:W-:Y:S02]  /*35aa0*/  R2UR UR7, R17 ;  /* 0x00000000110772ca */ /* 0x000fe400000e0000 */
[----:B---3--:R-:W-:Y:S02]  /*35ab0*/  ISETP.NE.U32.AND P1, PT, R20, RZ, PT ;  /* 0x000000ff1400720c */ /* 0x008fe40003f25070 */
[----:B----4-:R-:W-:Y:S02]  /*35ac0*/  R2UR UR4, R14 ;  /* 0x000000000e0472ca */ /* 0x010fe400000e0000 */
[----:B------:R-:W-:-:S09]  /*35ad0*/  R2UR UR5, R15 ;  /* 0x000000000f0572ca */ /* 0x000fd200000e0000 */
[----:B------:R-:W-:-:S05]  /*35ae0*/  VOTEU.ANY UP0, P1 ;  /* 0x00000000003f7886 */ /* 0x000fca0000800100 */
[----:B------:R-:W-:Y:S03]  /*35af0*/  HGMMA.64x96x16.F32 R24, gdesc[UR4], R24, UP0, gsb0 ;  /* 0x01600000041879f0 */ /* 0x000fe6000b800818 */
[----:B------:R-:W-:Y:S02]  /*35b00*/  WARPGROUP.DEPBAR.LE gsb0, 0x0 ;  /* 0x00008000000079c5 */ /* 0x000fe40000010000 */
[----:B------:R-:W-:Y:S04]  /*35b10*/  ST.E desc[UR8][R6.64], R191 ;  /* 0x000000bf06007985 */ /* 0x000fe8000c101908 */
[----:B------:R-:W2:Y:S01]  /*35b20*/  LD.E.64 R10, desc[UR10][R8.64] ;  /* 0x0000000a080a7980 */ /* 0x000ea2000c101b00 */
[----:B------:R-:W-:Y:S01]  /*35b30*/  VIADD R12, R16, 0x2 ;  /* 0x00000002100c7836 */ /* 0x000fe20000000000 */
[----:B------:R-:W-:-:S04]  /*35b40*/  R2UR UR7, R13 ;  /* 0x000000000d0772ca */ /* 0x000fc800000e0000 */
[----:B------:R-:W-:Y:S01]  /*35b50*/  R2UR UR6, R12 ;  /* 0x000000000c0672ca */ /* 0x000fe200000e0000 */
[----:B------:R-:W-:Y:S01]  /*35b60*/  WARPGROUP.ARRIVE ;  /* 0x00000000000079c5 */ /* 0x000fe20000000000 */
[C---:B------:R-:W-:Y:S02]  /*35b70*/  R2UR UR8, R4.reuse ;  /* 0x00000000040872ca */ /* 0x040fe400000e0000 */
        /* <DEDUP_REMOVED lines=208> */
[----:B------:R-:W-:-:S06]  /*36880*/  WARPGROUP.ARRIVE ;  /* 0x00000000000079c5 */ /* 0x000fcc0000000000 */
[----:B------:R-:W0:Y:S01]  /*36890*/  S2R R193, SR_TID.X ;  /* 0x0000000000c17919 */ /* 0x000e220000002100 */
[----:B------:R-:W-:Y:S02]  /*368a0*/  R2UR UR8, R4 ;  /* 0x00000000040872ca */ /* 0x000fe400000e0000 */
[----:B------:R-:W-:Y:S02]  /*368b0*/  R2UR UR9, R5 ;  /* 0x00000000050972ca */ /* 0x000fe400000e0000 */
[----:B0-----:R-:W-:Y:S01]  /*368c0*/  LOP3.LUT P2, RZ, R193, 0x7f, RZ, 0xc0, !PT ;  /* 0x0000007fc1ff7812 */ /* 0x001fe2000784c0ff */
[----:B--2---:R-:W-:Y:S01]  /*368d0*/  VIADD R10, R10, 0xc06 ;  /* 0x00000c060a0a7836 */ /* 0x004fe20000000000 */
[----:B------:R-:W-:-:S04]  /*368e0*/  R2UR UR5, R11 ;  /* 0x000000000b0572ca */ /* 0x000fc800000e0000 */
[----:B------:R-:W-:-:S13]  /*368f0*/  R2UR UR4, R10 ;  /* 0x000000000a0472ca */ /* 0x000fda00000e0000 */
[----:B------:R-:W-:Y:S03]  /*36900*/  HGMMA.64x96x16.F32 R24, gdesc[UR4], R24, gsb0 ;  /* 0x01600000041879f0 */ /* 0x000fe60008000818 */
[----:B------:R-:W-:Y:S02]  /*36910*/  WARPGROUP.DEPBAR.LE gsb0, 0x0 ;  /* 0x00008000000079c5 */ /* 0x000fe40000010000 */
[----:B------:R0:W-:Y:S04]  /*36920*/  ST.E desc[UR8][R6.64], R191 ;  /* 0x000000bf06007985 */ /* 0x0001e8000c101908 */
[----:B------:R-:W2:Y:S04]  /*36930*/  @!P2 LDL.64 R8, [R164+0x18] ;  /* 0x00001800a408a983 */ /* 0x000ea80000100a00 */
[----:B------:R-:W3:Y:S01]  /*36940*/  @!P2 LDL.64 R10, [R164] ;  /* 0x00000000a40aa983 */ /* 0x000ee20000100a00 */
[----:B------:R-:W-:-:S02]  /*36950*/  @!P2 R2UR UR4, R4 ;  /* 0x000000000404a2ca */ /* 0x000fc400000e0000 */
[C---:B------:R-:W-:Y:S02]  /*36960*/  @!P2 R2UR UR5, R5.reuse ;  /* 0x000000000505a2ca */ /* 0x040fe400000e0000 */
[----:B------:R-:W-:Y:S02]  /*36970*/  SHF.R.U32.HI R12, RZ, 0x7, R193 ;  /* 0x00000007ff0c7819 */ /* 0x000fe400000116c1 */
[----:B------:R-:W-:Y:S02]  /*36980*/  @!P2 R2UR UR6, R4 ;  /* 0x000000000406a2ca */ /* 0x000fe400000e0000 */
[----:B------:R-:W-:Y:S02]  /*36990*/  @!P2 R2UR UR7, R5 ;  /* 0x000000000507a2ca */ /* 0x000fe400000e0000 */
[----:B------:R-:W-:-:S05]  /*369a0*/  IADD3 R12, -R12, 0xb, RZ ;  /* 0x0000000b0c0c7810 */ /* 0x000fca0007ffe1ff */
[----:B------:R1:W-:Y:S06]  /*369b0*/  BAR.ARV R12, 0x100 ;  /* 0x0004000c0000751d */ /* 0x0003ec0000002000 */
[----:B--2---:R-:W0:Y:S04]  /*369c0*/  @!P2 LD.E.64 R8, desc[UR4][R8.64+0x30] ;  /* 0x000030040808a980 */ /* 0x004e28000c101b00 */
[----:B---3--:R-:W2:Y:S01]  /*369d0*/  @!P2 LD.E R10, desc[UR6][R10.64] ;  /* 0x000000060a0aa980 */ /* 0x008ea2000c101900 */
[----:B------:R-:W-:-:S02]  /*369e0*/  R2UR UR4, R4 ;  /* 0x00000000040472ca */ /* 0x000fc400000e0000 */
[----:B------:R-:W-:Y:S02]  /*369f0*/  R2UR UR5, R5 ;  /* 0x00000000050572ca */ /* 0x000fe400000e0000 */
[----:B0-----:R-:W-:-:S05]  /*36a00*/  @!P2 MOV R7, R8 ;  /* 0x000000080007a202 */ /* 0x001fca0000000f00 */
[----:B--2---:R-:W-:-:S05]  /*36a10*/  @!P2 IMAD R6, R10, 0x8, R7 ;  /* 0x000000080a06a824 */ /* 0x004fca00078e0207 */
[----:B------:R-:W-:-:S04]  /*36a20*/  @!P2 PRMT R6, RZ, 0x654, R6 ;  /* 0x00000654ff06a816 */ /* 0x000fc80000000006 */
[----:B------:R0:W-:Y:S02]  /*36a30*/  @!P2 SYNCS.ARRIVE.TRANS64.RED.A1T0 RZ, [R6+URZ], RZ ;  /* 0x000000ff06ffa9a7 */ /* 0x0001e4000810043f */
[----:B0-----:R-:W2:Y:S01]  /*36a40*/  LD.E R6, desc[UR4][R2.64+0x24] ;  /* 0x0000240402067980 */ /* 0x001ea2000c101900 */
[----:B------:R-:W-:Y:S02]  /*36a50*/  R2UR UR4, R4 ;  /* 0x00000000040472ca */ /* 0x000fe400000e0000 */
[----:B------:R-:W-:-:S13]  /*36a60*/  R2UR UR5, R5 ;  /* 0x00000000050572ca */ /* 0x000fda00000e0000 */
[----:B------:R-:W3:Y:S01]  /*36a70*/  LD.E R13, desc[UR4][R2.64] ;  /* 0x00000004020d7980 */ /* 0x000ee2000c101900 */
[C---:B------:R-:W-:Y:S02]  /*36a80*/  R2UR UR4, R4.reuse ;  /* 0x00000000040472ca */ /* 0x040fe400000e0000 */
[C---:B------:R-:W-:Y:S01]  /*36a90*/  R2UR UR5, R5.reuse ;  /* 0x00000000050572ca */ /* 0x040fe200000e0000 */
[----:B------:R-:W-:Y:S01]  /*36aa0*/  IMAD.MOV.U32 R7, RZ, RZ, R22 ;  /* 0x000000ffff077224 */ /* 0x000fe200078e0016 */
[C---:B------:R-:W-:Y:S02]  /*36ab0*/  R2UR UR14, R4.reuse ;  /* 0x00000000040e72ca */ /* 0x040fe400000e0000 */
[C---:B------:R-:W-:Y:S02]  /*36ac0*/  R2UR UR15, R5.reuse ;  /* 0x00000000050f72ca */ /* 0x040fe400000e0000 */
[----:B------:R-:W-:Y:S02]  /*36ad0*/  R2UR UR10, R4 ;  /* 0x00000000040a72ca */ /* 0x000fe400000e0000 */
[----:B------:R-:W-:-:S02]  /*36ae0*/  R2UR UR11, R5 ;  /* 0x00000000050b72ca */ /* 0x000fc400000e0000 */
[C---:B------:R-:W-:Y:S02]  /*36af0*/  R2UR UR8, R4.reuse ;  /* 0x00000000040872ca */ /* 0x040fe400000e0000 */
[----:B------:R-:W-:Y:S02]  /*36b00*/  R2UR UR9, R5 ;  /* 0x00000000050972ca */ /* 0x000fe400000e0000 */
[----:B------:R-:W-:-:S03]  /*36b10*/  R2UR UR12, R4 ;  /* 0x00000000040c72ca */ /* 0x000fc600000e0000 */
[----:B------:R-:W4:Y:S01]  /*36b20*/  LD.E R76, desc[UR14][R2.64+0x18] ;  /* 0x0000180e024c7980 */ /* 0x000f22000c101900 */
[----:B------:R-:W-:-:S03]  /*36b30*/  R2UR UR13, R5 ;  /* 0x00000000050d72ca */ /* 0x000fc600000e0000 */
[----:B------:R-:W4:Y:S04]  /*36b40*/  LD.E R73, desc[UR10][R2.64+0xc] ;  /* 0x00000c0a02497980 */ /* 0x000f28000c101900 */
[----:B------:R-:W4:Y:S06]  /*36b50*/  LD.E R74, desc[UR8][R2.64+0x10] ;  /* 0x00001008024a7980 */ /* 0x000f2c000c101900 */
[----:B------:R-:W4:Y:S01]  /*36b60*/  LD.E R75, desc[UR12][R2.64+0x14] ;  /* 0x0000140c024b7980 */ /* 0x000f22000c101900 */
[----:B--2---:R-:W-:Y:S01]  /*36b70*/  ISETP.NE.AND P1, PT, R6, 0x1, PT ;  /* 0x000000010600780c */ /* 0x004fe20003f25270 */
[----:B------:R-:W-:-:S05]  /*36b80*/  IMAD.MOV.U32 R6, RZ, RZ, R21 ;  /* 0x000000ffff067224 */ /* 0x000fca00078e0015 */
[----:B------:R3:W2:Y:S07]  /*36b90*/  LD.E R14, desc[UR4][R6.64] ;  /* 0x00000004060e7980 */ /* 0x0006ae000c101900 */
[C---:B------:R-:W-:Y:S02]  /*36ba0*/  @P1 R2UR UR4, R4.reuse ;  /* 0x00000000040412ca */ /* 0x040fe400000e0000 */
[----:B------:R-:W-:Y:S02]  /*36bb0*/  @P1 R2UR UR5, R5 ;  /* 0x00000000050512ca */ /* 0x000fe400000e0000 */
[----:B------:R-:W-:-:S02]  /*36bc0*/  @P1 R2UR UR6, R4 ;  /* 0x00000000040612ca */ /* 0x000fc400000e0000 */
[----:B------:R-:W-:-:S09]  /*36bd0*/  @P1 R2UR UR7, R5 ;  /* 0x00000000050712ca */ /* 0x000fd200000e0000 */
[----:B------:R-:W2:Y:S04]  /*36be0*/  @P1 LD.E R20, desc[UR4][R2.64+0x28] ;  /* 0x0000280402141980 */ /* 0x000ea8000c101900 */
[----:B------:R-:W2:Y:S01]  /*36bf0*/  @P1 LD.E R17, desc[UR6][R2.64+0x2c] ;  /* 0x00002c0602111980 */ /* 0x000ea2000c101900 */
[C---:B------:R-:W-:Y:S02]  /*36c00*/  R2UR UR4, R4.reuse ;  /* 0x00000000040472ca */ /* 0x040fe400000e0000 */
[C---:B------:R-:W-:Y:S02]  /*36c10*/  R2UR UR5, R5.reuse ;  /* 0x00000000050572ca */ /* 0x040fe400000e0000 */
[----:B------:R-:W-:Y:S02]  /*36c20*/  R2UR UR6, R4 ;  /* 0x00000000040672ca */ /* 0x000fe400000e0000 */
[----:B------:R-:W-:-:S09]  /*36c30*/  R2UR UR7, R5 ;  /* 0x00000000050772ca */ /* 0x000fd200000e0000 */
[----:B------:R-:W2:Y:S04]  /*36c40*/  LD.E R21, desc[UR4][R2.64+0x8] ;  /* 0x0000080402157980 */ /* 0x000ea8000c101900 */
[----:B------:R-:W2:Y:S01]  /*36c50*/  LD.E R72, desc[UR6][R2.64+0x4] ;  /* 0x0000040602487980 */ /* 0x000ea2000c101900 */
[----:B---3--:R-:W-:-:S04]  /*36c60*/  SHF.R.S32.HI R6, RZ, 0x1f, R13 ;  /* 0x0000001fff067819 */ /* 0x008fc8000001140d */
[----:B------:R-:W-:-:S04]  /*36c70*/  LEA.HI R7, R6, R13, RZ, 0x7 ;  /* 0x0000000d06077211 */ /* 0x000fc800078f38ff */
[----:B------:R-:W-:-:S05]  /*36c80*/  LOP3.LUT R8, R7, 0xffffff80, RZ, 0xc0, !PT ;  /* 0xffffff8007087812 */ /* 0x000fca00078ec0ff */
[----:B------:R-:W-:-:S05]  /*36c90*/  IMAD.IADD R8, R13, 0x1, -R8 ;  /* 0x000000010d087824 */ /* 0x000fca00078e0a08 */
[----:B------:R-:W-:Y:S02]  /*36ca0*/  SHF.R.S32.HI R9, RZ, 0x1f, R8 ;  /* 0x0000001fff097819 */ /* 0x000fe40000011408 */
[----:B------:R-:W-:Y:S02]  /*36cb0*/  LEA.HI R15, R6, R13, RZ, 0x2 ;  /* 0x0000000d060f7211 */ /* 0x000fe400078f10ff */
[CC--:B------:R-:W-:Y:S02]  /*36cc0*/  LEA.HI R10, R9.reuse, R8.reuse, RZ, 0x2 ;  /* 0x00000008090a7211 */ /* 0x0c0fe400078f10ff */
[----:B------:R-:W-:Y:S02]  /*36cd0*/  LEA.HI R9, R9, R8, RZ, 0x5 ;  /* 0x0000000809097211 */ /* 0x000fe400078f28ff */
[--C-:B------:R-:W-:Y:S02]  /*36ce0*/  SHF.R.S32.HI R11, RZ, 0x2, R10.reuse ;  /* 0x00000002ff0b7819 */ /* 0x100fe4000001140a */
[----:B-1----:R-:W-:-:S02]  /*36cf0*/  SHF.R.S32.HI R12, RZ, 0x1f, R10 ;  /* 0x0000001fff0c7819 */ /* 0x002fc4000001140a */
[----:B------:R-:W-:Y:S02]  /*36d00*/  LOP3.LUT R16, R15, 0xfffffffc, RZ, 0xc0, !PT ;  /* 0xfffffffc0f107812 */ /* 0x000fe400078ec0ff */
[----:B------:R-:W-:Y:S02]  /*36d10*/  SHF.R.S32.HI R6, RZ, 0x7, R7 ;  /* 0x00000007ff067819 */ /* 0x000fe40000011407 */
[----:B------:R-:W-:Y:S01]  /*36d20*/  LEA.HI R12, R12, R11, RZ, 0x3 ;  /* 0x0000000b0c0c7211 */ /* 0x000fe200078f18ff */
[----:B------:R-:W-:Y:S01]  /*36d30*/  IMAD.IADD R16, R13, 0x1, -R16 ;  /* 0x000000010d107824 */ /* 0x000fe200078e0a10 */
[----:B------:R-:W-:Y:S02]  /*36d40*/  SHF.R.S32.HI R9, RZ, 0x5, R9 ;  /* 0x00000005ff097819 */ /* 0x000fe40000011409 */
[----:B------:R-:W-:Y:S02]  /*36d50*/  LEA.HI R7, R7, R6, RZ, 0x1 ;  /* 0x0000000607077211 */ /* 0x000fe400078f08ff */
[----:B------:R-:W-:-:S02]  /*36d60*/  LOP3.LUT R12, R12, 0xfffffff8, RZ, 0xc0, !PT ;  /* 0xfffffff80c0c7812 */ /* 0x000fc400078ec0ff */
[----:B------:R-:W-:-:S03]  /*36d70*/  LOP3.LUT R7, R7, 0x3fffffe, RZ, 0xc0, !PT ;  /* 0x03fffffe07077812 */ /* 0x000fc600078ec0ff */
[----:B------:R-:W-:Y:S02]  /*36d80*/  IMAD.IADD R12, R11, 0x1, -R12 ;  /* 0x000000010b0c7824 */ /* 0x000fe400078e0a0c */
[----:B------:R-:W-:Y:S01]  /*36d90*/  IMAD.IADD R7, R6, 0x1, -R7 ;  /* 0x0000000106077824 */ /* 0x000fe200078e0a07 */
[----:B----4-:R-:W-:Y:S01]  /*36da0*/  ISETP.GE.AND P2, PT, R76, 0x1, PT ;  /* 0x000000014c00780c */ /* 0x010fe20003f46270 */
[----:B------:R-:W-:Y:S01]  /*36db0*/  BSSY B3, `(.L_x_11169) ;  /* 0x000003a000037945 */ /* 0x000fe20003800000 */
[----:B------:R-:W-:Y:S02]  /*36dc0*/  IMAD R75, R0, -0x60, R75 ;  /* 0xffffffa0004b7824 */ /* 0x000fe400078e024b */
[----:B--2---:R-:W-:Y:S01]  /*36dd0*/  IMAD R13, R14, 0x8, R9 ;  /* 0x000000080e0d7824 */ /* 0x004fe200078e0209 */
[----:B------:R-:W-:-:S03]  /*36de0*/  LEA.HI R9, R16, R16, RZ, 0x1 ;  /* 0x0000001010097211 */ /* 0x000fc600078f08ff */
[----:B------:R-:W-:Y:S01]  /*36df0*/  IMAD.U32 R12, R13, 0x10, R12 ;  /* 0x000000100d0c7824 */ /* 0x000fe200078e000c */
[----:B------:R-:W-:-:S03]  /*36e00*/  LOP3.LUT R9, R9, 0x1ffffffe, RZ, 0xc0, !PT ;  /* 0x1ffffffe09097812 */ /* 0x000fc600078ec0ff */
[----:B------:R-:W-:Y:S02]  /*36e10*/  IMAD R12, R7, 0x40, R12 ;  /* 0x00000040070c7824 */ /* 0x000fe400078e020c */
[----:B------:R-:W-:-:S04]  /*36e20*/  IMAD.IADD R9, R16, 0x1, -R9 ;  /* 0x0000000110097824 */ /* 0x000fc800078e0a09 */
[----:B------:R-:W-:-:S04]  /*36e30*/  IMAD R9, R9, 0x8, R12 ;  /* 0x0000000809097824 */ /* 0x000fc800078e020c */
[----:B------:R-:W-:-:S05]  /*36e40*/  @P1 IMAD.HI.U32 R20, R9, R20, RZ ;  /* 0x0000001409141227 */ /* 0x000fca00078e00ff */
[----:B------:R-:W-:Y:S01]  /*36e50*/  @P1 SHF.R.U32.HI R9, RZ, R17, R20 ;  /* 0x00000011ff091219 */ /* 0x000fe20000011614 */
[----:B------:R-:W-:Y:S01]  /*36e60*/  IMAD.MOV.U32 R13, RZ, RZ, -0x60 ;  /* 0xffffffa0ff0d7424 */ /* 0x000fe200078e00ff */
[----:B------:R-:W-:-:S03]  /*36e70*/  LOP3.LUT R7, R10, 0x7ffffffc, RZ, 0xc0, !PT ;  /* 0x7ffffffc0a077812 */ /* 0x000fc600078ec0ff */
[----:B------:R-:W0:Y:S01]  /*36e80*/  SHFL.IDX PT, R11, R9, RZ, 0x1c1f ;  /* 0x001c1fff090b7589 */ /* 0x000e2200000e0000 */
[----:B------:R-:W-:Y:S02]  /*36e90*/  IMAD R6, R0, R13, 0x1 ;  /* 0x0000000100067424 */ /* 0x000fe400078e020d */
[----:B------:R-:W-:-:S04]  /*36ea0*/  IMAD.IADD R7, R8, 0x1, -R7 ;  /* 0x0000000108077824 */ /* 0x000fc800078e0a07 */
[----:B------:R-:W-:Y:S01]  /*36eb0*/  IMAD R6, R7, -0x2, R6 ;  /* 0xfffffffe07067824 */ /* 0x000fe200078e0206 */
[----:B------:R-:W-:-:S04]  /*36ec0*/  LOP3.LUT R8, RZ, R73, RZ, 0x33, !PT ;  /* 0x00000049ff087212 */ /* 0x000fc800078e33ff */
[----:B------:R-:W-:Y:S01]  /*36ed0*/  IADD3 R7, -R72, R6, R21 ;  /* 0x0000000648077210 */ /* 0x000fe20007ffe115 */
[----:B------:R-:W-:-:S04]  /*36ee0*/  VIADD R12, R6, 0xffffffff ;  /* 0xffffffff060c7836 */ /* 0x000fc80000000000 */
[C---:B------:R-:W-:Y:S02]  /*36ef0*/  IMAD.IADD R74, R7.reuse, 0x1, R74 ;  /* 0x00000001074a7824 */ /* 0x040fe400078e024a */
[----:B------:R-:W-:Y:S02]  /*36f00*/  IMAD.IADD R10, R7, 0x1, R8 ;  /* 0x00000001070a7824 */ /* 0x000fe400078e0208 */
[--C-:B0-----:R-:W-:Y:S02]  /*36f10*/  IMAD.IADD R7, R74, 0x1, R11.reuse ;  /* 0x000000014a077824 */ /* 0x101fe400078e020b */
[----:B------:R-:W-:Y:S01]  /*36f20*/  IMAD.IADD R6, R10, 0x1, R11 ;  /* 0x000000010a067824 */ /* 0x000fe200078e020b */
[----:B------:R-:W-:Y:S06]  /*36f30*/  @!P2 BRA `(.L_x_11170) ;  /* 0x000000000084a947 */ /* 0x000fec0003800000 */
[----:B------:R-:W-:Y:S01]  /*36f40*/  IADD3 R11, -R72, R21, R11 ;  /* 0x00000015480b7210 */ /* 0x000fe20007ffe10b */
[----:B------:R-:W-:Y:S03]  /*36f50*/  BSSY B4, `(.L_x_11171) ;  /* 0x000001c000047945 */ /* 0x000fe60003800000 */
[----:B------:R-:W-:-:S13]  /*36f60*/  ISETP.GT.AND P1, PT, R11, -0x1, PT ;  /* 0xffffffff0b00780c */ /* 0x000fda0003f24270 */
[----:B------:R-:W-:Y:S05]  /*36f70*/  @P1 BRA `(.L_x_11172) ;  /* 0x00000000003c1947 */ /* 0x000fea0003800000 */
[----:B------:R-:W-:Y:S01]  /*36f80*/  ISETP.NE.AND P1, PT, R76, 0x1, PT ;  /* 0x000000014c00780c */ /* 0x000fe20003f25270 */
[----:B------:R-:W-:Y:S01]  /*36f90*/  BSSY B5, `(.L_x_11173) ;  /* 0x000000b000057945 */ /* 0x000fe20003800000 */
[----:B------:R-:W-:-:S11]  /*36fa0*/  LOP3.LUT R11, RZ, R11, RZ, 0x33, !PT ;  /* 0x0000000bff0b7212 */ /* 0x000fd600078e33ff */
[----:B------:R-:W-:Y:S05]  /*36fb0*/  @!P1 BRA `(.L_x_11174) ;  /* 0x0000000000209947 */ /* 0x000fea0003800000 */
[C---:B------:R-:W-:Y:S02]  /*36fc0*/  R2UR UR4, R4.reuse ;  /* 0x00000000040472ca */ /* 0x040fe400000e0000 */
[C---:B------:R-:W-:Y:S02]  /*36fd0*/  R2UR UR5, R5.reuse ;  /* 0x00000000050572ca */ /* 0x040fe400000e0000 */
[----:B------:R-:W-:Y:S02]  /*36fe0*/  R2UR UR6, R4 ;  /* 0x00000000040672ca */ /* 0x000fe400000e0000 */
[----:B------:R-:W-:-:S09]  /*36ff0*/  R2UR UR7, R5 ;  /* 0x00000000050772ca */ /* 0x000fd200000e0000 */
[----:B------:R-:W2:Y:S04]  /*37000*/  LD.E R8, desc[UR4][R2.64+0x1c] ;  /* 0x00001c0402087980 */ /* 0x000ea8000c101900 */
[----:B------:R-:W3:Y:S01]  /*37010*/  LD.E R13, desc[UR6][R2.64+0x20] ;  /* 0x00002006020d7980 */ /* 0x000ee2000c101900 */
[----:B--2---:R-:W-:-:S05]  /*37020*/  IMAD.HI.U32 R8, R11, R8, RZ ;  /* 0x000000080b087227 */ /* 0x004fca00078e00ff */
[----:B---3--:R-:W-:-:S07]  /*37030*/  SHF.R.U32.HI R11, RZ, R13, R8 ;  /* 0x0000000dff0b7219 */ /* 0x008fce0000011608 */
.L_x_11174:
[----:B------:R-:W-:Y:S05]  /*37040*/  BSYNC B5 ;  /* 0x0000000000057941 */ /* 0x000fea0003800000 */
.L_x_11173:
[----:B------:R-:W-:Y:S01]  /*37050*/  LOP3.LUT R11, RZ, R11, RZ, 0x33, !PT ;  /* 0x0000000bff0b7212 */ /* 0x000fe200078e33ff */
[----:B------:R-:W-:Y:S06]  /*37060*/  BRA `(.L_x_11175) ;  /* 0x0000000000287947 */ /* 0x000fec0003800000 */
.L_x_11172:
[----:B------:R-:W-:-:S13]  /*37070*/  ISETP.NE.AND P1, PT, R76, 0x1, PT ;  /* 0x000000014c00780c */ /* 0x000fda0003f25270 */
        /* <DEDUP_REMOVED lines=9> */
.L_x_11175:
[----:B------:R-:W-:Y:S05]  /*37110*/  BSYNC B4 ;  /* 0x0000000000047941 */ /* 0x000fea0003800000 */
.L_x_11171:
[----:B------:R-:W-:-:S05]  /*37120*/  IMAD R11, R76, R11, R12 ;  /* 0x0000000b4c0b7224 */ /* 0x000fca00078e020c */
[----:B------:R-:W-:Y:S02]  /*37130*/  VIMNMX R6, R6, R11, !PT ;  /* 0x0000000b06067248 */ /* 0x000fe40007fe0100 */
[----:B------:R-:W-:-:S07]  /*37140*/  VIADDMNMX R7, R11, R76, R7, PT ;  /* 0x0000004c0b077246 */ /* 0x000fce0003800107 */
.L_x_11170:
[----:B------:R-:W-:Y:S05]  /*37150*/  BSYNC B3 ;  /* 0x0000000000037941 */ /* 0x000fea0003800000 */
.L_x_11169:
[C---:B------:R-:W-:Y:S01]  /*37160*/  ISETP.GE.AND P2, PT, R75.reuse, 0x9, PT ;  /* 0x000000094b00780c */ /* 0x040fe20003f46270 */
[----:B------:R-:W0:Y:S01]  /*37170*/  SHFL.IDX PT, R9, R9, 0x1, 0x1c1f ;  /* 0x003c1f0009097f89 */ /* 0x000e2200000e0000 */
[----:B------:R-:W-:Y:S01]  /*37180*/  ISETP.GE.AND P1, PT, R75, 0x2, PT ;  /* 0x000000024b00780c */ /* 0x000fe20003f26270 */
[----:B------:R-:W-:Y:S01]  /*37190*/  BSSY B3, `(.L_x_11176) ;  /* 0x0000097000037945 */ /* 0x000fe20003800000 */
[C---:B------:R-:W-:Y:S02]  /*371a0*/  ISETP.GT.AND P3, PT, R6.reuse, 0x8, !P2 ;  /* 0x000000080600780c */ /* 0x040fe40005764270 */
[----:B------:R-:W-:Y:S02]  /*371b0*/  ISETP.GT.AND P4, PT, R6, 0x1, !P1 ;  /* 0x000000010600780c */ /* 0x000fe40004f84270 */
[----:B------:R-:W-:Y:S02]  /*371c0*/  ISETP.LT.OR P3, PT, R7, 0x9, P3 ;  /* 0x000000090700780c */ /* 0x000fe40001f61670 */
[----:B------:R-:W-:-:S02]  /*371d0*/  ISETP.GE.AND P5, PT, R75, 0xa, PT ;  /* 0x0000000a4b00780c */ /* 0x000fc40003fa6270 */
[----:B------:R-:W-:Y:S02]  /*371e0*/  FSEL R28, R28, -INF , !P3 ;  /* 0xff8000001c1c7808 */ /* 0x000fe40005800000 */
[----:B------:R-:W-:Y:S02]  /*371f0*/  ISETP.LT.OR P4, PT, R7, 0x2, P4 ;  /* 0x000000020700780c */ /* 0x000fe40002781670 */
[----:B------:R-:W-:Y:S02]  /*37200*/  ISETP.GT.AND P3, PT, R6, 0x9, !P5 ;  /* 0x000000090600780c */ /* 0x000fe40006f64270 */
[----:B------:R-:W-:Y:S02]  /*37210*/  FSEL R25, R25, -INF , !P4 ;  /* 0xff80000019197808 */ /* 0x000fe40006000000 */
[----:B------:R-:W-:Y:S02]  /*37220*/  ISETP.LT.OR P3, PT, R7, 0xa, P3 ;  /* 0x0000000a0700780c */ /* 0x000fe40001f61670 */
[----:B------:R-:W-:-:S02]  /*37230*/  ISETP.GE.AND P4, PT, R75, 0x11, PT ;  /* 0x000000114b00780c */ /* 0x000fc40003f86270 */
[----:B------:R-:W-:Y:S01]  /*37240*/  FSEL R29, R29, -INF , !P3 ;  /* 0xff8000001d1d7808 */ /* 0x000fe20005800000 */
[--C-:B0-----:R-:W-:Y:S01]  /*37250*/  IMAD.IADD R11, R74, 0x1, R9.reuse ;  /* 0x000000014a0b7824 */ /* 0x101fe200078e0209 */
[----:B------:R-:W-:Y:S01]  /*37260*/  ISETP.GT.AND P3, PT, R6, 0x10, !P4 ;  /* 0x000000100600780c */ /* 0x000fe20006764270 */
[----:B------:R-:W-:Y:S01]  /*37270*/  IMAD.IADD R8, R10, 0x1, R9 ;  /* 0x000000010a087824 */ /* 0x000fe200078e0209 */
        /* <DEDUP_REMOVED lines=119> */
.L_x_11181:
[----:B------:R-:W-:Y:S05]  /*379f0*/  BSYNC B5 ;  /* 0x0000000000057941 */ /* 0x000fea0003800000 */
.L_x_11180:
[----:B------:R-:W-:Y:S01]  /*37a00*/  LOP3.LUT R21, RZ, R21, RZ, 0x33, !PT ;  /* 0x00000015ff157212 */ /* 0x000fe200078e33ff */
[----:B------:R-:W-:Y:S06]  /*37a10*/  BRA `(.L_x_11182) ;  /* 0x0000000000287947 */ /* 0x000fec0003800000 */
.L_x_11179:
        /* <DEDUP_REMOVED lines=10> */
.L_x_11182:
[----:B------:R-:W-:Y:S05]  /*37ac0*/  BSYNC B4 ;  /* 0x0000000000047941 */ /* 0x000fea0003800000 */
.L_x_11178:
[----:B------:R-:W-:-:S05]  /*37ad0*/  IMAD R21, R76, R21, R12 ;  /* 0x000000154c157224 */ /* 0x000fca00078e020c */
[----:B------:R-:W-:Y:S02]  /*37ae0*/  VIADDMNMX R11, R21, R76, R11, PT ;  /* 0x0000004c150b7246 */ /* 0x000fe4000380010b */
[----:B------:R-:W-:-:S07]  /*37af0*/  VIMNMX R8, R8, R21, !PT ;  /* 0x0000001508087248 */ /* 0x000fce0007fe0100 */
.L_x_11177:
[----:B------:R-:W-:Y:S05]  /*37b00*/  BSYNC B3 ;  /* 0x0000000000037941 */ /* 0x000fea0003800000 */
.L_x_11176:
[----:B------:R-:W2:Y:S01]  /*37b10*/  LDL.64 R6, [R164+0x70] ;  /* 0x00007000a4067983 */ /* 0x000ea20000100a00 */
[----:B------:R-:W-:Y:S02]  /*37b20*/  R2UR UR4, R4 ;  /* 0x00000000040472ca */ /* 0x000fe400000e0000 */
[----:B------:R-:W-:Y:S02]  /*37b30*/  R2UR UR5, R5 ;  /* 0x00000000050572ca */ /* 0x000fe400000e0000 */
[C---:B------:R-:W-:Y:S02]  /*37b40*/  ISETP.GT.AND P1, PT, R8.reuse, 0x1, !P1 ;  /* 0x000000010800780c */ /* 0x040fe40004f24270 */
[----:B------:R-:W-:Y:S02]  /*37b50*/  ISETP.GT.AND P2, PT, R8, 0x8, !P2 ;  /* 0x000000080800780c */ /* 0x000fe40005744270 */
[C---:B------:R-:W-:Y:S02]  /*37b60*/  ISETP.LT.OR P1, PT, R11.reuse, 0x2, P1 ;  /* 0x000000020b00780c */ /* 0x040fe40000f21670 */
[----:B------:R-:W-:-:S02]  /*37b70*/  ISETP.LT.OR P2, PT, R11, 0x9, P2 ;  /* 0x000000090b00780c */ /* 0x000fc40001741670 */
[----:B------:R-:W-:Y:S02]  /*37b80*/  FSEL R27, R27, -INF , !P1 ;  /* 0xff8000001b1b7808 */ /* 0x000fe40004800000 */
[----:B------:R-:W-:Y:S02]  /*37b90*/  ISETP.NE.AND P1, PT, R14, RZ, PT ;  /* 0x000000ff0e00720c */ /* 0x000fe40003f25270 */
[----:B------:R-:W-:Y:S02]  /*37ba0*/  FSEL R30, R30, -INF , !P2 ;  /* 0xff8000001e1e7808 */ /* 0x000fe40005000000 */
[----:B------:R-:W-:Y:S02]  /*37bb0*/  ISETP.GT.AND P1, PT, R8, 0x9, !P1 ;  /* 0x000000090800780c */ /* 0x000fe40004f24270 */
[----:B------:R-:W-:Y:S02]  /*37bc0*/  ISETP.NE.AND P2, PT, R20, RZ, PT ;  /* 0x000000ff1400720c */ /* 0x000fe40003f45270 */
[----:B------:R-:W-:-:S02]  /*37bd0*/  ISETP.LT.OR P1, PT, R11, 0xa, P1 ;  /* 0x0000000a0b00780c */ /* 0x000fc40000f21670 */
[----:B------:R-:W-:Y:S02]  /*37be0*/  ISETP.NE.AND P6, PT, R73, RZ, PT ;  /* 0x000000ff4900720c */ /* 0x000fe40003fc5270 */
        /* <DEDUP_REMOVED lines=62> */
[----:B------:R-:W-:Y:S02]  /*37fd0*/  ISETP.NE.AND P6, PT, R24, RZ, PT ;  /* 0x000000ff1800720c */ /* 0x000fe40003fc5270 */
[----:B------:R-:W-:-:S04]  /*37fe0*/  ISETP.LT.OR P1, PT, R11, 0x1, P1 ;  /* 0x000000010b00780c */ /* 0x000fc80000f21670 */
[----:B------:R-:W-:Y:S01]  /*37ff0*/  FSEL R26, R26, -INF , !P1 ;  /* 0xff8000001a1a7808 */ /* 0x000fe20004800000 */
[----:B--2---:R-:W2:Y:S01]  /*38000*/  LD.E.64 R2, desc[UR4][R6.64] ;  /* 0x0000000406027980 */ /* 0x004ea2000c101b00 */
[C---:B------:R-:W-:Y:S02]  /*38010*/  ISETP.GT.AND P1, PT, R8.reuse, 0x49, !P2 ;  /* 0x000000490800780c */ /* 0x040fe40005724270 */
[C---:B------:R-:W-:Y:S01]  /*38020*/  ISETP.GT.AND P3, PT, R8.reuse, 0x50, !P3 ;  /* 0x000000500800780c */ /* 0x040fe20005f64270 */
[----:B------:R-:W3:Y:S01]  /*38030*/  LD.E R15, desc[UR4][R6.64+0x10] ;  /* 0x00001004060f7980 */ /* 0x000ee2000c101900 */
[C---:B------:R-:W-:Y:S02]  /*38040*/  ISETP.GT.AND P4, PT, R8.reuse, 0x51, !P4 ;  /* 0x000000510800780c */ /* 0x040fe40006784270 */
[C---:B------:R-:W-:Y:S02]  /*38050*/  ISETP.GT.AND P5, PT, R8.reuse, 0x58, !P5 ;  /* 0x000000580800780c */ /* 0x040fe40006fa4270 */
[----:B------:R-:W-:-:S02]  /*38060*/  ISETP.GT.AND P2, PT, R8, 0x59, !P6 ;  /* 0x000000590800780c */ /* 0x000fc40007744270 */
[C---:B------:R-:W-:Y:S02]  /*38070*/  ISETP.LT.OR P1, PT, R11.reuse, 0x4a, P1 ;  /* 0x0000004a0b00780c */ /* 0x040fe40000f21670 */
[----:B------:R-:W-:Y:S02]  /*38080*/  ISETP.LT.OR P3, PT, R11, 0x51, P3 ;  /* 0x000000510b00780c */ /* 0x000fe40001f61670 */
[----:B------:R-:W-:Y:S02]  /*38090*/  FSEL R63, R63, -INF , !P1 ;  /* 0xff8000003f3f7808 */ /* 0x000fe40004800000 */
[C---:B------:R-:W-:Y:S02]  /*380a0*/  ISETP.LT.OR P4, PT, R11.reuse, 0x52, P4 ;  /* 0x000000520b00780c */ /* 0x040fe40002781670 */
[----:B------:R-:W-:Y:S02]  /*380b0*/  FSEL R66, R66, -INF , !P3 ;  /* 0xff80000042427808 */ /* 0x000fe40005800000 */
[----:B------:R-:W-:-:S02]  /*380c0*/  ISETP.LT.OR P5, PT, R11, 0x59, P5 ;  /* 0x000000590b00780c */ /* 0x000fc40002fa1670 */
[----:B------:R-:W-:Y:S02]  /*380d0*/  FSEL R67, R67, -INF , !P4 ;  /* 0xff80000043437808 */ /* 0x000fe40006000000 */
[----:B------:R-:W-:Y:S02]  /*380e0*/  ISETP.LT.OR P2, PT, R11, 0x5a, P2 ;  /* 0x0000005a0b00780c */ /* 0x000fe40001741670 */
[----:B------:R-:W-:Y:S02]  /*380f0*/  FSEL R70, R70, -INF , !P5 ;  /* 0xff80000046467808 */ /* 0x000fe40006800000 */
[----:B------:R-:W-:Y:S02]  /*38100*/  R2UR UR6, R4 ;  /* 0x00000000040672ca */ /* 0x000fe400000e0000 */
[----:B------:R-:W-:Y:S02]  /*38110*/  R2UR UR7, R5 ;  /* 0x00000000050772ca */ /* 0x000fe400000e0000 */
[----:B------:R-:W-:-:S11]  /*38120*/  FSEL R71, R71, -INF , !P2 ;  /* 0xff80000047477808 */ /* 0x000fd60005000000 */
[----:B------:R-:W4:Y:S01]  /*38130*/  LD.E R14, desc[UR6][R6.64+0x14] ;  /* 0x00001406060e7980 */ /* 0x000f22000c101900 */
[----:B--2---:R-:W-:Y:S02]  /*38140*/  FMNMX.FTZ R10, R156, R2, !PT ;  /* 0x000000029c0a7209 */ /* 0x004fe40007810000 */
        /* <DEDUP_REMOVED lines=46> */
[----:B------:R-:W-:-:S03]  /*38430*/  FMNMX.FTZ R9, R71, R10, !PT ;  /* 0x0000000a47097209 */ /* 0x000fc60007810000 */
[----:B------:R-:W0:Y:S04]  /*38440*/  SHFL.BFLY PT, R11, R8, 0x2, 0x1f ;  /* 0x0c401f00080b7f89 */ /* 0x000e2800000e0000 */
[----:B------:R-:W-:Y:S04]  /*38450*/  ST.E.64 desc[UR4][R6.64], R8 ;  /* 0x0000000806007985 */ /* 0x000fe8000c101b04 */
[----:B------:R-:W2:Y:S01]  /*38460*/  LD.E R17, desc[UR6][R6.64+0x4] ;  /* 0x0000040606117980 */ /* 0x000ea2000c101900 */
[----:B0-----:R-:W-:-:S05]  /*38470*/  FMNMX.FTZ R11, R8, R11, !PT ;  /* 0x0000000b080b7209 */ /* 0x001fca0007810000 */
[----:B------:R-:W0:Y:S02]  /*38480*/  SHFL.BFLY PT, R10, R11, 0x1, 0x1f ;  /* 0x0c201f000b0a7f89 */ /* 0x000e2400000e0000 */
[----:B0-----:R-:W-:Y:S02]  /*38490*/  FMNMX.FTZ R13, R11, R10, !PT ;  /* 0x0000000a0b0d7209 */ /* 0x001fe40007810000 */
[----:B------:R-:W5:Y:S04]  /*384a0*/  LD.E R10, desc[UR4][R6.64+0x20] ;  /* 0x00002004060a7980 */ /* 0x000f68000c101900 */
[----:B------:R-:W-:Y:S04]  /*384b0*/  ST.E desc[UR4][R6.64], R13 ;  /* 0x0000000d06007985 */ /* 0x000fe8000c101904 */
[----:B------:R-:W3:Y:S01]  /*384c0*/  LD.E R12, desc[UR6][R6.64] ;  /* 0x00000006060c7980 */ /* 0x000ee2000c101900 */
[----:B------:R-:W-:-:S02]  /*384d0*/  R2UR UR8, R4 ;  /* 0x00000000040872ca */ /* 0x000fc400000e0000 */
[----:B------:R-:W-:Y:S01]  /*384e0*/  R2UR UR9, R5 ;  /* 0x00000000050972ca */ /* 0x000fe200000e0000 */
[----:B--2---:R-:W0:Y:S02]  /*384f0*/  SHFL.BFLY PT, R8, R17, 0x2, 0x1f ;  /* 0x0c401f0011087f89 */ /* 0x004e2400000e0000 */
[----:B0-----:R-:W-:-:S05]  /*38500*/  FMNMX.FTZ R9, R8, R17, !PT ;  /* 0x0000001108097209 */ /* 0x001fca0007810000 */
[----:B------:R-:W0:Y:S02]  /*38510*/  SHFL.BFLY PT, R8, R9, 0x1, 0x1f ;  /* 0x0c201f0009087f89 */ /* 0x000e2400000e0000 */
[----:B0-----:R-:W-:Y:S02]  /*38520*/  FMNMX.FTZ R11, R9, R8, !PT ;  /* 0x00000008090b7209 */ /* 0x001fe40007810000 */
[C---:B---3--:R-:W-:Y:S02]  /*38530*/  FSETP.NEU.FTZ.AND P1, PT, R12.reuse, -INF , PT ;  /* 0xff8000000c00780b */ /* 0x048fe40003f3d000 */
[C---:B------:R-:W-:Y:S02]  /*38540*/  FSETP.NEU.FTZ.AND P2, PT, R11.reuse, -INF , PT ;  /* 0xff8000000b00780b */ /* 0x040fe40003f5d000 */
[----:B------:R-:W-:Y:S02]  /*38550*/  FSEL R13, R12, RZ, P1 ;  /* 0x000000ff0c0d7208 */ /* 0x000fe40000800000 */
[----:B------:R-:W-:-:S03]  /*38560*/  FSEL R8, R11, RZ, P2 ;  /* 0x000000ff0b087208 */ /* 0x000fc60001000000 */
[----:B------:R-:W-:Y:S02]  /*38570*/  FADD.FTZ R13, R2, -R13 ;  /* 0x8000000d020d7221 */ /* 0x000fe40000010000 */
[----:B------:R-:W-:Y:S02]  /*38580*/  FADD.FTZ R3, R3, -R8 ;  /* 0x8000000803037221 */ /* 0x000fe40000010000 */
[----:B-----5:R-:W-:Y:S02]  /*38590*/  FMUL.FTZ R8, R13, R10 ;  /* 0x0000000a0d087220 */ /* 0x020fe40000410000 */
[----:B------:R-:W-:-:S04]  /*385a0*/  FMUL.FTZ R10, R10, R3 ;  /* 0x000000030a0a7220 */ /* 0x000fc80000410000 */
[----:B------:R-:W0:Y:S08]  /*385b0*/  MUFU.EX2 R8, R8 ;  /* 0x0000000800087308 */ /* 0x000e300000000800 */
[----:B------:R-:W4:Y:S01]  /*385c0*/  MUFU.EX2 R9, R10 ;  /* 0x0000000a00097308 */ /* 0x000f220000000800 */
[----:B------:R-:W-:Y:S01]  /*385d0*/  ST.E desc[UR4][R6.64+0x4], R11 ;  /* 0x0000040b06007985 */ /* 0x000fe2000c101904 */
[----:B0-----:R-:W-:Y:S01]  /*385e0*/  FMUL.FTZ R15, R8, R15 ;  /* 0x0000000f080f7220 */ /* 0x001fe20000410000 */
[----:B----4-:R-:W-:-:S04]  /*385f0*/  FMUL.FTZ R13, R9, R14 ;  /* 0x0000000e090d7220 */ /* 0x010fc80000410000 */
[----:B------:R-:W-:Y:S04]  /*38600*/  ST.E desc[UR6][R6.64+0x10], R15 ;  /* 0x0000100f06007985 */ /* 0x000fe8000c101906 */
[----:B------:R0:W-:Y:S04]  /*38610*/  ST.E desc[UR8][R6.64+0x14], R13 ;  /* 0x0000140d06007985 */ /* 0x0001e8000c101908 */
[----:B------:R-:W2:Y:S04]  /*38620*/  LDL.64 R2, [R164+0x70] ;  /* 0x00007000a4027983 */ /* 0x000ea80000100a00 */
[----:B--2---:R-:W0:Y:S04]  /*38630*/  LD.E R12, desc[UR6][R2.64+0x20] ;  /* 0x00002006020c7980 */ /* 0x004e28000c101900 */
[----:B------:R-:W0:Y:S04]  /*38640*/  LD.E R10, desc[UR4][R2.64] ;  /* 0x00000004020a7980 */ /* 0x000e28000c101900 */
[----:B------:R-:W2:Y:S04]  /*38650*/  LD.E R17, desc[UR8][R2.64+0x4] ;  /* 0x0000040802117980 */ /* 0x000ea8000c101900 */
[----:B------:R-:W3:Y:S04]  /*38660*/  LD.E R73, desc[UR4][R2.64+0x10] ;  /* 0x0000100402497980 */ /* 0x000ee8000c101900 */
[----:B------:R-:W4:Y:S01]  /*38670*/  LD.E R24, desc[UR6][R2.64+0x14] ;  /* 0x0000140602187980 */ /* 0x000f22000c101900 */
[C---:B0-----:R-:W-:Y:S01]  /*38680*/  FMUL.FTZ R6, R10.reuse, R12 ;  /* 0x0000000c0a067220 */ /* 0x041fe20000410000 */
[----:B------:R-:W-:-:S02]  /*38690*/  FSETP.NEU.FTZ.AND P1, PT, R10, -INF , PT ;  /* 0xff8000000a00780b */ /* 0x000fc40003f3d000 */
[----:B--2---:R-:W-:Y:S01]  /*386a0*/  FSETP.NEU.FTZ.AND P2, PT, R17, -INF , PT ;  /* 0xff8000001100780b */ /* 0x004fe20003f5d000 */
[----:B------:R-:W-:Y:S01]  /*386b0*/  FMUL.FTZ R17, R12, R17 ;  /* 0x000000110c117220 */ /* 0x000fe20000410000 */
[----:B------:R-:W-:-:S04]  /*386c0*/  FSEL R7, R6, RZ, P1 ;  /* 0x000000ff06077208 */ /* 0x000fc80000800000 */
[----:B------:R-:W-:Y:S01]  /*386d0*/  FSEL R11, R17, RZ, P2 ;  /* 0x000000ff110b7208 */ /* 0x000fe20001000000 */
[-CC-:B------:R-:W-:Y:S01]  /*386e0*/  FFMA.FTZ R156, R156, R12.reuse, -R7.reuse ;  /* 0x0000000c9c9c7223 */ /* 0x180fe20000010807 */
[----:B------:R-:W-:-:S03]  /*386f0*/  FFMA.FTZ R157, R25, R12, -R7 ;  /* 0x0000000c199d7223 */ /* 0x000fc60000010807 */
[-CC-:B------:R-:W-:Y:S01]  /*38700*/  FFMA.FTZ R195, R26, R12.reuse, -R11.reuse ;  /* 0x0000000c1ac37223 */ /* 0x180fe2000001080b */
[-C--:B------:R-:W-:Y:S01]  /*38710*/  FFMA.FTZ R196, R27, R12.reuse, -R11 ;  /* 0x0000000c1bc47223 */ /* 0x080fe2000001080b */
[----:B------:R-:W3:Y:S01]  /*38720*/  MUFU.EX2 R156, R156 ;  /* 0x0000009c009c7308 */ /* 0x000ee20000000800 */
[-C--:B------:R-:W-:Y:S01]  /*38730*/  FFMA.FTZ R158, R28, R12.reuse, -R7 ;  /* 0x0000000c1c9e7223 */ /* 0x080fe20000010807 */
[-C--:B------:R-:W-:Y:S01]  /*38740*/  FFMA.FTZ R197, R30, R12.reuse, -R11 ;  /* 0x0000000c1ec57223 */ /* 0x080fe2000001080b */
[----:B------:R-:W-:-:S05]  /*38750*/  FFMA.FTZ R159, R29, R12, -R7 ;  /* 0x0000000c1d9f7223 */ /* 0x000fca0000010807 */
[----:B------:R-:W4:Y:S01]  /*38760*/  MUFU.EX2 R195, R195 ;  /* 0x000000c300c37308 */ /* 0x000f220000000800 */
[-C--:B------:R-:W-:Y:S01]  /*38770*/  FFMA.FTZ R198, R31, R12.reuse, -R11 ;  /* 0x0000000c1fc67223 */ /* 0x080fe2000001080b */
[----:B------:R-:W-:-:S06]  /*38780*/  FFMA.FTZ R154, R32, R12, -R7 ;  /* 0x0000000c209a7223 */ /* 0x000fcc0000010807 */
[----:B------:R-:W0:Y:S01]  /*38790*/  MUFU.EX2 R157, R157 ;  /* 0x0000009d009d7308 */ /* 0x000e220000000800 */
[----:B------:R-:W-:-:S07]  /*387a0*/  FFMA.FTZ R14, R34, R12, -R11 ;  /* 0x0000000c220e7223 */ /* 0x000fce000001080b */
[----:B------:R-:W1:Y:S01]  /*387b0*/  MUFU.EX2 R196, R196 ;  /* 0x000000c400c47308 */ /* 0x000e620000000800 */
[----:B------:R-:W-:-:S07]  /*387c0*/  FFMA.FTZ R21, R33, R12, -R7 ;  /* 0x0000000c21157223 */ /* 0x000fce0000010807 */
[----:B------:R-:W2:Y:S01]  /*387d0*/  MUFU.EX2 R158, R158 ;  /* 0x0000009e009e7308 */ /* 0x000ea20000000800 */
[----:B------:R-:W-:-:S07]  /*387e0*/  FFMA.FTZ R13, R35, R12, -R11 ;  /* 0x0000000c230d7223 */ /* 0x000fce000001080b */
[----:B------:R-:W5:Y:S01]  /*387f0*/  MUFU.EX2 R197, R197 ;  /* 0x000000c500c57308 */ /* 0x000f620000000800 */
[-CC-:B------:R-:W-:Y:S01]  /*38800*/  FFMA.FTZ R20, R36, R12.reuse, -R7.reuse ;  /* 0x0000000c24147223 */ /* 0x180fe20000010807 */
[-CC-:B------:R-:W-:Y:S01]  /*38810*/  FFMA.FTZ R17, R37, R12.reuse, -R7.reuse ;  /* 0x0000000c25117223 */ /* 0x180fe20000010807 */
[----:B------:R-:W-:-:S05]  /*38820*/  FFMA.FTZ R166, R40, R12, -R7 ;  /* 0x0000000c28a67223 */ /* 0x000fca0000010807 */
[----:B------:R-:W5:Y:S01]  /*38830*/  MUFU.EX2 R159, R159 ;  /* 0x0000009f009f7308 */ /* 0x000f620000000800 */
[-CC-:B------:R-:W-:Y:S01]  /*38840*/  FFMA.FTZ R165, R41, R12.reuse, -R7.reuse ;  /* 0x0000000c29a57223 */ /* 0x180fe20000010807 */
[-CC-:B------:R-:W-:Y:S01]  /*38850*/  FFMA.FTZ R168, R44, R12.reuse, -R7.reuse ;  /* 0x0000000c2ca87223 */ /* 0x180fe20000010807 */
[-CC-:B------:R-:W-:Y:S01]  /*38860*/  FFMA.FTZ R167, R45, R12.reuse, -R7.reuse ;  /* 0x0000000c2da77223 */ /* 0x180fe20000010807 */
[----:B------:R-:W-:-:S04]  /*38870*/  FFMA.FTZ R174, R48, R12, -R7 ;  /* 0x0000000c30ae7223 */ /* 0x000fc80000010807 */
[----:B------:R-:W5:Y:S01]  /*38880*/  MUFU.EX2 R198, R198 ;  /* 0x000000c600c67308 */ /* 0x000f620000000800 */
[-CC-:B------:R-:W-:Y:S01]  /*38890*/  FFMA.FTZ R173, R49, R12.reuse, -R7.reuse ;  /* 0x0000000c31ad7223 */ /* 0x180fe20000010807 */
[-CC-:B------:R-:W-:Y:S01]  /*388a0*/  FFMA.FTZ R175, R52, R12.reuse, -R7.reuse ;  /* 0x0000000c34af7223 */ /* 0x180fe20000010807 */
[-CC-:B------:R-:W-:Y:S01]  /*388b0*/  FFMA.FTZ R172, R53, R12.reuse, -R7.reuse ;  /* 0x0000000c35ac7223 */ /* 0x180fe20000010807 */
[-CC-:B------:R-:W-:Y:S01]  /*388c0*/  FFMA.FTZ R182, R56, R12.reuse, -R7.reuse ;  /* 0x0000000c38b67223 */ /* 0x180fe20000010807 */
[-CC-:B------:R-:W-:Y:S01]  /*388d0*/  FFMA.FTZ R181, R57, R12.reuse, -R7.reuse ;  /* 0x0000000c39b57223 */ /* 0x180fe20000010807 */
[-CC-:B------:R-:W-:Y:S01]  /*388e0*/  FFMA.FTZ R183, R60, R12.reuse, -R7.reuse ;  /* 0x0000000c3cb77223 */ /* 0x180fe20000010807 */
[-CC-:B------:R-:W-:Y:S01]  /*388f0*/  FFMA.FTZ R180, R61, R12.reuse, -R7.reuse ;  /* 0x0000000c3db47223 */ /* 0x180fe20000010807 */
[----:B------:R-:W5:Y:S01]  /*38900*/  MUFU.EX2 R154, R154 ;  /* 0x0000009a009a7308 */ /* 0x000f620000000800 */
[-CC-:B------:R-:W-:Y:S01]  /*38910*/  FFMA.FTZ R189, R64, R12.reuse, -R7.reuse ;  /* 0x0000000c40bd7223 */ /* 0x180fe20000010807 */
[-CC-:B------:R-:W-:Y:S01]  /*38920*/  FFMA.FTZ R188, R65, R12.reuse, -R7.reuse ;  /* 0x0000000c41bc7223 */ /* 0x180fe20000010807 */
[-CC-:B------:R-:W-:Y:S01]  /*38930*/  FFMA.FTZ R187, R68, R12.reuse, -R7.reuse ;  /* 0x0000000c44bb7223 */ /* 0x180fe20000010807 */
[----:B------:R-:W-:Y:S01]  /*38940*/  FFMA.FTZ R186, R69, R12, -R7 ;  /* 0x0000000c45ba7223 */ /* 0x000fe20000010807 */
[----:B---3--:R-:W-:Y:S01]  /*38950*/  FADD.FTZ R6, R156, R73 ;  /* 0x000000499c067221 */ /* 0x008fe20000010000 */
[----:B----4-:R-:W-:-:S02]  /*38960*/  FADD.FTZ R7, R195, R24 ;  /* 0x00000018c3077221 */ /* 0x010fc40000010000 */
[----:B------:R-:W3:Y:S01]  /*38970*/  MUFU.EX2 R14, R14 ;  /* 0x0000000e000e7308 */ /* 0x000ee20000000800 */
        /* <DEDUP_REMOVED lines=18> */
[----:B------:R-:W4:Y:S01]  /*38aa0*/  MUFU.EX2 R21, R21 ;  /* 0x0000001500157308 */ /* 0x000f220000000800 */
[----:B0-----:R-:W-:Y:S01]  /*38ab0*/  FADD.FTZ R11, R157, R6 ;  /* 0x000000069d0b7221 */ /* 0x001fe20000010000 */
[----:B-1----:R-:W-:-:S06]  /*38ac0*/  FADD.FTZ R6, R196, R7 ;  /* 0x00000007c4067221 */ /* 0x002fcc0000010000 */
[----:B------:R-:W0:Y:S01]  /*38ad0*/  MUFU.EX2 R13, R13 ;  /* 0x0000000d000d7308 */ /* 0x000e220000000800 */
[----:B--2---:R-:W-:Y:S01]  /*38ae0*/  FADD.FTZ R24, R158, R11 ;  /* 0x0000000b9e187221 */ /* 0x004fe20000010000 */
[----:B-----5:R-:W-:-:S06]  /*38af0*/  FADD.FTZ R7, R197, R6 ;  /* 0x00000006c5077221 */ /* 0x020fcc0000010000 */
[----:B------:R-:W1:Y:S01]  /*38b00*/  MUFU.EX2 R20, R20 ;  /* 0x0000001400147308 */ /* 0x000e620000000800 */
[----:B------:R-:W-:Y:S01]  /*38b10*/  FADD.FTZ R25, R159, R24 ;  /* 0x000000189f197221 */ /* 0x000fe20000010000 */
[----:B------:R-:W-:-:S06]  /*38b20*/  FADD.FTZ R7, R198, R7 ;  /* 0x00000007c6077221 */ /* 0x000fcc0000010000 */
[----:B------:R-:W2:Y:S01]  /*38b30*/  MUFU.EX2 R12, R38 ;  /* 0x00000026000c7308 */ /* 0x000ea20000000800 */
[----:B------:R-:W-:Y:S01]  /*38b40*/  FADD.FTZ R6, R154, R25 ;  /* 0x000000199a067221 */ /* 0x000fe20000010000 */
[----:B---3--:R-:W-:-:S06]  /*38b50*/  FADD.FTZ R24, R14, R7 ;  /* 0x000000070e187221 */ /* 0x008fcc0000010000 */
[----:B------:R-:W3:Y:S08]  /*38b60*/  MUFU.EX2 R17, R17 ;  /* 0x0000001100117308 */ /* 0x000ef00000000800 */
[----:B------:R-:W5:Y:S01]  /*38b70*/  MUFU.EX2 R11, R39 ;  /* 0x00000027000b7308 */ /* 0x000f620000000800 */
[----:B----4-:R-:W-:Y:S01]  /*38b80*/  FADD.FTZ R7, R21, R6 ;  /* 0x0000000615077221 */ /* 0x010fe20000010000 */
[----:B0-----:R-:W-:-:S06]  /*38b90*/  FADD.FTZ R25, R13, R24 ;  /* 0x000000180d197221 */ /* 0x001fcc0000010000 */
[----:B------:R-:W0:Y:S08]  /*38ba0*/  MUFU.EX2 R166, R166 ;  /* 0x000000a600a67308 */ /* 0x000e300000000800 */
[----:B------:R-:W4:Y:S01]  /*38bb0*/  MUFU.EX2 R10, R10 ;  /* 0x0000000a000a7308 */ /* 0x000f220000000800 */
[----:B-1----:R-:W-:Y:S01]  /*38bc0*/  FADD.FTZ R6, R20, R7 ;  /* 0x0000000714067221 */ /* 0x002fe20000010000 */
[----:B--2---:R-:W-:-:S06]  /*38bd0*/  FADD.FTZ R24, R12, R25 ;  /* 0x000000190c187221 */ /* 0x004fcc0000010000 */
[----:B------:R-:W1:Y:S08]  /*38be0*/  MUFU.EX2 R165, R165 ;  /* 0x000000a500a57308 */ /* 0x000e700000000800 */
[----:B------:R-:W2:Y:S01]  /*38bf0*/  MUFU.EX2 R169, R169 ;  /* 0x000000a900a97308 */ /* 0x000ea20000000800 */
[----:B---3--:R-:W-:Y:S01]  /*38c00*/  FADD.FTZ R7, R17, R6 ;  /* 0x0000000611077221 */ /* 0x008fe20000010000 */
[----:B-----5:R-:W-:-:S06]  /*38c10*/  FADD.FTZ R25, R11, R24 ;  /* 0x000000180b197221 */ /* 0x020fcc0000010000 */
[----:B------:R-:W3:Y:S08]  /*38c20*/  MUFU.EX2 R168, R168 ;  /* 0x000000a800a87308 */ /* 0x000ef00000000800 */
[----:B------:R-:W5:Y:S01]  /*38c30*/  MUFU.EX2 R171, R171 ;  /* 0x000000ab00ab7308 */ /* 0x000f620000000800 */
[----:B0-----:R-:W-:Y:S01]  /*38c40*/  FADD.FTZ R6, R166, R7 ;  /* 0x00000007a6067221 */ /* 0x001fe20000010000 */
[----:B----4-:R-:W-:-:S06]  /*38c50*/  FADD.FTZ R24, R10, R25 ;  /* 0x000000190a187221 */ /* 0x010fcc0000010000 */
        /* <DEDUP_REMOVED lines=51> */
[----:B--2---:R-:W-:-:S03]  /*38f90*/  FADD.FTZ R24, R162, R25 ;  /* 0x00000019a2187221 */ /* 0x004fc60000010000 */
[----:B---3--:R-:W-:Y:S01]  /*38fa0*/  FADD.FTZ R7, R187, R6 ;  /* 0x00000006bb077221 */ /* 0x008fe20000010000 */
[----:B-----5:R-:W-:-:S03]  /*38fb0*/  FADD.FTZ R25, R161, R24 ;  /* 0x00000018a1197221 */ /* 0x020fc60000010000 */
[----:B0-----:R-:W-:Y:S01]  /*38fc0*/  FADD.FTZ R27, R186, R7 ;  /* 0x00000007ba1b7221 */ /* 0x001fe20000010000 */
[----:B----4-:R-:W-:-:S04]  /*38fd0*/  FADD.FTZ R25, R160, R25 ;  /* 0x00000019a0197221 */ /* 0x010fc80000010000 */
[----:B------:R-:W-:Y:S04]  /*38fe0*/  ST.E desc[UR4][R2.64+0x10], R27 ;  /* 0x0000101b02007985 */ /* 0x000fe8000c101904 */
[----:B------:R0:W-:Y:S04]  /*38ff0*/  ST.E desc[UR6][R2.64+0x14], R25 ;  /* 0x0000141902007985 */ /* 0x0001e8000c101906 */
[----:B------:R-:W0:Y:S01]  /*39000*/  LDL.64 R6, [R164+0x80] ;  /* 0x00008000a4067983 */ /* 0x000e220000100a00 */
[----:B------:R-:W-:Y:S02]  /*39010*/  R2UR UR12, R4 ;  /* 0x00000000040c72ca */ /* 0x000fe400000e0000 */
[----:B------:R-:W-:-:S02]  /*39020*/  R2UR UR13, R5 ;  /* 0x00000000050d72ca */ /* 0x000fc400000e0000 */
[----:B------:R-:W-:Y:S02]  /*39030*/  R2UR UR10, R4 ;  /* 0x00000000040a72ca */ /* 0x000fe400000e0000 */
[----:B------:R-:W-:-:S09]  /*39040*/  R2UR UR11, R5 ;  /* 0x00000000050b72ca */ /* 0x000fd200000e0000 */
[----:B0-----:R-:W2:Y:S04]  /*39050*/  LD.E R25, desc[UR12][R6.64+0x20] ;  /* 0x0000200c06197980 */ /* 0x001ea8000c101900 */
[----:B------:R-:W3:Y:S04]  /*39060*/  LD.E R3, desc[UR10][R6.64+0x14] ;  /* 0x0000140a06037980 */ /* 0x000ee8000c101900 */
[----:B------:R-:W4:Y:S01]  /*39070*/  LD.E R27, desc[UR8][R6.64+0x10] ;  /* 0x00001008061b7980 */ /* 0x000f22000c101900 */
[C---:B------:R-:W-:Y:S02]  /*39080*/  R2UR UR18, R4.reuse ;  /* 0x00000000041272ca */ /* 0x040fe400000e0000 */
[----:B------:R-:W-:Y:S01]  /*39090*/  R2UR UR19, R5 ;  /* 0x00000000051372ca */ /* 0x000fe200000e0000 */
[----:B------:R-:W5:Y:S01]  /*390a0*/  LD.E R2, desc[UR6][R6.64+0x8] ;  /* 0x0000080606027980 */ /* 0x000f62000c101900 */
[----:B------:R-:W-:-:S02]  /*390b0*/  R2UR UR14, R4 ;  /* 0x00000000040e72ca */ /* 0x000fc400000e0000 */
[C---:B------:R-:W-:Y:S01]  /*390c0*/  R2UR UR15, R5.reuse ;  /* 0x00000000050f72ca */ /* 0x040fe200000e0000 */
[----:B------:R-:W5:Y:S01]  /*390d0*/  LD.E R29, desc[UR4][R6.64] ;  /* 0x00000004061d7980 */ /* 0x000f62000c101900 */
[----:B------:R-:W-:Y:S02]  /*390e0*/  R2UR UR16, R4 ;  /* 0x00000000041072ca */ /* 0x000fe400000e0000 */
[----:B------:R-:W-:Y:S01]  /*390f0*/  R2UR UR17, R5 ;  /* 0x00000000051172ca */ /* 0x000fe200000e0000 */
        /* <DEDUP_REMOVED lines=38> */
[----:B--2---:R-:W-:-:S05]  /*39360*/  FMUL.FTZ R25, R8, R25 ;  /* 0x0000001908197220 */ /* 0x004fca0000410000 */
[----:B------:R0:W-:Y:S04]  /*39370*/  ST.E desc[UR12][R6.64+0x20], R25 ;  /* 0x0000201906007985 */ /* 0x0001e8000c10190c */
[----:B0-----:R-:W2:Y:S01]  /*39380*/  LD.E R25, desc[UR6][R6.64+0x154] ;  /* 0x0001540606197980 */ /* 0x001ea2000c101900 */
[C---:B---3--:R-:W-:Y:S01]  /*39390*/  FMUL.FTZ R3, R8.reuse, R3 ;  /* 0x0000000308037220 */ /* 0x048fe20000410000 */
[----:B----4-:R-:W-:-:S04]  /*393a0*/  FMUL.FTZ R27, R8, R27 ;  /* 0x0000001b081b7220 */ /* 0x010fc80000410000 */
[----:B------:R0:W-:Y:S04]  /*393b0*/  ST.E desc[UR10][R6.64+0x14], R3 ;  /* 0x0000140306007985 */ /* 0x0001e8000c10190a */
[----:B------:R1:W-:Y:S04]  /*393c0*/  ST.E desc[UR8][R6.64+0x10], R27 ;  /* 0x0000101b06007985 */ /* 0x0003e8000c101908 */
[----:B0-----:R-:W3:Y:S04]  /*393d0*/  LD.E R3, desc[UR18][R6.64+0x150] ;  /* 0x0001501206037980 */ /* 0x001ee8000c101900 */
[----:B-1----:R-:W4:Y:S01]  /*393e0*/  LD.E R27, desc[UR6][R6.64+0x160] ;  /* 0x00016006061b7980 */ /* 0x002f22000c101900 */
        /* <DEDUP_REMOVED lines=55> */
[----:B------:R5:W-:Y:S02]  /*39760*/  ST.E desc[UR4][R6.64+0x1e4], R25 ;  /* 0x0001e41906007985 */ /* 0x000be4000c101904 */
[----:B-----5:R-:W-:Y:S02]  /*39770*/  FMUL.FTZ R25, R9, R2 ;  /* 0x0000000209197220 */ /* 0x020fe40000410000 */
[----:B------:R-:W2:Y:S01]  /*39780*/  LD.E R2, desc[UR6][R6.64+0xc] ;  /* 0x00000c0606027980 */ /* 0x000ea2000c101900 */
[C---:B---3--:R-:W-:Y:S01]  /*39790*/  FMUL.FTZ R3, R8.reuse, R3 ;  /* 0x0000000308037220 */ /* 0x048fe20000410000 */
[----:B----4-:R-:W-:-:S04]  /*397a0*/  FMUL.FTZ R27, R8, R27 ;  /* 0x0000001b081b7220 */ /* 0x010fc80000410000 */
[----:B------:R0:W-:Y:S04]  /*397b0*/  ST.E desc[UR4][R6.64+0x1e0], R3 ;  /* 0x0001e00306007985 */ /* 0x0001e8000c101904 */
[----:B------:R2:W-:Y:S04]  /*397c0*/  ST.E desc[UR4][R6.64+0x1f0], R27 ;  /* 0x0001f01b06007985 */ /* 0x0005e8000c101904 */
[----:B0-----:R-:W3:Y:S01]  /*397d0*/  LD.E R3, desc[UR6][R6.64+0x1f4] ;  /* 0x0001f40606037980 */ /* 0x001ee2000c101900 */
[----:B--2---:R-:W-:-:S03]  /*397e0*/  FMUL.FTZ R27, R9, R2 ;  /* 0x00000002091b7220 */ /* 0x004fc60000410000 */
[----:B------:R-:W2:Y:S01]  /*397f0*/  LD.E R2, desc[UR6][R6.64+0x18] ;  /* 0x0000180606027980 */ /* 0x000ea2000c101900 */
[----:B---3--:R-:W-:-:S05]  /*39800*/  FMUL.FTZ R3, R8, R3 ;  /* 0x0000000308037220 */ /* 0x008fca0000410000 */
[----:B------:R2:W-:Y:S02]  /*39810*/  ST.E desc[UR4][R6.64+0x1f4], R3 ;  /* 0x0001f40306007985 */ /* 0x0005e4000c101904 */
[C---:B--2---:R-:W-:Y:S02]  /*39820*/  FMUL.FTZ R3, R9.reuse, R2 ;  /* 0x0000000209037220 */ /* 0x044fe40000410000 */
[----:B------:R-:W2:Y:S04]  /*39830*/  LD.E R2, desc[UR6][R6.64+0x1c] ;  /* 0x00001c0606027980 */ /* 0x000ea8000c101900 */
[----:B------:R2:W-:Y:S02]  /*39840*/  ST.E desc[UR4][R6.64+0x8], R25 ;  /* 0x0000081906007985 */ /* 0x0005e4000c101904 */
[----:B--2---:R-:W-:-:S02]  /*39850*/  FMUL.FTZ R25, R9, R2 ;  /* 0x0000000209197220 */ /* 0x004fc40000410000 */
[----:B------:R-:W2:Y:S04]  /*39860*/  LD.E R2, desc[UR6][R6.64+0x28] ;  /* 0x0000280606027980 */ /* 0x000ea8000c101900 */
        /* <DEDUP_REMOVED lines=44> */
[----:B------:R-:W2:Y:S01]  /*39b30*/  LD.E R2, desc[UR6][R6.64+0x9c] ;  /* 0x00009c0606027980 */ /* 0x000ea2000c101900 */
        /* <DEDUP_REMOVED lines=80> */
[----:B------:R1:W-:Y:S01]  /*3a040*/  ST.E desc[UR4][R6.64+0x98], R25 ;  /* 0x0000981906007985 */ /* 0x0003e2000c101904 */
[----:B--2---:R-:W-:-:S05]  /*3a050*/  FMUL.FTZ R27, R9, R2 ;  /* 0x00000002091b7220 */ /* 0x004fca0000410000 */
[----:B------:R2:W-:Y:S04]  /*3a060*/  ST.E desc[UR4][R6.64+0x9c], R27 ;  /* 0x00009c1b06007985 */ /* 0x0005e8000c101904 */
[----:B------:R-:W0:Y:S02]  /*3a070*/  LD.E R2, desc[UR6][R6.64+0xa8] ;  /* 0x0000a80606027980 */ /* 0x000e24000c101900 */
[----:B0-----:R-:W-:-:S05]  /*3a080*/  FMUL.FTZ R3, R9, R2 ;  /* 0x0000000209037220 */ /* 0x001fca0000410000 */
[----:B------:R0:W-:Y:S04]  /*3a090*/  ST.E desc[UR4][R6.64+0xa8], R3 ;  /* 0x0000a80306007985 */ /* 0x0001e8000c101904 */
[----:B------:R-:W1:Y:S02]  /*3a0a0*/  LD.E R2, desc[UR6][R6.64+0xac] ;  /* 0x0000ac0606027980 */ /* 0x000e64000c101900 */
[----:B-1----:R-:W-:-:S05]  /*3a0b0*/  FMUL.FTZ R25, R9, R2 ;  /* 0x0000000209197220 */ /* 0x002fca0000410000 */
[----:B------:R1:W-:Y:S04]  /*3a0c0*/  ST.E desc[UR4][R6.64+0xac], R25 ;  /* 0x0000ac1906007985 */ /* 0x0003e8000c101904 */
[----:B------:R-:W2:Y:S02]  /*3a0d0*/  LD.E R2, desc[UR6][R6.64+0xb8] ;  /* 0x0000b80606027980 */ /* 0x000ea4000c101900 */
        /* <DEDUP_REMOVED lines=115> */
[----:B------:R-:W-:Y:S04]  /*3a810*/  ST.E desc[UR4][R6.64+0x1e8], R25 ;  /* 0x0001e81906007985 */ /* 0x000fe8000c101904 */
[----:B------:R-:W2:Y:S02]  /*3a820*/  LD.E R2, desc[UR6][R6.64+0x1ec] ;  /* 0x0001ec0606027980 */ /* 0x000ea4000c101900 */
[----:B--2---:R-:W-:-:S05]  /*3a830*/  FMUL.FTZ R27, R9, R2 ;  /* 0x00000002091b7220 */ /* 0x004fca0000410000 */
[----:B------:R1:W-:Y:S04]  /*3a840*/  ST.E desc[UR4][R6.64+0x1ec], R27 ;  /* 0x0001ec1b06007985 */ /* 0x0003e8000c101904 */
[----:B------:R-:W2:Y:S02]  /*3a850*/  LD.E R2, desc[UR6][R6.64+0x1f8] ;  /* 0x0001f80606027980 */ /* 0x000ea4000c101900 */
[----:B--2---:R-:W-:-:S05]  /*3a860*/  FMUL.FTZ R29, R9, R2 ;  /* 0x00000002091d7220 */ /* 0x004fca0000410000 */
[----:B------:R-:W-:Y:S04]  /*3a870*/  ST.E desc[UR4][R6.64+0x1f8], R29 ;  /* 0x0001f81d06007985 */ /* 0x000fe8000c101904 */
[----:B------:R-:W2:Y:S01]  /*3a880*/  LD.E R2, desc[UR6][R6.64+0x1fc] ;  /* 0x0001fc0606027980 */ /* 0x000ea2000c101900 */
[----:B------:R-:W-:Y:S01]  /*3a890*/  LEA.HI R28, R193, 0x8, RZ, 0x19 ;  /* 0x00000008c11c7811 */ /* 0x000fe200078fc8ff */
[----:B--2---:R-:W-:-:S05]  /*3a8a0*/  FMUL.FTZ R9, R9, R2 ;  /* 0x0000000209097220 */ /* 0x004fca0000410000 */
[----:B------:R2:W-:Y:S04]  /*3a8b0*/  ST.E desc[UR4][R6.64+0x1fc], R9 ;  /* 0x0001fc0906007985 */ /* 0x0005e8000c101904 */
[----:B0-----:R-:W3:Y:S01]  /*3a8c0*/  LDL.64 R2, [R164+0x80] ;  /* 0x00008000a4027983 */ /* 0x001ee20000100a00 */
[----:B------:R0:W-:Y:S06]  /*3a8d0*/  BAR.SYNC.DEFER_BLOCKING R28, 0x100 ;  /* 0x0004001c0000751d */ /* 0x0001ec0000010000 */
[----:B-1----:R-:W4:Y:S04]  /*3a8e0*/  LDL.64 R26, [R164] ;  /* 0x00000000a41a7983 */ /* 0x002f280000100a00 */
[----:B------:R-:W5:Y:S04]  /*3a8f0*/  LDL.64 R24, [R164+0x98] ;  /* 0x00009800a4187983 */ /* 0x000f680000100a00 */
[----:B--2---:R-:W2:Y:S04]  /*3a900*/  LDL.64 R8, [R164+0x88] ;  /* 0x00008800a4087983 */ /* 0x004ea80000100a00 */
[----:B---3--:R-:W3:Y:S04]  /*3a910*/  LD.E R29, desc[UR4][R2.64] ;  /* 0x00000004021d7980 */ /* 0x008ee8000c101900 */
[----:B----4-:R-:W4:Y:S04]  /*3a920*/  LD.E R199, desc[UR6][R26.64] ;  /* 0x000000061ac77980 */ /* 0x010f28000c101900 */
[----:B-----5:R-:W4:Y:S04]  /*3a930*/  LD.E.64 R6, desc[UR4][R24.64] ;  /* 0x0000000418067980 */ /* 0x020f28000c101b00 */
[----:B---3--:R1:W-:Y:S04]  /*3a940*/  ST.E desc[UR8][R2.64], R29 ;  /* 0x0000001d02007985 */ /* 0x0083e8000c101908 */
[----:B------:R-:W3:Y:S04]  /*3a950*/  LD.E R31, desc[UR10][R2.64+0x4] ;  /* 0x0000040a021f7980 */ /* 0x000ee8000c101900 */
[----:B---3--:R3:W-:Y:S04]  /*3a960*/  ST.E desc[UR4][R2.64+0x4], R31 ;  /* 0x0000041f02007985 */ /* 0x0087e8000c101904 */
[----:B------:R-:W5:Y:S04]  /*3a970*/  LD.E R33, desc[UR6][R2.64+0x8] ;  /* 0x0000080602217980 */ /* 0x000f68000c101900 */
[----:B-----5:R-:W-:Y:S04]  /*3a980*/  ST.E desc[UR4][R2.64+0x8], R33 ;  /* 0x0000082102007985 */ /* 0x020fe8000c101904 */
[----:B------:R-:W5:Y:S04]  /*3a990*/  LD.E R27, desc[UR6][R2.64+0xc] ;  /* 0x00000c06021b7980 */ /* 0x000f68000c101900 */
[----:B-----5:R5:W-:Y:S04]  /*3a9a0*/  ST.E desc[UR4][R2.64+0xc], R27 ;  /* 0x00000c1b02007985 */ /* 0x020be8000c101904 */
[----:B------:R-:W2:Y:S04]  /*3a9b0*/  LD.E R25, desc[UR6][R2.64+0x10] ;  /* 0x0000100602197980 */ /* 0x000ea8000c101900 */
[----:B--2---:R2:W-:Y:S04]  /*3a9c0*/  ST.E desc[UR4][R2.64+0x10], R25 ;  /* 0x0000101902007985 */ /* 0x0045e8000c101904 */
[----:B-1----:R-:W4:Y:S04]  /*3a9d0*/  LD.E R29, desc[UR6][R2.64+0x14] ;  /* 0x00001406021d7980 */ /* 0x002f28000c101900 */
[----:B----4-:R1:W-:Y:S04]  /*3a9e0*/  ST.E desc[UR4][R2.64+0x14], R29 ;  /* 0x0000141d02007985 */ /* 0x0103e8000c101904 */
[----:B---3--:R-:W3:Y:S04]  /*3a9f0*/  LD.E R31, desc[UR6][R2.64+0x18] ;  /* 0x00001806021f7980 */ /* 0x008ee8000c101900 */
[----:B---3--:R3:W-:Y:S04]  /*3aa00*/  ST.E desc[UR4][R2.64+0x18], R31 ;  /* 0x0000181f02007985 */ /* 0x0087e8000c101904 */
[----:B-----5:R-:W4:Y:S04]  /*3aa10*/  LD.E R27, desc[UR6][R2.64+0x1c] ;  /* 0x00001c06021b7980 */ /* 0x020f28000c101900 */
[----:B----4-:R4:W-:Y:S04]  /*3aa20*/  ST.E desc[UR4][R2.64+0x1c], R27 ;  /* 0x00001c1b02007985 */ /* 0x0109e8000c101904 */
[----:B--2---:R-:W2:Y:S04]  /*3aa30*/  LD.E R25, desc[UR6][R2.64+0x20] ;  /* 0x0000200602197980 */ /* 0x004ea8000c101900 */
[----:B--2---:R2:W-:Y:S04]  /*3aa40*/  ST.E desc[UR4][R2.64+0x20], R25 ;  /* 0x0000201902007985 */ /* 0x0045e8000c101904 */
[----:B-1----:R-:W5:Y:S04]  /*3aa50*/  LD.E R29, desc[UR6][R2.64+0x24] ;  /* 0x00002406021d7980 */ /* 0x002f68000c101900 */
[----:B-----5:R1:W-:Y:S04]  /*3aa60*/  ST.E desc[UR4][R2.64+0x24], R29 ;  /* 0x0000241d02007985 */ /* 0x0203e8000c101904 */
[----:B---3--:R-:W3:Y:S04]  /*3aa70*/  LD.E R31, desc[UR6][R2.64+0x28] ;  /* 0x00002806021f7980 */ /* 0x008ee8000c101900 */
[----:B---3--:R3:W-:Y:S04]  /*3aa80*/  ST.E desc[UR4][R2.64+0x28], R31 ;  /* 0x0000281f02007985 */ /* 0x0087e8000c101904 */
[----:B----4-:R-:W4:Y:S04]  /*3aa90*/  LD.E R27, desc[UR6][R2.64+0x2c] ;  /* 0x00002c06021b7980 */ /* 0x010f28000c101900 */
        /* <DEDUP_REMOVED lines=228> */
[----:B-----5:R-:W-:Y:S04]  /*3b8e0*/  ST.E desc[UR4][R2.64+0x1f4], R29 ;  /* 0x0001f41d02007985 */ /* 0x020fe8000c101904 */
[----:B---3--:R-:W3:Y:S04]  /*3b8f0*/  LD.E R31, desc[UR6][R2.64+0x1f8] ;  /* 0x0001f806021f7980 */ /* 0x008ee8000c101900 */
[----:B---3--:R-:W-:Y:S04]  /*3b900*/  ST.E desc[UR4][R2.64+0x1f8], R31 ;  /* 0x0001f81f02007985 */ /* 0x008fe8000c101904 */
[----:B----4-:R-:W3:Y:S01]  /*3b910*/  LD.E R27, desc[UR6][R2.64+0x1fc] ;  /* 0x0001fc06021b7980 */ /* 0x010ee2000c101900 */
[----:B------:R-:W-:-:S02]  /*3b920*/  R2UR UR20, R4 ;  /* 0x00000000041472ca */ /* 0x000fc400000e0000 */
[C---:B------:R-:W-:Y:S02]  /*3b930*/  R2UR UR21, R5.reuse ;  /* 0x00000000051572ca */ /* 0x040fe400000e0000 */
[C---:B------:R-:W-:Y:S02]  /*3b940*/  R2UR UR22, R4.reuse ;  /* 0x00000000041672ca */ /* 0x040fe400000e0000 */
[C---:B------:R-:W-:Y:S02]  /*3b950*/  R2UR UR23, R5.reuse ;  /* 0x00000000051772ca */ /* 0x040fe400000e0000 */
[C---:B------:R-:W-:Y:S02]  /*3b960*/  R2UR UR24, R4.reuse ;  /* 0x00000000041872ca */ /* 0x040fe400000e0000 */
[----:B------:R-:W-:Y:S02]  /*3b970*/  R2UR UR25, R5 ;  /* 0x00000000051972ca */ /* 0x000fe400000e0000 */
        /* <DEDUP_REMOVED lines=31> */
[----:B------:R-:W-:Y:S01]  /*3bb70*/  R2UR UR61, R5 ;  /* 0x00000000053d72ca */ /* 0x000fe200000e0000 */
[----:B---3--:R1:W-:Y:S04]  /*3bb80*/  ST.E desc[UR4][R2.64+0x1fc], R27 ;  /* 0x0001fc1b02007985 */ /* 0x0083e8000c101904 */
[----:B------:R-:W3:Y:S04]  /*3bb90*/  LD.E R200, desc[UR14][R8.64] ;  /* 0x0000000e08c87980 */ /* 0x000ee8000c101900 */
[----:B------:R-:W4:Y:S04]  /*3bba0*/  LD.E R24, desc[UR16][R2.64] ;  /* 0x0000001002187980 */ /* 0x000f28000c101900 */
[----:B--2---:R-:W4:Y:S04]  /*3bbb0*/  LD.E R25, desc[UR18][R2.64+0x4] ;  /* 0x0000041202197980 */ /* 0x004f28000c101900 */
[----:B------:R-:W4:Y:S04]  /*3bbc0*/  LD.E R26, desc[UR20][R2.64+0x8] ;  /* 0x00000814021a7980 */ /* 0x000f28000c101900 */
[----:B-1----:R-:W4:Y:S04]  /*3bbd0*/  LD.E R27, desc[UR22][R2.64+0xc] ;  /* 0x00000c16021b7980 */ /* 0x002f28000c101900 */
[----:B0-----:R-:W4:Y:S04]  /*3bbe0*/  LD.E R28, desc[UR24][R2.64+0x10] ;  /* 0x00001018021c7980 */ /* 0x001f28000c101900 */
[----:B------:R-:W4:Y:S04]  /*3bbf0*/  LD.E R29, desc[UR26][R2.64+0x14] ;  /* 0x0000141a021d7980 */ /* 0x000f28000c101900 */
        /* <DEDUP_REMOVED lines=121> */
[----:B------:R-:W4:Y:S01]  /*3c390*/  LD.E R151, desc[UR58][R2.64+0x1fc] ;  /* 0x0001fc3a02977980 */ /* 0x000f22000c101900 */
[----:B------:R-:W-:Y:S01]  /*3c3a0*/  IMAD R6, R199, 0xc00, R6 ;  /* 0x00000c00c7067824 */ /* 0x000fe200078e0206 */
[----:B---3--:R-:W-:-:S02]  /*3c3b0*/  ISETP.NE.U32.AND P1, PT, R200, RZ, PT ;  /* 0x000000ffc800720c */ /* 0x008fc40003f25070 */
[----:B------:R-:W-:Y:S02]  /*3c3c0*/  R2UR UR7, R7 ;  /* 0x00000000070772ca */ /* 0x000fe400000e0000 */
[----:B------:R-:W-:Y:S02]  /*3c3d0*/  R2UR UR6, R6 ;  /* 0x00000000060672ca */ /* 0x000fe400000e0000 */
[----:B------:R-:W-:Y:S02]  /*3c3e0*/  F2FP.F16.F32.PACK_AB R156, R157, R156 ;  /* 0x0000009c9d9c723e */ /* 0x000fe400000000ff */
[----:B------:R-:W-:Y:S02]  /*3c3f0*/  F2FP.F16.F32.PACK_AB R158, R159, R158 ;  /* 0x0000009e9f9e723e */ /* 0x000fe400000000ff */
[----:B------:R-:W-:Y:S02]  /*3c400*/  F2FP.F16.F32.PACK_AB R157, R196, R195 ;  /* 0x000000c3c49d723e */ /* 0x000fe400000000ff */
[----:B------:R-:W-:Y:S01]  /*3c410*/  F2FP.F16.F32.PACK_AB R159, R198, R197 ;  /* 0x000000c5c69f723e */ /* 0x000fe200000000ff */
[----:B------:R-:W-:Y:S01]  /*3c420*/  VOTEU.ANY UP0, P1 ;  /* 0x00000000003f7886 */ /* 0x000fe20000800100 */
        /* <DEDUP_REMOVED lines=20> */
[----:B----4-:R-:W-:-:S06]  /*3c570*/  WARPGROUP.ARRIVE ;  /* 0x00000000000079c5 */ /* 0x010fcc0000000000 */
[----:B------:R-:W-:Y:S01]  /*3c580*/  HGMMA.64x256x16.F32 R24, R156, gdesc[UR4].tnspB, R24, UP0, gsb0 ;  /* 0x43e000049c187df0 */ /* 0x000fe2000b800818 */
        /* <DEDUP_REMOVED lines=18> */
[C---:B------:R-:W-:Y:S01]  /*3c6b0*/  R2UR UR46, R4.reuse ;  /* 0x00000000042e72ca */ /* 0x040fe200000e0000 */
[----:B------:R-:W-:Y:S02]  /*3c6c0*/  WARPGROUP.DEPBAR.LE gsb0, 0x0 ;  /* 0x00008000000079c5 */ /* 0x000fe40000010000 */
[----:B------:R0:W-:Y:S01]  /*3c6d0*/  ST.E desc[UR4][R2.64], R24 ;  /* 0x0000001802007985 */ /* 0x0001e2000c101904 */
[C---:B------:R-:W-:Y:S02]  /*3c6e0*/  R2UR UR4, R4.reuse ;  /* 0x00000000040472ca */ /* 0x040fe400000e0000 */
[C---:B------:R-:W-:Y:S01]  /*3c6f0*/  R2UR UR5, R5.reuse ;  /* 0x00000000050572ca */ /* 0x040fe200000e0000 */
[----:B------:R1:W-:Y:S01]  /*3c700*/  ST.E desc[UR6][R2.64+0x4], R25 ;  /* 0x0000041902007985 */ /* 0x0003e2000c101906 */
[C---:B------:R-:W-:Y:S02]  /*3c710*/  R2UR UR6, R4.reuse ;  /* 0x00000000040672ca */ /* 0x040fe400000e0000 */
[----:B------:R-:W-:Y:S01]  /*3c720*/  R2UR UR7, R5 ;  /* 0x00000000050772ca */ /* 0x000fe200000e0000 */
[----:B------:R2:W-:Y:S01]  /*3c730*/  ST.E desc[UR8][R2.64+0x8], R26 ;  /* 0x0000081a02007985 */ /* 0x0005e2000c101908 */
[----:B------:R-:W-:-:S02]  /*3c740*/  R2UR UR8, R4 ;  /* 0x00000000040872ca */ /* 0x000fc400000e0000 */
[C---:B------:R-:W-:Y:S01]  /*3c750*/  R2UR UR9, R5.reuse ;  /* 0x00000000050972ca */ /* 0x040fe200000e0000 */
        /* <DEDUP_REMOVED lines=29> */
[----:B------:R-:W-:Y:S01]  /*3c930*/  R2UR UR7, R5 ;  /* 0x00000000050772ca */ /* 0x000fe200000e0000 */
[----:B------:R5:W-:Y:S04]  /*3c940*/  ST.E desc[UR8][R2.64+0x34], R37 ;  /* 0x0000342502007985 */ /* 0x000be8000c101908 */
[----:B------:R5:W-:Y:S04]  /*3c950*/  ST.E desc[UR10][R2.64+0x38], R38 ;  /* 0x0000382602007985 */ /* 0x000be8000c10190a */
[----:B------:R5:W-:Y:S04]  /*3c960*/  ST.E desc[UR12][R2.64+0x3c], R39 ;  /* 0x00003c2702007985 */ /* 0x000be8000c10190c */
[----:B------:R5:W-:Y:S04]  /*3c970*/  ST.E desc[UR14][R2.64+0x40], R40 ;  /* 0x0000402802007985 */ /* 0x000be8000c10190e */
[----:B------:R5:W-:Y:S04]  /*3c980*/  ST.E desc[UR16][R2.64+0x44], R41 ;  /* 0x0000442902007985 */ /* 0x000be8000c101910 */
[----:B------:R5:W-:Y:S01]  /*3c990*/  ST.E desc[UR18][R2.64+0x48], R42 ;  /* 0x0000482a02007985 */ /* 0x000be2000c101912 */
[----:B------:R-:W-:-:S03]  /*3c9a0*/  R2UR UR8, R4 ;  /* 0x00000000040872ca */ /* 0x000fc600000e0000 */
[----:B------:R5:W-:Y:S01]  /*3c9b0*/  ST.E desc[UR20][R2.64+0x4c], R43 ;  /* 0x00004c2b02007985 */ /* 0x000be2000c101914 */
[----:B------:R-:W-:-:S03]  /*3c9c0*/  R2UR UR9, R5 ;  /* 0x00000000050972ca */ /* 0x000fc600000e0000 */
[----:B------:R5:W-:Y:S04]  /*3c9d0*/  ST.E desc[UR22][R2.64+0x50], R44 ;  /* 0x0000502c02007985 */ /* 0x000be8000c101916 */
[----:B------:R5:W-:Y:S04]  /*3c9e0*/  ST.E desc[UR24][R2.64+0x54], R45 ;  /* 0x0000542d02007985 */ /* 0x000be8000c101918 */
[----:B------:R5:W-:Y:S01]  /*3c9f0*/  ST.E desc[UR4][R2.64+0x58], R46 ;  /* 0x0000582e02007985 */ /* 0x000be2000c101904 */
[C---:B------:R-:W-:Y:S02]  /*3ca00*/  R2UR UR4, R4.reuse ;  /* 0x00000000040472ca */ /* 0x040fe400000e0000 */
[----:B------:R-:W-:Y:S01]  /*3ca10*/  R2UR UR5, R5 ;  /* 0x00000000050572ca */ /* 0x000fe200000e0000 */
[----:B------:R5:W-:Y:S01]  /*3ca20*/  ST.E desc[UR6][R2.64+0x5c], R47 ;  /* 0x00005c2f02007985 */ /* 0x000be2000c101906 */
        /* <DEDUP_REMOVED lines=14> */
[----:B------:R5:W-:Y:S01]  /*3cb10*/  ST.E desc[UR8][R2.64+0x60], R48 ;  /* 0x0000603002007985 */ /* 0x000be2000c101908 */
[C---:B------:R-:W-:Y:S02]  /*3cb20*/  R2UR UR22, R4.reuse ;  /* 0x00000000041672ca */ /* 0x040fe400000e0000 */
[C---:B------:R-:W-:Y:S01]  /*3cb30*/  R2UR UR23, R5.reuse ;  /* 0x00000000051772ca */ /* 0x040fe200000e0000 */
[----:B------:R5:W-:Y:S01]  /*3cb40*/  ST.E desc[UR4][R2.64+0x64], R49 ;  /* 0x0000643102007985 */ /* 0x000be2000c101904 */
[C---:B------:R-:W-:Y:S02]  /*3cb50*/  R2UR UR24, R4.reuse ;  /* 0x00000000041872ca */ /* 0x040fe400000e0000 */
[----:B------:R-:W-:Y:S02]  /*3cb60*/  R2UR UR25, R5 ;  /* 0x00000000051972ca */ /* 0x000fe400000e0000 */
[----:B------:R-:W-:-:S02]  /*3cb70*/  R2UR UR8, R4 ;  /* 0x00000000040872ca */ /* 0x000fc400000e0000 */
[C---:B------:R-:W-:Y:S02]  /*3cb80*/  R2UR UR9, R5.reuse ;  /* 0x00000000050972ca */ /* 0x040fe400000e0000 */
[C---:B------:R-:W-:Y:S02]  /*3cb90*/  R2UR UR4, R4.reuse ;  /* 0x00000000040472ca */ /* 0x040fe400000e0000 */
[----:B------:R-:W-:Y:S01]  /*3cba0*/  R2UR UR5, R5 ;  /* 0x00000000050572ca */ /* 0x000fe200000e0000 */
        /* <DEDUP_REMOVED lines=8> */
[----:B------:R5:W-:Y:S04]  /*3cc30*/  ST.E desc[UR20][R2.64+0x80], R56 ;  /* 0x0000803802007985 */ /* 0x000be8000c101914 */
[----:B------:R5:W-:Y:S04]  /*3cc40*/  ST.E desc[UR22][R2.64+0x84], R57 ;  /* 0x0000843902007985 */ /* 0x000be8000c101916 */
[----:B------:R5:W-:Y:S01]  /*3cc50*/  ST.E desc[UR24][R2.64+0x88], R58 ;  /* 0x0000883a02007985 */ /* 0x000be2000c101918 */
[----:B------:R-:W-:-:S03]  /*3cc60*/  R2UR UR10, R4 ;  /* 0x00000000040a72ca */ /* 0x000fc600000e0000 */
[----:B------:R5:W-:Y:S01]  /*3cc70*/  ST.E desc[UR8][R2.64+0x8c], R59 ;  /* 0x00008c3b02007985 */ /* 0x000be2000c101908 */
[C---:B------:R-:W-:Y:S02]  /*3cc80*/  R2UR UR8, R4.reuse ;  /* 0x00000000040872ca */ /* 0x040fe400000e0000 */
[C---:B------:R-:W-:Y:S01]  /*3cc90*/  R2UR UR9, R5.reuse ;  /* 0x00000000050972ca */ /* 0x040fe200000e0000 */
[----:B------:R5:W-:Y:S01]  /*3cca0*/  ST.E desc[UR4][R2.64+0x90], R60 ;  /* 0x0000903c02007985 */ /* 0x000be2000c101904 */
        /* <DEDUP_REMOVED lines=259> */
[----:B------:R5:W-:Y:S01]  /*3dce0*/  ST.E desc[UR16][R2.64+0x1e4], R145 ;  /* 0x0001e49102007985 */ /* 0x000be2000c101910 */
[----:B------:R-:W-:-:S03]  /*3dcf0*/  R2UR UR8, R4 ;  /* 0x00000000040872ca */ /* 0x000fc600000e0000 */
[----:B------:R5:W-:Y:S01]  /*3dd00*/  ST.E desc[UR18][R2.64+0x1e8], R146 ;  /* 0x0001e89202007985 */ /* 0x000be2000c101912 */
[----:B------:R-:W-:-:S03]  /*3dd10*/  R2UR UR9, R5 ;  /* 0x00000000050972ca */ /* 0x000fc600000e0000 */
[----:B------:R5:W-:Y:S01]  /*3dd20*/  ST.E desc[UR20][R2.64+0x1ec], R147 ;  /* 0x0001ec9302007985 */ /* 0x000be2000c101914 */
[C---:B------:R-:W-:Y:S02]  /*3dd30*/  R2UR UR14, R4.reuse ;  /* 0x00000000040e72ca */ /* 0x040fe400000e0000 */
[C---:B------:R-:W-:Y:S01]  /*3dd40*/  R2UR UR15, R5.reuse ;  /* 0x00000000050f72ca */ /* 0x040fe200000e0000 */
[----:B------:R5:W-:Y:S01]  /*3dd50*/  ST.E desc[UR22][R2.64+0x1f0], R148 ;  /* 0x0001f09402007985 */ /* 0x000be2000c101916 */
[C---:B------:R-:W-:Y:S02]  /*3dd60*/  R2UR UR16, R4.reuse ;  /* 0x00000000041072ca */ /* 0x040fe400000e0000 */
[C---:B------:R-:W-:Y:S01]  /*3dd70*/  R2UR UR17, R5.reuse ;  /* 0x00000000051172ca */ /* 0x040fe200000e0000 */
[----:B------:R5:W-:Y:S01]  /*3dd80*/  ST.E desc[UR24][R2.64+0x1f4], R149 ;  /* 0x0001f49502007985 */ /* 0x000be2000c101918 */
        /* <DEDUP_REMOVED lines=21> */
[----:B------:R5:W-:Y:S01]  /*3dee0*/  ST.E desc[UR6][R2.64+0x1f8], R150 ;  /* 0x0001f89602007985 */ /* 0x000be2000c101906 */
[----:B------:R-:W-:-:S03]  /*3def0*/  R2UR UR60, R4 ;  /* 0x00000000043c72ca */ /* 0x000fc600000e0000 */
[----:B------:R5:W-:Y:S01]  /*3df00*/  ST.E desc[UR8][R2.64+0x1fc], R151 ;  /* 0x0001fc9702007985 */ /* 0x000be2000c101908 */
[----:B------:R-:W-:-:S03]  /*3df10*/  R2UR UR61, R5 ;  /* 0x00000000053d72ca */ /* 0x000fc600000e0000 */
[----:B------:R-:W-:Y:S01]  /*3df20*/  ST.E desc[UR14][R8.64], R191 ;  /* 0x000000bf08007985 */ /* 0x000fe2000c10190e */
[C---:B------:R-:W-:Y:S02]  /*3df30*/  R2UR UR4, R4.reuse ;  /* 0x00000000040472ca */ /* 0x040fe400000e0000 */
[C---:B------:R-:W-:Y:S01]  /*3df40*/  R2UR UR5, R5.reuse ;  /* 0x00000000050572ca */ /* 0x040fe200000e0000 */
[----:B0-----:R-:W5:Y:S01]  /*3df50*/  LD.E R24, desc[UR16][R2.64] ;  /* 0x0000001002187980 */ /* 0x001f62000c101900 */
[C---:B------:R-:W-:Y:S02]  /*3df60*/  R2UR UR6, R4.reuse ;  /* 0x00000000040672ca */ /* 0x040fe400000e0000 */
[C---:B------:R-:W-:Y:S01]  /*3df70*/  R2UR UR7, R5.reuse ;  /* 0x00000000050772ca */ /* 0x040fe200000e0000 */
[----:B-1----:R-:W5:Y:S01]  /*3df80*/  LD.E R25, desc[UR18][R2.64+0x4] ;  /* 0x0000041202197980 */ /* 0x002f62000c101900 */
[C---:B------:R-:W-:Y:S02]  /*3df90*/  R2UR UR8, R4.reuse ;  /* 0x00000000040872ca */ /* 0x040fe400000e0000 */
[----:B------:R-:W-:Y:S01]  /*3dfa0*/  R2UR UR9, R5 ;  /* 0x00000000050972ca */ /* 0x000fe200000e0000 */
[----:B--2---:R-:W2:Y:S01]  /*3dfb0*/  LD.E R26, desc[UR20][R2.64+0x8] ;  /* 0x00000814021a7980 */ /* 0x004ea2000c101900 */
[----:B------:R-:W-:-:S02]  /*3dfc0*/  R2UR UR10, R4 ;  /* 0x00000000040a72ca */ /* 0x000fc400000e0000 */
[C---:B------:R-:W-:Y:S01]  /*3dfd0*/  R2UR UR11, R5.reuse ;  /* 0x00000000050b72ca */ /* 0x040fe200000e0000 */
[----:B---3--:R-:W2:Y:S01]  /*3dfe0*/  LD.E R27, desc[UR22][R2.64+0xc] ;  /* 0x00000c16021b7980 */ /* 0x008ea2000c101900 */
[C---:B------:R-:W-:Y:S02]  /*3dff0*/  R2UR UR12, R4.reuse ;  /* 0x00000000040c72ca */ /* 0x040fe400000e0000 */
[C---:B------:R-:W-:Y:S01]  /*3e000*/  R2UR UR13, R5.reuse ;  /* 0x00000000050d72ca */ /* 0x040fe200000e0000 */
[----:B----4-:R-:W2:Y:S01]  /*3e010*/  LD.E R28, desc[UR24][R2.64+0x10] ;  /* 0x00001018021c7980 */ /* 0x010ea2000c101900 */
[C---:B------:R-:W-:Y:S02]  /*3e020*/  R2UR UR14, R4.reuse ;  /* 0x00000000040e72ca */ /* 0x040fe400000e0000 */
[----:B------:R-:W-:Y:S01]  /*3e030*/  R2UR UR15, R5 ;  /* 0x00000000050f72ca */ /* 0x000fe200000e0000 */
[----:B-----5:R-:W2:Y:S01]  /*3e040*/  LD.E R29, desc[UR26][R2.64+0x14] ;  /* 0x0000141a021d7980 */ /* 0x020ea2000c101900 */
[----:B------:R-:W-:-:S02]  /*3e050*/  R2UR UR16, R4 ;  /* 0x00000000041072ca */ /* 0x000fc400000e0000 */
[C---:B------:R-:W-:Y:S01]  /*3e060*/  R2UR UR17, R5.reuse ;  /* 0x00000000051172ca */ /* 0x040fe200000e0000 */
[----:B------:R-:W2:Y:S01]  /*3e070*/  LD.E R30, desc[UR28][R2.64+0x18] ;  /* 0x0000181c021e7980 */ /* 0x000ea2000c101900 */
[C---:B------:R-:W-:Y:S02]  /*3e080*/  R2UR UR18, R4.reuse ;  /* 0x00000000041272ca */ /* 0x040fe400000e0000 */
[C---:B------:R-:W-:Y:S01]  /*3e090*/  R2UR UR19, R5.reuse ;  /* 0x00000000051372ca */ /* 0x040fe200000e0000 */
[----:B------:R-:W2:Y:S01]  /*3e0a0*/  LD.E R31, desc[UR30][R2.64+0x1c] ;  /* 0x00001c1e021f7980 */ /* 0x000ea2000c101900 */
[C---:B------:R-:W-:Y:S02]  /*3e0b0*/  R2UR UR20, R4.reuse ;  /* 0x00000000041472ca */ /* 0x040fe400000e0000 */
[----:B------:R-:W-:Y:S01]  /*3e0c0*/  R2UR UR21, R5 ;  /* 0x00000000051572ca */ /* 0x000fe200000e0000 */
[----:B------:R-:W2:Y:S01]  /*3e0d0*/  LD.E R32, desc[UR32][R2.64+0x20] ;  /* 0x0000202002207980 */ /* 0x000ea2000c101900 */
        /* <DEDUP_REMOVED lines=291> */
[----:B------:R-:W-:Y:S02]  /*3f310*/  R2UR UR58, R4 ;  /* 0x00000000043a72ca */ /* 0x000fe400000e0000 */
[----:B------:R-:W-:Y:S01]  /*3f320*/  R2UR UR59, R5 ;  /* 0x00000000053b72ca */ /* 0x000fe200000e0000 */
        /* <DEDUP_REMOVED lines=22> */
[----:B------:R-:W-:-:S02]  /*3f490*/  VIADD R156, R6, 0x80 ;  /* 0x00000080069c7836 */ /* 0x000fc40000000000 */
[----:B------:R-:W-:-:S03]  /*3f4a0*/  IMAD.MOV.U32 R157, RZ, RZ, R7 ;  /* 0x000000ffff9d7224 */ /* 0x000fc600078e0007 */
[----:B------:R-:W-:Y:S02]  /*3f4b0*/  R2UR UR6, R156 ;  /* 0x000000009c0672ca */ /* 0x000fe400000e0000 */
[----:B------:R-:W-:Y:S02]  /*3f4c0*/  R2UR UR7, R157 ;  /* 0x000000009d0772ca */ /* 0x000fe400000e0000 */
[----:B------:R-:W-:Y:S02]  /*3f4d0*/  F2FP.F16.F32.PACK_AB R156, R21, R154 ;  /* 0x0000009a159c723e */ /* 0x000fe400000000ff */
[----:B------:R-:W-:Y:S02]  /*3f4e0*/  F2FP.F16.F32.PACK_AB R158, R17, R20 ;  /* 0x00000014119e723e */ /* 0x000fe400000000ff */
[----:B------:R-:W-:Y:S02]  /*3f4f0*/  F2FP.F16.F32.PACK_AB R157, R13, R14 ;  /* 0x0000000e0d9d723e */ /* 0x000fe400000000ff */
[----:B------:R-:W-:-:S02]  /*3f500*/  F2FP.F16.F32.PACK_AB R159, R11, R12 ;  /* 0x0000000c0b9f723e */ /* 0x000fc400000000ff */
        /* <DEDUP_REMOVED lines=18> */
[----:B------:R-:W-:Y:S02]  /*3f630*/  R2UR UR24, R4 ;  /* 0x00000000041872ca */ /* 0x000fe400000e0000 */
[----:B------:R-:W-:Y:S01]  /*3f640*/  R2UR UR25, R5 ;  /* 0x00000000051972ca */ /* 0x000fe200000e0000 */
[----:B--2---:R-:W-:-:S06]  /*3f650*/  WARPGROUP.ARRIVE ;  /* 0x00000000000079c5 */ /* 0x004fcc0000000000 */
[----:B------:R-:W-:Y:S01]  /*3f660*/  HGMMA.64x256x16.F32 R24, R156, gdesc[UR4].tnspB, R24, gsb0 ;  /* 0x43e000049c187df0 */ /* 0x000fe20008000818 */
        /* <DEDUP_REMOVED lines=2359> */
[C---:B------:R-:W-:Y:S01]  /*489e0*/  R2UR UR39, R5.reuse ;  /* 0x00000000052772ca */ /* 0x040fe200000e0000 */
[----:B------:R-:W-:Y:S02]  /*489f0*/  WARPGROUP.DEPBAR.LE gsb0, 0x0 ;  /* 0x00008000000079c5 */ /* 0x000fe40000010000 */
        /* <DEDUP_REMOVED lines=348> */
[----:B------:R5:W-:Y:S04]  /*49fc0*/  ST.E desc[UR26][R2.64+0x1e0], R144 ;  /* 0x0001e09002007985 */ /* 0x000be8000c10191a */
[----:B------:R5:W-:Y:S04]  /*49fd0*/  ST.E desc[UR28][R2.64+0x1e4], R145 ;  /* 0x0001e49102007985 */ /* 0x000be8000c10191c */
[----:B------:R-:W-:Y:S01]  /*49fe0*/  ST.E desc[UR6][R2.64+0x1ec], R147 ;  /* 0x0001ec9302007985 */ /* 0x000fe2000c101906 */
[----:B------:R-:W-:-:S03]  /*49ff0*/  R2UR UR4, R4 ;  /* 0x00000000040472ca */ /* 0x000fc600000e0000 */
[----:B------:R-:W-:Y:S01]  /*4a000*/  ST.E desc[UR8][R2.64+0x1f0], R148 ;  /* 0x0001f09402007985 */ /* 0x000fe2000c101908 */
[----:B------:R-:W-:-:S03]  /*4a010*/  R2UR UR5, R5 ;  /* 0x00000000050572ca */ /* 0x000fc600000e0000 */
[----:B------:R-:W-:Y:S01]  /*4a020*/  ST.E desc[UR10][R2.64+0x1f4], R149 ;  /* 0x0001f49502007985 */ /* 0x000fe2000c10190a */
[----:B------:R-:W-:-:S03]  /*4a030*/  R2UR UR16, R4 ;  /* 0x00000000041072ca */ /* 0x000fc600000e0000 */
[----:B------:R-:W-:Y:S01]  /*4a040*/  ST.E desc[UR12][R2.64+0x1f8], R150 ;  /* 0x0001f89602007985 */ /* 0x000fe2000c10190c */
[----:B------:R-:W-:-:S03]  /*4a050*/  R2UR UR17, R5 ;  /* 0x00000000051172ca */ /* 0x000fc600000e0000 */
[----:B------:R-:W-:Y:S01]  /*4a060*/  ST.E desc[UR14][R2.64+0x1fc], R151 ;  /* 0x0001fc9702007985 */ /* 0x000fe2000c10190e */
        /* <DEDUP_REMOVED lines=31> */
[----:B------:R-:W-:Y:S01]  /*4a260*/  R2UR UR59, R5 ;  /* 0x00000000053b72ca */ /* 0x000fe200000e0000 */
        /* <DEDUP_REMOVED lines=322> */
[----:B------:R-:W-:Y:S01]  /*4b690*/  R2UR UR58, R4 ;  /* 0x00000000043a72ca */ /* 0x000fe200000e0000 */
[----:B------:R-:W2:Y:S01]  /*4b6a0*/  LD.E R130, desc[UR12][R2.64+0x1a8] ;  /* 0x0001a80c02827980 */ /* 0x000ea2000c101900 */
[----:B------:R-:W-:-:S03]  /*4b6b0*/  R2UR UR59, R5 ;  /* 0x00000000053b72ca */ /* 0x000fc600000e0000 */
        /* <DEDUP_REMOVED lines=21> */
[----:B------:R-:W-:Y:S01]  /*4b810*/  VIADD R6, R6, 0x280 ;  /* 0x0000028006067836 */ /* 0x000fe20000000000 */
[----:B------:R-:W-:-:S02]  /*4b820*/  R2UR UR7, R7 ;  /* 0x00000000070772ca */ /* 0x000fc400000e0000 */
[----:B------:R-:W-:Y:S02]  /*4b830*/  F2FP.F16.F32.PACK_AB R186, R186, R187 ;  /* 0x000000bbbaba723e */ /* 0x000fe400000000ff */
[----:B------:R-:W-:Y:S02]  /*4b840*/  R2UR UR6, R6 ;  /* 0x00000000060672ca */ /* 0x000fe400000e0000 */
[----:B------:R-:W-:Y:S02]  /*4b850*/  F2FP.F16.F32.PACK_AB R184, R188, R189 ;  /* 0x000000bdbcb8723e */ /* 0x000fe400000000ff */
[----:B------:R-:W-:Y:S02]  /*4b860*/  F2FP.F16.F32.PACK_AB R185, R162, R163 ;  /* 0x000000a3a2b9723e */ /* 0x000fe400000000ff */
[----:B------:R-:W-:Y:S02]  /*4b870*/  F2FP.F16.F32.PACK_AB R187, R160, R161 ;  /* 0x000000a1a0bb723e */ /* 0x000fe400000000ff */
        /* <DEDUP_REMOVED lines=27> */
[----:B------:R-:W-:Y:S01]  /*4ba30*/  R2UR UR29, R5 ;  /* 0x00000000051d72ca */ /* 0x000fe200000e0000 */
[----:B------:R-:W-:-:S02]  /*4ba40*/  WARPGROUP.DEPBAR.LE gsb0, 0x0 ;  /* 0x00008000000079c5 */ /* 0x000fc40000010000 */
[----:B------:R-:W-:Y:S01]  /*4ba50*/  ST.E desc[UR4][R2.64], R24 ;  /* 0x0000001802007985 */ /* 0x000fe2000c101904 */
[C---:B------:R-:W-:Y:S02]  /*4ba60*/  R2UR UR4, R4.reuse ;  /* 0x00000000040472ca */ /* 0x040fe400000e0000 */
[C---:B------:R-:W-:Y:S01]  /*4ba70*/  R2UR UR5, R5.reuse ;  /* 0x00000000050572ca */ /* 0x040fe200000e0000 */
[----:B------:R-:W-:Y:S01]  /*4ba80*/  ST.E desc[UR6][R2.64+0x4], R25 ;  /* 0x0000041902007985 */ /* 0x000fe2000c101906 */
[C---:B------:R-:W-:Y:S02]  /*4ba90*/  R2UR UR6, R4.reuse ;  /* 0x00000000040672ca */ /* 0x040fe400000e0000 */
[----:B------:R-:W-:Y:S01]  /*4baa0*/  R2UR UR7, R5 ;  /* 0x00000000050772ca */ /* 0x000fe200000e0000 */
[----:B------:R-:W-:Y:S04]  /*4bab0*/  ST.E desc[UR8][R2.64+0x8], R26 ;  /* 0x0000081a02007985 */ /* 0x000fe8000c101908 */
[----:B------:R-:W-:Y:S04]  /*4bac0*/  ST.E desc[UR10][R2.64+0xc], R27 ;  /* 0x00000c1b02007985 */ /* 0x000fe8000c10190a */
[----:B------:R-:W-:Y:S01]  /*4bad0*/  ST.E desc[UR12][R2.64+0x10], R28 ;  /* 0x0000101c02007985 */ /* 0x000fe2000c10190c */
[----:B------:R-:W-:-:S03]  /*4bae0*/  R2UR UR8, R4 ;  /* 0x00000000040872ca */ /* 0x000fc600000e0000 */
[----:B------:R-:W-:Y:S01]  /*4baf0*/  ST.E desc[UR14][R2.64+0x14], R29 ;  /* 0x0000141d02007985 */ /* 0x000fe2000c10190e */
[----:B------:R-:W-:-:S03]  /*4bb00*/  R2UR UR9, R5 ;  /* 0x00000000050972ca */ /* 0x000fc600000e0000 */
[----:B------:R-:W-:Y:S04]  /*4bb10*/  ST.E desc[UR16][R2.64+0x18], R30 ;  /* 0x0000181e02007985 */ /* 0x000fe8000c101910 */
[----:B------:R-:W-:Y:S04]  /*4bb20*/  ST.E desc[UR18][R2.64+0x1c], R31 ;  /* 0x00001c1f02007985 */ /* 0x000fe8000c101912 */
[----:B------:R-:W-:Y:S04]  /*4bb30*/  ST.E desc[UR20][R2.64+0x20], R32 ;  /* 0x0000202002007985 */ /* 0x000fe8000c101914 */
[----:B------:R-:W-:Y:S04]  /*4bb40*/  ST.E desc[UR22][R2.64+0x24], R33 ;  /* 0x0000242102007985 */ /* 0x000fe8000c101916 */
[----:B------:R-:W-:Y:S01]  /*4bb50*/  ST.E desc[UR24][R2.64+0x28], R34 ;  /* 0x0000282202007985 */ /* 0x000fe2000c101918 */
[----:B------:R-:W-:-:S03]  /*4bb60*/  R2UR UR10, R4 ;  /* 0x00000000040a72ca */ /* 0x000fc600000e0000 */
[----:B------:R-:W-:Y:S01]  /*4bb70*/  ST.E desc[UR4][R2.64+0x2c], R35 ;  /* 0x00002c2302007985 */ /* 0x000fe2000c101904 */
[C---:B------:R-:W-:Y:S02]  /*4bb80*/  R2UR UR4, R4.reuse ;  /* 0x00000000040472ca */ /* 0x040fe400000e0000 */
[C---:B------:R-:W-:Y:S01]  /*4bb90*/  R2UR UR5, R5.reuse ;  /* 0x00000000050572ca */ /* 0x040fe200000e0000 */
[----:B------:R-:W-:Y:S01]  /*4bba0*/  ST.E desc[UR6][R2.64+0x30], R36 ;  /* 0x0000302402007985 */ /* 0x000fe2000c101906 */
        /* <DEDUP_REMOVED lines=13> */
[----:B------:R-:W-:Y:S01]  /*4bc80*/  ST.E desc[UR8][R2.64+0x34], R37 ;  /* 0x0000342502007985 */ /* 0x000fe2000c101908 */
        /* <DEDUP_REMOVED lines=8> */
[----:B------:R-:W-:Y:S01]  /*4bd10*/  R2UR UR5, R5 ;  /* 0x00000000050572ca */ /* 0x000fe200000e0000 */
[----:B------:R-:W-:Y:S04]  /*4bd20*/  ST.E desc[UR6][R2.64+0x3c], R39 ;  /* 0x00003c2702007985 */ /* 0x000fe8000c101906 */
[----:B------:R-:W-:Y:S04]  /*4bd30*/  ST.E desc[UR10][R2.64+0x40], R40 ;  /* 0x0000402802007985 */ /* 0x000fe8000c10190a */
[----:B------:R-:W-:Y:S04]  /*4bd40*/  ST.E desc[UR12][R2.64+0x44], R41 ;  /* 0x0000442902007985 */ /* 0x000fe8000c10190c */
        /* <DEDUP_REMOVED lines=8> */
[----:B------:R-:W-:Y:S01]  /*4bdd0*/  ST.E desc[UR8][R2.64+0x60], R48 ;  /* 0x0000603002007985 */ /* 0x000fe2000c101908 */
[C---:B------:R-:W-:Y:S02]  /*4bde0*/  R2UR UR8, R4.reuse ;  /* 0x00000000040872ca */ /* 0x040fe400000e0000 */
[----:B------:R-:W-:Y:S01]  /*4bdf0*/  R2UR UR9, R5 ;  /* 0x00000000050972ca */ /* 0x000fe200000e0000 */
[----:B------:R-:W-:Y:S01]  /*4be00*/  ST.E desc[UR4][R2.64+0x64], R49 ;  /* 0x0000643102007985 */ /* 0x000fe2000c101904 */
        /* <DEDUP_REMOVED lines=14> */
[----:B------:R-:W-:Y:S01]  /*4bef0*/  ST.E desc[UR6][R2.64+0x68], R50 ;  /* 0x0000683202007985 */ /* 0x000fe2000c101906 */
        /* <DEDUP_REMOVED lines=288> */
[----:B------:R-:W2:Y:S01]  /*4d100*/  LD.E R7, desc[UR28][R2.64] ;  /* 0x0000001c02077980 */ /* 0x000ea2000c101900 */
[----:B------:R-:W-:-:S02]  /*4d110*/  R2UR UR4, R4 ;  /* 0x00000000040472ca */ /* 0x000fc400000e0000 */
[C---:B------:R-:W-:Y:S02]  /*4d120*/  R2UR UR5, R5.reuse ;  /* 0x00000000050572ca */ /* 0x040fe400000e0000 */
[----:B------:R-:W-:Y:S02]  /*4d130*/  R2UR UR6, R4 ;  /* 0x00000000040672ca */ /* 0x000fe400000e0000 */
[----:B------:R-:W-:-:S09]  /*4d140*/  R2UR UR7, R5 ;  /* 0x00000000050772ca */ /* 0x000fd200000e0000 */
[----:B--2---:R1:W-:Y:S04]  /*4d150*/  ST.E desc[UR4][R2.64], R7 ;  /* 0x0000000702007985 */ /* 0x0043e8000c101904 */
[----:B------:R-:W2:Y:S01]  /*4d160*/  LD.E R11, desc[UR6][R2.64+0x4] ;  /* 0x00000406020b7980 */ /* 0x000ea2000c101900 */
[C---:B------:R-:W-:Y:S02]  /*4d170*/  R2UR UR4, R4.reuse ;  /* 0x00000000040472ca */ /* 0x040fe400000e0000 */
[C---:B------:R-:W-:Y:S02]  /*4d180*/  R2UR UR5, R5.reuse ;  /* 0x00000000050572ca */ /* 0x040fe400000e0000 */
[----:B------:R-:W-:Y:S02]  /*4d190*/  R2UR UR6, R4 ;  /* 0x00000000040672ca */ /* 0x000fe400000e0000 */
[----:B------:R-:W-:-:S09]  /*4d1a0*/  R2UR UR7, R5 ;  /* 0x00000000050772ca */ /* 0x000fd200000e0000 */
[----:B--2---:R2:W-:Y:S04]  /*4d1b0*/  ST.E desc[UR4][R2.64+0x4], R11 ;  /* 0x0000040b02007985 */ /* 0x0045e8000c101904 */
[----:B------:R-:W3:Y:S01]  /*4d1c0*/  LD.E R13, desc[UR6][R2.64+0x8] ;  /* 0x00000806020d7980 */ /* 0x000ee2000c101900 */
[C---:B------:R-:W-:Y:S02]  /*4d1d0*/  R2UR UR4, R4.reuse ;  /* 0x00000000040472ca */ /* 0x040fe400000e0000 */
[C---:B------:R-:W-:Y:S02]  /*4d1e0*/  R2UR UR5, R5.reuse ;  /* 0x00000000050572ca */ /* 0x040fe400000e0000 */
[----:B------:R-:W-:Y:S02]  /*4d1f0*/  R2UR UR6, R4 ;  /* 0x00000000040672ca */ /* 0x000fe400000e0000 */
[----:B------:R-:W-:-:S09]  /*4d200*/  R2UR UR7, R5 ;  /* 0x00000000050772ca */ /* 0x000fd200000e0000 */
[----:B---3--:R3:W-:Y:S04]  /*4d210*/  ST.E desc[UR4][R2.64+0x8], R13 ;  /* 0x0000080d02007985 */ /* 0x0087e8000c101904 */
[----:B0-----:R-:W4:Y:S01]  /*4d220*/  LD.E R9, desc[UR6][R2.64+0xc] ;  /* 0x00000c0602097980 */ /* 0x001f22000c101900 */
[C---:B------:R-:W-:Y:S02]  /*4d230*/  R2UR UR4, R4.reuse ;  /* 0x00000000040472ca */ /* 0x040fe400000e0000 */
[C---:B------:R-:W-:Y:S02]  /*4d240*/  R2UR UR5, R5.reuse ;  /* 0x00000000050572ca */ /* 0x040fe400000e0000 */
[----:B------:R-:W-:Y:S02]  /*4d250*/  R2UR UR6, R4 ;  /* 0x00000000040672ca */ /* 0x000fe400000e0000 */
[----:B------:R-:W-:-:S09]  /*4d260*/  R2UR UR7, R5 ;  /* 0x00000000050772ca */ /* 0x000fd200000e0000 */
[----:B----4-:R0:W-:Y:S04]  /*4d270*/  ST.E desc[UR4][R2.64+0xc], R9 ;  /* 0x00000c0902007985 */ /* 0x0101e8000c101904 */
[----:B-1----:R-:W4:Y:S01]  /*4d280*/  LD.E R7, desc[UR6][R2.64+0x10] ;  /* 0x0000100602077980 */ /* 0x002f22000c101900 */
[C---:B------:R-:W-:Y:S02]  /*4d290*/  R2UR UR4, R4.reuse ;  /* 0x00000000040472ca */ /* 0x040fe400000e0000 */
[C---:B------:R-:W-:Y:S02]  /*4d2a0*/  R2UR UR5, R5.reuse ;  /* 0x00000000050572ca */ /* 0x040fe400000e0000 */
[----:B------:R-:W-:Y:S02]  /*4d2b0*/  R2UR UR6, R4 ;  /* 0x00000000040672ca */ /* 0x000fe400000e0000 */
[----:B------:R-:W-:-:S09]  /*4d2c0*/  R2UR UR7, R5 ;  /* 0x00000000050772ca */ /* 0x000fd200000e0000 */
[----:B----4-:R1:W-:Y:S04]  /*4d2d0*/  ST.E desc[UR4][R2.64+0x10], R7 ;  /* 0x0000100702007985 */ /* 0x0103e8000c101904 */
[----:B--2---:R-:W2:Y:S01]  /*4d2e0*/  LD.E R11, desc[UR6][R2.64+0x14] ;  /* 0x00001406020b7980 */ /* 0x004ea2000c101900 */
[C---:B------:R-:W-:Y:S02]  /*4d2f0*/  R2UR UR4, R4.reuse ;  /* 0x00000000040472ca */ /* 0x040fe400000e0000 */
[C---:B------:R-:W-:Y:S02]  /*4d300*/  R2UR UR5, R5.reuse ;  /* 0x00000000050572ca */ /* 0x040fe400000e0000 */
[----:B------:R-:W-:Y:S02]  /*4d310*/  R2UR UR6, R4 ;  /* 0x00000000040672ca */ /* 0x000fe400000e0000 */
[----:B------:R-:W-:-:S09]  /*4d320*/  R2UR UR7, R5 ;  /* 0x00000000050772ca */ /* 0x000fd200000e0000 */
[----:B--2---:R2:W-:Y:S04]  /*4d330*/  ST.E desc[UR4][R2.64+0x14], R11 ;  /* 0x0000140b02007985 */ /* 0x0045e8000c101904 */
[----:B---3--:R-:W3:Y:S01]  /*4d340*/  LD.E R13, desc[UR6][R2.64+0x18] ;  /* 0x00001806020d7980 */ /* 0x008ee2000c101900 */
        /* <DEDUP_REMOVED lines=719> */
[----:B---3--:R-:W2:Y:S01]  /*50040*/  LD.E R13, desc[UR6][R2.64+0x1f8] ;  /* 0x0001f806020d7980 */ /* 0x008ea2000c101900 */
[C---:B------:R-:W-:Y:S02]  /*50050*/  R2UR UR4, R4.reuse ;  /* 0x00000000040472ca */ /* 0x040fe400000e0000 */
[C---:B------:R-:W-:Y:S02]  /*50060*/  R2UR UR5, R5.reuse ;  /* 0x00000000050572ca */ /* 0x040fe400000e0000 */
[----:B------:R-:W-:Y:S02]  /*50070*/  R2UR UR6, R4 ;  /* 0x00000000040672ca */ /* 0x000fe400000e0000 */
[----:B------:R-:W-:-:S02]  /*50080*/  R2UR UR7, R5 ;  /* 0x00000000050772ca */ /* 0x000fc400000e0000 */
[----:B------:R-:W-:-:S07]  /*50090*/  LOP3.LUT P6, RZ, R193, 0x7f, RZ, 0xc0, !PT ;  /* 0x0000007fc1ff7812 */ /* 0x000fce00078cc0ff */
[----:B--2---:R1:W-:Y:S04]  /*500a0*/  ST.E desc[UR4][R2.64+0x1f8], R13 ;  /* 0x0001f80d02007985 */ /* 0x0043e8000c101904 */
[----:B0-----:R-:W2:Y:S01]  /*500b0*/  LD.E R9, desc[UR6][R2.64+0x1fc] ;  /* 0x0001fc0602097980 */ /* 0x001ea2000c101900 */
[----:B------:R-:W-:Y:S02]  /*500c0*/  R2UR UR4, R4 ;  /* 0x00000000040472ca */ /* 0x000fe400000e0000 */
[----:B------:R-:W-:-:S13]  /*500d0*/  R2UR UR5, R5 ;  /* 0x00000000050572ca */ /* 0x000fda00000e0000 */
[----:B--2---:R1:W-:Y:S01]  /*500e0*/  ST.E desc[UR4][R2.64+0x1fc], R9 ;  /* 0x0001fc0902007985 */ /* 0x0043e2000c101904 */
[----:B------:R-:W-:Y:S05]  /*500f0*/  @P6 BRA `(.L_x_11183) ;  /* 0x0000000000306947 */ /* 0x000fea0003800000 */
[----:B-1----:R-:W2:Y:S04]  /*50100*/  LDL.64 R2, [R164+0x40] ;  /* 0x00004000a4027983 */ /* 0x002ea80000100a00 */
[----:B------:R-:W3:Y:S01]  /*50110*/  LDL.64 R6, [R164] ;  /* 0x00000000a4067983 */ /* 0x000ee20000100a00 */
[C---:B------:R-:W-:Y:S02]  /*50120*/  R2UR UR4, R4.reuse ;  /* 0x00000000040472ca */ /* 0x040fe400000e0000 */
[C---:B------:R-:W-:Y:S02]  /*50130*/  R2UR UR5, R5.reuse ;  /* 0x00000000050572ca */ /* 0x040fe400000e0000 */
[----:B------:R-:W-:Y:S02]  /*50140*/  R2UR UR6, R4 ;  /* 0x00000000040672ca */ /* 0x000fe400000e0000 */
[----:B------:R-:W-:-:S09]  /*50150*/  R2UR UR7, R5 ;  /* 0x00000000050772ca */ /* 0x000fd200000e0000 */
[----:B--2---:R-:W2:Y:S04]  /*50160*/  LD.E.64 R2, desc[UR4][R2.64+0x30] ;  /* 0x0000300402027980 */ /* 0x004ea8000c101b00 */
[----:B---3--:R-:W3:Y:S01]  /*50170*/  LD.E R6, desc[UR6][R6.64] ;  /* 0x0000000606067980 */ /* 0x008ee2000c101900 */
[----:B--2---:R-:W-:-:S05]  /*50180*/  MOV R5, R2 ;  /* 0x0000000200057202 */ /* 0x004fca0000000f00 */
[----:B---3--:R-:W-:-:S05]  /*50190*/  IMAD R4, R6, 0x8, R5 ;  /* 0x0000000806047824 */ /* 0x008fca00078e0205 */
[----:B------:R-:W-:-:S04]  /*501a0*/  PRMT R4, RZ, 0x654, R4 ;  /* 0x00000654ff047816 */ /* 0x000fc80000000004 */
[----:B------:R0:W-:Y:S03]  /*501b0*/  SYNCS.ARRIVE.TRANS64.RED.A1T0 RZ, [R4+URZ], RZ ;  /* 0x000000ff04ff79a7 */ /* 0x0001e6000810043f */
.L_x_11183:
[----:B------:R-:W-:-:S04]  /*501c0*/  IMAD.MOV.U32 R195, RZ, RZ, 0x0 ;  /* 0x00000000ffc37424 */ /* 0x000fc800078e00ff */
[----:B01----:R-:W-:Y:S05]  /*501d0*/  RET.REL.NODEC R194 `(_ZN7cutlass13device_kernelIN5flash11enable_sm90INS1_16FlashAttnFwdSm90INS1_25CollectiveMainloopFwdSm90ILi2EN4cute5tupleIJNS5_1CILi1EEES8_S8_EEENS6_IJNS7_ILi128EEENS7_ILi96EEENS7_ILi64EEEEEELi256ENS_6half_tEfNS_4arch4Sm90ELb0ELb1ELb0ELb0ELb0ELb0ELb1ELb1ELb0ELb1ELb1ELb0EEENS1_21CollectiveEpilogueFwdINS6_IJSA_NS7_ILi256EEESB_EEES9_SE_SG_Li256ELb0ELb1ELb1ELb0EEENS1_19SingleTileSchedulerILb0ELb1ELb1ELi128EEEEEEEEEvNT_6ParamsE) ;  /* 0xfffffafcc2887950 */ /* 0x003fea0003c3ffff */
.L_x_11161:
[----:B0-----:R0:W1:Y:S02]  /*501e0*/  SYNCS.PHASECHK.TRANS64.TRYWAIT P1, [R10+URZ], R11 ;  /* 0x0000000b0a0075a7 */ /* 0x001064000802017f */
[----:B-1----:R-:W-:Y:S05]  /*501f0*/  @!P1 NANOSLEEP.SYNCS 0x989680 ;  /* 0x009896800000995d */ /* 0x002fea0003900000 */
[----:B------:R-:W1:Y:S02]  /*50200*/  @!P1 SYNCS.PHASECHK.TRANS64 P1, [R10+URZ], R11 ;  /* 0x0000000b0a0095a7 */ /* 0x000e64000802007f */
[----:B-1----:R-:W-:Y:S05]  /*50210*/  @!P1 BRA `(.L_x_11161) ;  /* 0xfffffffc00f09947 */ /* 0x002fea000383ffff */
[----:B------:R-:W-:Y:S05]  /*50220*/  BRA `(.L_x_11160) ;  /* 0xfffffe4c00c87947 */ /* 0x000fea000383ffff */
.L_x_11168:
[----:B0-----:R0:W1:Y:S02]  /*50230*/  SYNCS.PHASECHK.TRANS64.TRYWAIT P1, [R10+URZ], R11 ;  /* 0x0000000b0a0075a7 */ /* 0x001064000802017f */
[----:B-1----:R-:W-:Y:S05]  /*50240*/  @!P1 NANOSLEEP.SYNCS 0x989680 ;  /* 0x009896800000995d */ /* 0x002fea0003900000 */
[----:B------:R-:W1:Y:S02]  /*50250*/  @!P1 SYNCS.PHASECHK.TRANS64 P1, [R10+URZ], R11 ;  /* 0x0000000b0a0095a7 */ /* 0x000e64000802007f */
[----:B-1----:R-:W-:Y:S05]  /*50260*/  @!P1 BRA `(.L_x_11168) ;  /* 0xfffffffc00f09947 */ /* 0x002fea000383ffff */
[----:B------:R-:W-:Y:S05]  /*50270*/  BRA `(.L_x_11167) ;  /* 0xfffffe54009c7947 */ /* 0x000fea000383ffff */
.L_x_11184:
        /* <DEDUP_REMOVED lines=16> */
.L_x_15021:


//--------------------- .text._ZN7cutlass13device_kernelIN5flash11enable_sm90INS1_16FlashAttnFwdSm90INS1_25CollectiveMainloopFwdSm90ILi2EN4cute5tupleIJNS5_1CILi1EEES8_S8_EEENS6_IJNS7_ILi128EEENS7_ILi96EEENS7_ILi64EEEEEELi256ENS_6half_tEfNS_4arch4Sm90ELb0ELb1ELb0ELb1ELb0ELb0ELb0ELb1ELb0ELb1ELb1ELb0EEENS1_21CollectiveEpilogueFwdINS6_IJSA_NS7_ILi256EEESB_EEES9_SE_SG_Li256ELb1ELb1ELb1ELb0EEENS1_36VarlenDynamicPersistentTileSchedulerILi128ELi96ELi256ELi128ELb1ELb1ELb1ELb1ELb0ELb1EEEEEEEEEvNT_6ParamsE --------------------------
	.section	.text._ZN7cutlass13device_kernelIN5flash11enable_sm90INS1_16FlashAttnFwdSm90INS1_25CollectiveMainloopFwdSm90ILi2EN4cute5tupleIJNS5_1CILi1EEES8_S8_EEENS6_IJNS7_ILi128EEENS7_ILi96EEENS7_ILi64EEEEEELi256ENS_6half_tEfNS_4arch4Sm90ELb0ELb1ELb0ELb1ELb0ELb0ELb0ELb1ELb0ELb1ELb1ELb0EEENS1_21CollectiveEpilogueFwdINS6_IJSA_NS7_ILi256EEESB_EEES9_SE_SG_Li256ELb1ELb1ELb1ELb0EEENS1_36VarlenDynamicPersistentTileSchedulerILi128ELi96ELi256ELi128ELb1ELb1ELb1ELb1ELb0ELb1EEEEEEEEEvNT_6ParamsE,"ax",@progbits
	.align	128
.text._ZN7cutlass13device_kernelIN5flash11enable_sm90INS1_16FlashAttnFwdSm90INS1_25CollectiveMainloopFwdSm90ILi2EN4cute5tupleIJNS5_1CILi1EEES8_S8_EEENS6_IJNS7_ILi128EEENS7_ILi96EEENS7_ILi64EEEEEELi256ENS_6half_tEfNS_4arch4Sm90ELb0ELb1ELb0ELb1ELb0ELb0ELb0ELb1ELb0ELb1ELb1ELb0EEENS1_21CollectiveEpilogueFwdINS6_IJSA_NS7_ILi256EEESB_EEES9_SE_SG_Li256ELb1ELb1ELb1ELb0EEENS1_36VarlenDynamicPersistentTileSchedulerILi128ELi96ELi256ELi128ELb1ELb1ELb1ELb1ELb0ELb1EEEEEEEEEvNT_6ParamsE:
        .type           _ZN7cutlass13device_kernelIN5flash11enable_sm90INS1_16FlashAttnFwdSm90INS1_25CollectiveMainloopFwdSm90ILi2EN4cute5tupleIJNS5_1CILi1EEES8_S8_EEENS6_IJNS7_ILi128EEENS7_ILi96EEENS7_ILi64EEEEEELi256ENS_6half_tEfNS_4arch4Sm90ELb0ELb1ELb0ELb1ELb0ELb0ELb0ELb1ELb0ELb1ELb1ELb0EEENS1_21CollectiveEpilogueFwdINS6_IJSA_NS7_ILi256EEESB_EEES9_SE_SG_Li256ELb1ELb1ELb1ELb0EEENS1_36VarlenDynamicPersistentTileSchedulerILi128ELi96ELi256ELi128ELb1ELb1ELb1ELb1ELb0ELb1EEEEEEEEEvNT_6ParamsE,@function
        .size           _ZN7cutlass13device_kernelIN5flash11enable_sm90INS1_16FlashAttnFwdSm90INS1_25CollectiveMainloopFwdSm90ILi2EN4cute5tupleIJNS5_1CILi1EEES8_S8_EEENS6_IJNS7_ILi128EEENS7_ILi96EEENS7_ILi64EEEEEELi256ENS_6half_tEfNS_4arch4Sm90ELb0ELb1ELb0ELb1ELb0ELb0ELb0ELb1ELb0ELb1ELb1ELb0EEENS1_21CollectiveEpilogueFwdINS6_IJSA_NS7_ILi256EEESB_EEES9_SE_SG_Li256ELb1ELb1ELb1ELb0EEENS1_36VarlenDynamicPersistentTileSchedulerILi128ELi96ELi256ELi128ELb1ELb1ELb1ELb1ELb0ELb1EEEEEEEEEvNT_6ParamsE,(.L_x_15023 - _ZN7cutlass13device_kernelIN5flash11enable_sm90INS1_16FlashAttnFwdSm90INS1_25CollectiveMainloopFwdSm90ILi2EN4cute5tupleIJNS5_1CILi1EEES8_S8_EEENS6_IJNS7_ILi128EEENS7_ILi96EEENS7_ILi64EEEEEELi256ENS_6half_tEfNS_4arch4Sm90ELb0ELb1ELb0ELb1ELb0ELb0ELb0ELb1ELb0ELb1ELb1ELb0EEENS1_21CollectiveEpilogueFwdINS6_IJSA_NS7_ILi256EEESB_EEES9_SE_SG_Li256ELb1ELb1ELb1ELb0EEENS1_36VarlenDynamicPersistentTileSchedulerILi128ELi96ELi256ELi128ELb1ELb1ELb1ELb1ELb0ELb1EEEEEEEEEvNT_6ParamsE)
        .other          _ZN7cutlass13device_kernelIN5flash11enable_sm90INS1_16FlashAttnFwdSm90INS1_25CollectiveMainloopFwdSm90ILi2EN4cute5tupleIJNS5_1CILi1EEES8_S8_EEENS6_IJNS7_ILi128EEENS7_ILi96EEENS7_ILi64EEEEEELi256ENS_6half_tEfNS_4arch4Sm90ELb0ELb1ELb0ELb1ELb0ELb0ELb0ELb1ELb0ELb1ELb1ELb0EEENS1_21CollectiveEpilogueFwdINS6_IJSA_NS7_ILi256EEESB_EEES9_SE_SG_Li256ELb1ELb1ELb1ELb0EEENS1_36VarlenDynamicPersistentTileSchedulerILi128ELi96ELi256ELi128ELb1ELb1ELb1ELb1ELb0ELb1EEEEEEEEEvNT_6ParamsE,@"STO_CUDA_ENTRY STV_DEFAULT"
_ZN7cutlass13device_kernelIN5flash11enable_sm90INS1_16FlashAttnFwdSm90INS1_25CollectiveMainloopFwdSm90ILi2EN4cute5tupleIJNS5_1CILi1EEES8_S8_EEENS6_IJNS7_ILi128EEENS7_ILi96EEENS7_ILi64EEEEEELi256ENS_6half_tEfNS_4arch4Sm90ELb0ELb1ELb0ELb1ELb0ELb0ELb0ELb1ELb0ELb1ELb1ELb0EEENS1_21CollectiveEpilogueFwdINS6_IJSA_NS7_ILi256EEESB_EEES9_SE_SG_Li256ELb1ELb1ELb1ELb0EEENS1_36VarlenDynamicPersistentTileSchedulerILi128ELi96ELi256ELi128ELb1ELb1ELb1ELb1ELb0ELb1EEEEEEEEEvNT_6ParamsE:
        /* <DEDUP_REMOVED lines=18> */
.L_x_11186:
[----:B------:R-:W-:Y:S05]  /*0120*/  BSYNC B0 ;  /* 0x0000000000007941 */ /* 0x000fea0003800000 */
.L_x_11185:
        /* <DEDUP_REMOVED lines=41> */
.L_x_11187:
        /* <DEDUP_REMOVED lines=22> */
.L_x_11188:
        /* <DEDUP_REMOVED lines=18> */
.L_x_11189:
        /* <DEDUP_REMOVED lines=22> */
.L_x_11190:
        /* <DEDUP_REMOVED lines=22> */
.L_x_11191:
[----:B------:R-:W-:Y:S01]  /*0900*/  PLOP3.LUT P0, PT, PT, PT, UP0, 0x80, 0x0 ;  /* 0x000000000000781c */ /* 0x000fe20003f0f008 */
[----:B------:R-:W-:Y:S01]  /*0910*/  UMOV UR36, 0x1 ;  /* 0x0000000100247882 */ /* 0x000fe20000000000 */
[----:B------:R-:W-:Y:S01]  /*0920*/  NOP ;  /* 0x0000000000007918 */ /* 0x000fe20000000000 */
[----:B------:R-:W-:Y:S01]  /*0930*/  USEL UR36, UR36, 0x2, !UP0 ;  /* 0x0000000224247887 */ /* 0x000fe2000c000000 */
[----:B------:R-:W-:Y:S01]  /*0940*/  ULDC.64 UR40, c[0x0][0x208] ;  /* 0x0000820000287ab9 */ /* 0x000fe20000000a00 */
[----:B012-4-:R-:W-:Y:S08]  /*0950*/  BAR.SYNC.DEFER_BLOCKING 0x0 ;  /* 0x0000000000007b1d */ /* 0x017ff00000010000 */
[----:B------:R-:W-:Y:S05]  /*0960*/  @!P0 BRA `(.L_x_11192) ;  /* 0x00000114003c8947 */ /* 0x000fea0003800000 */
.L_x_11193:
        /* <DEDUP_REMOVED lines=24> */
[----:B------:R-:W-:Y:S02]  /*0af0*/  UMOV UR37, URZ ;  /* 0x0000003f00257c82 */ /* 0x000fe40008000000 */
[CC--:B------:R-:W-:Y:S02]  /*0b00*/  LEA.HI R0, R3.reuse, R6.reuse, RZ, 0x7 ;  /* 0x0000000603007211 */ /* 0x0c0fe400078f38ff */
[----:B------:R-:W-:-:S02]  /*0b10*/  LEA.HI R2, R3, R6, RZ, 0x4 ;  /* 0x0000000603027211 */ /* 0x000fc400078f20ff */
[----:B------:R-:W-:Y:S02]  /*0b20*/  LOP3.LUT R235, R0, 0xffffff80, RZ, 0xc0, !PT ;  /* 0xffffff8000eb7812 */ /* 0x000fe400078ec0ff */
[CC--:B------:R-:W-:Y:S02]  /*0b30*/  LEA.HI R4, R3.reuse, R6.reuse, RZ, 0x5 ;  /* 0x0000000603047211 */ /* 0x0c0fe400078f28ff */
[----:B------:R-:W-:Y:S01]  /*0b40*/  LEA.HI R5, R3, R6, RZ, 0x2 ;  /* 0x0000000603057211 */ /* 0x000fe200078f10ff */
[----:B------:R-:W-:Y:S01]  /*0b50*/  IMAD.IADD R235, R6, 0x1, -R235 ;  /* 0x0000000106eb7824 */ /* 0x000fe200078e0aeb */
[----:B------:R-:W-:Y:S01]  /*0b60*/  LOP3.LUT R3, R2, 0x3fffff0, RZ, 0xc0, !PT ;  /* 0x03fffff002037812 */ /* 0x000fe200078ec0ff */
[----:B------:R-:W-:Y:S01]  /*0b70*/  IMAD.SHL.U32 R7, R4, 0x20, RZ ;  /* 0x0000002004077824 */ /* 0x000fe200078e00ff */
[----:B------:R-:W-:Y:S02]  /*0b80*/  LOP3.LUT R11, R5, 0xfffffffc, RZ, 0xc0, !PT ;  /* 0xfffffffc050b7812 */ /* 0x000fe400078ec0ff */
[----:B------:R-:W-:Y:S01]  /*0b90*/  SHF.R.S32.HI R8, RZ, 0x1f, R235 ;  /* 0x0000001fff087819 */ /* 0x000fe200000114eb */
[C---:B------:R-:W-:Y:S01]  /*0ba0*/  IMAD.IADD R4, R6.reuse, 0x1, -R3 ;  /* 0x0000000106047824 */ /* 0x040fe200078e0a03 */
[----:B------:R-:W-:Y:S01]  /*0bb0*/  SHF.R.S32.HI R5, RZ, 0x4, R2 ;  /* 0x00000004ff057819 */ /* 0x000fe20000011402 */
[----:B------:R-:W-:Y:S01]  /*0bc0*/  IMAD.IADD R12, R6, 0x1, -R11 ;  /* 0x00000001060c7824 */ /* 0x000fe200078e0a0b */
[----:B------:R-:W-:-:S02]  /*0bd0*/  LEA.HI R9, R8, R235, RZ, 0x2 ;  /* 0x000000eb08097211 */ /* 0x000fc400078f10ff */
[----:B------:R-:W-:Y:S02]  /*0be0*/  LEA.HI R2, R2, R5, RZ, 0x1 ;  /* 0x0000000502027211 */ /* 0x000fe400078f08ff */
[--C-:B------:R-:W-:Y:S02]  /*0bf0*/  SHF.R.S32.HI R10, RZ, 0x2, R9.reuse ;  /* 0x00000002ff0a7819 */ /* 0x100fe40000011409 */
[----:B------:R-:W-:Y:S02]  /*0c00*/  SHF.R.S32.HI R3, RZ, 0x1f, R9 ;  /* 0x0000001fff037819 */ /* 0x000fe40000011409 */
[----:B------:R-:W-:Y:S02]  /*0c10*/  LEA.HI R8, R8, R235, RZ, 0x5 ;  /* 0x000000eb08087211 */ /* 0x000fe400078f28ff */
[----:B------:R-:W-:Y:S02]  /*0c20*/  LEA.HI R6, R3, R10, RZ, 0x3 ;  /* 0x0000000a03067211 */ /* 0x000fe400078f18ff */
[----:B------:R-:W-:-:S02]  /*0c30*/  SHF.R.S32.HI R3, RZ, 0x7, R0 ;  /* 0x00000007ff037819 */ /* 0x000fc40000011400 */
[----:B------:R-:W-:Y:S02]  /*0c40*/  LOP3.LUT R11, R6, 0xfffffff8, RZ, 0xc0, !PT ;  /* 0xfffffff8060b7812 */ /* 0x000fe400078ec0ff */
[----:B------:R-:W-:Y:S02]  /*0c50*/  LEA.HI R0, R0, R3, RZ, 0x1 ;  /* 0x0000000300007211 */ /* 0x000fe400078f08ff */
[----:B------:R-:W-:Y:S01]  /*0c60*/  LOP3.LUT R7, R7, 0xfffffc00, RZ, 0xc0, !PT ;  /* 0xfffffc0007077812 */ /* 0x000fe200078ec0ff */
[----:B------:R-:W-:Y:S01]  /*0c70*/  IMAD.IADD R11, R10, 0x1, -R11 ;  /* 0x000000010a0b7824 */ /* 0x000fe200078e0a0b */
[----:B------:R-:W-:Y:S01]  /*0c80*/  LOP3.LUT R2, R2, 0x1ffffffe, RZ, 0xc0, !PT ;  /* 0x1ffffffe02027812 */ /* 0x000fe200078ec0ff */
[----:B------:R-:W-:Y:S01]  /*0c90*/  IMAD.MOV.U32 R10, RZ, RZ, R14 ;  /* 0x000000ffff0a7224 */ /* 0x000fe200078e000e */
[----:B------:R-:W-:Y:S01]  /*0ca0*/  LOP3.LUT R0, R0, 0x3fffffe, RZ, 0xc0, !PT ;  /* 0x03fffffe00007812 */ /* 0x000fe200078ec0ff */
[----:B------:R-:W-:Y:S01]  /*0cb0*/  IMAD R7, R4, 0x40, R7 ;  /* 0x0000004004077824 */ /* 0x000fe200078e0207 */
[----:B------:R-:W-:Y:S01]  /*0cc0*/  SHF.R.S32.HI R8, RZ, 0x5, R8 ;  /* 0x00000005ff087819 */ /* 0x000fe20000011408 */
[----:B------:R-:W-:Y:S01]  /*0cd0*/  IMAD.IADD R2, R5, 0x1, -R2 ;  /* 0x0000000105027824 */ /* 0x000fe200078e0a02 */
[----:B------:R-:W-:Y:S01]  /*0ce0*/  LOP3.LUT R6, R9, 0x7ffffffc, RZ, 0xc0, !PT ;  /* 0x7ffffffc09067812 */ /* 0x000fe200078ec0ff */
[----:B------:R-:W-:Y:S01]  /*0cf0*/  IMAD.IADD R0, R3, 0x1, -R0 ;  /* 0x0000000103007824 */ /* 0x000fe200078e0a00 */
[----:B------:R-:W-:Y:S01]  /*0d00*/  LEA.HI R4, R12, R12, RZ, 0x1 ;  /* 0x0000000c0c047211 */ /* 0x000fe200078f08ff */
[----:B------:R-:W-:-:S02]  /*0d10*/  IMAD R11, R8, 0x10, R11 ;  /* 0x00000010080b7824 */ /* 0x000fc400078e020b */
[----:B------:R-:W-:Y:S01]  /*0d20*/  IMAD R2, R2, 0x8, R7 ;  /* 0x0000000802027824 */ /* 0x000fe200078e0207 */
[----:B------:R-:W-:Y:S01]  /*0d30*/  LOP3.LUT R3, R4, 0x1ffffffe, RZ, 0xc0, !PT ;  /* 0x1ffffffe04037812 */ /* 0x000fe200078ec0ff */
[----:B------:R-:W-:Y:S02]  /*0d40*/  IMAD R0, R0, 0x40, R11 ;  /* 0x0000004000007824 */ /* 0x000fe400078e020b */
[----:B------:R-:W-:Y:S01]  /*0d50*/  IMAD.IADD R6, R235, 0x1, -R6 ;  /* 0x00000001eb067824 */ /* 0x000fe200078e0a06 */
[----:B------:R0:W-:Y:S01]  /*0d60*/  STL [R1+0x60], R2 ;  /* 0x0000600201007387 */ /* 0x0001e20000100800 */
[----:B------:R-:W-:Y:S02]  /*0d70*/  IMAD.IADD R3, R12, 0x1, -R3 ;  /* 0x000000010c037824 */ /* 0x000fe400078e0a03 */
[----:B------:R-:W-:Y:S01]  /*0d80*/  IMAD.SHL.U32 R19, R6, 0x2, RZ ;  /* 0x0000000206137824 */ /* 0x000fe200078e00ff */
[----:B------:R1:W-:Y:S01]  /*0d90*/  STL [R1+0x5c], R0 ;  /* 0x00005c0001007387 */ /* 0x0003e20000100800 */
[----:B------:R-:W-:-:S02]  /*0da0*/  IMAD R22, R3, 0x8, R0 ;  /* 0x0000000803167824 */ /* 0x000fc400078e0200 */
        /* <DEDUP_REMOVED lines=54> */
[----:B-1----:R-:W-:-:S07]  /*1110*/  SHF.R.S32.HI R236, RZ, 0x1f, R207 ;  /* 0x0000001fffec7819 */ /* 0x002fce00000114cf */
.L_x_11297:
[----:B------:R-:W-:Y:S01]  /*1120*/  ULDC.64 UR6, c[0x0][0xa28] ;  /* 0x00028a0000067ab9 */ /* 0x000fe20000000a00 */
[----:B0--3--:R-:W0:Y:S01]  /*1130*/  LDC R16, c[0x0][0x288] ;  /* 0x0000a200ff107b82 */ /* 0x009e220000000800 */
[----:B------:R-:W-:Y:S01]  /*1140*/  UISETP.NE.U32.AND UP0, UPT, UR6, URZ, UPT ;  /* 0x0000003f0600728c */ /* 0x000fe2000bf05070 */
[----:B------:R-:W-:-:S03]  /*1150*/  IMAD.MOV.U32 R8, RZ, RZ, RZ ;  /* 0x000000ffff087224 */ /* 0x000fc600078e00ff */
[----:B------:R-:W-:-:S03]  /*1160*/  UISETP.NE.AND.EX UP0, UPT, UR7, URZ, UPT, UP0 ;  /* 0x0000003f0700728c */ /* 0x000fc6000bf05300 */
[----:B------:R-:W-:Y:S01]  /*1170*/  ULDC.64 UR6, c[0x0][0xa18] ;  /* 0x0002860000067ab9 */ /* 0x000fe20000000a00 */
[----:B-1----:R-:W1:Y:S01]  /*1180*/  LDC.64 R12, c[0x0][0x418] ;  /* 0x00010600ff0c7b82 */ /* 0x002e620000000a00 */
[----:B------:R-:W-:Y:S01]  /*1190*/  UISETP.NE.U32.AND UP1, UPT, UR6, URZ, UPT ;  /* 0x0000003f0600728c */ /* 0x000fe2000bf25070 */
[----:B------:R-:W-:-:S03]  /*11a0*/  PLOP3.LUT P0, PT, PT, PT, UP0, 0x80, 0x0 ;  /* 0x000000000000781c */ /* 0x000fc60003f0f008 */
[----:B------:R-:W-:-:S03]  /*11b0*/  UISETP.NE.AND.EX UP1, UPT, UR7, URZ, UPT, UP1 ;  /* 0x0000003f0700728c */ /* 0x000fc6000bf25310 */
[----:B------:R-:W-:Y:S01]  /*11c0*/  @UP0 ULDC.64 UR6, c[0x0][0xa28] ;  /* 0x00028a0000060ab9 */ /* 0x000fe20000000a00 */
[----:B--2---:R-:W2:Y:S01]  /*11d0*/  LDC R7, c[0x0][0x424] ;  /* 0x00010900ff077b82 */ /* 0x004ea20000000800 */
[----:B------:R-:W-:Y:S01]  /*11e0*/  @UP0 UIMAD.WIDE UR6, UR5, 0x4, UR6 ;  /* 0x00000004050608a5 */ /* 0x000fe2000f8e0206 */
[----:B------:R-:W-:-:S05]  /*11f0*/  PLOP3.LUT P2, PT, PT, PT, UP1, 0x80, 0x0 ;  /* 0x000000000000781c */ /* 0x000fca0003f4f018 */
[----:B------:R-:W-:Y:S01]  /*1200*/  @UP1 ULDC.64 UR8, c[0x0][0xa18] ;  /* 0x0002860000081ab9 */ /* 0x000fe20000000a00 */
[----:B------:R-:W-:Y:S01]  /*1210*/  IMAD.U32 R2, RZ, RZ, UR6 ;  /* 0x00000006ff027e24 */ /* 0x000fe2000f8e00ff */
[----:B------:R-:W3:Y:S01]  /*1220*/  LDC R17, c[0x0][0x2f0] ;  /* 0x0000bc00ff117b82 */ /* 0x000ee20000000800 */
[----:B------:R-:W-:Y:S01]  /*1230*/  IMAD.U32 R3, RZ, RZ, UR7 ;  /* 0x00000007ff037e24 */ /* 0x000fe2000f8e00ff */
[----:B------:R-:W-:Y:S01]  /*1240*/  @UP1 UIMAD.WIDE UR6, UR5, 0x4, UR8 ;  /* 0x00000004050618a5 */ /* 0x000fe2000f8e0208 */
[----:B------:R-:W-:-:S03]  /*1250*/  LOP3.LUT R6, R10, 0xff000000, RZ, 0xc0, !PT ;  /* 0xff0000000a067812 */ /* 0x000fc600078ec0ff */
[----:B----4-:R4:W5:Y:S02]  /*1260*/  @P0 LDG.E R8, desc[UR40][R2.64] ;  /* 0x0000002802080981 */ /* 0x010964000c1e1900 */
[----:B------:R-:W-:Y:S02]  /*1270*/  IMAD.U32 R4, RZ, RZ, UR6 ;  /* 0x00000006ff047e24 */ /* 0x000fe4000f8e00ff */
[----:B------:R-:W-:Y:S01]  /*1280*/  IMAD.U32 R5, RZ, RZ, UR7 ;  /* 0x00000007ff057e24 */ /* 0x000fe2000f8e00ff */
[----:B------:R-:W-:-:S04]  /*1290*/  ULDC.64 UR6, c[0x0][0xa20] ;  /* 0x0002880000067ab9 */ /* 0x000fc80000000a00 */
[----:B0-----:R0:W5:Y:S01]  /*12a0*/  @P2 LDG.E R16, desc[UR40][R4.64] ;  /* 0x0000002804102981 */ /* 0x001162000c1e1900 */
[----:B-1----:R-:W-:Y:S02]  /*12b0*/  ISETP.NE.U32.AND P0, PT, R12, RZ, PT ;  /* 0x000000ff0c00720c */ /* 0x002fe40003f05070 */
[----:B------:R-:W-:Y:S02]  /*12c0*/  ISETP.NE.U32.AND P1, PT, RZ, UR6, PT ;  /* 0x00000006ff007c0c */ /* 0x000fe4000bf25070 */
[----:B------:R-:W-:Y:S02]  /*12d0*/  LOP3.LUT R0, R10, 0xff0000, RZ, 0xc0, !PT ;  /* 0x00ff00000a007812 */ /* 0x000fe400078ec0ff */
[----:B----4-:R-:W-:Y:S02]  /*12e0*/  SHF.R.U32.HI R3, RZ, 0x8, R6 ;  /* 0x00000008ff037819 */ /* 0x010fe40000011606 */
[----:B------:R-:W-:Y:S02]  /*12f0*/  ISETP.NE.AND.EX P0, PT, R13, RZ, PT, P0 ;  /* 0x000000ff0d00720c */ /* 0x000fe40003f05300 */
[----:B------:R-:W-:-:S02]  /*1300*/  ISETP.NE.AND.EX P1, PT, RZ, UR7, PT, P1 ;  /* 0x00000007ff007c0c */ /* 0x000fc4000bf25310 */
[----:B------:R-:W-:Y:S02]  /*1310*/  LEA.HI R204, R0, R3, RZ, 0x10 ;  /* 0x0000000300cc7211 */ /* 0x000fe400078f80ff */
[----:B------:R-:W-:Y:S02]  /*1320*/  LOP3.LUT R23, R10, 0xffff, RZ, 0xc0, !PT ;  /* 0x0000ffff0a177812 */ /* 0x000fe400078ec0ff */
[----:B--2---:R-:W-:Y:S01]  /*1330*/  SEL R0, R7, 0x1, P0 ;  /* 0x0000000107007807 */ /* 0x004fe20000000000 */
[----:B0-----:R-:W-:Y:S06]  /*1340*/  @P2 BRA `(.L_x_11194) ;  /* 0x00000000002c2947 */ /* 0x001fec0003800000 */
        /* <DEDUP_REMOVED lines=11> */
.L_x_11194:
[----:B---3--:R-:W-:Y:S02]  /*1400*/  IMAD R17, R0, R17, RZ ;  /* 0x0000001100117224 */ /* 0x008fe400078e02ff */
        /* <DEDUP_REMOVED lines=8> */
.L_x_11195:
        /* <DEDUP_REMOVED lines=11> */
.L_x_11196:
[----:B------:R-:W1:Y:S01]  /*1540*/  LDC R0, c[0x0][0x448] ;  /* 0x00011200ff007b82 */ /* 0x000e620000000800 */
[----:B------:R-:W-:Y:S01]  /*1550*/  USHF.L.U32 UR42, UR4, 0x7, URZ ;  /* 0x00000007042a7899 */ /* 0x000fe2000800063f */
[----:B-----5:R-:W-:-:S03]  /*1560*/  IMAD.IADD R17, R17, 0x1, -R8 ;  /* 0x0000000111117824 */ /* 0x020fc600078e0a08 */
[----:B------:R-:W-:Y:S02]  /*1570*/  UIADD3 UR4, UR42, 0x7f, URZ ;  /* 0x0000007f2a047890 */ /* 0x000fe4000fffe03f */
[----:B0-----:R-:W-:Y:S01]  /*1580*/  IADD3 R3, R17, 0x1, -R16 ;  /* 0x0000000111037810 */ /* 0x001fe20007ffe810 */
[----:B------:R-:W0:Y:S01]  /*1590*/  LDC.64 R6, c[0x0][0x9e0] ;  /* 0x00027800ff067b82 */ /* 0x000e220000000a00 */
[----:B-1----:R-:W-:Y:S02]  /*15a0*/  ISETP.NE.AND P1, PT, R0, 0x1, PT ;  /* 0x000000010000780c */ /* 0x002fe40003f25270 */
[----:B------:R-:W-:Y:S01]  /*15b0*/  IMAD.U32 R0, RZ, RZ, UR4 ;  /* 0x00000004ff007e24 */ /* 0x000fe2000f8e00ff */
[----:B0-----:R-:W-:-:S10]  /*15c0*/  ISETP.GE.AND P2, PT, R7, 0x1, PT ;  /* 0x000000010700780c */ /* 0x001fd40003f46270 */
[----:B------:R-:W0:Y:S08]  /*15d0*/  @P1 LDC R2, c[0x0][0x44c] ;  /* 0x00011300ff021b82 */ /* 0x000e300000000800 */
[----:B------:R-:W1:Y:S01]  /*15e0*/  @P1 LDC R5, c[0x0][0x450] ;  /* 0x00011400ff051b82 */ /* 0x000e620000000800 */
[----:B0-----:R-:W-:-:S05]  /*15f0*/  @P1 IMAD.HI.U32 R2, R2, UR4, RZ ;  /* 0x0000000402021c27 */ /* 0x001fca000f8e00ff */
        /* <DEDUP_REMOVED lines=14> */
.L_x_11198:
[----:B------:R-:W-:-:S13]  /*16e0*/  ISETP.NE.AND P0, PT, R7, 0x1, PT ;  /* 0x000000010700780c */ /* 0x000fda0003f05270 */
[----:B------:R-:W0:Y:S02]  /*16f0*/  @P0 LDC.64 R4, c[0x0][0x9e8] ;  /* 0x00027a00ff040b82 */ /* 0x000e240000000a00 */
[----:B0-----:R-:W-:-:S05]  /*1700*/  @P0 IMAD.HI.U32 R4, R2, R4, RZ ;  /* 0x0000000402040227 */ /* 0x001fca00078e00ff */
[----:B------:R-:W-:-:S07]  /*1710*/  @P0 SHF.R.U32.HI R2, RZ, R5, R4 ;  /* 0x00000005ff020219 */ /* 0x000fce0000011604 */
.L_x_11199:
[----:B------:R-:W-:-:S05]  /*1720*/  IMAD R3, R2, R7, R7 ;  /* 0x0000000702037224 */ /* 0x000fca00078e0207 */
[----:B------:R-:W-:-:S07]  /*1730*/  VIMNMX R0, R0, R3, PT ;  /* 0x0000000300007248 */ /* 0x000fce0003fe0100 */
.L_x_11197:
[----:B------:R-:W0:Y:S01]  /*1740*/  @P1 LDC R4, c[0x0][0x44c] ;  /* 0x00011300ff041b82 */ /* 0x000e220000000800 */
[----:B------:R-:W-:Y:S01]  /*1750*/  IMAD.U32 R3, RZ, RZ, UR42 ;  /* 0x0000002aff037e24 */ /* 0x000fe2000f8e00ff */
[----:B------:R-:W-:Y:S01]  /*1760*/  ULDC UR4, c[0x0][0x9dc] ;  /* 0x0002770000047ab9 */ /* 0x000fe20000000800 */
[----:B------:R-:W-:Y:S02]  /*1770*/  VIADD R2, R0, 0x5f ;  /* 0x0000005f00027836 */ /* 0x000fe40000000000 */
[----:B------:R-:W-:Y:S02]  /*1780*/  VIADD R0, R17, 0x5f ;  /* 0x0000005f11007836 */ /* 0x000fe40000000000 */
[----:B------:R-:W-:Y:S01]  /*1790*/  IMAD.HI R2, R2, 0x2aaaaaab, RZ ;  /* 0x2aaaaaab02027827 */ /* 0x000fe200078e02ff */
[----:B------:R-:W1:Y:S03]  /*17a0*/  @P1 LDC R5, c[0x0][0x450] ;  /* 0x00011400ff051b82 */ /* 0x000e660000000800 */
[----:B------:R-:W-:-:S04]  /*17b0*/  IMAD.HI R0, R0, 0x2aaaaaab, RZ ;  /* 0x2aaaaaab00007827 */ /* 0x000fc800078e02ff */
[----:B0-----:R-:W-:-:S05]  /*17c0*/  @P1 IMAD.HI.U32 R4, R4, UR42, RZ ;  /* 0x0000002a04041c27 */ /* 0x001fca000f8e00ff */
[----:B-1----:R-:W-:Y:S02]  /*17d0*/  @P1 SHF.R.U32.HI R3, RZ, R5, R4 ;  /* 0x00000005ff031219 */ /* 0x002fe40000011604 */
[----:B------:R-:W-:Y:S02]  /*17e0*/  SHF.R.U32.HI R5, RZ, 0x1f, R2 ;  /* 0x0000001fff057819 */ /* 0x000fe40000011602 */
[----:B------:R-:W-:Y:S02]  /*17f0*/  IADD3 R4, R3, R17, -R16 ;  /* 0x0000001103047210 */ /* 0x000fe40007ffe810 */
[----:B------:R-:W-:Y:S02]  /*1800*/  SHF.R.U32.HI R3, RZ, 0x1f, R0 ;  /* 0x0000001fff037819 */ /* 0x000fe40000011600 */
[----:B------:R-:W-:Y:S01]  /*1810*/  LEA.HI.SX32 R2, R2, R5, 0x1c ;  /* 0x0000000502027211 */ /* 0x000fe200078fe2ff */
[----:B------:R-:W-:Y:S01]  /*1820*/  VIADD R6, R4, -UR4 ;  /* 0x8000000404067c36 */ /* 0x000fe20008000000 */
[----:B------:R-:W-:-:S04]  /*1830*/  LEA.HI.SX32 R3, R0, R3, 0x1c ;  /* 0x0000000300037211 */ /* 0x000fc800078fe2ff */
[----:B------:R-:W-:Y:S02]  /*1840*/  R2UR UR4, R6 ;  /* 0x00000000060472ca */ /* 0x000fe400000e0000 */
[----:B------:R-:W-:Y:S01]  /*1850*/  VIMNMX R176, R3, R2, PT ;  /* 0x0000000203b07248 */ /* 0x000fe20003fe0100 */
[----:B------:R-:W-:-:S12]  /*1860*/  @!P2 BRA `(.L_x_11200) ;  /* 0x000000000044a947 */ /* 0x000fd80003800000 */
        /* <DEDUP_REMOVED lines=9> */
.L_x_11201:
[----:B------:R-:W-:-:S13]  /*1900*/  ISETP.NE.AND P0, PT, R7, 0x1, PT ;  /* 0x000000010700780c */ /* 0x000fda0003f05270 */
[----:B------:R-:W0:Y:S02]  /*1910*/  @P0 LDC.64 R2, c[0x0][0x9e8] ;  /* 0x00027a00ff020b82 */ /* 0x000e240000000a00 */
[----:B0-----:R-:W-:-:S05]  /*1920*/  @P0 IMAD.HI.U32 R0, R4, R2, RZ ;  /* 0x0000000204000227 */ /* 0x001fca00078e00ff */
[----:B------:R-:W-:-:S07]  /*1930*/  @P0 SHF.R.U32.HI R4, RZ, R3, R0 ;  /* 0x00000003ff040219 */ /* 0x000fce0000011600 */
.L_x_11202:
[----:B------:R-:W-:-:S05]  /*1940*/  IMAD R4, R4, R7, RZ ;  /* 0x0000000704047224 */ /* 0x000fca00078e02ff */
[----:B------:R-:W-:-:S13]  /*1950*/  R2UR UR5, R4 ;  /* 0x00000000040572ca */ /* 0x000fda00000e0000 */
[----:B------:R-:W-:-:S04]  /*1960*/  UISETP.LT.AND UP0, UPT, UR4, UR5, UPT ;  /* 0x000000050400728c */ /* 0x000fc8000bf01270 */
[----:B------:R-:W-:-:S12]  /*1970*/  USEL UR4, UR4, UR5, !UP0 ;  /* 0x0000000504047287 */ /* 0x000fd8000c000000 */
.L_x_11200:
[----:B------:R-:W-:Y:S01]  /*1980*/  UIMAD.WIDE UR4, UR4, 0x2aaaaaab, URZ ;  /* 0x2aaaaaab040478a5 */ /* 0x000fe2000f8e023f */
[----:B------:R-:W-:Y:S02]  /*1990*/  LOP3.LUT R234, R204, 0xff, RZ, 0xc0, !PT ;  /* 0x000000ffccea7812 */ /* 0x000fe400078ec0ff */
[----:B------:R-:W-:Y:S01]  /*19a0*/  SHF.R.U32.HI R204, RZ, 0x10, R204 ;  /* 0x00000010ffcc7819 */ /* 0x000fe200000116cc */
[----:B------:R-:W-:Y:S01]  /*19b0*/  USHF.R.U32.HI UR4, URZ, 0x1f, UR5 ;  /* 0x0000001f3f047899 */ /* 0x000fe20008011605 */
[----:B------:R-:W-:-:S03]  /*19c0*/  R2UR UR8, R234 ;  /* 0x00000000ea0872ca */ /* 0x000fc600000e0000 */
[----:B------:R-:W-:-:S04]  /*19d0*/  ULEA.HI.SX32 UR4, UR5, UR4, 0x1c ;  /* 0x0000000405047291 */ /* 0x000fc8000f8fe23f */
[----:B------:R-:W-:-:S04]  /*19e0*/  UISETP.LT.AND UP0, UPT, URZ, UR4, UPT ;  /* 0x000000043f00728c */ /* 0x000fc8000bf01270 */
[----:B------:R-:W-:-:S03]  /*19f0*/  USEL UR43, URZ, UR4, !UP0 ;  /* 0x000000043f2b7287 */ /* 0x000fc6000c000000 */
[----:B------:R-:W-:-:S03]  /*1a00*/  UMOV UR4, URZ ;  /* 0x0000003f00047c82 */ /* 0x000fc60008000000 */
[----:B------:R-:W-:-:S13]  /*1a10*/  ISETP.GT.AND P0, PT, R176, UR43, PT ;  /* 0x0000002bb0007c0c */ /* 0x000fda000bf04270 */
[----:B------:R-:W-:Y:S05]  /*1a20*/  @!P0 BRA `(.L_x_11203) ;  /* 0x0000000000948947 */ /* 0x000fea0003800000 */
[----:B------:R-:W0:Y:S01]  /*1a30*/  LDC R3, c[0x0][0x9f0] ;  /* 0x00027c00ff037b82 */ /* 0x000e220000000800 */
[----:B------:R-:W-:Y:S01]  /*1a40*/  ISETP.NE.AND P0, PT, R204, RZ, PT ;  /* 0x000000ffcc00720c */ /* 0x000fe20003f05270 */
[----:B------:R-:W-:-:S03]  /*1a50*/  UMOV UR4, URZ ;  /* 0x0000003f00047c82 */ /* 0x000fc60008000000 */
[----:B0-----:R-:W-:-:S04]  /*1a60*/  SEL R5, R204, R3, P0 ;  /* 0x00000003cc057207 */ /* 0x001fc80000000000 */
[-C--:B------:R-:W-:Y:S02]  /*1a70*/  IABS R0, R5.reuse ;  /* 0x0000000500007213 */ /* 0x080fe40000000000 */
[----:B------:R-:W-:Y:S02]  /*1a80*/  IABS R6, R5 ;  /* 0x0000000500067213 */ /* 0x000fe40000000000 */
[----:B------:R-:W-:Y:S02]  /*1a90*/  R2UR UR9, R0 ;  /* 0x00000000000972ca */ /* 0x000fe400000e0000 */
[----:B------:R-:W-:-:S05]  /*1aa0*/  IADD3 R0, R5, -0x1, R176 ;  /* 0xffffffff05007810 */ /* 0x000fca0007ffe0b0 */
[----:B------:R-:W-:-:S05]  /*1ab0*/  VIADD R0, R0, -UR43 ;  /* 0x8000002b00007c36 */ /* 0x000fca0008000000 */
[----:B------:R-:W-:Y:S01]  /*1ac0*/  IABS R4, R0 ;  /* 0x0000000000047213 */ /* 0x000fe20000000000 */
[----:B------:R-:W0:Y:S01]  /*1ad0*/  I2F.RP R2, UR9 ;  /* 0x0000000900027d06 */ /* 0x000e220008209400 */
[----:B------:R-:W-:Y:S02]  /*1ae0*/  LOP3.LUT R0, R0, R5, RZ, 0x3c, !PT ;  /* 0x0000000500007212 */ /* 0x000fe400078e3cff */
        /* <DEDUP_REMOVED lines=12> */
[----:B------:R-:W-:Y:S02]  /*1bb0*/  R2UR UR6, R0 ;  /* 0x00000000000672ca */ /* 0x000fe400000e0000 */
[----:B------:R-:W-:Y:S01]  /*1bc0*/  R2UR UR7, R5 ;  /* 0x00000000050772ca */ /* 0x000fe200000e0000 */
[----:B------:R-:W-:-:S11]  /*1bd0*/  UISETP.GT.U32.AND UP1, UPT, UR9, UR4, UPT ;  /* 0x000000040900728c */ /* 0x000fd6000bf24070 */
[----:B------:R-:W-:Y:S02]  /*1be0*/  @!UP1 UIADD3 UR4, UR4, -UR9, URZ ;  /* 0x8000000904049290 */ /* 0x000fe4000fffe03f */
[----:B------:R-:W-:Y:S02]  /*1bf0*/  @!UP1 UIADD3 UR5, UR5, 0x1, URZ ;  /* 0x0000000105059890 */ /* 0x000fe4000fffe03f */
[----:B------:R-:W-:Y:S02]  /*1c00*/  UISETP.GE.U32.AND UP0, UPT, UR4, UR9, UPT ;  /* 0x000000090400728c */ /* 0x000fe4000bf06070 */
[----:B------:R-:W-:Y:S01]  /*1c10*/  UISETP.GE.AND UP1, UPT, UR6, URZ, UPT ;  /* 0x0000003f0600728c */ /* 0x000fe2000bf26270 */
[----:B------:R-:W-:-:S08]  /*1c20*/  R2UR UR6, R5 ;  /* 0x00000000050672ca */ /* 0x000fd000000e0000 */
[----:B------:R-:W-:Y:S02]  /*1c30*/  @UP0 UIADD3 UR5, UR5, 0x1, URZ ;  /* 0x0000000105050890 */ /* 0x000fe4000fffe03f */
[----:B------:R-:W-:-:S05]  /*1c40*/  UISETP.NE.AND UP0, UPT, UR7, URZ, UPT ;  /* 0x0000003f0700728c */ /* 0x000fca000bf05270 */
[----:B------:R-:W-:Y:S02]  /*1c50*/  UMOV UR4, UR5 ;  /* 0x0000000500047c82 */ /* 0x000fe40008000000 */
[----:B------:R-:W-:-:S04]  /*1c60*/  @!UP1 UIADD3 UR4, -UR4, URZ, URZ ;  /* 0x0000003f04049290 */ /* 0x000fc8000fffe13f */
[----:B------:R-:W-:-:S12]  /*1c70*/  @!UP0 ULOP3.LUT UR4, URZ, UR6, URZ, 0x33, !UPT ;  /* 0x000000063f048292 */ /* 0x000fd8000f8e333f */
.L_x_11203:
[----:B------:R-:W-:Y:S02]  /*1c80*/  UIMAD UR43, UR8, UR4, UR43 ;  /* 0x00000004082b72a4 */ /* 0x000fe4000f8e022b */
[----:B------:R-:W-:Y:S01]  /*1c90*/  IMAD.U32 R3, RZ, RZ, UR4 ;  /* 0x00000004ff037e24 */ /* 0x000fe2000f8e00ff */
[----:B------:R-:W-:Y:S01]  /*1ca0*/  PLOP3.LUT P0, PT, PT, PT, PT, 0x80, 0x0 ;  /* 0x000000000000781c */ /* 0x000fe20003f0f070 */
        /* <DEDUP_REMOVED lines=105> */
.L_x_11205:
        /* <DEDUP_REMOVED lines=13> */
.L_x_11432:
[----:B0-----:R-:W-:Y:S01]  /*2410*/  IMAD.U32 R0, RZ, RZ, UR44 ;  /* 0x0000002cff007e24 */ /* 0x001fe2000f8e00ff */
[----:B------:R-:W-:Y:S05]  /*2420*/  WARPSYNC.ALL ;  /* 0x0000000000007948 */ /* 0x000fea0003800000 */
[----:B------:R0:W-:Y:S01]  /*2430*/  BAR.SYNC.DEFER_BLOCKING R7, 0x100 ;  /* 0x000400070000751d */ /* 0x0001e20000010000 */
[----:B------:R-:W-:-:S13]  /*2440*/  ISETP.NE.AND P0, PT, R0, 0x3, PT ;  /* 0x000000030000780c */ /* 0x000fda0003f05270 */
[----:B0-----:R-:W-:Y:S05]  /*2450*/  @!P0 BRA `(.L_x_11207) ;  /* 0x0000000000048947 */ /* 0x001fea0003800000 */
[----:B------:R-:W-:Y:S01]  /*2460*/  BPT.TRAP 0x1 ;  /* 0x000000040000795c */ /* 0x000fe20000300000 */
.L_x_11207:
[----:B------:R-:W-:Y:S01]  /*2470*/  R2UR UR21, R5 ;  /* 0x00000000051572ca */ /* 0x000fe200000e0000 */
[----:B------:R-:W-:-:S05]  /*2480*/  IMAD.U32 R8, RZ, RZ, UR38 ;  /* 0x00000026ff087e24 */ /* 0x000fca000f8e00ff */
[----:B------:R-:W-:-:S07]  /*2490*/  SHF.L.U32 R8, R8, 0x1f, RZ ;  /* 0x0000001f08087819 */ /* 0x000fce00000006ff */
[----:B------:R-:W-:-:S09]  /*24a0*/  ULEA UR21, UR37, UR21, 0x3 ;  /* 0x0000001525157291 */ /* 0x000fd2000f8e183f */
[----:B------:R0:W1:Y:S01]  /*24b0*/  SYNCS.PHASECHK.TRANS64.TRYWAIT P1, [UR21+0x22830], R8 ;  /* 0x02283008ff0075a7 */ /* 0x0000620008020155 */
[----:B------:R-:W-:Y:S05]  /*24c0*/  @!P0 BRA `(.L_x_11208) ;  /* 0x0000000000048947 */ /* 0x000fea0003800000 */
[----:B------:R-:W-:Y:S01]  /*24d0*/  BPT.TRAP 0x1 ;  /* 0x000000040000795c */ /* 0x000fe20000300000 */
.L_x_11208:
[----:B-1----:R-:W-:Y:S05]  /*24e0*/  @P1 BRA `(.L_x_11209) ;  /* 0x0000000000081947 */ /* 0x002fea0003800000 */
[----:B------:R-:W1:Y:S02]  /*24f0*/  SYNCS.PHASECHK.TRANS64.TRYWAIT P1, [UR21+0x22830], R8 ;  /* 0x02283008ff0075a7 */ /* 0x000e640008020155 */
[----:B-1----:R-:W-:Y:S05]  /*2500*/  @!P1 BRA `(.L_x_11210) ;  /* 0x0000016800e09947 */ /* 0x002fea0003800000 */
.L_x_11209:
        /* <DEDUP_REMOVED lines=8> */
[----:B------:R-:W2:Y:S01]  /*2590*/  LDC R201, c[0x0][0x448] ;  /* 0x00011200ffc97b82 */ /* 0x000ea20000000800 */
[----:B------:R-:W-:Y:S01]  /*25a0*/  UMOV UR9, 0x40000040 ;  /* 0x4000004000097882 */ /* 0x000fe20000000000 */
[----:B------:R-:W-:Y:S01]  /*25b0*/  UMOV UR11, 0x40000040 ;  /* 0x40000040000b7882 */ /* 0x000fe20000000000 */
[----:B------:R-:W-:Y:S01]  /*25c0*/  UIADD3 UR12, UR16, 0x6, URZ ;  /* 0x00000006100c7890 */ /* 0x000fe2000fffe03f */
[----:B------:R-:W3:Y:S01]  /*25d0*/  S2R R0, SR_TID.X ;  /* 0x0000000000007919 */ /* 0x000ee20000002100 */
[----:B------:R-:W-:Y:S01]  /*25e0*/  UIADD3 UR4, UR4, 0x1c400, URZ ;  /* 0x0001c40004047890 */ /* 0x000fe2000fffe03f */
[----:B------:R-:W-:Y:S01]  /*25f0*/  LOP3.LUT R18, R18, 0xffefffff, RZ, 0xc0, !PT ;  /* 0xffefffff12127812 */ /* 0x000fe200078ec0ff */
[----:B------:R-:W-:Y:S01]  /*2600*/  UMOV UR13, 0x40000040 ;  /* 0x40000040000d7882 */ /* 0x000fe20000000000 */
[----:B------:R-:W-:Y:S01]  /*2610*/  UMOV UR15, 0x40000040 ;  /* 0x40000040000f7882 */ /* 0x000fe20000000000 */
[----:B------:R-:W-:Y:S01]  /*2620*/  USHF.R.U32.HI UR4, URZ, 0x4, UR4 ;  /* 0x000000043f047899 */ /* 0x000fe20008011604 */
[----:B------:R-:W4:Y:S01]  /*2630*/  S2R R4, SR_TID.X ;  /* 0x0000000000047919 */ /* 0x000f220000002100 */
[----:B------:R-:W-:-:S02]  /*2640*/  IMAD.MOV.U32 R11, RZ, RZ, -0x60 ;  /* 0xffffffa0ff0b7424 */ /* 0x000fc400078e00ff */
[----:B------:R-:W-:Y:S02]  /*2650*/  ULOP3.LUT UR4, UR4, 0x3fff, URZ, 0xc0, !UPT ;  /* 0x00003fff04047892 */ /* 0x000fe4000f8ec03f */
[----:B------:R-:W-:Y:S02]  /*2660*/  IMAD R14, R176, R11, 0x60 ;  /* 0x00000060b00e7424 */ /* 0x000fe400078e020b */
[----:B------:R-:W-:Y:S02]  /*2670*/  ULOP3.LUT UR20, UR4, 0x10000, URZ, 0xfc, !UPT ;  /* 0x0001000004147892 */ /* 0x000fe4000f8efc3f */
[----:B------:R-:W-:Y:S01]  /*2680*/  UIADD3 UR4, UR16, 0x2, URZ ;  /* 0x0000000210047890 */ /* 0x000fe2000fffe03f */
[----:B------:R-:W-:Y:S01]  /*2690*/  IMAD.IADD R13, R14, 0x1, -R19 ;  /* 0x000000010e0d7824 */ /* 0x000fe200078e0a13 */
[----:B------:R-:W-:Y:S01]  /*26a0*/  UIMAD UR18, UR37, 0x300, UR20 ;  /* 0x00000300251278a4 */ /* 0x000fe2000f8e0214 */
[----:B--2---:R-:W-:-:S03]  /*26b0*/  ISETP.NE.AND P2, PT, R201, 0x1, PT ;  /* 0x00000001c900780c */ /* 0x004fc60003f45270 */
[----:B------:R-:W-:Y:S02]  /*26c0*/  UIADD3 UR6, UR18, 0x2, URZ ;  /* 0x0000000212067890 */ /* 0x000fe4000fffe03f */
[----:B------:R-:W-:Y:S02]  /*26d0*/  UIADD3 UR10, UR18, 0x4, URZ ;  /* 0x00000004120a7890 */ /* 0x000fe4000fffe03f */
[----:B------:R-:W-:Y:S02]  /*26e0*/  UIADD3 UR14, UR18, 0x6, URZ ;  /* 0x00000006120e7890 */ /* 0x000fe4000fffe03f */
[----:B------:R-:W-:Y:S01]  /*26f0*/  HGMMA.64x96x16.F32 R24, gdesc[UR16], RZ, !UPT, gsb0 ;  /* 0x01600000101879f0 */ /* 0x000fe2000c0008ff */
[----:B---3--:R-:W-:-:S03]  /*2700*/  LOP3.LUT R0, R0, 0x7f, RZ, 0xc0, !PT ;  /* 0x0000007f00007812 */ /* 0x008fc600078ec0ff */
[----:B-1----:R-:W1:Y:S01]  /*2710*/  @P2 LDC R3, c[0x0][0x44c] ;  /* 0x00011300ff032b82 */ /* 0x002e620000000800 */
[----:B------:R-:W-:Y:S02]  /*2720*/  @P2 LOP3.LUT R18, R18, 0x100000, RZ, 0xfc, !PT ;  /* 0x0010000012122812 */ /* 0x000fe400078efcff */
[----:B------:R-:W-:Y:S01]  /*2730*/  ISETP.NE.AND P1, PT, R0, RZ, PT ;  /* 0x000000ff0000720c */ /* 0x000fe20003f25270 */
[----:B------:R-:W-:Y:S01]  /*2740*/  VIADD R0, R22, UR42 ;  /* 0x0000002a16007c36 */ /* 0x000fe20008000000 */
[----:B----4-:R-:W-:-:S03]  /*2750*/  SHF.R.U32.HI R4, RZ, 0x7, R4 ;  /* 0x00000007ff047819 */ /* 0x010fc60000011604 */
[----:B------:R-:W2:Y:S01]  /*2760*/  @P2 LDC R9, c[0x0][0x450] ;  /* 0x00011400ff092b82 */ /* 0x000ea20000000800 */
[----:B------:R-:W-:Y:S01]  /*2770*/  IADD3 R4, -R4, 0xb, RZ ;  /* 0x0000000b04047810 */ /* 0x000fe20007ffe1ff */
[----:B-1----:R-:W-:-:S04]  /*2780*/  @P2 IMAD.HI.U32 R2, R0, R3, RZ ;  /* 0x0000000300022227 */ /* 0x002fc800078e00ff */
[----:B------:R-:W-:Y:S02]  /*2790*/  IMAD.MOV.U32 R3, RZ, RZ, R0 ;  /* 0x000000ffff037224 */ /* 0x000fe400078e0000 */
[----:B------:R-:W-:Y:S01]  /*27a0*/  IMAD.U32 R0, RZ, RZ, UR21 ;  /* 0x00000015ff007e24 */ /* 0x000fe2000f8e00ff */
[----:B--2---:R-:W-:Y:S01]  /*27b0*/  @P2 SHF.R.U32.HI R3, RZ, R9, R2 ;  /* 0x00000009ff032219 */ /* 0x004fe20000011602 */
[----:B------:R-:W-:Y:S02]  /*27c0*/  IMAD R2, R176, -0x60, R17 ;  /* 0xffffffa0b0027824 */ /* 0x000fe400078e0211 */
[----:B------:R-:W-:Y:S02]  /*27d0*/  @!P1 VIADD R0, R0, 0x22840 ;  /* 0x0002284000009836 */ /* 0x000fe40000000000 */
[----:B------:R-:W1:Y:S01]  /*27e0*/  SHFL.IDX PT, R15, R3, RZ, 0x1c1f ;  /* 0x001c1fff030f7589 */ /* 0x000e6200000e0000 */
[----:B------:R-:W-:Y:S02]  /*27f0*/  IADD3 R9, -R19, 0x61, R2 ;  /* 0x0000006113097810 */ /* 0x000fe40007ffe102 */
[----:B------:R-:W-:-:S02]  /*2800*/  @!P1 PRMT R0, RZ, 0x654, R0 ;  /* 0x00000654ff009816 */ /* 0x000fc40000000000 */
[----:B------:R-:W-:Y:S01]  /*2810*/  IADD3 R10, -R19, 0x60, R2 ;  /* 0x00000060130a7810 */ /* 0x000fe20007ffe102 */
[----:B------:R-:W-:Y:S01]  /*2820*/  IMAD.IADD R9, R9, 0x1, -R16 ;  /* 0x0000000109097824 */ /* 0x000fe200078e0a10 */
[----:B------:R-:W-:Y:S02]  /*2830*/  WARPGROUP.DEPBAR.LE gsb0, 0x0 ;  /* 0x00008000000079c5 */ /* 0x000fe40000010000 */
[----:B------:R-:W-:-:S06]  /*2840*/  WARPGROUP.ARRIVE ;  /* 0x00000000000079c5 */ /* 0x000fcc0000000000 */
[----:B------:R-:W-:Y:S03]  /*2850*/  HGMMA.64x96x16.F32 R24, gdesc[UR4], R24, gsb0 ;  /* 0x01600000041879f0 */ /* 0x000fe60008000818 */
[----:B------:R-:W-:Y:S02]  /*2860*/  WARPGROUP.DEPBAR.LE gsb0, 0x0 ;  /* 0x00008000000079c5 */ /* 0x000fe40000010000 */
[----:B------:R-:W-:-:S06]  /*2870*/  WARPGROUP.ARRIVE ;  /* 0x00000000000079c5 */ /* 0x000fcc0000000000 */
[----:B------:R-:W-:Y:S01]  /*2880*/  HGMMA.64x96x16.F32 R24, gdesc[UR8], R24, gsb0 ;  /* 0x01600000081879f0 */ /* 0x000fe20008000818 */
[----:B------:R-:W-:Y:S02]  /*2890*/  ULDC UR10, c[0x0][0x9dc] ;  /* 0x00027700000a7ab9 */ /* 0x000fe40000000800 */
[----:B------:R-:W-:-:S06]  /*28a0*/  ULOP3.LUT UR6, URZ, UR10, URZ, 0x33, !UPT ;  /* 0x0000000a3f067292 */ /* 0x000fcc000f8e333f */
[----:B------:R-:W-:-:S04]  /*28b0*/  VIADD R12, R9, UR6 ;  /* 0x00000006090c7c36 */ /* 0x000fc80008000000 */
[----:B-1----:R-:W-:Y:S01]  /*28c0*/  IMAD.IADD R2, R12, 0x1, R15 ;  /* 0x000000010c027824 */ /* 0x002fe200078e020f */
[----:B------:R-:W-:Y:S02]  /*28d0*/  WARPGROUP.DEPBAR.LE gsb0, 0x0 ;  /* 0x00008000000079c5 */ /* 0x000fe40000010000 */
[----:B------:R-:W-:-:S06]  /*28e0*/  WARPGROUP.ARRIVE ;  /* 0x00000000000079c5 */ /* 0x000fcc0000000000 */
[----:B------:R-:W-:Y:S01]  /*28f0*/  HGMMA.64x96x16.F32 R24, gdesc[UR12], R24, gsb0 ;  /* 0x016000000c1879f0 */ /* 0x000fe20008000818 */
[----:B------:R-:W-:Y:S02]  /*2900*/  ULDC.64 UR14, c[0x0][0x9e0] ;  /* 0x00027800000e7ab9 */ /* 0x000fe40000000a00 */
[----:B------:R-:W-:Y:S01]  /*2910*/  UISETP.GE.AND UP0, UPT, UR15, 0x1, UPT ;  /* 0x000000010f00788c */ /* 0x000fe2000bf06270 */
[----:B------:R-:W-:-:S05]  /*2920*/  VIADD R11, R9, UR14 ;  /* 0x0000000e090b7c36 */ /* 0x000fca0008000000 */
[----:B------:R-:W-:Y:S01]  /*2930*/  PLOP3.LUT P2, PT, PT, PT, UP0, 0x40, 0x0 ;  /* 0x000000000000781c */ /* 0x000fe20003f4e808 */
[----:B------:R-:W-:Y:S02]  /*2940*/  WARPGROUP.DEPBAR.LE gsb0, 0x0 ;  /* 0x00008000000079c5 */ /* 0x000fe40000010000 */
[----:B------:R1:W-:Y:S06]  /*2950*/  BAR.ARV R4, 0x100 ;  /* 0x000400040000751d */ /* 0x0003ec0000002000 */
[----:B------:R2:W-:Y:S02]  /*2960*/  @!P1 SYNCS.ARRIVE.TRANS64.RED.A1T0 RZ, [R0+URZ], RZ ;  /* 0x000000ff00ff99a7 */ /* 0x0005e4000810043f */
[----:B--2---:R-:W-:-:S02]  /*2970*/  VIADDMNMX R0, R15, R11, R10, PT ;  /* 0x0000000b0f007246 */ /* 0x004fc4000380010a */
[----:B-1----:R-:W-:Y:S05]  /*2980*/  @P2 BRA `(.L_x_11211) ;  /* 0x0000000000542947 */ /* 0x002fea0003800000 */
        /* <DEDUP_REMOVED lines=12> */
.L_x_11213:
[----:B------:R-:W-:-:S06]  /*2a50*/  UISETP.NE.AND UP1, UPT, UR15, 0x1, UPT ;  /* 0x000000010f00788c */ /* 0x000fcc000bf25270 */
[----:B------:R-:W-:-:S05]  /*2a60*/  PLOP3.LUT P2, PT, PT, PT, UP1, 0x80, 0x0 ;  /* 0x000000000000781c */ /* 0x000fca0003f4f018 */
[----:B------:R-:W-:-:S08]  /*2a70*/  @UP1 ULDC.64 UR6, c[0x0][0x9e8] ;  /* 0x00027a0000061ab9 */ /* 0x000fd00000000a00 */
[----:B------:R-:W-:-:S05]  /*2a80*/  @P2 IMAD.HI.U32 R9, R6, UR6, RZ ;  /* 0x0000000606092c27 */ /* 0x000fca000f8e00ff */
[----:B------:R-:W-:-:S07]  /*2a90*/  @P2 SHF.R.U32.HI R6, RZ, UR7, R9 ;  /* 0x00000007ff062c19 */ /* 0x000fce0008011609 */
.L_x_11214:
[----:B------:R-:W-:Y:S05]  /*2aa0*/  BSYNC B0 ;  /* 0x0000000000007941 */ /* 0x000fea0003800000 */
.L_x_11212:
[----:B------:R-:W-:-:S05]  /*2ab0*/  IMAD R9, R6, UR15, R13 ;  /* 0x0000000f06097c24 */ /* 0x000fca000f8e020d */
[----:B------:R-:W-:Y:S02]  /*2ac0*/  VIMNMX R2, R2, R9, !PT ;  /* 0x0000000902027248 */ /* 0x000fe40007fe0100 */
[----:B------:R-:W-:-:S07]  /*2ad0*/  VIADDMNMX R0, R9, UR15, R0, PT ;  /* 0x0000000f09007c46 */ /* 0x000fce000b800100 */
.L_x_11211:
[C---:B------:R-:W-:Y:S01]  /*2ae0*/  ISETP.GE.AND P3, PT, R14.reuse, 0x9, PT ;  /* 0x000000090e00780c */ /* 0x040fe20003f66270 */
[----:B------:R-:W1:Y:S01]  /*2af0*/  SHFL.IDX PT, R3, R3, 0x1, 0x1c1f ;  /* 0x003c1f0003037f89 */ /* 0x000e6200000e0000 */
[----:B------:R-:W-:Y:S02]  /*2b00*/  ISETP.GE.AND P2, PT, R14, 0x2, PT ;  /* 0x000000020e00780c */ /* 0x000fe40003f46270 */
[----:B------:R-:W-:Y:S02]  /*2b10*/  P2R R9, PR, RZ, 0x8 ;  /* 0x00000008ff097803 */ /* 0x000fe40000000000 */
[C---:B------:R-:W-:Y:S02]  /*2b20*/  ISETP.GT.AND P3, PT, R2.reuse, 0x8, !P3 ;  /* 0x000000080200780c */ /* 0x040fe40005f64270 */
[----:B------:R-:W-:Y:S02]  /*2b30*/  ISETP.GT.AND P4, PT, R2, 0x1, !P2 ;  /* 0x000000010200780c */ /* 0x000fe40005784270 */
[----:B------:R-:W-:-:S02]  /*2b40*/  ISETP.LT.OR P3, PT, R0, 0x9, P3 ;  /* 0x000000090000780c */ /* 0x000fc40001f61670 */
[----:B------:R-:W-:Y:S02]  /*2b50*/  ISETP.GE.AND P5, PT, R14, 0xa, PT ;  /* 0x0000000a0e00780c */ /* 0x000fe40003fa6270 */
[----:B------:R-:W-:Y:S02]  /*2b60*/  FSEL R28, R28, -INF , !P3 ;  /* 0xff8000001c1c7808 */ /* 0x000fe40005800000 */
[----:B------:R-:W-:Y:S02]  /*2b70*/  ISETP.LT.OR P4, PT, R0, 0x2, P4 ;  /* 0x000000020000780c */ /* 0x000fe40002781670 */
[----:B------:R-:W-:Y:S02]  /*2b80*/  ISETP.GT.AND P3, PT, R2, 0x9, !P5 ;  /* 0x000000090200780c */ /* 0x000fe40006f64270 */
[----:B------:R-:W-:Y:S02]  /*2b90*/  FSEL R25, R25, -INF , !P4 ;  /* 0xff80000019197808 */ /* 0x000fe40006000000 */
[----:B------:R-:W-:-:S02]  /*2ba0*/  ISETP.LT.OR P3, PT, R0, 0xa, P3 ;  /* 0x0000000a0000780c */ /* 0x000fc40001f61670 */
[----:B------:R-:W-:Y:S01]  /*2bb0*/  ISETP.GE.AND P4, PT, R14, 0x11, PT ;  /* 0x000000110e00780c */ /* 0x000fe20003f86270 */
[----:B-1----:R-:W-:Y:S01]  /*2bc0*/  IMAD.IADD R6, R12, 0x1, R3 ;  /* 0x000000010c067824 */ /* 0x002fe200078e0203 */
        /* <DEDUP_REMOVED lines=119> */
.L_x_11217:
[----:B------:R-:W-:-:S06]  /*3340*/  UISETP.NE.AND UP1, UPT, UR15, 0x1, UPT ;  /* 0x000000010f00788c */ /* 0x000fcc000bf25270 */
[----:B------:R-:W-:-:S05]  /*3350*/  PLOP3.LUT P5, PT, PT, PT, UP1, 0x80, 0x0 ;  /* 0x000000000000781c */ /* 0x000fca0003faf018 */
[----:B------:R-:W-:-:S08]  /*3360*/  @UP1 ULDC.64 UR6, c[0x0][0x9e8] ;  /* 0x00027a0000061ab9 */ /* 0x000fd00000000a00 */
[----:B------:R-:W-:Y:S01]  /*3370*/  @P5 IMAD.HI.U32 R3, R0, UR6, RZ ;  /* 0x0000000600035c27 */ /* 0x000fe2000f8e00ff */
[----:B------:R-:W-:-:S13]  /*3380*/  PLOP3.LUT P5, PT, PT, PT, UP1, 0x80, 0x0 ;  /* 0x000000000000781c */ /* 0x000fda0003faf018 */
[----:B------:R-:W-:-:S07]  /*3390*/  @P5 SHF.R.U32.HI R0, RZ, UR7, R3 ;  /* 0x00000007ff005c19 */ /* 0x000fce0008011603 */
.L_x_11218:
[----:B------:R-:W-:Y:S05]  /*33a0*/  BSYNC B0 ;  /* 0x0000000000007941 */ /* 0x000fea0003800000 */
.L_x_11216:
[----:B------:R-:W-:-:S05]  /*33b0*/  IMAD R3, R0, UR15, R13 ;  /* 0x0000000f00037c24 */ /* 0x000fca000f8e020d */
[----:B------:R-:W-:Y:S02]  /*33c0*/  VIMNMX R6, R6, R3, !PT ;  /* 0x0000000306067248 */ /* 0x000fe40007fe0100 */
[----:B------:R-:W-:-:S07]  /*33d0*/  VIADDMNMX R2, R3, UR15, R2, PT ;  /* 0x0000000f03027c46 */ /* 0x000fce000b800102 */
.L_x_11215:
[----:B------:R-:W-:Y:S01]  /*33e0*/  ISETP.GT.AND P2, PT, R6, 0x1, !P2 ;  /* 0x000000010600780c */ /* 0x000fe20005744270 */
[----:B------:R-:W-:Y:S01]  /*33f0*/  ULDC UR7, c[0x0][0x988] ;  /* 0x0002620000077ab9 */ /* 0x000fe20000000800 */
[----:B------:R-:W-:Y:S02]  /*3400*/  ISETP.NE.AND P5, PT, R74, RZ, PT ;  /* 0x000000ff4a00720c */ /* 0x000fe40003fa5270 */
        /* <DEDUP_REMOVED lines=55> */
[----:B------:R-:W-:Y:S01]  /*3780*/  ISETP.NE.AND P5, PT, R85, RZ, PT ;  /* 0x000000ff5500720c */ /* 0x000fe20003fa5270 */
[----:B------:R-:W1:Y:S01]  /*3790*/  SHFL.BFLY PT, R0, R3, 0x2, 0x1f ;  /* 0x0c401f0003007f89 */ /* 0x000e6200000e0000 */
        /* <DEDUP_REMOVED lines=11> */
[----:B------:R-:W-:Y:S02]  /*3850*/  ISETP.GT.AND P3, PT, R6, 0x51, !P3 ;  /* 0x000000510600780c */ /* 0x000fe40005f64270 */
[----:B------:R-:W-:Y:S02]  /*3860*/  ISETP.LT.OR P2, PT, R2, 0x2a, P2 ;  /* 0x0000002a0200780c */ /* 0x000fe40001741670 */
[----:B-1----:R-:W-:-:S02]  /*3870*/  FMNMX.FTZ R9, R3, R0, !PT ;  /* 0x0000000003097209 */ /* 0x002fc40007810000 */
[----:B------:R-:W-:Y:S02]  /*3880*/  FSEL R47, R47, -INF , !P2 ;  /* 0xff8000002f2f7808 */ /* 0x000fe40005000000 */
[----:B------:R-:W-:Y:S01]  /*3890*/  ISETP.NE.AND P2, PT, R79, RZ, PT ;  /* 0x000000ff4f00720c */ /* 0x000fe20003f45270 */
[----:B------:R-:W1:Y:S01]  /*38a0*/  SHFL.BFLY PT, R0, R9, 0x1, 0x1f ;  /* 0x0c201f0009007f89 */ /* 0x000e6200000e0000 */
[----:B------:R-:W-:Y:S02]  /*38b0*/  FMNMX.FTZ R3, R26, R27, !PT ;  /* 0x0000001b1a037209 */ /* 0x000fe40007810000 */
[C---:B------:R-:W-:Y:S02]  /*38c0*/  ISETP.GT.AND P2, PT, R6.reuse, 0x30, !P2 ;  /* 0x000000300600780c */ /* 0x040fe40005744270 */
[----:B------:R-:W-:Y:S02]  /*38d0*/  ISETP.GT.AND P4, PT, R6, 0x58, !P4 ;  /* 0x000000580600780c */ /* 0x000fe40006784270 */
[----:B------:R-:W-:-:S02]  /*38e0*/  ISETP.LT.OR P2, PT, R2, 0x31, P2 ;  /* 0x000000310200780c */ /* 0x000fc40001741670 */
[----:B------:R-:W-:Y:S02]  /*38f0*/  ISETP.LT.OR P3, PT, R2, 0x52, P3 ;  /* 0x000000520200780c */ /* 0x000fe40001f61670 */
[----:B------:R-:W-:Y:S02]  /*3900*/  FSEL R50, R50, -INF , !P2 ;  /* 0xff80000032327808 */ /* 0x000fe40005000000 */
[----:B------:R-:W-:Y:S02]  /*3910*/  ISETP.NE.AND P2, PT, R80, RZ, PT ;  /* 0x000000ff5000720c */ /* 0x000fe40003f45270 */
[----:B------:R-:W-:Y:S02]  /*3920*/  ISETP.LT.OR P4, PT, R2, 0x59, P4 ;  /* 0x000000590200780c */ /* 0x000fe40002781670 */
[----:B------:R-:W-:Y:S02]  /*3930*/  ISETP.GT.AND P2, PT, R6, 0x31, !P2 ;  /* 0x000000310600780c */ /* 0x000fe40005744270 */
[----:B------:R-:W-:-:S02]  /*3940*/  FSEL R67, R67, -INF , !P3 ;  /* 0xff80000043437808 */ /* 0x000fc40005800000 */
[----:B------:R-:W-:Y:S02]  /*3950*/  ISETP.LT.OR P2, PT, R2, 0x32, P2 ;  /* 0x000000320200780c */ /* 0x000fe40001741670 */
[----:B------:R-:W-:Y:S02]  /*3960*/  FSEL R70, R70, -INF , !P4 ;  /* 0xff80000046467808 */ /* 0x000fe40006000000 */
[----:B------:R-:W-:Y:S02]  /*3970*/  FSEL R51, R51, -INF , !P2 ;  /* 0xff80000033337808 */ /* 0x000fe40005000000 */
[----:B------:R-:W-:Y:S02]  /*3980*/  ISETP.NE.AND P2, PT, R81, RZ, PT ;  /* 0x000000ff5100720c */ /* 0x000fe40003f45270 */
[----:B-1----:R-:W-:Y:S02]  /*3990*/  FMNMX.FTZ R0, R9, R0, !PT ;  /* 0x0000000009007209 */ /* 0x002fe40007810000 */
[----:B------:R-:W-:-:S03]  /*39a0*/  ISETP.GT.AND P2, PT, R6, 0x38, !P2 ;  /* 0x000000380600780c */ /* 0x000fc60005744270 */
[----:B------:R-:W-:Y:S01]  /*39b0*/  FMUL.FTZ R10, R0, UR7 ;  /* 0x00000007000a7c20 */ /* 0x000fe20008410000 */
        /* <DEDUP_REMOVED lines=18> */
[----:B------:R-:W-:-:S04]  /*3ae0*/  FSETP.NEU.FTZ.AND P2, PT, R0, -INF , PT ;  /* 0xff8000000000780b */ /* 0x000fc80003f5d000 */
        /* <DEDUP_REMOVED lines=9> */
[--C-:B------:R-:W-:Y:S01]  /*3b80*/  FFMA.FTZ R154, R28, UR7, -R12.reuse ;  /* 0x000000071c9a7c23 */ /* 0x100fe2000801080c */
[----:B------:R1:W-:Y:S01]  /*3b90*/  MUFU.EX2 R3, R13 ;  /* 0x0000000d00037308 */ /* 0x0003e20000000800 */
[----:B------:R-:W-:Y:S01]  /*3ba0*/  ISETP.NE.AND P5, PT, R14, RZ, PT ;  /* 0x000000ff0e00720c */ /* 0x000fe20003fa5270 */
[--C-:B------:R-:W-:Y:S01]  /*3bb0*/  FFMA.FTZ R156, R32, UR7, -R12.reuse ;  /* 0x00000007209c7c23 */ /* 0x100fe2000801080c */
[----:B------:R-:W-:Y:S01]  /*3bc0*/  FMNMX.FTZ R9, R35, R10, !PT ;  /* 0x0000000a23097209 */ /* 0x000fe20007810000 */
[--C-:B------:R-:W-:Y:S01]  /*3bd0*/  FFMA.FTZ R33, R33, UR7, -R12.reuse ;  /* 0x0000000721217c23 */ /* 0x100fe2000801080c */
[----:B------:R-:W-:Y:S01]  /*3be0*/  FSEL R63, R63, -INF , !P2 ;  /* 0xff8000003f3f7808 */ /* 0x000fe20005000000 */
[--C-:B------:R-:W-:Y:S01]  /*3bf0*/  FFMA.FTZ R158, R36, UR7, -R12.reuse ;  /* 0x00000007249e7c23 */ /* 0x100fe2000801080c */
[----:B------:R-:W-:Y:S01]  /*3c00*/  FMNMX.FTZ R10, R38, R9, !PT ;  /* 0x00000009260a7209 */ /* 0x000fe20007810000 */
[----:B------:R-:W2:Y:S01]  /*3c10*/  MUFU.EX2 R152, R152 ;  /* 0x0000009800987308 */ /* 0x000ea20000000800 */
[----:B------:R-:W-:Y:S01]  /*3c20*/  ISETP.GT.AND P2, PT, R6, 0x50, !P6 ;  /* 0x000000500600780c */ /* 0x000fe20007744270 */
[--C-:B------:R-:W-:Y:S01]  /*3c30*/  FFMA.FTZ R37, R37, UR7, -R12.reuse ;  /* 0x0000000725257c23 */ /* 0x100fe2000801080c */
[----:B------:R-:W-:Y:S01]  /*3c40*/  FMNMX.FTZ R9, R39, R10, !PT ;  /* 0x0000000a27097209 */ /* 0x000fe20007810000 */
[--C-:B------:R-:W-:Y:S01]  /*3c50*/  FFMA.FTZ R160, R40, UR7, -R12.reuse ;  /* 0x0000000728a07c23 */ /* 0x100fe2000801080c */
[----:B------:R-:W-:Y:S01]  /*3c60*/  ISETP.GT.AND P5, PT, R6, 0x59, !P5 ;  /* 0x000000590600780c */ /* 0x000fe20006fa4270 */
[--C-:B------:R-:W-:Y:S01]  /*3c70*/  FFMA.FTZ R41, R41, UR7, -R12.reuse ;  /* 0x0000000729297c23 */ /* 0x100fe2000801080c */
[----:B------:R-:W-:Y:S01]  /*3c80*/  FMNMX.FTZ R10, R42, R9, !PT ;  /* 0x000000092a0a7209 */ /* 0x000fe20007810000 */
[----:B------:R-:W3:Y:S01]  /*3c90*/  MUFU.EX2 R154, R154 ;  /* 0x0000009a009a7308 */ /* 0x000ee20000000800 */
[----:B------:R-:W-:Y:S01]  /*3ca0*/  ISETP.LT.OR P2, PT, R2, 0x51, P2 ;  /* 0x000000510200780c */ /* 0x000fe20001741670 */
[--C-:B------:R-:W-:Y:S01]  /*3cb0*/  FFMA.FTZ R162, R44, UR7, -R12.reuse ;  /* 0x000000072ca27c23 */ /* 0x100fe2000801080c */
[----:B------:R-:W-:Y:S01]  /*3cc0*/  FMNMX.FTZ R11, R43, R10, !PT ;  /* 0x0000000a2b0b7209 */ /* 0x000fe20007810000 */
[--C-:B------:R-:W-:Y:S01]  /*3cd0*/  FFMA.FTZ R164, R48, UR7, -R12.reuse ;  /* 0x0000000730a47c23 */ /* 0x100fe2000801080c */
[----:B------:R-:W-:Y:S01]  /*3ce0*/  FSEL R66, R66, -INF , !P2 ;  /* 0xff80000042427808 */ /* 0x000fe20005000000 */
[--C-:B------:R-:W-:Y:S01]  /*3cf0*/  FFMA.FTZ R25, R49, UR7, -R12.reuse ;  /* 0x0000000731197c23 */ /* 0x100fe2000801080c */
[----:B------:R-:W-:Y:S01]  /*3d00*/  FMNMX.FTZ R10, R46, R11, !PT ;  /* 0x0000000b2e0a7209 */ /* 0x000fe20007810000 */
[----:B------:R-:W4:Y:S01]  /*3d10*/  MUFU.EX2 R9, R29 ;  /* 0x0000001d00097308 */ /* 0x000f220000000800 */
[----:B------:R-:W-:Y:S01]  /*3d20*/  ISETP.LT.OR P5, PT, R2, 0x5a, P5 ;  /* 0x0000005a0200780c */ /* 0x000fe20002fa1670 */
[--C-:B------:R-:W-:Y:S01]  /*3d30*/  FFMA.FTZ R166, R52, UR7, -R12.reuse ;  /* 0x0000000734a67c23 */ /* 0x100fe2000801080c */
[----:B------:R-:W-:Y:S01]  /*3d40*/  FMNMX.FTZ R11, R47, R10, !PT ;  /* 0x0000000a2f0b7209 */ /* 0x000fe20007810000 */
[--C-:B------:R-:W-:Y:S01]  /*3d50*/  FFMA.FTZ R53, R53, UR7, -R12.reuse ;  /* 0x0000000735357c23 */ /* 0x100fe2000801080c */
[----:B------:R-:W-:Y:S01]  /*3d60*/  FSEL R71, R71, -INF , !P5 ;  /* 0xff80000047477808 */ /* 0x000fe20006800000 */
[--C-:B------:R-:W-:Y:S01]  /*3d70*/  FFMA.FTZ R56, R56, UR7, -R12.reuse ;  /* 0x0000000738387c23 */ /* 0x100fe2000801080c */
[----:B------:R-:W-:Y:S01]  /*3d80*/  FMNMX.FTZ R10, R50, R11, !PT ;  /* 0x0000000b320a7209 */ /* 0x000fe20007810000 */
[----:B------:R-:W5:Y:S01]  /*3d90*/  MUFU.EX2 R156, R156 ;  /* 0x0000009c009c7308 */ /* 0x000f620000000800 */
[--C-:B------:R-:W-:Y:S01]  /*3da0*/  FFMA.FTZ R57, R57, UR7, -R12.reuse ;  /* 0x0000000739397c23 */ /* 0x100fe2000801080c */
[--C-:B------:R-:W-:Y:S01]  /*3db0*/  FFMA.FTZ R60, R60, UR7, -R12.reuse ;  /* 0x000000073c3c7c23 */ /* 0x100fe2000801080c */
[----:B-1----:R-:W-:Y:S01]  /*3dc0*/  FMNMX.FTZ R13, R51, R10, !PT ;  /* 0x0000000a330d7209 */ /* 0x002fe20007810000 */
[--C-:B------:R-:W-:Y:S01]  /*3dd0*/  FFMA.FTZ R61, R61, UR7, -R12.reuse ;  /* 0x000000073d3d7c23 */ /* 0x100fe2000801080c */
[--C-:B------:R-:W-:Y:S01]  /*3de0*/  FFMA.FTZ R64, R64, UR7, -R12.reuse ;  /* 0x0000000740407c23 */ /* 0x100fe2000801080c */
[--C-:B------:R-:W-:Y:S01]  /*3df0*/  FFMA.FTZ R65, R65, UR7, -R12.reuse ;  /* 0x0000000741417c23 */ /* 0x100fe2000801080c */
[----:B------:R-:W-:Y:S01]  /*3e00*/  FMNMX.FTZ R10, R54, R13, !PT ;  /* 0x0000000d360a7209 */ /* 0x000fe20007810000 */
[----:B------:R2:W1:Y:S01]  /*3e10*/  MUFU.EX2 R11, R33 ;  /* 0x00000021000b7308 */ /* 0x0004620000000800 */
[----:B------:R-:W-:-:S02]  /*3e20*/  FFMA.FTZ R68, R68, UR7, -R12 ;  /* 0x0000000744447c23 */ /* 0x000fc4000801080c */
[----:B------:R-:W-:-:S04]  /*3e30*/  FMNMX.FTZ R13, R55, R10, !PT ;  /* 0x0000000a370d7209 */ /* 0x000fc80007810000 */
[----:B------:R-:W-:Y:S01]  /*3e40*/  FMNMX.FTZ R10, R58, R13, !PT ;  /* 0x0000000d3a0a7209 */ /* 0x000fe20007810000 */
[----:B------:R-:W0:Y:S01]  /*3e50*/  MUFU.EX2 R158, R158 ;  /* 0x0000009e009e7308 */ /* 0x000e220000000800 */
[----:B--2---:R-:W-:Y:S01]  /*3e60*/  FADD.FTZ R33, R152, R3 ;  /* 0x0000000398217221 */ /* 0x004fe20000010000 */
[----:B------:R-:W-:Y:S02]  /*3e70*/  F2FP.F16.F32.PACK_AB R152, R3, R152 ;  /* 0x000000980398723e */ /* 0x000fe400000000ff */
[----:B------:R-:W-:Y:S01]  /*3e80*/  FMNMX.FTZ R15, R59, R10, !PT ;  /* 0x0000000a3b0f7209 */ /* 0x000fe20007810000 */
[----:B---3--:R-:W-:Y:S01]  /*3e90*/  FADD.FTZ R10, R154, R33 ;  /* 0x000000219a0a7221 */ /* 0x008fe20000010000 */
[C---:B----4-:R-:W-:Y:S02]  /*3ea0*/  F2FP.F16.F32.PACK_AB R154, R9.reuse, R154 ;  /* 0x0000009a099a723e */ /* 0x050fe400000000ff */
[----:B------:R-:W-:Y:S01]  /*3eb0*/  FMNMX.FTZ R6, R62, R15, !PT ;  /* 0x0000000f3e067209 */ /* 0x000fe20007810000 */
[----:B------:R2:W3:Y:S01]  /*3ec0*/  MUFU.EX2 R13, R37 ;  /* 0x00000025000d7308 */ /* 0x0004e20000000800 */
[----:B------:R-:W-:-:S02]  /*3ed0*/  FADD.FTZ R33, R9, R10 ;  /* 0x0000000a09217221 */ /* 0x000fc40000010000 */
[----:B------:R-:W-:Y:S02]  /*3ee0*/  FMNMX.FTZ R15, R63, R6, !PT ;  /* 0x000000063f0f7209 */ /* 0x000fe40007810000 */
[----:B-----5:R-:W-:Y:S01]  /*3ef0*/  FADD.FTZ R10, R156, R33 ;  /* 0x000000219c0a7221 */ /* 0x020fe20000010000 */
[C---:B-1----:R-:W-:Y:S02]  /*3f00*/  F2FP.F16.F32.PACK_AB R156, R11.reuse, R156 ;  /* 0x0000009c0b9c723e */ /* 0x042fe400000000ff */
[----:B------:R-:W-:Y:S01]  /*3f10*/  FMNMX.FTZ R6, R66, R15, !PT ;  /* 0x0000000f42067209 */ /* 0x000fe20007810000 */
[----:B------:R-:W1:Y:S01]  /*3f20*/  MUFU.EX2 R160, R160 ;  /* 0x000000a000a07308 */ /* 0x000e620000000800 */
[----:B--2---:R-:W-:Y:S02]  /*3f30*/  FADD.FTZ R37, R11, R10 ;  /* 0x0000000a0b257221 */ /* 0x004fe40000010000 */
[----:B------:R-:W-:-:S04]  /*3f40*/  FMNMX.FTZ R21, R67, R6, !PT ;  /* 0x0000000643157209 */ /* 0x000fc80007810000 */
[----:B------:R-:W-:Y:S01]  /*3f50*/  FMNMX.FTZ R2, R70, R21, !PT ;  /* 0x0000001546027209 */ /* 0x000fe20007810000 */
[--C-:B------:R-:W-:Y:S01]  /*3f60*/  FFMA.FTZ R21, R45, UR7, -R12.reuse ;  /* 0x000000072d157c23 */ /* 0x100fe2000801080c */
[----:B------:R-:W2:Y:S01]  /*3f70*/  MUFU.EX2 R15, R41 ;  /* 0x00000029000f7308 */ /* 0x000ea20000000800 */
[----:B------:R-:W-:Y:S01]  /*3f80*/  FFMA.FTZ R12, R69, UR7, -R12 ;  /* 0x00000007450c7c23 */ /* 0x000fe2000801080c */
[----:B------:R-:W-:-:S05]  /*3f90*/  FMNMX.FTZ R2, R71, R2, !PT ;  /* 0x0000000247027209 */ /* 0x000fca0007810000 */
[----:B------:R-:W4:Y:S01]  /*3fa0*/  SHFL.BFLY PT, R29, R2, 0x2, 0x1f ;  /* 0x0c401f00021d7f89 */ /* 0x000f2200000e0000 */
[----:B------:R-:W5:Y:S08]  /*3fb0*/  MUFU.EX2 R162, R162 ;  /* 0x000000a200a27308 */ /* 0x000f700000000800 */
[----:B------:R-:W5:Y:S08]  /*3fc0*/  MUFU.EX2 R21, R21 ;  /* 0x0000001500157308 */ /* 0x000f700000000800 */
[----:B------:R-:W-:Y:S01]  /*3fd0*/  MUFU.EX2 R164, R164 ;  /* 0x000000a400a47308 */ /* 0x000fe20000000800 */
[----:B----4-:R-:W-:-:S07]  /*3fe0*/  FMNMX.FTZ R29, R2, R29, !PT ;  /* 0x0000001d021d7209 */ /* 0x010fce0007810000 */
[----:B------:R-:W-:Y:S01]  /*3ff0*/  MUFU.EX2 R25, R25 ;  /* 0x0000001900197308 */ /* 0x000fe20000000800 */
[----:B------:R-:W4:Y:S07]  /*4000*/  SHFL.BFLY PT, R6, R29, 0x1, 0x1f ;  /* 0x0c201f001d067f89 */ /* 0x000f2e00000e0000 */
[----:B------:R-:W-:Y:S08]  /*4010*/  MUFU.EX2 R166, R166 ;  /* 0x000000a600a67308 */ /* 0x000ff00000000800 */
[----:B------:R-:W-:Y:S08]  /*4020*/  MUFU.EX2 R53, R53 ;  /* 0x0000003500357308 */ /* 0x000ff00000000800 */
[----:B------:R-:W-:Y:S01]  /*4030*/  MUFU.EX2 R56, R56 ;  /* 0x0000003800387308 */ /* 0x000fe20000000800 */
[----:B----4-:R-:W-:-:S04]  /*4040*/  FMNMX.FTZ R6, R29, R6, !PT ;  /* 0x000000061d067209 */ /* 0x010fc80007810000 */
[C---:B------:R-:W-:Y:S01]  /*4050*/  FSETP.NEU.FTZ.AND P2, PT, R6.reuse, -INF , PT ;  /* 0xff8000000600780b */ /* 0x040fe20003f5d000 */
[----:B------:R-:W-:Y:S02]  /*4060*/  FMUL.FTZ R2, R6, UR7 ;  /* 0x0000000706027c20 */ /* 0x000fe40008410000 */
[----:B------:R0:W-:Y:S03]  /*4070*/  MUFU.EX2 R29, R12 ;  /* 0x0000000c001d7308 */ /* 0x0001e60000000800 */
[----:B------:R-:W-:-:S05]  /*4080*/  FSEL R2, R2, RZ, P2 ;  /* 0x000000ff02027208 */ /* 0x000fca0001000000 */
        /* <DEDUP_REMOVED lines=11> */
[----:B0-----:R-:W-:Y:S01]  /*4140*/  FADD.FTZ R12, R158, R37 ;  /* 0x000000259e0c7221 */ /* 0x001fe20000010000 */
        /* <DEDUP_REMOVED lines=15> */
[----:B-----5:R-:W-:Y:S01]  /*4240*/  FADD.FTZ R12, R162, R37 ;  /* 0x00000025a20c7221 */ /* 0x020fe20000010000 */
[--C-:B------:R-:W-:Y:S01]  /*4250*/  FFMA.FTZ R63, R63, UR7, -R2.reuse ;  /* 0x000000073f3f7c23 */ /* 0x100fe20008010802 */
[--C-:B------:R-:W-:Y:S01]  /*4260*/  FFMA.FTZ R66, R66, UR7, -R2.reuse ;  /* 0x0000000742427c23 */ /* 0x100fe20008010802 */
[----:B------:R-:W-:Y:S01]  /*4270*/  FFMA.FTZ R67, R67, UR7, -R2 ;  /* 0x0000000743437c23 */ /* 0x000fe20008010802 */
[----:B------:R-:W-:Y:S01]  /*4280*/  FADD.FTZ R37, R21, R12 ;  /* 0x0000000c15257221 */ /* 0x000fe20000010000 */
[----:B------:R-:W2:Y:S01]  /*4290*/  MUFU.EX2 R31, R31 ;  /* 0x0000001f001f7308 */ /* 0x000ea20000000800 */
[----:B0-----:R-:W-:Y:S01]  /*42a0*/  FADD.FTZ R33, R26, R27 ;  /* 0x0000001b1a217221 */ /* 0x001fe20000010000 */
[--C-:B------:R-:W-:Y:S01]  /*42b0*/  FFMA.FTZ R70, R70, UR7, -R2.reuse ;  /* 0x0000000746467c23 */ /* 0x100fe20008010802 */
[----:B------:R-:W-:Y:S01]  /*42c0*/  FADD.FTZ R12, R164, R37 ;  /* 0x00000025a40c7221 */ /* 0x000fe20000010000 */
[----:B------:R-:W-:Y:S01]  /*42d0*/  FFMA.FTZ R2, R71, UR7, -R2 ;  /* 0x0000000747027c23 */ /* 0x000fe20008010802 */
[----:B------:R-:W-:-:S02]  /*42e0*/  F2FP.F16.F32.PACK_AB R158, R13, R158 ;  /* 0x0000009e0d9e723e */ /* 0x000fc400000000ff */
[----:B------:R-:W-:Y:S01]  /*42f0*/  FADD.FTZ R37, R25, R12 ;  /* 0x0000000c19257221 */ /* 0x000fe20000010000 */
[----:B------:R-:W0:Y:S01]  /*4300*/  MUFU.EX2 R34, R34 ;  /* 0x0000002200227308 */ /* 0x000e220000000800 */
[----:B-1----:R-:W-:Y:S01]  /*4310*/  FADD.FTZ R10, R30, R33 ;  /* 0x000000211e0a7221 */ /* 0x002fe20000010000 */
[----:B------:R-:W-:Y:S01]  /*4320*/  F2FP.F16.F32.PACK_AB R160, R15, R160 ;  /* 0x000000a00fa0723e */ /* 0x000fe200000000ff */
[----:B------:R-:W-:Y:S01]  /*4330*/  FADD.FTZ R12, R166, R37 ;  /* 0x00000025a60c7221 */ /* 0x000fe20000010000 */
[----:B------:R-:W-:Y:S02]  /*4340*/  F2FP.F16.F32.PACK_AB R162, R21, R162 ;  /* 0x000000a215a2723e */ /* 0x000fe400000000ff */
[----:B------:R-:W-:Y:S01]  /*4350*/  F2FP.F16.F32.PACK_AB R164, R25, R164 ;  /* 0x000000a419a4723e */ /* 0x000fe200000000ff */
[----:B------:R-:W-:Y:S01]  /*4360*/  FADD.FTZ R37, R53, R12 ;  /* 0x0000000c35257221 */ /* 0x000fe20000010000 */
[----:B------:R-:W1:Y:S01]  /*4370*/  MUFU.EX2 R35, R35 ;  /* 0x0000002300237308 */ /* 0x000e620000000800 */
[----:B--2---:R-:W-:Y:S01]  /*4380*/  FADD.FTZ R33, R31, R10 ;  /* 0x0000000a1f217221 */ /* 0x004fe20000010000 */
[----:B------:R-:W-:Y:S01]  /*4390*/  F2FP.F16.F32.PACK_AB R166, R53, R166 ;  /* 0x000000a635a6723e */ /* 0x000fe200000000ff */
[----:B------:R-:W-:Y:S01]  /*43a0*/  FADD.FTZ R12, R56, R37 ;  /* 0x00000025380c7221 */ /* 0x000fe20000010000 */
[----:B------:R-:W-:-:S02]  /*43b0*/  F2FP.F16.F32.PACK_AB R168, R57, R56 ;  /* 0x0000003839a8723e */ /* 0x000fc400000000ff */
[----:B------:R-:W-:Y:S01]  /*43c0*/  F2FP.F16.F32.PACK_AB R153, R27, R26 ;  /* 0x0000001a1b99723e */ /* 0x000fe200000000ff */
[----:B------:R-:W-:Y:S01]  /*43d0*/  FADD.FTZ R9, R57, R12 ;  /* 0x0000000c39097221 */ /* 0x000fe20000010000 */
[----:B------:R-:W2:Y:S01]  /*43e0*/  MUFU.EX2 R38, R38 ;  /* 0x0000002600267308 */ /* 0x000ea20000000800 */
[----:B0-----:R-:W-:Y:S01]  /*43f0*/  FADD.FTZ R10, R34, R33 ;  /* 0x00000021220a7221 */ /* 0x001fe20000010000 */
        /* <DEDUP_REMOVED lines=48> */
[----:B------:R-:W-:-:S03]  /*4700*/  F2FP.F16.F32.PACK_AB R174, R29, R68 ;  /* 0x000000441dae723e */ /* 0x000fc600000000ff */
[----:B------:R-:W-:-:S03]  /*4710*/  FADD.FTZ R3, R29, R12 ;  /* 0x0000000c1d037221 */ /* 0x000fc60000010000 */
[----:B------:R-:W1:Y:S01]  /*4720*/  MUFU.EX2 R67, R67 ;  /* 0x0000004300437308 */ /* 0x000e620000000800 */
[C---:B--2---:R-:W-:Y:S01]  /*4730*/  FADD.FTZ R9, R63.reuse, R10 ;  /* 0x0000000a3f097221 */ /* 0x044fe20000010000 */
[----:B------:R-:W-:-:S06]  /*4740*/  F2FP.F16.F32.PACK_AB R171, R63, R62 ;  /* 0x0000003e3fab723e */ /* 0x000fcc00000000ff */
[----:B------:R-:W2:Y:S01]  /*4750*/  MUFU.EX2 R70, R70 ;  /* 0x0000004600467308 */ /* 0x000ea20000000800 */
[----:B0-----:R-:W-:-:S07]  /*4760*/  FADD.FTZ R10, R66, R9 ;  /* 0x00000009420a7221 */ /* 0x001fce0000010000 */
[----:B------:R2:W0:Y:S01]  /*4770*/  MUFU.EX2 R175, R2 ;  /* 0x0000000200af7308 */ /* 0x0004220000000800 */
[C---:B-1----:R-:W-:Y:S01]  /*4780*/  FADD.FTZ R9, R67.reuse, R10 ;  /* 0x0000000a43097221 */ /* 0x042fe20000010000 */
[----:B------:R-:W-:-:S03]  /*4790*/  F2FP.F16.F32.PACK_AB R173, R67, R66 ;  /* 0x0000004243ad723e */ /* 0x000fc600000000ff */
[----:B--2---:R-:W-:-:S04]  /*47a0*/  FADD.FTZ R2, R70, R9 ;  /* 0x0000000946027221 */ /* 0x004fc80000010000 */
[C---:B0-----:R-:W-:Y:S01]  /*47b0*/  FADD.FTZ R2, R175.reuse, R2 ;  /* 0x00000002af027221 */ /* 0x041fe20000010000 */
[----:B------:R-:W-:Y:S01]  /*47c0*/  F2FP.F16.F32.PACK_AB R175, R175, R70 ;  /* 0x00000046afaf723e */ /* 0x000fe200000000ff */
[----:B------:R-:W-:Y:S06]  /*47d0*/  @!P0 BRA `(.L_x_11219) ;  /* 0x0000000000048947 */ /* 0x000fec0003800000 */
[----:B------:R-:W-:Y:S01]  /*47e0*/  BPT.TRAP 0x1 ;  /* 0x000000040000795c */ /* 0x000fe20000300000 */
.L_x_11219:
[----:B------:R0:W1:Y:S01]  /*47f0*/  SYNCS.PHASECHK.TRANS64.TRYWAIT P2, [UR21+0x22850], R8 ;  /* 0x02285008ff0075a7 */ /* 0x0000620008040155 */
[----:B------:R-:W-:Y:S05]  /*4800*/  @!P0 BRA `(.L_x_11220) ;  /* 0x0000000000048947 */ /* 0x000fea0003800000 */
[----:B------:R-:W-:Y:S01]  /*4810*/  BPT.TRAP 0x1 ;  /* 0x000000040000795c */ /* 0x000fe20000300000 */
.L_x_11220:
[----:B-1----:R-:W-:Y:S05]  /*4820*/  @P2 BRA `(.L_x_11221) ;  /* 0x0000000000082947 */ /* 0x002fea0003800000 */
[----:B------:R-:W1:Y:S02]  /*4830*/  SYNCS.PHASECHK.TRANS64.TRYWAIT P2, [UR21+0x22850], R8 ;  /* 0x02285008ff0075a7 */ /* 0x000e640008040155 */
[----:B-1----:R-:W-:Y:S05]  /*4840*/  @!P2 BRA `(.L_x_11222) ;  /* 0x000001480028a947 */ /* 0x002fea0003800000 */
.L_x_11221:
[----:B------:R-:W-:Y:S01]  /*4850*/  R2UR UR6, R5 ;  /* 0x00000000050672ca */ /* 0x000fe200000e0000 */
[----:B------:R2:W-:Y:S01]  /*4860*/  BAR.SYNC.DEFER_BLOCKING R7, 0x100 ;  /* 0x000400070000751d */ /* 0x0005e20000010000 */
[----:B------:R-:W-:-:S05]  /*4870*/  ISETP.NE.AND P2, PT, R201, 0x1, PT ;  /* 0x00000001c900780c */ /* 0x000fca0003f45270 */
[----:B------:R-:W-:Y:S01]  /*4880*/  UMOV UR19, 0x40000040 ;  /* 0x4000004000137882 */ /* 0x000fe20000000000 */
[----:B------:R-:W-:-:S05]  /*4890*/  VOTEU.ALL UP1, P1 ;  /* 0x00000000003f7886 */ /* 0x000fca0000820000 */
[----:B------:R-:W-:Y:S02]  /*48a0*/  UIADD3 UR6, UR6, 0x400, URZ ;  /* 0x0000040006067890 */ /* 0x000fe4000fffe03f */
[----:B------:R-:W2:Y:S01]  /*48b0*/  @P2 LDC R5, c[0x0][0x44c] ;  /* 0x00011300ff052b82 */ /* 0x000ea20000000800 */
[----:B------:R-:W-:Y:S02]  /*48c0*/  @!UP1 UIADD3 UR21, UR21, 0x22860, URZ ;  /* 0x0002286015159890 */ /* 0x000fe4000fffe03f */
[----:B------:R-:W-:Y:S02]  /*48d0*/  USHF.R.U32.HI UR6, URZ, 0x4, UR6 ;  /* 0x000000043f067899 */ /* 0x000fe40008011606 */
[----:B------:R-:W-:Y:S02]  /*48e0*/  @!UP1 UPRMT UR21, URZ, 0x654, UR21 ;  /* 0x000006543f159896 */ /* 0x000fe40008000015 */
[----:B------:R-:W-:Y:S01]  /*48f0*/  ULOP3.LUT UR6, UR6, 0x3fff, URZ, 0xc0, !UPT ;  /* 0x00003fff06067892 */ /* 0x000fe2000f8ec03f */
[----:B01----:R-:W0:Y:S01]  /*4900*/  @P2 LDC R8, c[0x0][0x450] ;  /* 0x00011400ff082b82 */ /* 0x003e220000000800 */
[----:B------:R-:W-:-:S02]  /*4910*/  WARPGROUP.ARRIVE ;  /* 0x00000000000079c5 */ /* 0x000fc40000000000 */
[----:B------:R-:W-:-:S04]  /*4920*/  ULOP3.LUT UR6, UR6, 0x3000000, URZ, 0xfc, !UPT ;  /* 0x0300000006067892 */ /* 0x000fc8000f8efc3f */
[----:B------:R-:W-:-:S07]  /*4930*/  UIMAD UR11, UR37, 0xc00, UR6 ;  /* 0x00000c00250b78a4 */ /* 0x000fce000f8e0206 */
[----:B------:R-:W-:Y:S02]  /*4940*/  UMOV UR18, UR11 ;  /* 0x0000000b00127c82 */ /* 0x000fe40008000000 */
[----:B------:R-:W-:Y:S01]  /*4950*/  HGMMA.64x256x16.F32 R24, R152, gdesc[UR16].tnspB, RZ, !UPT, gsb0 ;  /* 0x43e0001098187df0 */ /* 0x000fe2000c0008ff */
[----:B------:R-:W-:Y:S01]  /*4960*/  UIADD3 UR18, UR11, 0x80, URZ ;  /* 0x000000800b127890 */ /* 0x000fe2000fffe03f */
[----:B--2---:R-:W-:Y:S01]  /*4970*/  @P2 IMAD.HI.U32 R7, R5, UR42, RZ ;  /* 0x0000002a05072c27 */ /* 0x004fe2000f8e00ff */
[----:B------:R-:W-:-:S03]  /*4980*/  UMOV UR19, 0x40000040 ;  /* 0x4000004000137882 */ /* 0x000fc60000000000 */
[----:B------:R-:W-:Y:S01]  /*4990*/  IMAD.U32 R5, RZ, RZ, UR42 ;  /* 0x0000002aff057e24 */ /* 0x000fe2000f8e00ff */
[----:B0-----:R-:W-:Y:S02]  /*49a0*/  @P2 SHF.R.U32.HI R5, RZ, R8, R7 ;  /* 0x00000008ff052219 */ /* 0x001fe40000011607 */
[----:B------:R-:W-:Y:S02]  /*49b0*/  PLOP3.LUT P2, PT, PT, PT, UP0, 0x40, 0x0 ;  /* 0x000000000000781c */ /* 0x000fe40003f4e808 */
[----:B------:R-:W-:Y:S01]  /*49c0*/  IADD3 R7, R5, R17, -R16 ;  /* 0x0000001105077210 */ /* 0x000fe20007ffe810 */
[----:B------:R-:W-:Y:S01]  /*49d0*/  VIADD R5, R176, 0xfffffffe ;  /* 0xfffffffeb0057836 */ /* 0x000fe20000000000 */
[----:B------:R-:W-:Y:S02]  /*49e0*/  WARPGROUP.DEPBAR.LE gsb0, 0x0 ;  /* 0x00008000000079c5 */ /* 0x000fe40000010000 */
[----:B------:R-:W-:-:S13]  /*49f0*/  WARPGROUP.ARRIVE ;  /* 0x00000000000079c5 */ /* 0x000fda0000000000 */
        /* <DEDUP_REMOVED lines=28> */
[----:B------:R-:W-:Y:S01]  /*4bc0*/  @!P1 SYNCS.ARRIVE.TRANS64.RED.A1T0 RZ, [UR21], RZ ;  /* 0x000000ffffff99a7 */ /* 0x000fe20008100415 */
[----:B------:R-:W-:Y:S08]  /*4bd0*/  @P2 BRA `(.L_x_11223) ;  /* 0x0000000000482947 */ /* 0x000ff00003800000 */
        /* <DEDUP_REMOVED lines=11> */
.L_x_11224:
[----:B------:R-:W-:-:S11]  /*4c90*/  UISETP.NE.AND UP1, UPT, UR15, 0x1, UPT ;  /* 0x000000010f00788c */ /* 0x000fd6000bf25270 */
[----:B------:R-:W-:Y:S02]  /*4ca0*/  @UP1 ULDC.64 UR22, c[0x0][0x9e8] ;  /* 0x00027a0000161ab9 */ /* 0x000fe40000000a00 */
[----:B------:R-:W-:-:S04]  /*4cb0*/  UIMAD.WIDE.U32 UR18, UR11, UR22, URZ ;  /* 0x000000160b1272a5 */ /* 0x000fc8000f8e003f */
[----:B------:R-:W-:-:S12]  /*4cc0*/  @UP1 USHF.R.U32.HI UR11, URZ, UR23, UR19 ;  /* 0x000000173f0b1299 */ /* 0x000fd80008011613 */
.L_x_11225:
[----:B------:R-:W-:-:S04]  /*4cd0*/  UIMAD UR11, UR11, UR15, UR15 ;  /* 0x0000000f0b0b72a4 */ /* 0x000fc8000f8e020f */
[----:B------:R-:W-:-:S04]  /*4ce0*/  UISETP.LT.AND UP1, UPT, UR14, UR11, UPT ;  /* 0x0000000b0e00728c */ /* 0x000fc8000bf21270 */
[----:B------:R-:W-:-:S12]  /*4cf0*/  USEL UR14, UR14, UR11, UP1 ;  /* 0x0000000b0e0e7287 */ /* 0x000fd80008800000 */
.L_x_11223:
[----:B------:R-:W-:Y:S01]  /*4d00*/  UIMAD.WIDE UR14, UR14, 0x2aaaaaab, URZ ;  /* 0x2aaaaaab0e0e78a5 */ /* 0x000fe2000f8e023f */
[----:B------:R-:W-:Y:S01]  /*4d10*/  ULDC UR29, c[0x0][0x9e4] ;  /* 0x00027900001d7ab9 */ /* 0x000fe20000000800 */
[----:B------:R-:W-:Y:S02]  /*4d20*/  ULDC UR22, c[0x0][0x9dc] ;  /* 0x0002770000167ab9 */ /* 0x000fe40000000800 */
[----:B------:R-:W-:Y:S01]  /*4d30*/  USHF.R.U32.HI UR11, URZ, 0x1f, UR15 ;  /* 0x0000001f3f0b7899 */ /* 0x000fe2000801160f */
[----:B------:R-:W-:Y:S01]  /*4d40*/  ULDC UR21, c[0x0][0x988] ;  /* 0x0002620000157ab9 */ /* 0x000fe20000000800 */
[----:B------:R-:W-:Y:S02]  /*4d50*/  ULDC UR28, c[0x0][0x9e0] ;  /* 0x00027800001c7ab9 */ /* 0x000fe40000000800 */
[----:B------:R-:W-:-:S04]  /*4d60*/  ULEA.HI.SX32 UR11, UR15, UR11, 0x1c ;  /* 0x0000000b0f0b7291 */ /* 0x000fc8000f8fe23f */
[----:B------:R-:W-:-:S04]  /*4d70*/  UISETP.LT.AND UP1, UPT, UR43, UR11, UPT ;  /* 0x0000000b2b00728c */ /* 0x000fc8000bf21270 */
[----:B------:R-:W-:-:S06]  /*4d80*/  USEL UR23, UR43, UR11, !UP1 ;  /* 0x0000000b2b177287 */ /* 0x000fcc000c800000 */
[----:B------:R-:W-:-:S13]  /*4d90*/  ISETP.GE.AND P2, PT, R5, UR23, PT ;  /* 0x0000001705007c0c */ /* 0x000fda000bf46270 */
[----:B------:R-:W-:Y:S05]  /*4da0*/  @!P2 BRA `(.L_x_11226) ;  /* 0x000000300004a947 */ /* 0x000fea0003800000 */
.L_x_11243:
[----:B------:R-:W-:-:S04]  /*4db0*/  UIADD3 UR37, UR37, 0x1, URZ ;  /* 0x0000000125257890 */ /* 0x000fc8000fffe03f */
[----:B------:R-:W-:-:S04]  /*4dc0*/  UISETP.NE.AND UP1, UPT, UR37, 0x2, UPT ;  /* 0x000000022500788c */ /* 0x000fc8000bf25270 */
[----:B------:R-:W-:Y:S02]  /*4dd0*/  USEL UR7, URZ, 0x1, UP1 ;  /* 0x000000013f077887 */ /* 0x000fe40008800000 */
[----:B------:R-:W-:Y:S02]  /*4de0*/  USEL UR37, UR37, URZ, UP1 ;  /* 0x0000003f25257287 */ /* 0x000fe40008800000 */
[----:B------:R-:W-:Y:S01]  /*4df0*/  ULOP3.LUT UR38, UR38, UR7, URZ, 0x3c, !UPT ;  /* 0x0000000726267292 */ /* 0x000fe2000f8e3c3f */
[----:B012---:R-:W-:Y:S11]  /*4e00*/  @!P0 BRA `(.L_x_11227) ;  /* 0x0000000000048947 */ /* 0x007ff60003800000 */
[----:B------:R-:W-:Y:S01]  /*4e10*/  BPT.TRAP 0x1 ;  /* 0x000000040000795c */ /* 0x000fe20000300000 */
.L_x_11227:
        /* <DEDUP_REMOVED lines=9> */
.L_x_11228:
[----:B-1----:R-:W-:Y:S05]  /*4eb0*/  @P2 BRA `(.L_x_11229) ;  /* 0x0000000000082947 */ /* 0x002fea0003800000 */
[----:B------:R-:W1:Y:S02]  /*4ec0*/  SYNCS.PHASECHK.TRANS64.TRYWAIT P2, [UR30+0x22830], R7 ;  /* 0x02283007ff0075a7 */ /* 0x000e64000804015e */
[----:B-1----:R-:W-:Y:S05]  /*4ed0*/  @!P2 BRA `(.L_x_11230) ;  /* 0x00000140009ca947 */ /* 0x002fea0003800000 */
.L_x_11229:
[----:B------:R-:W-:Y:S01]  /*4ee0*/  UIMAD UR18, UR37, 0x300, UR20 ;  /* 0x00000300251278a4 */ /* 0x000fe2000f8e0214 */
[----:B------:R-:W-:Y:S01]  /*4ef0*/  WARPGROUP.ARRIVE ;  /* 0x00000000000079c5 */ /* 0x000fe20000000000 */
[----:B------:R-:W-:Y:S01]  /*4f00*/  UMOV UR19, 0x40000040 ;  /* 0x4000004000137882 */ /* 0x000fe20000000000 */
[----:B------:R-:W-:Y:S01]  /*4f10*/  UMOV UR24, UR4 ;  /* 0x0000000400187c82 */ /* 0x000fe20008000000 */
[----:B------:R-:W-:Y:S01]  /*4f20*/  UIADD3 UR26, UR18, 0x2, URZ ;  /* 0x00000002121a7890 */ /* 0x000fe2000fffe03f */
[----:B------:R-:W-:Y:S01]  /*4f30*/  ISETP.NE.AND P2, PT, R201, 0x1, PT ;  /* 0x00000001c900780c */ /* 0x000fe20003f45270 */
[----:B------:R-:W-:Y:S01]  /*4f40*/  UMOV UR25, UR5 ;  /* 0x0000000500197c82 */ /* 0x000fe20008000000 */
[----:B------:R-:W-:Y:S01]  /*4f50*/  UMOV UR27, 0x40000040 ;  /* 0x40000040001b7882 */ /* 0x000fe20000000000 */
[----:B------:R-:W-:Y:S02]  /*4f60*/  UIADD3 UR10, UR18, 0x4, URZ ;  /* 0x00000004120a7890 */ /* 0x000fe4000fffe03f */
[----:B------:R-:W-:Y:S01]  /*4f70*/  HGMMA.64x96x16.F32 R152, gdesc[UR16], RZ, !UPT, gsb0 ;  /* 0x01600000109879f0 */ /* 0x000fe2000c0008ff */
[----:B------:R-:W-:Y:S01]  /*4f80*/  UMOV UR11, 0x40000040 ;  /* 0x40000040000b7882 */ /* 0x000fe20000000000 */
[----:B------:R-:W-:Y:S01]  /*4f90*/  UIADD3 UR14, UR18, 0x6, URZ ;  /* 0x00000006120e7890 */ /* 0x000fe2000fffe03f */
[----:B------:R-:W2:Y:S01]  /*4fa0*/  S2R R9, SR_TID.X ;  /* 0x0000000000097919 */ /* 0x000ea20000002100 */
[----:B------:R-:W-:Y:S01]  /*4fb0*/  UMOV UR15, 0x40000040 ;  /* 0x40000040000f7882 */ /* 0x000fe20000000000 */
[----:B------:R-:W-:-:S02]  /*4fc0*/  VIADD R20, R22, UR42 ;  /* 0x0000002a16147c36 */ /* 0x000fc40008000000 */
[----:B------:R-:W-:Y:S01]  /*4fd0*/  IMAD R11, R5, -0x60, RZ ;  /* 0xffffffa0050b7824 */ /* 0x000fe200078e02ff */
[----:B------:R-:W3:Y:S01]  /*4fe0*/  @P2 LDC R8, c[0x0][0x44c] ;  /* 0x00011300ff082b82 */ /* 0x000ee20000000800 */
[----:B------:R-:W-:-:S03]  /*4ff0*/  IMAD.U32 R10, RZ, RZ, UR30 ;  /* 0x0000001eff0a7e24 */ /* 0x000fc6000f8e00ff */
[----:B------:R-:W-:-:S04]  /*5000*/  IADD3 R14, -R19, 0x1, R11 ;  /* 0x00000001130e7810 */ /* 0x000fc80007ffe10b */
[----:B------:R-:W-:Y:S01]  /*5010*/  IADD3 R14, -R16, R14, R17 ;  /* 0x0000000e100e7210 */ /* 0x000fe20007ffe111 */
[----:B-1----:R-:W1:Y:S04]  /*5020*/  @P2 LDC R4, c[0x0][0x450] ;  /* 0x00011400ff042b82 */ /* 0x002e680000000800 */
[----:B------:R-:W-:Y:S02]  /*5030*/  VIADD R15, R14, UR28 ;  /* 0x0000001c0e0f7c36 */ /* 0x000fe40008000000 */
[----:B---3--:R-:W-:Y:S01]  /*5040*/  @P2 IMAD.HI.U32 R8, R20, R8, RZ ;  /* 0x0000000814082227 */ /* 0x008fe200078e00ff */
[----:B--2---:R-:W-:-:S04]  /*5050*/  SHF.R.U32.HI R9, RZ, 0x7, R9 ;  /* 0x00000007ff097819 */ /* 0x004fc80000011609 */
[----:B-1----:R-:W-:Y:S01]  /*5060*/  @P2 SHF.R.U32.HI R20, RZ, R4, R8 ;  /* 0x00000004ff142219 */ /* 0x002fe20000011608 */
[----:B------:R-:W-:Y:S01]  /*5070*/  @!P1 VIADD R8, R10, 0x22840 ;  /* 0x000228400a089836 */ /* 0x000fe20000000000 */
[----:B------:R-:W-:Y:S02]  /*5080*/  PLOP3.LUT P2, PT, PT, PT, UP0, 0x40, 0x0 ;  /* 0x000000000000781c */ /* 0x000fe40003f4e808 */
[----:B------:R-:W-:Y:S01]  /*5090*/  IADD3 R4, -R9, 0xb, RZ ;  /* 0x0000000b09047810 */ /* 0x000fe20007ffe1ff */
[----:B------:R-:W1:Y:S01]  /*50a0*/  SHFL.IDX PT, R21, R20, RZ, 0x1c1f ;  /* 0x001c1fff14157589 */ /* 0x000e6200000e0000 */
[----:B------:R-:W-:Y:S01]  /*50b0*/  @!P1 PRMT R8, RZ, 0x654, R8 ;  /* 0x00000654ff089816 */ /* 0x000fe20000000008 */
[----:B-1----:R-:W-:Y:S01]  /*50c0*/  IMAD.IADD R13, R21, 0x1, R15 ;  /* 0x00000001150d7824 */ /* 0x002fe200078e020f */
[----:B------:R-:W-:Y:S02]  /*50d0*/  WARPGROUP.DEPBAR.LE gsb0, 0x0 ;  /* 0x00008000000079c5 */ /* 0x000fe40000010000 */
[----:B------:R-:W-:-:S06]  /*50e0*/  WARPGROUP.ARRIVE ;  /* 0x00000000000079c5 */ /* 0x000fcc0000000000 */
[----:B------:R-:W-:Y:S03]  /*50f0*/  HGMMA.64x96x16.F32 R152, gdesc[UR24], R152, gsb0 ;  /* 0x01600000189879f0 */ /* 0x000fe60008000898 */
[----:B------:R-:W-:Y:S02]  /*5100*/  WARPGROUP.DEPBAR.LE gsb0, 0x0 ;  /* 0x00008000000079c5 */ /* 0x000fe40000010000 */
[----:B------:R-:W-:-:S06]  /*5110*/  WARPGROUP.ARRIVE ;  /* 0x00000000000079c5 */ /* 0x000fcc0000000000 */
[----:B------:R-:W-:Y:S01]  /*5120*/  HGMMA.64x96x16.F32 R152, gdesc[UR8], R152, gsb0 ;  /* 0x01600000089879f0 */ /* 0x000fe20008000898 */
[----:B------:R-:W-:Y:S02]  /*5130*/  UMOV UR10, UR22 ;  /* 0x00000016000a7c82 */ /* 0x000fe40008000000 */
[----:B------:R-:W-:-:S06]  /*5140*/  ULOP3.LUT UR7, URZ, UR10, URZ, 0x33, !UPT ;  /* 0x0000000a3f077292 */ /* 0x000fcc000f8e333f */
[----:B------:R-:W-:-:S04]  /*5150*/  VIADD R14, R14, UR7 ;  /* 0x000000070e0e7c36 */ /* 0x000fc80008000000 */
[----:B------:R-:W-:Y:S01]  /*5160*/  IMAD.IADD R12, R21, 0x1, R14 ;  /* 0x00000001150c7824 */ /* 0x000fe200078e020e */
[----:B------:R-:W-:Y:S02]  /*5170*/  WARPGROUP.DEPBAR.LE gsb0, 0x0 ;  /* 0x00008000000079c5 */ /* 0x000fe40000010000 */
[----:B------:R-:W-:-:S06]  /*5180*/  WARPGROUP.ARRIVE ;  /* 0x00000000000079c5 */ /* 0x000fcc0000000000 */
[----:B------:R-:W-:Y:S03]  /*5190*/  HGMMA.64x96x16.F32 R152, gdesc[UR12], R152, gsb0 ;  /* 0x016000000c9879f0 */ /* 0x000fe60008000898 */
[----:B------:R-:W-:Y:S02]  /*51a0*/  WARPGROUP.DEPBAR.LE gsb0, 0x0 ;  /* 0x00008000000079c5 */ /* 0x000fe40000010000 */
[----:B------:R1:W-:Y:S06]  /*51b0*/  BAR.ARV R4, 0x100 ;  /* 0x000400040000751d */ /* 0x0003ec0000002000 */
        /* <DEDUP_REMOVED lines=9> */
[----:B-1----:R-:W1:Y:S02]  /*5250*/  @P2 LDC.64 R8, c[0x0][0x9e8] ;  /* 0x00027a00ff082b82 */ /* 0x002e640000000a00 */
[----:B-1----:R-:W-:-:S05]  /*5260*/  @P2 IMAD.HI.U32 R8, R21, R8, RZ ;  /* 0x0000000815082227 */ /* 0x002fca00078e00ff */
[----:B------:R-:W-:-:S04]  /*5270*/  @P2 SHF.R.U32.HI R21, RZ, R9, R8 ;  /* 0x00000009ff152219 */ /* 0x000fc80000011608 */
[----:B------:R-:W-:Y:S01]  /*5280*/  LOP3.LUT R21, RZ, R21, RZ, 0x33, !PT ;  /* 0x00000015ff157212 */ /* 0x000fe200078e33ff */
[----:B------:R-:W-:Y:S06]  /*5290*/  BRA `(.L_x_11234) ;  /* 0x0000000000147947 */ /* 0x000fec0003800000 */
.L_x_11233:
[----:B------:R-:W-:-:S05]  /*52a0*/  IMAD.U32 R200, RZ, RZ, UR29 ;  /* 0x0000001dffc87e24 */ /* 0x000fca000f8e00ff */
[----:B------:R-:W-:-:S13]  /*52b0*/  ISETP.NE.AND P2, PT, R200, 0x1, PT ;  /* 0x00000001c800780c */ /* 0x000fda0003f45270 */
[----:B-1----:R-:W1:Y:S02]  /*52c0*/  @P2 LDC.64 R8, c[0x0][0x9e8] ;  /* 0x00027a00ff082b82 */ /* 0x002e640000000a00 */
[----:B-1----:R-:W-:-:S05]  /*52d0*/  @P2 IMAD.HI.U32 R8, R21, R8, RZ ;  /* 0x0000000815082227 */ /* 0x002fca00078e00ff */
[----:B------:R-:W-:-:S07]  /*52e0*/  @P2 SHF.R.U32.HI R21, RZ, R9, R8 ;  /* 0x00000009ff152219 */ /* 0x000fce0000011608 */
.L_x_11234:
[----:B------:R-:W-:Y:S05]  /*52f0*/  BSYNC B0 ;  /* 0x0000000000007941 */ /* 0x000fea0003800000 */
.L_x_11232:
[----:B------:R-:W-:-:S04]  /*5300*/  IMAD.IADD R8, R11, 0x1, -R19 ;  /* 0x000000010b087824 */ /* 0x000fc800078e0a13 */
[----:B------:R-:W-:-:S05]  /*5310*/  IMAD R8, R21, R200, R8 ;  /* 0x000000c815087224 */ /* 0x000fca00078e0208 */
[----:B------:R-:W-:Y:S02]  /*5320*/  VIMNMX R12, R12, R8, !PT ;  /* 0x000000080c0c7248 */ /* 0x000fe40007fe0100 */
[----:B------:R-:W-:-:S07]  /*5330*/  VIADDMNMX R13, R8, R200, R13, PT ;  /* 0x000000c8080d7246 */ /* 0x000fce000380010d */
.L_x_11231:
[C---:B------:R-:W-:Y:S02]  /*5340*/  ISETP.GE.AND P3, PT, R11.reuse, 0x1, PT ;  /* 0x000000010b00780c */ /* 0x040fe40003f66270 */
[----:B------:R-:W-:Y:S02]  /*5350*/  LOP3.LUT R18, R18, 0xfff7ffff, RZ, 0xc0, !PT ;  /* 0xfff7ffff12127812 */ /* 0x000fe400078ec0ff */
[C---:B------:R-:W-:Y:S02]  /*5360*/  ISETP.GE.AND P2, PT, R11.reuse, 0x2, PT ;  /* 0x000000020b00780c */ /* 0x040fe40003f46270 */
[----:B------:R-:W-:Y:S02]  /*5370*/  ISETP.GT.AND P4, PT, R12, RZ, !P3 ;  /* 0x000000ff0c00720c */ /* 0x000fe40005f84270 */
[----:B------:R-:W-:Y:S02]  /*5380*/  ISETP.GE.AND P5, PT, R11, 0x9, PT ;  /* 0x000000090b00780c */ /* 0x000fe40003fa6270 */
[----:B------:R-:W-:-:S03]  /*5390*/  ISETP.LT.OR P4, PT, R13, 0x1, P4 ;  /* 0x000000010d00780c */ /* 0x000fc60002781670 */
[----:B------:R-:W-:Y:S02]  /*53a0*/  @P3 LOP3.LUT R18, R18, 0x80000, RZ, 0xfc, !PT ;  /* 0x0008000012123812 */ /* 0x000fe400078efcff */
[----:B------:R-:W-:Y:S02]  /*53b0*/  ISETP.GT.AND P3, PT, R12, 0x1, !P2 ;  /* 0x000000010c00780c */ /* 0x000fe40005764270 */
[----:B------:R-:W-:Y:S02]  /*53c0*/  FSEL R152, R152, -INF , !P4 ;  /* 0xff80000098987808 */ /* 0x000fe40006000000 */
[----:B------:R-:W-:Y:S02]  /*53d0*/  ISETP.LT.OR P3, PT, R13, 0x2, P3 ;  /* 0x000000020d00780c */ /* 0x000fe40001f61670 */
[----:B------:R-:W-:Y:S02]  /*53e0*/  ISETP.GE.AND P4, PT, R11, 0xa, PT ;  /* 0x0000000a0b00780c */ /* 0x000fe40003f86270 */
[----:B------:R-:W-:-:S02]  /*53f0*/  LOP3.LUT R18, R18, 0xfffffffd, RZ, 0xc0, !PT ;  /* 0xfffffffd12127812 */ /* 0x000fc400078ec0ff */
[----:B------:R-:W-:Y:S02]  /*5400*/  FSEL R153, R153, -INF , !P3 ;  /* 0xff80000099997808 */ /* 0x000fe40005800000 */
[----:B------:R-:W-:Y:S02]  /*5410*/  ISETP.GT.AND P3, PT, R12, 0x8, !P5 ;  /* 0x000000080c00780c */ /* 0x000fe40006f64270 */
[----:B------:R-:W-:Y:S02]  /*5420*/  @P5 LOP3.LUT R18, R18, 0x2, RZ, 0xfc, !PT ;  /* 0x0000000212125812 */ /* 0x000fe400078efcff */
[----:B------:R-:W-:Y:S02]  /*5430*/  ISETP.LT.OR P3, PT, R13, 0x9, P3 ;  /* 0x000000090d00780c */ /* 0x000fe40001f61670 */
[----:B------:R-:W-:Y:S02]  /*5440*/  LOP3.LUT R18, R18, 0xfffffffb, RZ, 0xc0, !PT ;  /* 0xfffffffb12127812 */ /* 0x000fe400078ec0ff */
[----:B------:R-:W-:-:S02]  /*5450*/  FSEL R156, R156, -INF , !P3 ;  /* 0xff8000009c9c7808 */ /* 0x000fc40005800000 */
[----:B------:R-:W-:Y:S02]  /*5460*/  @P4 LOP3.LUT R18, R18, 0x4, RZ, 0xfc, !PT ;  /* 0x0000000412124812 */ /* 0x000fe400078efcff */
[----:B------:R-:W-:Y:S02]  /*5470*/  ISETP.GT.AND P3, PT, R12, 0x9, !P4 ;  /* 0x000000090c00780c */ /* 0x000fe40006764270 */
[----:B------:R-:W-:Y:S02]  /*5480*/  ISETP.GE.AND P4, PT, R11, 0x11, PT ;  /* 0x000000110b00780c */ /* 0x000fe40003f86270 */
[----:B------:R-:W-:Y:S02]  /*5490*/  ISETP.LT.OR P3, PT, R13, 0xa, P3 ;  /* 0x0000000a0d00780c */ /* 0x000fe40001f61670 */
[----:B------:R-:W-:Y:S02]  /*54a0*/  LOP3.LUT R18, R18, 0xfffffff7, RZ, 0xc0, !PT ;  /* 0xfffffff712127812 */ /* 0x000fe400078ec0ff */
[----:B------:R-:W-:-:S02]  /*54b0*/  FSEL R157, R157, -INF , !P3 ;  /* 0xff8000009d9d7808 */ /* 0x000fc40005800000 */
        /* <DEDUP_REMOVED lines=109> */
[----:B------:R-:W-:Y:S02]  /*5b90*/  ISETP.GT.AND P6, PT, R12, 0x59, !P6 ;  /* 0x000000590c00780c */ /* 0x000fe400077c4270 */
[----:B------:R-:W2:Y:S02]  /*5ba0*/  SHFL.IDX PT, R12, R20, 0x1, 0x1c1f ;  /* 0x003c1f00140c7f89 */ /* 0x000ea400000e0000 */
[----:B------:R-:W-:-:S04]  /*5bb0*/  ISETP.LT.OR P6, PT, R13, 0x5a, P6 ;  /* 0x0000005a0d00780c */ /* 0x000fc800037c1670 */
[----:B------:R-:W-:Y:S02]  /*5bc0*/  FSEL R197, R197, -INF , !P6 ;  /* 0xff800000c5c57808 */ /* 0x000fe40007000000 */
[----:B------:R-:W-:Y:S01]  /*5bd0*/  PLOP3.LUT P6, PT, PT, PT, UP0, 0x40, 0x0 ;  /* 0x000000000000781c */ /* 0x000fe20003fce808 */
[--C-:B--2---:R-:W-:Y:S02]  /*5be0*/  IMAD.IADD R15, R15, 0x1, R12.reuse ;  /* 0x000000010f0f7824 */ /* 0x104fe400078e020c */
[----:B------:R-:W-:-:S10]  /*5bf0*/  IMAD.IADD R14, R14, 0x1, R12 ;  /* 0x000000010e0e7824 */ /* 0x000fd400078e020c */
        /* <DEDUP_REMOVED lines=13> */
.L_x_11237:
[----:B------:R-:W-:-:S05]  /*5cd0*/  IMAD.U32 R13, RZ, RZ, UR29 ;  /* 0x0000001dff0d7e24 */ /* 0x000fca000f8e00ff */
[----:B------:R-:W-:-:S13]  /*5ce0*/  ISETP.NE.AND P6, PT, R13, 0x1, PT ;  /* 0x000000010d00780c */ /* 0x000fda0003fc5270 */
[----:B-1----:R-:W1:Y:S02]  /*5cf0*/  @P6 LDC.64 R8, c[0x0][0x9e8] ;  /* 0x00027a00ff086b82 */ /* 0x002e640000000a00 */
[----:B-1----:R-:W-:-:S05]  /*5d00*/  @P6 IMAD.HI.U32 R8, R12, R8, RZ ;  /* 0x000000080c086227 */ /* 0x002fca00078e00ff */
[----:B------:R-:W-:-:S07]  /*5d10*/  @P6 SHF.R.U32.HI R12, RZ, R9, R8 ;  /* 0x00000009ff0c6219 */ /* 0x000fce0000011608 */
.L_x_11238:
[----:B------:R-:W-:Y:S05]  /*5d20*/  BSYNC B0 ;  /* 0x0000000000007941 */ /* 0x000fea0003800000 */
.L_x_11236:
[----:B------:R-:W-:-:S04]  /*5d30*/  IMAD.IADD R11, R11, 0x1, -R19 ;  /* 0x000000010b0b7824 */ /* 0x000fc800078e0a13 */
[----:B------:R-:W-:-:S05]  /*5d40*/  IMAD R11, R12, R13, R11 ;  /* 0x0000000d0c0b7224 */ /* 0x000fca00078e020b */
[----:B------:R-:W-:Y:S02]  /*5d50*/  VIMNMX R14, R14, R11, !PT ;  /* 0x0000000b0e0e7248 */ /* 0x000fe40007fe0100 */
[----:B------:R-:W-:-:S07]  /*5d60*/  VIADDMNMX R15, R11, R13, R15, PT ;  /* 0x0000000d0b0f7246 */ /* 0x000fce000380010f */
.L_x_11235:
[----:B------:R-:W-:Y:S01]  /*5d70*/  ISETP.GT.AND P2, PT, R14, 0x1, !P2 ;  /* 0x000000010e00780c */ /* 0x000fe20005744270 */
[----:B------:R-:W-:Y:S01]  /*5d80*/  UMOV UR7, UR21 ;  /* 0x0000001500077c82 */ /* 0x000fe20008000000 */
[----:B-1----:R-:W-:Y:S02]  /*5d90*/  FMNMX.FTZ R8, R152, R0, !PT ;  /* 0x0000000098087209 */ /* 0x002fe40007810000 */
[----:B------:R-:W-:Y:S02]  /*5da0*/  ISETP.LT.OR P2, PT, R15, 0x2, P2 ;  /* 0x000000020f00780c */ /* 0x000fe40001741670 */
[C---:B------:R-:W-:Y:S02]  /*5db0*/  LOP3.LUT P6, RZ, R18.reuse, 0x8000, RZ, 0xc0, !PT ;  /* 0x0000800012ff7812 */ /* 0x040fe400078cc0ff */
        /* <DEDUP_REMOVED lines=59> */
[C---:B------:R-:W-:Y:S02]  /*6170*/  ISETP.GT.AND P3, PT, R14.reuse, 0x50, !P3 ;  /* 0x000000500e00780c */ /* 0x040fe40005f64270 */
[----:B------:R-:W-:Y:S02]  /*6180*/  ISETP.LT.OR P2, PT, R15, 0x29, P2 ;  /* 0x000000290f00780c */ /* 0x000fe40001741670 */
[----:B------:R-:W-:Y:S02]  /*6190*/  ISETP.GT.AND P4, PT, R14, 0x51, !P4 ;  /* 0x000000510e00780c */ /* 0x000fe40006784270 */
[----:B------:R-:W-:Y:S02]  /*61a0*/  FSEL R174, R174, -INF , !P2 ;  /* 0xff800000aeae7808 */ /* 0x000fe40005000000 */
[----:B------:R-:W-:-:S02]  /*61b0*/  LOP3.LUT P2, RZ, R18, 0x800, RZ, 0xc0, !PT ;  /* 0x0000080012ff7812 */ /* 0x000fc4000784c0ff */
[C---:B------:R-:W-:Y:S02]  /*61c0*/  ISETP.LT.OR P3, PT, R15.reuse, 0x51, P3 ;  /* 0x000000510f00780c */ /* 0x040fe40001f61670 */
[C---:B------:R-:W-:Y:S02]  /*61d0*/  ISETP.GT.AND P2, PT, R14.reuse, 0x29, !P2 ;  /* 0x000000290e00780c */ /* 0x040fe40005744270 */
[----:B------:R-:W-:Y:S02]  /*61e0*/  ISETP.GT.AND P5, PT, R14, 0x58, !P5 ;  /* 0x000000580e00780c */ /* 0x000fe40006fa4270 */
[C---:B------:R-:W-:Y:S02]  /*61f0*/  ISETP.LT.OR P2, PT, R15.reuse, 0x2a, P2 ;  /* 0x0000002a0f00780c */ /* 0x040fe40001741670 */
[----:B------:R-:W-:Y:S02]  /*6200*/  ISETP.LT.OR P4, PT, R15, 0x52, P4 ;  /* 0x000000520f00780c */ /* 0x000fe40002781670 */
[----:B------:R-:W-:-:S02]  /*6210*/  FSEL R175, R175, -INF , !P2 ;  /* 0xff800000afaf7808 */ /* 0x000fc40005000000 */
[----:B------:R-:W-:Y:S02]  /*6220*/  LOP3.LUT P2, RZ, R18, 0x400, RZ, 0xc0, !PT ;  /* 0x0000040012ff7812 */ /* 0x000fe4000784c0ff */
[----:B-1----:R-:W-:Y:S02]  /*6230*/  FMNMX.FTZ R8, R8, R9, !PT ;  /* 0x0000000908087209 */ /* 0x002fe40007810000 */
[----:B------:R-:W-:Y:S02]  /*6240*/  ISETP.GT.AND P2, PT, R14, 0x30, !P2 ;  /* 0x000000300e00780c */ /* 0x000fe40005744270 */
[----:B------:R-:W-:Y:S01]  /*6250*/  FSEL R194, R194, -INF , !P3 ;  /* 0xff800000c2c27808 */ /* 0x000fe20005800000 */
[----:B------:R-:W1:Y:S01]  /*6260*/  SHFL.BFLY PT, R9, R8, 0x1, 0x1f ;  /* 0x0c201f0008097f89 */ /* 0x000e6200000e0000 */
[C---:B------:R-:W-:Y:S02]  /*6270*/  ISETP.LT.OR P2, PT, R15.reuse, 0x31, P2 ;  /* 0x000000310f00780c */ /* 0x040fe40001741670 */
[----:B------:R-:W-:-:S02]  /*6280*/  ISETP.LT.OR P5, PT, R15, 0x59, P5 ;  /* 0x000000590f00780c */ /* 0x000fc40002fa1670 */
[----:B------:R-:W-:Y:S02]  /*6290*/  FSEL R178, R178, -INF , !P2 ;  /* 0xff800000b2b27808 */ /* 0x000fe40005000000 */
[----:B------:R-:W-:Y:S02]  /*62a0*/  LOP3.LUT P2, RZ, R18, 0x200, RZ, 0xc0, !PT ;  /* 0x0000020012ff7812 */ /* 0x000fe4000784c0ff */
[----:B------:R-:W-:Y:S02]  /*62b0*/  FSEL R195, R195, -INF , !P4 ;  /* 0xff800000c3c37808 */ /* 0x000fe40006000000 */
[----:B------:R-:W-:Y:S02]  /*62c0*/  ISETP.GT.AND P2, PT, R14, 0x31, !P2 ;  /* 0x000000310e00780c */ /* 0x000fe40005744270 */
[----:B------:R-:W-:Y:S02]  /*62d0*/  FSEL R198, R198, -INF , !P5 ;  /* 0xff800000c6c67808 */ /* 0x000fe40006800000 */
[----:B------:R-:W-:-:S04]  /*62e0*/  ISETP.LT.OR P2, PT, R15, 0x32, P2 ;  /* 0x000000320f00780c */ /* 0x000fc80001741670 */
[----:B------:R-:W-:Y:S02]  /*62f0*/  FSEL R179, R179, -INF , !P2 ;  /* 0xff800000b3b37808 */ /* 0x000fe40005000000 */
[----:B------:R-:W-:Y:S02]  /*6300*/  LOP3.LUT P2, RZ, R18, 0x100, RZ, 0xc0, !PT ;  /* 0x0000010012ff7812 */ /* 0x000fe4000784c0ff */
[----:B-1----:R-:W-:Y:S02]  /*6310*/  FMNMX.FTZ R8, R8, R9, !PT ;  /* 0x0000000908087209 */ /* 0x002fe40007810000 */
        /* <DEDUP_REMOVED lines=19> */
[----:B------:R-:W-:-:S04]  /*6450*/  FSETP.NEU.FTZ.AND P2, PT, R8, -INF , PT ;  /* 0xff8000000800780b */ /* 0x000fc80003f5d000 */
[----:B------:R-:W-:-:S05]  /*6460*/  FSEL R9, R8, RZ, P2 ;  /* 0x000000ff08097208 */ /* 0x000fca0001000000 */
[----:B------:R-:W-:Y:S01]  /*6470*/  FADD.FTZ R9, -R9, R0 ;  /* 0x0000000009097221 */ /* 0x000fe20000010100 */
[----:B------:R-:W-:-:S05]  /*6480*/  FMUL.FTZ R0, R8, UR7 ;  /* 0x0000000708007c20 */ /* 0x000fca0008410000 */
[----:B------:R-:W-:Y:S02]  /*6490*/  FSEL R0, R0, RZ, P2 ;  /* 0x000000ff00007208 */ /* 0x000fe40001000000 */
[----:B------:R-:W-:Y:S02]  /*64a0*/  ISETP.GT.AND P2, PT, R14, 0x49, !P6 ;  /* 0x000000490e00780c */ /* 0x000fe40007744270 */
[----:B------:R-:W-:Y:S01]  /*64b0*/  LOP3.LUT P6, RZ, R18, 0x1, RZ, 0xc0, !PT ;  /* 0x0000000112ff7812 */ /* 0x000fe200078cc0ff */
[--C-:B------:R-:W-:Y:S01]  /*64c0*/  FFMA.FTZ R152, R152, UR7, -R0.reuse ;  /* 0x0000000798987c23 */ /* 0x100fe20008010800 */
[----:B------:R-:W-:Y:S01]  /*64d0*/  ISETP.LT.OR P2, PT, R15, 0x4a, P2 ;  /* 0x0000004a0f00780c */ /* 0x000fe20001741670 */
[--C-:B------:R-:W-:Y:S01]  /*64e0*/  FFMA.FTZ R153, R153, UR7, -R0.reuse ;  /* 0x0000000799997c23 */ /* 0x100fe20008010800 */
[--C-:B------:R-:W-:Y:S01]  /*64f0*/  FFMA.FTZ R156, R156, UR7, -R0.reuse ;  /* 0x000000079c9c7c23 */ /* 0x100fe20008010800 */
[--C-:B------:R-:W-:Y:S01]  /*6500*/  FFMA.FTZ R157, R157, UR7, -R0.reuse ;  /* 0x000000079d9d7c23 */ /* 0x100fe20008010800 */
[----:B------:R-:W-:Y:S01]  /*6510*/  FSEL R191, R191, -INF , !P2 ;  /* 0xff800000bfbf7808 */ /* 0x000fe20005000000 */
[--C-:B------:R-:W-:Y:S01]  /*6520*/  FFMA.FTZ R160, R160, UR7, -R0.reuse ;  /* 0x00000007a0a07c23 */ /* 0x100fe20008010800 */
[----:B------:R-:W-:Y:S01]  /*6530*/  LOP3.LUT P2, RZ, R18, 0x80000, RZ, 0xc0, !PT ;  /* 0x0008000012ff7812 */ /* 0x000fe2000784c0ff */
[--C-:B------:R-:W-:Y:S01]  /*6540*/  FFMA.FTZ R161, R161, UR7, -R0.reuse ;  /* 0x00000007a1a17c23 */ /* 0x100fe20008010800 */
[--C-:B------:R-:W-:Y:S01]  /*6550*/  FFMA.FTZ R164, R164, UR7, -R0.reuse ;  /* 0x00000007a4a47c23 */ /* 0x100fe20008010800 */
[--C-:B------:R-:W-:Y:S01]  /*6560*/  FFMA.FTZ R165, R165, UR7, -R0.reuse ;  /* 0x00000007a5a57c23 */ /* 0x100fe20008010800 */
[----:B------:R-:W-:Y:S01]  /*6570*/  ISETP.GT.AND P2, PT, R14, RZ, !P2 ;  /* 0x000000ff0e00720c */ /* 0x000fe20005744270 */
[--C-:B------:R-:W-:Y:S01]  /*6580*/  FFMA.FTZ R168, R168, UR7, -R0.reuse ;  /* 0x00000007a8a87c23 */ /* 0x100fe20008010800 */
[--C-:B------:R-:W-:Y:S01]  /*6590*/  FFMA.FTZ R169, R169, UR7, -R0.reuse ;  /* 0x00000007a9a97c23 */ /* 0x100fe20008010800 */
[--C-:B------:R-:W-:Y:S01]  /*65a0*/  FFMA.FTZ R172, R172, UR7, -R0.reuse ;  /* 0x00000007acac7c23 */ /* 0x100fe20008010800 */
[----:B------:R-:W-:Y:S01]  /*65b0*/  ISETP.LT.OR P2, PT, R15, 0x1, P2 ;  /* 0x000000010f00780c */ /* 0x000fe20001741670 */
[--C-:B------:R-:W-:Y:S01]  /*65c0*/  FFMA.FTZ R173, R173, UR7, -R0.reuse ;  /* 0x00000007adad7c23 */ /* 0x100fe20008010800 */
[--C-:B------:R-:W-:Y:S01]  /*65d0*/  FFMA.FTZ R176, R176, UR7, -R0.reuse ;  /* 0x00000007b0b07c23 */ /* 0x100fe20008010800 */
[--C-:B------:R-:W-:Y:S01]  /*65e0*/  FFMA.FTZ R177, R177, UR7, -R0.reuse ;  /* 0x00000007b1b17c23 */ /* 0x100fe20008010800 */
[----:B------:R-:W-:Y:S01]  /*65f0*/  FSEL R154, R154, -INF , !P2 ;  /* 0xff8000009a9a7808 */ /* 0x000fe20005000000 */
        /* <DEDUP_REMOVED lines=11> */
[----:B------:R-:W-:Y:S01]  /*66b0*/  FMNMX.FTZ R9, R154, R6, !PT ;  /* 0x000000069a097209 */ /* 0x000fe20007810000 */
[----:B------:R-:W-:Y:S01]  /*66c0*/  MUFU.EX2 R152, R152 ;  /* 0x0000009800987308 */ /* 0x000fe20000000800 */
[----:B------:R-:W-:-:S02]  /*66d0*/  ISETP.GT.AND P2, PT, R14, 0x59, !P6 ;  /* 0x000000590e00780c */ /* 0x000fc40007744270 */
[----:B------:R-:W-:Y:S02]  /*66e0*/  FMNMX.FTZ R9, R155, R9, !PT ;  /* 0x000000099b097209 */ /* 0x000fe40007810000 */
[----:B------:R-:W-:Y:S02]  /*66f0*/  ISETP.LT.OR P2, PT, R15, 0x5a, P2 ;  /* 0x0000005a0f00780c */ /* 0x000fe40001741670 */
[----:B------:R-:W-:Y:S01]  /*6700*/  FMNMX.FTZ R9, R158, R9, !PT ;  /* 0x000000099e097209 */ /* 0x000fe20007810000 */
[----:B------:R-:W1:Y:S01]  /*6710*/  MUFU.EX2 R0, R0 ;  /* 0x0000000000007308 */ /* 0x000e620000000800 */
[----:B------:R-:W-:Y:S02]  /*6720*/  FSEL R199, R199, -INF , !P2 ;  /* 0xff800000c7c77808 */ /* 0x000fe40005000000 */
[----:B------:R-:W-:-:S04]  /*6730*/  FMNMX.FTZ R9, R159, R9, !PT ;  /* 0x000000099f097209 */ /* 0x000fc80007810000 */
[----:B------:R-:W-:Y:S01]  /*6740*/  FMNMX.FTZ R9, R162, R9, !PT ;  /* 0x00000009a2097209 */ /* 0x000fe20007810000 */
[----:B------:R-:W2:Y:S03]  /*6750*/  MUFU.EX2 R153, R153 ;  /* 0x0000009900997308 */ /* 0x000ea60000000800 */
[----:B------:R-:W-:-:S04]  /*6760*/  FMNMX.FTZ R9, R163, R9, !PT ;  /* 0x00000009a3097209 */ /* 0x000fc80007810000 */
[----:B------:R-:W-:Y:S01]  /*6770*/  FMNMX.FTZ R9, R166, R9, !PT ;  /* 0x00000009a6097209 */ /* 0x000fe20007810000 */
[----:B------:R-:W3:Y:S01]  /*6780*/  MUFU.EX2 R156, R156 ;  /* 0x0000009c009c7308 */ /* 0x000ee20000000800 */
        /* <DEDUP_REMOVED lines=8> */
[C---:B--2---:R-:W-:Y:S01]  /*6810*/  FADD.FTZ R3, R153.reuse, R3 ;  /* 0x0000000399037221 */ /* 0x044fe20000010000 */
[----:B------:R-:W-:Y:S01]  /*6820*/  F2FP.F16.F32.PACK_AB R152, R153, R152 ;  /* 0x000000989998723e */ /* 0x000fe200000000ff */
[-C--:B------:R-:W-:Y:S01]  /*6830*/  FMUL.FTZ R32, R32, R0.reuse ;  /* 0x0000000020207220 */ /* 0x080fe20000410000 */
[----:B------:R-:W-:Y:S01]  /*6840*/  FMNMX.FTZ R9, R171, R9, !PT ;  /* 0x00000009ab097209 */ /* 0x000fe20007810000 */
[-C--:B------:R-:W-:Y:S01]  /*6850*/  FMUL.FTZ R33, R33, R0.reuse ;  /* 0x0000000021217220 */ /* 0x080fe20000410000 */
[-C--:B------:R-:W-:Y:S01]  /*6860*/  FMUL.FTZ R36, R36, R0.reuse ;  /* 0x0000000024247220 */ /* 0x080fe20000410000 */
[-C--:B------:R-:W-:Y:S01]  /*6870*/  FMUL.FTZ R37, R37, R0.reuse ;  /* 0x0000000025257220 */ /* 0x080fe20000410000 */
[----:B------:R-:W-:Y:S01]  /*6880*/  FMNMX.FTZ R9, R174, R9, !PT ;  /* 0x00000009ae097209 */ /* 0x000fe20007810000 */
[----:B---3--:R-:W-:Y:S01]  /*6890*/  FADD.FTZ R3, R156, R3 ;  /* 0x000000039c037221 */ /* 0x008fe20000010000 */
[----:B------:R-:W2:Y:S01]  /*68a0*/  MUFU.EX2 R160, R160 ;  /* 0x000000a000a07308 */ /* 0x000ea20000000800 */
[-C--:B------:R-:W-:Y:S01]  /*68b0*/  FMUL.FTZ R40, R40, R0.reuse ;  /* 0x0000000028287220 */ /* 0x080fe20000410000 */
[----:B------:R-:W-:Y:S01]  /*68c0*/  FMNMX.FTZ R9, R175, R9, !PT ;  /* 0x00000009af097209 */ /* 0x000fe20007810000 */
[-C--:B------:R-:W-:Y:S01]  /*68d0*/  FMUL.FTZ R41, R41, R0.reuse ;  /* 0x0000000029297220 */ /* 0x080fe20000410000 */
[-C--:B------:R-:W-:Y:S01]  /*68e0*/  FMUL.FTZ R44, R44, R0.reuse ;  /* 0x000000002c2c7220 */ /* 0x080fe20000410000 */
[-C--:B------:R-:W-:Y:S01]  /*68f0*/  FMUL.FTZ R45, R45, R0.reuse ;  /* 0x000000002d2d7220 */ /* 0x080fe20000410000 */
[----:B------:R-:W-:Y:S01]  /*6900*/  FMNMX.FTZ R9, R178, R9, !PT ;  /* 0x00000009b2097209 */ /* 0x000fe20007810000 */
[----:B-1----:R-:W-:Y:S01]  /*6910*/  FADD.FTZ R3, R157, R3 ;  /* 0x000000039d037221 */ /* 0x002fe20000010000 */
[----:B------:R-:W1:Y:S01]  /*6920*/  MUFU.EX2 R161, R161 ;  /* 0x000000a100a17308 */ /* 0x000e620000000800 */
[-C--:B------:R-:W-:Y:S01]  /*6930*/  FMUL.FTZ R48, R48, R0.reuse ;  /* 0x0000000030307220 */ /* 0x080fe20000410000 */
[----:B------:R-:W-:Y:S01]  /*6940*/  FMNMX.FTZ R9, R179, R9, !PT ;  /* 0x00000009b3097209 */ /* 0x000fe20007810000 */
[-C--:B------:R-:W-:Y:S01]  /*6950*/  FMUL.FTZ R49, R49, R0.reuse ;  /* 0x0000000031317220 */ /* 0x080fe20000410000 */
[-C--:B------:R-:W-:Y:S01]  /*6960*/  FMUL.FTZ R52, R52, R0.reuse ;  /* 0x0000000034347220 */ /* 0x080fe20000410000 */
[-C--:B------:R-:W-:Y:S01]  /*6970*/  FMUL.FTZ R53, R53, R0.reuse ;  /* 0x0000000035357220 */ /* 0x080fe20000410000 */
[----:B------:R-:W-:Y:S01]  /*6980*/  FMNMX.FTZ R9, R182, R9, !PT ;  /* 0x00000009b6097209 */ /* 0x000fe20007810000 */
[-C--:B------:R-:W-:Y:S01]  /*6990*/  FMUL.FTZ R56, R56, R0.reuse ;  /* 0x0000000038387220 */ /* 0x080fe20000410000 */
[----:B------:R-:W3:Y:S01]  /*69a0*/  MUFU.EX2 R164, R164 ;  /* 0x000000a400a47308 */ /* 0x000ee20000000800 */
        /* <DEDUP_REMOVED lines=37> */
[-C--:B------:R-:W-:Y:S01]  /*6c00*/  FMUL.FTZ R96, R96, R0.reuse ;  /* 0x0000000060607220 */ /* 0x080fe20000410000 */
[----:B------:R-:W1:Y:S01]  /*6c10*/  SHFL.BFLY PT, R11, R9, 0x2, 0x1f ;  /* 0x0c401f00090b7f89 */ /* 0x000e6200000e0000 */
[----:B------:R-:W4:Y:S01]  /*6c20*/  MUFU.EX2 R173, R173 ;  /* 0x000000ad00ad7308 */ /* 0x000f220000000800 */
        /* <DEDUP_REMOVED lines=22> */
[----:B-1----:R-:W-:Y:S01]  /*6d90*/  FMNMX.FTZ R9, R9, R11, !PT ;  /* 0x0000000b09097209 */ /* 0x002fe20007810000 */
[----:B------:R-:W1:Y:S01]  /*6da0*/  MUFU.EX2 R180, R180 ;  /* 0x000000b400b47308 */ /* 0x000e620000000800 */
[----:B---3--:R-:W-:Y:S01]  /*6db0*/  FADD.FTZ R3, R176, R3 ;  /* 0x00000003b0037221 */ /* 0x008fe20000010000 */
[-C--:B------:R-:W-:Y:S01]  /*6dc0*/  FMUL.FTZ R132, R132, R0.reuse ;  /* 0x0000000084847220 */ /* 0x080fe20000410000 */
[-C--:B------:R-:W-:Y:S01]  /*6dd0*/  FMUL.FTZ R133, R133, R0.reuse ;  /* 0x0000000085857220 */ /* 0x080fe20000410000 */
[----:B------:R-:W3:Y:S01]  /*6de0*/  SHFL.BFLY PT, R11, R9, 0x1, 0x1f ;  /* 0x0c201f00090b7f89 */ /* 0x000ee200000e0000 */
        /* <DEDUP_REMOVED lines=8> */
[-C--:B------:R-:W-:Y:S01]  /*6e70*/  FMUL.FTZ R148, R148, R0.reuse ;  /* 0x0000000094947220 */ /* 0x080fe20000410000 */
[----:B------:R-:W-:-:S02]  /*6e80*/  FMUL.FTZ R149, R149, R0 ;  /* 0x0000000095957220 */ /* 0x000fc40000410000 */
[----:B------:R-:W2:Y:S01]  /*6e90*/  MUFU.EX2 R184, R184 ;  /* 0x000000b800b87308 */ /* 0x000ea20000000800 */
[----:B-1----:R-:W-:-:S07]  /*6ea0*/  FADD.FTZ R3, R180, R3 ;  /* 0x00000003b4037221 */ /* 0x002fce0000010000 */
[----:B------:R-:W1:Y:S01]  /*6eb0*/  MUFU.EX2 R185, R185 ;  /* 0x000000b900b97308 */ /* 0x000e620000000800 */
[----:B----4-:R-:W-:Y:S01]  /*6ec0*/  FADD.FTZ R3, R181, R3 ;  /* 0x00000003b5037221 */ /* 0x010fe20000010000 */
[----:B---3--:R-:W-:-:S04]  /*6ed0*/  FMNMX.FTZ R9, R9, R11, !PT ;  /* 0x0000000b09097209 */ /* 0x008fc80007810000 */
[C---:B------:R-:W-:Y:S01]  /*6ee0*/  FSETP.NEU.FTZ.AND P2, PT, R9.reuse, -INF , PT ;  /* 0xff8000000900780b */ /* 0x040fe20003f5d000 */
[----:B------:R-:W-:Y:S01]  /*6ef0*/  FMUL.FTZ R12, R9, UR7 ;  /* 0x00000007090c7c20 */ /* 0x000fe20008410000 */
[----:B------:R-:W3:Y:S01]  /*6f00*/  MUFU.EX2 R188, R188 ;  /* 0x000000bc00bc7308 */ /* 0x000ee20000000800 */
[----:B--2---:R-:W-:-:S03]  /*6f10*/  FADD.FTZ R3, R184, R3 ;  /* 0x00000003b8037221 */ /* 0x004fc60000010000 */
[----:B------:R-:W-:Y:S01]  /*6f20*/  FSEL R12, R12, RZ, P2 ;  /* 0x000000ff0c0c7208 */ /* 0x000fe20001000000 */
[----:B-1----:R-:W-:-:S03]  /*6f30*/  FADD.FTZ R3, R185, R3 ;  /* 0x00000003b9037221 */ /* 0x002fc60000010000 */
[----:B------:R-:W1:Y:S01]  /*6f40*/  MUFU.EX2 R189, R189 ;  /* 0x000000bd00bd7308 */ /* 0x000e620000000800 */
[--C-:B------:R-:W-:Y:S01]  /*6f50*/  FFMA.FTZ R163, R163, UR7, -R12.reuse ;  /* 0x00000007a3a37c23 */ /* 0x100fe2000801080c */
[--C-:B------:R-:W-:Y:S01]  /*6f60*/  FFMA.FTZ R21, R154, UR7, -R12.reuse ;  /* 0x000000079a157c23 */ /* 0x100fe2000801080c */
[----:B------:R-:W-:Y:S01]  /*6f70*/  F2FP.F16.F32.PACK_AB R154, R157, R156 ;  /* 0x0000009c9d9a723e */ /* 0x000fe200000000ff */
        /* <DEDUP_REMOVED lines=10> */
[----:B------:R-:W-:Y:S01]  /*7020*/  F2FP.F16.F32.PACK_AB R156, R161, R160 ;  /* 0x000000a0a19c723e */ /* 0x000fe200000000ff */
[--C-:B------:R-:W-:Y:S01]  /*7030*/  FFMA.FTZ R175, R175, UR7, -R12.reuse ;  /* 0x00000007afaf7c23 */ /* 0x100fe2000801080c */
[----:B------:R-:W-:Y:S01]  /*7040*/  MUFU.EX2 R21, R21 ;  /* 0x0000001500157308 */ /* 0x000fe20000000800 */
[----:B--2---:R-:W-:Y:S01]  /*7050*/  FSEL R163, R9, RZ, P2 ;  /* 0x000000ff09a37208 */ /* 0x004fe20001000000 */
[--C-:B------:R-:W-:Y:S01]  /*7060*/  FFMA.FTZ R178, R178, UR7, -R12.reuse ;  /* 0x00000007b2b27c23 */ /* 0x100fe2000801080c */
[--C-:B------:R-:W-:Y:S01]  /*7070*/  FFMA.FTZ R179, R179, UR7, -R12.reuse ;  /* 0x00000007b3b37c23 */ /* 0x100fe2000801080c */
[----:B------:R-:W-:Y:S01]  /*7080*/  F2FP.F16.F32.PACK_AB R158, R165, R164 ;  /* 0x000000a4a59e723e */ /* 0x000fe200000000ff */
[----:B------:R-:W-:Y:S01]  /*7090*/  FFMA.FTZ R182, R182, UR7, -R12 ;  /* 0x00000007b6b67c23 */ /* 0x000fe2000801080c */
[----:B------:R-:W-:Y:S01]  /*70a0*/  FADD.FTZ R6, -R163, R6 ;  /* 0x00000006a3067221 */ /* 0x000fe20000010100 */
[--C-:B------:R-:W-:Y:S01]  /*70b0*/  FFMA.FTZ R183, R183, UR7, -R12.reuse ;  /* 0x00000007b7b77c23 */ /* 0x100fe2000801080c */
[----:B------:R-:W-:Y:S01]  /*70c0*/  MUFU.EX2 R153, R155 ;  /* 0x0000009b00997308 */ /* 0x000fe20000000800 */
[--C-:B------:R-:W-:Y:S01]  /*70d0*/  FFMA.FTZ R186, R186, UR7, -R12.reuse ;  /* 0x00000007baba7c23 */ /* 0x100fe2000801080c */
[----:B------:R-:W-:Y:S01]  /*70e0*/  FMUL.FTZ R6, R6, UR7 ;  /* 0x0000000706067c20 */ /* 0x000fe20008410000 */
[--C-:B------:R-:W-:Y:S01]  /*70f0*/  FFMA.FTZ R187, R187, UR7, -R12.reuse ;  /* 0x00000007bbbb7c23 */ /* 0x100fe2000801080c */
[----:B------:R-:W-:Y:S01]  /*7100*/  F2FP.F16.F32.PACK_AB R160, R169, R168 ;  /* 0x000000a8a9a0723e */ /* 0x000fe200000000ff */
[--C-:B------:R-:W-:Y:S01]  /*7110*/  FFMA.FTZ R190, R190, UR7, -R12.reuse ;  /* 0x00000007bebe7c23 */ /* 0x100fe2000801080c */
[--C-:B------:R-:W-:Y:S01]  /*7120*/  FFMA.FTZ R191, R191, UR7, -R12.reuse ;  /* 0x00000007bfbf7c23 */ /* 0x100fe2000801080c */
[--C-:B------:R-:W-:Y:S01]  /*7130*/  FFMA.FTZ R194, R194, UR7, -R12.reuse ;  /* 0x00000007c2c27c23 */ /* 0x100fe2000801080c */
[----:B------:R-:W2:Y:S01]  /*7140*/  MUFU.EX2 R6, R6 ;  /* 0x0000000600067308 */ /* 0x000ea20000000800 */
[--C-:B------:R-:W-:Y:S01]  /*7150*/  FFMA.FTZ R195, R195, UR7, -R12.reuse ;  /* 0x00000007c3c37c23 */ /* 0x100fe2000801080c */
[----:B------:R-:W-:Y:S01]  /*7160*/  F2FP.F16.F32.PACK_AB R162, R173, R172 ;  /* 0x000000acada2723e */ /* 0x000fe200000000ff */
[--C-:B------:R-:W-:Y:S01]  /*7170*/  FFMA.FTZ R198, R198, UR7, -R12.reuse ;  /* 0x00000007c6c67c23 */ /* 0x100fe2000801080c */
[----:B------:R-:W-:Y:S01]  /*7180*/  FFMA.FTZ R12, R199, UR7, -R12 ;  /* 0x00000007c70c7c23 */ /* 0x000fe2000801080c */
[----:B---3--:R-:W-:Y:S01]  /*7190*/  FADD.FTZ R3, R188, R3 ;  /* 0x00000003bc037221 */ /* 0x008fe20000010000 */
[----:B------:R-:W-:-:S02]  /*71a0*/  F2FP.F16.F32.PACK_AB R164, R177, R176 ;  /* 0x000000b0b1a4723e */ /* 0x000fc400000000ff */
[----:B------:R-:W3:Y:S01]  /*71b0*/  MUFU.EX2 R20, R20 ;  /* 0x0000001400147308 */ /* 0x000ee20000000800 */
[----:B-1----:R-:W-:Y:S01]  /*71c0*/  FADD.FTZ R3, R189, R3 ;  /* 0x00000003bd037221 */ /* 0x002fe20000010000 */
[----:B------:R-:W-:Y:S02]  /*71d0*/  F2FP.F16.F32.PACK_AB R166, R181, R180 ;  /* 0x000000b4b5a6723e */ /* 0x000fe400000000ff */
[----:B------:R-:W-:Y:S02]  /*71e0*/  F2FP.F16.F32.PACK_AB R168, R185, R184 ;  /* 0x000000b8b9a8723e */ /* 0x000fe400000000ff */
[----:B------:R-:W-:Y:S02]  /*71f0*/  F2FP.F16.F32.PACK_AB R170, R189, R188 ;  /* 0x000000bcbdaa723e */ /* 0x000fe400000000ff */
[----:B------:R-:W1:Y:S01]  /*7200*/  MUFU.EX2 R155, R159 ;  /* 0x0000009f009b7308 */ /* 0x000e620000000800 */
[----:B--2---:R-:W-:Y:S01]  /*7210*/  FFMA.FTZ R2, R6, R2, R21 ;  /* 0x0000000206027223 */ /* 0x004fe20000010015 */
[-C--:B------:R-:W-:Y:S01]  /*7220*/  FMUL.FTZ R26, R26, R6.reuse ;  /* 0x000000061a1a7220 */ /* 0x080fe20000410000 */
[-C--:B------:R-:W-:Y:S01]  /*7230*/  FMUL.FTZ R27, R27, R6.reuse ;  /* 0x000000061b1b7220 */ /* 0x080fe20000410000 */
[-C--:B------:R-:W-:Y:S01]  /*7240*/  FMUL.FTZ R30, R30, R6.reuse ;  /* 0x000000061e1e7220 */ /* 0x080fe20000410000 */
[C---:B------:R-:W-:Y:S01]  /*7250*/  FADD.FTZ R2, R153.reuse, R2 ;  /* 0x0000000299027221 */ /* 0x040fe20000010000 */
[----:B------:R-:W-:Y:S01]  /*7260*/  F2FP.F16.F32.PACK_AB R153, R153, R21 ;  /* 0x000000159999723e */ /* 0x000fe200000000ff */
        /* <DEDUP_REMOVED lines=91> */
[----:B------:R-:W-:-:S06]  /*7820*/  FMUL.FTZ R151, R151, R6 ;  /* 0x0000000697977220 */ /* 0x000fcc0000410000 */
[----:B------:R-:W2:Y:S01]  /*7830*/  MUFU.EX2 R187, R187 ;  /* 0x000000bb00bb7308 */ /* 0x000ea20000000800 */
[C---:B---3--:R-:W-:Y:S01]  /*7840*/  FADD.FTZ R2, R183.reuse, R2 ;  /* 0x00000002b7027221 */ /* 0x048fe20000010000 */
[----:B------:R-:W-:-:S06]  /*7850*/  F2FP.F16.F32.PACK_AB R167, R183, R167 ;  /* 0x000000a7b7a7723e */ /* 0x000fcc00000000ff */
[----:B------:R-:W3:Y:S01]  /*7860*/  MUFU.EX2 R171, R190 ;  /* 0x000000be00ab7308 */ /* 0x000ee20000000800 */
[----:B-1----:R-:W-:-:S07]  /*7870*/  FADD.FTZ R2, R169, R2 ;  /* 0x00000002a9027221 */ /* 0x002fce0000010000 */
[----:B------:R-:W1:Y:S01]  /*7880*/  MUFU.EX2 R191, R191 ;  /* 0x000000bf00bf7308 */ /* 0x000e620000000800 */
[C---:B--2---:R-:W-:Y:S01]  /*7890*/  FADD.FTZ R2, R187.reuse, R2 ;  /* 0x00000002bb027221 */ /* 0x044fe20000010000 */
[----:B------:R-:W-:-:S06]  /*78a0*/  F2FP.F16.F32.PACK_AB R169, R187, R169 ;  /* 0x000000a9bba9723e */ /* 0x000fcc00000000ff */
[----:B------:R-:W2:Y:S01]  /*78b0*/  MUFU.EX2 R192, R192 ;  /* 0x000000c000c07308 */ /* 0x000ea20000000800 */
[----:B---3--:R-:W-:-:S07]  /*78c0*/  FADD.FTZ R2, R171, R2 ;  /* 0x00000002ab027221 */ /* 0x008fce0000010000 */
        /* <DEDUP_REMOVED lines=16> */
[----:B-1----:R-:W-:Y:S01]  /*79d0*/  FADD.FTZ R0, R175, R0 ;  /* 0x00000000af007221 */ /* 0x002fe20000010000 */
[C---:B--2---:R-:W-:Y:S01]  /*79e0*/  FADD.FTZ R3, R174.reuse, R3 ;  /* 0x00000003ae037221 */ /* 0x044fe20000010000 */
[----:B------:R-:W-:Y:S02]  /*79f0*/  F2FP.F16.F32.PACK_AB R174, R174, R196 ;  /* 0x000000c4aeae723e */ /* 0x000fe400000000ff */
[C---:B---3--:R-:W-:Y:S01]  /*7a00*/  FADD.FTZ R2, R12.reuse, R0 ;  /* 0x000000000c027221 */ /* 0x048fe20000010000 */
[----:B------:R-:W-:Y:S01]  /*7a10*/  F2FP.F16.F32.PACK_AB R175, R12, R175 ;  /* 0x000000af0caf723e */ /* 0x000fe200000000ff */
[----:B------:R-:W-:Y:S06]  /*7a20*/  @!P0 BRA `(.L_x_11239) ;  /* 0x0000000000048947 */ /* 0x000fec0003800000 */
[----:B------:R-:W-:Y:S01]  /*7a30*/  BPT.TRAP 0x1 ;  /* 0x000000040000795c */ /* 0x000fe20000300000 */
.L_x_11239:
[----:B------:R1:W2:Y:S01]  /*7a40*/  SYNCS.PHASECHK.TRANS64.TRYWAIT P2, [UR30+0x22850], R7 ;  /* 0x02285007ff0075a7 */ /* 0x0002a2000804015e */
[----:B------:R-:W-:Y:S05]  /*7a50*/  @!P0 BRA `(.L_x_11240) ;  /* 0x0000000000048947 */ /* 0x000fea0003800000 */
[----:B------:R-:W-:Y:S01]  /*7a60*/  BPT.TRAP 0x1 ;  /* 0x000000040000795c */ /* 0x000fe20000300000 */
.L_x_11240:
[----:B--2---:R-:W-:Y:S05]  /*7a70*/  @P2 BRA `(.L_x_11241) ;  /* 0x0000000000082947 */ /* 0x004fea0003800000 */
[----:B------:R-:W2:Y:S02]  /*7a80*/  SYNCS.PHASECHK.TRANS64.TRYWAIT P2, [UR30+0x22850], R7 ;  /* 0x02285007ff0075a7 */ /* 0x000ea4000804015e */
[----:B--2---:R-:W-:Y:S05]  /*7a90*/  @!P2 BRA `(.L_x_11242) ;  /* 0x0000011400c4a947 */ /* 0x004fea0003800000 */
.L_x_11241:
[----:B------:R-:W3:Y:S01]  /*7aa0*/  S2R R0, SR_TID.X ;  /* 0x0000000000007919 */ /* 0x000ee20000002100 */
[----:B------:R-:W-:Y:S01]  /*7ab0*/  UIMAD UR11, UR37, 0xc00, UR6 ;  /* 0x00000c00250b78a4 */ /* 0x000fe2000f8e0206 */
[C---:B------:R-:W-:Y:S01]  /*7ac0*/  ISETP.GT.AND P2, PT, R5.reuse, UR23, PT ;  /* 0x0000001705007c0c */ /* 0x040fe2000bf44270 */
[----:B------:R-:W-:Y:S01]  /*7ad0*/  UMOV UR15, 0x40000040 ;  /* 0x40000040000f7882 */ /* 0x000fe20000000000 */
[----:B--2---:R-:W-:Y:S02]  /*7ae0*/  @!P1 VIADD R10, R10, 0x22860 ;  /* 0x000228600a0a9836 */ /* 0x004fe40000000000 */
[----:B------:R-:W-:Y:S02]  /*7af0*/  VIADD R5, R5, 0xffffffff ;  /* 0xffffffff05057836 */ /* 0x000fe40000000000 */
[----:B------:R-:W-:Y:S01]  /*7b00*/  UMOV UR14, UR11 ;  /* 0x0000000b000e7c82 */ /* 0x000fe20008000000 */
[----:B------:R-:W-:Y:S01]  /*7b10*/  @!P1 PRMT R10, RZ, 0x654, R10 ;  /* 0x00000654ff0a9816 */ /* 0x000fe2000000000a */
[----:B------:R-:W-:Y:S01]  /*7b20*/  IMAD.MOV.U32 R6, RZ, RZ, R9 ;  /* 0x000000ffff067224 */ /* 0x000fe200078e0009 */
[----:B---3--:R-:W-:-:S05]  /*7b30*/  SHF.R.U32.HI R0, RZ, 0x7, R0 ;  /* 0x00000007ff007819 */ /* 0x008fca0000011600 */
[----:B------:R-:W-:-:S05]  /*7b40*/  VIADD R0, R0, 0x8 ;  /* 0x0000000800007836 */ /* 0x000fca0000000000 */
[----:B------:R2:W-:Y:S02]  /*7b50*/  BAR.SYNC.DEFER_BLOCKING R0, 0x100 ;  /* 0x000400000000751d */ /* 0x0005e40000010000 */
[----:B--2---:R-:W-:-:S04]  /*7b60*/  IMAD.MOV.U32 R0, RZ, RZ, R8 ;  /* 0x000000ffff007224 */ /* 0x004fc800078e0008 */
        /* <DEDUP_REMOVED lines=37> */
.L_x_11226:
[----:B------:R-:W-:Y:S01]  /*7dc0*/  ULDC UR11, c[0x0][0x448] ;  /* 0x00011200000b7ab9 */ /* 0x000fe20000000800 */
[----:B01----:R-:W-:Y:S01]  /*7dd0*/  IADD3 R7, R17, 0x1, -R16 ;  /* 0x0000000111077810 */ /* 0x003fe20007ffe810 */
        /* <DEDUP_REMOVED lines=24> */
.L_x_11245:
[----:B------:R-:W-:-:S11]  /*7f60*/  UISETP.NE.AND UP2, UPT, UR18, 0x1, UPT ;  /* 0x000000011200788c */ /* 0x000fd6000bf45270 */
[----:B------:R-:W-:Y:S02]  /*7f70*/  @UP2 ULDC.64 UR22, c[0x0][0x9e8] ;  /* 0x00027a0000162ab9 */ /* 0x000fe40000000a00 */
[----:B------:R-:W-:-:S04]  /*7f80*/  UIMAD.WIDE.U32 UR10, UR14, UR22, URZ ;  /* 0x000000160e0a72a5 */ /* 0x000fc8000f8e003f */
[----:B------:R-:W-:-:S12]  /*7f90*/  @UP2 USHF.R.U32.HI UR14, URZ, UR23, UR11 ;  /* 0x000000173f0e2299 */ /* 0x000fd8000801160b */
.L_x_11246:
[----:B------:R-:W-:-:S04]  /*7fa0*/  UIMAD UR14, UR14, UR18, URZ ;  /* 0x000000120e0e72a4 */ /* 0x000fc8000f8e023f */
[----:B------:R-:W-:-:S04]  /*7fb0*/  UISETP.LT.AND UP2, UPT, UR15, UR14, UPT ;  /* 0x0000000e0f00728c */ /* 0x000fc8000bf41270 */
[----:B------:R-:W-:-:S12]  /*7fc0*/  USEL UR15, UR15, UR14, !UP2 ;  /* 0x0000000e0f0f7287 */ /* 0x000fd8000d000000 */
.L_x_11244:
        /* <DEDUP_REMOVED lines=10> */
[----:B------:R-:W-:Y:S02]  /*8070*/  IMAD.MOV.U32 R9, RZ, RZ, R0 ;  /* 0x000000ffff097224 */ /* 0x000fe400078e0000 */
[----:B------:R-:W-:-:S07]  /*8080*/  IMAD.MOV.U32 R7, RZ, RZ, R5 ;  /* 0x000000ffff077224 */ /* 0x000fce00078e0005 */
.L_x_11256:
[----:B------:R-:W-:Y:S01]  /*8090*/  UIADD3 UR37, UR37, 0x1, URZ ;  /* 0x0000000125257890 */ /* 0x000fe2000fffe03f */
[C---:B------:R-:W-:Y:S01]  /*80a0*/  ISETP.GT.AND P2, PT, R7.reuse, UR21, PT ;  /* 0x0000001507007c0c */ /* 0x040fe2000bf44270 */
[----:B------:R-:W-:Y:S02]  /*80b0*/  VIADD R7, R7, 0xffffffff ;  /* 0xffffffff07077836 */ /* 0x000fe40000000000 */
[----:B------:R-:W-:-:S04]  /*80c0*/  UISETP.NE.AND UP2, UPT, UR37, 0x2, UPT ;  /* 0x000000022500788c */ /* 0x000fc8000bf45270 */
[----:B------:R-:W-:Y:S02]  /*80d0*/  USEL UR10, URZ, 0x1, UP2 ;  /* 0x000000013f0a7887 */ /* 0x000fe40009000000 */
[----:B------:R-:W-:Y:S02]  /*80e0*/  USEL UR37, UR37, URZ, UP2 ;  /* 0x0000003f25257287 */ /* 0x000fe40009000000 */
[----:B------:R-:W-:Y:S01]  /*80f0*/  ULOP3.LUT UR38, UR38, UR10, URZ, 0x3c, !UPT ;  /* 0x0000000a26267292 */ /* 0x000fe2000f8e3c3f */
[----:B0-----:R-:W-:Y:S11]  /*8100*/  @!P0 BRA `(.L_x_11248) ;  /* 0x0000000000048947 */ /* 0x001ff60003800000 */
[----:B------:R-:W-:Y:S01]  /*8110*/  BPT.TRAP 0x1 ;  /* 0x000000040000795c */ /* 0x000fe20000300000 */
.L_x_11248:
        /* <DEDUP_REMOVED lines=9> */
.L_x_11249:
[----:B-1----:R-:W-:Y:S05]  /*81b0*/  @P3 BRA `(.L_x_11250) ;  /* 0x0000000000083947 */ /* 0x002fea0003800000 */
[----:B------:R-:W1:Y:S02]  /*81c0*/  SYNCS.PHASECHK.TRANS64.TRYWAIT P3, [UR22+0x22830], R5 ;  /* 0x02283005ff0075a7 */ /* 0x000e640008060156 */
[----:B-1----:R-:W-:Y:S05]  /*81d0*/  @!P3 BRA `(.L_x_11251) ;  /* 0x000001100008b947 */ /* 0x002fea0003800000 */
.L_x_11250:
[----:B------:R-:W-:Y:S01]  /*81e0*/  UIMAD UR18, UR37, 0x300, UR20 ;  /* 0x00000300251278a4 */ /* 0x000fe2000f8e0214 */
[----:B------:R-:W-:Y:S01]  /*81f0*/  WARPGROUP.ARRIVE ;  /* 0x00000000000079c5 */ /* 0x000fe20000000000 */
[----:B------:R-:W-:Y:S01]  /*8200*/  UMOV UR19, 0x40000040 ;  /* 0x4000004000137882 */ /* 0x000fe20000000000 */
[----:B------:R-:W-:Y:S01]  /*8210*/  UMOV UR24, UR4 ;  /* 0x0000000400187c82 */ /* 0x000fe20008000000 */
[----:B------:R-:W-:-:S03]  /*8220*/  UIADD3 UR26, UR18, 0x2, URZ ;  /* 0x00000002121a7890 */ /* 0x000fc6000fffe03f */
[----:B------:R-:W3:Y:S01]  /*8230*/  S2R R13, SR_TID.X ;  /* 0x00000000000d7919 */ /* 0x000ee20000002100 */
[----:B------:R-:W-:Y:S01]  /*8240*/  UMOV UR25, UR5 ;  /* 0x0000000500197c82 */ /* 0x000fe20008000000 */
[----:B------:R-:W-:Y:S01]  /*8250*/  UMOV UR27, 0x40000040 ;  /* 0x40000040001b7882 */ /* 0x000fe20000000000 */
[----:B------:R-:W-:Y:S02]  /*8260*/  UIADD3 UR10, UR18, 0x4, URZ ;  /* 0x00000004120a7890 */ /* 0x000fe4000fffe03f */
[----:B------:R-:W-:Y:S01]  /*8270*/  HGMMA.64x96x16.F32 R152, gdesc[UR16], RZ, !UPT, gsb0 ;  /* 0x01600000109879f0 */ /* 0x000fe2000c0008ff */
[----:B------:R-:W-:Y:S01]  /*8280*/  UMOV UR11, 0x40000040 ;  /* 0x40000040000b7882 */ /* 0x000fe20000000000 */
[----:B------:R-:W-:Y:S01]  /*8290*/  UIADD3 UR14, UR18, 0x6, URZ ;  /* 0x00000006120e7890 */ /* 0x000fe2000fffe03f */
[----:B------:R-:W-:Y:S01]  /*82a0*/  UMOV UR15, 0x40000040 ;  /* 0x40000040000f7882 */ /* 0x000fe20000000000 */
[----:B---3--:R-:W-:Y:S01]  /*82b0*/  SHF.R.U32.HI R13, RZ, 0x7, R13 ;  /* 0x00000007ff0d7819 */ /* 0x008fe2000001160d */
        /* <DEDUP_REMOVED lines=67> */
[----:B------:R-:W-:-:S03]  /*86f0*/  FFMA.FTZ R4, R197, UR7, -R4 ;  /* 0x00000007c5047c23 */ /* 0x000fc60008010804 */
        /* <DEDUP_REMOVED lines=66> */
[----:B------:R-:W-:Y:S01]  /*8b20*/  FMNMX.FTZ R6, R154, R8, !PT ;  /* 0x000000089a067209 */ /* 0x000fe20007810000 */
[----:B------:R-:W1:Y:S01]  /*8b30*/  MUFU.EX2 R157, R157 ;  /* 0x0000009d009d7308 */ /* 0x000e620000000800 */
[C---:B---3--:R-:W-:Y:S01]  /*8b40*/  F2FP.F16.F32.PACK_AB R200, R153.reuse, R152 ;  /* 0x0000009899c8723e */ /* 0x048fe200000000ff */
[----:B------:R-:W-:Y:S01]  /*8b50*/  FADD.FTZ R3, R153, R3 ;  /* 0x0000000399037221 */ /* 0x000fe20000010000 */
[----:B------:R-:W-:-:S03]  /*8b60*/  FMNMX.FTZ R6, R155, R6, !PT ;  /* 0x000000069b067209 */ /* 0x000fc60007810000 */
[----:B----4-:R-:W-:Y:S01]  /*8b70*/  FADD.FTZ R3, R156, R3 ;  /* 0x000000039c037221 */ /* 0x010fe20000010000 */
[----:B------:R-:W-:Y:S01]  /*8b80*/  FMNMX.FTZ R6, R158, R6, !PT ;  /* 0x000000069e067209 */ /* 0x000fe20007810000 */
[----:B------:R-:W3:Y:S03]  /*8b90*/  MUFU.EX2 R152, R160 ;  /* 0x000000a000987308 */ /* 0x000ee60000000800 */
[----:B------:R-:W-:-:S04]  /*8ba0*/  FMNMX.FTZ R6, R159, R6, !PT ;  /* 0x000000069f067209 */ /* 0x000fc80007810000 */
[----:B------:R-:W-:Y:S01]  /*8bb0*/  FMNMX.FTZ R6, R162, R6, !PT ;  /* 0x00000006a2067209 */ /* 0x000fe20007810000 */
[----:B------:R-:W4:Y:S01]  /*8bc0*/  MUFU.EX2 R161, R161 ;  /* 0x000000a100a17308 */ /* 0x000f220000000800 */
[C---:B-1----:R-:W-:Y:S01]  /*8bd0*/  FADD.FTZ R3, R157.reuse, R3 ;  /* 0x000000039d037221 */ /* 0x042fe20000010000 */
[----:B------:R-:W-:Y:S02]  /*8be0*/  F2FP.F16.F32.PACK_AB R202, R157, R156 ;  /* 0x0000009c9dca723e */ /* 0x000fe400000000ff */
[----:B------:R-:W-:-:S04]  /*8bf0*/  FMNMX.FTZ R6, R163, R6, !PT ;  /* 0x00000006a3067209 */ /* 0x000fc80007810000 */
[----:B------:R-:W-:Y:S01]  /*8c00*/  FMNMX.FTZ R6, R166, R6, !PT ;  /* 0x00000006a6067209 */ /* 0x000fe20007810000 */
[----:B------:R-:W1:Y:S01]  /*8c10*/  MUFU.EX2 R164, R164 ;  /* 0x000000a400a47308 */ /* 0x000e620000000800 */
[----:B---3--:R-:W-:Y:S02]  /*8c20*/  FADD.FTZ R3, R152, R3 ;  /* 0x0000000398037221 */ /* 0x008fe40000010000 */
[----:B------:R-:W-:-:S04]  /*8c30*/  FMNMX.FTZ R6, R167, R6, !PT ;  /* 0x00000006a7067209 */ /* 0x000fc80007810000 */
[----:B------:R-:W-:Y:S01]  /*8c40*/  FMNMX.FTZ R6, R170, R6, !PT ;  /* 0x00000006aa067209 */ /* 0x000fe20007810000 */
[----:B------:R-:W3:Y:S01]  /*8c50*/  MUFU.EX2 R165, R165 ;  /* 0x000000a500a57308 */ /* 0x000ee20000000800 */
[C---:B----4-:R-:W-:Y:S01]  /*8c60*/  FADD.FTZ R3, R161.reuse, R3 ;  /* 0x00000003a1037221 */ /* 0x050fe20000010000 */
[----:B------:R-:W-:Y:S02]  /*8c70*/  F2FP.F16.F32.PACK_AB R152, R161, R152 ;  /* 0x00000098a198723e */ /* 0x000fe400000000ff */
[----:B------:R-:W-:-:S04]  /*8c80*/  FMNMX.FTZ R6, R171, R6, !PT ;  /* 0x00000006ab067209 */ /* 0x000fc80007810000 */
[----:B------:R-:W-:Y:S01]  /*8c90*/  FMNMX.FTZ R6, R174, R6, !PT ;  /* 0x00000006ae067209 */ /* 0x000fe20007810000 */
[----:B------:R-:W4:Y:S01]  /*8ca0*/  MUFU.EX2 R156, R168 ;  /* 0x000000a8009c7308 */ /* 0x000f220000000800 */
[----:B-1----:R-:W-:Y:S02]  /*8cb0*/  FADD.FTZ R3, R164, R3 ;  /* 0x00000003a4037221 */ /* 0x002fe40000010000 */
[----:B------:R-:W-:-:S04]  /*8cc0*/  FMNMX.FTZ R6, R175, R6, !PT ;  /* 0x00000006af067209 */ /* 0x000fc80007810000 */
[----:B------:R-:W-:Y:S01]  /*8cd0*/  FMNMX.FTZ R6, R178, R6, !PT ;  /* 0x00000006b2067209 */ /* 0x000fe20007810000 */
[----:B------:R-:W1:Y:S01]  /*8ce0*/  MUFU.EX2 R169, R169 ;  /* 0x000000a900a97308 */ /* 0x000e620000000800 */
[----:B---3--:R-:W-:Y:S02]  /*8cf0*/  FADD.FTZ R3, R165, R3 ;  /* 0x00000003a5037221 */ /* 0x008fe40000010000 */
[----:B------:R-:W-:-:S04]  /*8d00*/  FMNMX.FTZ R6, R179, R6, !PT ;  /* 0x00000006b3067209 */ /* 0x000fc80007810000 */
[----:B------:R-:W-:Y:S01]  /*8d10*/  FMNMX.FTZ R6, R182, R6, !PT ;  /* 0x00000006b6067209 */ /* 0x000fe20007810000 */
[----:B------:R-:W3:Y:S01]  /*8d20*/  MUFU.EX2 R172, R172 ;  /* 0x000000ac00ac7308 */ /* 0x000ee20000000800 */
[----:B----4-:R-:W-:Y:S02]  /*8d30*/  FADD.FTZ R3, R156, R3 ;  /* 0x000000039c037221 */ /* 0x010fe40000010000 */
        /* <DEDUP_REMOVED lines=16> */
[----:B-1----:R-:W-:Y:S02]  /*8e40*/  FADD.FTZ R3, R160, R3 ;  /* 0x00000003a0037221 */ /* 0x002fe40000010000 */
[----:B------:R-:W-:-:S05]  /*8e50*/  FMNMX.FTZ R6, R199, R6, !PT ;  /* 0x00000006c7067209 */ /* 0x000fca0007810000 */
[----:B------:R-:W1:Y:S01]  /*8e60*/  SHFL.BFLY PT, R9, R6, 0x2, 0x1f ;  /* 0x0c401f0006097f89 */ /* 0x000e6200000e0000 */
[----:B------:R-:W5:Y:S01]  /*8e70*/  MUFU.EX2 R181, R181 ;  /* 0x000000b500b57308 */ /* 0x000f620000000800 */
[C---:B---3--:R-:W-:Y:S01]  /*8e80*/  FADD.FTZ R3, R177.reuse, R3 ;  /* 0x00000003b1037221 */ /* 0x048fe20000010000 */
[----:B------:R-:W-:-:S06]  /*8e90*/  F2FP.F16.F32.PACK_AB R160, R177, R160 ;  /* 0x000000a0b1a0723e */ /* 0x000fcc00000000ff */
[----:B------:R-:W3:Y:S01]  /*8ea0*/  MUFU.EX2 R184, R184 ;  /* 0x000000b800b87308 */ /* 0x000ee20000000800 */
[----:B----4-:R-:W-:-:S07]  /*8eb0*/  FADD.FTZ R3, R180, R3 ;  /* 0x00000003b4037221 */ /* 0x010fce0000010000 */
[----:B------:R-:W4:Y:S01]  /*8ec0*/  MUFU.EX2 R185, R185 ;  /* 0x000000b900b97308 */ /* 0x000f220000000800 */
[----:B-----5:R-:W-:Y:S01]  /*8ed0*/  FADD.FTZ R3, R181, R3 ;  /* 0x00000003b5037221 */ /* 0x020fe20000010000 */
[----:B-1----:R-:W-:-:S06]  /*8ee0*/  FMNMX.FTZ R6, R6, R9, !PT ;  /* 0x0000000906067209 */ /* 0x002fcc0007810000 */
[----:B------:R-:W1:Y:S01]  /*8ef0*/  MUFU.EX2 R188, R188 ;  /* 0x000000bc00bc7308 */ /* 0x000e620000000800 */
[----:B---3--:R-:W-:Y:S01]  /*8f00*/  FADD.FTZ R3, R184, R3 ;  /* 0x00000003b8037221 */ /* 0x008fe20000010000 */
[----:B------:R-:W3:Y:S06]  /*8f10*/  SHFL.BFLY PT, R9, R6, 0x1, 0x1f ;  /* 0x0c201f0006097f89 */ /* 0x000eec00000e0000 */
[----:B------:R-:W5:Y:S01]  /*8f20*/  MUFU.EX2 R189, R189 ;  /* 0x000000bd00bd7308 */ /* 0x000f620000000800 */
[----:B----4-:R-:W-:-:S07]  /*8f30*/  FADD.FTZ R3, R185, R3 ;  /* 0x00000003b9037221 */ /* 0x010fce0000010000 */
[----:B------:R-:W4:Y:S01]  /*8f40*/  MUFU.EX2 R168, R192 ;  /* 0x000000c000a87308 */ /* 0x000f220000000800 */
[----:B-1----:R-:W-:-:S07]  /*8f50*/  FADD.FTZ R3, R188, R3 ;  /* 0x00000003bc037221 */ /* 0x002fce0000010000 */
[----:B------:R-:W-:Y:S01]  /*8f60*/  MUFU.EX2 R193, R193 ;  /* 0x000000c100c17308 */ /* 0x000fe20000000800 */
[----:B-----5:R-:W-:Y:S01]  /*8f70*/  FADD.FTZ R3, R189, R3 ;  /* 0x00000003bd037221 */ /* 0x020fe20000010000 */
[----:B---3--:R-:W-:-:S06]  /*8f80*/  FMNMX.FTZ R6, R6, R9, !PT ;  /* 0x0000000906067209 */ /* 0x008fcc0007810000 */
[----:B------:R-:W-:Y:S01]  /*8f90*/  MUFU.EX2 R196, R196 ;  /* 0x000000c400c47308 */ /* 0x000fe20000000800 */
[C---:B------:R-:W-:Y:S01]  /*8fa0*/  FADD.FTZ R8, -R6.reuse, R8 ;  /* 0x0000000806087221 */ /* 0x040fe20000010100 */
[----:B------:R-:W-:Y:S01]  /*8fb0*/  FMUL.FTZ R9, R6, UR7 ;  /* 0x0000000706097c20 */ /* 0x000fe20008410000 */
[----:B----4-:R-:W-:Y:S02]  /*8fc0*/  FADD.FTZ R3, R168, R3 ;  /* 0x00000003a8037221 */ /* 0x010fe40000010000 */
        /* <DEDUP_REMOVED lines=10> */
[--C-:B--2---:R-:W-:Y:S01]  /*9070*/  FFMA.FTZ R10, R170, UR7, -R9.reuse ;  /* 0x00000007aa0a7c23 */ /* 0x104fe20008010809 */
[--C-:B------:R-:W-:Y:S01]  /*9080*/  FFMA.FTZ R171, R171, UR7, -R9.reuse ;  /* 0x00000007abab7c23 */ /* 0x100fe20008010809 */
[--C-:B------:R-:W-:Y:S01]  /*9090*/  FFMA.FTZ R174, R174, UR7, -R9.reuse ;  /* 0x00000007aeae7c23 */ /* 0x100fe20008010809 */
[----:B------:R-:W2:Y:S01]  /*90a0*/  MUFU.EX2 R8, R8 ;  /* 0x0000000800087308 */ /* 0x000ea20000000800 */
        /* <DEDUP_REMOVED lines=8> */
[----:B-1----:R-:W-:Y:S01]  /*9130*/  F2FP.F16.F32.PACK_AB R154, R165, R164 ;  /* 0x000000a4a59a723e */ /* 0x002fe200000000ff */
[--C-:B------:R-:W-:Y:S01]  /*9140*/  FFMA.FTZ R190, R190, UR7, -R9.reuse ;  /* 0x00000007bebe7c23 */ /* 0x100fe20008010809 */
[--C-:B------:R-:W-:Y:S01]  /*9150*/  FFMA.FTZ R191, R191, UR7, -R9.reuse ;  /* 0x00000007bfbf7c23 */ /* 0x100fe20008010809 */
[--C-:B------:R-:W-:Y:S01]  /*9160*/  FFMA.FTZ R194, R194, UR7, -R9.reuse ;  /* 0x00000007c2c27c23 */ /* 0x100fe20008010809 */
[--C-:B------:R-:W-:Y:S01]  /*9170*/  FFMA.FTZ R195, R195, UR7, -R9.reuse ;  /* 0x00000007c3c37c23 */ /* 0x100fe20008010809 */
[--C-:B------:R-:W-:Y:S01]  /*9180*/  FFMA.FTZ R198, R198, UR7, -R9.reuse ;  /* 0x00000007c6c67c23 */ /* 0x100fe20008010809 */
[----:B------:R-:W-:Y:S01]  /*9190*/  FFMA.FTZ R9, R199, UR7, -R9 ;  /* 0x00000007c7097c23 */ /* 0x000fe20008010809 */
[----:B------:R1:W4:Y:S01]  /*91a0*/  MUFU.EX2 R203, R158 ;  /* 0x0000009e00cb7308 */ /* 0x0003220000000800 */
[----:B--2---:R-:W-:Y:S01]  /*91b0*/  FFMA.FTZ R2, R8, R2, R201 ;  /* 0x0000000208027223 */ /* 0x004fe200000100c9 */
[----:B------:R-:W-:Y:S01]  /*91c0*/  FADD.FTZ R3, R193, R3 ;  /* 0x00000003c1037221 */ /* 0x000fe20000010000 */
[----:B------:R-:W-:Y:S01]  /*91d0*/  F2FP.F16.F32.PACK_AB R164, R185, R184 ;  /* 0x000000b8b9a4723e */ /* 0x000fe200000000ff */
[----:B------:R-:W-:Y:S01]  /*91e0*/  FMUL.FTZ R26, R26, R8 ;  /* 0x000000081a1a7220 */ /* 0x000fe20000410000 */
[----:B------:R-:W-:Y:S01]  /*91f0*/  F2FP.F16.F32.PACK_AB R168, R193, R168 ;  /* 0x000000a8c1a8723e */ /* 0x000fe200000000ff */
[----:B------:R-:W-:Y:S01]  /*9200*/  FADD.FTZ R3, R196, R3 ;  /* 0x00000003c4037221 */ /* 0x000fe20000010000 */
[-C--:B------:R-:W-:Y:S01]  /*9210*/  FMUL.FTZ R27, R27, R8.reuse ;  /* 0x000000081b1b7220 */ /* 0x080fe20000410000 */
[----:B------:R-:W2:Y:S01]  /*9220*/  MUFU.EX2 R159, R159 ;  /* 0x0000009f009f7308 */ /* 0x000ea20000000800 */
[C---:B---3--:R-:W-:Y:S01]  /*9230*/  FADD.FTZ R2, R155.reuse, R2 ;  /* 0x000000029b027221 */ /* 0x048fe20000010000 */
[----:B------:R-:W-:Y:S01]  /*9240*/  F2FP.F16.F32.PACK_AB R201, R155, R201 ;  /* 0x000000c99bc9723e */ /* 0x000fe200000000ff */
[----:B------:R-:W-:Y:S01]  /*9250*/  FMUL.FTZ R30, R30, R8 ;  /* 0x000000081e1e7220 */ /* 0x000fe20000410000 */
[----:B-1----:R-:W-:Y:S01]  /*9260*/  F2FP.F16.F32.PACK_AB R158, R173, R172 ;  /* 0x000000acad9e723e */ /* 0x002fe200000000ff */
        /* <DEDUP_REMOVED lines=12> */
[C---:B--2---:R-:W-:Y:S01]  /*9330*/  FADD.FTZ R2, R159.reuse, R2 ;  /* 0x000000029f027221 */ /* 0x044fe20000010000 */
[----:B------:R-:W-:Y:S01]  /*9340*/  F2FP.F16.F32.PACK_AB R203, R159, R203 ;  /* 0x000000cb9fcb723e */ /* 0x000fe200000000ff */
[----:B------:R-:W-:Y:S01]  /*9350*/  FMUL.FTZ R50, R50, R8 ;  /* 0x0000000832327220 */ /* 0x000fe20000410000 */
[----:B-1----:R-:W-:Y:S01]  /*9360*/  F2FP.F16.F32.PACK_AB R162, R181, R180 ;  /* 0x000000b4b5a2723e */ /* 0x002fe200000000ff */
[-C--:B------:R-:W-:Y:S01]  /*9370*/  FMUL.FTZ R51, R51, R8.reuse ;  /* 0x0000000833337220 */ /* 0x080fe20000410000 */
[-C--:B------:R-:W-:Y:S01]  /*9380*/  FMUL.FTZ R54, R54, R8.reuse ;  /* 0x0000000836367220 */ /* 0x080fe20000410000 */
[-C--:B------:R-:W-:Y:S01]  /*9390*/  FMUL.FTZ R55, R55, R8.reuse ;  /* 0x0000000837377220 */ /* 0x080fe20000410000 */
[----:B------:R1:W2:Y:S01]  /*93a0*/  MUFU.EX2 R11, R166 ;  /* 0x000000a6000b7308 */ /* 0x0002a20000000800 */
        /* <DEDUP_REMOVED lines=10> */
[----:B------:R-:W-:Y:S01]  /*9450*/  FMUL.FTZ R70, R70, R8 ;  /* 0x0000000846467220 */ /* 0x000fe20000410000 */
[----:B-1----:R-:W-:Y:S01]  /*9460*/  F2FP.F16.F32.PACK_AB R166, R189, R188 ;  /* 0x000000bcbda6723e */ /* 0x002fe200000000ff */
[-C--:B------:R-:W-:Y:S01]  /*9470*/  FMUL.FTZ R71, R71, R8.reuse ;  /* 0x0000000847477220 */ /* 0x080fe20000410000 */
[-C--:B------:R-:W-:Y:S01]  /*9480*/  FMUL.FTZ R74, R74, R8.reuse ;  /* 0x000000084a4a7220 */ /* 0x080fe20000410000 */
[-C--:B------:R-:W-:Y:S01]  /*9490*/  FMUL.FTZ R75, R75, R8.reuse ;  /* 0x000000084b4b7220 */ /* 0x080fe20000410000 */
[----:B------:R1:W4:Y:S01]  /*94a0*/  MUFU.EX2 R157, R10 ;  /* 0x0000000a009d7308 */ /* 0x0003220000000800 */
        /* <DEDUP_REMOVED lines=9> */
[----:B-1----:R-:W-:Y:S01]  /*9540*/  IMAD.U32 R10, RZ, RZ, UR22 ;  /* 0x00000016ff0a7e24 */ /* 0x002fe2000f8e00ff */
[----:B------:R-:W-:Y:S01]  /*9550*/  F2FP.F16.F32.PACK_AB R155, R167, R11 ;  /* 0x0000000ba79b723e */ /* 0x000fe200000000ff */
[-C--:B------:R-:W-:Y:S01]  /*9560*/  FMUL.FTZ R90, R90, R8.reuse ;  /* 0x000000085a5a7220 */ /* 0x080fe20000410000 */
[----:B------:R-:W-:Y:S01]  /*9570*/  FMUL.FTZ R91, R91, R8 ;  /* 0x000000085b5b7220 */ /* 0x000fe20000410000 */
[----:B------:R-:W-:-:S02]  /*9580*/  @!P1 VIADD R12, R10, 0x22840 ;  /* 0x000228400a0c9836 */ /* 0x000fc40000000000 */
[-C--:B------:R-:W-:Y:S01]  /*9590*/  FMUL.FTZ R94, R94, R8.reuse ;  /* 0x000000085e5e7220 */ /* 0x080fe20000410000 */
[----:B------:R-:W1:Y:S01]  /*95a0*/  MUFU.EX2 R174, R174 ;  /* 0x000000ae00ae7308 */ /* 0x000e620000000800 */
[----:B----4-:R-:W-:Y:S01]  /*95b0*/  FADD.FTZ R2, R157, R2 ;  /* 0x000000029d027221 */ /* 0x010fe20000010000 */
[-C--:B------:R-:W-:Y:S01]  /*95c0*/  FMUL.FTZ R95, R95, R8.reuse ;  /* 0x000000085f5f7220 */ /* 0x080fe20000410000 */
[----:B------:R-:W-:Y:S01]  /*95d0*/  @!P1 PRMT R12, RZ, 0x654, R12 ;  /* 0x00000654ff0c9816 */ /* 0x000fe2000000000c */
        /* <DEDUP_REMOVED lines=38> */
[----:B------:R-:W-:Y:S01]  /*9840*/  FMUL.FTZ R151, R151, R8 ;  /* 0x0000000897977220 */ /* 0x000fe20000410000 */
[----:B------:R-:W-:-:S02]  /*9850*/  F2FP.F16.F32.PACK_AB R159, R175, R174 ;  /* 0x000000aeaf9f723e */ /* 0x000fc400000000ff */
[----:B------:R-:W-:-:S03]  /*9860*/  F2FP.F16.F32.PACK_AB R161, R179, R161 ;  /* 0x000000a1b3a1723e */ /* 0x000fc600000000ff */
[----:B------:R-:W1:Y:S01]  /*9870*/  MUFU.EX2 R165, R186 ;  /* 0x000000ba00a57308 */ /* 0x000e620000000800 */
[----:B---3--:R-:W-:-:S07]  /*9880*/  FADD.FTZ R2, R182, R2 ;  /* 0x00000002b6027221 */ /* 0x008fce0000010000 */
[----:B------:R-:W3:Y:S01]  /*9890*/  MUFU.EX2 R187, R187 ;  /* 0x000000bb00bb7308 */ /* 0x000ee20000000800 */
[C---:B--2---:R-:W-:Y:S01]  /*98a0*/  FADD.FTZ R2, R183.reuse, R2 ;  /* 0x00000002b7027221 */ /* 0x044fe20000010000 */
[----:B------:R-:W-:-:S06]  /*98b0*/  F2FP.F16.F32.PACK_AB R163, R183, R182 ;  /* 0x000000b6b7a3723e */ /* 0x000fcc00000000ff */
        /* <DEDUP_REMOVED lines=11> */
[----:B---3--:R-:W-:-:S07]  /*9970*/  FADD.FTZ R2, R169, R2 ;  /* 0x00000002a9027221 */ /* 0x008fce0000010000 */
[----:B------:R3:W4:Y:S01]  /*9980*/  MUFU.EX2 R170, R4 ;  /* 0x0000000400aa7308 */ /* 0x0007220000000800 */
[C---:B--2---:R-:W-:Y:S01]  /*9990*/  FADD.FTZ R2, R195.reuse, R2 ;  /* 0x00000002c3027221 */ /* 0x044fe20000010000 */
[----:B------:R-:W-:-:S06]  /*99a0*/  F2FP.F16.F32.PACK_AB R169, R195, R169 ;  /* 0x000000a9c3a9723e */ /* 0x000fcc00000000ff */
[----:B------:R-:W2:Y:S01]  /*99b0*/  MUFU.EX2 R9, R9 ;  /* 0x0000000900097308 */ /* 0x000ea20000000800 */
[----:B---3--:R-:W-:Y:S01]  /*99c0*/  IADD3 R4, -R13, 0xb, RZ ;  /* 0x0000000b0d047810 */ /* 0x008fe20007ffe1ff */
[----:B-1----:R-:W-:-:S04]  /*99d0*/  FADD.FTZ R2, R198, R2 ;  /* 0x00000002c6027221 */ /* 0x002fc80000010000 */
[----:B------:R1:W-:Y:S06]  /*99e0*/  BAR.ARV R4, 0x100 ;  /* 0x000400040000751d */ /* 0x0003ec0000002000 */
[----:B------:R1:W-:Y:S01]  /*99f0*/  @!P1 SYNCS.ARRIVE.TRANS64.RED.A1T0 RZ, [R12+URZ], RZ ;  /* 0x000000ff0cff99a7 */ /* 0x0003e2000810043f */
[C---:B----4-:R-:W-:Y:S01]  /*9a00*/  FADD.FTZ R3, R170.reuse, R3 ;  /* 0x00000003aa037221 */ /* 0x050fe20000010000 */
[----:B------:R-:W-:Y:S01]  /*9a10*/  F2FP.F16.F32.PACK_AB R170, R170, R196 ;  /* 0x000000c4aaaa723e */ /* 0x000fe200000000ff */
[C---:B--2---:R-:W-:Y:S01]  /*9a20*/  FADD.FTZ R2, R9.reuse, R2 ;  /* 0x0000000209027221 */ /* 0x044fe20000010000 */
[----:B------:R-:W-:Y:S01]  /*9a30*/  F2FP.F16.F32.PACK_AB R171, R9, R198 ;  /* 0x000000c609ab723e */ /* 0x000fe200000000ff */
[----:B-1----:R-:W-:Y:S06]  /*9a40*/  @!P0 BRA `(.L_x_11252) ;  /* 0x0000000000048947 */ /* 0x002fec0003800000 */
[----:B------:R-:W-:Y:S01]  /*9a50*/  BPT.TRAP 0x1 ;  /* 0x000000040000795c */ /* 0x000fe20000300000 */
.L_x_11252:
[----:B------:R1:W2:Y:S01]  /*9a60*/  SYNCS.PHASECHK.TRANS64.TRYWAIT P3, [UR22+0x22850], R5 ;  /* 0x02285005ff0075a7 */ /* 0x0002a20008060156 */
[----:B------:R-:W-:Y:S05]  /*9a70*/  @!P0 BRA `(.L_x_11253) ;  /* 0x0000000000048947 */ /* 0x000fea0003800000 */
[----:B------:R-:W-:Y:S01]  /*9a80*/  BPT.TRAP 0x1 ;  /* 0x000000040000795c */ /* 0x000fe20000300000 */
.L_x_11253:
[----:B--2---:R-:W-:Y:S05]  /*9a90*/  @P3 BRA `(.L_x_11254) ;  /* 0x0000000000083947 */ /* 0x004fea0003800000 */
[----:B------:R-:W2:Y:S02]  /*9aa0*/  SYNCS.PHASECHK.TRANS64.TRYWAIT P3, [UR22+0x22850], R5 ;  /* 0x02285005ff0075a7 */ /* 0x000ea40008060156 */
[----:B--2---:R-:W-:Y:S05]  /*9ab0*/  @!P3 BRA `(.L_x_11255) ;  /* 0x000000f400e8b947 */ /* 0x004fea0003800000 */
.L_x_11254:
[----:B------:R-:W3:Y:S01]  /*9ac0*/  S2R R8, SR_TID.X ;  /* 0x0000000000087919 */ /* 0x000ee20000002100 */
[----:B------:R-:W-:Y:S01]  /*9ad0*/  UIMAD UR14, UR37, 0xc00, UR6 ;  /* 0x00000c00250e78a4 */ /* 0x000fe2000f8e0206 */
[----:B--2---:R-:W-:Y:S01]  /*9ae0*/  @!P1 VIADD R10, R10, 0x22860 ;  /* 0x000228600a0a9836 */ /* 0x004fe20000000000 */
[----:B------:R-:W-:Y:S01]  /*9af0*/  UMOV UR11, 0x40000040 ;  /* 0x40000040000b7882 */ /* 0x000fe20000000000 */
[----:B------:R-:W-:Y:S01]  /*9b00*/  UMOV UR15, 0x40000040 ;  /* 0x40000040000f7882 */ /* 0x000fe20000000000 */
[----:B------:R-:W-:Y:S02]  /*9b10*/  IMAD.MOV.U32 R9, RZ, RZ, R0 ;  /* 0x000000ffff097224 */ /* 0x000fe400078e0000 */
[----:B------:R-:W-:Y:S01]  /*9b20*/  @!P1 PRMT R10, RZ, 0x654, R10 ;  /* 0x00000654ff0a9816 */ /* 0x000fe2000000000a */
[----:B------:R-:W-:Y:S01]  /*9b30*/  UMOV UR10, UR14 ;  /* 0x0000000e000a7c82 */ /* 0x000fe20008000000 */
[----:B---3--:R-:W-:-:S05]  /*9b40*/  SHF.R.U32.HI R8, RZ, 0x7, R8 ;  /* 0x00000007ff087819 */ /* 0x008fca0000011608 */
[----:B01----:R-:W-:Y:S02]  /*9b50*/  VIADD R5, R8, 0x8 ;  /* 0x0000000808057836 */ /* 0x003fe40000000000 */
        /* <DEDUP_REMOVED lines=36> */
[----:B0-----:R-:W-:-:S07]  /*9da0*/  IMAD.MOV.U32 R5, RZ, RZ, R7 ;  /* 0x000000ffff057224 */ /* 0x001fce00078e0007 */
.L_x_11247:
[----:B------:R-:W-:-:S13]  /*9db0*/  ISETP.GE.AND P2, PT, R5, UR43, PT ;  /* 0x0000002b05007c0c */ /* 0x000fda000bf46270 */
[----:B------:R-:W-:Y:S05]  /*9dc0*/  @!P2 BRA `(.L_x_11257) ;  /* 0x00000030000ca947 */ /* 0x000fea0003800000 */
[----:B--2---:R-:W-:Y:S01]  /*9dd0*/  IMAD.MOV.U32 R10, RZ, RZ, R6 ;  /* 0x000000ffff0a7224 */ /* 0x004fe200078e0006 */
[----:B------:R-:W-:Y:S01]  /*9de0*/  ULDC UR22, c[0x0][0x9e4] ;  /* 0x0002790000167ab9 */ /* 0x000fe20000000800 */
[----:B------:R-:W-:Y:S01]  /*9df0*/  IMAD.MOV.U32 R11, RZ, RZ, R0 ;  /* 0x000000ffff0b7224 */ /* 0x000fe200078e0000 */
[----:B------:R-:W-:Y:S01]  /*9e00*/  ULDC UR23, c[0x0][0x9dc] ;  /* 0x0002770000177ab9 */ /* 0x000fe20000000800 */
[----:B------:R-:W-:Y:S01]  /*9e10*/  ULDC UR7, c[0x0][0x988] ;  /* 0x0002620000077ab9 */ /* 0x000fe20000000800 */
[----:B------:R-:W-:-:S05]  /*9e20*/  ULDC UR28, c[0x0][0x9e0] ;  /* 0x00027800001c7ab9 */ /* 0x000fca0000000800 */
.L_x_11274:
[----:B------:R-:W-:-:S04]  /*9e30*/  UIADD3 UR37, UR37, 0x1, URZ ;  /* 0x0000000125257890 */ /* 0x000fc8000fffe03f */
[----:B------:R-:W-:-:S04]  /*9e40*/  UISETP.NE.AND UP2, UPT, UR37, 0x2, UPT ;  /* 0x000000022500788c */ /* 0x000fc8000bf45270 */
[----:B------:R-:W-:Y:S02]  /*9e50*/  USEL UR10, URZ, 0x1, UP2 ;  /* 0x000000013f0a7887 */ /* 0x000fe40009000000 */
[----:B------:R-:W-:Y:S02]  /*9e60*/  USEL UR37, UR37, URZ, UP2 ;  /* 0x0000003f25257287 */ /* 0x000fe40009000000 */
[----:B------:R-:W-:Y:S01]  /*9e70*/  ULOP3.LUT UR38, UR38, UR10, URZ, 0x3c, !UPT ;  /* 0x0000000a26267292 */ /* 0x000fe2000f8e3c3f */
[----:B01-3--:R-:W-:Y:S11]  /*9e80*/  @!P0 BRA `(.L_x_11258) ;  /* 0x0000000000048947 */ /* 0x00bff60003800000 */
[----:B------:R-:W-:Y:S01]  /*9e90*/  BPT.TRAP 0x1 ;  /* 0x000000040000795c */ /* 0x000fe20000300000 */
.L_x_11258:
        /* <DEDUP_REMOVED lines=9> */
.L_x_11259:
[----:B-1----:R-:W-:Y:S05]  /*9f30*/  @P2 BRA `(.L_x_11260) ;  /* 0x0000000000082947 */ /* 0x002fea0003800000 */
[----:B------:R-:W1:Y:S02]  /*9f40*/  SYNCS.PHASECHK.TRANS64.TRYWAIT P2, [UR21+0x22830], R8 ;  /* 0x02283008ff0075a7 */ /* 0x000e640008040155 */
[----:B-1----:R-:W-:Y:S05]  /*9f50*/  @!P2 BRA `(.L_x_11261) ;  /* 0x000000f000d4a947 */ /* 0x002fea0003800000 */
.L_x_11260:
[----:B------:R-:W-:Y:S01]  /*9f60*/  UIMAD UR18, UR37, 0x300, UR20 ;  /* 0x00000300251278a4 */ /* 0x000fe2000f8e0214 */
[----:B------:R-:W-:Y:S01]  /*9f70*/  WARPGROUP.ARRIVE ;  /* 0x00000000000079c5 */ /* 0x000fe20000000000 */
[----:B------:R-:W-:Y:S01]  /*9f80*/  UMOV UR19, 0x40000040 ;  /* 0x4000004000137882 */ /* 0x000fe20000000000 */
[----:B------:R-:W-:Y:S01]  /*9f90*/  UMOV UR24, UR4 ;  /* 0x0000000400187c82 */ /* 0x000fe20008000000 */
[----:B------:R-:W-:Y:S01]  /*9fa0*/  UIADD3 UR26, UR18, 0x2, URZ ;  /* 0x00000002121a7890 */ /* 0x000fe2000fffe03f */
[----:B------:R-:W-:Y:S01]  /*9fb0*/  PLOP3.LUT P2, PT, PT, PT, UP0, 0x80, 0x0 ;  /* 0x000000000000781c */ /* 0x000fe20003f4f008 */
        /* <DEDUP_REMOVED lines=8> */
[----:B------:R-:W-:Y:S01]  /*a040*/  PLOP3.LUT P3, PT, PT, PT, UP0, 0x80, 0x0 ;  /* 0x000000000000781c */ /* 0x000fe20003f6f008 */
[----:B------:R-:W-:-:S02]  /*a050*/  VIADD R21, R22, UR42 ;  /* 0x0000002a16157c36 */ /* 0x000fc40008000000 */
[----:B------:R-:W-:Y:S02]  /*a060*/  IMAD R20, R5, -0x60, RZ ;  /* 0xffffffa005147824 */ /* 0x000fe400078e02ff */
[----:B------:R-:W-:-:S03]  /*a070*/  IMAD.U32 R9, RZ, RZ, UR21 ;  /* 0x00000015ff097e24 */ /* 0x000fc6000f8e00ff */
[----:B------:R-:W-:-:S04]  /*a080*/  IADD3 R14, -R19, 0x1, R20 ;  /* 0x00000001130e7810 */ /* 0x000fc80007ffe114 */
[----:B------:R-:W-:-:S05]  /*a090*/  IADD3 R14, -R16, R14, R17 ;  /* 0x0000000e100e7210 */ /* 0x000fca0007ffe111 */
[----:B------:R-:W-:Y:S01]  /*a0a0*/  VIADD R15, R14, UR28 ;  /* 0x0000001c0e0f7c36 */ /* 0x000fe20008000000 */
        /* <DEDUP_REMOVED lines=8> */
[----:B------:R-:W-:Y:S02]  /*a130*/  @UP0 ULDC UR10, c[0x0][0x44c] ;  /* 0x00011300000a0ab9 */ /* 0x000fe40000000800 */
[----:B------:R-:W-:Y:S01]  /*a140*/  @P2 IMAD.HI.U32 R0, R21, UR10, RZ ;  /* 0x0000000a15002c27 */ /* 0x000fe2000f8e00ff */
[----:B------:R-:W-:Y:S01]  /*a150*/  @UP0 ULDC UR10, c[0x0][0x450] ;  /* 0x00011400000a0ab9 */ /* 0x000fe20000000800 */
[----:B------:R-:W-:-:S03]  /*a160*/  PLOP3.LUT P2, PT, PT, PT, UP1, 0x40, 0x0 ;  /* 0x000000000000781c */ /* 0x000fc60003f4e818 */
[----:B------:R-:W-:Y:S01]  /*a170*/  @P3 SHF.R.U32.HI R21, RZ, UR10, R0 ;  /* 0x0000000aff153c19 */ /* 0x000fe20008011600 */
[----:B------:R-:W-:Y:S01]  /*a180*/  @!P1 VIADD R0, R9, 0x22840 ;  /* 0x0002284009009836 */ /* 0x000fe20000000000 */
[----:B------:R-:W-:-:S03]  /*a190*/  ULOP3.LUT UR10, URZ, UR23, URZ, 0x33, !UPT ;  /* 0x000000173f0a7292 */ /* 0x000fc6000f8e333f */
[----:B------:R-:W2:Y:S01]  /*a1a0*/  SHFL.IDX PT, R200, R21, RZ, 0x1c1f ;  /* 0x001c1fff15c87589 */ /* 0x000ea200000e0000 */
[----:B------:R-:W-:Y:S02]  /*a1b0*/  @!P1 PRMT R0, RZ, 0x654, R0 ;  /* 0x00000654ff009816 */ /* 0x000fe40000000000 */
[----:B------:R-:W-:Y:S02]  /*a1c0*/  VIADD R14, R14, UR10 ;  /* 0x0000000a0e0e7c36 */ /* 0x000fe40008000000 */
[C---:B--2---:R-:W-:Y:S02]  /*a1d0*/  IMAD.IADD R13, R200.reuse, 0x1, R15 ;  /* 0x00000001c80d7824 */ /* 0x044fe400078e020f */
[----:B------:R-:W-:Y:S01]  /*a1e0*/  IMAD.IADD R12, R200, 0x1, R14 ;  /* 0x00000001c80c7824 */ /* 0x000fe200078e020e */
[----:B------:R-:W-:Y:S02]  /*a1f0*/  WARPGROUP.DEPBAR.LE gsb0, 0x0 ;  /* 0x00008000000079c5 */ /* 0x000fe40000010000 */
[----:B------:R-:W-:-:S06]  /*a200*/  WARPGROUP.ARRIVE ;  /* 0x00000000000079c5 */ /* 0x000fcc0000000000 */
[----:B------:R-:W-:Y:S03]  /*a210*/  HGMMA.64x96x16.F32 R152, gdesc[UR12], R152, gsb0 ;  /* 0x016000000c9879f0 */ /* 0x000fe60008000898 */
[----:B------:R-:W-:Y:S02]  /*a220*/  WARPGROUP.DEPBAR.LE gsb0, 0x0 ;  /* 0x00008000000079c5 */ /* 0x000fe40000010000 */
[----:B------:R2:W-:Y:S06]  /*a230*/  BAR.ARV R4, 0x100 ;  /* 0x000400040000751d */ /* 0x0005ec0000002000 */
[----:B------:R3:W-:Y:S02]  /*a240*/  @!P1 SYNCS.ARRIVE.TRANS64.RED.A1T0 RZ, [R0+URZ], RZ ;  /* 0x000000ff00ff99a7 */ /* 0x0007e4000810043f */
[----:B---3--:R-:W-:Y:S01]  /*a250*/  IMAD.IADD R0, R20, 0x1, -R19 ;  /* 0x0000000114007824 */ /* 0x008fe200078e0a13 */
[----:B--2---:R-:W-:Y:S06]  /*a260*/  @P2 BRA `(.L_x_11262) ;  /* 0x0000000000542947 */ /* 0x004fec0003800000 */
        /* <DEDUP_REMOVED lines=12> */
.L_x_11264:
[----:B------:R-:W-:-:S05]  /*a330*/  IMAD.U32 R201, RZ, RZ, UR22 ;  /* 0x00000016ffc97e24 */ /* 0x000fca000f8e00ff */
[----:B------:R-:W-:-:S13]  /*a340*/  ISETP.NE.AND P2, PT, R201, 0x1, PT ;  /* 0x00000001c900780c */ /* 0x000fda0003f45270 */
[----:B-1----:R-:W1:Y:S02]  /*a350*/  @P2 LDC.64 R6, c[0x0][0x9e8] ;  /* 0x00027a00ff062b82 */ /* 0x002e640000000a00 */
[----:B-1----:R-:W-:-:S05]  /*a360*/  @P2 IMAD.HI.U32 R6, R200, R6, RZ ;  /* 0x00000006c8062227 */ /* 0x002fca00078e00ff */
[----:B------:R-:W-:-:S07]  /*a370*/  @P2 SHF.R.U32.HI R200, RZ, R7, R6 ;  /* 0x00000007ffc82219 */ /* 0x000fce0000011606 */
.L_x_11265:
[----:B------:R-:W-:Y:S05]  /*a380*/  BSYNC B0 ;  /* 0x0000000000007941 */ /* 0x000fea0003800000 */
.L_x_11263:
[----:B------:R-:W-:-:S05]  /*a390*/  IMAD R200, R200, R201, R0 ;  /* 0x000000c9c8c87224 */ /* 0x000fca00078e0200 */
[----:B------:R-:W-:Y:S02]  /*a3a0*/  VIMNMX R12, R12, R200, !PT ;  /* 0x000000c80c0c7248 */ /* 0x000fe40007fe0100 */
[----:B------:R-:W-:-:S07]  /*a3b0*/  VIADDMNMX R13, R200, R201, R13, PT ;  /* 0x000000c9c80d7246 */ /* 0x000fce000380010d */
.L_x_11262:
[C---:B------:R-:W-:Y:S02]  /*a3c0*/  ISETP.GE.AND P2, PT, R20.reuse, 0x2, PT ;  /* 0x000000021400780c */ /* 0x040fe40003f46270 */
[----:B------:R-:W-:Y:S02]  /*a3d0*/  ISETP.GE.AND P6, PT, R20, 0xa, PT ;  /* 0x0000000a1400780c */ /* 0x000fe40003fc6270 */
[----:B------:R-:W-:Y:S02]  /*a3e0*/  ISETP.GT.AND P4, PT, R12, 0x1, !P2 ;  /* 0x000000010c00780c */ /* 0x000fe40005784270 */
[----:B------:R-:W-:Y:S02]  /*a3f0*/  ISETP.GE.AND P3, PT, R20, 0x9, PT ;  /* 0x000000091400780c */ /* 0x000fe40003f66270 */
[----:B------:R-:W-:Y:S02]  /*a400*/  ISETP.LT.OR P4, PT, R13, 0x2, P4 ;  /* 0x000000020d00780c */ /* 0x000fe40002781670 */
[----:B------:R-:W-:-:S02]  /*a410*/  LOP3.LUT R18, R18, 0xfffffffb, RZ, 0xc0, !PT ;  /* 0xfffffffb12127812 */ /* 0x000fc400078ec0ff */
        /* <DEDUP_REMOVED lines=147> */
.L_x_11268:
[----:B------:R-:W-:-:S05]  /*ad50*/  IMAD.U32 R13, RZ, RZ, UR22 ;  /* 0x00000016ff0d7e24 */ /* 0x000fca000f8e00ff */
[----:B------:R-:W-:-:S13]  /*ad60*/  ISETP.NE.AND P6, PT, R13, 0x1, PT ;  /* 0x000000010d00780c */ /* 0x000fda0003fc5270 */
[----:B-1----:R-:W1:Y:S02]  /*ad70*/  @P6 LDC.64 R6, c[0x0][0x9e8] ;  /* 0x00027a00ff066b82 */ /* 0x002e640000000a00 */
[----:B-1----:R-:W-:-:S05]  /*ad80*/  @P6 IMAD.HI.U32 R6, R12, R6, RZ ;  /* 0x000000060c066227 */ /* 0x002fca00078e00ff */
[----:B------:R-:W-:-:S07]  /*ad90*/  @P6 SHF.R.U32.HI R12, RZ, R7, R6 ;  /* 0x00000007ff0c6219 */ /* 0x000fce0000011606 */
.L_x_11269:
[----:B------:R-:W-:Y:S05]  /*ada0*/  BSYNC B0 ;  /* 0x0000000000007941 */ /* 0x000fea0003800000 */
.L_x_11267:
[----:B------:R-:W-:-:S05]  /*adb0*/  IMAD R0, R12, R13, R0 ;  /* 0x0000000d0c007224 */ /* 0x000fca00078e0200 */
[----:B------:R-:W-:Y:S02]  /*adc0*/  VIMNMX R14, R14, R0, !PT ;  /* 0x000000000e0e7248 */ /* 0x000fe40007fe0100 */
[----:B------:R-:W-:-:S07]  /*add0*/  VIADDMNMX R15, R0, R13, R15, PT ;  /* 0x0000000d000f7246 */ /* 0x000fce000380010f */
.L_x_11266:
[C---:B------:R-:W-:Y:S02]  /*ade0*/  ISETP.GT.AND P2, PT, R14.reuse, 0x1, !P2 ;  /* 0x000000010e00780c */ /* 0x040fe40005744270 */
[----:B------:R-:W-:Y:S02]  /*adf0*/  ISETP.GT.AND P3, PT, R14, 0x8, !P3 ;  /* 0x000000080e00780c */ /* 0x000fe40005f64270 */
[C---:B------:R-:W-:Y:S02]  /*ae00*/  ISETP.LT.OR P2, PT, R15.reuse, 0x2, P2 ;  /* 0x000000020f00780c */ /* 0x040fe40001741670 */
[----:B------:R-:W-:Y:S02]  /*ae10*/  ISETP.LT.OR P3, PT, R15, 0x9, P3 ;  /* 0x000000090f00780c */ /* 0x000fe40001f61670 */
[----:B------:R-:W-:Y:S02]  /*ae20*/  FSEL R155, R155, -INF , !P2 ;  /* 0xff8000009b9b7808 */ /* 0x000fe40005000000 */
[----:B------:R-:W-:-:S02]  /*ae30*/  LOP3.LUT P2, RZ, R18, 0x4, RZ, 0xc0, !PT ;  /* 0x0000000412ff7812 */ /* 0x000fc4000784c0ff */
[----:B------:R-:W-:Y:S02]  /*ae40*/  FSEL R158, R158, -INF , !P3 ;  /* 0xff8000009e9e7808 */ /* 0x000fe40005800000 */
[----:B------:R-:W-:Y:S02]  /*ae50*/  ISETP.GT.AND P2, PT, R14, 0x9, !P2 ;  /* 0x000000090e00780c */ /* 0x000fe40005744270 */
[----:B------:R-:W-:Y:S02]  /*ae60*/  LOP3.LUT P3, RZ, R18, 0x20000, RZ, 0xc0, !PT ;  /* 0x0002000012ff7812 */ /* 0x000fe4000786c0ff */
[----:B------:R-:W-:Y:S02]  /*ae70*/  ISETP.LT.OR P2, PT, R15, 0xa, P2 ;  /* 0x0000000a0f00780c */ /* 0x000fe40001741670 */
[----:B------:R-:W-:Y:S02]  /*ae80*/  FMNMX.FTZ R0, R152, R11, !PT ;  /* 0x0000000b98007209 */ /* 0x000fe40007810000 */
[----:B------:R-:W-:-:S02]  /*ae90*/  FSEL R159, R159, -INF , !P2 ;  /* 0xff8000009f9f7808 */ /* 0x000fc40005000000 */
[----:B------:R-:W-:Y:S02]  /*aea0*/  LOP3.LUT P2, RZ, R18, 0x8, RZ, 0xc0, !PT ;  /* 0x0000000812ff7812 */ /* 0x000fe4000784c0ff */
[----:B------:R-:W-:Y:S02]  /*aeb0*/  FMNMX.FTZ R0, R153, R0, !PT ;  /* 0x0000000099007209 */ /* 0x000fe40007810000 */
[----:B------:R-:W-:Y:S02]  /*aec0*/  ISETP.GT.AND P2, PT, R14, 0x10, !P2 ;  /* 0x000000100e00780c */ /* 0x000fe40005744270 */
[----:B------:R-:W-:Y:S02]  /*aed0*/  LOP3.LUT P6, RZ, R18, 0x10000, RZ, 0xc0, !PT ;  /* 0x0001000012ff7812 */ /* 0x000fe400078cc0ff */
        /* <DEDUP_REMOVED lines=53> */
[----:B------:R-:W-:Y:S01]  /*b230*/  LOP3.LUT P3, RZ, R18, 0x40, RZ, 0xc0, !PT ;  /* 0x0000004012ff7812 */ /* 0x000fe2000786c0ff */
[----:B------:R-:W2:Y:S01]  /*b240*/  SHFL.BFLY PT, R6, R0, 0x2, 0x1f ;  /* 0x0c401f0000067f89 */ /* 0x000ea200000e0000 */
[----:B------:R-:W-:Y:S02]  /*b250*/  FSEL R178, R178, -INF , !P2 ;  /* 0xff800000b2b27808 */ /* 0x000fe40005000000 */
[----:B------:R-:W-:-:S02]  /*b260*/  LOP3.LUT P2, RZ, R18, 0x200, RZ, 0xc0, !PT ;  /* 0x0000020012ff7812 */ /* 0x000fc4000784c0ff */
[----:B------:R-:W-:Y:S02]  /*b270*/  LOP3.LUT P6, RZ, R18, 0x20, RZ, 0xc0, !PT ;  /* 0x0000002012ff7812 */ /* 0x000fe400078cc0ff */
[C---:B------:R-:W-:Y:S02]  /*b280*/  ISETP.GT.AND P2, PT, R14.reuse, 0x31, !P2 ;  /* 0x000000310e00780c */ /* 0x040fe40005744270 */
[C---:B------:R-:W-:Y:S02]  /*b290*/  ISETP.GT.AND P4, PT, R14.reuse, 0x51, !P4 ;  /* 0x000000510e00780c */ /* 0x040fe40006784270 */
[----:B------:R-:W-:Y:S02]  /*b2a0*/  ISETP.LT.OR P2, PT, R15, 0x32, P2 ;  /* 0x000000320f00780c */ /* 0x000fe40001741670 */
[----:B------:R-:W-:Y:S02]  /*b2b0*/  ISETP.GT.AND P5, PT, R14, 0x58, !P5 ;  /* 0x000000580e00780c */ /* 0x000fe40006fa4270 */
[----:B------:R-:W-:-:S02]  /*b2c0*/  FSEL R179, R179, -INF , !P2 ;  /* 0xff800000b3b37808 */ /* 0x000fc40005000000 */
[----:B------:R-:W-:Y:S02]  /*b2d0*/  LOP3.LUT P2, RZ, R18, 0x100, RZ, 0xc0, !PT ;  /* 0x0000010012ff7812 */ /* 0x000fe4000784c0ff */
[C---:B------:R-:W-:Y:S02]  /*b2e0*/  ISETP.LT.OR P4, PT, R15.reuse, 0x52, P4 ;  /* 0x000000520f00780c */ /* 0x040fe40002781670 */
[----:B------:R-:W-:Y:S02]  /*b2f0*/  ISETP.GT.AND P2, PT, R14, 0x38, !P2 ;  /* 0x000000380e00780c */ /* 0x000fe40005744270 */
[C---:B------:R-:W-:Y:S02]  /*b300*/  ISETP.LT.OR P5, PT, R15.reuse, 0x59, P5 ;  /* 0x000000590f00780c */ /* 0x040fe40002fa1670 */
[----:B------:R-:W-:Y:S02]  /*b310*/  ISETP.LT.OR P2, PT, R15, 0x39, P2 ;  /* 0x000000390f00780c */ /* 0x000fe40001741670 */
[----:B--2---:R-:W-:-:S02]  /*b320*/  FMNMX.FTZ R0, R0, R6, !PT ;  /* 0x0000000600007209 */ /* 0x004fc40007810000 */
[----:B------:R-:W-:Y:S02]  /*b330*/  FSEL R182, R182, -INF , !P2 ;  /* 0xff800000b6b67808 */ /* 0x000fe40005000000 */
[----:B------:R-:W-:Y:S01]  /*b340*/  LOP3.LUT P2, RZ, R18, 0x80, RZ, 0xc0, !PT ;  /* 0x0000008012ff7812 */ /* 0x000fe2000784c0ff */
[----:B------:R-:W2:Y:S01]  /*b350*/  SHFL.BFLY PT, R6, R0, 0x1, 0x1f ;  /* 0x0c201f0000067f89 */ /* 0x000ea200000e0000 */
[----:B------:R-:W-:Y:S02]  /*b360*/  FSEL R195, R195, -INF , !P4 ;  /* 0xff800000c3c37808 */ /* 0x000fe40006000000 */
[----:B------:R-:W-:Y:S02]  /*b370*/  ISETP.GT.AND P2, PT, R14, 0x39, !P2 ;  /* 0x000000390e00780c */ /* 0x000fe40005744270 */
[----:B------:R-:W-:Y:S02]  /*b380*/  FSEL R198, R198, -INF , !P5 ;  /* 0xff800000c6c67808 */ /* 0x000fe40006800000 */
[----:B------:R-:W-:-:S04]  /*b390*/  ISETP.LT.OR P2, PT, R15, 0x3a, P2 ;  /* 0x0000003a0f00780c */ /* 0x000fc80001741670 */
[----:B------:R-:W-:Y:S02]  /*b3a0*/  FSEL R183, R183, -INF , !P2 ;  /* 0xff800000b7b77808 */ /* 0x000fe40005000000 */
[----:B------:R-:W-:Y:S02]  /*b3b0*/  ISETP.GT.AND P2, PT, R14, 0x40, !P3 ;  /* 0x000000400e00780c */ /* 0x000fe40005f44270 */
[----:B------:R-:W-:Y:S02]  /*b3c0*/  LOP3.LUT P3, RZ, R18, 0x10, RZ, 0xc0, !PT ;  /* 0x0000001012ff7812 */ /* 0x000fe4000786c0ff */
[----:B------:R-:W-:Y:S02]  /*b3d0*/  ISETP.LT.OR P2, PT, R15, 0x41, P2 ;  /* 0x000000410f00780c */ /* 0x000fe40001741670 */
[----:B------:R-:W-:Y:S02]  /*b3e0*/  ISETP.GT.AND P3, PT, R14, 0x50, !P3 ;  /* 0x000000500e00780c */ /* 0x000fe40005f64270 */
[----:B------:R-:W-:-:S02]  /*b3f0*/  FSEL R186, R186, -INF , !P2 ;  /* 0xff800000baba7808 */ /* 0x000fc40005000000 */
[----:B------:R-:W-:Y:S02]  /*b400*/  ISETP.GT.AND P2, PT, R14, 0x41, !P6 ;  /* 0x000000410e00780c */ /* 0x000fe40007744270 */
[----:B--2---:R-:W-:Y:S02]  /*b410*/  FMNMX.FTZ R0, R0, R6, !PT ;  /* 0x0000000600007209 */ /* 0x004fe40007810000 */
[----:B------:R-:W-:Y:S02]  /*b420*/  ISETP.LT.OR P2, PT, R15, 0x42, P2 ;  /* 0x000000420f00780c */ /* 0x000fe40001741670 */
[----:B------:R-:W-:Y:S01]  /*b430*/  LOP3.LUT P6, RZ, R18, 0x40000, RZ, 0xc0, !PT ;  /* 0x0004000012ff7812 */ /* 0x000fe200078cc0ff */
[C---:B------:R-:W-:Y:S01]  /*b440*/  FMUL.FTZ R6, R0.reuse, UR7 ;  /* 0x0000000700067c20 */ /* 0x040fe20008410000 */
[----:B------:R-:W-:Y:S02]  /*b450*/  FSEL R187, R187, -INF , !P2 ;  /* 0xff800000bbbb7808 */ /* 0x000fe40005000000 */
[----:B------:R-:W-:-:S02]  /*b460*/  FSETP.NEU.FTZ.AND P2, PT, R0, -INF , PT ;  /* 0xff8000000000780b */ /* 0x000fc40003f5d000 */
[----:B------:R-:W-:Y:S02]  /*b470*/  ISETP.LT.OR P3, PT, R15, 0x51, P3 ;  /* 0x000000510f00780c */ /* 0x000fe40001f61670 */
[----:B-1----:R-:W-:Y:S02]  /*b480*/  FSEL R7, R0, RZ, P2 ;  /* 0x000000ff00077208 */ /* 0x002fe40001000000 */
[----:B------:R-:W-:Y:S02]  /*b490*/  FSEL R6, R6, RZ, P2 ;  /* 0x000000ff06067208 */ /* 0x000fe40001000000 */
[----:B------:R-:W-:Y:S01]  /*b4a0*/  ISETP.GT.AND P2, PT, R14, 0x48, !P6 ;  /* 0x000000480e00780c */ /* 0x000fe20007744270 */
[----:B------:R-:W-:Y:S01]  /*b4b0*/  FADD.FTZ R7, -R7, R11 ;  /* 0x0000000b07077221 */ /* 0x000fe20000010100 */
        /* <DEDUP_REMOVED lines=33> */
[----:B------:R-:W-:Y:S01]  /*b6d0*/  LOP3.LUT P2, RZ, R18, 0x80000, RZ, 0xc0, !PT ;  /* 0x0008000012ff7812 */ /* 0x000fe2000784c0ff */
[----:B------:R-:W-:Y:S01]  /*b6e0*/  MUFU.EX2 R152, R152 ;  /* 0x0000009800987308 */ /* 0x000fe20000000800 */
[----:B------:R-:W-:-:S02]  /*b6f0*/  FMNMX.FTZ R6, R155, R6, !PT ;  /* 0x000000069b067209 */ /* 0x000fc40007810000 */
[----:B------:R-:W-:Y:S02]  /*b700*/  ISETP.GT.AND P2, PT, R14, 0x49, !P2 ;  /* 0x000000490e00780c */ /* 0x000fe40005744270 */
[----:B------:R-:W-:Y:S02]  /*b710*/  FMNMX.FTZ R6, R158, R6, !PT ;  /* 0x000000069e067209 */ /* 0x000fe40007810000 */
[----:B------:R-:W-:Y:S01]  /*b720*/  ISETP.LT.OR P2, PT, R15, 0x4a, P2 ;  /* 0x0000004a0f00780c */ /* 0x000fe20001741670 */
[----:B------:R-:W1:Y:S01]  /*b730*/  MUFU.EX2 R7, R7 ;  /* 0x0000000700077308 */ /* 0x000e620000000800 */
[----:B------:R-:W-:Y:S02]  /*b740*/  FMNMX.FTZ R6, R159, R6, !PT ;  /* 0x000000069f067209 */ /* 0x000fe40007810000 */
[----:B------:R-:W-:Y:S02]  /*b750*/  FSEL R191, R191, -INF , !P2 ;  /* 0xff800000bfbf7808 */ /* 0x000fe40005000000 */
[----:B------:R-:W-:-:S02]  /*b760*/  FMNMX.FTZ R6, R162, R6, !PT ;  /* 0x00000006a2067209 */ /* 0x000fc40007810000 */
[----:B------:R-:W-:Y:S01]  /*b770*/  FSEL R194, R194, -INF , !P3 ;  /* 0xff800000c2c27808 */ /* 0x000fe20005800000 */
[----:B------:R-:W2:Y:S01]  /*b780*/  MUFU.EX2 R153, R153 ;  /* 0x0000009900997308 */ /* 0x000ea20000000800 */
[----:B------:R-:W-:Y:S02]  /*b790*/  FMNMX.FTZ R6, R163, R6, !PT ;  /* 0x00000006a3067209 */ /* 0x000fe40007810000 */
[----:B------:R-:W-:Y:S02]  /*b7a0*/  ISETP.GT.AND P6, PT, R14, 0x59, !P6 ;  /* 0x000000590e00780c */ /* 0x000fe400077c4270 */
[----:B------:R-:W-:Y:S02]  /*b7b0*/  FMNMX.FTZ R6, R166, R6, !PT ;  /* 0x00000006a6067209 */ /* 0x000fe40007810000 */
[----:B------:R-:W-:Y:S01]  /*b7c0*/  ISETP.LT.OR P6, PT, R15, 0x5a, P6 ;  /* 0x0000005a0f00780c */ /* 0x000fe200037c1670 */
[----:B------:R-:W3:Y:S01]  /*b7d0*/  MUFU.EX2 R156, R156 ;  /* 0x0000009c009c7308 */ /* 0x000ee20000000800 */
[----:B------:R-:W-:Y:S01]  /*b7e0*/  FMNMX.FTZ R6, R167, R6, !PT ;  /* 0x00000006a7067209 */ /* 0x000fe20007810000 */
[----:B-1----:R-:W-:Y:S01]  /*b7f0*/  FFMA.FTZ R3, R7, R3, R152 ;  /* 0x0000000307037223 */ /* 0x002fe20000010098 */
[----:B------:R-:W-:Y:S01]  /*b800*/  FSEL R199, R199, -INF , !P6 ;  /* 0xff800000c7c77808 */ /* 0x000fe20007000000 */
[-C--:B------:R-:W-:Y:S01]  /*b810*/  FMUL.FTZ R24, R24, R7.reuse ;  /* 0x0000000718187220 */ /* 0x080fe20000410000 */
[----:B------:R-:W-:Y:S01]  /*b820*/  FMNMX.FTZ R6, R170, R6, !PT ;  /* 0x00000006aa067209 */ /* 0x000fe20007810000 */
[-C--:B------:R-:W-:Y:S01]  /*b830*/  FMUL.FTZ R25, R25, R7.reuse ;  /* 0x0000000719197220 */ /* 0x080fe20000410000 */
[-C--:B------:R-:W-:Y:S01]  /*b840*/  FMUL.FTZ R28, R28, R7.reuse ;  /* 0x000000071c1c7220 */ /* 0x080fe20000410000 */
[----:B------:R-:W1:Y:S01]  /*b850*/  MUFU.EX2 R157, R157 ;  /* 0x0000009d009d7308 */ /* 0x000e620000000800 */
[----:B------:R-:W-:Y:S01]  /*b860*/  FMNMX.FTZ R6, R171, R6, !PT ;  /* 0x00000006ab067209 */ /* 0x000fe20007810000 */
[C---:B--2---:R-:W-:Y:S01]  /*b870*/  FADD.FTZ R3, R153.reuse, R3 ;  /* 0x0000000399037221 */ /* 0x044fe20000010000 */
[----:B------:R-:W-:Y:S01]  /*b880*/  F2FP.F16.F32.PACK_AB R152, R153, R152 ;  /* 0x000000989998723e */ /* 0x000fe200000000ff */
[-C--:B------:R-:W-:Y:S01]  /*b890*/  FMUL.FTZ R29, R29, R7.reuse ;  /* 0x000000071d1d7220 */ /* 0x080fe20000410000 */
[----:B------:R-:W-:Y:S01]  /*b8a0*/  FMNMX.FTZ R6, R174, R6, !PT ;  /* 0x00000006ae067209 */ /* 0x000fe20007810000 */
[-C--:B------:R-:W-:Y:S01]  /*b8b0*/  FMUL.FTZ R32, R32, R7.reuse ;  /* 0x0000000720207220 */ /* 0x080fe20000410000 */
[-C--:B------:R-:W-:Y:S01]  /*b8c0*/  FMUL.FTZ R33, R33, R7.reuse ;  /* 0x0000000721217220 */ /* 0x080fe20000410000 */
[----:B------:R-:W2:Y:S01]  /*b8d0*/  MUFU.EX2 R160, R160 ;  /* 0x000000a000a07308 */ /* 0x000ea20000000800 */
[----:B------:R-:W-:Y:S01]  /*b8e0*/  FMNMX.FTZ R6, R175, R6, !PT ;  /* 0x00000006af067209 */ /* 0x000fe20007810000 */
[----:B---3--:R-:W-:Y:S01]  /*b8f0*/  FADD.FTZ R3, R156, R3 ;  /* 0x000000039c037221 */ /* 0x008fe20000010000 */
[-C--:B------:R-:W-:Y:S01]  /*b900*/  FMUL.FTZ R36, R36, R7.reuse ;  /* 0x0000000724247220 */ /* 0x080fe20000410000 */
[-C--:B------:R-:W-:Y:S01]  /*b910*/  FMUL.FTZ R37, R37, R7.reuse ;  /* 0x0000000725257220 */ /* 0x080fe20000410000 */
[----:B------:R-:W-:Y:S01]  /*b920*/  FMNMX.FTZ R6, R178, R6, !PT ;  /* 0x00000006b2067209 */ /* 0x000fe20007810000 */
[-C--:B------:R-:W-:Y:S01]  /*b930*/  FMUL.FTZ R40, R40, R7.reuse ;  /* 0x0000000728287220 */ /* 0x080fe20000410000 */
[-C--:B------:R-:W-:Y:S01]  /*b940*/  FMUL.FTZ R41, R41, R7.reuse ;  /* 0x0000000729297220 */ /* 0x080fe20000410000 */
[----:B------:R-:W3:Y:S01]  /*b950*/  MUFU.EX2 R161, R161 ;  /* 0x000000a100a17308 */ /* 0x000ee20000000800 */
[----:B------:R-:W-:Y:S01]  /*b960*/  FMNMX.FTZ R6, R179, R6, !PT ;  /* 0x00000006b3067209 */ /* 0x000fe20007810000 */
[----:B-1----:R-:W-:Y:S01]  /*b970*/  FADD.FTZ R3, R157, R3 ;  /* 0x000000039d037221 */ /* 0x002fe20000010000 */
[-C--:B------:R-:W-:Y:S01]  /*b980*/  FMUL.FTZ R44, R44, R7.reuse ;  /* 0x000000072c2c7220 */ /* 0x080fe20000410000 */
[-C--:B------:R-:W-:Y:S01]  /*b990*/  FMUL.FTZ R45, R45, R7.reuse ;  /* 0x000000072d2d7220 */ /* 0x080fe20000410000 */
[----:B------:R-:W-:Y:S01]  /*b9a0*/  FMNMX.FTZ R6, R182, R6, !PT ;  /* 0x00000006b6067209 */ /* 0x000fe20007810000 */
[-C--:B------:R-:W-:Y:S01]  /*b9b0*/  FMUL.FTZ R48, R48, R7.reuse ;  /* 0x0000000730307220 */ /* 0x080fe20000410000 */
[-C--:B------:R-:W-:Y:S01]  /*b9c0*/  FMUL.FTZ R49, R49, R7.reuse ;  /* 0x0000000731317220 */ /* 0x080fe20000410000 */
[----:B------:R-:W1:Y:S01]  /*b9d0*/  MUFU.EX2 R164, R164 ;  /* 0x000000a400a47308 */ /* 0x000e620000000800 */
[----:B------:R-:W-:Y:S01]  /*b9e0*/  FMNMX.FTZ R6, R183, R6, !PT ;  /* 0x00000006b7067209 */ /* 0x000fe20007810000 */
[----:B--2---:R-:W-:Y:S01]  /*b9f0*/  FADD.FTZ R3, R160, R3 ;  /* 0x00000003a0037221 */ /* 0x004fe20000010000 */
[-C--:B------:R-:W-:Y:S01]  /*ba00*/  FMUL.FTZ R52, R52, R7.reuse ;  /* 0x0000000734347220 */ /* 0x080fe20000410000 */
        /* <DEDUP_REMOVED lines=33> */
[-C--:B------:R-:W-:Y:S01]  /*bc20*/  FMUL.FTZ R88, R88, R7.reuse ;  /* 0x0000000758587220 */ /* 0x080fe20000410000 */
[----:B------:R-:W3:Y:S01]  /*bc30*/  SHFL.BFLY PT, R11, R6, 0x2, 0x1f ;  /* 0x0c401f00060b7f89 */ /* 0x000ee200000e0000 */
        /* <DEDUP_REMOVED lines=22> */
[----:B------:R-:W-:Y:S01]  /*bda0*/  FMUL.FTZ R121, R121, R7 ;  /* 0x0000000779797220 */ /* 0x000fe20000410000 */
[----:B---3--:R-:W-:Y:S01]  /*bdb0*/  FMNMX.FTZ R6, R6, R11, !PT ;  /* 0x0000000b06067209 */ /* 0x008fe20007810000 */
[-C--:B------:R-:W-:Y:S01]  /*bdc0*/  FMUL.FTZ R124, R124, R7.reuse ;  /* 0x000000077c7c7220 */ /* 0x080fe20000410000 */
[----:B------:R-:W3:Y:S01]  /*bdd0*/  MUFU.EX2 R180, R180 ;  /* 0x000000b400b47308 */ /* 0x000ee20000000800 */
[----:B-1----:R-:W-:Y:S01]  /*bde0*/  FADD.FTZ R3, R176, R3 ;  /* 0x00000003b0037221 */ /* 0x002fe20000010000 */
[-C--:B------:R-:W-:Y:S01]  /*bdf0*/  FMUL.FTZ R125, R125, R7.reuse ;  /* 0x000000077d7d7220 */ /* 0x080fe20000410000 */
[----:B------:R-:W1:Y:S01]  /*be00*/  SHFL.BFLY PT, R11, R6, 0x1, 0x1f ;  /* 0x0c201f00060b7f89 */ /* 0x000e6200000e0000 */
        /* <DEDUP_REMOVED lines=15> */
[----:B------:R-:W-:-:S05]  /*bf00*/  FMUL.FTZ R149, R149, R7 ;  /* 0x0000000795957220 */ /* 0x000fca0000410000 */
[----:B------:R-:W3:Y:S01]  /*bf10*/  MUFU.EX2 R185, R185 ;  /* 0x000000b900b97308 */ /* 0x000ee20000000800 */
[----:B----4-:R-:W-:Y:S01]  /*bf20*/  FADD.FTZ R3, R181, R3 ;  /* 0x00000003b5037221 */ /* 0x010fe20000010000 */
[----:B-1----:R-:W-:-:S04]  /*bf30*/  FMNMX.FTZ R6, R6, R11, !PT ;  /* 0x0000000b06067209 */ /* 0x002fc80007810000 */
[C---:B------:R-:W-:Y:S01]  /*bf40*/  FSETP.NEU.FTZ.AND P2, PT, R6.reuse, -INF , PT ;  /* 0xff8000000600780b */ /* 0x040fe20003f5d000 */
[----:B------:R-:W-:Y:S01]  /*bf50*/  FMUL.FTZ R12, R6, UR7 ;  /* 0x00000007060c7c20 */ /* 0x000fe20008410000 */
[----:B------:R-:W1:Y:S01]  /*bf60*/  MUFU.EX2 R188, R188 ;  /* 0x000000bc00bc7308 */ /* 0x000e620000000800 */
[----:B--2---:R-:W-:-:S03]  /*bf70*/  FADD.FTZ R3, R184, R3 ;  /* 0x00000003b8037221 */ /* 0x004fc60000010000 */
[----:B------:R-:W-:-:S04]  /*bf80*/  FSEL R12, R12, RZ, P2 ;  /* 0x000000ff0c0c7208 */ /* 0x000fc80001000000 */
[----:B------:R-:W2:Y:S01]  /*bf90*/  MUFU.EX2 R189, R189 ;  /* 0x000000bd00bd7308 */ /* 0x000ea20000000800 */
        /* <DEDUP_REMOVED lines=16> */
[----:B----4-:R-:W-:Y:S01]  /*c0a0*/  FSEL R163, R6, RZ, P2 ;  /* 0x000000ff06a37208 */ /* 0x010fe20001000000 */
        /* <DEDUP_REMOVED lines=14> */
[----:B------:R-:W4:Y:S01]  /*c190*/  MUFU.EX2 R10, R10 ;  /* 0x0000000a000a7308 */ /* 0x000f220000000800 */
[--C-:B------:R-:W-:Y:S01]  /*c1a0*/  FFMA.FTZ R195, R195, UR7, -R12.reuse ;  /* 0x00000007c3c37c23 */ /* 0x100fe2000801080c */
[----:B------:R-:W-:Y:S01]  /*c1b0*/  F2FP.F16.F32.PACK_AB R162, R173, R172 ;  /* 0x000000acada2723e */ /* 0x000fe200000000ff */
[--C-:B------:R-:W-:Y:S01]  /*c1c0*/  FFMA.FTZ R198, R198, UR7, -R12.reuse ;  /* 0x00000007c6c67c23 */ /* 0x100fe2000801080c */
[----:B---3--:R-:W-:Y:S01]  /*c1d0*/  FADD.FTZ R3, R185, R3 ;  /* 0x00000003b9037221 */ /* 0x008fe20000010000 */
[----:B------:R-:W-:Y:S01]  /*c1e0*/  FFMA.FTZ R12, R199, UR7, -R12 ;  /* 0x00000007c70c7c23 */ /* 0x000fe2000801080c */
[----:B------:R-:W-:-:S02]  /*c1f0*/  F2FP.F16.F32.PACK_AB R164, R177, R176 ;  /* 0x000000b0b1a4723e */ /* 0x000fc400000000ff */
[----:B------:R-:W3:Y:S01]  /*c200*/  MUFU.EX2 R20, R20 ;  /* 0x0000001400147308 */ /* 0x000ee20000000800 */
[----:B-1----:R-:W-:Y:S01]  /*c210*/  FADD.FTZ R3, R188, R3 ;  /* 0x00000003bc037221 */ /* 0x002fe20000010000 */
[----:B------:R-:W-:Y:S02]  /*c220*/  F2FP.F16.F32.PACK_AB R166, R181, R180 ;  /* 0x000000b4b5a6723e */ /* 0x000fe400000000ff */
[----:B------:R-:W-:Y:S01]  /*c230*/  F2FP.F16.F32.PACK_AB R168, R185, R184 ;  /* 0x000000b8b9a8723e */ /* 0x000fe200000000ff */
[C---:B--2---:R-:W-:Y:S01]  /*c240*/  FADD.FTZ R3, R189.reuse, R3 ;  /* 0x00000003bd037221 */ /* 0x044fe20000010000 */
[----:B------:R-:W-:Y:S02]  /*c250*/  F2FP.F16.F32.PACK_AB R170, R189, R188 ;  /* 0x000000bcbdaa723e */ /* 0x000fe400000000ff */
[----:B------:R-:W1:Y:S01]  /*c260*/  MUFU.EX2 R155, R159 ;  /* 0x0000009f009b7308 */ /* 0x000e620000000800 */
[----:B----4-:R-:W-:Y:S01]  /*c270*/  FFMA.FTZ R2, R10, R2, R21 ;  /* 0x000000020a027223 */ /* 0x010fe20000010015 */
        /* <DEDUP_REMOVED lines=130> */
.L_x_11270:
[----:B------:R1:W2:Y:S01]  /*caa0*/  SYNCS.PHASECHK.TRANS64.TRYWAIT P2, [UR21+0x22850], R8 ;  /* 0x02285008ff0075a7 */ /* 0x0002a20008040155 */
[----:B------:R-:W-:Y:S05]  /*cab0*/  @!P0 BRA `(.L_x_11271) ;  /* 0x0000000000048947 */ /* 0x000fea0003800000 */
[----:B------:R-:W-:Y:S01]  /*cac0*/  BPT.TRAP 0x1 ;  /* 0x000000040000795c */ /* 0x000fe20000300000 */
.L_x_11271:
[----:B--2---:R-:W-:Y:S05]  /*cad0*/  @P2 BRA `(.L_x_11272) ;  /* 0x0000000000082947 */ /* 0x004fea0003800000 */
[----:B------:R-:W2:Y:S02]  /*cae0*/  SYNCS.PHASECHK.TRANS64.TRYWAIT P2, [UR21+0x22850], R8 ;  /* 0x02285008ff0075a7 */ /* 0x000ea40008040155 */
[----:B--2---:R-:W-:Y:S05]  /*caf0*/  @!P2 BRA `(.L_x_11273) ;  /* 0x000000c80004a947 */ /* 0x004fea0003800000 */
.L_x_11272:
[----:B------:R-:W3:Y:S01]  /*cb00*/  S2R R7, SR_TID.X ;  /* 0x0000000000077919 */ /* 0x000ee20000002100 */
[----:B------:R-:W-:Y:S01]  /*cb10*/  UIMAD UR14, UR37, 0xc00, UR6 ;  /* 0x00000c00250e78a4 */ /* 0x000fe2000f8e0206 */
[----:B------:R-:W-:Y:S01]  /*cb20*/  ISETP.GT.AND P2, PT, R5, UR43, PT ;  /* 0x0000002b05007c0c */ /* 0x000fe2000bf44270 */
[----:B------:R-:W-:Y:S01]  /*cb30*/  UMOV UR11, 0x40000040 ;  /* 0x40000040000b7882 */ /* 0x000fe20000000000 */
[----:B--2---:R-:W-:Y:S02]  /*cb40*/  @!P1 VIADD R9, R9, 0x22860 ;  /* 0x0002286009099836 */ /* 0x004fe40000000000 */
[----:B------:R-:W-:Y:S02]  /*cb50*/  VIADD R5, R5, 0xffffffff ;  /* 0xffffffff05057836 */ /* 0x000fe40000000000 */
[----:B------:R-:W-:Y:S01]  /*cb60*/  UMOV UR10, UR14 ;  /* 0x0000000e000a7c82 */ /* 0x000fe20008000000 */
[----:B------:R-:W-:Y:S01]  /*cb70*/  @!P1 PRMT R9, RZ, 0x654, R9 ;  /* 0x00000654ff099816 */ /* 0x000fe20000000009 */
[----:B------:R-:W-:-:S02]  /*cb80*/  IMAD.MOV.U32 R10, RZ, RZ, R6 ;  /* 0x000000ffff0a7224 */ /* 0x000fc400078e0006 */
[----:B------:R-:W-:Y:S01]  /*cb90*/  IMAD.MOV.U32 R11, RZ, RZ, R0 ;  /* 0x000000ffff0b7224 */ /* 0x000fe200078e0000 */
[----:B---3--:R-:W-:-:S05]  /*cba0*/  SHF.R.U32.HI R7, RZ, 0x7, R7 ;  /* 0x00000007ff077819 */ /* 0x008fca0000011607 */
[----:B------:R-:W-:-:S05]  /*cbb0*/  VIADD R7, R7, 0x8 ;  /* 0x0000000807077836 */ /* 0x000fca0000000000 */
        /* <DEDUP_REMOVED lines=36> */
.L_x_11257:
[----:B01----:R-:W0:Y:S01]  /*ce00*/  SHFL.BFLY PT, R8, R3, 0x2, 0x1f ;  /* 0x0c401f0003087f89 */ /* 0x003e2200000e0000 */
[----:B------:R-:W-:Y:S01]  /*ce10*/  UIADD3 UR37, UR37, 0x1, URZ ;  /* 0x0000000125257890 */ /* 0x000fe2000fffe03f */
[----:B------:R1:W-:Y:S06]  /*ce20*/  BAR.ARV R4, 0x100 ;  /* 0x000400040000751d */ /* 0x0003ec0000002000 */
[----:B------:R-:W-:Y:S02]  /*ce30*/  UISETP.NE.AND UP0, UPT, UR37, 0x2, UPT ;  /* 0x000000022500788c */ /* 0x000fe4000bf05270 */
[----:B------:R-:W-:Y:S06]  /*ce40*/  BAR.ARV 0x8, 0x180 ;  /* 0x0206000000007b1d */ /* 0x000fec0000002000 */
[----:B-1----:R-:W-:Y:S01]  /*ce50*/  IMAD.MOV.U32 R4, RZ, RZ, -0x800000 ;  /* 0xff800000ff047424 */ /* 0x002fe200078e00ff */
[----:B------:R-:W-:Y:S01]  /*ce60*/  USEL UR4, URZ, 0x1, UP0 ;  /* 0x000000013f047887 */ /* 0x000fe20008000000 */
[----:B---3--:R-:W1:Y:S01]  /*ce70*/  SHFL.BFLY PT, R7, R2, 0x2, 0x1f ;  /* 0x0c401f0002077f89 */ /* 0x008e6200000e0000 */
[----:B------:R-:W-:Y:S01]  /*ce80*/  PLOP3.LUT P0, PT, PT, PT, PT, 0x8, 0x0 ;  /* 0x000000000000781c */ /* 0x000fe20003f0e170 */
[----:B------:R-:W-:Y:S01]  /*ce90*/  UIADD3 UR39, UR39, 0x1, URZ ;  /* 0x0000000127277890 */ /* 0x000fe2000fffe03f */
[----:B0-----:R-:W-:Y:S01]  /*cea0*/  FADD.FTZ R8, R8, R3 ;  /* 0x0000000308087221 */ /* 0x001fe20000010000 */
[----:B------:R-:W-:-:S02]  /*ceb0*/  USEL UR37, UR37, URZ, UP0 ;  /* 0x0000003f25257287 */ /* 0x000fc40008000000 */
[----:B------:R-:W-:Y:S02]  /*cec0*/  ULOP3.LUT UR38, UR38, UR4, URZ, 0x3c, !UPT ;  /* 0x0000000426267292 */ /* 0x000fe4000f8e3c3f */
[----:B------:R-:W0:Y:S01]  /*ced0*/  SHFL.BFLY PT, R5, R8, 0x1, 0x1f ;  /* 0x0c201f0008057f89 */ /* 0x000e2200000e0000 */
[----:B-1----:R-:W-:Y:S01]  /*cee0*/  FADD.FTZ R9, R7, R2 ;  /* 0x0000000207097221 */ /* 0x002fe20000010000 */
[----:B------:R-:W-:Y:S02]  /*cef0*/  IMAD.MOV.U32 R7, RZ, RZ, RZ ;  /* 0x000000ffff077224 */ /* 0x000fe400078e00ff */
[----:B------:R-:W-:Y:S02]  /*cf00*/  IMAD.MOV.U32 R2, RZ, RZ, RZ ;  /* 0x000000ffff027224 */ /* 0x000fe400078e00ff */
[----:B--2---:R-:W1:Y:S01]  /*cf10*/  SHFL.BFLY PT, R10, R9, 0x1, 0x1f ;  /* 0x0c201f00090a7f89 */ /* 0x004e6200000e0000 */
[----:B0-----:R-:W-:Y:S01]  /*cf20*/  FADD.FTZ R11, R8, R5 ;  /* 0x00000005080b7221 */ /* 0x001fe20000010000 */
[----:B------:R-:W-:-:S04]  /*cf30*/  IMAD.U32 R8, RZ, RZ, UR7 ;  /* 0x00000007ff087e24 */ /* 0x000fc8000f8e00ff */
[----:B------:R-:W-:-:S13]  /*cf40*/  FSETP.NE.FTZ.AND P1, PT, R11, RZ, PT ;  /* 0x000000ff0b00720b */ /* 0x000fda0003f35000 */
[----:B------:R-:W0:Y:S01]  /*cf50*/  @P1 MUFU.RCP R7, R11 ;  /* 0x0000000b00071308 */ /* 0x000e220000001000 */
[----:B------:R-:W-:Y:S01]  /*cf60*/  @P1 FMUL.FTZ R8, R8, 0.69314718246459960938 ;  /* 0x3f31721808081820 */ /* 0x000fe20000410000 */
[----:B-1----:R-:W-:-:S05]  /*cf70*/  FADD.FTZ R3, R9, R10 ;  /* 0x0000000a09037221 */ /* 0x002fca0000010000 */
[----:B------:R-:W-:Y:S01]  /*cf80*/  FSETP.NE.FTZ.AND P2, PT, R3, RZ, PT ;  /* 0x000000ff0300720b */ /* 0x000fe20003f55000 */
[----:B------:R-:W1:Y:S01]  /*cf90*/  @P1 MUFU.LG2 R5, R11 ;  /* 0x0000000b00051308 */ /* 0x000e620000000c00 */
[-C--:B0-----:R-:W-:Y:S01]  /*cfa0*/  FMUL.FTZ R24, R24, R7.reuse ;  /* 0x0000000718187220 */ /* 0x081fe20000410000 */
        /* <DEDUP_REMOVED lines=10> */
[----:B------:R2:W3:Y:S01]  /*d050*/  @P2 MUFU.RCP R2, R3 ;  /* 0x0000000300022308 */ /* 0x0004e20000001000 */
        /* <DEDUP_REMOVED lines=57> */
[----:B--2---:R-:W-:Y:S02]  /*d3f0*/  IMAD.MOV.U32 R3, RZ, RZ, -0x800000 ;  /* 0xff800000ff037424 */ /* 0x004fe400078e00ff */
[----:B------:R-:W-:Y:S01]  /*d400*/  @P2 FMUL.FTZ R7, R7, 0.69314718246459960938 ;  /* 0x3f31721807072820 */ /* 0x000fe20000410000 */
        /* <DEDUP_REMOVED lines=66> */
.L_x_11204:
        /* <DEDUP_REMOVED lines=12> */
[----:B------:R-:W-:Y:S01]  /*d8f0*/  IMAD.MOV.U32 R160, RZ, RZ, 0x2 ;  /* 0x00000002ffa07424 */ /* 0x000fe200078e00ff */
[----:B------:R-:W-:Y:S01]  /*d900*/  F2FP.F16.F32.PACK_AB R156, R25, R24 ;  /* 0x00000018199c723e */ /* 0x000fe200000000ff */
[----:B------:R-:W-:Y:S01]  /*d910*/  ULDC UR11, c[0x0][0xbe8] ;  /* 0x0002fa00000b7ab9 */ /* 0x000fe20000000800 */
[----:B------:R-:W-:Y:S02]  /*d920*/  F2FP.F16.F32.PACK_AB R157, R27, R26 ;  /* 0x0000001a1b9d723e */ /* 0x000fe400000000ff */
[----:B------:R-:W-:Y:S02]  /*d930*/  F2FP.F16.F32.PACK_AB R158, R29, R28 ;  /* 0x0000001c1d9e723e */ /* 0x000fe400000000ff */
[----:B------:R-:W-:Y:S02]  /*d940*/  F2FP.F16.F32.PACK_AB R159, R31, R30 ;  /* 0x0000001e1f9f723e */ /* 0x000fe400000000ff */
[----:B------:R-:W-:-:S02]  /*d950*/  F2FP.F16.F32.PACK_AB R14, R37, R36 ;  /* 0x00000024250e723e */ /* 0x000fc400000000ff */
[----:B------:R-:W-:Y:S02]  /*d960*/  F2FP.F16.F32.PACK_AB R15, R39, R38 ;  /* 0x00000026270f723e */ /* 0x000fe400000000ff */
[----:B------:R-:W-:Y:S02]  /*d970*/  F2FP.F16.F32.PACK_AB R152, R41, R40 ;  /* 0x000000282998723e */ /* 0x000fe400000000ff */
[----:B------:R-:W-:Y:S02]  /*d980*/  F2FP.F16.F32.PACK_AB R153, R43, R42 ;  /* 0x0000002a2b99723e */ /* 0x000fe400000000ff */
[----:B------:R-:W-:Y:S02]  /*d990*/  F2FP.F16.F32.PACK_AB R154, R45, R44 ;  /* 0x0000002c2d9a723e */ /* 0x000fe400000000ff */
[----:B------:R-:W-:Y:S01]  /*d9a0*/  F2FP.F16.F32.PACK_AB R155, R47, R46 ;  /* 0x0000002e2f9b723e */ /* 0x000fe200000000ff */
[----:B------:R-:W-:Y:S01]  /*d9b0*/  UMOV UR6, UR9 ;  /* 0x0000000900067c82 */ /* 0x000fe20008000000 */
[----:B0-----:R-:W-:Y:S01]  /*d9c0*/  UMOV UR7, UR8 ;  /* 0x0000000800077c82 */ /* 0x001fe20008000000 */
[----:B------:R-:W-:Y:S01]  /*d9d0*/  BAR.SYNC.DEFER_BLOCKING 0x1, 0x100 ;  /* 0x0044000000007b1d */ /* 0x000fe20000010000 */
[----:B--2---:R-:W-:-:S03]  /*d9e0*/  IMAD.WIDE R160, R0, R160, UR6 ;  /* 0x0000000600a07e25 */ /* 0x004fc6000f8e02a0 */
[C---:B------:R-:W-:Y:S02]  /*d9f0*/  LOP3.LUT R13, R160.reuse, 0x380, RZ, 0xc0, !PT ;  /* 0x00000380a00d7812 */ /* 0x040fe400078ec0ff */
[C---:B------:R-:W-:Y:S02]  /*da00*/  IADD3 R9, P2, R160.reuse, 0x20, RZ ;  /* 0x00000020a0097810 */ /* 0x040fe40007f5e0ff */
[----:B------:R-:W-:Y:S02]  /*da10*/  SHF.R.U64 R13, R13, 0x3, RZ ;  /* 0x000000030d0d7819 */ /* 0x000fe400000012ff */
[C---:B------:R-:W-:Y:S02]  /*da20*/  IADD3 R7, P0, R160.reuse, 0xc020, RZ ;  /* 0x0000c020a0077810 */ /* 0x040fe40007f1e0ff */
[----:B------:R-:W-:Y:S02]  /*da30*/  IADD3 R5, P1, R160, 0x40, RZ ;  /* 0x00000040a0057810 */ /* 0x000fe40007f3e0ff */
[----:B------:R-:W-:-:S02]  /*da40*/  LOP3.LUT R8, R9, 0x380, RZ, 0xc0, !PT ;  /* 0x0000038009087812 */ /* 0x000fc400078ec0ff */
[----:B------:R-:W-:Y:S01]  /*da50*/  LOP3.LUT R12, R13, R160, RZ, 0x3c, !PT ;  /* 0x000000a00d0c7212 */ /* 0x000fe200078e3cff */
[----:B------:R-:W-:Y:S01]  /*da60*/  IMAD.MOV.U32 R13, RZ, RZ, R161 ;  /* 0x000000ffff0d7224 */ /* 0x000fe200078e00a1 */
[----:B------:R-:W-:Y:S02]  /*da70*/  IADD3 R163, P5, R160, 0xc040, RZ ;  /* 0x0000c040a0a37810 */ /* 0x000fe40007fbe0ff */
[----:B------:R-:W-:Y:S02]  /*da80*/  LOP3.LUT R6, R7, 0x380, RZ, 0xc0, !PT ;  /* 0x0000038007067812 */ /* 0x000fe400078ec0ff */
[----:B------:R-:W-:Y:S02]  /*da90*/  LOP3.LUT R2, R5, 0x380, RZ, 0xc0, !PT ;  /* 0x0000038005027812 */ /* 0x000fe400078ec0ff */
[----:B------:R-:W-:Y:S02]  /*daa0*/  SHF.R.U64 R8, R8, 0x3, RZ ;  /* 0x0000000308087819 */ /* 0x000fe400000012ff */
[----:B------:R-:W-:-:S02]  /*dab0*/  LOP3.LUT R162, R163, 0x380, RZ, 0xc0, !PT ;  /* 0x00000380a3a27812 */ /* 0x000fc400078ec0ff */
[----:B------:R-:W-:Y:S02]  /*dac0*/  SHF.R.U64 R6, R6, 0x3, RZ ;  /* 0x0000000306067819 */ /* 0x000fe400000012ff */
[----:B------:R-:W-:Y:S01]  /*dad0*/  MOV R0, R12 ;  /* 0x0000000c00007202 */ /* 0x000fe20000000f00 */
[--C-:B------:R-:W-:Y:S01]  /*dae0*/  IMAD.X R13, RZ, RZ, R161.reuse, P1 ;  /* 0x000000ffff0d7224 */ /* 0x100fe200008e06a1 */
[----:B------:R-:W-:Y:S02]  /*daf0*/  SHF.R.U64 R12, R2, 0x3, RZ ;  /* 0x00000003020c7819 */ /* 0x000fe400000012ff */
[----:B------:R-:W-:Y:S01]  /*db00*/  LOP3.LUT R8, R8, R9, RZ, 0x3c, !PT ;  /* 0x0000000908087212 */ /* 0x000fe200078e3cff */
[----:B------:R-:W-:Y:S01]  /*db10*/  IMAD.X R9, RZ, RZ, R161, P2 ;  /* 0x000000ffff097224 */ /* 0x000fe200010e06a1 */
[----:B------:R-:W-:Y:S01]  /*db20*/  SHF.R.U64 R162, R162, 0x3, RZ ;  /* 0x00000003a2a27819 */ /* 0x000fe200000012ff */
[----:B------:R0:W-:Y:S01]  /*db30*/  STSM.16.M88.4 [R0], R156 ;  /* 0x0000009c00007844 */ /* 0x0001e20000000200 */
[----:B------:R-:W-:-:S02]  /*db40*/  LOP3.LUT R6, R6, R7, RZ, 0x3c, !PT ;  /* 0x0000000706067212 */ /* 0x000fc400078e3cff */
[----:B------:R-:W-:Y:S02]  /*db50*/  LOP3.LUT R12, R12, R5, RZ, 0x3c, !PT ;  /* 0x000000050c0c7212 */ /* 0x000fe400078e3cff */
[----:B------:R-:W-:Y:S02]  /*db60*/  IADD3 R7, P3, R160, 0xc000, RZ ;  /* 0x0000c000a0077810 */ /* 0x000fe40007f7e0ff */
[----:B------:R-:W-:Y:S01]  /*db70*/  LOP3.LUT R162, R162, R163, RZ, 0x3c, !PT ;  /* 0x000000a3a2a27212 */ /* 0x000fe200078e3cff */
[----:B------:R-:W-:Y:S01]  /*db80*/  IMAD.X R163, RZ, RZ, R161, P5 ;  /* 0x000000ffffa37224 */ /* 0x000fe200028e06a1 */
[----:B------:R-:W-:Y:S02]  /*db90*/  MOV R5, R8 ;  /* 0x0000000800057202 */ /* 0x000fe40000000f00 */
[----:B------:R-:W-:Y:S02]  /*dba0*/  MOV R9, R12 ;  /* 0x0000000c00097202 */ /* 0x000fe40000000f00 */
[----:B------:R-:W-:-:S02]  /*dbb0*/  LOP3.LUT R8, R7, 0x380, RZ, 0xc0, !PT ;  /* 0x0000038007087812 */ /* 0x000fc400078ec0ff */
[----:B------:R-:W-:Y:S02]  /*dbc0*/  F2FP.F16.F32.PACK_AB R12, R33, R32 ;  /* 0x00000020210c723e */ /* 0x000fe400000000ff */
[----:B------:R-:W-:Y:S02]  /*dbd0*/  F2FP.F16.F32.PACK_AB R13, R35, R34 ;  /* 0x00000022230d723e */ /* 0x000fe400000000ff */
[----:B0-----:R-:W-:Y:S02]  /*dbe0*/  IADD3 R0, P5, R160, 0x4020, RZ ;  /* 0x00004020a0007810 */ /* 0x001fe40007fbe0ff */
[----:B------:R-:W-:Y:S01]  /*dbf0*/  SHF.R.U64 R8, R8, 0x3, RZ ;  /* 0x0000000308087819 */ /* 0x000fe200000012ff */
[----:B------:R0:W-:Y:S01]  /*dc00*/  STSM.16.M88.4 [R5], R12 ;  /* 0x0000000c05007844 */ /* 0x0001e20000000200 */
[----:B------:R-:W-:Y:S01]  /*dc10*/  IADD3 R171, P4, R160, 0xc060, RZ ;  /* 0x0000c060a0ab7810 */ /* 0x000fe20007f9e0ff */
[----:B------:R-:W-:Y:S01]  /*dc20*/  IMAD.X R159, RZ, RZ, R161, P5 ;  /* 0x000000ffff9f7224 */ /* 0x000fe200028e06a1 */
[----:B------:R-:W-:Y:S01]  /*dc30*/  LOP3.LUT R8, R8, R7, RZ, 0x3c, !PT ;  /* 0x0000000708087212 */ /* 0x000fe200078e3cff */
[----:B------:R1:W-:Y:S01]  /*dc40*/  STSM.16.M88.4 [R9], R152 ;  /* 0x0000009809007844 */ /* 0x0003e20000000200 */
[----:B------:R-:W-:-:S02]  /*dc50*/  IADD3 R7, P6, R160, 0x4040, RZ ;  /* 0x00004040a0077810 */ /* 0x000fc40007fde0ff */
[----:B------:R-:W-:Y:S02]  /*dc60*/  LOP3.LUT R170, R171, 0x380, RZ, 0xc0, !PT ;  /* 0x00000380abaa7812 */ /* 0x000fe400078ec0ff */
[C---:B------:R-:W-:Y:S01]  /*dc70*/  IADD3 R17, P2, R160.reuse, 0x8060, RZ ;  /* 0x00008060a0117810 */ /* 0x040fe20007f5e0ff */
[----:B------:R-:W-:Y:S01]  /*dc80*/  IMAD.X R157, RZ, RZ, R161, P6 ;  /* 0x000000ffff9d7224 */ /* 0x000fe200030e06a1 */
[----:B------:R-:W-:Y:S02]  /*dc90*/  IADD3 R2, P6, R160, 0x4000, RZ ;  /* 0x00004000a0027810 */ /* 0x000fe40007fde0ff */
[----:B------:R-:W-:Y:S02]  /*dca0*/  SHF.R.U64 R170, R170, 0x3, RZ ;  /* 0x00000003aaaa7819 */ /* 0x000fe400000012ff */
[C---:B------:R-:W-:Y:S02]  /*dcb0*/  IADD3 R21, P1, R160.reuse, 0x8040, RZ ;  /* 0x00008040a0157810 */ /* 0x040fe40007f3e0ff */
[----:B0-----:R-:W-:-:S02]  /*dcc0*/  IADD3 R5, P5, R160, 0x60, RZ ;  /* 0x00000060a0057810 */ /* 0x001fc40007fbe0ff */
[----:B------:R-:W-:Y:S01]  /*dcd0*/  LOP3.LUT R14, R7, 0x380, RZ, 0xc0, !PT ;  /* 0x00000380070e7812 */ /* 0x000fe200078ec0ff */
[--C-:B-1----:R-:W-:Y:S01]  /*dce0*/  IMAD.X R153, RZ, RZ, R161.reuse, P6 ;  /* 0x000000ffff997224 */ /* 0x102fe200030e06a1 */
[----:B------:R-:W-:Y:S01]  /*dcf0*/  LOP3.LUT R12, R5, 0x380, RZ, 0xc0, !PT ;  /* 0x00000380050c7812 */ /* 0x000fe200078ec0ff */
[--C-:B------:R-:W-:Y:S01]  /*dd00*/  IMAD.X R13, RZ, RZ, R161.reuse, P5 ;  /* 0x000000ffff0d7224 */ /* 0x100fe200028e06a1 */
[----:B------:R-:W-:Y:S01]  /*dd10*/  SHF.R.U64 R14, R14, 0x3, RZ ;  /* 0x000000030e0e7819 */ /* 0x000fe200000012ff */
[----:B------:R-:W-:Y:S01]  /*dd20*/  IMAD.X R9, RZ, RZ, R161, P3 ;  /* 0x000000ffff097224 */ /* 0x000fe200018e06a1 */
[----:B------:R-:W-:Y:S02]  /*dd30*/  SHF.R.U64 R12, R12, 0x3, RZ ;  /* 0x000000030c0c7819 */ /* 0x000fe400000012ff */
[----:B------:R-:W-:Y:S02]  /*dd40*/  LOP3.LUT R156, R14, R7, RZ, 0x3c, !PT ;  /* 0x000000070e9c7212 */ /* 0x000fe400078e3cff */
[----:B------:R-:W-:-:S02]  /*dd50*/  LOP3.LUT R12, R12, R5, RZ, 0x3c, !PT ;  /* 0x000000050c0c7212 */ /* 0x000fc400078e3cff */
[----:B------:R-:W-:Y:S02]  /*dd60*/  LOP3.LUT R5, R2, 0x380, RZ, 0xc0, !PT ;  /* 0x0000038002057812 */ /* 0x000fe400078ec0ff */
[----:B------:R-:W-:Y:S02]  /*dd70*/  IADD3 R169, P5, R160, 0x4060, RZ ;  /* 0x00004060a0a97810 */ /* 0x000fe40007fbe0ff */
[----:B------:R-:W-:Y:S02]  /*dd80*/  LOP3.LUT R7, R0, 0x380, RZ, 0xc0, !PT ;  /* 0x0000038000077812 */ /* 0x000fe400078ec0ff */
[----:B------:R-:W-:Y:S01]  /*dd90*/  LOP3.LUT R170, R170, R171, RZ, 0x3c, !PT ;  /* 0x000000abaaaa7212 */ /* 0x000fe200078e3cff */
[----:B------:R-:W-:Y:S01]  /*dda0*/  IMAD.X R171, RZ, RZ, R161, P4 ;  /* 0x000000ffffab7224 */ /* 0x000fe200020e06a1 */
[----:B------:R-:W-:Y:S02]  /*ddb0*/  SHF.R.U64 R5, R5, 0x3, RZ ;  /* 0x0000000305057819 */ /* 0x000fe400000012ff */
[----:B------:R-:W-:-:S02]  /*ddc0*/  IADD3 R165, P4, R160, 0x8020, RZ ;  /* 0x00008020a0a57810 */ /* 0x000fc40007f9e0ff */
[----:B------:R-:W-:Y:S02]  /*ddd0*/  IADD3 R167, P6, R160, 0x8000, RZ ;  /* 0x00008000a0a77810 */ /* 0x000fe40007fde0ff */
[----:B------:R-:W-:Y:S02]  /*dde0*/  LOP3.LUT R168, R169, 0x380, RZ, 0xc0, !PT ;  /* 0x00000380a9a87812 */ /* 0x000fe400078ec0ff */
[----:B------:R-:W-:Y:S02]  /*ddf0*/  SHF.R.U64 R7, R7, 0x3, RZ ;  /* 0x0000000307077819 */ /* 0x000fe400000012ff */
[----:B------:R-:W-:Y:S02]  /*de00*/  LOP3.LUT R152, R5, R2, RZ, 0x3c, !PT ;  /* 0x0000000205987212 */ /* 0x000fe400078e3cff */
[----:B------:R-:W-:Y:S02]  /*de10*/  LOP3.LUT R16, R17, 0x380, RZ, 0xc0, !PT ;  /* 0x0000038011107812 */ /* 0x000fe400078ec0ff */
[----:B------:R-:W-:-:S02]  /*de20*/  LOP3.LUT R20, R21, 0x380, RZ, 0xc0, !PT ;  /* 0x0000038015147812 */ /* 0x000fc400078ec0ff */
[----:B------:R-:W-:Y:S02]  /*de30*/  LOP3.LUT R164, R165, 0x380, RZ, 0xc0, !PT ;  /* 0x00000380a5a47812 */ /* 0x000fe400078ec0ff */
[----:B------:R-:W-:Y:S02]  /*de40*/  LOP3.LUT R166, R167, 0x380, RZ, 0xc0, !PT ;  /* 0x00000380a7a67812 */ /* 0x000fe400078ec0ff */
[----:B------:R-:W-:Y:S02]  /*de50*/  SHF.R.U64 R168, R168, 0x3, RZ ;  /* 0x00000003a8a87819 */ /* 0x000fe400000012ff */
[----:B------:R-:W-:Y:S02]  /*de60*/  LOP3.LUT R158, R7, R0, RZ, 0x3c, !PT ;  /* 0x00000000079e7212 */ /* 0x000fe400078e3cff */
[----:B------:R-:W-:Y:S02]  /*de70*/  MOV R7, R12 ;  /* 0x0000000c00077202 */ /* 0x000fe40000000f00 */
[----:B------:R-:W-:-:S02]  /*de80*/  F2FP.F16.F32.PACK_AB R12, R49, R48 ;  /* 0x00000030310c723e */ /* 0x000fc400000000ff */
[----:B------:R-:W-:Y:S02]  /*de90*/  F2FP.F16.F32.PACK_AB R13, R51, R50 ;  /* 0x00000032330d723e */ /* 0x000fe400000000ff */
[----:B------:R-:W-:Y:S02]  /*dea0*/  F2FP.F16.F32.PACK_AB R14, R53, R52 ;  /* 0x00000034350e723e */ /* 0x000fe400000000ff */
[----:B------:R-:W-:Y:S02]  /*deb0*/  F2FP.F16.F32.PACK_AB R15, R55, R54 ;  /* 0x00000036370f723e */ /* 0x000fe400000000ff */
[----:B------:R-:W-:Y:S02]  /*dec0*/  MOV R160, R152 ;  /* 0x0000009800a07202 */ /* 0x000fe40000000f00 */
[----:B------:R-:W-:Y:S01]  /*ded0*/  SHF.R.U64 R16, R16, 0x3, RZ ;  /* 0x0000000310107819 */ /* 0x000fe200000012ff */
[----:B------:R0:W-:Y:S01]  /*dee0*/  STSM.16.M88.4 [R7], R12 ;  /* 0x0000000c07007844 */ /* 0x0001e20000000200 */
[----:B------:R-:W-:-:S02]  /*def0*/  SHF.R.U64 R20, R20, 0x3, RZ ;  /* 0x0000000314147819 */ /* 0x000fc400000012ff */
[----:B------:R-:W-:Y:S02]  /*df00*/  SHF.R.U64 R164, R164, 0x3, RZ ;  /* 0x00000003a4a47819 */ /* 0x000fe400000012ff */
[----:B------:R-:W-:Y:S02]  /*df10*/  SHF.R.U64 R166, R166, 0x3, RZ ;  /* 0x00000003a6a67819 */ /* 0x000fe400000012ff */
[----:B------:R-:W-:Y:S02]  /*df20*/  F2FP.F16.F32.PACK_AB R152, R57, R56 ;  /* 0x000000383998723e */ /* 0x000fe400000000ff */
[----:B------:R-:W-:Y:S02]  /*df30*/  F2FP.F16.F32.PACK_AB R153, R59, R58 ;  /* 0x0000003a3b99723e */ /* 0x000fe400000000ff */
[----:B------:R-:W-:Y:S02]  /*df40*/  F2FP.F16.F32.PACK_AB R154, R61, R60 ;  /* 0x0000003c3d9a723e */ /* 0x000fe400000000ff */
[----:B------:R-:W-:-:S02]  /*df50*/  F2FP.F16.F32.PACK_AB R155, R63, R62 ;  /* 0x0000003e3f9b723e */ /* 0x000fc400000000ff */
[----:B------:R-:W-:Y:S01]  /*df60*/  LOP3.LUT R168, R168, R169, RZ, 0x3c, !PT ;  /* 0x000000a9a8a87212 */ /* 0x000fe200078e3cff */
[--C-:B------:R-:W-:Y:S01]  /*df70*/  IMAD.X R169, RZ, RZ, R161.reuse, P5 ;  /* 0x000000ffffa97224 */ /* 0x100fe200028e06a1 */
[----:B------:R-:W-:Y:S01]  /*df80*/  LOP3.LUT R16, R16, R17, RZ, 0x3c, !PT ;  /* 0x0000001110107212 */ /* 0x000fe200078e3cff */
[----:B------:R1:W-:Y:S01]  /*df90*/  STSM.16.M88.4 [R160], R152 ;  /* 0x00000098a0007844 */ /* 0x0003e20000000200 */
[----:B------:R-:W-:Y:S01]  /*dfa0*/  LOP3.LUT R20, R20, R21, RZ, 0x3c, !PT ;  /* 0x0000001514147212 */ /* 0x000fe200078e3cff */
[--C-:B0-----:R-:W-:Y:S01]  /*dfb0*/  IMAD.X R7, RZ, RZ, R161.reuse, P0 ;  /* 0x000000ffff077224 */ /* 0x101fe200000e06a1 */
[----:B------:R-:W-:Y:S01]  /*dfc0*/  LOP3.LUT R164, R164, R165, RZ, 0x3c, !PT ;  /* 0x000000a5a4a47212 */ /* 0x000fe200078e3cff */
[--C-:B------:R-:W-:Y:S01]  /*dfd0*/  IMAD.X R17, RZ, RZ, R161.reuse, P2 ;  /* 0x000000ffff117224 */ /* 0x100fe200010e06a1 */
[----:B------:R-:W-:Y:S01]  /*dfe0*/  LOP3.LUT R166, R166, R167, RZ, 0x3c, !PT ;  /* 0x000000a7a6a67212 */ /* 0x000fe200078e3cff */
[--C-:B------:R-:W-:Y:S01]  /*dff0*/  IMAD.X R21, RZ, RZ, R161.reuse, P1 ;  /* 0x000000ffff157224 */ /* 0x100fe200008e06a1 */
[----:B------:R-:W-:Y:S01]  /*e000*/  MOV R5, R156 ;  /* 0x0000009c00057202 */ /* 0x000fe20000000f00 */
[--C-:B------:R-:W-:Y:S01]  /*e010*/  IMAD.X R165, RZ, RZ, R161.reuse, P4 ;  /* 0x000000ffffa57224 */ /* 0x100fe200020e06a1 */
[----:B------:R-:W-:Y:S01]  /*e020*/  MOV R11, R158 ;  /* 0x0000009e000b7202 */ /* 0x000fe20000000f00 */
[----:B------:R-:W-:Y:S01]  /*e030*/  IMAD.X R167, RZ, RZ, R161, P6 ;  /* 0x000000ffffa77224 */ /* 0x000fe200030e06a1 */
[----:B------:R-:W-:-:S02]  /*e040*/  MOV R0, R162 ;  /* 0x000000a200007202 */ /* 0x000fc40000000f00 */
[----:B------:R-:W-:Y:S02]  /*e050*/  F2FP.F16.F32.PACK_AB R156, R65, R64 ;  /* 0x00000040419c723e */ /* 0x000fe400000000ff */
        /* <DEDUP_REMOVED lines=8> */
[----:B------:R-:W-:Y:S02]  /*e0e0*/  MOV R168, R168 ;  /* 0x000000a800a87202 */ /* 0x000fe40000000f00 */
[----:B------:R-:W-:Y:S01]  /*e0f0*/  F2FP.F16.F32.PACK_AB R12, R81, R80 ;  /* 0x00000050510c723e */ /* 0x000fe200000000ff */
[----:B------:R-:W-:Y:S01]  /*e100*/  STSM.16.M88.4 [R5], R160 ;  /* 0x000000a005007844 */ /* 0x000fe20000000200 */
[----:B------:R-:W-:Y:S02]  /*e110*/  F2FP.F16.F32.PACK_AB R13, R83, R82 ;  /* 0x00000052530d723e */ /* 0x000fe400000000ff */
[----:B------:R-:W-:Y:S02]  /*e120*/  F2FP.F16.F32.PACK_AB R14, R85, R84 ;  /* 0x00000054550e723e */ /* 0x000fe400000000ff */
[----:B------:R-:W-:-:S02]  /*e130*/  F2FP.F16.F32.PACK_AB R15, R87, R86 ;  /* 0x00000056570f723e */ /* 0x000fc400000000ff */
[----:B------:R-:W-:Y:S02]  /*e140*/  MOV R166, R166 ;  /* 0x000000a600a67202 */ /* 0x000fe40000000f00 */
[----:B0-----:R-:W-:Y:S01]  /*e150*/  MOV R11, R20 ;  /* 0x00000014000b7202 */ /* 0x001fe20000000f00 */
[----:B------:R0:W-:Y:S01]  /*e160*/  STSM.16.M88.4 [R168], R12 ;  /* 0x0000000ca8007844 */ /* 0x0001e20000000200 */
[----:B------:R-:W1:Y:S01]  /*e170*/  LDC.64 R20, c[0x0][0xc00] ;  /* 0x00030000ff147b82 */ /* 0x000e620000000a00 */
[----:B------:R-:W-:Y:S02]  /*e180*/  F2FP.F16.F32.PACK_AB R152, R89, R88 ;  /* 0x000000585998723e */ /* 0x000fe400000000ff */
[----:B------:R-:W-:Y:S02]  /*e190*/  F2FP.F16.F32.PACK_AB R153, R91, R90 ;  /* 0x0000005a5b99723e */ /* 0x000fe400000000ff */
[----:B------:R-:W-:Y:S02]  /*e1a0*/  F2FP.F16.F32.PACK_AB R154, R93, R92 ;  /* 0x0000005c5d9a723e */ /* 0x000fe400000000ff */
[----:B------:R-:W-:-:S02]  /*e1b0*/  F2FP.F16.F32.PACK_AB R155, R95, R94 ;  /* 0x0000005e5f9b723e */ /* 0x000fc400000000ff */
[----:B------:R-:W-:Y:S02]  /*e1c0*/  MOV R172, R164 ;  /* 0x000000a400ac7202 */ /* 0x000fe40000000f00 */
[----:B------:R-:W-:Y:S01]  /*e1d0*/  F2FP.F16.F32.PACK_AB R156, R97, R96 ;  /* 0x00000060619c723e */ /* 0x000fe200000000ff */
[----:B------:R2:W-:Y:S01]  /*e1e0*/  STSM.16.M88.4 [R166], R152 ;  /* 0x00000098a6007844 */ /* 0x0005e20000000200 */
[----:B------:R-:W-:Y:S01]  /*e1f0*/  F2FP.F16.F32.PACK_AB R157, R99, R98 ;  /* 0x00000062639d723e */ /* 0x000fe200000000ff */
[----:B0-----:R-:W0:Y:S01]  /*e200*/  LDC.64 R12, c[0x0][0xc08] ;  /* 0x00030200ff0c7b82 */ /* 0x001e220000000a00 */
[----:B------:R-:W-:Y:S02]  /*e210*/  F2FP.F16.F32.PACK_AB R158, R101, R100 ;  /* 0x00000064659e723e */ /* 0x000fe400000000ff */
[----:B------:R-:W-:Y:S02]  /*e220*/  F2FP.F16.F32.PACK_AB R159, R103, R102 ;  /* 0x00000066679f723e */ /* 0x000fe400000000ff */
[----:B------:R-:W-:-:S02]  /*e230*/  F2FP.F16.F32.PACK_AB R160, R105, R104 ;  /* 0x0000006869a0723e */ /* 0x000fc400000000ff */
[----:B------:R-:W-:Y:S01]  /*e240*/  F2FP.F16.F32.PACK_AB R161, R107, R106 ;  /* 0x0000006a6ba1723e */ /* 0x000fe200000000ff */
[----:B------:R-:W-:Y:S01]  /*e250*/  STSM.16.M88.4 [R172], R156 ;  /* 0x0000009cac007844 */ /* 0x000fe20000000200 */
[----:B------:R-:W-:Y:S02]  /*e260*/  F2FP.F16.F32.PACK_AB R162, R109, R108 ;  /* 0x0000006c6da2723e */ /* 0x000fe400000000ff */
[----:B------:R-:W-:Y:S02]  /*e270*/  F2FP.F16.F32.PACK_AB R163, R111, R110 ;  /* 0x0000006e6fa3723e */ /* 0x000fe400000000ff */
[----:B------:R-:W-:Y:S02]  /*e280*/  MOV R2, R170 ;  /* 0x000000aa00027202 */ /* 0x000fe40000000f00 */
[----:B------:R-:W-:Y:S01]  /*e290*/  MOV R5, R8 ;  /* 0x0000000800057202 */ /* 0x000fe20000000f00 */
[----:B------:R-:W-:Y:S01]  /*e2a0*/  STSM.16.M88.4 [R11], R160 ;  /* 0x000000a00b007844 */ /* 0x000fe20000000200 */
[----:B------:R-:W-:Y:S01]  /*e2b0*/  MOV R17, R16 ;  /* 0x0000001000117202 */ /* 0x000fe20000000f00 */
[----:B------:R-:W3:Y:S01]  /*e2c0*/  LDC.64 R8, c[0x0][0xc00] ;  /* 0x00030000ff087b82 */ /* 0x000ee20000000a00 */
[----:B------:R-:W-:-:S02]  /*e2d0*/  F2FP.F16.F32.PACK_AB R164, R113, R112 ;  /* 0x0000007071a4723e */ /* 0x000fc400000000ff */
[----:B------:R-:W-:Y:S02]  /*e2e0*/  F2FP.F16.F32.PACK_AB R165, R115, R114 ;  /* 0x0000007273a5723e */ /* 0x000fe400000000ff */
[----:B--2---:R-:W-:Y:S02]  /*e2f0*/  F2FP.F16.F32.PACK_AB R166, R117, R116 ;  /* 0x0000007475a6723e */ /* 0x004fe400000000ff */
[----:B0-----:R-:W-:Y:S02]  /*e300*/  ISETP.NE.U32.AND P0, PT, R12, RZ, PT ;  /* 0x000000ff0c00720c */ /* 0x001fe40003f05070 */
[----:B------:R-:W-:Y:S02]  /*e310*/  F2FP.F16.F32.PACK_AB R167, R119, R118 ;  /* 0x0000007677a7723e */ /* 0x000fe400000000ff */
[----:B------:R-:W-:Y:S02]  /*e320*/  F2FP.F16.F32.PACK_AB R168, R121, R120 ;  /* 0x0000007879a8723e */ /* 0x000fe400000000ff */
[----:B------:R-:W-:Y:S01]  /*e330*/  F2FP.F16.F32.PACK_AB R169, R123, R122 ;  /* 0x0000007a7ba9723e */ /* 0x000fe200000000ff */
[----:B------:R0:W-:Y:S01]  /*e340*/  STSM.16.M88.4 [R17], R164 ;  /* 0x000000a411007844 */ /* 0x0001e20000000200 */
[----:B------:R-:W-:-:S02]  /*e350*/  F2FP.F16.F32.PACK_AB R170, R125, R124 ;  /* 0x0000007c7daa723e */ /* 0x000fc400000000ff */
[----:B------:R-:W-:Y:S02]  /*e360*/  F2FP.F16.F32.PACK_AB R171, R127, R126 ;  /* 0x0000007e7fab723e */ /* 0x000fe400000000ff */
[----:B------:R-:W-:Y:S02]  /*e370*/  ISETP.NE.AND.EX P0, PT, R13, RZ, PT, P0 ;  /* 0x000000ff0d00720c */ /* 0x000fe40003f05300 */
[----:B------:R-:W-:Y:S01]  /*e380*/  MOV R16, R6 ;  /* 0x0000000600107202 */ /* 0x000fe20000000f00 */
[----:B------:R2:W-:Y:S01]  /*e390*/  STSM.16.M88.4 [R5], R168 ;  /* 0x000000a805007844 */ /* 0x0005e20000000200 */
[----:B------:R-:W-:Y:S01]  /*e3a0*/  F2FP.F16.F32.PACK_AB R12, R129, R128 ;  /* 0x00000080810c723e */ /* 0x000fe200000000ff */
[----:B---3--:R-:W-:Y:S01]  /*e3b0*/  IMAD.WIDE R6, R205, 0x4, R8 ;  /* 0x00000004cd067825 */ /* 0x008fe200078e0208 */
[----:B------:R-:W-:Y:S02]  /*e3c0*/  F2FP.F16.F32.PACK_AB R13, R131, R130 ;  /* 0x00000082830d723e */ /* 0x000fe400000000ff */
[----:B------:R-:W-:-:S02]  /*e3d0*/  F2FP.F16.F32.PACK_AB R14, R133, R132 ;  /* 0x00000084850e723e */ /* 0x000fc400000000ff */
[----:B------:R-:W-:Y:S01]  /*e3e0*/  F2FP.F16.F32.PACK_AB R15, R135, R134 ;  /* 0x00000086870f723e */ /* 0x000fe200000000ff */
[----:B0-----:R-:W0:Y:S01]  /*e3f0*/  LDC R17, c[0x0][0xad4] ;  /* 0x0002b500ff117b82 */ /* 0x001e220000000800 */
[----:B------:R-:W-:Y:S02]  /*e400*/  F2FP.F16.F32.PACK_AB R152, R137, R136 ;  /* 0x000000888998723e */ /* 0x000fe400000000ff */
[----:B------:R-:W-:Y:S01]  /*e410*/  F2FP.F16.F32.PACK_AB R153, R139, R138 ;  /* 0x0000008a8b99723e */ /* 0x000fe200000000ff */
[----:B------:R-:W-:Y:S01]  /*e420*/  STSM.16.M88.4 [R16], R12 ;  /* 0x0000000c10007844 */ /* 0x000fe20000000200 */
[----:B------:R-:W-:Y:S02]  /*e430*/  F2FP.F16.F32.PACK_AB R154, R141, R140 ;  /* 0x0000008c8d9a723e */ /* 0x000fe400000000ff */
[----:B------:R-:W-:Y:S01]  /*e440*/  F2FP.F16.F32.PACK_AB R155, R143, R142 ;  /* 0x0000008e8f9b723e */ /* 0x000fe200000000ff */
[----:B------:R-:W3:Y:S01]  /*e450*/  @P0 LDC.64 R8, c[0x0][0xc08] ;  /* 0x00030200ff080b82 */ /* 0x000ee20000000a00 */
[----:B------:R-:W-:Y:S01]  /*e460*/  F2FP.F16.F32.PACK_AB R156, R145, R144 ;  /* 0x00000090919c723e */ /* 0x000fe200000000ff */
[----:B--2---:R-:W-:Y:S01]  /*e470*/  IMAD.MOV.U32 R5, RZ, RZ, RZ ;  /* 0x000000ffff057224 */ /* 0x004fe200078e00ff */
[----:B------:R-:W-:Y:S01]  /*e480*/  F2FP.F16.F32.PACK_AB R157, R147, R146 ;  /* 0x00000092939d723e */ /* 0x000fe200000000ff */
[----:B------:R2:W-:Y:S01]  /*e490*/  STSM.16.M88.4 [R0], R152 ;  /* 0x0000009800007844 */ /* 0x0005e20000000200 */
[----:B------:R-:W-:-:S02]  /*e4a0*/  F2FP.F16.F32.PACK_AB R158, R149, R148 ;  /* 0x00000094959e723e */ /* 0x000fc400000000ff */
[----:B------:R-:W-:Y:S02]  /*e4b0*/  F2FP.F16.F32.PACK_AB R159, R151, R150 ;  /* 0x00000096979f723e */ /* 0x000fe400000000ff */
[----:B-1----:R-:W-:-:S03]  /*e4c0*/  ISETP.NE.U32.AND P1, PT, R20, RZ, PT ;  /* 0x000000ff1400720c */ /* 0x002fc60003f25070 */
[----:B------:R1:W-:Y:S01]  /*e4d0*/  STSM.16.M88.4 [R2], R156 ;  /* 0x0000009c02007844 */ /* 0x0003e20000000200 */
[----:B------:R-:W-:Y:S01]  /*e4e0*/  BAR.SYNC.DEFER_BLOCKING 0x1, 0x100 ;  /* 0x0044000000007b1d */ /* 0x000fe20000010000 */
[----:B------:R-:W-:Y:S01]  /*e4f0*/  ISETP.NE.AND.EX P1, PT, R21, RZ, PT, P1 ;  /* 0x000000ff1500720c */ /* 0x000fe20003f25310 */
[----:B---3--:R-:W-:-:S12]  /*e500*/  @P0 IMAD.WIDE R8, R205, 0x4, R8 ;  /* 0x00000004cd080825 */ /* 0x008fd800078e0208 */
[----:B------:R-:W3:Y:S04]  /*e510*/  @P1 LDG.E R5, desc[UR40][R6.64] ;  /* 0x0000002806051981 */ /* 0x000ee8000c1e1900 */
[----:B------:R4:W5:Y:S01]  /*e520*/  @P0 LDG.E R11, desc[UR40][R8.64] ;  /* 0x00000028080b0981 */ /* 0x000962000c1e1900 */
[----:B------:R-:W-:Y:S01]  /*e530*/  ISETP.NE.AND P2, PT, R204, RZ, PT ;  /* 0x000000ffcc00720c */ /* 0x000fe20003f45270 */
[----:B--2---:R-:W-:Y:S01]  /*e540*/  IMAD.MOV.U32 R0, RZ, RZ, 0x9b8 ;  /* 0x000009b8ff007424 */ /* 0x004fe200078e00ff */
[----:B------:R-:W-:Y:S01]  /*e550*/  UISETP.NE.AND UP0, UPT, UR11, 0x1, UPT ;  /* 0x000000010b00788c */ /* 0x000fe2000bf05270 */
[----:B------:R-:W-:Y:S01]  /*e560*/  VIADD R152, R22, UR42 ;  /* 0x0000002a16987c36 */ /* 0x000fe20008000000 */
[----:B0-----:R-:W-:Y:S02]  /*e570*/  SEL R17, R204, R17, P2 ;  /* 0x00000011cc117207 */ /* 0x001fe40001000000 */
[----:B------:R-:W-:Y:S01]  /*e580*/  ISETP.NE.U32.AND P2, PT, R20, RZ, PT ;  /* 0x000000ff1400720c */ /* 0x000fe20003f45070 */
[----:B------:R-:W-:Y:S01]  /*e590*/  IMAD.MOV.U32 R155, RZ, RZ, R152 ;  /* 0x000000ffff9b7224 */ /* 0x000fe200078e0098 */
[----:B------:R-:W-:-:S02]  /*e5a0*/  ISETP.GT.AND P3, PT, R17, 0x1, PT ;  /* 0x000000011100780c */ /* 0x000fc40003f64270 */
[----:B------:R-:W0:Y:S01]  /*e5b0*/  LDC.64 R16, c[0x0][0xba8] ;  /* 0x0002ea00ff107b82 */ /* 0x000e220000000a00 */
[----:B------:R-:W-:Y:S02]  /*e5c0*/  ISETP.NE.AND.EX P2, PT, R21, RZ, PT, P2 ;  /* 0x000000ff1500720c */ /* 0x000fe40003f45320 */
[----:B-1----:R-:W-:Y:S01]  /*e5d0*/  SEL R2, R0, 0x978, P3 ;  /* 0x0000097800027807 */ /* 0x002fe20001800000 */
[----:B------:R-:W-:Y:S01]  /*e5e0*/  @UP0 ULDC UR8, c[0x0][0xbec] ;  /* 0x0002fb0000080ab9 */ /* 0x000fe20000000800 */
[----:B------:R-:W-:Y:S01]  /*e5f0*/  SHF.R.S32.HI R0, RZ, 0x1f, R205 ;  /* 0x0000001fff007819 */ /* 0x000fe200000114cd */
[----:B------:R-:W-:Y:S01]  /*e600*/  @UP0 ULDC UR10, c[0x0][0xbf0] ;  /* 0x0002fc00000a0ab9 */ /* 0x000fe20000000800 */
[----:B------:R-:W-:Y:S01]  /*e610*/  SEL R205, R205, RZ, !P2 ;  /* 0x000000ffcdcd7207 */ /* 0x000fe20005000000 */
[----:B------:R-:W1:Y:S01]  /*e620*/  LDC.64 R12, c[0x0][R2+0x220] ;  /* 0x00008800020c7b82 */ /* 0x000e620000000a00 */
[----:B------:R-:W-:Y:S02]  /*e630*/  PLOP3.LUT P4, PT, PT, PT, UP0, 0x80, 0x0 ;  /* 0x000000000000781c */ /* 0x000fe40003f8f008 */
[----:B------:R-:W-:-:S02]  /*e640*/  SEL R21, R0, RZ, !P2 ;  /* 0x000000ff00157207 */ /* 0x000fc40005000000 */
[----:B------:R-:W-:-:S03]  /*e650*/  SEL R153, R234, RZ, P3 ;  /* 0x000000ffea997207 */ /* 0x000fc60001800000 */
[----:B----4-:R-:W2:Y:S08]  /*e660*/  LDC.64 R8, c[0x0][R2+0x218] ;  /* 0x0000860002087b82 */ /* 0x010eb00000000a00 */
[----:B------:R4:W4:Y:S01]  /*e670*/  LDC.64 R14, c[0x0][R2+0x228] ;  /* 0x00008a00020e7b82 */ /* 0x0009220000000a00 */
[----:B-1----:R-:W-:-:S07]  /*e680*/  IMAD R0, R13, R205, RZ ;  /* 0x000000cd0d007224 */ /* 0x002fce00078e02ff */
[----:B0-----:R-:W0:Y:S01]  /*e690*/  @!P3 LDC R16, c[0x0][0xb50] ;  /* 0x0002d400ff10bb82 */ /* 0x001e220000000800 */
[----:B------:R-:W-:Y:S02]  /*e6a0*/  IMAD R159, R12, R21, R0 ;  /* 0x000000150c9f7224 */ /* 0x000fe400078e0200 */
[----:B------:R-:W-:Y:S01]  /*e6b0*/  @P4 IMAD.HI.U32 R0, R152, UR8, RZ ;  /* 0x0000000898004c27 */ /* 0x000fe2000f8e00ff */
[----:B------:R-:W-:-:S04]  /*e6c0*/  ULDC UR8, c[0x0][0xa88] ;  /* 0x0002a20000087ab9 */ /* 0x000fc80000000800 */
[----:B------:R4:W1:Y:S01]  /*e6d0*/  LDC.64 R20, c[0x0][R2+0x210] ;  /* 0x0000840002147b82 */ /* 0x0008620000000a00 */
[-C--:B--2---:R-:W-:Y:S01]  /*e6e0*/  IMAD R157, R9, R23.reuse, RZ ;  /* 0x00000017099d7224 */ /* 0x084fe200078e02ff */
[----:B------:R-:W-:Y:S01]  /*e6f0*/  @P4 SHF.R.U32.HI R155, RZ, UR10, R0 ;  /* 0x0000000aff9b4c19 */ /* 0x000fe20008011600 */
[----:B------:R-:W-:-:S04]  /*e700*/  IMAD.WIDE.U32 R8, R8, R23, RZ ;  /* 0x0000001708087225 */ /* 0x000fc800078e00ff */
[----:B------:R-:W-:Y:S01]  /*e710*/  IMAD.WIDE.U32 R12, R12, R205, RZ ;  /* 0x000000cd0c0c7225 */ /* 0x000fe200078e00ff */
[----:B------:R-:W2:Y:S01]  /*e720*/  @!P3 LDC R17, c[0x0][0xb54] ;  /* 0x0002d500ff11bb82 */ /* 0x000ea20000000800 */
[----:B----4-:R-:W-:Y:S02]  /*e730*/  SHF.R.S32.HI R2, RZ, 0x1f, R155 ;  /* 0x0000001fff027819 */ /* 0x010fe4000001149b */
[----:B------:R-:W-:Y:S02]  /*e740*/  IMAD.IADD R157, R9, 0x1, R157 ;  /* 0x00000001099d7824 */ /* 0x000fe400078e029d */
[----:B------:R-:W-:Y:S02]  /*e750*/  IMAD.IADD R13, R13, 0x1, R159 ;  /* 0x000000010d0d7824 */ /* 0x000fe400078e029f */
[-C--:B------:R-:W-:Y:S02]  /*e760*/  IMAD R9, R15, R153.reuse, RZ ;  /* 0x000000990f097224 */ /* 0x080fe400078e02ff */
[----:B------:R-:W-:-:S04]  /*e770*/  IMAD.WIDE.U32 R14, R14, R153, RZ ;  /* 0x000000990e0e7225 */ /* 0x000fc800078e00ff */
[----:B------:R-:W-:Y:S01]  /*e780*/  IMAD.MOV R153, RZ, RZ, -R155 ;  /* 0x000000ffff997224 */ /* 0x000fe200078e0a9b */
[----:B---3--:R-:W-:Y:S01]  /*e790*/  IADD3 R8, P2, P5, R12, R8, R5 ;  /* 0x000000080c087210 */ /* 0x008fe20007d5e005 */
[----:B------:R-:W-:Y:S01]  /*e7a0*/  IMAD.IADD R12, R15, 0x1, R9 ;  /* 0x000000010f0c7824 */ /* 0x000fe200078e0209 */
[----:B------:R-:W-:Y:S01]  /*e7b0*/  SHF.R.S32.HI R0, RZ, 0x1f, R5 ;  /* 0x0000001fff007819 */ /* 0x000fe20000011405 */
[----:B------:R-:W-:Y:S01]  /*e7c0*/  IMAD R9, R153, UR11, R152 ;  /* 0x0000000b99097c24 */ /* 0x000fe2000f8e0298 */
[----:B-----5:R-:W-:Y:S02]  /*e7d0*/  @P0 R2UR UR8, R11 ;  /* 0x000000000b0802ca */ /* 0x020fe400000e0000 */
[----:B------:R-:W-:Y:S02]  /*e7e0*/  IADD3.X R13, R13, R157, R0, P2, P5 ;  /* 0x0000009d0d0d7210 */ /* 0x000fe400017ea400 */
[----:B------:R-:W-:-:S04]  /*e7f0*/  IADD3 R14, P2, P5, R155, R8, R14 ;  /* 0x000000089b0e7210 */ /* 0x000fc80007d5e00e */
[----:B------:R-:W-:Y:S01]  /*e800*/  IADD3.X R15, R2, R13, R12, P2, P5 ;  /* 0x0000000d020f7210 */ /* 0x000fe200017ea40c */
[-C--:B-1----:R-:W-:Y:S01]  /*e810*/  IMAD R2, R21, R9.reuse, RZ ;  /* 0x0000000915027224 */ /* 0x082fe200078e02ff */
[----:B------:R-:W-:Y:S01]  /*e820*/  SHF.R.S32.HI R13, RZ, 0x1f, R9 ;  /* 0x0000001fff0d7819 */ /* 0x000fe20000011409 */
[----:B------:R-:W-:-:S04]  /*e830*/  IMAD.WIDE.U32 R14, R20, R9, R14 ;  /* 0x00000009140e7225 */ /* 0x000fc800078e000e */
[----:B------:R-:W-:Y:S01]  /*e840*/  IMAD R13, R20, R13, R2 ;  /* 0x0000000d140d7224 */ /* 0x000fe200078e0202 */
[----:B0-----:R-:W-:-:S03]  /*e850*/  LEA R16, P2, R14, R16, 0x2 ;  /* 0x000000100e107211 */ /* 0x001fc600078410ff */
[----:B------:R-:W-:-:S05]  /*e860*/  IMAD.IADD R2, R15, 0x1, R13 ;  /* 0x000000010f027824 */ /* 0x000fca00078e020d */
[----:B--2---:R-:W-:Y:S01]  /*e870*/  LEA.HI.X R2, R14, R17, R2, 0x2, P2 ;  /* 0x000000110e027211 */ /* 0x004fe200010f1402 */
[----:B------:R-:W-:Y:S06]  /*e880*/  @P0 BRA `(.L_x_11277) ;  /* 0x0000000000180947 */ /* 0x000fec0003800000 */
[----:B------:R-:W-:Y:S05]  /*e890*/  @!P1 BRA `(.L_x_11277) ;  /* 0x0000000000149947 */ /* 0x000fea0003800000 */
[----:B------:R-:W2:Y:S04]  /*e8a0*/  LDG.E R9, desc[UR40][R6.64] ;  /* 0x0000002806097981 */ /* 0x000ea8000c1e1900 */
[----:B------:R-:W3:Y:S01]  /*e8b0*/  LDG.E R8, desc[UR40][R6.64+0x4] ;  /* 0x0000042806087981 */ /* 0x000ee2000c1e1900 */
[----:B--2---:R-:W-:Y:S02]  /*e8c0*/  R2UR UR10, R9 ;  /* 0x00000000090a72ca */ /* 0x004fe400000e0000 */
[----:B---3--:R-:W-:-:S13]  /*e8d0*/  R2UR UR8, R8 ;  /* 0x00000000080872ca */ /* 0x008fda00000e0000 */
[----:B------:R-:W-:-:S12]  /*e8e0*/  UIADD3 UR8, -UR10, UR8, URZ ;  /* 0x000000080a087290 */ /* 0x000fd8000fffe13f */
.L_x_11277:
[----:B------:R-:W2:Y:S01]  /*e8f0*/  LDL R11, [R1+0x5c] ;  /* 0x00005c00010b7983 */ /* 0x000ea20000100800 */
[----:B------:R-:W-:Y:S01]  /*e900*/  UIMAD UR8, UR8, UR11, URZ ;  /* 0x0000000b080872a4 */ /* 0x000fe2000f8e023f */
[----:B------:R-:W-:Y:S02]  /*e910*/  LOP3.LUT P0, RZ, R235, 0x3, RZ, 0xc0, !PT ;  /* 0x00000003ebff7812 */ /* 0x000fe4000780c0ff */
[----:B------:R-:W-:Y:S04]  /*e920*/  SHFL.IDX PT, R6, R16, RZ, 0x1c1f ;  /* 0x001c1fff10067589 */ /* 0x000fe800000e0000 */
[----:B------:R-:W0:Y:S04]  /*e930*/  SHFL.IDX PT, R7, R2, RZ, 0x1c1f ;  /* 0x001c1fff02077589 */ /* 0x000e2800000e0000 */
[----:B------:R-:W-:Y:S04]  /*e940*/  SHFL.IDX PT, R8, R16, 0x1, 0x1c1f ;  /* 0x003c1f0010087f89 */ /* 0x000fe800000e0000 */
[----:B------:R-:W1:Y:S01]  /*e950*/  SHFL.IDX PT, R9, R2, 0x1, 0x1c1f ;  /* 0x003c1f0002097f89 */ /* 0x000e6200000e0000 */
[----:B--2---:R-:W-:-:S04]  /*e960*/  VIADD R12, R11, UR42 ;  /* 0x0000002a0b0c7c36 */ /* 0x004fc80008000000 */
[C---:B------:R-:W-:Y:S01]  /*e970*/  VIADD R11, R12.reuse, 0x8 ;  /* 0x000000080c0b7836 */ /* 0x040fe20000000000 */
[----:B------:R-:W-:-:S04]  /*e980*/  ISETP.GE.OR P1, PT, R12, UR8, P0 ;  /* 0x000000080c007c0c */ /* 0x000fc80008726670 */
[----:B------:R-:W-:-:S09]  /*e990*/  ISETP.GE.OR P0, PT, R11, UR8, P0 ;  /* 0x000000080b007c0c */ /* 0x000fd20008706670 */
[----:B0-----:R0:W-:Y:S04]  /*e9a0*/  @!P1 ST.E desc[UR40][R6.64], R3 ;  /* 0x0000000306009985 */ /* 0x0011e8000c101928 */
[----:B-1----:R0:W-:Y:S01]  /*e9b0*/  @!P0 ST.E desc[UR40][R8.64], R4 ;  /* 0x0000000408008985 */ /* 0x0021e2000c101928 */
[----:B------:R-:W-:Y:S05]  /*e9c0*/  @P3 BRA `(.L_x_11278) ;  /* 0x0000000c00fc3947 */ /* 0x000fea0003800000 */
[----:B------:R-:W1:Y:S01]  /*e9d0*/  S2R R2, SR_TID.X ;  /* 0x0000000000027919 */ /* 0x000e620000002100 */
[----:B------:R-:W-:Y:S01]  /*e9e0*/  @UP0 ULDC UR10, c[0x0][0xbec] ;  /* 0x0002fb00000a0ab9 */ /* 0x000fe20000000800 */
[----:B-1----:R-:W-:-:S05]  /*e9f0*/  VIADD R2, R2, 0xffffff80 ;  /* 0xffffff8002027836 */ /* 0x002fca0000000000 */
[----:B0-----:R-:W-:-:S04]  /*ea00*/  SHF.R.S32.HI R3, RZ, 0x1f, R2 ;  /* 0x0000001fff037819 */ /* 0x001fc80000011402 */
[----:B------:R-:W-:-:S04]  /*ea10*/  LEA.HI R3, R3, R2, RZ, 0x3 ;  /* 0x0000000203037211 */ /* 0x000fc800078f18ff */
[----:B------:R-:W-:Y:S02]  /*ea20*/  LOP3.LUT R7, R3, 0xfffffff8, RZ, 0xc0, !PT ;  /* 0xfffffff803077812 */ /* 0x000fe400078ec0ff */
[----:B------:R-:W-:-:S03]  /*ea30*/  SHF.R.S32.HI R3, RZ, 0x3, R3 ;  /* 0x00000003ff037819 */ /* 0x000fc60000011403 */
[----:B------:R-:W-:Y:S02]  /*ea40*/  IMAD.IADD R8, R2, 0x1, -R7 ;  /* 0x0000000102087824 */ /* 0x000fe400078e0a07 */
[----:B------:R-:W-:Y:S02]  /*ea50*/  IMAD.MOV.U32 R7, RZ, RZ, 0x2 ;  /* 0x00000002ff077424 */ /* 0x000fe400078e00ff */
[----:B------:R-:W-:-:S04]  /*ea60*/  IMAD.SHL.U32 R2, R8, 0x8, RZ ;  /* 0x0000000808027824 */ /* 0x000fc800078e00ff */
[----:B------:R-:W-:-:S04]  /*ea70*/  IMAD R6, R3, 0x40, R2 ;  /* 0x0000004003067824 */ /* 0x000fc800078e0202 */
[----:B------:R-:W-:Y:S01]  /*ea80*/  IMAD.WIDE R6, R6, R7, UR6 ;  /* 0x0000000606067e25 */ /* 0x000fe2000f8e0207 */
[----:B------:R-:W-:Y:S02]  /*ea90*/  ULDC.64 UR6, c[0x0][0xaa0] ;  /* 0x0002a80000067ab9 */ /* 0x000fe40000000a00 */
[C---:B------:R-:W-:Y:S02]  /*eaa0*/  IADD3 R25, P3, R6.reuse, 0x1000, RZ ;  /* 0x0000100006197810 */ /* 0x040fe40007f7e0ff */
[C---:B------:R-:W-:Y:S02]  /*eab0*/  IADD3 R29, P2, R6.reuse, 0x2000, RZ ;  /* 0x00002000061d7810 */ /* 0x040fe40007f5e0ff */
[----:B------:R-:W-:Y:S02]  /*eac0*/  IADD3 R33, P1, R6, 0x3000, RZ ;  /* 0x0000300006217810 */ /* 0x000fe40007f3e0ff */
[----:B------:R-:W-:Y:S02]  /*ead0*/  LOP3.LUT R24, R25, 0x380, RZ, 0xc0, !PT ;  /* 0x0000038019187812 */ /* 0x000fe400078ec0ff */
[----:B------:R-:W-:-:S02]  /*eae0*/  LOP3.LUT R28, R29, 0x380, RZ, 0xc0, !PT ;  /* 0x000003801d1c7812 */ /* 0x000fc400078ec0ff */
[----:B------:R-:W-:Y:S02]  /*eaf0*/  LOP3.LUT R32, R33, 0x380, RZ, 0xc0, !PT ;  /* 0x0000038021207812 */ /* 0x000fe400078ec0ff */
[----:B------:R-:W-:Y:S02]  /*eb00*/  SHF.R.U64 R24, R24, 0x3, RZ ;  /* 0x0000000318187819 */ /* 0x000fe400000012ff */
[----:B------:R-:W-:Y:S02]  /*eb10*/  SHF.R.U64 R28, R28, 0x3, RZ ;  /* 0x000000031c1c7819 */ /* 0x000fe400000012ff */
[----:B------:R-:W-:Y:S02]  /*eb20*/  SHF.R.U64 R32, R32, 0x3, RZ ;  /* 0x0000000320207819 */ /* 0x000fe400000012ff */
[----:B------:R-:W-:Y:S01]  /*eb30*/  LOP3.LUT R24, R24, R25, RZ, 0x3c, !PT ;  /* 0x0000001918187212 */ /* 0x000fe200078e3cff */
[--C-:B------:R-:W-:Y:S01]  /*eb40*/  IMAD.X R25, RZ, RZ, R7.reuse, P3 ;  /* 0x000000ffff197224 */ /* 0x100fe200018e0607 */
[----:B------:R-:W-:Y:S01]  /*eb50*/  LOP3.LUT R28, R28, R29, RZ, 0x3c, !PT ;  /* 0x0000001d1c1c7212 */ /* 0x000fe200078e3cff */
[----:B------:R-:W-:Y:S01]  /*eb60*/  IMAD.X R29, RZ, RZ, R7, P2 ;  /* 0x000000ffff1d7224 */ /* 0x000fe200010e0607 */
[----:B------:R-:W-:-:S02]  /*eb70*/  IADD3 R37, P0, R6, 0x4000, RZ ;  /* 0x0000400006257810 */ /* 0x000fc40007f1e0ff */
[C---:B------:R-:W-:Y:S02]  /*eb80*/  IADD3 R41, P6, R6.reuse, 0x5000, RZ ;  /* 0x0000500006297810 */ /* 0x040fe40007fde0ff */
[C---:B------:R-:W-:Y:S02]  /*eb90*/  IADD3 R45, P5, R6.reuse, 0x6000, RZ ;  /* 0x00006000062d7810 */ /* 0x040fe40007fbe0ff */
[----:B------:R-:W-:Y:S01]  /*eba0*/  LOP3.LUT R11, R6, 0x380, RZ, 0xc0, !PT ;  /* 0x00000380060b7812 */ /* 0x000fe200078ec0ff */
[----:B------:R-:W-:Y:S01]  /*ebb0*/  IMAD R0, R0, UR6, RZ ;  /* 0x0000000600007c24 */ /* 0x000fe2000f8e02ff */
[----:B------:R-:W-:Y:S01]  /*ebc0*/  LOP3.LUT R32, R32, R33, RZ, 0x3c, !PT ;  /* 0x0000002120207212 */ /* 0x000fe200078e3cff */
[----:B------:R-:W-:Y:S01]  /*ebd0*/  IMAD.X R33, RZ, RZ, R7, P1 ;  /* 0x000000ffff217224 */ /* 0x000fe200008e0607 */
        /* <DEDUP_REMOVED lines=9> */
[----:B------:R-:W-:Y:S02]  /*ec70*/  LOP3.LUT R48, R49, 0x380, RZ, 0xc0, !PT ;  /* 0x0000038031307812 */ /* 0x000fe400078ec0ff */
[----:B------:R-:W-:-:S02]  /*ec80*/  LOP3.LUT R52, R53, 0x380, RZ, 0xc0, !PT ;  /* 0x0000038035347812 */ /* 0x000fc400078ec0ff */
[----:B------:R-:W-:Y:S02]  /*ec90*/  LOP3.LUT R56, R57, 0x380, RZ, 0xc0, !PT ;  /* 0x0000038039387812 */ /* 0x000fe400078ec0ff */
        /* <DEDUP_REMOVED lines=16> */
[----:B------:R-:W-:Y:S01]  /*eda0*/  IADD3 R61, P0, R6, 0xa000, RZ ;  /* 0x0000a000063d7810 */ /* 0x000fe20007f1e0ff */
[----:B------:R-:W5:Y:S01]  /*edb0*/  LD.E.128 R36, desc[UR40][R36.64] ;  /* 0x0000002824247980 */ /* 0x000f62000c101d00 */
[----:B------:R-:W-:Y:S01]  /*edc0*/  LOP3.LUT R56, R56, R57, RZ, 0x3c, !PT ;  /* 0x0000003938387212 */ /* 0x000fe200078e3cff */
        /* <DEDUP_REMOVED lines=37> */
[----:B------:R-:W-:Y:S01]  /*f020*/  LOP3.LUT R80, R4, R9, RZ, 0x3c, !PT ;  /* 0x0000000904507212 */ /* 0x000fe200078e3cff */
[----:B------:R-:W-:-:S02]  /*f030*/  VIADD R20, R3, UR42 ;  /* 0x0000002a03147c36 */ /* 0x000fc40008000000 */
[----:B------:R-:W5:Y:S04]  /*f040*/  LD.E.128 R60, desc[UR40][R60.64] ;  /* 0x000000283c3c7980 */ /* 0x000f68000c101d00 */
[----:B------:R-:W5:Y:S01]  /*f050*/  LD.E.128 R64, desc[UR40][R64.64] ;  /* 0x0000002840407980 */ /* 0x000f62000c101d00 */
[C---:B0-----:R-:W-:Y:S02]  /*f060*/  IMAD R7, R5.reuse, UR7, R0 ;  /* 0x0000000705077c24 */ /* 0x041fe4000f8e0200 */
[----:B------:R-:W-:Y:S01]  /*f070*/  IMAD.WIDE.U32 R4, R5, UR6, RZ ;  /* 0x0000000605047c25 */ /* 0x000fe2000f8e00ff */
[----:B------:R-:W-:Y:S01]  /*f080*/  ULDC.64 UR6, c[0x0][0xae8] ;  /* 0x0002ba0000067ab9 */ /* 0x000fe20000000a00 */
[----:B------:R-:W-:Y:S01]  /*f090*/  SHF.R.S32.HI R6, RZ, 0x1f, R205 ;  /* 0x0000001fff067819 */ /* 0x000fe200000114cd */
[----:B------:R-:W5:Y:S01]  /*f0a0*/  LD.E.128 R68, desc[UR40][R68.64] ;  /* 0x0000002844447980 */ /* 0x000f62000c101d00 */
[----:B------:R-:W-:-:S02]  /*f0b0*/  IMAD.IADD R5, R5, 0x1, R7 ;  /* 0x0000000105057824 */ /* 0x000fc400078e0207 */
[----:B------:R-:W-:Y:S01]  /*f0c0*/  IMAD R0, R8, 0x20, R3 ;  /* 0x0000002008007824 */ /* 0x000fe200078e0203 */
[----:B------:R-:W5:Y:S01]  /*f0d0*/  LD.E.128 R72, desc[UR40][R72.64] ;  /* 0x0000002848487980 */ /* 0x000f62000c101d00 */
[----:B------:R-:W-:-:S03]  /*f0e0*/  IMAD.WIDE.U32 R4, R23, UR6, R4 ;  /* 0x0000000617047c25 */ /* 0x000fc6000f8e0004 */
[----:B------:R-:W5:Y:S01]  /*f0f0*/  LD.E.128 R76, desc[UR40][R76.64] ;  /* 0x000000284c4c7980 */ /* 0x000f62000c101d00 */
[----:B------:R-:W-:Y:S01]  /*f100*/  IMAD R5, R23, UR7, R5 ;  /* 0x0000000717057c24 */ /* 0x000fe2000f8e0205 */
[----:B------:R-:W-:Y:S01]  /*f110*/  ULDC.64 UR6, c[0x0][0xaf0] ;  /* 0x0002bc0000067ab9 */ /* 0x000fe20000000a00 */
[----:B------:R-:W-:Y:S01]  /*f120*/  VIADD R8, R0, UR42 ;  /* 0x0000002a00087c36 */ /* 0x000fe20008000000 */
[----:B------:R-:W5:Y:S01]  /*f130*/  LD.E.128 R80, desc[UR40][R80.64] ;  /* 0x0000002850507980 */ /* 0x000f62000c101d00 */
[----:B------:R-:W-:Y:S02]  /*f140*/  IMAD R0, R6, UR6, RZ ;  /* 0x0000000606007c24 */ /* 0x000fe4000f8e02ff */
[----:B------:R-:W-:Y:S01]  /*f150*/  @P4 IMAD.HI.U32 R6, R8, UR10, RZ ;  /* 0x0000000a08064c27 */ /* 0x000fe2000f8e00ff */
[----:B------:R-:W-:Y:S01]  /*f160*/  @UP0 ULDC UR10, c[0x0][0xbf0] ;  /* 0x0002fc00000a0ab9 */ /* 0x000fe20000000800 */
[----:B------:R-:W-:Y:S01]  /*f170*/  @!PT LDS RZ, [RZ] ;  /* 0x00000000fffff984 */ /* 0x000fe20000000800 */
[----:B------:R-:W-:Y:S01]  /*f180*/  @!PT LDS RZ, [RZ] ;  /* 0x00000000fffff984 */ /* 0x000fe20000000800 */
[----:B------:R-:W-:Y:S01]  /*f190*/  @!PT LDS RZ, [RZ] ;  /* 0x00000000fffff984 */ /* 0x000fe20000000800 */
[----:B------:R-:W-:Y:S01]  /*f1a0*/  @!PT LDS RZ, [RZ] ;  /* 0x00000000fffff984 */ /* 0x000fe20000000800 */
[----:B------:R0:W-:Y:S06]  /*f1b0*/  MEMBAR.ALL.CTA ;  /* 0x0000000000007992 */ /* 0x0001ec0000008000 */
[----:B0-----:R-:W0:Y:S01]  /*f1c0*/  FENCE.VIEW.ASYNC.S ;  /* 0x00000000000073c6 */ /* 0x001e220000000000 */
[----:B------:R-:W-:Y:S01]  /*f1d0*/  IMAD.MOV.U32 R7, RZ, RZ, R8 ;  /* 0x000000ffff077224 */ /* 0x000fe200078e0008 */
[----:B------:R-:W-:Y:S01]  /*f1e0*/  @P4 SHF.R.U32.HI R7, RZ, UR10, R6 ;  /* 0x0000000aff074c19 */ /* 0x000fe20008011606 */
[----:B------:R-:W-:-:S02]  /*f1f0*/  IMAD R9, R205, UR7, R0 ;  /* 0x00000007cd097c24 */ /* 0x000fc4000f8e0200 */
[----:B------:R-:W-:Y:S01]  /*f200*/  IMAD.WIDE.U32 R4, R205, UR6, R4 ;  /* 0x00000006cd047c25 */ /* 0x000fe2000f8e0004 */
[----:B------:R-:W-:Y:S01]  /*f210*/  SHF.R.S32.HI R0, RZ, 0x1f, R7 ;  /* 0x0000001fff007819 */ /* 0x000fe20000011407 */
[----:B------:R-:W-:Y:S02]  /*f220*/  ULDC.64 UR6, c[0x0][0xae0] ;  /* 0x0002b80000067ab9 */ /* 0x000fe40000000a00 */
[----:B------:R-:W-:Y:S02]  /*f230*/  IMAD.IADD R5, R5, 0x1, R9 ;  /* 0x0000000105057824 */ /* 0x000fe400078e0209 */
[----:B------:R-:W-:Y:S02]  /*f240*/  IMAD.MOV R9, RZ, RZ, -R7 ;  /* 0x000000ffff097224 */ /* 0x000fe400078e0a07 */
[----:B------:R-:W-:Y:S02]  /*f250*/  IMAD R0, R0, UR6, RZ ;  /* 0x0000000600007c24 */ /* 0x000fe4000f8e02ff */
[----:B------:R-:W-:-:S02]  /*f260*/  IMAD R9, R9, UR11, R8 ;  /* 0x0000000b09097c24 */ /* 0x000fc4000f8e0208 */
        /* <DEDUP_REMOVED lines=11> */
[----:B------:R-:W-:-:S04]  /*f320*/  UIADD3 UR6, UR9, 0x22820, URZ ;  /* 0x0002282009067890 */ /* 0x000fc8000fffe03f */
        /* <DEDUP_REMOVED lines=8> */
[----:B0-----:R-:W-:Y:S01]  /*f3b0*/  SYNCS.ARRIVE.TRANS64.RED.A1T0 RZ, [UR6], RZ ;  /* 0x000000ffffff79a7 */ /* 0x001fe20008100406 */
[----:B------:R0:W1:Y:S01]  /*f3c0*/  SHFL.IDX PT, R21, R11, RZ, 0x181f ;  /* 0x00181fff0b157589 */ /* 0x00006200000e0000 */
[----:B------:R-:W-:Y:S03]  /*f3d0*/  BSSY B1, `(.L_x_11279) ;  /* 0x000001a000017945 */ /* 0x000fe60003800000 */
[----:B------:R0:W2:Y:S01]  /*f3e0*/  SHFL.IDX PT, R17, R3, RZ, 0x181f ;  /* 0x00181fff03117589 */ /* 0x0000a200000e0000 */
        /* <DEDUP_REMOVED lines=24> */
.L_x_11280:
[----:B------:R-:W-:Y:S05]  /*f570*/  BSYNC B1 ;  /* 0x0000000000017941 */ /* 0x000fea0003800000 */
.L_x_11279:
[----:B0----5:R0:W3:Y:S01]  /*f580*/  SHFL.IDX PT, R13, R3, 0x1, 0x181f ;  /* 0x00381f00030d7f89 */ /* 0x0210e200000e0000 */
[----:B------:R-:W-:Y:S03]  /*f590*/  BSSY B1, `(.L_x_11281) ;  /* 0x0000014000017945 */ /* 0x000fe60003800000 */
[----:B------:R0:W4:Y:S01]  /*f5a0*/  SHFL.IDX PT, R9, R11, 0x1, 0x181f ;  /* 0x00381f000b097f89 */ /* 0x00012200000e0000 */
[----:B------:R-:W-:Y:S05]  /*f5b0*/  @P1 BRA `(.L_x_11282) ;  /* 0x0000000000441947 */ /* 0x000fea0003800000 */
[----:B------:R-:W-:Y:S02]  /*f5c0*/  ULDC UR6, c[0x0][0xac8] ;  /* 0x0002b20000067ab9 */ /* 0x000fe40000000800 */
[----:B------:R-:W-:Y:S02]  /*f5d0*/  ISETP.GE.AND P4, PT, R2, UR6, PT ;  /* 0x0000000602007c0c */ /* 0x000fe4000bf86270 */
[----:B------:R-:W-:Y:S02]  /*f5e0*/  ISETP.GE.AND P3, PT, R84, UR6, PT ;  /* 0x0000000654007c0c */ /* 0x000fe4000bf66270 */
[----:B------:R-:W-:Y:S02]  /*f5f0*/  ISETP.GE.AND P2, PT, R86, UR6, PT ;  /* 0x0000000656007c0c */ /* 0x000fe4000bf46270 */
[----:B------:R-:W-:-:S07]  /*f600*/  ISETP.GE.AND P1, PT, R88, UR6, PT ;  /* 0x0000000658007c0c */ /* 0x000fce000bf26270 */
[-C--:B----4-:R-:W-:Y:S02]  /*f610*/  @!P4 LEA R4, P6, R2, R9.reuse, 0x1 ;  /* 0x000000090204c211 */ /* 0x090fe400078c08ff */
        /* <DEDUP_REMOVED lines=11> */
.L_x_11282:
[----:B------:R-:W-:Y:S05]  /*f6d0*/  BSYNC B1 ;  /* 0x0000000000017941 */ /* 0x000fea0003800000 */
.L_x_11281:
[----:B---3--:R3:W0:Y:S01]  /*f6e0*/  SHFL.IDX PT, R13, R3, 0x2, 0x181f ;  /* 0x00581f00030d7f89 */ /* 0x00862200000e0000 */
[----:B------:R-:W-:Y:S03]  /*f6f0*/  BSSY B1, `(.L_x_11283) ;  /* 0x0000014000017945 */ /* 0x000fe60003800000 */
[----:B------:R3:W0:Y:S01]  /*f700*/  SHFL.IDX PT, R7, R11, 0x2, 0x181f ;  /* 0x00581f000b077f89 */ /* 0x00062200000e0000 */
[----:B------:R-:W-:Y:S05]  /*f710*/  @P0 BRA `(.L_x_11284) ;  /* 0x0000000000440947 */ /* 0x000fea0003800000 */
[----:B------:R-:W-:Y:S02]  /*f720*/  ULDC UR6, c[0x0][0xac8] ;  /* 0x0002b20000067ab9 */ /* 0x000fe40000000800 */
[----:B------:R-:W-:Y:S02]  /*f730*/  ISETP.GE.AND P3, PT, R2, UR6, PT ;  /* 0x0000000602007c0c */ /* 0x000fe4000bf66270 */
[----:B------:R-:W-:Y:S02]  /*f740*/  ISETP.GE.AND P2, PT, R84, UR6, PT ;  /* 0x0000000654007c0c */ /* 0x000fe4000bf46270 */
[----:B------:R-:W-:Y:S02]  /*f750*/  ISETP.GE.AND P1, PT, R86, UR6, PT ;  /* 0x0000000656007c0c */ /* 0x000fe4000bf26270 */
[----:B------:R-:W-:-:S07]  /*f760*/  ISETP.GE.AND P0, PT, R88, UR6, PT ;  /* 0x0000000658007c0c */ /* 0x000fce000bf06270 */
[-C--:B0-----:R-:W-:Y:S02]  /*f770*/  @!P3 LEA R4, P6, R2, R7.reuse, 0x1 ;  /* 0x000000070204b211 */ /* 0x081fe400078c08ff */
[-C--:B------:R-:W-:Y:S02]  /*f780*/  @!P2 LEA R6, P5, R84, R7.reuse, 0x1 ;  /* 0x000000075406a211 */ /* 0x080fe400078a08ff */
[----:B------:R-:W-:Y:S02]  /*f790*/  @!P1 LEA R8, P4, R86, R7, 0x1 ;  /* 0x0000000756089211 */ /* 0x000fe400078808ff */
[----:B------:R-:W-:Y:S02]  /*f7a0*/  @!P3 LEA.HI.X R5, R2, R13, R89, 0x1, P6 ;  /* 0x0000000d0205b211 */ /* 0x000fe400030f0c59 */
[----:B------:R-:W-:Y:S02]  /*f7b0*/  @!P0 LEA R12, P6, R88, R7, 0x1 ;  /* 0x00000007580c8211 */ /* 0x000fe400078c08ff */
[-C--:B------:R-:W-:Y:S01]  /*f7c0*/  @!P2 LEA.HI.X R7, R84, R13.reuse, R23, 0x1, P5 ;  /* 0x0000000d5407a211 */ /* 0x080fe200028f0c17 */
[----:B------:R0:W-:Y:S01]  /*f7d0*/  @!P3 ST.E.128 desc[UR40][R4.64], R28 ;  /* 0x0000001c0400b985 */ /* 0x0001e2000c101d28 */
[----:B----4-:R-:W-:-:S02]  /*f7e0*/  @!P1 LEA.HI.X R9, R86, R13, R85, 0x1, P4 ;  /* 0x0000000d56099211 */ /* 0x010fc400020f0c55 */
[----:B------:R-:W-:Y:S01]  /*f7f0*/  @!P0 LEA.HI.X R13, R88, R13, R87, 0x1, P6 ;  /* 0x0000000d580d8211 */ /* 0x000fe200030f0c57 */
[----:B------:R0:W-:Y:S04]  /*f800*/  @!P2 ST.E.128 desc[UR40][R6.64], R44 ;  /* 0x0000002c0600a985 */ /* 0x0001e8000c101d28 */
[----:B------:R0:W-:Y:S04]  /*f810*/  @!P1 ST.E.128 desc[UR40][R8.64], R60 ;  /* 0x0000003c08009985 */ /* 0x0001e8000c101d28 */
[----:B------:R0:W-:Y:S02]  /*f820*/  @!P0 ST.E.128 desc[UR40][R12.64], R76 ;  /* 0x0000004c0c008985 */ /* 0x0001e4000c101d28 */
.L_x_11284:
[----:B------:R-:W-:Y:S05]  /*f830*/  BSYNC B1 ;  /* 0x0000000000017941 */ /* 0x000fea0003800000 */
.L_x_11283:
[----:B------:R-:W-:Y:S01]  /*f840*/  VIADD R0, R20, 0x60 ;  /* 0x0000006014007836 */ /* 0x000fe20000000000 */
[----:B0--3--:R-:W0:Y:S04]  /*f850*/  SHFL.IDX PT, R3, R3, 0x3, 0x181f ;  /* 0x00781f0003037f89 */ /* 0x009e2800000e0000 */
[----:B------:R-:W-:Y:S01]  /*f860*/  ISETP.GE.AND P0, PT, R0, UR8, PT ;  /* 0x0000000800007c0c */ /* 0x000fe2000bf06270 */
[----:B------:R-:W3:-:S12]  /*f870*/  SHFL.IDX PT, R11, R11, 0x3, 0x181f ;  /* 0x00781f000b0b7f89 */ /* 0x000ed800000e0000 */
[----:B------:R-:W-:Y:S05]  /*f880*/  @P0 BRA `(.L_x_11285) ;  /* 0x00000024005c0947 */ /* 0x000fea0003800000 */
        /* <DEDUP_REMOVED lines=9> */
[----:B----4-:R-:W-:Y:S01]  /*f920*/  @!P5 LEA.HI.X R9, R86, R3, R85, 0x1, P2 ;  /* 0x000000035609d211 */ /* 0x010fe200010f0c55 */
        /* <DEDUP_REMOVED lines=9> */
.L_x_11278:
[----:B------:R-:W-:Y:S01]  /*f9c0*/  ULDC.64 UR6, c[0x0][0xb08] ;  /* 0x0002c20000067ab9 */ /* 0x000fe20000000a00 */
[----:B------:R-:W-:Y:S01]  /*f9d0*/  ULDC.64 UR12, c[0x0][0xb40] ;  /* 0x0002d000000c7ab9 */ /* 0x000fe20000000a00 */
[----:B------:R-:W-:Y:S01]  /*f9e0*/  IMAD R0, R0, UR6, RZ ;  /* 0x0000000600007c24 */ /* 0x000fe2000f8e02ff */
[----:B------:R-:W-:Y:S01]  /*f9f0*/  UIADD3 UR9, UR9, 0x22820, URZ ;  /* 0x0002282009097890 */ /* 0x000fe2000fffe03f */
[C---:B0-----:R-:W-:Y:S01]  /*fa00*/  IMAD.WIDE.U32 R2, R5.reuse, UR6, RZ ;  /* 0x0000000605027c25 */ /* 0x041fe2000f8e00ff */
[----:B------:R-:W-:Y:S01]  /*fa10*/  ISETP.GE.AND P0, PT, R12, UR8, PT ;  /* 0x000000080c007c0c */ /* 0x000fe2000bf06270 */
[----:B------:R-:W-:Y:S01]  /*fa20*/  BSSY B1, `(.L_x_11286) ;  /* 0x00000c9000017945 */ /* 0x000fe20003800000 */
[----:B------:R-:W-:Y:S01]  /*fa30*/  UPRMT UR9, URZ, 0x654, UR9 ;  /* 0x000006543f097896 */ /* 0x000fe20008000009 */
[----:B------:R-:W-:Y:S01]  /*fa40*/  IMAD R5, R5, UR7, R0 ;  /* 0x0000000705057c24 */ /* 0x000fe2000f8e0200 */
[----:B------:R-:W-:Y:S01]  /*fa50*/  ULDC.64 UR6, c[0x0][0xb38] ;  /* 0x0002ce0000067ab9 */ /* 0x000fe20000000a00 */
[----:B------:R-:W-:-:S02]  /*fa60*/  SHF.R.S32.HI R0, RZ, 0x1f, R205 ;  /* 0x0000001fff007819 */ /* 0x000fc400000114cd */
[----:B------:R-:W-:Y:S01]  /*fa70*/  IMAD.IADD R3, R3, 0x1, R5 ;  /* 0x0000000103037824 */ /* 0x000fe200078e0205 */
[----:B------:R-:W-:Y:S01]  /*fa80*/  SHF.R.S32.HI R153, RZ, 0x1f, R209 ;  /* 0x0000001fff997819 */ /* 0x000fe200000114d1 */
[----:B------:R-:W-:Y:S01]  /*fa90*/  IMAD.MOV.U32 R5, RZ, RZ, R152 ;  /* 0x000000ffff057224 */ /* 0x000fe200078e0098 */
[----:B------:R-:W-:Y:S01]  /*faa0*/  SHF.R.S32.HI R154, RZ, 0x1f, R210 ;  /* 0x0000001fff9a7819 */ /* 0x000fe200000114d2 */
[C---:B------:R-:W-:Y:S01]  /*fab0*/  IMAD.WIDE.U32 R2, R23.reuse, UR6, R2 ;  /* 0x0000000617027c25 */ /* 0x040fe2000f8e0002 */
[----:B------:R-:W-:Y:S01]  /*fac0*/  @UP0 ULDC UR6, c[0x0][0xbec] ;  /* 0x0002fb0000060ab9 */ /* 0x000fe20000000800 */
[----:B------:R-:W-:Y:S01]  /*fad0*/  SYNCS.ARRIVE.TRANS64.RED.A1T0 RZ, [UR9], RZ ;  /* 0x000000ffffff79a7 */ /* 0x000fe20008100409 */
[----:B------:R-:W-:Y:S01]  /*fae0*/  SHF.R.S32.HI R155, RZ, 0x1f, R211 ;  /* 0x0000001fff9b7819 */ /* 0x000fe200000114d3 */
[----:B------:R-:W-:Y:S01]  /*faf0*/  IMAD R0, R0, UR12, RZ ;  /* 0x0000000c00007c24 */ /* 0x000fe2000f8e02ff */
[----:B------:R-:W-:Y:S01]  /*fb00*/  SHF.R.S32.HI R156, RZ, 0x1f, R212 ;  /* 0x0000001fff9c7819 */ /* 0x000fe200000114d4 */
[----:B------:R-:W-:Y:S01]  /*fb10*/  IMAD R3, R23, UR7, R3 ;  /* 0x0000000717037c24 */ /* 0x000fe2000f8e0203 */
[----:B------:R-:W-:Y:S01]  /*fb20*/  SHF.R.S32.HI R157, RZ, 0x1f, R213 ;  /* 0x0000001fff9d7819 */ /* 0x000fe200000114d5 */
[----:B------:R-:W-:Y:S01]  /*fb30*/  @P4 IMAD.HI.U32 R4, R152, UR6, RZ ;  /* 0x0000000698044c27 */ /* 0x000fe2000f8e00ff */
[----:B------:R-:W-:Y:S01]  /*fb40*/  @UP0 ULDC UR6, c[0x0][0xbf0] ;  /* 0x0002fc0000060ab9 */ /* 0x000fe20000000800 */
[----:B------:R-:W-:-:S02]  /*fb50*/  SHF.R.S32.HI R158, RZ, 0x1f, R214 ;  /* 0x0000001fff9e7819 */ /* 0x000fc400000114d6 */
[C---:B------:R-:W-:Y:S01]  /*fb60*/  IMAD R7, R205.reuse, UR13, R0 ;  /* 0x0000000dcd077c24 */ /* 0x040fe2000f8e0200 */
        /* <DEDUP_REMOVED lines=9> */
[----:B------:R-:W-:Y:S01]  /*fc00*/  IMAD.WIDE.U32 R2, R234, UR6, R2 ;  /* 0x00000006ea027c25 */ /* 0x000fe2000f8e0002 */
[----:B------:R-:W-:-:S02]  /*fc10*/  SHF.R.S32.HI R161, RZ, 0x1f, R217 ;  /* 0x0000001fffa17819 */ /* 0x000fc400000114d9 */
[----:B------:R-:W-:Y:S01]  /*fc20*/  SHF.R.S32.HI R162, RZ, 0x1f, R218 ;  /* 0x0000001fffa27819 */ /* 0x000fe200000114da */
[----:B------:R-:W-:Y:S01]  /*fc30*/  IMAD R7, R7, UR11, R152 ;  /* 0x0000000b07077c24 */ /* 0x000fe2000f8e0298 */
        /* <DEDUP_REMOVED lines=22> */
[----:B------:R-:W-:Y:S02]  /*fda0*/  LEA.HI.X R20, R2, UR7, R3, 0x2, P1 ;  /* 0x0000000702147c11 */ /* 0x000fe400088f1403 */
[----:B------:R0:W1:Y:S01]  /*fdb0*/  SHFL.IDX PT, R2, R0, RZ, 0x1c1f ;  /* 0x001c1fff00027589 */ /* 0x00006200000e0000 */
[----:B------:R-:W-:Y:S02]  /*fdc0*/  SHF.R.S32.HI R172, RZ, 0x1f, R228 ;  /* 0x0000001fffac7819 */ /* 0x000fe400000114e4 */
[----:B------:R-:W-:Y:S01]  /*fdd0*/  SHF.R.S32.HI R173, RZ, 0x1f, R229 ;  /* 0x0000001fffad7819 */ /* 0x000fe200000114e5 */
[----:B------:R0:W2:Y:S01]  /*fde0*/  SHFL.IDX PT, R3, R20, RZ, 0x1c1f ;  /* 0x001c1fff14037589 */ /* 0x0000a200000e0000 */
[----:B------:R-:W-:Y:S02]  /*fdf0*/  SHF.R.S32.HI R174, RZ, 0x1f, R230 ;  /* 0x0000001fffae7819 */ /* 0x000fe400000114e6 */
[----:B------:R-:W-:-:S02]  /*fe00*/  SHF.R.S32.HI R175, RZ, 0x1f, R231 ;  /* 0x0000001fffaf7819 */ /* 0x000fc400000114e7 */
[----:B------:R-:W-:Y:S02]  /*fe10*/  SHF.R.S32.HI R176, RZ, 0x1f, R232 ;  /* 0x0000001fffb07819 */ /* 0x000fe400000114e8 */
[----:B------:R-:W-:Y:S01]  /*fe20*/  SHF.R.S32.HI R177, RZ, 0x1f, R233 ;  /* 0x0000001fffb17819 */ /* 0x000fe200000114e9 */
[----:B0-----:R-:W-:Y:S06]  /*fe30*/  @P0 BRA `(.L_x_11287) ;  /* 0x00000008001c0947 */ /* 0x001fec0003800000 */
[----:B------:R-:W-:Y:S01]  /*fe40*/  ULDC UR6, c[0x0][0xac8] ;  /* 0x0002b20000067ab9 */ /* 0x000fe20000000800 */
[----:B------:R-:W-:Y:S01]  /*fe50*/  VIADD R21, R19, 0xe8 ;  /* 0x000000e813157836 */ /* 0x000fe20000000000 */
[----:B------:R-:W-:Y:S02]  /*fe60*/  ISETP.GE.AND P4, PT, R233, UR6, PT ;  /* 0x00000006e9007c0c */ /* 0x000fe4000bf86270 */
[----:B------:R-:W-:Y:S02]  /*fe70*/  ISETP.GE.AND P3, PT, R232, UR6, PT ;  /* 0x00000006e8007c0c */ /* 0x000fe4000bf66270 */
[----:B------:R-:W-:Y:S02]  /*fe80*/  ISETP.GE.AND P5, PT, R19, UR6, PT ;  /* 0x0000000613007c0c */ /* 0x000fe4000bfa6270 */
[----:B------:R-:W-:Y:S02]  /*fe90*/  ISETP.GE.AND P1, PT, R230, UR6, PT ;  /* 0x00000006e6007c0c */ /* 0x000fe4000bf26270 */
[----:B------:R-:W-:-:S05]  /*fea0*/  ISETP.GE.AND P0, PT, R231, UR6, PT ;  /* 0x00000006e7007c0c */ /* 0x000fca000bf06270 */
[-C--:B-1----:R-:W-:Y:S02]  /*feb0*/  @!P4 LEA R4, P2, R233, R2.reuse, 0x2 ;  /* 0x00000002e904c211 */ /* 0x082fe400078410ff */
[C---:B------:R-:W-:Y:S02]  /*fec0*/  @!P3 LEA R6, P6, R232.reuse, R2, 0x2 ;  /* 0x00000002e806b211 */ /* 0x040fe400078c10ff */
        /* <DEDUP_REMOVED lines=25> */
[----:B--2---:R-:W-:Y:S01]  /*10060*/  @!P5 LEA R8, P6, R226, R2, 0x2 ;  /* 0x00000002e208d211 */ /* 0x004fe200078c10ff */
[----:B------:R0:W-:Y:S01]  /*10070*/  @!P3 ST.E.64 desc[UR40][R4.64], R48 ;  /* 0x000000300400b985 */ /* 0x0001e2000c101b28 */
[----:B------:R-:W-:-:S02]  /*10080*/  ISETP.GE.AND P2, PT, R223, UR6, PT ;  /* 0x00000006df007c0c */ /* 0x000fc4000bf46270 */
[----:B------:R-:W-:Y:S01]  /*10090*/  @!P5 LEA.HI.X R9, R226, R3, R170, 0x2, P6 ;  /* 0x00000003e209d211 */ /* 0x000fe200030f14aa */
[----:B------:R1:W-:Y:S01]  /*100a0*/  @!P4 ST.E.64 desc[UR40][R6.64], R52 ;  /* 0x000000340600c985 */ /* 0x0003e2000c101b28 */
[----:B------:R-:W-:-:S03]  /*100b0*/  ISETP.GE.AND P3, PT, R222, UR6, PT ;  /* 0x00000006de007c0c */ /* 0x000fc6000bf66270 */
[----:B------:R2:W-:Y:S01]  /*100c0*/  @!P5 ST.E.64 desc[UR40][R8.64], R56 ;  /* 0x000000380800d985 */ /* 0x0005e2000c101b28 */
[CC--:B0-----:R-:W-:Y:S02]  /*100d0*/  @!P0 LEA R4, P4, R225.reuse, R2.reuse, 0x2 ;  /* 0x00000002e1048211 */ /* 0x0c1fe400078810ff */
[C---:B-1----:R-:W-:Y:S02]  /*100e0*/  @!P1 LEA R6, P5, R224.reuse, R2, 0x2 ;  /* 0x00000002e0069211 */ /* 0x042fe400078a10ff */
[-C--:B------:R-:W-:Y:S02]  /*100f0*/  @!P0 LEA.HI.X R5, R225, R3.reuse, R169, 0x2, P4 ;  /* 0x00000003e1058211 */ /* 0x080fe400020f14a9 */
[----:B------:R-:W-:Y:S02]  /*10100*/  ISETP.GE.AND P4, PT, R221, UR6, PT ;  /* 0x00000006dd007c0c */ /* 0x000fe4000bf86270 */
[----:B------:R-:W-:Y:S01]  /*10110*/  @!P1 LEA.HI.X R7, R224, R3, R168, 0x2, P5 ;  /* 0x00000003e0079211 */ /* 0x000fe200028f14a8 */
[----:B------:R0:W-:Y:S01]  /*10120*/  @!P0 ST.E.64 desc[UR40][R4.64], R60 ;  /* 0x0000003c04008985 */ /* 0x0001e2000c101b28 */
[----:B------:R-:W-:-:S02]  /*10130*/  ISETP.GE.AND P5, PT, R220, UR6, PT ;  /* 0x00000006dc007c0c */ /* 0x000fc4000bfa6270 */
[C---:B--2---:R-:W-:Y:S01]  /*10140*/  @!P2 LEA R8, P6, R223.reuse, R2, 0x2 ;  /* 0x00000002df08a211 */ /* 0x044fe200078c10ff */
[----:B------:R1:W-:Y:S01]  /*10150*/  @!P1 ST.E.64 desc[UR40][R6.64], R64 ;  /* 0x0000004006009985 */ /* 0x0003e2000c101b28 */
[----:B------:R-:W-:Y:S02]  /*10160*/  ISETP.GE.AND P1, PT, R218, UR6, PT ;  /* 0x00000006da007c0c */ /* 0x000fe4000bf26270 */
        /* <DEDUP_REMOVED lines=8> */
[----:B------:R-:W-:Y:S01]  /*101f0*/  @!P3 ST.E.64 desc[UR40][R4.64], R72 ;  /* 0x000000480400b985 */ /* 0x000fe2000c101b28 */
[----:B--2---:R-:W-:-:S02]  /*10200*/  @!P5 LEA R8, P6, R220, R2, 0x2 ;  /* 0x00000002dc08d211 */ /* 0x004fc400078c10ff */
        /* <DEDUP_REMOVED lines=13> */
[-C--:B0-----:R-:W-:Y:S01]  /*102e0*/  @!P4 LEA R6, P0, R215, R2.reuse, 0x2 ;  /* 0x00000002d706c211 */ /* 0x081fe200078010ff */
[----:B------:R0:W-:Y:S01]  /*102f0*/  @!P1 ST.E.64 desc[UR40][R14.64], R88 ;  /* 0x000000580e009985 */ /* 0x0001e2000c101b28 */
[-C--:B------:R-:W-:Y:S02]  /*10300*/  @!P5 LEA R4, P1, R216, R2.reuse, 0x2 ;  /* 0x00000002d804d211 */ /* 0x080fe400078210ff */
[----:B-1----:R-:W-:Y:S01]  /*10310*/  @!P3 LEA R8, P6, R214, R2, 0x2 ;  /* 0x00000002d608b211 */ /* 0x002fe200078c10ff */
[----:B------:R1:W-:Y:S01]  /*10320*/  @!P2 ST.E.64 desc[UR40][R16.64], R92 ;  /* 0x0000005c1000a985 */ /* 0x0003e2000c101b28 */
[----:B------:R-:W-:Y:S02]  /*10330*/  ISETP.GE.AND P2, PT, R213, UR6, PT ;  /* 0x00000006d5007c0c */ /* 0x000fe4000bf46270 */
[----:B------:R-:W-:-:S02]  /*10340*/  @!P5 LEA.HI.X R5, R216, R3, R160, 0x2, P1 ;  /* 0x00000003d805d211 */ /* 0x000fc400008f14a0 */
[----:B------:R-:W-:Y:S02]  /*10350*/  ISETP.GE.AND P1, PT, R212, UR6, PT ;  /* 0x00000006d4007c0c */ /* 0x000fe4000bf26270 */
[-C--:B------:R-:W-:Y:S01]  /*10360*/  @!P4 LEA.HI.X R7, R215, R3.reuse, R159, 0x2, P0 ;  /* 0x00000003d707c211 */ /* 0x080fe200000f149f */
[----:B------:R3:W-:Y:S01]  /*10370*/  @!P5 ST.E.64 desc[UR40][R4.64], R96 ;  /* 0x000000600400d985 */ /* 0x0007e2000c101b28 */
[----:B------:R-:W-:Y:S02]  /*10380*/  @!P3 LEA.HI.X R9, R214, R3, R158, 0x2, P6 ;  /* 0x00000003d609b211 */ /* 0x000fe400030f149e */
[----:B------:R-:W-:Y:S01]  /*10390*/  ISETP.GE.AND P0, PT, R211, UR6, PT ;  /* 0x00000006d3007c0c */ /* 0x000fe2000bf06270 */
[----:B------:R-:W-:Y:S01]  /*103a0*/  @!P4 ST.E.64 desc[UR40][R6.64], R100 ;  /* 0x000000640600c985 */ /* 0x000fe2000c101b28 */
[----:B------:R-:W-:Y:S02]  /*103b0*/  ISETP.GE.AND P4, PT, R209, UR6, PT ;  /* 0x00000006d1007c0c */ /* 0x000fe4000bf86270 */
[----:B--2---:R-:W-:Y:S01]  /*103c0*/  @!P2 LEA R12, P6, R213, R2, 0x2 ;  /* 0x00000002d50ca211 */ /* 0x004fe200078c10ff */
[----:B------:R-:W-:Y:S01]  /*103d0*/  @!P3 ST.E.64 desc[UR40][R8.64], R104 ;  /* 0x000000680800b985 */ /* 0x000fe2000c101b28 */
[----:B------:R-:W-:-:S02]  /*103e0*/  ISETP.GE.AND P3, PT, R210, UR6, PT ;  /* 0x00000006d2007c0c */ /* 0x000fc4000bf66270 */
[CC--:B0-----:R-:W-:Y:S02]  /*103f0*/  @!P1 LEA R14, P5, R212.reuse, R2.reuse, 0x2 ;  /* 0x00000002d40e9211 */ /* 0x0c1fe400078a10ff */
[-C--:B------:R-:W-:Y:S02]  /*10400*/  @!P2 LEA.HI.X R13, R213, R3.reuse, R157, 0x2, P6 ;  /* 0x00000003d50da211 */ /* 0x080fe400030f149d */
[-C--:B------:R-:W-:Y:S02]  /*10410*/  @!P1 LEA.HI.X R15, R212, R3.reuse, R156, 0x2, P5 ;  /* 0x00000003d40f9211 */ /* 0x080fe400028f149c */
[-C--:B-1----:R-:W-:Y:S01]  /*10420*/  @!P0 LEA R16, P6, R211, R2.reuse, 0x2 ;  /* 0x00000002d3108211 */ /* 0x082fe200078c10ff */
[----:B------:R-:W-:Y:S01]  /*10430*/  @!P2 ST.E.64 desc[UR40][R12.64], R108 ;  /* 0x0000006c0c00a985 */ /* 0x000fe2000c101b28 */
[-C--:B------:R-:W-:Y:S02]  /*10440*/  @!P4 LEA R28, P5, R209, R2.reuse, 0x2 ;  /* 0x00000002d11cc211 */ /* 0x080fe400078a10ff */
[----:B------:R-:W-:Y:S01]  /*10450*/  @!P0 LEA.HI.X R17, R211, R3, R155, 0x2, P6 ;  /* 0x00000003d3118211 */ /* 0x000fe200030f149b */
[----:B------:R0:W-:Y:S01]  /*10460*/  @!P1 ST.E.64 desc[UR40][R14.64], R112 ;  /* 0x000000700e009985 */ /* 0x0001e2000c101b28 */
[----:B------:R-:W-:-:S02]  /*10470*/  @!P3 LEA R24, P1, R210, R2, 0x2 ;  /* 0x00000002d218b211 */ /* 0x000fc400078210ff */
[----:B------:R-:W-:Y:S01]  /*10480*/  ISETP.GE.AND P2, PT, R208, UR6, PT ;  /* 0x00000006d0007c0c */ /* 0x000fe2000bf46270 */
[----:B------:R1:W-:Y:S01]  /*10490*/  @!P0 ST.E.64 desc[UR40][R16.64], R116 ;  /* 0x0000007410008985 */ /* 0x0003e2000c101b28 */
[-C--:B------:R-:W-:Y:S02]  /*104a0*/  @!P3 LEA.HI.X R25, R210, R3.reuse, R154, 0x2, P1 ;  /* 0x00000003d219b211 */ /* 0x080fe400008f149a */
[----:B------:R-:W-:Y:S02]  /*104b0*/  ISETP.GE.AND P1, PT, R207, UR6, PT ;  /* 0x00000006cf007c0c */ /* 0x000fe4000bf26270 */
[----:B------:R-:W-:Y:S01]  /*104c0*/  @!P4 LEA.HI.X R29, R209, R3, R153, 0x2, P5 ;  /* 0x00000003d11dc211 */ /* 0x000fe200028f1499 */
[----:B------:R4:W-:Y:S01]  /*104d0*/  @!P3 ST.E.64 desc[UR40][R24.64], R120 ;  /* 0x000000781800b985 */ /* 0x0009e2000c101b28 */
[----:B------:R-:W-:Y:S02]  /*104e0*/  ISETP.GE.AND P0, PT, R206, UR6, PT ;  /* 0x00000006ce007c0c */ /* 0x000fe4000bf06270 */
[----:B---3--:R-:W-:Y:S01]  /*104f0*/  SHF.R.S32.HI R5, RZ, 0x1f, R206 ;  /* 0x0000001fff057819 */ /* 0x008fe200000114ce */
[----:B------:R4:W-:Y:S01]  /*10500*/  @!P4 ST.E.64 desc[UR40][R28.64], R124 ;  /* 0x0000007c1c00c985 */ /* 0x0009e2000c101b28 */
[----:B------:R-:W-:Y:S01]  /*10510*/  ISETP.GE.AND P4, PT, R21, UR6, PT ;  /* 0x0000000615007c0c */ /* 0x000fe2000bf86270 */
[C---:B0-----:R-:W-:Y:S01]  /*10520*/  VIADD R15, R19.reuse, 0xf0 ;  /* 0x000000f0130f7836 */ /* 0x041fe20000000000 */
[----:B------:R-:W-:Y:S01]  /*10530*/  @!P2 LEA R8, P5, R208, R2, 0x2 ;  /* 0x00000002d008a211 */ /* 0x000fe200078a10ff */
[----:B-1----:R-:W-:Y:S01]  /*10540*/  VIADD R17, R19, 0xf8 ;  /* 0x000000f813117836 */ /* 0x002fe20000000000 */
[----:B------:R-:W-:-:S02]  /*10550*/  SHF.R.S32.HI R13, RZ, 0x1f, R21 ;  /* 0x0000001fff0d7819 */ /* 0x000fc40000011415 */
[-C--:B------:R-:W-:Y:S02]  /*10560*/  @!P1 LEA R6, P6, R207, R2.reuse, 0x2 ;  /* 0x00000002cf069211 */ /* 0x080fe400078c10ff */
[----:B------:R-:W-:Y:S02]  /*10570*/  ISETP.GE.AND P3, PT, R15, UR6, PT ;  /* 0x000000060f007c0c */ /* 0x000fe4000bf66270 */
[-C--:B------:R-:W-:Y:S02]  /*10580*/  @!P2 LEA.HI.X R9, R208, R3.reuse, R237, 0x2, P5 ;  /* 0x00000003d009a211 */ /* 0x080fe400028f14ed */
[----:B------:R-:W-:Y:S02]  /*10590*/  @!P0 LEA R4, P5, R206, R2, 0x2 ;  /* 0x00000002ce048211 */ /* 0x000fe400078a10ff */
[----:B------:R-:W-:Y:S01]  /*105a0*/  @!P1 LEA.HI.X R7, R207, R3, R236, 0x2, P6 ;  /* 0x00000003cf079211 */ /* 0x000fe200030f14ec */
[----:B------:R4:W-:Y:S01]  /*105b0*/  @!P2 ST.E.64 desc[UR40][R8.64], R128 ;  /* 0x000000800800a985 */ /* 0x0009e2000c101b28 */
[----:B------:R-:W-:-:S02]  /*105c0*/  ISETP.GE.AND P6, PT, R17, UR6, PT ;  /* 0x0000000611007c0c */ /* 0x000fc4000bfc6270 */
[-C--:B------:R-:W-:Y:S01]  /*105d0*/  @!P0 LEA.HI.X R5, R206, R3.reuse, R5, 0x2, P5 ;  /* 0x00000003ce058211 */ /* 0x080fe200028f1405 */
[----:B------:R4:W-:Y:S01]  /*105e0*/  @!P1 ST.E.64 desc[UR40][R6.64], R132 ;  /* 0x0000008406009985 */ /* 0x0009e2000c101b28 */
[CC--:B------:R-:W-:Y:S02]  /*105f0*/  @!P4 LEA R12, P5, R21.reuse, R2.reuse, 0x2 ;  /* 0x00000002150cc211 */ /* 0x0c0fe400078a10ff */
[----:B------:R-:W-:Y:S01]  /*10600*/  SHF.R.S32.HI R16, RZ, 0x1f, R15 ;  /* 0x0000001fff107819 */ /* 0x000fe2000001140f */
[----:B------:R4:W-:Y:S01]  /*10610*/  @!P0 ST.E.64 desc[UR40][R4.64], R136 ;  /* 0x0000008804008985 */ /* 0x0009e2000c101b28 */
        /* <DEDUP_REMOVED lines=9> */
.L_x_11287:
[----:B------:R-:W-:Y:S05]  /*106b0*/  BSYNC B1 ;  /* 0x0000000000017941 */ /* 0x000fea0003800000 */
.L_x_11286:
[----:B------:R-:W-:Y:S01]  /*106c0*/  ISETP.GE.AND P0, PT, R11, UR8, PT ;  /* 0x000000080b007c0c */ /* 0x000fe2000bf06270 */
[----:B--2-4-:R0:W2:Y:S04]  /*106d0*/  SHFL.IDX PT, R3, R20, 0x1, 0x1c1f ;  /* 0x003c1f0014037f89 */ /* 0x0140a800000e0000 */
[----:B-1----:R0:W1:Y:S08]  /*106e0*/  SHFL.IDX PT, R2, R0, 0x1, 0x1c1f ;  /* 0x003c1f0000027f89 */ /* 0x00207000000e0000 */
[----:B0-----:R-:W-:Y:S05]  /*106f0*/  @P0 BRA `(.L_x_11285) ;  /* 0x0000001400c00947 */ /* 0x001fea0003800000 */
[----:B------:R-:W-:Y:S01]  /*10700*/  ULDC UR6, c[0x0][0xac8] ;  /* 0x0002b20000067ab9 */ /* 0x000fe20000000800 */
[----:B------:R-:W-:Y:S01]  /*10710*/  VIADD R21, R19, 0xe8 ;  /* 0x000000e813157836 */ /* 0x000fe20000000000 */
[----:B------:R-:W-:Y:S01]  /*10720*/  ISETP.GE.AND P5, PT, R233, UR6, PT ;  /* 0x00000006e9007c0c */ /* 0x000fe2000bfa6270 */
[C---:B------:R-:W-:Y:S01]  /*10730*/  VIADD R11, R19.reuse, 0xf0 ;  /* 0x000000f0130b7836 */ /* 0x040fe20000000000 */
[----:B------:R-:W-:Y:S02]  /*10740*/  ISETP.GE.AND P4, PT, R19, UR6, PT ;  /* 0x0000000613007c0c */ /* 0x000fe4000bf86270 */
[----:B------:R-:W-:Y:S02]  /*10750*/  ISETP.GE.AND P2, PT, R232, UR6, PT ;  /* 0x00000006e8007c0c */ /* 0x000fe4000bf46270 */
[----:B------:R-:W-:Y:S02]  /*10760*/  ISETP.GE.AND P1, PT, R231, UR6, PT ;  /* 0x00000006e7007c0c */ /* 0x000fe4000bf26270 */
[----:B------:R-:W-:-:S02]  /*10770*/  ISETP.GE.AND P0, PT, R230, UR6, PT ;  /* 0x00000006e6007c0c */ /* 0x000fc4000bf06270 */
[----:B------:R-:W-:-:S03]  /*10780*/  SHF.R.S32.HI R0, RZ, 0x1f, R21 ;  /* 0x0000001fff007819 */ /* 0x000fc60000011415 */
[-C--:B-1----:R-:W-:Y:S02]  /*10790*/  @!P5 LEA R6, P3, R233, R2.reuse, 0x2 ;  /* 0x00000002e906d211 */ /* 0x082fe400078610ff */
[----:B--2---:R-:W-:Y:S02]  /*107a0*/  @!P4 IMAD.WIDE R4, R19, 0x4, R2 ;  /* 0x000000041304c825 */ /* 0x004fe400078e0202 */
        /* <DEDUP_REMOVED lines=126> */
.L_x_11276:
        /* <DEDUP_REMOVED lines=27> */
.L_x_11288:
        /* <DEDUP_REMOVED lines=35> */
[----:B------:R-:W-:Y:S02]  /*11370*/  IMAD.IADD R21, R13, 0x1, R21 ;  /* 0x000000010d157824 */ /* 0x000fe400078e0215 */
[----:B------:R-:W-:Y:S02]  /*11380*/  IMAD.MOV R12, RZ, RZ, -R15 ;  /* 0x000000ffff0c7224 */ /* 0x000fe400078e0a0f */
[----:B-1----:R-:W-:Y:S01]  /*11390*/  IMAD.WIDE.U32 R2, R6, R5, RZ ;  /* 0x0000000506027225 */ /* 0x002fe200078e00ff */
[----:B------:R-:W-:Y:S01]  /*113a0*/  IADD3.X R6, R21, R17, R20, P1, P3 ;  /* 0x0000001115067210 */ /* 0x000fe20000fe6414 */
[----:B------:R-:W1:Y:S02]  /*113b0*/  @!P0 LDC R27, c[0x0][0xb54] ;  /* 0x0002d500ff1b8b82 */ /* 0x000e640000000800 */
[----:B------:R-:W-:Y:S01]  /*113c0*/  IMAD R7, R7, R5, RZ ;  /* 0x0000000507077224 */ /* 0x000fe200078e02ff */
[----:B------:R-:W-:Y:S01]  /*113d0*/  IADD3 R2, P0, P1, R15, R4, R2 ;  /* 0x000000040f027210 */ /* 0x000fe2000791e002 */
[----:B------:R-:W-:Y:S01]  /*113e0*/  IMAD R5, R29, R12, R25 ;  /* 0x0000000c1d057224 */ /* 0x000fe200078e0219 */
[----:B------:R-:W-:Y:S01]  /*113f0*/  SHF.R.S32.HI R15, RZ, 0x1f, R15 ;  /* 0x0000001fff0f7819 */ /* 0x000fe2000001140f */
[----:B------:R-:W-:-:S02]  /*11400*/  IMAD.IADD R7, R3, 0x1, R7 ;  /* 0x0000000103077824 */ /* 0x000fc400078e0207 */
[----:B--2---:R-:W-:-:S03]  /*11410*/  IMAD R4, R9, R5, RZ ;  /* 0x0000000509047224 */ /* 0x004fc600078e02ff */
        /* <DEDUP_REMOVED lines=9> */
.L_x_11290:
[----:B------:R-:W-:Y:S05]  /*114b0*/  BSYNC B1 ;  /* 0x0000000000017941 */ /* 0x000fea0003800000 */
.L_x_11289:
[----:B------:R-:W-:Y:S05]  /*114c0*/  @P2 BRA `(.L_x_11285) ;  /* 0x00000008004c2947 */ /* 0x000fea0003800000 */
[----:B------:R-:W1:Y:S01]  /*114d0*/  LDC R13, c[0x0][0xbe8] ;  /* 0x0002fa00ff0d7b82 */ /* 0x000e620000000800 */
[----:B0-----:R-:W-:Y:S01]  /*114e0*/  SHF.R.S32.HI R3, RZ, 0x1f, R28 ;  /* 0x0000001fff037819 */ /* 0x001fe2000001141c */
[----:B------:R-:W-:Y:S01]  /*114f0*/  ULDC.64 UR6, c[0x0][0xaa0] ;  /* 0x0002a80000067ab9 */ /* 0x000fe20000000a00 */
[----:B------:R-:W-:Y:S01]  /*11500*/  BSSY B1, `(.L_x_11291) ;  /* 0x000004d000017945 */ /* 0x000fe20003800000 */
[----:B------:R-:W-:Y:S01]  /*11510*/  IMAD R2, R20, UR6, RZ ;  /* 0x0000000614027c24 */ /* 0x000fe2000f8e02ff */
[----:B------:R-:W-:-:S03]  /*11520*/  LEA.HI R4, R3, R28, RZ, 0x3 ;  /* 0x0000001c03047211 */ /* 0x000fc600078f18ff */
[C---:B------:R-:W-:Y:S01]  /*11530*/  IMAD R5, R11.reuse, UR7, R2 ;  /* 0x000000070b057c24 */ /* 0x040fe2000f8e0202 */
[----:B------:R-:W-:Y:S01]  /*11540*/  LOP3.LUT R9, R4, 0xfffffff8, RZ, 0xc0, !PT ;  /* 0xfffffff804097812 */ /* 0x000fe200078ec0ff */
[----:B------:R-:W-:Y:S01]  /*11550*/  IMAD.WIDE.U32 R2, R11, UR6, RZ ;  /* 0x000000060b027c25 */ /* 0x000fe2000f8e00ff */
[----:B------:R-:W-:Y:S01]  /*11560*/  SHF.R.S32.HI R11, RZ, 0x3, R4 ;  /* 0x00000003ff0b7819 */ /* 0x000fe20000011404 */
[----:B------:R-:W-:Y:S02]  /*11570*/  ULDC.64 UR6, c[0x0][0xae8] ;  /* 0x0002ba0000067ab9 */ /* 0x000fe40000000a00 */
[----:B------:R-:W-:Y:S02]  /*11580*/  IMAD.IADD R28, R28, 0x1, -R9 ;  /* 0x000000011c1c7824 */ /* 0x000fe400078e0a09 */
[----:B------:R-:W-:Y:S02]  /*11590*/  IMAD.IADD R3, R3, 0x1, R5 ;  /* 0x0000000103037824 */ /* 0x000fe400078e0205 */
[----:B------:R-:W-:-:S02]  /*115a0*/  IMAD R4, R28, 0x20, R11 ;  /* 0x000000201c047824 */ /* 0x000fc400078e020b */
[----:B------:R-:W-:Y:S01]  /*115b0*/  IMAD.WIDE.U32 R2, R23, UR6, R2 ;  /* 0x0000000617027c25 */ /* 0x000fe2000f8e0002 */
[----:B-1----:R-:W-:-:S03]  /*115c0*/  ISETP.NE.AND P0, PT, R13, 0x1, PT ;  /* 0x000000010d00780c */ /* 0x002fc60003f05270 */
[----:B------:R-:W-:Y:S02]  /*115d0*/  VIADD R9, R4, UR42 ;  /* 0x0000002a04097c36 */ /* 0x000fe40008000000 */
[----:B------:R-:W-:Y:S01]  /*115e0*/  IMAD R3, R23, UR7, R3 ;  /* 0x0000000717037c24 */ /* 0x000fe2000f8e0203 */
[----:B------:R-:W-:Y:S01]  /*115f0*/  ULDC.64 UR6, c[0x0][0xaf0] ;  /* 0x0002bc0000067ab9 */ /* 0x000fe20000000a00 */
[----:B------:R-:W-:Y:S02]  /*11600*/  IMAD.MOV.U32 R5, RZ, RZ, R9 ;  /* 0x000000ffff057224 */ /* 0x000fe400078e0009 */
[----:B------:R-:W-:-:S04]  /*11610*/  IMAD.WIDE.U32 R2, R205, UR6, R2 ;  /* 0x00000006cd027c25 */ /* 0x000fc8000f8e0002 */
[----:B------:R-:W0:Y:S08]  /*11620*/  @P0 LDC R6, c[0x0][0xbec] ;  /* 0x0002fb00ff060b82 */ /* 0x000e300000000800 */
[----:B------:R-:W1:Y:S01]  /*11630*/  @P0 LDC R7, c[0x0][0xbf0] ;  /* 0x0002fc00ff070b82 */ /* 0x000e620000000800 */
[----:B0-----:R-:W-:-:S04]  /*11640*/  @P0 IMAD.HI.U32 R4, R9, R6, RZ ;  /* 0x0000000609040227 */ /* 0x001fc800078e00ff */
[----:B------:R-:W-:Y:S01]  /*11650*/  IMAD R6, R24, UR6, RZ ;  /* 0x0000000618067c24 */ /* 0x000fe2000f8e02ff */
[----:B-1----:R-:W-:-:S03]  /*11660*/  @P0 SHF.R.U32.HI R5, RZ, R7, R4 ;  /* 0x00000007ff050219 */ /* 0x002fc60000011604 */
        /* <DEDUP_REMOVED lines=10> */
[----:B------:R-:W-:Y:S01]  /*11710*/  ULDC.64 UR6, c[0x0][0xad8] ;  /* 0x0002b60000067ab9 */ /* 0x000fe20000000a00 */
[----:B------:R-:W-:Y:S02]  /*11720*/  VIADD R6, R11, UR42 ;  /* 0x0000002a0b067c36 */ /* 0x000fe40008000000 */
        /* <DEDUP_REMOVED lines=42> */
.L_x_11292:
[----:B------:R-:W-:Y:S05]  /*119d0*/  BSYNC B1 ;  /* 0x0000000000017941 */ /* 0x000fea0003800000 */
.L_x_11291:
        /* <DEDUP_REMOVED lines=21> */
.L_x_11294:
[----:B------:R-:W-:Y:S05]  /*11b30*/  BSYNC B1 ;  /* 0x0000000000017941 */ /* 0x000fea0003800000 */
.L_x_11293:
        /* <DEDUP_REMOVED lines=21> */
.L_x_11296:
[----:B------:R-:W-:Y:S05]  /*11c90*/  BSYNC B1 ;  /* 0x0000000000017941 */ /* 0x000fea0003800000 */
.L_x_11295:
[----:B0-----:R-:W-:Y:S01]  /*11ca0*/  VIADD R0, R6, 0x60 ;  /* 0x0000006006007836 */ /* 0x001fe20000000000 */
[----:B--2-4-:R-:W2:Y:S04]  /*11cb0*/  SHFL.IDX PT, R4, R4, 0x3, 0x181f ;  /* 0x00781f0004047f89 */ /* 0x014ea800000e0000 */
[----:B------:R-:W-:Y:S01]  /*11cc0*/  ISETP.GE.AND P0, PT, R0, R13, PT ;  /* 0x0000000d0000720c */ /* 0x000fe20003f06270 */
[----:B-1-3--:R1:W3:-:S12]  /*11cd0*/  SHFL.IDX PT, R2, R5, 0x3, 0x181f ;  /* 0x00781f0005027f89 */ /* 0x00a2d800000e0000 */
[----:B-1----:R-:W-:Y:S05]  /*11ce0*/  @P0 BRA `(.L_x_11285) ;  /* 0x0000000000440947 */ /* 0x002fea0003800000 */
[----:B------:R-:W-:Y:S02]  /*11cf0*/  ULDC UR6, c[0x0][0xac8] ;  /* 0x0002b20000067ab9 */ /* 0x000fe40000000800 */
[----:B------:R-:W-:Y:S02]  /*11d00*/  ISETP.GE.AND P3, PT, R7, UR6, PT ;  /* 0x0000000607007c0c */ /* 0x000fe4000bf66270 */
[----:B------:R-:W-:Y:S02]  /*11d10*/  ISETP.GE.AND P2, PT, R9, UR6, PT ;  /* 0x0000000609007c0c */ /* 0x000fe4000bf46270 */
[----:B------:R-:W-:Y:S02]  /*11d20*/  ISETP.GE.AND P1, PT, R11, UR6, PT ;  /* 0x000000060b007c0c */ /* 0x000fe4000bf26270 */
[----:B------:R-:W-:-:S07]  /*11d30*/  ISETP.GE.AND P0, PT, R15, UR6, PT ;  /* 0x000000060f007c0c */ /* 0x000fce000bf06270 */
[----:B---3--:R-:W-:-:S04]  /*11d40*/  @!P3 LEA R6, P4, R7, R2, 0x1 ;  /* 0x000000020706b211 */ /* 0x008fc800078808ff */
[----:B--2---:R-:W-:Y:S02]  /*11d50*/  @!P3 LEA.HI.X R7, R7, R4, R12, 0x1, P4 ;  /* 0x000000040707b211 */ /* 0x004fe400020f0c0c */
        /* <DEDUP_REMOVED lines=10> */
.L_x_11285:
[----:B------:R-:W-:Y:S05]  /*11e00*/  BSYNC B0 ;  /* 0x0000000000007941 */ /* 0x000fea0003800000 */
.L_x_11275:
[----:B------:R-:W-:Y:S02]  /*11e10*/  ULDC UR6, c[0x0][0xc3c] ;  /* 0x00030f0000067ab9 */ /* 0x000fe40000000800 */
[----:B------:R-:W-:-:S06]  /*11e20*/  UISETP.GE.AND UP0, UPT, UR5, UR6, UPT ;  /* 0x000000060500728c */ /* 0x000fcc000bf06270 */
[----:B------:R-:W-:-:S13]  /*11e30*/  PLOP3.LUT P0, PT, PT, PT, UP0, 0x80, 0x0 ;  /* 0x000000000000781c */ /* 0x000fda0003f0f008 */
[----:B------:R-:W-:Y:S05]  /*11e40*/  @!P0 BRA `(.L_x_11297) ;  /* 0xfffffef000b48947 */ /* 0x000fea000383ffff */
[----:B------:R-:W-:Y:S05]  /*11e50*/  EXIT ;  /* 0x000000000000794d */ /* 0x000fea0003800000 */
.L_x_11192:
        /* <DEDUP_REMOVED lines=18> */
.L_x_11298:
        /* <DEDUP_REMOVED lines=43> */
.L_x_11302:
        /* <DEDUP_REMOVED lines=39> */
.L_x_11300:
        /* <DEDUP_REMOVED lines=12> */
.L_x_11303:
        /* <DEDUP_REMOVED lines=63> */
.L_x_11304:
        /* <DEDUP_REMOVED lines=61> */
.L_x_11305:
[----:B01----:R-:W-:-:S05]  /*12d20*/  LOP3.LUT R3, RZ, R2, RZ, 0x33, !PT ;  /* 0x00000002ff037212 */ /* 0x003fca00078e33ff */
[----:B------:R-:W-:-:S05]  /*12d30*/  IMAD.IADD R2, R4, 0x1, R3 ;  /* 0x0000000104027824 */ /* 0x000fca00078e0203 */
[----:B------:R1:W-:Y:S01]  /*12d40*/  STL [R1+0x4], R2 ;  /* 0x0000040201007387 */ /* 0x0003e20000100800 */
[----:B------:R-:W-:Y:S05]  /*12d50*/  BRA `(.L_x_11306) ;  /* 0x0000000000107947 */ /* 0x000fea0003800000 */
.L_x_11301:
[----:B------:R-:W-:Y:S01]  /*12d60*/  IMAD.U32 R2, RZ, RZ, UR6 ;  /* 0x00000006ff027e24 */ /* 0x000fe2000f8e00ff */
[----:B------:R0:W-:Y:S04]  /*12d70*/  STL [R1+0x4], RZ ;  /* 0x000004ff01007387 */ /* 0x0001e80000100800 */
[----:B------:R0:W-:Y:S04]  /*12d80*/  STL [R1+0x8], RZ ;  /* 0x000008ff01007387 */ /* 0x0001e80000100800 */
[----:B------:R0:W-:Y:S02]  /*12d90*/  STL [R1], R2 ;  /* 0x0000000201007387 */ /* 0x0001e40000100800 */
.L_x_11306:
        /* <DEDUP_REMOVED lines=10> */
.L_x_11299:
        /* <DEDUP_REMOVED lines=30> */
.L_x_11419:
[----:B--23--:R-:W2:Y:S01]  /*13020*/  LDL R9, [R1+0xc] ;  /* 0x00000c0001097983 */ /* 0x00cea20000100800 */
        /* <DEDUP_REMOVED lines=46> */
.L_x_11308:
        /* <DEDUP_REMOVED lines=16> */
.L_x_11309:
[----:B------:R-:W-:Y:S05]  /*13410*/  @!P1 BRA `(.L_x_11310) ;  /* 0x00000000000c9947 */ /* 0x000fea0003800000 */
[----:B------:R-:W3:Y:S04]  /*13420*/  LDG.E R6, desc[UR40][R2.64] ;  /* 0x0000002802067981 */ /* 0x000ee8000c1e1900 */
[----:B------:R-:W3:Y:S02]  /*13430*/  LDG.E R2, desc[UR40][R2.64+0x4] ;  /* 0x0000042802027981 */ /* 0x000ee4000c1e1900 */
[----:B---3--:R-:W-:-:S07]  /*13440*/  IMAD.IADD R6, R2, 0x1, -R6 ;  /* 0x0000000102067824 */ /* 0x008fce00078e0a06 */
.L_x_11310:
        /* <DEDUP_REMOVED lines=34> */
.L_x_11313:
[----:B------:R-:W-:-:S13]  /*13670*/  ISETP.NE.AND P0, PT, R3, 0x1, PT ;  /* 0x000000010300780c */ /* 0x000fda0003f05270 */
[----:B------:R-:W2:Y:S02]  /*13680*/  @P0 LDC.64 R4, c[0x0][0x9e8] ;  /* 0x00027a00ff040b82 */ /* 0x000ea40000000a00 */
[----:B--2---:R-:W-:-:S05]  /*13690*/  @P0 IMAD.HI.U32 R4, R8, R4, RZ ;  /* 0x0000000408040227 */ /* 0x004fca00078e00ff */
[----:B------:R-:W-:-:S07]  /*136a0*/  @P0 SHF.R.U32.HI R8, RZ, R5, R4 ;  /* 0x00000005ff080219 */ /* 0x000fce0000011604 */
.L_x_11314:
[----:B------:R-:W-:Y:S05]  /*136b0*/  BSYNC B0 ;  /* 0x0000000000007941 */ /* 0x000fea0003800000 */
.L_x_11312:
[----:B------:R-:W-:-:S05]  /*136c0*/  IMAD R8, R8, R3, R3 ;  /* 0x0000000308087224 */ /* 0x000fca00078e0203 */
[----:B------:R-:W-:-:S07]  /*136d0*/  VIMNMX R2, R2, R8, PT ;  /* 0x0000000802027248 */ /* 0x000fce0003fe0100 */
.L_x_11311:
        /* <DEDUP_REMOVED lines=25> */
.L_x_11317:
[----:B------:R-:W-:-:S13]  /*13870*/  ISETP.NE.AND P0, PT, R3, 0x1, PT ;  /* 0x000000010300780c */ /* 0x000fda0003f05270 */
[----:B--2---:R-:W2:Y:S02]  /*13880*/  @P0 LDC.64 R4, c[0x0][0x9e8] ;  /* 0x00027a00ff040b82 */ /* 0x004ea40000000a00 */
[----:B--2---:R-:W-:-:S05]  /*13890*/  @P0 IMAD.HI.U32 R4, R6, R4, RZ ;  /* 0x0000000406040227 */ /* 0x004fca00078e00ff */
[----:B------:R-:W-:-:S07]  /*138a0*/  @P0 SHF.R.U32.HI R6, RZ, R5, R4 ;  /* 0x00000005ff060219 */ /* 0x000fce0000011604 */
.L_x_11318:
[----:B------:R-:W-:Y:S05]  /*138b0*/  BSYNC B0 ;  /* 0x0000000000007941 */ /* 0x000fea0003800000 */
.L_x_11316:
[----:B------:R-:W-:-:S05]  /*138c0*/  IMAD R3, R6, R3, RZ ;  /* 0x0000000306037224 */ /* 0x000fca00078e02ff */
[----:B------:R-:W-:-:S07]  /*138d0*/  VIMNMX R2, R2, R3, !PT ;  /* 0x0000000302027248 */ /* 0x000fce0007fe0100 */
.L_x_11315:
        /* <DEDUP_REMOVED lines=44> */
.L_x_11320:
[----:B------:R-:W-:Y:S05]  /*13ba0*/  BSYNC B0 ;  /* 0x0000000000007941 */ /* 0x000fea0003800000 */
.L_x_11319:
        /* <DEDUP_REMOVED lines=26> */
.L_x_11322:
        /* <DEDUP_REMOVED lines=20> */
.L_x_11325:
[----:B------:R-:W-:Y:S05]  /*13e90*/  BSYNC B6 ;  /* 0x0000000000067941 */ /* 0x000fea0003800000 */
.L_x_11324:
        /* <DEDUP_REMOVED lines=20> */
.L_x_11328:
        /* <DEDUP_REMOVED lines=15> */
.L_x_11327:
[----:B------:R-:W-:Y:S05]  /*140d0*/  BSYNC B6 ;  /* 0x0000000000067941 */ /* 0x000fea0003800000 */
.L_x_11326:
        /* <DEDUP_REMOVED lines=24> */
.L_x_11435:
        /* <DEDUP_REMOVED lines=9> */
.L_x_11438:
        /* <DEDUP_REMOVED lines=24> */
.L_x_11332:
[----:B------:R-:W4:Y:S04]  /*14470*/  LDL R0, [R1+0x10] ;  /* 0x0000100001007983 */ /* 0x000f280000100800 */
[----:B---3--:R-:W3:Y:S01]  /*14480*/  LDL R2, [R1+0x14] ;  /* 0x0000140001027983 */ /* 0x008ee20000100800 */
[----:B----4-:R-:W-:Y:S01]  /*14490*/  IMAD R0, R0, 0x8, R19 ;  /* 0x0000000800007824 */ /* 0x010fe200078e0213 */
[----:B---3--:R-:W-:-:S04]  /*144a0*/  SHF.L.U32 R2, R2, 0x1f, RZ ;  /* 0x0000001f02027819 */ /* 0x008fc800000006ff */
[----:B------:R-:W3:Y:S02]  /*144b0*/  SYNCS.PHASECHK.TRANS64.TRYWAIT P0, [R0+URZ+0x22840], R2 ;  /* 0x02284002000075a7 */ /* 0x000ee4000800017f */
[----:B---3--:R-:W-:Y:S05]  /*144c0*/  @!P0 BRA `(.L_x_11333) ;  /* 0x0000004c00f88947 */ /* 0x008fea0003800000 */
.L_x_11439:
        /* <DEDUP_REMOVED lines=11> */
.L_x_11334:
[----:B-1----:R-:W4:Y:S04]  /*14580*/  LDL R4, [R1+0x10] ;  /* 0x0000100001047983 */ /* 0x002f280000100800 */
[----:B------:R-:W2:Y:S04]  /*14590*/  LDL R3, [R1+0x20] ;  /* 0x0000200001037983 */ /* 0x000ea80000100800 */
[----:B---3--:R-:W3:Y:S01]  /*145a0*/  LDL R2, [R1+0x18] ;  /* 0x0000180001027983 */ /* 0x008ee20000100800 */
[----:B------:R-:W-:Y:S01]  /*145b0*/  R2UR UR9, R0 ;  /* 0x00000000000972ca */ /* 0x000fe200000e0000 */
[----:B------:R-:W-:Y:S01]  /*145c0*/  UIADD3 UR6, UP0, UR38, 0x370, URZ ;  /* 0x0000037026067890 */ /* 0x000fe2000ff1e03f */
[----:B------:R-:W-:Y:S01]  /*145d0*/  R2UR UR12, R17 ;  /* 0x00000000110c72ca */ /* 0x000fe200000e0000 */
[----:B------:R-:W-:Y:S01]  /*145e0*/  UMOV UR5, 0x14f00000 ;  /* 0x14f0000000057882 */ /* 0x000fe20000000000 */
[----:B-----5:R-:W-:Y:S01]  /*145f0*/  R2UR UR13, R16 ;  /* 0x00000000100d72ca */ /* 0x020fe200000e0000 */
[----:B------:R-:W-:Y:S01]  /*14600*/  UIADD3.X UR7, URZ, UR39, URZ, UP0, !UPT ;  /* 0x000000273f077290 */ /* 0x000fe200087fe43f */
[----:B------:R-:W-:Y:S01]  /*14610*/  PLOP3.LUT P0, PT, PT, PT, PT, 0x80, 0x0 ;  /* 0x000000000000781c */ /* 0x000fe20003f0f070 */
[----:B------:R-:W-:Y:S01]  /*14620*/  UMOV UR10, URZ ;  /* 0x0000003f000a7c82 */ /* 0x000fe20008000000 */
[----:B------:R-:W-:-:S05]  /*14630*/  LOP3.LUT R18, R18, 0xfffffffe, RZ, 0xc0, !PT ;  /* 0xfffffffe12127812 */ /* 0x000fca00078ec0ff */
[----:B------:R-:W-:-:S06]  /*14640*/  UIADD3 UR9, UR9, 0x22830, URZ ;  /* 0x0002283009097890 */ /* 0x000fcc000fffe03f */
[----:B------:R-:W-:Y:S01]  /*14650*/  @P0 LOP3.LUT R18, R18, 0x1, RZ, 0xfc, !PT ;  /* 0x0000000112120812 */ /* 0x000fe200078efcff */
[----:B----4-:R-:W-:Y:S01]  /*14660*/  IMAD R0, R4, 0x3000, R19 ;  /* 0x0000300004007824 */ /* 0x010fe200078e0213 */
[----:B--2---:R-:W-:-:S04]  /*14670*/  R2UR UR11, R3 ;  /* 0x00000000030b72ca */ /* 0x004fc800000e0000 */
[----:B------:R-:W-:Y:S02]  /*14680*/  R2UR UR8, R0 ;  /* 0x00000000000872ca */ /* 0x000fe400000e0000 */
[----:B---3--:R-:W-:-:S11]  /*14690*/  R2UR UR4, R2 ;  /* 0x00000000020472ca */ /* 0x008fd600000e0000 */
[----:B------:R-:W-:Y:S02]  /*146a0*/  UIADD3 UR8, UR8, 0x1c400, URZ ;  /* 0x0001c40008087890 */ /* 0x000fe4000fffe03f */
[----:B------:R-:W-:-:S03]  /*146b0*/  UIMAD UR11, UR11, 0x60, UR4 ;  /* 0x000000600b0b78a4 */ /* 0x000fc6000f8e0204 */
[----:B------:R-:W-:-:S06]  /*146c0*/  UMOV UR4, 0x0 ;  /* 0x0000000000047882 */ /* 0x000fcc0000000000 */
[----:B------:R3:W-:Y:S02]  /*146d0*/  UTMALDG.4D [UR8], [UR6], desc[UR4] ;  /* 0x00000408060075b4 */ /* 0x0007e40008019000 */
[----:B---3--:R-:W-:Y:S01]  /*146e0*/  NOP ;  /* 0x0000000000007918 */ /* 0x008fe20000000000 */
.L_x_11330:
        /* <DEDUP_REMOVED lines=31> */
.L_x_11336:
[----:B------:R-:W-:Y:S05]  /*148e0*/  BSYNC B6 ;  /* 0x0000000000067941 */ /* 0x000fea0003800000 */
.L_x_11335:
        /* <DEDUP_REMOVED lines=124> */
[----:B0-----:R-:W0:Y:S03]  /*150b0*/  SHFL.IDX PT, R6, R2, 0x6, 0x181f ;  /* 0x00d81f0002067f89 */ /* 0x001e2600000e0000 */
[----:B-1----:R-:W-:-:S05]  /*150c0*/  @!P1 LEA R5, P2, R9, R5, 0x1 ;  /* 0x0000000509059211 */ /* 0x002fca00078408ff */
[----:B0-----:R-:W-:-:S04]  /*150d0*/  @!P1 IMAD.X R6, RZ, RZ, R6, P2 ;  /* 0x000000ffff069224 */ /* 0x001fc800010e0606 */
[----:B------:R-:W-:Y:S02]  /*150e0*/  @!P1 IMAD.MOV.U32 R7, RZ, RZ, R6 ;  /* 0x000000ffff079224 */ /* 0x000fe400078e0006 */
[----:B------:R-:W-:Y:S02]  /*150f0*/  @!P1 IMAD.MOV.U32 R6, RZ, RZ, R5 ;  /* 0x000000ffff069224 */ /* 0x000fe400078e0005 */
[----:B------:R0:W1:Y:S04]  /*15100*/  SHFL.IDX PT, R5, R2, 0x7, 0x181f ;  /* 0x00f81f0002057f89 */ /* 0x00006800000e0000 */
[----:B------:R0:W-:Y:S02]  /*15110*/  @!P1 LDGSTS.E.BYPASS.LTC128B.128 [R8+0x1b400], desc[UR40][R6.64], !P0 ;  /* 0x1b40000006089fae */ /* 0x0001e4000c101d68 */
.L_x_11456:
[----:B------:R-:W-:-:S05]  /*15120*/  VIADD R3, R3, 0x70 ;  /* 0x0000007003037836 */ /* 0x000fca0000000000 */
[----:B------:R-:W-:-:S13]  /*15130*/  ISETP.GE.AND P1, PT, R3, R4, PT ;  /* 0x000000040300720c */ /* 0x000fda0003f26270 */
[----:B0-----:R-:W-:-:S05]  /*15140*/  @!P1 LEA R2, P2, R9, R0, 0x1 ;  /* 0x0000000009029211 */ /* 0x001fca00078408ff */
[----:B-1----:R-:W-:-:S05]  /*15150*/  @!P1 IMAD.X R3, RZ, RZ, R5, P2 ;  /* 0x000000ffff039224 */ /* 0x002fca00010e0605 */
[----:B------:R-:W-:Y:S01]  /*15160*/  @!PT LDS RZ, [RZ] ;  /* 0x00000000fffff984 */ /* 0x000fe20000000800 */
[----:B------:R-:W-:Y:S01]  /*15170*/  @!PT LDS RZ, [RZ] ;  /* 0x00000000fffff984 */ /* 0x000fe20000000800 */
[----:B------:R-:W-:Y:S01]  /*15180*/  @!PT LDS RZ, [RZ] ;  /* 0x00000000fffff984 */ /* 0x000fe20000000800 */
[----:B------:R0:W-:Y:S01]  /*15190*/  @!P1 LDGSTS.E.BYPASS.LTC128B.128 [R8+0x1bc00], desc[UR40][R2.64], !P0 ;  /* 0x1bc0000002089fae */ /* 0x0001e2000c101d68 */
[----:B------:R-:W-:Y:S01]  /*151a0*/  PLOP3.LUT P0, PT, PT, PT, PT, 0x80, 0x0 ;  /* 0x000000000000781c */ /* 0x000fe20003f0f070 */
[----:B------:R-:W-:-:S12]  /*151b0*/  NOP ;  /* 0x0000000000007918 */ /* 0x000fd80000000000 */
.L_x_11338:
        /* <DEDUP_REMOVED lines=18> */
.L_x_11457:
[----:B------:R-:W-:Y:S05]  /*152e0*/  BSYNC B0 ;  /* 0x0000000000007941 */ /* 0x000fea0003800000 */
.L_x_11339:
[----:B------:R-:W-:Y:S01]  /*152f0*/  LOP3.LUT P0, RZ, R18, 0x1, RZ, 0xc0, !PT ;  /* 0x0000000112ff7812 */ /* 0x000fe2000780c0ff */
[----:B------:R-:W-:-:S12]  /*15300*/  BSSY B0, `(.L_x_11341) ;  /* 0x000005b000007945 */ /* 0x000fd80003800000 */
[----:B------:R-:W-:Y:S05]  /*15310*/  @!P0 BRA `(.L_x_11342) ;  /* 0x0000000400648947 */ /* 0x000fea0003800000 */
[----:B------:R-:W2:Y:S04]  /*15320*/  LDL R2, [R1+0x10] ;  /* 0x0000100001027983 */ /* 0x000ea80000100800 */
[----:B------:R-:W0:Y:S01]  /*15330*/  LDL R4, [R1+0x14] ;  /* 0x0000140001047983 */ /* 0x000e220000100800 */
[----:B------:R-:W-:Y:S01]  /*15340*/  BSSY B1, `(.L_x_11343) ;  /* 0x0000008000017945 */ /* 0x000fe20003800000 */
[----:B------:R-:W1:Y:S02]  /*15350*/  S2R R3, SR_TID.X ;  /* 0x0000000000037919 */ /* 0x000e640000002100 */
[----:B-1----:R-:W-:-:S04]  /*15360*/  LOP3.LUT R3, R3, 0x7f, RZ, 0xc0, !PT ;  /* 0x0000007f03037812 */ /* 0x002fc800078ec0ff */
[----:B------:R-:W-:Y:S01]  /*15370*/  ISETP.NE.AND P1, PT, R3, RZ, PT ;  /* 0x000000ff0300720c */ /* 0x000fe20003f25270 */
[----:B--2---:R-:W-:Y:S01]  /*15380*/  IMAD R2, R2, 0x8, R19 ;  /* 0x0000000802027824 */ /* 0x004fe200078e0213 */
[----:B0-----:R-:W-:-:S04]  /*15390*/  SHF.L.U32 R0, R4, 0x1f, RZ ;  /* 0x0000001f04007819 */ /* 0x001fc800000006ff */
[----:B------:R-:W0:Y:S02]  /*153a0*/  SYNCS.PHASECHK.TRANS64.TRYWAIT P0, [R2+URZ+0x22860], R0 ;  /* 0x02286000020075a7 */ /* 0x000e24000800017f */
[----:B0-----:R-:W-:Y:S05]  /*153b0*/  @!P0 BRA `(.L_x_11344) ;  /* 0x0000004800f88947 */ /* 0x001fea0003800000 */
.L_x_11458:
[----:B------:R-:W-:Y:S05]  /*153c0*/  BSYNC B1 ;  /* 0x0000000000017941 */ /* 0x000fea0003800000 */
.L_x_11343:
        /* <DEDUP_REMOVED lines=9> */
.L_x_11346:
[----:B------:R-:W-:Y:S05]  /*15460*/  BSYNC B1 ;  /* 0x0000000000017941 */ /* 0x000fea0003800000 */
.L_x_11345:
[----:B0-----:R-:W2:Y:S04]  /*15470*/  LDL R0, [R1+0x10] ;  /* 0x0000100001007983 */ /* 0x001ea80000100800 */
[----:B------:R-:W3:Y:S04]  /*15480*/  LDL R4, [R1+0x18] ;  /* 0x0000180001047983 */ /* 0x000ee80000100800 */
        /* <DEDUP_REMOVED lines=9> */
[----:B---3--:R-:W-:Y:S02]  /*15520*/  IMAD R3, R3, 0x60, R4 ;  /* 0x0000006003037824 */ /* 0x008fe400078e0204 */
[----:B------:R-:W-:-:S07]  /*15530*/  VIADD R4, R0, 0x400 ;  /* 0x0000040000047836 */ /* 0x000fce0000000000 */
.L_x_11347:
        /* <DEDUP_REMOVED lines=15> */
.L_x_11348:
        /* <DEDUP_REMOVED lines=15> */
.L_x_11349:
        /* <DEDUP_REMOVED lines=15> */
.L_x_11350:
        /* <DEDUP_REMOVED lines=10> */
.L_x_11342:
[----:B------:R-:W-:Y:S05]  /*158b0*/  BSYNC B0 ;  /* 0x0000000000007941 */ /* 0x000fea0003800000 */
.L_x_11341:
        /* <DEDUP_REMOVED lines=61> */
.L_x_11357:
        /* <DEDUP_REMOVED lines=8> */
.L_x_11459:
[----:B------:R-:W-:Y:S05]  /*15d10*/  BSYNC B3 ;  /* 0x0000000000037941 */ /* 0x000fea0003800000 */
.L_x_11358:
        /* <DEDUP_REMOVED lines=9> */
.L_x_11361:
[----:B------:R-:W-:Y:S05]  /*15db0*/  BSYNC B3 ;  /* 0x0000000000037941 */ /* 0x000fea0003800000 */
.L_x_11360:
        /* <DEDUP_REMOVED lines=13> */
.L_x_11362:
        /* <DEDUP_REMOVED lines=13> */
.L_x_11460:
[----:B------:R-:W-:Y:S05]  /*15f60*/  BSYNC B3 ;  /* 0x0000000000037941 */ /* 0x000fea0003800000 */
.L_x_11363:
        /* <DEDUP_REMOVED lines=11> */
.L_x_11366:
[----:B------:R-:W-:Y:S05]  /*16020*/  BSYNC B3 ;  /* 0x0000000000037941 */ /* 0x000fea0003800000 */
.L_x_11365:
        /* <DEDUP_REMOVED lines=10> */
.L_x_11367:
        /* <DEDUP_REMOVED lines=15> */
.L_x_11368:
        /* <DEDUP_REMOVED lines=15> */
.L_x_11369:
        /* <DEDUP_REMOVED lines=15> */
.L_x_11370:
        /* <DEDUP_REMOVED lines=10> */
.L_x_11356:
[----:B------:R-:W-:Y:S05]  /*16440*/  BSYNC B1 ;  /* 0x0000000000017941 */ /* 0x000fea0003800000 */
.L_x_11355:
[----:B------:R-:W2:Y:S02]  /*16450*/  LDL.LU R5, [R1+0x30] ;  /* 0x0000300001057983 */ /* 0x000ea40000300800 */
[----:B--2---:R-:W-:-:S07]  /*16460*/  VIADD R0, R5, 0xfffffffd ;  /* 0xfffffffd05007836 */ /* 0x004fce0000000000 */
.L_x_11354:
[----:B------:R-:W-:Y:S05]  /*16470*/  BSYNC B2 ;  /* 0x0000000000027941 */ /* 0x000fea0003800000 */
.L_x_11353:
[----:B------:R-:W-:-:S05]  /*16480*/  VIADD R8, R8, 0xfffffffe ;  /* 0xfffffffe08087836 */ /* 0x000fca0000000000 */
[----:B------:R-:W-:-:S13]  /*16490*/  ISETP.NE.AND P0, PT, R8, R4, PT ;  /* 0x000000040800720c */ /* 0x000fda0003f05270 */
[----:B------:R-:W-:Y:S05]  /*164a0*/  @!P0 BRA `(.L_x_11352) ;  /* 0x0000001400008947 */ /* 0x000fea0003800000 */
.L_x_11403:
        /* <DEDUP_REMOVED lines=35> */
.L_x_11373:
        /* <DEDUP_REMOVED lines=8> */
.L_x_11461:
[----:B------:R-:W-:Y:S05]  /*16760*/  BSYNC B2 ;  /* 0x0000000000027941 */ /* 0x000fea0003800000 */
.L_x_11374:
        /* <DEDUP_REMOVED lines=9> */
.L_x_11377:
[----:B------:R-:W-:Y:S05]  /*16800*/  BSYNC B2 ;  /* 0x0000000000027941 */ /* 0x000fea0003800000 */
.L_x_11376:
        /* <DEDUP_REMOVED lines=12> */
.L_x_11378:
        /* <DEDUP_REMOVED lines=13> */
.L_x_11462:
[----:B------:R-:W-:Y:S05]  /*169a0*/  BSYNC B2 ;  /* 0x0000000000027941 */ /* 0x000fea0003800000 */
.L_x_11379:
        /* <DEDUP_REMOVED lines=11> */
.L_x_11382:
[----:B------:R-:W-:Y:S05]  /*16a60*/  BSYNC B2 ;  /* 0x0000000000027941 */ /* 0x000fea0003800000 */
.L_x_11381:
        /* <DEDUP_REMOVED lines=9> */
.L_x_11383:
        /* <DEDUP_REMOVED lines=15> */
.L_x_11384:
        /* <DEDUP_REMOVED lines=15> */
.L_x_11385:
        /* <DEDUP_REMOVED lines=15> */
.L_x_11386:
        /* <DEDUP_REMOVED lines=10> */
.L_x_11372:
[----:B------:R-:W-:Y:S05]  /*16e70*/  BSYNC B1 ;  /* 0x0000000000017941 */ /* 0x000fea0003800000 */
.L_x_11371:
        /* <DEDUP_REMOVED lines=35> */
.L_x_11389:
        /* <DEDUP_REMOVED lines=8> */
.L_x_11463:
[----:B------:R-:W-:Y:S05]  /*17130*/  BSYNC B2 ;  /* 0x0000000000027941 */ /* 0x000fea0003800000 */
.L_x_11390:
        /* <DEDUP_REMOVED lines=9> */
.L_x_11393:
[----:B------:R-:W-:Y:S05]  /*171d0*/  BSYNC B2 ;  /* 0x0000000000027941 */ /* 0x000fea0003800000 */
.L_x_11392:
        /* <DEDUP_REMOVED lines=13> */
.L_x_11394:
        /* <DEDUP_REMOVED lines=13> */
.L_x_11464:
[----:B------:R-:W-:Y:S05]  /*17380*/  BSYNC B2 ;  /* 0x0000000000027941 */ /* 0x000fea0003800000 */
.L_x_11395:
        /* <DEDUP_REMOVED lines=11> */
.L_x_11398:
[----:B------:R-:W-:Y:S05]  /*17440*/  BSYNC B2 ;  /* 0x0000000000027941 */ /* 0x000fea0003800000 */
.L_x_11397:
        /* <DEDUP_REMOVED lines=10> */
.L_x_11399:
        /* <DEDUP_REMOVED lines=15> */
.L_x_11400:
        /* <DEDUP_REMOVED lines=15> */
.L_x_11401:
        /* <DEDUP_REMOVED lines=15> */
.L_x_11402:
        /* <DEDUP_REMOVED lines=10> */
.L_x_11388:
[----:B------:R-:W-:Y:S05]  /*17860*/  BSYNC B1 ;  /* 0x0000000000017941 */ /* 0x000fea0003800000 */
.L_x_11387:
[----:B------:R-:W2:Y:S01]  /*17870*/  LDL R5, [R1+0x1c] ;  /* 0x00001c0001057983 */ /* 0x000ea20000100800 */
[----:B------:R-:W-:Y:S01]  /*17880*/  VIADD R0, R0, 0xfffffffe ;  /* 0xfffffffe00007836 */ /* 0x000fe20000000000 */
[----:B--2---:R-:W-:-:S13]  /*17890*/  ISETP.GT.AND P0, PT, R6, R5, PT ;  /* 0x000000050600720c */ /* 0x004fda0003f04270 */
[----:B------:R-:W-:Y:S05]  /*178a0*/  @P0 BRA `(.L_x_11403) ;  /* 0xffffffec00000947 */ /* 0x000fea000383ffff */
.L_x_11352:
[----:B------:R-:W-:Y:S05]  /*178b0*/  BSYNC B0 ;  /* 0x0000000000007941 */ /* 0x000fea0003800000 */
.L_x_11351:
        /* <DEDUP_REMOVED lines=25> */
.L_x_11405:
[----:B------:R-:W-:Y:S05]  /*17a50*/  BSYNC B0 ;  /* 0x0000000000007941 */ /* 0x000fea0003800000 */
.L_x_11404:
[----:B------:R-:W-:-:S05]  /*17a60*/  SEL R0, R0, RZ, P0 ;  /* 0x000000ff00007207 */ /* 0x000fca0000000000 */
[----:B------:R3:W-:Y:S02]  /*17a70*/  STL [R1+0x10], R0 ;  /* 0x0000100001007387 */ /* 0x0007e40000100800 */
.L_x_11323:
[----:B------:R-:W-:Y:S05]  /*17a80*/  BSYNC B7 ;  /* 0x0000000000077941 */ /* 0x000fea0003800000 */
.L_x_11321:
        /* <DEDUP_REMOVED lines=13> */
.L_x_11406:
        /* <DEDUP_REMOVED lines=8> */
[----:B0-2---:R-:W-:Y:S02]  /*17be0*/  IMAD.MOV.U32 R10, RZ, RZ, R3 ;  /* 0x000000ffff0a7224 */ /* 0x005fe400078e0003 */
        /* <DEDUP_REMOVED lines=37> */
.L_x_11474:
[----:B------:R-:W-:Y:S02]  /*17e40*/  ULDC UR4, c[0x0][0xc38] ;  /* 0x00030e0000047ab9 */ /* 0x000fe40000000800 */
[----:B------:R-:W-:-:S04]  /*17e50*/  IMAD.U32 R7, RZ, RZ, UR4 ;  /* 0x00000004ff077e24 */ /* 0x000fc8000f8e00ff */
[----:B-1----:R-:W-:-:S04]  /*17e60*/  IMAD R10, R14, R7, RZ ;  /* 0x000000070e0a7224 */ /* 0x002fc800078e02ff */
[----:B------:R-:W-:-:S05]  /*17e70*/  IMAD.IADD R4, R9, 0x1, R10 ;  /* 0x0000000109047824 */ /* 0x000fca00078e020a */
[----:B------:R-:W-:-:S13]  /*17e80*/  ISETP.GT.AND P6, PT, R4, R0, PT ;  /* 0x000000000400720c */ /* 0x000fda0003fc4270 */
[----:B------:R-:W-:Y:S05]  /*17e90*/  @P6 BRA `(.L_x_11409) ;  /* 0x0000000000ac6947 */ /* 0x000fea0003800000 */
.L_x_11412:
        /* <DEDUP_REMOVED lines=37> */
.L_x_11482:
[----:B------:R-:W-:Y:S02]  /*180f0*/  ULDC UR4, c[0x0][0xc38] ;  /* 0x00030e0000047ab9 */ /* 0x000fe40000000800 */
[----:B------:R-:W-:-:S04]  /*18100*/  IMAD.U32 R7, RZ, RZ, UR4 ;  /* 0x00000004ff077e24 */ /* 0x000fc8000f8e00ff */
[----:B-1----:R-:W-:-:S04]  /*18110*/  IMAD R10, R14, R7, RZ ;  /* 0x000000070e0a7224 */ /* 0x002fc800078e02ff */
[----:B------:R-:W-:-:S05]  /*18120*/  IMAD.IADD R4, R10, 0x1, R4 ;  /* 0x000000010a047824 */ /* 0x000fca00078e0204 */
[----:B------:R-:W-:-:S13]  /*18130*/  ISETP.GT.AND P6, PT, R4, R0, PT ;  /* 0x000000000400720c */ /* 0x000fda0003fc4270 */
[----:B------:R-:W-:Y:S05]  /*18140*/  @!P6 BRA `(.L_x_11412) ;  /* 0xfffffffc0054e947 */ /* 0x000fea000383ffff */
.L_x_11409:
        /* <DEDUP_REMOVED lines=12> */
.L_x_11487:
[----:B------:R-:W-:-:S13]  /*18210*/  ISETP.NE.AND P0, PT, R3, RZ, PT ;  /* 0x000000ff0300720c */ /* 0x000fda0003f05270 */
[----:B------:R-:W-:Y:S05]  /*18220*/  @!P0 BRA `(.L_x_11414) ;  /* 0x0000000000108947 */ /* 0x000fea0003800000 */
[----:B------:R-:W-:Y:S01]  /*18230*/  UMOV UR4, 0xffffffff ;  /* 0xffffffff00047882 */ /* 0x000fe20000000000 */
[----:B------:R-:W-:Y:S02]  /*18240*/  VIADD R12, R9, 0xffffffff ;  /* 0xffffffff090c7836 */ /* 0x000fe40000000000 */
[----:B------:R-:W-:Y:S05]  /*18250*/  BRA.DIV UR4, `(.L_x_11415) ;  /* 0x0000002a044c7947 */ /* 0x000fea000b800000 */
[----:B------:R1:W2:Y:S02]  /*18260*/  SHFL.IDX PT, R8, R2, R12, 0x1f ;  /* 0x00001f0c02087589 */ /* 0x0002a400000e0000 */
.L_x_11414:
        /* <DEDUP_REMOVED lines=62> */
.L_x_11416:
        /* <DEDUP_REMOVED lines=50> */
[----:B------:R-:W-:Y:S02]  /*18970*/  ISETP.GE.AND P2, PT, R3, RZ, PT ;  /* 0x000000ff0300720c */ /* 0x000fe40003f46270 */
[----:B------:R-:W-:-:S09]  /*18980*/  IADD3 R3, R8, 0x1000000, R0 ;  /* 0x0100000008037810 */ /* 0x000fd20007ffe000 */
        /* <DEDUP_REMOVED lines=8> */
[----:B------:R-:W-:Y:S02]  /*18a10*/  IMAD R3, R2, R6, R3 ;  /* 0x0000000602037224 */ /* 0x000fe400078e0203 */
[----:B------:R-:W-:-:S03]  /*18a20*/  IMAD.MOV.U32 R0, RZ, RZ, R2 ;  /* 0x000000ffff007224 */ /* 0x000fc600078e0002 */
[----:B------:R0:W-:Y:S04]  /*18a30*/  STL [R1+0x8], R3 ;  /* 0x0000080301007387 */ /* 0x0001e80000100800 */
.L_x_11417:
[----:B0-----:R-:W-:-:S05]  /*18a40*/  LOP3.LUT R3, RZ, R0, RZ, 0x33, !PT ;  /* 0x00000000ff037212 */ /* 0x001fca00078e33ff */
[----:B------:R-:W-:-:S05]  /*18a50*/  IMAD.IADD R0, R4, 0x1, R3 ;  /* 0x0000000104007824 */ /* 0x000fca00078e0203 */
[----:B------:R0:W-:Y:S01]  /*18a60*/  STL [R1+0x4], R0 ;  /* 0x0000040001007387 */ /* 0x0001e20000100800 */
[----:B------:R-:W-:Y:S05]  /*18a70*/  BRA `(.L_x_11418) ;  /* 0x0000000000287947 */ /* 0x000fea0003800000 */
.L_x_11410:
        /* <DEDUP_REMOVED lines=10> */
.L_x_11418:
[----:B--2---:R-:W2:Y:S04]  /*18b20*/  LDL R3, [R1+0x8] ;  /* 0x0000080001037983 */ /* 0x004ea80000100800 */
[----:B-1----:R-:W3:Y:S04]  /*18b30*/  LDL R2, [R1+0xc] ;  /* 0x00000c0001027983 */ /* 0x002ee80000100800 */
[----:B------:R-:W4:Y:S04]  /*18b40*/  LDL R5, [R1+0x4] ;  /* 0x0000040001057983 */ /* 0x000f280000100800 */
[----:B------:R-:W4:Y:S01]  /*18b50*/  LDL R4, [R1] ;  /* 0x0000000001047983 */ /* 0x000f220000100800 */
[----:B0-----:R-:W0:Y:S01]  /*18b60*/  S2R R0, SR_TID.X ;  /* 0x0000000000007919 */ /* 0x001e220000002100 */
        /* <DEDUP_REMOVED lines=11> */
.L_x_11407:
[----:B---34-:R-:W3:Y:S01]  /*18c20*/  LDL R0, [R1+0xc] ;  /* 0x00000c0001007983 */ /* 0x018ee20000100800 */
[----:B------:R-:W-:Y:S02]  /*18c30*/  ULDC UR4, c[0x0][0xc3c] ;  /* 0x00030f0000047ab9 */ /* 0x000fe40000000800 */
[----:B---3--:R-:W-:-:S13]  /*18c40*/  ISETP.GE.AND P0, PT, R0, UR4, PT ;  /* 0x0000000400007c0c */ /* 0x008fda000bf06270 */
[----:B------:R-:W-:Y:S05]  /*18c50*/  @!P0 BRA `(.L_x_11419) ;  /* 0xffffffa000f08947 */ /* 0x000fea000383ffff */
[----:B------:R-:W-:Y:S05]  /*18c60*/  BSYNC B8 ;  /* 0x0000000000087941 */ /* 0x000fea0003800000 */
.L_x_11307:
        /* <DEDUP_REMOVED lines=12> */
.L_x_11490:
[----:B------:R-:W-:Y:S05]  /*18d30*/  BSYNC B0 ;  /* 0x0000000000007941 */ /* 0x000fea0003800000 */
.L_x_11420:
[----:B------:R-:W-:-:S03]  /*18d40*/  UMOV UR4, 0xffffffff ;  /* 0xffffffff00047882 */ /* 0x000fc60000000000 */
[----:B------:R-:W-:Y:S05]  /*18d50*/  BRA.DIV UR4, `(.L_x_11422) ;  /* 0x0000001e04c87947 */ /* 0x000fea000b800000 */
[----:B------:R-:W1:Y:S02]  /*18d60*/  S2R R2, SR_TID.X ;  /* 0x0000000000027919 */ /* 0x000e640000002100 */
[----:B-1----:R-:W-:-:S04]  /*18d70*/  SHF.R.U32.HI R2, RZ, 0x5, R2 ;  /* 0x00000005ff027819 */ /* 0x002fc80000011602 */
[----:B------:R-:W-:-:S05]  /*18d80*/  LOP3.LUT R2, R2, 0x3, RZ, 0xc0, !PT ;  /* 0x0000000302027812 */ /* 0x000fca00078ec0ff */
[----:B------:R1:W2:Y:S02]  /*18d90*/  SHFL.IDX PT, R14, R2, RZ, 0x1f ;  /* 0x00001fff020e7589 */ /* 0x0002a400000e0000 */
.L_x_11493:
[----:B--2---:R-:W-:Y:S01]  /*18da0*/  ISETP.NE.AND P0, PT, R14, RZ, PT ;  /* 0x000000ff0e00720c */ /* 0x004fe20003f05270 */
[----:B------:R-:W-:-:S12]  /*18db0*/  BSSY B0, `(.L_x_11423) ;  /* 0x0000027000007945 */ /* 0x000fd80003800000 */
[----:B------:R-:W-:Y:S05]  /*18dc0*/  @P0 BRA `(.L_x_11424) ;  /* 0x0000000000940947 */ /* 0x000fea0003800000 */
[----:B------:R-:W-:-:S03]  /*18dd0*/  UMOV UR4, 0xffffffff ;  /* 0xffffffff00047882 */ /* 0x000fc60000000000 */
[----:B------:R-:W-:Y:S05]  /*18de0*/  BRA.DIV UR4, `(.L_x_11425) ;  /* 0x0000001e04d87947 */ /* 0x000fea000b800000 */
[----:B------:R-:W-:-:S13]  /*18df0*/  ELECT P6, URZ, PT ;  /* 0x00000000003f782f */ /* 0x000fda00038c0000 */
.L_x_11496:
[----:B------:R-:W-:Y:S05]  /*18e00*/  @!P6 BRA `(.L_x_11424) ;  /* 0x000000000084e947 */ /* 0x000fea0003800000 */
[----:B------:R-:W-:-:S06]  /*18e10*/  ULOP3.LUT UR4, UR36, 0x2, URZ, 0xfc, !UPT ;  /* 0x0000000224047892 */ /* 0x000fcc000f8efc3f */
[----:B-1----:R-:W-:-:S05]  /*18e20*/  IMAD.U32 R2, RZ, RZ, UR4 ;  /* 0x00000004ff027e24 */ /* 0x002fca000f8e00ff */
[----:B------:R-:W-:-:S13]  /*18e30*/  ISETP.NE.AND P2, PT, R2, 0x3, PT ;  /* 0x000000030200780c */ /* 0x000fda0003f45270 */
[----:B------:R-:W-:Y:S05]  /*18e40*/  @!P2 BRA `(.L_x_11426) ;  /* 0x000000000004a947 */ /* 0x000fea0003800000 */
[----:B------:R-:W-:Y:S01]  /*18e50*/  BPT.TRAP 0x1 ;  /* 0x000000040000795c */ /* 0x000fe20000300000 */
.L_x_11426:
        /* <DEDUP_REMOVED lines=14> */
.L_x_11497:
[----:B------:R-:W1:Y:S02]  /*18f40*/  SYNCS.PHASECHK.TRANS64.TRYWAIT P0, [R7+URZ], R2 ;  /* 0x00000002070075a7 */ /* 0x000e64000800017f */
[----:B-1----:R-:W-:Y:S05]  /*18f50*/  @!P0 BRA `(.L_x_11428) ;  /* 0x0000001c00b08947 */ /* 0x002fea0003800000 */
.L_x_11498:
[----:B------:R-:W-:Y:S05]  /*18f60*/  @!P2 BRA `(.L_x_11429) ;  /* 0x000000000004a947 */ /* 0x000fea0003800000 */
[----:B------:R-:W-:Y:S01]  /*18f70*/  BPT.TRAP 0x1 ;  /* 0x000000040000795c */ /* 0x000fe20000300000 */
.L_x_11429:
[----:B------:R-:W2:Y:S01]  /*18f80*/  LDL.LU R4, [R1+0x10] ;  /* 0x0000100001047983 */ /* 0x000ea20000300800 */
[----:B------:R-:W-:-:S04]  /*18f90*/  VIADD R0, R0, 0x22860 ;  /* 0x0002286000007836 */ /* 0x000fc80000000000 */
[----:B--2---:R-:W-:-:S04]  /*18fa0*/  IMAD R4, R4, 0x8, R0 ;  /* 0x0000000804047824 */ /* 0x004fc800078e0200 */
[----:B------:R-:W2:Y:S02]  /*18fb0*/  SYNCS.PHASECHK.TRANS64.TRYWAIT P0, [R4+URZ], R5 ;  /* 0x00000005040075a7 */ /* 0x000ea4000800017f */
[----:B--2---:R-:W-:Y:S05]  /*18fc0*/  @!P0 BRA `(.L_x_11430) ;  /* 0x0000001c00a88947 */ /* 0x004fea0003800000 */
.L_x_11499:
[----:B------:R-:W-:-:S07]  /*18fd0*/  IMAD R3, R3, 0x8, R0 ;  /* 0x0000000803037824 */ /* 0x000fce00078e0200 */
.L_x_11431:
[----:B----4-:R4:W0:Y:S02]  /*18fe0*/  SYNCS.PHASECHK.TRANS64.TRYWAIT P0, [R3+URZ], R2 ;  /* 0x00000002030075a7 */ /* 0x010824000800017f */
[----:B0-----:R-:W-:Y:S05]  /*18ff0*/  @!P0 NANOSLEEP.SYNCS 0x989680 ;  /* 0x009896800000895d */ /* 0x001fea0003900000 */
[----:B------:R-:W0:Y:S02]  /*19000*/  @!P0 SYNCS.PHASECHK.TRANS64 P0, [R3+URZ], R2 ;  /* 0x00000002030085a7 */ /* 0x000e24000800007f */
[----:B0-----:R-:W-:Y:S05]  /*19010*/  @!P0 BRA `(.L_x_11431) ;  /* 0xfffffffc00f08947 */ /* 0x001fea000383ffff */
.L_x_11424:
[----:B------:R-:W-:Y:S05]  /*19020*/  BSYNC B0 ;  /* 0x0000000000007941 */ /* 0x000fea0003800000 */
.L_x_11423:
[----:B------:R-:W-:Y:S05]  /*19030*/  EXIT ;  /* 0x000000000000794d */ /* 0x000fea0003800000 */
.L_x_11206:
[----:B0-----:R0:W1:Y:S02]  /*19040*/  SYNCS.PHASECHK.TRANS64.TRYWAIT P0, [R5+URZ+0x22800], R0 ;  /* 0x02280000050075a7 */ /* 0x001064000800017f */
[----:B-1----:R-:W-:Y:S05]  /*19050*/  @!P0 NANOSLEEP.SYNCS 0x989680 ;  /* 0x009896800000895d */ /* 0x002fea0003900000 */
[----:B------:R-:W1:Y:S02]  /*19060*/  @!P0 SYNCS.PHASECHK.TRANS64 P0, [R5+URZ+0x22800], R0 ;  /* 0x02280000050085a7 */ /* 0x000e64000800007f */
[----:B-1----:R-:W-:Y:S05]  /*19070*/  @!P0 BRA `(.L_x_11206) ;  /* 0xfffffffc00f08947 */ /* 0x002fea000383ffff */
[----:B------:R-:W-:Y:S05]  /*19080*/  BRA `(.L_x_11432) ;  /* 0xfffffe9000e07947 */ /* 0x000fea000383ffff */
.L_x_11210:
[----:B-1----:R-:W-:-:S04]  /*19090*/  IMAD.U32 R3, RZ, RZ, UR21 ;  /* 0x00000015ff037e24 */ /* 0x002fc8000f8e00ff */
[----:B------:R1:W2:Y:S03]  /*190a0*/  SYNCS.PHASECHK.TRANS64.TRYWAIT P1, [R3+URZ+0x22830], R8 ;  /* 0x02283008030075a7 */ /* 0x0002a6000802017f */
[----:B--2---:R-:W-:Y:S05]  /*190b0*/  @!P1 NANOSLEEP.SYNCS 0x989680 ;  /* 0x009896800000995d */ /* 0x004fea0003900000 */
[----:B------:R-:W2:Y:S02]  /*190c0*/  @!P1 SYNCS.PHASECHK.TRANS64 P1, [R3+URZ+0x22830], R8 ;  /* 0x02283008030095a7 */ /* 0x000ea4000802007f */
[----:B--2---:R-:W-:Y:S05]  /*190d0*/  @!P1 BRA `(.L_x_11210) ;  /* 0xfffffffc00ec9947 */ /* 0x004fea000383ffff */
[----:B------:R-:W-:Y:S05]  /*190e0*/  BRA `(.L_x_11209) ;  /* 0xfffffe9400087947 */ /* 0x000fea000383ffff */
.L_x_11222:
[----:B-1----:R-:W-:-:S04]  /*190f0*/  IMAD.U32 R9, RZ, RZ, UR21 ;  /* 0x00000015ff097e24 */ /* 0x002fc8000f8e00ff */
[----:B------:R1:W2:Y:S03]  /*19100*/  SYNCS.PHASECHK.TRANS64.TRYWAIT P2, [R9+URZ+0x22850], R8 ;  /* 0x02285008090075a7 */ /* 0x0002a6000804017f */
[----:B--2---:R-:W-:Y:S05]  /*19110*/  @!P2 NANOSLEEP.SYNCS 0x989680 ;  /* 0x009896800000a95d */ /* 0x004fea0003900000 */
[----:B------:R-:W2:Y:S02]  /*19120*/  @!P2 SYNCS.PHASECHK.TRANS64 P2, [R9+URZ+0x22850], R8 ;  /* 0x022850080900a5a7 */ /* 0x000ea4000804007f */
[----:B--2---:R-:W-:Y:S05]  /*19130*/  @!P2 BRA `(.L_x_11222) ;  /* 0xfffffffc00eca947 */ /* 0x004fea000383ffff */
[----:B------:R-:W-:Y:S05]  /*19140*/  BRA `(.L_x_11221) ;  /* 0xfffffeb400c07947 */ /* 0x000fea000383ffff */
.L_x_11230:
[----:B-1----:R-:W-:-:S04]  /*19150*/  IMAD.U32 R4, RZ, RZ, UR30 ;  /* 0x0000001eff047e24 */ /* 0x002fc8000f8e00ff */
[----:B------:R1:W2:Y:S03]  /*19160*/  SYNCS.PHASECHK.TRANS64.TRYWAIT P2, [R4+URZ+0x22830], R7 ;  /* 0x02283007040075a7 */ /* 0x0002a6000804017f */
[----:B--2---:R-:W-:Y:S05]  /*19170*/  @!P2 NANOSLEEP.SYNCS 0x989680 ;  /* 0x009896800000a95d */ /* 0x004fea0003900000 */
[----:B------:R-:W2:Y:S02]  /*19180*/  @!P2 SYNCS.PHASECHK.TRANS64 P2, [R4+URZ+0x22830], R7 ;  /* 0x022830070400a5a7 */ /* 0x000ea4000804007f */
[----:B--2---:R-:W-:Y:S05]  /*19190*/  @!P2 BRA `(.L_x_11230) ;  /* 0xfffffffc00eca947 */ /* 0x004fea000383ffff */
[----:B------:R-:W-:Y:S05]  /*191a0*/  BRA `(.L_x_11229) ;  /* 0xfffffebc004c7947 */ /* 0x000fea000383ffff */
.L_x_11242:
[----:B--2---:R2:W3:Y:S02]  /*191b0*/  SYNCS.PHASECHK.TRANS64.TRYWAIT P2, [R10+URZ+0x22850], R7 ;  /* 0x022850070a0075a7 */ /* 0x0044e4000804017f */
[----:B---3--:R-:W-:Y:S05]  /*191c0*/  @!P2 NANOSLEEP.SYNCS 0x989680 ;  /* 0x009896800000a95d */ /* 0x008fea0003900000 */
[----:B------:R-:W3:Y:S02]  /*191d0*/  @!P2 SYNCS.PHASECHK.TRANS64 P2, [R10+URZ+0x22850], R7 ;  /* 0x022850070a00a5a7 */ /* 0x000ee4000804007f */
[----:B---3--:R-:W-:Y:S05]  /*191e0*/  @!P2 BRA `(.L_x_11242) ;  /* 0xfffffffc00f0a947 */ /* 0x008fea000383ffff */
[----:B------:R-:W-:Y:S05]  /*191f0*/  BRA `(.L_x_11241) ;  /* 0xfffffee800287947 */ /* 0x000fea000383ffff */
.L_x_11251:
[----:B-1----:R-:W-:-:S04]  /*19200*/  IMAD.U32 R0, RZ, RZ, UR22 ;  /* 0x00000016ff007e24 */ /* 0x002fc8000f8e00ff */
[----:B------:R1:W3:Y:S03]  /*19210*/  SYNCS.PHASECHK.TRANS64.TRYWAIT P3, [R0+URZ+0x22830], R5 ;  /* 0x02283005000075a7 */ /* 0x0002e6000806017f */
[----:B---3--:R-:W-:Y:S05]  /*19220*/  @!P3 NANOSLEEP.SYNCS 0x989680 ;  /* 0x009896800000b95d */ /* 0x008fea0003900000 */
[----:B------:R-:W3:Y:S02]  /*19230*/  @!P3 SYNCS.PHASECHK.TRANS64 P3, [R0+URZ+0x22830], R5 ;  /* 0x022830050000b5a7 */ /* 0x000ee4000806007f */
[----:B---3--:R-:W-:Y:S05]  /*19240*/  @!P3 BRA `(.L_x_11251) ;  /* 0xfffffffc00ecb947 */ /* 0x008fea000383ffff */
[----:B------:R-:W-:Y:S05]  /*19250*/  BRA `(.L_x_11250) ;  /* 0xfffffeec00e07947 */ /* 0x000fea000383ffff */
.L_x_11255:
[----:B--2---:R2:W3:Y:S02]  /*19260*/  SYNCS.PHASECHK.TRANS64.TRYWAIT P3, [R10+URZ+0x22850], R5 ;  /* 0x022850050a0075a7 */ /* 0x0044e4000806017f */
[----:B---3--:R-:W-:Y:S05]  /*19270*/  @!P3 NANOSLEEP.SYNCS 0x989680 ;  /* 0x009896800000b95d */ /* 0x008fea0003900000 */
[----:B------:R-:W3:Y:S02]  /*19280*/  @!P3 SYNCS.PHASECHK.TRANS64 P3, [R10+URZ+0x22850], R5 ;  /* 0x022850050a00b5a7 */ /* 0x000ee4000806007f */
[----:B---3--:R-:W-:Y:S05]  /*19290*/  @!P3 BRA `(.L_x_11255) ;  /* 0xfffffffc00f0b947 */ /* 0x008fea000383ffff */
[----:B------:R-:W-:Y:S05]  /*192a0*/  BRA `(.L_x_11254) ;  /* 0xffffff0800047947 */ /* 0x000fea000383ffff */
.L_x_11261:
[----:B-1----:R-:W-:-:S04]  /*192b0*/  IMAD.U32 R7, RZ, RZ, UR21 ;  /* 0x00000015ff077e24 */ /* 0x002fc8000f8e00ff */
[----:B------:R1:W2:Y:S03]  /*192c0*/  SYNCS.PHASECHK.TRANS64.TRYWAIT P2, [R7+URZ+0x22830], R8 ;  /* 0x02283008070075a7 */ /* 0x0002a6000804017f */
[----:B--2---:R-:W-:Y:S05]  /*192d0*/  @!P2 NANOSLEEP.SYNCS 0x989680 ;  /* 0x009896800000a95d */ /* 0x004fea0003900000 */
[----:B------:R-:W2:Y:S02]  /*192e0*/  @!P2 SYNCS.PHASECHK.TRANS64 P2, [R7+URZ+0x22830], R8 ;  /* 0x022830080700a5a7 */ /* 0x000ea4000804007f */
[----:B--2---:R-:W-:Y:S05]  /*192f0*/  @!P2 BRA `(.L_x_11261) ;  /* 0xfffffffc00eca947 */ /* 0x004fea000383ffff */
[----:B------:R-:W-:Y:S05]  /*19300*/  BRA `(.L_x_11260) ;  /* 0xffffff0c00147947 */ /* 0x000fea000383ffff */
.L_x_11273:
[----:B--2---:R2:W3:Y:S02]  /*19310*/  SYNCS.PHASECHK.TRANS64.TRYWAIT P2, [R9+URZ+0x22850], R8 ;  /* 0x02285008090075a7 */ /* 0x0044e4000804017f */
[----:B---3--:R-:W-:Y:S05]  /*19320*/  @!P2 NANOSLEEP.SYNCS 0x989680 ;  /* 0x009896800000a95d */ /* 0x008fea0003900000 */
[----:B------:R-:W3:Y:S02]  /*19330*/  @!P2 SYNCS.PHASECHK.TRANS64 P2, [R9+URZ+0x22850], R8 ;  /* 0x022850080900a5a7 */ /* 0x000ee4000804007f */
[----:B---3--:R-:W-:Y:S05]  /*19340*/  @!P2 BRA `(.L_x_11273) ;  /* 0xfffffffc00f0a947 */ /* 0x008fea000383ffff */
[----:B------:R-:W-:Y:S05]  /*19350*/  BRA `(.L_x_11272) ;  /* 0xffffff3400e87947 */ /* 0x000fea000383ffff */
.L_x_11329:
        /* <DEDUP_REMOVED lines=11> */
.L_x_11434:
[----:B------:R-:W-:Y:S05]  /*19410*/  BSYNC B0 ;  /* 0x0000000000007941 */ /* 0x000fea0003800000 */
.L_x_11433:
[----:B------:R-:W-:Y:S05]  /*19420*/  BRA `(.L_x_11435) ;  /* 0xffffffac008c7947 */ /* 0x000fea000383ffff */
.L_x_11331:
[----:B------:R-:W-:Y:S01]  /*19430*/  BSSY B0, `(.L_x_11436) ;  /* 0x0000006000007945 */ /* 0x000fe20003800000 */
[----:B------:R-:W-:-:S07]  /*19440*/  IMAD.MOV.U32 R15, RZ, RZ, -0x1 ;  /* 0xffffffffff0f7424 */ /* 0x000fce00078e00ff */
[----:B012---:R-:W-:Y:S05]  /*19450*/  WARPSYNC.COLLECTIVE R15, `(.L_x_11437) ;  /* 0x000000000f0c7348 */ /* 0x007fea0003c00000 */
[----:B------:R-:W-:Y:S02]  /*19460*/  ELECT P6, UR62, PT ;  /* 0x00000000003e782f */ /* 0x000fe400038c0000 */
[----:B------:R-:W-:Y:S01]  /*19470*/  MOV R14, UR62 ;  /* 0x0000003e000e7c02 */ /* 0x000fe20008000f00 */
[----:B012---:R-:W-:Y:S10]  /*19480*/  ENDCOLLECTIVE ;  /* 0x000000000000791b */ /* 0x007ff40003800000 */
.L_x_11437:
[----:B------:R-:W-:Y:S05]  /*19490*/  BSYNC B0 ;  /* 0x0000000000007941 */ /* 0x000fea0003800000 */
.L_x_11436:
[----:B------:R-:W-:Y:S05]  /*194a0*/  BRA `(.L_x_11438) ;  /* 0xffffffac00907947 */ /* 0x000fea000383ffff */
.L_x_11333:
[----:B---3--:R3:W4:Y:S02]  /*194b0*/  SYNCS.PHASECHK.TRANS64.TRYWAIT P0, [R0+URZ+0x22840], R2 ;  /* 0x02284002000075a7 */ /* 0x008724000800017f */
[----:B----4-:R-:W-:Y:S05]  /*194c0*/  @!P0 NANOSLEEP.SYNCS 0x989680 ;  /* 0x009896800000895d */ /* 0x010fea0003900000 */
[----:B------:R-:W4:Y:S02]  /*194d0*/  @!P0 SYNCS.PHASECHK.TRANS64 P0, [R0+URZ+0x22840], R2 ;  /* 0x02284002000085a7 */ /* 0x000f24000800007f */
[----:B----4-:R-:W-:Y:S05]  /*194e0*/  @!P0 BRA `(.L_x_11333) ;  /* 0xfffffffc00f08947 */ /* 0x010fea000383ffff */
[----:B------:R-:W-:Y:S05]  /*194f0*/  BRA `(.L_x_11439) ;  /* 0xffffffac00f47947 */ /* 0x000fea000383ffff */
.L_x_11337:
        /* <DEDUP_REMOVED lines=13> */
.L_x_11440:
[----:B------:R-:W-:Y:S02]  /*195d0*/  IMAD.MOV.U32 R13, RZ, RZ, R0 ;  /* 0x000000ffff0d7224 */ /* 0x000fe400078e0000 */
[----:B------:R-:W-:-:S07]  /*195e0*/  IMAD.MOV.U32 R6, RZ, RZ, R14 ;  /* 0x000000ffff067224 */ /* 0x000fce00078e000e */
[----:B------:R-:W-:Y:S05]  /*195f0*/  WARPSYNC.COLLECTIVE R15, `(.L_x_11441) ;  /* 0x000000000f087348 */ /* 0x000fea0003c00000 */
[----:B------:R0:W1:Y:S02]  /*19600*/  SHFL.IDX P6, R14, R13, R12, R11 ;  /* 0x0000000c0d0e7389 */ /* 0x00006400000c000b */
[----:B01----:R-:W-:Y:S01]  /*19610*/  ENDCOLLECTIVE ;  /* 0x000000000000791b */ /* 0x003fe20003800000 */
.L_x_11441:
[----:B------:R-:W-:Y:S02]  /*19620*/  IMAD.MOV.U32 R13, RZ, RZ, R2 ;  /* 0x000000ffff0d7224 */ /* 0x000fe400078e0002 */
[----:B------:R-:W-:Y:S02]  /*19630*/  IMAD.MOV.U32 R12, RZ, RZ, 0x1 ;  /* 0x00000001ff0c7424 */ /* 0x000fe400078e00ff */
[----:B------:R-:W-:-:S07]  /*19640*/  IMAD.MOV.U32 R7, RZ, RZ, R14 ;  /* 0x000000ffff077224 */ /* 0x000fce00078e000e */
[----:B------:R-:W-:Y:S05]  /*19650*/  WARPSYNC.COLLECTIVE R15, `(.L_x_11442) ;  /* 0x000000000f087348 */ /* 0x000fea0003c00000 */
[----:B------:R0:W1:Y:S02]  /*19660*/  SHFL.IDX P6, R14, R13, R12, R11 ;  /* 0x0000000c0d0e7389 */ /* 0x00006400000c000b */
[----:B01----:R-:W-:Y:S01]  /*19670*/  ENDCOLLECTIVE ;  /* 0x000000000000791b */ /* 0x003fe20003800000 */
.L_x_11442:
        /* <DEDUP_REMOVED lines=15> */
.L_x_11443:
[----:B------:R-:W-:Y:S02]  /*19770*/  IMAD.MOV.U32 R13, RZ, RZ, R2 ;  /* 0x000000ffff0d7224 */ /* 0x000fe400078e0002 */
[----:B------:R-:W-:Y:S02]  /*19780*/  IMAD.MOV.U32 R12, RZ, RZ, 0x2 ;  /* 0x00000002ff0c7424 */ /* 0x000fe400078e00ff */
[----:B------:R-:W-:-:S07]  /*19790*/  IMAD.MOV.U32 R5, RZ, RZ, R14 ;  /* 0x000000ffff057224 */ /* 0x000fce00078e000e */
[----:B------:R-:W-:Y:S05]  /*197a0*/  WARPSYNC.COLLECTIVE R15, `(.L_x_11444) ;  /* 0x000000000f087348 */ /* 0x000fea0003c00000 */
[----:B------:R0:W1:Y:S02]  /*197b0*/  SHFL.IDX P6, R14, R13, R12, R11 ;  /* 0x0000000c0d0e7389 */ /* 0x00006400000c000b */
[----:B01----:R-:W-:Y:S01]  /*197c0*/  ENDCOLLECTIVE ;  /* 0x000000000000791b */ /* 0x003fe20003800000 */
.L_x_11444:
        /* <DEDUP_REMOVED lines=15> */
.L_x_11445:
[----:B------:R-:W-:Y:S02]  /*198c0*/  IMAD.MOV.U32 R13, RZ, RZ, R2 ;  /* 0x000000ffff0d7224 */ /* 0x000fe400078e0002 */
[----:B------:R-:W-:Y:S02]  /*198d0*/  IMAD.MOV.U32 R12, RZ, RZ, 0x3 ;  /* 0x00000003ff0c7424 */ /* 0x000fe400078e00ff */
[----:B------:R-:W-:-:S07]  /*198e0*/  IMAD.MOV.U32 R5, RZ, RZ, R14 ;  /* 0x000000ffff057224 */ /* 0x000fce00078e000e */
[----:B------:R-:W-:Y:S05]  /*198f0*/  WARPSYNC.COLLECTIVE R15, `(.L_x_11446) ;  /* 0x000000000f087348 */ /* 0x000fea0003c00000 */
[----:B------:R0:W1:Y:S02]  /*19900*/  SHFL.IDX P6, R14, R13, R12, R11 ;  /* 0x0000000c0d0e7389 */ /* 0x00006400000c000b */
[----:B01----:R-:W-:Y:S01]  /*19910*/  ENDCOLLECTIVE ;  /* 0x000000000000791b */ /* 0x003fe20003800000 */
.L_x_11446:
        /* <DEDUP_REMOVED lines=15> */
.L_x_11447:
[----:B------:R-:W-:Y:S02]  /*19a10*/  IMAD.MOV.U32 R13, RZ, RZ, R2 ;  /* 0x000000ffff0d7224 */ /* 0x000fe400078e0002 */
[----:B------:R-:W-:Y:S02]  /*19a20*/  IMAD.MOV.U32 R12, RZ, RZ, 0x4 ;  /* 0x00000004ff0c7424 */ /* 0x000fe400078e00ff */
[----:B------:R-:W-:-:S07]  /*19a30*/  IMAD.MOV.U32 R5, RZ, RZ, R14 ;  /* 0x000000ffff057224 */ /* 0x000fce00078e000e */
[----:B------:R-:W-:Y:S05]  /*19a40*/  WARPSYNC.COLLECTIVE R15, `(.L_x_11448) ;  /* 0x000000000f087348 */ /* 0x000fea0003c00000 */
[----:B------:R0:W1:Y:S02]  /*19a50*/  SHFL.IDX P6, R14, R13, R12, R11 ;  /* 0x0000000c0d0e7389 */ /* 0x00006400000c000b */
[----:B01----:R-:W-:Y:S01]  /*19a60*/  ENDCOLLECTIVE ;  /* 0x000000000000791b */ /* 0x003fe20003800000 */
.L_x_11448:
        /* <DEDUP_REMOVED lines=15> */
.L_x_11449:
[----:B------:R-:W-:Y:S02]  /*19b60*/  IMAD.MOV.U32 R13, RZ, RZ, R2 ;  /* 0x000000ffff0d7224 */ /* 0x000fe400078e0002 */
[----:B------:R-:W-:Y:S02]  /*19b70*/  IMAD.MOV.U32 R12, RZ, RZ, 0x5 ;  /* 0x00000005ff0c7424 */ /* 0x000fe400078e00ff */
[----:B------:R-:W-:-:S07]  /*19b80*/  IMAD.MOV.U32 R5, RZ, RZ, R14 ;  /* 0x000000ffff057224 */ /* 0x000fce00078e000e */
[----:B------:R-:W-:Y:S05]  /*19b90*/  WARPSYNC.COLLECTIVE R15, `(.L_x_11450) ;  /* 0x000000000f087348 */ /* 0x000fea0003c00000 */
[----:B------:R0:W1:Y:S02]  /*19ba0*/  SHFL.IDX P6, R14, R13, R12, R11 ;  /* 0x0000000c0d0e7389 */ /* 0x00006400000c000b */
[----:B01----:R-:W-:Y:S01]  /*19bb0*/  ENDCOLLECTIVE ;  /* 0x000000000000791b */ /* 0x003fe20003800000 */
.L_x_11450:
        /* <DEDUP_REMOVED lines=15> */
.L_x_11451:
[----:B------:R-:W-:Y:S02]  /*19cb0*/  IMAD.MOV.U32 R13, RZ, RZ, R2 ;  /* 0x000000ffff0d7224 */ /* 0x000fe400078e0002 */
[----:B------:R-:W-:Y:S02]  /*19cc0*/  IMAD.MOV.U32 R12, RZ, RZ, 0x6 ;  /* 0x00000006ff0c7424 */ /* 0x000fe400078e00ff */
[----:B------:R-:W-:-:S07]  /*19cd0*/  IMAD.MOV.U32 R5, RZ, RZ, R14 ;  /* 0x000000ffff057224 */ /* 0x000fce00078e000e */
[----:B------:R-:W-:Y:S05]  /*19ce0*/  WARPSYNC.COLLECTIVE R15, `(.L_x_11452) ;  /* 0x000000000f087348 */ /* 0x000fea0003c00000 */
[----:B------:R0:W1:Y:S02]  /*19cf0*/  SHFL.IDX P6, R14, R13, R12, R11 ;  /* 0x0000000c0d0e7389 */ /* 0x00006400000c000b */
[----:B01----:R-:W-:Y:S01]  /*19d00*/  ENDCOLLECTIVE ;  /* 0x000000000000791b */ /* 0x003fe20003800000 */
.L_x_11452:
        /* <DEDUP_REMOVED lines=13> */
.L_x_11453:
        /* <DEDUP_REMOVED lines=8> */
.L_x_11454:
        /* <DEDUP_REMOVED lines=13> */
.L_x_11455:
[----:B------:R-:W-:Y:S01]  /*19f30*/  IMAD.MOV.U32 R0, RZ, RZ, R14 ;  /* 0x000000ffff007224 */ /* 0x000fe200078e000e */
[----:B------:R-:W-:Y:S06]  /*19f40*/  BRA `(.L_x_11456) ;  /* 0xffffffb000747947 */ /* 0x000fec000383ffff */
.L_x_11340:
[----:B0-----:R0:W1:Y:S02]  /*19f50*/  SYNCS.PHASECHK.TRANS64.TRYWAIT P0, [R19+URZ+0x22820], R0 ;  /* 0x02282000130075a7 */ /* 0x001064000800017f */
[----:B-1----:R-:W-:Y:S05]  /*19f60*/  @!P0 NANOSLEEP.SYNCS 0x989680 ;  /* 0x009896800000895d */ /* 0x002fea0003900000 */
[----:B------:R-:W1:Y:S02]  /*19f70*/  @!P0 SYNCS.PHASECHK.TRANS64 P0, [R19+URZ+0x22820], R0 ;  /* 0x02282000130085a7 */ /* 0x000e64000800007f */
[----:B-1----:R-:W-:Y:S05]  /*19f80*/  @!P0 BRA `(.L_x_11340) ;  /* 0xfffffffc00f08947 */ /* 0x002fea000383ffff */
[----:B------:R-:W-:Y:S05]  /*19f90*/  BRA `(.L_x_11457) ;  /* 0xffffffb000d07947 */ /* 0x000fea000383ffff */
.L_x_11344:
[----:B0-----:R0:W1:Y:S02]  /*19fa0*/  SYNCS.PHASECHK.TRANS64.TRYWAIT P0, [R2+URZ+0x22860], R0 ;  /* 0x02286000020075a7 */ /* 0x001064000800017f */
[----:B-1----:R-:W-:Y:S05]  /*19fb0*/  @!P0 NANOSLEEP.SYNCS 0x989680 ;  /* 0x009896800000895d */ /* 0x002fea0003900000 */
[----:B------:R-:W1:Y:S02]  /*19fc0*/  @!P0 SYNCS.PHASECHK.TRANS64 P0, [R2+URZ+0x22860], R0 ;  /* 0x02286000020085a7 */ /* 0x000e64000800007f */
[----:B-1----:R-:W-:Y:S05]  /*19fd0*/  @!P0 BRA `(.L_x_11344) ;  /* 0xfffffffc00f08947 */ /* 0x002fea000383ffff */
[----:B------:R-:W-:Y:S05]  /*19fe0*/  BRA `(.L_x_11458) ;  /* 0xffffffb000f47947 */ /* 0x000fea000383ffff */
.L_x_11359:
[----:B--2---:R2:W3:Y:S02]  /*19ff0*/  SYNCS.PHASECHK.TRANS64.TRYWAIT P0, [R3+URZ+0x22840], R2 ;  /* 0x02284002030075a7 */ /* 0x0044e4000800017f */
[----:B---3--:R-:W-:Y:S05]  /*1a000*/  @!P0 NANOSLEEP.SYNCS 0x989680 ;  /* 0x009896800000895d */ /* 0x008fea0003900000 */
[----:B------:R-:W3:Y:S02]  /*1a010*/  @!P0 SYNCS.PHASECHK.TRANS64 P0, [R3+URZ+0x22840], R2 ;  /* 0x02284002030085a7 */ /* 0x000ee4000800007f */
[----:B---3--:R-:W-:Y:S05]  /*1a020*/  @!P0 BRA `(.L_x_11359) ;  /* 0xfffffffc00f08947 */ /* 0x008fea000383ffff */
[----:B------:R-:W-:Y:S05]  /*1a030*/  BRA `(.L_x_11459) ;  /* 0xffffffbc00347947 */ /* 0x000fea000383ffff */
.L_x_11364:
[----:B0-----:R0:W1:Y:S02]  /*1a040*/  SYNCS.PHASECHK.TRANS64.TRYWAIT P0, [R3+URZ+0x22860], R2 ;  /* 0x02286002030075a7 */ /* 0x001064000800017f */
[----:B-1----:R-:W-:Y:S05]  /*1a050*/  @!P0 NANOSLEEP.SYNCS 0x989680 ;  /* 0x009896800000895d */ /* 0x002fea0003900000 */
[----:B------:R-:W1:Y:S02]  /*1a060*/  @!P0 SYNCS.PHASECHK.TRANS64 P0, [R3+URZ+0x22860], R2 ;  /* 0x02286002030085a7 */ /* 0x000e64000800007f */
[----:B-1----:R-:W-:Y:S05]  /*1a070*/  @!P0 BRA `(.L_x_11364) ;  /* 0xfffffffc00f08947 */ /* 0x002fea000383ffff */
[----:B------:R-:W-:Y:S05]  /*1a080*/  BRA `(.L_x_11460) ;  /* 0xffffffbc00b47947 */ /* 0x000fea000383ffff */
.L_x_11375:
[----:B-1----:R1:W2:Y:S02]  /*1a090*/  SYNCS.PHASECHK.TRANS64.TRYWAIT P0, [R4+URZ+0x22840], R2 ;  /* 0x02284002040075a7 */ /* 0x0022a4000800017f */
[----:B--2---:R-:W-:Y:S05]  /*1a0a0*/  @!P0 NANOSLEEP.SYNCS 0x989680 ;  /* 0x009896800000895d */ /* 0x004fea0003900000 */
[----:B------:R-:W2:Y:S02]  /*1a0b0*/  @!P0 SYNCS.PHASECHK.TRANS64 P0, [R4+URZ+0x22840], R2 ;  /* 0x02284002040085a7 */ /* 0x000ea4000800007f */
[----:B--2---:R-:W-:Y:S05]  /*1a0c0*/  @!P0 BRA `(.L_x_11375) ;  /* 0xfffffffc00f08947 */ /* 0x004fea000383ffff */
[----:B------:R-:W-:Y:S05]  /*1a0d0*/  BRA `(.L_x_11461) ;  /* 0xffffffc400a07947 */ /* 0x000fea000383ffff */
.L_x_11380:
[----:B0-----:R0:W2:Y:S02]  /*1a0e0*/  SYNCS.PHASECHK.TRANS64.TRYWAIT P0, [R4+URZ+0x22860], R2 ;  /* 0x02286002040075a7 */ /* 0x0010a4000800017f */
[----:B--2---:R-:W-:Y:S05]  /*1a0f0*/  @!P0 NANOSLEEP.SYNCS 0x989680 ;  /* 0x009896800000895d */ /* 0x004fea0003900000 */
[----:B------:R-:W2:Y:S02]  /*1a100*/  @!P0 SYNCS.PHASECHK.TRANS64 P0, [R4+URZ+0x22860], R2 ;  /* 0x02286002040085a7 */ /* 0x000ea4000800007f */
[----:B--2---:R-:W-:Y:S05]  /*1a110*/  @!P0 BRA `(.L_x_11380) ;  /* 0xfffffffc00f08947 */ /* 0x004fea000383ffff */
[----:B------:R-:W-:Y:S05]  /*1a120*/  BRA `(.L_x_11462) ;  /* 0xffffffc8001c7947 */ /* 0x000fea000383ffff */
.L_x_11391:
[----:B-1----:R1:W2:Y:S02]  /*1a130*/  SYNCS.PHASECHK.TRANS64.TRYWAIT P0, [R2+URZ+0x22840], R3 ;  /* 0x02284003020075a7 */ /* 0x0022a4000800017f */
[----:B--2---:R-:W-:Y:S05]  /*1a140*/  @!P0 NANOSLEEP.SYNCS 0x989680 ;  /* 0x009896800000895d */ /* 0x004fea0003900000 */
[----:B------:R-:W2:Y:S02]  /*1a150*/  @!P0 SYNCS.PHASECHK.TRANS64 P0, [R2+URZ+0x22840], R3 ;  /* 0x02284003020085a7 */ /* 0x000ea4000800007f */
[----:B--2---:R-:W-:Y:S05]  /*1a160*/  @!P0 BRA `(.L_x_11391) ;  /* 0xfffffffc00f08947 */ /* 0x004fea000383ffff */
[----:B------:R-:W-:Y:S05]  /*1a170*/  BRA `(.L_x_11463) ;  /* 0xffffffcc00ec7947 */ /* 0x000fea000383ffff */
.L_x_11396:
[----:B--2---:R2:W3:Y:S02]  /*1a180*/  SYNCS.PHASECHK.TRANS64.TRYWAIT P0, [R2+URZ+0x22860], R3 ;  /* 0x02286003020075a7 */ /* 0x0044e4000800017f */
[----:B---3--:R-:W-:Y:S05]  /*1a190*/  @!P0 NANOSLEEP.SYNCS 0x989680 ;  /* 0x009896800000895d */ /* 0x008fea0003900000 */
[----:B------:R-:W3:Y:S02]  /*1a1a0*/  @!P0 SYNCS.PHASECHK.TRANS64 P0, [R2+URZ+0x22860], R3 ;  /* 0x02286003020085a7 */ /* 0x000ee4000800007f */
[----:B---3--:R-:W-:Y:S05]  /*1a1b0*/  @!P0 BRA `(.L_x_11396) ;  /* 0xfffffffc00f08947 */ /* 0x008fea000383ffff */
[----:B------:R-:W-:Y:S05]  /*1a1c0*/  BRA `(.L_x_11464) ;  /* 0xffffffd0006c7947 */ /* 0x000fea000383ffff */
.L_x_11408:
        /* <DEDUP_REMOVED lines=9> */
.L_x_11466:
[----:B------:R-:W-:Y:S05]  /*1a260*/  BSYNC B0 ;  /* 0x0000000000007941 */ /* 0x000fea0003800000 */
.L_x_11465:
        /* <DEDUP_REMOVED lines=9> */
.L_x_11467:
        /* <DEDUP_REMOVED lines=26> */
.L_x_11468:
[----:B------:R-:W-:Y:S01]  /*1a4a0*/  IMAD.MOV.U32 R12, RZ, RZ, 0x2 ;  /* 0x00000002ff0c7424 */ /* 0x000fe200078e00ff */
[----:B------:R-:W-:-:S05]  /*1a4b0*/  SEL R3, R14, RZ, P1 ;  /* 0x000000ff0e037207 */ /* 0x000fca0000800000 */
[----:B------:R-:W-:-:S04]  /*1a4c0*/  IMAD.IADD R2, R2, 0x1, R3 ;  /* 0x0000000102027824 */ /* 0x000fc800078e0203 */
[----:B------:R-:W-:-:S07]  /*1a4d0*/  IMAD.MOV.U32 R13, RZ, RZ, R2 ;  /* 0x000000ffff0d7224 */ /* 0x000fce00078e0002 */
[----:B------:R-:W-:Y:S05]  /*1a4e0*/  WARPSYNC.COLLECTIVE R15, `(.L_x_11469) ;  /* 0x000000000f087348 */ /* 0x000fea0003c00000 */
[----:B------:R0:W1:Y:S02]  /*1a4f0*/  SHFL.UP P6, R14, R13, R12, R11 ;  /* 0x0400000c0d0e7389 */ /* 0x00006400000c000b */
[----:B01----:R-:W-:Y:S01]  /*1a500*/  ENDCOLLECTIVE ;  /* 0x000000000000791b */ /* 0x003fe20003800000 */
.L_x_11469:
[----:B------:R-:W-:Y:S01]  /*1a510*/  IMAD.MOV.U32 R12, RZ, RZ, 0x4 ;  /* 0x00000004ff0c7424 */ /* 0x000fe200078e00ff */
[----:B------:R-:W-:-:S05]  /*1a520*/  SEL R3, R14, RZ, P2 ;  /* 0x000000ff0e037207 */ /* 0x000fca0001000000 */
[----:B------:R-:W-:-:S04]  /*1a530*/  IMAD.IADD R2, R2, 0x1, R3 ;  /* 0x0000000102027824 */ /* 0x000fc800078e0203 */
[----:B------:R-:W-:-:S07]  /*1a540*/  IMAD.MOV.U32 R13, RZ, RZ, R2 ;  /* 0x000000ffff0d7224 */ /* 0x000fce00078e0002 */
[----:B------:R-:W-:Y:S05]  /*1a550*/  WARPSYNC.COLLECTIVE R15, `(.L_x_11470) ;  /* 0x000000000f087348 */ /* 0x000fea0003c00000 */
[----:B------:R0:W1:Y:S02]  /*1a560*/  SHFL.UP P6, R14, R13, R12, R11 ;  /* 0x0400000c0d0e7389 */ /* 0x00006400000c000b */
[----:B01----:R-:W-:Y:S01]  /*1a570*/  ENDCOLLECTIVE ;  /* 0x000000000000791b */ /* 0x003fe20003800000 */
.L_x_11470:
[----:B------:R-:W-:Y:S01]  /*1a580*/  IMAD.MOV.U32 R12, RZ, RZ, 0x8 ;  /* 0x00000008ff0c7424 */ /* 0x000fe200078e00ff */
[----:B------:R-:W-:-:S05]  /*1a590*/  SEL R3, R14, RZ, P3 ;  /* 0x000000ff0e037207 */ /* 0x000fca0001800000 */
[----:B------:R-:W-:-:S04]  /*1a5a0*/  IMAD.IADD R2, R2, 0x1, R3 ;  /* 0x0000000102027824 */ /* 0x000fc800078e0203 */
[----:B------:R-:W-:-:S07]  /*1a5b0*/  IMAD.MOV.U32 R13, RZ, RZ, R2 ;  /* 0x000000ffff0d7224 */ /* 0x000fce00078e0002 */
[----:B------:R-:W-:Y:S05]  /*1a5c0*/  WARPSYNC.COLLECTIVE R15, `(.L_x_11471) ;  /* 0x000000000f087348 */ /* 0x000fea0003c00000 */
[----:B------:R0:W1:Y:S02]  /*1a5d0*/  SHFL.UP P6, R14, R13, R12, R11 ;  /* 0x0400000c0d0e7389 */ /* 0x00006400000c000b */
[----:B01----:R-:W-:Y:S01]  /*1a5e0*/  ENDCOLLECTIVE ;  /* 0x000000000000791b */ /* 0x003fe20003800000 */
.L_x_11471:
[----:B------:R-:W-:Y:S01]  /*1a5f0*/  IMAD.MOV.U32 R12, RZ, RZ, 0x10 ;  /* 0x00000010ff0c7424 */ /* 0x000fe200078e00ff */
[----:B------:R-:W-:-:S05]  /*1a600*/  SEL R3, R14, RZ, P4 ;  /* 0x000000ff0e037207 */ /* 0x000fca0002000000 */
[----:B------:R-:W-:-:S04]  /*1a610*/  IMAD.IADD R2, R2, 0x1, R3 ;  /* 0x0000000102027824 */ /* 0x000fc800078e0203 */
[----:B------:R-:W-:-:S07]  /*1a620*/  IMAD.MOV.U32 R13, RZ, RZ, R2 ;  /* 0x000000ffff0d7224 */ /* 0x000fce00078e0002 */
[----:B------:R-:W-:Y:S05]  /*1a630*/  WARPSYNC.COLLECTIVE R15, `(.L_x_11472) ;  /* 0x000000000f087348 */ /* 0x000fea0003c00000 */
[----:B------:R0:W1:Y:S02]  /*1a640*/  SHFL.UP P6, R14, R13, R12, R11 ;  /* 0x0400000c0d0e7389 */ /* 0x00006400000c000b */
[----:B01----:R-:W-:Y:S01]  /*1a650*/  ENDCOLLECTIVE ;  /* 0x000000000000791b */ /* 0x003fe20003800000 */
.L_x_11472:
        /* <DEDUP_REMOVED lines=8> */
.L_x_11473:
[----:B------:R-:W-:Y:S05]  /*1a6e0*/  BRA `(.L_x_11474) ;  /* 0xffffffd400d47947 */ /* 0x000fea000383ffff */
.L_x_11411:
        /* <DEDUP_REMOVED lines=8> */
.L_x_11476:
[----:B------:R-:W-:Y:S05]  /*1a770*/  BSYNC B0 ;  /* 0x0000000000007941 */ /* 0x000fea0003800000 */
.L_x_11475:
        /* <DEDUP_REMOVED lines=9> */
.L_x_11477:
[----:B------:R-:W-:Y:S01]  /*1a810*/  IMAD.MOV.U32 R12, RZ, RZ, 0x4 ;  /* 0x00000004ff0c7424 */ /* 0x000fe200078e00ff */
[----:B------:R-:W-:-:S05]  /*1a820*/  SEL R3, R14, RZ, P2 ;  /* 0x000000ff0e037207 */ /* 0x000fca0001000000 */
[----:B------:R-:W-:-:S04]  /*1a830*/  IMAD.IADD R2, R2, 0x1, R3 ;  /* 0x0000000102027824 */ /* 0x000fc800078e0203 */
[----:B------:R-:W-:-:S07]  /*1a840*/  IMAD.MOV.U32 R13, RZ, RZ, R2 ;  /* 0x000000ffff0d7224 */ /* 0x000fce00078e0002 */
[----:B------:R-:W-:Y:S05]  /*1a850*/  WARPSYNC.COLLECTIVE R15, `(.L_x_11478) ;  /* 0x000000000f087348 */ /* 0x000fea0003c00000 */
[----:B------:R0:W1:Y:S02]  /*1a860*/  SHFL.UP P6, R14, R13, R12, R11 ;  /* 0x0400000c0d0e7389 */ /* 0x00006400000c000b */
[----:B01----:R-:W-:Y:S01]  /*1a870*/  ENDCOLLECTIVE ;  /* 0x000000000000791b */ /* 0x003fe20003800000 */
.L_x_11478:
[----:B------:R-:W-:Y:S01]  /*1a880*/  IMAD.MOV.U32 R12, RZ, RZ, 0x8 ;  /* 0x00000008ff0c7424 */ /* 0x000fe200078e00ff */
[----:B------:R-:W-:-:S05]  /*1a890*/  SEL R3, R14, RZ, P3 ;  /* 0x000000ff0e037207 */ /* 0x000fca0001800000 */
[----:B------:R-:W-:-:S04]  /*1a8a0*/  IMAD.IADD R2, R2, 0x1, R3 ;  /* 0x0000000102027824 */ /* 0x000fc800078e0203 */
[----:B------:R-:W-:-:S07]  /*1a8b0*/  IMAD.MOV.U32 R13, RZ, RZ, R2 ;  /* 0x000000ffff0d7224 */ /* 0x000fce00078e0002 */
[----:B------:R-:W-:Y:S05]  /*1a8c0*/  WARPSYNC.COLLECTIVE R15, `(.L_x_11479) ;  /* 0x000000000f087348 */ /* 0x000fea0003c00000 */
[----:B------:R0:W1:Y:S02]  /*1a8d0*/  SHFL.UP P6, R14, R13, R12, R11 ;  /* 0x0400000c0d0e7389 */ /* 0x00006400000c000b */
[----:B01----:R-:W-:Y:S01]  /*1a8e0*/  ENDCOLLECTIVE ;  /* 0x000000000000791b */ /* 0x003fe20003800000 */
.L_x_11479:
[----:B------:R-:W-:Y:S01]  /*1a8f0*/  IMAD.MOV.U32 R12, RZ, RZ, 0x10 ;  /* 0x00000010ff0c7424 */ /* 0x000fe200078e00ff */
[----:B------:R-:W-:-:S05]  /*1a900*/  SEL R3, R14, RZ, P4 ;  /* 0x000000ff0e037207 */ /* 0x000fca0002000000 */
[----:B------:R-:W-:-:S04]  /*1a910*/  IMAD.IADD R2, R2, 0x1, R3 ;  /* 0x0000000102027824 */ /* 0x000fc800078e0203 */
[----:B------:R-:W-:-:S07]  /*1a920*/  IMAD.MOV.U32 R13, RZ, RZ, R2 ;  /* 0x000000ffff0d7224 */ /* 0x000fce00078e0002 */
[----:B------:R-:W-:Y:S05]  /*1a930*/  WARPSYNC.COLLECTIVE R15, `(.L_x_11480) ;  /* 0x000000000f087348 */ /* 0x000fea0003c00000 */
[----:B------:R0:W1:Y:S02]  /*1a940*/  SHFL.UP P6, R14, R13, R12, R11 ;  /* 0x0400000c0d0e7389 */ /* 0x00006400000c000b */
[----:B01----:R-:W-:Y:S01]  /*1a950*/  ENDCOLLECTIVE ;  /* 0x000000000000791b */ /* 0x003fe20003800000 */
.L_x_11480:
        /* <DEDUP_REMOVED lines=8> */
.L_x_11481:
[----:B------:R-:W-:Y:S05]  /*1a9e0*/  BRA `(.L_x_11482) ;  /* 0xffffffd400c07947 */ /* 0x000fea000383ffff */
.L_x_11413:
[----:B------:R-:W-:Y:S01]  /*1a9f0*/  BSSY B0, `(.L_x_11483) ;  /* 0x0000006000007945 */ /* 0x000fe20003800000 */
[----:B------:R-:W-:Y:S01]  /*1aa00*/  PLOP3.LUT P6, PT, P6, PT, PT, 0x8, 0x0 ;  /* 0x000000000000781c */ /* 0x000fe200037ce170 */
[----:B------:R-:W-:-:S12]  /*1aa10*/  IMAD.MOV.U32 R15, RZ, RZ, -0x1 ;  /* 0xffffffffff0f7424 */ /* 0x000fd800078e00ff */
[----:B0-----:R-:W-:Y:S05]  /*1aa20*/  WARPSYNC.COLLECTIVE R15, `(.L_x_11484) ;  /* 0x000000000f087348 */ /* 0x001fea0003c00000 */
[----:B------:R-:W-:Y:S01]  /*1aa30*/  VOTE.ANY R14, PT, P6 ;  /* 0x00000000000e7806 */ /* 0x000fe200030e0100 */
[----:B0-----:R-:W-:Y:S06]  /*1aa40*/  ENDCOLLECTIVE ;  /* 0x000000000000791b */ /* 0x001fec0003800000 */
.L_x_11484:
[----:B------:R-:W-:Y:S05]  /*1aa50*/  BSYNC B0 ;  /* 0x0000000000007941 */ /* 0x000fea0003800000 */
.L_x_11483:
        /* <DEDUP_REMOVED lines=10> */
.L_x_11485:
[----:B------:R-:W-:Y:S02]  /*1ab00*/  IMAD.MOV.U32 R13, RZ, RZ, R6 ;  /* 0x000000ffff0d7224 */ /* 0x000fe400078e0006 */
[----:B------:R-:W-:-:S07]  /*1ab10*/  IMAD.MOV.U32 R4, RZ, RZ, R14 ;  /* 0x000000ffff047224 */ /* 0x000fce00078e000e */
[----:B------:R-:W-:Y:S05]  /*1ab20*/  WARPSYNC.COLLECTIVE R15, `(.L_x_11486) ;  /* 0x000000000f087348 */ /* 0x000fea0003c00000 */
[----:B------:R0:W1:Y:S02]  /*1ab30*/  SHFL.IDX P6, R14, R13, R12, R11 ;  /* 0x0000000c0d0e7389 */ /* 0x00006400000c000b */
[----:B01----:R-:W-:Y:S01]  /*1ab40*/  ENDCOLLECTIVE ;  /* 0x000000000000791b */ /* 0x003fe20003800000 */
.L_x_11486:
[----:B------:R-:W-:Y:S02]  /*1ab50*/  IMAD.MOV.U32 R6, RZ, RZ, R14 ;  /* 0x000000ffff067224 */ /* 0x000fe400078e000e */
[----:B------:R-:W-:-:S05]  /*1ab60*/  IMAD.IADD R5, R9, 0x1, R16 ;  /* 0x0000000109057824 */ /* 0x000fca00078e0210 */
[----:B------:R0:W-:Y:S01]  /*1ab70*/  STL [R1+0xc], R5 ;  /* 0x00000c0501007387 */ /* 0x0001e20000100800 */
[----:B------:R-:W-:Y:S05]  /*1ab80*/  BRA `(.L_x_11487) ;  /* 0xffffffd400a07947 */ /* 0x000fea000383ffff */
.L_x_11415:
[----:B------:R-:W-:Y:S01]  /*1ab90*/  BSSY B0, `(.L_x_11488) ;  /* 0x0000007000007945 */ /* 0x000fe20003800000 */
[----:B------:R-:W-:Y:S02]  /*1aba0*/  IMAD.MOV.U32 R13, RZ, RZ, R2 ;  /* 0x000000ffff0d7224 */ /* 0x000fe400078e0002 */
[----:B------:R-:W-:Y:S02]  /*1abb0*/  IMAD.MOV.U32 R11, RZ, RZ, 0x1f ;  /* 0x0000001fff0b7424 */ /* 0x000fe400078e00ff */
[----:B------:R-:W-:-:S07]  /*1abc0*/  IMAD.MOV.U32 R15, RZ, RZ, -0x1 ;  /* 0xffffffffff0f7424 */ /* 0x000fce00078e00ff */
[----:B0--3--:R-:W-:Y:S05]  /*1abd0*/  WARPSYNC.COLLECTIVE R15, `(.L_x_11489) ;  /* 0x000000000f087348 */ /* 0x009fea0003c00000 */
[----:B------:R1:W2:Y:S02]  /*1abe0*/  SHFL.IDX P6, R14, R13, R12, R11 ;  /* 0x0000000c0d0e7389 */ /* 0x0002a400000c000b */
[----:B0123--:R-:W-:Y:S01]  /*1abf0*/  ENDCOLLECTIVE ;  /* 0x000000000000791b */ /* 0x00ffe20003800000 */
.L_x_11489:
[----:B------:R-:W-:Y:S05]  /*1ac00*/  BSYNC B0 ;  /* 0x0000000000007941 */ /* 0x000fea0003800000 */
.L_x_11488:
[----:B------:R-:W-:Y:S01]  /*1ac10*/  IMAD.MOV.U32 R8, RZ, RZ, R14 ;  /* 0x000000ffff087224 */ /* 0x000fe200078e000e */
[----:B------:R-:W-:Y:S06]  /*1ac20*/  BRA `(.L_x_11414) ;  /* 0xffffffd400907947 */ /* 0x000fec000383ffff */
.L_x_11421:
[----:B0-----:R0:W1:Y:S02]  /*1ac30*/  SYNCS.PHASECHK.TRANS64.TRYWAIT P0, [R0+URZ+0x22820], R3 ;  /* 0x02282003000075a7 */ /* 0x001064000800017f */
[----:B-1----:R-:W-:Y:S05]  /*1ac40*/  @!P0 NANOSLEEP.SYNCS 0x989680 ;  /* 0x009896800000895d */ /* 0x002fea0003900000 */
[----:B------:R-:W1:Y:S02]  /*1ac50*/  @!P0 SYNCS.PHASECHK.TRANS64 P0, [R0+URZ+0x22820], R3 ;  /* 0x02282003000085a7 */ /* 0x000e64000800007f */
[----:B-1----:R-:W-:Y:S05]  /*1ac60*/  @!P0 BRA `(.L_x_11421) ;  /* 0xfffffffc00f08947 */ /* 0x002fea000383ffff */
[----:B------:R-:W-:Y:S05]  /*1ac70*/  BRA `(.L_x_11490) ;  /* 0xffffffe0002c7947 */ /* 0x000fea000383ffff */
.L_x_11422:
        /* <DEDUP_REMOVED lines=11> */
.L_x_11492:
[----:B------:R-:W-:Y:S05]  /*1ad30*/  BSYNC B0 ;  /* 0x0000000000007941 */ /* 0x000fea0003800000 */
.L_x_11491:
[----:B------:R-:W-:Y:S05]  /*1ad40*/  BRA `(.L_x_11493) ;  /* 0xffffffe000147947 */ /* 0x000fea000383ffff */
.L_x_11425:
[----:B------:R-:W-:Y:S01]  /*1ad50*/  BSSY B1, `(.L_x_11494) ;  /* 0x0000006000017945 */ /* 0x000fe20003800000 */
[----:B------:R-:W-:-:S07]  /*1ad60*/  IMAD.MOV.U32 R15, RZ, RZ, -0x1 ;  /* 0xffffffffff0f7424 */ /* 0x000fce00078e00ff */
[----:B01-3--:R-:W-:Y:S05]  /*1ad70*/  WARPSYNC.COLLECTIVE R15, `(.L_x_11495) ;  /* 0x000000000f0c7348 */ /* 0x00bfea0003c00000 */
[----:B------:R-:W-:Y:S02]  /*1ad80*/  ELECT P6, UR62, PT ;  /* 0x00000000003e782f */ /* 0x000fe400038c0000 */
[----:B------:R-:W-:Y:S01]  /*1ad90*/  MOV R14, UR62 ;  /* 0x0000003e000e7c02 */ /* 0x000fe20008000f00 */
[----:B01-3--:R-:W-:Y:S10]  /*1ada0*/  ENDCOLLECTIVE ;  /* 0x000000000000791b */ /* 0x00bff40003800000 */
.L_x_11495:
[----:B------:R-:W-:Y:S05]  /*1adb0*/  BSYNC B1 ;  /* 0x0000000000017941 */ /* 0x000fea0003800000 */
.L_x_11494:
[----:B------:R-:W-:Y:S05]  /*1adc0*/  BRA `(.L_x_11496) ;  /* 0xffffffe0000c7947 */ /* 0x000fea000383ffff */
.L_x_11427:
[----:B0-----:R0:W1:Y:S02]  /*1add0*/  SYNCS.PHASECHK.TRANS64.TRYWAIT P0, [R6+URZ], R5 ;  /* 0x00000005060075a7 */ /* 0x001064000800017f */
[----:B-1----:R-:W-:Y:S05]  /*1ade0*/  @!P0 NANOSLEEP.SYNCS 0x989680 ;  /* 0x009896800000895d */ /* 0x002fea0003900000 */
[----:B------:R-:W1:Y:S02]  /*1adf0*/  @!P0 SYNCS.PHASECHK.TRANS64 P0, [R6+URZ], R5 ;  /* 0x00000005060085a7 */ /* 0x000e64000800007f */
[----:B-1----:R-:W-:Y:S05]  /*1ae00*/  @!P0 BRA `(.L_x_11427) ;  /* 0xfffffffc00f08947 */ /* 0x002fea000383ffff */
[----:B------:R-:W-:Y:S05]  /*1ae10*/  BRA `(.L_x_11497) ;  /* 0xffffffe000487947 */ /* 0x000fea000383ffff */
.L_x_11428:
[----:B-1----:R1:W2:Y:S02]  /*1ae20*/  SYNCS.PHASECHK.TRANS64.TRYWAIT P0, [R7+URZ], R2 ;  /* 0x00000002070075a7 */ /* 0x0022a4000800017f */
[----:B--2---:R-:W-:Y:S05]  /*1ae30*/  @!P0 NANOSLEEP.SYNCS 0x989680 ;  /* 0x009896800000895d */ /* 0x004fea0003900000 */
[----:B------:R-:W2:Y:S02]  /*1ae40*/  @!P0 SYNCS.PHASECHK.TRANS64 P0, [R7+URZ], R2 ;  /* 0x00000002070085a7 */ /* 0x000ea4000800007f */
[----:B--2---:R-:W-:Y:S05]  /*1ae50*/  @!P0 BRA `(.L_x_11428) ;  /* 0xfffffffc00f08947 */ /* 0x004fea000383ffff */
[----:B------:R-:W-:Y:S05]  /*1ae60*/  BRA `(.L_x_11498) ;  /* 0xffffffe0003c7947 */ /* 0x000fea000383ffff */
.L_x_11430:
[----:B--2---:R2:W4:Y:S02]  /*1ae70*/  SYNCS.PHASECHK.TRANS64.TRYWAIT P0, [R4+URZ], R5 ;  /* 0x00000005040075a7 */ /* 0x004524000800017f */
[----:B----4-:R-:W-:Y:S05]  /*1ae80*/  @!P0 NANOSLEEP.SYNCS 0x989680 ;  /* 0x009896800000895d */ /* 0x010fea0003900000 */
[----:B------:R-:W4:Y:S02]  /*1ae90*/  @!P0 SYNCS.PHASECHK.TRANS64 P0, [R4+URZ], R5 ;  /* 0x00000005040085a7 */ /* 0x000f24000800007f */
[----:B----4-:R-:W-:Y:S05]  /*1aea0*/  @!P0 BRA `(.L_x_11430) ;  /* 0xfffffffc00f08947 */ /* 0x010fea000383ffff */
[----:B------:R-:W-:Y:S05]  /*1aeb0*/  BRA `(.L_x_11499) ;  /* 0xffffffe000447947 */ /* 0x000fea000383ffff */
.L_x_11500:
        /* <DEDUP_REMOVED lines=12> */
.L_x_15023:


//--------------------- .text._ZN7cutlass13device_kernelIN5flash11enable_sm90INS1_16FlashAttnFwdSm90INS1_25CollectiveMainloopFwdSm90ILi2EN4cute5tupleIJNS5_1CILi1EEES8_S8_EEENS6_IJNS7_ILi128EEENS7_ILi96EEENS7_ILi64EEEEEELi256ENS_6half_tEfNS_4arch4Sm90ELb0ELb1ELb0ELb1ELb0ELb1ELb0ELb1ELb0ELb1ELb1ELb0EEENS1_21CollectiveEpilogueFwdINS6_IJSA_NS7_ILi256EEESB_EEES9_SE_SG_Li256ELb1ELb1ELb1ELb0EEENS1_36VarlenDynamicPersistentTileSchedulerILi128ELi96ELi256ELi128ELb1ELb1ELb1ELb1ELb0ELb1EEEEEEEEEvNT_6ParamsE --------------------------
	.section	.text._ZN7cutlass13device_kernelIN5flash11enable_sm90INS1_16FlashAttnFwdSm90INS1_25CollectiveMainloopFwdSm90ILi2EN4cute5tupleIJNS5_1CILi1EEES8_S8_EEENS6_IJNS7_ILi128EEENS7_ILi96EEENS7_ILi64EEEEEELi256ENS_6half_tEfNS_4arch4Sm90ELb0ELb1ELb0ELb1ELb0ELb1ELb0ELb1ELb0ELb1ELb1ELb0EEENS1_21CollectiveEpilogueFwdINS6_IJSA_NS7_ILi256EEESB_EEES9_SE_SG_Li256ELb1ELb1ELb1ELb0EEENS1_36VarlenDynamicPersistentTileSchedulerILi128ELi96ELi256ELi128ELb1ELb1ELb1ELb1ELb0ELb1EEEEEEEEEvNT_6ParamsE,"ax",@progbits
	.align	128
.text._ZN7cutlass13device_kernelIN5flash11enable_sm90INS1_16FlashAttnFwdSm90INS1_25CollectiveMainloopFwdSm90ILi2EN4cute5tupleIJNS5_1CILi1EEES8_S8_EEENS6_IJNS7_ILi128EEENS7_ILi96EEENS7_ILi64EEEEEELi256ENS_6half_tEfNS_4arch4Sm90ELb0ELb1ELb0ELb1ELb0ELb1ELb0ELb1ELb0ELb1ELb1ELb0EEENS1_21CollectiveEpilogueFwdINS6_IJSA_NS7_ILi256EEESB_EEES9_SE_SG_Li256ELb1ELb1ELb1ELb0EEENS1_36VarlenDynamicPersistentTileSchedulerILi128ELi96ELi256ELi128ELb1ELb1ELb1ELb1ELb0ELb1EEEEEEEEEvNT_6ParamsE:
        .type           _ZN7cutlass13device_kernelIN5flash11enable_sm90INS1_16FlashAttnFwdSm90INS1_25CollectiveMainloopFwdSm90ILi2EN4cute5tupleIJNS5_1CILi1EEES8_S8_EEENS6_IJNS7_ILi128EEENS7_ILi96EEENS7_ILi64EEEEEELi256ENS_6half_tEfNS_4arch4Sm90ELb0ELb1ELb0ELb1ELb0ELb1ELb0ELb1ELb0ELb1ELb1ELb0EEENS1_21CollectiveEpilogueFwdINS6_IJSA_NS7_ILi256EEESB_EEES9_SE_SG_Li256ELb1ELb1ELb1ELb0EEENS1_36VarlenDynamicPersistentTileSchedulerILi128ELi96ELi256ELi128ELb1ELb1ELb1ELb1ELb0ELb1EEEEEEEEEvNT_6ParamsE,@function
        .size           _ZN7cutlass13device_kernelIN5flash11enable_sm90INS1_16FlashAttnFwdSm90INS1_25CollectiveMainloopFwdSm90ILi2EN4cute5tupleIJNS5_1CILi1EEES8_S8_EEENS6_IJNS7_ILi128EEENS7_ILi96EEENS7_ILi64EEEEEELi256ENS_6half_tEfNS_4arch4Sm90ELb0ELb1ELb0ELb1ELb0ELb1ELb0ELb1ELb0ELb1ELb1ELb0EEENS1_21CollectiveEpilogueFwdINS6_IJSA_NS7_ILi256EEESB_EEES9_SE_SG_Li256ELb1ELb1ELb1ELb0EEENS1_36VarlenDynamicPersistentTileSchedulerILi128ELi96ELi256ELi128ELb1ELb1ELb1ELb1ELb0ELb1EEEEEEEEEvNT_6ParamsE,(.L_x_15024 - _ZN7cutlass13device_kernelIN5flash11enable_sm90INS1_16FlashAttnFwdSm90INS1_25CollectiveMainloopFwdSm90ILi2EN4cute5tupleIJNS5_1CILi1EEES8_S8_EEENS6_IJNS7_ILi128EEENS7_ILi96EEENS7_ILi64EEEEEELi256ENS_6half_tEfNS_4arch4Sm90ELb0ELb1ELb0ELb1ELb0ELb1ELb0ELb1ELb0ELb1ELb1ELb0EEENS1_21CollectiveEpilogueFwdINS6_IJSA_NS7_ILi256EEESB_EEES9_SE_SG_Li256ELb1ELb1ELb1ELb0EEENS1_36VarlenDynamicPersistentTileSchedulerILi128ELi96ELi256ELi128ELb1ELb1ELb1ELb1ELb0ELb1EEEEEEEEEvNT_6ParamsE)
        .other          _ZN7cutlass13device_kernelIN5flash11enable_sm90INS1_16FlashAttnFwdSm90INS1_25CollectiveMainloopFwdSm90ILi2EN4cute5tupleIJNS5_1CILi1EEES8_S8_EEENS6_IJNS7_ILi128EEENS7_ILi96EEENS7_ILi64EEEEEELi256ENS_6half_tEfNS_4arch4Sm90ELb0ELb1ELb0ELb1ELb0ELb1ELb0ELb1ELb0ELb1ELb1ELb0EEENS1_21CollectiveEpilogueFwdINS6_IJSA_NS7_ILi256EEESB_EEES9_SE_SG_Li256ELb1ELb1ELb1ELb0EEENS1_36VarlenDynamicPersistentTileSchedulerILi128ELi96ELi256ELi128ELb1ELb1ELb1ELb1ELb0ELb1EEEEEEEEEvNT_6ParamsE,@"STO_CUDA_ENTRY STV_DEFAULT"
_ZN7cutlass13device_kernelIN5flash11enable_sm90INS1_16FlashAttnFwdSm90INS1_25CollectiveMainloopFwdSm90ILi2EN4cute5tupleIJNS5_1CILi1EEES8_S8_EEENS6_IJNS7_ILi128EEENS7_ILi96EEENS7_ILi64EEEEEELi256ENS_6half_tEfNS_4arch4Sm90ELb0ELb1ELb0ELb1ELb0ELb1ELb0ELb1ELb0ELb1ELb1ELb0EEENS1_21CollectiveEpilogueFwdINS6_IJSA_NS7_ILi256EEESB_EEES9_SE_SG_Li256ELb1ELb1ELb1ELb0EEENS1_36VarlenDynamicPersistentTileSchedulerILi128ELi96ELi256ELi128ELb1ELb1ELb1ELb1ELb0ELb1EEEEEEEEEvNT_6ParamsE:
        /* <DEDUP_REMOVED lines=24> */
.L_x_11502:
[----:B------:R-:W-:Y:S05]  /*0180*/  BSYNC B0 ;  /* 0x0000000000007941 */ /* 0x000fea0003800000 */
.L_x_11501:
        /* <DEDUP_REMOVED lines=41> */
.L_x_11503:
        /* <DEDUP_REMOVED lines=22> */
.L_x_11504:
        /* <DEDUP_REMOVED lines=18> */
.L_x_11505:
        /* <DEDUP_REMOVED lines=22> */
.L_x_11506:
        /* <DEDUP_REMOVED lines=22> */
.L_x_11507:
        /* <DEDUP_REMOVED lines=8> */
.L_x_11510:
        /* <DEDUP_REMOVED lines=8> */
[----:B------:R-:W-:Y:S01]  /*0a60*/  UMOV UR4, 0x400 ;  /* 0x0000040000047882 */ /* 0x000fe20000000000 */
[----:B------:R-:W-:-:S11]  /*0a70*/  LOP3.LUT R18, R18, 0xffbfffff, RZ, 0xc0, !PT ;  /* 0xffbfffff12127812 */ /* 0x000fd600078ec0ff */
[----:B------:R-:W-:Y:S06]  /*0a80*/  @!P0 BAR.ARV 0x9, 0x100 ;  /* 0x0244000000008b1d */ /* 0x000fec0000002000 */
[----:B0-----:R-:W-:Y:S01]  /*0a90*/  ULEA UR4, UR5, UR4, 0x18 ;  /* 0x0000000405047291 */ /* 0x001fe2000f8ec03f */
[----:B------:R-:W-:Y:S01]  /*0aa0*/  @P0 LOP3.LUT R18, R18, 0x400000, RZ, 0xfc, !PT ;  /* 0x0040000012120812 */ /* 0x000fe200078efcff */
        /* <DEDUP_REMOVED lines=8> */
[----:B------:R-:W-:Y:S01]  /*0b30*/  ULOP3.LUT UR54, UR36, 0x1, URZ, 0xfc, !UPT ;  /* 0x0000000124367892 */ /* 0x000fe2000f8efc3f */
[----:B------:R-:W-:Y:S02]  /*0b40*/  IMAD.MOV.U32 R234, RZ, RZ, RZ ;  /* 0x000000ffffea7224 */ /* 0x000fe400078e00ff */
[----:B------:R-:W-:Y:S01]  /*0b50*/  IMAD.MOV.U32 R22, RZ, RZ, RZ ;  /* 0x000000ffff167224 */ /* 0x000fe200078e00ff */
[----:B------:R-:W-:Y:S01]  /*0b60*/  SHF.R.S32.HI R3, RZ, 0x1f, R6 ;  /* 0x0000001fff037819 */ /* 0x000fe20000011406 */
[----:B------:R-:W-:Y:S02]  /*0b70*/  IMAD.MOV.U32 R210, RZ, RZ, RZ ;  /* 0x000000ffffd27224 */ /* 0x000fe400078e00ff */
[----:B------:R-:W-:Y:S01]  /*0b80*/  IMAD.MOV.U32 R206, RZ, RZ, RZ ;  /* 0x000000ffffce7224 */ /* 0x000fe200078e00ff */
[CC--:B------:R-:W-:Y:S02]  /*0b90*/  LEA.HI R0, R3.reuse, R6.reuse, RZ, 0x7 ;  /* 0x0000000603007211 */ /* 0x0c0fe400078f38ff */
[----:B------:R-:W-:-:S02]  /*0ba0*/  LEA.HI R2, R3, R6, RZ, 0x4 ;  /* 0x0000000603027211 */ /* 0x000fc400078f20ff */
[----:B------:R-:W-:Y:S02]  /*0bb0*/  LOP3.LUT R5, R0, 0xffffff80, RZ, 0xc0, !PT ;  /* 0xffffff8000057812 */ /* 0x000fe400078ec0ff */
[----:B------:R-:W-:Y:S02]  /*0bc0*/  SHF.R.S32.HI R7, RZ, 0x4, R2 ;  /* 0x00000004ff077819 */ /* 0x000fe40000011402 */
[----:B------:R-:W-:Y:S01]  /*0bd0*/  LEA.HI R220, R3, R6, RZ, 0x5 ;  /* 0x0000000603dc7211 */ /* 0x000fe200078f28ff */
[----:B------:R-:W-:Y:S01]  /*0be0*/  IMAD.IADD R13, R6, 0x1, -R5 ;  /* 0x00000001060d7824 */ /* 0x000fe200078e0a05 */
[----:B------:R-:W-:Y:S02]  /*0bf0*/  SHF.R.S32.HI R5, RZ, 0x7, R0 ;  /* 0x00000007ff057819 */ /* 0x000fe40000011400 */
[----:B------:R-:W-:Y:S02]  /*0c00*/  LEA.HI R4, R2, R7, RZ, 0x1 ;  /* 0x0000000702047211 */ /* 0x000fe400078f08ff */
[----:B------:R-:W-:Y:S01]  /*0c10*/  SHF.R.S32.HI R8, RZ, 0x1f, R13 ;  /* 0x0000001fff087819 */ /* 0x000fe2000001140d */
[----:B------:R0:W-:Y:S01]  /*0c20*/  STL [R1+0x64], R13 ;  /* 0x0000640d01007387 */ /* 0x0001e20000100800 */
[----:B------:R-:W-:-:S02]  /*0c30*/  LEA.HI R0, R0, R5, RZ, 0x1 ;  /* 0x0000000500007211 */ /* 0x000fc400078f08ff */
[----:B------:R-:W-:Y:S02]  /*0c40*/  LEA.HI R9, R8, R13, RZ, 0x2 ;  /* 0x0000000d08097211 */ /* 0x000fe400078f10ff */
[----:B------:R-:W-:Y:S02]  /*0c50*/  LOP3.LUT R0, R0, 0x3fffffe, RZ, 0xc0, !PT ;  /* 0x03fffffe00007812 */ /* 0x000fe400078ec0ff */
[--C-:B------:R-:W-:Y:S02]  /*0c60*/  SHF.R.S32.HI R10, RZ, 0x2, R9.reuse ;  /* 0x00000002ff0a7819 */ /* 0x100fe40000011409 */
[----:B------:R-:W-:Y:S01]  /*0c70*/  SHF.R.S32.HI R11, RZ, 0x1f, R9 ;  /* 0x0000001fff0b7819 */ /* 0x000fe20000011409 */
[----:B------:R-:W-:Y:S01]  /*0c80*/  IMAD.IADD R0, R5, 0x1, -R0 ;  /* 0x0000000105007824 */ /* 0x000fe200078e0a00 */
[----:B------:R-:W-:Y:S02]  /*0c90*/  LOP3.LUT R4, R4, 0x1ffffffe, RZ, 0xc0, !PT ;  /* 0x1ffffffe04047812 */ /* 0x000fe400078ec0ff */
[----:B------:R-:W-:-:S02]  /*0ca0*/  LEA.HI R23, R3, R6, RZ, 0x2 ;  /* 0x0000000603177211 */ /* 0x000fc400078f10ff */
[----:B------:R-:W-:Y:S01]  /*0cb0*/  LEA.HI R3, R3, R6, RZ, 0x3 ;  /* 0x0000000603037211 */ /* 0x000fe200078f18ff */
[----:B------:R-:W-:Y:S01]  /*0cc0*/  IMAD.IADD R4, R7, 0x1, -R4 ;  /* 0x0000000107047824 */ /* 0x000fe200078e0a04 */
[----:B------:R-:W-:Y:S02]  /*0cd0*/  LEA.HI R11, R11, R10, RZ, 0x3 ;  /* 0x0000000a0b0b7211 */ /* 0x000fe400078f18ff */
[----:B------:R-:W-:Y:S01]  /*0ce0*/  LOP3.LUT R5, R2, 0x3fffff0, RZ, 0xc0, !PT ;  /* 0x03fffff002057812 */ /* 0x000fe200078ec0ff */
[----:B------:R-:W-:Y:S01]  /*0cf0*/  IMAD.MOV.U32 R2, RZ, RZ, RZ ;  /* 0x000000ffff027224 */ /* 0x000fe200078e00ff */
[----:B------:R-:W-:Y:S02]  /*0d00*/  LOP3.LUT R7, R3, 0xfffffff8, RZ, 0xc0, !PT ;  /* 0xfffffff803077812 */ /* 0x000fe400078ec0ff */
        /* <DEDUP_REMOVED lines=22> */
[----:B------:R-:W-:Y:S01]  /*0e70*/  IMAD.SHL.U32 R16, R3, 0x8, RZ ;  /* 0x0000000803107824 */ /* 0x000fe200078e00ff */
[----:B------:R-:W-:Y:S01]  /*0e80*/  LOP3.LUT R0, R0, 0x1ffffffe, RZ, 0xc0, !PT ;  /* 0x1ffffffe00007812 */ /* 0x000fe200078ec0ff */
[----:B------:R-:W-:Y:S01]  /*0e90*/  IMAD.IADD R9, R13, 0x1, -R9 ;  /* 0x000000010d097824 */ /* 0x000fe200078e0a09 */
[----:B------:R-:W-:Y:S01]  /*0ea0*/  LOP3.LUT R218, R218, 0x1c0, RZ, 0xc0, !PT ;  /* 0x000001c0dada7812 */ /* 0x000fe200078ec0ff */
[----:B------:R-:W-:Y:S01]  /*0eb0*/  IMAD.SHL.U32 R4, R4, 0x40, RZ ;  /* 0x0000004004047824 */ /* 0x000fe200078e00ff */
[----:B------:R-:W-:Y:S01]  /*0ec0*/  STL [R1+0x6c], R12 ;  /* 0x00006c0c01007387 */ /* 0x000fe20000100800 */
[C---:B------:R-:W-:Y:S01]  /*0ed0*/  IMAD.SHL.U32 R204, R3.reuse, 0x4, RZ ;  /* 0x0000000403cc7824 */ /* 0x040fe200078e00ff */
[----:B------:R-:W-:Y:S01]  /*0ee0*/  LOP3.LUT R6, R218, 0x38, R16, 0xf8, !PT ;  /* 0x00000038da067812 */ /* 0x000fe200078ef810 */
[----:B------:R-:W-:Y:S01]  /*0ef0*/  IMAD.IADD R0, R3, 0x1, -R0 ;  /* 0x0000000103007824 */ /* 0x000fe200078e0a00 */
[----:B------:R-:W-:Y:S01]  /*0f00*/  SHF.R.S32.HI R3, RZ, 0x1f, R212 ;  /* 0x0000001fff037819 */ /* 0x000fe200000114d4 */
[----:B------:R-:W-:Y:S01]  /*0f10*/  IMAD.SHL.U32 R209, R9, 0x2, RZ ;  /* 0x0000000209d17824 */ /* 0x000fe200078e00ff */
[----:B------:R-:W-:Y:S01]  /*0f20*/  SHF.R.U32.HI R3, RZ, 0x3, R218 ;  /* 0x00000003ff037819 */ /* 0x000fe200000116da */
[----:B------:R-:W-:Y:S01]  /*0f30*/  VIADD R223, R212, 0x40 ;  /* 0x00000040d4df7836 */ /* 0x000fe20000000000 */
[----:B------:R-:W-:Y:S01]  /*0f40*/  LOP3.LUT R221, R4, 0xfffffe00, RZ, 0xc0, !PT ;  /* 0xfffffe0004dd7812 */ /* 0x000fe200078ec0ff */
[----:B------:R-:W-:-:S02]  /*0f50*/  VIADD R39, R209, 0x10 ;  /* 0x00000010d1277836 */ /* 0x000fc40000000000 */
[----:B------:R-:W-:Y:S01]  /*0f60*/  VIADD R37, R209, 0x20 ;  /* 0x00000020d1257836 */ /* 0x000fe20000000000 */
[----:B------:R-:W-:Y:S01]  /*0f70*/  LOP3.LUT R6, R221, R6, R3, 0xf6, !PT ;  /* 0x00000006dd067212 */ /* 0x000fe200078ef603 */
[C---:B------:R-:W-:Y:S01]  /*0f80*/  VIADD R34, R209.reuse, 0x38 ;  /* 0x00000038d1227836 */ /* 0x040fe20000000000 */
[----:B------:R-:W-:Y:S01]  /*0f90*/  SHF.R.S32.HI R4, RZ, 0x1f, R223 ;  /* 0x0000001fff047819 */ /* 0x000fe200000114df */
[----:B------:R-:W-:Y:S02]  /*0fa0*/  VIADD R31, R209, 0x50 ;  /* 0x00000050d11f7836 */ /* 0x000fe40000000000 */
[----:B------:R-:W-:Y:S02]  /*0fb0*/  IMAD.SHL.U32 R4, R5, 0x8, RZ ;  /* 0x0000000805047824 */ /* 0x000fe400078e00ff */
[----:B------:R-:W-:Y:S01]  /*0fc0*/  IMAD R3, R6, 0x2, R19 ;  /* 0x0000000206037824 */ /* 0x000fe200078e0213 */
[----:B------:R-:W-:Y:S01]  /*0fd0*/  SHF.R.S32.HI R6, RZ, 0x1f, R39 ;  /* 0x0000001fff067819 */ /* 0x000fe20000011427 */
[C---:B------:R-:W-:Y:S01]  /*0fe0*/  VIADD R28, R209.reuse, 0x68 ;  /* 0x00000068d11c7836 */ /* 0x040fe20000000000 */
[----:B------:R-:W-:Y:S01]  /*0ff0*/  SHF.R.S32.HI R6, RZ, 0x1f, R37 ;  /* 0x0000001fff067819 */ /* 0x000fe20000011425 */
[C---:B------:R-:W-:Y:S01]  /*1000*/  VIADD R25, R209.reuse, 0x80 ;  /* 0x00000080d1197836 */ /* 0x040fe20000000000 */
[----:B------:R-:W-:Y:S01]  /*1010*/  SHF.R.S32.HI R6, RZ, 0x1f, R34 ;  /* 0x0000001fff067819 */ /* 0x000fe20000011422 */
[----:B------:R-:W-:Y:S01]  /*1020*/  VIADD R222, R212, 0x80 ;  /* 0x00000080d4de7836 */ /* 0x000fe20000000000 */
[----:B------:R-:W-:Y:S01]  /*1030*/  SHF.R.S32.HI R6, RZ, 0x1f, R31 ;  /* 0x0000001fff067819 */ /* 0x000fe2000001141f */
[C---:B------:R-:W-:Y:S01]  /*1040*/  VIADD R20, R209.reuse, 0x98 ;  /* 0x00000098d1147836 */ /* 0x040fe20000000000 */
[----:B------:R1:W-:Y:S01]  /*1050*/  STL [R1+0x70], R4 ;  /* 0x0000700401007387 */ /* 0x0003e20000100800 */
[C---:B0-----:R-:W-:Y:S01]  /*1060*/  VIADD R13, R209.reuse, 0xb0 ;  /* 0x000000b0d10d7836 */ /* 0x041fe20000000000 */
        /* <DEDUP_REMOVED lines=9> */
[C---:B-1----:R-:W-:Y:S01]  /*1100*/  VIADD R4, R209.reuse, 0xe8 ;  /* 0x000000e8d1047836 */ /* 0x042fe20000000000 */
[----:B------:R-:W-:Y:S01]  /*1110*/  SHF.R.S32.HI R6, RZ, 0x1f, R13 ;  /* 0x0000001fff067819 */ /* 0x000fe2000001140d */
[C---:B------:R-:W-:Y:S01]  /*1120*/  VIADD R36, R209.reuse, 0x28 ;  /* 0x00000028d1247836 */ /* 0x040fe20000000000 */
[----:B------:R-:W-:Y:S01]  /*1130*/  SHF.R.S32.HI R6, RZ, 0x1f, R9 ;  /* 0x0000001fff067819 */ /* 0x000fe20000011409 */
[C---:B0-----:R-:W-:Y:S01]  /*1140*/  VIADD R3, R209.reuse, 0xf0 ;  /* 0x000000f0d1037836 */ /* 0x041fe20000000000 */
        /* <DEDUP_REMOVED lines=35> */
[----:B------:R-:W-:Y:S01]  /*1380*/  IMAD R215, R0, 0x8, R12 ;  /* 0x0000000800d77824 */ /* 0x000fe200078e020c */
[----:B------:R-:W-:-:S02]  /*1390*/  SHF.R.S32.HI R10, RZ, 0x1f, R10 ;  /* 0x0000001fff0a7819 */ /* 0x000fc4000001140a */
[----:B------:R-:W-:Y:S02]  /*13a0*/  SHF.R.S32.HI R8, RZ, 0x1f, R8 ;  /* 0x0000001fff087819 */ /* 0x000fe40000011408 */
[----:B------:R-:W-:Y:S02]  /*13b0*/  SHF.R.S32.HI R7, RZ, 0x1f, R7 ;  /* 0x0000001fff077819 */ /* 0x000fe40000011407 */
[----:B------:R-:W-:-:S07]  /*13c0*/  SHF.R.S32.HI R3, RZ, 0x1f, R237 ;  /* 0x0000001fff037819 */ /* 0x000fce00000114ed */
.L_x_11730:
[----:B------:R-:W-:Y:S05]  /*13d0*/  YIELD ;  /* 0x0000000000007946 */ /* 0x000fea0003800000 */
[----:B------:R-:W-:Y:S01]  /*13e0*/  ULDC.64 UR4, c[0x0][0xa28] ;  /* 0x00028a0000047ab9 */ /* 0x000fe20000000a00 */
[----:B01----:R-:W0:Y:S01]  /*13f0*/  LDC.64 R6, c[0x0][0xa08] ;  /* 0x00028200ff067b82 */ /* 0x003e220000000a00 */
[----:B------:R-:W-:Y:S01]  /*1400*/  ISETP.NE.U32.AND P1, PT, RZ, UR4, PT ;  /* 0x00000004ff007c0c */ /* 0x000fe2000bf25070 */
[----:B------:R-:W-:Y:S02]  /*1410*/  IMAD.MOV.U32 R12, RZ, RZ, RZ ;  /* 0x000000ffff0c7224 */ /* 0x000fe400078e00ff */
[----:B------:R-:W-:Y:S01]  /*1420*/  IMAD.MOV.U32 R30, RZ, RZ, RZ ;  /* 0x000000ffff1e7224 */ /* 0x000fe200078e00ff */
[----:B------:R-:W-:Y:S01]  /*1430*/  ISETP.NE.AND.EX P1, PT, RZ, UR5, PT, P1 ;  /* 0x00000005ff007c0c */ /* 0x000fe2000bf25310 */
[----:B------:R-:W-:-:S02]  /*1440*/  ULDC.64 UR4, c[0x0][0xa18] ;  /* 0x0002860000047ab9 */ /* 0x000fc40000000a00 */
[----:B------:R-:W-:-:S04]  /*1450*/  ISETP.NE.U32.AND P2, PT, RZ, UR4, PT ;  /* 0x00000004ff007c0c */ /* 0x000fc8000bf45070 */
[----:B------:R-:W-:Y:S01]  /*1460*/  ISETP.NE.AND.EX P2, PT, RZ, UR5, PT, P2 ;  /* 0x00000005ff007c0c */ /* 0x000fe2000bf45320 */
[----:B------:R-:W-:Y:S02]  /*1470*/  ULDC.64 UR4, c[0x0][0xa08] ;  /* 0x0002820000047ab9 */ /* 0x000fe40000000a00 */
[----:B------:R-:W-:-:S03]  /*1480*/  ISETP.NE.U32.AND P0, PT, RZ, UR4, PT ;  /* 0x00000004ff007c0c */ /* 0x000fc6000bf05070 */
[----:B---3--:R-:W1:Y:S01]  /*1490*/  @P1 LDC.64 R4, c[0x0][0xa28] ;  /* 0x00028a00ff041b82 */ /* 0x008e620000000a00 */
[----:B------:R-:W-:Y:S01]  /*14a0*/  ISETP.NE.AND.EX P0, PT, RZ, UR5, PT, P0 ;  /* 0x00000005ff007c0c */ /* 0x000fe2000bf05300 */
[----:B0---4-:R-:W-:-:S06]  /*14b0*/  IMAD.WIDE R10, R155, 0x4, R6 ;  /* 0x000000049b0a7825 */ /* 0x011fcc00078e0206 */
        /* <DEDUP_REMOVED lines=28> */
.L_x_11512:
        /* <DEDUP_REMOVED lines=10> */
[----:B------:R-:W0:Y:S02]  /*1720*/  LDC.64 R4, c[0x0][0xa20] ;  /* 0x00028800ff047b82 */ /* 0x000e240000000a00 */
[----:B0-----:R-:W-:-:S05]  /*1730*/  IMAD.WIDE R4, R155, 0x4, R4 ;  /* 0x000000049b047825 */ /* 0x001fca00078e0204 */
[----:B------:R0:W5:Y:S01]  /*1740*/  LDG.E R31, desc[UR38][R4.64] ;  /* 0x00000026041f7981 */ /* 0x000162000c1e1900 */
[----:B------:R-:W-:Y:S05]  /*1750*/  BRA `(.L_x_11514) ;  /* 0x0000000000107947 */ /* 0x000fea0003800000 */
.L_x_11513:
[----:B------:R-:W-:Y:S05]  /*1760*/  @!P0 BRA `(.L_x_11514) ;  /* 0x00000000000c8947 */ /* 0x000fea0003800000 */
[----:B------:R-:W2:Y:S04]  /*1770*/  LDG.E R0, desc[UR38][R10.64] ;  /* 0x000000260a007981 */ /* 0x000ea8000c1e1900 */
[----:B------:R-:W2:Y:S02]  /*1780*/  LDG.E R31, desc[UR38][R10.64+0x4] ;  /* 0x000004260a1f7981 */ /* 0x000ea4000c1e1900 */
[----:B--2---:R-:W-:-:S07]  /*1790*/  IMAD.IADD R31, R31, 0x1, -R0 ;  /* 0x000000011f1f7824 */ /* 0x004fce00078e0a00 */
.L_x_11514:
        /* <DEDUP_REMOVED lines=46> */
.L_x_11517:
[----:B------:R-:W-:-:S13]  /*1a80*/  ISETP.NE.AND P0, PT, R5, 0x1, PT ;  /* 0x000000010500780c */ /* 0x000fda0003f05270 */
[----:B------:R-:W0:Y:S02]  /*1a90*/  @P0 LDC.64 R6, c[0x0][0x9e8] ;  /* 0x00027a00ff060b82 */ /* 0x000e240000000a00 */
[----:B0-----:R-:W-:-:S05]  /*1aa0*/  @P0 IMAD.HI.U32 R6, R0, R6, RZ ;  /* 0x0000000600060227 */ /* 0x001fca00078e00ff */
[----:B------:R-:W-:-:S07]  /*1ab0*/  @P0 SHF.R.U32.HI R0, RZ, R7, R6 ;  /* 0x00000007ff000219 */ /* 0x000fce0000011606 */
.L_x_11518:
[----:B------:R-:W-:Y:S05]  /*1ac0*/  BSYNC B0 ;  /* 0x0000000000007941 */ /* 0x000fea0003800000 */
.L_x_11516:
[----:B------:R-:W-:-:S05]  /*1ad0*/  IMAD R3, R0, R5, R5 ;  /* 0x0000000500037224 */ /* 0x000fca00078e0205 */
[----:B------:R-:W-:-:S07]  /*1ae0*/  VIMNMX R4, R4, R3, PT ;  /* 0x0000000304047248 */ /* 0x000fce0003fe0100 */
.L_x_11515:
[----:B------:R-:W0:Y:S01]  /*1af0*/  @P1 LDC R6, c[0x0][0x44c] ;  /* 0x00011300ff061b82 */ /* 0x000e220000000800 */
[----:B------:R-:W-:Y:S01]  /*1b00*/  VIADD R4, R4, 0x5f ;  /* 0x0000005f04047836 */ /* 0x000fe20000000000 */
[----:B------:R-:W-:Y:S01]  /*1b10*/  ULDC UR4, c[0x0][0x9dc] ;  /* 0x0002770000047ab9 */ /* 0x000fe20000000800 */
[----:B------:R-:W-:Y:S02]  /*1b20*/  IMAD.MOV.U32 R0, RZ, RZ, R213 ;  /* 0x000000ffff007224 */ /* 0x000fe400078e00d5 */
[----:B------:R-:W-:-:S03]  /*1b30*/  IMAD.HI R4, R4, 0x2aaaaaab, RZ ;  /* 0x2aaaaaab04047827 */ /* 0x000fc600078e02ff */
[----:B------:R-:W1:Y:S02]  /*1b40*/  @P1 LDC R7, c[0x0][0x450] ;  /* 0x00011400ff071b82 */ /* 0x000e640000000800 */
[----:B------:R-:W-:-:S04]  /*1b50*/  SHF.R.U32.HI R3, RZ, 0x1f, R4 ;  /* 0x0000001fff037819 */ /* 0x000fc80000011604 */
[----:B------:R-:W-:-:S04]  /*1b60*/  LEA.HI.SX32 R4, R4, R3, 0x1c ;  /* 0x0000000304047211 */ /* 0x000fc800078fe2ff */
[----:B------:R-:W-:Y:S01]  /*1b70*/  VIMNMX R8, R29, R4, PT ;  /* 0x000000041d087248 */ /* 0x000fe20003fe0100 */
[----:B0-----:R-:W-:-:S05]  /*1b80*/  @P1 IMAD.HI.U32 R6, R213, R6, RZ ;  /* 0x00000006d5061227 */ /* 0x001fca00078e00ff */
[----:B-1----:R-:W-:-:S04]  /*1b90*/  @P1 SHF.R.U32.HI R0, RZ, R7, R6 ;  /* 0x00000007ff001219 */ /* 0x002fc80000011606 */
[----:B------:R-:W-:-:S05]  /*1ba0*/  IADD3 R0, R0, R208, -R207 ;  /* 0x000000d000007210 */ /* 0x000fca0007ffe8cf */
        /* <DEDUP_REMOVED lines=12> */
.L_x_11521:
[----:B------:R-:W-:-:S13]  /*1c70*/  ISETP.NE.AND P0, PT, R5, 0x1, PT ;  /* 0x000000010500780c */ /* 0x000fda0003f05270 */
[----:B------:R-:W0:Y:S02]  /*1c80*/  @P0 LDC.64 R6, c[0x0][0x9e8] ;  /* 0x00027a00ff060b82 */ /* 0x000e240000000a00 */
[----:B0-----:R-:W-:-:S05]  /*1c90*/  @P0 IMAD.HI.U32 R4, R0, R6, RZ ;  /* 0x0000000600040227 */ /* 0x001fca00078e00ff */
[----:B------:R-:W-:-:S07]  /*1ca0*/  @P0 SHF.R.U32.HI R0, RZ, R7, R4 ;  /* 0x00000007ff000219 */ /* 0x000fce0000011604 */
.L_x_11522:
[----:B------:R-:W-:Y:S05]  /*1cb0*/  BSYNC B0 ;  /* 0x0000000000007941 */ /* 0x000fea0003800000 */
.L_x_11520:
[----:B------:R-:W-:-:S05]  /*1cc0*/  IMAD R0, R0, R5, RZ ;  /* 0x0000000500007224 */ /* 0x000fca00078e02ff */
[----:B------:R-:W-:-:S07]  /*1cd0*/  VIMNMX R3, R3, R0, !PT ;  /* 0x0000000003037248 */ /* 0x000fce0007fe0100 */
.L_x_11519:
[----:B------:R-:W-:Y:S01]  /*1ce0*/  IMAD.HI R3, R3, 0x2aaaaaab, RZ ;  /* 0x2aaaaaab03037827 */ /* 0x000fe200078e02ff */
[----:B------:R-:W-:Y:S01]  /*1cf0*/  BSSY B0, `(.L_x_11523) ;  /* 0x0000028000007945 */ /* 0x000fe20003800000 */
[----:B------:R-:W-:Y:S02]  /*1d00*/  LOP3.LUT R235, R231, 0xff, RZ, 0xc0, !PT ;  /* 0x000000ffe7eb7812 */ /* 0x000fe400078ec0ff */
[----:B------:R-:W-:Y:S02]  /*1d10*/  SHF.R.U32.HI R231, RZ, 0x10, R231 ;  /* 0x00000010ffe77819 */ /* 0x000fe400000116e7 */
[----:B------:R-:W-:-:S04]  /*1d20*/  SHF.R.U32.HI R0, RZ, 0x1f, R3 ;  /* 0x0000001fff007819 */ /* 0x000fc80000011603 */
[----:B------:R-:W-:-:S04]  /*1d30*/  LEA.HI.SX32 R0, R3, R0, 0x1c ;  /* 0x0000000003007211 */ /* 0x000fc800078fe2ff */
        /* <DEDUP_REMOVED lines=35> */
.L_x_11524:
[----:B------:R-:W-:Y:S05]  /*1f70*/  BSYNC B0 ;  /* 0x0000000000007941 */ /* 0x000fea0003800000 */
.L_x_11523:
[----:B------:R-:W-:-:S05]  /*1f80*/  IMAD R3, R235, R0, R9 ;  /* 0x00000000eb037224 */ /* 0x000fca00078e0209 */
        /* <DEDUP_REMOVED lines=36> */
.L_x_11527:
[----:B------:R-:W-:Y:S05]  /*21d0*/  BSYNC B6 ;  /* 0x0000000000067941 */ /* 0x000fea0003800000 */
.L_x_11526:
        /* <DEDUP_REMOVED lines=20> */
.L_x_11529:
[----:B------:R-:W-:Y:S05]  /*2320*/  BSYNC B6 ;  /* 0x0000000000067941 */ /* 0x000fea0003800000 */
.L_x_11528:
[----:B------:R-:W-:Y:S01]  /*2330*/  ULDC.64 UR4, c[0x0][0x9f8] ;  /* 0x00027e0000047ab9 */ /* 0x000fe20000000a00 */
[----:B------:R-:W0:Y:S01]  /*2340*/  LDC.64 R8, c[0x0][0x300] ;  /* 0x0000c000ff087b82 */ /* 0x000e220000000a00 */
[----:B------:R-:W-:-:S04]  /*2350*/  ISETP.NE.U32.AND P0, PT, RZ, UR4, PT ;  /* 0x00000004ff007c0c */ /* 0x000fc8000bf05070 */
[----:B------:R-:W-:Y:S01]  /*2360*/  ISETP.NE.AND.EX P0, PT, RZ, UR5, PT, P0 ;  /* 0x00000005ff007c0c */ /* 0x000fe2000bf05300 */
[----:B------:R-:W1:Y:S01]  /*2370*/  S2R R36, SR_TID.X ;  /* 0x0000000000247919 */ /* 0x000e620000002100 */
[----:B------:R-:W2:Y:S01]  /*2380*/  S2R R10, SR_TID.X ;  /* 0x00000000000a7919 */ /* 0x000ea20000002100 */
[----:B------:R-:W-:Y:S01]  /*2390*/  IMAD.IADD R58, R30, 0x1, R31 ;  /* 0x000000011e3a7824 */ /* 0x000fe200078e021f */
[----:B------:R-:W-:Y:S01]  /*23a0*/  ULDC.64 UR4, c[0x0][0xa08] ;  /* 0x0002820000047ab9 */ /* 0x000fe20000000a00 */
[----:B------:R-:W-:Y:S01]  /*23b0*/  SHF.R.S32.HI R17, RZ, 0x1f, R16 ;  /* 0x0000001fff117819 */ /* 0x000fe20000011410 */
[C---:B------:R-:W-:Y:S01]  /*23c0*/  VIADD R14, R16.reuse, 0xe0 ;  /* 0x000000e0100e7836 */ /* 0x040fe20000000000 */
[----:B------:R-:W3:Y:S08]  /*23d0*/  LDC R41, c[0x0][0x3f4] ;  /* 0x0000fd00ff297b82 */ /* 0x000ef00000000800 */
[----:B------:R-:W4:Y:S01]  /*23e0*/  @P0 LDC.64 R4, c[0x0][0x9f8] ;  /* 0x00027e00ff040b82 */ /* 0x000f220000000a00 */
[----:B------:R-:W-:-:S02]  /*23f0*/  VIADD R62, R16, 0x40 ;  /* 0x00000040103e7836 */ /* 0x000fc40000000000 */
[C---:B------:R-:W-:Y:S02]  /*2400*/  VIADD R63, R16.reuse, 0x60 ;  /* 0x00000060103f7836 */ /* 0x040fe40000000000 */
[C---:B------:R-:W-:Y:S02]  /*2410*/  VIADD R12, R16.reuse, 0xc0 ;  /* 0x000000c0100c7836 */ /* 0x040fe40000000000 */
[----:B------:R-:W-:Y:S01]  /*2420*/  VIADD R64, R16, 0x80 ;  /* 0x0000008010407836 */ /* 0x000fe20000000000 */
[----:B------:R-:W3:Y:S01]  /*2430*/  LDC.64 R56, c[0x0][0x408] ;  /* 0x00010200ff387b82 */ /* 0x000ee20000000a00 */
[----:B----4-:R-:W-:-:S05]  /*2440*/  @P0 IMAD.WIDE R4, R155, 0x4, R4 ;  /* 0x000000049b040825 */ /* 0x010fca00078e0204 */
[----:B------:R4:W3:Y:S01]  /*2450*/  @P0 LDG.E R155, desc[UR38][R4.64] ;  /* 0x00000026049b0981 */ /* 0x0008e2000c1e1900 */
[----:B------:R-:W-:Y:S01]  /*2460*/  SHF.R.S32.HI R43, RZ, 0x1f, R58 ;  /* 0x0000001fff2b7819 */ /* 0x000fe2000001143a */
[-C--:B0-----:R-:W-:Y:S01]  /*2470*/  IMAD.WIDE.U32 R6, R58, R8.reuse, RZ ;  /* 0x000000083a067225 */ /* 0x081fe200078e00ff */
[----:B------:R-:W-:Y:S02]  /*2480*/  ISETP.NE.U32.AND P0, PT, RZ, UR4, PT ;  /* 0x00000004ff007c0c */ /* 0x000fe4000bf05070 */
[----:B-1----:R-:W-:Y:S01]  /*2490*/  SHF.R.U32.HI R36, RZ, 0x7, R36 ;  /* 0x00000007ff247819 */ /* 0x002fe20000011624 */
[----:B------:R-:W-:Y:S01]  /*24a0*/  IMAD R0, R43, R8, RZ ;  /* 0x000000082b007224 */ /* 0x000fe200078e02ff */
[----:B------:R-:W-:Y:S01]  /*24b0*/  ISETP.NE.AND.EX P0, PT, RZ, UR5, PT, P0 ;  /* 0x00000005ff007c0c */ /* 0x000fe2000bf05300 */
[----:B------:R-:W-:Y:S01]  /*24c0*/  ULDC.64 UR4, c[0x0][0x308] ;  /* 0x0000c20000047ab9 */ /* 0x000fe20000000a00 */
[----:B--2---:R-:W-:Y:S01]  /*24d0*/  VIADD R10, R10, 0xffffff80 ;  /* 0xffffff800a0a7836 */ /* 0x004fe20000000000 */
[----:B------:R-:W-:Y:S01]  /*24e0*/  ISETP.NE.AND P6, PT, R36, 0x1, PT ;  /* 0x000000012400780c */ /* 0x000fe20003fc5270 */
[----:B------:R-:W-:Y:S01]  /*24f0*/  IMAD R3, R58, R9, R0 ;  /* 0x000000093a037224 */ /* 0x000fe200078e0200 */
[----:B------:R-:W-:Y:S01]  /*2500*/  SHF.R.S32.HI R205, RZ, 0x1f, R204 ;  /* 0x0000001fffcd7819 */ /* 0x000fe200000114cc */
[----:B------:R-:W-:Y:S01]  /*2510*/  VIADD R65, R16, 0xa0 ;  /* 0x000000a010417836 */ /* 0x000fe20000000000 */
[----:B------:R-:W-:Y:S01]  /*2520*/  SHF.L.U64.HI R66, R8, 0x6, R9 ;  /* 0x0000000608427819 */ /* 0x000fe20000010209 */
[----:B------:R-:W-:Y:S01]  /*2530*/  IMAD.IADD R7, R7, 0x1, R3 ;  /* 0x0000000107077824 */ /* 0x000fe200078e0203 */
[----:B------:R-:W-:Y:S01]  /*2540*/  SHF.R.S32.HI R3, RZ, 0x1f, R10 ;  /* 0x0000001fff037819 */ /* 0x000fe2000001140a */
[----:B------:R-:W-:Y:S01]  /*2550*/  VIADD R73, R36, 0x8 ;  /* 0x0000000824497836 */ /* 0x000fe20000000000 */
[----:B------:R-:W-:Y:S01]  /*2560*/  SHF.R.U32.HI R36, RZ, 0x3, R218 ;  /* 0x00000003ff247819 */ /* 0x000fe200000116da */
[----:B----4-:R-:W-:Y:S01]  /*2570*/  IMAD.WIDE.U32 R4, R224, UR4, R6 ;  /* 0x00000004e0047c25 */ /* 0x010fe2000f8e0006 */
[----:B------:R-:W-:-:S02]  /*2580*/  LEA.HI R34, R3, R10, RZ, 0x2 ;  /* 0x0000000a03227211 */ /* 0x000fc400078f10ff */
[----:B---3--:R-:W-:Y:S01]  /*2590*/  SHF.L.U64.HI R70, R56, 0x6, R57 ;  /* 0x0000000638467819 */ /* 0x008fe20000010239 */
[----:B------:R-:W-:Y:S01]  /*25a0*/  IMAD R5, R224, UR5, R5 ;  /* 0x00000005e0057c24 */ /* 0x000fe2000f8e0205 */
[----:B------:R-:W-:Y:S01]  /*25b0*/  ULDC.64 UR4, c[0x0][0x310] ;  /* 0x0000c40000047ab9 */ /* 0x000fe20000000a00 */
[-C--:B------:R-:W-:Y:S01]  /*25c0*/  IMAD R10, R236, R8.reuse, RZ ;  /* 0x00000008ec0a7224 */ /* 0x080fe200078e02ff */
[----:B------:R-:W-:Y:S01]  /*25d0*/  SHF.R.S32.HI R34, RZ, 0x1f, R34 ;  /* 0x0000001fff227819 */ /* 0x000fe20000011422 */
[C---:B------:R-:W-:Y:S01]  /*25e0*/  IMAD.WIDE.U32 R6, R23.reuse, R8, R16 ;  /* 0x0000000817067225 */ /* 0x040fe200078e0010 */
[----:B------:R-:W-:Y:S02]  /*25f0*/  SHF.R.S32.HI R72, RZ, 0x1f, R233 ;  /* 0x0000001fff487819 */ /* 0x000fe400000114e9 */
[----:B------:R-:W-:Y:S01]  /*2600*/  LEA.HI R34, R34, R23, RZ, 0x3 ;  /* 0x0000001722227211 */ /* 0x000fe200078f18ff */
[C---:B------:R-:W-:Y:S02]  /*2610*/  IMAD R61, R23.reuse, R9, R10 ;  /* 0x00000009173d7224 */ /* 0x040fe400078e020a */
[-C--:B------:R-:W-:Y:S01]  /*2620*/  IMAD R30, R236, R56.reuse, RZ ;  /* 0x00000038ec1e7224 */ /* 0x080fe200078e02ff */
[----:B------:R-:W-:Y:S01]  /*2630*/  LOP3.LUT R34, R34, 0xfffffff8, RZ, 0xc0, !PT ;  /* 0xfffffff822227812 */ /* 0x000fe200078ec0ff */
[----:B------:R-:W-:-:S04]  /*2640*/  IMAD.WIDE.U32 R20, R23, R56, R204 ;  /* 0x0000003817147225 */ /* 0x000fc800078e00cc */
[C---:B------:R-:W-:Y:S02]  /*2650*/  IMAD.IADD R34, R23.reuse, 0x1, -R34 ;  /* 0x0000000117227824 */ /* 0x040fe400078e0a22 */
[C---:B------:R-:W-:Y:S02]  /*2660*/  IMAD R37, R23.reuse, R57, R30 ;  /* 0x0000003917257224 */ /* 0x040fe400078e021e */
[----:B------:R-:W-:Y:S02]  /*2670*/  IMAD.SHL.U32 R82, R34, 0x40, RZ ;  /* 0x0000004022527824 */ /* 0x000fe400078e00ff */
[----:B------:R-:W-:-:S03]  /*2680*/  IMAD.WIDE.U32 R30, R23, R56, R16 ;  /* 0x00000038171e7225 */ /* 0x000fc600078e0010 */
[----:B------:R-:W-:Y:S01]  /*2690*/  LOP3.LUT R82, R82, 0x1c0, RZ, 0xc0, !PT ;  /* 0x000001c052527812 */ /* 0x000fe200078ec0ff */
[----:B------:R-:W-:Y:S02]  /*26a0*/  IMAD.MOV.U32 R88, RZ, RZ, 0x20 ;  /* 0x00000020ff587424 */ /* 0x000fe400078e00ff */
[----:B------:R-:W-:Y:S01]  /*26b0*/  IMAD.IADD R21, R21, 0x1, R37 ;  /* 0x0000000115157824 */ /* 0x000fe200078e0225 */
[----:B------:R-:W-:Y:S01]  /*26c0*/  SHF.R.U32.HI R85, RZ, 0x3, R82 ;  /* 0x00000003ff557819 */ /* 0x000fe20000011652 */
[----:B------:R-:W-:Y:S02]  /*26d0*/  IMAD.IADD R31, R37, 0x1, R31 ;  /* 0x00000001251f7824 */ /* 0x000fe400078e021f */
[----:B------:R-:W-:Y:S02]  /*26e0*/  IMAD R75, R9, 0x60, RZ ;  /* 0x00000060094b7824 */ /* 0x000fe400078e02ff */
[----:B------:R-:W-:Y:S02]  /*26f0*/  IMAD.SHL.U32 R67, R8, 0x40, RZ ;  /* 0x0000004008437824 */ /* 0x000fe400078e00ff */
[----:B------:R-:W-:-:S02]  /*2700*/  IMAD R77, R57, 0x60, RZ ;  /* 0x00000060394d7824 */ /* 0x000fc400078e02ff */
[----:B------:R-:W-:Y:S02]  /*2710*/  IMAD.SHL.U32 R71, R56, 0x40, RZ ;  /* 0x0000004038477824 */ /* 0x000fe400078e00ff */
[----:B-----5:R-:W-:-:S04]  /*2720*/  IMAD.WIDE.U32 R20, R152, R56, R20 ;  /* 0x0000003898147225 */ /* 0x020fc800078e0014 */
[----:B------:R-:W-:-:S04]  /*2730*/  IMAD.WIDE.U32 R30, R152, R56, R30 ;  /* 0x00000038981e7225 */ /* 0x000fc800078e001e */
[----:B------:R-:W-:-:S04]  /*2740*/  IMAD.WIDE.U32 R8, R8, 0x60, RZ ;  /* 0x0000006008087825 */ /* 0x000fc800078e00ff */
[----:B------:R-:W-:Y:S02]  /*2750*/  IMAD.SHL.U32 R74, R41, 0x2, RZ ;  /* 0x00000002294a7824 */ /* 0x000fe400078e00ff */
[----:B------:R-:W-:Y:S01]  /*2760*/  IMAD.IADD R75, R9, 0x1, R75 ;  /* 0x00000001094b7824 */ /* 0x000fe200078e024b */
[----:B------:R-:W-:Y:S02]  /*2770*/  SHF.R.S32.HI R0, RZ, 0x1f, R155 ;  /* 0x0000001fff007819 */ /* 0x000fe4000001149b */
[----:B------:R-:W-:Y:S02]  /*2780*/  SEL R155, R155, RZ, !P0 ;  /* 0x000000ff9b9b7207 */ /* 0x000fe40004000000 */
[----:B------:R-:W-:-:S03]  /*2790*/  SEL R13, R0, RZ, !P0 ;  /* 0x000000ff000d7207 */ /* 0x000fc60004000000 */
[----:B------:R-:W-:-:S04]  /*27a0*/  IMAD.WIDE.U32 R4, R155, UR4, R4 ;  /* 0x000000049b047c25 */ /* 0x000fc8000f8e0004 */
[----:B------:R-:W-:-:S04]  /*27b0*/  IMAD R0, R13, UR4, RZ ;  /* 0x000000040d007c24 */ /* 0x000fc8000f8e02ff */
[----:B------:R-:W-:Y:S01]  /*27c0*/  IMAD R3, R155, UR5, R0 ;  /* 0x000000059b037c24 */ /* 0x000fe2000f8e0200 */
[----:B------:R-:W-:Y:S05]  /*27d0*/  @!P6 WARPSYNC.ALL ;  /* 0x000000000000e948 */ /* 0x000fea0003800000 */
[----:B------:R-:W-:Y:S01]  /*27e0*/  VIADD R0, R16, 0x20 ;  /* 0x0000002010007836 */ /* 0x000fe20000000000 */
[----:B------:R-:W-:Y:S01]  /*27f0*/  ULDC UR4, c[0x0][0x320] ;  /* 0x0000c80000047ab9 */ /* 0x000fe20000000800 */
[----:B------:R-:W-:Y:S01]  /*2800*/  IMAD.IADD R3, R5, 0x1, R3 ;  /* 0x0000000105037824 */ /* 0x000fe200078e0203 */
[----:B------:R-:W-:Y:S01]  /*2810*/  @!P6 BAR.SYNC.DEFER_BLOCKING 0x9, 0x100 ;  /* 0x024400000000eb1d */ /* 0x000fe20000010000 */
[----:B------:R-:W-:-:S02]  /*2820*/  ISETP.GE.AND P3, PT, R14, UR4, PT ;  /* 0x000000040e007c0c */ /* 0x000fc4000bf66270 */
[----:B------:R-:W-:Y:S02]  /*2830*/  ISETP.GE.AND P1, PT, R0, UR4, PT ;  /* 0x0000000400007c0c */ /* 0x000fe4000bf26270 */
[----:B------:R-:W-:-:S03]  /*2840*/  ISETP.GE.AND P0, PT, R16, UR4, PT ;  /* 0x0000000410007c0c */ /* 0x000fc6000bf06270 */
[----:B------:R-:W0:Y:S01]  /*2850*/  LDC.64 R14, c[0x0][0x3f8] ;  /* 0x0000fe00ff0e7b82 */ /* 0x000e220000000a00 */
[----:B------:R-:W-:Y:S01]  /*2860*/  SEL R10, RZ, 0xffffffff, P1 ;  /* 0xffffffffff0a7807 */ /* 0x000fe20000800000 */
[----:B------:R-:W-:Y:S01]  /*2870*/  ULDC.64 UR6, c[0x0][0x330] ;  /* 0x0000cc0000067ab9 */ /* 0x000fe20000000a00 */
[----:B------:R-:W-:Y:S02]  /*2880*/  IADD3 R60, P1, R4, R6, RZ ;  /* 0x00000006043c7210 */ /* 0x000fe40007f3e0ff */
[----:B------:R-:W-:Y:S01]  /*2890*/  SEL R6, RZ, 0x1, P0 ;  /* 0x00000001ff067807 */ /* 0x000fe20000000000 */
[----:B------:R-:W-:Y:S01]  /*28a0*/  IMAD.SHL.U32 R11, R10, 0x2, RZ ;  /* 0x000000020a0b7824 */ /* 0x000fe200078e00ff */
[----:B------:R-:W-:Y:S02]  /*28b0*/  IADD3.X R61, R3, R7, R61, P1, !PT ;  /* 0x00000007033d7210 */ /* 0x000fe40000ffe43d */
[----:B------:R-:W-:Y:S02]  /*28c0*/  ISETP.GE.AND P0, PT, R62, UR4, PT ;  /* 0x000000043e007c0c */ /* 0x000fe4000bf06270 */
[----:B------:R-:W-:-:S02]  /*28d0*/  ISETP.GE.AND P1, PT, R63, UR4, PT ;  /* 0x000000043f007c0c */ /* 0x000fc4000bf26270 */
[----:B------:R-:W-:Y:S02]  /*28e0*/  ISETP.GE.AND P2, PT, R12, UR4, PT ;  /* 0x000000040c007c0c */ /* 0x000fe4000bf46270 */
[----:B------:R-:W-:Y:S01]  /*28f0*/  LOP3.LUT R10, R11, 0x2, R6, 0xe2, !PT ;  /* 0x000000020b0a7812 */ /* 0x000fe200078ee206 */
[C---:B------:R-:W-:Y:S01]  /*2900*/  IMAD.WIDE.U32 R6, R224.reuse, UR6, R16 ;  /* 0x00000006e0067c25 */ /* 0x040fe2000f8e0010 */
[----:B------:R-:W-:Y:S02]  /*2910*/  SEL R11, RZ, 0x4, P0 ;  /* 0x00000004ff0b7807 */ /* 0x000fe40000000000 */
        /* <DEDUP_REMOVED lines=8> */
[----:B0-----:R-:W-:Y:S01]  /*29a0*/  IMAD R37, R15, 0x60, RZ ;  /* 0x000000600f257824 */ /* 0x001fe200078e02ff */
[----:B------:R-:W-:Y:S01]  /*29b0*/  SEL R12, RZ, 0x20, P1 ;  /* 0x00000020ff0c7807 */ /* 0x000fe20000800000 */
[----:B------:R-:W-:Y:S01]  /*29c0*/  IMAD R39, R155, UR5, R13 ;  /* 0x000000059b277c24 */ /* 0x000fe2000f8e020d */
[----:B------:R-:W-:Y:S01]  /*29d0*/  ISETP.GE.AND P0, PT, R16, R41, PT ;  /* 0x000000291000720c */ /* 0x000fe20003f06270 */
[----:B------:R-:W-:Y:S01]  /*29e0*/  IMAD.SHL.U32 R69, R14, 0x40, RZ ;  /* 0x000000400e457824 */ /* 0x000fe200078e00ff */
[----:B------:R-:W-:Y:S01]  /*29f0*/  LOP3.LUT R11, R12, R10, R11, 0xfe, !PT ;  /* 0x0000000a0c0b7212 */ /* 0x000fe200078efe0b */
[----:B------:R-:W-:Y:S01]  /*2a00*/  IMAD.WIDE.U32 R12, R23, R14, R16 ;  /* 0x0000000e170c7225 */ /* 0x000fe200078e0010 */
[----:B------:R-:W-:-:S02]  /*2a10*/  SEL R10, RZ, 0x40, P2 ;  /* 0x00000040ff0a7807 */ /* 0x000fc40001000000 */
[----:B------:R-:W-:Y:S01]  /*2a20*/  SEL R33, R41, RZ, P0 ;  /* 0x000000ff29217207 */ /* 0x000fe20000000000 */
[----:B------:R-:W-:Y:S01]  /*2a30*/  IMAD.WIDE.U32 R6, R155, UR4, R6 ;  /* 0x000000049b067c25 */ /* 0x000fe2000f8e0006 */
[----:B------:R-:W-:Y:S01]  /*2a40*/  LOP3.LUT R94, R11, R10, RZ, 0xfc, !PT ;  /* 0x0000000a0b5e7212 */ /* 0x000fe200078efcff */
[----:B------:R-:W-:Y:S01]  /*2a50*/  ULDC UR4, c[0x0][0x2f4] ;  /* 0x0000bd0000047ab9 */ /* 0x000fe20000000800 */
[C---:B------:R-:W-:Y:S01]  /*2a60*/  IADD3 R58, P1, R23.reuse, R58, RZ ;  /* 0x0000003a173a7210 */ /* 0x040fe20007f3e0ff */
[-C--:B------:R-:W-:Y:S01]  /*2a70*/  IMAD R10, R236, R14.reuse, RZ ;  /* 0x0000000eec0a7224 */ /* 0x080fe200078e02ff */
[----:B------:R-:W-:Y:S01]  /*2a80*/  SHF.L.U64.HI R68, R14, 0x6, R15 ;  /* 0x000000060e447819 */ /* 0x000fe2000001020f */
[----:B------:R-:W-:Y:S01]  /*2a90*/  IMAD.IADD R33, R16, 0x1, R33 ;  /* 0x0000000110217824 */ /* 0x000fe200078e0221 */
[----:B------:R-:W-:Y:S01]  /*2aa0*/  SEL R93, RZ, 0xffffff80, P3 ;  /* 0xffffff80ff5d7807 */ /* 0x000fe20001800000 */
[C---:B------:R-:W-:Y:S01]  /*2ab0*/  IMAD R35, R23.reuse, R15, R10 ;  /* 0x0000000f17237224 */ /* 0x040fe200078e020a */
[----:B------:R-:W-:Y:S01]  /*2ac0*/  ISETP.GE.AND P2, PT, R0, UR4, PT ;  /* 0x0000000400007c0c */ /* 0x000fe2000bf46270 */
[----:B------:R-:W-:Y:S01]  /*2ad0*/  IMAD.WIDE.U32 R10, R23, R14, R204 ;  /* 0x0000000e170a7225 */ /* 0x000fe200078e00cc */
[----:B------:R-:W-:-:S02]  /*2ae0*/  SHF.R.S32.HI R32, RZ, 0x1f, R33 ;  /* 0x0000001fff207819 */ /* 0x000fc40000011421 */
[----:B------:R-:W-:Y:S01]  /*2af0*/  LOP3.LUT R93, R94, 0x80, R93, 0xc8, !PT ;  /* 0x000000805e5d7812 */ /* 0x000fe200078ec85d */
[----:B------:R-:W-:Y:S01]  /*2b00*/  IMAD.IADD R11, R11, 0x1, R35 ;  /* 0x000000010b0b7824 */ /* 0x000fe200078e0223 */
[----:B------:R-:W-:Y:S01]  /*2b10*/  LEA.HI R33, R32, R33, RZ, 0x3 ;  /* 0x0000002120217211 */ /* 0x000fe200078f18ff */
[----:B------:R-:W-:Y:S01]  /*2b20*/  IMAD.IADD R13, R35, 0x1, R13 ;  /* 0x00000001230d7824 */ /* 0x000fe200078e020d */
[----:B------:R-:W-:Y:S01]  /*2b30*/  SHF.R.S32.HI R35, RZ, 0x1f, R152 ;  /* 0x0000001fff237819 */ /* 0x000fe20000011498 */
[----:B------:R-:W-:Y:S01]  /*2b40*/  IMAD.X R59, R236, 0x1, R43, P1 ;  /* 0x00000001ec3b7824 */ /* 0x000fe200008e062b */
[----:B------:R-:W-:Y:S01]  /*2b50*/  LOP3.LUT P1, RZ, R34, 0x4, RZ, 0xc0, !PT ;  /* 0x0000000422ff7812 */ /* 0x000fe2000782c0ff */
[-C--:B------:R-:W-:Y:S01]  /*2b60*/  IMAD.WIDE.U32 R10, R152, R14.reuse, R10 ;  /* 0x0000000e980a7225 */ /* 0x080fe200078e000a */
[----:B------:R-:W-:Y:S02]  /*2b70*/  LOP3.LUT R34, R82, 0x18, R16, 0xf8, !PT ;  /* 0x0000001852227812 */ /* 0x000fe400078ef810 */
[--C-:B------:R-:W-:Y:S01]  /*2b80*/  SHF.R.S32.HI R83, RZ, 0x3, R33.reuse ;  /* 0x00000003ff537819 */ /* 0x100fe20000011421 */
[C---:B------:R-:W-:Y:S01]  /*2b90*/  IMAD R32, R35.reuse, R14, RZ ;  /* 0x0000000e23207224 */ /* 0x040fe200078e02ff */
[----:B------:R-:W-:Y:S01]  /*2ba0*/  LOP3.LUT R89, R34, R85, RZ, 0x3c, !PT ;  /* 0x0000005522597212 */ /* 0x000fe200078e3cff */
[----:B------:R-:W-:Y:S01]  /*2bb0*/  IMAD R35, R35, R56, RZ ;  /* 0x0000003823237224 */ /* 0x000fe200078e02ff */
[----:B------:R-:W-:Y:S01]  /*2bc0*/  LOP3.LUT R84, R33, 0xfffffff8, RZ, 0xc0, !PT ;  /* 0xfffffff821547812 */ /* 0x000fe200078ec0ff */
[----:B------:R-:W-:Y:S01]  /*2bd0*/  IMAD R79, R152, R15, R32 ;  /* 0x0000000f984f7224 */ /* 0x000fe200078e0220 */
[----:B------:R-:W-:Y:S01]  /*2be0*/  LOP3.LUT R32, R218, 0x38, R33, 0xf8, !PT ;  /* 0x00000038da207812 */ /* 0x000fe200078ef821 */
[----:B------:R-:W-:Y:S01]  /*2bf0*/  IMAD.WIDE.U32 R12, R152, R14, R12 ;  /* 0x0000000e980c7225 */ /* 0x000fe200078e000c */
[----:B------:R-:W-:-:S02]  /*2c00*/  SEL R88, R88, 0xffffffe0, !P1 ;  /* 0xffffffe058587807 */ /* 0x000fc40004800000 */
[----:B------:R-:W-:Y:S01]  /*2c10*/  LOP3.LUT R32, R32, R36, RZ, 0x3c, !PT ;  /* 0x0000002420207212 */ /* 0x000fe200078e3cff */
[----:B------:R-:W-:Y:S01]  /*2c20*/  IMAD R35, R152, R57, R35 ;  /* 0x0000003998237224 */ /* 0x000fe200078e0223 */
[----:B------:R-:W-:Y:S01]  /*2c30*/  SHF.R.S32.HI R86, RZ, 0x1f, R84 ;  /* 0x0000001fff567819 */ /* 0x000fe20000011454 */
[----:B------:R-:W-:Y:S01]  /*2c40*/  IMAD.WIDE.U32 R14, R14, 0x60, RZ ;  /* 0x000000600e0e7825 */ /* 0x000fe200078e00ff */
[----:B------:R-:W-:Y:S02]  /*2c50*/  ISETP.GE.AND P1, PT, R16, UR4, PT ;  /* 0x0000000410007c0c */ /* 0x000fe4000bf26270 */
[----:B------:R-:W-:Y:S01]  /*2c60*/  LOP3.LUT R94, R94, 0x40, RZ, 0xc0, !PT ;  /* 0x000000405e5e7812 */ /* 0x000fe200078ec0ff */
[----:B------:R-:W-:Y:S01]  /*2c70*/  IMAD.IADD R87, R221, 0x1, R32 ;  /* 0x00000001dd577824 */ /* 0x000fe200078e0220 */
[----:B------:R-:W-:Y:S01]  /*2c80*/  LOP3.LUT R32, R82, 0x38, R33, 0xf8, !PT ;  /* 0x0000003852207812 */ /* 0x000fe200078ef821 */
[----:B------:R-:W-:-:S03]  /*2c90*/  IMAD.WIDE.U32 R56, R56, 0x60, RZ ;  /* 0x0000006038387825 */ /* 0x000fc600078e00ff */
[----:B------:R-:W-:Y:S01]  /*2ca0*/  LOP3.LUT R33, R32, R85, RZ, 0x3c, !PT ;  /* 0x0000005520217212 */ /* 0x000fe200078e3cff */
        /* <DEDUP_REMOVED lines=10> */
.L_x_11577:
[----:B------:R-:W0:Y:S01]  /*2d50*/  LDC.64 R98, c[0x0][0x2e8] ;  /* 0x0000ba00ff627b82 */ /* 0x000e220000000a00 */
[----:B------:R-:W-:Y:S01]  /*2d60*/  VIADD R45, R27, 0xffffffff ;  /* 0xffffffff1b2d7836 */ /* 0x000fe20000000000 */
[----:B------:R-:W-:Y:S05]  /*2d70*/  YIELD ;  /* 0x0000000000007946 */ /* 0x000fea0003800000 */
[----:B------:R-:W-:Y:S01]  /*2d80*/  SHF.R.S32.HI R39, RZ, 0x1f, R45 ;  /* 0x0000001fff277819 */ /* 0x000fe2000001142d */
[----:B-1----:R-:W1:Y:S01]  /*2d90*/  LDC R102, c[0x0][0x3f4] ;  /* 0x0000fd00ff667b82 */ /* 0x002e620000000800 */
        /* <DEDUP_REMOVED lines=8> */
[----:B------:R-:W-:Y:S02]  /*2e20*/  IMAD R103, R103, 0x2, R26 ;  /* 0x0000000267677824 */ /* 0x000fe400078e021a */
[----:B------:R-:W-:Y:S01]  /*2e30*/  IMAD.X R34, R50, 0x1, R61, P5 ;  /* 0x0000000132227824 */ /* 0x000fe200028e063d */
[----:B------:R-:W-:Y:S02]  /*2e40*/  IADD3.X R32, R61, R50, R66, P3, P4 ;  /* 0x000000323d207210 */ /* 0x000fe40001fe8442 */
[----:B0-----:R-:W-:-:S02]  /*2e50*/  LEA R40, P3, R27, R98, 0x1 ;  /* 0x000000621b287211 */ /* 0x001fc400078608ff */
[----:B------:R-:W-:Y:S02]  /*2e60*/  LEA R42, P5, R33, R98, 0x1 ;  /* 0x00000062212a7211 */ /* 0x000fe400078a08ff */
[-C--:B------:R-:W-:Y:S01]  /*2e70*/  LEA.HI.X R41, R27, R99.reuse, R32, 0x1, P3 ;  /* 0x000000631b297211 */ /* 0x080fe200018f0c20 */
[----:B------:R-:W-:Y:S01]  /*2e80*/  IMAD R27, R22, 0x1800, R89 ;  /* 0x00001800161b7824 */ /* 0x000fe200078e0259 */
[----:B-1----:R-:W-:Y:S02]  /*2e90*/  ISETP.GE.AND P3, PT, R102, 0x1, PT ;  /* 0x000000016600780c */ /* 0x002fe40003f66270 */
[----:B------:R-:W-:Y:S01]  /*2ea0*/  ISETP.GT.AND P4, PT, R45, R28, PT ;  /* 0x0000001c2d00720c */ /* 0x000fe20003f84270 */
[----:B------:R-:W-:Y:S01]  /*2eb0*/  IMAD R104, R27, 0x2, R26 ;  /* 0x000000021b687824 */ /* 0x000fe200078e021a */
[----:B------:R-:W-:Y:S01]  /*2ec0*/  LEA.HI.X R43, R33, R99, R34, 0x1, P5 ;  /* 0x00000063212b7211 */ /* 0x000fe200028f0c22 */
[----:B------:R-:W-:Y:S01]  /*2ed0*/  IMAD.MOV.U32 R27, RZ, RZ, R45 ;  /* 0x000000ffff1b7224 */ /* 0x000fe200078e002d */
[----:B------:R-:W-:-:S07]  /*2ee0*/  P2R R96, PR, RZ, 0x10 ;  /* 0x00000010ff607803 */ /* 0x000fce0000000000 */
        /* <DEDUP_REMOVED lines=20> */
[----:B------:R-:W-:-:S03]  /*3030*/  CS2R R54, SRZ ;  /* 0x0000000000367805 */ /* 0x000fc6000001ff00 */
[----:B------:R-:W-:Y:S05]  /*3040*/  @P4 BRA `(.L_x_11534) ;  /* 0x0000000000504947 */ /* 0x000fea0003800000 */
        /* <DEDUP_REMOVED lines=20> */
.L_x_11534:
[----:B------:R-:W-:Y:S05]  /*3190*/  BSYNC B1 ;  /* 0x0000000000017941 */ /* 0x000fea0003800000 */
.L_x_11533:
[----:B------:R-:W-:Y:S01]  /*31a0*/  ISETP.GE.AND P5, PT, R233, R97, PT ;  /* 0x00000061e900720c */ /* 0x000fe20003fa6270 */
[----:B------:R-:W-:Y:S01]  /*31b0*/  BSSY B1, `(.L_x_11535) ;  /* 0x000001b000017945 */ /* 0x000fe20003800000 */
[----:B0-----:R-:W-:Y:S02]  /*31c0*/  CS2R R44, SRZ ;  /* 0x00000000002c7805 */ /* 0x001fe4000001ff00 */
[----:B------:R-:W-:Y:S01]  /*31d0*/  CS2R R36, SRZ ;  /* 0x0000000000247805 */ /* 0x000fe2000001ff00 */
[----:B-----5:R-:W-:Y:S01]  /*31e0*/  IMAD.MOV.U32 R98, RZ, RZ, R50 ;  /* 0x000000ffff627224 */ /* 0x020fe200078e0032 */
[----:B------:R-:W-:Y:S01]  /*31f0*/  CS2R R46, SRZ ;  /* 0x00000000002e7805 */ /* 0x000fe2000001ff00 */
[----:B------:R-:W-:-:S06]  /*3200*/  IMAD.MOV.U32 R99, RZ, RZ, R51 ;  /* 0x000000ffff637224 */ /* 0x000fcc00078e0033 */
        /* <DEDUP_REMOVED lines=21> */
.L_x_11536:
[----:B------:R-:W-:Y:S05]  /*3360*/  BSYNC B1 ;  /* 0x0000000000017941 */ /* 0x000fea0003800000 */
.L_x_11535:
        /* <DEDUP_REMOVED lines=24> */
[----:B------:R-:W-:-:S04]  /*34f0*/  PRMT R100, R100, 0x5410, R35 ;  /* 0x0000541064647816 */ /* 0x000fc80000000023 */
[----:B------:R-:W-:Y:S01]  /*3500*/  PRMT R99, R32, 0x5410, R33 ;  /* 0x0000541020637816 */ /* 0x000fe20000000021 */
[----:B------:R-:W-:Y:S06]  /*3510*/  @!P3 BRA `(.L_x_11537) ;  /* 0x000000000004b947 */ /* 0x000fec0003800000 */
[----:B------:R-:W-:Y:S01]  /*3520*/  BPT.TRAP 0x1 ;  /* 0x000000040000795c */ /* 0x000fe20000300000 */
.L_x_11537:
[----:B------:R-:W-:Y:S01]  /*3530*/  IMAD R95, R22, 0x8, R19 ;  /* 0x00000008165f7824 */ /* 0x000fe200078e0213 */
[----:B------:R-:W-:Y:S01]  /*3540*/  SHF.L.U32 R106, R210, 0x1f, RZ ;  /* 0x0000001fd26a7819 */ /* 0x000fe200000006ff */
[----:B------:R-:W-:Y:S03]  /*3550*/  BSSY B1, `(.L_x_11538) ;  /* 0x0000003000017945 */ /* 0x000fe60003800000 */
[----:B------:R-:W0:Y:S02]  /*3560*/  SYNCS.PHASECHK.TRANS64.TRYWAIT P6, [R95+URZ+0x22890], R106 ;  /* 0x0228906a5f0075a7 */ /* 0x000e2400080c017f */
[----:B0-----:R-:W-:Y:S05]  /*3570*/  @!P6 BRA `(.L_x_11539) ;  /* 0x000001fc00d4e947 */ /* 0x001fea0003800000 */
.L_x_11911:
[----:B------:R-:W-:Y:S05]  /*3580*/  BSYNC B1 ;  /* 0x0000000000017941 */ /* 0x000fea0003800000 */
.L_x_11538:
        /* <DEDUP_REMOVED lines=49> */
.L_x_11545:
[----:B------:R-:W-:Y:S05]  /*38a0*/  BSYNC B3 ;  /* 0x0000000000037941 */ /* 0x000fea0003800000 */
.L_x_11544:
[----:B--2---:R1:W-:Y:S02]  /*38b0*/  STG.E.128 desc[UR38][R42.64], R32 ;  /* 0x000000202a007986 */ /* 0x0043e4000c101d26 */
.L_x_11543:
[----:B------:R-:W-:Y:S05]  /*38c0*/  BSYNC B2 ;  /* 0x0000000000027941 */ /* 0x000fea0003800000 */
.L_x_11542:
        /* <DEDUP_REMOVED lines=46> */
.L_x_11547:
[----:B------:R-:W-:Y:S05]  /*3bb0*/  BSYNC B2 ;  /* 0x0000000000027941 */ /* 0x000fea0003800000 */
.L_x_11546:
[----:B--2---:R2:W-:Y:S02]  /*3bc0*/  STG.E.128 desc[UR38][R42.64+0x40], R32 ;  /* 0x000040202a007986 */ /* 0x0045e4000c101d26 */
.L_x_11541:
[----:B------:R-:W-:Y:S05]  /*3bd0*/  BSYNC B1 ;  /* 0x0000000000017941 */ /* 0x000fea0003800000 */
.L_x_11540:
        /* <DEDUP_REMOVED lines=14> */
[----:B------:R-:W-:Y:S02]  /*3cc0*/  HADD2.F32 R43, -RZ, R35.H1_H1 ;  /* 0x30000023ff2b7230 */ /* 0x000fe40000004100 */
[----:B------:R-:W-:Y:S02]  /*3cd0*/  HADD2.F32 R45, -RZ, R45.H0_H0 ;  /* 0x2000002dff2d7230 */ /* 0x000fe40000004100 */
[----:B------:R-:W-:-:S02]  /*3ce0*/  HADD2.F32 R48, -RZ, R48.H0_H0 ;  /* 0x20000030ff307230 */ /* 0x000fc40000004100 */
[----:B------:R-:W-:Y:S02]  /*3cf0*/  HADD2.F32 R44, -RZ, R44.H0_H0 ;  /* 0x2000002cff2c7230 */ /* 0x000fe40000004100 */
[CC--:B------:R-:W-:Y:S01]  /*3d00*/  FMUL.FTZ R50, R34.reuse, R45.reuse ;  /* 0x0000002d22327220 */ /* 0x0c0fe20000410000 */
[----:B------:R-:W-:Y:S02]  /*3d10*/  HADD2.F32 R35, -RZ, R35.H0_H0 ;  /* 0x20000023ff237230 */ /* 0x000fe40000004100 */
[----:B------:R-:W-:Y:S01]  /*3d20*/  FMUL.FTZ R45, R33, R45 ;  /* 0x0000002d212d7220 */ /* 0x000fe20000410000 */
[----:B------:R-:W-:Y:S02]  /*3d30*/  HADD2.F32 R46, -RZ, R49.H0_H0 ;  /* 0x20000031ff2e7230 */ /* 0x000fe40000004100 */
[----:B------:R-:W-:Y:S01]  /*3d40*/  FMUL.FTZ R52, R43, R48 ;  /* 0x000000302b347220 */ /* 0x000fe20000410000 */
[----:B------:R-:W-:Y:S01]  /*3d50*/  FFMA.FTZ R50, R33, R44, -R50 ;  /* 0x0000002c21327223 */ /* 0x000fe20000010832 */
[C---:B------:R-:W-:Y:S01]  /*3d60*/  FMUL.FTZ R48, R35.reuse, R48 ;  /* 0x0000003023307220 */ /* 0x040fe20000410000 */
[----:B------:R-:W-:Y:S01]  /*3d70*/  FFMA.FTZ R49, R34, R44, R45 ;  /* 0x0000002c22317223 */ /* 0x000fe2000001002d */
[----:B------:R-:W-:Y:S01]  /*3d80*/  FFMA.FTZ R52, R35, R46, -R52 ;  /* 0x0000002e23347223 */ /* 0x000fe20000010834 */
[----:B------:R-:W-:-:S02]  /*3d90*/  HADD2.F32 R35, -RZ, R101.H1_H1 ;  /* 0x30000065ff237230 */ /* 0x000fc40000004100 */
[----:B------:R-:W-:Y:S01]  /*3da0*/  FFMA.FTZ R53, R43, R46, R48 ;  /* 0x0000002e2b357223 */ /* 0x000fe20000010030 */
[----:B------:R-:W-:Y:S02]  /*3db0*/  HADD2.F32 R45, -RZ, R100.H1_H1 ;  /* 0x30000064ff2d7230 */ /* 0x000fe40000004100 */
[----:B------:R-:W-:Y:S02]  /*3dc0*/  HADD2.F32 R33, -RZ, R32.H1_H1 ;  /* 0x30000020ff217230 */ /* 0x000fe40000004100 */
[----:B------:R-:W-:Y:S02]  /*3dd0*/  HADD2.F32 R34, -RZ, R42.H1_H1 ;  /* 0x3000002aff227230 */ /* 0x000fe40000004100 */
[----:B------:R-:W-:Y:S02]  /*3de0*/  HADD2.F32 R101, -RZ, R101.H0_H0 ;  /* 0x20000065ff657230 */ /* 0x000fe40000004100 */
[----:B------:R-:W-:Y:S02]  /*3df0*/  HADD2.F32 R32, -RZ, R32.H0_H0 ;  /* 0x20000020ff207230 */ /* 0x000fe40000004100 */
[----:B------:R-:W-:Y:S01]  /*3e00*/  FMUL.FTZ R51, R34, R45 ;  /* 0x0000002d22337220 */ /* 0x000fe20000410000 */
[----:B------:R-:W-:-:S02]  /*3e10*/  HADD2.F32 R42, -RZ, R42.H0_H0 ;  /* 0x2000002aff2a7230 */ /* 0x000fc40000004100 */
[CC--:B------:R-:W-:Y:S01]  /*3e20*/  FMUL.FTZ R47, R33.reuse, R101.reuse ;  /* 0x00000065212f7220 */ /* 0x0c0fe20000410000 */
[----:B------:R-:W-:Y:S02]  /*3e30*/  HADD2.F32 R43, -RZ, R100.H0_H0 ;  /* 0x20000064ff2b7230 */ /* 0x000fe40000004100 */
[----:B------:R-:W-:Y:S01]  /*3e40*/  FMUL.FTZ R44, R32, R101 ;  /* 0x00000065202c7220 */ /* 0x000fe20000410000 */
[----:B------:R-:W-:Y:S01]  /*3e50*/  FMUL.FTZ R45, R42, R45 ;  /* 0x0000002d2a2d7220 */ /* 0x000fe20000410000 */
[-C--:B------:R-:W-:Y:S02]  /*3e60*/  FFMA.FTZ R47, R32, R35.reuse, -R47 ;  /* 0x00000023202f7223 */ /* 0x080fe4000001082f */
[----:B------:R-:W-:Y:S01]  /*3e70*/  FFMA.FTZ R44, R33, R35, R44 ;  /* 0x00000023212c7223 */ /* 0x000fe2000001002c */
[-C--:B------:R-:W-:Y:S01]  /*3e80*/  FFMA.FTZ R51, R42, R43.reuse, -R51 ;  /* 0x0000002b2a337223 */ /* 0x080fe20000010833 */
[----:B------:R-:W-:Y:S01]  /*3e90*/  FFMA.FTZ R34, R34, R43, R45 ;  /* 0x0000002b22227223 */ /* 0x000fe2000001002d */
[----:B------:R-:W-:-:S02]  /*3ea0*/  F2FP.F16.F32.PACK_AB R33, R49, R50 ;  /* 0x000000323121723e */ /* 0x000fc400000000ff */
[----:B------:R-:W-:Y:S02]  /*3eb0*/  F2FP.F16.F32.PACK_AB R35, R53, R52 ;  /* 0x000000343523723e */ /* 0x000fe400000000ff */
[----:B------:R-:W-:Y:S02]  /*3ec0*/  F2FP.F16.F32.PACK_AB R32, R44, R47 ;  /* 0x0000002f2c20723e */ /* 0x000fe400000000ff */
[----:B------:R-:W-:-:S07]  /*3ed0*/  F2FP.F16.F32.PACK_AB R34, R34, R51 ;  /* 0x000000332222723e */ /* 0x000fce00000000ff */
.L_x_11552:
[----:B------:R-:W-:Y:S05]  /*3ee0*/  BSYNC B2 ;  /* 0x0000000000027941 */ /* 0x000fea0003800000 */
.L_x_11551:
[----:B--2---:R3:W-:Y:S02]  /*3ef0*/  STG.E.128 desc[UR38][R40.64], R32 ;  /* 0x0000002028007986 */ /* 0x0047e4000c101d26 */
.L_x_11550:
[----:B------:R-:W-:Y:S05]  /*3f00*/  BSYNC B1 ;  /* 0x0000000000017941 */ /* 0x000fea0003800000 */
.L_x_11549:
        /* <DEDUP_REMOVED lines=46> */
.L_x_11554:
[----:B------:R-:W-:Y:S05]  /*41f0*/  BSYNC B1 ;  /* 0x0000000000017941 */ /* 0x000fea0003800000 */
.L_x_11553:
[----:B--2---:R1:W-:Y:S01]  /*4200*/  STG.E.128 desc[UR38][R40.64+0x40], R32 ;  /* 0x0000402028007986 */ /* 0x0043e2000c101d26 */
[----:B------:R-:W-:Y:S05]  /*4210*/  BRA `(.L_x_11548) ;  /* 0x0000001400807947 */ /* 0x000fea0003800000 */
.L_x_11532:
[----:B------:R-:W-:-:S04]  /*4220*/  ISETP.GE.AND P3, PT, R233, R97, PT ;  /* 0x00000061e900720c */ /* 0x000fc80003f66270 */
        /* <DEDUP_REMOVED lines=20> */
[----:B------:R-:W-:Y:S02]  /*4370*/  CS2R R32, SRZ ;  /* 0x0000000000207805 */ /* 0x000fe4000001ff00 */
[----:B------:R-:W-:-:S04]  /*4380*/  CS2R R38, SRZ ;  /* 0x0000000000267805 */ /* 0x000fc8000001ff00 */
[----:B------:R2:W3:Y:S02]  /*4390*/  @!P4 LDG.E.128 R32, desc[UR38][R36.64] ;  /* 0x000000262420c981 */ /* 0x0004e4000c1e1d00 */
[----:B--2---:R-:W-:-:S06]  /*43a0*/  CS2R R36, SRZ ;  /* 0x0000000000247805 */ /* 0x004fcc000001ff00 */
[----:B------:R2:W4:Y:S01]  /*43b0*/  @!P4 LDG.E.128 R36, desc[UR38][R40.64] ;  /* 0x000000262824c981 */ /* 0x000522000c1e1d00 */
[----:B0-----:R-:W-:-:S04]  /*43c0*/  @!P3 LEA R44, P4, R42, R44, 0x1 ;  /* 0x0000002c2a2cb211 */ /* 0x001fc800078808ff */
[----:B------:R-:W-:Y:S02]  /*43d0*/  @!P3 LEA.HI.X R45, R42, R45, R43, 0x1, P4 ;  /* 0x0000002d2a2db211 */ /* 0x000fe400020f0c2b */
[----:B------:R-:W-:Y:S02]  /*43e0*/  CS2R R42, SRZ ;  /* 0x00000000002a7805 */ /* 0x000fe4000001ff00 */
[C---:B-1----:R-:W-:Y:S02]  /*43f0*/  @!P3 LEA R48, P4, R46.reuse, R48, 0x1 ;  /* 0x000000302e30b211 */ /* 0x042fe400078808ff */
[----:B--2---:R-:W-:Y:S02]  /*4400*/  CS2R R40, SRZ ;  /* 0x0000000000287805 */ /* 0x004fe4000001ff00 */
[----:B------:R-:W-:Y:S02]  /*4410*/  @!P3 LEA.HI.X R49, R46, R49, R47, 0x1, P4 ;  /* 0x000000312e31b211 */ /* 0x000fe400020f0c2f */
[----:B------:R-:W-:-:S02]  /*4420*/  CS2R R46, SRZ ;  /* 0x00000000002e7805 */ /* 0x000fc4000001ff00 */
[----:B------:R0:W2:Y:S02]  /*4430*/  @!P3 LDG.E.128 R40, desc[UR38][R44.64] ;  /* 0x000000262c28b981 */ /* 0x0000a4000c1e1d00 */
[----:B0-----:R-:W-:-:S06]  /*4440*/  CS2R R44, SRZ ;  /* 0x00000000002c7805 */ /* 0x001fcc000001ff00 */
[----:B------:R0:W5:Y:S01]  /*4450*/  @!P3 LDG.E.128 R44, desc[UR38][R48.64] ;  /* 0x00000026302cb981 */ /* 0x000162000c1e1d00 */
[----:B------:R-:W-:Y:S01]  /*4460*/  UISETP.NE.AND UP0, UPT, UR54, 0x3, UPT ;  /* 0x000000033600788c */ /* 0x000fe2000bf05270 */
[----:B------:R-:W-:-:S05]  /*4470*/  ISETP.GE.AND P4, PT, R16, R102, PT ;  /* 0x000000661000720c */ /* 0x000fca0003f86270 */
[----:B------:R-:W-:Y:S01]  /*4480*/  PLOP3.LUT P3, PT, PT, PT, UP0, 0x80, 0x0 ;  /* 0x000000000000781c */ /* 0x000fe20003f6f008 */
[----:B---3--:R-:W-:Y:S02]  /*4490*/  IMAD.MOV.U32 R51, RZ, RZ, R34 ;  /* 0x000000ffff337224 */ /* 0x008fe400078e0022 */
[----:B------:R-:W-:Y:S02]  /*44a0*/  IMAD.MOV.U32 R52, RZ, RZ, R35 ;  /* 0x000000ffff347224 */ /* 0x000fe400078e0023 */
[----:B------:R-:W-:Y:S01]  /*44b0*/  IMAD.MOV.U32 R53, RZ, RZ, R32 ;  /* 0x000000ffff357224 */ /* 0x000fe200078e0020 */
[----:B------:R-:W-:Y:S01]  /*44c0*/  PRMT R121, R51, 0x7610, R121 ;  /* 0x0000761033797816 */ /* 0x000fe20000000079 */
[----:B------:R-:W-:-:S03]  /*44d0*/  IMAD.MOV.U32 R54, RZ, RZ, R33 ;  /* 0x000000ffff367224 */ /* 0x000fc600078e0021 */
[----:B------:R-:W-:Y:S02]  /*44e0*/  PRMT R123, R52, 0x5410, R53 ;  /* 0x00005410347b7816 */ /* 0x000fe40000000035 */
[----:B------:R-:W-:Y:S01]  /*44f0*/  PRMT R118, R54, 0x7610, R118 ;  /* 0x0000761036767816 */ /* 0x000fe20000000076 */
[----:B----4-:R-:W-:Y:S02]  /*4500*/  IMAD.MOV.U32 R51, RZ, RZ, R38 ;  /* 0x000000ffff337224 */ /* 0x010fe400078e0026 */
[----:B0-----:R-:W-:Y:S02]  /*4510*/  IMAD.MOV.U32 R48, RZ, RZ, R39 ;  /* 0x000000ffff307224 */ /* 0x001fe400078e0027 */
[----:B------:R-:W-:Y:S01]  /*4520*/  IMAD.MOV.U32 R49, RZ, RZ, R36 ;  /* 0x000000ffff317224 */ /* 0x000fe200078e0024 */
[----:B------:R-:W-:Y:S01]  /*4530*/  PRMT R121, R121, 0x5410, R51 ;  /* 0x0000541079797816 */ /* 0x000fe20000000033 */
[----:B------:R-:W-:-:S03]  /*4540*/  IMAD.MOV.U32 R52, RZ, RZ, R37 ;  /* 0x000000ffff347224 */ /* 0x000fc600078e0025 */
[----:B------:R-:W-:Y:S02]  /*4550*/  PRMT R125, R48, 0x5410, R49 ;  /* 0x00005410307d7816 */ /* 0x000fe40000000031 */
[----:B------:R-:W-:Y:S01]  /*4560*/  PRMT R122, R52, 0x7610, R122 ;  /* 0x00007610347a7816 */ /* 0x000fe2000000007a */
[----:B--2---:R-:W-:Y:S02]  /*4570*/  IMAD.MOV.U32 R48, RZ, RZ, R42 ;  /* 0x000000ffff307224 */ /* 0x004fe400078e002a */
        /* <DEDUP_REMOVED lines=15> */
.L_x_11555:
        /* <DEDUP_REMOVED lines=9> */
.L_x_11912:
[----:B------:R-:W-:Y:S05]  /*4700*/  BSYNC B1 ;  /* 0x0000000000017941 */ /* 0x000fea0003800000 */
.L_x_11556:
        /* <DEDUP_REMOVED lines=29> */
[--C-:B------:R-:W-:Y:S02]  /*48e0*/  SHF.R.U64 R32, R32, 0x10, R33.reuse ;  /* 0x0000001020207819 */ /* 0x100fe40000001221 */
[----:B------:R-:W-:Y:S01]  /*48f0*/  SHF.R.U32.HI R114, RZ, 0x10, R33 ;  /* 0x00000010ff727819 */ /* 0x000fe20000011621 */
[----:B------:R-:W-:Y:S01]  /*4900*/  HADD2.F32 R124, -RZ, R37.H0_H0 ;  /* 0x20000025ff7c7230 */ /* 0x000fe20000004100 */
[----:B------:R-:W-:Y:S02]  /*4910*/  SHF.R.U64 R33, R34, 0x10, R35 ;  /* 0x0000001022217819 */ /* 0x000fe40000001223 */
[--C-:B------:R-:W-:Y:S01]  /*4920*/  SHF.R.U64 R34, R38, 0x10, R39.reuse ;  /* 0x0000001026227819 */ /* 0x100fe20000001227 */
[----:B-1----:R-:W-:Y:S01]  /*4930*/  HADD2.F32 R38, -RZ, R49.H0_H0 ;  /* 0x20000031ff267230 */ /* 0x002fe20000004100 */
[----:B------:R-:W-:Y:S01]  /*4940*/  SHF.R.U32.HI R113, RZ, 0x10, R39 ;  /* 0x00000010ff717819 */ /* 0x000fe20000011627 */
[--C-:B--2---:R-:W-:Y:S01]  /*4950*/  HADD2.F32 R39, -RZ, R53.reuse.H0_H0 ;  /* 0x20000035ff277230 */ /* 0x104fe20000004100 */
[----:B------:R-:W-:Y:S01]  /*4960*/  SHF.R.U32.HI R35, RZ, 0x10, R35 ;  /* 0x00000010ff237819 */ /* 0x000fe20000011623 */
[----:B------:R-:W-:-:S02]  /*4970*/  HADD2.F32 R53, -RZ, R53.H1_H1 ;  /* 0x30000035ff357230 */ /* 0x000fc40000004100 */
[----:B------:R-:W-:Y:S02]  /*4980*/  HADD2.F32 R49, -RZ, R49.H1_H1 ;  /* 0x30000031ff317230 */ /* 0x000fe40000004100 */
[-C--:B------:R-:W-:Y:S01]  /*4990*/  FMUL.FTZ R37, R39, R122.reuse ;  /* 0x0000007a27257220 */ /* 0x080fe20000410000 */
[----:B------:R-:W-:Y:S02]  /*49a0*/  HADD2.F32 R120, -RZ, R114.H0_H0 ;  /* 0x20000072ff787230 */ /* 0x000fe40000004100 */
[C---:B------:R-:W-:Y:S01]  /*49b0*/  FMUL.FTZ R122, R38.reuse, R122 ;  /* 0x0000007a267a7220 */ /* 0x040fe20000410000 */
[-C--:B------:R-:W-:Y:S01]  /*49c0*/  FMUL.FTZ R114, R53, R124.reuse ;  /* 0x0000007c35727220 */ /* 0x080fe20000410000 */
[----:B------:R-:W-:Y:S01]  /*49d0*/  FMUL.FTZ R124, R49, R124 ;  /* 0x0000007c317c7220 */ /* 0x000fe20000410000 */
        /* <DEDUP_REMOVED lines=9> */
[----:B------:R-:W-:Y:S02]  /*4a70*/  HADD2.F32 R55, -RZ, R55.H1_H1 ;  /* 0x30000037ff377230 */ /* 0x000fe40000004100 */
[-C--:B------:R-:W-:Y:S01]  /*4a80*/  FMUL.FTZ R126, R53, R122.reuse ;  /* 0x0000007a357e7220 */ /* 0x080fe20000410000 */
[----:B------:R-:W-:Y:S02]  /*4a90*/  HADD2.F32 R124, -RZ, R113.H0_H0 ;  /* 0x20000071ff7c7230 */ /* 0x000fe40000004100 */
[----:B------:R-:W-:Y:S01]  /*4aa0*/  FMUL.FTZ R122, R49, R122 ;  /* 0x0000007a317a7220 */ /* 0x000fe20000410000 */
[----:B------:R-:W-:-:S02]  /*4ab0*/  HADD2.F32 R118, -RZ, R123.H0_H0 ;  /* 0x2000007bff767230 */ /* 0x000fc40000004100 */
[----:B------:R-:W-:Y:S02]  /*4ac0*/  HADD2.F32 R51, -RZ, R51.H1_H1 ;  /* 0x30000033ff337230 */ /* 0x000fe40000004100 */
[----:B------:R-:W-:Y:S01]  /*4ad0*/  FMUL.FTZ R128, R55, R124 ;  /* 0x0000007c37807220 */ /* 0x000fe20000410000 */
[----:B------:R-:W-:Y:S02]  /*4ae0*/  HADD2.F32 R120, -RZ, R35.H0_H0 ;  /* 0x20000023ff787230 */ /* 0x000fe40000004100 */
[-C--:B------:R-:W-:Y:S01]  /*4af0*/  FFMA.FTZ R35, R49, R118.reuse, -R126 ;  /* 0x0000007631237223 */ /* 0x080fe2000001087e */
[----:B------:R-:W-:Y:S01]  /*4b00*/  FFMA.FTZ R49, R53, R118, R122 ;  /* 0x0000007635317223 */ /* 0x000fe2000001007a */
[----:B------:R-:W-:Y:S02]  /*4b10*/  HADD2.F32 R53, -RZ, R123.H1_H1 ;  /* 0x3000007bff357230 */ /* 0x000fe40000004100 */
[C---:B------:R-:W-:Y:S01]  /*4b20*/  FMUL.FTZ R124, R51.reuse, R124 ;  /* 0x0000007c337c7220 */ /* 0x040fe20000410000 */
[----:B------:R-:W-:Y:S01]  /*4b30*/  FFMA.FTZ R118, R51, R120, -R128 ;  /* 0x0000007833767223 */ /* 0x000fe20000010880 */
[----:B------:R-:W-:-:S02]  /*4b40*/  HADD2.F32 R123, -RZ, R36.H0_H0 ;  /* 0x20000024ff7b7230 */ /* 0x000fc40000004100 */
[----:B------:R-:W-:Y:S02]  /*4b50*/  HADD2.F32 R113, -RZ, R125.H1_H1 ;  /* 0x3000007dff717230 */ /* 0x000fe40000004100 */
[----:B------:R-:W-:Y:S01]  /*4b60*/  FFMA.FTZ R120, R55, R120, R124 ;  /* 0x0000007837787223 */ /* 0x000fe2000001007c */
[----:B------:R-:W-:Y:S01]  /*4b70*/  HADD2.F32 R51, -RZ, R52.H0_H0 ;  /* 0x20000034ff337230 */ /* 0x000fe20000004100 */
[----:B------:R-:W-:Y:S01]  /*4b80*/  F2FP.F16.F32.PACK_AB R35, R118, R35 ;  /* 0x000000237623723e */ /* 0x000fe200000000ff */
[----:B------:R-:W-:Y:S02]  /*4b90*/  HADD2.F32 R36, -RZ, R48.H0_H0 ;  /* 0x20000030ff247230 */ /* 0x000fe40000004100 */
[----:B------:R-:W-:Y:S02]  /*4ba0*/  HADD2.F32 R52, -RZ, R52.H1_H1 ;  /* 0x30000034ff347230 */ /* 0x000fe40000004100 */
[----:B------:R-:W-:Y:S01]  /*4bb0*/  FMUL.FTZ R125, R51, R113 ;  /* 0x00000071337d7220 */ /* 0x000fe20000410000 */
[----:B------:R-:W-:-:S02]  /*4bc0*/  HADD2.F32 R48, -RZ, R48.H1_H1 ;  /* 0x30000030ff307230 */ /* 0x000fc40000004100 */
[----:B------:R-:W-:Y:S01]  /*4bd0*/  FMUL.FTZ R122, R36, R113 ;  /* 0x00000071247a7220 */ /* 0x000fe20000410000 */
[----:B------:R-:W-:Y:S02]  /*4be0*/  HADD2.F32 R55, -RZ, R32.H0_H0 ;  /* 0x20000020ff377230 */ /* 0x000fe40000004100 */
[----:B------:R-:W-:Y:S01]  /*4bf0*/  FMUL.FTZ R113, R52, R123 ;  /* 0x0000007b34717220 */ /* 0x000fe20000410000 */
[----:B------:R-:W-:Y:S01]  /*4c00*/  FFMA.FTZ R32, R36, R53, -R125 ;  /* 0x0000003524207223 */ /* 0x000fe2000001087d */
[C---:B------:R-:W-:Y:S01]  /*4c10*/  FMUL.FTZ R123, R48.reuse, R123 ;  /* 0x0000007b307b7220 */ /* 0x040fe20000410000 */
[----:B------:R-:W-:Y:S01]  /*4c20*/  FFMA.FTZ R36, R51, R53, R122 ;  /* 0x0000003533247223 */ /* 0x000fe2000001007a */
[-C--:B------:R-:W-:Y:S01]  /*4c30*/  FFMA.FTZ R51, R48, R55.reuse, -R113 ;  /* 0x0000003730337223 */ /* 0x080fe20000010871 */
[----:B------:R-:W-:Y:S02]  /*4c40*/  HADD2.F32 R113, -RZ, R34.H0_H0 ;  /* 0x20000022ff717230 */ /* 0x000fe40000004100 */
[----:B------:R-:W-:Y:S01]  /*4c50*/  FFMA.FTZ R53, R52, R55, R123 ;  /* 0x0000003734357223 */ /* 0x000fe2000001007b */
[----:B------:R-:W-:-:S02]  /*4c60*/  HADD2.F32 R55, -RZ, R121.H0_H0 ;  /* 0x20000079ff377230 */ /* 0x000fc40000004100 */
[----:B------:R-:W-:Y:S02]  /*4c70*/  HADD2.F32 R48, -RZ, R54.H0_H0 ;  /* 0x20000036ff307230 */ /* 0x000fe40000004100 */
[----:B------:R-:W-:Y:S01]  /*4c80*/  HADD2.F32 R121, -RZ, R121.H1_H1 ;  /* 0x30000079ff797230 */ /* 0x000fe20000004100 */
        /* <DEDUP_REMOVED lines=8> */
[----:B------:R-:W-:Y:S01]  /*4d10*/  FFMA.FTZ R123, R34, R55, -R123 ;  /* 0x00000037227b7223 */ /* 0x000fe2000001087b */
[----:B------:R-:W-:Y:S01]  /*4d20*/  FMUL.FTZ R113, R50, R113 ;  /* 0x0000007132717220 */ /* 0x000fe20000410000 */
[----:B------:R-:W-:Y:S01]  /*4d30*/  FFMA.FTZ R121, R48, R55, R121 ;  /* 0x0000003730797223 */ /* 0x000fe20000010079 */
[----:B------:R-:W-:Y:S01]  /*4d40*/  FFMA.FTZ R50, R50, R33, -R125 ;  /* 0x0000002132327223 */ /* 0x000fe2000001087d */
[----:B------:R-:W-:Y:S01]  /*4d50*/  F2FP.F16.F32.PACK_AB R55, R120, R49 ;  /* 0x000000317837723e */ /* 0x000fe200000000ff */
[----:B------:R-:W-:Y:S01]  /*4d60*/  FFMA.FTZ R54, R54, R33, R113 ;  /* 0x0000002136367223 */ /* 0x000fe20000010071 */
[----:B------:R-:W-:Y:S01]  /*4d70*/  F2FP.F16.F32.PACK_AB R48, R51, R32 ;  /* 0x000000203330723e */ /* 0x000fe200000000ff */
[----:B------:R-:W-:Y:S01]  /*4d80*/  IMAD.MOV.U32 R49, RZ, RZ, R37 ;  /* 0x000000ffff317224 */ /* 0x000fe200078e0025 */
[----:B------:R-:W-:Y:S01]  /*4d90*/  F2FP.F16.F32.PACK_AB R50, R50, R123 ;  /* 0x0000007b3232723e */ /* 0x000fe200000000ff */
[----:B------:R-:W-:Y:S01]  /*4da0*/  IMAD.MOV.U32 R53, RZ, RZ, R38 ;  /* 0x000000ffff357224 */ /* 0x000fe200078e0026 */
[----:B------:R-:W-:Y:S01]  /*4db0*/  F2FP.F16.F32.PACK_AB R54, R54, R121 ;  /* 0x000000793636723e */ /* 0x000fe200000000ff */
[----:B------:R-:W-:-:S07]  /*4dc0*/  IMAD.MOV.U32 R51, RZ, RZ, R35 ;  /* 0x000000ffff337224 */ /* 0x000fce00078e0023 */
.L_x_11561:
[----:B------:R-:W-:Y:S05]  /*4dd0*/  BSYNC B2 ;  /* 0x0000000000027941 */ /* 0x000fea0003800000 */
.L_x_11560:
        /* <DEDUP_REMOVED lines=12> */
.L_x_11559:
[----:B------:R-:W-:Y:S05]  /*4ea0*/  BSYNC B1 ;  /* 0x0000000000017941 */ /* 0x000fea0003800000 */
.L_x_11558:
        /* <DEDUP_REMOVED lines=18> */
[----:B------:R-:W-:-:S05]  /*4fd0*/  LOP3.LUT R32, R32, R34, RZ, 0x3c, !PT ;  /* 0x0000002220207212 */ /* 0x000fca00078e3cff */
[----:B------:R-:W-:Y:S02]  /*4fe0*/  IMAD.IADD R33, R221, 0x1, R32 ;  /* 0x00000001dd217824 */ /* 0x000fe400078e0220 */
[C---:B------:R-:W-:Y:S02]  /*4ff0*/  IMAD R32, R22.reuse, 0x1800, R87 ;  /* 0x0000180016207824 */ /* 0x040fe400078e0257 */
[----:B------:R-:W-:Y:S02]  /*5000*/  IMAD R34, R22, 0x1800, R33 ;  /* 0x0000180016227824 */ /* 0x000fe400078e0221 */
[--C-:B------:R-:W-:Y:S02]  /*5010*/  IMAD R32, R32, 0x2, R19.reuse ;  /* 0x0000000220207824 */ /* 0x100fe400078e0213 */
[----:B------:R-:W-:-:S04]  /*5020*/  IMAD R36, R34, 0x2, R19 ;  /* 0x0000000222247824 */ /* 0x000fc800078e0213 */
[----:B------:R-:W1:Y:S04]  /*5030*/  LDS.128 R32, [R32+0x1c400] ;  /* 0x01c4000020207984 */ /* 0x000e680000000c00 */
[----:B------:R-:W2:Y:S01]  /*5040*/  LDS.128 R36, [R36+0x1c400] ;  /* 0x01c4000024247984 */ /* 0x000ea20000000c00 */
[----:B------:R-:W-:Y:S05]  /*5050*/  @P4 BRA `(.L_x_11563) ;  /* 0x00000004005c4947 */ /* 0x000fea0003800000 */
[----:B------:R-:W-:Y:S02]  /*5060*/  SHF.R.U64 R52, R40, 0x10, R41 ;  /* 0x0000001028347819 */ /* 0x000fe40000001229 */
[----:B------:R-:W-:Y:S01]  /*5070*/  SHF.R.U64 R40, R42, 0x10, R43 ;  /* 0x000000102a287819 */ /* 0x000fe2000000122b */
[----:B-1----:R-:W-:Y:S01]  /*5080*/  IMAD.MOV.U32 R42, RZ, RZ, R32 ;  /* 0x000000ffff2a7224 */ /* 0x002fe200078e0020 */
[----:B------:R-:W-:Y:S01]  /*5090*/  SHF.R.U32.HI R54, RZ, 0x10, R45 ;  /* 0x00000010ff367819 */ /* 0x000fe2000001162d */
[----:B--2---:R-:W-:Y:S01]  /*50a0*/  IMAD.MOV.U32 R32, RZ, RZ, R37 ;  /* 0x000000ffff207224 */ /* 0x004fe200078e0025 */
[----:B------:R-:W-:Y:S01]  /*50b0*/  SHF.R.U32.HI R53, RZ, 0x10, R41 ;  /* 0x00000010ff357819 */ /* 0x000fe20000011629 */
[----:B------:R-:W-:Y:S01]  /*50c0*/  IMAD.MOV.U32 R37, RZ, RZ, R35 ;  /* 0x000000ffff257224 */ /* 0x000fe200078e0023 */
[----:B------:R-:W-:Y:S01]  /*50d0*/  SHF.R.U64 R44, R44, 0x10, R45 ;  /* 0x000000102c2c7819 */ /* 0x000fe2000000122d */
[----:B------:R-:W-:Y:S01]  /*50e0*/  IMAD.MOV.U32 R45, RZ, RZ, R39 ;  /* 0x000000ffff2d7224 */ /* 0x000fe200078e0027 */
[----:B------:R-:W-:Y:S01]  /*50f0*/  SHF.R.U32.HI R103, RZ, 0x10, R43 ;  /* 0x00000010ff677819 */ /* 0x000fe2000001162b */
[----:B------:R-:W-:Y:S01]  /*5100*/  IMAD.MOV.U32 R43, RZ, RZ, R36 ;  /* 0x000000ffff2b7224 */ /* 0x000fe200078e0024 */
[--C-:B------:R-:W-:Y:S01]  /*5110*/  SHF.R.U64 R41, R46, 0x10, R47.reuse ;  /* 0x000000102e297819 */ /* 0x100fe2000000122f */
[----:B------:R-:W-:Y:S01]  /*5120*/  HADD2.F32 R36, -RZ, R32.H0_H0 ;  /* 0x20000020ff247230 */ /* 0x000fe20000004100 */
[----:B------:R-:W-:Y:S01]  /*5130*/  SHF.R.U32.HI R55, RZ, 0x10, R47 ;  /* 0x00000010ff377819 */ /* 0x000fe2000001162f */
[----:B------:R-:W-:-:S02]  /*5140*/  HADD2.F32 R47, -RZ, R119.H0_H0 ;  /* 0x20000077ff2f7230 */ /* 0x000fc40000004100 */
[----:B------:R-:W-:Y:S02]  /*5150*/  HADD2.F32 R119, -RZ, R119.H1_H1 ;  /* 0x30000077ff777230 */ /* 0x000fe40000004100 */
[----:B------:R-:W-:Y:S02]  /*5160*/  HADD2.F32 R39, -RZ, R32.H1_H1 ;  /* 0x30000020ff277230 */ /* 0x000fe40000004100 */
[--C-:B------:R-:W-:Y:S02]  /*5170*/  HADD2.F32 R32, -RZ, R33.reuse.H0_H0 ;  /* 0x20000021ff207230 */ /* 0x100fe40000004100 */
[----:B------:R-:W-:Y:S02]  /*5180*/  HADD2.F32 R54, -RZ, R54.H0_H0 ;  /* 0x20000036ff367230 */ /* 0x000fe40000004100 */
[----:B------:R-:W-:Y:S02]  /*5190*/  HADD2.F32 R35, -RZ, R33.H1_H1 ;  /* 0x30000021ff237230 */ /* 0x000fe40000004100 */
[----:B------:R-:W-:Y:S01]  /*51a0*/  FMUL.FTZ R33, R36, R119 ;  /* 0x0000007724217220 */ /* 0x000fe20000410000 */
[----:B------:R-:W-:-:S02]  /*51b0*/  HADD2.F32 R46, -RZ, R53.H0_H0 ;  /* 0x20000035ff2e7230 */ /* 0x000fc40000004100 */
[C---:B------:R-:W-:Y:S01]  /*51c0*/  FMUL.FTZ R119, R32.reuse, R119 ;  /* 0x0000007720777220 */ /* 0x040fe20000410000 */
[-C--:B------:R-:W-:Y:S01]  /*51d0*/  FMUL.FTZ R102, R39, R54.reuse ;  /* 0x0000003627667220 */ /* 0x080fe20000410000 */
[C---:B------:R-:W-:Y:S01]  /*51e0*/  FMUL.FTZ R54, R35.reuse, R54 ;  /* 0x0000003623367220 */ /* 0x040fe20000410000 */
[-C--:B------:R-:W-:Y:S01]  /*51f0*/  FFMA.FTZ R32, R32, R47.reuse, -R33 ;  /* 0x0000002f20207223 */ /* 0x080fe20000010821 */
[----:B------:R-:W-:Y:S01]  /*5200*/  FFMA.FTZ R33, R36, R47, R119 ;  /* 0x0000002f24217223 */ /* 0x000fe20000010077 */
[-C--:B------:R-:W-:Y:S01]  /*5210*/  FFMA.FTZ R35, R35, R46.reuse, -R102 ;  /* 0x0000002e23237223 */ /* 0x080fe20000010866 */
[----:B------:R-:W-:Y:S01]  /*5220*/  FFMA.FTZ R36, R39, R46, R54 ;  /* 0x0000002e27247223 */ /* 0x000fe20000010036 */
[--C-:B------:R-:W-:Y:S02]  /*5230*/  HADD2.F32 R53, -RZ, R117.reuse.H0_H0 ;  /* 0x20000075ff357230 */ /* 0x100fe40000004100 */
[----:B------:R-:W-:Y:S01]  /*5240*/  HADD2.F32 R117, -RZ, R117.H1_H1 ;  /* 0x30000075ff757230 */ /* 0x000fe20000004100 */
[----:B------:R-:W-:Y:S01]  /*5250*/  F2FP.F16.F32.PACK_AB R35, R35, R32 ;  /* 0x000000202323723e */ /* 0x000fe200000000ff */
[----:B------:R-:W-:-:S02]  /*5260*/  HADD2.F32 R46, -RZ, R45.H0_H0 ;  /* 0x2000002dff2e7230 */ /* 0x000fc40000004100 */
[----:B------:R-:W-:Y:S02]  /*5270*/  HADD2.F32 R47, -RZ, R45.H1_H1 ;  /* 0x3000002dff2f7230 */ /* 0x000fe40000004100 */
[----:B------:R-:W-:Y:S02]  /*5280*/  HADD2.F32 R39, -RZ, R37.H0_H0 ;  /* 0x20000025ff277230 */ /* 0x000fe40000004100 */
[-C--:B------:R-:W-:Y:S01]  /*5290*/  FMUL.FTZ R104, R46, R117.reuse ;  /* 0x000000752e687220 */ /* 0x080fe20000410000 */
[----:B------:R-:W-:Y:S02]  /*52a0*/  HADD2.F32 R102, -RZ, R55.H0_H0 ;  /* 0x20000037ff667230 */ /* 0x000fe40000004100 */
        /* <DEDUP_REMOVED lines=18> */
[C---:B------:R-:W-:Y:S01]  /*53d0*/  FMUL.FTZ R54, R44.reuse, R47 ;  /* 0x0000002f2c367220 */ /* 0x040fe20000410000 */
[----:B------:R-:W-:Y:S02]  /*53e0*/  HADD2.F32 R42, -RZ, R42.H1_H1 ;  /* 0x3000002aff2a7230 */ /* 0x000fe40000004100 */
[-C--:B------:R-:W-:Y:S01]  /*53f0*/  FMUL.FTZ R47, R43, R53.reuse ;  /* 0x000000352b2f7220 */ /* 0x080fe20000410000 */
[----:B------:R-:W-:Y:S02]  /*5400*/  HADD2.F32 R52, -RZ, R52.H0_H0 ;  /* 0x20000034ff347230 */ /* 0x000fe40000004100 */
[-C--:B------:R-:W-:Y:S01]  /*5410*/  FFMA.FTZ R55, R44, R46.reuse, -R55 ;  /* 0x0000002e2c377223 */ /* 0x080fe20000010837 */
[----:B------:R-:W-:Y:S01]  /*5420*/  FFMA.FTZ R54, R45, R46, R54 ;  /* 0x0000002e2d367223 */ /* 0x000fe20000010036 */
[----:B------:R-:W-:Y:S01]  /*5430*/  FMUL.FTZ R102, R42, R53 ;  /* 0x000000352a667220 */ /* 0x000fe20000410000 */
[----:B------:R-:W-:-:S02]  /*5440*/  HADD2.F32 R45, -RZ, R41.H0_H0 ;  /* 0x20000029ff2d7230 */ /* 0x000fc40000004100 */
[-C--:B------:R-:W-:Y:S01]  /*5450*/  FFMA.FTZ R44, R42, R52.reuse, -R47 ;  /* 0x000000342a2c7223 */ /* 0x080fe2000001082f */
[----:B------:R-:W-:Y:S02]  /*5460*/  HADD2.F32 R42, -RZ, R38.H0_H0 ;  /* 0x20000026ff2a7230 */ /* 0x000fe40000004100 */
[----:B------:R-:W-:Y:S01]  /*5470*/  FFMA.FTZ R47, R43, R52, R102 ;  /* 0x000000342b2f7223 */ /* 0x000fe20000010066 */
[----:B------:R-:W-:Y:S01]  /*5480*/  HADD2.F32 R41, -RZ, R34.H0_H0 ;  /* 0x20000022ff297230 */ /* 0x000fe20000004100 */
[----:B------:R-:W-:Y:S01]  /*5490*/  F2FP.F16.F32.PACK_AB R39, R104, R39 ;  /* 0x000000276827723e */ /* 0x000fe200000000ff */
[----:B------:R-:W-:Y:S01]  /*54a0*/  HADD2.F32 R38, -RZ, R38.H1_H1 ;  /* 0x30000026ff267230 */ /* 0x000fe20000004100 */
[----:B------:R-:W-:Y:S01]  /*54b0*/  F2FP.F16.F32.PACK_AB R32, R44, R55 ;  /* 0x000000372c20723e */ /* 0x000fe200000000ff */
[----:B------:R-:W-:Y:S01]  /*54c0*/  HADD2.F32 R116, -RZ, R116.H0_H0 ;  /* 0x20000074ff747230 */ /* 0x000fe20000004100 */
[----:B------:R-:W-:Y:S01]  /*54d0*/  F2FP.F16.F32.PACK_AB R36, R47, R54 ;  /* 0x000000362f24723e */ /* 0x000fe200000000ff */
[----:B------:R-:W-:-:S02]  /*54e0*/  HADD2.F32 R34, -RZ, R34.H1_H1 ;  /* 0x30000022ff227230 */ /* 0x000fc40000004100 */
[-C--:B------:R-:W-:Y:S01]  /*54f0*/  FMUL.FTZ R103, R38, R45.reuse ;  /* 0x0000002d26677220 */ /* 0x080fe20000410000 */
[----:B------:R-:W-:Y:S02]  /*5500*/  HADD2.F32 R115, -RZ, R115.H0_H0 ;  /* 0x20000073ff737230 */ /* 0x000fe40000004100 */
[CC--:B------:R-:W-:Y:S01]  /*5510*/  FMUL.FTZ R53, R41.reuse, R116.reuse ;  /* 0x0000007429357220 */ /* 0x0c0fe20000410000 */
[----:B------:R-:W-:Y:S02]  /*5520*/  HADD2.F32 R43, -RZ, R40.H0_H0 ;  /* 0x20000028ff2b7230 */ /* 0x000fe40000004100 */
[----:B------:R-:W-:Y:S01]  /*5530*/  FMUL.FTZ R40, R42, R116 ;  /* 0x000000742a287220 */ /* 0x000fe20000410000 */
[----:B------:R-:W-:Y:S01]  /*5540*/  FMUL.FTZ R45, R34, R45 ;  /* 0x0000002d222d7220 */ /* 0x000fe20000410000 */
[-C--:B------:R-:W-:Y:S01]  /*5550*/  FFMA.FTZ R53, R42, R115.reuse, R53 ;  /* 0x000000732a357223 */ /* 0x080fe20000010035 */
[----:B------:R-:W-:Y:S02]  /*5560*/  IMAD.MOV.U32 R33, RZ, RZ, R35 ;  /* 0x000000ffff217224 */ /* 0x000fe400078e0023 */
[----:B------:R-:W-:Y:S01]  /*5570*/  FFMA.FTZ R40, R41, R115, -R40 ;  /* 0x0000007329287223 */ /* 0x000fe20000010828 */
[-C--:B------:R-:W-:Y:S01]  /*5580*/  FFMA.FTZ R103, R34, R43.reuse, -R103 ;  /* 0x0000002b22677223 */ /* 0x080fe20000010867 */
[----:B------:R-:W-:Y:S01]  /*5590*/  FFMA.FTZ R38, R38, R43, R45 ;  /* 0x0000002b26267223 */ /* 0x000fe2000001002d */
[----:B------:R-:W-:-:S03]  /*55a0*/  IMAD.MOV.U32 R35, RZ, RZ, R108 ;  /* 0x000000ffff237224 */ /* 0x000fc600078e006c */
[----:B------:R-:W-:Y:S02]  /*55b0*/  F2FP.F16.F32.PACK_AB R34, R103, R40 ;  /* 0x000000286722723e */ /* 0x000fe400000000ff */
[----:B------:R-:W-:-:S07]  /*55c0*/  F2FP.F16.F32.PACK_AB R38, R38, R53 ;  /* 0x000000352626723e */ /* 0x000fce00000000ff */
.L_x_11563:
[----:B------:R-:W-:Y:S05]  /*55d0*/  BSYNC B1 ;  /* 0x0000000000017941 */ /* 0x000fea0003800000 */
.L_x_11562:
[----:B-1----:R4:W-:Y:S01]  /*55e0*/  STG.E.128 desc[UR38][R48.64], R32 ;  /* 0x0000002030007986 */ /* 0x0029e2000c101d26 */
[----:B------:R-:W-:-:S13]  /*55f0*/  ISETP.GE.AND P4, PT, R51, R107, PT ;  /* 0x0000006b3300720c */ /* 0x000fda0003f86270 */
[----:B------:R-:W-:Y:S05]  /*5600*/  @P4 BRA `(.L_x_11548) ;  /* 0x0000000000844947 */ /* 0x000fea0003800000 */
[--C-:B----4-:R-:W-:Y:S02]  /*5610*/  SHF.R.S32.HI R32, RZ, 0x1f, R51.reuse ;  /* 0x0000001fff207819 */ /* 0x110fe40000011433 */
[----:B------:R-:W-:-:S04]  /*5620*/  IADD3 R51, P4, P5, R4, R100, R51 ;  /* 0x0000006404337210 */ /* 0x000fc80007d9e033 */
[----:B------:R-:W-:Y:S02]  /*5630*/  IADD3.X R50, R3, R50, R32, P4, P5 ;  /* 0x0000003203327210 */ /* 0x000fe400027ea420 */
[----:B------:R-:W-:-:S04]  /*5640*/  LEA R98, P4, R51, R98, 0x1 ;  /* 0x0000006233627211 */ /* 0x000fc800078808ff */
[----:B------:R-:W-:-:S05]  /*5650*/  LEA.HI.X R99, R51, R99, R50, 0x1, P4 ;  /* 0x0000006333637211 */ /* 0x000fca00020f0c32 */
[----:B--2---:R1:W-:Y:S01]  /*5660*/  STG.E.128 desc[UR38][R98.64], R36 ;  /* 0x0000002462007986 */ /* 0x0043e2000c101d26 */
[----:B------:R-:W-:Y:S05]  /*5670*/  BRA `(.L_x_11548) ;  /* 0x0000000000687947 */ /* 0x000fea0003800000 */
.L_x_11531:
[----:B------:R-:W-:-:S06]  /*5680*/  UISETP.NE.AND UP0, UPT, UR54, 0x3, UPT ;  /* 0x000000033600788c */ /* 0x000fcc000bf05270 */
[----:B------:R-:W-:-:S13]  /*5690*/  PLOP3.LUT P3, PT, PT, PT, UP0, 0x80, 0x0 ;  /* 0x000000000000781c */ /* 0x000fda0003f6f008 */
[----:B------:R-:W-:Y:S05]  /*56a0*/  @!P3 BRA `(.L_x_11564) ;  /* 0x000000000004b947 */ /* 0x000fea0003800000 */
[----:B------:R-:W-:Y:S01]  /*56b0*/  BPT.TRAP 0x1 ;  /* 0x000000040000795c */ /* 0x000fe20000300000 */
.L_x_11564:
[----:B------:R-:W-:Y:S01]  /*56c0*/  IMAD R95, R22, 0x8, R19 ;  /* 0x00000008165f7824 */ /* 0x000fe200078e0213 */
[----:B------:R-:W-:Y:S01]  /*56d0*/  SHF.L.U32 R106, R210, 0x1f, RZ ;  /* 0x0000001fd26a7819 */ /* 0x000fe200000006ff */
[----:B------:R-:W-:Y:S01]  /*56e0*/  IMAD R97, R27, -0x60, R24 ;  /* 0xffffffa01b617824 */ /* 0x000fe200078e0218 */
[----:B------:R-:W-:Y:S02]  /*56f0*/  BSSY B1, `(.L_x_11565) ;  /* 0x0000004000017945 */ /* 0x000fe40003800000 */
[----:B------:R-:W0:Y:S02]  /*5700*/  SYNCS.PHASECHK.TRANS64.TRYWAIT P4, [R95+URZ+0x22890], R106 ;  /* 0x0228906a5f0075a7 */ /* 0x000e24000808017f */
[----:B------:R-:W-:Y:S01]  /*5710*/  VIMNMX R97, R97, 0x60, PT ;  /* 0x0000006061617848 */ /* 0x000fe20003fe0100 */
[----:B0-----:R-:W-:Y:S06]  /*5720*/  @!P4 BRA `(.L_x_11566) ;  /* 0x000001dc0090c947 */ /* 0x001fec0003800000 */
.L_x_11913:
[----:B------:R-:W-:Y:S05]  /*5730*/  BSYNC B1 ;  /* 0x0000000000017941 */ /* 0x000fea0003800000 */
.L_x_11565:
[-C--:B------:R-:W-:Y:S01]  /*5740*/  ISETP.GE.AND P5, PT, R23, R97.reuse, PT ;  /* 0x000000611700720c */ /* 0x080fe20003fa6270 */
[----:B------:R-:W-:Y:S01]  /*5750*/  BSSY B1, `(.L_x_11567) ;  /* 0x0000007000017945 */ /* 0x000fe20003800000 */
[----:B------:R-:W-:-:S11]  /*5760*/  ISETP.GE.AND P4, PT, R233, R97, PT ;  /* 0x00000061e900720c */ /* 0x000fd60003f86270 */
[----:B------:R-:W-:Y:S05]  /*5770*/  @P5 BRA `(.L_x_11568) ;  /* 0x0000000000105947 */ /* 0x000fea0003800000 */
[----:B------:R-:W1:Y:S04]  /*5780*/  @!P1 LDS.128 R32, [R104] ;  /* 0x0000000068209984 */ /* 0x000e680000000c00 */
[----:B------:R-:W2:Y:S04]  /*5790*/  @!P2 LDS.128 R36, [R103] ;  /* 0x000000006724a984 */ /* 0x000ea80000000c00 */
[----:B-1----:R1:W-:Y:S04]  /*57a0*/  @!P1 STG.E.128 desc[UR38][R42.64], R32 ;  /* 0x000000202a009986 */ /* 0x0023e8000c101d26 */
[----:B--2---:R1:W-:Y:S02]  /*57b0*/  @!P2 STG.E.128 desc[UR38][R42.64+0x40], R36 ;  /* 0x000040242a00a986 */ /* 0x0043e4000c101d26 */
.L_x_11568:
[----:B------:R-:W-:Y:S05]  /*57c0*/  BSYNC B1 ;  /* 0x0000000000017941 */ /* 0x000fea0003800000 */
.L_x_11567:
[----:B------:R-:W-:Y:S05]  /*57d0*/  @P4 BRA `(.L_x_11548) ;  /* 0x0000000000104947 */ /* 0x000fea0003800000 */
[----:B-1----:R-:W1:Y:S04]  /*57e0*/  @!P1 LDS.128 R32, [R104+0x2000] ;  /* 0x0020000068209984 */ /* 0x002e680000000c00 */
[----:B------:R-:W2:Y:S04]  /*57f0*/  @!P2 LDS.128 R36, [R103+0x2000] ;  /* 0x002000006724a984 */ /* 0x000ea80000000c00 */
[----:B-1----:R3:W-:Y:S04]  /*5800*/  @!P1 STG.E.128 desc[UR38][R40.64], R32 ;  /* 0x0000002028009986 */ /* 0x0027e8000c101d26 */
[----:B--2---:R3:W-:Y:S02]  /*5810*/  @!P2 STG.E.128 desc[UR38][R40.64+0x40], R36 ;  /* 0x000040242800a986 */ /* 0x0047e4000c101d26 */
.L_x_11548:
[----:B------:R-:W-:Y:S05]  /*5820*/  BSYNC B0 ;  /* 0x0000000000007941 */ /* 0x000fea0003800000 */
.L_x_11530:
        /* <DEDUP_REMOVED lines=17> */
.L_x_11570:
[----:B------:R-:W-:Y:S05]  /*5940*/  BSYNC B0 ;  /* 0x0000000000007941 */ /* 0x000fea0003800000 */
.L_x_11569:
[----:B------:R-:W2:Y:S01]  /*5950*/  SYNCS.PHASECHK.TRANS64.TRYWAIT P3, [R95+URZ+0x228b0], R106 ;  /* 0x0228b06a5f0075a7 */ /* 0x000ea2000806017f */
[----:B------:R-:W-:Y:S01]  /*5960*/  ULDC UR52, c[0x0][0x320] ;  /* 0x0000c80000347ab9 */ /* 0x000fe20000000800 */
[----:B------:R-:W-:Y:S01]  /*5970*/  ULDC.64 UR48, c[0x0][0x328] ;  /* 0x0000ca0000307ab9 */ /* 0x000fe20000000a00 */
[----:B------:R-:W-:Y:S01]  /*5980*/  ULDC.64 UR46, c[0x0][0x318] ;  /* 0x0000c600002e7ab9 */ /* 0x000fe20000000a00 */
[----:B------:R-:W-:Y:S01]  /*5990*/  BSSY B0, `(.L_x_11571) ;  /* 0x0000003000007945 */ /* 0x000fe20003800000 */
[----:B------:R-:W-:-:S03]  /*59a0*/  IMAD R41, R22, 0x6000, R89 ;  /* 0x0000600016297824 */ /* 0x000fc600078e0259 */
[----:B--2---:R-:W-:Y:S05]  /*59b0*/  @!P3 BRA `(.L_x_11572) ;  /* 0x000001dc0000b947 */ /* 0x004fea0003800000 */
.L_x_11914:
[----:B------:R-:W-:Y:S05]  /*59c0*/  BSYNC B0 ;  /* 0x0000000000007941 */ /* 0x000fea0003800000 */
.L_x_11571:
[----:B------:R-:W-:Y:S01]  /*59d0*/  ISETP.GE.AND P3, PT, R23, R97, PT ;  /* 0x000000611700720c */ /* 0x000fe20003f66270 */
[----:B------:R-:W-:Y:S01]  /*59e0*/  IMAD.IADD R40, R88, 0x1, R41 ;  /* 0x0000000158287824 */ /* 0x000fe200078e0229 */
[----:B------:R-:W-:Y:S01]  /*59f0*/  BSSY B0, `(.L_x_11573) ;  /* 0x0000025000007945 */ /* 0x000fe20003800000 */
[----:B------:R-:W-:Y:S02]  /*5a00*/  IMAD R41, R41, 0x2, R25 ;  /* 0x0000000229297824 */ /* 0x000fe400078e0219 */
[----:B------:R-:W-:-:S04]  /*5a10*/  IMAD.WIDE R36, R27, 0x60, R58 ;  /* 0x000000601b247825 */ /* 0x000fc800078e023a */
[----:B------:R-:W-:-:S04]  /*5a20*/  IMAD R40, R40, 0x2, R25 ;  /* 0x0000000228287824 */ /* 0x000fc800078e0219 */
        /* <DEDUP_REMOVED lines=33> */
.L_x_11574:
[----:B------:R-:W-:Y:S05]  /*5c40*/  BSYNC B0 ;  /* 0x0000000000007941 */ /* 0x000fea0003800000 */
.L_x_11573:
        /* <DEDUP_REMOVED lines=37> */
.L_x_11576:
[----:B------:R-:W-:Y:S05]  /*5ea0*/  BSYNC B0 ;  /* 0x0000000000007941 */ /* 0x000fea0003800000 */
.L_x_11575:
        /* <DEDUP_REMOVED lines=12> */
[----:B---34-:R-:W-:Y:S02]  /*5f70*/  SEL R33, RZ, 0x1, P3 ;  /* 0x00000001ff217807 */ /* 0x018fe40001800000 */
[----:B------:R-:W-:Y:S02]  /*5f80*/  SEL R22, R22, RZ, P3 ;  /* 0x000000ff16167207 */ /* 0x000fe40001800000 */
[----:B------:R-:W-:Y:S01]  /*5f90*/  LOP3.LUT R210, R210, R33, RZ, 0x3c, !PT ;  /* 0x00000021d2d27212 */ /* 0x000fe200078e3cff */
[----:B------:R1:W-:Y:S01]  /*5fa0*/  @!P4 SYNCS.ARRIVE.TRANS64.RED.A1T0 RZ, [R95+URZ], RZ ;  /* 0x000000ff5fffc9a7 */ /* 0x0003e2000810043f */
[----:B------:R-:W-:Y:S05]  /*5fb0*/  @P5 BRA `(.L_x_11577) ;  /* 0xffffffcc00645947 */ /* 0x000fea000383ffff */
[----:B-1----:R-:W0:Y:S01]  /*5fc0*/  S2R R32, SR_TID.X ;  /* 0x0000000000207919 */ /* 0x002e220000002100 */
[----:B------:R-:W-:Y:S02]  /*5fd0*/  PLOP3.LUT P0, PT, PT, PT, PT, 0x8, 0x0 ;  /* 0x000000000000781c */ /* 0x000fe40003f0e170 */
[----:B0-----:R-:W-:-:S04]  /*5fe0*/  SHF.R.U32.HI R32, RZ, 0x7, R32 ;  /* 0x00000007ff207819 */ /* 0x001fc80000011620 */
[----:B------:R-:W-:-:S13]  /*5ff0*/  ISETP.NE.AND P5, PT, R32, 0x1, PT ;  /* 0x000000012000780c */ /* 0x000fda0003fa5270 */
[----:B------:R-:W-:Y:S06]  /*6000*/  @!P5 BAR.ARV 0x9, 0x100 ;  /* 0x024400000000db1d */ /* 0x000fec0000002000 */
.L_x_11525:
[----:B------:R-:W0:Y:S01]  /*6010*/  LDC R0, c[0x0][0x448] ;  /* 0x00011200ff007b82 */ /* 0x000e220000000800 */
[----:B------:R-:W-:-:S07]  /*6020*/  IADD3 R7, R208, 0x1, -R207 ;  /* 0x00000001d0077810 */ /* 0x000fce0007ffe8cf */
[----:B------:R-:W1:Y:S01]  /*6030*/  LDC.64 R4, c[0x0][0x9e0] ;  /* 0x00027800ff047b82 */ /* 0x000e620000000a00 */
[----:B0-----:R-:W-:Y:S01]  /*6040*/  ISETP.NE.AND P1, PT, R0, 0x1, PT ;  /* 0x000000010000780c */ /* 0x001fe20003f25270 */
[----:B------:R-:W-:Y:S01]  /*6050*/  VIADD R0, R213, 0x7f ;  /* 0x0000007fd5007836 */ /* 0x000fe20000000000 */
[----:B-1----:R-:W-:-:S11]  /*6060*/  ISETP.GE.AND P2, PT, R5, 0x1, PT ;  /* 0x000000010500780c */ /* 0x002fd60003f46270 */
[----:B------:R-:W0:Y:S08]  /*6070*/  @P1 LDC R3, c[0x0][0x44c] ;  /* 0x00011300ff031b82 */ /* 0x000e300000000800 */
[----:B------:R-:W1:Y:S01]  /*6080*/  @P1 LDC R6, c[0x0][0x450] ;  /* 0x00011400ff061b82 */ /* 0x000e620000000800 */
[----:B0-----:R-:W-:-:S05]  /*6090*/  @P1 IMAD.HI.U32 R3, R0, R3, RZ ;  /* 0x0000000300031227 */ /* 0x001fca00078e00ff */
[----:B-1----:R-:W-:-:S05]  /*60a0*/  @P1 SHF.R.U32.HI R0, RZ, R6, R3 ;  /* 0x00000006ff001219 */ /* 0x002fca0000011603 */
[----:B------:R-:W-:Y:S01]  /*60b0*/  IMAD.IADD R3, R7, 0x1, R0 ;  /* 0x0000000107037824 */ /* 0x000fe200078e0200 */
[----:B------:R-:W-:Y:S06]  /*60c0*/  @P0 BRA `(.L_x_11578) ;  /* 0x00000000000c0947 */ /* 0x000fec0003800000 */
[----:B------:R-:W0:Y:S01]  /*60d0*/  FENCE.VIEW.ASYNC.G ;  /* 0x00000000000073c6 */ /* 0x000e220000000100 */
[----:B------:R-:W-:Y:S05]  /*60e0*/  WARPSYNC.ALL ;  /* 0x0000000000007948 */ /* 0x000fea0003800000 */
[----:B0-----:R-:W-:Y:S06]  /*60f0*/  BAR.ARV 0xc, 0x180 ;  /* 0x0306000000007b1d */ /* 0x001fec0000002000 */
.L_x_11578:
        /* <DEDUP_REMOVED lines=13> */
.L_x_11581:
[----:B------:R-:W-:-:S13]  /*61d0*/  ISETP.NE.AND P0, PT, R5, 0x1, PT ;  /* 0x000000010500780c */ /* 0x000fda0003f05270 */
[----:B------:R-:W0:Y:S02]  /*61e0*/  @P0 LDC.64 R6, c[0x0][0x9e8] ;  /* 0x00027a00ff060b82 */ /* 0x000e240000000a00 */
[----:B0-----:R-:W-:-:S05]  /*61f0*/  @P0 IMAD.HI.U32 R6, R0, R6, RZ ;  /* 0x0000000600060227 */ /* 0x001fca00078e00ff */
[----:B------:R-:W-:-:S07]  /*6200*/  @P0 SHF.R.U32.HI R0, RZ, R7, R6 ;  /* 0x00000007ff000219 */ /* 0x000fce0000011606 */
.L_x_11582:
[----:B------:R-:W-:Y:S05]  /*6210*/  BSYNC B0 ;  /* 0x0000000000007941 */ /* 0x000fea0003800000 */
.L_x_11580:
[----:B------:R-:W-:-:S05]  /*6220*/  IMAD R3, R0, R5, R5 ;  /* 0x0000000500037224 */ /* 0x000fca00078e0205 */
[----:B------:R-:W-:-:S07]  /*6230*/  VIMNMX R4, R4, R3, PT ;  /* 0x0000000304047248 */ /* 0x000fce0003fe0100 */
.L_x_11579:
[----:B------:R-:W0:Y:S01]  /*6240*/  @P1 LDC R0, c[0x0][0x44c] ;  /* 0x00011300ff001b82 */ /* 0x000e220000000800 */
[----:B------:R-:W-:Y:S01]  /*6250*/  VIADD R4, R4, 0x5f ;  /* 0x0000005f04047836 */ /* 0x000fe20000000000 */
[----:B------:R-:W-:-:S03]  /*6260*/  ULDC UR4, c[0x0][0x9dc] ;  /* 0x0002770000047ab9 */ /* 0x000fc60000000800 */
[----:B------:R-:W-:-:S03]  /*6270*/  IMAD.HI R4, R4, 0x2aaaaaab, RZ ;  /* 0x2aaaaaab04047827 */ /* 0x000fc600078e02ff */
[----:B------:R-:W1:Y:S02]  /*6280*/  @P1 LDC R7, c[0x0][0x450] ;  /* 0x00011400ff071b82 */ /* 0x000e640000000800 */
[----:B------:R-:W-:-:S04]  /*6290*/  SHF.R.U32.HI R3, RZ, 0x1f, R4 ;  /* 0x0000001fff037819 */ /* 0x000fc80000011604 */
[----:B------:R-:W-:-:S04]  /*62a0*/  LEA.HI.SX32 R4, R4, R3, 0x1c ;  /* 0x0000000304047211 */ /* 0x000fc800078fe2ff */
[----:B------:R-:W-:Y:S01]  /*62b0*/  VIMNMX R29, R29, R4, PT ;  /* 0x000000041d1d7248 */ /* 0x000fe20003fe0100 */
[----:B0-----:R-:W-:-:S04]  /*62c0*/  @P1 IMAD.HI.U32 R6, R213, R0, RZ ;  /* 0x00000000d5061227 */ /* 0x001fc800078e00ff */
[----:B------:R-:W-:Y:S01]  /*62d0*/  IMAD.MOV.U32 R0, RZ, RZ, R213 ;  /* 0x000000ffff007224 */ /* 0x000fe200078e00d5 */
        /* <DEDUP_REMOVED lines=14> */
.L_x_11585:
[----:B------:R-:W-:-:S13]  /*63c0*/  ISETP.NE.AND P0, PT, R5, 0x1, PT ;  /* 0x000000010500780c */ /* 0x000fda0003f05270 */
[----:B------:R-:W0:Y:S02]  /*63d0*/  @P0 LDC.64 R6, c[0x0][0x9e8] ;  /* 0x00027a00ff060b82 */ /* 0x000e240000000a00 */
[----:B0-----:R-:W-:-:S05]  /*63e0*/  @P0 IMAD.HI.U32 R4, R0, R6, RZ ;  /* 0x0000000600040227 */ /* 0x001fca00078e00ff */
[----:B------:R-:W-:-:S07]  /*63f0*/  @P0 SHF.R.U32.HI R0, RZ, R7, R4 ;  /* 0x00000007ff000219 */ /* 0x000fce0000011604 */
.L_x_11586:
[----:B------:R-:W-:Y:S05]  /*6400*/  BSYNC B0 ;  /* 0x0000000000007941 */ /* 0x000fea0003800000 */
.L_x_11584:
[----:B------:R-:W-:-:S05]  /*6410*/  IMAD R0, R0, R5, RZ ;  /* 0x0000000500007224 */ /* 0x000fca00078e02ff */
[----:B------:R-:W-:-:S07]  /*6420*/  VIMNMX R3, R3, R0, !PT ;  /* 0x0000000003037248 */ /* 0x000fce0007fe0100 */
.L_x_11583:
[----:B------:R-:W-:Y:S01]  /*6430*/  IMAD.HI R3, R3, 0x2aaaaaab, RZ ;  /* 0x2aaaaaab03037827 */ /* 0x000fe200078e02ff */
[----:B------:R-:W-:Y:S03]  /*6440*/  BSSY B0, `(.L_x_11587) ;  /* 0x0000026000007945 */ /* 0x000fe60003800000 */
[----:B------:R-:W-:Y:S01]  /*6450*/  IMAD.MOV.U32 R176, RZ, RZ, RZ ;  /* 0x000000ffffb07224 */ /* 0x000fe200078e00ff */
[----:B------:R-:W-:-:S04]  /*6460*/  SHF.R.U32.HI R0, RZ, 0x1f, R3 ;  /* 0x0000001fff007819 */ /* 0x000fc80000011603 */
[----:B------:R-:W-:-:S04]  /*6470*/  LEA.HI.SX32 R0, R3, R0, 0x1c ;  /* 0x0000000003007211 */ /* 0x000fc800078fe2ff */
        /* <DEDUP_REMOVED lines=34> */
.L_x_11588:
[----:B------:R-:W-:Y:S05]  /*66a0*/  BSYNC B0 ;  /* 0x0000000000007941 */ /* 0x000fea0003800000 */
.L_x_11587:
        /* <DEDUP_REMOVED lines=79> */
.L_x_11917:
        /* <DEDUP_REMOVED lines=26> */
.L_x_11592:
[----:B------:R-:W-:Y:S05]  /*6d40*/  BSYNC B6 ;  /* 0x0000000000067941 */ /* 0x000fea0003800000 */
.L_x_11591:
        /* <DEDUP_REMOVED lines=12> */
.L_x_11596:
[----:B--2---:R2:W3:Y:S02]  /*6e10*/  SYNCS.PHASECHK.TRANS64.TRYWAIT P0, [R19+URZ+0x22800], R0 ;  /* 0x02280000130075a7 */ /* 0x0044e4000800017f */
[----:B---3--:R-:W-:Y:S05]  /*6e20*/  @!P0 NANOSLEEP.SYNCS 0x989680 ;  /* 0x009896800000895d */ /* 0x008fea0003900000 */
[----:B------:R-:W3:Y:S02]  /*6e30*/  @!P0 SYNCS.PHASECHK.TRANS64 P0, [R19+URZ+0x22800], R0 ;  /* 0x02280000130085a7 */ /* 0x000ee4000800007f */
[----:B---3--:R-:W-:Y:S05]  /*6e40*/  @!P0 BRA `(.L_x_11596) ;  /* 0xfffffffc00f08947 */ /* 0x008fea000383ffff */
.L_x_11595:
[----:B------:R-:W-:Y:S05]  /*6e50*/  BSYNC B0 ;  /* 0x0000000000007941 */ /* 0x000fea0003800000 */
.L_x_11594:
[----:B------:R-:W-:Y:S05]  /*6e60*/  BRA `(.L_x_11597) ;  /* 0x0000002800f87947 */ /* 0x000fea0003800000 */
.L_x_11593:
[----:B------:R-:W-:Y:S01]  /*6e70*/  LOP3.LUT P0, RZ, R24, 0x3ff, RZ, 0xc0, !PT ;  /* 0x000003ff18ff7812 */ /* 0x000fe2000780c0ff */
[----:B------:R-:W-:Y:S01]  /*6e80*/  ULDC.64 UR4, c[0x0][0x3f8] ;  /* 0x0000fe0000047ab9 */ /* 0x000fe20000000a00 */
[----:B-----5:R-:W-:Y:S01]  /*6e90*/  SHF.R.S32.HI R0, RZ, 0x1f, R152 ;  /* 0x0000001fff007819 */ /* 0x020fe20000011498 */
[----:B------:R-:W-:Y:S01]  /*6ea0*/  ULDC.64 UR6, c[0x0][0x408] ;  /* 0x0001020000067ab9 */ /* 0x000fe20000000a00 */
[----:B------:R-:W-:Y:S01]  /*6eb0*/  IMAD.WIDE.U32 R24, R152, UR4, RZ ;  /* 0x0000000498187c25 */ /* 0x000fe2000f8e00ff */
[----:B------:R-:W-:Y:S03]  /*6ec0*/  BSSY B6, `(.L_x_11598) ;  /* 0x0000019000067945 */ /* 0x000fe60003800000 */
        /* <DEDUP_REMOVED lines=24> */
.L_x_11599:
[----:B------:R-:W-:Y:S05]  /*7050*/  BSYNC B6 ;  /* 0x0000000000067941 */ /* 0x000fea0003800000 */
.L_x_11598:
[----:B------:R-:W-:Y:S01]  /*7060*/  LEA.HI R31, R31, R26, RZ, 0x2 ;  /* 0x0000001a1f1f7211 */ /* 0x000fe200078f10ff */
[----:B------:R-:W-:Y:S01]  /*7070*/  ULDC.U8 UR4, c[0x0][0x410] ;  /* 0x0001040000047ab9 */ /* 0x000fe20000000000 */
[----:B------:R-:W-:Y:S01]  /*7080*/  BSSY B0, `(.L_x_11600) ;  /* 0x0000294000007945 */ /* 0x000fe20003800000 */
[----:B------:R-:W-:Y:S01]  /*7090*/  ISETP.NE.AND P0, PT, RZ, UR4, PT ;  /* 0x00000004ff007c0c */ /* 0x000fe2000bf05270 */
[----:B------:R-:W-:Y:S01]  /*70a0*/  IMAD.IADD R39, R23, 0x1, R213 ;  /* 0x0000000117277824 */ /* 0x000fe200078e02d5 */
[----:B------:R-:W-:Y:S02]  /*70b0*/  SHF.R.S32.HI R0, RZ, 0x1f, R31 ;  /* 0x0000001fff007819 */ /* 0x000fe4000001141f */
[----:B------:R-:W-:Y:S02]  /*70c0*/  LOP3.LUT R31, R31, 0xfffffffc, RZ, 0xc0, !PT ;  /* 0xfffffffc1f1f7812 */ /* 0x000fe400078ec0ff */
[----:B------:R-:W-:-:S03]  /*70d0*/  LEA.HI R0, R0, R23, RZ, 0x3 ;  /* 0x0000001700007211 */ /* 0x000fc600078f18ff */
[----:B------:R-:W-:Y:S01]  /*70e0*/  IMAD.IADD R26, R26, 0x1, -R31 ;  /* 0x000000011a1a7824 */ /* 0x000fe200078e0a1f */
[----:B------:R-:W-:-:S05]  /*70f0*/  LOP3.LUT R0, R0, 0xfffffff8, RZ, 0xc0, !PT ;  /* 0xfffffff800007812 */ /* 0x000fca00078ec0ff */
[----:B------:R-:W-:Y:S01]  /*7100*/  IMAD.IADD R37, R23, 0x1, -R0 ;  /* 0x0000000117257824 */ /* 0x000fe200078e0a00 */
[----:B------:R-:W-:Y:S06]  /*7110*/  @!P0 BRA `(.L_x_11601) ;  /* 0x0000001400508947 */ /* 0x000fec0003800000 */
[----:B------:R-:W1:Y:S01]  /*7120*/  LDC R40, c[0x0][0x448] ;  /* 0x00011200ff287b82 */ /* 0x000e620000000800 */
        /* <DEDUP_REMOVED lines=8> */
[----:B-1----:R-:W-:-:S13]  /*71b0*/  ISETP.NE.AND P0, PT, R40, 0x1, PT ;  /* 0x000000012800780c */ /* 0x002fda0003f05270 */
[----:B------:R-:W1:Y:S08]  /*71c0*/  @P0 LDC R0, c[0x0][0x44c] ;  /* 0x00011300ff000b82 */ /* 0x000e700000000800 */
[----:B------:R-:W2:Y:S01]  /*71d0*/  @P0 LDC R5, c[0x0][0x450] ;  /* 0x00011400ff050b82 */ /* 0x000ea20000000800 */
[----:B-1----:R-:W-:-:S05]  /*71e0*/  @P0 IMAD.HI.U32 R0, R3, R0, RZ ;  /* 0x0000000003000227 */ /* 0x002fca00078e00ff */
[----:B--2---:R-:W-:-:S04]  /*71f0*/  @P0 SHF.R.U32.HI R3, RZ, R5, R0 ;  /* 0x00000005ff030219 */ /* 0x004fc80000011600 */
        /* <DEDUP_REMOVED lines=17> */
[----:B------:R1:W2:Y:S04]  /*7310*/  SHFL.IDX PT, R3, R7, RZ, 0x1c1f ;  /* 0x001c1fff07037589 */ /* 0x0002a800000e0000 */
[----:B------:R1:W3:Y:S04]  /*7320*/  SHFL.IDX PT, R0, R6, RZ, 0x1c1f ;  /* 0x001c1fff06007589 */ /* 0x0002e800000e0000 */
[----:B------:R1:W4:Y:S04]  /*7330*/  SHFL.IDX PT, R5, R10, RZ, 0x1c1f ;  /* 0x001c1fff0a057589 */ /* 0x00032800000e0000 */
[----:B------:R1:W0:Y:S02]  /*7340*/  SHFL.IDX PT, R14, R4, RZ, 0x1c1f ;  /* 0x001c1fff040e7589 */ /* 0x00022400000e0000 */
.L_x_11923:
        /* <DEDUP_REMOVED lines=9> */
[----:B---3--:R-:W-:Y:S01]  /*73e0*/  IMAD.MOV.U32 R8, RZ, RZ, R0 ;  /* 0x000000ffff087224 */ /* 0x008fe200078e0000 */
[----:B------:R-:W-:Y:S01]  /*73f0*/  ISETP.GE.AND P3, PT, R211, UR4, PT ;  /* 0x00000004d3007c0c */ /* 0x000fe2000bf66270 */
[----:B--2---:R-:W-:Y:S01]  /*7400*/  IMAD.MOV.U32 R9, RZ, RZ, R3 ;  /* 0x000000ffff097224 */ /* 0x004fe200078e0003 */
[----:B------:R-:W-:Y:S01]  /*7410*/  ISETP.GE.AND P2, PT, R204, UR4, PT ;  /* 0x00000004cc007c0c */ /* 0x000fe2000bf46270 */
[----:B----4-:R-:W-:Y:S01]  /*7420*/  IMAD.MOV.U32 R15, RZ, RZ, R5 ;  /* 0x000000ffff0f7224 */ /* 0x010fe200078e0005 */
[----:B------:R-:W-:-:S09]  /*7430*/  CS2R R28, SRZ ;  /* 0x00000000001c7805 */ /* 0x000fd2000001ff00 */
[C---:B0-----:R-:W-:Y:S01]  /*7440*/  @!P3 IMAD.SHL.U32 R13, R211.reuse, 0x2, RZ ;  /* 0x00000002d30db824 */ /* 0x041fe200078e00ff */
[----:B------:R-:W-:Y:S01]  /*7450*/  @!P3 SHF.L.U64.HI R24, R211, 0x1, R32 ;  /* 0x00000001d318b819 */ /* 0x000fe20000010220 */
[----:B------:R-:W-:-:S03]  /*7460*/  @!P2 IMAD.WIDE R30, R204, 0x2, R8 ;  /* 0x00000002cc1ea825 */ /* 0x000fc600078e0208 */
        /* <DEDUP_REMOVED lines=12> */
.L_x_11604:
[----:B------:R-:W-:Y:S05]  /*7530*/  BSYNC B1 ;  /* 0x0000000000017941 */ /* 0x000fea0003800000 */
.L_x_11603:
[----:B----45:R-:W-:Y:S01]  /*7540*/  IMAD.MOV.U32 R5, RZ, RZ, R26 ;  /* 0x000000ffff057224 */ /* 0x030fe200078e001a */
[----:B------:R-:W-:Y:S01]  /*7550*/  UMOV UR4, 0xffffffff ;  /* 0xffffffff00047882 */ /* 0x000fe20000000000 */
[----:B0-----:R-:W-:Y:S02]  /*7560*/  IMAD.MOV.U32 R8, RZ, RZ, R27 ;  /* 0x000000ffff087224 */ /* 0x001fe400078e001b */
[----:B---3--:R-:W-:Y:S01]  /*7570*/  IMAD.MOV.U32 R0, RZ, RZ, R24 ;  /* 0x000000ffff007224 */ /* 0x008fe200078e0018 */
[----:B------:R-:W-:Y:S01]  /*7580*/  PRMT R35, R5, 0x7610, R35 ;  /* 0x0000761005237816 */ /* 0x000fe20000000023 */
[----:B--2---:R-:W-:Y:S01]  /*7590*/  IMAD.MOV.U32 R3, RZ, RZ, R25 ;  /* 0x000000ffff037224 */ /* 0x004fe200078e0019 */
[----:B------:R-:W-:Y:S01]  /*75a0*/  PRMT R43, R8, 0x7610, R43 ;  /* 0x00007610082b7816 */ /* 0x000fe2000000002b */
[----:B------:R-:W-:Y:S02]  /*75b0*/  IMAD.MOV.U32 R5, RZ, RZ, R20 ;  /* 0x000000ffff057224 */ /* 0x000fe400078e0014 */
        /* <DEDUP_REMOVED lines=10> */
[----:B------:R0:W3:Y:S04]  /*7660*/  SHFL.IDX PT, R0, R6, 0x1, 0x1c1f ;  /* 0x003c1f0006007f89 */ /* 0x0000e800000e0000 */
[----:B------:R0:W4:Y:S04]  /*7670*/  SHFL.IDX PT, R5, R10, 0x1, 0x1c1f ;  /* 0x003c1f000a057f89 */ /* 0x00012800000e0000 */
[----:B-1----:R-:W1:Y:S02]  /*7680*/  SHFL.IDX PT, R4, R4, 0x1, 0x1c1f ;  /* 0x003c1f0004047f89 */ /* 0x002e6400000e0000 */
.L_x_11929:
[----:B------:R-:W-:Y:S01]  /*7690*/  VIADD R39, R39, 0x40 ;  /* 0x0000004027277836 */ /* 0x000fe20000000000 */
[----:B0-----:R-:W-:Y:S01]  /*76a0*/  LEA.HI R6, R234, R234, RZ, 0x1 ;  /* 0x000000eaea067211 */ /* 0x001fe200078f08ff */
[----:B------:R-:W-:Y:S01]  /*76b0*/  BSSY B1, `(.L_x_11606) ;  /* 0x000001e000017945 */ /* 0x000fe20003800000 */
[----:B------:R-:W-:Y:S02]  /*76c0*/  CS2R R10, SRZ ;  /* 0x00000000000a7805 */ /* 0x000fe4000001ff00 */
[----:B------:R-:W-:Y:S02]  /*76d0*/  CS2R R14, SRZ ;  /* 0x00000000000e7805 */ /* 0x000fe4000001ff00 */
[----:B------:R-:W-:Y:S02]  /*76e0*/  ISETP.GE.AND P0, PT, R39, R40, PT ;  /* 0x000000282700720c */ /* 0x000fe40003f06270 */
[----:B------:R-:W-:Y:S02]  /*76f0*/  CS2R R12, SRZ ;  /* 0x00000000000c7805 */ /* 0x000fe4000001ff00 */
[----:B------:R-:W-:-:S05]  /*7700*/  LOP3.LUT R7, R6, 0xfffffffe, RZ, 0xc0, !PT ;  /* 0xfffffffe06077812 */ /* 0x000fca00078ec0ff */
        /* <DEDUP_REMOVED lines=8> */
[----:B------:R-:W-:-:S09]  /*7790*/  CS2R R14, SRZ ;  /* 0x00000000000e7805 */ /* 0x000fd2000001ff00 */
[C---:B------:R-:W-:Y:S02]  /*77a0*/  @!P2 IMAD.WIDE R38, R204.reuse, 0x2, R6 ;  /* 0x00000002cc26a825 */ /* 0x040fe400078e0206 */
[C---:B------:R-:W-:Y:S02]  /*77b0*/  @!P3 SHF.L.U64.HI R10, R211.reuse, 0x1, R32 ;  /* 0x00000001d30ab819 */ /* 0x040fe40000010220 */
[----:B------:R-:W-:Y:S01]  /*77c0*/  @!P3 IMAD.SHL.U32 R7, R211, 0x2, RZ ;  /* 0x00000002d307b824 */ /* 0x000fe200078e00ff */
[----:B------:R-:W-:Y:S02]  /*77d0*/  CS2R R8, SRZ ;  /* 0x0000000000087805 */ /* 0x000fe4000001ff00 */
[----:B------:R-:W-:Y:S01]  /*77e0*/  CS2R R12, SRZ ;  /* 0x00000000000c7805 */ /* 0x000fe2000001ff00 */
[----:B------:R0:W5:Y:S01]  /*77f0*/  @!P2 LD.E.64 R14, desc[UR38][R38.64] ;  /* 0x00000026260ea980 */ /* 0x000162000c101b00 */
[----:B-1--4-:R-:W-:Y:S01]  /*7800*/  @!P2 IMAD.WIDE R32, R204, 0x2, R4 ;  /* 0x00000002cc20a825 */ /* 0x012fe200078e0204 */
[----:B------:R-:W-:-:S02]  /*7810*/  @!P3 IADD3 R30, P0, R0, R7, RZ ;  /* 0x00000007001eb210 */ /* 0x000fc40007f1e0ff */
[----:B------:R-:W-:Y:S02]  /*7820*/  @!P3 IADD3 R6, P1, R4, R7, RZ ;  /* 0x000000070406b210 */ /* 0x000fe40007f3e0ff */
[----:B------:R0:W5:Y:S01]  /*7830*/  @!P2 LD.E.64 R8, desc[UR38][R32.64] ;  /* 0x000000262008a980 */ /* 0x000162000c101b00 */
[--C-:B------:R-:W-:Y:S02]  /*7840*/  @!P3 IMAD.X R31, R3, 0x1, R10.reuse, P0 ;  /* 0x00000001031fb824 */ /* 0x100fe400000e060a */
[----:B------:R-:W-:Y:S01]  /*7850*/  @!P3 IMAD.X R7, R5, 0x1, R10, P1 ;  /* 0x000000010507b824 */ /* 0x000fe200008e060a */
[----:B------:R-:W-:Y:S02]  /*7860*/  CS2R R10, SRZ ;  /* 0x00000000000a7805 */ /* 0x000fe4000001ff00 */
[----:B------:R0:W5:Y:S04]  /*7870*/  @!P3 LD.E.64 R12, desc[UR38][R30.64] ;  /* 0x000000261e0cb980 */ /* 0x000168000c101b00 */
[----:B------:R0:W5:Y:S02]  /*7880*/  @!P3 LD.E.64 R10, desc[UR38][R6.64] ;  /* 0x00000026060ab980 */ /* 0x000164000c101b00 */
.L_x_11607:
[----:B------:R-:W-:Y:S05]  /*7890*/  BSYNC B1 ;  /* 0x0000000000017941 */ /* 0x000fea0003800000 */
.L_x_11606:
[----:B------:R-:W0:Y:S01]  /*78a0*/  SYNCS.PHASECHK.TRANS64.TRYWAIT P0, [R19+URZ+0x22800], R36 ;  /* 0x02280024130075a7 */ /* 0x000e22000800017f */
[----:B---3--:R-:W-:Y:S01]  /*78b0*/  IMAD.SHL.U32 R0, R37, 0x40, RZ ;  /* 0x0000004025007824 */ /* 0x008fe200078e00ff */
[----:B------:R-:W-:Y:S01]  /*78c0*/  VIADDMNMX R42, R40, -R213, 0x80, PT ;  /* 0x00000080282a7446 */ /* 0x000fe200038009d5 */
[----:B-1---5:R-:W-:Y:S01]  /*78d0*/  IMAD.MOV.U32 R4, RZ, RZ, R8 ;  /* 0x000000ffff047224 */ /* 0x022fe200078e0008 */
[----:B------:R-:W-:Y:S01]  /*78e0*/  BSSY B1, `(.L_x_11608) ;  /* 0x0000019000017945 */ /* 0x000fe20003800000 */
[----:B----4-:R-:W-:Y:S01]  /*78f0*/  IMAD.MOV.U32 R5, RZ, RZ, R11 ;  /* 0x000000ffff057224 */ /* 0x010fe200078e000b */
[----:B--2---:R-:W-:Y:S01]  /*7900*/  LOP3.LUT R3, R0, 0x1c0, RZ, 0xc0, !PT ;  /* 0x000001c000037812 */ /* 0x004fe200078ec0ff */
[----:B0-----:R-:W-:Y:S01]  /*7910*/  IMAD.MOV.U32 R6, RZ, RZ, R14 ;  /* 0x000000ffff067224 */ /* 0x001fe200078e000e */
[----:B------:R-:W-:Y:S01]  /*7920*/  PRMT R45, R4, 0x7610, R45 ;  /* 0x00007610042d7816 */ /* 0x000fe2000000002d */
[----:B------:R-:W-:Y:S01]  /*7930*/  IMAD.MOV.U32 R4, RZ, RZ, R10 ;  /* 0x000000ffff047224 */ /* 0x000fe200078e000a */
[----:B------:R-:W-:-:S02]  /*7940*/  LOP3.LUT R0, R3, 0x18, R16, 0xf8, !PT ;  /* 0x0000001803007812 */ /* 0x000fc400078ef810 */
[----:B------:R-:W-:Y:S02]  /*7950*/  SHF.R.U32.HI R3, RZ, 0x3, R3 ;  /* 0x00000003ff037819 */ /* 0x000fe40000011603 */
[----:B------:R-:W-:Y:S01]  /*7960*/  PRMT R46, R4, 0x5410, R5 ;  /* 0x00005410042e7816 */ /* 0x000fe20000000005 */
[----:B------:R-:W-:Y:S01]  /*7970*/  IMAD.MOV.U32 R4, RZ, RZ, R15 ;  /* 0x000000ffff047224 */ /* 0x000fe200078e000f */
[----:B------:R-:W-:Y:S01]  /*7980*/  LOP3.LUT R3, R0, R3, RZ, 0x3c, !PT ;  /* 0x0000000300037212 */ /* 0x000fe200078e3cff */
[----:B------:R-:W-:Y:S01]  /*7990*/  IMAD.MOV.U32 R0, RZ, RZ, R9 ;  /* 0x000000ffff007224 */ /* 0x000fe200078e0009 */
[----:B------:R-:W-:Y:S01]  /*79a0*/  PRMT R47, R6, 0x7610, R47 ;  /* 0x00007610062f7816 */ /* 0x000fe2000000002f */
[----:B------:R-:W-:Y:S01]  /*79b0*/  IMAD.MOV.U32 R5, RZ, RZ, R12 ;  /* 0x000000ffff057224 */ /* 0x000fe200078e000c */
[----:B------:R-:W-:Y:S02]  /*79c0*/  LOP3.LUT P2, RZ, R37, 0x4, RZ, 0xc0, !PT ;  /* 0x0000000425ff7812 */ /* 0x000fe4000784c0ff */
[----:B------:R-:W-:Y:S01]  /*79d0*/  PRMT R45, R45, 0x5410, R0 ;  /* 0x000054102d2d7816 */ /* 0x000fe20000000000 */
[----:B------:R-:W-:Y:S01]  /*79e0*/  IMAD R0, R220, 0x200, R3 ;  /* 0x00000200dc007824 */ /* 0x000fe200078e0203 */
[----:B------:R-:W-:-:S02]  /*79f0*/  PRMT R47, R47, 0x5410, R4 ;  /* 0x000054102f2f7816 */ /* 0x000fc40000000004 */
[----:B------:R-:W-:Y:S01]  /*7a00*/  PRMT R48, R5, 0x7610, R48 ;  /* 0x0000761005307816 */ /* 0x000fe20000000030 */
[----:B------:R-:W-:Y:S01]  /*7a10*/  IMAD R3, R0, 0x2, R19 ;  /* 0x0000000200037824 */ /* 0x000fe200078e0213 */
[----:B------:R-:W-:Y:S01]  /*7a20*/  ISETP.GE.AND P1, PT, R23, R42, PT ;  /* 0x0000002a1700720c */ /* 0x000fe20003f26270 */
[----:B------:R-:W-:Y:S02]  /*7a30*/  IMAD.MOV.U32 R5, RZ, RZ, R13 ;  /* 0x000000ffff057224 */ /* 0x000fe400078e000d */
[C---:B------:R-:W-:Y:S02]  /*7a40*/  VIADD R4, R3.reuse, 0x18400 ;  /* 0x0001840003047836 */ /* 0x040fe40000000000 */
[----:B------:R-:W-:Y:S01]  /*7a50*/  VIADD R0, R3, 0x18440 ;  /* 0x0001844003007836 */ /* 0x000fe20000000000 */
[----:B------:R-:W-:Y:S07]  /*7a60*/  @!P0 BRA `(.L_x_11609) ;  /* 0x000001bc00f08947 */ /* 0x000fee0003800000 */
.L_x_11930:
[----:B------:R-:W-:Y:S05]  /*7a70*/  BSYNC B1 ;  /* 0x0000000000017941 */ /* 0x000fea0003800000 */
.L_x_11608:
        /* <DEDUP_REMOVED lines=25> */
[----:B0-----:R-:W-:Y:S01]  /*7c10*/  FMUL.FTZ R36, R4, R32 ;  /* 0x0000002004247220 */ /* 0x001fe20000410000 */
        /* <DEDUP_REMOVED lines=25> */
.L_x_11613:
[----:B------:R-:W-:Y:S05]  /*7db0*/  BSYNC B2 ;  /* 0x0000000000027941 */ /* 0x000fea0003800000 */
.L_x_11612:
[----:B------:R-:W-:Y:S05]  /*7dc0*/  @P1 BRA `(.L_x_11611) ;  /* 0x0000000000a81947 */ /* 0x000fea0003800000 */
[----:B-1----:R-:W1:Y:S01]  /*7dd0*/  LDS.128 R4, [R0] ;  /* 0x0000000000047984 */ /* 0x002e620000000c00 */
[----:B------:R-:W-:Y:S01]  /*7de0*/  SHF.R.U32.HI R27, RZ, 0x10, R21 ;  /* 0x00000010ff1b7819 */ /* 0x000fe20000011615 */
[----:B------:R-:W-:Y:S01]  /*7df0*/  HADD2.F32 R28, -RZ, R41.H0_H0 ;  /* 0x20000029ff1c7230 */ /* 0x000fe20000004100 */
        /* <DEDUP_REMOVED lines=14> */
[----:B0-----:R-:W-:Y:S01]  /*7ee0*/  FFMA.FTZ R36, R24, R29, R32 ;  /* 0x0000001d18247223 */ /* 0x001fe20000010020 */
[----:B------:R-:W-:-:S02]  /*7ef0*/  HADD2.F32 R21, -RZ, R6.H1_H1 ;  /* 0x30000006ff157230 */ /* 0x000fc40000004100 */
[-C--:B------:R-:W-:Y:S01]  /*7f00*/  FMUL.FTZ R32, R4, R26.reuse ;  /* 0x0000001a04207220 */ /* 0x080fe20000410000 */
[C---:B------:R-:W-:Y:S01]  /*7f10*/  FFMA.FTZ R30, R7.reuse, R26, -R30 ;  /* 0x0000001a071e7223 */ /* 0x040fe2000001081e */
[----:B------:R-:W-:Y:S02]  /*7f20*/  HADD2.F32 R6, -RZ, R5.H0_H0 ;  /* 0x20000005ff067230 */ /* 0x000fe40000004100 */
[----:B------:R-:W-:Y:S01]  /*7f30*/  FFMA.FTZ R31, R24, R27, -R31 ;  /* 0x0000001b181f7223 */ /* 0x000fe2000001081f */
[----:B------:R-:W-:Y:S02]  /*7f40*/  HADD2.F32 R26, -RZ, R41.H1_H1 ;  /* 0x30000029ff1a7230 */ /* 0x000fe40000004100 */
        /* <DEDUP_REMOVED lines=18> */
.L_x_11611:
[----:B------:R-:W-:Y:S05]  /*8070*/  BSYNC B1 ;  /* 0x0000000000017941 */ /* 0x000fea0003800000 */
.L_x_11610:
[----:B------:R-:W-:-:S13]  /*8080*/  ISETP.GE.AND P0, PT, R233, R42, PT ;  /* 0x0000002ae900720c */ /* 0x000fda0003f06270 */
[----:B------:R-:W-:Y:S05]  /*8090*/  @P0 BRA `(.L_x_11614) ;  /* 0x0000001800480947 */ /* 0x000fea0003800000 */
[----:B-12---:R-:W1:Y:S01]  /*80a0*/  LDC R4, c[0x0][0x3f4] ;  /* 0x0000fd00ff047b82 */ /* 0x006e620000000800 */
[----:B------:R-:W-:Y:S01]  /*80b0*/  BSSY B1, `(.L_x_11615) ;  /* 0x000002e000017945 */ /* 0x000fe20003800000 */
[-C--:B-1----:R-:W-:Y:S02]  /*80c0*/  ISETP.GE.AND P0, PT, R204, R4.reuse, PT ;  /* 0x00000004cc00720c */ /* 0x082fe40003f06270 */
[----:B------:R-:W-:-:S11]  /*80d0*/  ISETP.GE.AND P1, PT, R211, R4, PT ;  /* 0x00000004d300720c */ /* 0x000fd60003f26270 */
[----:B------:R-:W-:Y:S05]  /*80e0*/  @P0 BRA `(.L_x_11616) ;  /* 0x0000000000a80947 */ /* 0x000fea0003800000 */
[----:B------:R-:W1:Y:S01]  /*80f0*/  LDS.128 R4, [R3+0x1a400] ;  /* 0x01a4000003047984 */ /* 0x000e620000000c00 */
        /* <DEDUP_REMOVED lines=41> */
.L_x_11616:
[----:B------:R-:W-:Y:S05]  /*8390*/  BSYNC B1 ;  /* 0x0000000000017941 */ /* 0x000fea0003800000 */
.L_x_11615:
[----:B------:R-:W-:Y:S05]  /*83a0*/  @P1 BRA `(.L_x_11614) ;  /* 0x0000001400841947 */ /* 0x000fea0003800000 */
[----:B-1----:R-:W1:Y:S01]  /*83b0*/  LDS.128 R4, [R0+0x2000] ;  /* 0x0020000000047984 */ /* 0x002e620000000c00 */
[--C-:B------:R-:W-:Y:S02]  /*83c0*/  SHF.R.U64 R25, R12, 0x10, R13.reuse ;  /* 0x000000100c197819 */ /* 0x100fe4000000120d */
[----:B------:R-:W-:Y:S01]  /*83d0*/  SHF.R.U32.HI R12, RZ, 0x10, R13 ;  /* 0x00000010ff0c7819 */ /* 0x000fe2000001160d */
[----:B------:R-:W-:Y:S01]  /*83e0*/  HADD2.F32 R13, -RZ, R46.H0_H0 ;  /* 0x2000002eff0d7230 */ /* 0x000fe20000004100 */
[--C-:B------:R-:W-:Y:S02]  /*83f0*/  SHF.R.U32.HI R14, RZ, 0x10, R11.reuse ;  /* 0x00000010ff0e7819 */ /* 0x100fe4000001160b */
[----:B------:R-:W-:Y:S01]  /*8400*/  SHF.R.U64 R24, R10, 0x10, R11 ;  /* 0x000000100a187819 */ /* 0x000fe2000000120b */
[----:B------:R-:W-:Y:S02]  /*8410*/  HADD2.F32 R12, -RZ, R12.H0_H0 ;  /* 0x2000000cff0c7230 */ /* 0x000fe40000004100 */
[----:B------:R-:W-:-:S02]  /*8420*/  HADD2.F32 R14, -RZ, R14.H0_H0 ;  /* 0x2000000eff0e7230 */ /* 0x000fc40000004100 */
[----:B------:R-:W-:Y:S02]  /*8430*/  HADD2.F32 R11, -RZ, R48.H0_H0 ;  /* 0x20000030ff0b7230 */ /* 0x000fe40000004100 */
        /* <DEDUP_REMOVED lines=9> */
[C---:B------:R-:W-:Y:S01]  /*84d0*/  FFMA.FTZ R20, R9.reuse, R12, -R20 ;  /* 0x0000000c09147223 */ /* 0x040fe20000010814 */
[----:B------:R-:W-:Y:S01]  /*84e0*/  FFMA.FTZ R21, R9, R14, R15 ;  /* 0x0000000e09157223 */ /* 0x000fe2000001000f */
[-C--:B------:R-:W-:Y:S01]  /*84f0*/  FMUL.FTZ R14, R4, R11.reuse ;  /* 0x0000000b040e7220 */ /* 0x080fe20000410000 */
[C---:B------:R-:W-:Y:S01]  /*8500*/  FFMA.FTZ R12, R3.reuse, R11, -R10 ;  /* 0x0000000b030c7223 */ /* 0x040fe2000001080a */
[--C-:B------:R-:W-:Y:S02]  /*8510*/  HADD2.F32 R6, -RZ, R5.reuse.H0_H0 ;  /* 0x20000005ff067230 */ /* 0x100fe40000004100 */
[----:B------:R-:W-:Y:S02]  /*8520*/  HADD2.F32 R11, -RZ, R46.H1_H1 ;  /* 0x3000002eff0b7230 */ /* 0x000fe40000004100 */
[----:B------:R-:W-:Y:S01]  /*8530*/  FFMA.FTZ R3, R3, R13, R14 ;  /* 0x0000000d03037223 */ /* 0x000fe2000001000e */
[----:B------:R-:W-:-:S02]  /*8540*/  HADD2.F32 R5, -RZ, R5.H1_H1 ;  /* 0x30000005ff057230 */ /* 0x000fc40000004100 */
[----:B------:R-:W-:Y:S02]  /*8550*/  HADD2.F32 R9, -RZ, R48.H1_H1 ;  /* 0x30000030ff097230 */ /* 0x000fe40000004100 */
[C---:B------:R-:W-:Y:S01]  /*8560*/  FMUL.FTZ R14, R8.reuse, R11 ;  /* 0x0000000b080e7220 */ /* 0x040fe20000410000 */
[----:B------:R-:W-:Y:S02]  /*8570*/  HADD2.F32 R10, -RZ, R24.H0_H0 ;  /* 0x20000018ff0a7230 */ /* 0x000fe40000004100 */
[----:B------:R-:W-:Y:S02]  /*8580*/  HADD2.F32 R4, -RZ, R25.H0_H0 ;  /* 0x20000019ff047230 */ /* 0x000fe40000004100 */
[-C--:B------:R-:W-:Y:S01]  /*8590*/  FMUL.FTZ R8, R8, R9.reuse ;  /* 0x0000000908087220 */ /* 0x080fe20000410000 */
[----:B------:R-:W-:Y:S01]  /*85a0*/  FFMA.FTZ R14, R7, R9, -R14 ;  /* 0x00000009070e7223 */ /* 0x000fe2000001080e */
[C---:B------:R-:W-:Y:S01]  /*85b0*/  FMUL.FTZ R13, R5.reuse, R10 ;  /* 0x0000000a050d7220 */ /* 0x040fe20000410000 */
[----:B------:R-:W-:Y:S01]  /*85c0*/  FMUL.FTZ R15, R5, R4 ;  /* 0x00000004050f7220 */ /* 0x000fe20000410000 */
[----:B------:R-:W-:-:S02]  /*85d0*/  FFMA.FTZ R11, R7, R11, R8 ;  /* 0x0000000b070b7223 */ /* 0x000fc40000010008 */
[C---:B------:R-:W-:Y:S01]  /*85e0*/  FFMA.FTZ R5, R6.reuse, R4, -R13 ;  /* 0x0000000406057223 */ /* 0x040fe2000001080d */
[----:B------:R-:W-:Y:S01]  /*85f0*/  F2FP.F16.F32.PACK_AB R7, R21, R20 ;  /* 0x000000141507723e */ /* 0x000fe200000000ff */
[----:B------:R-:W-:Y:S01]  /*8600*/  FFMA.FTZ R10, R6, R10, R15 ;  /* 0x0000000a060a7223 */ /* 0x000fe2000001000f */
[----:B------:R-:W-:Y:S02]  /*8610*/  F2FP.F16.F32.PACK_AB R4, R3, R12 ;  /* 0x0000000c0304723e */ /* 0x000fe400000000ff */
[----:B------:R-:W-:Y:S02]  /*8620*/  F2FP.F16.F32.PACK_AB R6, R11, R14 ;  /* 0x0000000e0b06723e */ /* 0x000fe400000000ff */
[----:B------:R-:W-:-:S05]  /*8630*/  F2FP.F16.F32.PACK_AB R5, R10, R5 ;  /* 0x000000050a05723e */ /* 0x000fca00000000ff */
[----:B------:R3:W-:Y:S01]  /*8640*/  STS.128 [R0+0x2000], R4 ;  /* 0x0020000400007388 */ /* 0x0007e20000000c00 */
[----:B------:R-:W-:Y:S05]  /*8650*/  BRA `(.L_x_11614) ;  /* 0x0000001000d87947 */ /* 0x000fea0003800000 */
.L_x_11601:
[----:B------:R-:W1:Y:S01]  /*8660*/  LDC R36, c[0x0][0x448] ;  /* 0x00011200ff247b82 */ /* 0x000e620000000800 */
[----:B------:R-:W-:Y:S01]  /*8670*/  IMAD R3, R26, 0x40, R39 ;  /* 0x000000401a037824 */ /* 0x000fe200078e0227 */
[----:B------:R-:W-:Y:S01]  /*8680*/  ULDC.64 UR4, c[0x0][0x3f8] ;  /* 0x0000fe0000047ab9 */ /* 0x000fe20000000a00 */
[----:B------:R-:W-:Y:S01]  /*8690*/  ULDC.64 UR6, c[0x0][0x408] ;  /* 0x0001020000067ab9 */ /* 0x000fe20000000a00 */
[----:B------:R-:W-:Y:S01]  /*86a0*/  IMAD.MOV.U32 R26, RZ, RZ, R24 ;  /* 0x000000ffff1a7224 */ /* 0x000fe200078e0018 */
[----:B------:R-:W-:Y:S01]  /*86b0*/  SHF.R.S32.HI R43, RZ, 0x1f, R16 ;  /* 0x0000001fff2b7819 */ /* 0x000fe20000011410 */
[----:B------:R-:W-:Y:S01]  /*86c0*/  IMAD.MOV.U32 R4, RZ, RZ, R152 ;  /* 0x000000ffff047224 */ /* 0x000fe200078e0098 */
[----:B-1----:R-:W-:-:S13]  /*86d0*/  ISETP.NE.AND P0, PT, R36, 0x1, PT ;  /* 0x000000012400780c */ /* 0x002fda0003f05270 */
[----:B------:R-:W1:Y:S08]  /*86e0*/  @P0 LDC R0, c[0x0][0x44c] ;  /* 0x00011300ff000b82 */ /* 0x000e700000000800 */
[----:B------:R-:W2:Y:S01]  /*86f0*/  @P0 LDC R5, c[0x0][0x450] ;  /* 0x00011400ff050b82 */ /* 0x000ea20000000800 */
[----:B-1----:R-:W-:-:S05]  /*8700*/  @P0 IMAD.HI.U32 R0, R3, R0, RZ ;  /* 0x0000000003000227 */ /* 0x002fca00078e00ff */
[----:B--2---:R-:W-:Y:S01]  /*8710*/  @P0 SHF.R.U32.HI R3, RZ, R5, R0 ;  /* 0x00000005ff030219 */ /* 0x004fe20000011600 */
        /* <DEDUP_REMOVED lines=18> */
[----:B------:R-:W1:Y:S01]  /*8840*/  LDC R41, c[0x0][0x3f4] ;  /* 0x0000fd00ff297b82 */ /* 0x000e620000000800 */
[----:B------:R-:W2:Y:S01]  /*8850*/  SHFL.IDX PT, R3, R25, RZ, 0x1c1f ;  /* 0x001c1fff19037589 */ /* 0x000ea200000e0000 */
[----:B------:R-:W-:-:S03]  /*8860*/  IMAD R36, R207, R36, RZ ;  /* 0x00000024cf247224 */ /* 0x000fc600078e02ff */
[----:B------:R-:W3:Y:S04]  /*8870*/  SHFL.IDX PT, R0, R26, RZ, 0x1c1f ;  /* 0x001c1fff1a007589 */ /* 0x000ee800000e0000 */
[----:B------:R-:W4:Y:S04]  /*8880*/  SHFL.IDX PT, R14, R27, RZ, 0x1c1f ;  /* 0x001c1fff1b0e7589 */ /* 0x000f2800000e0000 */
[----:B------:R-:W5:Y:S01]  /*8890*/  SHFL.IDX PT, R4, R24, RZ, 0x1c1f ;  /* 0x001c1fff18047589 */ /* 0x000f6200000e0000 */
[----:B-1----:R-:W-:-:S04]  /*88a0*/  ISETP.GE.AND P0, PT, R16, R41, PT ;  /* 0x000000291000720c */ /* 0x002fc80003f06270 */
[----:B------:R-:W-:-:S13]  /*88b0*/  ISETP.GE.OR P1, PT, R39, R36, P0 ;  /* 0x000000242700720c */ /* 0x000fda0000726670 */
[C---:B------:R-:W-:Y:S01]  /*88c0*/  @!P1 IMAD.SHL.U32 R5, R16.reuse, 0x2, RZ ;  /* 0x0000000210059824 */ /* 0x040fe200078e00ff */
[----:B------:R-:W-:-:S04]  /*88d0*/  @!P1 SHF.L.U64.HI R21, R16, 0x1, R43 ;  /* 0x0000000110159819 */ /* 0x000fc8000001022b */
[----:B--2---:R-:W-:-:S05]  /*88e0*/  @!P1 IADD3 R6, P2, R3, R5, RZ ;  /* 0x0000000503069210 */ /* 0x004fca0007f5e0ff */
[----:B---3--:R-:W-:-:S05]  /*88f0*/  @!P1 IMAD.X R7, R0, 0x1, R21, P2 ;  /* 0x0000000100079824 */ /* 0x008fca00010e0615 */
[----:B------:R-:W2:Y:S01]  /*8900*/  @!P1 LD.E.128 R8, desc[UR38][R6.64] ;  /* 0x0000002606089980 */ /* 0x000ea2000c101d00 */
[----:B----4-:R-:W-:-:S05]  /*8910*/  @!P1 IADD3 R14, P2, R14, R5, RZ ;  /* 0x000000050e0e9210 */ /* 0x010fca0007f5e0ff */
[----:B-----5:R-:W-:-:S04]  /*8920*/  @!P1 IMAD.X R3, R4, 0x1, R21, P2 ;  /* 0x0000000104039824 */ /* 0x020fc800010e0615 */
[----:B------:R-:W-:-:S05]  /*8930*/  @!P1 IMAD.MOV.U32 R15, RZ, RZ, R3 ;  /* 0x000000ffff0f9224 */ /* 0x000fca00078e0003 */
[----:B------:R1:W3:Y:S01]  /*8940*/  @!P1 LD.E.128 R4, desc[UR38][R14.64] ;  /* 0x000000260e049980 */ /* 0x0002e2000c101d00 */
[----:B------:R-:W-:Y:S02]  /*8950*/  CS2R R20, SRZ ;  /* 0x0000000000147805 */ /* 0x000fe4000001ff00 */
[----:B------:R-:W-:Y:S02]  /*8960*/  CS2R R30, SRZ ;  /* 0x00000000001e7805 */ /* 0x000fe4000001ff00 */
[----:B------:R-:W-:Y:S01]  /*8970*/  CS2R R32, SRZ ;  /* 0x0000000000207805 */ /* 0x000fe2000001ff00 */
[----:B------:R-:W4:Y:S01]  /*8980*/  SHFL.IDX PT, R24, R24, 0x1, 0x1c1f ;  /* 0x003c1f0018187f89 */ /* 0x000f2200000e0000 */
[----:B------:R-:W-:-:S03]  /*8990*/  CS2R R28, SRZ ;  /* 0x00000000001c7805 */ /* 0x000fc6000001ff00 */
[----:B-1----:R1:W0:Y:S01]  /*89a0*/  SHFL.IDX PT, R14, R27, 0x1, 0x1c1f ;  /* 0x003c1f001b0e7f89 */ /* 0x00222200000e0000 */
[----:B--2---:R-:W-:Y:S02]  /*89b0*/  @!P1 IMAD.MOV.U32 R20, RZ, RZ, R8 ;  /* 0x000000ffff149224 */ /* 0x004fe400078e0008 */
[----:B------:R-:W-:Y:S02]  /*89c0*/  @!P1 IMAD.MOV.U32 R21, RZ, RZ, R9 ;  /* 0x000000ffff159224 */ /* 0x000fe400078e0009 */
[----:B------:R-:W-:Y:S02]  /*89d0*/  IMAD.MOV.U32 R0, RZ, RZ, R20 ;  /* 0x000000ffff007224 */ /* 0x000fe400078e0014 */
[----:B------:R-:W-:Y:S02]  /*89e0*/  IMAD.MOV.U32 R3, RZ, RZ, R21 ;  /* 0x000000ffff037224 */ /* 0x000fe400078e0015 */
[----:B------:R-:W-:Y:S01]  /*89f0*/  @!P1 IMAD.MOV.U32 R28, RZ, RZ, R10 ;  /* 0x000000ffff1c9224 */ /* 0x000fe200078e000a */
[----:B------:R-:W-:Y:S01]  /*8a00*/  PRMT R53, R53, 0x5410, R0 ;  /* 0x0000541035357816 */ /* 0x000fe20000000000 */
[----:B------:R-:W-:Y:S01]  /*8a10*/  @!P1 IMAD.MOV.U32 R29, RZ, RZ, R11 ;  /* 0x000000ffff1d9224 */ /* 0x000fe200078e000b */
[----:B------:R-:W-:Y:S01]  /*8a20*/  PRMT R40, R40, 0x5410, R3 ;  /* 0x0000541028287816 */ /* 0x000fe20000000003 */
[----:B------:R1:W2:Y:S01]  /*8a30*/  SHFL.IDX PT, R0, R26, 0x1, 0x1c1f ;  /* 0x003c1f001a007f89 */ /* 0x0002a200000e0000 */
[----:B------:R-:W-:-:S02]  /*8a40*/  IMAD.MOV.U32 R8, RZ, RZ, R28 ;  /* 0x000000ffff087224 */ /* 0x000fc400078e001c */
[----:B---3--:R-:W-:Y:S01]  /*8a50*/  @!P1 IMAD.MOV.U32 R30, RZ, RZ, R4 ;  /* 0x000000ffff1e9224 */ /* 0x008fe200078e0004 */
[----:B------:R1:W3:Y:S01]  /*8a60*/  SHFL.IDX PT, R3, R25, 0x1, 0x1c1f ;  /* 0x003c1f0019037f89 */ /* 0x0002e200000e0000 */
[----:B------:R-:W-:Y:S02]  /*8a70*/  @!P1 IMAD.MOV.U32 R31, RZ, RZ, R5 ;  /* 0x000000ffff1f9224 */ /* 0x000fe400078e0005 */
[----:B------:R-:W-:Y:S02]  /*8a80*/  @!P1 IMAD.MOV.U32 R33, RZ, RZ, R7 ;  /* 0x000000ffff219224 */ /* 0x000fe400078e0007 */
[----:B------:R-:W-:Y:S02]  /*8a90*/  @!P1 IMAD.MOV.U32 R32, RZ, RZ, R6 ;  /* 0x000000ffff209224 */ /* 0x000fe400078e0006 */
[----:B------:R-:W-:Y:S02]  /*8aa0*/  IMAD.MOV.U32 R4, RZ, RZ, R30 ;  /* 0x000000ffff047224 */ /* 0x000fe400078e001e */
[----:B------:R-:W-:-:S02]  /*8ab0*/  IMAD.MOV.U32 R5, RZ, RZ, R31 ;  /* 0x000000ffff057224 */ /* 0x000fc400078e001f */
[----:B------:R-:W-:Y:S02]  /*8ac0*/  IMAD.MOV.U32 R7, RZ, RZ, R33 ;  /* 0x000000ffff077224 */ /* 0x000fe400078e0021 */
[----:B------:R-:W-:Y:S01]  /*8ad0*/  IMAD.MOV.U32 R9, RZ, RZ, R29 ;  /* 0x000000ffff097224 */ /* 0x000fe200078e001d */
[----:B------:R-:W-:Y:S01]  /*8ae0*/  PRMT R40, R5, 0x7610, R40 ;  /* 0x0000761005287816 */ /* 0x000fe20000000028 */
[----:B------:R-:W-:Y:S01]  /*8af0*/  IMAD.MOV.U32 R6, RZ, RZ, R32 ;  /* 0x000000ffff067224 */ /* 0x000fe200078e0020 */
[----:B------:R-:W-:Y:S02]  /*8b00*/  PRMT R46, R4, 0x5410, R7 ;  /* 0x00005410042e7816 */ /* 0x000fe40000000007 */
[----:B------:R-:W-:Y:S02]  /*8b10*/  CS2R R4, SRZ ;  /* 0x0000000000047805 */ /* 0x000fe4000001ff00 */
[----:B------:R-:W-:Y:S02]  /*8b20*/  PRMT R35, R8, 0x5410, R9 ;  /* 0x0000541008237816 */ /* 0x000fe40000000009 */
[----:B012-4-:R-:W-:-:S07]  /*8b30*/  PRMT R53, R6, 0x7610, R53 ;  /* 0x0000761006357816 */ /* 0x017fce0000000035 */
.L_x_11940:
[----:B------:R-:W-:Y:S01]  /*8b40*/  VIADD R39, R39, 0x40 ;  /* 0x0000004027277836 */ /* 0x000fe20000000000 */
[----:B------:R-:W-:Y:S01]  /*8b50*/  LEA.HI R6, R234, R234, RZ, 0x1 ;  /* 0x000000eaea067211 */ /* 0x000fe200078f08ff */
[----:B------:R-:W-:Y:S01]  /*8b60*/  BSSY B1, `(.L_x_11618) ;  /* 0x0000015000017945 */ /* 0x000fe20003800000 */
[----:B------:R-:W-:Y:S02]  /*8b70*/  CS2R R8, SRZ ;  /* 0x0000000000087805 */ /* 0x000fe4000001ff00 */
[----:B------:R-:W-:Y:S02]  /*8b80*/  CS2R R10, SRZ ;  /* 0x00000000000a7805 */ /* 0x000fe4000001ff00 */
[----:B------:R-:W-:Y:S02]  /*8b90*/  ISETP.GE.AND P1, PT, R39, R36, PT ;  /* 0x000000242700720c */ /* 0x000fe40003f26270 */
[----:B------:R-:W-:-:S05]  /*8ba0*/  LOP3.LUT R7, R6, 0xfffffffe, RZ, 0xc0, !PT ;  /* 0xfffffffe06077812 */ /* 0x000fca00078ec0ff */
[----:B------:R-:W-:Y:S01]  /*8bb0*/  IMAD.IADD R12, R234, 0x1, -R7 ;  /* 0x00000001ea0c7824 */ /* 0x000fe200078e0a07 */
[----:B------:R-:W-:-:S04]  /*8bc0*/  CS2R R6, SRZ ;  /* 0x0000000000067805 */ /* 0x000fc8000001ff00 */
[----:B------:R-:W-:Y:S01]  /*8bd0*/  SHF.L.U32 R12, R12, 0x1f, RZ ;  /* 0x0000001f0c0c7819 */ /* 0x000fe200000006ff */
[----:B------:R-:W-:Y:S06]  /*8be0*/  @P1 BRA `(.L_x_11619) ;  /* 0x0000000000301947 */ /* 0x000fec0003800000 */
[----:B------:R-:W-:Y:S02]  /*8bf0*/  CS2R R6, SRZ ;  /* 0x0000000000067805 */ /* 0x000fe4000001ff00 */
[----:B------:R-:W-:Y:S02]  /*8c00*/  CS2R R8, SRZ ;  /* 0x0000000000087805 */ /* 0x000fe4000001ff00 */
[----:B------:R-:W-:Y:S01]  /*8c10*/  CS2R R10, SRZ ;  /* 0x00000000000a7805 */ /* 0x000fe2000001ff00 */
[----:B------:R-:W-:Y:S06]  /*8c20*/  @P0 BRA `(.L_x_11619) ;  /* 0x0000000000200947 */ /* 0x000fec0003800000 */
[C---:B------:R-:W-:Y:S01]  /*8c30*/  IMAD.SHL.U32 R4, R16.reuse, 0x2, RZ ;  /* 0x0000000210047824 */ /* 0x040fe200078e00ff */
[----:B------:R-:W-:-:S04]  /*8c40*/  SHF.L.U64.HI R5, R16, 0x1, R43 ;  /* 0x0000000110057819 */ /* 0x000fc8000001022b */
[-C--:B---3--:R-:W-:Y:S02]  /*8c50*/  IADD3 R8, P1, R3, R4.reuse, RZ ;  /* 0x0000000403087210 */ /* 0x088fe40007f3e0ff */
[----:B------:R-:W-:-:S03]  /*8c60*/  IADD3 R4, P2, R14, R4, RZ ;  /* 0x000000040e047210 */ /* 0x000fc60007f5e0ff */
[--C-:B------:R-:W-:Y:S02]  /*8c70*/  IMAD.X R9, R0, 0x1, R5.reuse, P1 ;  /* 0x0000000100097824 */ /* 0x100fe400008e0605 */
[----:B------:R-:W-:-:S04]  /*8c80*/  IMAD.X R5, R24, 0x1, R5, P2 ;  /* 0x0000000118057824 */ /* 0x000fc800010e0605 */
[----:B------:R-:W5:Y:S04]  /*8c90*/  LD.E.128 R8, desc[UR38][R8.64] ;  /* 0x0000002608087980 */ /* 0x000f68000c101d00 */
[----:B------:R-:W5:Y:S02]  /*8ca0*/  LD.E.128 R4, desc[UR38][R4.64] ;  /* 0x0000002604047980 */ /* 0x000f64000c101d00 */
.L_x_11619:
[----:B------:R-:W-:Y:S05]  /*8cb0*/  BSYNC B1 ;  /* 0x0000000000017941 */ /* 0x000fea0003800000 */
.L_x_11618:
[----:B------:R-:W0:Y:S01]  /*8cc0*/  SYNCS.PHASECHK.TRANS64.TRYWAIT P1, [R19+URZ+0x22800], R12 ;  /* 0x0228000c130075a7 */ /* 0x000e22000802017f */
[----:B-----5:R-:W-:Y:S01]  /*8cd0*/  IMAD.MOV.U32 R0, RZ, RZ, R4 ;  /* 0x000000ffff007224 */ /* 0x020fe200078e0004 */
[----:B------:R-:W-:Y:S01]  /*8ce0*/  VIADDMNMX R36, R36, -R213, 0x80, PT ;  /* 0x0000008024247446 */ /* 0x000fe200038009d5 */
[----:B---3--:R-:W-:Y:S01]  /*8cf0*/  IMAD.MOV.U32 R3, RZ, RZ, R5 ;  /* 0x000000ffff037224 */ /* 0x008fe200078e0005 */
        /* <DEDUP_REMOVED lines=9> */
[----:B------:R-:W-:-:S03]  /*8d90*/  IMAD.IADD R39, R16, 0x1, R41 ;  /* 0x0000000110277824 */ /* 0x000fc600078e0229 */
[----:B------:R-:W-:Y:S01]  /*8da0*/  PRMT R55, R0, 0x5410, R3 ;  /* 0x0000541000377816 */ /* 0x000fe20000000003 */
[----:B0-----:R-:W-:Y:S06]  /*8db0*/  @!P1 BRA `(.L_x_11621) ;  /* 0x000001b000989947 */ /* 0x001fec0003800000 */
.L_x_11941:
[----:B------:R-:W-:Y:S05]  /*8dc0*/  BSYNC B1 ;  /* 0x0000000000017941 */ /* 0x000fea0003800000 */
.L_x_11620:
        /* <DEDUP_REMOVED lines=8> */
[----:B------:R-:W-:Y:S02]  /*8e50*/  SHF.R.U32.HI R36, RZ, 0x10, R31 ;  /* 0x00000010ff247819 */ /* 0x000fe4000001161f */
[----:B------:R-:W-:Y:S02]  /*8e60*/  LOP3.LUT R37, R37, 0x1c0, RZ, 0xc0, !PT ;  /* 0x000001c025257812 */ /* 0x000fe400078ec0ff */
[----:B------:R-:W-:Y:S01]  /*8e70*/  SHF.R.U64 R52, R20, 0x10, R21 ;  /* 0x0000001014347819 */ /* 0x000fe20000001215 */
[----:B------:R-:W-:Y:S01]  /*8e80*/  HADD2.F32 R36, -RZ, R36.H0_H0 ;  /* 0x20000024ff247230 */ /* 0x000fe20000004100 */
[----:B------:R-:W-:Y:S02]  /*8e90*/  SHF.R.U32.HI R14, RZ, 0x3, R37 ;  /* 0x00000003ff0e7819 */ /* 0x000fe40000011625 */
[----:B0-----:R-:W-:-:S02]  /*8ea0*/  LOP3.LUT R12, R37, 0x38, R16, 0xf8, !PT ;  /* 0x00000038250c7812 */ /* 0x001fc400078ef810 */
[----:B------:R-:W-:Y:S01]  /*8eb0*/  LOP3.LUT R25, R14, R39, R37, 0x1e, !PT ;  /* 0x000000270e197212 */ /* 0x000fe200078e1e25 */
[----:B------:R-:W-:Y:S01]  /*8ec0*/  HADD2.F32 R37, -RZ, R40.H1_H1 ;  /* 0x30000028ff257230 */ /* 0x000fe20000004100 */
[----:B------:R-:W-:Y:S02]  /*8ed0*/  LOP3.LUT R13, R12, R14, RZ, 0x3c, !PT ;  /* 0x0000000e0c0d7212 */ /* 0x000fe400078e3cff */
[----:B------:R-:W-:Y:S01]  /*8ee0*/  SHF.R.U32.HI R38, RZ, 0x10, R21 ;  /* 0x00000010ff267819 */ /* 0x000fe20000011615 */
[----:B------:R-:W-:Y:S01]  /*8ef0*/  IMAD R24, R220, 0x200, R25 ;  /* 0x00000200dc187824 */ /* 0x000fe200078e0219 */
[----:B------:R-:W-:Y:S01]  /*8f00*/  SHF.R.U64 R49, R32, 0x10, R33 ;  /* 0x0000001020317819 */ /* 0x000fe20000001221 */
[----:B------:R-:W-:Y:S01]  /*8f10*/  IMAD R12, R220, 0x200, R13 ;  /* 0x00000200dc0c7824 */ /* 0x000fe200078e020d */
[----:B------:R-:W-:Y:S01]  /*8f20*/  SHF.R.U32.HI R42, RZ, 0x10, R33 ;  /* 0x00000010ff2a7819 */ /* 0x000fe20000011621 */
[----:B------:R-:W-:Y:S01]  /*8f30*/  IMAD R48, R24, 0x2, R19 ;  /* 0x0000000218307824 */ /* 0x000fe200078e0213 */
[----:B------:R-:W-:Y:S01]  /*8f40*/  SHF.R.U64 R51, R28, 0x10, R29 ;  /* 0x000000101c337819 */ /* 0x000fe2000000121d */
[----:B------:R-:W-:Y:S01]  /*8f50*/  IMAD R47, R12, 0x2, R19 ;  /* 0x000000020c2f7824 */ /* 0x000fe200078e0213 */
[----:B------:R-:W-:-:S02]  /*8f60*/  SHF.R.U32.HI R44, RZ, 0x10, R29 ;  /* 0x00000010ff2c7819 */ /* 0x000fc4000001161d */
        /* <DEDUP_REMOVED lines=8> */
[C---:B------:R-:W-:Y:S01]  /*8ff0*/  FMUL.FTZ R38, R31.reuse, R36 ;  /* 0x000000241f267220 */ /* 0x040fe20000410000 */
        /* <DEDUP_REMOVED lines=8> */
[----:B------:R-:W-:Y:S02]  /*9080*/  HADD2.F32 R28, -RZ, R15.H0_H0 ;  /* 0x2000000fff1c7230 */ /* 0x000fe40000004100 */
[C---:B------:R-:W-:Y:S01]  /*9090*/  FMUL.FTZ R31, R32.reuse, R43 ;  /* 0x0000002b201f7220 */ /* 0x040fe20000410000 */
[----:B------:R-:W-:Y:S02]  /*90a0*/  HADD2.F32 R33, -RZ, R27.H1_H1 ;  /* 0x3000001bff217230 */ /* 0x000fe40000004100 */
[-C--:B------:R-:W-:Y:S01]  /*90b0*/  FMUL.FTZ R32, R32, R37.reuse ;  /* 0x0000002520207220 */ /* 0x080fe20000410000 */
[----:B------:R-:W-:Y:S02]  /*90c0*/  HADD2.F32 R38, -RZ, R42.H0_H0 ;  /* 0x2000002aff267230 */ /* 0x000fe40000004100 */
[C---:B------:R-:W-:Y:S01]  /*90d0*/  FFMA.FTZ R37, R28.reuse, R37, -R31 ;  /* 0x000000251c257223 */ /* 0x040fe2000001081f */
[----:B------:R-:W-:Y:S02]  /*90e0*/  HADD2.F32 R29, -RZ, R15.H1_H1 ;  /* 0x3000000fff1d7230 */ /* 0x000fe40000004100 */
[----:B------:R-:W-:Y:S01]  /*90f0*/  FFMA.FTZ R43, R28, R43, R32 ;  /* 0x0000002b1c2b7223 */ /* 0x000fe20000010020 */
[----:B------:R-:W-:-:S02]  /*9100*/  HADD2.F32 R30, -RZ, R44.H0_H0 ;  /* 0x2000002cff1e7230 */ /* 0x000fc40000004100 */
[----:B------:R-:W-:Y:S01]  /*9110*/  FFMA.FTZ R42, R21, R36, R20 ;  /* 0x00000024152a7223 */ /* 0x000fe20000010014 */
[----:B------:R-:W-:Y:S02]  /*9120*/  HADD2.F32 R25, -RZ, R24.H0_H0 ;  /* 0x20000018ff197230 */ /* 0x000fe40000004100 */
[C---:B------:R-:W-:Y:S01]  /*9130*/  FMUL.FTZ R28, R33.reuse, R38 ;  /* 0x00000026211c7220 */ /* 0x040fe20000410000 */
[----:B------:R-:W-:Y:S02]  /*9140*/  HADD2.F32 R32, -RZ, R46.H0_H0 ;  /* 0x2000002eff207230 */ /* 0x000fe40000004100 */
[-C--:B------:R-:W-:Y:S01]  /*9150*/  FMUL.FTZ R46, R33, R30.reuse ;  /* 0x0000001e212e7220 */ /* 0x080fe20000410000 */
[----:B------:R-:W-:Y:S02]  /*9160*/  HADD2.F32 R20, -RZ, R53.H1_H1 ;  /* 0x30000035ff147230 */ /* 0x000fe40000004100 */
[----:B------:R-:W-:Y:S01]  /*9170*/  FFMA.FTZ R44, R29, R30, -R28 ;  /* 0x0000001e1d2c7223 */ /* 0x000fe2000001081c */
[----:B------:R-:W-:-:S02]  /*9180*/  HADD2.F32 R13, -RZ, R12.H0_H0 ;  /* 0x2000000cff0d7230 */ /* 0x000fc40000004100 */
[C---:B------:R-:W-:Y:S01]  /*9190*/  FMUL.FTZ R36, R25.reuse, R32 ;  /* 0x0000002019247220 */ /* 0x040fe20000410000 */
[----:B------:R-:W-:Y:S02]  /*91a0*/  HADD2.F32 R27, -RZ, R26.H0_H0 ;  /* 0x2000001aff1b7230 */ /* 0x000fe40000004100 */
[----:B------:R-:W-:Y:S01]  /*91b0*/  FMUL.FTZ R25, R25, R20 ;  /* 0x0000001419197220 */ /* 0x000fe20000410000 */
[----:B------:R-:W-:Y:S02]  /*91c0*/  HADD2.F32 R30, -RZ, R53.H0_H0 ;  /* 0x20000035ff1e7230 */ /* 0x000fe40000004100 */
[----:B------:R-:W-:Y:S01]  /*91d0*/  FFMA.FTZ R46, R29, R38, R46 ;  /* 0x000000261d2e7223 */ /* 0x000fe2000001002e */
[----:B------:R-:W-:Y:S02]  /*91e0*/  HADD2.F32 R28, -RZ, R35.H0_H0 ;  /* 0x20000023ff1c7230 */ /* 0x000fe40000004100 */
[----:B------:R-:W-:Y:S01]  /*91f0*/  FFMA.FTZ R36, R13, R20, -R36 ;  /* 0x000000140d247223 */ /* 0x000fe20000010824 */
[----:B------:R-:W-:-:S02]  /*9200*/  HADD2.F32 R15, -RZ, R14.H0_H0 ;  /* 0x2000000eff0f7230 */ /* 0x000fc40000004100 */
[----:B------:R-:W-:Y:S01]  /*9210*/  FMUL.FTZ R38, R27, R30 ;  /* 0x0000001e1b267220 */ /* 0x000fe20000410000 */
[----:B------:R-:W-:Y:S01]  /*9220*/  FFMA.FTZ R32, R13, R32, R25 ;  /* 0x000000200d207223 */ /* 0x000fe20000010019 */
[-C--:B------:R-:W-:Y:S01]  /*9230*/  FMUL.FTZ R20, R27, R28.reuse ;  /* 0x0000001c1b147220 */ /* 0x080fe20000410000 */
[----:B------:R-:W-:Y:S02]  /*9240*/  HADD2.F32 R24, -RZ, R24.H1_H1 ;  /* 0x30000018ff187230 */ /* 0x000fe40000004100 */
[C---:B------:R-:W-:Y:S01]  /*9250*/  FFMA.FTZ R38, R15.reuse, R28, -R38 ;  /* 0x0000001c0f267223 */ /* 0x040fe20000010826 */
[----:B------:R-:W-:Y:S02]  /*9260*/  HADD2.F32 R26, -RZ, R26.H1_H1 ;  /* 0x3000001aff1a7230 */ /* 0x000fe40000004100 */
[----:B------:R-:W-:Y:S01]  /*9270*/  FFMA.FTZ R20, R15, R30, R20 ;  /* 0x0000001e0f147223 */ /* 0x000fe20000010014 */
[----:B------:R-:W-:Y:S02]  /*9280*/  HADD2.F32 R25, -RZ, R50.H0_H0 ;  /* 0x20000032ff197230 */ /* 0x000fe40000004100 */
[----:B------:R-:W-:-:S02]  /*9290*/  HADD2.F32 R27, -RZ, R49.H0_H0 ;  /* 0x20000031ff1b7230 */ /* 0x000fc40000004100 */
[----:B------:R-:W-:Y:S02]  /*92a0*/  HADD2.F32 R13, -RZ, R52.H0_H0 ;  /* 0x20000034ff0d7230 */ /* 0x000fe40000004100 */
        /* <DEDUP_REMOVED lines=21> */
.L_x_11623:
[----:B------:R-:W-:Y:S05]  /*9400*/  BSYNC B1 ;  /* 0x0000000000017941 */ /* 0x000fea0003800000 */
.L_x_11622:
[----:B------:R-:W-:Y:S01]  /*9410*/  PRMT R41, R0, 0x5410, R3 ;  /* 0x0000541000297816 */ /* 0x000fe20000000003 */
[----:B------:R-:W-:Y:S06]  /*9420*/  @P0 BRA `(.L_x_11614) ;  /* 0x0000000400640947 */ /* 0x000fec0003800000 */
[----:B------:R-:W2:Y:S01]  /*9430*/  LDL R42, [R1+0x68] ;  /* 0x00006800012a7983 */ /* 0x000ea20000100800 */
[----:B01----:R-:W-:-:S04]  /*9440*/  SHF.R.U32.HI R12, RZ, 0x3, R218 ;  /* 0x00000003ff0c7819 */ /* 0x003fc800000116da */
[----:B------:R-:W-:-:S05]  /*9450*/  LOP3.LUT R0, R12, R39, R218, 0x1e, !PT ;  /* 0x000000270c007212 */ /* 0x000fca00078e1eda */
[----:B------:R-:W-:-:S04]  /*9460*/  IMAD.IADD R0, R221, 0x1, R0 ;  /* 0x00000001dd007824 */ /* 0x000fc800078e0200 */
[----:B------:R-:W-:-:S05]  /*9470*/  IMAD R0, R0, 0x2, R19 ;  /* 0x0000000200007824 */ /* 0x000fca00078e0213 */
[----:B------:R-:W0:Y:S01]  /*9480*/  LDS.128 R24, [R0+0x18400] ;  /* 0x0184000000187984 */ /* 0x000e220000000c00 */
[----:B------:R-:W-:Y:S01]  /*9490*/  SHF.R.U64 R40, R8, 0x10, R9 ;  /* 0x0000001008287819 */ /* 0x000fe20000001209 */
[----:B------:R-:W-:Y:S01]  /*94a0*/  HADD2.F32 R21, -RZ, R54.H1_H1 ;  /* 0x30000036ff157230 */ /* 0x000fe20000004100 */
[----:B------:R-:W-:Y:S02]  /*94b0*/  SHF.R.U32.HI R28, RZ, 0x10, R5 ;  /* 0x00000010ff1c7819 */ /* 0x000fe40000011605 */
[--C-:B------:R-:W-:Y:S02]  /*94c0*/  SHF.R.U64 R39, R10, 0x10, R11.reuse ;  /* 0x000000100a277819 */ /* 0x100fe4000000120b */
[----:B------:R-:W-:Y:S01]  /*94d0*/  SHF.R.U32.HI R38, RZ, 0x10, R11 ;  /* 0x00000010ff267819 */ /* 0x000fe2000001160b */
[----:B------:R-:W-:Y:S01]  /*94e0*/  HADD2.F32 R11, -RZ, R56.H1_H1 ;  /* 0x30000038ff0b7230 */ /* 0x000fe20000004100 */
[----:B------:R-:W-:Y:S01]  /*94f0*/  SHF.R.U32.HI R20, RZ, 0x10, R9 ;  /* 0x00000010ff147819 */ /* 0x000fe20000011609 */
[----:B------:R-:W-:Y:S01]  /*9500*/  HADD2.F32 R28, -RZ, R28.H0_H0 ;  /* 0x2000001cff1c7230 */ /* 0x000fe20000004100 */
[----:B------:R-:W-:-:S02]  /*9510*/  SHF.R.U64 R37, R4, 0x10, R5 ;  /* 0x0000001004257819 */ /* 0x000fc40000001205 */
[--C-:B------:R-:W-:Y:S02]  /*9520*/  SHF.R.U64 R35, R6, 0x10, R7.reuse ;  /* 0x0000001006237819 */ /* 0x100fe40000001207 */
[----:B------:R-:W-:Y:S01]  /*9530*/  SHF.R.U32.HI R33, RZ, 0x10, R7 ;  /* 0x00000010ff217819 */ /* 0x000fe20000011607 */
[--C-:B0-----:R-:W-:Y:S02]  /*9540*/  HADD2.F32 R8, -RZ, R25.reuse.H0_H0 ;  /* 0x20000019ff087230 */ /* 0x101fe40000004100 */
[----:B------:R-:W-:-:S03]  /*9550*/  HADD2.F32 R25, -RZ, R25.H1_H1 ;  /* 0x30000019ff197230 */ /* 0x000fc60000004100 */
[C---:B------:R-:W-:Y:S01]  /*9560*/  FMUL.FTZ R29, R8.reuse, R21 ;  /* 0x00000015081d7220 */ /* 0x040fe20000410000 */
[----:B------:R-:W-:Y:S01]  /*9570*/  FMUL.FTZ R31, R8, R11 ;  /* 0x0000000b081f7220 */ /* 0x000fe20000410000 */
[----:B------:R-:W-:Y:S02]  /*9580*/  HADD2.F32 R8, -RZ, R20.H0_H0 ;  /* 0x20000014ff087230 */ /* 0x000fe40000004100 */
[C---:B------:R-:W-:Y:S01]  /*9590*/  FMUL.FTZ R30, R25.reuse, R28 ;  /* 0x0000001c191e7220 */ /* 0x040fe20000410000 */
[----:B------:R-:W-:Y:S02]  /*95a0*/  HADD2.F32 R7, -RZ, R24.H0_H0 ;  /* 0x20000018ff077230 */ /* 0x000fe40000004100 */
[----:B------:R-:W-:Y:S02]  /*95b0*/  HADD2.F32 R20, -RZ, R54.H0_H0 ;  /* 0x20000036ff147230 */ /* 0x000fe40000004100 */
[----:B------:R-:W-:Y:S01]  /*95c0*/  FMUL.FTZ R36, R25, R8 ;  /* 0x0000000819247220 */ /* 0x000fe20000410000 */
[----:B------:R-:W-:-:S02]  /*95d0*/  HADD2.F32 R9, -RZ, R26.H0_H0 ;  /* 0x2000001aff097230 */ /* 0x000fc40000004100 */
[--C-:B------:R-:W-:Y:S02]  /*95e0*/  HADD2.F32 R10, -RZ, R27.reuse.H0_H0 ;  /* 0x2000001bff0a7230 */ /* 0x100fe40000004100 */
[----:B------:R-:W-:Y:S02]  /*95f0*/  HADD2.F32 R27, -RZ, R27.H1_H1 ;  /* 0x3000001bff1b7230 */ /* 0x000fe40000004100 */
[----:B------:R-:W-:Y:S02]  /*9600*/  HADD2.F32 R24, -RZ, R24.H1_H1 ;  /* 0x30000018ff187230 */ /* 0x000fe40000004100 */
[----:B------:R-:W-:Y:S01]  /*9610*/  HADD2.F32 R26, -RZ, R26.H1_H1 ;  /* 0x3000001aff1a7230 */ /* 0x000fe20000004100 */
[----:B--2---:R-:W0:Y:S02]  /*9620*/  LDS.128 R12, [R42+0x18400] ;  /* 0x018400002a0c7984 */ /* 0x004e240000000c00 */
[--C-:B0-----:R-:W-:Y:S02]  /*9630*/  HADD2.F32 R4, -RZ, R13.reuse.H0_H0 ;  /* 0x2000000dff047230 */ /* 0x101fe40000004100 */
[----:B------:R-:W-:-:S03]  /*9640*/  HADD2.F32 R13, -RZ, R13.H1_H1 ;  /* 0x3000000dff0d7230 */ /* 0x000fc60000004100 */
[C---:B------:R-:W-:Y:S01]  /*9650*/  FFMA.FTZ R29, R4.reuse, R11, -R29 ;  /* 0x0000000b041d7223 */ /* 0x040fe2000001081d */
[----:B------:R-:W-:Y:S01]  /*9660*/  FFMA.FTZ R31, R4, R21, R31 ;  /* 0x00000015041f7223 */ /* 0x000fe2000001001f */
[----:B------:R-:W-:Y:S02]  /*9670*/  HADD2.F32 R4, -RZ, R56.H0_H0 ;  /* 0x20000038ff047230 */ /* 0x000fe40000004100 */
[----:B------:R-:W-:Y:S01]  /*9680*/  FFMA.FTZ R32, R13, R8, -R30 ;  /* 0x000000080d207223 */ /* 0x000fe2000001081e */
[----:B------:R-:W-:Y:S02]  /*9690*/  HADD2.F32 R3, -RZ, R12.H0_H0 ;  /* 0x2000000cff037230 */ /* 0x000fe40000004100 */
[C---:B------:R-:W-:Y:S01]  /*96a0*/  FMUL.FTZ R30, R7.reuse, R20 ;  /* 0x00000014071e7220 */ /* 0x040fe20000410000 */
[----:B------:R-:W-:Y:S02]  /*96b0*/  HADD2.F32 R8, -RZ, R55.H0_H0 ;  /* 0x20000037ff087230 */ /* 0x000fe40000004100 */
[----:B------:R-:W-:Y:S01]  /*96c0*/  FMUL.FTZ R7, R7, R4 ;  /* 0x0000000407077220 */ /* 0x000fe20000410000 */
        /* <DEDUP_REMOVED lines=11> */
[----:B------:R-:W-:Y:S02]  /*9780*/  HADD2.F32 R4, -RZ, R38.H0_H0 ;  /* 0x20000026ff047230 */ /* 0x000fe40000004100 */
[C---:B------:R-:W-:Y:S01]  /*9790*/  FMUL.FTZ R9, R10.reuse, R7 ;  /* 0x000000070a097220 */ /* 0x040fe20000410000 */
[----:B------:R-:W-:Y:S02]  /*97a0*/  HADD2.F32 R20, -RZ, R33.H0_H0 ;  /* 0x20000021ff147230 */ /* 0x000fe40000004100 */
[-C--:B------:R-:W-:Y:S01]  /*97b0*/  FMUL.FTZ R38, R10, R3.reuse ;  /* 0x000000030a267220 */ /* 0x080fe20000410000 */
        /* <DEDUP_REMOVED lines=8> */
[----:B------:R-:W-:Y:S02]  /*9840*/  HADD2.F32 R3, -RZ, R40.H0_H0 ;  /* 0x20000028ff037230 */ /* 0x000fe40000004100 */
        /* <DEDUP_REMOVED lines=23> */
.L_x_11614:
[----:B------:R-:W-:Y:S05]  /*99c0*/  BSYNC B0 ;  /* 0x0000000000007941 */ /* 0x000fea0003800000 */
.L_x_11600:
        /* <DEDUP_REMOVED lines=8> */
.L_x_11597:
[----:B-1----:R-:W1:Y:S01]  /*9a50*/  S2R R3, SR_TID.X ;  /* 0x0000000000037919 */ /* 0x002e620000002100 */
[----:B--23--:R-:W-:Y:S01]  /*9a60*/  IMAD.U32 R0, RZ, RZ, UR54 ;  /* 0x00000036ff007e24 */ /* 0x00cfe2000f8e00ff */
[----:B------:R-:W-:Y:S05]  /*9a70*/  WARPSYNC.ALL ;  /* 0x0000000000007948 */ /* 0x000fea0003800000 */
[----:B------:R-:W-:Y:S02]  /*9a80*/  ISETP.NE.AND P0, PT, R0, 0x3, PT ;  /* 0x000000030000780c */ /* 0x000fe40003f05270 */
[----:B------:R-:W-:-:S11]  /*9a90*/  LOP3.LUT R18, R18, 0xfff7ffff, RZ, 0xc0, !PT ;  /* 0xfff7ffff12127812 */ /* 0x000fd600078ec0ff */
[----:B------:R-:W-:Y:S02]  /*9aa0*/  @P0 LOP3.LUT R18, R18, 0x80000, RZ, 0xfc, !PT ;  /* 0x0008000012120812 */ /* 0x000fe400078efcff */
[----:B-1----:R-:W-:-:S05]  /*9ab0*/  SHF.R.U32.HI R3, RZ, 0x7, R3 ;  /* 0x00000007ff037819 */ /* 0x002fca0000011603 */
[----:B------:R-:W-:-:S05]  /*9ac0*/  VIADD R72, R3, 0x8 ;  /* 0x0000000803487836 */ /* 0x000fca0000000000 */
[----:B------:R1:W-:Y:S06]  /*9ad0*/  BAR.SYNC.DEFER_BLOCKING R72, 0x100 ;  /* 0x000400480000751d */ /* 0x0003ec0000010000 */
[----:B------:R-:W-:Y:S05]  /*9ae0*/  @!P0 BRA `(.L_x_11624) ;  /* 0x0000000000048947 */ /* 0x000fea0003800000 */
[----:B------:R-:W-:Y:S01]  /*9af0*/  BPT.TRAP 0x1 ;  /* 0x000000040000795c */ /* 0x000fe20000300000 */
.L_x_11624:
[----:B------:R-:W-:Y:S01]  /*9b00*/  IMAD R4, R2, 0x8, R19 ;  /* 0x0000000802047824 */ /* 0x000fe200078e0213 */
[----:B------:R-:W-:-:S04]  /*9b10*/  SHF.L.U32 R73, R206, 0x1f, RZ ;  /* 0x0000001fce497819 */ /* 0x000fc800000006ff */
[----:B------:R2:W3:Y:S01]  /*9b20*/  SYNCS.PHASECHK.TRANS64.TRYWAIT P1, [R4+URZ+0x22830], R73 ;  /* 0x02283049040075a7 */ /* 0x0004e2000802017f */
[----:B------:R-:W-:Y:S05]  /*9b30*/  @!P0 BRA `(.L_x_11625) ;  /* 0x0000000000048947 */ /* 0x000fea0003800000 */
[----:B------:R-:W-:Y:S01]  /*9b40*/  BPT.TRAP 0x1 ;  /* 0x000000040000795c */ /* 0x000fe20000300000 */
.L_x_11625:
[----:B------:R-:W4:Y:S01]  /*9b50*/  S2R R3, SR_TID.X ;  /* 0x0000000000037919 */ /* 0x000f220000002100 */
[----:B------:R-:W-:-:S05]  /*9b60*/  VIADD R0, R19, 0x1c400 ;  /* 0x0001c40013007836 */ /* 0x000fca0000000000 */
[----:B------:R-:W-:-:S04]  /*9b70*/  SHF.R.U32.HI R0, RZ, 0x4, R0 ;  /* 0x00000004ff007819 */ /* 0x000fc80000011600 */
[----:B------:R-:W-:Y:S02]  /*9b80*/  LOP3.LUT R0, R0, 0x3fff, RZ, 0xc0, !PT ;  /* 0x00003fff00007812 */ /* 0x000fe400078ec0ff */
[----:B----4-:R-:W-:-:S04]  /*9b90*/  LOP3.LUT R3, R3, 0x7f, RZ, 0xc0, !PT ;  /* 0x0000007f03037812 */ /* 0x010fc800078ec0ff */
[----:B------:R-:W-:Y:S01]  /*9ba0*/  ISETP.NE.AND P0, PT, R3, RZ, PT ;  /* 0x000000ff0300720c */ /* 0x000fe20003f05270 */
[----:B---3--:R-:W-:-:S12]  /*9bb0*/  @P1 BRA `(.L_x_11626) ;  /* 0x0000000000081947 */ /* 0x008fd80003800000 */
[----:B------:R-:W3:Y:S02]  /*9bc0*/  SYNCS.PHASECHK.TRANS64.TRYWAIT P1, [R4+URZ+0x22830], R73 ;  /* 0x02283049040075a7 */ /* 0x000ee4000802017f */
[----:B---3--:R-:W-:Y:S05]  /*9bd0*/  @!P1 BRA `(.L_x_11627) ;  /* 0x000001a400249947 */ /* 0x008fea0003800000 */
.L_x_11626:
[----:B------:R-:W-:Y:S05]  /*9be0*/  WARPSYNC.ALL ;  /* 0x0000000000007948 */ /* 0x000fea0003800000 */
[----:B------:R-:W-:-:S05]  /*9bf0*/  LOP3.LUT R214, R0, 0x10000, RZ, 0xfc, !PT ;  /* 0x0001000000d67812 */ /* 0x000fca00078efcff */
[----:B------:R-:W-:Y:S01]  /*9c00*/  IMAD R8, R2, 0x300, R214 ;  /* 0x0000030002087824 */ /* 0x000fe200078e02d6 */
[----:B------:R-:W-:Y:S01]  /*9c10*/  LOP3.LUT R6, R34, 0x10000, RZ, 0xfc, !PT ;  /* 0x0001000022067812 */ /* 0x000fe200078efcff */
[----:B------:R-:W-:Y:S01]  /*9c20*/  IMAD.MOV.U32 R9, RZ, RZ, 0x40000040 ;  /* 0x40000040ff097424 */ /* 0x000fe200078e00ff */
[----:B0-----:R-:W-:Y:S01]  /*9c30*/  WARPGROUP.ARRIVE ;  /* 0x00000000000079c5 */ /* 0x001fe20000000000 */
[----:B------:R-:W-:Y:S01]  /*9c40*/  IMAD.MOV.U32 R7, RZ, RZ, 0x40000040 ;  /* 0x40000040ff077424 */ /* 0x000fe200078e00ff */
[C---:B------:R-:W-:Y:S01]  /*9c50*/  R2UR UR6, R8.reuse ;  /* 0x00000000080672ca */ /* 0x040fe200000e0000 */
[----:B------:R-:W-:Y:S01]  /*9c60*/  VIADD R10, R8, 0x2 ;  /* 0x00000002080a7836 */ /* 0x000fe20000000000 */
[----:B------:R-:W-:Y:S01]  /*9c70*/  R2UR UR7, R9 ;  /* 0x00000000090772ca */ /* 0x000fe200000e0000 */
[C---:B------:R-:W-:Y:S01]  /*9c80*/  VIADD R20, R6.reuse, 0x2 ;  /* 0x0000000206147836 */ /* 0x040fe20000000000 */
[C---:B------:R-:W-:Y:S01]  /*9c90*/  R2UR UR4, R6.reuse ;  /* 0x00000000060472ca */ /* 0x040fe200000e0000 */
[----:B------:R-:W-:Y:S01]  /*9ca0*/  IMAD.MOV.U32 R11, RZ, RZ, 0x40000040 ;  /* 0x40000040ff0b7424 */ /* 0x000fe200078e00ff */
[----:B------:R-:W-:Y:S01]  /*9cb0*/  R2UR UR5, R7 ;  /* 0x00000000070572ca */ /* 0x000fe200000e0000 */
[----:B------:R-:W-:Y:S01]  /*9cc0*/  IMAD.MOV.U32 R21, RZ, RZ, 0x40000040 ;  /* 0x40000040ff157424 */ /* 0x000fe200078e00ff */
[----:B------:R-:W0:Y:S01]  /*9cd0*/  LDC R0, c[0x0][0x448] ;  /* 0x00011200ff007b82 */ /* 0x000e220000000800 */
[C---:B------:R-:W-:Y:S01]  /*9ce0*/  VIADD R14, R6.reuse, 0x4 ;  /* 0x00000004060e7836 */ /* 0x040fe20000000000 */
[----:B------:R-:W4:Y:S01]  /*9cf0*/  S2R R5, SR_TID.X ;  /* 0x0000000000057919 */ /* 0x000f220000002100 */
[----:B------:R-:W-:Y:S01]  /*9d00*/  IMAD.MOV.U32 R15, RZ, RZ, 0x40000040 ;  /* 0x40000040ff0f7424 */ /* 0x000fe200078e00ff */
[----:B------:R-:W-:Y:S01]  /*9d10*/  ULDC.64 UR8, c[0x0][0x9e0] ;  /* 0x0002780000087ab9 */ /* 0x000fe20000000a00 */
[----:B------:R-:W-:Y:S01]  /*9d20*/  VIADD R12, R6, 0x6 ;  /* 0x00000006060c7836 */ /* 0x000fe20000000000 */
[----:B------:R-:W-:Y:S01]  /*9d30*/  UISETP.GE.AND UP0, UPT, UR9, 0x1, UPT ;  /* 0x000000010900788c */ /* 0x000fe2000bf06270 */
[----:B------:R-:W-:Y:S01]  /*9d40*/  IMAD.MOV.U32 R9, RZ, RZ, 0x40000040 ;  /* 0x40000040ff097424 */ /* 0x000fe200078e00ff */
[----:B------:R-:W-:Y:S01]  /*9d50*/  LOP3.LUT R18, R18, 0xffefffff, RZ, 0xc0, !PT ;  /* 0xffefffff12127812 */ /* 0x000fe200078ec0ff */
[----:B------:R-:W-:Y:S01]  /*9d60*/  IMAD.MOV.U32 R13, RZ, RZ, 0x40000040 ;  /* 0x40000040ff0d7424 */ /* 0x000fe200078e00ff */
[----:B------:R-:W-:Y:S01]  /*9d70*/  UP2UR UR55, UPR, URZ, 0x1 ;  /* 0x000000013f377883 */ /* 0x000fe20008000000 */
[----:B------:R-:W-:Y:S01]  /*9d80*/  HGMMA.64x96x16.F32 R24, gdesc[UR4], RZ, !UPT, gsb0 ;  /* 0x01600000041879f0 */ /* 0x000fe2000c0008ff */
[----:B------:R-:W-:Y:S01]  /*9d90*/  R2UR UR6, R10 ;  /* 0x000000000a0672ca */ /* 0x000fe200000e0000 */
[----:B------:R-:W-:Y:S01]  /*9da0*/  VIADD R10, R8, 0x4 ;  /* 0x00000004080a7836 */ /* 0x000fe20000000000 */
[----:B------:R-:W-:Y:S01]  /*9db0*/  R2UR UR7, R11 ;  /* 0x000000000b0772ca */ /* 0x000fe200000e0000 */
[----:B------:R-:W-:Y:S01]  /*9dc0*/  IMAD.MOV.U32 R11, RZ, RZ, 0x40000040 ;  /* 0x40000040ff0b7424 */ /* 0x000fe200078e00ff */
[----:B------:R-:W-:Y:S01]  /*9dd0*/  R2UR UR4, R20 ;  /* 0x00000000140472ca */ /* 0x000fe200000e0000 */
[----:B------:R-:W-:Y:S01]  /*9de0*/  VIADD R8, R8, 0x6 ;  /* 0x0000000608087836 */ /* 0x000fe20000000000 */
[----:B------:R-:W-:-:S02]  /*9df0*/  R2UR UR5, R21 ;  /* 0x00000000150572ca */ /* 0x000fc400000e0000 */
[----:B0-----:R-:W-:Y:S01]  /*9e00*/  ISETP.NE.AND P1, PT, R0, 0x1, PT ;  /* 0x000000010000780c */ /* 0x001fe20003f25270 */
[----:B------:R-:W-:Y:S01]  /*9e10*/  IMAD.IADD R0, R215, 0x1, R213 ;  /* 0x00000001d7007824 */ /* 0x000fe200078e02d5 */
[----:B----4-:R-:W-:-:S11]  /*9e20*/  SHF.R.U32.HI R5, RZ, 0x7, R5 ;  /* 0x00000007ff057819 */ /* 0x010fd60000011605 */
[----:B------:R-:W0:Y:S01]  /*9e30*/  @P1 LDC R3, c[0x0][0x44c] ;  /* 0x00011300ff031b82 */ /* 0x000e220000000800 */
[----:B------:R-:W-:Y:S01]  /*9e40*/  @P1 LOP3.LUT R18, R18, 0x100000, RZ, 0xfc, !PT ;  /* 0x0010000012121812 */ /* 0x000fe200078efcff */
[----:B0-----:R-:W-:Y:S01]  /*9e50*/  @P1 IMAD.HI.U32 R3, R0, R3, RZ ;  /* 0x0000000300031227 */ /* 0x001fe200078e00ff */
[----:B------:R-:W-:Y:S02]  /*9e60*/  WARPGROUP.DEPBAR.LE gsb0, 0x0 ;  /* 0x00008000000079c5 */ /* 0x000fe40000010000 */
[----:B------:R-:W-:-:S06]  /*9e70*/  WARPGROUP.ARRIVE ;  /* 0x00000000000079c5 */ /* 0x000fcc0000000000 */
[----:B------:R-:W-:Y:S01]  /*9e80*/  HGMMA.64x96x16.F32 R24, gdesc[UR4], R24, gsb0 ;  /* 0x01600000041879f0 */ /* 0x000fe20008000818 */
[----:B------:R-:W-:Y:S02]  /*9e90*/  R2UR UR6, R10 ;  /* 0x000000000a0672ca */ /* 0x000fe400000e0000 */
[----:B------:R-:W-:Y:S02]  /*9ea0*/  R2UR UR7, R11 ;  /* 0x000000000b0772ca */ /* 0x000fe400000e0000 */
[----:B------:R-:W-:Y:S02]  /*9eb0*/  R2UR UR4, R14 ;  /* 0x000000000e0472ca */ /* 0x000fe400000e0000 */
[----:B------:R-:W-:Y:S02]  /*9ec0*/  R2UR UR5, R15 ;  /* 0x000000000f0572ca */ /* 0x000fe400000e0000 */
[----:B------:R-:W-:Y:S01]  /*9ed0*/  IADD3 R10, -R5, 0xb, RZ ;  /* 0x0000000b050a7810 */ /* 0x000fe20007ffe1ff */
[----:B------:R-:W-:-:S04]  /*9ee0*/  IMAD.MOV.U32 R5, RZ, RZ, -0x60 ;  /* 0xffffffa0ff057424 */ /* 0x000fc800078e00ff */
[----:B------:R-:W-:-:S04]  /*9ef0*/  IMAD R92, R176, R5, 0x60 ;  /* 0x00000060b05c7424 */ /* 0x000fc800078e0205 */
[----:B------:R-:W-:Y:S01]  /*9f00*/  IMAD.IADD R79, R92, 0x1, -R209 ;  /* 0x000000015c4f7824 */ /* 0x000fe200078e0ad1 */
[----:B------:R-:W-:Y:S02]  /*9f10*/  WARPGROUP.DEPBAR.LE gsb0, 0x0 ;  /* 0x00008000000079c5 */ /* 0x000fe40000010000 */
[----:B------:R-:W-:-:S06]  /*9f20*/  WARPGROUP.ARRIVE ;  /* 0x00000000000079c5 */ /* 0x000fcc0000000000 */
[----:B------:R-:W-:Y:S01]  /*9f30*/  HGMMA.64x96x16.F32 R24, gdesc[UR4], R24, gsb0 ;  /* 0x01600000041879f0 */ /* 0x000fe20008000818 */
[----:B------:R-:W-:Y:S02]  /*9f40*/  R2UR UR6, R8 ;  /* 0x00000000080672ca */ /* 0x000fe400000e0000 */
[----:B------:R-:W-:Y:S01]  /*9f50*/  R2UR UR7, R9 ;  /* 0x00000000090772ca */ /* 0x000fe200000e0000 */
[----:B------:R-:W0:Y:S01]  /*9f60*/  @P1 LDC R8, c[0x0][0x450] ;  /* 0x00011400ff081b82 */ /* 0x000e220000000800 */
[----:B------:R-:W-:Y:S01]  /*9f70*/  R2UR UR4, R12 ;  /* 0x000000000c0472ca */ /* 0x000fe200000e0000 */
[----:B------:R-:W-:Y:S01]  /*9f80*/  IMAD.MOV.U32 R9, RZ, RZ, R0 ;  /* 0x000000ffff097224 */ /* 0x000fe200078e0000 */
[----:B------:R-:W-:Y:S01]  /*9f90*/  R2UR UR5, R13 ;  /* 0x000000000d0572ca */ /* 0x000fe200000e0000 */
[----:B------:R-:W-:-:S05]  /*9fa0*/  @!P0 VIADD R0, R4, 0x22840 ;  /* 0x0002284004008836 */ /* 0x000fca0000000000 */
[----:B------:R-:W-:Y:S02]  /*9fb0*/  @!P0 PRMT R0, RZ, 0x654, R0 ;  /* 0x00000654ff008816 */ /* 0x000fe40000000000 */
[----:B0-----:R-:W-:Y:S01]  /*9fc0*/  @P1 SHF.R.U32.HI R9, RZ, R8, R3 ;  /* 0x00000008ff091219 */ /* 0x001fe20000011603 */
[----:B------:R-:W-:Y:S01]  /*9fd0*/  IMAD R8, R176, -0x60, R208 ;  /* 0xffffffa0b0087824 */ /* 0x000fe200078e02d0 */
[----:B------:R-:W-:-:S03]  /*9fe0*/  PLOP3.LUT P1, PT, PT, PT, UP0, 0x40, 0x0 ;  /* 0x000000000000781c */ /* 0x000fc60003f2e808 */
[----:B------:R-:W0:Y:S01]  /*9ff0*/  SHFL.IDX PT, R74, R9, RZ, 0x1c1f ;  /* 0x001c1fff094a7589 */ /* 0x000e2200000e0000 */
[----:B------:R-:W-:Y:S01]  /*a000*/  IADD3 R75, -R209, 0x60, R8 ;  /* 0x00000060d14b7810 */ /* 0x000fe20007ffe108 */
[----:B------:R-:W-:Y:S02]  /*a010*/  WARPGROUP.DEPBAR.LE gsb0, 0x0 ;  /* 0x00008000000079c5 */ /* 0x000fe40000010000 */
[----:B------:R-:W-:-:S06]  /*a020*/  WARPGROUP.ARRIVE ;  /* 0x00000000000079c5 */ /* 0x000fcc0000000000 */
[----:B------:R-:W-:Y:S01]  /*a030*/  HGMMA.64x96x16.F32 R24, gdesc[UR4], R24, gsb0 ;  /* 0x01600000041879f0 */ /* 0x000fe20008000818 */
[----:B------:R-:W-:Y:S02]  /*a040*/  ULDC UR4, c[0x0][0x9dc] ;  /* 0x0002770000047ab9 */ /* 0x000fe40000000800 */
[----:B------:R-:W-:-:S05]  /*a050*/  IMAD.U32 R11, RZ, RZ, UR4 ;  /* 0x00000004ff0b7e24 */ /* 0x000fca000f8e00ff */
[----:B------:R-:W-:Y:S01]  /*a060*/  LOP3.LUT R3, RZ, R11, RZ, 0x33, !PT ;  /* 0x0000000bff037212 */ /* 0x000fe200078e33ff */
[----:B------:R-:W-:Y:S02]  /*a070*/  WARPGROUP.DEPBAR.LE gsb0, 0x0 ;  /* 0x00008000000079c5 */ /* 0x000fe40000010000 */
[----:B------:R4:W-:Y:S06]  /*a080*/  BAR.ARV R10, 0x100 ;  /* 0x0004000a0000751d */ /* 0x0009ec0000002000 */
[----:B------:R1:W-:Y:S02]  /*a090*/  @!P0 SYNCS.ARRIVE.TRANS64.RED.A1T0 RZ, [R0+URZ], RZ ;  /* 0x000000ff00ff89a7 */ /* 0x0003e4000810043f */
[----:B-1----:R-:W-:-:S05]  /*a0a0*/  IADD3 R0, -R209, 0x61, R8 ;  /* 0x00000061d1007810 */ /* 0x002fca0007ffe108 */
[----:B------:R-:W-:-:S04]  /*a0b0*/  IMAD.IADD R0, R0, 0x1, -R207 ;  /* 0x0000000100007824 */ /* 0x000fc800078e0acf */
[C---:B------:R-:W-:Y:S02]  /*a0c0*/  VIADD R90, R0.reuse, UR8 ;  /* 0x00000008005a7c36 */ /* 0x040fe40008000000 */
[----:B------:R-:W-:-:S03]  /*a0d0*/  IMAD.IADD R77, R0, 0x1, R3 ;  /* 0x00000001004d7824 */ /* 0x000fc600078e0203 */
[----:B0-----:R-:W-:Y:S01]  /*a0e0*/  VIADDMNMX R0, R74, R90, R75, PT ;  /* 0x0000005a4a007246 */ /* 0x001fe2000380014b */
[----:B------:R-:W-:Y:S01]  /*a0f0*/  IMAD.IADD R3, R77, 0x1, R74 ;  /* 0x000000014d037824 */ /* 0x000fe200078e024a */
[----:B----4-:R-:W-:Y:S06]  /*a100*/  @P1 BRA `(.L_x_11628) ;  /* 0x0000000000541947 */ /* 0x010fec0003800000 */
        /* <DEDUP_REMOVED lines=12> */
.L_x_11630:
[----:B------:R-:W-:-:S06]  /*a1d0*/  UISETP.NE.AND UP0, UPT, UR9, 0x1, UPT ;  /* 0x000000010900788c */ /* 0x000fcc000bf05270 */
[----:B------:R-:W-:-:S05]  /*a1e0*/  PLOP3.LUT P1, PT, PT, PT, UP0, 0x80, 0x0 ;  /* 0x000000000000781c */ /* 0x000fca0003f2f008 */
[----:B------:R-:W-:-:S08]  /*a1f0*/  @UP0 ULDC.64 UR4, c[0x0][0x9e8] ;  /* 0x00027a0000040ab9 */ /* 0x000fd00000000a00 */
[----:B------:R-:W-:-:S05]  /*a200*/  @P1 IMAD.HI.U32 R8, R5, UR4, RZ ;  /* 0x0000000405081c27 */ /* 0x000fca000f8e00ff */
[----:B------:R-:W-:-:S07]  /*a210*/  @P1 SHF.R.U32.HI R5, RZ, UR5, R8 ;  /* 0x00000005ff051c19 */ /* 0x000fce0008011608 */
.L_x_11631:
[----:B------:R-:W-:Y:S05]  /*a220*/  BSYNC B0 ;  /* 0x0000000000007941 */ /* 0x000fea0003800000 */
.L_x_11629:
[----:B------:R-:W-:-:S05]  /*a230*/  IMAD R5, R5, UR9, R79 ;  /* 0x0000000905057c24 */ /* 0x000fca000f8e024f */
[----:B------:R-:W-:Y:S02]  /*a240*/  VIMNMX R3, R3, R5, !PT ;  /* 0x0000000503037248 */ /* 0x000fe40007fe0100 */
[----:B------:R-:W-:-:S07]  /*a250*/  VIADDMNMX R0, R5, UR9, R0, PT ;  /* 0x0000000905007c46 */ /* 0x000fce000b800100 */
.L_x_11628:
[C---:B------:R-:W-:Y:S01]  /*a260*/  ISETP.GE.AND P1, PT, R92.reuse, 0x2, PT ;  /* 0x000000025c00780c */ /* 0x040fe20003f26270 */
[----:B------:R-:W-:Y:S01]  /*a270*/  UISETP.NE.AND UP0, UPT, UR55, URZ, UPT ;  /* 0x0000003f3700728c */ /* 0x000fe2000bf05270 */
[C---:B------:R-:W-:Y:S02]  /*a280*/  ISETP.GE.AND P6, PT, R92.reuse, 0x9, PT ;  /* 0x000000095c00780c */ /* 0x040fe40003fc6270 */
[----:B------:R-:W-:Y:S02]  /*a290*/  ISETP.GT.AND P2, PT, R3, 0x1, !P1 ;  /* 0x000000010300780c */ /* 0x000fe40004f44270 */
[----:B------:R-:W-:Y:S02]  /*a2a0*/  ISETP.GE.AND P3, PT, R92, 0xa, PT ;  /* 0x0000000a5c00780c */ /* 0x000fe40003f66270 */
[----:B------:R-:W-:Y:S02]  /*a2b0*/  ISETP.LT.OR P2, PT, R0, 0x2, P2 ;  /* 0x000000020000780c */ /* 0x000fe40001741670 */
[----:B------:R-:W-:-:S02]  /*a2c0*/  ISETP.GE.AND P5, PT, R92, 0x1, PT ;  /* 0x000000015c00780c */ /* 0x000fc40003fa6270 */
[----:B------:R-:W-:Y:S02]  /*a2d0*/  FSEL R112, R25, -INF , !P2 ;  /* 0xff80000019707808 */ /* 0x000fe40005000000 */
[----:B------:R-:W-:Y:S02]  /*a2e0*/  ISETP.GT.AND P2, PT, R3, 0x8, !P6 ;  /* 0x000000080300780c */ /* 0x000fe40007744270 */
[----:B------:R-:W-:Y:S02]  /*a2f0*/  P2R R25, PR, RZ, 0x8 ;  /* 0x00000008ff197803 */ /* 0x000fe40000000000 */
[----:B------:R-:W-:-:S04]  /*a300*/  ISETP.LT.OR P2, PT, R0, 0x9, P2 ;  /* 0x000000090000780c */ /* 0x000fc80001741670 */
        /* <DEDUP_REMOVED lines=123> */
.L_x_11634:
[----:B------:R-:W-:-:S06]  /*aac0*/  UISETP.NE.AND UP0, UPT, UR9, 0x1, UPT ;  /* 0x000000010900788c */ /* 0x000fcc000bf05270 */
[----:B------:R-:W-:-:S05]  /*aad0*/  PLOP3.LUT P4, PT, PT, PT, UP0, 0x80, 0x0 ;  /* 0x000000000000781c */ /* 0x000fca0003f8f008 */
[----:B------:R-:W-:-:S08]  /*aae0*/  @UP0 ULDC.64 UR4, c[0x0][0x9e8] ;  /* 0x00027a0000040ab9 */ /* 0x000fd00000000a00 */
[----:B------:R-:W-:Y:S01]  /*aaf0*/  @P4 IMAD.HI.U32 R9, R0, UR4, RZ ;  /* 0x0000000400094c27 */ /* 0x000fe2000f8e00ff */
[----:B------:R-:W-:-:S13]  /*ab00*/  PLOP3.LUT P4, PT, PT, PT, UP0, 0x80, 0x0 ;  /* 0x000000000000781c */ /* 0x000fda0003f8f008 */
[----:B------:R-:W-:-:S07]  /*ab10*/  @P4 SHF.R.U32.HI R0, RZ, UR5, R9 ;  /* 0x00000005ff004c19 */ /* 0x000fce0008011609 */
.L_x_11635:
[----:B------:R-:W-:Y:S05]  /*ab20*/  BSYNC B0 ;  /* 0x0000000000007941 */ /* 0x000fea0003800000 */
.L_x_11633:
[----:B------:R-:W-:-:S05]  /*ab30*/  IMAD R0, R0, UR9, R79 ;  /* 0x0000000900007c24 */ /* 0x000fca000f8e024f */
[----:B------:R-:W-:Y:S02]  /*ab40*/  VIMNMX R5, R5, R0, !PT ;  /* 0x0000000005057248 */ /* 0x000fe40007fe0100 */
[----:B------:R-:W-:-:S07]  /*ab50*/  VIADDMNMX R3, R0, UR9, R3, PT ;  /* 0x0000000900037c46 */ /* 0x000fce000b800103 */
.L_x_11632:
        /* <DEDUP_REMOVED lines=67> */
[----:B------:R-:W-:Y:S01]  /*af90*/  FMNMX.FTZ R25, R24, R9, !PT ;  /* 0x0000000918197209 */ /* 0x000fe20007810000 */
[----:B------:R-:W-:Y:S01]  /*afa0*/  IMAD.U32 R9, RZ, RZ, UR4 ;  /* 0x00000004ff097e24 */ /* 0x000fe2000f8e00ff */
[----:B------:R-:W-:-:S02]  /*afb0*/  ISETP.GT.AND P1, PT, R5, 0x30, !P1 ;  /* 0x000000300500780c */ /* 0x000fc40004f24270 */
[----:B------:R-:W-:Y:S01]  /*afc0*/  ISETP.GT.AND P5, PT, R5, RZ, !P5 ;  /* 0x000000ff0500720c */ /* 0x000fe20006fa4270 */
[----:B------:R-:W0:Y:S01]  /*afd0*/  SHFL.BFLY PT, R0, R25, 0x2, 0x1f ;  /* 0x0c401f0019007f89 */ /* 0x000e2200000e0000 */
        /* <DEDUP_REMOVED lines=23> */
[----:B------:R-:W-:-:S02]  /*b150*/  ISETP.GT.AND P3, PT, R5, 0x58, !P3 ;  /* 0x000000580500780c */ /* 0x000fc40005f64270 */
[----:B------:R-:W-:Y:S02]  /*b160*/  FSEL R90, R55, -INF , !P1 ;  /* 0xff800000375a7808 */ /* 0x000fe40004800000 */
[----:B------:R-:W-:Y:S02]  /*b170*/  ISETP.NE.AND P1, PT, R53, RZ, PT ;  /* 0x000000ff3500720c */ /* 0x000fe40003f25270 */
[----:B------:R-:W-:Y:S02]  /*b180*/  ISETP.LT.OR P2, PT, R3, 0x52, P2 ;  /* 0x000000520300780c */ /* 0x000fe40001741670 */
[----:B------:R-:W-:Y:S02]  /*b190*/  ISETP.GT.AND P1, PT, R5, 0x40, !P1 ;  /* 0x000000400500780c */ /* 0x000fe40004f24270 */
[C---:B------:R-:W-:Y:S02]  /*b1a0*/  ISETP.LT.OR P3, PT, R3.reuse, 0x59, P3 ;  /* 0x000000590300780c */ /* 0x040fe40001f61670 */
[----:B------:R-:W-:-:S02]  /*b1b0*/  ISETP.LT.OR P1, PT, R3, 0x41, P1 ;  /* 0x000000410300780c */ /* 0x000fc40000f21670 */
[----:B0-----:R-:W-:Y:S02]  /*b1c0*/  FMNMX.FTZ R0, R27, R0, !PT ;  /* 0x000000001b007209 */ /* 0x001fe40007810000 */
[----:B------:R-:W-:Y:S02]  /*b1d0*/  FSEL R94, R58, -INF , !P1 ;  /* 0xff8000003a5e7808 */ /* 0x000fe40004800000 */
[----:B------:R-:W-:Y:S01]  /*b1e0*/  ISETP.NE.AND P1, PT, R95, RZ, PT ;  /* 0x000000ff5f00720c */ /* 0x000fe20003f25270 */
[----:B------:R-:W-:Y:S01]  /*b1f0*/  FMUL.FTZ R29, R0, R9 ;  /* 0x00000009001d7220 */ /* 0x000fe20000410000 */
        /* <DEDUP_REMOVED lines=16> */
[----:B------:R-:W-:Y:S02]  /*b300*/  FSETP.NEU.FTZ.AND P1, PT, R0, -INF , PT ;  /* 0xff8000000000780b */ /* 0x000fe40003f3d000 */
[----:B------:R-:W-:Y:S02]  /*b310*/  ISETP.NE.AND P4, PT, R61, RZ, PT ;  /* 0x000000ff3d00720c */ /* 0x000fe40003f85270 */
[----:B------:R-:W-:Y:S02]  /*b320*/  FMNMX.FTZ R31, R96, R31, !PT ;  /* 0x0000001f601f7209 */ /* 0x000fe40007810000 */
[----:B------:R-:W-:Y:S02]  /*b330*/  FSEL R29, R29, RZ, P1 ;  /* 0x000000ff1d1d7208 */ /* 0x000fe40000800000 */
[----:B------:R-:W-:-:S02]  /*b340*/  ISETP.GT.AND P1, PT, R5, 0x50, !P4 ;  /* 0x000000500500780c */ /* 0x000fc40006724270 */
[----:B------:R-:W-:Y:S01]  /*b350*/  ISETP.NE.AND P4, PT, R33, RZ, PT ;  /* 0x000000ff2100720c */ /* 0x000fe20003f85270 */
[--C-:B------:R-:W-:Y:S01]  /*b360*/  FFMA.FTZ R78, R78, R9, -R29.reuse ;  /* 0x000000094e4e7223 */ /* 0x100fe2000001081d */
[----:B------:R-:W-:Y:S01]  /*b370*/  FMNMX.FTZ R33, R92, R31, !PT ;  /* 0x0000001f5c217209 */ /* 0x000fe20007810000 */
[-CC-:B------:R-:W-:Y:S01]  /*b380*/  FFMA.FTZ R37, R76, R9.reuse, -R29.reuse ;  /* 0x000000094c257223 */ /* 0x180fe2000001081d */
[----:B------:R-:W-:Y:S01]  /*b390*/  ISETP.LT.OR P1, PT, R3, 0x51, P1 ;  /* 0x000000510300780c */ /* 0x000fe20000f21670 */
[--C-:B-----5:R-:W-:Y:S01]  /*b3a0*/  FFMA.FTZ R152, R114, R9, -R29.reuse ;  /* 0x0000000972987223 */ /* 0x120fe2000001081d */
[----:B------:R-:W-:Y:S01]  /*b3b0*/  FMNMX.FTZ R33, R50, R33, !PT ;  /* 0x0000002132217209 */ /* 0x000fe20007810000 */
[-CC-:B------:R-:W-:Y:S01]  /*b3c0*/  FFMA.FTZ R112, R112, R9.reuse, -R29.reuse ;  /* 0x0000000970707223 */ /* 0x180fe2000001081d */
[----:B------:R-:W-:Y:S01]  /*b3d0*/  FSEL R66, R66, -INF , !P1 ;  /* 0xff80000042427808 */ /* 0x000fe20004800000 */
[--C-:B------:R-:W-:Y:S01]  /*b3e0*/  FFMA.FTZ R154, R110, R9, -R29.reuse ;  /* 0x000000096e9a7223 */ /* 0x100fe2000001081d */
[----:B------:R-:W-:Y:S01]  /*b3f0*/  FMNMX.FTZ R33, R54, R33, !PT ;  /* 0x0000002136217209 */ /* 0x000fe20007810000 */
[----:B------:R-:W-:Y:S01]  /*b400*/  MUFU.EX2 R152, R152 ;  /* 0x0000009800987308 */ /* 0x000fe20000000800 */
[----:B------:R-:W-:Y:S01]  /*b410*/  ISETP.GT.AND P1, PT, R5, 0x59, !P4 ;  /* 0x000000590500780c */ /* 0x000fe20006724270 */
[--C-:B------:R-:W-:Y:S01]  /*b420*/  FFMA.FTZ R5, R8, R9, -R29.reuse ;  /* 0x0000000908057223 */ /* 0x100fe2000001081d */
[----:B------:R-:W-:Y:S01]  /*b430*/  FMNMX.FTZ R33, R90, R33, !PT ;  /* 0x000000215a217209 */ /* 0x000fe20007810000 */
[-CC-:B------:R-:W-:Y:S01]  /*b440*/  FFMA.FTZ R88, R88, R9.reuse, -R29.reuse ;  /* 0x0000000958587223 */ /* 0x180fe2000001081d */
[----:B------:R-:W-:Y:S01]  /*b450*/  ISETP.LT.OR P1, PT, R3, 0x5a, P1 ;  /* 0x0000005a0300780c */ /* 0x000fe20000f21670 */
[--C-:B------:R-:W-:Y:S01]  /*b460*/  FFMA.FTZ R156, R84, R9, -R29.reuse ;  /* 0x00000009549c7223 */ /* 0x100fe2000001081d */
[----:B------:R-:W-:Y:S01]  /*b470*/  FMNMX.FTZ R35, R94, R33, !PT ;  /* 0x000000215e237209 */ /* 0x000fe20007810000 */
[----:B------:R0:W-:Y:S01]  /*b480*/  MUFU.EX2 R3, R37 ;  /* 0x0000002500037308 */ /* 0x0001e20000000800 */
[----:B------:R-:W-:Y:S01]  /*b490*/  FSEL R70, R70, -INF , !P3 ;  /* 0xff80000046467808 */ /* 0x000fe20005800000 */
[--C-:B------:R-:W-:Y:S01]  /*b4a0*/  FFMA.FTZ R80, R80, R9, -R29.reuse ;  /* 0x0000000950507223 */ /* 0x100fe2000001081d */
[----:B------:R-:W-:Y:S01]  /*b4b0*/  FMNMX.FTZ R35, R58, R35, !PT ;  /* 0x000000233a237209 */ /* 0x000fe20007810000 */
[-CC-:B------:R-:W-:Y:S01]  /*b4c0*/  FFMA.FTZ R158, R82, R9.reuse, -R29.reuse ;  /* 0x00000009529e7223 */ /* 0x180fe2000001081d */
[----:B------:R-:W-:Y:S01]  /*b4d0*/  FSEL R76, R71, -INF , !P1 ;  /* 0xff800000474c7808 */ /* 0x000fe20004800000 */
[--C-:B------:R-:W-:Y:S01]  /*b4e0*/  FFMA.FTZ R160, R86, R9, -R29.reuse ;  /* 0x0000000956a07223 */ /* 0x100fe2000001081d */
[----:B------:R-:W-:Y:S01]  /*b4f0*/  FMNMX.FTZ R35, R62, R35, !PT ;  /* 0x000000233e237209 */ /* 0x000fe20007810000 */
[----:B------:R1:W-:Y:S01]  /*b500*/  MUFU.EX2 R33, R78 ;  /* 0x0000004e00217308 */ /* 0x0003e20000000800 */
[-CC-:B0-----:R-:W-:Y:S01]  /*b510*/  FFMA.FTZ R37, R40, R9.reuse, -R29.reuse ;  /* 0x0000000928257223 */ /* 0x181fe2000001081d */
[--C-:B------:R-:W-:Y:S01]  /*b520*/  FFMA.FTZ R162, R44, R9, -R29.reuse ;  /* 0x000000092ca27223 */ /* 0x100fe2000001081d */
[----:B------:R-:W-:Y:S01]  /*b530*/  FMNMX.FTZ R35, R108, R35, !PT ;  /* 0x000000236c237209 */ /* 0x000fe20007810000 */
[-CC-:B------:R-:W-:Y:S01]  /*b540*/  FFMA.FTZ R164, R48, R9.reuse, -R29.reuse ;  /* 0x0000000930a47223 */ /* 0x180fe2000001081d */
[-CC-:B------:R-:W-:Y:S01]  /*b550*/  FFMA.FTZ R166, R52, R9.reuse, -R29.reuse ;  /* 0x0000000934a67223 */ /* 0x180fe2000001081d */
[--C-:B------:R-:W-:Y:S01]  /*b560*/  FFMA.FTZ R168, R56, R9, -R29.reuse ;  /* 0x0000000938a87223 */ /* 0x100fe2000001081d */
[----:B------:R-:W-:Y:S01]  /*b570*/  FMNMX.FTZ R35, R66, R35, !PT ;  /* 0x0000002342237209 */ /* 0x000fe20007810000 */
[----:B------:R-:W0:Y:S01]  /*b580*/  MUFU.EX2 R25, R112 ;  /* 0x0000007000197308 */ /* 0x000e220000000800 */
[----:B-1----:R-:W-:Y:S01]  /*b590*/  FSEL R78, R67, -INF , !P2 ;  /* 0xff800000434e7808 */ /* 0x002fe20005000000 */
[-CC-:B------:R-:W-:Y:S01]  /*b5a0*/  FFMA.FTZ R170, R60, R9.reuse, -R29.reuse ;  /* 0x000000093caa7223 */ /* 0x180fe2000001081d */
[-CC-:B------:R-:W-:Y:S01]  /*b5b0*/  FFMA.FTZ R41, R32, R9.reuse, -R29.reuse ;  /* 0x0000000920297223 */ /* 0x180fe2000001081d */
[--C-:B------:R-:W-:Y:S01]  /*b5c0*/  FFMA.FTZ R172, R64, R9, -R29.reuse ;  /* 0x0000000940ac7223 */ /* 0x100fe2000001081d */
[----:B------:R-:W-:Y:S01]  /*b5d0*/  FMNMX.FTZ R35, R78, R35, !PT ;  /* 0x000000234e237209 */ /* 0x000fe20007810000 */
[-CC-:B------:R-:W-:Y:S01]  /*b5e0*/  FFMA.FTZ R43, R28, R9.reuse, -R29.reuse ;  /* 0x000000091c2b7223 */ /* 0x180fe2000001081d */
[----:B------:R-:W-:Y:S01]  /*b5f0*/  FFMA.FTZ R174, R68, R9, -R29 ;  /* 0x0000000944ae7223 */ /* 0x000fe2000001081d */
[----:B------:R-:W1:Y:S01]  /*b600*/  MUFU.EX2 R154, R154 ;  /* 0x0000009a009a7308 */ /* 0x000e620000000800 */
[----:B------:R-:W-:-:S02]  /*b610*/  FMNMX.FTZ R35, R70, R35, !PT ;  /* 0x0000002346237209 */ /* 0x000fc40007810000 */
[----:B------:R-:W-:Y:S02]  /*b620*/  ISETP.NE.AND P4, PT, R65, 0x3, PT ;  /* 0x000000034100780c */ /* 0x000fe40003f85270 */
[----:B------:R-:W-:Y:S01]  /*b630*/  FMNMX.FTZ R39, R76, R35, !PT ;  /* 0x000000234c277209 */ /* 0x000fe20007810000 */
[----:B------:R-:W-:Y:S02]  /*b640*/  FFMA.FTZ R35, R74, R9, -R29 ;  /* 0x000000094a237223 */ /* 0x000fe4000001081d */
[----:B------:R-:W4:Y:S01]  /*b650*/  MUFU.EX2 R27, R88 ;  /* 0x00000058001b7308 */ /* 0x000f220000000800 */
[----:B0-----:R-:W-:Y:S01]  /*b660*/  FADD.FTZ R47, R152, R25 ;  /* 0x00000019982f7221 */ /* 0x001fe20000010000 */
[----:B------:R-:W0:Y:S01]  /*b670*/  SHFL.BFLY PT, R8, R39, 0x2, 0x1f ;  /* 0x0c401f0027087f89 */ /* 0x000e2200000e0000 */
[----:B------:R-:W-:-:S05]  /*b680*/  F2FP.F16.F32.PACK_AB R152, R25, R152 ;  /* 0x000000981998723e */ /* 0x000fca00000000ff */
[----:B------:R-:W2:Y:S08]  /*b690*/  MUFU.EX2 R156, R156 ;  /* 0x0000009c009c7308 */ /* 0x000eb00000000800 */
[----:B------:R-:W3:Y:S08]  /*b6a0*/  MUFU.EX2 R31, R80 ;  /* 0x00000050001f7308 */ /* 0x000ef00000000800 */
[----:B------:R-:W3:Y:S01]  /*b6b0*/  MUFU.EX2 R158, R158 ;  /* 0x0000009e009e7308 */ /* 0x000ee20000000800 */
[----:B0-----:R-:W-:Y:S01]  /*b6c0*/  FMNMX.FTZ R40, R39, R8, !PT ;  /* 0x0000000827287209 */ /* 0x001fe20007810000 */
[-CC-:B------:R-:W-:Y:S01]  /*b6d0*/  FFMA.FTZ R39, R36, R9.reuse, -R29.reuse ;  /* 0x0000000924277223 */ /* 0x180fe2000001081d */
[----:B------:R-:W-:-:S03]  /*b6e0*/  FFMA.FTZ R29, R24, R9, -R29 ;  /* 0x00000009181d7223 */ /* 0x000fc6000001081d */
        /* <DEDUP_REMOVED lines=13> */
[-CC-:B------:R-:W-:Y:S01]  /*b7c0*/  FFMA.FTZ R26, R104, R9.reuse, -R45.reuse ;  /* 0x00000009681a7223 */ /* 0x180fe2000001082d */
[-CC-:B------:R-:W-:Y:S01]  /*b7d0*/  FFMA.FTZ R157, R34, R9.reuse, -R45.reuse ;  /* 0x00000009229d7223 */ /* 0x180fe2000001082d */
[-C--:B------:R-:W-:Y:S01]  /*b7e0*/  FFMA.FTZ R159, R38, R9.reuse, -R45 ;  /* 0x00000009269f7223 */ /* 0x080fe2000001082d */
[----:B------:R-:W-:Y:S01]  /*b7f0*/  MUFU.EX2 R153, R153 ;  /* 0x0000009900997308 */ /* 0x000fe20000000800 */
[----:B-1----:R-:W-:Y:S01]  /*b800*/  FADD.FTZ R38, R154, R47 ;  /* 0x0000002f9a267221 */ /* 0x002fe20000010000 */
[-CC-:B------:R-:W-:Y:S01]  /*b810*/  FFMA.FTZ R28, R102, R9.reuse, -R45.reuse ;  /* 0x00000009661c7223 */ /* 0x180fe2000001082d */
[-CC-:B------:R-:W-:Y:S01]  /*b820*/  FFMA.FTZ R30, R100, R9.reuse, -R45.reuse ;  /* 0x00000009641e7223 */ /* 0x180fe2000001082d */
[-CC-:B------:R-:W-:Y:S01]  /*b830*/  FFMA.FTZ R161, R42, R9.reuse, -R45.reuse ;  /* 0x000000092aa17223 */ /* 0x180fe2000001082d */
[----:B----4-:R-:W-:Y:S01]  /*b840*/  FADD.FTZ R47, R27, R38 ;  /* 0x000000261b2f7221 */ /* 0x010fe20000010000 */
        /* <DEDUP_REMOVED lines=11> */
[----:B------:R-:W-:Y:S01]  /*b900*/  FADD.FTZ R42, R158, R49 ;  /* 0x000000319e2a7221 */ /* 0x000fe20000010000 */
[-CC-:B------:R-:W-:Y:S01]  /*b910*/  FFMA.FTZ R169, R94, R9.reuse, -R45.reuse ;  /* 0x000000095ea97223 */ /* 0x180fe2000001082d */
[-CC-:B------:R-:W-:Y:S01]  /*b920*/  FFMA.FTZ R58, R58, R9.reuse, -R45.reuse ;  /* 0x000000093a3a7223 */ /* 0x180fe2000001082d */
[-CC-:B------:R-:W-:Y:S01]  /*b930*/  FFMA.FTZ R62, R62, R9.reuse, -R45.reuse ;  /* 0x000000093e3e7223 */ /* 0x180fe2000001082d */
[----:B------:R-:W-:Y:S01]  /*b940*/  FADD.FTZ R49, R33, R42 ;  /* 0x0000002a21317221 */ /* 0x000fe20000010000 */
[----:B------:R-:W-:Y:S01]  /*b950*/  F2FP.F16.F32.PACK_AB R154, R27, R154 ;  /* 0x0000009a1b9a723e */ /* 0x000fe200000000ff */
[-C--:B------:R-:W-:Y:S01]  /*b960*/  FFMA.FTZ R108, R108, R9.reuse, -R45 ;  /* 0x000000096c6c7223 */ /* 0x080fe2000001082d */
[----:B------:R-:W2:Y:S01]  /*b970*/  MUFU.EX2 R26, R26 ;  /* 0x0000001a001a7308 */ /* 0x000ea20000000800 */
[----:B0-----:R-:W-:Y:S01]  /*b980*/  FADD.FTZ R40, R153, R24 ;  /* 0x0000001899287221 */ /* 0x001fe20000010000 */
[----:B------:R-:W-:Y:S01]  /*b990*/  FADD.FTZ R42, R160, R49 ;  /* 0x00000031a02a7221 */ /* 0x000fe20000010000 */
[-CC-:B------:R-:W-:Y:S01]  /*b9a0*/  FFMA.FTZ R66, R66, R9.reuse, -R45.reuse ;  /* 0x0000000942427223 */ /* 0x180fe2000001082d */
[-CC-:B------:R-:W-:Y:S01]  /*b9b0*/  FFMA.FTZ R78, R78, R9.reuse, -R45.reuse ;  /* 0x000000094e4e7223 */ /* 0x180fe2000001082d */
[C---:B------:R-:W-:Y:S01]  /*b9c0*/  F2FP.F16.F32.PACK_AB R160, R3.reuse, R160 ;  /* 0x000000a003a0723e */ /* 0x040fe200000000ff */
[----:B------:R-:W-:Y:S01]  /*b9d0*/  FADD.FTZ R49, R3, R42 ;  /* 0x0000002a03317221 */ /* 0x000fe20000010000 */
[-C--:B------:R-:W-:Y:S01]  /*b9e0*/  FFMA.FTZ R70, R70, R9.reuse, -R45 ;  /* 0x0000000946467223 */ /* 0x080fe2000001082d */
[----:B------:R-:W0:Y:S01]  /*b9f0*/  MUFU.EX2 R157, R157 ;  /* 0x0000009d009d7308 */ /* 0x000e220000000800 */
[----:B-1----:R-:W-:Y:S01]  /*ba00*/  FADD.FTZ R47, R155, R40 ;  /* 0x000000289b2f7221 */ /* 0x002fe20000010000 */
[----:B------:R-:W-:Y:S01]  /*ba10*/  FADD.FTZ R42, R162, R49 ;  /* 0x00000031a22a7221 */ /* 0x000fe20000010000 */
[----:B------:R-:W-:Y:S01]  /*ba20*/  FFMA.FTZ R45, R76, R9, -R45 ;  /* 0x000000094c2d7223 */ /* 0x000fe2000001082d */
[----:B------:R-:W-:-:S02]  /*ba30*/  F2FP.F16.F32.PACK_AB R162, R5, R162 ;  /* 0x000000a205a2723e */ /* 0x000fc400000000ff */
[----:B------:R-:W-:Y:S01]  /*ba40*/  FADD.FTZ R49, R5, R42 ;  /* 0x0000002a05317221 */ /* 0x000fe20000010000 */
[----:B------:R-:W-:Y:S01]  /*ba50*/  F2FP.F16.F32.PACK_AB R153, R24, R153 ;  /* 0x000000991899723e */ /* 0x000fe200000000ff */
[----:B------:R-:W1:Y:S01]  /*ba60*/  MUFU.EX2 R28, R28 ;  /* 0x0000001c001c7308 */ /* 0x000e620000000800 */
[----:B--2---:R-:W-:Y:S01]  /*ba70*/  FADD.FTZ R40, R26, R47 ;  /* 0x0000002f1a287221 */ /* 0x004fe20000010000 */
[----:B------:R-:W-:Y:S01]  /*ba80*/  FADD.FTZ R42, R164, R49 ;  /* 0x00000031a42a7221 */ /* 0x000fe20000010000 */
[----:B------:R-:W-:Y:S02]  /*ba90*/  F2FP.F16.F32.PACK_AB R156, R31, R156 ;  /* 0x0000009c1f9c723e */ /* 0x000fe400000000ff */
[----:B------:R-:W-:Y:S01]  /*baa0*/  F2FP.F16.F32.PACK_AB R158, R33, R158 ;  /* 0x0000009e219e723e */ /* 0x000fe200000000ff */
[C---:B------:R-:W-:Y:S01]  /*bab0*/  FADD.FTZ R49, R35.reuse, R42 ;  /* 0x0000002a23317221 */ /* 0x040fe20000010000 */
[----:B------:R-:W-:Y:S01]  /*bac0*/  F2FP.F16.F32.PACK_AB R164, R35, R164 ;  /* 0x000000a423a4723e */ /* 0x000fe200000000ff */
        /* <DEDUP_REMOVED lines=75> */
[----:B------:R-:W-:Y:S01]  /*bf80*/  BPT.TRAP 0x1 ;  /* 0x000000040000795c */ /* 0x000fe20000300000 */
.L_x_11636:
[----:B------:R0:W1:Y:S01]  /*bf90*/  SYNCS.PHASECHK.TRANS64.TRYWAIT P1, [R4+URZ+0x22850], R73 ;  /* 0x02285049040075a7 */ /* 0x000062000802017f */
[----:B------:R-:W-:Y:S05]  /*bfa0*/  @!P4 BRA `(.L_x_11637) ;  /* 0x000000000004c947 */ /* 0x000fea0003800000 */
[----:B------:R-:W-:Y:S01]  /*bfb0*/  BPT.TRAP 0x1 ;  /* 0x000000040000795c */ /* 0x000fe20000300000 */
.L_x_11637:
[----:B------:R-:W-:Y:S04]  /*bfc0*/  BSSY B0, `(.L_x_11638) ;  /* 0x0000004000007945 */ /* 0x000fe80003800000 */
[----:B-1----:R-:W-:Y:S05]  /*bfd0*/  @P1 BRA `(.L_x_11639) ;  /* 0x0000000000081947 */ /* 0x002fea0003800000 */
[----:B------:R-:W1:Y:S02]  /*bfe0*/  SYNCS.PHASECHK.TRANS64.TRYWAIT P1, [R4+URZ+0x22850], R73 ;  /* 0x02285049040075a7 */ /* 0x000e64000802017f */
[----:B-1----:R-:W-:Y:S05]  /*bff0*/  @!P1 BRA `(.L_x_11640) ;  /* 0x0000018000309947 */ /* 0x002fea0003800000 */
.L_x_11639:
[----:B------:R-:W-:Y:S05]  /*c000*/  BSYNC B0 ;  /* 0x0000000000007941 */ /* 0x000fea0003800000 */
.L_x_11638:
[----:B------:R-:W-:Y:S05]  /*c010*/  WARPSYNC.ALL ;  /* 0x0000000000007948 */ /* 0x000fea0003800000 */
[----:B------:R-:W2:Y:S01]  /*c020*/  LDC R24, c[0x0][0x448] ;  /* 0x00011200ff187b82 */ /* 0x000ea20000000800 */
[----:B------:R-:W-:Y:S01]  /*c030*/  R2UR UR4, R19 ;  /* 0x00000000130472ca */ /* 0x000fe200000e0000 */
[----:B------:R-:W-:Y:S01]  /*c040*/  IMAD.MOV.U32 R27, RZ, RZ, 0xc00 ;  /* 0x00000c00ff1b7424 */ /* 0x000fe200078e00ff */
[----:B------:R-:W-:Y:S01]  /*c050*/  UISETP.NE.AND UP0, UPT, UR55, URZ, UPT ;  /* 0x0000003f3700728c */ /* 0x000fe2000bf05270 */
[----:B------:R-:W-:Y:S02]  /*c060*/  IMAD.MOV.U32 R177, RZ, RZ, R213 ;  /* 0x000000ffffb17224 */ /* 0x000fe400078e00d5 */
[----:B------:R-:W-:-:S02]  /*c070*/  IMAD.MOV.U32 R29, RZ, RZ, 0x40000040 ;  /* 0x40000040ff1d7424 */ /* 0x000fc400078e00ff */
[----:B------:R-:W-:Y:S02]  /*c080*/  IMAD.MOV.U32 R31, RZ, RZ, 0x40000040 ;  /* 0x40000040ff1f7424 */ /* 0x000fe400078e00ff */
[----:B01----:R-:W-:Y:S01]  /*c090*/  @!P0 VIADD R4, R4, 0x22860 ;  /* 0x0002286004048836 */ /* 0x003fe20000000000 */
[C---:B------:R-:W-:Y:S02]  /*c0a0*/  R2UR UR11, R29.reuse ;  /* 0x000000001d0b72ca */ /* 0x040fe400000e0000 */
[----:B------:R-:W-:Y:S01]  /*c0b0*/  R2UR UR19, R29 ;  /* 0x000000001d1372ca */ /* 0x000fe200000e0000 */
[----:B------:R-:W-:Y:S01]  /*c0c0*/  UIADD3 UR4, UR4, 0x400, URZ ;  /* 0x0000040004047890 */ /* 0x000fe2000fffe03f */
[----:B------:R-:W-:Y:S02]  /*c0d0*/  R2UR UR23, R31 ;  /* 0x000000001f1772ca */ /* 0x000fe400000e0000 */
[----:B------:R-:W-:Y:S01]  /*c0e0*/  @!P0 PRMT R4, RZ, 0x654, R4 ;  /* 0x00000654ff048816 */ /* 0x000fe20000000004 */
[----:B------:R-:W-:-:S04]  /*c0f0*/  USHF.R.U32.HI UR4, URZ, 0x4, UR4 ;  /* 0x000000043f047899 */ /* 0x000fc80008011604 */
[----:B------:R-:W-:Y:S01]  /*c100*/  ULOP3.LUT UR4, UR4, 0x3fff, URZ, 0xc0, !UPT ;  /* 0x00003fff04047892 */ /* 0x000fe2000f8ec03f */
[----:B------:R0:W-:Y:S01]  /*c110*/  BAR.SYNC.DEFER_BLOCKING R72, 0x100 ;  /* 0x000400480000751d */ /* 0x0001e20000010000 */
[----:B--2---:R-:W-:Y:S02]  /*c120*/  ISETP.NE.AND P1, PT, R24, 0x1, PT ;  /* 0x000000011800780c */ /* 0x004fe40003f25270 */
[----:B------:R-:W-:-:S06]  /*c130*/  ULOP3.LUT UR53, UR4, 0x3000000, URZ, 0xfc, !UPT ;  /* 0x0300000004357892 */ /* 0x000fcc000f8efc3f */
[----:B------:R-:W-:Y:S02]  /*c140*/  IMAD R24, R2, R27, UR53 ;  /* 0x0000003502187e24 */ /* 0x000fe4000f8e021b */
[----:B------:R-:W-:Y:S02]  /*c150*/  IMAD.MOV.U32 R27, RZ, RZ, 0x40000040 ;  /* 0x40000040ff1b7424 */ /* 0x000fe400078e00ff */
[C---:B------:R-:W-:Y:S01]  /*c160*/  VIADD R28, R24.reuse, 0x80 ;  /* 0x00000080181c7836 */ /* 0x040fe20000000000 */
[----:B------:R-:W1:Y:S01]  /*c170*/  @P1 LDC R26, c[0x0][0x44c] ;  /* 0x00011300ff1a1b82 */ /* 0x000e620000000800 */
[C---:B------:R-:W-:Y:S01]  /*c180*/  R2UR UR6, R24.reuse ;  /* 0x00000000180672ca */ /* 0x040fe200000e0000 */
[----:B------:R-:W-:Y:S01]  /*c190*/  VIADD R30, R24, 0x200 ;  /* 0x00000200181e7836 */ /* 0x000fe20000000000 */
[----:B------:R-:W-:Y:S02]  /*c1a0*/  R2UR UR15, R27 ;  /* 0x000000001b0f72ca */ /* 0x000fe400000e0000 */
[----:B------:R-:W-:Y:S01]  /*c1b0*/  R2UR UR10, R28 ;  /* 0x000000001c0a72ca */ /* 0x000fe200000e0000 */
[----:B------:R-:W-:Y:S01]  /*c1c0*/  VIADD R28, R24, 0x180 ;  /* 0x00000180181c7836 */ /* 0x000fe20000000000 */
[----:B------:R-:W-:Y:S01]  /*c1d0*/  R2UR UR22, R30 ;  /* 0x000000001e1672ca */ /* 0x000fe200000e0000 */
[----:B------:R-:W2:Y:S03]  /*c1e0*/  @P1 LDC R25, c[0x0][0x450] ;  /* 0x00011400ff191b82 */ /* 0x000ea60000000800 */
[----:B------:R-:W-:Y:S01]  /*c1f0*/  R2UR UR18, R28 ;  /* 0x000000001c1272ca */ /* 0x000fe200000e0000 */
[----:B-1----:R-:W-:-:S05]  /*c200*/  @P1 IMAD.HI.U32 R26, R213, R26, RZ ;  /* 0x0000001ad51a1227 */ /* 0x002fca00078e00ff */
[----:B--2---:R-:W-:Y:S01]  /*c210*/  @P1 SHF.R.U32.HI R177, RZ, R25, R26 ;  /* 0x00000019ffb11219 */ /* 0x004fe2000001161a */
[----:B------:R-:W-:Y:S01]  /*c220*/  IMAD.MOV.U32 R25, RZ, RZ, 0x40000040 ;  /* 0x40000040ff197424 */ /* 0x000fe200078e00ff */
[----:B------:R-:W-:Y:S01]  /*c230*/  PLOP3.LUT P1, PT, PT, PT, UP0, 0x40, 0x0 ;  /* 0x000000000000781c */ /* 0x000fe20003f2e808 */
[C---:B------:R-:W-:Y:S02]  /*c240*/  VIADD R26, R24.reuse, 0x100 ;  /* 0x00000100181a7836 */ /* 0x040fe40000000000 */
[----:B------:R-:W-:Y:S01]  /*c250*/  VIADD R24, R24, 0x280 ;  /* 0x0000028018187836 */ /* 0x000fe20000000000 */
[----:B------:R-:W-:Y:S02]  /*c260*/  R2UR UR7, R25 ;  /* 0x00000000190772ca */ /* 0x000fe400000e0000 */
[----:B------:R-:W-:Y:S02]  /*c270*/  R2UR UR14, R26 ;  /* 0x000000001a0e72ca */ /* 0x000fe400000e0000 */
[----:B------:R-:W-:-:S02]  /*c280*/  R2UR UR26, R24 ;  /* 0x00000000181a72ca */ /* 0x000fc400000e0000 */
[----:B------:R-:W-:Y:S02]  /*c290*/  R2UR UR27, R25 ;  /* 0x00000000191b72ca */ /* 0x000fe400000e0000 */
[----:B0-----:R-:W-:-:S06]  /*c2a0*/  WARPGROUP.ARRIVE ;  /* 0x00000000000079c5 */ /* 0x001fcc0000000000 */
[----:B------:R-:W-:Y:S03]  /*c2b0*/  HGMMA.64x256x16.F32 R24, R152, gdesc[UR4].tnspB, RZ, !UPT, gsb0 ;  /* 0x43e0000498187df0 */ /* 0x000fe6000c0008ff */
[----:B------:R-:W-:Y:S02]  /*c2c0*/  WARPGROUP.DEPBAR.LE gsb0, 0x0 ;  /* 0x00008000000079c5 */ /* 0x000fe40000010000 */
[----:B------:R-:W-:Y:S01]  /*c2d0*/  WARPGROUP.ARRIVE ;  /* 0x00000000000079c5 */ /* 0x000fe20000000000 */
[----:B------:R-:W-:-:S15]  /*c2e0*/  IADD3 R152, R177, R208, -R207 ;  /* 0x000000d0b1987210 */ /* 0x000fde0007ffe8cf */
[----:B------:R-:W-:-:S07]  /*c2f0*/  NOP ;  /* 0x0000000000007918 */ /* 0x000fce0000000000 */
[----:B------:R-:W-:Y:S01]  /*c300*/  HGMMA.64x256x16.F32 R24, R156, gdesc[UR8].tnspB, R24, gsb0 ;  /* 0x43e000089c187df0 */ /* 0x000fe20008000818 */
[----:B------:R-:W-:Y:S02]  /*c310*/  VIADD R153, R152, UR8 ;  /* 0x0000000898997c36 */ /* 0x000fe40008000000 */
        /* <DEDUP_REMOVED lines=32> */
.L_x_11643:
[----:B------:R-:W-:-:S06]  /*c520*/  UISETP.NE.AND UP0, UPT, UR9, 0x1, UPT ;  /* 0x000000010900788c */ /* 0x000fcc000bf05270 */
[----:B------:R-:W-:-:S05]  /*c530*/  PLOP3.LUT P1, PT, PT, PT, UP0, 0x80, 0x0 ;  /* 0x000000000000781c */ /* 0x000fca0003f2f008 */
[----:B------:R-:W-:-:S08]  /*c540*/  @UP0 ULDC.64 UR4, c[0x0][0x9e8] ;  /* 0x00027a0000040ab9 */ /* 0x000fd00000000a00 */
[----:B------:R-:W-:-:S05]  /*c550*/  @P1 IMAD.HI.U32 R152, R154, UR4, RZ ;  /* 0x000000049a981c27 */ /* 0x000fca000f8e00ff */
[----:B------:R-:W-:-:S07]  /*c560*/  @P1 SHF.R.U32.HI R154, RZ, UR5, R152 ;  /* 0x00000005ff9a1c19 */ /* 0x000fce0008011698 */
.L_x_11644:
[----:B------:R-:W-:Y:S05]  /*c570*/  BSYNC B0 ;  /* 0x0000000000007941 */ /* 0x000fea0003800000 */
.L_x_11642:
[----:B------:R-:W-:-:S04]  /*c580*/  IMAD.U32 R152, RZ, RZ, UR9 ;  /* 0x00000009ff987e24 */ /* 0x000fc8000f8e00ff */
[----:B------:R-:W-:-:S05]  /*c590*/  IMAD R152, R154, R152, UR9 ;  /* 0x000000099a987e24 */ /* 0x000fca000f8e0298 */
[----:B------:R-:W-:-:S07]  /*c5a0*/  VIMNMX R153, R153, R152, PT ;  /* 0x0000009899997248 */ /* 0x000fce0003fe0100 */
.L_x_11641:
[----:B------:R-:W-:Y:S01]  /*c5b0*/  IMAD.HI R153, R153, 0x2aaaaaab, RZ ;  /* 0x2aaaaaab99997827 */ /* 0x000fe200078e02ff */
[----:B------:R-:W-:Y:S01]  /*c5c0*/  ULDC UR43, c[0x0][0x9e4] ;  /* 0x00027900002b7ab9 */ /* 0x000fe20000000800 */
[----:B------:R-:W-:Y:S01]  /*c5d0*/  ULDC UR40, c[0x0][0x9e4] ;  /* 0x0002790000287ab9 */ /* 0x000fe20000000800 */
[----:B------:R-:W-:Y:S01]  /*c5e0*/  ULDC UR44, c[0x0][0x9dc] ;  /* 0x00027700002c7ab9 */ /* 0x000fe20000000800 */
[----:B------:R-:W-:Y:S01]  /*c5f0*/  ULDC UR50, c[0x0][0x9dc] ;  /* 0x0002770000327ab9 */ /* 0x000fe20000000800 */
[----:B------:R-:W-:Y:S01]  /*c600*/  SHF.R.U32.HI R152, RZ, 0x1f, R153 ;  /* 0x0000001fff987819 */ /* 0x000fe20000011699 */
[----:B------:R-:W-:Y:S01]  /*c610*/  ULDC UR37, c[0x0][0x988] ;  /* 0x0002620000257ab9 */ /* 0x000fe20000000800 */
[----:B------:R-:W-:Y:S01]  /*c620*/  ULDC UR42, c[0x0][0x988] ;  /* 0x00026200002a7ab9 */ /* 0x000fe20000000800 */
[----:B------:R-:W-:Y:S01]  /*c630*/  ULDC UR41, c[0x0][0x988] ;  /* 0x0002620000297ab9 */ /* 0x000fe20000000800 */
[----:B------:R-:W-:Y:S01]  /*c640*/  LEA.HI.SX32 R152, R153, R152, 0x1c ;  /* 0x0000009899987211 */ /* 0x000fe200078fe2ff */
[----:B------:R-:W-:Y:S01]  /*c650*/  ULDC UR51, c[0x0][0x9e0] ;  /* 0x0002780000337ab9 */ /* 0x000fe20000000800 */
[----:B------:R-:W-:-:S02]  /*c660*/  ULDC UR45, c[0x0][0x9e0] ;  /* 0x00027800002d7ab9 */ /* 0x000fc40000000800 */
[----:B------:R-:W-:-:S04]  /*c670*/  VIMNMX R216, R219, R152, !PT ;  /* 0x00000098dbd87248 */ /* 0x000fc80007fe0100 */
[----:B------:R-:W-:-:S13]  /*c680*/  ISETP.GE.AND P1, PT, R4, R216, PT ;  /* 0x000000d80400720c */ /* 0x000fda0003f26270 */
[----:B------:R-:W-:Y:S05]  /*c690*/  @!P1 BRA `(.L_x_11645) ;  /* 0x0000003000789947 */ /* 0x000fea0003800000 */
.L_x_11663:
[----:B------:R-:W-:Y:S01]  /*c6a0*/  IMAD.U32 R10, RZ, RZ, UR54 ;  /* 0x00000036ff0a7e24 */ /* 0x000fe2000f8e00ff */
[----:B------:R-:W-:Y:S05]  /*c6b0*/  YIELD ;  /* 0x0000000000007946 */ /* 0x000fea0003800000 */
[----:B------:R-:W-:Y:S01]  /*c6c0*/  ISETP.NE.AND P2, PT, R10, 0x3, PT ;  /* 0x000000030a00780c */ /* 0x000fe20003f45270 */
[----:B------:R-:W-:-:S05]  /*c6d0*/  VIADD R2, R2, 0x1 ;  /* 0x0000000102027836 */ /* 0x000fca0000000000 */
[----:B------:R-:W-:-:S04]  /*c6e0*/  ISETP.NE.AND P1, PT, R2, 0x2, PT ;  /* 0x000000020200780c */ /* 0x000fc80003f25270 */
[----:B------:R-:W-:Y:S02]  /*c6f0*/  SEL R9, RZ, 0x1, P1 ;  /* 0x00000001ff097807 */ /* 0x000fe40000800000 */
[----:B------:R-:W-:Y:S02]  /*c700*/  SEL R2, R2, RZ, P1 ;  /* 0x000000ff02027207 */ /* 0x000fe40000800000 */
[----:B------:R-:W-:Y:S01]  /*c710*/  LOP3.LUT R206, R206, R9, RZ, 0x3c, !PT ;  /* 0x00000009cece7212 */ /* 0x000fe200078e3cff */
[----:B0-----:R-:W-:Y:S06]  /*c720*/  @!P2 BRA `(.L_x_11646) ;  /* 0x000000000004a947 */ /* 0x001fec0003800000 */
[----:B------:R-:W-:Y:S01]  /*c730*/  BPT.TRAP 0x1 ;  /* 0x000000040000795c */ /* 0x000fe20000300000 */
.L_x_11646:
[----:B------:R-:W-:Y:S01]  /*c740*/  IMAD R200, R2, 0x8, R19 ;  /* 0x0000000802c87824 */ /* 0x000fe200078e0213 */
[----:B------:R-:W-:-:S04]  /*c750*/  SHF.L.U32 R201, R206, 0x1f, RZ ;  /* 0x0000001fcec97819 */ /* 0x000fc800000006ff */
[----:B------:R0:W1:Y:S01]  /*c760*/  SYNCS.PHASECHK.TRANS64.TRYWAIT P1, [R200+URZ+0x22830], R201 ;  /* 0x022830c9c80075a7 */ /* 0x000062000802017f */
[----:B------:R-:W-:Y:S05]  /*c770*/  @!P2 BRA `(.L_x_11647) ;  /* 0x000000000004a947 */ /* 0x000fea0003800000 */
[----:B------:R-:W-:Y:S01]  /*c780*/  BPT.TRAP 0x1 ;  /* 0x000000040000795c */ /* 0x000fe20000300000 */
.L_x_11647:
[----:B------:R-:W-:Y:S02]  /*c790*/  IMAD R10, R2, 0x300, R214 ;  /* 0x00000300020a7824 */ /* 0x000fe400078e02d6 */
[----:B------:R-:W-:Y:S01]  /*c7a0*/  IMAD.MOV.U32 R11, RZ, RZ, 0x40000040 ;  /* 0x40000040ff0b7424 */ /* 0x000fe200078e00ff */
[----:B-1----:R-:W-:Y:S06]  /*c7b0*/  @P1 BRA `(.L_x_11648) ;  /* 0x0000000000081947 */ /* 0x002fec0003800000 */
[----:B------:R-:W1:Y:S02]  /*c7c0*/  SYNCS.PHASECHK.TRANS64.TRYWAIT P1, [R200+URZ+0x22830], R201 ;  /* 0x022830c9c80075a7 */ /* 0x000e64000802017f */
[----:B-1----:R-:W-:Y:S05]  /*c7d0*/  @!P1 BRA `(.L_x_11649) ;  /* 0x00000178004c9947 */ /* 0x002fea0003800000 */
.L_x_11648:
[----:B------:R-:W-:Y:S05]  /*c7e0*/  WARPSYNC.ALL ;  /* 0x0000000000007948 */ /* 0x000fea0003800000 */
        /* <DEDUP_REMOVED lines=8> */
[----:B------:R-:W2:Y:S01]  /*c870*/  LDC R9, c[0x0][0x448] ;  /* 0x00011200ff097b82 */ /* 0x000ea20000000800 */
[----:B------:R-:W3:Y:S01]  /*c880*/  S2R R217, SR_TID.X ;  /* 0x0000000000d97919 */ /* 0x000ee20000002100 */
[----:B------:R-:W-:Y:S01]  /*c890*/  IMAD.IADD R228, R215, 0x1, R213 ;  /* 0x00000001d7e47824 */ /* 0x000fe200078e02d5 */
[----:B------:R-:W-:-:S08]  /*c8a0*/  UISETP.NE.AND UP0, UPT, UR55, URZ, UPT ;  /* 0x0000003f3700728c */ /* 0x000fd0000bf05270 */
[----:B------:R-:W-:Y:S01]  /*c8b0*/  HGMMA.64x96x16.F32 R152, gdesc[UR4], RZ, !UPT, gsb0 ;  /* 0x01600000049879f0 */ /* 0x000fe2000c0008ff */
[----:B------:R-:W-:Y:S01]  /*c8c0*/  R2UR UR6, R202 ;  /* 0x00000000ca0672ca */ /* 0x000fe200000e0000 */
[----:B------:R-:W-:Y:S01]  /*c8d0*/  VIADD R202, R10, 0x4 ;  /* 0x000000040aca7836 */ /* 0x000fe20000000000 */
[----:B------:R-:W-:Y:S01]  /*c8e0*/  R2UR UR7, R203 ;  /* 0x00000000cb0772ca */ /* 0x000fe200000e0000 */
[----:B------:R-:W-:Y:S01]  /*c8f0*/  IMAD.MOV.U32 R203, RZ, RZ, 0x40000040 ;  /* 0x40000040ffcb7424 */ /* 0x000fe200078e00ff */
[----:B------:R-:W-:Y:S01]  /*c900*/  R2UR UR4, R20 ;  /* 0x00000000140472ca */ /* 0x000fe200000e0000 */
[----:B------:R-:W-:Y:S01]  /*c910*/  VIADD R10, R10, 0x6 ;  /* 0x000000060a0a7836 */ /* 0x000fe20000000000 */
[----:B------:R-:W-:Y:S02]  /*c920*/  R2UR UR5, R21 ;  /* 0x00000000150572ca */ /* 0x000fe400000e0000 */
[----:B--2---:R-:W-:Y:S02]  /*c930*/  ISETP.NE.AND P1, PT, R9, 0x1, PT ;  /* 0x000000010900780c */ /* 0x004fe40003f25270 */
[----:B---3--:R-:W-:-:S11]  /*c940*/  SHF.R.U32.HI R217, RZ, 0x7, R217 ;  /* 0x00000007ffd97819 */ /* 0x008fd600000116d9 */
[----:B------:R-:W2:Y:S01]  /*c950*/  @P1 LDC R9, c[0x0][0x450] ;  /* 0x00011400ff091b82 */ /* 0x000ea20000000800 */
[----:B------:R-:W-:Y:S02]  /*c960*/  WARPGROUP.DEPBAR.LE gsb0, 0x0 ;  /* 0x00008000000079c5 */ /* 0x000fe40000010000 */
[----:B------:R-:W-:-:S06]  /*c970*/  WARPGROUP.ARRIVE ;  /* 0x00000000000079c5 */ /* 0x000fcc0000000000 */
        /* <DEDUP_REMOVED lines=9> */
[----:B------:R-:W-:Y:S01]  /*ca10*/  R2UR UR7, R11 ;  /* 0x000000000b0772ca */ /* 0x000fe200000e0000 */
[----:B------:R-:W3:Y:S01]  /*ca20*/  @P1 LDC R10, c[0x0][0x44c] ;  /* 0x00011300ff0a1b82 */ /* 0x000ee20000000800 */
[----:B------:R-:W-:Y:S01]  /*ca30*/  R2UR UR4, R12 ;  /* 0x000000000c0472ca */ /* 0x000fe200000e0000 */
[----:B------:R-:W-:Y:S01]  /*ca40*/  IMAD.U32 R11, RZ, RZ, UR44 ;  /* 0x0000002cff0b7e24 */ /* 0x000fe2000f8e00ff */
[----:B------:R-:W-:-:S04]  /*ca50*/  R2UR UR5, R13 ;  /* 0x000000000d0572ca */ /* 0x000fc800000e0000 */
[----:B------:R-:W-:Y:S01]  /*ca60*/  LOP3.LUT R227, RZ, R11, RZ, 0x33, !PT ;  /* 0x0000000bffe37212 */ /* 0x000fe200078e33ff */
[----:B---3--:R-:W-:-:S05]  /*ca70*/  @P1 IMAD.HI.U32 R10, R228, R10, RZ ;  /* 0x0000000ae40a1227 */ /* 0x008fca00078e00ff */
[----:B--2---:R-:W-:Y:S01]  /*ca80*/  @P1 SHF.R.U32.HI R228, RZ, R9, R10 ;  /* 0x00000009ffe41219 */ /* 0x004fe2000001160a */
[----:B------:R-:W-:Y:S01]  /*ca90*/  @!P0 VIADD R9, R200, 0x22840 ;  /* 0x00022840c8098836 */ /* 0x000fe20000000000 */
[----:B------:R-:W-:Y:S02]  /*caa0*/  IADD3 R10, -R217, 0xb, RZ ;  /* 0x0000000bd90a7810 */ /* 0x000fe40007ffe1ff */
[----:B------:R-:W-:Y:S01]  /*cab0*/  PLOP3.LUT P1, PT, PT, PT, UP0, 0x40, 0x0 ;  /* 0x000000000000781c */ /* 0x000fe20003f2e808 */
[----:B------:R-:W2:Y:S01]  /*cac0*/  SHFL.IDX PT, R229, R228, RZ, 0x1c1f ;  /* 0x001c1fffe4e57589 */ /* 0x000ea200000e0000 */
[----:B------:R-:W-:Y:S01]  /*cad0*/  @!P0 PRMT R9, RZ, 0x654, R9 ;  /* 0x00000654ff098816 */ /* 0x000fe20000000009 */
[----:B------:R-:W-:Y:S02]  /*cae0*/  WARPGROUP.DEPBAR.LE gsb0, 0x0 ;  /* 0x00008000000079c5 */ /* 0x000fe40000010000 */
[----:B------:R-:W-:-:S06]  /*caf0*/  WARPGROUP.ARRIVE ;  /* 0x00000000000079c5 */ /* 0x000fcc0000000000 */
[----:B------:R-:W-:Y:S03]  /*cb00*/  HGMMA.64x96x16.F32 R152, gdesc[UR4], R152, gsb0 ;  /* 0x01600000049879f0 */ /* 0x000fe60008000898 */
[----:B------:R-:W-:Y:S02]  /*cb10*/  WARPGROUP.DEPBAR.LE gsb0, 0x0 ;  /* 0x00008000000079c5 */ /* 0x000fe40000010000 */
[----:B------:R3:W-:Y:S06]  /*cb20*/  BAR.ARV R10, 0x100 ;  /* 0x0004000a0000751d */ /* 0x0007ec0000002000 */
[----:B------:R4:W-:Y:S02]  /*cb30*/  @!P0 SYNCS.ARRIVE.TRANS64.RED.A1T0 RZ, [R9+URZ], RZ ;  /* 0x000000ff09ff89a7 */ /* 0x0009e4000810043f */
[----:B----4-:R-:W-:-:S05]  /*cb40*/  IMAD R9, R4, -0x60, RZ ;  /* 0xffffffa004097824 */ /* 0x010fca00078e02ff */
[----:B------:R-:W-:-:S04]  /*cb50*/  IADD3 R226, -R209, 0x1, R9 ;  /* 0x00000001d1e27810 */ /* 0x000fc80007ffe109 */
[----:B------:R-:W-:-:S05]  /*cb60*/  IADD3 R226, -R207, R226, R208 ;  /* 0x000000e2cfe27210 */ /* 0x000fca0007ffe1d0 */
[----:B------:R-:W-:Y:S02]  /*cb70*/  IMAD.IADD R227, R227, 0x1, R226 ;  /* 0x00000001e3e37824 */ /* 0x000fe400078e02e2 */
[----:B------:R-:W-:Y:S02]  /*cb80*/  VIADD R226, R226, UR51 ;  /* 0x00000033e2e27c36 */ /* 0x000fe40008000000 */
[C---:B--2---:R-:W-:Y:S02]  /*cb90*/  IMAD.IADD R217, R229.reuse, 0x1, R227 ;  /* 0x00000001e5d97824 */ /* 0x044fe400078e02e3 */
[----:B------:R-:W-:Y:S01]  /*cba0*/  IMAD.IADD R225, R229, 0x1, R226 ;  /* 0x00000001e5e17824 */ /* 0x000fe200078e02e2 */
[----:B---3--:R-:W-:Y:S06]  /*cbb0*/  @P1 BRA `(.L_x_11650) ;  /* 0x0000000000581947 */ /* 0x008fec0003800000 */
        /* <DEDUP_REMOVED lines=12> */
.L_x_11652:
[----:B------:R-:W-:-:S05]  /*cc80*/  IMAD.U32 R230, RZ, RZ, UR43 ;  /* 0x0000002bffe67e24 */ /* 0x000fca000f8e00ff */
[----:B------:R-:W-:-:S13]  /*cc90*/  ISETP.NE.AND P1, PT, R230, 0x1, PT ;  /* 0x00000001e600780c */ /* 0x000fda0003f25270 */
[----:B------:R-:W2:Y:S02]  /*cca0*/  @P1 LDC.64 R202, c[0x0][0x9e8] ;  /* 0x00027a00ffca1b82 */ /* 0x000ea40000000a00 */
[----:B--2---:R-:W-:-:S05]  /*ccb0*/  @P1 IMAD.HI.U32 R202, R229, R202, RZ ;  /* 0x000000cae5ca1227 */ /* 0x004fca00078e00ff */
[----:B------:R-:W-:-:S07]  /*ccc0*/  @P1 SHF.R.U32.HI R229, RZ, R203, R202 ;  /* 0x000000cbffe51219 */ /* 0x000fce00000116ca */
.L_x_11653:
[----:B------:R-:W-:Y:S05]  /*ccd0*/  BSYNC B0 ;  /* 0x0000000000007941 */ /* 0x000fea0003800000 */
.L_x_11651:
[----:B------:R-:W-:-:S04]  /*cce0*/  IMAD.IADD R202, R9, 0x1, -R209 ;  /* 0x0000000109ca7824 */ /* 0x000fc800078e0ad1 */
[----:B------:R-:W-:-:S05]  /*ccf0*/  IMAD R202, R229, R230, R202 ;  /* 0x000000e6e5ca7224 */ /* 0x000fca00078e02ca */
[----:B------:R-:W-:Y:S02]  /*cd00*/  VIADDMNMX R225, R202, R230, R225, PT ;  /* 0x000000e6cae17246 */ /* 0x000fe400038001e1 */
[----:B------:R-:W-:-:S07]  /*cd10*/  VIMNMX R217, R217, R202, !PT ;  /* 0x000000cad9d97248 */ /* 0x000fce0007fe0100 */
.L_x_11650:
[C---:B------:R-:W-:Y:S01]  /*cd20*/  ISETP.GE.AND P1, PT, R9.reuse, 0x1, PT ;  /* 0x000000010900780c */ /* 0x040fe20003f26270 */
[----:B------:R-:W-:Y:S01]  /*cd30*/  UISETP.NE.AND UP0, UPT, UR55, URZ, UPT ;  /* 0x0000003f3700728c */ /* 0x000fe2000bf05270 */
[----:B------:R-:W-:Y:S02]  /*cd40*/  LOP3.LUT R18, R18, 0xfffbffff, RZ, 0xc0, !PT ;  /* 0xfffbffff12127812 */ /* 0x000fe400078ec0ff */
[----:B------:R-:W-:-:S09]  /*cd50*/  ISETP.GE.AND P3, PT, R9, 0x9, PT ;  /* 0x000000090900780c */ /* 0x000fd20003f66270 */
[----:B------:R-:W-:Y:S02]  /*cd60*/  @P1 LOP3.LUT R18, R18, 0x40000, RZ, 0xfc, !PT ;  /* 0x0004000012121812 */ /* 0x000fe400078efcff */
[----:B------:R-:W-:Y:S02]  /*cd70*/  ISETP.GT.AND P1, PT, R217, RZ, !P1 ;  /* 0x000000ffd900720c */ /* 0x000fe40004f24270 */
[----:B------:R-:W-:Y:S02]  /*cd80*/  LOP3.LUT R18, R18, 0xfffffffd, RZ, 0xc0, !PT ;  /* 0xfffffffd12127812 */ /* 0x000fe400078ec0ff */
[----:B------:R-:W-:Y:S02]  /*cd90*/  ISETP.LT.OR P2, PT, R225, 0x1, P1 ;  /* 0x00000001e100780c */ /* 0x000fe40000f41670 */
[----:B------:R-:W-:Y:S02]  /*cda0*/  ISETP.GE.AND P1, PT, R9, 0x2, PT ;  /* 0x000000020900780c */ /* 0x000fe40003f26270 */
[----:B------:R-:W-:-:S02]  /*cdb0*/  FSEL R152, R152, -INF , !P2 ;  /* 0xff80000098987808 */ /* 0x000fc40005000000 */
[----:B------:R-:W-:Y:S02]  /*cdc0*/  ISETP.GT.AND P2, PT, R217, 0x1, !P1 ;  /* 0x00000001d900780c */ /* 0x000fe40004f44270 */
[----:B------:R-:W-:Y:S02]  /*cdd0*/  @P3 LOP3.LUT R18, R18, 0x2, RZ, 0xfc, !PT ;  /* 0x0000000212123812 */ /* 0x000fe400078efcff */
[----:B------:R-:W-:Y:S02]  /*cde0*/  ISETP.LT.OR P2, PT, R225, 0x2, P2 ;  /* 0x00000002e100780c */ /* 0x000fe40001741670 */
[----:B------:R-:W-:Y:S02]  /*cdf0*/  LOP3.LUT R18, R18, 0xfffffffb, RZ, 0xc0, !PT ;  /* 0xfffffffb12127812 */ /* 0x000fe400078ec0ff */
[----:B------:R-:W-:Y:S02]  /*ce00*/  FSEL R153, R153, -INF , !P2 ;  /* 0xff80000099997808 */ /* 0x000fe40005000000 */
[----:B------:R-:W-:-:S02]  /*ce10*/  ISETP.GT.AND P2, PT, R217, 0x8, !P3 ;  /* 0x00000008d900780c */ /* 0x000fc40005f44270 */
        /* <DEDUP_REMOVED lines=136> */
.L_x_11656:
[----:B------:R-:W-:-:S05]  /*d6a0*/  IMAD.U32 R225, RZ, RZ, UR43 ;  /* 0x0000002bffe17e24 */ /* 0x000fca000f8e00ff */
[----:B------:R-:W-:-:S13]  /*d6b0*/  ISETP.NE.AND P6, PT, R225, 0x1, PT ;  /* 0x00000001e100780c */ /* 0x000fda0003fc5270 */
[----:B------:R-:W2:Y:S02]  /*d6c0*/  @P6 LDC.64 R156, c[0x0][0x9e8] ;  /* 0x00027a00ff9c6b82 */ /* 0x000ea40000000a00 */
[----:B--2---:R-:W-:-:S05]  /*d6d0*/  @P6 IMAD.HI.U32 R156, R217, R156, RZ ;  /* 0x0000009cd99c6227 */ /* 0x004fca00078e00ff */
[----:B------:R-:W-:-:S07]  /*d6e0*/  @P6 SHF.R.U32.HI R217, RZ, R157, R156 ;  /* 0x0000009dffd96219 */ /* 0x000fce000001169c */
.L_x_11657:
[----:B------:R-:W-:Y:S05]  /*d6f0*/  BSYNC B0 ;  /* 0x0000000000007941 */ /* 0x000fea0003800000 */
.L_x_11655:
[----:B------:R-:W-:-:S04]  /*d700*/  IMAD.IADD R9, R9, 0x1, -R209 ;  /* 0x0000000109097824 */ /* 0x000fc800078e0ad1 */
[----:B------:R-:W-:-:S05]  /*d710*/  IMAD R9, R217, R225, R9 ;  /* 0x000000e1d9097224 */ /* 0x000fca00078e0209 */
[----:B------:R-:W-:Y:S02]  /*d720*/  VIMNMX R227, R227, R9, !PT ;  /* 0x00000009e3e37248 */ /* 0x000fe40007fe0100 */
[----:B------:R-:W-:-:S07]  /*d730*/  VIADDMNMX R226, R9, R225, R226, PT ;  /* 0x000000e109e27246 */ /* 0x000fce00038001e2 */
.L_x_11654:
[----:B------:R-:W-:Y:S02]  /*d740*/  ISETP.GT.AND P1, PT, R227, 0x1, !P1 ;  /* 0x00000001e300780c */ /* 0x000fe40004f24270 */
[----:B------:R-:W-:Y:S02]  /*d750*/  FMNMX.FTZ R9, R152, R0, !PT ;  /* 0x0000000098097209 */ /* 0x000fe40007810000 */
        /* <DEDUP_REMOVED lines=58> */
[----:B------:R-:W2:Y:S01]  /*db00*/  SHFL.BFLY PT, R157, R9, 0x2, 0x1f ;  /* 0x0c401f00099d7f89 */ /* 0x000ea200000e0000 */
[----:B------:R-:W-:-:S02]  /*db10*/  LOP3.LUT P6, RZ, R18, 0x20, RZ, 0xc0, !PT ;  /* 0x0000002012ff7812 */ /* 0x000fc400078cc0ff */
[C---:B------:R-:W-:Y:S02]  /*db20*/  ISETP.GT.AND P1, PT, R227.reuse, 0x28, !P1 ;  /* 0x00000028e300780c */ /* 0x040fe40004f24270 */
[----:B------:R-:W-:Y:S02]  /*db30*/  ISETP.GT.AND P2, PT, R227, 0x49, !P2 ;  /* 0x00000049e300780c */ /* 0x000fe40005744270 */
[C---:B------:R-:W-:Y:S02]  /*db40*/  ISETP.LT.OR P1, PT, R226.reuse, 0x29, P1 ;  /* 0x00000029e200780c */ /* 0x040fe40000f21670 */
[----:B------:R-:W-:Y:S02]  /*db50*/  ISETP.LT.OR P2, PT, R226, 0x4a, P2 ;  /* 0x0000004ae200780c */ /* 0x000fe40001741670 */
[----:B------:R-:W-:Y:S02]  /*db60*/  FSEL R174, R174, -INF , !P1 ;  /* 0xff800000aeae7808 */ /* 0x000fe40004800000 */
[----:B------:R-:W-:-:S02]  /*db70*/  LOP3.LUT P1, RZ, R18, 0x1000, RZ, 0xc0, !PT ;  /* 0x0000100012ff7812 */ /* 0x000fc4000782c0ff */
[----:B------:R-:W-:Y:S02]  /*db80*/  FSEL R191, R191, -INF , !P2 ;  /* 0xff800000bfbf7808 */ /* 0x000fe40005000000 */
[C---:B------:R-:W-:Y:S02]  /*db90*/  ISETP.GT.AND P1, PT, R227.reuse, 0x29, !P1 ;  /* 0x00000029e300780c */ /* 0x040fe40004f24270 */
[----:B------:R-:W-:Y:S02]  /*dba0*/  LOP3.LUT P2, RZ, R18, 0x40000, RZ, 0xc0, !PT ;  /* 0x0004000012ff7812 */ /* 0x000fe4000784c0ff */
[----:B------:R-:W-:Y:S02]  /*dbb0*/  ISETP.LT.OR P1, PT, R226, 0x2a, P1 ;  /* 0x0000002ae200780c */ /* 0x000fe40000f21670 */
[----:B------:R-:W-:Y:S02]  /*dbc0*/  ISETP.GT.AND P3, PT, R227, 0x50, !P3 ;  /* 0x00000050e300780c */ /* 0x000fe40005f64270 */
[----:B------:R-:W-:-:S02]  /*dbd0*/  FSEL R175, R175, -INF , !P1 ;  /* 0xff800000afaf7808 */ /* 0x000fc40004800000 */
[----:B------:R-:W-:Y:S02]  /*dbe0*/  LOP3.LUT P1, RZ, R18, 0x800, RZ, 0xc0, !PT ;  /* 0x0000080012ff7812 */ /* 0x000fe4000782c0ff */
[----:B--2---:R-:W-:Y:S01]  /*dbf0*/  FMNMX.FTZ R157, R9, R157, !PT ;  /* 0x0000009d099d7209 */ /* 0x004fe20007810000 */
[----:B------:R-:W-:Y:S01]  /*dc00*/  IMAD.U32 R9, RZ, RZ, UR42 ;  /* 0x0000002aff097e24 */ /* 0x000fe2000f8e00ff */
[C---:B------:R-:W-:Y:S02]  /*dc10*/  ISETP.GT.AND P1, PT, R227.reuse, 0x30, !P1 ;  /* 0x00000030e300780c */ /* 0x040fe40004f24270 */
[C---:B------:R-:W-:Y:S02]  /*dc20*/  ISETP.LT.OR P3, PT, R226.reuse, 0x51, P3 ;  /* 0x00000051e200780c */ /* 0x040fe40001f61670 */
[----:B------:R-:W-:Y:S02]  /*dc30*/  ISETP.LT.OR P1, PT, R226, 0x31, P1 ;  /* 0x00000031e200780c */ /* 0x000fe40000f21670 */
[----:B------:R-:W-:-:S02]  /*dc40*/  ISETP.GT.AND P4, PT, R227, 0x51, !P4 ;  /* 0x00000051e300780c */ /* 0x000fc40006784270 */
[----:B------:R-:W-:Y:S02]  /*dc50*/  FSEL R156, R178, -INF , !P1 ;  /* 0xff800000b29c7808 */ /* 0x000fe40004800000 */
[----:B------:R-:W-:Y:S01]  /*dc60*/  LOP3.LUT P1, RZ, R18, 0x400, RZ, 0xc0, !PT ;  /* 0x0000040012ff7812 */ /* 0x000fe2000782c0ff */
[----:B------:R-:W2:Y:S01]  /*dc70*/  SHFL.BFLY PT, R178, R157, 0x1, 0x1f ;  /* 0x0c201f009db27f89 */ /* 0x000ea200000e0000 */
[----:B------:R-:W-:Y:S02]  /*dc80*/  FSEL R194, R194, -INF , !P3 ;  /* 0xff800000c2c27808 */ /* 0x000fe40005800000 */
[C---:B------:R-:W-:Y:S02]  /*dc90*/  ISETP.GT.AND P1, PT, R227.reuse, 0x31, !P1 ;  /* 0x00000031e300780c */ /* 0x040fe40004f24270 */
[----:B------:R-:W-:Y:S02]  /*dca0*/  ISETP.GT.AND P5, PT, R227, 0x58, !P5 ;  /* 0x00000058e300780c */ /* 0x000fe40006fa4270 */
[----:B------:R-:W-:-:S02]  /*dcb0*/  ISETP.LT.OR P1, PT, R226, 0x32, P1 ;  /* 0x00000032e200780c */ /* 0x000fc40000f21670 */
[----:B------:R-:W-:Y:S02]  /*dcc0*/  ISETP.LT.OR P4, PT, R226, 0x52, P4 ;  /* 0x00000052e200780c */ /* 0x000fe40002781670 */
[----:B------:R-:W-:Y:S02]  /*dcd0*/  FSEL R179, R179, -INF , !P1 ;  /* 0xff800000b3b37808 */ /* 0x000fe40004800000 */
[----:B------:R-:W-:Y:S02]  /*dce0*/  LOP3.LUT P1, RZ, R18, 0x200, RZ, 0xc0, !PT ;  /* 0x0000020012ff7812 */ /* 0x000fe4000782c0ff */
[----:B------:R-:W-:Y:S02]  /*dcf0*/  ISETP.LT.OR P5, PT, R226, 0x59, P5 ;  /* 0x00000059e200780c */ /* 0x000fe40002fa1670 */
[----:B------:R-:W-:Y:S02]  /*dd00*/  ISETP.GT.AND P1, PT, R227, 0x38, !P1 ;  /* 0x00000038e300780c */ /* 0x000fe40004f24270 */
[----:B------:R-:W-:-:S02]  /*dd10*/  FSEL R195, R195, -INF , !P4 ;  /* 0xff800000c3c37808 */ /* 0x000fc40006000000 */
[----:B------:R-:W-:Y:S02]  /*dd20*/  ISETP.LT.OR P1, PT, R226, 0x39, P1 ;  /* 0x00000039e200780c */ /* 0x000fe40000f21670 */
[----:B------:R-:W-:Y:S02]  /*dd30*/  FSEL R198, R198, -INF , !P5 ;  /* 0xff800000c6c67808 */ /* 0x000fe40006800000 */
[----:B------:R-:W-:Y:S02]  /*dd40*/  FSEL R182, R182, -INF , !P1 ;  /* 0xff800000b6b67808 */ /* 0x000fe40004800000 */
[----:B------:R-:W-:Y:S02]  /*dd50*/  LOP3.LUT P1, RZ, R18, 0x100, RZ, 0xc0, !PT ;  /* 0x0000010012ff7812 */ /* 0x000fe4000782c0ff */
[----:B--2---:R-:W-:Y:S02]  /*dd60*/  FMNMX.FTZ R178, R157, R178, !PT ;  /* 0x000000b29db27209 */ /* 0x004fe40007810000 */
        /* <DEDUP_REMOVED lines=18> */
[----:B------:R-:W-:-:S05]  /*de90*/  FMUL.FTZ R0, R178, R9 ;  /* 0x00000009b2007220 */ /* 0x000fca0000410000 */
[----:B------:R-:W-:Y:S02]  /*dea0*/  FSEL R0, R0, RZ, P1 ;  /* 0x000000ff00007208 */ /* 0x000fe40000800000 */
[----:B------:R-:W-:-:S03]  /*deb0*/  ISETP.GT.AND P1, PT, R227, RZ, !P2 ;  /* 0x000000ffe300720c */ /* 0x000fc60005724270 */
        /* <DEDUP_REMOVED lines=25> */
[----:B------:R-:W-:Y:S01]  /*e050*/  MUFU.EX2 R152, R152 ;  /* 0x0000009800987308 */ /* 0x000fe20000000800 */
[----:B------:R-:W-:-:S04]  /*e060*/  ISETP.LT.OR P1, PT, R226, 0x1, P1 ;  /* 0x00000001e200780c */ /* 0x000fc80000f21670 */
[----:B------:R-:W-:Y:S02]  /*e070*/  FSEL R154, R154, -INF , !P1 ;  /* 0xff8000009a9a7808 */ /* 0x000fe40004800000 */
[----:B------:R-:W-:Y:S01]  /*e080*/  ISETP.GT.AND P1, PT, R227, 0x59, !P6 ;  /* 0x00000059e300780c */ /* 0x000fe20007724270 */
[----:B------:R-:W2:Y:S03]  /*e090*/  MUFU.EX2 R0, R0 ;  /* 0x0000000000007308 */ /* 0x000ea60000000800 */
[----:B------:R-:W-:-:S04]  /*e0a0*/  ISETP.LT.OR P1, PT, R226, 0x5a, P1 ;  /* 0x0000005ae200780c */ /* 0x000fc80000f21670 */
[----:B------:R-:W-:Y:S01]  /*e0b0*/  FSEL R199, R199, -INF , !P1 ;  /* 0xff800000c7c77808 */ /* 0x000fe20004800000 */
[----:B------:R-:W3:Y:S08]  /*e0c0*/  MUFU.EX2 R153, R153 ;  /* 0x0000009900997308 */ /* 0x000ef00000000800 */
        /* <DEDUP_REMOVED lines=11> */
[----:B------:R-:W-:Y:S01]  /*e180*/  FMUL.FTZ R36, R36, R0 ;  /* 0x0000000024247220 */ /* 0x000fe20000410000 */
[----:B------:R-:W-:Y:S01]  /*e190*/  FMNMX.FTZ R153, R154, R8, !PT ;  /* 0x000000089a997209 */ /* 0x000fe20007810000 */
[-C--:B------:R-:W-:Y:S01]  /*e1a0*/  FMUL.FTZ R37, R37, R0.reuse ;  /* 0x0000000025257220 */ /* 0x080fe20000410000 */
[-C--:B------:R-:W-:Y:S01]  /*e1b0*/  FMUL.FTZ R40, R40, R0.reuse ;  /* 0x0000000028287220 */ /* 0x080fe20000410000 */
[-C--:B------:R-:W-:Y:S01]  /*e1c0*/  FMUL.FTZ R41, R41, R0.reuse ;  /* 0x0000000029297220 */ /* 0x080fe20000410000 */
[----:B------:R-:W-:Y:S01]  /*e1d0*/  FMNMX.FTZ R153, R155, R153, !PT ;  /* 0x000000999b997209 */ /* 0x000fe20007810000 */
[----:B------:R-:W3:Y:S01]  /*e1e0*/  MUFU.EX2 R160, R160 ;  /* 0x000000a000a07308 */ /* 0x000ee20000000800 */
[----:B----4-:R-:W-:Y:S01]  /*e1f0*/  FADD.FTZ R5, R202, R5 ;  /* 0x00000005ca057221 */ /* 0x010fe20000010000 */
[-C--:B------:R-:W-:Y:S01]  /*e200*/  FMUL.FTZ R44, R44, R0.reuse ;  /* 0x000000002c2c7220 */ /* 0x080fe20000410000 */
[----:B------:R-:W-:Y:S01]  /*e210*/  FMNMX.FTZ R153, R158, R153, !PT ;  /* 0x000000999e997209 */ /* 0x000fe20007810000 */
[-C--:B------:R-:W-:Y:S01]  /*e220*/  FMUL.FTZ R45, R45, R0.reuse ;  /* 0x000000002d2d7220 */ /* 0x080fe20000410000 */
[-C--:B------:R-:W-:Y:S01]  /*e230*/  FMUL.FTZ R48, R48, R0.reuse ;  /* 0x0000000030307220 */ /* 0x080fe20000410000 */
[-C--:B------:R-:W-:Y:S01]  /*e240*/  FMUL.FTZ R49, R49, R0.reuse ;  /* 0x0000000031317220 */ /* 0x080fe20000410000 */
[----:B------:R-:W-:Y:S01]  /*e250*/  FMNMX.FTZ R153, R159, R153, !PT ;  /* 0x000000999f997209 */ /* 0x000fe20007810000 */
[----:B------:R-:W-:Y:S01]  /*e260*/  MUFU.EX2 R217, R176 ;  /* 0x000000b000d97308 */ /* 0x000fe20000000800 */
        /* <DEDUP_REMOVED lines=8> */
[----:B---3--:R-:W-:Y:S01]  /*e2f0*/  FADD.FTZ R5, R160, R5 ;  /* 0x00000005a0057221 */ /* 0x008fe20000010000 */
[-C--:B------:R-:W-:Y:S01]  /*e300*/  FMUL.FTZ R60, R60, R0.reuse ;  /* 0x000000003c3c7220 */ /* 0x080fe20000410000 */
[----:B------:R-:W-:Y:S01]  /*e310*/  FMNMX.FTZ R153, R166, R153, !PT ;  /* 0x00000099a6997209 */ /* 0x000fe20007810000 */
[-C--:B------:R-:W-:Y:S01]  /*e320*/  FMUL.FTZ R61, R61, R0.reuse ;  /* 0x000000003d3d7220 */ /* 0x080fe20000410000 */
[-C--:B------:R-:W-:Y:S01]  /*e330*/  FMUL.FTZ R64, R64, R0.reuse ;  /* 0x0000000040407220 */ /* 0x080fe20000410000 */
[-C--:B------:R-:W-:Y:S01]  /*e340*/  FMUL.FTZ R65, R65, R0.reuse ;  /* 0x0000000041417220 */ /* 0x080fe20000410000 */
[----:B------:R-:W-:Y:S01]  /*e350*/  FMNMX.FTZ R153, R167, R153, !PT ;  /* 0x00000099a7997209 */ /* 0x000fe20007810000 */
[----:B------:R-:W3:Y:S01]  /*e360*/  MUFU.EX2 R164, R164 ;  /* 0x000000a400a47308 */ /* 0x000ee20000000800 */
[-C--:B------:R-:W-:Y:S01]  /*e370*/  FMUL.FTZ R68, R68, R0.reuse ;  /* 0x0000000044447220 */ /* 0x080fe20000410000 */
[-C--:B------:R-:W-:Y:S01]  /*e380*/  FMUL.FTZ R69, R69, R0.reuse ;  /* 0x0000000045457220 */ /* 0x080fe20000410000 */
[----:B------:R-:W-:Y:S01]  /*e390*/  FMNMX.FTZ R153, R170, R153, !PT ;  /* 0x00000099aa997209 */ /* 0x000fe20007810000 */
[-C--:B------:R-:W-:Y:S01]  /*e3a0*/  FMUL.FTZ R72, R72, R0.reuse ;  /* 0x0000000048487220 */ /* 0x080fe20000410000 */
[-C--:B------:R-:W-:Y:S01]  /*e3b0*/  FMUL.FTZ R73, R73, R0.reuse ;  /* 0x0000000049497220 */ /* 0x080fe20000410000 */
[-C--:B------:R-:W-:Y:S01]  /*e3c0*/  FMUL.FTZ R76, R76, R0.reuse ;  /* 0x000000004c4c7220 */ /* 0x080fe20000410000 */
[----:B------:R-:W-:Y:S01]  /*e3d0*/  FMNMX.FTZ R153, R171, R153, !PT ;  /* 0x00000099ab997209 */ /* 0x000fe20007810000 */
[----:B------:R-:W4:Y:S01]  /*e3e0*/  MUFU.EX2 R165, R165 ;  /* 0x000000a500a57308 */ /* 0x000f220000000800 */
        /* <DEDUP_REMOVED lines=52> */
[----:B------:R-:W-:Y:S01]  /*e730*/  FADD.FTZ R5, R217, R5 ;  /* 0x00000005d9057221 */ /* 0x000fe20000010000 */
[-C--:B------:R-:W-:Y:S01]  /*e740*/  FMUL.FTZ R129, R129, R0.reuse ;  /* 0x0000000081817220 */ /* 0x080fe20000410000 */
[----:B------:R-:W-:Y:S01]  /*e750*/  FMNMX.FTZ R153, R199, R153, !PT ;  /* 0x00000099c7997209 */ /* 0x000fe20007810000 */
[----:B------:R-:W2:Y:S01]  /*e760*/  MUFU.EX2 R181, R181 ;  /* 0x000000b500b57308 */ /* 0x000ea20000000800 */
[----:B---3--:R-:W-:Y:S01]  /*e770*/  FADD.FTZ R5, R177, R5 ;  /* 0x00000005b1057221 */ /* 0x008fe20000010000 */
[-C--:B------:R-:W-:Y:S01]  /*e780*/  FMUL.FTZ R132, R132, R0.reuse ;  /* 0x0000000084847220 */ /* 0x080fe20000410000 */
[-C--:B------:R-:W-:Y:S01]  /*e790*/  FMUL.FTZ R133, R133, R0.reuse ;  /* 0x0000000085857220 */ /* 0x080fe20000410000 */
[----:B------:R-:W3:Y:S01]  /*e7a0*/  SHFL.BFLY PT, R157, R153, 0x2, 0x1f ;  /* 0x0c401f00999d7f89 */ /* 0x000ee200000e0000 */
[-C--:B------:R-:W-:Y:S01]  /*e7b0*/  FMUL.FTZ R136, R136, R0.reuse ;  /* 0x0000000088887220 */ /* 0x080fe20000410000 */
[-C--:B------:R-:W-:Y:S01]  /*e7c0*/  FMUL.FTZ R137, R137, R0.reuse ;  /* 0x0000000089897220 */ /* 0x080fe20000410000 */
[-C--:B------:R-:W-:Y:S01]  /*e7d0*/  FMUL.FTZ R140, R140, R0.reuse ;  /* 0x000000008c8c7220 */ /* 0x080fe20000410000 */
[----:B------:R-:W5:Y:S01]  /*e7e0*/  MUFU.EX2 R184, R184 ;  /* 0x000000b800b87308 */ /* 0x000f620000000800 */
[----:B----4-:R-:W-:Y:S01]  /*e7f0*/  FADD.FTZ R5, R180, R5 ;  /* 0x00000005b4057221 */ /* 0x010fe20000010000 */
[-C--:B------:R-:W-:Y:S01]  /*e800*/  FMUL.FTZ R141, R141, R0.reuse ;  /* 0x000000008d8d7220 */ /* 0x080fe20000410000 */
[-C--:B------:R-:W-:Y:S01]  /*e810*/  FMUL.FTZ R144, R144, R0.reuse ;  /* 0x0000000090907220 */ /* 0x080fe20000410000 */
[-C--:B------:R-:W-:Y:S01]  /*e820*/  FMUL.FTZ R145, R145, R0.reuse ;  /* 0x0000000091917220 */ /* 0x080fe20000410000 */
[-C--:B------:R-:W-:Y:S01]  /*e830*/  FMUL.FTZ R148, R148, R0.reuse ;  /* 0x0000000094947220 */ /* 0x080fe20000410000 */
[----:B------:R-:W-:-:S02]  /*e840*/  FMUL.FTZ R149, R149, R0 ;  /* 0x0000000095957220 */ /* 0x000fc40000410000 */
[----:B------:R-:W4:Y:S01]  /*e850*/  MUFU.EX2 R185, R185 ;  /* 0x000000b900b97308 */ /* 0x000f220000000800 */
[----:B--2---:R-:W-:-:S07]  /*e860*/  FADD.FTZ R5, R181, R5 ;  /* 0x00000005b5057221 */ /* 0x004fce0000010000 */
[----:B------:R-:W2:Y:S01]  /*e870*/  MUFU.EX2 R188, R188 ;  /* 0x000000bc00bc7308 */ /* 0x000ea20000000800 */
[----:B-----5:R-:W-:Y:S01]  /*e880*/  FADD.FTZ R5, R184, R5 ;  /* 0x00000005b8057221 */ /* 0x020fe20000010000 */
[----:B---3--:R-:W-:-:S06]  /*e890*/  FMNMX.FTZ R153, R153, R157, !PT ;  /* 0x0000009d99997209 */ /* 0x008fcc0007810000 */
[----:B------:R-:W3:Y:S01]  /*e8a0*/  MUFU.EX2 R189, R189 ;  /* 0x000000bd00bd7308 */ /* 0x000ee20000000800 */
[----:B------:R-:W5:Y:S01]  /*e8b0*/  SHFL.BFLY PT, R157, R153, 0x1, 0x1f ;  /* 0x0c201f00999d7f89 */ /* 0x000f6200000e0000 */
[----:B----4-:R-:W-:-:S06]  /*e8c0*/  FADD.FTZ R5, R185, R5 ;  /* 0x00000005b9057221 */ /* 0x010fcc0000010000 */
[----:B------:R-:W4:Y:S01]  /*e8d0*/  MUFU.EX2 R192, R192 ;  /* 0x000000c000c07308 */ /* 0x000f220000000800 */
[----:B--2---:R-:W-:-:S07]  /*e8e0*/  FADD.FTZ R5, R188, R5 ;  /* 0x00000005bc057221 */ /* 0x004fce0000010000 */
[----:B------:R-:W2:Y:S01]  /*e8f0*/  MUFU.EX2 R193, R193 ;  /* 0x000000c100c17308 */ /* 0x000ea20000000800 */
[----:B---3--:R-:W-:-:S07]  /*e900*/  FADD.FTZ R5, R189, R5 ;  /* 0x00000005bd057221 */ /* 0x008fce0000010000 */
[----:B------:R-:W-:Y:S01]  /*e910*/  MUFU.EX2 R197, R197 ;  /* 0x000000c500c57308 */ /* 0x000fe20000000800 */
[----:B-----5:R-:W-:Y:S01]  /*e920*/  FMNMX.FTZ R176, R153, R157, !PT ;  /* 0x0000009d99b07209 */ /* 0x020fe20007810000 */
[----:B----4-:R-:W-:-:S03]  /*e930*/  FADD.FTZ R5, R192, R5 ;  /* 0x00000005c0057221 */ /* 0x010fc60000010000 */
[C---:B------:R-:W-:Y:S01]  /*e940*/  FSETP.NEU.FTZ.AND P1, PT, R176.reuse, -INF , PT ;  /* 0xff800000b000780b */ /* 0x040fe20003f3d000 */
[----:B------:R-:W-:Y:S01]  /*e950*/  FMUL.FTZ R226, R176, R9 ;  /* 0x00000009b0e27220 */ /* 0x000fe20000410000 */
[----:B--2---:R-:W-:-:S04]  /*e960*/  FADD.FTZ R5, R193, R5 ;  /* 0x00000005c1057221 */ /* 0x004fc80000010000 */
[----:B------:R-:W-:-:S05]  /*e970*/  FSEL R226, R226, RZ, P1 ;  /* 0x000000ffe2e27208 */ /* 0x000fca0000800000 */
[-CC-:B------:R-:W-:Y:S01]  /*e980*/  FFMA.FTZ R153, R170, R9.reuse, -R226.reuse ;  /* 0x00000009aa997223 */ /* 0x180fe200000108e2 */
[-CC-:B------:R-:W-:Y:S01]  /*e990*/  FFMA.FTZ R230, R156, R9.reuse, -R226.reuse ;  /* 0x000000099ce67223 */ /* 0x180fe200000108e2 */
[----:B------:R-:W-:Y:S01]  /*e9a0*/  F2FP.F16.F32.PACK_AB R156, R161, R160 ;  /* 0x000000a0a19c723e */ /* 0x000fe200000000ff */
        /* <DEDUP_REMOVED lines=10> */
[----:B--2---:R-:W-:Y:S01]  /*ea50*/  FSEL R153, R176, RZ, P1 ;  /* 0x000000ffb0997208 */ /* 0x004fe20000800000 */
[-CC-:B------:R-:W-:Y:S01]  /*ea60*/  FFMA.FTZ R171, R171, R9.reuse, -R226.reuse ;  /* 0x00000009abab7223 */ /* 0x180fe200000108e2 */
[-CC-:B------:R-:W-:Y:S01]  /*ea70*/  FFMA.FTZ R155, R174, R9.reuse, -R226.reuse ;  /* 0x00000009ae9b7223 */ /* 0x180fe200000108e2 */
[-C--:B------:R-:W-:Y:S01]  /*ea80*/  FFMA.FTZ R175, R175, R9.reuse, -R226 ;  /* 0x00000009afaf7223 */ /* 0x080fe200000108e2 */
[----:B------:R-:W-:Y:S01]  /*ea90*/  F2FP.F16.F32.PACK_AB R158, R165, R164 ;  /* 0x000000a4a59e723e */ /* 0x000fe200000000ff */
[----:B------:R-:W-:Y:S01]  /*eaa0*/  FADD.FTZ R8, -R153, R8 ;  /* 0x0000000899087221 */ /* 0x000fe20000010100 */
[-CC-:B------:R-:W-:Y:S01]  /*eab0*/  FFMA.FTZ R179, R179, R9.reuse, -R226.reuse ;  /* 0x00000009b3b37223 */ /* 0x180fe200000108e2 */
[----:B------:R-:W2:Y:S01]  /*eac0*/  MUFU.EX2 R157, R157 ;  /* 0x0000009d009d7308 */ /* 0x000ea20000000800 */
[-CC-:B------:R-:W-:Y:S01]  /*ead0*/  FFMA.FTZ R182, R182, R9.reuse, -R226.reuse ;  /* 0x00000009b6b67223 */ /* 0x180fe200000108e2 */
[-C--:B------:R-:W-:Y:S01]  /*eae0*/  FMUL.FTZ R8, R8, R9.reuse ;  /* 0x0000000908087220 */ /* 0x080fe20000410000 */
[-CC-:B------:R-:W-:Y:S01]  /*eaf0*/  FFMA.FTZ R183, R183, R9.reuse, -R226.reuse ;  /* 0x00000009b7b77223 */ /* 0x180fe200000108e2 */
[-CC-:B------:R-:W-:Y:S01]  /*eb00*/  FFMA.FTZ R186, R186, R9.reuse, -R226.reuse ;  /* 0x00000009baba7223 */ /* 0x180fe200000108e2 */
[-CC-:B------:R-:W-:Y:S01]  /*eb10*/  FFMA.FTZ R187, R187, R9.reuse, -R226.reuse ;  /* 0x00000009bbbb7223 */ /* 0x180fe200000108e2 */
[----:B------:R-:W-:Y:S01]  /*eb20*/  F2FP.F16.F32.PACK_AB R160, R169, R168 ;  /* 0x000000a8a9a0723e */ /* 0x000fe200000000ff */
[-CC-:B------:R-:W-:Y:S01]  /*eb30*/  FFMA.FTZ R190, R190, R9.reuse, -R226.reuse ;  /* 0x00000009bebe7223 */ /* 0x180fe200000108e2 */
[----:B------:R-:W3:Y:S01]  /*eb40*/  MUFU.EX2 R8, R8 ;  /* 0x0000000800087308 */ /* 0x000ee20000000800 */
[-CC-:B------:R-:W-:Y:S01]  /*eb50*/  FFMA.FTZ R191, R191, R9.reuse, -R226.reuse ;  /* 0x00000009bfbf7223 */ /* 0x180fe200000108e2 */
[-CC-:B------:R-:W-:Y:S01]  /*eb60*/  FFMA.FTZ R194, R194, R9.reuse, -R226.reuse ;  /* 0x00000009c2c27223 */ /* 0x180fe200000108e2 */
[-CC-:B------:R-:W-:Y:S01]  /*eb70*/  FFMA.FTZ R195, R195, R9.reuse, -R226.reuse ;  /* 0x00000009c3c37223 */ /* 0x180fe200000108e2 */
[----:B------:R-:W-:Y:S01]  /*eb80*/  F2FP.F16.F32.PACK_AB R162, R173, R172 ;  /* 0x000000acada2723e */ /* 0x000fe200000000ff */
[-CC-:B------:R-:W-:Y:S01]  /*eb90*/  FFMA.FTZ R198, R198, R9.reuse, -R226.reuse ;  /* 0x00000009c6c67223 */ /* 0x180fe200000108e2 */
[----:B------:R-:W-:Y:S01]  /*eba0*/  FFMA.FTZ R199, R199, R9, -R226 ;  /* 0x00000009c7c77223 */ /* 0x000fe200000108e2 */
[----:B------:R-:W-:Y:S01]  /*ebb0*/  IMAD.U32 R226, RZ, RZ, UR54 ;  /* 0x00000036ffe27e24 */ /* 0x000fe2000f8e00ff */
[----:B------:R-:W4:Y:S01]  /*ebc0*/  MUFU.EX2 R228, R228 ;  /* 0x000000e400e47308 */ /* 0x000f220000000800 */
[----:B--2---:R-:W-:-:S02]  /*ebd0*/  F2FP.F16.F32.PACK_AB R153, R157, R229 ;  /* 0x000000e59d99723e */ /* 0x004fc400000000ff */
[----:B------:R-:W-:Y:S02]  /*ebe0*/  F2FP.F16.F32.PACK_AB R154, R203, R202 ;  /* 0x000000cacb9a723e */ /* 0x000fe400000000ff */
[----:B------:R-:W-:Y:S02]  /*ebf0*/  ISETP.NE.AND P2, PT, R226, 0x3, PT ;  /* 0x00000003e200780c */ /* 0x000fe40003f45270 */
[----:B------:R-:W-:Y:S01]  /*ec00*/  F2FP.F16.F32.PACK_AB R164, R177, R217 ;  /* 0x000000d9b1a4723e */ /* 0x000fe200000000ff */
[----:B------:R-:W2:Y:S01]  /*ec10*/  MUFU.EX2 R159, R159 ;  /* 0x0000009f009f7308 */ /* 0x000ea20000000800 */
[----:B---3--:R-:W-:Y:S01]  /*ec20*/  FFMA.FTZ R3, R8, R3, R229 ;  /* 0x0000000308037223 */ /* 0x008fe200000100e5 */
[----:B------:R-:W-:Y:S01]  /*ec30*/  F2FP.F16.F32.PACK_AB R166, R181, R180 ;  /* 0x000000b4b5a6723e */ /* 0x000fe200000000ff */
[----:B------:R-:W-:Y:S01]  /*ec40*/  FMUL.FTZ R26, R26, R8 ;  /* 0x000000081a1a7220 */ /* 0x000fe20000410000 */
[----:B------:R-:W-:Y:S01]  /*ec50*/  F2FP.F16.F32.PACK_AB R168, R185, R184 ;  /* 0x000000b8b9a8723e */ /* 0x000fe200000000ff */
[----:B------:R-:W-:Y:S01]  /*ec60*/  FADD.FTZ R3, R157, R3 ;  /* 0x000000039d037221 */ /* 0x000fe20000010000 */
[----:B------:R-:W-:Y:S01]  /*ec70*/  F2FP.F16.F32.PACK_AB R170, R189, R188 ;  /* 0x000000bcbdaa723e */ /* 0x000fe200000000ff */
[----:B------:R-:W-:Y:S01]  /*ec80*/  FMUL.FTZ R27, R27, R8 ;  /* 0x000000081b1b7220 */ /* 0x000fe20000410000 */
[----:B------:R-:W3:Y:S01]  /*ec90*/  MUFU.EX2 R227, R227 ;  /* 0x000000e300e37308 */ /* 0x000ee20000000800 */
[----:B----4-:R-:W-:Y:S01]  /*eca0*/  FADD.FTZ R3, R228, R3 ;  /* 0x00000003e4037221 */ /* 0x010fe20000010000 */
        /* <DEDUP_REMOVED lines=38> */
[----:B------:R2:W5:Y:S01]  /*ef10*/  MUFU.EX2 R165, R155 ;  /* 0x0000009b00a57308 */ /* 0x0005620000000800 */
[----:B---3--:R-:W-:Y:S01]  /*ef20*/  FADD.FTZ R3, R167, R3 ;  /* 0x00000003a7037221 */ /* 0x008fe20000010000 */
[-C--:B------:R-:W-:Y:S01]  /*ef30*/  FMUL.FTZ R86, R86, R8.reuse ;  /* 0x0000000856567220 */ /* 0x080fe20000410000 */
[-C--:B------:R-:W-:Y:S01]  /*ef40*/  FMUL.FTZ R87, R87, R8.reuse ;  /* 0x0000000857577220 */ /* 0x080fe20000410000 */
[-C--:B------:R-:W-:Y:S01]  /*ef50*/  FMUL.FTZ R90, R90, R8.reuse ;  /* 0x000000085a5a7220 */ /* 0x080fe20000410000 */
[----:B------:R-:W-:Y:S01]  /*ef60*/  FADD.FTZ R3, R161, R3 ;  /* 0x00000003a1037221 */ /* 0x000fe20000010000 */
[-C--:B------:R-:W-:Y:S01]  /*ef70*/  FMUL.FTZ R91, R91, R8.reuse ;  /* 0x000000085b5b7220 */ /* 0x080fe20000410000 */
[----:B------:R-:W-:Y:S01]  /*ef80*/  FMUL.FTZ R94, R94, R8 ;  /* 0x000000085e5e7220 */ /* 0x000fe20000410000 */
[----:B------:R-:W3:Y:S01]  /*ef90*/  MUFU.EX2 R175, R175 ;  /* 0x000000af00af7308 */ /* 0x000ee20000000800 */
[----:B----4-:R-:W-:Y:S01]  /*efa0*/  FADD.FTZ R3, R171, R3 ;  /* 0x00000003ab037221 */ /* 0x010fe20000010000 */
[----:B--2---:R-:W-:Y:S01]  /*efb0*/  F2FP.F16.F32.PACK_AB R155, R159, R228 ;  /* 0x000000e49f9b723e */ /* 0x004fe200000000ff */
[-C--:B------:R-:W-:Y:S01]  /*efc0*/  FMUL.FTZ R95, R95, R8.reuse ;  /* 0x000000085f5f7220 */ /* 0x080fe20000410000 */
[----:B------:R-:W-:Y:S01]  /*efd0*/  F2FP.F16.F32.PACK_AB R159, R167, R225 ;  /* 0x000000e1a79f723e */ /* 0x000fe200000000ff */
[-C--:B------:R-:W-:Y:S01]  /*efe0*/  FMUL.FTZ R98, R98, R8.reuse ;  /* 0x0000000862627220 */ /* 0x080fe20000410000 */
[----:B------:R-:W-:Y:S01]  /*eff0*/  F2FP.F16.F32.PACK_AB R161, R171, R161 ;  /* 0x000000a1aba1723e */ /* 0x000fe200000000ff */
        /* <DEDUP_REMOVED lines=34> */
[----:B---3--:R-:W-:Y:S01]  /*f220*/  FADD.FTZ R3, R182, R3 ;  /* 0x00000003b6037221 */ /* 0x008fe20000010000 */
        /* <DEDUP_REMOVED lines=8> */
[----:B----4-:R-:W-:-:S07]  /*f2b0*/  FADD.FTZ R3, R169, R3 ;  /* 0x00000003a9037221 */ /* 0x010fce0000010000 */
[----:B------:R-:W4:Y:S01]  /*f2c0*/  MUFU.EX2 R191, R191 ;  /* 0x000000bf00bf7308 */ /* 0x000f220000000800 */
[C---:B---3--:R-:W-:Y:S01]  /*f2d0*/  FADD.FTZ R3, R187.reuse, R3 ;  /* 0x00000003bb037221 */ /* 0x048fe20000010000 */
[----:B------:R-:W-:-:S06]  /*f2e0*/  F2FP.F16.F32.PACK_AB R169, R187, R169 ;  /* 0x000000a9bba9723e */ /* 0x000fcc00000000ff */
[----:B------:R-:W3:Y:S01]  /*f2f0*/  MUFU.EX2 R173, R194 ;  /* 0x000000c200ad7308 */ /* 0x000ee20000000800 */
[----:B--2---:R-:W-:-:S07]  /*f300*/  FADD.FTZ R3, R190, R3 ;  /* 0x00000003be037221 */ /* 0x004fce0000010000 */
[----:B------:R-:W2:Y:S01]  /*f310*/  MUFU.EX2 R195, R195 ;  /* 0x000000c300c37308 */ /* 0x000ea20000000800 */
[C---:B----4-:R-:W-:Y:S01]  /*f320*/  FADD.FTZ R3, R191.reuse, R3 ;  /* 0x00000003bf037221 */ /* 0x050fe20000010000 */
[----:B------:R-:W-:-:S06]  /*f330*/  F2FP.F16.F32.PACK_AB R171, R191, R190 ;  /* 0x000000bebfab723e */ /* 0x000fcc00000000ff */
[----:B------:R-:W4:Y:S01]  /*f340*/  MUFU.EX2 R174, R196 ;  /* 0x000000c400ae7308 */ /* 0x000f220000000800 */
[----:B---3--:R-:W-:-:S07]  /*f350*/  FADD.FTZ R3, R173, R3 ;  /* 0x00000003ad037221 */ /* 0x008fce0000010000 */
[----:B------:R-:W3:Y:S01]  /*f360*/  MUFU.EX2 R198, R198 ;  /* 0x000000c600c67308 */ /* 0x000ee20000000800 */
[C---:B--2---:R-:W-:Y:S01]  /*f370*/  FADD.FTZ R3, R195.reuse, R3 ;  /* 0x00000003c3037221 */ /* 0x044fe20000010000 */
[----:B------:R-:W-:-:S06]  /*f380*/  F2FP.F16.F32.PACK_AB R173, R195, R173 ;  /* 0x000000adc3ad723e */ /* 0x000fcc00000000ff */
[----:B------:R-:W2:Y:S01]  /*f390*/  MUFU.EX2 R199, R199 ;  /* 0x000000c700c77308 */ /* 0x000ea20000000800 */
[----:B----4-:R-:W-:Y:S01]  /*f3a0*/  FADD.FTZ R5, R174, R5 ;  /* 0x00000005ae057221 */ /* 0x010fe20000010000 */
[----:B------:R-:W-:-:S03]  /*f3b0*/  F2FP.F16.F32.PACK_AB R174, R197, R174 ;  /* 0x000000aec5ae723e */ /* 0x000fc600000000ff */
[----:B------:R-:W-:Y:S01]  /*f3c0*/  FADD.FTZ R5, R197, R5 ;  /* 0x00000005c5057221 */ /* 0x000fe20000010000 */
[----:B---3--:R-:W-:-:S04]  /*f3d0*/  FADD.FTZ R3, R198, R3 ;  /* 0x00000003c6037221 */ /* 0x008fc80000010000 */
[C---:B--2---:R-:W-:Y:S01]  /*f3e0*/  FADD.FTZ R3, R199.reuse, R3 ;  /* 0x00000003c7037221 */ /* 0x044fe20000010000 */
[----:B------:R-:W-:Y:S01]  /*f3f0*/  F2FP.F16.F32.PACK_AB R175, R199, R198 ;  /* 0x000000c6c7af723e */ /* 0x000fe200000000ff */
[----:B------:R-:W-:Y:S06]  /*f400*/  @!P2 BRA `(.L_x_11658) ;  /* 0x000000000004a947 */ /* 0x000fec0003800000 */
[----:B------:R-:W-:Y:S01]  /*f410*/  BPT.TRAP 0x1 ;  /* 0x000000040000795c */ /* 0x000fe20000300000 */
.L_x_11658:
[----:B------:R2:W3:Y:S01]  /*f420*/  SYNCS.PHASECHK.TRANS64.TRYWAIT P1, [R200+URZ+0x22850], R201 ;  /* 0x022850c9c80075a7 */ /* 0x0004e2000802017f */
[----:B------:R-:W-:Y:S05]  /*f430*/  @!P2 BRA `(.L_x_11659) ;  /* 0x000000000004a947 */ /* 0x000fea0003800000 */
[----:B------:R-:W-:Y:S01]  /*f440*/  BPT.TRAP 0x1 ;  /* 0x000000040000795c */ /* 0x000fe20000300000 */
.L_x_11659:
[----:B------:R-:W-:Y:S04]  /*f450*/  BSSY B0, `(.L_x_11660) ;  /* 0x0000004000007945 */ /* 0x000fe80003800000 */
[----:B---3--:R-:W-:Y:S05]  /*f460*/  @P1 BRA `(.L_x_11661) ;  /* 0x0000000000081947 */ /* 0x008fea0003800000 */
[----:B------:R-:W3:Y:S02]  /*f470*/  SYNCS.PHASECHK.TRANS64.TRYWAIT P1, [R200+URZ+0x22850], R201 ;  /* 0x022850c9c80075a7 */ /* 0x000ee4000802017f */
[----:B---3--:R-:W-:Y:S05]  /*f480*/  @!P1 BRA `(.L_x_11662) ;  /* 0x0000014c00349947 */ /* 0x008fea0003800000 */
.L_x_11661:
[----:B------:R-:W-:Y:S05]  /*f490*/  BSYNC B0 ;  /* 0x0000000000007941 */ /* 0x000fea0003800000 */
.L_x_11660:
[----:B------:R-:W4:Y:S01]  /*f4a0*/  S2R R0, SR_TID.X ;  /* 0x0000000000007919 */ /* 0x000f220000002100 */
[----:B------:R-:W-:Y:S05]  /*f4b0*/  WARPSYNC.ALL ;  /* 0x0000000000007948 */ /* 0x000fea0003800000 */
[----:B------:R-:W-:Y:S01]  /*f4c0*/  IMAD.MOV.U32 R180, RZ, RZ, 0xc00 ;  /* 0x00000c00ffb47424 */ /* 0x000fe200078e00ff */
[----:B------:R-:W-:Y:S01]  /*f4d0*/  ISETP.GT.AND P1, PT, R4, R216, PT ;  /* 0x000000d80400720c */ /* 0x000fe20003f24270 */
[----:B------:R-:W-:Y:S02]  /*f4e0*/  IMAD.MOV.U32 R181, RZ, RZ, 0x40000040 ;  /* 0x40000040ffb57424 */ /* 0x000fe400078e00ff */
[----:B------:R-:W-:-:S02]  /*f4f0*/  IMAD R180, R2, R180, UR53 ;  /* 0x0000003502b47e24 */ /* 0x000fc4000f8e02b4 */
[----:B0123--:R-:W-:Y:S01]  /*f500*/  @!P0 VIADD R200, R200, 0x22860 ;  /* 0x00022860c8c88836 */ /* 0x00ffe20000000000 */
[----:B------:R-:W-:Y:S01]  /*f510*/  R2UR UR7, R181 ;  /* 0x00000000b50772ca */ /* 0x000fe200000e0000 */
[----:B------:R-:W-:Y:S01]  /*f520*/  IMAD.MOV.U32 R181, RZ, RZ, 0x40000040 ;  /* 0x40000040ffb57424 */ /* 0x000fe200078e00ff */
[----:B------:R-:W-:Y:S01]  /*f530*/  R2UR UR6, R180 ;  /* 0x00000000b40672ca */ /* 0x000fe200000e0000 */
[----:B------:R-:W-:Y:S01]  /*f540*/  VIADD R4, R4, 0xffffffff ;  /* 0xffffffff04047836 */ /* 0x000fe20000000000 */
[----:B------:R-:W-:Y:S01]  /*f550*/  @!P0 PRMT R200, RZ, 0x654, R200 ;  /* 0x00000654ffc88816 */ /* 0x000fe200000000c8 */
[----:B------:R-:W-:Y:S01]  /*f560*/  IMAD.MOV.U32 R8, RZ, RZ, R176 ;  /* 0x000000ffff087224 */ /* 0x000fe200078e00b0 */
[----:B----4-:R-:W-:-:S05]  /*f570*/  SHF.R.U32.HI R0, RZ, 0x7, R0 ;  /* 0x00000007ff007819 */ /* 0x010fca0000011600 */
[----:B------:R-:W-:-:S05]  /*f580*/  VIADD R0, R0, 0x8 ;  /* 0x0000000800007836 */ /* 0x000fca0000000000 */
[----:B------:R0:W-:Y:S02]  /*f590*/  BAR.SYNC.DEFER_BLOCKING R0, 0x100 ;  /* 0x000400000000751d */ /* 0x0001e40000010000 */
[----:B0-----:R-:W-:-:S04]  /*f5a0*/  IMAD.MOV.U32 R0, RZ, RZ, R178 ;  /* 0x000000ffff007224 */ /* 0x001fc800078e00b2 */
[----:B------:R-:W-:-:S06]  /*f5b0*/  WARPGROUP.ARRIVE ;  /* 0x00000000000079c5 */ /* 0x000fcc0000000000 */
        /* <DEDUP_REMOVED lines=42> */
[----:B------:R-:W-:Y:S02]  /*f860*/  IMAD.MOV.U32 R8, RZ, RZ, R176 ;  /* 0x000000ffff087224 */ /* 0x000fe400078e00b0 */
[----:B------:R-:W-:-:S07]  /*f870*/  IMAD.MOV.U32 R0, RZ, RZ, R178 ;  /* 0x000000ffff007224 */ /* 0x000fce00078e00b2 */
.L_x_11645:
[----:B------:R-:W1:Y:S01]  /*f880*/  LDC R152, c[0x0][0x448] ;  /* 0x00011200ff987b82 */ /* 0x000e620000000800 */
[----:B------:R-:W-:Y:S01]  /*f890*/  VIADD R153, R213, 0x7f ;  /* 0x0000007fd5997836 */ /* 0x000fe20000000000 */
[----:B------:R-:W-:-:S06]  /*f8a0*/  LOP3.LUT R18, R18, 0xffefffff, RZ, 0xc0, !PT ;  /* 0xffefffff12127812 */ /* 0x000fcc00078ec0ff */
[----:B------:R-:W2:Y:S01]  /*f8b0*/  LDC R230, c[0x0][0x9e4] ;  /* 0x00027900ffe67b82 */ /* 0x000ea20000000800 */
[----:B-1----:R-:W-:-:S13]  /*f8c0*/  ISETP.NE.AND P1, PT, R152, 0x1, PT ;  /* 0x000000019800780c */ /* 0x002fda0003f25270 */
[----:B------:R-:W1:Y:S01]  /*f8d0*/  @P1 LDC R154, c[0x0][0x44c] ;  /* 0x00011300ff9a1b82 */ /* 0x000e620000000800 */
[----:B------:R-:W-:-:S04]  /*f8e0*/  @P1 LOP3.LUT R18, R18, 0x100000, RZ, 0xfc, !PT ;  /* 0x0010000012121812 */ /* 0x000fc800078efcff */
[----:B------:R-:W-:-:S03]  /*f8f0*/  LOP3.LUT R18, R18, 0xffdfffff, RZ, 0xc0, !PT ;  /* 0xffdfffff12127812 */ /* 0x000fc600078ec0ff */
[----:B------:R-:W3:Y:S01]  /*f900*/  @P1 LDC R152, c[0x0][0x450] ;  /* 0x00011400ff981b82 */ /* 0x000ee20000000800 */
[----:B-1----:R-:W-:-:S05]  /*f910*/  @P1 IMAD.HI.U32 R154, R153, R154, RZ ;  /* 0x0000009a999a1227 */ /* 0x002fca00078e00ff */
[----:B---3--:R-:W-:Y:S02]  /*f920*/  @P1 SHF.R.U32.HI R153, RZ, R152, R154 ;  /* 0x00000098ff991219 */ /* 0x008fe4000001169a */
[----:B--2---:R-:W-:Y:S02]  /*f930*/  ISETP.GE.AND P1, PT, R230, 0x1, PT ;  /* 0x00000001e600780c */ /* 0x004fe40003f26270 */
[----:B------:R-:W-:-:S05]  /*f940*/  IADD3 R154, R208, 0x1, -R207 ;  /* 0x00000001d09a7810 */ /* 0x000fca0007ffe8cf */
[----:B------:R-:W-:-:S04]  /*f950*/  IMAD.IADD R154, R154, 0x1, R153 ;  /* 0x000000019a9a7824 */ /* 0x000fc800078e0299 */
[----:B------:R-:W-:Y:S02]  /*f960*/  IMAD.IADD R11, R154, 0x1, -R11 ;  /* 0x000000019a0b7824 */ /* 0x000fe400078e0a0b */
[----:B------:R-:W-:Y:S01]  /*f970*/  @P1 LOP3.LUT R18, R18, 0x200000, RZ, 0xfc, !PT ;  /* 0x0020000012121812 */ /* 0x000fe200078efcff */
        /* <DEDUP_REMOVED lines=11> */
.L_x_11666:
[----:B------:R-:W-:-:S13]  /*fa30*/  ISETP.NE.AND P1, PT, R230, 0x1, PT ;  /* 0x00000001e600780c */ /* 0x000fda0003f25270 */
[----:B------:R-:W1:Y:S02]  /*fa40*/  @P1 LDC.64 R152, c[0x0][0x9e8] ;  /* 0x00027a00ff981b82 */ /* 0x000e640000000a00 */
[----:B-1----:R-:W-:-:S05]  /*fa50*/  @P1 IMAD.HI.U32 R152, R154, R152, RZ ;  /* 0x000000989a981227 */ /* 0x002fca00078e00ff */
[----:B------:R-:W-:-:S07]  /*fa60*/  @P1 SHF.R.U32.HI R154, RZ, R153, R152 ;  /* 0x00000099ff9a1219 */ /* 0x000fce0000011698 */
.L_x_11667:
[----:B------:R-:W-:Y:S05]  /*fa70*/  BSYNC B0 ;  /* 0x0000000000007941 */ /* 0x000fea0003800000 */
.L_x_11665:
[----:B------:R-:W-:-:S05]  /*fa80*/  IMAD R154, R154, R230, RZ ;  /* 0x000000e69a9a7224 */ /* 0x000fca00078e02ff */
[----:B------:R-:W-:-:S07]  /*fa90*/  VIMNMX R11, R11, R154, !PT ;  /* 0x0000009a0b0b7248 */ /* 0x000fce0007fe0100 */
.L_x_11664:
[----:B------:R-:W-:-:S04]  /*faa0*/  VIADD R11, R11, 0x5f ;  /* 0x0000005f0b0b7836 */ /* 0x000fc80000000000 */
[----:B------:R-:W-:-:S05]  /*fab0*/  IMAD.HI R11, R11, 0x2aaaaaab, RZ ;  /* 0x2aaaaaab0b0b7827 */ /* 0x000fca00078e02ff */
[----:B------:R-:W-:-:S04]  /*fac0*/  SHF.R.U32.HI R152, RZ, 0x1f, R11 ;  /* 0x0000001fff987819 */ /* 0x000fc8000001160b */
[----:B------:R-:W-:-:S04]  /*fad0*/  LEA.HI.SX32 R11, R11, R152, 0x1c ;  /* 0x000000980b0b7211 */ /* 0x000fc800078fe2ff */
[----:B------:R-:W-:-:S04]  /*fae0*/  VIMNMX R11, R219, R11, !PT ;  /* 0x0000000bdb0b7248 */ /* 0x000fc80007fe0100 */
[----:B------:R-:W-:-:S13]  /*faf0*/  ISETP.GE.AND P1, PT, R4, R11, PT ;  /* 0x0000000b0400720c */ /* 0x000fda0003f26270 */
[----:B------:R-:W-:Y:S05]  /*fb00*/  @!P1 BRA `(.L_x_11668) ;  /* 0x0000001c00d09947 */ /* 0x000fea0003800000 */
[----:B------:R-:W-:Y:S02]  /*fb10*/  IMAD.MOV.U32 R201, RZ, RZ, R8 ;  /* 0x000000ffffc97224 */ /* 0x000fe400078e0008 */
[----:B0-----:R-:W-:Y:S02]  /*fb20*/  IMAD.MOV.U32 R200, RZ, RZ, R0 ;  /* 0x000000ffffc87224 */ /* 0x001fe400078e0000 */
[----:B------:R-:W-:-:S07]  /*fb30*/  IMAD.MOV.U32 R217, RZ, RZ, R4 ;  /* 0x000000ffffd97224 */ /* 0x000fce00078e0004 */
.L_x_11678:
[----:B0-----:R-:W-:Y:S01]  /*fb40*/  IMAD.U32 R4, RZ, RZ, UR54 ;  /* 0x00000036ff047e24 */ /* 0x001fe2000f8e00ff */
[----:B------:R-:W-:Y:S05]  /*fb50*/  YIELD ;  /* 0x0000000000007946 */ /* 0x000fea0003800000 */
[----:B------:R-:W-:Y:S01]  /*fb60*/  ISETP.NE.AND P3, PT, R4, 0x3, PT ;  /* 0x000000030400780c */ /* 0x000fe20003f65270 */
[----:B------:R-:W-:Y:S02]  /*fb70*/  VIADD R2, R2, 0x1 ;  /* 0x0000000102027836 */ /* 0x000fe40000000000 */
[----:B------:R-:W-:Y:S02]  /*fb80*/  IMAD.MOV.U32 R0, RZ, RZ, R217 ;  /* 0x000000ffff007224 */ /* 0x000fe400078e00d9 */
[----:B------:R-:W-:Y:S01]  /*fb90*/  VIADD R217, R217, 0xffffffff ;  /* 0xffffffffd9d97836 */ /* 0x000fe20000000000 */
[----:B------:R-:W-:-:S02]  /*fba0*/  ISETP.NE.AND P2, PT, R2, 0x2, PT ;  /* 0x000000020200780c */ /* 0x000fc40003f45270 */
[----:B------:R-:W-:Y:S02]  /*fbb0*/  ISETP.GT.AND P1, PT, R0, R11, PT ;  /* 0x0000000b0000720c */ /* 0x000fe40003f24270 */
[----:B------:R-:W-:Y:S02]  /*fbc0*/  SEL R0, RZ, 0x1, P2 ;  /* 0x00000001ff007807 */ /* 0x000fe40001000000 */
[----:B------:R-:W-:Y:S02]  /*fbd0*/  SEL R2, R2, RZ, P2 ;  /* 0x000000ff02027207 */ /* 0x000fe40001000000 */
[----:B------:R-:W-:Y:S01]  /*fbe0*/  LOP3.LUT R206, R206, R0, RZ, 0x3c, !PT ;  /* 0x00000000cece7212 */ /* 0x000fe200078e3cff */
[----:B------:R-:W-:Y:S06]  /*fbf0*/  @!P3 BRA `(.L_x_11669) ;  /* 0x000000000004b947 */ /* 0x000fec0003800000 */
[----:B------:R-:W-:Y:S01]  /*fc00*/  BPT.TRAP 0x1 ;  /* 0x000000040000795c */ /* 0x000fe20000300000 */
.L_x_11669:
[----:B------:R-:W-:Y:S01]  /*fc10*/  IMAD R4, R2, 0x8, R19 ;  /* 0x0000000802047824 */ /* 0x000fe200078e0213 */
[----:B------:R-:W-:-:S04]  /*fc20*/  SHF.L.U32 R216, R206, 0x1f, RZ ;  /* 0x0000001fced87819 */ /* 0x000fc800000006ff */
[----:B------:R0:W1:Y:S01]  /*fc30*/  SYNCS.PHASECHK.TRANS64.TRYWAIT P2, [R4+URZ+0x22830], R216 ;  /* 0x022830d8040075a7 */ /* 0x000062000804017f */
[----:B------:R-:W-:Y:S05]  /*fc40*/  @!P3 BRA `(.L_x_11670) ;  /* 0x000000000004b947 */ /* 0x000fea0003800000 */
[----:B------:R-:W-:Y:S01]  /*fc50*/  BPT.TRAP 0x1 ;  /* 0x000000040000795c */ /* 0x000fe20000300000 */
.L_x_11670:
[----:B------:R-:W-:Y:S02]  /*fc60*/  IMAD R154, R2, 0x300, R214 ;  /* 0x00000300029a7824 */ /* 0x000fe400078e02d6 */
[----:B------:R-:W-:Y:S01]  /*fc70*/  IMAD.MOV.U32 R155, RZ, RZ, 0x40000040 ;  /* 0x40000040ff9b7424 */ /* 0x000fe200078e00ff */
[----:B-1----:R-:W-:Y:S06]  /*fc80*/  @P2 BRA `(.L_x_11671) ;  /* 0x0000000000082947 */ /* 0x002fec0003800000 */
[----:B------:R-:W1:Y:S02]  /*fc90*/  SYNCS.PHASECHK.TRANS64.TRYWAIT P2, [R4+URZ+0x22830], R216 ;  /* 0x022830d8040075a7 */ /* 0x000e64000804017f */
[----:B-1----:R-:W-:Y:S05]  /*fca0*/  @!P2 BRA `(.L_x_11672) ;  /* 0x000001440040a947 */ /* 0x002fea0003800000 */
.L_x_11671:
        /* <DEDUP_REMOVED lines=14> */
[----:B------:R-:W2:Y:S01]  /*fd90*/  S2R R225, SR_TID.X ;  /* 0x0000000000e17919 */ /* 0x000ea20000002100 */
[----:B------:R-:W-:-:S02]  /*fda0*/  R2UR UR19, R155 ;  /* 0x000000009b1372ca */ /* 0x000fc400000e0000 */
[----:B------:R-:W-:Y:S01]  /*fdb0*/  WARPGROUP.ARRIVE ;  /* 0x00000000000079c5 */ /* 0x000fe20000000000 */
[----:B------:R-:W-:Y:S02]  /*fdc0*/  R2UR UR8, R20 ;  /* 0x00000000140872ca */ /* 0x000fe400000e0000 */
[----:B------:R-:W-:Y:S02]  /*fdd0*/  R2UR UR9, R21 ;  /* 0x00000000150972ca */ /* 0x000fe400000e0000 */
[----:B------:R-:W-:Y:S01]  /*fde0*/  R2UR UR14, R8 ;  /* 0x00000000080e72ca */ /* 0x000fe200000e0000 */
[----:B------:R-:W-:Y:S01]  /*fdf0*/  HGMMA.64x96x16.F32 R152, gdesc[UR4], RZ, !UPT, gsb0 ;  /* 0x01600000049879f0 */ /* 0x000fe2000c0008ff */
[----:B------:R-:W-:Y:S01]  /*fe00*/  R2UR UR15, R9 ;  /* 0x00000000090f72ca */ /* 0x000fe200000e0000 */
[----:B------:R-:W-:Y:S01]  /*fe10*/  IMAD.U32 R9, RZ, RZ, UR41 ;  /* 0x00000029ff097e24 */ /* 0x000fe2000f8e00ff */
[----:B------:R-:W-:Y:S02]  /*fe20*/  R2UR UR12, R14 ;  /* 0x000000000e0c72ca */ /* 0x000fe400000e0000 */
[----:B------:R-:W-:-:S02]  /*fe30*/  R2UR UR13, R15 ;  /* 0x000000000f0d72ca */ /* 0x000fc400000e0000 */
[----:B------:R-:W-:Y:S02]  /*fe40*/  R2UR UR16, R12 ;  /* 0x000000000c1072ca */ /* 0x000fe400000e0000 */
[----:B------:R-:W-:Y:S02]  /*fe50*/  R2UR UR17, R13 ;  /* 0x000000000d1172ca */ /* 0x000fe400000e0000 */
[----:B--2---:R-:W-:Y:S01]  /*fe60*/  SHF.R.U32.HI R225, RZ, 0x7, R225 ;  /* 0x00000007ffe17819 */ /* 0x004fe200000116e1 */
        /* <DEDUP_REMOVED lines=37> */
[----:B--2---:R-:W-:-:S05]  /*100c0*/  FMNMX.FTZ R0, R0, R8, !PT ;  /* 0x0000000800007209 */ /* 0x004fca0007810000 */
[C---:B------:R-:W-:Y:S01]  /*100d0*/  FMUL.FTZ R8, R0.reuse, R9 ;  /* 0x0000000900087220 */ /* 0x040fe20000410000 */
[----:B------:R-:W-:-:S03]  /*100e0*/  FADD.FTZ R10, -R0, R200 ;  /* 0x000000c8000a7221 */ /* 0x000fc60000010100 */
        /* <DEDUP_REMOVED lines=29> */
[----:B------:R-:W2:Y:S02]  /*102c0*/  MUFU.EX2 R10, R10 ;  /* 0x0000000a000a7308 */ /* 0x000ea40000000800 */
[----:B------:R-:W-:-:S04]  /*102d0*/  FMNMX.FTZ R8, R159, R8, !PT ;  /* 0x000000089f087209 */ /* 0x000fc80007810000 */
[----:B------:R-:W-:Y:S02]  /*102e0*/  FMNMX.FTZ R8, R162, R8, !PT ;  /* 0x00000008a2087209 */ /* 0x000fe40007810000 */
[----:B------:R-:W3:Y:S02]  /*102f0*/  MUFU.EX2 R153, R153 ;  /* 0x0000009900997308 */ /* 0x000ee40000000800 */
[----:B------:R-:W-:-:S04]  /*10300*/  FMNMX.FTZ R8, R163, R8, !PT ;  /* 0x00000008a3087209 */ /* 0x000fc80007810000 */
[----:B------:R-:W-:Y:S02]  /*10310*/  FMNMX.FTZ R8, R166, R8, !PT ;  /* 0x00000008a6087209 */ /* 0x000fe40007810000 */
[----:B------:R-:W4:Y:S01]  /*10320*/  MUFU.EX2 R156, R156 ;  /* 0x0000009c009c7308 */ /* 0x000f220000000800 */
[----:B--2---:R-:W-:Y:S01]  /*10330*/  FMUL.FTZ R24, R24, R10 ;  /* 0x0000000a18187220 */ /* 0x004fe20000410000 */
        /* <DEDUP_REMOVED lines=81> */
[C---:B---3--:R-:W-:Y:S01]  /*10850*/  F2FP.F16.F32.PACK_AB R200, R153.reuse, R152 ;  /* 0x0000009899c8723e */ /* 0x048fe200000000ff */
[----:B------:R-:W2:Y:S01]  /*10860*/  SHFL.BFLY PT, R10, R8, 0x2, 0x1f ;  /* 0x0c401f00080a7f89 */ /* 0x000ea200000e0000 */
[----:B------:R-:W3:Y:S01]  /*10870*/  MUFU.EX2 R157, R157 ;  /* 0x0000009d009d7308 */ /* 0x000ee20000000800 */
[----:B------:R-:W-:-:S04]  /*10880*/  FADD.FTZ R5, R153, R5 ;  /* 0x0000000599057221 */ /* 0x000fc80000010000 */
[----:B----4-:R-:W-:-:S03]  /*10890*/  FADD.FTZ R5, R156, R5 ;  /* 0x000000059c057221 */ /* 0x010fc60000010000 */
[----:B------:R-:W4:Y:S08]  /*108a0*/  MUFU.EX2 R152, R160 ;  /* 0x000000a000987308 */ /* 0x000f300000000800 */
[----:B------:R-:W5:Y:S01]  /*108b0*/  MUFU.EX2 R161, R161 ;  /* 0x000000a100a17308 */ /* 0x000f620000000800 */
[C---:B---3--:R-:W-:Y:S01]  /*108c0*/  FADD.FTZ R5, R157.reuse, R5 ;  /* 0x000000059d057221 */ /* 0x048fe20000010000 */
[----:B------:R-:W-:-:S02]  /*108d0*/  F2FP.F16.F32.PACK_AB R202, R157, R156 ;  /* 0x0000009c9dca723e */ /* 0x000fc400000000ff */
[----:B--2---:R-:W-:-:S04]  /*108e0*/  FMNMX.FTZ R8, R8, R10, !PT ;  /* 0x0000000a08087209 */ /* 0x004fc80007810000 */
[----:B------:R-:W-:Y:S01]  /*108f0*/  MUFU.EX2 R160, R176 ;  /* 0x000000b000a07308 */ /* 0x000fe20000000800 */
[----:B----4-:R-:W-:Y:S01]  /*10900*/  FADD.FTZ R5, R152, R5 ;  /* 0x0000000598057221 */ /* 0x010fe20000010000 */
[----:B------:R-:W2:Y:S06]  /*10910*/  SHFL.BFLY PT, R10, R8, 0x1, 0x1f ;  /* 0x0c201f00080a7f89 */ /* 0x000eac00000e0000 */
[----:B------:R-:W3:Y:S01]  /*10920*/  MUFU.EX2 R164, R164 ;  /* 0x000000a400a47308 */ /* 0x000ee20000000800 */
[C---:B-----5:R-:W-:Y:S01]  /*10930*/  FADD.FTZ R5, R161.reuse, R5 ;  /* 0x00000005a1057221 */ /* 0x060fe20000010000 */
[----:B------:R-:W-:-:S06]  /*10940*/  F2FP.F16.F32.PACK_AB R152, R161, R152 ;  /* 0x00000098a198723e */ /* 0x000fcc00000000ff */
[----:B------:R-:W4:Y:S08]  /*10950*/  MUFU.EX2 R165, R165 ;  /* 0x000000a500a57308 */ /* 0x000f300000000800 */
[----:B------:R-:W5:Y:S01]  /*10960*/  MUFU.EX2 R156, R168 ;  /* 0x000000a8009c7308 */ /* 0x000f620000000800 */
[----:B---3--:R-:W-:Y:S01]  /*10970*/  FADD.FTZ R5, R164, R5 ;  /* 0x00000005a4057221 */ /* 0x008fe20000010000 */
[----:B--2---:R-:W-:-:S06]  /*10980*/  FMNMX.FTZ R8, R8, R10, !PT ;  /* 0x0000000a08087209 */ /* 0x004fcc0007810000 */
[----:B------:R-:W2:Y:S01]  /*10990*/  MUFU.EX2 R169, R169 ;  /* 0x000000a900a97308 */ /* 0x000ea20000000800 */
        /* <DEDUP_REMOVED lines=20> */
[----:B-----5:R-:W-:Y:S01]  /*10ae0*/  FADD.FTZ R5, R156, R5 ;  /* 0x000000059c057221 */ /* 0x020fe20000010000 */
[----:B------:R-:W-:Y:S01]  /*10af0*/  FFMA.FTZ R182, R182, R9, -R10 ;  /* 0x00000009b6b67223 */ /* 0x000fe2000001080a */
[----:B---3--:R-:W-:-:S02]  /*10b00*/  @!P0 VIADD R154, R4, 0x22840 ;  /* 0x00022840049a8836 */ /* 0x008fc40000000000 */
[-CC-:B------:R-:W-:Y:S01]  /*10b10*/  FFMA.FTZ R183, R183, R9.reuse, -R10.reuse ;  /* 0x00000009b7b77223 */ /* 0x180fe2000001080a */
[----:B------:R-:W3:Y:S01]  /*10b20*/  MUFU.EX2 R155, R155 ;  /* 0x0000009b009b7308 */ /* 0x000ee20000000800 */
[----:B--2---:R-:W-:Y:S01]  /*10b30*/  FADD.FTZ R5, R169, R5 ;  /* 0x00000005a9057221 */ /* 0x004fe20000010000 */
[-CC-:B------:R-:W-:Y:S01]  /*10b40*/  FFMA.FTZ R186, R186, R9.reuse, -R10.reuse ;  /* 0x00000009baba7223 */ /* 0x180fe2000001080a */
[-CC-:B------:R-:W-:Y:S01]  /*10b50*/  FFMA.FTZ R187, R187, R9.reuse, -R10.reuse ;  /* 0x00000009bbbb7223 */ /* 0x180fe2000001080a */
[-CC-:B------:R-:W-:Y:S01]  /*10b60*/  FFMA.FTZ R190, R190, R9.reuse, -R10.reuse ;  /* 0x00000009bebe7223 */ /* 0x180fe2000001080a */
[-CC-:B------:R-:W-:Y:S01]  /*10b70*/  FFMA.FTZ R191, R191, R9.reuse, -R10.reuse ;  /* 0x00000009bfbf7223 */ /* 0x180fe2000001080a */
[-CC-:B------:R-:W-:Y:S01]  /*10b80*/  FFMA.FTZ R194, R194, R9.reuse, -R10.reuse ;  /* 0x00000009c2c27223 */ /* 0x180fe2000001080a */
[--C-:B------:R-:W-:Y:S01]  /*10b90*/  FFMA.FTZ R195, R195, R9, -R10.reuse ;  /* 0x00000009c3c37223 */ /* 0x100fe2000001080a */
[----:B------:R-:W2:Y:S01]  /*10ba0*/  MUFU.EX2 R203, R158 ;  /* 0x0000009e00cb7308 */ /* 0x000ea20000000800 */
[----:B----4-:R-:W-:Y:S01]  /*10bb0*/  FFMA.FTZ R3, R153, R3, R201 ;  /* 0x0000000399037223 */ /* 0x010fe200000100c9 */
[-CC-:B------:R-:W-:Y:S01]  /*10bc0*/  FFMA.FTZ R198, R198, R9.reuse, -R10.reuse ;  /* 0x00000009c6c67223 */ /* 0x180fe2000001080a */
[----:B------:R-:W-:Y:S01]  /*10bd0*/  FFMA.FTZ R199, R199, R9, -R10 ;  /* 0x00000009c7c77223 */ /* 0x000fe2000001080a */
[----:B------:R-:W-:Y:S01]  /*10be0*/  IADD3 R10, -R225, 0xb, RZ ;  /* 0x0000000be10a7810 */ /* 0x000fe20007ffe1ff */
[-C--:B------:R-:W-:Y:S01]  /*10bf0*/  FMUL.FTZ R26, R26, R153.reuse ;  /* 0x000000991a1a7220 */ /* 0x080fe20000410000 */
[----:B------:R-:W-:Y:S01]  /*10c00*/  @!P0 PRMT R154, RZ, 0x654, R154 ;  /* 0x00000654ff9a8816 */ /* 0x000fe2000000009a */
[-C--:B------:R-:W-:Y:S01]  /*10c10*/  FMUL.FTZ R27, R27, R153.reuse ;  /* 0x000000991b1b7220 */ /* 0x080fe20000410000 */
[----:B------:R-:W4:Y:S01]  /*10c20*/  MUFU.EX2 R159, R159 ;  /* 0x0000009f009f7308 */ /* 0x000f220000000800 */
[----:B---3--:R-:W-:Y:S01]  /*10c30*/  FADD.FTZ R3, R155, R3 ;  /* 0x000000039b037221 */ /* 0x008fe20000010000 */
[----:B------:R3:W-:Y:S06]  /*10c40*/  BAR.ARV R10, 0x100 ;  /* 0x0004000a0000751d */ /* 0x0007ec0000002000 */
[----:B------:R-:W5:Y:S01]  /*10c50*/  MUFU.EX2 R176, R162 ;  /* 0x000000a200b07308 */ /* 0x000f620000000800 */
[----:B--2---:R-:W-:Y:S01]  /*10c60*/  FADD.FTZ R3, R203, R3 ;  /* 0x00000003cb037221 */ /* 0x004fe20000010000 */
[----:B------:R2:W-:Y:S01]  /*10c70*/  @!P0 SYNCS.ARRIVE.TRANS64.RED.A1T0 RZ, [R154+URZ], RZ ;  /* 0x000000ff9aff89a7 */ /* 0x0005e2000810043f */
[----:B------:R-:W-:Y:S01]  /*10c80*/  F2FP.F16.F32.PACK_AB R156, R169, R156 ;  /* 0x0000009ca99c723e */ /* 0x000fe200000000ff */
[-C--:B------:R-:W-:Y:S01]  /*10c90*/  FMUL.FTZ R30, R30, R153.reuse ;  /* 0x000000991e1e7220 */ /* 0x080fe20000410000 */
[-C--:B------:R-:W-:Y:S01]  /*10ca0*/  FMUL.FTZ R31, R31, R153.reuse ;  /* 0x000000991f1f7220 */ /* 0x080fe20000410000 */
[-C--:B------:R-:W-:Y:S01]  /*10cb0*/  FMUL.FTZ R34, R34, R153.reuse ;  /* 0x0000009922227220 */ /* 0x080fe20000410000 */
[-C--:B------:R-:W-:Y:S01]  /*10cc0*/  FMUL.FTZ R35, R35, R153.reuse ;  /* 0x0000009923237220 */ /* 0x080fe20000410000 */
[----:B------:R-:W0:Y:S01]  /*10cd0*/  MUFU.EX2 R163, R163 ;  /* 0x000000a300a37308 */ /* 0x000e220000000800 */
[----:B----4-:R-:W-:Y:S01]  /*10ce0*/  FADD.FTZ R3, R159, R3 ;  /* 0x000000039f037221 */ /* 0x010fe20000010000 */
[----:B--2---:R-:W-:Y:S01]  /*10cf0*/  F2FP.F16.F32.PACK_AB R154, R165, R164 ;  /* 0x000000a4a59a723e */ /* 0x004fe200000000ff */
[-C--:B------:R-:W-:Y:S01]  /*10d00*/  FMUL.FTZ R38, R38, R153.reuse ;  /* 0x0000009926267220 */ /* 0x080fe20000410000 */
        /* <DEDUP_REMOVED lines=77> */
[----:B----4-:R-:W-:Y:S01]  /*111e0*/  FADD.FTZ R3, R175, R3 ;  /* 0x00000003af037221 */ /* 0x010fe20000010000 */
[----:B------:R-:W-:Y:S01]  /*111f0*/  FMUL.FTZ R151, R151, R153 ;  /* 0x0000009997977220 */ /* 0x000fe20000410000 */
[----:B------:R-:W-:-:S02]  /*11200*/  F2FP.F16.F32.PACK_AB R201, R155, R201 ;  /* 0x000000c99bc9723e */ /* 0x000fc400000000ff */
[----:B------:R-:W-:Y:S02]  /*11210*/  F2FP.F16.F32.PACK_AB R203, R159, R203 ;  /* 0x000000cb9fcb723e */ /* 0x000fe400000000ff */
[----:B------:R-:W-:Y:S01]  /*11220*/  F2FP.F16.F32.PACK_AB R153, R163, R176 ;  /* 0x000000b0a399723e */ /* 0x000fe200000000ff */
[----:B------:R-:W4:Y:S01]  /*11230*/  MUFU.EX2 R179, R179 ;  /* 0x000000b300b37308 */ /* 0x000f220000000800 */
[----:B0-----:R-:W-:Y:S01]  /*11240*/  FADD.FTZ R3, R178, R3 ;  /* 0x00000003b2037221 */ /* 0x001fe20000010000 */
[----:B------:R-:W-:Y:S02]  /*11250*/  F2FP.F16.F32.PACK_AB R155, R167, R161 ;  /* 0x000000a1a79b723e */ /* 0x000fe400000000ff */
[----:B------:R-:W-:Y:S02]  /*11260*/  F2FP.F16.F32.PACK_AB R158, R173, R172 ;  /* 0x000000acad9e723e */ /* 0x000fe400000000ff */
[----:B------:R-:W-:Y:S02]  /*11270*/  F2FP.F16.F32.PACK_AB R159, R175, R174 ;  /* 0x000000aeaf9f723e */ /* 0x000fe400000000ff */
[----:B------:R-:W0:Y:S01]  /*11280*/  MUFU.EX2 R180, R180 ;  /* 0x000000b400b47308 */ /* 0x000e220000000800 */
[C---:B--2---:R-:W-:Y:S01]  /*11290*/  FADD.FTZ R5, R177.reuse, R5 ;  /* 0x00000005b1057221 */ /* 0x044fe20000010000 */
[----:B------:R-:W-:-:S06]  /*112a0*/  F2FP.F16.F32.PACK_AB R160, R177, R160 ;  /* 0x000000a0b1a0723e */ /* 0x000fcc00000000ff */
[----:B------:R-:W2:Y:S01]  /*112b0*/  MUFU.EX2 R182, R182 ;  /* 0x000000b600b67308 */ /* 0x000ea20000000800 */
[C---:B----4-:R-:W-:Y:S01]  /*112c0*/  FADD.FTZ R3, R179.reuse, R3 ;  /* 0x00000003b3037221 */ /* 0x050fe20000010000 */
[----:B------:R-:W-:-:S06]  /*112d0*/  F2FP.F16.F32.PACK_AB R161, R179, R178 ;  /* 0x000000b2b3a1723e */ /* 0x000fcc00000000ff */
[----:B------:R-:W4:Y:S01]  /*112e0*/  MUFU.EX2 R181, R181 ;  /* 0x000000b500b57308 */ /* 0x000f220000000800 */
[----:B0-----:R-:W-:-:S07]  /*112f0*/  FADD.FTZ R5, R180, R5 ;  /* 0x00000005b4057221 */ /* 0x001fce0000010000 */
[----:B------:R-:W0:Y:S01]  /*11300*/  MUFU.EX2 R183, R183 ;  /* 0x000000b700b77308 */ /* 0x000e220000000800 */
[----:B--2---:R-:W-:-:S07]  /*11310*/  FADD.FTZ R3, R182, R3 ;  /* 0x00000003b6037221 */ /* 0x004fce0000010000 */
[----:B------:R-:W2:Y:S01]  /*11320*/  MUFU.EX2 R184, R184 ;  /* 0x000000b800b87308 */ /* 0x000ea20000000800 */
[C---:B----4-:R-:W-:Y:S01]  /*11330*/  FADD.FTZ R5, R181.reuse, R5 ;  /* 0x00000005b5057221 */ /* 0x050fe20000010000 */
[----:B------:R-:W-:-:S06]  /*11340*/  F2FP.F16.F32.PACK_AB R162, R181, R180 ;  /* 0x000000b4b5a2723e */ /* 0x000fcc00000000ff */
[----:B------:R-:W4:Y:S01]  /*11350*/  MUFU.EX2 R165, R186 ;  /* 0x000000ba00a57308 */ /* 0x000f220000000800 */
[C---:B0-----:R-:W-:Y:S01]  /*11360*/  FADD.FTZ R3, R183.reuse, R3 ;  /* 0x00000003b7037221 */ /* 0x041fe20000010000 */
[----:B------:R-:W-:-:S06]  /*11370*/  F2FP.F16.F32.PACK_AB R163, R183, R182 ;  /* 0x000000b6b7a3723e */ /* 0x000fcc00000000ff */
[----:B------:R-:W0:Y:S01]  /*11380*/  MUFU.EX2 R185, R185 ;  /* 0x000000b900b97308 */ /* 0x000e220000000800 */
[----:B--2---:R-:W-:-:S07]  /*11390*/  FADD.FTZ R5, R184, R5 ;  /* 0x00000005b8057221 */ /* 0x004fce0000010000 */
[----:B------:R-:W2:Y:S01]  /*113a0*/  MUFU.EX2 R187, R187 ;  /* 0x000000bb00bb7308 */ /* 0x000ea20000000800 */
[----:B----4-:R-:W-:-:S07]  /*113b0*/  FADD.FTZ R3, R165, R3 ;  /* 0x00000003a5037221 */ /* 0x010fce0000010000 */
[----:B------:R-:W4:Y:S01]  /*113c0*/  MUFU.EX2 R188, R188 ;  /* 0x000000bc00bc7308 */ /* 0x000f220000000800 */
[C---:B0-----:R-:W-:Y:S01]  /*113d0*/  FADD.FTZ R5, R185.reuse, R5 ;  /* 0x00000005b9057221 */ /* 0x041fe20000010000 */
[----:B------:R-:W-:-:S06]  /*113e0*/  F2FP.F16.F32.PACK_AB R164, R185, R184 ;  /* 0x000000b8b9a4723e */ /* 0x000fcc00000000ff */
[----:B------:R-:W0:Y:S01]  /*113f0*/  MUFU.EX2 R190, R190 ;  /* 0x000000be00be7308 */ /* 0x000e220000000800 */
[C---:B--2---:R-:W-:Y:S01]  /*11400*/  FADD.FTZ R3, R187.reuse, R3 ;  /* 0x00000003bb037221 */ /* 0x044fe20000010000 */
[----:B------:R-:W-:-:S06]  /*11410*/  F2FP.F16.F32.PACK_AB R165, R187, R165 ;  /* 0x000000a5bba5723e */ /* 0x000fcc00000000ff */
[----:B------:R-:W2:Y:S01]  /*11420*/  MUFU.EX2 R189, R189 ;  /* 0x000000bd00bd7308 */ /* 0x000ea20000000800 */
[----:B----4-:R-:W-:-:S07]  /*11430*/  FADD.FTZ R5, R188, R5 ;  /* 0x00000005bc057221 */ /* 0x010fce0000010000 */
[----:B------:R-:W4:Y:S01]  /*11440*/  MUFU.EX2 R191, R191 ;  /* 0x000000bf00bf7308 */ /* 0x000f220000000800 */
[----:B0-----:R-:W-:-:S07]  /*11450*/  FADD.FTZ R3, R190, R3 ;  /* 0x00000003be037221 */ /* 0x001fce0000010000 */
[----:B------:R0:W5:Y:S01]  /*11460*/  MUFU.EX2 R168, R192 ;  /* 0x000000c000a87308 */ /* 0x0001620000000800 */
[C---:B--2---:R-:W-:Y:S01]  /*11470*/  FADD.FTZ R5, R189.reuse, R5 ;  /* 0x00000005bd057221 */ /* 0x044fe20000010000 */
[----:B------:R-:W-:-:S06]  /*11480*/  F2FP.F16.F32.PACK_AB R166, R189, R188 ;  /* 0x000000bcbda6723e */ /* 0x000fcc00000000ff */
[----:B------:R-:W2:Y:S01]  /*11490*/  MUFU.EX2 R169, R194 ;  /* 0x000000c200a97308 */ /* 0x000ea20000000800 */
[----:B0-----:R-:W-:Y:S02]  /*114a0*/  IMAD.U32 R192, RZ, RZ, UR54 ;  /* 0x00000036ffc07e24 */ /* 0x001fe4000f8e00ff */
[C---:B----4-:R-:W-:Y:S01]  /*114b0*/  FADD.FTZ R3, R191.reuse, R3 ;  /* 0x00000003bf037221 */ /* 0x050fe20000010000 */
[----:B------:R-:W-:Y:S02]  /*114c0*/  F2FP.F16.F32.PACK_AB R167, R191, R190 ;  /* 0x000000bebfa7723e */ /* 0x000fe400000000ff */
[----:B------:R-:W-:Y:S02]  /*114d0*/  ISETP.NE.AND P3, PT, R192, 0x3, PT ;  /* 0x00000003c000780c */ /* 0x000fe40003f65270 */
[----:B------:R-:W0:Y:S01]  /*114e0*/  MUFU.EX2 R193, R193 ;  /* 0x000000c100c17308 */ /* 0x000e220000000800 */
[----:B-----5:R-:W-:-:S07]  /*114f0*/  FADD.FTZ R5, R168, R5 ;  /* 0x00000005a8057221 */ /* 0x020fce0000010000 */
[----:B------:R-:W4:Y:S01]  /*11500*/  MUFU.EX2 R195, R195 ;  /* 0x000000c300c37308 */ /* 0x000f220000000800 */
[----:B--2---:R-:W-:-:S07]  /*11510*/  FADD.FTZ R3, R169, R3 ;  /* 0x00000003a9037221 */ /* 0x004fce0000010000 */
[----:B------:R-:W2:Y:S01]  /*11520*/  MUFU.EX2 R196, R196 ;  /* 0x000000c400c47308 */ /* 0x000ea20000000800 */
[C---:B0-----:R-:W-:Y:S01]  /*11530*/  FADD.FTZ R5, R193.reuse, R5 ;  /* 0x00000005c1057221 */ /* 0x041fe20000010000 */
[----:B------:R-:W-:-:S06]  /*11540*/  F2FP.F16.F32.PACK_AB R168, R193, R168 ;  /* 0x000000a8c1a8723e */ /* 0x000fcc00000000ff */
[----:B------:R-:W0:Y:S01]  /*11550*/  MUFU.EX2 R171, R198 ;  /* 0x000000c600ab7308 */ /* 0x000e220000000800 */
[C---:B----4-:R-:W-:Y:S01]  /*11560*/  FADD.FTZ R3, R195.reuse, R3 ;  /* 0x00000003c3037221 */ /* 0x050fe20000010000 */
[----:B------:R-:W-:-:S06]  /*11570*/  F2FP.F16.F32.PACK_AB R169, R195, R169 ;  /* 0x000000a9c3a9723e */ /* 0x000fcc00000000ff */
[----:B------:R-:W4:Y:S01]  /*11580*/  MUFU.EX2 R170, R197 ;  /* 0x000000c500aa7308 */ /* 0x000f220000000800 */
[----:B--2---:R-:W-:-:S07]  /*11590*/  FADD.FTZ R5, R196, R5 ;  /* 0x00000005c4057221 */ /* 0x004fce0000010000 */
[----:B------:R-:W2:Y:S01]  /*115a0*/  MUFU.EX2 R199, R199 ;  /* 0x000000c700c77308 */ /* 0x000ea20000000800 */
[----:B0-----:R-:W-:Y:S01]  /*115b0*/  FADD.FTZ R3, R171, R3 ;  /* 0x00000003ab037221 */ /* 0x001fe20000010000 */
[C---:B----4-:R-:W-:Y:S01]  /*115c0*/  FADD.FTZ R5, R170.reuse, R5 ;  /* 0x00000005aa057221 */ /* 0x050fe20000010000 */
[----:B------:R-:W-:Y:S02]  /*115d0*/  F2FP.F16.F32.PACK_AB R170, R170, R196 ;  /* 0x000000c4aaaa723e */ /* 0x000fe400000000ff */
[C---:B--2---:R-:W-:Y:S01]  /*115e0*/  FADD.FTZ R3, R199.reuse, R3 ;  /* 0x00000003c7037221 */ /* 0x044fe20000010000 */
[----:B------:R-:W-:Y:S01]  /*115f0*/  F2FP.F16.F32.PACK_AB R171, R199, R171 ;  /* 0x000000abc7ab723e */ /* 0x000fe200000000ff */
[----:B---3--:R-:W-:Y:S06]  /*11600*/  @!P3 BRA `(.L_x_11673) ;  /* 0x000000000004b947 */ /* 0x008fec0003800000 */
[----:B------:R-:W-:Y:S01]  /*11610*/  BPT.TRAP 0x1 ;  /* 0x000000040000795c */ /* 0x000fe20000300000 */
.L_x_11673:
[----:B------:R0:W2:Y:S01]  /*11620*/  SYNCS.PHASECHK.TRANS64.TRYWAIT P2, [R4+URZ+0x22850], R216 ;  /* 0x022850d8040075a7 */ /* 0x0000a2000804017f */
[----:B------:R-:W-:Y:S05]  /*11630*/  @!P3 BRA `(.L_x_11674) ;  /* 0x000000000004b947 */ /* 0x000fea0003800000 */
[----:B------:R-:W-:Y:S01]  /*11640*/  BPT.TRAP 0x1 ;  /* 0x000000040000795c */ /* 0x000fe20000300000 */
.L_x_11674:
[----:B------:R-:W-:Y:S04]  /*11650*/  BSSY B0, `(.L_x_11675) ;  /* 0x0000004000007945 */ /* 0x000fe80003800000 */
[----:B--2---:R-:W-:Y:S05]  /*11660*/  @P2 BRA `(.L_x_11676) ;  /* 0x0000000000082947 */ /* 0x004fea0003800000 */
[----:B------:R-:W2:Y:S02]  /*11670*/  SYNCS.PHASECHK.TRANS64.TRYWAIT P2, [R4+URZ+0x22850], R216 ;  /* 0x022850d8040075a7 */ /* 0x000ea4000804017f */
[----:B--2---:R-:W-:Y:S05]  /*11680*/  @!P2 BRA `(.L_x_11677) ;  /* 0x0000012800dca947 */ /* 0x004fea0003800000 */
.L_x_11676:
[----:B------:R-:W-:Y:S05]  /*11690*/  BSYNC B0 ;  /* 0x0000000000007941 */ /* 0x000fea0003800000 */
.L_x_11675:
[----:B------:R-:W3:Y:S01]  /*116a0*/  S2R R174, SR_TID.X ;  /* 0x0000000000ae7919 */ /* 0x000ee20000002100 */
[----:B------:R-:W-:Y:S01]  /*116b0*/  IMAD.MOV.U32 R173, RZ, RZ, 0x40000040 ;  /* 0x40000040ffad7424 */ /* 0x000fe200078e00ff */
[----:B------:R-:W-:Y:S05]  /*116c0*/  WARPSYNC.ALL ;  /* 0x0000000000007948 */ /* 0x000fea0003800000 */
[----:B------:R-:W-:Y:S01]  /*116d0*/  R2UR UR7, R173 ;  /* 0x00000000ad0772ca */ /* 0x000fe200000e0000 */
[----:B------:R-:W-:Y:S02]  /*116e0*/  IMAD.MOV.U32 R172, RZ, RZ, 0xc00 ;  /* 0x00000c00ffac7424 */ /* 0x000fe400078e00ff */
[----:B------:R-:W-:-:S02]  /*116f0*/  IMAD.MOV.U32 R175, RZ, RZ, 0x40000040 ;  /* 0x40000040ffaf7424 */ /* 0x000fc400078e00ff */
[----:B------:R-:W-:Y:S02]  /*11700*/  IMAD R172, R2, R172, UR53 ;  /* 0x0000003502ac7e24 */ /* 0x000fe4000f8e02ac */
[----:B012---:R-:W-:-:S03]  /*11710*/  @!P0 VIADD R4, R4, 0x22860 ;  /* 0x0002286004048836 */ /* 0x007fc60000000000 */
[----:B------:R-:W-:Y:S02]  /*11720*/  R2UR UR6, R172 ;  /* 0x00000000ac0672ca */ /* 0x000fe400000e0000 */
[----:B------:R-:W-:Y:S02]  /*11730*/  @!P0 PRMT R4, RZ, 0x654, R4 ;  /* 0x00000654ff048816 */ /* 0x000fe40000000004 */
[----:B---3--:R-:W-:-:S05]  /*11740*/  SHF.R.U32.HI R174, RZ, 0x7, R174 ;  /* 0x00000007ffae7819 */ /* 0x008fca00000116ae */
[----:B------:R-:W-:Y:S02]  /*11750*/  VIADD R173, R174, 0x8 ;  /* 0x00000008aead7836 */ /* 0x000fe40000000000 */
[----:B------:R-:W-:-:S03]  /*11760*/  VIADD R174, R172, 0x80 ;  /* 0x00000080acae7836 */ /* 0x000fc60000000000 */
[----:B------:R0:W-:Y:S02]  /*11770*/  BAR.SYNC.DEFER_BLOCKING R173, 0x100 ;  /* 0x000400ad0000751d */ /* 0x0001e40000010000 */
[----:B0-----:R-:W-:-:S04]  /*11780*/  IMAD.MOV.U32 R173, RZ, RZ, 0x40000040 ;  /* 0x40000040ffad7424 */ /* 0x001fc800078e00ff */
        /* <DEDUP_REMOVED lines=43> */
[----:B0-----:R-:W-:-:S07]  /*11a40*/  IMAD.MOV.U32 R4, RZ, RZ, R217 ;  /* 0x000000ffff047224 */ /* 0x001fce00078e00d9 */
.L_x_11668:
[----:B------:R-:W-:-:S13]  /*11a50*/  ISETP.GE.AND P1, PT, R4, R219, PT ;  /* 0x000000db0400720c */ /* 0x000fda0003f26270 */
[----:B------:R-:W-:Y:S05]  /*11a60*/  @!P1 BRA `(.L_x_11679) ;  /* 0x0000003000689947 */ /* 0x000fea0003800000 */
[----:B------:R-:W-:Y:S02]  /*11a70*/  IMAD.MOV.U32 R201, RZ, RZ, R8 ;  /* 0x000000ffffc97224 */ /* 0x000fe400078e0008 */
[----:B------:R-:W-:-:S07]  /*11a80*/  IMAD.MOV.U32 R216, RZ, RZ, R0 ;  /* 0x000000ffffd87224 */ /* 0x000fce00078e0000 */
.L_x_11697:
        /* <DEDUP_REMOVED lines=8> */
[----:B-1----:R-:W-:Y:S06]  /*11b10*/  @!P2 BRA `(.L_x_11680) ;  /* 0x000000000004a947 */ /* 0x002fec0003800000 */
[----:B------:R-:W-:Y:S01]  /*11b20*/  BPT.TRAP 0x1 ;  /* 0x000000040000795c */ /* 0x000fe20000300000 */
.L_x_11680:
[----:B------:R-:W-:Y:S01]  /*11b30*/  IMAD R11, R2, 0x8, R19 ;  /* 0x00000008020b7824 */ /* 0x000fe200078e0213 */
[----:B0-----:R-:W-:-:S04]  /*11b40*/  SHF.L.U32 R200, R206, 0x1f, RZ ;  /* 0x0000001fcec87819 */ /* 0x001fc800000006ff */
[----:B------:R0:W1:Y:S01]  /*11b50*/  SYNCS.PHASECHK.TRANS64.TRYWAIT P1, [R11+URZ+0x22830], R200 ;  /* 0x022830c80b0075a7 */ /* 0x000062000802017f */
[----:B------:R-:W-:Y:S05]  /*11b60*/  @!P2 BRA `(.L_x_11681) ;  /* 0x000000000004a947 */ /* 0x000fea0003800000 */
[----:B------:R-:W-:Y:S01]  /*11b70*/  BPT.TRAP 0x1 ;  /* 0x000000040000795c */ /* 0x000fe20000300000 */
.L_x_11681:
[----:B------:R-:W-:Y:S02]  /*11b80*/  IMAD R8, R2, 0x300, R214 ;  /* 0x0000030002087824 */ /* 0x000fe400078e02d6 */
[----:B------:R-:W-:Y:S01]  /*11b90*/  IMAD.MOV.U32 R9, RZ, RZ, 0x40000040 ;  /* 0x40000040ff097424 */ /* 0x000fe200078e00ff */
[----:B-1----:R-:W-:Y:S06]  /*11ba0*/  @P1 BRA `(.L_x_11682) ;  /* 0x0000000000081947 */ /* 0x002fec0003800000 */
[----:B------:R-:W1:Y:S02]  /*11bb0*/  SYNCS.PHASECHK.TRANS64.TRYWAIT P1, [R11+URZ+0x22830], R200 ;  /* 0x022830c80b0075a7 */ /* 0x000e64000802017f */
[----:B-1----:R-:W-:Y:S05]  /*11bc0*/  @!P1 BRA `(.L_x_11683) ;  /* 0x0000012400a09947 */ /* 0x002fea0003800000 */
.L_x_11682:
        /* <DEDUP_REMOVED lines=11> */
[----:B------:R-:W-:-:S02]  /*11c80*/  IMAD.IADD R227, R215, 0x1, R213 ;  /* 0x00000001d7e37824 */ /* 0x000fc400078e02d5 */
[----:B------:R-:W-:-:S05]  /*11c90*/  IMAD R226, R4, -0x60, RZ ;  /* 0xffffffa004e27824 */ /* 0x000fca00078e02ff */
[----:B------:R-:W-:Y:S02]  /*11ca0*/  IADD3 R217, -R209, 0x1, R226 ;  /* 0x00000001d1d97810 */ /* 0x000fe40007ffe1e2 */
        /* <DEDUP_REMOVED lines=8> */
[----:B------:R-:W-:-:S02]  /*11d30*/  IADD3 R217, -R207, R217, R208 ;  /* 0x000000d9cfd97210 */ /* 0x000fc40007ffe1d0 */
[----:B--2---:R-:W-:-:S03]  /*11d40*/  ISETP.NE.AND P1, PT, R0, 0x1, PT ;  /* 0x000000010000780c */ /* 0x004fc60003f25270 */
[----:B------:R-:W-:Y:S01]  /*11d50*/  VIADD R225, R217, UR45 ;  /* 0x0000002dd9e17c36 */ /* 0x000fe20008000000 */
[----:B---3--:R-:W-:-:S09]  /*11d60*/  SHF.R.U32.HI R10, RZ, 0x7, R10 ;  /* 0x00000007ff0a7819 */ /* 0x008fd2000001160a */
[----:B------:R-:W2:Y:S01]  /*11d70*/  @P1 LDC R0, c[0x0][0x450] ;  /* 0x00011400ff001b82 */ /* 0x000ea20000000800 */
[----:B------:R-:W-:Y:S01]  /*11d80*/  IADD3 R10, -R10, 0xb, RZ ;  /* 0x0000000b0a0a7810 */ /* 0x000fe20007ffe1ff */
        /* <DEDUP_REMOVED lines=13> */
[----:B------:R-:W-:Y:S02]  /*11e60*/  R2UR UR4, R12 ;  /* 0x000000000c0472ca */ /* 0x000fe400000e0000 */
[----:B------:R-:W-:Y:S01]  /*11e70*/  R2UR UR5, R13 ;  /* 0x000000000d0572ca */ /* 0x000fe200000e0000 */
[----:B---3--:R-:W-:-:S05]  /*11e80*/  @P1 IMAD.HI.U32 R8, R227, R8, RZ ;  /* 0x00000008e3081227 */ /* 0x008fca00078e00ff */
[----:B--2---:R-:W-:Y:S01]  /*11e90*/  @P1 SHF.R.U32.HI R227, RZ, R0, R8 ;  /* 0x00000000ffe31219 */ /* 0x004fe20000011608 */
[----:B------:R-:W-:Y:S01]  /*11ea0*/  @!P0 VIADD R0, R11, 0x22840 ;  /* 0x000228400b008836 */ /* 0x000fe20000000000 */
[----:B------:R-:W-:-:S03]  /*11eb0*/  ISETP.GE.AND P1, PT, R230, 0x1, PT ;  /* 0x00000001e600780c */ /* 0x000fc60003f26270 */
[----:B------:R-:W2:Y:S01]  /*11ec0*/  SHFL.IDX PT, R228, R227, RZ, 0x1c1f ;  /* 0x001c1fffe3e47589 */ /* 0x000ea200000e0000 */
[----:B------:R-:W-:Y:S01]  /*11ed0*/  @!P0 PRMT R0, RZ, 0x654, R0 ;  /* 0x00000654ff008816 */ /* 0x000fe20000000000 */
[----:B--2---:R-:W-:Y:S01]  /*11ee0*/  IMAD.IADD R203, R228, 0x1, R225 ;  /* 0x00000001e4cb7824 */ /* 0x004fe200078e02e1 */
[----:B------:R-:W-:Y:S02]  /*11ef0*/  WARPGROUP.DEPBAR.LE gsb0, 0x0 ;  /* 0x00008000000079c5 */ /* 0x000fe40000010000 */
[----:B------:R-:W-:-:S06]  /*11f00*/  WARPGROUP.ARRIVE ;  /* 0x00000000000079c5 */ /* 0x000fcc0000000000 */
[----:B------:R-:W-:Y:S01]  /*11f10*/  HGMMA.64x96x16.F32 R152, gdesc[UR4], R152, gsb0 ;  /* 0x01600000049879f0 */ /* 0x000fe20008000898 */
[----:B------:R-:W-:-:S06]  /*11f20*/  ULOP3.LUT UR4, URZ, UR50, URZ, 0x33, !UPT ;  /* 0x000000323f047292 */ /* 0x000fcc000f8e333f */
[----:B------:R-:W-:-:S04]  /*11f30*/  VIADD R217, R217, UR4 ;  /* 0x00000004d9d97c36 */ /* 0x000fc80008000000 */
[----:B------:R-:W-:Y:S01]  /*11f40*/  IMAD.IADD R202, R228, 0x1, R217 ;  /* 0x00000001e4ca7824 */ /* 0x000fe200078e02d9 */
[----:B------:R-:W-:Y:S02]  /*11f50*/  WARPGROUP.DEPBAR.LE gsb0, 0x0 ;  /* 0x00008000000079c5 */ /* 0x000fe40000010000 */
[----:B------:R2:W-:Y:S06]  /*11f60*/  BAR.ARV R10, 0x100 ;  /* 0x0004000a0000751d */ /* 0x0005ec0000002000 */
[----:B------:R3:W-:Y:S02]  /*11f70*/  @!P0 SYNCS.ARRIVE.TRANS64.RED.A1T0 RZ, [R0+URZ], RZ ;  /* 0x000000ff00ff89a7 */ /* 0x0007e4000810043f */
[----:B---3--:R-:W-:Y:S01]  /*11f80*/  IMAD.IADD R0, R226, 0x1, -R209 ;  /* 0x00000001e2007824 */ /* 0x008fe200078e0ad1 */
[----:B--2---:R-:W-:Y:S06]  /*11f90*/  @!P1 BRA `(.L_x_11684) ;  /* 0x0000000000549947 */ /* 0x004fec0003800000 */
        /* <DEDUP_REMOVED lines=12> */
.L_x_11686:
[----:B------:R-:W-:-:S05]  /*12060*/  IMAD.U32 R229, RZ, RZ, UR40 ;  /* 0x00000028ffe57e24 */ /* 0x000fca000f8e00ff */
[----:B------:R-:W-:-:S13]  /*12070*/  ISETP.NE.AND P1, PT, R229, 0x1, PT ;  /* 0x00000001e500780c */ /* 0x000fda0003f25270 */
[----:B------:R-:W2:Y:S02]  /*12080*/  @P1 LDC.64 R8, c[0x0][0x9e8] ;  /* 0x00027a00ff081b82 */ /* 0x000ea40000000a00 */
[----:B--2---:R-:W-:-:S05]  /*12090*/  @P1 IMAD.HI.U32 R8, R228, R8, RZ ;  /* 0x00000008e4081227 */ /* 0x004fca00078e00ff */
[----:B------:R-:W-:-:S07]  /*120a0*/  @P1 SHF.R.U32.HI R228, RZ, R9, R8 ;  /* 0x00000009ffe41219 */ /* 0x000fce0000011608 */
.L_x_11687:
[----:B------:R-:W-:Y:S05]  /*120b0*/  BSYNC B0 ;  /* 0x0000000000007941 */ /* 0x000fea0003800000 */
.L_x_11685:
[----:B------:R-:W-:-:S05]  /*120c0*/  IMAD R228, R228, R229, R0 ;  /* 0x000000e5e4e47224 */ /* 0x000fca00078e0200 */
[----:B------:R-:W-:Y:S02]  /*120d0*/  VIMNMX R202, R202, R228, !PT ;  /* 0x000000e4caca7248 */ /* 0x000fe40007fe0100 */
[----:B------:R-:W-:-:S07]  /*120e0*/  VIADDMNMX R203, R228, R229, R203, PT ;  /* 0x000000e5e4cb7246 */ /* 0x000fce00038001cb */
.L_x_11684:
[C---:B------:R-:W-:Y:S02]  /*120f0*/  ISETP.GE.AND P1, PT, R226.reuse, 0x2, PT ;  /* 0x00000002e200780c */ /* 0x040fe40003f26270 */
[----:B------:R-:W-:Y:S02]  /*12100*/  ISETP.GE.AND P4, PT, R226, 0xa, PT ;  /* 0x0000000ae200780c */ /* 0x000fe40003f86270 */
        /* <DEDUP_REMOVED lines=133> */
[----:B------:R-:W-:Y:S01]  /*12960*/  ISETP.GE.AND P6, PT, R230, 0x1, PT ;  /* 0x00000001e600780c */ /* 0x000fe20003fc6270 */
[--C-:B--2---:R-:W-:Y:S02]  /*12970*/  IMAD.IADD R225, R225, 0x1, R202.reuse ;  /* 0x00000001e1e17824 */ /* 0x104fe400078e02ca */
        /* <DEDUP_REMOVED lines=14> */
.L_x_11690:
[----:B------:R-:W-:-:S05]  /*12a60*/  IMAD.U32 R203, RZ, RZ, UR40 ;  /* 0x00000028ffcb7e24 */ /* 0x000fca000f8e00ff */
[----:B------:R-:W-:-:S13]  /*12a70*/  ISETP.NE.AND P6, PT, R203, 0x1, PT ;  /* 0x00000001cb00780c */ /* 0x000fda0003fc5270 */
[----:B------:R-:W2:Y:S02]  /*12a80*/  @P6 LDC.64 R8, c[0x0][0x9e8] ;  /* 0x00027a00ff086b82 */ /* 0x000ea40000000a00 */
[----:B--2---:R-:W-:-:S05]  /*12a90*/  @P6 IMAD.HI.U32 R8, R202, R8, RZ ;  /* 0x00000008ca086227 */ /* 0x004fca00078e00ff */
[----:B------:R-:W-:-:S07]  /*12aa0*/  @P6 SHF.R.U32.HI R202, RZ, R9, R8 ;  /* 0x00000009ffca6219 */ /* 0x000fce0000011608 */
.L_x_11691:
[----:B------:R-:W-:Y:S05]  /*12ab0*/  BSYNC B0 ;  /* 0x0000000000007941 */ /* 0x000fea0003800000 */
.L_x_11689:
[----:B------:R-:W-:-:S05]  /*12ac0*/  IMAD R0, R202, R203, R0 ;  /* 0x000000cbca007224 */ /* 0x000fca00078e0200 */
[----:B------:R-:W-:Y:S02]  /*12ad0*/  VIMNMX R217, R217, R0, !PT ;  /* 0x00000000d9d97248 */ /* 0x000fe40007fe0100 */
[----:B------:R-:W-:-:S07]  /*12ae0*/  VIADDMNMX R225, R0, R203, R225, PT ;  /* 0x000000cb00e17246 */ /* 0x000fce00038001e1 */
.L_x_11688:
[C---:B------:R-:W-:Y:S01]  /*12af0*/  ISETP.GT.AND P1, PT, R217.reuse, 0x1, !P1 ;  /* 0x00000001d900780c */ /* 0x040fe20004f24270 */
[----:B------:R-:W-:Y:S01]  /*12b00*/  IMAD.U32 R9, RZ, RZ, UR37 ;  /* 0x00000025ff097e24 */ /* 0x000fe2000f8e00ff */
[----:B------:R-:W-:Y:S01]  /*12b10*/  ISETP.GT.AND P2, PT, R217, 0x8, !P2 ;  /* 0x00000008d900780c */ /* 0x000fe20005744270 */
[----:B------:R-:W-:Y:S01]  /*12b20*/  IMAD.U32 R228, RZ, RZ, UR54 ;  /* 0x00000036ffe47e24 */ /* 0x000fe2000f8e00ff */
        /* <DEDUP_REMOVED lines=10> */
[C---:B------:R-:W-:Y:S02]  /*12bd0*/  LOP3.LUT P1, RZ, R18.reuse, 0x8, RZ, 0xc0, !PT ;  /* 0x0000000812ff7812 */ /* 0x040fe4000782c0ff */
[----:B------:R-:W-:Y:S02]  /*12be0*/  FMNMX.FTZ R0, R153, R0, !PT ;  /* 0x0000000099007209 */ /* 0x000fe40007810000 */
[----:B------:R-:W-:Y:S02]  /*12bf0*/  ISETP.GT.AND P1, PT, R217, 0x10, !P1 ;  /* 0x00000010d900780c */ /* 0x000fe40004f24270 */
[----:B------:R-:W-:Y:S02]  /*12c00*/  LOP3.LUT P6, RZ, R18, 0x10000, RZ, 0xc0, !PT ;  /* 0x0001000012ff7812 */ /* 0x000fe400078cc0ff */
        /* <DEDUP_REMOVED lines=68> */
[----:B--2---:R-:W-:-:S02]  /*13050*/  FMNMX.FTZ R0, R0, R8, !PT ;  /* 0x0000000800007209 */ /* 0x004fc40007810000 */
[----:B------:R-:W-:Y:S02]  /*13060*/  FSEL R182, R182, -INF , !P1 ;  /* 0xff800000b6b67808 */ /* 0x000fe40004800000 */
[----:B------:R-:W-:Y:S01]  /*13070*/  LOP3.LUT P1, RZ, R18, 0x200, RZ, 0xc0, !PT ;  /* 0x0000020012ff7812 */ /* 0x000fe2000782c0ff */
[----:B------:R-:W2:Y:S01]  /*13080*/  SHFL.BFLY PT, R8, R0, 0x1, 0x1f ;  /* 0x0c201f0000087f89 */ /* 0x000ea200000e0000 */
[----:B------:R-:W-:Y:S02]  /*13090*/  ISETP.LT.OR P4, PT, R225, 0x52, P4 ;  /* 0x00000052e100780c */ /* 0x000fe40002781670 */
[C---:B------:R-:W-:Y:S02]  /*130a0*/  ISETP.GT.AND P1, PT, R217.reuse, 0x39, !P1 ;  /* 0x00000039d900780c */ /* 0x040fe40004f24270 */
[----:B------:R-:W-:Y:S02]  /*130b0*/  ISETP.GT.AND P5, PT, R217, 0x58, !P5 ;  /* 0x00000058d900780c */ /* 0x000fe40006fa4270 */
[----:B------:R-:W-:-:S02]  /*130c0*/  ISETP.LT.OR P1, PT, R225, 0x3a, P1 ;  /* 0x0000003ae100780c */ /* 0x000fc40000f21670 */
[----:B------:R-:W-:Y:S02]  /*130d0*/  FSEL R195, R195, -INF , !P4 ;  /* 0xff800000c3c37808 */ /* 0x000fe40006000000 */
[----:B------:R-:W-:Y:S02]  /*130e0*/  FSEL R183, R183, -INF , !P1 ;  /* 0xff800000b7b77808 */ /* 0x000fe40004800000 */
[----:B------:R-:W-:Y:S02]  /*130f0*/  LOP3.LUT P1, RZ, R18, 0x100, RZ, 0xc0, !PT ;  /* 0x0000010012ff7812 */ /* 0x000fe4000782c0ff */
[----:B------:R-:W-:Y:S02]  /*13100*/  ISETP.LT.OR P5, PT, R225, 0x59, P5 ;  /* 0x00000059e100780c */ /* 0x000fe40002fa1670 */
[----:B------:R-:W-:Y:S02]  /*13110*/  ISETP.GT.AND P1, PT, R217, 0x40, !P1 ;  /* 0x00000040d900780c */ /* 0x000fe40004f24270 */
[----:B------:R-:W-:-:S02]  /*13120*/  FSEL R198, R198, -INF , !P5 ;  /* 0xff800000c6c67808 */ /* 0x000fc40006800000 */
[----:B------:R-:W-:Y:S02]  /*13130*/  ISETP.LT.OR P1, PT, R225, 0x41, P1 ;  /* 0x00000041e100780c */ /* 0x000fe40000f21670 */
[----:B--2---:R-:W-:Y:S02]  /*13140*/  FMNMX.FTZ R0, R0, R8, !PT ;  /* 0x0000000800007209 */ /* 0x004fe40007810000 */
[----:B------:R-:W-:Y:S02]  /*13150*/  FSEL R186, R186, -INF , !P1 ;  /* 0xff800000baba7808 */ /* 0x000fe40004800000 */
[----:B------:R-:W-:Y:S01]  /*13160*/  LOP3.LUT P1, RZ, R18, 0x80, RZ, 0xc0, !PT ;  /* 0x0000008012ff7812 */ /* 0x000fe2000782c0ff */
[----:B------:R-:W-:-:S03]  /*13170*/  FMUL.FTZ R8, R0, R9 ;  /* 0x0000000900087220 */ /* 0x000fc60000410000 */
[----:B------:R-:W-:-:S04]  /*13180*/  ISETP.GT.AND P1, PT, R217, 0x41, !P1 ;  /* 0x00000041d900780c */ /* 0x000fc80004f24270 */
[----:B------:R-:W-:-:S04]  /*13190*/  ISETP.LT.OR P1, PT, R225, 0x42, P1 ;  /* 0x00000042e100780c */ /* 0x000fc80000f21670 */
[----:B------:R-:W-:Y:S02]  /*131a0*/  FSEL R187, R187, -INF , !P1 ;  /* 0xff800000bbbb7808 */ /* 0x000fe40004800000 */
[----:B------:R-:W-:Y:S02]  /*131b0*/  ISETP.GT.AND P1, PT, R217, 0x48, !P2 ;  /* 0x00000048d900780c */ /* 0x000fe40005724270 */
[----:B------:R-:W-:Y:S02]  /*131c0*/  LOP3.LUT P2, RZ, R18, 0x2, RZ, 0xc0, !PT ;  /* 0x0000000212ff7812 */ /* 0x000fe4000784c0ff */
[----:B------:R-:W-:-:S04]  /*131d0*/  ISETP.LT.OR P1, PT, R225, 0x49, P1 ;  /* 0x00000049e100780c */ /* 0x000fc80000f21670 */
[----:B------:R-:W-:Y:S02]  /*131e0*/  FSEL R190, R190, -INF , !P1 ;  /* 0xff800000bebe7808 */ /* 0x000fe40004800000 */
[----:B------:R-:W-:Y:S02]  /*131f0*/  ISETP.GT.AND P1, PT, R217, 0x49, !P6 ;  /* 0x00000049d900780c */ /* 0x000fe40007724270 */
[----:B------:R-:W-:Y:S02]  /*13200*/  LOP3.LUT P6, RZ, R18, 0x1, RZ, 0xc0, !PT ;  /* 0x0000000112ff7812 */ /* 0x000fe400078cc0ff */
[----:B------:R-:W-:-:S04]  /*13210*/  ISETP.LT.OR P1, PT, R225, 0x4a, P1 ;  /* 0x0000004ae100780c */ /* 0x000fc80000f21670 */
[----:B------:R-:W-:Y:S02]  /*13220*/  FSEL R191, R191, -INF , !P1 ;  /* 0xff800000bfbf7808 */ /* 0x000fe40004800000 */
[----:B------:R-:W-:-:S04]  /*13230*/  FSETP.NEU.FTZ.AND P1, PT, R0, -INF , PT ;  /* 0xff8000000000780b */ /* 0x000fc80003f3d000 */
[----:B------:R-:W-:Y:S02]  /*13240*/  FSEL R202, R0, RZ, P1 ;  /* 0x000000ff00ca7208 */ /* 0x000fe40000800000 */
[----:B------:R-:W-:Y:S02]  /*13250*/  FSEL R8, R8, RZ, P1 ;  /* 0x000000ff08087208 */ /* 0x000fe40000800000 */
[----:B------:R-:W-:Y:S01]  /*13260*/  ISETP.GT.AND P1, PT, R217, RZ, !P2 ;  /* 0x000000ffd900720c */ /* 0x000fe20005724270 */
[----:B------:R-:W-:Y:S01]  /*13270*/  FADD.FTZ R202, -R202, R216 ;  /* 0x000000d8caca7221 */ /* 0x000fe20000010100 */
[----:B------:R-:W-:Y:S01]  /*13280*/  ISETP.NE.AND P2, PT, R228, 0x3, PT ;  /* 0x00000003e400780c */ /* 0x000fe20003f45270 */
[-CC-:B------:R-:W-:Y:S01]  /*13290*/  FFMA.FTZ R152, R152, R9.reuse, -R8.reuse ;  /* 0x0000000998987223 */ /* 0x180fe20000010808 */
[----:B------:R-:W-:Y:S01]  /*132a0*/  ISETP.LT.OR P1, PT, R225, 0x1, P1 ;  /* 0x00000001e100780c */ /* 0x000fe20000f21670 */
[-CC-:B------:R-:W-:Y:S01]  /*132b0*/  FFMA.FTZ R153, R153, R9.reuse, -R8.reuse ;  /* 0x0000000999997223 */ /* 0x180fe20000010808 */
[-CC-:B------:R-:W-:Y:S01]  /*132c0*/  FFMA.FTZ R156, R156, R9.reuse, -R8.reuse ;  /* 0x000000099c9c7223 */ /* 0x180fe20000010808 */
[-CC-:B------:R-:W-:Y:S01]  /*132d0*/  FFMA.FTZ R157, R157, R9.reuse, -R8.reuse ;  /* 0x000000099d9d7223 */ /* 0x180fe20000010808 */
[----:B------:R-:W-:Y:S01]  /*132e0*/  FSEL R154, R154, -INF , !P1 ;  /* 0xff8000009a9a7808 */ /* 0x000fe20004800000 */
        /* <DEDUP_REMOVED lines=22> */
[----:B------:R-:W-:Y:S01]  /*13450*/  MUFU.EX2 R152, R152 ;  /* 0x0000009800987308 */ /* 0x000fe20000000800 */
[----:B------:R-:W-:-:S02]  /*13460*/  ISETP.GT.AND P1, PT, R217, 0x59, !P6 ;  /* 0x00000059d900780c */ /* 0x000fc40007724270 */
[----:B------:R-:W-:Y:S02]  /*13470*/  FMNMX.FTZ R8, R155, R8, !PT ;  /* 0x000000089b087209 */ /* 0x000fe40007810000 */
[----:B------:R-:W-:Y:S02]  /*13480*/  ISETP.LT.OR P1, PT, R225, 0x5a, P1 ;  /* 0x0000005ae100780c */ /* 0x000fe40000f21670 */
[----:B------:R-:W-:Y:S01]  /*13490*/  FMNMX.FTZ R8, R158, R8, !PT ;  /* 0x000000089e087209 */ /* 0x000fe20007810000 */
[----:B------:R-:W2:Y:S01]  /*134a0*/  MUFU.EX2 R181, R181 ;  /* 0x000000b500b57308 */ /* 0x000ea20000000800 */
[----:B------:R-:W-:Y:S02]  /*134b0*/  FSEL R199, R199, -INF , !P1 ;  /* 0xff800000c7c77808 */ /* 0x000fe40004800000 */
[----:B------:R-:W-:-:S04]  /*134c0*/  FMNMX.FTZ R8, R159, R8, !PT ;  /* 0x000000089f087209 */ /* 0x000fc80007810000 */
[----:B------:R-:W-:Y:S01]  /*134d0*/  FMNMX.FTZ R8, R162, R8, !PT ;  /* 0x00000008a2087209 */ /* 0x000fe20007810000 */
[----:B------:R-:W3:Y:S03]  /*134e0*/  MUFU.EX2 R153, R153 ;  /* 0x0000009900997308 */ /* 0x000ee60000000800 */
[----:B------:R-:W-:-:S04]  /*134f0*/  FMNMX.FTZ R8, R163, R8, !PT ;  /* 0x00000008a3087209 */ /* 0x000fc80007810000 */
[----:B------:R-:W-:Y:S01]  /*13500*/  FMNMX.FTZ R8, R166, R8, !PT ;  /* 0x00000008a6087209 */ /* 0x000fe20007810000 */
[----:B------:R-:W4:Y:S01]  /*13510*/  MUFU.EX2 R156, R156 ;  /* 0x0000009c009c7308 */ /* 0x000f220000000800 */
[----:B--2---:R-:W-:Y:S01]  /*13520*/  FFMA.FTZ R5, R181, R5, R152 ;  /* 0x00000005b5057223 */ /* 0x004fe20000010098 */
[-C--:B------:R-:W-:Y:S01]  /*13530*/  FMUL.FTZ R24, R24, R181.reuse ;  /* 0x000000b518187220 */ /* 0x080fe20000410000 */
[----:B------:R-:W-:Y:S01]  /*13540*/  FMNMX.FTZ R8, R167, R8, !PT ;  /* 0x00000008a7087209 */ /* 0x000fe20007810000 */
[-C--:B------:R-:W-:Y:S01]  /*13550*/  FMUL.FTZ R25, R25, R181.reuse ;  /* 0x000000b519197220 */ /* 0x080fe20000410000 */
[-C--:B------:R-:W-:Y:S01]  /*13560*/  FMUL.FTZ R28, R28, R181.reuse ;  /* 0x000000b51c1c7220 */ /* 0x080fe20000410000 */
[-C--:B------:R-:W-:Y:S01]  /*13570*/  FMUL.FTZ R29, R29, R181.reuse ;  /* 0x000000b51d1d7220 */ /* 0x080fe20000410000 */
[----:B------:R-:W-:Y:S01]  /*13580*/  FMNMX.FTZ R8, R170, R8, !PT ;  /* 0x00000008aa087209 */ /* 0x000fe20007810000 */
[----:B------:R-:W2:Y:S01]  /*13590*/  MUFU.EX2 R157, R157 ;  /* 0x0000009d009d7308 */ /* 0x000ea20000000800 */
        /* <DEDUP_REMOVED lines=103> */
[----:B------:R-:W-:-:S02]  /*13c10*/  FMUL.FTZ R149, R149, R181 ;  /* 0x000000b595957220 */ /* 0x000fc40000410000 */
[----:B------:R-:W3:Y:S01]  /*13c20*/  MUFU.EX2 R184, R184 ;  /* 0x000000b800b87308 */ /* 0x000ee20000000800 */
[----:B----4-:R-:W-:-:S07]  /*13c30*/  FADD.FTZ R5, R180, R5 ;  /* 0x00000005b4057221 */ /* 0x010fce0000010000 */
[----:B------:R-:W4:Y:S01]  /*13c40*/  MUFU.EX2 R185, R185 ;  /* 0x000000b900b97308 */ /* 0x000f220000000800 */
[----:B-----5:R-:W-:Y:S01]  /*13c50*/  FADD.FTZ R5, R203, R5 ;  /* 0x00000005cb057221 */ /* 0x020fe20000010000 */
[----:B--2---:R-:W-:-:S04]  /*13c60*/  FMNMX.FTZ R8, R8, R153, !PT ;  /* 0x0000009908087209 */ /* 0x004fc80007810000 */
[C---:B------:R-:W-:Y:S01]  /*13c70*/  FSETP.NEU.FTZ.AND P1, PT, R8.reuse, -INF , PT ;  /* 0xff8000000800780b */ /* 0x040fe20003f3d000 */
[----:B------:R-:W-:Y:S01]  /*13c80*/  FMUL.FTZ R216, R8, R9 ;  /* 0x0000000908d87220 */ /* 0x000fe20000410000 */
[----:B------:R-:W2:Y:S01]  /*13c90*/  MUFU.EX2 R188, R188 ;  /* 0x000000bc00bc7308 */ /* 0x000ea20000000800 */
[----:B---3--:R-:W-:-:S03]  /*13ca0*/  FADD.FTZ R5, R184, R5 ;  /* 0x00000005b8057221 */ /* 0x008fc60000010000 */
[----:B------:R-:W-:Y:S01]  /*13cb0*/  FSEL R216, R216, RZ, P1 ;  /* 0x000000ffd8d87208 */ /* 0x000fe20000800000 */
[----:B----4-:R-:W-:-:S03]  /*13cc0*/  FADD.FTZ R5, R185, R5 ;  /* 0x00000005b9057221 */ /* 0x010fc60000010000 */
[----:B------:R-:W-:Y:S01]  /*13cd0*/  MUFU.EX2 R189, R189 ;  /* 0x000000bd00bd7308 */ /* 0x000fe20000000800 */
[-CC-:B------:R-:W-:Y:S01]  /*13ce0*/  FFMA.FTZ R153, R170, R9.reuse, -R216.reuse ;  /* 0x00000009aa997223 */ /* 0x180fe200000108d8 */
[-CC-:B------:R-:W-:Y:S01]  /*13cf0*/  FFMA.FTZ R227, R154, R9.reuse, -R216.reuse ;  /* 0x000000099ae37223 */ /* 0x180fe200000108d8 */
[----:B------:R-:W-:Y:S01]  /*13d00*/  F2FP.F16.F32.PACK_AB R154, R157, R156 ;  /* 0x0000009c9d9a723e */ /* 0x000fe200000000ff */
[-CC-:B------:R-:W-:Y:S01]  /*13d10*/  FFMA.FTZ R226, R158, R9.reuse, -R216.reuse ;  /* 0x000000099ee27223 */ /* 0x180fe200000108d8 */
[----:B------:R-:W-:Y:S01]  /*13d20*/  F2FP.F16.F32.PACK_AB R156, R161, R160 ;  /* 0x000000a0a19c723e */ /* 0x000fe200000000ff */
[-CC-:B------:R-:W-:Y:S01]  /*13d30*/  FFMA.FTZ R155, R155, R9.reuse, -R216.reuse ;  /* 0x000000099b9b7223 */ /* 0x180fe200000108d8 */
[----:B------:R-:W-:Y:S01]  /*13d40*/  F2FP.F16.F32.PACK_AB R158, R165, R164 ;  /* 0x000000a4a59e723e */ /* 0x000fe200000000ff */
[----:B------:R3:W-:Y:S01]  /*13d50*/  MUFU.EX2 R161, R153 ;  /* 0x0000009900a17308 */ /* 0x0007e20000000800 */
[----:B------:R-:W-:Y:S01]  /*13d60*/  F2FP.F16.F32.PACK_AB R164, R177, R176 ;  /* 0x000000b0b1a4723e */ /* 0x000fe200000000ff */
[-CC-:B------:R-:W-:Y:S01]  /*13d70*/  FFMA.FTZ R159, R159, R9.reuse, -R216.reuse ;  /* 0x000000099f9f7223 */ /* 0x180fe200000108d8 */
[-CC-:B------:R-:W-:Y:S01]  /*13d80*/  FFMA.FTZ R225, R162, R9.reuse, -R216.reuse ;  /* 0x00000009a2e17223 */ /* 0x180fe200000108d8 */
[-CC-:B------:R-:W-:Y:S01]  /*13d90*/  FFMA.FTZ R163, R163, R9.reuse, -R216.reuse ;  /* 0x00000009a3a37223 */ /* 0x180fe200000108d8 */
[-CC-:B------:R-:W-:Y:S01]  /*13da0*/  FFMA.FTZ R217, R166, R9.reuse, -R216.reuse ;  /* 0x00000009a6d97223 */ /* 0x180fe200000108d8 */
[-CC-:B------:R-:W-:Y:S01]  /*13db0*/  FFMA.FTZ R167, R167, R9.reuse, -R216.reuse ;  /* 0x00000009a7a77223 */ /* 0x180fe200000108d8 */
[-CC-:B------:R-:W-:Y:S01]  /*13dc0*/  FFMA.FTZ R171, R171, R9.reuse, -R216.reuse ;  /* 0x00000009abab7223 */ /* 0x180fe200000108d8 */
[----:B------:R-:W-:Y:S01]  /*13dd0*/  MUFU.EX2 R227, R227 ;  /* 0x000000e300e37308 */ /* 0x000fe20000000800 */
[----:B---3--:R-:W-:Y:S01]  /*13de0*/  FSEL R153, R8, RZ, P1 ;  /* 0x000000ff08997208 */ /* 0x008fe20000800000 */
[-CC-:B------:R-:W-:Y:S01]  /*13df0*/  FFMA.FTZ R202, R174, R9.reuse, -R216.reuse ;  /* 0x00000009aeca7223 */ /* 0x180fe200000108d8 */
[-CC-:B------:R-:W-:Y:S01]  /*13e00*/  FFMA.FTZ R175, R175, R9.reuse, -R216.reuse ;  /* 0x00000009afaf7223 */ /* 0x180fe200000108d8 */
[-CC-:B------:R-:W-:Y:S01]  /*13e10*/  FFMA.FTZ R178, R178, R9.reuse, -R216.reuse ;  /* 0x00000009b2b27223 */ /* 0x180fe200000108d8 */
[-CC-:B------:R-:W-:Y:S01]  /*13e20*/  FFMA.FTZ R179, R179, R9.reuse, -R216.reuse ;  /* 0x00000009b3b37223 */ /* 0x180fe200000108d8 */
[----:B------:R-:W-:Y:S01]  /*13e30*/  FADD.FTZ R153, -R153, R201 ;  /* 0x000000c999997221 */ /* 0x000fe20000010100 */
[-CC-:B------:R-:W-:Y:S01]  /*13e40*/  FFMA.FTZ R182, R182, R9.reuse, -R216.reuse ;  /* 0x00000009b6b67223 */ /* 0x180fe200000108d8 */
[----:B------:R-:W3:Y:S01]  /*13e50*/  MUFU.EX2 R155, R155 ;  /* 0x0000009b009b7308 */ /* 0x000ee20000000800 */
[-CC-:B------:R-:W-:Y:S01]  /*13e60*/  FFMA.FTZ R183, R183, R9.reuse, -R216.reuse ;  /* 0x00000009b7b77223 */ /* 0x180fe200000108d8 */
[-C--:B------:R-:W-:Y:S01]  /*13e70*/  FMUL.FTZ R153, R153, R9.reuse ;  /* 0x0000000999997220 */ /* 0x080fe20000410000 */
[-CC-:B------:R-:W-:Y:S01]  /*13e80*/  FFMA.FTZ R186, R186, R9.reuse, -R216.reuse ;  /* 0x00000009baba7223 */ /* 0x180fe200000108d8 */
[-CC-:B------:R-:W-:Y:S01]  /*13e90*/  FFMA.FTZ R187, R187, R9.reuse, -R216.reuse ;  /* 0x00000009bbbb7223 */ /* 0x180fe200000108d8 */
[----:B------:R-:W-:Y:S01]  /*13ea0*/  F2FP.F16.F32.PACK_AB R160, R169, R168 ;  /* 0x000000a8a9a0723e */ /* 0x000fe200000000ff */
[-CC-:B------:R-:W-:Y:S01]  /*13eb0*/  FFMA.FTZ R190, R190, R9.reuse, -R216.reuse ;  /* 0x00000009bebe7223 */ /* 0x180fe200000108d8 */
[-CC-:B------:R-:W-:Y:S01]  /*13ec0*/  FFMA.FTZ R191, R191, R9.reuse, -R216.reuse ;  /* 0x00000009bfbf7223 */ /* 0x180fe200000108d8 */
[----:B------:R3:W4:Y:S01]  /*13ed0*/  MUFU.EX2 R176, R153 ;  /* 0x0000009900b07308 */ /* 0x0007220000000800 */
[-CC-:B------:R-:W-:Y:S01]  /*13ee0*/  FFMA.FTZ R194, R194, R9.reuse, -R216.reuse ;  /* 0x00000009c2c27223 */ /* 0x180fe200000108d8 */
[-CC-:B------:R-:W-:Y:S01]  /*13ef0*/  FFMA.FTZ R195, R195, R9.reuse, -R216.reuse ;  /* 0x00000009c3c37223 */ /* 0x180fe200000108d8 */
[----:B------:R-:W-:Y:S01]  /*13f00*/  F2FP.F16.F32.PACK_AB R162, R173, R172 ;  /* 0x000000acada2723e */ /* 0x000fe200000000ff */
[-CC-:B------:R-:W-:Y:S01]  /*13f10*/  FFMA.FTZ R198, R198, R9.reuse, -R216.reuse ;  /* 0x00000009c6c67223 */ /* 0x180fe200000108d8 */
[----:B------:R-:W-:Y:S01]  /*13f20*/  FFMA.FTZ R199, R199, R9, -R216 ;  /* 0x00000009c7c77223 */ /* 0x000fe200000108d8 */
[----:B--2---:R-:W-:Y:S01]  /*13f30*/  FADD.FTZ R5, R188, R5 ;  /* 0x00000005bc057221 */ /* 0x004fe20000010000 */
[----:B------:R-:W-:Y:S01]  /*13f40*/  F2FP.F16.F32.PACK_AB R166, R203, R180 ;  /* 0x000000b4cba6723e */ /* 0x000fe200000000ff */
[----:B------:R-:W2:Y:S01]  /*13f50*/  MUFU.EX2 R226, R226 ;  /* 0x000000e200e27308 */ /* 0x000ea20000000800 */
[----:B---3--:R-:W-:Y:S01]  /*13f60*/  F2FP.F16.F32.PACK_AB R153, R155, R227 ;  /* 0x000000e39b99723e */ /* 0x008fe200000000ff */
[----:B------:R-:W-:Y:S01]  /*13f70*/  FADD.FTZ R5, R189, R5 ;  /* 0x00000005bd057221 */ /* 0x000fe20000010000 */
[----:B------:R-:W-:-:S02]  /*13f80*/  F2FP.F16.F32.PACK_AB R168, R185, R184 ;  /* 0x000000b8b9a8723e */ /* 0x000fc400000000ff */
[----:B------:R-:W-:-:S03]  /*13f90*/  F2FP.F16.F32.PACK_AB R170, R189, R188 ;  /* 0x000000bcbdaa723e */ /* 0x000fc600000000ff */
[----:B------:R-:W3:Y:S01]  /*13fa0*/  MUFU.EX2 R159, R159 ;  /* 0x0000009f009f7308 */ /* 0x000ee20000000800 */
[----:B----4-:R-:W-:Y:S01]  /*13fb0*/  FFMA.FTZ R3, R176, R3, R227 ;  /* 0x00000003b0037223 */ /* 0x010fe200000100e3 */
        /* <DEDUP_REMOVED lines=51> */
[----:B------:R-:W-:Y:S01]  /*142f0*/  FADD.FTZ R3, R161, R3 ;  /* 0x00000003a1037221 */ /* 0x000fe20000010000 */
        /* <DEDUP_REMOVED lines=41> */
[----:B------:R-:W-:Y:S01]  /*14590*/  FMUL.FTZ R151, R151, R176 ;  /* 0x000000b097977220 */ /* 0x000fe20000410000 */
        /* <DEDUP_REMOVED lines=13> */
[C---:B---3--:R-:W-:Y:S01]  /*14670*/  FADD.FTZ R3, R191.reuse, R3 ;  /* 0x00000003bf037221 */ /* 0x048fe20000010000 */
[----:B------:R-:W-:-:S06]  /*14680*/  F2FP.F16.F32.PACK_AB R171, R191, R190 ;  /* 0x000000bebfab723e */ /* 0x000fcc00000000ff */
[----:B------:R-:W3:Y:S01]  /*14690*/  MUFU.EX2 R193, R193 ;  /* 0x000000c100c17308 */ /* 0x000ee20000000800 */
[----:B----4-:R-:W-:-:S07]  /*146a0*/  FADD.FTZ R5, R192, R5 ;  /* 0x00000005c0057221 */ /* 0x010fce0000010000 */
[----:B------:R-:W4:Y:S01]  /*146b0*/  MUFU.EX2 R195, R195 ;  /* 0x000000c300c37308 */ /* 0x000f220000000800 */
[----:B--2---:R-:W-:-:S07]  /*146c0*/  FADD.FTZ R3, R173, R3 ;  /* 0x00000003ad037221 */ /* 0x004fce0000010000 */
[----:B------:R-:W2:Y:S01]  /*146d0*/  MUFU.EX2 R174, R196 ;  /* 0x000000c400ae7308 */ /* 0x000ea20000000800 */
[C---:B---3--:R-:W-:Y:S01]  /*146e0*/  FADD.FTZ R5, R193.reuse, R5 ;  /* 0x00000005c1057221 */ /* 0x048fe20000010000 */
[----:B------:R-:W-:-:S06]  /*146f0*/  F2FP.F16.F32.PACK_AB R172, R193, R192 ;  /* 0x000000c0c1ac723e */ /* 0x000fcc00000000ff */
[----:B------:R-:W3:Y:S01]  /*14700*/  MUFU.EX2 R198, R198 ;  /* 0x000000c600c67308 */ /* 0x000ee20000000800 */
[C---:B----4-:R-:W-:Y:S01]  /*14710*/  FADD.FTZ R3, R195.reuse, R3 ;  /* 0x00000003c3037221 */ /* 0x050fe20000010000 */
[----:B------:R-:W-:-:S06]  /*14720*/  F2FP.F16.F32.PACK_AB R173, R195, R173 ;  /* 0x000000adc3ad723e */ /* 0x000fcc00000000ff */
[----:B------:R-:W4:Y:S01]  /*14730*/  MUFU.EX2 R197, R197 ;  /* 0x000000c500c57308 */ /* 0x000f220000000800 */
[----:B--2---:R-:W-:-:S07]  /*14740*/  FADD.FTZ R5, R174, R5 ;  /* 0x00000005ae057221 */ /* 0x004fce0000010000 */
[----:B------:R-:W2:Y:S01]  /*14750*/  MUFU.EX2 R199, R199 ;  /* 0x000000c700c77308 */ /* 0x000ea20000000800 */
[----:B---3--:R-:W-:Y:S01]  /*14760*/  FADD.FTZ R3, R198, R3 ;  /* 0x00000003c6037221 */ /* 0x008fe20000010000 */
[C---:B----4-:R-:W-:Y:S01]  /*14770*/  FADD.FTZ R5, R197.reuse, R5 ;  /* 0x00000005c5057221 */ /* 0x050fe20000010000 */
[----:B------:R-:W-:Y:S02]  /*14780*/  F2FP.F16.F32.PACK_AB R174, R197, R174 ;  /* 0x000000aec5ae723e */ /* 0x000fe400000000ff */
[C---:B--2---:R-:W-:Y:S01]  /*14790*/  FADD.FTZ R3, R199.reuse, R3 ;  /* 0x00000003c7037221 */ /* 0x044fe20000010000 */
[----:B------:R-:W-:Y:S01]  /*147a0*/  F2FP.F16.F32.PACK_AB R175, R199, R198 ;  /* 0x000000c6c7af723e */ /* 0x000fe200000000ff */
[----:B------:R-:W-:Y:S06]  /*147b0*/  @!P2 BRA `(.L_x_11692) ;  /* 0x000000000004a947 */ /* 0x000fec0003800000 */
[----:B------:R-:W-:Y:S01]  /*147c0*/  BPT.TRAP 0x1 ;  /* 0x000000040000795c */ /* 0x000fe20000300000 */
.L_x_11692:
[----:B------:R2:W3:Y:S01]  /*147d0*/  SYNCS.PHASECHK.TRANS64.TRYWAIT P1, [R11+URZ+0x22850], R200 ;  /* 0x022850c80b0075a7 */ /* 0x0004e2000802017f */
[----:B------:R-:W-:Y:S05]  /*147e0*/  @!P2 BRA `(.L_x_11693) ;  /* 0x000000000004a947 */ /* 0x000fea0003800000 */
[----:B------:R-:W-:Y:S01]  /*147f0*/  BPT.TRAP 0x1 ;  /* 0x000000040000795c */ /* 0x000fe20000300000 */
.L_x_11693:
[----:B------:R-:W-:Y:S04]  /*14800*/  BSSY B0, `(.L_x_11694) ;  /* 0x0000004000007945 */ /* 0x000fe80003800000 */
[----:B---3--:R-:W-:Y:S05]  /*14810*/  @P1 BRA `(.L_x_11695) ;  /* 0x0000000000081947 */ /* 0x008fea0003800000 */
[----:B------:R-:W3:Y:S02]  /*14820*/  SYNCS.PHASECHK.TRANS64.TRYWAIT P1, [R11+URZ+0x22850], R200 ;  /* 0x022850c80b0075a7 */ /* 0x000ee4000802017f */
[----:B---3--:R-:W-:Y:S05]  /*14830*/  @!P1 BRA `(.L_x_11696) ;  /* 0x000000f800989947 */ /* 0x008fea0003800000 */
.L_x_11695:
[----:B------:R-:W-:Y:S05]  /*14840*/  BSYNC B0 ;  /* 0x0000000000007941 */ /* 0x000fea0003800000 */
.L_x_11694:
[----:B------:R-:W4:Y:S01]  /*14850*/  S2R R178, SR_TID.X ;  /* 0x0000000000b27919 */ /* 0x000f220000002100 */
[----:B------:R-:W-:Y:S01]  /*14860*/  IMAD.MOV.U32 R177, RZ, RZ, 0x40000040 ;  /* 0x40000040ffb17424 */ /* 0x000fe200078e00ff */
[----:B------:R-:W-:Y:S05]  /*14870*/  WARPSYNC.ALL ;  /* 0x0000000000007948 */ /* 0x000fea0003800000 */
[----:B------:R-:W-:Y:S01]  /*14880*/  R2UR UR7, R177 ;  /* 0x00000000b10772ca */ /* 0x000fe200000e0000 */
[----:B------:R-:W-:Y:S01]  /*14890*/  IMAD.MOV.U32 R176, RZ, RZ, 0xc00 ;  /* 0x00000c00ffb07424 */ /* 0x000fe200078e00ff */
[----:B------:R-:W-:Y:S01]  /*148a0*/  ISETP.GT.AND P1, PT, R4, R219, PT ;  /* 0x000000db0400720c */ /* 0x000fe20003f24270 */
[----:B0123--:R-:W-:-:S02]  /*148b0*/  @!P0 VIADD R11, R11, 0x22860 ;  /* 0x000228600b0b8836 */ /* 0x00ffc40000000000 */
[----:B------:R-:W-:Y:S02]  /*148c0*/  IMAD R176, R2, R176, UR53 ;  /* 0x0000003502b07e24 */ /* 0x000fe4000f8e02b0 */
[----:B------:R-:W-:Y:S01]  /*148d0*/  VIADD R4, R4, 0xffffffff ;  /* 0xffffffff04047836 */ /* 0x000fe20000000000 */
[----:B------:R-:W-:Y:S01]  /*148e0*/  @!P0 PRMT R11, RZ, 0x654, R11 ;  /* 0x00000654ff0b8816 */ /* 0x000fe2000000000b */
[----:B------:R-:W-:Y:S01]  /*148f0*/  IMAD.MOV.U32 R201, RZ, RZ, R8 ;  /* 0x000000ffffc97224 */ /* 0x000fe200078e0008 */
[----:B------:R-:W-:Y:S01]  /*14900*/  R2UR UR6, R176 ;  /* 0x00000000b00672ca */ /* 0x000fe200000e0000 */
[----:B------:R-:W-:Y:S01]  /*14910*/  IMAD.MOV.U32 R216, RZ, RZ, R0 ;  /* 0x000000ffffd87224 */ /* 0x000fe200078e0000 */
[----:B----4-:R-:W-:-:S05]  /*14920*/  SHF.R.U32.HI R178, RZ, 0x7, R178 ;  /* 0x00000007ffb27819 */ /* 0x010fca00000116b2 */
[----:B------:R-:W-:-:S05]  /*14930*/  VIADD R177, R178, 0x8 ;  /* 0x00000008b2b17836 */ /* 0x000fca0000000000 */
[----:B------:R0:W-:Y:S02]  /*14940*/  BAR.SYNC.DEFER_BLOCKING R177, 0x100 ;  /* 0x000400b10000751d */ /* 0x0001e40000010000 */
[----:B0-----:R-:W-:-:S04]  /*14950*/  IMAD.MOV.U32 R177, RZ, RZ, 0x40000040 ;  /* 0x40000040ffb17424 */ /* 0x001fc800078e00ff */
        /* <DEDUP_REMOVED lines=43> */
.L_x_11679:
[----:B------:R-:W-:Y:S05]  /*14c10*/  WARPSYNC.ALL ;  /* 0x0000000000007948 */ /* 0x000fea0003800000 */
[----:B------:R-:W2:Y:S01]  /*14c20*/  SHFL.BFLY PT, R4, R5, 0x2, 0x1f ;  /* 0x0c401f0005047f89 */ /* 0x000ea200000e0000 */
[----:B------:R-:W-:Y:S02]  /*14c30*/  IMAD.MOV.U32 R20, RZ, RZ, -0x800000 ;  /* 0xff800000ff147424 */ /* 0x000fe400078e00ff */
[----:B------:R-:W-:Y:S01]  /*14c40*/  VIADD R2, R2, 0x1 ;  /* 0x0000000102027836 */ /* 0x000fe20000000000 */
[----:B------:R-:W1:Y:S01]  /*14c50*/  SHFL.BFLY PT, R6, R3, 0x2, 0x1f ;  /* 0x0c401f0003067f89 */ /* 0x000e6200000e0000 */
[----:B------:R-:W-:Y:S01]  /*14c60*/  VIADD R234, R234, 0x1 ;  /* 0x00000001eaea7836 */ /* 0x000fe20000000000 */
[----:B------:R3:W-:Y:S08]  /*14c70*/  BAR.ARV R10, 0x100 ;  /* 0x0004000a0000751d */ /* 0x0007f00000002000 */
[----:B------:R-:W-:Y:S06]  /*14c80*/  BAR.ARV 0x8, 0x180 ;  /* 0x0206000000007b1d */ /* 0x000fec0000002000 */
[----:B--2---:R-:W-:Y:S01]  /*14c90*/  FADD.FTZ R4, R4, R5 ;  /* 0x0000000504047221 */ /* 0x004fe20000010000 */
[----:B-1----:R-:W-:-:S04]  /*14ca0*/  FADD.FTZ R11, R6, R3 ;  /* 0x00000003060b7221 */ /* 0x002fc80000010000 */
[----:B------:R-:W1:Y:S04]  /*14cb0*/  SHFL.BFLY PT, R7, R4, 0x1, 0x1f ;  /* 0x0c201f0004077f89 */ /* 0x000e6800000e0000 */
[----:B------:R-:W2:Y:S01]  /*14cc0*/  SHFL.BFLY PT, R6, R11, 0x1, 0x1f ;  /* 0x0c201f000b067f89 */ /* 0x000ea200000e0000 */
[----:B-1----:R-:W-:Y:S01]  /*14cd0*/  FADD.FTZ R7, R4, R7 ;  /* 0x0000000704077221 */ /* 0x002fe20000010000 */
[----:B------:R-:W-:Y:S02]  /*14ce0*/  IMAD.MOV.U32 R4, RZ, RZ, RZ ;  /* 0x000000ffff047224 */ /* 0x000fe400078e00ff */
[----:B--2---:R-:W-:Y:S02]  /*14cf0*/  FADD.FTZ R6, R11, R6 ;  /* 0x000000060b067221 */ /* 0x004fe40000010000 */
[----:B------:R-:W-:-:S03]  /*14d00*/  FSETP.NE.FTZ.AND P0, PT, R7, RZ, PT ;  /* 0x000000ff0700720b */ /* 0x000fc60003f15000 */
[----:B------:R-:W-:-:S10]  /*14d10*/  FSETP.NE.FTZ.AND P1, PT, R6, RZ, PT ;  /* 0x000000ff0600720b */ /* 0x000fd40003f35000 */
[----:B------:R-:W1:Y:S01]  /*14d20*/  @P0 MUFU.LG2 R12, R7 ;  /* 0x00000007000c0308 */ /* 0x000e620000000c00 */
[----:B------:R-:W-:-:S07]  /*14d30*/  @P0 FMUL.FTZ R3, R9, 0.69314718246459960938 ;  /* 0x3f31721809030820 */ /* 0x000fce0000410000 */
[----:B------:R-:W2:Y:S08]  /*14d40*/  @P1 MUFU.LG2 R5, R6 ;  /* 0x0000000600051308 */ /* 0x000eb00000000c00 */
[----:B------:R-:W4:Y:S01]  /*14d50*/  @P0 MUFU.RCP R4, R7 ;  /* 0x0000000700040308 */ /* 0x000f220000001000 */
[----:B-1----:R-:W-:-:S04]  /*14d60*/  @P0 FMUL.FTZ R12, R12, 0.69314718246459960938 ;  /* 0x3f3172180c0c0820 */ /* 0x002fc80000410000 */
[----:B------:R-:W-:Y:S01]  /*14d70*/  @P0 FFMA.FTZ R20, R3, R0, R12 ;  /* 0x0000000003140223 */ /* 0x000fe2000001000c */
[----:B------:R-:W-:Y:S01]  /*14d80*/  @P1 FMUL.FTZ R0, R9, 0.69314718246459960938 ;  /* 0x3f31721809001820 */ /* 0x000fe20000410000 */
[----:B------:R-:W-:Y:S01]  /*14d90*/  IMAD.MOV.U32 R3, RZ, RZ, -0x800000 ;  /* 0xff800000ff037424 */ /* 0x000fe200078e00ff */
[----:B------:R-:W-:Y:S01]  /*14da0*/  PLOP3.LUT P0, PT, PT, PT, PT, 0x8, 0x0 ;  /* 0x000000000000781c */ /* 0x000fe20003f0e170 */
[----:B--2---:R-:W-:-:S04]  /*14db0*/  @P1 FMUL.FTZ R5, R5, 0.69314718246459960938 ;  /* 0x3f31721805051820 */ /* 0x004fc80000410000 */
[----:B------:R-:W-:Y:S01]  /*14dc0*/  @P1 FFMA.FTZ R3, R0, R8, R5 ;  /* 0x0000000800031223 */ /* 0x000fe20000010005 */
[----:B------:R-:W-:Y:S02]  /*14dd0*/  IMAD.MOV.U32 R0, RZ, RZ, RZ ;  /* 0x000000ffff007224 */ /* 0x000fe400078e00ff */
[-C--:B----4-:R-:W-:Y:S01]  /*14de0*/  FMUL.FTZ R24, R24, R4.reuse ;  /* 0x0000000418187220 */ /* 0x090fe20000410000 */
[-C--:B------:R-:W-:Y:S01]  /*14df0*/  FMUL.FTZ R25, R25, R4.reuse ;  /* 0x0000000419197220 */ /* 0x080fe20000410000 */
[-C--:B------:R-:W-:Y:S02]  /*14e00*/  FMUL.FTZ R28, R28, R4.reuse ;  /* 0x000000041c1c7220 */ /* 0x080fe40000410000 */
[----:B------:R-:W1:Y:S01]  /*14e10*/  @P1 MUFU.RCP R0, R6 ;  /* 0x0000000600001308 */ /* 0x000e620000001000 */
[----:B------:R-:W-:Y:S01]  /*14e20*/  ISETP.NE.AND P1, PT, R2, 0x2, PT ;  /* 0x000000020200780c */ /* 0x000fe20003f25270 */
[-C--:B------:R-:W-:Y:S01]  /*14e30*/  FMUL.FTZ R29, R29, R4.reuse ;  /* 0x000000041d1d7220 */ /* 0x080fe20000410000 */
[-C--:B------:R-:W-:Y:S01]  /*14e40*/  FMUL.FTZ R32, R32, R4.reuse ;  /* 0x0000000420207220 */ /* 0x080fe20000410000 */
        /* <DEDUP_REMOVED lines=124> */
[----:B------:R-:W-:-:S02]  /*15610*/  LOP3.LUT R206, R206, R5, RZ, 0x3c, !PT ;  /* 0x00000005cece7212 */ /* 0x000fc400078e3cff */
[----:B---3--:R-:W-:-:S07]  /*15620*/  SEL R2, R2, RZ, P1 ;  /* 0x000000ff02027207 */ /* 0x008fce0000800000 */
.L_x_11589:
[----:B------:R-:W-:Y:S05]  /*15630*/  WARPSYNC.ALL ;  /* 0x0000000000007948 */ /* 0x000fea0003800000 */
[----:B------:R-:W1:Y:S08]  /*15640*/  S2UR UR5, SR_CgaCtaId ;  /* 0x00000000000579c3 */ /* 0x000e700000008800 */
[----:B------:R-:W-:Y:S06]  /*15650*/  BAR.SYNC.DEFER_BLOCKING 0x5, 0x180 ;  /* 0x0146000000007b1d */ /* 0x000fec0000010000 */
[----:B------:R-:W-:Y:S01]  /*15660*/  UMOV UR4, 0x400 ;  /* 0x0000040000047882 */ /* 0x000fe20000000000 */
[----:B------:R-:W-:Y:S01]  /*15670*/  BSSY B0, `(.L_x_11698) ;  /* 0x000050b000007945 */ /* 0x000fe20003800000 */
[----:B-1----:R-:W-:-:S06]  /*15680*/  ULEA UR4, UR5, UR4, 0x18 ;  /* 0x0000000405047291 */ /* 0x002fcc000f8ec03f */
[----:B------:R-:W-:-:S05]  /*15690*/  IMAD.U32 R19, RZ, RZ, UR4 ;  /* 0x00000004ff137e24 */ /* 0x000fca000f8e00ff */
[----:B-----5:R1:W2:Y:S01]  /*156a0*/  LDS.128 R152, [R19+0x228d0] ;  /* 0x0228d00013987984 */ /* 0x0202a20000000c00 */
[----:B------:R-:W-:Y:S06]  /*156b0*/  BAR.ARV 0x4, 0x180 ;  /* 0x0106000000007b1d */ /* 0x000fec0000002000 */
[----:B------:R-:W-:Y:S05]  /*156c0*/  @P0 BRA `(.L_x_11699) ;  /* 0x0000004000400947 */ /* 0x000fea0003800000 */
[----:B------:R-:W3:Y:S01]  /*156d0*/  LDL R4, [R1+0x70] ;  /* 0x0000700001047983 */ /* 0x000ee20000100800 */
[----:B------:R-:W-:Y:S01]  /*156e0*/  ISETP.NE.AND P0, PT, R231, RZ, PT ;  /* 0x000000ffe700720c */ /* 0x000fe20003f05270 */
[----:B------:R-:W-:Y:S01]  /*156f0*/  ULDC UR4, c[0x0][0xad4] ;  /* 0x0002b50000047ab9 */ /* 0x000fe20000000800 */
[----:B------:R-:W-:Y:S01]  /*15700*/  F2FP.F16.F32.PACK_AB R6, R29, R28 ;  /* 0x0000001c1d06723e */ /* 0x000fe200000000ff */
[----:B------:R-:W4:Y:S01]  /*15710*/  S2R R0, SR_SWINHI ;  /* 0x0000000000007919 */ /* 0x000f220000002f00 */
        /* <DEDUP_REMOVED lines=13> */
[----:B----4-:R-:W-:-:S03]  /*157f0*/  MOV R13, R0 ;  /* 0x00000000000d7202 */ /* 0x010fc60000000f00 */
[----:B---3--:R-:W-:-:S04]  /*15800*/  IMAD.WIDE R14, R4, 0x2, R12 ;  /* 0x00000002040e7825 */ /* 0x008fc800078e020c */
        /* <DEDUP_REMOVED lines=8> */
[----:B---3--:R-:W-:Y:S02]  /*15890*/  IADD3 R4, P0, R14, 0x20, RZ ;  /* 0x000000200e047810 */ /* 0x008fe40007f1e0ff */
        /* <DEDUP_REMOVED lines=8> */
[----:B---3--:R-:W-:Y:S02]  /*15920*/  IADD3 R4, P0, R14, 0x40, RZ ;  /* 0x000000400e047810 */ /* 0x008fe40007f1e0ff */
        /* <DEDUP_REMOVED lines=144> */
[----:B---3--:R-:W-:Y:S01]  /*16230*/  IADD3 R0, P0, R14, 0xc060, RZ ;  /* 0x0000c0600e007810 */ /* 0x008fe20007f1e0ff */
[----:B------:R-:W3:Y:S03]  /*16240*/  LDC.64 R6, c[0x0][0xc00] ;  /* 0x00030000ff067b82 */ /* 0x000ee60000000a00 */
[----:B------:R-:W-:Y:S01]  /*16250*/  LOP3.LUT R4, R0, 0x380, RZ, 0xc0, !PT ;  /* 0x0000038000047812 */ /* 0x000fe200078ec0ff */
[----:B------:R-:W-:-:S03]  /*16260*/  IMAD.X R15, RZ, RZ, R15, P0 ;  /* 0x000000ffff0f7224 */ /* 0x000fc600000e060f */
[----:B------:R-:W-:-:S04]  /*16270*/  SHF.R.U64 R4, R4, 0x3, RZ ;  /* 0x0000000304047819 */ /* 0x000fc800000012ff */
[----:B------:R-:W-:Y:S01]  /*16280*/  LOP3.LUT R14, R4, R0, RZ, 0x3c, !PT ;  /* 0x00000000040e7212 */ /* 0x000fe200078e3cff */
[----:B------:R-:W-:-:S03]  /*16290*/  IMAD.MOV.U32 R4, RZ, RZ, RZ ;  /* 0x000000ffff047224 */ /* 0x000fc600078e00ff */
[----:B------:R-:W-:-:S05]  /*162a0*/  MOV R14, R14 ;  /* 0x0000000e000e7202 */ /* 0x000fca0000000f00 */
[----:B------:R4:W-:Y:S01]  /*162b0*/  STSM.16.M88.4 [R14], R8 ;  /* 0x000000080e007844 */ /* 0x0009e20000000200 */
[----:B---3--:R-:W-:Y:S01]  /*162c0*/  IMAD.WIDE R6, R232, 0x4, R6 ;  /* 0x00000004e8067825 */ /* 0x008fe200078e0206 */
[----:B------:R-:W-:Y:S06]  /*162d0*/  BAR.SYNC.DEFER_BLOCKING 0x1, 0x100 ;  /* 0x0044000000007b1d */ /* 0x000fec0000010000 */
[----:B------:R-:W5:Y:S01]  /*162e0*/  @P1 LDG.E R4, desc[UR38][R6.64] ;  /* 0x0000002606041981 */ /* 0x000f62000c1e1900 */
[----:B------:R-:W-:Y:S01]  /*162f0*/  ISETP.NE.U32.AND P0, PT, RZ, UR6, PT ;  /* 0x00000006ff007c0c */ /* 0x000fe2000bf05070 */
[----:B------:R-:W-:Y:S01]  /*16300*/  ULDC UR6, c[0x0][0xa88] ;  /* 0x0002a20000067ab9 */ /* 0x000fe20000000800 */
[----:B------:R-:W-:-:S02]  /*16310*/  IMAD.MOV.U32 R21, RZ, RZ, 0x9b8 ;  /* 0x000009b8ff157424 */ /* 0x000fc400078e00ff */
[----:B------:R-:W-:Y:S01]  /*16320*/  ISETP.NE.AND.EX P0, PT, RZ, UR7, PT, P0 ;  /* 0x00000007ff007c0c */ /* 0x000fe2000bf05300 */
[----:B------:R-:W-:-:S12]  /*16330*/  IMAD.U32 R0, RZ, RZ, UR6 ;  /* 0x00000006ff007e24 */ /* 0x000fd8000f8e00ff */
[----:B----4-:R-:W3:Y:S01]  /*16340*/  @P0 LDC.64 R8, c[0x0][0xc08] ;  /* 0x00030200ff080b82 */ /* 0x010ee20000000a00 */
[----:B------:R-:W-:-:S04]  /*16350*/  ISETP.GT.AND P2, PT, R231, 0x1, PT ;  /* 0x00000001e700780c */ /* 0x000fc80003f44270 */
[----:B------:R-:W-:-:S04]  /*16360*/  SEL R21, R21, 0x978, P2 ;  /* 0x0000097815157807 */ /* 0x000fc80001000000 */
[----:B------:R4:W0:Y:S01]  /*16370*/  LDC.64 R10, c[0x0][R21+0x220] ;  /* 0x00008800150a7b82 */ /* 0x0008220000000a00 */
[----:B---3--:R-:W-:-:S05]  /*16380*/  @P0 IMAD.WIDE R8, R232, 0x4, R8 ;  /* 0x00000004e8080825 */ /* 0x008fca00078e0208 */
[----:B------:R3:W5:Y:S02]  /*16390*/  @P0 LDG.E R0, desc[UR38][R8.64] ;  /* 0x0000002608000981 */ /* 0x000764000c1e1900 */
[----:B---3--:R4:W3:Y:S01]  /*163a0*/  LDC.64 R8, c[0x0][R21+0x218] ;  /* 0x0000860015087b82 */ /* 0x0088e20000000a00 */
[----:B0-----:R-:W-:Y:S05]  /*163b0*/  @P0 BRA `(.L_x_11700) ;  /* 0x0000000000100947 */ /* 0x001fea0003800000 */
[----:B------:R-:W-:Y:S05]  /*163c0*/  @!P1 BRA `(.L_x_11700) ;  /* 0x00000000000c9947 */ /* 0x000fea0003800000 */
[----:B-----5:R-:W2:Y:S04]  /*163d0*/  LDG.E R0, desc[UR38][R6.64] ;  /* 0x0000002606007981 */ /* 0x020ea8000c1e1900 */
[----:B------:R-:W2:Y:S02]  /*163e0*/  LDG.E R6, desc[UR38][R6.64+0x4] ;  /* 0x0000042606067981 */ /* 0x000ea4000c1e1900 */
[----:B--2---:R-:W-:-:S07]  /*163f0*/  IMAD.IADD R0, R6, 0x1, -R0 ;  /* 0x0000000106007824 */ /* 0x004fce00078e0a00 */
.L_x_11700:
[----:B------:R-:W4:Y:S01]  /*16400*/  LDL R159, [R1+0x6c] ;  /* 0x00006c00019f7983 */ /* 0x000f220000100800 */
[----:B------:R-:W0:Y:S03]  /*16410*/  LDC R157, c[0x0][0xbe8] ;  /* 0x0002fa00ff9d7b82 */ /* 0x000e260000000800 */
[----:B------:R-:W4:Y:S01]  /*16420*/  LDL R158, [R1+0x64] ;  /* 0x00006400019e7983 */ /* 0x000f220000100800 */
[----:B------:R-:W-:Y:S02]  /*16430*/  ISETP.NE.U32.AND P0, PT, RZ, UR4, PT ;  /* 0x00000004ff007c0c */ /* 0x000fe4000bf05070 */
[----:B------:R-:W-:Y:S02]  /*16440*/  SHF.R.S32.HI R5, RZ, 0x1f, R232 ;  /* 0x0000001fff057819 */ /* 0x000fe400000114e8 */
[----:B------:R-:W1:Y:S01]  /*16450*/  LDC.64 R14, c[0x0][R21+0x228] ;  /* 0x00008a00150e7b82 */ /* 0x000e620000000a00 */
[----:B------:R-:W-:-:S04]  /*16460*/  ISETP.NE.AND.EX P0, PT, RZ, UR5, PT, P0 ;  /* 0x00000005ff007c0c */ /* 0x000fc8000bf05300 */
[----:B------:R-:W-:Y:S02]  /*16470*/  SEL R6, R232, RZ, !P0 ;  /* 0x000000ffe8067207 */ /* 0x000fe40004000000 */
[----:B------:R-:W-:-:S03]  /*16480*/  SEL R5, R5, RZ, !P0 ;  /* 0x000000ff05057207 */ /* 0x000fc60004000000 */
[----:B--2---:R-:W-:-:S04]  /*16490*/  IMAD R152, R11, R6, RZ ;  /* 0x000000060b987224 */ /* 0x004fc800078e02ff */
[----:B------:R-:W-:Y:S01]  /*164a0*/  IMAD R152, R10, R5, R152 ;  /* 0x000000050a987224 */ /* 0x000fe200078e0298 */
[----:B0-----:R-:W-:Y:S01]  /*164b0*/  ISETP.NE.AND P1, PT, R157, 0x1, PT ;  /* 0x000000019d00780c */ /* 0x001fe20003f25270 */
[-C--:B---3--:R-:W-:Y:S02]  /*164c0*/  IMAD R5, R9, R224.reuse, RZ ;  /* 0x000000e009057224 */ /* 0x088fe400078e02ff */
[----:B------:R-:W-:-:S04]  /*164d0*/  IMAD.WIDE.U32 R8, R8, R224, RZ ;  /* 0x000000e008087225 */ /* 0x000fc800078e00ff */
[----:B------:R-:W-:-:S04]  /*164e0*/  IMAD.WIDE.U32 R10, R10, R6, RZ ;  /* 0x000000060a0a7225 */ /* 0x000fc800078e00ff */
[----:B------:R-:W-:Y:S01]  /*164f0*/  IMAD.IADD R156, R9, 0x1, R5 ;  /* 0x00000001099c7824 */ /* 0x000fe200078e0205 */
[----:B-----5:R-:W-:Y:S01]  /*16500*/  IADD3 R7, P0, P3, R10, R8, R4 ;  /* 0x000000080a077210 */ /* 0x020fe20007b1e004 */
[----:B------:R-:W0:Y:S01]  /*16510*/  @P1 LDC R9, c[0x0][0xbec] ;  /* 0x0002fb00ff091b82 */ /* 0x000e220000000800 */
[----:B------:R-:W-:Y:S01]  /*16520*/  SEL R10, R235, RZ, P2 ;  /* 0x000000ffeb0a7207 */ /* 0x000fe20001000000 */
[----:B------:R-:W-:Y:S01]  /*16530*/  IMAD.IADD R152, R11, 0x1, R152 ;  /* 0x000000010b987824 */ /* 0x000fe200078e0298 */
[----:B------:R-:W-:Y:S01]  /*16540*/  SHF.R.S32.HI R5, RZ, 0x1f, R4 ;  /* 0x0000001fff057819 */ /* 0x000fe20000011404 */
[----:B------:R-:W-:-:S04]  /*16550*/  IMAD R0, R0, R157, RZ ;  /* 0x0000009d00007224 */ /* 0x000fc800078e02ff */
[----:B------:R-:W2:Y:S01]  /*16560*/  @P1 LDC R8, c[0x0][0xbf0] ;  /* 0x0002fc00ff081b82 */ /* 0x000ea20000000800 */
[-C--:B-1----:R-:W-:Y:S02]  /*16570*/  IMAD R15, R15, R10.reuse, RZ ;  /* 0x0000000a0f0f7224 */ /* 0x082fe400078e02ff */
[----:B------:R-:W-:Y:S01]  /*16580*/  IMAD.WIDE.U32 R10, R14, R10, RZ ;  /* 0x0000000a0e0a7225 */ /* 0x000fe200078e00ff */
[----:B------:R-:W-:-:S03]  /*16590*/  IADD3.X R14, R152, R156, R5, P0, P3 ;  /* 0x0000009c980e7210 */ /* 0x000fc600007e6405 */
[----:B------:R-:W-:Y:S02]  /*165a0*/  IMAD.IADD R152, R215, 0x1, R213 ;  /* 0x00000001d7987824 */ /* 0x000fe400078e02d5 */
[----:B------:R-:W-:Y:S02]  /*165b0*/  IMAD.IADD R15, R11, 0x1, R15 ;  /* 0x000000010b0f7824 */ /* 0x000fe400078e020f */
[----:B0-----:R-:W-:-:S04]  /*165c0*/  @P1 IMAD.HI.U32 R9, R152, R9, RZ ;  /* 0x0000000998091227 */ /* 0x001fc800078e00ff */
[----:B------:R-:W-:Y:S01]  /*165d0*/  IMAD.MOV.U32 R156, RZ, RZ, R152 ;  /* 0x000000ffff9c7224 */ /* 0x000fe200078e0098 */
[----:B--2---:R-:W-:Y:S02]  /*165e0*/  @P1 SHF.R.U32.HI R156, RZ, R8, R9 ;  /* 0x00000008ff9c1219 */ /* 0x004fe40000011609 */
[----:B------:R4:W0:Y:S02]  /*165f0*/  LDC.64 R8, c[0x0][R21+0x210] ;  /* 0x0000840015087b82 */ /* 0x0008240000000a00 */
[----:B------:R-:W-:Y:S02]  /*16600*/  IADD3 R10, P0, P3, R156, R7, R10 ;  /* 0x000000079c0a7210 */ /* 0x000fe40007b1e00a */
[----:B------:R-:W-:-:S04]  /*16610*/  SHF.R.S32.HI R7, RZ, 0x1f, R156 ;  /* 0x0000001fff077819 */ /* 0x000fc8000001149c */
[----:B------:R-:W-:Y:S01]  /*16620*/  IADD3.X R11, R7, R14, R15, P0, P3 ;  /* 0x0000000e070b7210 */ /* 0x000fe200007e640f */
[----:B----4-:R-:W-:Y:S01]  /*16630*/  IMAD.MOV R21, RZ, RZ, -R156 ;  /* 0x000000ffff157224 */ /* 0x010fe200078e0a9c */
[----:B------:R-:W1:Y:S03]  /*16640*/  LDC.64 R14, c[0x0][0xba8] ;  /* 0x0002ea00ff0e7b82 */ /* 0x000e660000000a00 */
[----:B------:R-:W-:-:S05]  /*16650*/  IMAD R21, R157, R21, R152 ;  /* 0x000000159d157224 */ /* 0x000fca00078e0298 */
[----:B------:R-:W-:Y:S01]  /*16660*/  SHF.R.S32.HI R7, RZ, 0x1f, R21 ;  /* 0x0000001fff077819 */ /* 0x000fe20000011415 */
[----:B-1----:R-:W1:Y:S08]  /*16670*/  @!P2 LDC R14, c[0x0][0xb50] ;  /* 0x0002d400ff0eab82 */ /* 0x002e700000000800 */
[----:B------:R-:W2:Y:S01]  /*16680*/  @!P2 LDC R15, c[0x0][0xb54] ;  /* 0x0002d500ff0fab82 */ /* 0x000ea20000000800 */
[----:B0-----:R-:W-:-:S02]  /*16690*/  IMAD R9, R9, R21, RZ ;  /* 0x0000001509097224 */ /* 0x001fc400078e02ff */
[----:B------:R-:W-:-:S04]  /*166a0*/  IMAD.WIDE.U32 R10, R8, R21, R10 ;  /* 0x00000015080a7225 */ /* 0x000fc800078e000a */
[----:B------:R-:W-:-:S04]  /*166b0*/  IMAD R7, R8, R7, R9 ;  /* 0x0000000708077224 */ /* 0x000fc800078e0209 */
[----:B------:R-:W-:Y:S01]  /*166c0*/  IMAD.IADD R7, R11, 0x1, R7 ;  /* 0x000000010b077824 */ /* 0x000fe200078e0207 */
[----:B-1----:R-:W-:-:S05]  /*166d0*/  LEA R14, P0, R10, R14, 0x2 ;  /* 0x0000000e0a0e7211 */ /* 0x002fca00078010ff */
[----:B------:R-:W-:Y:S01]  /*166e0*/  SHFL.IDX PT, R8, R14, RZ, 0x1c1f ;  /* 0x001c1fff0e087589 */ /* 0x000fe200000e0000 */
[----:B--2---:R-:W-:-:S03]  /*166f0*/  LEA.HI.X R7, R10, R15, R7, 0x2, P0 ;  /* 0x0000000f0a077211 */ /* 0x004fc600000f1407 */
[----:B------:R-:W-:Y:S04]  /*16700*/  SHFL.IDX PT, R10, R14, 0x1, 0x1c1f ;  /* 0x003c1f000e0a7f89 */ /* 0x000fe800000e0000 */
[----:B------:R-:W0:Y:S04]  /*16710*/  SHFL.IDX PT, R9, R7, RZ, 0x1c1f ;  /* 0x001c1fff07097589 */ /* 0x000e2800000e0000 */
[----:B------:R1:W2:Y:S01]  /*16720*/  SHFL.IDX PT, R11, R7, 0x1, 0x1c1f ;  /* 0x003c1f00070b7f89 */ /* 0x0002a200000e0000 */
[----:B------:R-:W-:Y:S01]  /*16730*/  IMAD.IADD R21, R159, 0x1, R213 ;  /* 0x000000019f157824 */ /* 0x000fe200078e02d5 */
[----:B------:R-:W-:-:S03]  /*16740*/  LOP3.LUT P0, RZ, R158, 0x3, RZ, 0xc0, !PT ;  /* 0x000000039eff7812 */ /* 0x000fc6000780c0ff */
[C---:B-1----:R-:W-:Y:S01]  /*16750*/  VIADD R7, R21.reuse, 0x8 ;  /* 0x0000000815077836 */ /* 0x042fe20000000000 */
[----:B------:R-:W-:-:S04]  /*16760*/  ISETP.GE.OR P3, PT, R21, R0, P0 ;  /* 0x000000001500720c */ /* 0x000fc80000766670 */
[----:B------:R-:W-:-:S09]  /*16770*/  ISETP.GE.OR P0, PT, R7, R0, P0 ;  /* 0x000000000700720c */ /* 0x000fd20000706670 */
[----:B0-----:R0:W-:Y:S04]  /*16780*/  @!P3 ST.E desc[UR38][R8.64], R20 ;  /* 0x000000140800b985 */ /* 0x0011e8000c101926 */
[----:B--2---:R0:W-:Y:S01]  /*16790*/  @!P0 ST.E desc[UR38][R10.64], R3 ;  /* 0x000000030a008985 */ /* 0x0041e2000c101926 */
[----:B------:R-:W-:Y:S05]  /*167a0*/  @P2 BRA `(.L_x_11701) ;  /* 0x0000001000382947 */ /* 0x000fea0003800000 */
[----:B0-----:R-:W0:Y:S01]  /*167b0*/  S2R R3, SR_TID.X ;  /* 0x0000000000037919 */ /* 0x001e220000002100 */
        /* <DEDUP_REMOVED lines=10> */
[----:B------:R-:W-:Y:S02]  /*16860*/  IADD3 R41, P4, R12, 0x4000, RZ ;  /* 0x000040000c297810 */ /* 0x000fe40007f9e0ff */
[----:B------:R-:W-:Y:S02]  /*16870*/  LOP3.LUT R28, R29, 0x380, RZ, 0xc0, !PT ;  /* 0x000003801d1c7812 */ /* 0x000fe400078ec0ff */
[----:B------:R-:W-:-:S02]  /*16880*/  LOP3.LUT R32, R33, 0x380, RZ, 0xc0, !PT ;  /* 0x0000038021207812 */ /* 0x000fc400078ec0ff */
[----:B------:R-:W-:Y:S02]  /*16890*/  LOP3.LUT R36, R37, 0x380, RZ, 0xc0, !PT ;  /* 0x0000038025247812 */ /* 0x000fe400078ec0ff */
[----:B------:R-:W-:Y:S02]  /*168a0*/  LOP3.LUT R40, R41, 0x380, RZ, 0xc0, !PT ;  /* 0x0000038029287812 */ /* 0x000fe400078ec0ff */
[----:B------:R-:W-:Y:S02]  /*168b0*/  IADD3 R45, P5, R12, 0x5000, RZ ;  /* 0x000050000c2d7810 */ /* 0x000fe40007fbe0ff */
[----:B------:R-:W-:Y:S02]  /*168c0*/  SHF.R.U64 R28, R28, 0x3, RZ ;  /* 0x000000031c1c7819 */ /* 0x000fe400000012ff */
[----:B------:R-:W-:Y:S02]  /*168d0*/  SHF.R.U64 R32, R32, 0x3, RZ ;  /* 0x0000000320207819 */ /* 0x000fe400000012ff */
[----:B------:R-:W-:-:S02]  /*168e0*/  SHF.R.U64 R36, R36, 0x3, RZ ;  /* 0x0000000324247819 */ /* 0x000fc400000012ff */
        /* <DEDUP_REMOVED lines=17> */
[----:B------:R-:W-:Y:S02]  /*16a00*/  SHF.R.U64 R44, R44, 0x3, RZ ;  /* 0x000000032c2c7819 */ /* 0x000fe400000012ff */
[----:B------:R-:W-:Y:S01]  /*16a10*/  LOP3.LUT R48, R49, 0x380, RZ, 0xc0, !PT ;  /* 0x0000038031307812 */ /* 0x000fe200078ec0ff */
[----:B------:R-:W5:Y:S01]  /*16a20*/  LD.E.128 R36, desc[UR38][R36.64] ;  /* 0x0000002624247980 */ /* 0x000f62000c101d00 */
[----:B------:R-:W-:Y:S02]  /*16a30*/  LOP3.LUT R52, R53, 0x380, RZ, 0xc0, !PT ;  /* 0x0000038035347812 */ /* 0x000fe400078ec0ff */
[----:B------:R-:W-:Y:S01]  /*16a40*/  LOP3.LUT R56, R57, 0x380, RZ, 0xc0, !PT ;  /* 0x0000038039387812 */ /* 0x000fe200078ec0ff */
[----:B------:R-:W5:Y:S01]  /*16a50*/  LD.E.128 R40, desc[UR38][R40.64] ;  /* 0x0000002628287980 */ /* 0x000f62000c101d00 */
[----:B------:R-:W-:-:S02]  /*16a60*/  LOP3.LUT R60, R61, 0x380, RZ, 0xc0, !PT ;  /* 0x000003803d3c7812 */ /* 0x000fc400078ec0ff */
[----:B------:R-:W-:Y:S01]  /*16a70*/  LOP3.LUT R44, R44, R45, RZ, 0x3c, !PT ;  /* 0x0000002d2c2c7212 */ /* 0x000fe200078e3cff */
[----:B------:R-:W-:Y:S01]  /*16a80*/  IMAD.X R45, RZ, RZ, R13, P5 ;  /* 0x000000ffff2d7224 */ /* 0x000fe200028e060d */
[----:B------:R-:W-:Y:S02]  /*16a90*/  IADD3 R65, P5, R12, 0xa000, RZ ;  /* 0x0000a0000c417810 */ /* 0x000fe40007fbe0ff */
[----:B------:R-:W-:Y:S02]  /*16aa0*/  SHF.R.U64 R48, R48, 0x3, RZ ;  /* 0x0000000330307819 */ /* 0x000fe400000012ff */
[----:B------:R-:W-:Y:S01]  /*16ab0*/  SHF.R.U64 R52, R52, 0x3, RZ ;  /* 0x0000000334347819 */ /* 0x000fe200000012ff */
[----:B------:R-:W5:Y:S01]  /*16ac0*/  LD.E.128 R44, desc[UR38][R44.64] ;  /* 0x000000262c2c7980 */ /* 0x000f62000c101d00 */
[----:B------:R-:W-:Y:S02]  /*16ad0*/  SHF.R.U64 R56, R56, 0x3, RZ ;  /* 0x0000000338387819 */ /* 0x000fe400000012ff */
[----:B------:R-:W-:-:S02]  /*16ae0*/  SHF.R.U64 R60, R60, 0x3, RZ ;  /* 0x000000033c3c7819 */ /* 0x000fc400000012ff */
        /* <DEDUP_REMOVED lines=17> */
[----:B------:R-:W-:Y:S02]  /*16c00*/  SHF.R.U64 R64, R64, 0x3, RZ ;  /* 0x0000000340407819 */ /* 0x000fe400000012ff */
[----:B------:R-:W-:Y:S01]  /*16c10*/  LOP3.LUT R68, R69, 0x380, RZ, 0xc0, !PT ;  /* 0x0000038045447812 */ /* 0x000fe200078ec0ff */
[----:B------:R-:W5:Y:S01]  /*16c20*/  LD.E.128 R60, desc[UR38][R60.64] ;  /* 0x000000263c3c7980 */ /* 0x000f62000c101d00 */
[----:B------:R-:W-:-:S02]  /*16c30*/  LOP3.LUT R72, R73, 0x380, RZ, 0xc0, !PT ;  /* 0x0000038049487812 */ /* 0x000fc400078ec0ff */
[----:B------:R-:W-:Y:S02]  /*16c40*/  LOP3.LUT R76, R77, 0x380, RZ, 0xc0, !PT ;  /* 0x000003804d4c7812 */ /* 0x000fe400078ec0ff */
[----:B------:R-:W-:Y:S02]  /*16c50*/  LOP3.LUT R80, R81, 0x380, RZ, 0xc0, !PT ;  /* 0x0000038051507812 */ /* 0x000fe400078ec0ff */
[----:B------:R-:W-:Y:S02]  /*16c60*/  SHF.R.U64 R11, R11, 0x3, RZ ;  /* 0x000000030b0b7819 */ /* 0x000fe400000012ff */
[----:B------:R-:W-:Y:S01]  /*16c70*/  LOP3.LUT R64, R64, R65, RZ, 0x3c, !PT ;  /* 0x0000004140407212 */ /* 0x000fe200078e3cff */
[----:B------:R-:W-:Y:S01]  /*16c80*/  IMAD.X R65, RZ, RZ, R13, P5 ;  /* 0x000000ffff417224 */ /* 0x000fe200028e060d */
[----:B------:R-:W-:Y:S02]  /*16c90*/  IADD3 R10, P5, R12, 0xf000, RZ ;  /* 0x0000f0000c0a7810 */ /* 0x000fe40007fbe0ff */
[----:B------:R-:W-:-:S02]  /*16ca0*/  SHF.R.U64 R68, R68, 0x3, RZ ;  /* 0x0000000344447819 */ /* 0x000fc400000012ff */
[----:B------:R-:W-:Y:S01]  /*16cb0*/  SHF.R.U64 R72, R72, 0x3, RZ ;  /* 0x0000000348487819 */ /* 0x000fe200000012ff */
[--C-:B------:R-:W-:Y:S01]  /*16cc0*/  IMAD.X R85, RZ, RZ, R13.reuse, P5 ;  /* 0x000000ffff557224 */ /* 0x100fe200028e060d */
[----:B------:R-:W-:Y:S01]  /*16cd0*/  SHF.R.U64 R76, R76, 0x3, RZ ;  /* 0x000000034c4c7819 */ /* 0x000fe200000012ff */
[----:B------:R-:W5:Y:S01]  /*16ce0*/  LD.E.128 R64, desc[UR38][R64.64] ;  /* 0x0000002640407980 */ /* 0x000f62000c101d00 */
[----:B------:R-:W-:Y:S02]  /*16cf0*/  SHF.R.U64 R80, R80, 0x3, RZ ;  /* 0x0000000350507819 */ /* 0x000fe400000012ff */
        /* <DEDUP_REMOVED lines=10> */
[----:B------:R-:W-:-:S02]  /*16da0*/  LOP3.LUT R9, R10, 0x380, RZ, 0xc0, !PT ;  /* 0x000003800a097812 */ /* 0x000fc400078ec0ff */
[----:B------:R-:W-:Y:S01]  /*16db0*/  LOP3.LUT R8, R8, 0xfffffff8, RZ, 0xc0, !PT ;  /* 0xfffffff808087812 */ /* 0x000fe200078ec0ff */
[----:B------:R-:W5:Y:S01]  /*16dc0*/  LD.E.128 R68, desc[UR38][R68.64] ;  /* 0x0000002644447980 */ /* 0x000f62000c101d00 */
[----:B------:R-:W-:Y:S02]  /*16dd0*/  SHF.R.U64 R9, R9, 0x3, RZ ;  /* 0x0000000309097819 */ /* 0x000fe400000012ff */
[----:B------:R-:W-:Y:S01]  /*16de0*/  SHF.R.S32.HI R11, RZ, 0x1f, R6 ;  /* 0x0000001fff0b7819 */ /* 0x000fe20000011406 */
[----:B------:R-:W5:Y:S01]  /*16df0*/  LD.E.128 R72, desc[UR38][R72.64] ;  /* 0x0000002648487980 */ /* 0x000f62000c101d00 */
[----:B------:R-:W-:Y:S01]  /*16e00*/  LOP3.LUT R84, R9, R10, RZ, 0x3c, !PT ;  /* 0x0000000a09547212 */ /* 0x000fe200078e3cff */
[----:B0-----:R-:W0:Y:S01]  /*16e10*/  @P1 LDC R13, c[0x0][0xbec] ;  /* 0x0002fb00ff0d1b82 */ /* 0x001e220000000800 */
[----:B------:R-:W-:Y:S01]  /*16e20*/  IMAD.IADD R8, R3, 0x1, -R8 ;  /* 0x0000000103087824 */ /* 0x000fe200078e0a08 */
[----:B------:R-:W5:Y:S04]  /*16e30*/  LD.E.128 R76, desc[UR38][R76.64] ;  /* 0x000000264c4c7980 */ /* 0x000f68000c101d00 */
[----:B------:R-:W5:Y:S02]  /*16e40*/  LD.E.128 R80, desc[UR38][R80.64] ;  /* 0x0000002650507980 */ /* 0x000f64000c101d00 */
[----:B------:R-:W1:Y:S01]  /*16e50*/  @P1 LDC R12, c[0x0][0xbf0] ;  /* 0x0002fc00ff0c1b82 */ /* 0x000e620000000800 */
[C---:B------:R-:W-:Y:S01]  /*16e60*/  IMAD R9, R4.reuse, UR5, R5 ;  /* 0x0000000504097c24 */ /* 0x040fe2000f8e0205 */
[----:B------:R-:W5:Y:S01]  /*16e70*/  LD.E.128 R84, desc[UR38][R84.64] ;  /* 0x0000002654547980 */ /* 0x000f62000c101d00 */
[----:B------:R-:W-:Y:S01]  /*16e80*/  IMAD.WIDE.U32 R4, R4, UR4, RZ ;  /* 0x0000000404047c25 */ /* 0x000fe2000f8e00ff */
[----:B------:R-:W-:Y:S01]  /*16e90*/  ULDC.64 UR4, c[0x0][0xae8] ;  /* 0x0002ba0000047ab9 */ /* 0x000fe20000000a00 */
[----:B------:R-:W-:Y:S01]  /*16ea0*/  @!PT LDS RZ, [RZ] ;  /* 0x00000000fffff984 */ /* 0x000fe20000000800 */
[----:B------:R-:W-:Y:S01]  /*16eb0*/  @!PT LDS RZ, [RZ] ;  /* 0x00000000fffff984 */ /* 0x000fe20000000800 */
[----:B------:R-:W-:Y:S01]  /*16ec0*/  @!PT LDS RZ, [RZ] ;  /* 0x00000000fffff984 */ /* 0x000fe20000000800 */
[----:B------:R-:W-:Y:S01]  /*16ed0*/  @!PT LDS RZ, [RZ] ;  /* 0x00000000fffff984 */ /* 0x000fe20000000800 */
[----:B------:R2:W-:Y:S06]  /*16ee0*/  MEMBAR.ALL.CTA ;  /* 0x0000000000007992 */ /* 0x0005ec0000008000 */
[----:B--2---:R-:W2:Y:S01]  /*16ef0*/  FENCE.VIEW.ASYNC.S ;  /* 0x00000000000073c6 */ /* 0x004ea20000000000 */
[----:B------:R-:W-:-:S02]  /*16f00*/  IMAD R8, R8, 0x20, R7 ;  /* 0x0000002008087824 */ /* 0x000fc400078e0207 */
[----:B------:R-:W-:Y:S02]  /*16f10*/  IMAD.IADD R5, R5, 0x1, R9 ;  /* 0x0000000105057824 */ /* 0x000fe400078e0209 */
[----:B------:R-:W-:Y:S02]  /*16f20*/  IMAD.IADD R10, R213, 0x1, R8 ;  /* 0x00000001d50a7824 */ /* 0x000fe400078e0208 */
[----:B------:R-:W-:-:S04]  /*16f30*/  IMAD.WIDE.U32 R4, R224, UR4, R4 ;  /* 0x00000004e0047c25 */ /* 0x000fc8000f8e0004 */
[----:B0-----:R-:W-:-:S04]  /*16f40*/  @P1 IMAD.HI.U32 R3, R10, R13, RZ ;  /* 0x0000000d0a031227 */ /* 0x001fc800078e00ff */
[----:B------:R-:W-:Y:S01]  /*16f50*/  IMAD R5, R224, UR5, R5 ;  /* 0x00000005e0057c24 */ /* 0x000fe2000f8e0205 */
[----:B------:R-:W-:Y:S01]  /*16f60*/  ULDC.64 UR4, c[0x0][0xaf0] ;  /* 0x0002bc0000047ab9 */ /* 0x000fe20000000a00 */
[----:B------:R-:W-:Y:S01]  /*16f70*/  IMAD.MOV.U32 R9, RZ, RZ, R10 ;  /* 0x000000ffff097224 */ /* 0x000fe200078e000a */
[----:B-1----:R-:W-:Y:S01]  /*16f80*/  @P1 SHF.R.U32.HI R9, RZ, R12, R3 ;  /* 0x0000000cff091219 */ /* 0x002fe20000011603 */
[----:B------:R-:W-:Y:S02]  /*16f90*/  IMAD R11, R11, UR4, RZ ;  /* 0x000000040b0b7c24 */ /* 0x000fe4000f8e02ff */
        /* <DEDUP_REMOVED lines=8> */
[----:B------:R-:W-:-:S04]  /*17020*/  IMAD.WIDE.U32 R4, R9, UR4, R4 ;  /* 0x0000000409047c25 */ /* 0x000fc8000f8e0004 */
[----:B------:R-:W-:Y:S01]  /*17030*/  IMAD R9, R9, UR5, R6 ;  /* 0x0000000509097c24 */ /* 0x000fe2000f8e0206 */
[----:B------:R-:W-:Y:S01]  /*17040*/  SHF.R.S32.HI R6, RZ, 0x1f, R157 ;  /* 0x0000001fff067819 */ /* 0x000fe2000001149d */
[----:B------:R-:W-:Y:S02]  /*17050*/  ULDC.64 UR4, c[0x0][0xad8] ;  /* 0x0002b60000047ab9 */ /* 0x000fe40000000a00 */
[----:B------:R-:W-:Y:S02]  /*17060*/  IMAD.IADD R5, R5, 0x1, R9 ;  /* 0x0000000105057824 */ /* 0x000fe400078e0209 */
[----:B------:R-:W-:Y:S02]  /*17070*/  IMAD R6, R6, UR4, RZ ;  /* 0x0000000406067c24 */ /* 0x000fe4000f8e02ff */
[----:B------:R-:W-:Y:S02]  /*17080*/  VIADD R3, R19, 0x22820 ;  /* 0x0002282013037836 */ /* 0x000fe40000000000 */
[----:B------:R-:W-:-:S04]  /*17090*/  IMAD.WIDE.U32 R4, R157, UR4, R4 ;  /* 0x000000049d047c25 */ /* 0x000fc8000f8e0004 */
[----:B------:R-:W-:Y:S01]  /*170a0*/  IMAD R21, R157, UR5, R6 ;  /* 0x000000059d157c24 */ /* 0x000fe2000f8e0206 */
[----:B------:R-:W-:Y:S01]  /*170b0*/  ULDC.64 UR4, c[0x0][0xa80] ;  /* 0x0002a00000047ab9 */ /* 0x000fe20000000a00 */
[----:B------:R-:W-:Y:S02]  /*170c0*/  PRMT R3, RZ, 0x654, R3 ;  /* 0x00000654ff037816 */ /* 0x000fe40000000003 */
[----:B------:R-:W-:Y:S01]  /*170d0*/  IMAD.IADD R21, R5, 0x1, R21 ;  /* 0x0000000105157824 */ /* 0x000fe200078e0215 */
[C---:B------:R-:W-:Y:S01]  /*170e0*/  LEA R20, P0, R4.reuse, UR4, 0x1 ;  /* 0x0000000404147c11 */ /* 0x040fe2000f8008ff */
[----:B------:R-:W-:Y:S01]  /*170f0*/  UMOV UR4, 0xffffffff ;  /* 0xffffffff00047882 */ /* 0x000fe20000000000 */
[----:B--2---:R0:W-:Y:S02]  /*17100*/  SYNCS.ARRIVE.TRANS64.RED.A1T0 RZ, [R3+URZ], RZ ;  /* 0x000000ff03ff79a7 */ /* 0x0041e4000810043f */
[----:B------:R-:W-:Y:S01]  /*17110*/  LEA.HI.X R21, R4, UR5, R21, 0x1, P0 ;  /* 0x0000000504157c11 */ /* 0x000fe200080f0c15 */
[----:B------:R-:W-:Y:S08]  /*17120*/  BRA.DIV UR4, `(.L_x_11702) ;  /* 0x000000d204707947 */ /* 0x000ff0000b800000 */
[----:B0-----:R0:W1:Y:S04]  /*17130*/  SHFL.IDX PT, R3, R21, RZ, 0x181f ;  /* 0x00181fff15037589 */ /* 0x00106800000e0000 */
[----:B------:R0:W2:Y:S02]  /*17140*/  SHFL.IDX PT, R14, R20, RZ, 0x181f ;  /* 0x00181fff140e7589 */ /* 0x0000a400000e0000 */
.L_x_11944:
[----:B------:R-:W-:Y:S01]  /*17150*/  IMAD.IADD R213, R7, 0x1, R213 ;  /* 0x0000000107d57824 */ /* 0x000fe200078e02d5 */
        /* <DEDUP_REMOVED lines=14> */
[-C--:B------:R-:W-:Y:S02]  /*17240*/  @!P2 LEA R6, P4, R223, R14.reuse, 0x1 ;  /* 0x0000000edf06a211 */ /* 0x080fe400078808ff */
[----:B-1----:R-:W-:Y:S02]  /*17250*/  @!P3 LEA.HI.X R5, R212, R3, R8, 0x1, P5 ;  /* 0x00000003d405b211 */ /* 0x002fe400028f0c08 */
[----:B------:R-:W-:-:S02]  /*17260*/  @!P1 LEA R8, P5, R222, R14, 0x1 ;  /* 0x0000000ede089211 */ /* 0x000fc400078a08ff */
[-C--:B------:R-:W-:Y:S01]  /*17270*/  @!P2 LEA.HI.X R7, R223, R3.reuse, R10, 0x1, P4 ;  /* 0x00000003df07a211 */ /* 0x080fe200020f0c0a */
        /* <DEDUP_REMOVED lines=8> */
.L_x_11704:
[----:B------:R-:W-:Y:S05]  /*17300*/  BSYNC B1 ;  /* 0x0000000000017941 */ /* 0x000fea0003800000 */
.L_x_11703:
[----:B------:R-:W-:Y:S01]  /*17310*/  UMOV UR4, 0xffffffff ;  /* 0xffffffff00047882 */ /* 0x000fe20000000000 */
[----:B---3-5:R-:W-:Y:S02]  /*17320*/  SHF.R.S32.HI R24, RZ, 0x1f, R88 ;  /* 0x0000001fff187819 */ /* 0x028fe40000011458 */
[----:B------:R-:W-:Y:S05]  /*17330*/  BRA.DIV UR4, `(.L_x_11705) ;  /* 0x000000d204207947 */ /* 0x000fea000b800000 */
[----:B-1----:R1:W3:Y:S04]  /*17340*/  SHFL.IDX PT, R3, R21, 0x1, 0x181f ;  /* 0x00381f0015037f89 */ /* 0x0022e800000e0000 */
[----:B--2---:R1:W2:Y:S02]  /*17350*/  SHFL.IDX PT, R14, R20, 0x1, 0x181f ;  /* 0x00381f00140e7f89 */ /* 0x0042a400000e0000 */
.L_x_11948:
        /* <DEDUP_REMOVED lines=13> */
[CC--:B------:R-:W-:Y:S02]  /*17430*/  @!P2 LEA R6, P4, R223.reuse, R14.reuse, 0x1 ;  /* 0x0000000edf06a211 */ /* 0x0c0fe400078808ff */
[-C--:B---3--:R-:W-:Y:S02]  /*17440*/  @!P3 LEA.HI.X R5, R212, R3.reuse, R8, 0x1, P5 ;  /* 0x00000003d405b211 */ /* 0x088fe400028f0c08 */
[-C--:B------:R-:W-:Y:S02]  /*17450*/  @!P1 LEA R8, P5, R222, R14.reuse, 0x1 ;  /* 0x0000000ede089211 */ /* 0x080fe400078a08ff */
        /* <DEDUP_REMOVED lines=8> */
.L_x_11707:
[----:B------:R-:W-:Y:S05]  /*174e0*/  BSYNC B1 ;  /* 0x0000000000017941 */ /* 0x000fea0003800000 */
.L_x_11706:
[----:B------:R-:W-:-:S03]  /*174f0*/  UMOV UR4, 0xffffffff ;  /* 0xffffffff00047882 */ /* 0x000fc60000000000 */
[----:B------:R-:W-:Y:S05]  /*17500*/  BRA.DIV UR4, `(.L_x_11708) ;  /* 0x000000ce04f47947 */ /* 0x000fea000b800000 */
[----:B---3--:R3:W0:Y:S04]  /*17510*/  SHFL.IDX PT, R3, R21, 0x2, 0x181f ;  /* 0x00581f0015037f89 */ /* 0x00862800000e0000 */
[----:B--2---:R3:W2:Y:S02]  /*17520*/  SHFL.IDX PT, R14, R20, 0x2, 0x181f ;  /* 0x00581f00140e7f89 */ /* 0x0046a400000e0000 */
.L_x_11952:
        /* <DEDUP_REMOVED lines=14> */
[-C--:B0-----:R-:W-:Y:S02]  /*17610*/  @!P3 LEA.HI.X R9, R212, R3.reuse, R4, 0x1, P5 ;  /* 0x00000003d409b211 */ /* 0x081fe400028f0c04 */
        /* <DEDUP_REMOVED lines=9> */
.L_x_11710:
[----:B------:R-:W-:Y:S05]  /*176b0*/  BSYNC B1 ;  /* 0x0000000000017941 */ /* 0x000fea0003800000 */
.L_x_11709:
[----:B------:R-:W-:-:S03]  /*176c0*/  UMOV UR4, 0xffffffff ;  /* 0xffffffff00047882 */ /* 0x000fc60000000000 */
[----:B------:R-:W-:Y:S05]  /*176d0*/  BRA.DIV UR4, `(.L_x_11711) ;  /* 0x000000ce04c87947 */ /* 0x000fea000b800000 */
[----:B0-----:R0:W0:Y:S04]  /*176e0*/  SHFL.IDX PT, R3, R21, 0x3, 0x181f ;  /* 0x00781f0015037f89 */ /* 0x00102800000e0000 */
[----:B--2-4-:R2:W4:Y:S02]  /*176f0*/  SHFL.IDX PT, R14, R20, 0x3, 0x181f ;  /* 0x00781f00140e7f89 */ /* 0x01452400000e0000 */
.L_x_11956:
[----:B------:R-:W-:-:S05]  /*17700*/  VIADD R5, R213, 0x60 ;  /* 0x00000060d5057836 */ /* 0x000fca0000000000 */
        /* <DEDUP_REMOVED lines=9> */
[-C--:B----4-:R-:W-:Y:S02]  /*177a0*/  @!P3 LEA R4, P0, R212, R14.reuse, 0x1 ;  /* 0x0000000ed404b211 */ /* 0x090fe400078008ff */
[CC--:B------:R-:W-:Y:S02]  /*177b0*/  @!P4 LEA R6, P1, R223.reuse, R14.reuse, 0x1 ;  /* 0x0000000edf06c211 */ /* 0x0c0fe400078208ff */
        /* <DEDUP_REMOVED lines=13> */
.L_x_11701:
[----:B0-----:R-:W0:Y:S01]  /*17890*/  @P1 LDC R9, c[0x0][0xbec] ;  /* 0x0002fb00ff091b82 */ /* 0x001e220000000800 */
[----:B------:R-:W-:Y:S01]  /*178a0*/  ULDC.64 UR4, c[0x0][0xb08] ;  /* 0x0002c20000047ab9 */ /* 0x000fe20000000a00 */
[----:B------:R-:W-:Y:S02]  /*178b0*/  IMAD.MOV.U32 R3, RZ, RZ, R152 ;  /* 0x000000ffff037224 */ /* 0x000fe400078e0098 */
[----:B------:R-:W-:-:S04]  /*178c0*/  IMAD R5, R5, UR4, RZ ;  /* 0x0000000405057c24 */ /* 0x000fc8000f8e02ff */
[----:B------:R-:W1:Y:S01]  /*178d0*/  @P1 LDC R8, c[0x0][0xbf0] ;  /* 0x0002fc00ff081b82 */ /* 0x000e620000000800 */
[----:B0-----:R-:W-:-:S05]  /*178e0*/  @P1 IMAD.HI.U32 R9, R152, R9, RZ ;  /* 0x0000000998091227 */ /* 0x001fca00078e00ff */
[----:B-1----:R-:W-:Y:S01]  /*178f0*/  @P1 SHF.R.U32.HI R3, RZ, R8, R9 ;  /* 0x00000008ff031219 */ /* 0x002fe20000011609 */
[C---:B------:R-:W-:Y:S01]  /*17900*/  IMAD R8, R4.reuse, UR5, R5 ;  /* 0x0000000504087c24 */ /* 0x040fe2000f8e0205 */
[----:B------:R-:W-:Y:S01]  /*17910*/  SHF.R.S32.HI R9, RZ, 0x1f, R6 ;  /* 0x0000001fff097819 */ /* 0x000fe20000011406 */
[----:B------:R-:W-:Y:S01]  /*17920*/  IMAD.WIDE.U32 R4, R4, UR4, RZ ;  /* 0x0000000404047c25 */ /* 0x000fe2000f8e00ff */
[----:B------:R-:W-:-:S03]  /*17930*/  ULDC.64 UR4, c[0x0][0xb38] ;  /* 0x0002ce0000047ab9 */ /* 0x000fc60000000a00 */
        /* <DEDUP_REMOVED lines=8> */
[--C-:B------:R-:W-:Y:S02]  /*179c0*/  IMAD.MOV R6, RZ, RZ, -R3.reuse ;  /* 0x000000ffff067224 */ /* 0x100fe400078e0a03 */
        /* <DEDUP_REMOVED lines=26> */
.L_x_11959:
        /* <DEDUP_REMOVED lines=22> */
[C---:B-1----:R-:W-:Y:S01]  /*17cd0*/  @!P1 LEA R4, P2, R12.reuse, R11, 0x2 ;  /* 0x0000000b0c049211 */ /* 0x042fe200078410ff */
[C---:B------:R-:W-:Y:S02]  /*17ce0*/  VIADD R24, R209.reuse, 0xa0 ;  /* 0x000000a0d1187836 */ /* 0x040fe40000000000 */
[C---:B------:R-:W-:Y:S01]  /*17cf0*/  VIADD R25, R209.reuse, 0xd0 ;  /* 0x000000d0d1197836 */ /* 0x040fe20000000000 */
[----:B------:R-:W-:Y:S01]  /*17d00*/  @!P1 LEA.HI.X R5, R12, R10, R13, 0x2, P2 ;  /* 0x0000000a0c059211 */ /* 0x000fe200010f140d */
[C---:B------:R-:W-:Y:S01]  /*17d10*/  VIADD R13, R209.reuse, 0x10 ;  /* 0x00000010d10d7836 */ /* 0x040fe20000000000 */
[----:B------:R-:W-:Y:S01]  /*17d20*/  SHF.R.S32.HI R24, RZ, 0x1f, R24 ;  /* 0x0000001fff187819 */ /* 0x000fe20000011418 */
[----:B------:R-:W-:Y:S01]  /*17d30*/  VIADD R12, R209, 0x20 ;  /* 0x00000020d10c7836 */ /* 0x000fe20000000000 */
[----:B------:R-:W-:Y:S01]  /*17d40*/  SHF.R.S32.HI R25, RZ, 0x1f, R25 ;  /* 0x0000001fff197819 */ /* 0x000fe20000011419 */
[----:B------:R1:W-:Y:S01]  /*17d50*/  @!P1 ST.E.64 desc[UR38][R4.64], R28 ;  /* 0x0000001c04009985 */ /* 0x0003e2000c101b26 */
[----:B------:R-:W-:-:S02]  /*17d60*/  SHF.R.S32.HI R13, RZ, 0x1f, R13 ;  /* 0x0000001fff0d7819 */ /* 0x000fc4000001140d */
        /* <DEDUP_REMOVED lines=31> */
[-C--:B------:R-:W-:Y:S02]  /*17f60*/  @!P3 LEA.HI.X R5, R8, R10.reuse, R9, 0x2, P2 ;  /* 0x0000000a0805b211 */ /* 0x080fe400010f1409 */
[----:B------:R-:W-:Y:S02]  /*17f70*/  ISETP.GE.AND P2, PT, R13, UR4, PT ;  /* 0x000000040d007c0c */ /* 0x000fe4000bf46270 */
[C---:B------:R-:W-:Y:S01]  /*17f80*/  @!P1 LEA R8, P4, R12.reuse, R11, 0x2 ;  /* 0x0000000b0c089211 */ /* 0x040fe200078810ff */
        /* <DEDUP_REMOVED lines=108> */
[----:B------:R-:W-:Y:S01]  /*18650*/  ISETP.GE.AND P3, PT, R24, UR4, PT ;  /* 0x0000000418007c0c */ /* 0x000fe2000bf66270 */
[----:B------:R-:W-:Y:S01]  /*18660*/  VIADD R21, R209, 0xc8 ;  /* 0x000000c8d1157836 */ /* 0x000fe20000000000 */
[C---:B--2---:R-:W-:Y:S01]  /*18670*/  @!P1 LEA R8, P5, R13.reuse, R11, 0x2 ;  /* 0x0000000b0d089211 */ /* 0x044fe200078a10ff */
[----:B------:R1:W-:Y:S03]  /*18680*/  @!P4 ST.E.64 desc[UR38][R4.64], R112 ;  /* 0x000000700400c985 */ /* 0x0003e6000c101b26 */
        /* <DEDUP_REMOVED lines=8> */
[-C--:B------:R-:W-:Y:S02]  /*18710*/  @!P0 LEA.HI.X R5, R12, R10.reuse, R13, 0x2, P4 ;  /* 0x0000000a0c058211 */ /* 0x080fe400020f140d */
[-C--:B------:R-:W-:Y:S02]  /*18720*/  @!P3 LEA R12, P4, R24, R11.reuse, 0x2 ;  /* 0x0000000b180cb211 */ /* 0x080fe400078810ff */
[----:B--2---:R-:W-:Y:S01]  /*18730*/  @!P2 LEA R8, P5, R14, R11, 0x2 ;  /* 0x0000000b0e08a211 */ /* 0x004fe200078a10ff */
[----:B------:R1:W-:Y:S01]  /*18740*/  @!P0 ST.E.64 desc[UR38][R4.64], R120 ;  /* 0x0000007804008985 */ /* 0x0003e2000c101b26 */
[-C--:B------:R-:W-:Y:S01]  /*18750*/  @!P3 LEA.HI.X R13, R24, R10.reuse, R25, 0x2, P4 ;  /* 0x0000000a180db211 */ /* 0x080fe200020f1419 */
[----:B------:R-:W-:Y:S01]  /*18760*/  VIADD R24, R209, 0xd8 ;  /* 0x000000d8d1187836 */ /* 0x000fe20000000000 */
[----:B------:R-:W-:Y:S02]  /*18770*/  ISETP.GE.AND P0, PT, R15, UR4, PT ;  /* 0x000000040f007c0c */ /* 0x000fe4000bf06270 */
[----:B------:R-:W-:Y:S01]  /*18780*/  @!P2 LEA.HI.X R9, R14, R10, R21, 0x2, P5 ;  /* 0x0000000a0e09a211 */ /* 0x000fe200028f1415 */
[C---:B------:R-:W-:Y:S01]  /*18790*/  VIADD R14, R209.reuse, 0xe8 ;  /* 0x000000e8d10e7836 */ /* 0x040fe20000000000 */
[----:B------:R-:W-:Y:S01]  /*187a0*/  SHF.R.S32.HI R24, RZ, 0x1f, R24 ;  /* 0x0000001fff187819 */ /* 0x000fe20000011418 */
[----:B------:R-:W-:-:S02]  /*187b0*/  VIADD R21, R209, 0xf0 ;  /* 0x000000f0d1157836 */ /* 0x000fc40000000000 */
[----:B------:R2:W-:Y:S01]  /*187c0*/  @!P2 ST.E.64 desc[UR38][R8.64], R124 ;  /* 0x0000007c0800a985 */ /* 0x0005e2000c101b26 */
[----:B------:R-:W-:Y:S02]  /*187d0*/  ISETP.GE.AND P4, PT, R14, UR4, PT ;  /* 0x000000040e007c0c */ /* 0x000fe4000bf86270 */
[----:B------:R-:W-:Y:S01]  /*187e0*/  ISETP.GE.AND P2, PT, R21, UR4, PT ;  /* 0x0000000415007c0c */ /* 0x000fe2000bf46270 */
[----:B------:R3:W-:Y:S01]  /*187f0*/  @!P3 ST.E.64 desc[UR38][R12.64], R128 ;  /* 0x000000800c00b985 */ /* 0x0007e2000c101b26 */
[C---:B-1----:R-:W-:Y:S02]  /*18800*/  @!P1 LEA R4, P5, R20.reuse, R11, 0x2 ;  /* 0x0000000b14049211 */ /* 0x042fe400078a10ff */
[----:B------:R-:W-:Y:S02]  /*18810*/  ISETP.GE.AND P3, PT, R237, UR4, PT ;  /* 0x00000004ed007c0c */ /* 0x000fe4000bf66270 */
[----:B------:R-:W-:Y:S01]  /*18820*/  @!P1 LEA.HI.X R5, R20, R10, R24, 0x2, P5 ;  /* 0x0000000a14059211 */ /* 0x000fe200028f1418 */
[----:B------:R-:W-:-:S02]  /*18830*/  VIADD R20, R209, 0xe0 ;  /* 0x000000e0d1147836 */ /* 0x000fc40000000000 */
[----:B------:R-:W-:Y:S01]  /*18840*/  VIADD R24, R209, 0xf0 ;  /* 0x000000f0d1187836 */ /* 0x000fe20000000000 */
[CC--:B--2---:R-:W-:Y:S01]  /*18850*/  @!P0 LEA R8, P5, R15.reuse, R11.reuse, 0x2 ;  /* 0x0000000b0f088211 */ /* 0x0c4fe200078a10ff */
[----:B------:R1:W-:Y:S01]  /*18860*/  @!P1 ST.E.64 desc[UR38][R4.64], R132 ;  /* 0x0000008404009985 */ /* 0x0003e2000c101b26 */
[----:B------:R-:W-:Y:S02]  /*18870*/  SHF.R.S32.HI R20, RZ, 0x1f, R20 ;  /* 0x0000001fff147819 */ /* 0x000fe40000011414 */
[----:B---3--:R-:W-:Y:S02]  /*18880*/  @!P4 LEA R12, P1, R14, R11, 0x2 ;  /* 0x0000000b0e0cc211 */ /* 0x008fe400078210ff */
[----:B------:R-:W-:Y:S01]  /*18890*/  @!P0 LEA.HI.X R9, R15, R10, R20, 0x2, P5 ;  /* 0x0000000a0f098211 */ /* 0x000fe200028f1414 */
[----:B------:R-:W-:Y:S01]  /*188a0*/  VIADD R15, R209, 0xe8 ;  /* 0x000000e8d10f7836 */ /* 0x000fe20000000000 */
[----:B------:R-:W-:Y:S02]  /*188b0*/  SHF.R.S32.HI R24, RZ, 0x1f, R24 ;  /* 0x0000001fff187819 */ /* 0x000fe40000011418 */
[----:B------:R-:W-:Y:S01]  /*188c0*/  SHF.R.S32.HI R20, RZ, 0x1f, R237 ;  /* 0x0000001fff147819 */ /* 0x000fe200000114ed */
[----:B------:R3:W-:Y:S01]  /*188d0*/  @!P0 ST.E.64 desc[UR38][R8.64], R136 ;  /* 0x0000008808008985 */ /* 0x0007e2000c101b26 */
[----:B------:R-:W-:-:S02]  /*188e0*/  SHF.R.S32.HI R15, RZ, 0x1f, R15 ;  /* 0x0000001fff0f7819 */ /* 0x000fc4000001140f */
[-C--:B-1----:R-:W-:Y:S02]  /*188f0*/  @!P2 LEA R4, P5, R21, R11.reuse, 0x2 ;  /* 0x0000000b1504a211 */ /* 0x082fe400078a10ff */
[-C--:B------:R-:W-:Y:S02]  /*18900*/  @!P4 LEA.HI.X R13, R14, R10.reuse, R15, 0x2, P1 ;  /* 0x0000000a0e0dc211 */ /* 0x080fe400008f140f */
[----:B------:R-:W-:Y:S02]  /*18910*/  @!P3 LEA R14, P1, R237, R11, 0x2 ;  /* 0x0000000bed0eb211 */ /* 0x000fe400078210ff */
[-C--:B------:R-:W-:Y:S01]  /*18920*/  @!P2 LEA.HI.X R5, R21, R10.reuse, R24, 0x2, P5 ;  /* 0x0000000a1505a211 */ /* 0x080fe200028f1418 */
[----:B------:R3:W-:Y:S01]  /*18930*/  @!P4 ST.E.64 desc[UR38][R12.64], R140 ;  /* 0x0000008c0c00c985 */ /* 0x0007e2000c101b26 */
[----:B------:R-:W-:-:S03]  /*18940*/  @!P3 LEA.HI.X R15, R237, R10, R20, 0x2, P1 ;  /* 0x0000000aed0fb211 */ /* 0x000fc600008f1414 */
[----:B------:R3:W-:Y:S04]  /*18950*/  @!P2 ST.E.64 desc[UR38][R4.64], R144 ;  /* 0x000000900400a985 */ /* 0x0007e8000c101b26 */
[----:B------:R3:W-:Y:S02]  /*18960*/  @!P3 ST.E.64 desc[UR38][R14.64], R148 ;  /* 0x000000940e00b985 */ /* 0x0007e4000c101b26 */
.L_x_11715:
[----:B------:R-:W-:Y:S05]  /*18970*/  BSYNC B1 ;  /* 0x0000000000017941 */ /* 0x000fea0003800000 */
.L_x_11714:
[----:B------:R-:W-:-:S03]  /*18980*/  UMOV UR4, 0xffffffff ;  /* 0xffffffff00047882 */ /* 0x000fc60000000000 */
[----:B------:R-:W-:Y:S05]  /*18990*/  BRA.DIV UR4, `(.L_x_11716) ;  /* 0x000000be04987947 */ /* 0x000fea000b800000 */
[----:B-1----:R1:W4:Y:S04]  /*189a0*/  SHFL.IDX PT, R10, R6, 0x1, 0x1c1f ;  /* 0x003c1f00060a7f89 */ /* 0x00232800000e0000 */
[----:B---3--:R1:W3:Y:S02]  /*189b0*/  SHFL.IDX PT, R14, R3, 0x1, 0x1c1f ;  /* 0x003c1f00030e7f89 */ /* 0x0082e400000e0000 */
.L_x_11963:
[----:B------:R-:W-:-:S13]  /*189c0*/  ISETP.GE.AND P0, PT, R7, R0, PT ;  /* 0x000000000700720c */ /* 0x000fda0003f06270 */
[----:B------:R-:W-:Y:S05]  /*189d0*/  @P0 BRA `(.L_x_11712) ;  /* 0x0000001c00500947 */ /* 0x000fea0003800000 */
[----:B------:R-:W-:Y:S01]  /*189e0*/  ULDC UR4, c[0x0][0xac8] ;  /* 0x0002b20000047ab9 */ /* 0x000fe20000000800 */
[C---:B--2---:R-:W-:Y:S01]  /*189f0*/  VIADD R11, R209.reuse, 0x8 ;  /* 0x00000008d10b7836 */ /* 0x044fe20000000000 */
[C---:B------:R-:W-:Y:S01]  /*18a00*/  ISETP.GE.AND P2, PT, R209.reuse, UR4, PT ;  /* 0x00000004d1007c0c */ /* 0x040fe2000bf46270 */
[C---:B------:R-:W-:Y:S02]  /*18a10*/  VIADD R8, R209.reuse, 0x10 ;  /* 0x00000010d1087836 */ /* 0x040fe40000000000 */
[----:B------:R-:W-:Y:S01]  /*18a20*/  VIADD R12, R209, 0x18 ;  /* 0x00000018d10c7836 */ /* 0x000fe20000000000 */
[----:B------:R-:W-:Y:S01]  /*18a30*/  ISETP.GE.AND P3, PT, R11, UR4, PT ;  /* 0x000000040b007c0c */ /* 0x000fe2000bf66270 */
[C---:B------:R-:W-:Y:S01]  /*18a40*/  VIADD R13, R209.reuse, 0x8 ;  /* 0x00000008d10d7836 */ /* 0x040fe20000000000 */
[----:B------:R-:W-:Y:S01]  /*18a50*/  ISETP.GE.AND P1, PT, R8, UR4, PT ;  /* 0x0000000408007c0c */ /* 0x000fe2000bf26270 */
[C---:B01----:R-:W-:Y:S01]  /*18a60*/  VIADD R3, R209.reuse, 0x20 ;  /* 0x00000020d1037836 */ /* 0x043fe20000000000 */
[----:B------:R-:W-:Y:S01]  /*18a70*/  ISETP.GE.AND P0, PT, R12, UR4, PT ;  /* 0x000000040c007c0c */ /* 0x000fe2000bf06270 */
[C---:B------:R-:W-:Y:S01]  /*18a80*/  VIADD R9, R209.reuse, 0x10 ;  /* 0x00000010d1097836 */ /* 0x040fe20000000000 */
[----:B------:R-:W-:Y:S01]  /*18a90*/  SHF.R.S32.HI R13, RZ, 0x1f, R13 ;  /* 0x0000001fff0d7819 */ /* 0x000fe2000001140d */
[----:B------:R-:W-:-:S02]  /*18aa0*/  VIADD R24, R209, 0x68 ;  /* 0x00000068d1187836 */ /* 0x000fc40000000000 */
[----:B---3--:R-:W-:Y:S01]  /*18ab0*/  @!P2 IMAD.MOV.U32 R4, RZ, RZ, R14 ;  /* 0x000000ffff04a224 */ /* 0x008fe200078e000e */
[----:B------:R-:W-:Y:S01]  /*18ac0*/  SHF.R.S32.HI R9, RZ, 0x1f, R9 ;  /* 0x0000001fff097819 */ /* 0x000fe20000011409 */
[----:B----4-:R-:W-:Y:S02]  /*18ad0*/  @!P2 IMAD.MOV.U32 R5, RZ, RZ, R10 ;  /* 0x000000ffff05a224 */ /* 0x010fe400078e000a */
[----:B------:R-:W-:Y:S01]  /*18ae0*/  @!P3 LEA R6, P4, R11, R14, 0x2 ;  /* 0x0000000e0b06b211 */ /* 0x000fe200078810ff */
[C---:B------:R-:W-:Y:S02]  /*18af0*/  VIADD R15, R209.reuse, 0x58 ;  /* 0x00000058d10f7836 */ /* 0x040fe40000000000 */
[----:B------:R-:W-:Y:S01]  /*18b00*/  @!P2 IMAD.WIDE R4, R209, 0x4, R4 ;  /* 0x00000004d104a825 */ /* 0x000fe200078e0204 */
[----:B------:R-:W-:Y:S02]  /*18b10*/  @!P3 LEA.HI.X R7, R11, R10, R13, 0x2, P4 ;  /* 0x0000000a0b07b211 */ /* 0x000fe400020f140d */
[----:B------:R-:W-:Y:S01]  /*18b20*/  SHF.R.S32.HI R15, RZ, 0x1f, R15 ;  /* 0x0000001fff0f7819 */ /* 0x000fe2000001140f */
[----:B------:R-:W-:Y:S01]  /*18b30*/  VIADD R11, R209, 0x28 ;  /* 0x00000028d10b7836 */ /* 0x000fe20000000000 */
[----:B------:R0:W-:Y:S01]  /*18b40*/  @!P2 ST.E.64 desc[UR38][R4.64], R26 ;  /* 0x0000001a0400a985 */ /* 0x0001e2000c101b26 */
[----:B------:R-:W-:Y:S01]  /*18b50*/  ISETP.GE.AND P2, PT, R3, UR4, PT ;  /* 0x0000000403007c0c */ /* 0x000fe2000bf46270 */
[----:B------:R-:W-:-:S02]  /*18b60*/  VIADD R13, R209, 0x18 ;  /* 0x00000018d10d7836 */ /* 0x000fc40000000000 */
[----:B------:R1:W-:Y:S01]  /*18b70*/  @!P3 ST.E.64 desc[UR38][R6.64], R30 ;  /* 0x0000001e0600b985 */ /* 0x0003e2000c101b26 */
[----:B------:R-:W-:Y:S01]  /*18b80*/  ISETP.GE.AND P3, PT, R11, UR4, PT ;  /* 0x000000040b007c0c */ /* 0x000fe2000bf66270 */
[C---:B------:R-:W-:Y:S01]  /*18b90*/  VIADD R25, R209.reuse, 0x78 ;  /* 0x00000078d1197836 */ /* 0x040fe20000000000 */
[----:B------:R-:W-:Y:S01]  /*18ba0*/  SHF.R.S32.HI R13, RZ, 0x1f, R13 ;  /* 0x0000001fff0d7819 */ /* 0x000fe2000001140d */
[C---:B------:R-:W-:Y:S02]  /*18bb0*/  VIADD R28, R209.reuse, 0x68 ;  /* 0x00000068d11c7836 */ /* 0x040fe40000000000 */
[----:B------:R-:W-:-:S03]  /*18bc0*/  VIADD R29, R209, 0x98 ;  /* 0x00000098d11d7836 */ /* 0x000fc60000000000 */
[----:B------:R-:W-:Y:S02]  /*18bd0*/  SHF.R.S32.HI R28, RZ, 0x1f, R28 ;  /* 0x0000001fff1c7819 */ /* 0x000fe4000001141c */
[C---:B0-----:R-:W-:Y:S02]  /*18be0*/  @!P1 LEA R4, P5, R8.reuse, R14, 0x2 ;  /* 0x0000000e08049211 */ /* 0x041fe400078a10ff */
[----:B------:R-:W-:Y:S02]  /*18bf0*/  SHF.R.S32.HI R29, RZ, 0x1f, R29 ;  /* 0x0000001fff1d7819 */ /* 0x000fe4000001141d */
[----:B------:R-:W-:Y:S01]  /*18c00*/  @!P1 LEA.HI.X R5, R8, R10, R9, 0x2, P5 ;  /* 0x0000000a08059211 */ /* 0x000fe200028f1409 */
[C---:B------:R-:W-:Y:S01]  /*18c10*/  VIADD R8, R209.reuse, 0x30 ;  /* 0x00000030d1087836 */ /* 0x040fe20000000000 */
[----:B-1----:R-:W-:Y:S01]  /*18c20*/  @!P0 LEA R6, P4, R12, R14, 0x2 ;  /* 0x0000000e0c068211 */ /* 0x002fe200078810ff */
[----:B------:R-:W-:Y:S02]  /*18c30*/  VIADD R9, R209, 0x20 ;  /* 0x00000020d1097836 */ /* 0x000fe40000000000 */
[----:B------:R0:W-:Y:S01]  /*18c40*/  @!P1 ST.E.64 desc[UR38][R4.64], R34 ;  /* 0x0000002204009985 */ /* 0x0001e2000c101b26 */
[----:B------:R-:W-:-:S02]  /*18c50*/  ISETP.GE.AND P1, PT, R8, UR4, PT ;  /* 0x0000000408007c0c */ /* 0x000fc4000bf26270 */
[----:B------:R-:W-:Y:S02]  /*18c60*/  SHF.R.S32.HI R9, RZ, 0x1f, R9 ;  /* 0x0000001fff097819 */ /* 0x000fe40000011409 */
[----:B------:R-:W-:Y:S01]  /*18c70*/  @!P0 LEA.HI.X R7, R12, R10, R13, 0x2, P4 ;  /* 0x0000000a0c078211 */ /* 0x000fe200020f140d */
[C---:B------:R-:W-:Y:S02]  /*18c80*/  VIADD R12, R209.reuse, 0x38 ;  /* 0x00000038d10c7836 */ /* 0x040fe40000000000 */
[----:B------:R-:W-:Y:S02]  /*18c90*/  VIADD R13, R209, 0x28 ;  /* 0x00000028d10d7836 */ /* 0x000fe40000000000 */
[----:B------:R1:W-:Y:S01]  /*18ca0*/  @!P0 ST.E.64 desc[UR38][R6.64], R38 ;  /* 0x0000002606008985 */ /* 0x0003e2000c101b26 */
[----:B------:R-:W-:Y:S02]  /*18cb0*/  ISETP.GE.AND P0, PT, R12, UR4, PT ;  /* 0x000000040c007c0c */ /* 0x000fe4000bf06270 */
[----:B------:R-:W-:-:S02]  /*18cc0*/  SHF.R.S32.HI R13, RZ, 0x1f, R13 ;  /* 0x0000001fff0d7819 */ /* 0x000fc4000001140d */
[----:B0-----:R-:W-:-:S04]  /*18cd0*/  @!P2 LEA R4, P5, R3, R14, 0x2 ;  /* 0x0000000e0304a211 */ /* 0x001fc800078a10ff */
[----:B------:R-:W-:Y:S01]  /*18ce0*/  @!P2 LEA.HI.X R5, R3, R10, R9, 0x2, P5 ;  /* 0x0000000a0305a211 */ /* 0x000fe200028f1409 */
[C---:B------:R-:W-:Y:S02]  /*18cf0*/  VIADD R3, R209.reuse, 0x40 ;  /* 0x00000040d1037836 */ /* 0x040fe40000000000 */
[----:B------:R-:W-:Y:S01]  /*18d00*/  VIADD R9, R209, 0x30 ;  /* 0x00000030d1097836 */ /* 0x000fe20000000000 */
[----:B-1----:R-:W-:Y:S01]  /*18d10*/  @!P3 LEA R6, P4, R11, R14, 0x2 ;  /* 0x0000000e0b06b211 */ /* 0x002fe200078810ff */
        /* <DEDUP_REMOVED lines=9> */
[----:B0-----:R-:W-:-:S04]  /*18db0*/  @!P1 LEA R4, P5, R8, R14, 0x2 ;  /* 0x0000000e08049211 */ /* 0x001fc800078a10ff */
[----:B------:R-:W-:Y:S01]  /*18dc0*/  @!P1 LEA.HI.X R5, R8, R10, R9, 0x2, P5 ;  /* 0x0000000a08059211 */ /* 0x000fe200028f1409 */
[C---:B------:R-:W-:Y:S02]  /*18dd0*/  VIADD R8, R209.reuse, 0x50 ;  /* 0x00000050d1087836 */ /* 0x040fe40000000000 */
[C---:B------:R-:W-:Y:S01]  /*18de0*/  VIADD R9, R209.reuse, 0x40 ;  /* 0x00000040d1097836 */ /* 0x040fe20000000000 */
[----:B-1----:R-:W-:Y:S01]  /*18df0*/  @!P0 LEA R6, P4, R12, R14, 0x2 ;  /* 0x0000000e0c068211 */ /* 0x002fe200078810ff */
        /* <DEDUP_REMOVED lines=24> */
[----:B------:R-:W-:Y:S02]  /*18f80*/  @!P1 LEA.HI.X R5, R8, R10, R9, 0x2, P5 ;  /* 0x0000000a08059211 */ /* 0x000fe400028f1409 */
[-C--:B------:R-:W-:Y:S02]  /*18f90*/  @!P2 LEA R8, P5, R3, R14.reuse, 0x2 ;  /* 0x0000000e0308a211 */ /* 0x080fe400078a10ff */
[----:B-1----:R-:W-:Y:S01]  /*18fa0*/  @!P0 LEA R6, P4, R13, R14, 0x2 ;  /* 0x0000000e0d068211 */ /* 0x002fe200078810ff */
[----:B------:R0:W-:Y:S01]  /*18fb0*/  @!P1 ST.E.64 desc[UR38][R4.64], R66 ;  /* 0x0000004204009985 */ /* 0x0001e2000c101b26 */
[----:B------:R-:W-:Y:S02]  /*18fc0*/  ISETP.GE.AND P1, PT, R11, UR4, PT ;  /* 0x000000040b007c0c */ /* 0x000fe4000bf26270 */
[-C--:B------:R-:W-:Y:S01]  /*18fd0*/  @!P0 LEA.HI.X R7, R13, R10.reuse, R15, 0x2, P4 ;  /* 0x0000000a0d078211 */ /* 0x080fe200020f140f */
[----:B------:R-:W-:Y:S01]  /*18fe0*/  VIADD R15, R209, 0x70 ;  /* 0x00000070d10f7836 */ /* 0x000fe20000000000 */
[----:B------:R-:W-:Y:S01]  /*18ff0*/  @!P2 LEA.HI.X R9, R3, R10, R12, 0x2, P5 ;  /* 0x0000000a0309a211 */ /* 0x000fe200028f140c */
[----:B------:R-:W-:Y:S01]  /*19000*/  VIADD R3, R209, 0x80 ;  /* 0x00000080d1037836 */ /* 0x000fe20000000000 */
[----:B------:R-:W-:Y:S01]  /*19010*/  @!P3 LEA R12, P4, R24, R14, 0x2 ;  /* 0x0000000e180cb211 */ /* 0x000fe200078810ff */
[----:B------:R1:W-:Y:S01]  /*19020*/  @!P0 ST.E.64 desc[UR38][R6.64], R70 ;  /* 0x0000004606008985 */ /* 0x0003e2000c101b26 */
[----:B------:R-:W-:-:S02]  /*19030*/  ISETP.GE.AND P0, PT, R25, UR4, PT ;  /* 0x0000000419007c0c */ /* 0x000fc4000bf06270 */
[----:B------:R-:W-:Y:S01]  /*19040*/  @!P3 LEA.HI.X R13, R24, R10, R28, 0x2, P4 ;  /* 0x0000000a180db211 */ /* 0x000fe200020f141c */
[----:B------:R2:W-:Y:S01]  /*19050*/  @!P2 ST.E.64 desc[UR38][R8.64], R74 ;  /* 0x0000004a0800a985 */ /* 0x0005e2000c101b26 */
[----:B------:R-:W-:Y:S01]  /*19060*/  ISETP.GE.AND P2, PT, R3, UR4, PT ;  /* 0x0000000403007c0c */ /* 0x000fe2000bf46270 */
[C---:B------:R-:W-:Y:S01]  /*19070*/  VIADD R24, R209.reuse, 0x88 ;  /* 0x00000088d1187836 */ /* 0x040fe20000000000 */
[----:B------:R-:W-:Y:S01]  /*19080*/  SHF.R.S32.HI R15, RZ, 0x1f, R15 ;  /* 0x0000001fff0f7819 */ /* 0x000fe2000001140f */
[----:B------:R-:W-:Y:S01]  /*19090*/  VIADD R28, R209, 0x78 ;  /* 0x00000078d11c7836 */ /* 0x000fe20000000000 */
[C---:B------:R-:W-:Y:S01]  /*190a0*/  @!P1 LEA R20, P5, R11.reuse, R14, 0x2 ;  /* 0x0000000e0b149211 */ /* 0x040fe200078a10ff */
[----:B------:R3:W-:Y:S01]  /*190b0*/  @!P3 ST.E.64 desc[UR38][R12.64], R78 ;  /* 0x0000004e0c00b985 */ /* 0x0007e2000c101b26 */
[----:B------:R-:W-:Y:S02]  /*190c0*/  ISETP.GE.AND P3, PT, R24, UR4, PT ;  /* 0x0000000418007c0c */ /* 0x000fe4000bf66270 */
[----:B------:R-:W-:Y:S01]  /*190d0*/  @!P1 LEA.HI.X R21, R11, R10, R15, 0x2, P5 ;  /* 0x0000000a0b159211 */ /* 0x000fe200028f140f */
[----:B------:R-:W-:Y:S01]  /*190e0*/  VIADD R11, R209, 0x90 ;  /* 0x00000090d10b7836 */ /* 0x000fe20000000000 */
[----:B0-----:R-:W-:Y:S01]  /*190f0*/  @!P0 LEA R4, P4, R25, R14, 0x2 ;  /* 0x0000000e19048211 */ /* 0x001fe200078810ff */
[----:B------:R-:W-:Y:S01]  /*19100*/  VIADD R15, R209, 0x80 ;  /* 0x00000080d10f7836 */ /* 0x000fe20000000000 */
[----:B------:R-:W-:Y:S01]  /*19110*/  SHF.R.S32.HI R28, RZ, 0x1f, R28 ;  /* 0x0000001fff1c7819 */ /* 0x000fe2000001141c */
[----:B------:R0:W-:Y:S01]  /*19120*/  @!P1 ST.E.64 desc[UR38][R20.64], R82 ;  /* 0x0000005214009985 */ /* 0x0001e2000c101b26 */
[----:B------:R-:W-:-:S02]  /*19130*/  ISETP.GE.AND P1, PT, R11, UR4, PT ;  /* 0x000000040b007c0c */ /* 0x000fc4000bf26270 */
[----:B------:R-:W-:Y:S02]  /*19140*/  SHF.R.S32.HI R15, RZ, 0x1f, R15 ;  /* 0x0000001fff0f7819 */ /* 0x000fe4000001140f */
[----:B-1----:R-:W-:Y:S02]  /*19150*/  @!P2 LEA R6, P5, R3, R14, 0x2 ;  /* 0x0000000e0306a211 */ /* 0x002fe400078a10ff */
[-C--:B------:R-:W-:Y:S01]  /*19160*/  @!P0 LEA.HI.X R5, R25, R10.reuse, R28, 0x2, P4 ;  /* 0x0000000a19058211 */ /* 0x080fe200020f141c */
[----:B------:R-:W-:Y:S01]  /*19170*/  VIADD R25, R209, 0x98 ;  /* 0x00000098d1197836 */ /* 0x000fe20000000000 */
[----:B------:R-:W-:Y:S01]  /*19180*/  @!P2 LEA.HI.X R7, R3, R10, R15, 0x2, P5 ;  /* 0x0000000a0307a211 */ /* 0x000fe200028f140f */
[C---:B------:R-:W-:Y:S01]  /*19190*/  VIADD R28, R209.reuse, 0x88 ;  /* 0x00000088d11c7836 */ /* 0x040fe20000000000 */
[----:B--2---:R-:W-:Y:S01]  /*191a0*/  @!P3 LEA R8, P4, R24, R14, 0x2 ;  /* 0x0000000e1808b211 */ /* 0x004fe200078810ff */
[----:B------:R-:W-:Y:S01]  /*191b0*/  VIADD R3, R209, 0xa0 ;  /* 0x000000a0d1037836 */ /* 0x000fe20000000000 */
[----:B------:R1:W-:Y:S01]  /*191c0*/  @!P0 ST.E.64 desc[UR38][R4.64], R86 ;  /* 0x0000005604008985 */ /* 0x0003e2000c101b26 */
[----:B------:R-:W-:Y:S01]  /*191d0*/  ISETP.GE.AND P0, PT, R25, UR4, PT ;  /* 0x0000000419007c0c */ /* 0x000fe2000bf06270 */
[----:B------:R-:W-:Y:S01]  /*191e0*/  VIADD R15, R209, 0x90 ;  /* 0x00000090d10f7836 */ /* 0x000fe20000000000 */
[----:B------:R-:W-:Y:S01]  /*191f0*/  SHF.R.S32.HI R28, RZ, 0x1f, R28 ;  /* 0x0000001fff1c7819 */ /* 0x000fe2000001141c */
[----:B------:R2:W-:Y:S01]  /*19200*/  @!P2 ST.E.64 desc[UR38][R6.64], R90 ;  /* 0x0000005a0600a985 */ /* 0x0005e2000c101b26 */
[----:B------:R-:W-:-:S02]  /*19210*/  ISETP.GE.AND P2, PT, R3, UR4, PT ;  /* 0x0000000403007c0c */ /* 0x000fc4000bf46270 */
[----:B------:R-:W-:Y:S01]  /*19220*/  @!P3 LEA.HI.X R9, R24, R10, R28, 0x2, P4 ;  /* 0x0000000a1809b211 */ /* 0x000fe200020f141c */
[C---:B------:R-:W-:Y:S01]  /*19230*/  VIADD R28, R209.reuse, 0xa8 ;  /* 0x000000a8d11c7836 */ /* 0x040fe20000000000 */
[----:B------:R-:W-:Y:S01]  /*19240*/  SHF.R.S32.HI R15, RZ, 0x1f, R15 ;  /* 0x0000001fff0f7819 */ /* 0x000fe2000001140f */
[----:B------:R-:W-:Y:S01]  /*19250*/  VIADD R24, R209, 0xb0 ;  /* 0x000000b0d1187836 */ /* 0x000fe20000000000 */
[C---:B---3--:R-:W-:Y:S01]  /*19260*/  @!P1 LEA R12, P5, R11.reuse, R14, 0x2 ;  /* 0x0000000e0b0c9211 */ /* 0x048fe200078a10ff */
[----:B------:R3:W-:Y:S01]  /*19270*/  @!P3 ST.E.64 desc[UR38][R8.64], R94 ;  /* 0x0000005e0800b985 */ /* 0x0007e2000c101b26 */
[----:B------:R-:W-:Y:S02]  /*19280*/  ISETP.GE.AND P4, PT, R28, UR4, PT ;  /* 0x000000041c007c0c */ /* 0x000fe4000bf86270 */
[----:B------:R-:W-:Y:S01]  /*19290*/  @!P1 LEA.HI.X R13, R11, R10, R15, 0x2, P5 ;  /* 0x0000000a0b0d9211 */ /* 0x000fe200028f140f */
[C---:B------:R-:W-:Y:S01]  /*192a0*/  VIADD R15, R209.reuse, 0xa0 ;  /* 0x000000a0d10f7836 */ /* 0x040fe20000000000 */
[----:B------:R-:W-:Y:S01]  /*192b0*/  ISETP.GE.AND P3, PT, R24, UR4, PT ;  /* 0x0000000418007c0c */ /* 0x000fe2000bf66270 */
[----:B------:R-:W-:Y:S01]  /*192c0*/  VIADD R11, R209, 0xb8 ;  /* 0x000000b8d10b7836 */ /* 0x000fe20000000000 */
[----:B0-----:R-:W-:Y:S01]  /*192d0*/  @!P0 LEA R20, P5, R25, R14, 0x2 ;  /* 0x0000000e19148211 */ /* 0x001fe200078a10ff */
[----:B------:R0:W-:Y:S01]  /*192e0*/  @!P1 ST.E.64 desc[UR38][R12.64], R98 ;  /* 0x000000620c009985 */ /* 0x0001e2000c101b26 */
[----:B------:R-:W-:-:S02]  /*192f0*/  SHF.R.S32.HI R15, RZ, 0x1f, R15 ;  /* 0x0000001fff0f7819 */ /* 0x000fc4000001140f */
[----:B-1----:R-:W-:Y:S02]  /*19300*/  @!P2 LEA R4, P1, R3, R14, 0x2 ;  /* 0x0000000e0304a211 */ /* 0x002fe400078210ff */
[-C--:B------:R-:W-:Y:S01]  /*19310*/  @!P0 LEA.HI.X R21, R25, R10.reuse, R29, 0x2, P5 ;  /* 0x0000000a19158211 */ /* 0x080fe200028f141d */
[----:B------:R-:W-:Y:S01]  /*19320*/  VIADD R29, R209, 0xa8 ;  /* 0x000000a8d11d7836 */ /* 0x000fe20000000000 */
[----:B------:R-:W-:Y:S01]  /*19330*/  @!P2 LEA.HI.X R5, R3, R10, R15, 0x2, P1 ;  /* 0x0000000a0305a211 */ /* 0x000fe200008f140f */
[----:B------:R-:W-:Y:S01]  /*19340*/  VIADD R25, R209, 0xb0 ;  /* 0x000000b0d1197836 */ /* 0x000fe20000000000 */
[----:B------:R-:W-:Y:S01]  /*19350*/  ISETP.GE.AND P1, PT, R11, UR4, PT ;  /* 0x000000040b007c0c */ /* 0x000fe2000bf26270 */
[C---:B------:R-:W-:Y:S01]  /*19360*/  VIADD R15, R209.reuse, 0xc0 ;  /* 0x000000c0d10f7836 */ /* 0x040fe20000000000 */
[----:B------:R1:W-:Y:S01]  /*19370*/  @!P0 ST.E.64 desc[UR38][R20.64], R102 ;  /* 0x0000006614008985 */ /* 0x0003e2000c101b26 */
[----:B--2---:R-:W-:Y:S01]  /*19380*/  @!P4 LEA R6, P0, R28, R14, 0x2 ;  /* 0x0000000e1c06c211 */ /* 0x004fe200078010ff */
[----:B------:R-:W-:Y:S01]  /*19390*/  VIADD R3, R209, 0xc8 ;  /* 0x000000c8d1037836 */ /* 0x000fe20000000000 */
[----:B------:R-:W-:Y:S01]  /*193a0*/  SHF.R.S32.HI R29, RZ, 0x1f, R29 ;  /* 0x0000001fff1d7819 */ /* 0x000fe2000001141d */
[----:B------:R2:W-:Y:S01]  /*193b0*/  @!P2 ST.E.64 desc[UR38][R4.64], R106 ;  /* 0x0000006a0400a985 */ /* 0x0005e2000c101b26 */
[----:B------:R-:W-:-:S02]  /*193c0*/  SHF.R.S32.HI R25, RZ, 0x1f, R25 ;  /* 0x0000001fff197819 */ /* 0x000fc40000011419 */
[----:B---3--:R-:W-:Y:S02]  /*193d0*/  @!P3 LEA R8, P5, R24, R14, 0x2 ;  /* 0x0000000e1808b211 */ /* 0x008fe400078a10ff */
[----:B------:R-:W-:Y:S02]  /*193e0*/  ISETP.GE.AND P2, PT, R15, UR4, PT ;  /* 0x000000040f007c0c */ /* 0x000fe4000bf46270 */
[-C--:B------:R-:W-:Y:S01]  /*193f0*/  @!P4 LEA.HI.X R7, R28, R10.reuse, R29, 0x2, P0 ;  /* 0x0000000a1c07c211 */ /* 0x080fe200000f141d */
[C---:B------:R-:W-:Y:S01]  /*19400*/  VIADD R28, R209.reuse, 0xb8 ;  /* 0x000000b8d11c7836 */ /* 0x040fe20000000000 */
[----:B------:R-:W-:Y:S01]  /*19410*/  @!P3 LEA.HI.X R9, R24, R10, R25, 0x2, P5 ;  /* 0x0000000a1809b211 */ /* 0x000fe200028f1419 */
[----:B------:R-:W-:Y:S01]  /*19420*/  VIADD R25, R209, 0xd0 ;  /* 0x000000d0d1197836 */ /* 0x000fe20000000000 */
[----:B------:R-:W-:Y:S01]  /*19430*/  ISETP.GE.AND P0, PT, R3, UR4, PT ;  /* 0x0000000403007c0c */ /* 0x000fe2000bf06270 */
[----:B------:R3:W-:Y:S01]  /*19440*/  @!P4 ST.E.64 desc[UR38][R6.64], R110 ;  /* 0x0000006e0600c985 */ /* 0x0007e2000c101b26 */
[----:B------:R-:W-:Y:S01]  /*19450*/  VIADD R24, R209, 0xc0 ;  /* 0x000000c0d1187836 */ /* 0x000fe20000000000 */
[----:B0-----:R-:W-:-:S02]  /*19460*/  @!P1 LEA R12, P4, R11, R14, 0x2 ;  /* 0x0000000e0b0c9211 */ /* 0x001fc400078810ff */
[----:B------:R0:W-:Y:S01]  /*19470*/  @!P3 ST.E.64 desc[UR38][R8.64], R114 ;  /* 0x000000720800b985 */ /* 0x0001e2000c101b26 */
[----:B------:R-:W-:Y:S02]  /*19480*/  ISETP.GE.AND P3, PT, R25, UR4, PT ;  /* 0x0000000419007c0c */ /* 0x000fe4000bf66270 */
[----:B------:R-:W-:Y:S02]  /*19490*/  SHF.R.S32.HI R28, RZ, 0x1f, R28 ;  /* 0x0000001fff1c7819 */ /* 0x000fe4000001141c */
[----:B-1----:R-:W-:Y:S02]  /*194a0*/  @!P2 LEA R20, P5, R15, R14, 0x2 ;  /* 0x0000000e0f14a211 */ /* 0x002fe400078a10ff */
[----:B------:R-:W-:Y:S02]  /*194b0*/  SHF.R.S32.HI R24, RZ, 0x1f, R24 ;  /* 0x0000001fff187819 */ /* 0x000fe40000011418 */
[-C--:B------:R-:W-:Y:S01]  /*194c0*/  @!P1 LEA.HI.X R13, R11, R10.reuse, R28, 0x2, P4 ;  /* 0x0000000a0b0d9211 */ /* 0x080fe200020f141c */
[----:B------:R-:W-:Y:S01]  /*194d0*/  VIADD R11, R209, 0xd8 ;  /* 0x000000d8d10b7836 */ /* 0x000fe20000000000 */
[----:B------:R-:W-:Y:S01]  /*194e0*/  @!P2 LEA.HI.X R21, R15, R10, R24, 0x2, P5 ;  /* 0x0000000a0f15a211 */ /* 0x000fe200028f1418 */
[----:B------:R-:W-:Y:S01]  /*194f0*/  VIADD R28, R209, 0xd0 ;  /* 0x000000d0d11c7836 */ /* 0x000fe20000000000 */
[-C--:B--2---:R-:W-:Y:S01]  /*19500*/  @!P0 LEA R4, P4, R3, R14.reuse, 0x2 ;  /* 0x0000000e03048211 */ /* 0x084fe200078810ff */
[----:B------:R-:W-:Y:S01]  /*19510*/  VIADD R15, R209, 0xc8 ;  /* 0x000000c8d10f7836 */ /* 0x000fe20000000000 */
[----:B------:R1:W-:Y:S01]  /*19520*/  @!P1 ST.E.64 desc[UR38][R12.64], R118 ;  /* 0x000000760c009985 */ /* 0x0003e2000c101b26 */
[----:B------:R-:W-:Y:S01]  /*19530*/  ISETP.GE.AND P1, PT, R11, UR4, PT ;  /* 0x000000040b007c0c */ /* 0x000fe2000bf26270 */
[----:B------:R-:W-:Y:S01]  /*19540*/  VIADD R24, R209, 0xe0 ;  /* 0x000000e0d1187836 */ /* 0x000fe20000000000 */
[----:B------:R-:W-:Y:S01]  /*19550*/  SHF.R.S32.HI R28, RZ, 0x1f, R28 ;  /* 0x0000001fff1c7819 */ /* 0x000fe2000001141c */
[----:B------:R2:W-:Y:S01]  /*19560*/  @!P2 ST.E.64 desc[UR38][R20.64], R122 ;  /* 0x0000007a1400a985 */ /* 0x0005e2000c101b26 */
[----:B---3--:R-:W-:-:S02]  /*19570*/  @!P3 LEA R6, P5, R25, R14, 0x2 ;  /* 0x0000000e1906b211 */ /* 0x008fc400078a10ff */
[----:B------:R-:W-:Y:S02]  /*19580*/  SHF.R.S32.HI R15, RZ, 0x1f, R15 ;  /* 0x0000001fff0f7819 */ /* 0x000fe4000001140f */
[-C--:B------:R-:W-:Y:S01]  /*19590*/  @!P3 LEA.HI.X R7, R25, R10.reuse, R28, 0x2, P5 ;  /* 0x0000000a1907b211 */ /* 0x080fe200028f141c */
[----:B------:R-:W-:Y:S01]  /*195a0*/  VIADD R25, R209, 0xd8 ;  /* 0x000000d8d1197836 */ /* 0x000fe20000000000 */
[----:B------:R-:W-:Y:S01]  /*195b0*/  @!P0 LEA.HI.X R5, R3, R10, R15, 0x2, P4 ;  /* 0x0000000a03058211 */ /* 0x000fe200020f140f */
[C---:B------:R-:W-:Y:S01]  /*195c0*/  VIADD R15, R209.reuse, 0xe8 ;  /* 0x000000e8d10f7836 */ /* 0x040fe20000000000 */
[----:B------:R-:W-:Y:S01]  /*195d0*/  ISETP.GE.AND P4, PT, R24, UR4, PT ;  /* 0x0000000418007c0c */ /* 0x000fe2000bf86270 */
[----:B------:R-:W-:Y:S01]  /*195e0*/  VIADD R3, R209, 0xf0 ;  /* 0x000000f0d1037836 */ /* 0x000fe20000000000 */
[----:B------:R-:W-:Y:S01]  /*195f0*/  SHF.R.S32.HI R25, RZ, 0x1f, R25 ;  /* 0x0000001fff197819 */ /* 0x000fe20000011419 */
[----:B------:R3:W-:Y:S01]  /*19600*/  @!P0 ST.E.64 desc[UR38][R4.64], R126 ;  /* 0x0000007e04008985 */ /* 0x0007e2000c101b26 */
[----:B0-----:R-:W-:Y:S01]  /*19610*/  @!P1 LEA R8, P5, R11, R14, 0x2 ;  /* 0x0000000e0b089211 */ /* 0x001fe200078a10ff */
[----:B------:R-:W-:Y:S01]  /*19620*/  VIADD R28, R209, 0xe8 ;  /* 0x000000e8d11c7836 */ /* 0x000fe20000000000 */
[----:B------:R-:W-:Y:S01]  /*19630*/  ISETP.GE.AND P2, PT, R15, UR4, PT ;  /* 0x000000040f007c0c */ /* 0x000fe2000bf46270 */
[----:B------:R3:W-:Y:S01]  /*19640*/  @!P3 ST.E.64 desc[UR38][R6.64], R130 ;  /* 0x000000820600b985 */ /* 0x0007e2000c101b26 */
[----:B------:R-:W-:-:S02]  /*19650*/  ISETP.GE.AND P0, PT, R3, UR4, PT ;  /* 0x0000000403007c0c */ /* 0x000fc4000bf06270 */
[----:B------:R-:W-:Y:S01]  /*19660*/  @!P1 LEA.HI.X R9, R11, R10, R25, 0x2, P5 ;  /* 0x0000000a0b099211 */ /* 0x000fe200028f1419 */
[C---:B------:R-:W-:Y:S01]  /*19670*/  VIADD R25, R209.reuse, 0xe0 ;  /* 0x000000e0d1197836 */ /* 0x040fe20000000000 */
[----:B------:R-:W-:Y:S01]  /*19680*/  SHF.R.S32.HI R28, RZ, 0x1f, R28 ;  /* 0x0000001fff1c7819 */ /* 0x000fe2000001141c */
[----:B------:R-:W-:Y:S01]  /*19690*/  VIADD R11, R209, 0xf0 ;  /* 0x000000f0d10b7836 */ /* 0x000fe20000000000 */
[-C--:B-1----:R-:W-:Y:S01]  /*196a0*/  @!P4 LEA R12, P3, R24, R14.reuse, 0x2 ;  /* 0x0000000e180cc211 */ /* 0x082fe200078610ff */
[----:B------:R3:W-:Y:S01]  /*196b0*/  @!P1 ST.E.64 desc[UR38][R8.64], R134 ;  /* 0x0000008608009985 */ /* 0x0007e2000c101b26 */
[----:B------:R-:W-:Y:S02]  /*196c0*/  SHF.R.S32.HI R25, RZ, 0x1f, R25 ;  /* 0x0000001fff197819 */ /* 0x000fe40000011419 */
[----:B------:R-:W-:Y:S02]  /*196d0*/  SHF.R.S32.HI R11, RZ, 0x1f, R11 ;  /* 0x0000001fff0b7819 */ /* 0x000fe4000001140b */
[----:B--2---:R-:W-:-:S02]  /*196e0*/  @!P2 LEA R20, P5, R15, R14, 0x2 ;  /* 0x0000000e0f14a211 */ /* 0x004fc400078a10ff */
[----:B------:R-:W-:Y:S02]  /*196f0*/  @!P4 LEA.HI.X R13, R24, R10, R25, 0x2, P3 ;  /* 0x0000000a180dc211 */ /* 0x000fe400018f1419 */
[----:B------:R-:W-:Y:S02]  /*19700*/  @!P0 LEA R24, P3, R3, R14, 0x2 ;  /* 0x0000000e03188211 */ /* 0x000fe400078610ff */
[-C--:B------:R-:W-:Y:S01]  /*19710*/  @!P2 LEA.HI.X R21, R15, R10.reuse, R28, 0x2, P5 ;  /* 0x0000000a0f15a211 */ /* 0x080fe200028f141c */
[----:B------:R3:W-:Y:S01]  /*19720*/  @!P4 ST.E.64 desc[UR38][R12.64], R138 ;  /* 0x0000008a0c00c985 */ /* 0x0007e2000c101b26 */
[----:B------:R-:W-:-:S03]  /*19730*/  @!P0 LEA.HI.X R25, R3, R10, R11, 0x2, P3 ;  /* 0x0000000a03198211 */ /* 0x000fc600018f140b */
[----:B------:R3:W-:Y:S04]  /*19740*/  @!P2 ST.E.64 desc[UR38][R20.64], R142 ;  /* 0x0000008e1400a985 */ /* 0x0007e8000c101b26 */
[----:B------:R3:W-:Y:S01]  /*19750*/  @!P0 ST.E.64 desc[UR38][R24.64], R146 ;  /* 0x0000009218008985 */ /* 0x0007e2000c101b26 */
[----:B------:R-:W-:-:S13]  /*19760*/  ISETP.GE.AND P0, PT, R237, UR4, PT ;  /* 0x00000004ed007c0c */ /* 0x000fda000bf06270 */
[----:B---3--:R-:W-:Y:S05]  /*19770*/  @P0 BRA `(.L_x_11712) ;  /* 0x0000000c00e80947 */ /* 0x008fea0003800000 */
[----:B------:R-:W-:Y:S02]  /*19780*/  SHF.R.S32.HI R3, RZ, 0x1f, R237 ;  /* 0x0000001fff037819 */ /* 0x000fe400000114ed */
[----:B------:R-:W-:-:S04]  /*19790*/  LEA R14, P0, R237, R14, 0x2 ;  /* 0x0000000eed0e7211 */ /* 0x000fc800078010ff */
[----:B------:R-:W-:-:S05]  /*197a0*/  LEA.HI.X R15, R237, R10, R3, 0x2, P0 ;  /* 0x0000000aed0f7211 */ /* 0x000fca00000f1403 */
[----:B------:R0:W-:Y:S01]  /*197b0*/  ST.E.64 desc[UR38][R14.64], R150 ;  /* 0x000000960e007985 */ /* 0x0001e2000c101b26 */
[----:B------:R-:W-:Y:S05]  /*197c0*/  BRA `(.L_x_11712) ;  /* 0x0000000c00d47947 */ /* 0x000fea0003800000 */
.L_x_11699:
[----:B------:R-:W-:Y:S01]  /*197d0*/  ULDC.64 UR4, c[0x0][0xc08] ;  /* 0x0003020000047ab9 */ /* 0x000fe20000000a00 */
[----:B------:R-:W3:Y:S01]  /*197e0*/  LDC.64 R4, c[0x0][0xc00] ;  /* 0x00030000ff047b82 */ /* 0x000ee20000000a00 */
[----:B------:R-:W-:Y:S01]  /*197f0*/  ISETP.NE.U32.AND P0, PT, RZ, UR4, PT ;  /* 0x00000004ff007c0c */ /* 0x000fe2000bf05070 */
[----:B------:R-:W-:-:S03]  /*19800*/  IMAD.MOV.U32 R3, RZ, RZ, RZ ;  /* 0x000000ffff037224 */ /* 0x000fc600078e00ff */
[----:B------:R-:W-:Y:S01]  /*19810*/  ISETP.NE.AND.EX P1, PT, RZ, UR5, PT, P0 ;  /* 0x00000005ff007c0c */ /* 0x000fe2000bf25300 */
[----:B------:R-:W-:Y:S02]  /*19820*/  ULDC.64 UR4, c[0x0][0xc00] ;  /* 0x0003000000047ab9 */ /* 0x000fe40000000a00 */
[----:B------:R-:W-:-:S04]  /*19830*/  ISETP.NE.U32.AND P0, PT, RZ, UR4, PT ;  /* 0x00000004ff007c0c */ /* 0x000fc8000bf05070 */
[----:B------:R-:W-:-:S06]  /*19840*/  ISETP.NE.AND.EX P0, PT, RZ, UR5, PT, P0 ;  /* 0x00000005ff007c0c */ /* 0x000fcc000bf05300 */
[----:B------:R-:W4:Y:S01]  /*19850*/  @P1 LDC.64 R6, c[0x0][0xc08] ;  /* 0x00030200ff061b82 */ /* 0x000f220000000a00 */
[----:B------:R-:W-:Y:S02]  /*19860*/  ULDC UR4, c[0x0][0xa88] ;  /* 0x0002a20000047ab9 */ /* 0x000fe40000000800 */
[----:B------:R-:W-:Y:S02]  /*19870*/  IMAD.U32 R20, RZ, RZ, UR4 ;  /* 0x00000004ff147e24 */ /* 0x000fe4000f8e00ff */
[----:B---3--:R-:W-:-:S05]  /*19880*/  IMAD.WIDE R4, R232, 0x4, R4 ;  /* 0x00000004e8047825 */ /* 0x008fca00078e0204 */
[----:B------:R3:W5:Y:S01]  /*19890*/  @P0 LDG.E R3, desc[UR38][R4.64] ;  /* 0x0000002604030981 */ /* 0x000762000c1e1900 */
[----:B----4-:R-:W-:-:S05]  /*198a0*/  @P1 IMAD.WIDE R6, R232, 0x4, R6 ;  /* 0x00000004e8061825 */ /* 0x010fca00078e0206 */
[----:B------:R3:W5:Y:S01]  /*198b0*/  @P1 LDG.E R20, desc[UR38][R6.64] ;  /* 0x0000002606141981 */ /* 0x000762000c1e1900 */
[----:B------:R-:W-:Y:S02]  /*198c0*/  ISETP.NE.AND P2, PT, R231, RZ, PT ;  /* 0x000000ffe700720c */ /* 0x000fe40003f45270 */
[----:B------:R-:W-:Y:S01]  /*198d0*/  SHF.R.S32.HI R28, RZ, 0x1f, R232 ;  /* 0x0000001fff1c7819 */ /* 0x000fe200000114e8 */
[----:B------:R-:W4:Y:S10]  /*198e0*/  S2R R8, SR_TID.X ;  /* 0x0000000000087919 */ /* 0x000f340000002100 */
[----:B------:R-:W0:Y:S01]  /*198f0*/  @!P2 LDC R231, c[0x0][0xad4] ;  /* 0x0002b500ffe7ab82 */ /* 0x000e220000000800 */
[----:B----4-:R-:W-:Y:S01]  /*19900*/  VIADD R0, R8, 0xffffff80 ;  /* 0xffffff8008007836 */ /* 0x010fe20000000000 */
[----:B0-----:R-:W-:-:S04]  /*19910*/  ISETP.GT.AND P2, PT, R231, 0x1, PT ;  /* 0x00000001e700780c */ /* 0x001fc80003f44270 */
[----:B------:R-:W-:Y:S01]  /*19920*/  ISETP.GT.AND P3, PT, R0, 0x7f, PT ;  /* 0x0000007f0000780c */ /* 0x000fe20003f64270 */
[----:B---3--:R-:W-:-:S12]  /*19930*/  @P1 BRA `(.L_x_11717) ;  /* 0x0000000000101947 */ /* 0x008fd80003800000 */
[----:B------:R-:W-:Y:S05]  /*19940*/  @!P0 BRA `(.L_x_11717) ;  /* 0x00000000000c8947 */ /* 0x000fea0003800000 */
[----:B------:R-:W3:Y:S04]  /*19950*/  LDG.E R7, desc[UR38][R4.64] ;  /* 0x0000002604077981 */ /* 0x000ee8000c1e1900 */
[----:B-----5:R-:W3:Y:S02]  /*19960*/  LDG.E R20, desc[UR38][R4.64+0x4] ;  /* 0x0000042604147981 */ /* 0x020ee4000c1e1900 */
[----:B---3--:R-:W-:-:S07]  /*19970*/  IMAD.IADD R20, R20, 0x1, -R7 ;  /* 0x0000000114147824 */ /* 0x008fce00078e0a07 */
.L_x_11717:
        /* <DEDUP_REMOVED lines=28> */
[----:B------:R-:W2:Y:S03]  /*19b40*/  @!P0 LDC R5, c[0x0][0xb54] ;  /* 0x0002d500ff058b82 */ /* 0x000ea60000000800 */
        /* <DEDUP_REMOVED lines=15> */
[----:B-1----:R-:W-:Y:S01]  /*19c40*/  IMAD R0, R7, R11, RZ ;  /* 0x0000000b07007224 */ /* 0x002fe200078e02ff */
[----:B------:R-:W-:-:S05]  /*19c50*/  SHF.R.S32.HI R13, RZ, 0x1f, R11 ;  /* 0x0000001fff0d7819 */ /* 0x000fca000001140b */
[C---:B------:R-:W-:Y:S02]  /*19c60*/  IMAD R13, R6.reuse, R13, R0 ;  /* 0x0000000d060d7224 */ /* 0x040fe400078e0200 */
[----:B------:R-:W-:-:S04]  /*19c70*/  IMAD.WIDE.U32 R6, R6, R11, R8 ;  /* 0x0000000b06067225 */ /* 0x000fc800078e0008 */
[----:B------:R-:W-:Y:S01]  /*19c80*/  IMAD.IADD R0, R7, 0x1, R13 ;  /* 0x0000000107007824 */ /* 0x000fe200078e020d */
[----:B0-----:R-:W-:Y:S01]  /*19c90*/  LEA R4, P0, R6, R4, 0x2 ;  /* 0x0000000406047211 */ /* 0x001fe200078010ff */
[----:B------:R-:W-:-:S03]  /*19ca0*/  IMAD.MOV.U32 R7, RZ, RZ, -0x800000 ;  /* 0xff800000ff077424 */ /* 0x000fc600078e00ff */
[----:B--2---:R-:W-:-:S05]  /*19cb0*/  LEA.HI.X R5, R6, R5, R0, 0x2, P0 ;  /* 0x0000000506057211 */ /* 0x004fca00000f1400 */
[----:B------:R0:W-:Y:S04]  /*19cc0*/  STG.E desc[UR38][R4.64], R7 ;  /* 0x0000000704007986 */ /* 0x0001e8000c101926 */
.L_x_11719:
[----:B------:R-:W-:Y:S05]  /*19cd0*/  BSYNC B1 ;  /* 0x0000000000017941 */ /* 0x000fea0003800000 */
.L_x_11718:
[----:B------:R-:W-:Y:S05]  /*19ce0*/  @P2 BRA `(.L_x_11712) ;  /* 0x00000008008c2947 */ /* 0x000fea0003800000 */
[----:B------:R-:W3:Y:S01]  /*19cf0*/  S2R R0, SR_TID.X ;  /* 0x0000000000007919 */ /* 0x000ee20000002100 */
[----:B------:R-:W4:Y:S01]  /*19d00*/  LDC R21, c[0x0][0xbe8] ;  /* 0x0002fa00ff157b82 */ /* 0x000f220000000800 */
[----:B------:R-:W-:Y:S01]  /*19d10*/  ULDC.64 UR4, c[0x0][0xaa0] ;  /* 0x0002a80000047ab9 */ /* 0x000fe20000000a00 */
[----:B------:R-:W-:Y:S01]  /*19d20*/  ULDC.64 UR6, c[0x0][0xaf0] ;  /* 0x0002bc0000067ab9 */ /* 0x000fe20000000a00 */
[----:B----4-:R-:W-:Y:S01]  /*19d30*/  ISETP.NE.AND P0, PT, R21, 0x1, PT ;  /* 0x000000011500780c */ /* 0x010fe20003f05270 */
[----:B---3--:R-:W-:Y:S02]  /*19d40*/  VIADD R6, R0, 0xffffff80 ;  /* 0xffffff8000067836 */ /* 0x008fe40000000000 */
[----:B------:R-:W-:-:S03]  /*19d50*/  IMAD R0, R26, UR4, RZ ;  /* 0x000000041a007c24 */ /* 0x000fc6000f8e02ff */
[----:B0-----:R-:W-:-:S07]  /*19d60*/  SHF.R.S32.HI R5, RZ, 0x1f, R6 ;  /* 0x0000001fff057819 */ /* 0x001fce0000011406 */
[----:B------:R-:W0:Y:S01]  /*19d70*/  @P0 LDC R8, c[0x0][0xbec] ;  /* 0x0002fb00ff080b82 */ /* 0x000e220000000800 */
[----:B------:R-:W-:Y:S01]  /*19d80*/  IMAD R7, R3, UR5, R0 ;  /* 0x0000000503077c24 */ /* 0x000fe2000f8e0200 */
[----:B------:R-:W-:Y:S01]  /*19d90*/  LEA.HI R9, R5, R6, RZ, 0x3 ;  /* 0x0000000605097211 */ /* 0x000fe200078f18ff */
[----:B------:R-:W-:Y:S01]  /*19da0*/  IMAD.WIDE.U32 R4, R3, UR4, RZ ;  /* 0x0000000403047c25 */ /* 0x000fe2000f8e00ff */
[----:B------:R-:W-:Y:S02]  /*19db0*/  ULDC.64 UR4, c[0x0][0xae8] ;  /* 0x0002ba0000047ab9 */ /* 0x000fe40000000a00 */
[----:B------:R-:W-:Y:S02]  /*19dc0*/  LOP3.LUT R13, R9, 0xfffffff8, RZ, 0xc0, !PT ;  /* 0xfffffff8090d7812 */ /* 0x000fe400078ec0ff */
[----:B------:R-:W3:Y:S01]  /*19dd0*/  @P0 LDC R11, c[0x0][0xbf0] ;  /* 0x0002fc00ff0b0b82 */ /* 0x000ee20000000800 */
[----:B------:R-:W-:Y:S01]  /*19de0*/  SHF.R.S32.HI R10, RZ, 0x3, R9 ;  /* 0x00000003ff0a7819 */ /* 0x000fe20000011409 */
[----:B------:R-:W-:-:S02]  /*19df0*/  IMAD.IADD R5, R5, 0x1, R7 ;  /* 0x0000000105057824 */ /* 0x000fc400078e0207 */
[----:B------:R-:W-:Y:S02]  /*19e00*/  IMAD.IADD R0, R6, 0x1, -R13 ;  /* 0x0000000106007824 */ /* 0x000fe400078e0a0d */
[----:B------:R-:W-:-:S04]  /*19e10*/  IMAD.WIDE.U32 R4, R224, UR4, R4 ;  /* 0x00000004e0047c25 */ /* 0x000fc8000f8e0004 */
[----:B------:R-:W-:Y:S02]  /*19e20*/  IMAD R0, R0, 0x20, R10 ;  /* 0x0000002000007824 */ /* 0x000fe400078e020a */
[----:B------:R-:W-:Y:S01]  /*19e30*/  IMAD R5, R224, UR5, R5 ;  /* 0x00000005e0057c24 */ /* 0x000fe2000f8e0205 */
[----:B------:R-:W-:Y:S01]  /*19e40*/  ULDC.64 UR4, c[0x0][0xae0] ;  /* 0x0002b80000047ab9 */ /* 0x000fe20000000a00 */
[----:B------:R-:W-:Y:S02]  /*19e50*/  IMAD.IADD R9, R213, 0x1, R0 ;  /* 0x00000001d5097824 */ /* 0x000fe400078e0200 */
[----:B------:R-:W-:Y:S02]  /*19e60*/  IMAD R6, R28, UR6, RZ ;  /* 0x000000061c067c24 */ /* 0x000fe4000f8e02ff */
[----:B0-----:R-:W-:-:S04]  /*19e70*/  @P0 IMAD.HI.U32 R0, R9, R8, RZ ;  /* 0x0000000809000227 */ /* 0x001fc800078e00ff */
[----:B------:R-:W-:Y:S01]  /*19e80*/  IMAD.MOV.U32 R3, RZ, RZ, R9 ;  /* 0x000000ffff037224 */ /* 0x000fe200078e0009 */
[----:B---3--:R-:W-:Y:S01]  /*19e90*/  @P0 SHF.R.U32.HI R3, RZ, R11, R0 ;  /* 0x0000000bff030219 */ /* 0x008fe20000011600 */
[C---:B------:R-:W-:Y:S02]  /*19ea0*/  IMAD R7, R27.reuse, UR7, R6 ;  /* 0x000000071b077c24 */ /* 0x040fe4000f8e0206 */
[----:B------:R-:W-:Y:S01]  /*19eb0*/  IMAD.WIDE.U32 R4, R27, UR6, R4 ;  /* 0x000000061b047c25 */ /* 0x000fe2000f8e0004 */
[----:B------:R-:W-:-:S03]  /*19ec0*/  SHF.R.S32.HI R0, RZ, 0x1f, R3 ;  /* 0x0000001fff007819 */ /* 0x000fc60000011403 */
[----:B------:R-:W-:Y:S02]  /*19ed0*/  IMAD.MOV R6, RZ, RZ, -R3 ;  /* 0x000000ffff067224 */ /* 0x000fe400078e0a03 */
[----:B------:R-:W-:Y:S02]  /*19ee0*/  IMAD.IADD R5, R5, 0x1, R7 ;  /* 0x0000000105057824 */ /* 0x000fe400078e0207 */
        /* <DEDUP_REMOVED lines=12> */
[----:B------:R-:W-:Y:S02]  /*19fb0*/  SHF.R.S32.HI R7, RZ, 0x1f, R6 ;  /* 0x0000001fff077819 */ /* 0x000fe40000011406 */
[----:B------:R-:W-:Y:S01]  /*19fc0*/  IMAD.IADD R3, R5, 0x1, R3 ;  /* 0x0000000105037824 */ /* 0x000fe200078e0203 */
[----:B------:R-:W-:Y:S01]  /*19fd0*/  LEA R0, P0, R4, UR4, 0x1 ;  /* 0x0000000404007c11 */ /* 0x000fe2000f8008ff */
[----:B------:R-:W-:-:S03]  /*19fe0*/  UMOV UR4, 0xffffffff ;  /* 0xffffffff00047882 */ /* 0x000fc60000000000 */
[----:B------:R-:W-:Y:S01]  /*19ff0*/  LEA.HI.X R4, R4, UR5, R3, 0x1, P0 ;  /* 0x0000000504047c11 */ /* 0x000fe200080f0c03 */
[----:B------:R-:W-:Y:S08]  /*1a000*/  BRA.DIV UR4, `(.L_x_11720) ;  /* 0x000000aa04447947 */ /* 0x000ff0000b800000 */
[----:B------:R0:W3:Y:S04]  /*1a010*/  SHFL.IDX PT, R3, R4, RZ, 0x181f ;  /* 0x00181fff04037589 */ /* 0x0000e800000e0000 */
[----:B------:R0:W4:Y:S02]  /*1a020*/  SHFL.IDX PT, R14, R0, RZ, 0x181f ;  /* 0x00181fff000e7589 */ /* 0x00012400000e0000 */
.L_x_11966:
[----:B------:R-:W-:Y:S01]  /*1a030*/  IMAD R20, R20, R21, RZ ;  /* 0x0000001514147224 */ /* 0x000fe200078e02ff */
[----:B------:R-:W-:Y:S01]  /*1a040*/  BSSY B1, `(.L_x_11721) ;  /* 0x0000018000017945 */ /* 0x000fe20003800000 */
[----:B------:R-:W-:-:S05]  /*1a050*/  IMAD.IADD R213, R10, 0x1, R213 ;  /* 0x000000010ad57824 */ /* 0x000fca00078e02d5 */
        /* <DEDUP_REMOVED lines=10> */
[CC--:B------:R-:W-:Y:S02]  /*1a100*/  @!P2 LEA R10, P4, R223.reuse, R14.reuse, 0x1 ;  /* 0x0000000edf0aa211 */ /* 0x0c0fe400078808ff */
[-C--:B---3--:R-:W-:Y:S02]  /*1a110*/  @!P3 LEA.HI.X R9, R212, R3.reuse, R5, 0x1, P5 ;  /* 0x00000003d409b211 */ /* 0x088fe400028f0c05 */
        /* <DEDUP_REMOVED lines=10> */
.L_x_11722:
[----:B------:R-:W-:Y:S05]  /*1a1c0*/  BSYNC B1 ;  /* 0x0000000000017941 */ /* 0x000fea0003800000 */
.L_x_11721:
[----:B------:R-:W-:-:S03]  /*1a1d0*/  UMOV UR4, 0xffffffff ;  /* 0xffffffff00047882 */ /* 0x000fc60000000000 */
[----:B------:R-:W-:Y:S05]  /*1a1e0*/  BRA.DIV UR4, `(.L_x_11723) ;  /* 0x000000aa04007947 */ /* 0x000fea000b800000 */
[----:B---3--:R3:W0:Y:S04]  /*1a1f0*/  SHFL.IDX PT, R3, R4, 0x1, 0x181f ;  /* 0x00381f0004037f89 */ /* 0x00862800000e0000 */
[----:B----4-:R3:W4:Y:S02]  /*1a200*/  SHFL.IDX PT, R14, R0, 0x1, 0x181f ;  /* 0x00381f00000e7f89 */ /* 0x01072400000e0000 */
.L_x_11970:
        /* <DEDUP_REMOVED lines=12> */
[CC--:B----4-:R-:W-:Y:S02]  /*1a2d0*/  @!P3 LEA R8, P5, R212.reuse, R14.reuse, 0x1 ;  /* 0x0000000ed408b211 */ /* 0x0d0fe400078a08ff */
[CC--:B------:R-:W-:Y:S02]  /*1a2e0*/  @!P2 LEA R10, P4, R223.reuse, R14.reuse, 0x1 ;  /* 0x0000000edf0aa211 */ /* 0x0c0fe400078808ff */
[-C--:B0-----:R-:W-:Y:S02]  /*1a2f0*/  @!P3 LEA.HI.X R9, R212, R3.reuse, R12, 0x1, P5 ;  /* 0x00000003d409b211 */ /* 0x081fe400028f0c0c */
[-C--:B------:R-:W-:Y:S02]  /*1a300*/  @!P1 LEA R12, P5, R222, R14.reuse, 0x1 ;  /* 0x0000000ede0c9211 */ /* 0x080fe400078a08ff */
        /* <DEDUP_REMOVED lines=8> */
.L_x_11725:
[----:B------:R-:W-:Y:S05]  /*1a390*/  BSYNC B1 ;  /* 0x0000000000017941 */ /* 0x000fea0003800000 */
.L_x_11724:
[----:B------:R-:W-:-:S03]  /*1a3a0*/  UMOV UR4, 0xffffffff ;  /* 0xffffffff00047882 */ /* 0x000fc60000000000 */
[----:B------:R-:W-:Y:S05]  /*1a3b0*/  BRA.DIV UR4, `(.L_x_11726) ;  /* 0x000000a604d47947 */ /* 0x000fea000b800000 */
[----:B0-----:R0:W0:Y:S04]  /*1a3c0*/  SHFL.IDX PT, R3, R4, 0x2, 0x181f ;  /* 0x00581f0004037f89 */ /* 0x00102800000e0000 */
[----:B----4-:R4:W0:Y:S02]  /*1a3d0*/  SHFL.IDX PT, R14, R0, 0x2, 0x181f ;  /* 0x00581f00000e7f89 */ /* 0x01082400000e0000 */
.L_x_11974:
        /* <DEDUP_REMOVED lines=12> */
[CC--:B0-----:R-:W-:Y:S02]  /*1a4a0*/  @!P3 LEA R8, P5, R212.reuse, R14.reuse, 0x1 ;  /* 0x0000000ed408b211 */ /* 0x0c1fe400078a08ff */
[CC--:B------:R-:W-:Y:S02]  /*1a4b0*/  @!P2 LEA R10, P4, R223.reuse, R14.reuse, 0x1 ;  /* 0x0000000edf0aa211 */ /* 0x0c0fe400078808ff */
[-C--:B------:R-:W-:Y:S02]  /*1a4c0*/  @!P3 LEA.HI.X R9, R212, R3.reuse, R12, 0x1, P5 ;  /* 0x00000003d409b211 */ /* 0x080fe400028f0c0c */
        /* <DEDUP_REMOVED lines=9> */
.L_x_11728:
[----:B------:R-:W-:Y:S05]  /*1a560*/  BSYNC B1 ;  /* 0x0000000000017941 */ /* 0x000fea0003800000 */
.L_x_11727:
[----:B------:R-:W-:-:S03]  /*1a570*/  UMOV UR4, 0xffffffff ;  /* 0xffffffff00047882 */ /* 0x000fc60000000000 */
[----:B------:R-:W-:Y:S05]  /*1a580*/  BRA.DIV UR4, `(.L_x_11729) ;  /* 0x000000a604a87947 */ /* 0x000fea000b800000 */
[----:B0-----:R0:W0:Y:S04]  /*1a590*/  SHFL.IDX PT, R3, R4, 0x3, 0x181f ;  /* 0x00781f0004037f89 */ /* 0x00102800000e0000 */
[----:B------:R0:W0:Y:S02]  /*1a5a0*/  SHFL.IDX PT, R14, R0, 0x3, 0x181f ;  /* 0x00781f00000e7f89 */ /* 0x00002400000e0000 */
.L_x_11978:
[----:B0--34-:R-:W-:-:S05]  /*1a5b0*/  VIADD R0, R213, 0x60 ;  /* 0x00000060d5007836 */ /* 0x019fca0000000000 */
        /* <DEDUP_REMOVED lines=10> */
[CC--:B------:R-:W-:Y:S02]  /*1a660*/  @!P3 LEA R4, P5, R212.reuse, R14.reuse, 0x1 ;  /* 0x0000000ed404b211 */ /* 0x0c0fe400078a08ff */
        /* <DEDUP_REMOVED lines=11> */
.L_x_11712:
[----:B------:R-:W-:Y:S05]  /*1a720*/  BSYNC B0 ;  /* 0x0000000000007941 */ /* 0x000fea0003800000 */
.L_x_11698:
[----:B------:R-:W-:Y:S02]  /*1a730*/  ULDC UR4, c[0x0][0xc3c] ;  /* 0x00030f0000047ab9 */ /* 0x000fe40000000800 */
[----:B--2---:R-:W-:-:S13]  /*1a740*/  ISETP.GE.AND P0, PT, R155, UR4, PT ;  /* 0x000000049b007c0c */ /* 0x004fda000bf06270 */
[----:B------:R-:W-:Y:S05]  /*1a750*/  @!P0 BRA `(.L_x_11730) ;  /* 0xfffffe6c001c8947 */ /* 0x000fea000383ffff */
[----:B------:R-:W-:Y:S05]  /*1a760*/  BRA `(.L_x_11511) ;  /* 0x0000008c00507947 */ /* 0x000fea0003800000 */
.L_x_11509:
        /* <DEDUP_REMOVED lines=18> */
.L_x_11731:
        /* <DEDUP_REMOVED lines=43> */
.L_x_11735:
        /* <DEDUP_REMOVED lines=39> */
.L_x_11733:
        /* <DEDUP_REMOVED lines=12> */
.L_x_11736:
        /* <DEDUP_REMOVED lines=63> */
.L_x_11737:
        /* <DEDUP_REMOVED lines=61> */
.L_x_11738:
[----:B01----:R-:W-:-:S05]  /*1b630*/  LOP3.LUT R3, RZ, R2, RZ, 0x33, !PT ;  /* 0x00000002ff037212 */ /* 0x003fca00078e33ff */
[----:B------:R-:W-:-:S05]  /*1b640*/  IMAD.IADD R2, R4, 0x1, R3 ;  /* 0x0000000104027824 */ /* 0x000fca00078e0203 */
[----:B------:R1:W-:Y:S01]  /*1b650*/  STL [R1+0x4], R2 ;  /* 0x0000040201007387 */ /* 0x0003e20000100800 */
[----:B------:R-:W-:Y:S05]  /*1b660*/  BRA `(.L_x_11739) ;  /* 0x0000000000107947 */ /* 0x000fea0003800000 */
.L_x_11734:
[----:B------:R-:W-:Y:S01]  /*1b670*/  IMAD.U32 R2, RZ, RZ, UR6 ;  /* 0x00000006ff027e24 */ /* 0x000fe2000f8e00ff */
[----:B------:R0:W-:Y:S04]  /*1b680*/  STL [R1+0x4], RZ ;  /* 0x000004ff01007387 */ /* 0x0001e80000100800 */
[----:B------:R0:W-:Y:S04]  /*1b690*/  STL [R1+0x8], RZ ;  /* 0x000008ff01007387 */ /* 0x0001e80000100800 */
[----:B------:R0:W-:Y:S02]  /*1b6a0*/  STL [R1], R2 ;  /* 0x0000000201007387 */ /* 0x0001e40000100800 */
.L_x_11739:
        /* <DEDUP_REMOVED lines=10> */
.L_x_11732:
        /* <DEDUP_REMOVED lines=32> */
.L_x_11900:
[----:B--2---:R-:W2:Y:S01]  /*1b950*/  LDL R14, [R1+0xc] ;  /* 0x00000c00010e7983 */ /* 0x004ea20000100800 */
        /* <DEDUP_REMOVED lines=55> */
.L_x_11741:
        /* <DEDUP_REMOVED lines=16> */
.L_x_11742:
[----:B------:R-:W-:Y:S05]  /*1bdd0*/  @!P1 BRA `(.L_x_11743) ;  /* 0x00000000000c9947 */ /* 0x000fea0003800000 */
[----:B------:R-:W2:Y:S04]  /*1bde0*/  LDG.E R7, desc[UR38][R4.64] ;  /* 0x0000002604077981 */ /* 0x000ea8000c1e1900 */
[----:B------:R-:W2:Y:S02]  /*1bdf0*/  LDG.E R4, desc[UR38][R4.64+0x4] ;  /* 0x0000042604047981 */ /* 0x000ea4000c1e1900 */
[----:B--2---:R-:W-:-:S07]  /*1be00*/  IMAD.IADD R7, R4, 0x1, -R7 ;  /* 0x0000000104077824 */ /* 0x004fce00078e0a07 */
.L_x_11743:
        /* <DEDUP_REMOVED lines=37> */
.L_x_11746:
[----:B------:R-:W-:-:S13]  /*1c060*/  ISETP.NE.AND P0, PT, R3, 0x1, PT ;  /* 0x000000010300780c */ /* 0x000fda0003f05270 */
[----:B------:R-:W1:Y:S02]  /*1c070*/  @P0 LDC.64 R4, c[0x0][0x9e8] ;  /* 0x00027a00ff040b82 */ /* 0x000e640000000a00 */
[----:B-1----:R-:W-:-:S05]  /*1c080*/  @P0 IMAD.HI.U32 R4, R2, R4, RZ ;  /* 0x0000000402040227 */ /* 0x002fca00078e00ff */
[----:B------:R-:W-:-:S07]  /*1c090*/  @P0 SHF.R.U32.HI R2, RZ, R5, R4 ;  /* 0x00000005ff020219 */ /* 0x000fce0000011604 */
.L_x_11747:
[----:B------:R-:W-:Y:S05]  /*1c0a0*/  BSYNC B0 ;  /* 0x0000000000007941 */ /* 0x000fea0003800000 */
.L_x_11745:
[----:B------:R-:W-:-:S05]  /*1c0b0*/  IMAD R2, R2, R3, R3 ;  /* 0x0000000302027224 */ /* 0x000fca00078e0203 */
[----:B------:R-:W-:-:S07]  /*1c0c0*/  VIMNMX R8, R8, R2, PT ;  /* 0x0000000208087248 */ /* 0x000fce0003fe0100 */
.L_x_11744:
[----:B------:R-:W1:Y:S01]  /*1c0d0*/  @P1 LDC R4, c[0x0][0x44c] ;  /* 0x00011300ff041b82 */ /* 0x000e620000000800 */
[----:B------:R-:W-:Y:S01]  /*1c0e0*/  VIADD R8, R8, 0x5f ;  /* 0x0000005f08087836 */ /* 0x000fe20000000000 */
[----:B------:R-:W-:Y:S01]  /*1c0f0*/  ULDC UR4, c[0x0][0x9dc] ;  /* 0x0002770000047ab9 */ /* 0x000fe20000000800 */
[----:B------:R-:W-:Y:S02]  /*1c100*/  IMAD.MOV.U32 R2, RZ, RZ, R13 ;  /* 0x000000ffff027224 */ /* 0x000fe400078e000d */
[----:B------:R-:W-:-:S03]  /*1c110*/  IMAD.HI R8, R8, 0x2aaaaaab, RZ ;  /* 0x2aaaaaab08087827 */ /* 0x000fc600078e02ff */
[----:B------:R-:W2:Y:S01]  /*1c120*/  @P1 LDC R5, c[0x0][0x450] ;  /* 0x00011400ff051b82 */ /* 0x000ea20000000800 */
[----:B------:R-:W-:Y:S02]  /*1c130*/  IMAD.IADD R17, R6, 0x1, -R15 ;  /* 0x0000000106117824 */ /* 0x000fe400078e0a0f */
[----:B-1----:R-:W-:-:S05]  /*1c140*/  @P1 IMAD.HI.U32 R4, R13, R4, RZ ;  /* 0x000000040d041227 */ /* 0x002fca00078e00ff */
[----:B--2---:R-:W-:Y:S02]  /*1c150*/  @P1 SHF.R.U32.HI R2, RZ, R5, R4 ;  /* 0x00000005ff021219 */ /* 0x004fe40000011604 */
[----:B------:R-:W-:-:S03]  /*1c160*/  SHF.R.U32.HI R4, RZ, 0x1f, R8 ;  /* 0x0000001fff047819 */ /* 0x000fc60000011608 */
[----:B------:R-:W-:Y:S01]  /*1c170*/  IMAD.IADD R2, R17, 0x1, R2 ;  /* 0x0000000111027824 */ /* 0x000fe200078e0202 */
[----:B------:R-:W-:-:S03]  /*1c180*/  LEA.HI.SX32 R8, R8, R4, 0x1c ;  /* 0x0000000408087211 */ /* 0x000fc600078fe2ff */
[----:B------:R-:W-:Y:S01]  /*1c190*/  VIADD R6, R2, -UR4 ;  /* 0x8000000402067c36 */ /* 0x000fe20008000000 */
        /* <DEDUP_REMOVED lines=12> */
.L_x_11750:
[----:B------:R-:W-:-:S13]  /*1c260*/  ISETP.NE.AND P0, PT, R3, 0x1, PT ;  /* 0x000000010300780c */ /* 0x000fda0003f05270 */
[----:B------:R-:W1:Y:S02]  /*1c270*/  @P0 LDC.64 R4, c[0x0][0x9e8] ;  /* 0x00027a00ff040b82 */ /* 0x000e640000000a00 */
[----:B-1----:R-:W-:-:S05]  /*1c280*/  @P0 IMAD.HI.U32 R4, R2, R4, RZ ;  /* 0x0000000402040227 */ /* 0x002fca00078e00ff */
[----:B------:R-:W-:-:S07]  /*1c290*/  @P0 SHF.R.U32.HI R2, RZ, R5, R4 ;  /* 0x00000005ff020219 */ /* 0x000fce0000011604 */
.L_x_11751:
[----:B------:R-:W-:Y:S05]  /*1c2a0*/  BSYNC B0 ;  /* 0x0000000000007941 */ /* 0x000fea0003800000 */
.L_x_11749:
[----:B------:R-:W-:-:S05]  /*1c2b0*/  IMAD R2, R2, R3, RZ ;  /* 0x0000000302027224 */ /* 0x000fca00078e02ff */
[----:B------:R-:W-:-:S07]  /*1c2c0*/  VIMNMX R6, R6, R2, !PT ;  /* 0x0000000206067248 */ /* 0x000fce0007fe0100 */
.L_x_11748:
        /* <DEDUP_REMOVED lines=41> */
.L_x_11753:
[----:B------:R-:W-:Y:S05]  /*1c560*/  BSYNC B0 ;  /* 0x0000000000007941 */ /* 0x000fea0003800000 */
.L_x_11752:
[-C--:B------:R-:W-:Y:S01]  /*1c570*/  IMAD R5, R13, R2.reuse, R5 ;  /* 0x000000020d057224 */ /* 0x080fe200078e0205 */
        /* <DEDUP_REMOVED lines=24> */
.L_x_11981:
[----:B--2---:R-:W-:Y:S02]  /*1c700*/  ISETP.NE.AND P0, PT, R14, RZ, PT ;  /* 0x000000ff0e00720c */ /* 0x004fe40003f05270 */
[----:B------:R-:W-:-:S11]  /*1c710*/  PLOP3.LUT P6, PT, PT, PT, PT, 0x8, 0x0 ;  /* 0x000000000000781c */ /* 0x000fd60003fce170 */
[----:B------:R-:W-:Y:S05]  /*1c720*/  @P0 BRA `(.L_x_11757) ;  /* 0x00000000000c0947 */ /* 0x000fea0003800000 */
[----:B------:R-:W-:-:S03]  /*1c730*/  UMOV UR4, 0xffffffff ;  /* 0xffffffff00047882 */ /* 0x000fc60000000000 */
[----:B------:R-:W-:Y:S05]  /*1c740*/  BRA.DIV UR4, `(.L_x_11758) ;  /* 0x0000008604b47947 */ /* 0x000fea000b800000 */
[----:B------:R-:W-:-:S13]  /*1c750*/  ELECT P6, URZ, PT ;  /* 0x00000000003f782f */ /* 0x000fda00038c0000 */
.L_x_11757:
        /* <DEDUP_REMOVED lines=9> */
.L_x_11984:
[----:B------:R-:W-:Y:S05]  /*1c7f0*/  BSYNC B1 ;  /* 0x0000000000017941 */ /* 0x000fea0003800000 */
.L_x_11759:
        /* <DEDUP_REMOVED lines=12> */
.L_x_11985:
[----:B------:R-:W-:Y:S05]  /*1c8c0*/  BSYNC B2 ;  /* 0x0000000000027941 */ /* 0x000fea0003800000 */
.L_x_11763:
        /* <DEDUP_REMOVED lines=9> */
.L_x_11766:
[----:B------:R-:W-:Y:S05]  /*1c960*/  BSYNC B2 ;  /* 0x0000000000027941 */ /* 0x000fea0003800000 */
.L_x_11765:
        /* <DEDUP_REMOVED lines=13> */
.L_x_11767:
        /* <DEDUP_REMOVED lines=13> */
.L_x_11986:
[----:B------:R-:W-:Y:S05]  /*1cb10*/  BSYNC B2 ;  /* 0x0000000000027941 */ /* 0x000fea0003800000 */
.L_x_11768:
        /* <DEDUP_REMOVED lines=11> */
.L_x_11771:
[----:B------:R-:W-:Y:S05]  /*1cbd0*/  BSYNC B2 ;  /* 0x0000000000027941 */ /* 0x000fea0003800000 */
.L_x_11770:
        /* <DEDUP_REMOVED lines=10> */
.L_x_11772:
        /* <DEDUP_REMOVED lines=15> */
.L_x_11773:
        /* <DEDUP_REMOVED lines=15> */
.L_x_11774:
        /* <DEDUP_REMOVED lines=15> */
.L_x_11775:
        /* <DEDUP_REMOVED lines=10> */
.L_x_11762:
[----:B------:R-:W-:Y:S05]  /*1cff0*/  BSYNC B1 ;  /* 0x0000000000017941 */ /* 0x000fea0003800000 */
.L_x_11761:
        /* <DEDUP_REMOVED lines=13> */
.L_x_11791:
        /* <DEDUP_REMOVED lines=13> */
.L_x_11987:
[----:B------:R-:W-:Y:S05]  /*1d1a0*/  BSYNC B2 ;  /* 0x0000000000027941 */ /* 0x000fea0003800000 */
.L_x_11778:
        /* <DEDUP_REMOVED lines=9> */
.L_x_11781:
[----:B------:R-:W-:Y:S05]  /*1d240*/  BSYNC B2 ;  /* 0x0000000000027941 */ /* 0x000fea0003800000 */
.L_x_11780:
        /* <DEDUP_REMOVED lines=12> */
.L_x_11782:
        /* <DEDUP_REMOVED lines=13> */
.L_x_11988:
[----:B------:R-:W-:Y:S05]  /*1d3e0*/  BSYNC B2 ;  /* 0x0000000000027941 */ /* 0x000fea0003800000 */
.L_x_11783:
        /* <DEDUP_REMOVED lines=11> */
.L_x_11786:
[----:B------:R-:W-:Y:S05]  /*1d4a0*/  BSYNC B2 ;  /* 0x0000000000027941 */ /* 0x000fea0003800000 */
.L_x_11785:
        /* <DEDUP_REMOVED lines=10> */
.L_x_11787:
        /* <DEDUP_REMOVED lines=15> */
.L_x_11788:
        /* <DEDUP_REMOVED lines=15> */
.L_x_11789:
        /* <DEDUP_REMOVED lines=15> */
.L_x_11790:
        /* <DEDUP_REMOVED lines=10> */
.L_x_11777:
[----:B------:R-:W-:Y:S05]  /*1d8c0*/  BSYNC B1 ;  /* 0x0000000000017941 */ /* 0x000fea0003800000 */
.L_x_11776:
        /* <DEDUP_REMOVED lines=12> */
.L_x_11755:
[----:B------:R-:W-:Y:S05]  /*1d990*/  BSYNC B0 ;  /* 0x0000000000007941 */ /* 0x000fea0003800000 */
.L_x_11754:
        /* <DEDUP_REMOVED lines=26> */
.L_x_11794:
[----:B------:R-:W-:-:S13]  /*1db40*/  ISETP.NE.AND P0, PT, R3, 0x1, PT ;  /* 0x000000010300780c */ /* 0x000fda0003f05270 */
[----:B-1----:R-:W1:Y:S02]  /*1db50*/  @P0 LDC.64 R6, c[0x0][0x9e8] ;  /* 0x00027a00ff060b82 */ /* 0x002e640000000a00 */
[----:B-1----:R-:W-:-:S05]  /*1db60*/  @P0 IMAD.HI.U32 R6, R5, R6, RZ ;  /* 0x0000000605060227 */ /* 0x002fca00078e00ff */
[----:B------:R-:W-:-:S07]  /*1db70*/  @P0 SHF.R.U32.HI R5, RZ, R7, R6 ;  /* 0x00000007ff050219 */ /* 0x000fce0000011606 */
.L_x_11795:
[----:B------:R-:W-:Y:S05]  /*1db80*/  BSYNC B0 ;  /* 0x0000000000007941 */ /* 0x000fea0003800000 */
.L_x_11793:
[----:B------:R-:W-:-:S05]  /*1db90*/  IMAD R5, R5, R3, R3 ;  /* 0x0000000305057224 */ /* 0x000fca00078e0203 */
[----:B------:R-:W-:-:S07]  /*1dba0*/  VIMNMX R2, R2, R5, PT ;  /* 0x0000000502027248 */ /* 0x000fce0003fe0100 */
.L_x_11792:
[----:B------:R-:W2:Y:S01]  /*1dbb0*/  LDL R7, [R1+0x5c] ;  /* 0x00005c0001077983 */ /* 0x000ea20000100800 */
[----:B------:R-:W3:Y:S01]  /*1dbc0*/  @P1 LDC R0, c[0x0][0x44c] ;  /* 0x00011300ff001b82 */ /* 0x000ee20000000800 */
[----:B------:R-:W-:Y:S01]  /*1dbd0*/  VIADD R2, R2, 0x5f ;  /* 0x0000005f02027836 */ /* 0x000fe20000000000 */
[----:B------:R-:W-:Y:S01]  /*1dbe0*/  ULDC UR4, c[0x0][0x9dc] ;  /* 0x0002770000047ab9 */ /* 0x000fe20000000800 */
[----:B------:R-:W-:Y:S02]  /*1dbf0*/  IMAD.MOV.U32 R5, RZ, RZ, R8 ;  /* 0x000000ffff057224 */ /* 0x000fe400078e0008 */
[----:B------:R-:W-:-:S03]  /*1dc00*/  IMAD.HI R2, R2, 0x2aaaaaab, RZ ;  /* 0x2aaaaaab02027827 */ /* 0x000fc600078e02ff */
[----:B-1----:R-:W1:Y:S01]  /*1dc10*/  @P1 LDC R6, c[0x0][0x450] ;  /* 0x00011400ff061b82 */ /* 0x002e620000000800 */
[----:B---3--:R-:W-:-:S05]  /*1dc20*/  @P1 IMAD.HI.U32 R0, R8, R0, RZ ;  /* 0x0000000008001227 */ /* 0x008fca00078e00ff */
[----:B-1----:R-:W-:-:S05]  /*1dc30*/  @P1 SHF.R.U32.HI R5, RZ, R6, R0 ;  /* 0x00000006ff051219 */ /* 0x002fca0000011600 */
        /* <DEDUP_REMOVED lines=17> */
.L_x_11798:
[----:B------:R-:W-:-:S13]  /*1dd50*/  ISETP.NE.AND P0, PT, R3, 0x1, PT ;  /* 0x000000010300780c */ /* 0x000fda0003f05270 */
[----:B------:R-:W1:Y:S02]  /*1dd60*/  @P0 LDC.64 R6, c[0x0][0x9e8] ;  /* 0x00027a00ff060b82 */ /* 0x000e640000000a00 */
[----:B-1----:R-:W-:-:S05]  /*1dd70*/  @P0 IMAD.HI.U32 R6, R0, R6, RZ ;  /* 0x0000000600060227 */ /* 0x002fca00078e00ff */
[----:B------:R-:W-:-:S07]  /*1dd80*/  @P0 SHF.R.U32.HI R0, RZ, R7, R6 ;  /* 0x00000007ff000219 */ /* 0x000fce0000011606 */
.L_x_11799:
[----:B------:R-:W-:Y:S05]  /*1dd90*/  BSYNC B0 ;  /* 0x0000000000007941 */ /* 0x000fea0003800000 */
.L_x_11797:
[----:B------:R-:W-:-:S05]  /*1dda0*/  IMAD R0, R0, R3, RZ ;  /* 0x0000000300007224 */ /* 0x000fca00078e02ff */
[----:B------:R-:W-:-:S07]  /*1ddb0*/  VIMNMX R2, R2, R0, !PT ;  /* 0x0000000002027248 */ /* 0x000fce0007fe0100 */
.L_x_11796:
        /* <DEDUP_REMOVED lines=39> */
.L_x_11801:
[----:B------:R-:W-:Y:S05]  /*1e030*/  BSYNC B0 ;  /* 0x0000000000007941 */ /* 0x000fea0003800000 */
.L_x_11800:
        /* <DEDUP_REMOVED lines=27> */
.L_x_11803:
        /* <DEDUP_REMOVED lines=20> */
.L_x_11806:
[----:B------:R-:W-:Y:S05]  /*1e330*/  BSYNC B6 ;  /* 0x0000000000067941 */ /* 0x000fea0003800000 */
.L_x_11805:
        /* <DEDUP_REMOVED lines=20> */
.L_x_11809:
        /* <DEDUP_REMOVED lines=15> */
.L_x_11808:
[----:B------:R-:W-:Y:S05]  /*1e570*/  BSYNC B6 ;  /* 0x0000000000067941 */ /* 0x000fea0003800000 */
.L_x_11807:
        /* <DEDUP_REMOVED lines=24> */
.L_x_11991:
        /* <DEDUP_REMOVED lines=9> */
.L_x_11994:
        /* <DEDUP_REMOVED lines=24> */
.L_x_11813:
[----:B------:R-:W4:Y:S04]  /*1e910*/  LDL R0, [R1+0x10] ;  /* 0x0000100001007983 */ /* 0x000f280000100800 */
[----:B---3--:R-:W3:Y:S01]  /*1e920*/  LDL R2, [R1+0x18] ;  /* 0x0000180001027983 */ /* 0x008ee20000100800 */
[----:B----4-:R-:W-:Y:S01]  /*1e930*/  IMAD R0, R0, 0x8, R19 ;  /* 0x0000000800007824 */ /* 0x010fe200078e0213 */
[----:B---3--:R-:W-:-:S04]  /*1e940*/  SHF.L.U32 R2, R2, 0x1f, RZ ;  /* 0x0000001f02027819 */ /* 0x008fc800000006ff */
[----:B------:R-:W3:Y:S02]  /*1e950*/  SYNCS.PHASECHK.TRANS64.TRYWAIT P0, [R0+URZ+0x22840], R2 ;  /* 0x02284002000075a7 */ /* 0x000ee4000800017f */
[----:B---3--:R-:W-:Y:S05]  /*1e960*/  @!P0 BRA `(.L_x_11814) ;  /* 0x0000006800048947 */ /* 0x008fea0003800000 */
.L_x_11995:
        /* <DEDUP_REMOVED lines=11> */
.L_x_11815:
        /* <DEDUP_REMOVED lines=23> */
.L_x_11811:
        /* <DEDUP_REMOVED lines=31> */
.L_x_11817:
[----:B------:R-:W-:Y:S05]  /*1ed80*/  BSYNC B6 ;  /* 0x0000000000067941 */ /* 0x000fea0003800000 */
.L_x_11816:
        /* <DEDUP_REMOVED lines=131> */
.L_x_12012:
        /* <DEDUP_REMOVED lines=10> */
.L_x_11819:
        /* <DEDUP_REMOVED lines=18> */
.L_x_12013:
[----:B------:R-:W-:Y:S05]  /*1f780*/  BSYNC B0 ;  /* 0x0000000000007941 */ /* 0x000fea0003800000 */
.L_x_11820:
        /* <DEDUP_REMOVED lines=13> */
.L_x_12014:
[----:B------:R-:W-:Y:S05]  /*1f860*/  BSYNC B1 ;  /* 0x0000000000017941 */ /* 0x000fea0003800000 */
.L_x_11824:
        /* <DEDUP_REMOVED lines=9> */
.L_x_11827:
[----:B------:R-:W-:Y:S05]  /*1f900*/  BSYNC B1 ;  /* 0x0000000000017941 */ /* 0x000fea0003800000 */
.L_x_11826:
        /* <DEDUP_REMOVED lines=13> */
.L_x_11828:
        /* <DEDUP_REMOVED lines=15> */
.L_x_11829:
        /* <DEDUP_REMOVED lines=15> */
.L_x_11830:
        /* <DEDUP_REMOVED lines=15> */
.L_x_11831:
        /* <DEDUP_REMOVED lines=10> */
.L_x_11823:
[----:B------:R-:W-:Y:S05]  /*1fd50*/  BSYNC B0 ;  /* 0x0000000000007941 */ /* 0x000fea0003800000 */
.L_x_11822:
        /* <DEDUP_REMOVED lines=61> */
.L_x_11838:
        /* <DEDUP_REMOVED lines=8> */
.L_x_12015:
[----:B------:R-:W-:Y:S05]  /*201b0*/  BSYNC B3 ;  /* 0x0000000000037941 */ /* 0x000fea0003800000 */
.L_x_11839:
        /* <DEDUP_REMOVED lines=9> */
.L_x_11842:
[----:B------:R-:W-:Y:S05]  /*20250*/  BSYNC B3 ;  /* 0x0000000000037941 */ /* 0x000fea0003800000 */
.L_x_11841:
        /* <DEDUP_REMOVED lines=13> */
.L_x_11843:
        /* <DEDUP_REMOVED lines=13> */
.L_x_12016:
[----:B------:R-:W-:Y:S05]  /*20400*/  BSYNC B3 ;  /* 0x0000000000037941 */ /* 0x000fea0003800000 */
.L_x_11844:
        /* <DEDUP_REMOVED lines=11> */
.L_x_11847:
[----:B------:R-:W-:Y:S05]  /*204c0*/  BSYNC B3 ;  /* 0x0000000000037941 */ /* 0x000fea0003800000 */
.L_x_11846:
        /* <DEDUP_REMOVED lines=10> */
.L_x_11848:
        /* <DEDUP_REMOVED lines=15> */
.L_x_11849:
        /* <DEDUP_REMOVED lines=15> */
.L_x_11850:
        /* <DEDUP_REMOVED lines=15> */
.L_x_11851:
        /* <DEDUP_REMOVED lines=10> */
.L_x_11837:
[----:B------:R-:W-:Y:S05]  /*208e0*/  BSYNC B1 ;  /* 0x0000000000017941 */ /* 0x000fea0003800000 */
.L_x_11836:
[----:B------:R-:W2:Y:S02]  /*208f0*/  LDL.LU R4, [R1+0x34] ;  /* 0x0000340001047983 */ /* 0x000ea40000300800 */
[----:B--2---:R-:W-:-:S07]  /*20900*/  VIADD R0, R4, 0xfffffffd ;  /* 0xfffffffd04007836 */ /* 0x004fce0000000000 */
.L_x_11835:
[----:B------:R-:W-:Y:S05]  /*20910*/  BSYNC B2 ;  /* 0x0000000000027941 */ /* 0x000fea0003800000 */
.L_x_11834:
[----:B------:R-:W-:-:S05]  /*20920*/  VIADD R8, R8, 0xfffffffe ;  /* 0xfffffffe08087836 */ /* 0x000fca0000000000 */
[----:B------:R-:W-:-:S13]  /*20930*/  ISETP.NE.AND P0, PT, R8, R5, PT ;  /* 0x000000050800720c */ /* 0x000fda0003f05270 */
[----:B------:R-:W-:Y:S05]  /*20940*/  @!P0 BRA `(.L_x_11833) ;  /* 0x0000001400008947 */ /* 0x000fea0003800000 */
.L_x_11884:
        /* <DEDUP_REMOVED lines=35> */
.L_x_11854:
        /* <DEDUP_REMOVED lines=8> */
.L_x_12017:
[----:B------:R-:W-:Y:S05]  /*20c00*/  BSYNC B2 ;  /* 0x0000000000027941 */ /* 0x000fea0003800000 */
.L_x_11855:
        /* <DEDUP_REMOVED lines=9> */
.L_x_11858:
[----:B------:R-:W-:Y:S05]  /*20ca0*/  BSYNC B2 ;  /* 0x0000000000027941 */ /* 0x000fea0003800000 */
.L_x_11857:
        /* <DEDUP_REMOVED lines=12> */
.L_x_11859:
        /* <DEDUP_REMOVED lines=13> */
.L_x_12018:
[----:B------:R-:W-:Y:S05]  /*20e40*/  BSYNC B2 ;  /* 0x0000000000027941 */ /* 0x000fea0003800000 */
.L_x_11860:
        /* <DEDUP_REMOVED lines=11> */
.L_x_11863:
[----:B------:R-:W-:Y:S05]  /*20f00*/  BSYNC B2 ;  /* 0x0000000000027941 */ /* 0x000fea0003800000 */
.L_x_11862:
        /* <DEDUP_REMOVED lines=9> */
.L_x_11864:
        /* <DEDUP_REMOVED lines=15> */
.L_x_11865:
        /* <DEDUP_REMOVED lines=15> */
.L_x_11866:
        /* <DEDUP_REMOVED lines=15> */
.L_x_11867:
        /* <DEDUP_REMOVED lines=10> */
.L_x_11853:
[----:B------:R-:W-:Y:S05]  /*21310*/  BSYNC B1 ;  /* 0x0000000000017941 */ /* 0x000fea0003800000 */
.L_x_11852:
        /* <DEDUP_REMOVED lines=35> */
.L_x_11870:
        /* <DEDUP_REMOVED lines=8> */
.L_x_12019:
[----:B------:R-:W-:Y:S05]  /*215d0*/  BSYNC B2 ;  /* 0x0000000000027941 */ /* 0x000fea0003800000 */
.L_x_11871:
        /* <DEDUP_REMOVED lines=9> */
.L_x_11874:
[----:B------:R-:W-:Y:S05]  /*21670*/  BSYNC B2 ;  /* 0x0000000000027941 */ /* 0x000fea0003800000 */
.L_x_11873:
        /* <DEDUP_REMOVED lines=13> */
.L_x_11875:
        /* <DEDUP_REMOVED lines=13> */
.L_x_12020:
[----:B------:R-:W-:Y:S05]  /*21820*/  BSYNC B2 ;  /* 0x0000000000027941 */ /* 0x000fea0003800000 */
.L_x_11876:
        /* <DEDUP_REMOVED lines=11> */
.L_x_11879:
[----:B------:R-:W-:Y:S05]  /*218e0*/  BSYNC B2 ;  /* 0x0000000000027941 */ /* 0x000fea0003800000 */
.L_x_11878:
        /* <DEDUP_REMOVED lines=10> */
.L_x_11880:
        /* <DEDUP_REMOVED lines=15> */
.L_x_11881:
        /* <DEDUP_REMOVED lines=15> */
.L_x_11882:
        /* <DEDUP_REMOVED lines=15> */
.L_x_11883:
        /* <DEDUP_REMOVED lines=10> */
.L_x_11869:
[----:B------:R-:W-:Y:S05]  /*21d00*/  BSYNC B1 ;  /* 0x0000000000017941 */ /* 0x000fea0003800000 */
.L_x_11868:
[----:B------:R-:W2:Y:S01]  /*21d10*/  LDL R5, [R1+0x24] ;  /* 0x0000240001057983 */ /* 0x000ea20000100800 */
[----:B------:R-:W-:Y:S01]  /*21d20*/  VIADD R0, R0, 0xfffffffe ;  /* 0xfffffffe00007836 */ /* 0x000fe20000000000 */
[----:B--2---:R-:W-:-:S13]  /*21d30*/  ISETP.GT.AND P0, PT, R6, R5, PT ;  /* 0x000000050600720c */ /* 0x004fda0003f04270 */
[----:B------:R-:W-:Y:S05]  /*21d40*/  @P0 BRA `(.L_x_11884) ;  /* 0xffffffec00000947 */ /* 0x000fea000383ffff */
.L_x_11833:
[----:B------:R-:W-:Y:S05]  /*21d50*/  BSYNC B0 ;  /* 0x0000000000007941 */ /* 0x000fea0003800000 */
.L_x_11832:
        /* <DEDUP_REMOVED lines=25> */
.L_x_11886:
[----:B------:R-:W-:Y:S05]  /*21ef0*/  BSYNC B0 ;  /* 0x0000000000007941 */ /* 0x000fea0003800000 */
.L_x_11885:
[----:B------:R-:W-:-:S05]  /*21f00*/  SEL R0, R0, RZ, P0 ;  /* 0x000000ff00007207 */ /* 0x000fca0000000000 */
[----:B------:R3:W-:Y:S02]  /*21f10*/  STL [R1+0x10], R0 ;  /* 0x0000100001007387 */ /* 0x0007e40000100800 */
.L_x_11804:
[----:B------:R-:W-:Y:S05]  /*21f20*/  BSYNC B7 ;  /* 0x0000000000077941 */ /* 0x000fea0003800000 */
.L_x_11802:
        /* <DEDUP_REMOVED lines=8> */
[----:B-1----:R-:W1:Y:S04]  /*21fb0*/  LDS.128 R4, [R19+0x228d0] ;  /* 0x0228d00013047984 */ /* 0x002e680000000c00 */
[----:B-1----:R1:W-:Y:S04]  /*21fc0*/  STL.64 [R1], R4 ;  /* 0x0000000401007387 */ /* 0x0023e80000100a00 */
[----:B------:R1:W-:Y:S01]  /*21fd0*/  STL.64 [R1+0x8], R6 ;  /* 0x0000080601007387 */ /* 0x0003e20000100a00 */
[----:B------:R-:W-:Y:S06]  /*21fe0*/  BAR.ARV 0x4, 0x180 ;  /* 0x0106000000007b1d */ /* 0x000fec0000002000 */
[----:B------:R-:W-:Y:S05]  /*21ff0*/  BRA `(.L_x_11888) ;  /* 0x0000001000307947 */ /* 0x000fea0003800000 */
.L_x_11887:
        /* <DEDUP_REMOVED lines=46> */
.L_x_12030:
[----:B------:R-:W-:Y:S02]  /*222e0*/  ULDC UR4, c[0x0][0xc38] ;  /* 0x00030e0000047ab9 */ /* 0x000fe40000000800 */
[----:B------:R-:W-:-:S04]  /*222f0*/  IMAD.U32 R2, RZ, RZ, UR4 ;  /* 0x00000004ff027e24 */ /* 0x000fc8000f8e00ff */
[----:B-1----:R-:W-:-:S04]  /*22300*/  IMAD R9, R9, R2, RZ ;  /* 0x0000000209097224 */ /* 0x002fc800078e02ff */
[----:B------:R-:W-:-:S05]  /*22310*/  IMAD.IADD R0, R0, 0x1, R9 ;  /* 0x0000000100007824 */ /* 0x000fca00078e0209 */
[----:B------:R-:W-:-:S13]  /*22320*/  ISETP.GT.AND P6, PT, R0, R5, PT ;  /* 0x000000050000720c */ /* 0x000fda0003fc4270 */
[----:B------:R-:W-:Y:S05]  /*22330*/  @P6 BRA `(.L_x_11890) ;  /* 0x0000000000ac6947 */ /* 0x000fea0003800000 */
.L_x_11893:
        /* <DEDUP_REMOVED lines=37> */
.L_x_12038:
[----:B------:R-:W-:Y:S02]  /*22590*/  ULDC UR4, c[0x0][0xc38] ;  /* 0x00030e0000047ab9 */ /* 0x000fe40000000800 */
[----:B------:R-:W-:-:S04]  /*225a0*/  IMAD.U32 R2, RZ, RZ, UR4 ;  /* 0x00000004ff027e24 */ /* 0x000fc8000f8e00ff */
[----:B-1----:R-:W-:-:S04]  /*225b0*/  IMAD R9, R9, R2, RZ ;  /* 0x0000000209097224 */ /* 0x002fc800078e02ff */
[----:B------:R-:W-:-:S05]  /*225c0*/  IMAD.IADD R0, R9, 0x1, R0 ;  /* 0x0000000109007824 */ /* 0x000fca00078e0200 */
[----:B------:R-:W-:-:S13]  /*225d0*/  ISETP.GT.AND P6, PT, R0, R5, PT ;  /* 0x000000050000720c */ /* 0x000fda0003fc4270 */
[----:B------:R-:W-:Y:S05]  /*225e0*/  @!P6 BRA `(.L_x_11893) ;  /* 0xfffffffc0054e947 */ /* 0x000fea000383ffff */
.L_x_11890:
        /* <DEDUP_REMOVED lines=12> */
.L_x_12043:
[----:B------:R-:W-:-:S13]  /*226b0*/  ISETP.NE.AND P0, PT, R0, RZ, PT ;  /* 0x000000ff0000720c */ /* 0x000fda0003f05270 */
[----:B------:R-:W-:Y:S05]  /*226c0*/  @!P0 BRA `(.L_x_11895) ;  /* 0x0000000000108947 */ /* 0x000fea0003800000 */
[----:B------:R-:W-:Y:S01]  /*226d0*/  UMOV UR4, 0xffffffff ;  /* 0xffffffff00047882 */ /* 0x000fe20000000000 */
[----:B-1----:R-:W-:Y:S02]  /*226e0*/  VIADD R3, R3, 0xffffffff ;  /* 0xffffffff03037836 */ /* 0x002fe40000000000 */
[----:B------:R-:W-:Y:S05]  /*226f0*/  BRA.DIV UR4, `(.L_x_11896) ;  /* 0x0000004204887947 */ /* 0x000fea000b800000 */
[----:B------:R3:W4:Y:S02]  /*22700*/  SHFL.IDX PT, R8, R7, R3, 0x1f ;  /* 0x00001f0307087589 */ /* 0x00072400000e0000 */
.L_x_11895:
[----:B------:R-:W-:Y:S01]  /*22710*/  ISETP.NE.AND P0, PT, R6, 0x1, PT ;  /* 0x000000010600780c */ /* 0x000fe20003f05270 */
[----:B----4-:R-:W-:-:S05]  /*22720*/  IMAD R0, R8, R2, R9 ;  /* 0x0000000208007224 */ /* 0x010fca00078e0209 */
[----:B------:R4:W-:Y:S02]  /*22730*/  STL [R1], R0 ;  /* 0x0000000001007387 */ /* 0x0009e40000100800 */
[----:B----4-:R-:W-:-:S05]  /*22740*/  IMAD.IADD R0, R5, 0x1, -R0 ;  /* 0x0000000105007824 */ /* 0x010fca00078e0a00 */
[----:B------:R-:W-:Y:S05]  /*22750*/  @!P0 BRA `(.L_x_11897) ;  /* 0x0000000000e48947 */ /* 0x000fea0003800000 */
[----:B------:R-:W-:-:S04]  /*22760*/  IABS R5, R4 ;  /* 0x0000000400057213 */ /* 0x000fc80000000000 */
[----:B0--3--:R-:W0:Y:S08]  /*22770*/  I2F.RP R7, R5 ;  /* 0x0000000500077306 */ /* 0x009e300000209400 */
[----:B0-----:R-:W0:Y:S02]  /*22780*/  MUFU.RCP R7, R7 ;  /* 0x0000000700077308 */ /* 0x001e240000001000 */
[----:B0-----:R-:W-:-:S06]  /*22790*/  VIADD R9, R7, 0xffffffe ;  /* 0x0ffffffe07097836 */ /* 0x001fcc0000000000 */
[----:B-1----:R-:W0:Y:S02]  /*227a0*/  F2I.FTZ.U32.TRUNC.NTZ R3, R9 ;  /* 0x0000000900037305 */ /* 0x002e24000021f000 */
        /* <DEDUP_REMOVED lines=52> */
.L_x_11897:
[----:B-1-3--:R-:W3:Y:S01]  /*22af0*/  LDL R3, [R1+0xc] ;  /* 0x00000c0001037983 */ /* 0x00aee20000100800 */
[----:B0-----:R-:W3:Y:S02]  /*22b00*/  LDC.64 R6, c[0x0][0xc90] ;  /* 0x00032400ff067b82 */ /* 0x001ee40000000a00 */
        /* <DEDUP_REMOVED lines=61> */
.L_x_11898:
[----:B------:R-:W-:-:S05]  /*22ee0*/  LOP3.LUT R3, RZ, R0, RZ, 0x33, !PT ;  /* 0x00000000ff037212 */ /* 0x000fca00078e33ff */
[----:B------:R-:W-:-:S05]  /*22ef0*/  IMAD.IADD R0, R4, 0x1, R3 ;  /* 0x0000000104007824 */ /* 0x000fca00078e0203 */
[----:B------:R3:W-:Y:S01]  /*22f00*/  STL [R1+0x4], R0 ;  /* 0x0000040001007387 */ /* 0x0007e20000100800 */
[----:B------:R-:W-:Y:S05]  /*22f10*/  BRA `(.L_x_11899) ;  /* 0x0000000000287947 */ /* 0x000fea0003800000 */
.L_x_11891:
        /* <DEDUP_REMOVED lines=10> */
.L_x_11899:
[----:B-1----:R-:W4:Y:S04]  /*22fc0*/  LDL R3, [R1+0x8] ;  /* 0x0000080001037983 */ /* 0x002f280000100800 */
        /* <DEDUP_REMOVED lines=15> */
.L_x_11888:
[----:B---34-:R-:W3:Y:S01]  /*230c0*/  LDL R0, [R1+0xc] ;  /* 0x00000c0001007983 */ /* 0x018ee20000100800 */
[----:B------:R-:W-:Y:S02]  /*230d0*/  ULDC UR4, c[0x0][0xc3c] ;  /* 0x00030f0000047ab9 */ /* 0x000fe40000000800 */
[----:B---3--:R-:W-:-:S13]  /*230e0*/  ISETP.GE.AND P0, PT, R0, UR4, PT ;  /* 0x0000000400007c0c */ /* 0x008fda000bf06270 */
[----:B------:R-:W-:Y:S05]  /*230f0*/  @!P0 BRA `(.L_x_11900) ;  /* 0xffffff8800148947 */ /* 0x000fea000383ffff */
[----:B------:R-:W-:Y:S05]  /*23100*/  BSYNC B8 ;  /* 0x0000000000087941 */ /* 0x000fea0003800000 */
.L_x_11740:
        /* <DEDUP_REMOVED lines=12> */
.L_x_12046:
[----:B------:R-:W-:Y:S05]  /*231d0*/  BSYNC B0 ;  /* 0x0000000000007941 */ /* 0x000fea0003800000 */
.L_x_11901:
[----:B------:R-:W-:-:S03]  /*231e0*/  UMOV UR4, 0xffffffff ;  /* 0xffffffff00047882 */ /* 0x000fc60000000000 */
[----:B------:R-:W-:Y:S05]  /*231f0*/  BRA.DIV UR4, `(.L_x_11903) ;  /* 0x0000003a04087947 */ /* 0x000fea000b800000 */
[----:B------:R-:W1:Y:S02]  /*23200*/  S2R R2, SR_TID.X ;  /* 0x0000000000027919 */ /* 0x000e640000002100 */
[----:B-1----:R-:W-:-:S04]  /*23210*/  SHF.R.U32.HI R2, RZ, 0x5, R2 ;  /* 0x00000005ff027819 */ /* 0x002fc80000011602 */
[----:B------:R-:W-:-:S05]  /*23220*/  LOP3.LUT R2, R2, 0x3, RZ, 0xc0, !PT ;  /* 0x0000000302027812 */ /* 0x000fca00078ec0ff */
[----:B------:R1:W2:Y:S02]  /*23230*/  SHFL.IDX PT, R14, R2, RZ, 0x1f ;  /* 0x00001fff020e7589 */ /* 0x0002a400000e0000 */
.L_x_12049:
[----:B--2---:R-:W-:-:S13]  /*23240*/  ISETP.NE.AND P0, PT, R14, RZ, PT ;  /* 0x000000ff0e00720c */ /* 0x004fda0003f05270 */
[----:B------:R-:W-:Y:S05]  /*23250*/  @P0 BRA `(.L_x_11511) ;  /* 0x0000000000940947 */ /* 0x000fea0003800000 */
[----:B------:R-:W-:-:S03]  /*23260*/  UMOV UR4, 0xffffffff ;  /* 0xffffffff00047882 */ /* 0x000fc60000000000 */
[----:B------:R-:W-:Y:S05]  /*23270*/  BRA.DIV UR4, `(.L_x_11904) ;  /* 0x0000003a041c7947 */ /* 0x000fea000b800000 */
[----:B------:R-:W-:-:S13]  /*23280*/  ELECT P6, URZ, PT ;  /* 0x00000000003f782f */ /* 0x000fda00038c0000 */
.L_x_12052:
[----:B------:R-:W-:Y:S05]  /*23290*/  @!P6 BRA `(.L_x_11511) ;  /* 0x000000000084e947 */ /* 0x000fea0003800000 */
[----:B------:R-:W-:-:S06]  /*232a0*/  ULOP3.LUT UR4, UR36, 0x2, URZ, 0xfc, !UPT ;  /* 0x0000000224047892 */ /* 0x000fcc000f8efc3f */
[----:B-1----:R-:W-:-:S05]  /*232b0*/  IMAD.U32 R2, RZ, RZ, UR4 ;  /* 0x00000004ff027e24 */ /* 0x002fca000f8e00ff */
[----:B------:R-:W-:-:S13]  /*232c0*/  ISETP.NE.AND P2, PT, R2, 0x3, PT ;  /* 0x000000030200780c */ /* 0x000fda0003f45270 */
[----:B------:R-:W-:Y:S05]  /*232d0*/  @!P2 BRA `(.L_x_11905) ;  /* 0x000000000004a947 */ /* 0x000fea0003800000 */
[----:B------:R-:W-:Y:S01]  /*232e0*/  BPT.TRAP 0x1 ;  /* 0x000000040000795c */ /* 0x000fe20000300000 */
.L_x_11905:
        /* <DEDUP_REMOVED lines=14> */
.L_x_12053:
[----:B------:R-:W1:Y:S02]  /*233d0*/  SYNCS.PHASECHK.TRANS64.TRYWAIT P0, [R7+URZ], R2 ;  /* 0x00000002070075a7 */ /* 0x000e64000800017f */
[----:B-1----:R-:W-:Y:S05]  /*233e0*/  @!P0 BRA `(.L_x_11907) ;  /* 0x0000003400f48947 */ /* 0x002fea0003800000 */
.L_x_12054:
[----:B------:R-:W-:Y:S05]  /*233f0*/  @!P2 BRA `(.L_x_11908) ;  /* 0x000000000004a947 */ /* 0x000fea0003800000 */
[----:B------:R-:W-:Y:S01]  /*23400*/  BPT.TRAP 0x1 ;  /* 0x000000040000795c */ /* 0x000fe20000300000 */
.L_x_11908:
[----:B------:R-:W2:Y:S01]  /*23410*/  LDL.LU R4, [R1+0x10] ;  /* 0x0000100001047983 */ /* 0x000ea20000300800 */
[----:B------:R-:W-:-:S04]  /*23420*/  VIADD R0, R0, 0x22860 ;  /* 0x0002286000007836 */ /* 0x000fc80000000000 */
[----:B--2---:R-:W-:-:S04]  /*23430*/  IMAD R4, R4, 0x8, R0 ;  /* 0x0000000804047824 */ /* 0x004fc800078e0200 */
[----:B------:R-:W2:Y:S02]  /*23440*/  SYNCS.PHASECHK.TRANS64.TRYWAIT P0, [R4+URZ], R5 ;  /* 0x00000005040075a7 */ /* 0x000ea4000800017f */
[----:B--2---:R-:W-:Y:S05]  /*23450*/  @!P0 BRA `(.L_x_11909) ;  /* 0x0000003400ec8947 */ /* 0x004fea0003800000 */
.L_x_12055:
[----:B------:R-:W-:-:S07]  /*23460*/  IMAD R3, R3, 0x8, R0 ;  /* 0x0000000803037824 */ /* 0x000fce00078e0200 */
.L_x_11910:
[----:B----4-:R4:W0:Y:S02]  /*23470*/  SYNCS.PHASECHK.TRANS64.TRYWAIT P0, [R3+URZ], R2 ;  /* 0x00000002030075a7 */ /* 0x010824000800017f */
[----:B0-----:R-:W-:Y:S05]  /*23480*/  @!P0 NANOSLEEP.SYNCS 0x989680 ;  /* 0x009896800000895d */ /* 0x001fea0003900000 */
[----:B------:R-:W0:Y:S02]  /*23490*/  @!P0 SYNCS.PHASECHK.TRANS64 P0, [R3+URZ], R2 ;  /* 0x00000002030085a7 */ /* 0x000e24000800007f */
[----:B0-----:R-:W-:Y:S05]  /*234a0*/  @!P0 BRA `(.L_x_11910) ;  /* 0xfffffffc00f08947 */ /* 0x001fea000383ffff */
.L_x_11511:
[----:B------:R-:W-:Y:S05]  /*234b0*/  BSYNC B9 ;  /* 0x0000000000097941 */ /* 0x000fea0003800000 */
.L_x_11508:
[----:B------:R-:W-:Y:S05]  /*234c0*/  EXIT ;  /* 0x000000000000794d */ /* 0x000fea0003800000 */
.L_x_11539:
[----:B0-----:R0:W1:Y:S02]  /*234d0*/  SYNCS.PHASECHK.TRANS64.TRYWAIT P6, [R95+URZ+0x22890], R106 ;  /* 0x0228906a5f0075a7 */ /* 0x00106400080c017f */
[----:B-1----:R-:W-:Y:S05]  /*234e0*/  @!P6 NANOSLEEP.SYNCS 0x989680 ;  /* 0x009896800000e95d */ /* 0x002fea0003900000 */
[----:B------:R-:W1:Y:S02]  /*234f0*/  @!P6 SYNCS.PHASECHK.TRANS64 P6, [R95+URZ+0x22890], R106 ;  /* 0x0228906a5f00e5a7 */ /* 0x000e6400080c007f */
[----:B-1----:R-:W-:Y:S05]  /*23500*/  @!P6 BRA `(.L_x_11539) ;  /* 0xfffffffc00f0e947 */ /* 0x002fea000383ffff */
[----:B------:R-:W-:Y:S05]  /*23510*/  BRA `(.L_x_11911) ;  /* 0xfffffe0000187947 */ /* 0x000fea000383ffff */
.L_x_11557:
[----:B0-----:R0:W1:Y:S02]  /*23520*/  SYNCS.PHASECHK.TRANS64.TRYWAIT P5, [R95+URZ+0x22890], R106 ;  /* 0x0228906a5f0075a7 */ /* 0x00106400080a017f */
[----:B-1----:R-:W-:Y:S05]  /*23530*/  @!P5 NANOSLEEP.SYNCS 0x989680 ;  /* 0x009896800000d95d */ /* 0x002fea0003900000 */
[----:B------:R-:W1:Y:S02]  /*23540*/  @!P5 SYNCS.PHASECHK.TRANS64 P5, [R95+URZ+0x22890], R106 ;  /* 0x0228906a5f00d5a7 */ /* 0x000e6400080a007f */
[----:B-1----:R-:W-:Y:S05]  /*23550*/  @!P5 BRA `(.L_x_11557) ;  /* 0xfffffffc00f0d947 */ /* 0x002fea000383ffff */
[----:B------:R-:W-:Y:S05]  /*23560*/  BRA `(.L_x_11912) ;  /* 0xfffffe1000647947 */ /* 0x000fea000383ffff */
.L_x_11566:
[----:B0-----:R0:W1:Y:S02]  /*23570*/  SYNCS.PHASECHK.TRANS64.TRYWAIT P4, [R95+URZ+0x22890], R106 ;  /* 0x0228906a5f0075a7 */ /* 0x001064000808017f */
[----:B-1----:R-:W-:Y:S05]  /*23580*/  @!P4 NANOSLEEP.SYNCS 0x989680 ;  /* 0x009896800000c95d */ /* 0x002fea0003900000 */
[----:B------:R-:W1:Y:S02]  /*23590*/  @!P4 SYNCS.PHASECHK.TRANS64 P4, [R95+URZ+0x22890], R106 ;  /* 0x0228906a5f00c5a7 */ /* 0x000e64000808007f */
[----:B-1----:R-:W-:Y:S05]  /*235a0*/  @!P4 BRA `(.L_x_11566) ;  /* 0xfffffffc00f0c947 */ /* 0x002fea000383ffff */
[----:B------:R-:W-:Y:S05]  /*235b0*/  BRA `(.L_x_11913) ;  /* 0xfffffe20005c7947 */ /* 0x000fea000383ffff */
.L_x_11572:
[----:B--2---:R2:W3:Y:S02]  /*235c0*/  SYNCS.PHASECHK.TRANS64.TRYWAIT P3, [R95+URZ+0x228b0], R106 ;  /* 0x0228b06a5f0075a7 */ /* 0x0044e4000806017f */
[----:B---3--:R-:W-:Y:S05]  /*235d0*/  @!P3 NANOSLEEP.SYNCS 0x989680 ;  /* 0x009896800000b95d */ /* 0x008fea0003900000 */
[----:B------:R-:W3:Y:S02]  /*235e0*/  @!P3 SYNCS.PHASECHK.TRANS64 P3, [R95+URZ+0x228b0], R106 ;  /* 0x0228b06a5f00b5a7 */ /* 0x000ee4000806007f */
[----:B---3--:R-:W-:Y:S05]  /*235f0*/  @!P3 BRA `(.L_x_11572) ;  /* 0xfffffffc00f0b947 */ /* 0x008fea000383ffff */
[----:B------:R-:W-:Y:S05]  /*23600*/  BRA `(.L_x_11914) ;  /* 0xfffffe2000ec7947 */ /* 0x000fea000383ffff */
.L_x_11590:
[----:B------:R-:W-:Y:S01]  /*23610*/  BSSY B0, `(.L_x_11915) ;  /* 0x0000007000007945 */ /* 0x000fe20003800000 */
[----:B------:R-:W-:Y:S02]  /*23620*/  IMAD.MOV.U32 R12, RZ, RZ, RZ ;  /* 0x000000ffff0c7224 */ /* 0x000fe400078e00ff */
[----:B------:R-:W-:Y:S02]  /*23630*/  IMAD.MOV.U32 R11, RZ, RZ, 0x1f ;  /* 0x0000001fff0b7424 */ /* 0x000fe400078e00ff */
[----:B------:R-:W-:-:S07]  /*23640*/  IMAD.MOV.U32 R15, RZ, RZ, -0x1 ;  /* 0xffffffffff0f7424 */ /* 0x000fce00078e00ff */
[----:B-----5:R-:W-:Y:S05]  /*23650*/  WARPSYNC.COLLECTIVE R15, `(.L_x_11916) ;  /* 0x000000000f087348 */ /* 0x020fea0003c00000 */
[----:B------:R0:W1:Y:S02]  /*23660*/  SHFL.IDX P6, R14, R13, R12, R11 ;  /* 0x0000000c0d0e7389 */ /* 0x00006400000c000b */
[----:B01---5:R-:W-:Y:S01]  /*23670*/  ENDCOLLECTIVE ;  /* 0x000000000000791b */ /* 0x023fe20003800000 */
.L_x_11916:
[----:B------:R-:W-:Y:S05]  /*23680*/  BSYNC B0 ;  /* 0x0000000000007941 */ /* 0x000fea0003800000 */
.L_x_11915:
[----:B------:R-:W-:Y:S05]  /*23690*/  BRA `(.L_x_11917) ;  /* 0xfffffe3400407947 */ /* 0x000fea000383ffff */
.L_x_11602:
        /* <DEDUP_REMOVED lines=8> */
.L_x_11919:
[----:B------:R-:W-:Y:S05]  /*23720*/  BSYNC B1 ;  /* 0x0000000000017941 */ /* 0x000fea0003800000 */
.L_x_11918:
        /* <DEDUP_REMOVED lines=8> */
.L_x_11920:
[----:B------:R-:W-:Y:S02]  /*237b0*/  IMAD.MOV.U32 R13, RZ, RZ, R10 ;  /* 0x000000ffff0d7224 */ /* 0x000fe400078e000a */
[----:B------:R-:W-:-:S07]  /*237c0*/  IMAD.MOV.U32 R0, RZ, RZ, R14 ;  /* 0x000000ffff007224 */ /* 0x000fce00078e000e */
[----:B------:R-:W-:Y:S05]  /*237d0*/  WARPSYNC.COLLECTIVE R15, `(.L_x_11921) ;  /* 0x000000000f087348 */ /* 0x000fea0003c00000 */
[----:B------:R0:W1:Y:S02]  /*237e0*/  SHFL.IDX P6, R14, R13, R12, R11 ;  /* 0x0000000c0d0e7389 */ /* 0x00006400000c000b */
[----:B01----:R-:W-:Y:S01]  /*237f0*/  ENDCOLLECTIVE ;  /* 0x000000000000791b */ /* 0x003fe20003800000 */
.L_x_11921:
[----:B------:R-:W-:Y:S02]  /*23800*/  IMAD.MOV.U32 R13, RZ, RZ, R4 ;  /* 0x000000ffff0d7224 */ /* 0x000fe400078e0004 */
[----:B------:R-:W-:-:S07]  /*23810*/  IMAD.MOV.U32 R5, RZ, RZ, R14 ;  /* 0x000000ffff057224 */ /* 0x000fce00078e000e */
[----:B------:R-:W-:Y:S05]  /*23820*/  WARPSYNC.COLLECTIVE R15, `(.L_x_11922) ;  /* 0x000000000f087348 */ /* 0x000fea0003c00000 */
[----:B------:R0:W1:Y:S02]  /*23830*/  SHFL.IDX P6, R14, R13, R12, R11 ;  /* 0x0000000c0d0e7389 */ /* 0x00006400000c000b */
[----:B01----:R-:W-:Y:S01]  /*23840*/  ENDCOLLECTIVE ;  /* 0x000000000000791b */ /* 0x003fe20003800000 */
.L_x_11922:
[----:B------:R-:W-:Y:S05]  /*23850*/  BRA `(.L_x_11923) ;  /* 0xfffffe3800bc7947 */ /* 0x000fea000383ffff */
.L_x_11605:
[----:B------:R-:W-:Y:S01]  /*23860*/  BSSY B1, `(.L_x_11924) ;  /* 0x0000008000017945 */ /* 0x000fe20003800000 */
[----:B------:R-:W-:Y:S02]  /*23870*/  IMAD.MOV.U32 R13, RZ, RZ, R7 ;  /* 0x000000ffff0d7224 */ /* 0x000fe400078e0007 */
[----:B------:R-:W-:Y:S02]  /*23880*/  IMAD.MOV.U32 R12, RZ, RZ, 0x1 ;  /* 0x00000001ff0c7424 */ /* 0x000fe400078e00ff */
[----:B------:R-:W-:Y:S02]  /*23890*/  IMAD.MOV.U32 R11, RZ, RZ, 0x1c1f ;  /* 0x00001c1fff0b7424 */ /* 0x000fe400078e00ff */
[----:B------:R-:W-:-:S07]  /*238a0*/  IMAD.MOV.U32 R15, RZ, RZ, -0x1 ;  /* 0xffffffffff0f7424 */ /* 0x000fce00078e00ff */
[----:B-1----:R-:W-:Y:S05]  /*238b0*/  WARPSYNC.COLLECTIVE R15, `(.L_x_11925) ;  /* 0x000000000f087348 */ /* 0x002fea0003c00000 */
[----:B------:R0:W2:Y:S02]  /*238c0*/  SHFL.IDX P6, R14, R13, R12, R11 ;  /* 0x0000000c0d0e7389 */ /* 0x0000a400000c000b */
[----:B012---:R-:W-:Y:S01]  /*238d0*/  ENDCOLLECTIVE ;  /* 0x000000000000791b */ /* 0x007fe20003800000 */
.L_x_11925:
[----:B------:R-:W-:Y:S05]  /*238e0*/  BSYNC B1 ;  /* 0x0000000000017941 */ /* 0x000fea0003800000 */
.L_x_11924:
        /* <DEDUP_REMOVED lines=8> */
.L_x_11926:
[----:B------:R-:W-:Y:S02]  /*23970*/  IMAD.MOV.U32 R13, RZ, RZ, R10 ;  /* 0x000000ffff0d7224 */ /* 0x000fe400078e000a */
[----:B------:R-:W-:-:S07]  /*23980*/  IMAD.MOV.U32 R0, RZ, RZ, R14 ;  /* 0x000000ffff007224 */ /* 0x000fce00078e000e */
[----:B------:R-:W-:Y:S05]  /*23990*/  WARPSYNC.COLLECTIVE R15, `(.L_x_11927) ;  /* 0x000000000f087348 */ /* 0x000fea0003c00000 */
[----:B------:R0:W1:Y:S02]  /*239a0*/  SHFL.IDX P6, R14, R13, R12, R11 ;  /* 0x0000000c0d0e7389 */ /* 0x00006400000c000b */
[----:B01----:R-:W-:Y:S01]  /*239b0*/  ENDCOLLECTIVE ;  /* 0x000000000000791b */ /* 0x003fe20003800000 */
.L_x_11927:
[----:B------:R-:W-:Y:S02]  /*239c0*/  IMAD.MOV.U32 R13, RZ, RZ, R4 ;  /* 0x000000ffff0d7224 */ /* 0x000fe400078e0004 */
[----:B------:R-:W-:-:S07]  /*239d0*/  IMAD.MOV.U32 R5, RZ, RZ, R14 ;  /* 0x000000ffff057224 */ /* 0x000fce00078e000e */
[----:B------:R-:W-:Y:S05]  /*239e0*/  WARPSYNC.COLLECTIVE R15, `(.L_x_11928) ;  /* 0x000000000f087348 */ /* 0x000fea0003c00000 */
[----:B------:R0:W1:Y:S02]  /*239f0*/  SHFL.IDX P6, R14, R13, R12, R11 ;  /* 0x0000000c0d0e7389 */ /* 0x00006400000c000b */
[----:B01----:R-:W-:Y:S01]  /*23a00*/  ENDCOLLECTIVE ;  /* 0x000000000000791b */ /* 0x003fe20003800000 */
.L_x_11928:
[----:B------:R-:W-:Y:S01]  /*23a10*/  IMAD.MOV.U32 R4, RZ, RZ, R14 ;  /* 0x000000ffff047224 */ /* 0x000fe200078e000e */
[----:B------:R-:W-:Y:S06]  /*23a20*/  BRA `(.L_x_11929) ;  /* 0xfffffe3c00187947 */ /* 0x000fec000383ffff */
.L_x_11609:
[----:B0-----:R0:W1:Y:S02]  /*23a30*/  SYNCS.PHASECHK.TRANS64.TRYWAIT P0, [R19+URZ+0x22800], R36 ;  /* 0x02280024130075a7 */ /* 0x001064000800017f */
[----:B-1----:R-:W-:Y:S05]  /*23a40*/  @!P0 NANOSLEEP.SYNCS 0x989680 ;  /* 0x009896800000895d */ /* 0x002fea0003900000 */
[----:B------:R-:W1:Y:S02]  /*23a50*/  @!P0 SYNCS.PHASECHK.TRANS64 P0, [R19+URZ+0x22800], R36 ;  /* 0x02280024130085a7 */ /* 0x000e64000800007f */
[----:B-1----:R-:W-:Y:S05]  /*23a60*/  @!P0 BRA `(.L_x_11609) ;  /* 0xfffffffc00f08947 */ /* 0x002fea000383ffff */
[----:B------:R-:W-:Y:S05]  /*23a70*/  BRA `(.L_x_11930) ;  /* 0xfffffe3c00fc7947 */ /* 0x000fea000383ffff */
.L_x_11617:
[----:B------:R-:W1:Y:S01]  /*23a80*/  LDC R41, c[0x0][0x3f4] ;  /* 0x0000fd00ff297b82 */ /* 0x000e620000000800 */
[----:B------:R-:W-:Y:S01]  /*23a90*/  BSSY B1, `(.L_x_11931) ;  /* 0x0000008000017945 */ /* 0x000fe20003800000 */
[----:B0-----:R-:W-:Y:S02]  /*23aa0*/  IMAD.MOV.U32 R13, RZ, RZ, R26 ;  /* 0x000000ffff0d7224 */ /* 0x001fe400078e001a */
[----:B------:R-:W-:Y:S02]  /*23ab0*/  IMAD.MOV.U32 R12, RZ, RZ, RZ ;  /* 0x000000ffff0c7224 */ /* 0x000fe400078e00ff */
[----:B------:R-:W-:Y:S02]  /*23ac0*/  IMAD.MOV.U32 R11, RZ, RZ, 0x1c1f ;  /* 0x00001c1fff0b7424 */ /* 0x000fe400078e00ff */
[----:B------:R-:W-:-:S07]  /*23ad0*/  IMAD.MOV.U32 R15, RZ, RZ, -0x1 ;  /* 0xffffffffff0f7424 */ /* 0x000fce00078e00ff */
[----:B-1----:R-:W-:Y:S05]  /*23ae0*/  WARPSYNC.COLLECTIVE R15, `(.L_x_11932) ;  /* 0x000000000f087348 */ /* 0x002fea0003c00000 */
[----:B------:R0:W2:Y:S02]  /*23af0*/  SHFL.IDX P6, R14, R13, R12, R11 ;  /* 0x0000000c0d0e7389 */ /* 0x0000a400000c000b */
[----:B012---:R-:W-:Y:S01]  /*23b00*/  ENDCOLLECTIVE ;  /* 0x000000000000791b */ /* 0x007fe20003800000 */
.L_x_11932:
[----:B------:R-:W-:Y:S05]  /*23b10*/  BSYNC B1 ;  /* 0x0000000000017941 */ /* 0x000fea0003800000 */
.L_x_11931:
[----:B------:R-:W-:Y:S01]  /*23b20*/  IMAD.MOV.U32 R13, RZ, RZ, R25 ;  /* 0x000000ffff0d7224 */ /* 0x000fe200078e0019 */
[----:B------:R-:W-:Y:S01]  /*23b30*/  ISETP.GE.AND P0, PT, R16, R41, PT ;  /* 0x000000291000720c */ /* 0x000fe20003f06270 */
[----:B------:R-:W-:Y:S02]  /*23b40*/  IMAD.MOV.U32 R12, RZ, RZ, RZ ;  /* 0x000000ffff0c7224 */ /* 0x000fe400078e00ff */
[----:B------:R-:W-:Y:S02]  /*23b50*/  IMAD.MOV.U32 R11, RZ, RZ, 0x1c1f ;  /* 0x00001c1fff0b7424 */ /* 0x000fe400078e00ff */
[----:B------:R-:W-:Y:S02]  /*23b60*/  IMAD.MOV.U32 R15, RZ, RZ, -0x1 ;  /* 0xffffffffff0f7424 */ /* 0x000fe400078e00ff */
[----:B------:R-:W-:Y:S02]  /*23b70*/  IMAD.MOV.U32 R0, RZ, RZ, R14 ;  /* 0x000000ffff007224 */ /* 0x000fe400078e000e */
[----:B------:R-:W-:-:S07]  /*23b80*/  IMAD R36, R207, R36, RZ ;  /* 0x00000024cf247224 */ /* 0x000fce00078e02ff */
[----:B------:R-:W-:Y:S05]  /*23b90*/  WARPSYNC.COLLECTIVE R15, `(.L_x_11933) ;  /* 0x000000000f087348 */ /* 0x000fea0003c00000 */
[----:B------:R0:W1:Y:S02]  /*23ba0*/  SHFL.IDX P6, R14, R13, R12, R11 ;  /* 0x0000000c0d0e7389 */ /* 0x00006400000c000b */
[----:B01----:R-:W-:Y:S01]  /*23bb0*/  ENDCOLLECTIVE ;  /* 0x000000000000791b */ /* 0x003fe20003800000 */
.L_x_11933:
[----:B------:R-:W-:Y:S01]  /*23bc0*/  ISETP.GE.OR P1, PT, R39, R36, P0 ;  /* 0x000000242700720c */ /* 0x000fe20000726670 */
[----:B------:R-:W-:-:S12]  /*23bd0*/  IMAD.MOV.U32 R13, RZ, RZ, R24 ;  /* 0x000000ffff0d7224 */ /* 0x000fd800078e0018 */
[C---:B------:R-:W-:Y:S01]  /*23be0*/  @!P1 IMAD.SHL.U32 R5, R16.reuse, 0x2, RZ ;  /* 0x0000000210059824 */ /* 0x040fe200078e00ff */
[----:B------:R-:W-:Y:S01]  /*23bf0*/  @!P1 SHF.L.U64.HI R21, R16, 0x1, R43 ;  /* 0x0000000110159819 */ /* 0x000fe2000001022b */
[----:B------:R-:W-:-:S07]  /*23c00*/  IMAD.MOV.U32 R3, RZ, RZ, R14 ;  /* 0x000000ffff037224 */ /* 0x000fce00078e000e */
[----:B------:R-:W-:Y:S05]  /*23c10*/  WARPSYNC.COLLECTIVE R15, `(.L_x_11934) ;  /* 0x000000000f087348 */ /* 0x000fea0003c00000 */
[----:B------:R0:W1:Y:S02]  /*23c20*/  SHFL.IDX P6, R14, R13, R12, R11 ;  /* 0x0000000c0d0e7389 */ /* 0x00006400000c000b */
[----:B01----:R-:W-:Y:S01]  /*23c30*/  ENDCOLLECTIVE ;  /* 0x000000000000791b */ /* 0x003fe20003800000 */
.L_x_11934:
[----:B------:R-:W-:-:S05]  /*23c40*/  @!P1 IADD3 R6, P2, R3, R5, RZ ;  /* 0x0000000503069210 */ /* 0x000fca0007f5e0ff */
[----:B------:R-:W-:Y:S02]  /*23c50*/  @!P1 IMAD.X R7, R0, 0x1, R21, P2 ;  /* 0x0000000100079824 */ /* 0x000fe400010e0615 */
[----:B------:R-:W-:Y:S02]  /*23c60*/  IMAD.MOV.U32 R13, RZ, RZ, R27 ;  /* 0x000000ffff0d7224 */ /* 0x000fe400078e001b */
[----:B------:R-:W-:-:S07]  /*23c70*/  IMAD.MOV.U32 R4, RZ, RZ, R14 ;  /* 0x000000ffff047224 */ /* 0x000fce00078e000e */
[----:B------:R-:W-:Y:S05]  /*23c80*/  WARPSYNC.COLLECTIVE R15, `(.L_x_11935) ;  /* 0x000000000f087348 */ /* 0x000fea0003c00000 */
[----:B------:R0:W1:Y:S02]  /*23c90*/  SHFL.IDX P6, R14, R13, R12, R11 ;  /* 0x0000000c0d0e7389 */ /* 0x00006400000c000b */
[----:B01----:R-:W-:Y:S01]  /*23ca0*/  ENDCOLLECTIVE ;  /* 0x000000000000791b */ /* 0x003fe20003800000 */
.L_x_11935:
[----:B------:R-:W2:Y:S01]  /*23cb0*/  @!P1 LD.E.128 R8, desc[UR38][R6.64] ;  /* 0x0000002606089980 */ /* 0x000ea2000c101d00 */
[----:B------:R-:W-:-:S05]  /*23cc0*/  @!P1 IADD3 R14, P2, R14, R5, RZ ;  /* 0x000000050e0e9210 */ /* 0x000fca0007f5e0ff */
[----:B------:R-:W-:-:S04]  /*23cd0*/  @!P1 IMAD.X R3, R4, 0x1, R21, P2 ;  /* 0x0000000104039824 */ /* 0x000fc800010e0615 */
[----:B------:R-:W-:-:S05]  /*23ce0*/  @!P1 IMAD.MOV.U32 R15, RZ, RZ, R3 ;  /* 0x000000ffff0f9224 */ /* 0x000fca00078e0003 */
[----:B------:R0:W5:Y:S01]  /*23cf0*/  @!P1 LD.E.128 R4, desc[UR38][R14.64] ;  /* 0x000000260e049980 */ /* 0x000162000c101d00 */
[----:B------:R-:W-:Y:S01]  /*23d00*/  CS2R R28, SRZ ;  /* 0x00000000001c7805 */ /* 0x000fe2000001ff00 */
[----:B------:R-:W-:Y:S01]  /*23d10*/  IMAD.MOV.U32 R13, RZ, RZ, R26 ;  /* 0x000000ffff0d7224 */ /* 0x000fe200078e001a */
[----:B------:R-:W-:Y:S01]  /*23d20*/  CS2R R20, SRZ ;  /* 0x0000000000147805 */ /* 0x000fe2000001ff00 */
[----:B------:R-:W-:Y:S01]  /*23d30*/  IMAD.MOV.U32 R12, RZ, RZ, 0x1 ;  /* 0x00000001ff0c7424 */ /* 0x000fe200078e00ff */
[----:B------:R-:W-:Y:S02]  /*23d40*/  CS2R R30, SRZ ;  /* 0x00000000001e7805 */ /* 0x000fe4000001ff00 */
[----:B------:R-:W-:Y:S01]  /*23d50*/  CS2R R32, SRZ ;  /* 0x0000000000207805 */ /* 0x000fe2000001ff00 */
[----:B0-----:R-:W-:Y:S02]  /*23d60*/  IMAD.MOV.U32 R15, RZ, RZ, -0x1 ;  /* 0xffffffffff0f7424 */ /* 0x001fe400078e00ff */
[----:B--2---:R-:W-:-:S02]  /*23d70*/  @!P1 IMAD.MOV.U32 R29, RZ, RZ, R11 ;  /* 0x000000ffff1d9224 */ /* 0x004fc400078e000b */
[----:B------:R-:W-:Y:S02]  /*23d80*/  IMAD.MOV.U32 R11, RZ, RZ, 0x1c1f ;  /* 0x00001c1fff0b7424 */ /* 0x000fe400078e00ff */
[----:B------:R-:W-:Y:S02]  /*23d90*/  @!P1 IMAD.MOV.U32 R20, RZ, RZ, R8 ;  /* 0x000000ffff149224 */ /* 0x000fe400078e0008 */
[----:B------:R-:W-:-:S07]  /*23da0*/  @!P1 IMAD.MOV.U32 R21, RZ, RZ, R9 ;  /* 0x000000ffff159224 */ /* 0x000fce00078e0009 */
[----:B-----5:R-:W-:Y:S05]  /*23db0*/  WARPSYNC.COLLECTIVE R15, `(.L_x_11936) ;  /* 0x000000000f087348 */ /* 0x020fea0003c00000 */
[----:B------:R0:W1:Y:S02]  /*23dc0*/  SHFL.IDX P6, R14, R13, R12, R11 ;  /* 0x0000000c0d0e7389 */ /* 0x00006400000c000b */
[----:B01---5:R-:W-:Y:S01]  /*23dd0*/  ENDCOLLECTIVE ;  /* 0x000000000000791b */ /* 0x023fe20003800000 */
.L_x_11936:
[----:B------:R-:W-:Y:S02]  /*23de0*/  IMAD.MOV.U32 R0, RZ, RZ, R20 ;  /* 0x000000ffff007224 */ /* 0x000fe400078e0014 */
[----:B------:R-:W-:Y:S02]  /*23df0*/  IMAD.MOV.U32 R3, RZ, RZ, R21 ;  /* 0x000000ffff037224 */ /* 0x000fe400078e0015 */
[----:B------:R-:W-:Y:S01]  /*23e00*/  @!P1 IMAD.MOV.U32 R28, RZ, RZ, R10 ;  /* 0x000000ffff1c9224 */ /* 0x000fe200078e000a */
[----:B------:R-:W-:Y:S01]  /*23e10*/  PRMT R53, R53, 0x5410, R0 ;  /* 0x0000541035357816 */ /* 0x000fe20000000000 */
[----:B------:R-:W-:Y:S01]  /*23e20*/  IMAD.MOV.U32 R9, RZ, RZ, R29 ;  /* 0x000000ffff097224 */ /* 0x000fe200078e001d */
[----:B------:R-:W-:Y:S01]  /*23e30*/  PRMT R40, R40, 0x5410, R3 ;  /* 0x0000541028287816 */ /* 0x000fe20000000003 */
[----:B------:R-:W-:Y:S02]  /*23e40*/  IMAD.MOV.U32 R8, RZ, RZ, R28 ;  /* 0x000000ffff087224 */ /* 0x000fe400078e001c */
[----:B------:R-:W-:-:S03]  /*23e50*/  IMAD.MOV.U32 R13, RZ, RZ, R25 ;  /* 0x000000ffff0d7224 */ /* 0x000fc600078e0019 */
[----:B------:R-:W-:Y:S01]  /*23e60*/  PRMT R35, R8, 0x5410, R9 ;  /* 0x0000541008237816 */ /* 0x000fe20000000009 */
[----:B------:R-:W-:Y:S02]  /*23e70*/  @!P1 IMAD.MOV.U32 R30, RZ, RZ, R4 ;  /* 0x000000ffff1e9224 */ /* 0x000fe400078e0004 */
[----:B------:R-:W-:Y:S02]  /*23e80*/  @!P1 IMAD.MOV.U32 R31, RZ, RZ, R5 ;  /* 0x000000ffff1f9224 */ /* 0x000fe400078e0005 */
[----:B------:R-:W-:Y:S02]  /*23e90*/  @!P1 IMAD.MOV.U32 R33, RZ, RZ, R7 ;  /* 0x000000ffff219224 */ /* 0x000fe400078e0007 */
[----:B------:R-:W-:Y:S02]  /*23ea0*/  @!P1 IMAD.MOV.U32 R32, RZ, RZ, R6 ;  /* 0x000000ffff209224 */ /* 0x000fe400078e0006 */
[----:B------:R-:W-:-:S07]  /*23eb0*/  IMAD.MOV.U32 R0, RZ, RZ, R14 ;  /* 0x000000ffff007224 */ /* 0x000fce00078e000e */
[----:B------:R-:W-:Y:S05]  /*23ec0*/  WARPSYNC.COLLECTIVE R15, `(.L_x_11937) ;  /* 0x000000000f087348 */ /* 0x000fea0003c00000 */
[----:B------:R0:W1:Y:S02]  /*23ed0*/  SHFL.IDX P6, R14, R13, R12, R11 ;  /* 0x0000000c0d0e7389 */ /* 0x00006400000c000b */
[----:B01----:R-:W-:Y:S01]  /*23ee0*/  ENDCOLLECTIVE ;  /* 0x000000000000791b */ /* 0x003fe20003800000 */
.L_x_11937:
[----:B------:R-:W-:Y:S02]  /*23ef0*/  IMAD.MOV.U32 R4, RZ, RZ, R30 ;  /* 0x000000ffff047224 */ /* 0x000fe400078e001e */
[----:B------:R-:W-:Y:S02]  /*23f00*/  IMAD.MOV.U32 R5, RZ, RZ, R31 ;  /* 0x000000ffff057224 */ /* 0x000fe400078e001f */
[----:B------:R-:W-:Y:S02]  /*23f10*/  IMAD.MOV.U32 R7, RZ, RZ, R33 ;  /* 0x000000ffff077224 */ /* 0x000fe400078e0021 */
[----:B------:R-:W-:Y:S01]  /*23f20*/  IMAD.MOV.U32 R6, RZ, RZ, R32 ;  /* 0x000000ffff067224 */ /* 0x000fe200078e0020 */
[----:B------:R-:W-:Y:S02]  /*23f30*/  PRMT R40, R5, 0x7610, R40 ;  /* 0x0000761005287816 */ /* 0x000fe40000000028 */
[----:B------:R-:W-:Y:S02]  /*23f40*/  PRMT R46, R4, 0x5410, R7 ;  /* 0x00005410042e7816 */ /* 0x000fe40000000007 */
[----:B------:R-:W-:-:S02]  /*23f50*/  CS2R R4, SRZ ;  /* 0x0000000000047805 */ /* 0x000fc4000001ff00 */
[----:B------:R-:W-:Y:S01]  /*23f60*/  PRMT R53, R6, 0x7610, R53 ;  /* 0x0000761006357816 */ /* 0x000fe20000000035 */
[----:B------:R-:W-:Y:S02]  /*23f70*/  IMAD.MOV.U32 R13, RZ, RZ, R24 ;  /* 0x000000ffff0d7224 */ /* 0x000fe400078e0018 */
[----:B------:R-:W-:-:S07]  /*23f80*/  IMAD.MOV.U32 R3, RZ, RZ, R14 ;  /* 0x000000ffff037224 */ /* 0x000fce00078e000e */
[----:B------:R-:W-:Y:S05]  /*23f90*/  WARPSYNC.COLLECTIVE R15, `(.L_x_11938) ;  /* 0x000000000f087348 */ /* 0x000fea0003c00000 */
[----:B------:R0:W1:Y:S02]  /*23fa0*/  SHFL.IDX P6, R14, R13, R12, R11 ;  /* 0x0000000c0d0e7389 */ /* 0x00006400000c000b */
[----:B01----:R-:W-:Y:S01]  /*23fb0*/  ENDCOLLECTIVE ;  /* 0x000000000000791b */ /* 0x003fe20003800000 */
.L_x_11938:
[----:B------:R-:W-:Y:S02]  /*23fc0*/  IMAD.MOV.U32 R13, RZ, RZ, R27 ;  /* 0x000000ffff0d7224 */ /* 0x000fe400078e001b */
[----:B------:R-:W-:-:S07]  /*23fd0*/  IMAD.MOV.U32 R24, RZ, RZ, R14 ;  /* 0x000000ffff187224 */ /* 0x000fce00078e000e */
[----:B------:R-:W-:Y:S05]  /*23fe0*/  WARPSYNC.COLLECTIVE R15, `(.L_x_11939) ;  /* 0x000000000f087348 */ /* 0x000fea0003c00000 */
[----:B------:R0:W1:Y:S02]  /*23ff0*/  SHFL.IDX P6, R14, R13, R12, R11 ;  /* 0x0000000c0d0e7389 */ /* 0x00006400000c000b */
[----:B01----:R-:W-:Y:S01]  /*24000*/  ENDCOLLECTIVE ;  /* 0x000000000000791b */ /* 0x003fe20003800000 */
.L_x_11939:
[----:B------:R-:W-:Y:S05]  /*24010*/  BRA `(.L_x_11940) ;  /* 0xfffffe4800c87947 */ /* 0x000fea000383ffff */
.L_x_11621:
[----:B0-----:R0:W1:Y:S02]  /*24020*/  SYNCS.PHASECHK.TRANS64.TRYWAIT P1, [R19+URZ+0x22800], R12 ;  /* 0x0228000c130075a7 */ /* 0x001064000802017f */
[----:B-1----:R-:W-:Y:S05]  /*24030*/  @!P1 NANOSLEEP.SYNCS 0x989680 ;  /* 0x009896800000995d */ /* 0x002fea0003900000 */
[----:B------:R-:W1:Y:S02]  /*24040*/  @!P1 SYNCS.PHASECHK.TRANS64 P1, [R19+URZ+0x22800], R12 ;  /* 0x0228000c130095a7 */ /* 0x000e64000802007f */
[----:B-1----:R-:W-:Y:S05]  /*24050*/  @!P1 BRA `(.L_x_11621) ;  /* 0xfffffffc00f09947 */ /* 0x002fea000383ffff */
[----:B------:R-:W-:Y:S05]  /*24060*/  BRA `(.L_x_11941) ;  /* 0xfffffe4c00547947 */ /* 0x000fea000383ffff */
.L_x_11627:
[----:B---3--:R3:W4:Y:S02]  /*24070*/  SYNCS.PHASECHK.TRANS64.TRYWAIT P1, [R4+URZ+0x22830], R73 ;  /* 0x02283049040075a7 */ /* 0x008724000802017f */
[----:B----4-:R-:W-:Y:S05]  /*24080*/  @!P1 NANOSLEEP.SYNCS 0x989680 ;  /* 0x009896800000995d */ /* 0x010fea0003900000 */
[----:B------:R-:W4:Y:S02]  /*24090*/  @!P1 SYNCS.PHASECHK.TRANS64 P1, [R4+URZ+0x22830], R73 ;  /* 0x02283049040095a7 */ /* 0x000f24000802007f */
[----:B----4-:R-:W-:Y:S05]  /*240a0*/  @!P1 BRA `(.L_x_11627) ;  /* 0xfffffffc00f09947 */ /* 0x010fea000383ffff */
[----:B------:R-:W-:Y:S05]  /*240b0*/  BRA `(.L_x_11626) ;  /* 0xfffffe5800c87947 */ /* 0x000fea000383ffff */
.L_x_11640:
[----:B-1----:R1:W2:Y:S02]  /*240c0*/  SYNCS.PHASECHK.TRANS64.TRYWAIT P1, [R4+URZ+0x22850], R73 ;  /* 0x02285049040075a7 */ /* 0x0022a4000802017f */
[----:B--2---:R-:W-:Y:S05]  /*240d0*/  @!P1 NANOSLEEP.SYNCS 0x989680 ;  /* 0x009896800000995d */ /* 0x004fea0003900000 */
[----:B------:R-:W2:Y:S02]  /*240e0*/  @!P1 SYNCS.PHASECHK.TRANS64 P1, [R4+URZ+0x22850], R73 ;  /* 0x02285049040095a7 */ /* 0x000ea4000802007f */
[----:B--2---:R-:W-:Y:S05]  /*240f0*/  @!P1 BRA `(.L_x_11640) ;  /* 0xfffffffc00f09947 */ /* 0x004fea000383ffff */
[----:B------:R-:W-:Y:S05]  /*24100*/  BRA `(.L_x_11639) ;  /* 0xfffffe7c00bc7947 */ /* 0x000fea000383ffff */
.L_x_11649:
[----:B-1----:R1:W2:Y:S02]  /*24110*/  SYNCS.PHASECHK.TRANS64.TRYWAIT P1, [R200+URZ+0x22830], R201 ;  /* 0x022830c9c80075a7 */ /* 0x0022a4000802017f */
[----:B--2---:R-:W-:Y:S05]  /*24120*/  @!P1 NANOSLEEP.SYNCS 0x989680 ;  /* 0x009896800000995d */ /* 0x004fea0003900000 */
[----:B------:R-:W2:Y:S02]  /*24130*/  @!P1 SYNCS.PHASECHK.TRANS64 P1, [R200+URZ+0x22830], R201 ;  /* 0x022830c9c80095a7 */ /* 0x000ea4000802007f */
[----:B--2---:R-:W-:Y:S05]  /*24140*/  @!P1 BRA `(.L_x_11649) ;  /* 0xfffffffc00f09947 */ /* 0x004fea000383ffff */
[----:B------:R-:W-:Y:S05]  /*24150*/  BRA `(.L_x_11648) ;  /* 0xfffffe8400a07947 */ /* 0x000fea000383ffff */
.L_x_11662:
[----:B---3--:R3:W4:Y:S02]  /*24160*/  SYNCS.PHASECHK.TRANS64.TRYWAIT P1, [R200+URZ+0x22850], R201 ;  /* 0x022850c9c80075a7 */ /* 0x008724000802017f */
[----:B----4-:R-:W-:Y:S05]  /*24170*/  @!P1 NANOSLEEP.SYNCS 0x989680 ;  /* 0x009896800000995d */ /* 0x010fea0003900000 */
[----:B------:R-:W4:Y:S02]  /*24180*/  @!P1 SYNCS.PHASECHK.TRANS64 P1, [R200+URZ+0x22850], R201 ;  /* 0x022850c9c80095a7 */ /* 0x000f24000802007f */
[----:B----4-:R-:W-:Y:S05]  /*24190*/  @!P1 BRA `(.L_x_11662) ;  /* 0xfffffffc00f09947 */ /* 0x010fea000383ffff */
[----:B------:R-:W-:Y:S05]  /*241a0*/  BRA `(.L_x_11661) ;  /* 0xfffffeb000b87947 */ /* 0x000fea000383ffff */
.L_x_11672:
[----:B-1----:R1:W2:Y:S02]  /*241b0*/  SYNCS.PHASECHK.TRANS64.TRYWAIT P2, [R4+URZ+0x22830], R216 ;  /* 0x022830d8040075a7 */ /* 0x0022a4000804017f */
[----:B--2---:R-:W-:Y:S05]  /*241c0*/  @!P2 NANOSLEEP.SYNCS 0x989680 ;  /* 0x009896800000a95d */ /* 0x004fea0003900000 */
[----:B------:R-:W2:Y:S02]  /*241d0*/  @!P2 SYNCS.PHASECHK.TRANS64 P2, [R4+URZ+0x22830], R216 ;  /* 0x022830d80400a5a7 */ /* 0x000ea4000804007f */
[----:B--2---:R-:W-:Y:S05]  /*241e0*/  @!P2 BRA `(.L_x_11672) ;  /* 0xfffffffc00f0a947 */ /* 0x004fea000383ffff */
[----:B------:R-:W-:Y:S05]  /*241f0*/  BRA `(.L_x_11671) ;  /* 0xfffffeb800ac7947 */ /* 0x000fea000383ffff */
.L_x_11677:
[----:B--2---:R2:W3:Y:S02]  /*24200*/  SYNCS.PHASECHK.TRANS64.TRYWAIT P2, [R4+URZ+0x22850], R216 ;  /* 0x022850d8040075a7 */ /* 0x0044e4000804017f */
[----:B---3--:R-:W-:Y:S05]  /*24210*/  @!P2 NANOSLEEP.SYNCS 0x989680 ;  /* 0x009896800000a95d */ /* 0x008fea0003900000 */
[----:B------:R-:W3:Y:S02]  /*24220*/  @!P2 SYNCS.PHASECHK.TRANS64 P2, [R4+URZ+0x22850], R216 ;  /* 0x022850d80400a5a7 */ /* 0x000ee4000804007f */
[----:B---3--:R-:W-:Y:S05]  /*24230*/  @!P2 BRA `(.L_x_11677) ;  /* 0xfffffffc00f0a947 */ /* 0x008fea000383ffff */
[----:B------:R-:W-:Y:S05]  /*24240*/  BRA `(.L_x_11676) ;  /* 0xfffffed400107947 */ /* 0x000fea000383ffff */
.L_x_11683:
[----:B-1----:R1:W2:Y:S02]  /*24250*/  SYNCS.PHASECHK.TRANS64.TRYWAIT P1, [R11+URZ+0x22830], R200 ;  /* 0x022830c80b0075a7 */ /* 0x0022a4000802017f */
[----:B--2---:R-:W-:Y:S05]  /*24260*/  @!P1 NANOSLEEP.SYNCS 0x989680 ;  /* 0x009896800000995d */ /* 0x004fea0003900000 */
[----:B------:R-:W2:Y:S02]  /*24270*/  @!P1 SYNCS.PHASECHK.TRANS64 P1, [R11+URZ+0x22830], R200 ;  /* 0x022830c80b0095a7 */ /* 0x000ea4000802007f */
[----:B--2---:R-:W-:Y:S05]  /*24280*/  @!P1 BRA `(.L_x_11683) ;  /* 0xfffffffc00f09947 */ /* 0x004fea000383ffff */
[----:B------:R-:W-:Y:S05]  /*24290*/  BRA `(.L_x_11682) ;  /* 0xfffffed8004c7947 */ /* 0x000fea000383ffff */
.L_x_11696:
[----:B---3--:R3:W4:Y:S02]  /*242a0*/  SYNCS.PHASECHK.TRANS64.TRYWAIT P1, [R11+URZ+0x22850], R200 ;  /* 0x022850c80b0075a7 */ /* 0x008724000802017f */
[----:B----4-:R-:W-:Y:S05]  /*242b0*/  @!P1 NANOSLEEP.SYNCS 0x989680 ;  /* 0x009896800000995d */ /* 0x010fea0003900000 */
[----:B------:R-:W4:Y:S02]  /*242c0*/  @!P1 SYNCS.PHASECHK.TRANS64 P1, [R11+URZ+0x22850], R200 ;  /* 0x022850c80b0095a7 */ /* 0x000f24000802007f */
[----:B----4-:R-:W-:Y:S05]  /*242d0*/  @!P1 BRA `(.L_x_11696) ;  /* 0xfffffffc00f09947 */ /* 0x010fea000383ffff */
[----:B------:R-:W-:Y:S05]  /*242e0*/  BRA `(.L_x_11695) ;  /* 0xffffff0400547947 */ /* 0x000fea000383ffff */
.L_x_11702:
[----:B------:R-:W-:Y:S02]  /*242f0*/  IMAD.MOV.U32 R13, RZ, RZ, R21 ;  /* 0x000000ffff0d7224 */ /* 0x000fe400078e0015 */
[----:B------:R-:W-:Y:S02]  /*24300*/  IMAD.MOV.U32 R12, RZ, RZ, RZ ;  /* 0x000000ffff0c7224 */ /* 0x000fe400078e00ff */
[----:B------:R-:W-:Y:S02]  /*24310*/  IMAD.MOV.U32 R11, RZ, RZ, 0x181f ;  /* 0x0000181fff0b7424 */ /* 0x000fe400078e00ff */
[----:B------:R-:W-:-:S07]  /*24320*/  IMAD.MOV.U32 R15, RZ, RZ, -0x1 ;  /* 0xffffffffff0f7424 */ /* 0x000fce00078e00ff */
[----:B0----5:R-:W-:Y:S05]  /*24330*/  WARPSYNC.COLLECTIVE R15, `(.L_x_11942) ;  /* 0x000000000f087348 */ /* 0x021fea0003c00000 */
[----:B------:R1:W2:Y:S02]  /*24340*/  SHFL.IDX P6, R14, R13, R12, R11 ;  /* 0x0000000c0d0e7389 */ /* 0x0002a400000c000b */
[----:B012--5:R-:W-:Y:S01]  /*24350*/  ENDCOLLECTIVE ;  /* 0x000000000000791b */ /* 0x027fe20003800000 */
.L_x_11942:
[----:B------:R-:W-:Y:S02]  /*24360*/  IMAD.MOV.U32 R13, RZ, RZ, R20 ;  /* 0x000000ffff0d7224 */ /* 0x000fe400078e0014 */
[----:B------:R-:W-:-:S07]  /*24370*/  IMAD.MOV.U32 R3, RZ, RZ, R14 ;  /* 0x000000ffff037224 */ /* 0x000fce00078e000e */
[----:B------:R-:W-:Y:S05]  /*24380*/  WARPSYNC.COLLECTIVE R15, `(.L_x_11943) ;  /* 0x000000000f087348 */ /* 0x000fea0003c00000 */
[----:B------:R0:W1:Y:S02]  /*24390*/  SHFL.IDX P6, R14, R13, R12, R11 ;  /* 0x0000000c0d0e7389 */ /* 0x00006400000c000b */
[----:B01----:R-:W-:Y:S01]  /*243a0*/  ENDCOLLECTIVE ;  /* 0x000000000000791b */ /* 0x003fe20003800000 */
.L_x_11943:
[----:B------:R-:W-:Y:S05]  /*243b0*/  BRA `(.L_x_11944) ;  /* 0xffffff2c00647947 */ /* 0x000fea000383ffff */
.L_x_11705:
        /* <DEDUP_REMOVED lines=8> */
.L_x_11946:
[----:B------:R-:W-:Y:S05]  /*24440*/  BSYNC B1 ;  /* 0x0000000000017941 */ /* 0x000fea0003800000 */
.L_x_11945:
        /* <DEDUP_REMOVED lines=8> */
.L_x_11947:
[----:B------:R-:W-:Y:S05]  /*244d0*/  BRA `(.L_x_11948) ;  /* 0xffffff2c00a07947 */ /* 0x000fea000383ffff */
.L_x_11708:
        /* <DEDUP_REMOVED lines=8> */
.L_x_11950:
[----:B------:R-:W-:Y:S05]  /*24560*/  BSYNC B1 ;  /* 0x0000000000017941 */ /* 0x000fea0003800000 */
.L_x_11949:
        /* <DEDUP_REMOVED lines=8> */
.L_x_11951:
[----:B------:R-:W-:Y:S05]  /*245f0*/  BRA `(.L_x_11952) ;  /* 0xffffff2c00cc7947 */ /* 0x000fea000383ffff */
.L_x_11711:
[----:B------:R-:W-:Y:S01]  /*24600*/  BSSY B1, `(.L_x_11953) ;  /* 0x0000008000017945 */ /* 0x000fe20003800000 */
[----:B------:R-:W-:Y:S02]  /*24610*/  IMAD.MOV.U32 R13, RZ, RZ, R21 ;  /* 0x000000ffff0d7224 */ /* 0x000fe400078e0015 */
[----:B------:R-:W-:Y:S02]  /*24620*/  IMAD.MOV.U32 R12, RZ, RZ, 0x3 ;  /* 0x00000003ff0c7424 */ /* 0x000fe400078e00ff */
[----:B------:R-:W-:Y:S02]  /*24630*/  IMAD.MOV.U32 R11, RZ, RZ, 0x181f ;  /* 0x0000181fff0b7424 */ /* 0x000fe400078e00ff */
[----:B----4-:R-:W-:-:S07]  /*24640*/  IMAD.MOV.U32 R15, RZ, RZ, -0x1 ;  /* 0xffffffffff0f7424 */ /* 0x010fce00078e00ff */
[----:B0123--:R-:W-:Y:S05]  /*24650*/  WARPSYNC.COLLECTIVE R15, `(.L_x_11954) ;  /* 0x000000000f087348 */ /* 0x00ffea0003c00000 */
[----:B--2---:R2:W4:Y:S02]  /*24660*/  SHFL.IDX P6, R14, R13, R12, R11 ;  /* 0x0000000c0d0e7389 */ /* 0x00452400000c000b */
[----:B01234-:R-:W-:Y:S01]  /*24670*/  ENDCOLLECTIVE ;  /* 0x000000000000791b */ /* 0x01ffe20003800000 */
.L_x_11954:
[----:B------:R-:W-:Y:S05]  /*24680*/  BSYNC B1 ;  /* 0x0000000000017941 */ /* 0x000fea0003800000 */
.L_x_11953:
        /* <DEDUP_REMOVED lines=8> */
.L_x_11955:
[----:B------:R-:W-:Y:S05]  /*24710*/  BRA `(.L_x_11956) ;  /* 0xffffff2c00f87947 */ /* 0x000fea000383ffff */
.L_x_11713:
[----:B------:R-:W-:Y:S02]  /*24720*/  IMAD.MOV.U32 R13, RZ, RZ, R6 ;  /* 0x000000ffff0d7224 */ /* 0x000fe400078e0006 */
[----:B------:R-:W-:Y:S02]  /*24730*/  IMAD.MOV.U32 R12, RZ, RZ, RZ ;  /* 0x000000ffff0c7224 */ /* 0x000fe400078e00ff */
[----:B------:R-:W-:Y:S02]  /*24740*/  IMAD.MOV.U32 R11, RZ, RZ, 0x1c1f ;  /* 0x00001c1fff0b7424 */ /* 0x000fe400078e00ff */
[----:B------:R-:W-:-:S07]  /*24750*/  IMAD.MOV.U32 R15, RZ, RZ, -0x1 ;  /* 0xffffffffff0f7424 */ /* 0x000fce00078e00ff */
[----:B------:R-:W-:Y:S05]  /*24760*/  WARPSYNC.COLLECTIVE R15, `(.L_x_11957) ;  /* 0x000000000f087348 */ /* 0x000fea0003c00000 */
[----:B------:R0:W1:Y:S02]  /*24770*/  SHFL.IDX P6, R14, R13, R12, R11 ;  /* 0x0000000c0d0e7389 */ /* 0x00006400000c000b */
[----:B01----:R-:W-:Y:S01]  /*24780*/  ENDCOLLECTIVE ;  /* 0x000000000000791b */ /* 0x003fe20003800000 */
.L_x_11957:
[----:B------:R-:W-:Y:S02]  /*24790*/  IMAD.MOV.U32 R13, RZ, RZ, R3 ;  /* 0x000000ffff0d7224 */ /* 0x000fe400078e0003 */
[----:B------:R-:W-:-:S07]  /*247a0*/  IMAD.MOV.U32 R10, RZ, RZ, R14 ;  /* 0x000000ffff0a7224 */ /* 0x000fce00078e000e */
[----:B------:R-:W-:Y:S05]  /*247b0*/  WARPSYNC.COLLECTIVE R15, `(.L_x_11958) ;  /* 0x000000000f087348 */ /* 0x000fea0003c00000 */
[----:B------:R0:W1:Y:S02]  /*247c0*/  SHFL.IDX P6, R14, R13, R12, R11 ;  /* 0x0000000c0d0e7389 */ /* 0x00006400000c000b */
[----:B01----:R-:W-:Y:S01]  /*247d0*/  ENDCOLLECTIVE ;  /* 0x000000000000791b */ /* 0x003fe20003800000 */
.L_x_11958:
[----:B------:R-:W-:Y:S01]  /*247e0*/  IMAD.MOV.U32 R11, RZ, RZ, R14 ;  /* 0x000000ffff0b7224 */ /* 0x000fe200078e000e */
[----:B------:R-:W-:Y:S06]  /*247f0*/  BRA `(.L_x_11959) ;  /* 0xffffff3000dc7947 */ /* 0x000fec000383ffff */
.L_x_11716:
        /* <DEDUP_REMOVED lines=8> */
.L_x_11961:
[----:B------:R-:W-:Y:S05]  /*24880*/  BSYNC B1 ;  /* 0x0000000000017941 */ /* 0x000fea0003800000 */
.L_x_11960:
        /* <DEDUP_REMOVED lines=8> */
.L_x_11962:
[----:B------:R-:W-:Y:S05]  /*24910*/  BRA `(.L_x_11963) ;  /* 0xffffff4000287947 */ /* 0x000fea000383ffff */
.L_x_11720:
[----:B------:R-:W-:Y:S02]  /*24920*/  IMAD.MOV.U32 R13, RZ, RZ, R4 ;  /* 0x000000ffff0d7224 */ /* 0x000fe400078e0004 */
[----:B------:R-:W-:Y:S02]  /*24930*/  IMAD.MOV.U32 R12, RZ, RZ, RZ ;  /* 0x000000ffff0c7224 */ /* 0x000fe400078e00ff */
[----:B------:R-:W-:Y:S02]  /*24940*/  IMAD.MOV.U32 R11, RZ, RZ, 0x181f ;  /* 0x0000181fff0b7424 */ /* 0x000fe400078e00ff */
[----:B------:R-:W-:-:S07]  /*24950*/  IMAD.MOV.U32 R15, RZ, RZ, -0x1 ;  /* 0xffffffffff0f7424 */ /* 0x000fce00078e00ff */
[----:B-12---:R-:W-:Y:S05]  /*24960*/  WARPSYNC.COLLECTIVE R15, `(.L_x_11964) ;  /* 0x000000000f087348 */ /* 0x006fea0003c00000 */
[----:B------:R0:W3:Y:S02]  /*24970*/  SHFL.IDX P6, R14, R13, R12, R11 ;  /* 0x0000000c0d0e7389 */ /* 0x0000e400000c000b */
[----:B0123--:R-:W-:Y:S01]  /*24980*/  ENDCOLLECTIVE ;  /* 0x000000000000791b */ /* 0x00ffe20003800000 */
.L_x_11964:
[----:B------:R-:W-:Y:S02]  /*24990*/  IMAD.MOV.U32 R13, RZ, RZ, R0 ;  /* 0x000000ffff0d7224 */ /* 0x000fe400078e0000 */
[----:B------:R-:W-:-:S07]  /*249a0*/  IMAD.MOV.U32 R3, RZ, RZ, R14 ;  /* 0x000000ffff037224 */ /* 0x000fce00078e000e */
[----:B------:R-:W-:Y:S05]  /*249b0*/  WARPSYNC.COLLECTIVE R15, `(.L_x_11965) ;  /* 0x000000000f087348 */ /* 0x000fea0003c00000 */
[----:B------:R0:W1:Y:S02]  /*249c0*/  SHFL.IDX P6, R14, R13, R12, R11 ;  /* 0x0000000c0d0e7389 */ /* 0x00006400000c000b */
[----:B01----:R-:W-:Y:S01]  /*249d0*/  ENDCOLLECTIVE ;  /* 0x000000000000791b */ /* 0x003fe20003800000 */
.L_x_11965:
[----:B------:R-:W-:Y:S05]  /*249e0*/  BRA `(.L_x_11966) ;  /* 0xffffff5400907947 */ /* 0x000fea000383ffff */
.L_x_11723:
        /* <DEDUP_REMOVED lines=8> */
.L_x_11968:
[----:B------:R-:W-:Y:S05]  /*24a70*/  BSYNC B1 ;  /* 0x0000000000017941 */ /* 0x000fea0003800000 */
.L_x_11967:
        /* <DEDUP_REMOVED lines=8> */
.L_x_11969:
[----:B------:R-:W-:Y:S05]  /*24b00*/  BRA `(.L_x_11970) ;  /* 0xffffff5400c07947 */ /* 0x000fea000383ffff */
.L_x_11726:
        /* <DEDUP_REMOVED lines=8> */
.L_x_11972:
[----:B------:R-:W-:Y:S05]  /*24b90*/  BSYNC B1 ;  /* 0x0000000000017941 */ /* 0x000fea0003800000 */
.L_x_11971:
        /* <DEDUP_REMOVED lines=8> */
.L_x_11973:
[----:B------:R-:W-:Y:S05]  /*24c20*/  BRA `(.L_x_11974) ;  /* 0xffffff5400ec7947 */ /* 0x000fea000383ffff */
.L_x_11729:
        /* <DEDUP_REMOVED lines=8> */
.L_x_11976:
[----:B------:R-:W-:Y:S05]  /*24cb0*/  BSYNC B1 ;  /* 0x0000000000017941 */ /* 0x000fea0003800000 */
.L_x_11975:
        /* <DEDUP_REMOVED lines=8> */
.L_x_11977:
[----:B------:R-:W-:Y:S05]  /*24d40*/  BRA `(.L_x_11978) ;  /* 0xffffff5800187947 */ /* 0x000fea000383ffff */
.L_x_11756:
[----:B------:R-:W1:Y:S01]  /*24d50*/  S2R R11, SR_TID.X ;  /* 0x00000000000b7919 */ /* 0x000e620000002100 */
[----:B------:R-:W-:Y:S01]  /*24d60*/  BSSY B1, `(.L_x_11979) ;  /* 0x000000a000017945 */ /* 0x000fe20003800000 */
[----:B------:R-:W-:Y:S02]  /*24d70*/  IMAD.MOV.U32 R12, RZ, RZ, RZ ;  /* 0x000000ffff0c7224 */ /* 0x000fe400078e00ff */
[----:B0-----:R-:W-:Y:S01]  /*24d80*/  IMAD.MOV.U32 R15, RZ, RZ, -0x1 ;  /* 0xffffffffff0f7424 */ /* 0x001fe200078e00ff */
[----:B-1----:R-:W-:-:S04]  /*24d90*/  SHF.R.U32.HI R11, RZ, 0x5, R11 ;  /* 0x00000005ff0b7819 */ /* 0x002fc8000001160b */
[----:B------:R-:W-:-:S05]  /*24da0*/  LOP3.LUT R11, R11, 0x3, RZ, 0xc0, !PT ;  /* 0x000000030b0b7812 */ /* 0x000fca00078ec0ff */
[----:B------:R-:W-:Y:S02]  /*24db0*/  IMAD.MOV.U32 R13, RZ, RZ, R11 ;  /* 0x000000ffff0d7224 */ /* 0x000fe400078e000b */
[----:B------:R-:W-:-:S07]  /*24dc0*/  IMAD.MOV.U32 R11, RZ, RZ, 0x1f ;  /* 0x0000001fff0b7424 */ /* 0x000fce00078e00ff */
[----:B------:R-:W-:Y:S05]  /*24dd0*/  WARPSYNC.COLLECTIVE R15, `(.L_x_11980) ;  /* 0x000000000f087348 */ /* 0x000fea0003c00000 */
[----:B------:R0:W1:Y:S02]  /*24de0*/  SHFL.IDX P6, R14, R13, R12, R11 ;  /* 0x0000000c0d0e7389 */ /* 0x00006400000c000b */
[----:B01----:R-:W-:Y:S01]  /*24df0*/  ENDCOLLECTIVE ;  /* 0x000000000000791b */ /* 0x003fe20003800000 */
.L_x_11980:
[----:B------:R-:W-:Y:S05]  /*24e00*/  BSYNC B1 ;  /* 0x0000000000017941 */ /* 0x000fea0003800000 */
.L_x_11979:
[----:B------:R-:W-:Y:S05]  /*24e10*/  BRA `(.L_x_11981) ;  /* 0xffffff7800387947 */ /* 0x000fea000383ffff */
.L_x_11758:
[----:B------:R-:W-:Y:S01]  /*24e20*/  BSSY B1, `(.L_x_11982) ;  /* 0x0000006000017945 */ /* 0x000fe20003800000 */
[----:B0-----:R-:W-:-:S07]  /*24e30*/  IMAD.MOV.U32 R15, RZ, RZ, -0x1 ;  /* 0xffffffffff0f7424 */ /* 0x001fce00078e00ff */
[----:B-1----:R-:W-:Y:S05]  /*24e40*/  WARPSYNC.COLLECTIVE R15, `(.L_x_11983) ;  /* 0x000000000f0c7348 */ /* 0x002fea0003c00000 */
[----:B------:R-:W-:Y:S02]  /*24e50*/  ELECT P6, UR62, PT ;  /* 0x00000000003e782f */ /* 0x000fe400038c0000 */
[----:B------:R-:W-:Y:S01]  /*24e60*/  MOV R14, UR62 ;  /* 0x0000003e000e7c02 */ /* 0x000fe20008000f00 */
[----:B-1----:R-:W-:Y:S10]  /*24e70*/  ENDCOLLECTIVE ;  /* 0x000000000000791b */ /* 0x002ff40003800000 */
.L_x_11983:
[----:B------:R-:W-:Y:S05]  /*24e80*/  BSYNC B1 ;  /* 0x0000000000017941 */ /* 0x000fea0003800000 */
.L_x_11982:
[----:B------:R-:W-:Y:S05]  /*24e90*/  BRA `(.L_x_11757) ;  /* 0xffffff7800307947 */ /* 0x000fea000383ffff */
.L_x_11760:
[----:B-1----:R1:W2:Y:S02]  /*24ea0*/  SYNCS.PHASECHK.TRANS64.TRYWAIT P0, [R19+URZ+0x22820], R6 ;  /* 0x02282006130075a7 */ /* 0x0022a4000800017f */
[----:B--2---:R-:W-:Y:S05]  /*24eb0*/  @!P0 NANOSLEEP.SYNCS 0x989680 ;  /* 0x009896800000895d */ /* 0x004fea0003900000 */
[----:B------:R-:W2:Y:S02]  /*24ec0*/  @!P0 SYNCS.PHASECHK.TRANS64 P0, [R19+URZ+0x22820], R6 ;  /* 0x02282006130085a7 */ /* 0x000ea4000800007f */
[----:B--2---:R-:W-:Y:S05]  /*24ed0*/  @!P0 BRA `(.L_x_11760) ;  /* 0xfffffffc00f08947 */ /* 0x004fea000383ffff */
[----:B------:R-:W-:Y:S05]  /*24ee0*/  BRA `(.L_x_11984) ;  /* 0xffffff7800407947 */ /* 0x000fea000383ffff */
.L_x_11764:
[----:B--2---:R2:W3:Y:S02]  /*24ef0*/  SYNCS.PHASECHK.TRANS64.TRYWAIT P0, [R7+URZ+0x228a0], R10 ;  /* 0x0228a00a070075a7 */ /* 0x0044e4000800017f */
[----:B---3--:R-:W-:Y:S05]  /*24f00*/  @!P0 NANOSLEEP.SYNCS 0x989680 ;  /* 0x009896800000895d */ /* 0x008fea0003900000 */
[----:B------:R-:W3:Y:S02]  /*24f10*/  @!P0 SYNCS.PHASECHK.TRANS64 P0, [R7+URZ+0x228a0], R10 ;  /* 0x0228a00a070085a7 */ /* 0x000ee4000800007f */
[----:B---3--:R-:W-:Y:S05]  /*24f20*/  @!P0 BRA `(.L_x_11764) ;  /* 0xfffffffc00f08947 */ /* 0x008fea000383ffff */
[----:B------:R-:W-:Y:S05]  /*24f30*/  BRA `(.L_x_11985) ;  /* 0xffffff7800607947 */ /* 0x000fea000383ffff */
.L_x_11769:
[----:B-1----:R1:W3:Y:S02]  /*24f40*/  SYNCS.PHASECHK.TRANS64.TRYWAIT P0, [R7+URZ+0x228c0], R10 ;  /* 0x0228c00a070075a7 */ /* 0x0022e4000800017f */
[----:B---3--:R-:W-:Y:S05]  /*24f50*/  @!P0 NANOSLEEP.SYNCS 0x989680 ;  /* 0x009896800000895d */ /* 0x008fea0003900000 */
[----:B------:R-:W3:Y:S02]  /*24f60*/  @!P0 SYNCS.PHASECHK.TRANS64 P0, [R7+URZ+0x228c0], R10 ;  /* 0x0228c00a070085a7 */ /* 0x000ee4000800007f */
[----:B---3--:R-:W-:Y:S05]  /*24f70*/  @!P0 BRA `(.L_x_11769) ;  /* 0xfffffffc00f08947 */ /* 0x008fea000383ffff */
[----:B------:R-:W-:Y:S05]  /*24f80*/  BRA `(.L_x_11986) ;  /* 0xffffff7800e07947 */ /* 0x000fea000383ffff */
.L_x_11779:
[----:B-1----:R1:W2:Y:S02]  /*24f90*/  SYNCS.PHASECHK.TRANS64.TRYWAIT P1, [R6+URZ+0x228a0], R7 ;  /* 0x0228a007060075a7 */ /* 0x0022a4000802017f */
[----:B--2---:R-:W-:Y:S05]  /*24fa0*/  @!P1 NANOSLEEP.SYNCS 0x989680 ;  /* 0x009896800000995d */ /* 0x004fea0003900000 */
[----:B------:R-:W2:Y:S02]  /*24fb0*/  @!P1 SYNCS.PHASECHK.TRANS64 P1, [R6+URZ+0x228a0], R7 ;  /* 0x0228a007060095a7 */ /* 0x000ea4000802007f */
[----:B--2---:R-:W-:Y:S05]  /*24fc0*/  @!P1 BRA `(.L_x_11779) ;  /* 0xfffffffc00f09947 */ /* 0x004fea000383ffff */
[----:B------:R-:W-:Y:S05]  /*24fd0*/  BRA `(.L_x_11987) ;  /* 0xffffff8000707947 */ /* 0x000fea000383ffff */
.L_x_11784:
[----:B--2---:R2:W3:Y:S02]  /*24fe0*/  SYNCS.PHASECHK.TRANS64.TRYWAIT P1, [R6+URZ+0x228c0], R7 ;  /* 0x0228c007060075a7 */ /* 0x0044e4000802017f */
[----:B---3--:R-:W-:Y:S05]  /*24ff0*/  @!P1 NANOSLEEP.SYNCS 0x989680 ;  /* 0x009896800000995d */ /* 0x008fea0003900000 */
[----:B------:R-:W3:Y:S02]  /*25000*/  @!P1 SYNCS.PHASECHK.TRANS64 P1, [R6+URZ+0x228c0], R7 ;  /* 0x0228c007060095a7 */ /* 0x000ee4000802007f */
[----:B---3--:R-:W-:Y:S05]  /*25010*/  @!P1 BRA `(.L_x_11784) ;  /* 0xfffffffc00f09947 */ /* 0x008fea000383ffff */
[----:B------:R-:W-:Y:S05]  /*25020*/  BRA `(.L_x_11988) ;  /* 0xffffff8000ec7947 */ /* 0x000fea000383ffff */
.L_x_11810:
        /* <DEDUP_REMOVED lines=11> */
.L_x_11990:
[----:B------:R-:W-:Y:S05]  /*250e0*/  BSYNC B0 ;  /* 0x0000000000007941 */ /* 0x000fea0003800000 */
.L_x_11989:
[----:B------:R-:W-:Y:S05]  /*250f0*/  BRA `(.L_x_11991) ;  /* 0xffffff9400807947 */ /* 0x000fea000383ffff */
.L_x_11812:
[----:B------:R-:W-:Y:S01]  /*25100*/  BSSY B0, `(.L_x_11992) ;  /* 0x0000006000007945 */ /* 0x000fe20003800000 */
[----:B0-----:R-:W-:-:S07]  /*25110*/  IMAD.MOV.U32 R15, RZ, RZ, -0x1 ;  /* 0xffffffffff0f7424 */ /* 0x001fce00078e00ff */
[----:B-12---:R-:W-:Y:S05]  /*25120*/  WARPSYNC.COLLECTIVE R15, `(.L_x_11993) ;  /* 0x000000000f0c7348 */ /* 0x006fea0003c00000 */
[----:B------:R-:W-:Y:S02]  /*25130*/  ELECT P6, UR62, PT ;  /* 0x00000000003e782f */ /* 0x000fe400038c0000 */
[----:B------:R-:W-:Y:S01]  /*25140*/  MOV R14, UR62 ;  /* 0x0000003e000e7c02 */ /* 0x000fe20008000f00 */
[----:B-12---:R-:W-:Y:S10]  /*25150*/  ENDCOLLECTIVE ;  /* 0x000000000000791b */ /* 0x006ff40003800000 */
.L_x_11993:
[----:B------:R-:W-:Y:S05]  /*25160*/  BSYNC B0 ;  /* 0x0000000000007941 */ /* 0x000fea0003800000 */
.L_x_11992:
[----:B------:R-:W-:Y:S05]  /*25170*/  BRA `(.L_x_11994) ;  /* 0xffffff9400847947 */ /* 0x000fea000383ffff */
.L_x_11814:
[----:B---3--:R3:W4:Y:S02]  /*25180*/  SYNCS.PHASECHK.TRANS64.TRYWAIT P0, [R0+URZ+0x22840], R2 ;  /* 0x02284002000075a7 */ /* 0x008724000800017f */
[----:B----4-:R-:W-:Y:S05]  /*25190*/  @!P0 NANOSLEEP.SYNCS 0x989680 ;  /* 0x009896800000895d */ /* 0x010fea0003900000 */
[----:B------:R-:W4:Y:S02]  /*251a0*/  @!P0 SYNCS.PHASECHK.TRANS64 P0, [R0+URZ+0x22840], R2 ;  /* 0x02284002000085a7 */ /* 0x000f24000800007f */
[----:B----4-:R-:W-:Y:S05]  /*251b0*/  @!P0 BRA `(.L_x_11814) ;  /* 0xfffffffc00f08947 */ /* 0x010fea000383ffff */
[----:B------:R-:W-:Y:S05]  /*251c0*/  BRA `(.L_x_11995) ;  /* 0xffffff9400e87947 */ /* 0x000fea000383ffff */
.L_x_11818:
        /* <DEDUP_REMOVED lines=13> */
.L_x_11996:
[----:B------:R-:W-:Y:S02]  /*252a0*/  IMAD.MOV.U32 R13, RZ, RZ, R4 ;  /* 0x000000ffff0d7224 */ /* 0x000fe400078e0004 */
[----:B------:R-:W-:-:S07]  /*252b0*/  IMAD.MOV.U32 R6, RZ, RZ, R14 ;  /* 0x000000ffff067224 */ /* 0x000fce00078e000e */
[----:B------:R-:W-:Y:S05]  /*252c0*/  WARPSYNC.COLLECTIVE R15, `(.L_x_11997) ;  /* 0x000000000f087348 */ /* 0x000fea0003c00000 */
[----:B------:R0:W1:Y:S02]  /*252d0*/  SHFL.IDX P6, R14, R13, R12, R11 ;  /* 0x0000000c0d0e7389 */ /* 0x00006400000c000b */
[----:B01----:R-:W-:Y:S01]  /*252e0*/  ENDCOLLECTIVE ;  /* 0x000000000000791b */ /* 0x003fe20003800000 */
.L_x_11997:
[----:B------:R-:W-:Y:S02]  /*252f0*/  IMAD.MOV.U32 R13, RZ, RZ, R3 ;  /* 0x000000ffff0d7224 */ /* 0x000fe400078e0003 */
[----:B------:R-:W-:Y:S02]  /*25300*/  IMAD.MOV.U32 R12, RZ, RZ, 0x1 ;  /* 0x00000001ff0c7424 */ /* 0x000fe400078e00ff */
[----:B------:R-:W-:-:S07]  /*25310*/  IMAD.MOV.U32 R7, RZ, RZ, R14 ;  /* 0x000000ffff077224 */ /* 0x000fce00078e000e */
[----:B------:R-:W-:Y:S05]  /*25320*/  WARPSYNC.COLLECTIVE R15, `(.L_x_11998) ;  /* 0x000000000f087348 */ /* 0x000fea0003c00000 */
[----:B------:R0:W1:Y:S02]  /*25330*/  SHFL.IDX P6, R14, R13, R12, R11 ;  /* 0x0000000c0d0e7389 */ /* 0x00006400000c000b */
[----:B01----:R-:W-:Y:S01]  /*25340*/  ENDCOLLECTIVE ;  /* 0x000000000000791b */ /* 0x003fe20003800000 */
.L_x_11998:
        /* <DEDUP_REMOVED lines=15> */
.L_x_11999:
[----:B------:R-:W-:Y:S02]  /*25440*/  IMAD.MOV.U32 R13, RZ, RZ, R3 ;  /* 0x000000ffff0d7224 */ /* 0x000fe400078e0003 */
[----:B------:R-:W-:Y:S02]  /*25450*/  IMAD.MOV.U32 R12, RZ, RZ, 0x2 ;  /* 0x00000002ff0c7424 */ /* 0x000fe400078e00ff */
[----:B------:R-:W-:-:S07]  /*25460*/  IMAD.MOV.U32 R5, RZ, RZ, R14 ;  /* 0x000000ffff057224 */ /* 0x000fce00078e000e */
[----:B------:R-:W-:Y:S05]  /*25470*/  WARPSYNC.COLLECTIVE R15, `(.L_x_12000) ;  /* 0x000000000f087348 */ /* 0x000fea0003c00000 */
[----:B------:R0:W1:Y:S02]  /*25480*/  SHFL.IDX P6, R14, R13, R12, R11 ;  /* 0x0000000c0d0e7389 */ /* 0x00006400000c000b */
[----:B01----:R-:W-:Y:S01]  /*25490*/  ENDCOLLECTIVE ;  /* 0x000000000000791b */ /* 0x003fe20003800000 */
.L_x_12000:
        /* <DEDUP_REMOVED lines=15> */
.L_x_12001:
[----:B------:R-:W-:Y:S02]  /*25590*/  IMAD.MOV.U32 R13, RZ, RZ, R3 ;  /* 0x000000ffff0d7224 */ /* 0x000fe400078e0003 */
[----:B------:R-:W-:Y:S02]  /*255a0*/  IMAD.MOV.U32 R12, RZ, RZ, 0x3 ;  /* 0x00000003ff0c7424 */ /* 0x000fe400078e00ff */
[----:B------:R-:W-:-:S07]  /*255b0*/  IMAD.MOV.U32 R5, RZ, RZ, R14 ;  /* 0x000000ffff057224 */ /* 0x000fce00078e000e */
[----:B------:R-:W-:Y:S05]  /*255c0*/  WARPSYNC.COLLECTIVE R15, `(.L_x_12002) ;  /* 0x000000000f087348 */ /* 0x000fea0003c00000 */
[----:B------:R0:W1:Y:S02]  /*255d0*/  SHFL.IDX P6, R14, R13, R12, R11 ;  /* 0x0000000c0d0e7389 */ /* 0x00006400000c000b */
[----:B01----:R-:W-:Y:S01]  /*255e0*/  ENDCOLLECTIVE ;  /* 0x000000000000791b */ /* 0x003fe20003800000 */
.L_x_12002:
        /* <DEDUP_REMOVED lines=15> */
.L_x_12003:
[----:B------:R-:W-:Y:S02]  /*256e0*/  IMAD.MOV.U32 R13, RZ, RZ, R3 ;  /* 0x000000ffff0d7224 */ /* 0x000fe400078e0003 */
[----:B------:R-:W-:Y:S02]  /*256f0*/  IMAD.MOV.U32 R12, RZ, RZ, 0x4 ;  /* 0x00000004ff0c7424 */ /* 0x000fe400078e00ff */
[----:B------:R-:W-:-:S07]  /*25700*/  IMAD.MOV.U32 R5, RZ, RZ, R14 ;  /* 0x000000ffff057224 */ /* 0x000fce00078e000e */
[----:B------:R-:W-:Y:S05]  /*25710*/  WARPSYNC.COLLECTIVE R15, `(.L_x_12004) ;  /* 0x000000000f087348 */ /* 0x000fea0003c00000 */
[----:B------:R0:W1:Y:S02]  /*25720*/  SHFL.IDX P6, R14, R13, R12, R11 ;  /* 0x0000000c0d0e7389 */ /* 0x00006400000c000b */
[----:B01----:R-:W-:Y:S01]  /*25730*/  ENDCOLLECTIVE ;  /* 0x000000000000791b */ /* 0x003fe20003800000 */
.L_x_12004:
        /* <DEDUP_REMOVED lines=15> */
.L_x_12005:
[----:B------:R-:W-:Y:S02]  /*25830*/  IMAD.MOV.U32 R13, RZ, RZ, R3 ;  /* 0x000000ffff0d7224 */ /* 0x000fe400078e0003 */
[----:B------:R-:W-:Y:S02]  /*25840*/  IMAD.MOV.U32 R12, RZ, RZ, 0x5 ;  /* 0x00000005ff0c7424 */ /* 0x000fe400078e00ff */
[----:B------:R-:W-:-:S07]  /*25850*/  IMAD.MOV.U32 R5, RZ, RZ, R14 ;  /* 0x000000ffff057224 */ /* 0x000fce00078e000e */
[----:B------:R-:W-:Y:S05]  /*25860*/  WARPSYNC.COLLECTIVE R15, `(.L_x_12006) ;  /* 0x000000000f087348 */ /* 0x000fea0003c00000 */
[----:B------:R0:W1:Y:S02]  /*25870*/  SHFL.IDX P6, R14, R13, R12, R11 ;  /* 0x0000000c0d0e7389 */ /* 0x00006400000c000b */
[----:B01----:R-:W-:Y:S01]  /*25880*/  ENDCOLLECTIVE ;  /* 0x000000000000791b */ /* 0x003fe20003800000 */
.L_x_12006:
        /* <DEDUP_REMOVED lines=15> */
.L_x_12007:
[----:B------:R-:W-:Y:S02]  /*25980*/  IMAD.MOV.U32 R13, RZ, RZ, R3 ;  /* 0x000000ffff0d7224 */ /* 0x000fe400078e0003 */
[----:B------:R-:W-:Y:S02]  /*25990*/  IMAD.MOV.U32 R12, RZ, RZ, 0x6 ;  /* 0x00000006ff0c7424 */ /* 0x000fe400078e00ff */
[----:B------:R-:W-:-:S07]  /*259a0*/  IMAD.MOV.U32 R5, RZ, RZ, R14 ;  /* 0x000000ffff057224 */ /* 0x000fce00078e000e */
[----:B------:R-:W-:Y:S05]  /*259b0*/  WARPSYNC.COLLECTIVE R15, `(.L_x_12008) ;  /* 0x000000000f087348 */ /* 0x000fea0003c00000 */
[----:B------:R0:W1:Y:S02]  /*259c0*/  SHFL.IDX P6, R14, R13, R12, R11 ;  /* 0x0000000c0d0e7389 */ /* 0x00006400000c000b */
[----:B01----:R-:W-:Y:S01]  /*259d0*/  ENDCOLLECTIVE ;  /* 0x000000000000791b */ /* 0x003fe20003800000 */
.L_x_12008:
        /* <DEDUP_REMOVED lines=13> */
.L_x_12009:
        /* <DEDUP_REMOVED lines=8> */
.L_x_12010:
        /* <DEDUP_REMOVED lines=13> */
.L_x_12011:
[----:B------:R-:W-:Y:S01]  /*25c00*/  IMAD.MOV.U32 R3, RZ, RZ, R14 ;  /* 0x000000ffff037224 */ /* 0x000fe200078e000e */
[----:B------:R-:W-:Y:S06]  /*25c10*/  BRA `(.L_x_12012) ;  /* 0xffffff9800687947 */ /* 0x000fec000383ffff */
.L_x_11821:
[----:B0-----:R0:W1:Y:S02]  /*25c20*/  SYNCS.PHASECHK.TRANS64.TRYWAIT P0, [R19+URZ+0x22820], R0 ;  /* 0x02282000130075a7 */ /* 0x001064000800017f */
[----:B-1----:R-:W-:Y:S05]  /*25c30*/  @!P0 NANOSLEEP.SYNCS 0x989680 ;  /* 0x009896800000895d */ /* 0x002fea0003900000 */
[----:B------:R-:W1:Y:S02]  /*25c40*/  @!P0 SYNCS.PHASECHK.TRANS64 P0, [R19+URZ+0x22820], R0 ;  /* 0x02282000130085a7 */ /* 0x000e64000800007f */
[----:B-1----:R-:W-:Y:S05]  /*25c50*/  @!P0 BRA `(.L_x_11821) ;  /* 0xfffffffc00f08947 */ /* 0x002fea000383ffff */
[----:B------:R-:W-:Y:S05]  /*25c60*/  BRA `(.L_x_12013) ;  /* 0xffffff9800c47947 */ /* 0x000fea000383ffff */
.L_x_11825:
[----:B0-----:R0:W1:Y:S02]  /*25c70*/  SYNCS.PHASECHK.TRANS64.TRYWAIT P0, [R2+URZ+0x22860], R0 ;  /* 0x02286000020075a7 */ /* 0x001064000800017f */
[----:B-1----:R-:W-:Y:S05]  /*25c80*/  @!P0 NANOSLEEP.SYNCS 0x989680 ;  /* 0x009896800000895d */ /* 0x002fea0003900000 */
[----:B------:R-:W1:Y:S02]  /*25c90*/  @!P0 SYNCS.PHASECHK.TRANS64 P0, [R2+URZ+0x22860], R0 ;  /* 0x02286000020085a7 */ /* 0x000e64000800007f */
[----:B-1----:R-:W-:Y:S05]  /*25ca0*/  @!P0 BRA `(.L_x_11825) ;  /* 0xfffffffc00f08947 */ /* 0x002fea000383ffff */
[----:B------:R-:W-:Y:S05]  /*25cb0*/  BRA `(.L_x_12014) ;  /* 0xffffff9800e87947 */ /* 0x000fea000383ffff */
.L_x_11840:
[----:B-1----:R1:W2:Y:S02]  /*25cc0*/  SYNCS.PHASECHK.TRANS64.TRYWAIT P0, [R2+URZ+0x22840], R6 ;  /* 0x02284006020075a7 */ /* 0x0022a4000800017f */
[----:B--2---:R-:W-:Y:S05]  /*25cd0*/  @!P0 NANOSLEEP.SYNCS 0x989680 ;  /* 0x009896800000895d */ /* 0x004fea0003900000 */
[----:B------:R-:W2:Y:S02]  /*25ce0*/  @!P0 SYNCS.PHASECHK.TRANS64 P0, [R2+URZ+0x22840], R6 ;  /* 0x02284006020085a7 */ /* 0x000ea4000800007f */
[----:B--2---:R-:W-:Y:S05]  /*25cf0*/  @!P0 BRA `(.L_x_11840) ;  /* 0xfffffffc00f08947 */ /* 0x004fea000383ffff */
[----:B------:R-:W-:Y:S05]  /*25d00*/  BRA `(.L_x_12015) ;  /* 0xffffffa400287947 */ /* 0x000fea000383ffff */
.L_x_11845:
[----:B0-----:R0:W2:Y:S02]  /*25d10*/  SYNCS.PHASECHK.TRANS64.TRYWAIT P0, [R2+URZ+0x22860], R6 ;  /* 0x02286006020075a7 */ /* 0x0010a4000800017f */
[----:B--2---:R-:W-:Y:S05]  /*25d20*/  @!P0 NANOSLEEP.SYNCS 0x989680 ;  /* 0x009896800000895d */ /* 0x004fea0003900000 */
[----:B------:R-:W2:Y:S02]  /*25d30*/  @!P0 SYNCS.PHASECHK.TRANS64 P0, [R2+URZ+0x22860], R6 ;  /* 0x02286006020085a7 */ /* 0x000ea4000800007f */
[----:B--2---:R-:W-:Y:S05]  /*25d40*/  @!P0 BRA `(.L_x_11845) ;  /* 0xfffffffc00f08947 */ /* 0x004fea000383ffff */
[----:B------:R-:W-:Y:S05]  /*25d50*/  BRA `(.L_x_12016) ;  /* 0xffffffa400a87947 */ /* 0x000fea000383ffff */
.L_x_11856:
[----:B-1----:R1:W2:Y:S02]  /*25d60*/  SYNCS.PHASECHK.TRANS64.TRYWAIT P0, [R3+URZ+0x22840], R2 ;  /* 0x02284002030075a7 */ /* 0x0022a4000800017f */
[----:B--2---:R-:W-:Y:S05]  /*25d70*/  @!P0 NANOSLEEP.SYNCS 0x989680 ;  /* 0x009896800000895d */ /* 0x004fea0003900000 */
[----:B------:R-:W2:Y:S02]  /*25d80*/  @!P0 SYNCS.PHASECHK.TRANS64 P0, [R3+URZ+0x22840], R2 ;  /* 0x02284002030085a7 */ /* 0x000ea4000800007f */
[----:B--2---:R-:W-:Y:S05]  /*25d90*/  @!P0 BRA `(.L_x_11856) ;  /* 0xfffffffc00f08947 */ /* 0x004fea000383ffff */
[----:B------:R-:W-:Y:S05]  /*25da0*/  BRA `(.L_x_12017) ;  /* 0xffffffac00947947 */ /* 0x000fea000383ffff */
.L_x_11861:
[----:B0-----:R0:W2:Y:S02]  /*25db0*/  SYNCS.PHASECHK.TRANS64.TRYWAIT P0, [R3+URZ+0x22860], R2 ;  /* 0x02286002030075a7 */ /* 0x0010a4000800017f */
[----:B--2---:R-:W-:Y:S05]  /*25dc0*/  @!P0 NANOSLEEP.SYNCS 0x989680 ;  /* 0x009896800000895d */ /* 0x004fea0003900000 */
[----:B------:R-:W2:Y:S02]  /*25dd0*/  @!P0 SYNCS.PHASECHK.TRANS64 P0, [R3+URZ+0x22860], R2 ;  /* 0x02286002030085a7 */ /* 0x000ea4000800007f */
[----:B--2---:R-:W-:Y:S05]  /*25de0*/  @!P0 BRA `(.L_x_11861) ;  /* 0xfffffffc00f08947 */ /* 0x004fea000383ffff */
[----:B------:R-:W-:Y:S05]  /*25df0*/  BRA `(.L_x_12018) ;  /* 0xffffffb000107947 */ /* 0x000fea000383ffff */
.L_x_11872:
[----:B-1----:R1:W2:Y:S02]  /*25e00*/  SYNCS.PHASECHK.TRANS64.TRYWAIT P0, [R3+URZ+0x22840], R2 ;  /* 0x02284002030075a7 */ /* 0x0022a4000800017f */
[----:B--2---:R-:W-:Y:S05]  /*25e10*/  @!P0 NANOSLEEP.SYNCS 0x989680 ;  /* 0x009896800000895d */ /* 0x004fea0003900000 */
[----:B------:R-:W2:Y:S02]  /*25e20*/  @!P0 SYNCS.PHASECHK.TRANS64 P0, [R3+URZ+0x22840], R2 ;  /* 0x02284002030085a7 */ /* 0x000ea4000800007f */
[----:B--2---:R-:W-:Y:S05]  /*25e30*/  @!P0 BRA `(.L_x_11872) ;  /* 0xfffffffc00f08947 */ /* 0x004fea000383ffff */
[----:B------:R-:W-:Y:S05]  /*25e40*/  BRA `(.L_x_12019) ;  /* 0xffffffb400e07947 */ /* 0x000fea000383ffff */
.L_x_11877:
[----:B--2---:R2:W3:Y:S02]  /*25e50*/  SYNCS.PHASECHK.TRANS64.TRYWAIT P0, [R3+URZ+0x22860], R2 ;  /* 0x02286002030075a7 */ /* 0x0044e4000800017f */
[----:B---3--:R-:W-:Y:S05]  /*25e60*/  @!P0 NANOSLEEP.SYNCS 0x989680 ;  /* 0x009896800000895d */ /* 0x008fea0003900000 */
[----:B------:R-:W3:Y:S02]  /*25e70*/  @!P0 SYNCS.PHASECHK.TRANS64 P0, [R3+URZ+0x22860], R2 ;  /* 0x02286002030085a7 */ /* 0x000ee4000800007f */
[----:B---3--:R-:W-:Y:S05]  /*25e80*/  @!P0 BRA `(.L_x_11877) ;  /* 0xfffffffc00f08947 */ /* 0x008fea000383ffff */
[----:B------:R-:W-:Y:S05]  /*25e90*/  BRA `(.L_x_12020) ;  /* 0xffffffb800607947 */ /* 0x000fea000383ffff */
.L_x_11889:
[----:B---34-:R-:W3:Y:S01]  /*25ea0*/  LDL R0, [R1] ;  /* 0x0000000001007983 */ /* 0x018ee20000100800 */
[----:B------:R-:W-:Y:S01]  /*25eb0*/  BSSY B0, `(.L_x_12021) ;  /* 0x0000008000007945 */ /* 0x000fe20003800000 */
[----:B------:R-:W-:Y:S02]  /*25ec0*/  IMAD.MOV.U32 R12, RZ, RZ, RZ ;  /* 0x000000ffff0c7224 */ /* 0x000fe400078e00ff */
[----:B------:R-:W-:Y:S02]  /*25ed0*/  IMAD.MOV.U32 R11, RZ, RZ, 0x1f ;  /* 0x0000001fff0b7424 */ /* 0x000fe400078e00ff */
[----:B0-----:R-:W-:Y:S02]  /*25ee0*/  IMAD.MOV.U32 R15, RZ, RZ, -0x1 ;  /* 0xffffffffff0f7424 */ /* 0x001fe400078e00ff */
[----:B---3--:R-:W-:-:S07]  /*25ef0*/  IMAD.MOV.U32 R13, RZ, RZ, R0 ;  /* 0x000000ffff0d7224 */ /* 0x008fce00078e0000 */
[----:B-12---:R-:W-:Y:S05]  /*25f00*/  WARPSYNC.COLLECTIVE R15, `(.L_x_12022) ;  /* 0x000000000f087348 */ /* 0x006fea0003c00000 */
[----:B------:R0:W3:Y:S02]  /*25f10*/  SHFL.IDX P6, R14, R13, R12, R11 ;  /* 0x0000000c0d0e7389 */ /* 0x0000e400000c000b */
[----:B0123--:R-:W-:Y:S01]  /*25f20*/  ENDCOLLECTIVE ;  /* 0x000000000000791b */ /* 0x00ffe20003800000 */
.L_x_12022:
[----:B------:R-:W-:Y:S05]  /*25f30*/  BSYNC B0 ;  /* 0x0000000000007941 */ /* 0x000fea0003800000 */
.L_x_12021:
        /* <DEDUP_REMOVED lines=9> */
.L_x_12023:
        /* <DEDUP_REMOVED lines=26> */
.L_x_12024:
        /* <DEDUP_REMOVED lines=8> */
.L_x_12025:
        /* <DEDUP_REMOVED lines=8> */
.L_x_12026:
        /* <DEDUP_REMOVED lines=8> */
.L_x_12027:
        /* <DEDUP_REMOVED lines=8> */
.L_x_12028:
        /* <DEDUP_REMOVED lines=9> */
.L_x_12029:
[----:B------:R-:W-:Y:S01]  /*26400*/  IMAD.MOV.U32 R9, RZ, RZ, R14 ;  /* 0x000000ffff097224 */ /* 0x000fe200078e000e */
[----:B------:R-:W-:Y:S06]  /*26410*/  BRA `(.L_x_12030) ;  /* 0xffffffbc00b07947 */ /* 0x000fec000383ffff */
.L_x_11892:
        /* <DEDUP_REMOVED lines=8> */
.L_x_12032:
[----:B------:R-:W-:Y:S05]  /*264a0*/  BSYNC B0 ;  /* 0x0000000000007941 */ /* 0x000fea0003800000 */
.L_x_12031:
        /* <DEDUP_REMOVED lines=10> */
.L_x_12033:
        /* <DEDUP_REMOVED lines=8> */
.L_x_12034:
        /* <DEDUP_REMOVED lines=8> */
.L_x_12035:
        /* <DEDUP_REMOVED lines=8> */
.L_x_12036:
        /* <DEDUP_REMOVED lines=9> */
.L_x_12037:
[----:B------:R-:W-:Y:S01]  /*26760*/  IMAD.MOV.U32 R9, RZ, RZ, R14 ;  /* 0x000000ffff097224 */ /* 0x000fe200078e000e */
[----:B------:R-:W-:Y:S06]  /*26770*/  BRA `(.L_x_12038) ;  /* 0xffffffbc00847947 */ /* 0x000fec000383ffff */
.L_x_11894:
[----:B------:R-:W-:Y:S01]  /*26780*/  BSSY B0, `(.L_x_12039) ;  /* 0x0000006000007945 */ /* 0x000fe20003800000 */
[----:B------:R-:W-:Y:S01]  /*26790*/  PLOP3.LUT P6, PT, P6, PT, PT, 0x8, 0x0 ;  /* 0x000000000000781c */ /* 0x000fe200037ce170 */
[----:B------:R-:W-:-:S12]  /*267a0*/  IMAD.MOV.U32 R15, RZ, RZ, -0x1 ;  /* 0xffffffffff0f7424 */ /* 0x000fd800078e00ff */
[----:B0-----:R-:W-:Y:S05]  /*267b0*/  WARPSYNC.COLLECTIVE R15, `(.L_x_12040) ;  /* 0x000000000f087348 */ /* 0x001fea0003c00000 */
[----:B------:R-:W-:Y:S01]  /*267c0*/  VOTE.ANY R14, PT, P6 ;  /* 0x00000000000e7806 */ /* 0x000fe200030e0100 */
[----:B0-----:R-:W-:Y:S06]  /*267d0*/  ENDCOLLECTIVE ;  /* 0x000000000000791b */ /* 0x001fec0003800000 */
.L_x_12040:
[----:B------:R-:W-:Y:S05]  /*267e0*/  BSYNC B0 ;  /* 0x0000000000007941 */ /* 0x000fea0003800000 */
.L_x_12039:
        /* <DEDUP_REMOVED lines=10> */
.L_x_12041:
[----:B------:R-:W-:Y:S02]  /*26890*/  IMAD.MOV.U32 R13, RZ, RZ, R6 ;  /* 0x000000ffff0d7224 */ /* 0x000fe400078e0006 */
[----:B------:R-:W-:-:S07]  /*268a0*/  IMAD.MOV.U32 R4, RZ, RZ, R14 ;  /* 0x000000ffff047224 */ /* 0x000fce00078e000e */
[----:B------:R-:W-:Y:S05]  /*268b0*/  WARPSYNC.COLLECTIVE R15, `(.L_x_12042) ;  /* 0x000000000f087348 */ /* 0x000fea0003c00000 */
[----:B------:R0:W1:Y:S02]  /*268c0*/  SHFL.IDX P6, R14, R13, R12, R11 ;  /* 0x0000000c0d0e7389 */ /* 0x00006400000c000b */
[----:B01----:R-:W-:Y:S01]  /*268d0*/  ENDCOLLECTIVE ;  /* 0x000000000000791b */ /* 0x003fe20003800000 */
.L_x_12042:
[----:B------:R-:W-:Y:S02]  /*268e0*/  IMAD.MOV.U32 R6, RZ, RZ, R14 ;  /* 0x000000ffff067224 */ /* 0x000fe400078e000e */
[----:B------:R-:W-:-:S05]  /*268f0*/  IMAD.IADD R10, R3, 0x1, R10 ;  /* 0x00000001030a7824 */ /* 0x000fca00078e020a */
[----:B------:R2:W-:Y:S01]  /*26900*/  STL [R1+0xc], R10 ;  /* 0x00000c0a01007387 */ /* 0x0005e20000100800 */
[----:B------:R-:W-:Y:S05]  /*26910*/  BRA `(.L_x_12043) ;  /* 0xffffffbc00647947 */ /* 0x000fea000383ffff */
.L_x_11896:
        /* <DEDUP_REMOVED lines=8> */
.L_x_12045:
[----:B------:R-:W-:Y:S05]  /*269a0*/  BSYNC B0 ;  /* 0x0000000000007941 */ /* 0x000fea0003800000 */
.L_x_12044:
[----:B------:R-:W-:Y:S01]  /*269b0*/  IMAD.MOV.U32 R8, RZ, RZ, R14 ;  /* 0x000000ffff087224 */ /* 0x000fe200078e000e */
[----:B------:R-:W-:Y:S06]  /*269c0*/  BRA `(.L_x_11895) ;  /* 0xffffffbc00507947 */ /* 0x000fec000383ffff */
.L_x_11902:
[----:B0-----:R0:W1:Y:S02]  /*269d0*/  SYNCS.PHASECHK.TRANS64.TRYWAIT P0, [R0+URZ+0x22820], R3 ;  /* 0x02282003000075a7 */ /* 0x001064000800017f */
[----:B-1----:R-:W-:Y:S05]  /*269e0*/  @!P0 NANOSLEEP.SYNCS 0x989680 ;  /* 0x009896800000895d */ /* 0x002fea0003900000 */
[----:B------:R-:W1:Y:S02]  /*269f0*/  @!P0 SYNCS.PHASECHK.TRANS64 P0, [R0+URZ+0x22820], R3 ;  /* 0x02282003000085a7 */ /* 0x000e64000800007f */
[----:B-1----:R-:W-:Y:S05]  /*26a00*/  @!P0 BRA `(.L_x_11902) ;  /* 0xfffffffc00f08947 */ /* 0x002fea000383ffff */
[----:B------:R-:W-:Y:S05]  /*26a10*/  BRA `(.L_x_12046) ;  /* 0xffffffc400ec7947 */ /* 0x000fea000383ffff */
.L_x_11903:
        /* <DEDUP_REMOVED lines=11> */
.L_x_12048:
[----:B------:R-:W-:Y:S05]  /*26ad0*/  BSYNC B0 ;  /* 0x0000000000007941 */ /* 0x000fea0003800000 */
.L_x_12047:
[----:B------:R-:W-:Y:S05]  /*26ae0*/  BRA `(.L_x_12049) ;  /* 0xffffffc400d47947 */ /* 0x000fea000383ffff */
.L_x_11904:
[----:B------:R-:W-:Y:S01]  /*26af0*/  BSSY B0, `(.L_x_12050) ;  /* 0x0000006000007945 */ /* 0x000fe20003800000 */
[----:B------:R-:W-:-:S07]  /*26b00*/  IMAD.MOV.U32 R15, RZ, RZ, -0x1 ;  /* 0xffffffffff0f7424 */ /* 0x000fce00078e00ff */
[----:B01-3--:R-:W-:Y:S05]  /*26b10*/  WARPSYNC.COLLECTIVE R15, `(.L_x_12051) ;  /* 0x000000000f0c7348 */ /* 0x00bfea0003c00000 */
[----:B------:R-:W-:Y:S02]  /*26b20*/  ELECT P6, UR62, PT ;  /* 0x00000000003e782f */ /* 0x000fe400038c0000 */
[----:B------:R-:W-:Y:S01]  /*26b30*/  MOV R14, UR62 ;  /* 0x0000003e000e7c02 */ /* 0x000fe20008000f00 */
[----:B01-3--:R-:W-:Y:S10]  /*26b40*/  ENDCOLLECTIVE ;  /* 0x000000000000791b */ /* 0x00bff40003800000 */
.L_x_12051:
[----:B------:R-:W-:Y:S05]  /*26b50*/  BSYNC B0 ;  /* 0x0000000000007941 */ /* 0x000fea0003800000 */
.L_x_12050:
[----:B------:R-:W-:Y:S05]  /*26b60*/  BRA `(.L_x_12052) ;  /* 0xffffffc400c87947 */ /* 0x000fea000383ffff */
.L_x_11906:
[----:B0-----:R0:W1:Y:S02]  /*26b70*/  SYNCS.PHASECHK.TRANS64.TRYWAIT P0, [R6+URZ], R5 ;  /* 0x00000005060075a7 */ /* 0x001064000800017f */
[----:B-1----:R-:W-:Y:S05]  /*26b80*/  @!P0 NANOSLEEP.SYNCS 0x989680 ;  /* 0x009896800000895d */ /* 0x002fea0003900000 */
[----:B------:R-:W1:Y:S02]  /*26b90*/  @!P0 SYNCS.PHASECHK.TRANS64 P0, [R6+URZ], R5 ;  /* 0x00000005060085a7 */ /* 0x000e64000800007f */
[----:B-1----:R-:W-:Y:S05]  /*26ba0*/  @!P0 BRA `(.L_x_11906) ;  /* 0xfffffffc00f08947 */ /* 0x002fea000383ffff */
[----:B------:R-:W-:Y:S05]  /*26bb0*/  BRA `(.L_x_12053) ;  /* 0xffffffc800047947 */ /* 0x000fea000383ffff */
.L_x_11907:
[----:B-1----:R1:W2:Y:S02]  /*26bc0*/  SYNCS.PHASECHK.TRANS64.TRYWAIT P0, [R7+URZ], R2 ;  /* 0x00000002070075a7 */ /* 0x0022a4000800017f */
[----:B--2---:R-:W-:Y:S05]  /*26bd0*/  @!P0 NANOSLEEP.SYNCS 0x989680 ;  /* 0x009896800000895d */ /* 0x004fea0003900000 */
[----:B------:R-:W2:Y:S02]  /*26be0*/  @!P0 SYNCS.PHASECHK.TRANS64 P0, [R7+URZ], R2 ;  /* 0x00000002070085a7 */ /* 0x000ea4000800007f */
[----:B--2---:R-:W-:Y:S05]  /*26bf0*/  @!P0 BRA `(.L_x_11907) ;  /* 0xfffffffc00f08947 */ /* 0x004fea000383ffff */
[----:B------:R-:W-:Y:S05]  /*26c00*/  BRA `(.L_x_12054) ;  /* 0xffffffc400f87947 */ /* 0x000fea000383ffff */
.L_x_11909:
[----:B--2---:R2:W4:Y:S02]  /*26c10*/  SYNCS.PHASECHK.TRANS64.TRYWAIT P0, [R4+URZ], R5 ;  /* 0x00000005040075a7 */ /* 0x004524000800017f */
[----:B----4-:R-:W-:Y:S05]  /*26c20*/  @!P0 NANOSLEEP.SYNCS 0x989680 ;  /* 0x009896800000895d */ /* 0x010fea0003900000 */
[----:B------:R-:W4:Y:S02]  /*26c30*/  @!P0 SYNCS.PHASECHK.TRANS64 P0, [R4+URZ], R5 ;  /* 0x00000005040085a7 */ /* 0x000f24000800007f */
[----:B----4-:R-:W-:Y:S05]  /*26c40*/  @!P0 BRA `(.L_x_11909) ;  /* 0xfffffffc00f08947 */ /* 0x010fea000383ffff */
[----:B------:R-:W-:Y:S05]  /*26c50*/  BRA `(.L_x_12055) ;  /* 0xffffffc800007947 */ /* 0x000fea000383ffff */
.L_x_12056:
        /* <DEDUP_REMOVED lines=10> */
.L_x_15024:


//--------------------- .text._ZN7cutlass13device_kernelIN5flash11enable_sm90INS1_16FlashAttnFwdSm90INS1_25CollectiveMainloopFwdSm90ILi2EN4cute5tupleIJNS5_1CILi1EEES8_S8_EEENS6_IJNS7_ILi128EEENS7_ILi96EEENS7_ILi64EEEEEELi256ENS_6half_tEfNS_4arch4Sm90ELb0ELb1ELb0ELb1ELb0ELb0ELb1ELb1ELb0ELb1ELb1ELb0EEENS1_21CollectiveEpilogueFwdINS6_IJSA_NS7_ILi256EEESB_EEES9_SE_SG_Li256ELb1ELb1ELb1ELb0EEENS1_36VarlenDynamicPersistentTileSchedulerILi128ELi96ELi256ELi128ELb1ELb1ELb1ELb1ELb0ELb1EEEEEEEEEvNT_6ParamsE --------------------------
	.section	.text._ZN7cutlass13device_kernelIN5flash11enable_sm90INS1_16FlashAttnFwdSm90INS1_25CollectiveMainloopFwdSm90ILi2EN4cute5tupleIJNS5_1CILi1EEES8_S8_EEENS6_IJNS7_ILi128EEENS7_ILi96EEENS7_ILi64EEEEEELi256ENS_6half_tEfNS_4arch4Sm90ELb0ELb1ELb0ELb1ELb0ELb0ELb1ELb1ELb0ELb1ELb1ELb0EEENS1_21CollectiveEpilogueFwdINS6_IJSA_NS7_ILi256EEESB_EEES9_SE_SG_Li256ELb1ELb1ELb1ELb0EEENS1_36VarlenDynamicPersistentTileSchedulerILi128ELi96ELi256ELi128ELb1ELb1ELb1ELb1ELb0ELb1EEEEEEEEEvNT_6ParamsE,"ax",@progbits
	.align	128
.text._ZN7cutlass13device_kernelIN5flash11enable_sm90INS1_16FlashAttnFwdSm90INS1_25CollectiveMainloopFwdSm90ILi2EN4cute5tupleIJNS5_1CILi1EEES8_S8_EEENS6_IJNS7_ILi128EEENS7_ILi96EEENS7_ILi64EEEEEELi256ENS_6half_tEfNS_4arch4Sm90ELb0ELb1ELb0ELb1ELb0ELb0ELb1ELb1ELb0ELb1ELb1ELb0EEENS1_21CollectiveEpilogueFwdINS6_IJSA_NS7_ILi256EEESB_EEES9_SE_SG_Li256ELb1ELb1ELb1ELb0EEENS1_36VarlenDynamicPersistentTileSchedulerILi128ELi96ELi256ELi128ELb1ELb1ELb1ELb1ELb0ELb1EEEEEEEEEvNT_6ParamsE:
        .type           _ZN7cutlass13device_kernelIN5flash11enable_sm90INS1_16FlashAttnFwdSm90INS1_25CollectiveMainloopFwdSm90ILi2EN4cute5tupleIJNS5_1CILi1EEES8_S8_EEENS6_IJNS7_ILi128EEENS7_ILi96EEENS7_ILi64EEEEEELi256ENS_6half_tEfNS_4arch4Sm90ELb0ELb1ELb0ELb1ELb0ELb0ELb1ELb1ELb0ELb1ELb1ELb0EEENS1_21CollectiveEpilogueFwdINS6_IJSA_NS7_ILi256EEESB_EEES9_SE_SG_Li256ELb1ELb1ELb1ELb0EEENS1_36VarlenDynamicPersistentTileSchedulerILi128ELi96ELi256ELi128ELb1ELb1ELb1ELb1ELb0ELb1EEEEEEEEEvNT_6ParamsE,@function
        .size           _ZN7cutlass13device_kernelIN5flash11enable_sm90INS1_16FlashAttnFwdSm90INS1_25CollectiveMainloopFwdSm90ILi2EN4cute5tupleIJNS5_1CILi1EEES8_S8_EEENS6_IJNS7_ILi128EEENS7_ILi96EEENS7_ILi64EEEEEELi256ENS_6half_tEfNS_4arch4Sm90ELb0ELb1ELb0ELb1ELb0ELb0ELb1ELb1ELb0ELb1ELb1ELb0EEENS1_21CollectiveEpilogueFwdINS6_IJSA_NS7_ILi256EEESB_EEES9_SE_SG_Li256ELb1ELb1ELb1ELb0EEENS1_36VarlenDynamicPersistentTileSchedulerILi128ELi96ELi256ELi128ELb1ELb1ELb1ELb1ELb0ELb1EEEEEEEEEvNT_6ParamsE,(.L_x_15025 - _ZN7cutlass13device_kernelIN5flash11enable_sm90INS1_16FlashAttnFwdSm90INS1_25CollectiveMainloopFwdSm90ILi2EN4cute5tupleIJNS5_1CILi1EEES8_S8_EEENS6_IJNS7_ILi128EEENS7_ILi96EEENS7_ILi64EEEEEELi256ENS_6half_tEfNS_4arch4Sm90ELb0ELb1ELb0ELb1ELb0ELb0ELb1ELb1ELb0ELb1ELb1ELb0EEENS1_21CollectiveEpilogueFwdINS6_IJSA_NS7_ILi256EEESB_EEES9_SE_SG_Li256ELb1ELb1ELb1ELb0EEENS1_36VarlenDynamicPersistentTileSchedulerILi128ELi96ELi256ELi128ELb1ELb1ELb1ELb1ELb0ELb1EEEEEEEEEvNT_6ParamsE)
        .other          _ZN7cutlass13device_kernelIN5flash11enable_sm90INS1_16FlashAttnFwdSm90INS1_25CollectiveMainloopFwdSm90ILi2EN4cute5tupleIJNS5_1CILi1EEES8_S8_EEENS6_IJNS7_ILi128EEENS7_ILi96EEENS7_ILi64EEEEEELi256ENS_6half_tEfNS_4arch4Sm90ELb0ELb1ELb0ELb1ELb0ELb0ELb1ELb1ELb0ELb1ELb1ELb0EEENS1_21CollectiveEpilogueFwdINS6_IJSA_NS7_ILi256EEESB_EEES9_SE_SG_Li256ELb1ELb1ELb1ELb0EEENS1_36VarlenDynamicPersistentTileSchedulerILi128ELi96ELi256ELi128ELb1ELb1ELb1ELb1ELb0ELb1EEEEEEEEEvNT_6ParamsE,@"STO_CUDA_ENTRY STV_DEFAULT"
_ZN7cutlass13device_kernelIN5flash11enable_sm90INS1_16FlashAttnFwdSm90INS1_25CollectiveMainloopFwdSm90ILi2EN4cute5tupleIJNS5_1CILi1EEES8_S8_EEENS6_IJNS7_ILi128EEENS7_ILi96EEENS7_ILi64EEEEEELi256ENS_6half_tEfNS_4arch4Sm90ELb0ELb1ELb0ELb1ELb0ELb0ELb1ELb1ELb0ELb1ELb1ELb0EEENS1_21CollectiveEpilogueFwdINS6_IJSA_NS7_ILi256EEESB_EEES9_SE_SG_Li256ELb1ELb1ELb1ELb0EEENS1_36VarlenDynamicPersistentTileSchedulerILi128ELi96ELi256ELi128ELb1ELb1ELb1ELb1ELb0ELb1EEEEEEEEEvNT_6ParamsE:
        /* <DEDUP_REMOVED lines=22> */
.L_x_12058:
[----:B------:R-:W-:Y:S05]  /*0160*/  BSYNC B0 ;  /* 0x0000000000007941 */ /* 0x000fea0003800000 */
.L_x_12057:
        /* <DEDUP_REMOVED lines=43> */
.L_x_12059:
        /* <DEDUP_REMOVED lines=22> */
.L_x_12060:
        /* <DEDUP_REMOVED lines=18> */
.L_x_12061:
        /* <DEDUP_REMOVED lines=22> */
.L_x_12062:
        /* <DEDUP_REMOVED lines=22> */
.L_x_12063:
[----:B------:R-:W-:Y:S01]  /*0960*/  PLOP3.LUT P0, PT, PT, PT, UP0, 0x80, 0x0 ;  /* 0x000000000000781c */ /* 0x000fe20003f0f008 */
[----:B------:R-:W-:Y:S01]  /*0970*/  UMOV UR36, 0x1 ;  /* 0x0000000100247882 */ /* 0x000fe20000000000 */
[----:B------:R-:W-:Y:S01]  /*0980*/  NOP ;  /* 0x0000000000007918 */ /* 0x000fe20000000000 */
[----:B------:R-:W-:Y:S01]  /*0990*/  USEL UR36, UR36, 0x2, !UP0 ;  /* 0x0000000224247887 */ /* 0x000fe2000c000000 */
[----:B------:R-:W-:Y:S01]  /*09a0*/  IMAD.MOV.U32 R22, RZ, RZ, R16 ;  /* 0x000000ffff167224 */ /* 0x000fe200078e0010 */
[----:B------:R-:W-:Y:S01]  /*09b0*/  ULDC.64 UR40, c[0x0][0x208] ;  /* 0x0000820000287ab9 */ /* 0x000fe20000000a00 */
[----:B------:R-:W-:Y:S01]  /*09c0*/  IMAD.MOV.U32 R23, RZ, RZ, R17 ;  /* 0x000000ffff177224 */ /* 0x000fe200078e0011 */
[----:B0123--:R-:W-:Y:S06]  /*09d0*/  BAR.SYNC.DEFER_BLOCKING 0x0 ;  /* 0x0000000000007b1d */ /* 0x00ffec0000010000 */
[----:B------:R-:W-:Y:S05]  /*09e0*/  @!P0 BRA `(.L_x_12064) ;  /* 0x0000023400248947 */ /* 0x000fea0003800000 */
.L_x_12065:
        /* <DEDUP_REMOVED lines=8> */
[----:B------:R-:W-:Y:S01]  /*0a70*/  IADD3 R2, P1, R16, 0x210, RZ ;  /* 0x0000021010027810 */ /* 0x000fe20007f3e0ff */
[----:B------:R-:W-:Y:S04]  /*0a80*/  STL.64 [R1+0x210], RZ ;  /* 0x000210ff01007387 */ /* 0x000fe80000100a00 */
[----:B------:R2:W-:Y:S04]  /*0a90*/  STL [R1+0x4c0], R2 ;  /* 0x0004c00201007387 */ /* 0x0005e80000100800 */
[----:B------:R-:W-:Y:S04]  /*0aa0*/  STL [R1+0x218], RZ ;  /* 0x000218ff01007387 */ /* 0x000fe80000100800 */
[----:B------:R-:W-:Y:S01]  /*0ab0*/  STL [R1+0x21c], RZ ;  /* 0x00021cff01007387 */ /* 0x000fe20000100800 */
[----:B-1----:R-:W-:Y:S01]  /*0ac0*/  ULEA UR4, UR5, UR4, 0x18 ;  /* 0x0000000405047291 */ /* 0x002fe2000f8ec03f */
[----:B--2---:R-:W-:-:S05]  /*0ad0*/  IMAD.X R2, RZ, RZ, R17, P1 ;  /* 0x000000ffff027224 */ /* 0x004fca00008e0611 */
[----:B------:R-:W-:Y:S01]  /*0ae0*/  STL [R1+0x4bc], R2 ;  /* 0x0004bc0201007387 */ /* 0x000fe20000100800 */
[----:B0-----:R-:W-:-:S04]  /*0af0*/  SHF.R.U32.HI R0, RZ, 0x7, R0 ;  /* 0x00000007ff007819 */ /* 0x001fc80000011600 */
[----:B------:R-:W-:-:S13]  /*0b00*/  ISETP.NE.AND P0, PT, R0, 0x1, PT ;  /* 0x000000010000780c */ /* 0x000fda0003f05270 */
[----:B------:R-:W-:Y:S08]  /*0b10*/  @!P0 BAR.ARV 0x9, 0x100 ;  /* 0x0244000000008b1d */ /* 0x000ff00000002000 */
[----:B------:R-:W-:Y:S01]  /*0b20*/  BAR.SYNC.DEFER_BLOCKING 0x5, 0x180 ;  /* 0x0146000000007b1d */ /* 0x000fe20000010000 */
[----:B------:R-:W-:-:S05]  /*0b30*/  IADD3 R0, P2, R16, 0x21c, RZ ;  /* 0x0000021c10007810 */ /* 0x000fca0007f5e0ff */
[----:B------:R0:W-:Y:S02]  /*0b40*/  STL [R1+0x4c8], R0 ;  /* 0x0004c80001007387 */ /* 0x0001e40000100800 */
[----:B0-----:R-:W-:-:S05]  /*0b50*/  IMAD.X R0, RZ, RZ, R17, P2 ;  /* 0x000000ffff007224 */ /* 0x001fca00010e0611 */
[----:B------:R-:W-:Y:S04]  /*0b60*/  STL [R1+0x4c4], R0 ;  /* 0x0004c40001007387 */ /* 0x000fe80000100800 */
[----:B------:R-:W0:Y:S01]  /*0b70*/  LDS.128 R12, [UR4+0x324d0] ;  /* 0x0324d004ff0c7984 */ /* 0x000e220008000c00 */
[----:B------:R-:W-:Y:S01]  /*0b80*/  ULDC UR4, c[0x0][0xd3c] ;  /* 0x00034f0000047ab9 */ /* 0x000fe20000000800 */
[----:B------:R-:W-:Y:S06]  /*0b90*/  BAR.ARV 0x4, 0x180 ;  /* 0x0106000000007b1d */ /* 0x000fec0000002000 */
[----:B0-----:R-:W-:-:S13]  /*0ba0*/  ISETP.GE.AND P0, PT, R15, UR4, PT ;  /* 0x000000040f007c0c */ /* 0x001fda000bf06270 */
[----:B------:R-:W-:Y:S05]  /*0bb0*/  @P0 EXIT ;  /* 0x000000000000094d */ /* 0x000fea0003800000 */
[----:B------:R-:W0:Y:S01]  /*0bc0*/  S2R R0, SR_TID.X ;  /* 0x0000000000007919 */ /* 0x000e220000002100 */
[----:B------:R-:W-:Y:S02]  /*0bd0*/  R2UR UR5, R13 ;  /* 0x000000000d0572ca */ /* 0x000fe400000e0000 */
[----:B------:R-:W-:Y:S02]  /*0be0*/  R2UR UR7, R14 ;  /* 0x000000000e0772ca */ /* 0x000fe400000e0000 */
[----:B------:R-:W-:Y:S01]  /*0bf0*/  R2UR UR6, R15 ;  /* 0x000000000f0672ca */ /* 0x000fe200000e0000 */
[----:B0-----:R-:W-:-:S05]  /*0c00*/  VIADD R223, R0, 0xffffff80 ;  /* 0xffffff8000df7836 */ /* 0x001fca0000000000 */
[----:B------:R-:W-:-:S04]  /*0c10*/  SHF.R.S32.HI R0, RZ, 0x1f, R223 ;  /* 0x0000001fff007819 */ /* 0x000fc800000114df */
[CC--:B------:R-:W-:Y:S02]  /*0c20*/  LEA.HI R2, R0.reuse, R223.reuse, RZ, 0x7 ;  /* 0x000000df00027211 */ /* 0x0c0fe400078f38ff */
[-C--:B------:R-:W-:Y:S02]  /*0c30*/  LEA.HI R5, R0, R223.reuse, RZ, 0x4 ;  /* 0x000000df00057211 */ /* 0x080fe400078f20ff */
[----:B------:R-:W-:Y:S02]  /*0c40*/  LOP3.LUT R4, R2, 0xffffff80, RZ, 0xc0, !PT ;  /* 0xffffff8002047812 */ /* 0x000fe400078ec0ff */
[----:B------:R-:W-:Y:S02]  /*0c50*/  SHF.R.S32.HI R10, RZ, 0x4, R5 ;  /* 0x00000004ff0a7819 */ /* 0x000fe40000011405 */
[----:B------:R-:W-:Y:S01]  /*0c60*/  LOP3.LUT R8, R5, 0x3fffff0, RZ, 0xc0, !PT ;  /* 0x03fffff005087812 */ /* 0x000fe200078ec0ff */
[----:B------:R-:W-:Y:S01]  /*0c70*/  IMAD.IADD R11, R223, 0x1, -R4 ;  /* 0x00000001df0b7824 */ /* 0x000fe200078e0a04 */
[----:B------:R-:W-:-:S02]  /*0c80*/  LEA.HI R4, R0, R223, RZ, 0x5 ;  /* 0x000000df00047211 */ /* 0x000fc400078f28ff */
[----:B------:R-:W-:Y:S01]  /*0c90*/  LEA.HI R7, R5, R10, RZ, 0x1 ;  /* 0x0000000a05077211 */ /* 0x000fe200078f08ff */
[----:B------:R-:W-:Y:S01]  /*0ca0*/  IMAD.IADD R8, R223, 0x1, -R8 ;  /* 0x00000001df087824 */ /* 0x000fe200078e0a08 */
[----:B------:R-:W-:Y:S01]  /*0cb0*/  SHF.R.S32.HI R3, RZ, 0x1f, R11 ;  /* 0x0000001fff037819 */ /* 0x000fe2000001140b */
[----:B------:R-:W-:Y:S01]  /*0cc0*/  IMAD.SHL.U32 R6, R4, 0x20, RZ ;  /* 0x0000002004067824 */ /* 0x000fe200078e00ff */
[----:B------:R-:W-:Y:S01]  /*0cd0*/  LOP3.LUT R7, R7, 0x1ffffffe, RZ, 0xc0, !PT ;  /* 0x1ffffffe07077812 */ /* 0x000fe200078ec0ff */
[----:B------:R-:W-:Y:S01]  /*0ce0*/  STL [R1+0x4b8], R11 ;  /* 0x0004b80b01007387 */ /* 0x000fe20000100800 */
[----:B------:R-:W-:Y:S02]  /*0cf0*/  LEA.HI R4, R3, R11, RZ, 0x2 ;  /* 0x0000000b03047211 */ /* 0x000fe400078f10ff */
[----:B------:R-:W-:Y:S01]  /*0d00*/  LOP3.LUT R9, R6, 0xfffffc00, RZ, 0xc0, !PT ;  /* 0xfffffc0006097812 */ /* 0x000fe200078ec0ff */
[----:B------:R-:W-:Y:S01]  /*0d10*/  IMAD.IADD R7, R10, 0x1, -R7 ;  /* 0x000000010a077824 */ /* 0x000fe200078e0a07 */
[----:B------:R-:W-:-:S02]  /*0d20*/  SHF.R.S32.HI R5, RZ, 0x2, R4 ;  /* 0x00000002ff057819 */ /* 0x000fc40000011404 */
[----:B------:R-:W-:Y:S01]  /*0d30*/  SHF.R.S32.HI R6, RZ, 0x1f, R4 ;  /* 0x0000001fff067819 */ /* 0x000fe20000011404 */
[----:B------:R-:W-:Y:S01]  /*0d40*/  IMAD R8, R8, 0x40, R9 ;  /* 0x0000004008087824 */ /* 0x000fe200078e0209 */
[----:B------:R-:W-:Y:S02]  /*0d50*/  LOP3.LUT R4, R4, 0x7ffffffc, RZ, 0xc0, !PT ;  /* 0x7ffffffc04047812 */ /* 0x000fe400078ec0ff */
[----:B------:R-:W-:Y:S01]  /*0d60*/  LEA.HI R9, R0, R223, RZ, 0x2 ;  /* 0x000000df00097211 */ /* 0x000fe200078f10ff */
[----:B------:R-:W-:Y:S01]  /*0d70*/  IMAD R7, R7, 0x8, R8 ;  /* 0x0000000807077824 */ /* 0x000fe200078e0208 */
[----:B------:R-:W-:Y:S01]  /*0d80*/  LEA.HI R6, R6, R5, RZ, 0x3 ;  /* 0x0000000506067211 */ /* 0x000fe200078f18ff */
[----:B------:R-:W-:Y:S01]  /*0d90*/  IMAD.IADD R4, R11, 0x1, -R4 ;  /* 0x000000010b047824 */ /* 0x000fe200078e0a04 */
[----:B------:R-:W-:Y:S02]  /*0da0*/  LOP3.LUT R10, R9, 0xfffffffc, RZ, 0xc0, !PT ;  /* 0xfffffffc090a7812 */ /* 0x000fe400078ec0ff */
[----:B------:R-:W-:Y:S01]  /*0db0*/  SHF.R.S32.HI R9, RZ, 0x7, R2 ;  /* 0x00000007ff097819 */ /* 0x000fe20000011402 */
[----:B------:R-:W-:Y:S01]  /*0dc0*/  IMAD.SHL.U32 R179, R4, 0x2, RZ ;  /* 0x0000000204b37824 */ /* 0x000fe200078e00ff */
[----:B------:R-:W-:Y:S01]  /*0dd0*/  LOP3.LUT R6, R6, 0xfffffff8, RZ, 0xc0, !PT ;  /* 0xfffffff806067812 */ /* 0x000fe200078ec0ff */
[----:B------:R-:W-:Y:S01]  /*0de0*/  IMAD.IADD R10, R223, 0x1, -R10 ;  /* 0x00000001df0a7824 */ /* 0x000fe200078e0a0a */
[----:B------:R-:W-:Y:S01]  /*0df0*/  LEA.HI R3, R3, R11, RZ, 0x5 ;  /* 0x0000000b03037211 */ /* 0x000fe200078f28ff */
[----:B------:R-:W-:Y:S01]  /*0e00*/  VIADD R211, R179, 0x10 ;  /* 0x00000010b3d37836 */ /* 0x000fe20000000000 */
[----:B------:R-:W-:Y:S01]  /*0e10*/  LEA.HI R2, R2, R9, RZ, 0x1 ;  /* 0x0000000902027211 */ /* 0x000fe200078f08ff */
[----:B------:R-:W-:Y:S01]  /*0e20*/  IMAD.IADD R6, R5, 0x1, -R6 ;  /* 0x0000000105067824 */ /* 0x000fe200078e0a06 */
[----:B------:R-:W-:Y:S01]  /*0e30*/  LEA.HI R0, R0, R223, RZ, 0x3 ;  /* 0x000000df00007211 */ /* 0x000fe200078f18ff */
[C---:B------:R-:W-:Y:S01]  /*0e40*/  VIADD R212, R179.reuse, 0x8 ;  /* 0x00000008b3d47836 */ /* 0x040fe20000000000 */
[----:B------:R-:W-:Y:S01]  /*0e50*/  SHF.R.S32.HI R3, RZ, 0x5, R3 ;  /* 0x00000005ff037819 */ /* 0x000fe20000011403 */
[C---:B------:R-:W-:Y:S01]  /*0e60*/  VIADD R208, R179.reuse, 0x28 ;  /* 0x00000028b3d07836 */ /* 0x040fe20000000000 */
[----:B------:R-:W-:Y:S01]  /*0e70*/  LOP3.LUT R2, R2, 0x3fffffe, RZ, 0xc0, !PT ;  /* 0x03fffffe02027812 */ /* 0x000fe200078ec0ff */
[----:B------:R-:W-:Y:S01]  /*0e80*/  VIADD R210, R179, 0x18 ;  /* 0x00000018b3d27836 */ /* 0x000fe20000000000 */
[----:B------:R-:W-:Y:S01]  /*0e90*/  LOP3.LUT R224, R0, 0xfffffff8, RZ, 0xc0, !PT ;  /* 0xfffffff800e07812 */ /* 0x000fe200078ec0ff */
[----:B------:R-:W-:Y:S01]  /*0ea0*/  IMAD R3, R3, 0x10, R6 ;  /* 0x0000001003037824 */ /* 0x000fe200078e0206 */
[----:B------:R-:W-:Y:S01]  /*0eb0*/  SHF.R.S32.HI R222, RZ, 0x3, R0 ;  /* 0x00000003ffde7819 */ /* 0x000fe20000011400 */
[----:B------:R-:W-:Y:S01]  /*0ec0*/  IMAD.IADD R2, R9, 0x1, -R2 ;  /* 0x0000000109027824 */ /* 0x000fe200078e0a02 */
[----:B------:R-:W-:Y:S01]  /*0ed0*/  SHF.R.S32.HI R0, RZ, 0x1f, R211 ;  /* 0x0000001fff007819 */ /* 0x000fe200000114d3 */
[C---:B------:R-:W-:Y:S01]  /*0ee0*/  VIADD R209, R179.reuse, 0x20 ;  /* 0x00000020b3d17836 */ /* 0x040fe20000000000 */
[----:B------:R-:W-:Y:S01]  /*0ef0*/  LEA.HI R5, R10, R10, RZ, 0x1 ;  /* 0x0000000a0a057211 */ /* 0x000fe200078f08ff */
[----:B------:R-:W-:Y:S01]  /*0f00*/  IMAD R178, R2, 0x40, R3 ;  /* 0x0000004002b27824 */ /* 0x000fe200078e0203 */
[----:B------:R-:W-:Y:S01]  /*0f10*/  SHF.R.S32.HI R2, RZ, 0x1f, R212 ;  /* 0x0000001fff027819 */ /* 0x000fe200000114d4 */
[----:B------:R0:W-:Y:S01]  /*0f20*/  STL [R1+0x4b0], R0 ;  /* 0x0004b00001007387 */ /* 0x0001e20000100800 */
[C---:B------:R-:W-:Y:S01]  /*0f30*/  VIADD R205, R179.reuse, 0x40 ;  /* 0x00000040b3cd7836 */ /* 0x040fe20000000000 */
[----:B------:R-:W-:Y:S01]  /*0f40*/  SHF.R.S32.HI R3, RZ, 0x1f, R210 ;  /* 0x0000001fff037819 */ /* 0x000fe200000114d2 */
[C---:B------:R-:W-:Y:S01]  /*0f50*/  VIADD R207, R179.reuse, 0x30 ;  /* 0x00000030b3cf7836 */ /* 0x040fe20000000000 */
[----:B------:R1:W-:Y:S01]  /*0f60*/  STL [R1+0x4b4], R2 ;  /* 0x0004b40201007387 */ /* 0x0003e20000100800 */
[----:B------:R-:W-:Y:S01]  /*0f70*/  VIADD R206, R179, 0x38 ;  /* 0x00000038b3ce7836 */ /* 0x000fe20000000000 */
[----:B------:R-:W-:Y:S01]  /*0f80*/  LOP3.LUT R5, R5, 0x1ffffffe, RZ, 0xc0, !PT ;  /* 0x1ffffffe05057812 */ /* 0x000fe200078ec0ff */
[C---:B------:R-:W-:Y:S01]  /*0f90*/  VIADD R202, R179.reuse, 0x58 ;  /* 0x00000058b3ca7836 */ /* 0x040fe20000000000 */
[----:B------:R2:W-:Y:S01]  /*0fa0*/  STL [R1+0x4ac], R3 ;  /* 0x0004ac0301007387 */ /* 0x0005e20000100800 */
[C---:B------:R-:W-:Y:S01]  /*0fb0*/  VIADD R204, R179.reuse, 0x48 ;  /* 0x00000048b3cc7836 */ /* 0x040fe20000000000 */
[----:B0-----:R-:W-:Y:S01]  /*0fc0*/  SHF.R.S32.HI R0, RZ, 0x1f, R208 ;  /* 0x0000001fff007819 */ /* 0x001fe200000114d0 */
[C---:B------:R-:W-:Y:S01]  /*0fd0*/  VIADD R203, R179.reuse, 0x50 ;  /* 0x00000050b3cb7836 */ /* 0x040fe20000000000 */
[----:B------:R-:W-:Y:S01]  /*0fe0*/  STL [R1+0x4d4], R7 ;  /* 0x0004d40701007387 */ /* 0x000fe20000100800 */
[C---:B------:R-:W-:Y:S01]  /*0ff0*/  VIADD R199, R179.reuse, 0x70 ;  /* 0x00000070b3c77836 */ /* 0x040fe20000000000 */
[----:B-1----:R-:W-:Y:S01]  /*1000*/  SHF.R.S32.HI R2, RZ, 0x1f, R209 ;  /* 0x0000001fff027819 */ /* 0x002fe200000114d1 */
[C---:B------:R-:W-:Y:S01]  /*1010*/  VIADD R201, R179.reuse, 0x60 ;  /* 0x00000060b3c97836 */ /* 0x040fe20000000000 */
[----:B------:R0:W-:Y:S01]  /*1020*/  STL [R1+0x4a4], R0 ;  /* 0x0004a40001007387 */ /* 0x0001e20000100800 */
[C---:B------:R-:W-:Y:S01]  /*1030*/  VIADD R200, R179.reuse, 0x68 ;  /* 0x00000068b3c87836 */ /* 0x040fe20000000000 */
[----:B--2---:R-:W-:Y:S01]  /*1040*/  SHF.R.S32.HI R3, RZ, 0x1f, R207 ;  /* 0x0000001fff037819 */ /* 0x004fe200000114cf */
[C---:B------:R-:W-:Y:S01]  /*1050*/  VIADD R196, R179.reuse, 0x88 ;  /* 0x00000088b3c47836 */ /* 0x040fe20000000000 */
[----:B------:R1:W-:Y:S01]  /*1060*/  STL [R1+0x4a8], R2 ;  /* 0x0004a80201007387 */ /* 0x0003e20000100800 */
[----:B------:R-:W-:-:S02]  /*1070*/  VIADD R198, R179, 0x78 ;  /* 0x00000078b3c67836 */ /* 0x000fc40000000000 */
[C---:B------:R-:W-:Y:S01]  /*1080*/  VIADD R197, R179.reuse, 0x80 ;  /* 0x00000080b3c57836 */ /* 0x040fe20000000000 */
[----:B------:R2:W-:Y:S01]  /*1090*/  STL [R1+0x4a0], R3 ;  /* 0x0004a00301007387 */ /* 0x0005e20000100800 */
[C---:B------:R-:W-:Y:S01]  /*10a0*/  VIADD R193, R179.reuse, 0xa0 ;  /* 0x000000a0b3c17836 */ /* 0x040fe20000000000 */
[----:B0-----:R-:W-:Y:S01]  /*10b0*/  SHF.R.S32.HI R0, RZ, 0x1f, R205 ;  /* 0x0000001fff007819 */ /* 0x001fe200000114cd */
[C---:B------:R-:W-:Y:S01]  /*10c0*/  VIADD R195, R179.reuse, 0x90 ;  /* 0x00000090b3c37836 */ /* 0x040fe20000000000 */
[----:B------:R-:W-:Y:S01]  /*10d0*/  STL [R1+0x4cc], R9 ;  /* 0x0004cc0901007387 */ /* 0x000fe20000100800 */
[----:B------:R-:W-:Y:S01]  /*10e0*/  VIADD R194, R179, 0x98 ;  /* 0x00000098b3c27836 */ /* 0x000fe20000000000 */
[----:B-1----:R-:W-:Y:S01]  /*10f0*/  SHF.R.S32.HI R2, RZ, 0x1f, R206 ;  /* 0x0000001fff027819 */ /* 0x002fe200000114ce */
[----:B------:R-:W-:Y:S01]  /*1100*/  IMAD.IADD R5, R10, 0x1, -R5 ;  /* 0x000000010a057824 */ /* 0x000fe200078e0a05 */
[----:B------:R0:W-:Y:S01]  /*1110*/  STL [R1+0x498], R0 ;  /* 0x0004980001007387 */ /* 0x0001e20000100800 */
[----:B------:R-:W-:Y:S01]  /*1120*/  IMAD.IADD R224, R223, 0x1, -R224 ;  /* 0x00000001dfe07824 */ /* 0x000fe200078e0ae0 */
[----:B--2---:R-:W-:Y:S01]  /*1130*/  SHF.R.S32.HI R3, RZ, 0x1f, R204 ;  /* 0x0000001fff037819 */ /* 0x004fe200000114cc */
[----:B------:R-:W-:Y:S01]  /*1140*/  VIADD R192, R179, 0xa8 ;  /* 0x000000a8b3c07836 */ /* 0x000fe20000000000 */
[----:B------:R1:W-:Y:S01]  /*1150*/  STL [R1+0x49c], R2 ;  /* 0x00049c0201007387 */ /* 0x0003e20000100800 */
[----:B------:R-:W-:-:S02]  /*1160*/  IMAD.SHL.U32 R18, R224, 0x8, RZ ;  /* 0x00000008e0127824 */ /* 0x000fc400078e00ff */
[C---:B------:R-:W-:Y:S01]  /*1170*/  VIADD R191, R179.reuse, 0xb0 ;  /* 0x000000b0b3bf7836 */ /* 0x040fe20000000000 */
[----:B------:R2:W-:Y:S01]  /*1180*/  STL [R1+0x494], R3 ;  /* 0x0004940301007387 */ /* 0x0005e20000100800 */
[C---:B------:R-:W-:Y:S01]  /*1190*/  VIADD R176, R18.reuse, 0x40 ;  /* 0x0000004012b07836 */ /* 0x040fe20000000000 */
[----:B0-----:R-:W-:Y:S01]  /*11a0*/  SHF.R.S32.HI R0, RZ, 0x1f, R202 ;  /* 0x0000001fff007819 */ /* 0x001fe200000114ca */
[C---:B------:R-:W-:Y:S01]  /*11b0*/  VIADD R19, R18.reuse, 0x80 ;  /* 0x0000008012137836 */ /* 0x040fe20000000000 */
[----:B------:R-:W-:Y:S01]  /*11c0*/  SHF.R.S32.HI R183, RZ, 0x1f, R18 ;  /* 0x0000001fffb77819 */ /* 0x000fe20000011412 */
[----:B------:R-:W-:Y:S01]  /*11d0*/  VIADD R177, R18, 0xc0 ;  /* 0x000000c012b17836 */ /* 0x000fe20000000000 */
[----:B-1----:R-:W-:Y:S01]  /*11e0*/  SHF.R.S32.HI R2, RZ, 0x1f, R203 ;  /* 0x0000001fff027819 */ /* 0x002fe200000114cb */
[----:B------:R0:W-:Y:S01]  /*11f0*/  STL [R1+0x48c], R0 ;  /* 0x00048c0001007387 */ /* 0x0001e20000100800 */
[C---:B------:R-:W-:Y:S01]  /*1200*/  VIADD R190, R179.reuse, 0xb8 ;  /* 0x000000b8b3be7836 */ /* 0x040fe20000000000 */
[----:B------:R-:W-:Y:S01]  /*1210*/  SHF.R.S32.HI R182, RZ, 0x1f, R176 ;  /* 0x0000001fffb67819 */ /* 0x000fe200000114b0 */
[C---:B------:R-:W-:Y:S01]  /*1220*/  VIADD R189, R179.reuse, 0xc0 ;  /* 0x000000c0b3bd7836 */ /* 0x040fe20000000000 */
[----:B------:R1:W-:Y:S01]  /*1230*/  STL [R1+0x490], R2 ;  /* 0x0004900201007387 */ /* 0x0003e20000100800 */
[----:B--2---:R-:W-:Y:S01]  /*1240*/  SHF.R.S32.HI R3, RZ, 0x1f, R201 ;  /* 0x0000001fff037819 */ /* 0x004fe200000114c9 */
[C---:B------:R-:W-:Y:S01]  /*1250*/  VIADD R188, R179.reuse, 0xc8 ;  /* 0x000000c8b3bc7836 */ /* 0x040fe20000000000 */
[----:B------:R-:W-:Y:S01]  /*1260*/  SHF.R.S32.HI R181, RZ, 0x1f, R19 ;  /* 0x0000001fffb57819 */ /* 0x000fe20000011413 */
[C---:B------:R-:W-:Y:S01]  /*1270*/  VIADD R187, R179.reuse, 0xd0 ;  /* 0x000000d0b3bb7836 */ /* 0x040fe20000000000 */
[----:B------:R-:W-:Y:S01]  /*1280*/  SHF.R.S32.HI R180, RZ, 0x1f, R177 ;  /* 0x0000001fffb47819 */ /* 0x000fe200000114b1 */
[----:B------:R2:W-:Y:S01]  /*1290*/  STL [R1+0x488], R3 ;  /* 0x0004880301007387 */ /* 0x0005e20000100800 */
[----:B0-----:R-:W-:Y:S01]  /*12a0*/  SHF.R.S32.HI R0, RZ, 0x1f, R199 ;  /* 0x0000001fff007819 */ /* 0x001fe200000114c7 */
[C---:B------:R-:W-:Y:S01]  /*12b0*/  VIADD R186, R179.reuse, 0xd8 ;  /* 0x000000d8b3ba7836 */ /* 0x040fe20000000000 */
[----:B------:R-:W-:Y:S01]  /*12c0*/  SHF.R.S32.HI R237, RZ, 0x1f, R192 ;  /* 0x0000001fffed7819 */ /* 0x000fe200000114c0 */
[C---:B------:R-:W-:Y:S01]  /*12d0*/  VIADD R185, R179.reuse, 0xe0 ;  /* 0x000000e0b3b97836 */ /* 0x040fe20000000000 */
[----:B-1----:R-:W-:Y:S01]  /*12e0*/  SHF.R.S32.HI R2, RZ, 0x1f, R200 ;  /* 0x0000001fff027819 */ /* 0x002fe200000114c8 */
[----:B------:R0:W-:Y:S01]  /*12f0*/  STL [R1+0x47c], R0 ;  /* 0x00047c0001007387 */ /* 0x0001e20000100800 */
[C---:B------:R-:W-:Y:S01]  /*1300*/  VIADD R184, R179.reuse, 0xe8 ;  /* 0x000000e8b3b87836 */ /* 0x040fe20000000000 */
[----:B------:R-:W-:Y:S01]  /*1310*/  SHF.R.S32.HI R236, RZ, 0x1f, R191 ;  /* 0x0000001fffec7819 */ /* 0x000fe200000114bf */
[C---:B------:R-:W-:Y:S01]  /*1320*/  VIADD R214, R179.reuse, 0xf0 ;  /* 0x000000f0b3d67836 */ /* 0x040fe20000000000 */
[----:B------:R1:W-:Y:S01]  /*1330*/  STL [R1+0x484], R2 ;  /* 0x0004840201007387 */ /* 0x0003e20000100800 */
[----:B--2---:R-:W-:Y:S01]  /*1340*/  SHF.R.S32.HI R3, RZ, 0x1f, R198 ;  /* 0x0000001fff037819 */ /* 0x004fe200000114c6 */
[----:B------:R-:W-:Y:S01]  /*1350*/  VIADD R213, R179, 0xf8 ;  /* 0x000000f8b3d57836 */ /* 0x000fe20000000000 */
[----:B------:R-:W-:-:S02]  /*1360*/  SHF.R.S32.HI R235, RZ, 0x1f, R190 ;  /* 0x0000001fffeb7819 */ /* 0x000fc400000114be */
[----:B------:R-:W-:Y:S01]  /*1370*/  SHF.R.S32.HI R234, RZ, 0x1f, R189 ;  /* 0x0000001fffea7819 */ /* 0x000fe200000114bd */
[----:B------:R2:W-:Y:S01]  /*1380*/  STL [R1+0x478], R3 ;  /* 0x0004780301007387 */ /* 0x0005e20000100800 */
[----:B0-----:R-:W-:Y:S02]  /*1390*/  SHF.R.S32.HI R0, RZ, 0x1f, R196 ;  /* 0x0000001fff007819 */ /* 0x001fe400000114c4 */
[----:B------:R-:W-:Y:S02]  /*13a0*/  SHF.R.S32.HI R231, RZ, 0x1f, R188 ;  /* 0x0000001fffe77819 */ /* 0x000fe400000114bc */
[----:B-1----:R-:W-:Y:S01]  /*13b0*/  SHF.R.S32.HI R2, RZ, 0x1f, R197 ;  /* 0x0000001fff027819 */ /* 0x002fe200000114c5 */
[----:B------:R0:W-:Y:S01]  /*13c0*/  STL [R1+0x470], R0 ;  /* 0x0004700001007387 */ /* 0x0001e20000100800 */
[----:B------:R-:W-:Y:S02]  /*13d0*/  SHF.R.S32.HI R230, RZ, 0x1f, R187 ;  /* 0x0000001fffe67819 */ /* 0x000fe400000114bb */
[----:B------:R-:W-:Y:S01]  /*13e0*/  SHF.R.S32.HI R229, RZ, 0x1f, R186 ;  /* 0x0000001fffe57819 */ /* 0x000fe200000114ba */
[----:B------:R1:W-:Y:S01]  /*13f0*/  STL [R1+0x474], R2 ;  /* 0x0004740201007387 */ /* 0x0003e20000100800 */
[----:B--2---:R-:W-:-:S02]  /*1400*/  SHF.R.S32.HI R3, RZ, 0x1f, R195 ;  /* 0x0000001fff037819 */ /* 0x004fc400000114c3 */
[----:B------:R-:W-:Y:S02]  /*1410*/  SHF.R.S32.HI R228, RZ, 0x1f, R185 ;  /* 0x0000001fffe47819 */ /* 0x000fe400000114b9 */
[----:B------:R-:W-:Y:S01]  /*1420*/  SHF.R.S32.HI R227, RZ, 0x1f, R184 ;  /* 0x0000001fffe37819 */ /* 0x000fe200000114b8 */
[----:B------:R-:W-:Y:S01]  /*1430*/  STL [R1+0x46c], R3 ;  /* 0x00046c0301007387 */ /* 0x000fe20000100800 */
[----:B0-----:R-:W-:Y:S02]  /*1440*/  SHF.R.S32.HI R0, RZ, 0x1f, R193 ;  /* 0x0000001fff007819 */ /* 0x001fe400000114c1 */
[----:B------:R-:W-:Y:S02]  /*1450*/  SHF.R.S32.HI R226, RZ, 0x1f, R214 ;  /* 0x0000001fffe27819 */ /* 0x000fe400000114d6 */
[----:B-1----:R-:W-:Y:S01]  /*1460*/  SHF.R.S32.HI R2, RZ, 0x1f, R194 ;  /* 0x0000001fff027819 */ /* 0x002fe200000114c2 */
[----:B------:R0:W-:Y:S01]  /*1470*/  STL [R1+0x464], R0 ;  /* 0x0004640001007387 */ /* 0x0001e20000100800 */
[----:B------:R-:W-:-:S03]  /*1480*/  SHF.R.S32.HI R225, RZ, 0x1f, R213 ;  /* 0x0000001fffe17819 */ /* 0x000fc600000114d5 */
[----:B------:R1:W-:Y:S01]  /*1490*/  STL [R1+0x468], R2 ;  /* 0x0004680201007387 */ /* 0x0003e20000100800 */
[----:B0-----:R-:W-:-:S05]  /*14a0*/  IMAD R0, R5, 0x8, R178 ;  /* 0x0000000805007824 */ /* 0x001fca00078e02b2 */
[----:B------:R1:W-:Y:S02]  /*14b0*/  STL [R1+0x4d0], R0 ;  /* 0x0004d00001007387 */ /* 0x0003e40000100800 */
.L_x_12189:
[----:B------:R-:W-:Y:S01]  /*14c0*/  ULDC.64 UR8, c[0x0][0xb20] ;  /* 0x0002c80000087ab9 */ /* 0x000fe20000000a00 */
[----:B------:R-:W-:Y:S02]  /*14d0*/  ULOP3.LUT UR44, UR7, 0xff0000, URZ, 0xc0, !UPT ;  /* 0x00ff0000072c7892 */ /* 0x000fe4000f8ec03f */
[----:B------:R-:W-:Y:S01]  /*14e0*/  UISETP.NE.U32.AND UP0, UPT, UR8, URZ, UPT ;  /* 0x0000003f0800728c */ /* 0x000fe2000bf05070 */
[----:B------:R-:W-:-:S03]  /*14f0*/  ULDC UR48, c[0x0][0x2f0] ;  /* 0x0000bc0000307ab9 */ /* 0x000fc60000000800 */
        /* <DEDUP_REMOVED lines=9> */
[----:B01-34-:R-:W-:Y:S02]  /*1590*/  IMAD.U32 R2, RZ, RZ, UR8 ;  /* 0x00000008ff027e24 */ /* 0x01bfe4000f8e00ff */
[----:B------:R-:W-:Y:S01]  /*15a0*/  IMAD.U32 R3, RZ, RZ, UR9 ;  /* 0x00000009ff037e24 */ /* 0x000fe2000f8e00ff */
[----:B------:R-:W-:-:S03]  /*15b0*/  @UP1 UIMAD.WIDE UR8, UR6, 0x4, UR10 ;  /* 0x00000004060818a5 */ /* 0x000fc6000f8e020a */
[----:B------:R-:W-:Y:S01]  /*15c0*/  ULDC.64 UR10, c[0x0][0xb18] ;  /* 0x0002c600000a7ab9 */ /* 0x000fe20000000a00 */
[----:B--2---:R-:W2:Y:S02]  /*15d0*/  @P0 LDG.E R2, desc[UR40][R2.64] ;  /* 0x0000002802020981 */ /* 0x004ea4000c1e1900 */
[----:B------:R-:W-:Y:S02]  /*15e0*/  IMAD.U32 R4, RZ, RZ, UR8 ;  /* 0x00000008ff047e24 */ /* 0x000fe4000f8e00ff */
        /* <DEDUP_REMOVED lines=8> */
[----:B------:R-:W-:Y:S01]  /*1670*/  USHF.R.U32.HI UR8, URZ, 0x8, UR8 ;  /* 0x000000083f087899 */ /* 0x000fe20008011608 */
[----:B------:R-:W-:Y:S01]  /*1680*/  ULDC UR9, c[0x0][0x424] ;  /* 0x0001090000097ab9 */ /* 0x000fe20000000800 */
[----:B------:R-:W-:Y:S01]  /*1690*/  UMOV UR4, URZ ;  /* 0x0000003f00047c82 */ /* 0x000fe20008000000 */
[----:B------:R-:W-:Y:S01]  /*16a0*/  USEL UR9, UR9, 0x1, UP0 ;  /* 0x0000000109097887 */ /* 0x000fe20008000000 */
[----:B------:R-:W-:Y:S01]  /*16b0*/  ULDC UR47, c[0x0][0x288] ;  /* 0x0000a200002f7ab9 */ /* 0x000fe20000000800 */
[----:B------:R-:W-:-:S02]  /*16c0*/  ULEA.HI UR44, UR44, UR8, URZ, 0x10 ;  /* 0x000000082c2c7291 */ /* 0x000fc4000f8f803f */
[----:B------:R-:W-:Y:S02]  /*16d0*/  UIMAD UR48, UR9, UR48, URZ ;  /* 0x00000030093072a4 */ /* 0x000fe4000f8e023f */
        /* <DEDUP_REMOVED lines=17> */
.L_x_12066:
        /* <DEDUP_REMOVED lines=9> */
.L_x_12067:
        /* <DEDUP_REMOVED lines=13> */
.L_x_12068:
[----:B------:R-:W0:Y:S01]  /*1950*/  S2R R0, SR_TID.X ;  /* 0x0000000000007919 */ /* 0x000e220000002100 */
[----:B------:R-:W1:Y:S01]  /*1960*/  LDC R20, c[0x0][0xa80] ;  /* 0x0002a000ff147b82 */ /* 0x000e620000000800 */
[----:B------:R-:W-:Y:S01]  /*1970*/  MOV R72, 0x400 ;  /* 0x0000040000487802 */ /* 0x000fe20000000f00 */
[----:B------:R-:W-:Y:S01]  /*1980*/  IMAD.MOV.U32 R2, RZ, RZ, 0x3000 ;  /* 0x00003000ff027424 */ /* 0x000fe200078e00ff */
[----:B------:R-:W2:Y:S01]  /*1990*/  S2R R11, SR_CgaCtaId ;  /* 0x00000000000b7919 */ /* 0x000ea20000008800 */
[----:B------:R-:W-:Y:S01]  /*19a0*/  IMAD.U32 R3, RZ, RZ, UR36 ;  /* 0x00000024ff037e24 */ /* 0x000fe2000f8e00ff */
[----:B------:R-:W-:Y:S01]  /*19b0*/  UIADD3 UR48, -UR4, UR48, URZ ;  /* 0x0000003004307290 */ /* 0x000fe2000fffe13f */
[----:B------:R-:W-:Y:S01]  /*19c0*/  IMAD.MOV.U32 R12, RZ, RZ, 0x1 ;  /* 0x00000001ff0c7424 */ /* 0x000fe200078e00ff */
[----:B------:R-:W3:Y:S01]  /*19d0*/  S2R R9, SR_SWINHI ;  /* 0x0000000000097919 */ /* 0x000ee20000002f00 */
[----:B------:R-:W-:Y:S01]  /*19e0*/  IMAD.MOV.U32 R13, RZ, RZ, RZ ;  /* 0x000000ffff0d7224 */ /* 0x000fe200078e00ff */
[----:B------:R-:W-:Y:S01]  /*19f0*/  ULDC UR4, c[0x0][0x448] ;  /* 0x0001120000047ab9 */ /* 0x000fe20000000800 */
[----:B------:R-:W-:Y:S01]  /*1a00*/  IMAD.MOV.U32 R5, RZ, RZ, 0x100 ;  /* 0x00000100ff057424 */ /* 0x000fe200078e00ff */
[----:B------:R-:W-:Y:S01]  /*1a10*/  STL.64 [R1+0x18], R2 ;  /* 0x0000180201007387 */ /* 0x000fe20000100a00 */
[----:B------:R-:W-:Y:S01]  /*1a20*/  IMAD.MOV.U32 R6, RZ, RZ, 0x1 ;  /* 0x00000001ff067424 */ /* 0x000fe200078e00ff */
[----:B------:R-:W-:Y:S01]  /*1a30*/  UISETP.NE.AND UP0, UPT, UR4, 0x1, UPT ;  /* 0x000000010400788c */ /* 0x000fe2000bf05270 */
[----:B------:R-:W-:Y:S01]  /*1a40*/  IMAD.MOV.U32 R7, RZ, RZ, RZ ;  /* 0x000000ffff077224 */ /* 0x000fe200078e00ff */
[----:B------:R4:W-:Y:S01]  /*1a50*/  STL.64 [R1+0x60], R12 ;  /* 0x0000600c01007387 */ /* 0x0009e20000100a00 */
[----:B------:R-:W-:Y:S01]  /*1a60*/  IMAD.U32 R26, RZ, RZ, UR5 ;  /* 0x00000005ff1a7e24 */ /* 0x000fe2000f8e00ff */
[----:B------:R-:W-:Y:S01]  /*1a70*/  USHF.L.U32 UR39, UR5, 0x7, URZ ;  /* 0x0000000705277899 */ /* 0x000fe2000800063f */
[----:B------:R-:W-:Y:S01]  /*1a80*/  IMAD.MOV.U32 R8, RZ, RZ, 0xc000 ;  /* 0x0000c000ff087424 */ /* 0x000fe200078e00ff */
[----:B------:R-:W-:Y:S01]  /*1a90*/  STL.128 [R1+0x230], RZ ;  /* 0x000230ff01007387 */ /* 0x000fe20000100c00 */
[----:B------:R-:W-:Y:S01]  /*1aa0*/  ULDC.64 UR4, c[0x0][0xad8] ;  /* 0x0002b60000047ab9 */ /* 0x000fe20000000a00 */
[----:B------:R-:W-:-:S02]  /*1ab0*/  UIADD3 UR8, UR39, 0x7f, URZ ;  /* 0x0000007f27087890 */ /* 0x000fc4000fffe03f */
[----:B------:R-:W-:Y:S01]  /*1ac0*/  UISETP.GE.AND UP1, UPT, UR5, 0x1, UPT ;  /* 0x000000010500788c */ /* 0x000fe2000bf26270 */
[----:B------:R-:W-:Y:S01]  /*1ad0*/  STL [R1+0x70], R26 ;  /* 0x0000701a01007387 */ /* 0x000fe20000100800 */
[----:B------:R-:W-:Y:S01]  /*1ae0*/  @UP0 ULDC UR6, c[0x0][0x44c] ;  /* 0x0001130000060ab9 */ /* 0x000fe20000000800 */
[----:B------:R-:W-:Y:S01]  /*1af0*/  @UP0 ULDC UR9, c[0x0][0x450] ;  /* 0x0001140000090ab9 */ /* 0x000fe20000000800 */
[----:B------:R-:W-:Y:S01]  /*1b00*/  UIMAD.WIDE.U32 UR6, UR8, UR6, URZ ;  /* 0x00000006080672a5 */ /* 0x000fe2000f8e003f */
[----:B-1----:R-:W-:Y:S01]  /*1b10*/  STL [R1+0x250], R20 ;  /* 0x0002501401007387 */ /* 0x002fe20000100800 */
[----:B------:R-:W-:Y:S01]  /*1b20*/  UIADD3 UR42, UR48, 0x1, -UR47 ;  /* 0x00000001302a7890 */ /* 0x000fe2000fffe82f */
[----:B0-----:R-:W-:Y:S02]  /*1b30*/  LOP3.LUT R0, R0, 0x7f, RZ, 0xc0, !PT ;  /* 0x0000007f00007812 */ /* 0x001fe400078ec0ff */
[----:B------:R-:W-:Y:S01]  /*1b40*/  STL.128 [R1+0x240], RZ ;  /* 0x000240ff01007387 */ /* 0x000fe20000100c00 */
[----:B------:R-:W-:Y:S01]  /*1b50*/  @UP0 USHF.R.U32.HI UR8, URZ, UR9, UR7 ;  /* 0x000000093f080299 */ /* 0x000fe20008011607 */
[----:B--2---:R-:W-:Y:S01]  /*1b60*/  LEA R72, R11, R72, 0x18 ;  /* 0x000000480b487211 */ /* 0x004fe200078ec0ff */
[----:B------:R-:W-:Y:S01]  /*1b70*/  IMAD.MOV.U32 R11, RZ, RZ, 0x100 ;  /* 0x00000100ff0b7424 */ /* 0x000fe200078e00ff */
[----:B------:R-:W-:Y:S01]  /*1b80*/  ISETP.NE.AND P0, PT, R0, RZ, PT ;  /* 0x000000ff0000720c */ /* 0x000fe20003f05270 */
[----:B------:R-:W-:Y:S01]  /*1b90*/  STL.128 [R1+0x260], RZ ;  /* 0x000260ff01007387 */ /* 0x000fe20000100c00 */
[----:B------:R-:W-:-:S02]  /*1ba0*/  MOV R24, R72 ;  /* 0x0000004800187202 */ /* 0x000fc40000000f00 */
[----:B---3--:R-:W-:Y:S01]  /*1bb0*/  MOV R25, R9 ;  /* 0x0000000900197202 */ /* 0x008fe20000000f00 */
[----:B------:R-:W-:Y:S01]  /*1bc0*/  IMAD.U32 R9, RZ, RZ, UR36 ;  /* 0x00000024ff097e24 */ /* 0x000fe2000f8e00ff */
[----:B------:R-:W-:Y:S01]  /*1bd0*/  SEL R4, RZ, 0x1, P0 ;  /* 0x00000001ff047807 */ /* 0x000fe20000000000 */
[----:B------:R-:W-:Y:S01]  /*1be0*/  STL.128 [R1+0x270], RZ ;  /* 0x000270ff01007387 */ /* 0x000fe20000100c00 */
[C---:B------:R-:W-:Y:S01]  /*1bf0*/  IADD3 R0, P2, R24.reuse, 0x32450, RZ ;  /* 0x0003245018007810 */ /* 0x040fe20007f5e0ff */
[----:B------:R-:W-:Y:S01]  /*1c00*/  UIADD3 UR6, UR42, UR8, URZ ;  /* 0x000000082a067290 */ /* 0x000fe2000fffe03f */
[C---:B------:R-:W-:Y:S01]  /*1c10*/  IADD3 R14, P3, R24.reuse, 0x32460, RZ ;  /* 0x00032460180e7810 */ /* 0x040fe20007f7e0ff */
[----:B------:R0:W-:Y:S01]  /*1c20*/  STL.128 [R1+0x20], R4 ;  /* 0x0000200401007387 */ /* 0x0001e20000100c00 */
[C---:B----4-:R-:W-:Y:S01]  /*1c30*/  IADD3 R12, P0, R24.reuse, 0x32430, RZ ;  /* 0x00032430180c7810 */ /* 0x050fe20007f1e0ff */
[----:B------:R-:W-:Y:S01]  /*1c40*/  IMAD.MOV.U32 R10, RZ, RZ, R4 ;  /* 0x000000ffff0a7224 */ /* 0x000fe200078e0004 */
[----:B------:R-:W-:Y:S01]  /*1c50*/  IADD3 R2, P1, R24, 0x32440, RZ ;  /* 0x0003244018027810 */ /* 0x000fe20007f3e0ff */
[----:B------:R1:W-:Y:S01]  /*1c60*/  STL.128 [R1+0x280], RZ ;  /* 0x000280ff01007387 */ /* 0x0003e20000100c00 */
[----:B------:R-:W-:Y:S01]  /*1c70*/  UIADD3 UR4, UR6, UR4, URZ ;  /* 0x0000000406047290 */ /* 0x000fe2000fffe03f */
[--C-:B------:R-:W-:Y:S01]  /*1c80*/  IMAD.X R13, RZ, RZ, R25.reuse, P0 ;  /* 0x000000ffff0d7224 */ /* 0x100fe200000e0619 */
[C---:B------:R-:W-:Y:S01]  /*1c90*/  IADD3 R29, P0, R16.reuse, 0x230, RZ ;  /* 0x00000230101d7810 */ /* 0x040fe20007f1e0ff */
[----:B------:R-:W-:Y:S01]  /*1ca0*/  IMAD.X R3, RZ, RZ, R25, P1 ;  /* 0x000000ffff037224 */ /* 0x000fe200008e0619 */
[----:B------:R1:W-:Y:S01]  /*1cb0*/  STL.128 [R1+0x50], R8 ;  /* 0x0000500801007387 */ /* 0x0003e20000100c00 */
[----:B------:R-:W-:-:S02]  /*1cc0*/  IADD3 R28, P1, R16, 0x260, RZ ;  /* 0x00000260101c7810 */ /* 0x000fc40007f3e0ff */
[--C-:B------:R-:W-:Y:S01]  /*1cd0*/  IMAD.X R40, RZ, RZ, R17.reuse, P0 ;  /* 0x000000ffff287224 */ /* 0x100fe200000e0611 */
[----:B------:R1:W-:Y:S02]  /*1ce0*/  STL.64 [R1+0x8], R12 ;  /* 0x0000080c01007387 */ /* 0x0003e40000100a00 */
[----:B------:R-:W-:Y:S02]  /*1cf0*/  IMAD.X R39, RZ, RZ, R17, P1 ;  /* 0x000000ffff277224 */ /* 0x000fe400008e0611 */
[--C-:B0-----:R-:W-:Y:S01]  /*1d00*/  IMAD.X R5, RZ, RZ, R25.reuse, P2 ;  /* 0x000000ffff057224 */ /* 0x101fe200010e0619 */
[----:B------:R1:W-:Y:S01]  /*1d10*/  STL.64 [R1+0x10], R2 ;  /* 0x0000100201007387 */ /* 0x0003e20000100a00 */
[----:B------:R-:W-:Y:S01]  /*1d20*/  IMAD.X R7, RZ, RZ, R25, P3 ;  /* 0x000000ffff077224 */ /* 0x000fe200018e0619 */
[----:B------:R-:W-:Y:S01]  /*1d30*/  PLOP3.LUT P3, PT, PT, PT, UP1, 0x80, 0x0 ;  /* 0x000000000000781c */ /* 0x000fe20003f6f018 */
[----:B------:R-:W-:Y:S01]  /*1d40*/  IMAD.MOV.U32 R4, RZ, RZ, R0 ;  /* 0x000000ffff047224 */ /* 0x000fe200078e0000 */
[----:B------:R1:W-:Y:S01]  /*1d50*/  STL.64 [R1+0x30], R2 ;  /* 0x0000300201007387 */ /* 0x0003e20000100a00 */
[----:B------:R-:W-:Y:S01]  /*1d60*/  IMAD.MOV.U32 R6, RZ, RZ, R14 ;  /* 0x000000ffff067224 */ /* 0x000fe200078e000e */
[----:B------:R-:W-:-:S02]  /*1d70*/  IADD3 R38, P2, R16, 0x38, RZ ;  /* 0x0000003810267810 */ /* 0x000fc40007f5e0ff */
[----:B------:R1:W-:Y:S03]  /*1d80*/  STL.128 [R1+0x290], RZ ;  /* 0x000290ff01007387 */ /* 0x0003e60000100c00 */
[----:B------:R-:W-:Y:S01]  /*1d90*/  IMAD.X R53, RZ, RZ, R17, P2 ;  /* 0x000000ffff357224 */ /* 0x000fe200010e0611 */
[----:B------:R1:W-:Y:S04]  /*1da0*/  STL.128 [R1+0x40], R4 ;  /* 0x0000400401007387 */ /* 0x0003e80000100c00 */
[----:B------:R1:W-:Y:S04]  /*1db0*/  STL.64 [R1+0x68], R6 ;  /* 0x0000680601007387 */ /* 0x0003e80000100a00 */
[----:B------:R1:W-:Y:S04]  /*1dc0*/  STL.128 [R1+0x2a0], RZ ;  /* 0x0002a0ff01007387 */ /* 0x0003e80000100c00 */
        /* <DEDUP_REMOVED lines=27> */
[----:B------:R1:W-:Y:S04]  /*1f80*/  STL.64 [R1], RZ ;  /* 0x000000ff01007387 */ /* 0x0003e80000100a00 */
[----:B------:R1:W-:Y:S01]  /*1f90*/  STL.64 [R1+0x38], RZ ;  /* 0x000038ff01007387 */ /* 0x0003e20000100a00 */
        /* <DEDUP_REMOVED lines=11> */
.L_x_12070:
[----:B------:R-:W-:-:S11]  /*2050*/  UISETP.NE.AND UP1, UPT, UR5, 0x1, UPT ;  /* 0x000000010500788c */ /* 0x000fd6000bf25270 */
[----:B------:R-:W-:Y:S02]  /*2060*/  @UP1 ULDC.64 UR10, c[0x0][0xae0] ;  /* 0x0002b800000a1ab9 */ /* 0x000fe40000000a00 */
[----:B------:R-:W-:-:S04]  /*2070*/  UIMAD.WIDE.U32 UR6, UR8, UR10, URZ ;  /* 0x0000000a080672a5 */ /* 0x000fc8000f8e003f */
[----:B------:R-:W-:-:S12]  /*2080*/  @UP1 USHF.R.U32.HI UR8, URZ, UR11, UR7 ;  /* 0x0000000b3f081299 */ /* 0x000fd80008011607 */
.L_x_12071:
[----:B------:R-:W-:-:S04]  /*2090*/  UIMAD UR8, UR8, UR5, UR5 ;  /* 0x00000005080872a4 */ /* 0x000fc8000f8e0205 */
[----:B------:R-:W-:-:S04]  /*20a0*/  UISETP.LT.AND UP1, UPT, UR4, UR8, UPT ;  /* 0x000000080400728c */ /* 0x000fc8000bf21270 */
[----:B------:R-:W-:-:S12]  /*20b0*/  USEL UR4, UR4, UR8, UP1 ;  /* 0x0000000804047287 */ /* 0x000fd80008800000 */
.L_x_12069:
[----:B------:R-:W-:Y:S02]  /*20c0*/  UIADD3 UR6, UR48, 0x5f, URZ ;  /* 0x0000005f30067890 */ /* 0x000fe4000fffe03f */
[----:B------:R-:W-:Y:S02]  /*20d0*/  UIADD3 UR8, UR4, 0x5f, URZ ;  /* 0x0000005f04087890 */ /* 0x000fe4000fffe03f */
[----:B------:R-:W-:Y:S02]  /*20e0*/  UIMAD.WIDE UR6, UR6, 0x2aaaaaab, URZ ;  /* 0x2aaaaaab060678a5 */ /* 0x000fe4000f8e023f */
[----:B------:R-:W-:Y:S01]  /*20f0*/  UIMAD.WIDE UR8, UR8, 0x2aaaaaab, URZ ;  /* 0x2aaaaaab080878a5 */ /* 0x000fe2000f8e023f */
[----:B------:R-:W-:Y:S01]  /*2100*/  @UP0 ULDC UR10, c[0x0][0x44c] ;  /* 0x00011300000a0ab9 */ /* 0x000fe20000000800 */
[----:B------:R-:W-:Y:S02]  /*2110*/  USHF.R.U32.HI UR4, URZ, 0x1f, UR7 ;  /* 0x0000001f3f047899 */ /* 0x000fe40008011607 */
[----:B------:R-:W-:-:S02]  /*2120*/  UIMAD.WIDE.U32 UR10, UR39, UR10, URZ ;  /* 0x0000000a270a72a5 */ /* 0x000fc4000f8e003f */
[----:B------:R-:W-:Y:S01]  /*2130*/  USHF.R.U32.HI UR6, URZ, 0x1f, UR9 ;  /* 0x0000001f3f067899 */ /* 0x000fe20008011609 */
[----:B------:R-:W-:Y:S01]  /*2140*/  @UP0 ULDC UR13, c[0x0][0x450] ;  /* 0x00011400000d0ab9 */ /* 0x000fe20000000800 */
[----:B------:R-:W-:Y:S01]  /*2150*/  UMOV UR12, UR39 ;  /* 0x00000027000c7c82 */ /* 0x000fe20008000000 */
[----:B------:R-:W-:Y:S02]  /*2160*/  UIADD3 UR46, UR48, -UR47, URZ ;  /* 0x8000002f302e7290 */ /* 0x000fe4000fffe03f */
[----:B------:R-:W-:Y:S02]  /*2170*/  @UP0 USHF.R.U32.HI UR12, URZ, UR13, UR11 ;  /* 0x0000000d3f0c0299 */ /* 0x000fe4000801160b */
[----:B------:R-:W-:Y:S02]  /*2180*/  ULEA.HI.SX32 UR4, UR7, UR4, 0x1c ;  /* 0x0000000407047291 */ /* 0x000fe4000f8fe23f */
[----:B------:R-:W-:Y:S02]  /*2190*/  ULEA.HI.SX32 UR6, UR9, UR6, 0x1c ;  /* 0x0000000609067291 */ /* 0x000fe4000f8fe23f */
[----:B------:R-:W-:-:S02]  /*21a0*/  UIADD3 UR7, UR46, UR12, URZ ;  /* 0x0000000c2e077290 */ /* 0x000fc4000fffe03f */
        /* <DEDUP_REMOVED lines=15> */
.L_x_12073:
[----:B------:R-:W-:-:S11]  /*22a0*/  UISETP.NE.AND UP0, UPT, UR5, 0x1, UPT ;  /* 0x000000010500788c */ /* 0x000fd6000bf05270 */
[----:B------:R-:W-:Y:S02]  /*22b0*/  @UP0 ULDC.64 UR12, c[0x0][0xae0] ;  /* 0x0002b800000c0ab9 */ /* 0x000fe40000000a00 */
[----:B------:R-:W-:-:S04]  /*22c0*/  UIMAD.WIDE.U32 UR8, UR7, UR12, URZ ;  /* 0x0000000c070872a5 */ /* 0x000fc8000f8e003f */
[----:B------:R-:W-:-:S12]  /*22d0*/  @UP0 USHF.R.U32.HI UR7, URZ, UR13, UR9 ;  /* 0x0000000d3f070299 */ /* 0x000fd80008011609 */
.L_x_12074:
[----:B------:R-:W-:-:S04]  /*22e0*/  UIMAD UR5, UR7, UR5, URZ ;  /* 0x00000005070572a4 */ /* 0x000fc8000f8e023f */
[----:B------:R-:W-:-:S04]  /*22f0*/  UISETP.LT.AND UP0, UPT, UR10, UR5, UPT ;  /* 0x000000050a00728c */ /* 0x000fc8000bf01270 */
[----:B------:R-:W-:-:S12]  /*2300*/  USEL UR10, UR10, UR5, !UP0 ;  /* 0x000000050a0a7287 */ /* 0x000fd8000c000000 */
.L_x_12072:
[----:B------:R-:W-:Y:S02]  /*2310*/  UIMAD.WIDE UR4, UR10, 0x2aaaaaab, URZ ;  /* 0x2aaaaaab0a0478a5 */ /* 0x000fe4000f8e023f */
[----:B------:R-:W-:Y:S02]  /*2320*/  ULOP3.LUT UR43, UR44, 0xff, URZ, 0xc0, !UPT ;  /* 0x000000ff2c2b7892 */ /* 0x000fe4000f8ec03f */
[----:B------:R-:W-:Y:S02]  /*2330*/  USHF.R.U32.HI UR4, URZ, 0x1f, UR5 ;  /* 0x0000001f3f047899 */ /* 0x000fe40008011605 */
[----:B------:R-:W-:Y:S02]  /*2340*/  USHF.R.U32.HI UR44, URZ, 0x10, UR44 ;  /* 0x000000103f2c7899 */ /* 0x000fe4000801162c */
[----:B------:R-:W-:-:S04]  /*2350*/  ULEA.HI.SX32 UR4, UR5, UR4, 0x1c ;  /* 0x0000000405047291 */ /* 0x000fc8000f8fe23f */
[----:B------:R-:W-:-:S04]  /*2360*/  UISETP.LT.AND UP0, UPT, URZ, UR4, UPT ;  /* 0x000000043f00728c */ /* 0x000fc8000bf01270 */
[----:B------:R-:W-:-:S03]  /*2370*/  USEL UR45, URZ, UR4, !UP0 ;  /* 0x000000043f2d7287 */ /* 0x000fc6000c000000 */
[----:B------:R-:W-:Y:S01]  /*2380*/  UMOV UR4, URZ ;  /* 0x0000003f00047c82 */ /* 0x000fe20008000000 */
[----:B------:R-:W-:-:S06]  /*2390*/  UISETP.GT.AND UP0, UPT, UR6, UR45, UPT ;  /* 0x0000002d0600728c */ /* 0x000fcc000bf04270 */
[----:B------:R-:W-:-:S13]  /*23a0*/  PLOP3.LUT P0, PT, PT, PT, UP0, 0x80, 0x0 ;  /* 0x000000000000781c */ /* 0x000fda0003f0f008 */
[----:B------:R-:W-:Y:S05]  /*23b0*/  @!P0 BRA `(.L_x_12075) ;  /* 0x0000000000948947 */ /* 0x000fea0003800000 */
[----:B------:R-:W-:Y:S01]  /*23c0*/  UISETP.NE.AND UP0, UPT, UR44, URZ, UPT ;  /* 0x0000003f2c00728c */ /* 0x000fe2000bf05270 */
[----:B------:R-:W-:-:S03]  /*23d0*/  ULDC UR4, c[0x0][0xae8] ;  /* 0x0002ba0000047ab9 */ /* 0x000fc60000000800 */
[----:B------:R-:W-:-:S04]  /*23e0*/  USEL UR10, UR44, UR4, UP0 ;  /* 0x000000042c0a7287 */ /* 0x000fc80008000000 */
[----:B------:R-:W-:Y:S02]  /*23f0*/  UIADD3 UR4, UR10, -0x1, UR6 ;  /* 0xffffffff0a047890 */ /* 0x000fe4000fffe006 */
[----:B-1----:R-:W-:Y:S02]  /*2400*/  IMAD.U32 R3, RZ, RZ, UR10 ;  /* 0x0000000aff037e24 */ /* 0x002fe4000f8e00ff */
[----:B------:R-:W-:-:S03]  /*2410*/  UIADD3 UR7, -UR45, UR4, URZ ;  /* 0x000000042d077290 */ /* 0x000fc6000fffe13f */
[-C--:B------:R-:W-:Y:S01]  /*2420*/  IABS R0, R3.reuse ;  /* 0x0000000300007213 */ /* 0x080fe20000000000 */
[----:B------:R-:W-:Y:S01]  /*2430*/  UMOV UR4, URZ ;  /* 0x0000003f00047c82 */ /* 0x000fe20008000000 */
[----:B------:R-:W-:Y:S01]  /*2440*/  IABS R5, R3 ;  /* 0x0000000300057213 */ /* 0x000fe20000000000 */
[----:B------:R-:W-:Y:S01]  /*2450*/  IMAD.U32 R4, RZ, RZ, UR7 ;  /* 0x00000007ff047e24 */ /* 0x000fe2000f8e00ff */
[----:B------:R-:W-:Y:S01]  /*2460*/  R2UR UR11, R0 ;  /* 0x00000000000b72ca */ /* 0x000fe200000e0000 */
[----:B------:R-:W-:-:S03]  /*2470*/  ULOP3.LUT UR7, UR7, UR10, URZ, 0x3c, !UPT ;  /* 0x0000000a07077292 */ /* 0x000fc6000f8e3c3f */
[----:B------:R-:W-:-:S05]  /*2480*/  IABS R4, R4 ;  /* 0x0000000400047213 */ /* 0x000fca0000000000 */
[----:B------:R-:W-:-:S04]  /*2490*/  IMAD.MOV.U32 R3, RZ, RZ, R4 ;  /* 0x000000ffff037224 */ /* 0x000fc800078e0004 */
[----:B------:R-:W0:Y:S01]  /*24a0*/  I2F.RP R0, UR11 ;  /* 0x0000000b00007d06 */ /* 0x000e220008209400 */
[----:B------:R-:W-:-:S07]  /*24b0*/  R2UR UR9, R3 ;  /* 0x00000000030972ca */ /* 0x000fce00000e0000 */
        /* <DEDUP_REMOVED lines=21> */
.L_x_12075:
[----:B------:R-:W-:Y:S01]  /*2610*/  UIMAD UR45, UR43, UR4, UR45 ;  /* 0x000000042b2d72a4 */ /* 0x000fe2000f8e022d */
[----:B------:R-:W-:Y:S01]  /*2620*/  IMAD.U32 R0, RZ, RZ, UR6 ;  /* 0x00000006ff007e24 */ /* 0x000fe2000f8e00ff */
[----:B------:R-:W-:Y:S01]  /*2630*/  PLOP3.LUT P0, PT, PT, PT, PT, 0x80, 0x0 ;  /* 0x000000000000781c */ /* 0x000fe20003f0f070 */
[----:B-1----:R-:W-:-:S05]  /*2640*/  IMAD.U32 R3, RZ, RZ, UR4 ;  /* 0x00000004ff037e24 */ /* 0x002fca000f8e00ff */
[----:B------:R-:W-:-:S04]  /*2650*/  VIADDMNMX R0, R3, UR45, R0, PT ;  /* 0x0000002d03007c46 */ /* 0x000fc8000b800100 */
[----:B------:R-:W-:-:S13]  /*2660*/  R2UR UR49, R0 ;  /* 0x00000000003172ca */ /* 0x000fda00000e0000 */
[----:B------:R-:W-:-:S06]  /*2670*/  UISETP.GT.AND UP0, UPT, UR49, UR45, UPT ;  /* 0x0000002d3100728c */ /* 0x000fcc000bf04270 */
[----:B------:R-:W-:-:S13]  /*2680*/  PLOP3.LUT P1, PT, PT, PT, UP0, 0x80, 0x0 ;  /* 0x000000000000781c */ /* 0x000fda0003f2f008 */
[----:B------:R-:W-:Y:S05]  /*2690*/  @!P1 BRA `(.L_x_12076) ;  /* 0x000001cc00309947 */ /* 0x000fea0003800000 */
[----:B------:R-:W2:Y:S01]  /*26a0*/  LDL R2, [R1+0x4cc] ;  /* 0x0004cc0001027983 */ /* 0x000ea20000100800 */
[----:B------:R-:W-:Y:S01]  /*26b0*/  VIADD R8, R72, 0x400 ;  /* 0x0000040048087836 */ /* 0x000fe20000000000 */
[----:B------:R-:W-:Y:S01]  /*26c0*/  IADD3 R36, P5, R16, 0xa8, RZ ;  /* 0x000000a810247810 */ /* 0x000fe20007fbe0ff */
[----:B------:R-:W-:Y:S01]  /*26d0*/  IMAD.MOV.U32 R4, RZ, RZ, 0x1 ;  /* 0x00000001ff047424 */ /* 0x000fe200078e00ff */
[----:B------:R-:W-:Y:S01]  /*26e0*/  STL.64 [R1+0x78], RZ ;  /* 0x000078ff01007387 */ /* 0x000fe20000100a00 */
[----:B------:R-:W-:Y:S01]  /*26f0*/  IMAD.MOV.U32 R5, RZ, RZ, RZ ;  /* 0x000000ffff057224 */ /* 0x000fe200078e00ff */
[----:B------:R-:W-:Y:S01]  /*2700*/  SHF.R.U32.HI R8, RZ, 0x4, R8 ;  /* 0x00000004ff087819 */ /* 0x000fe20000011608 */
[----:B------:R-:W-:Y:S01]  /*2710*/  IMAD.MOV.U32 R6, RZ, RZ, 0x1 ;  /* 0x00000001ff067424 */ /* 0x000fe200078e00ff */
[----:B------:R-:W-:Y:S01]  /*2720*/  STL.128 [R1+0xb0], RZ ;  /* 0x0000b0ff01007387 */ /* 0x000fe20000100c00 */
[----:B------:R-:W-:Y:S01]  /*2730*/  IMAD.MOV.U32 R7, RZ, RZ, RZ ;  /* 0x000000ffff077224 */ /* 0x000fe200078e00ff */
[----:B------:R-:W-:Y:S01]  /*2740*/  LOP3.LUT R8, R8, 0x3fff, RZ, 0xc0, !PT ;  /* 0x00003fff08087812 */ /* 0x000fe200078ec0ff */
[----:B------:R-:W-:Y:S01]  /*2750*/  IMAD.MOV.U32 R10, RZ, RZ, 0x1 ;  /* 0x00000001ff0a7424 */ /* 0x000fe200078e00ff */
[----:B------:R-:W-:Y:S01]  /*2760*/  STL.128 [R1+0xc0], RZ ;  /* 0x0000c0ff01007387 */ /* 0x000fe20000100c00 */
[----:B------:R-:W-:Y:S01]  /*2770*/  IMAD.MOV.U32 R11, RZ, RZ, RZ ;  /* 0x000000ffff0b7224 */ /* 0x000fe200078e00ff */
[C---:B------:R-:W-:Y:S01]  /*2780*/  IADD3 R26, P6, R16.reuse, 0x78, RZ ;  /* 0x00000078101a7810 */ /* 0x040fe20007fde0ff */
[----:B------:R-:W-:Y:S01]  /*2790*/  IMAD.X R37, RZ, RZ, R17, P5 ;  /* 0x000000ffff257224 */ /* 0x000fe200028e0611 */
[----:B------:R0:W-:Y:S01]  /*27a0*/  STL.128 [R1+0x80], R4 ;  /* 0x0000800401007387 */ /* 0x0001e20000100c00 */
[----:B------:R-:W-:-:S02]  /*27b0*/  IADD3 R35, P1, R16, 0x80, RZ ;  /* 0x0000008010237810 */ /* 0x000fc40007f3e0ff */
[C---:B------:R-:W-:Y:S01]  /*27c0*/  IADD3 R34, P2, R16.reuse, 0x88, RZ ;  /* 0x0000008810227810 */ /* 0x040fe20007f5e0ff */
[----:B------:R-:W-:Y:S01]  /*27d0*/  STL.64 [R1+0x90], R10 ;  /* 0x0000900a01007387 */ /* 0x000fe20000100a00 */
[--C-:B------:R-:W-:Y:S01]  /*27e0*/  IMAD.X R27, RZ, RZ, R17.reuse, P6 ;  /* 0x000000ffff1b7224 */ /* 0x100fe200030e0611 */
[C---:B------:R-:W-:Y:S01]  /*27f0*/  IADD3 R33, P3, R16.reuse, 0x90, RZ ;  /* 0x0000009010217810 */ /* 0x040fe20007f7e0ff */
[--C-:B------:R-:W-:Y:S01]  /*2800*/  IMAD.X R50, RZ, RZ, R17.reuse, P1 ;  /* 0x000000ffff327224 */ /* 0x100fe200008e0611 */
[----:B------:R-:W-:Y:S01]  /*2810*/  STL.128 [R1+0xd0], RZ ;  /* 0x0000d0ff01007387 */ /* 0x000fe20000100c00 */
[--C-:B------:R-:W-:Y:S01]  /*2820*/  IMAD.X R51, RZ, RZ, R17.reuse, P2 ;  /* 0x000000ffff337224 */ /* 0x100fe200010e0611 */
[C---:B------:R-:W-:Y:S01]  /*2830*/  IADD3 R32, P4, R16.reuse, 0x98, RZ ;  /* 0x0000009810207810 */ /* 0x040fe20007f9e0ff */
[----:B------:R-:W-:Y:S01]  /*2840*/  IMAD.X R48, RZ, RZ, R17, P3 ;  /* 0x000000ffff307224 */ /* 0x000fe200018e0611 */
[----:B------:R-:W-:Y:S01]  /*2850*/  STL.128 [R1+0xe0], RZ ;  /* 0x0000e0ff01007387 */ /* 0x000fe20000100c00 */
[----:B------:R-:W-:-:S02]  /*2860*/  IADD3 R31, P5, R16, 0xa0, RZ ;  /* 0x000000a0101f7810 */ /* 0x000fc40007fbe0ff */
[----:B------:R-:W-:Y:S01]  /*2870*/  IADD3 R30, P6, R16, 0xb0, RZ ;  /* 0x000000b0101e7810 */ /* 0x000fe20007fde0ff */
[----:B0-----:R-:W-:Y:S01]  /*2880*/  IMAD.MOV.U32 R5, RZ, RZ, 0x40000040 ;  /* 0x40000040ff057424 */ /* 0x001fe200078e00ff */
[C---:B------:R-:W-:Y:S01]  /*2890*/  LOP3.LUT R6, R8.reuse, 0x3000000, RZ, 0xfc, !PT ;  /* 0x0300000008067812 */ /* 0x040fe200078efcff */
[----:B------:R-:W-:Y:S01]  /*28a0*/  IMAD.MOV.U32 R7, RZ, RZ, 0x40000040 ;  /* 0x40000040ff077424 */ /* 0x000fe200078e00ff */
[----:B------:R-:W-:Y:S01]  /*28b0*/  LOP3.LUT R8, R8, 0x10000, RZ, 0xfc, !PT ;  /* 0x0001000008087812 */ /* 0x000fe200078efcff */
[----:B------:R-:W-:Y:S01]  /*28c0*/  STL.128 [R1+0xf0], RZ ;  /* 0x0000f0ff01007387 */ /* 0x000fe20000100c00 */
[C---:B------:R-:W-:Y:S01]  /*28d0*/  IADD3 R44, P1, R16.reuse, 0x110, RZ ;  /* 0x00000110102c7810 */ /* 0x040fe20007f3e0ff */
[--C-:B------:R-:W-:Y:S01]  /*28e0*/  IMAD.X R49, RZ, RZ, R17.reuse, P4 ;  /* 0x000000ffff317224 */ /* 0x100fe200020e0611 */
[----:B------:R-:W-:Y:S01]  /*28f0*/  IADD3 R42, P2, R16, 0x118, RZ ;  /* 0x00000118102a7810 */ /* 0x000fe20007f5e0ff */
[----:B------:R-:W-:Y:S01]  /*2900*/  STL.128 [R1+0x100], RZ ;  /* 0x000100ff01007387 */ /* 0x000fe20000100c00 */
[----:B------:R-:W-:-:S02]  /*2910*/  IMAD.X R46, RZ, RZ, R17, P5 ;  /* 0x000000ffff2e7224 */ /* 0x000fc400028e0611 */
[--C-:B------:R-:W-:Y:S02]  /*2920*/  IMAD.X R47, RZ, RZ, R17.reuse, P6 ;  /* 0x000000ffff2f7224 */ /* 0x100fe400030e0611 */
[--C-:B------:R-:W-:Y:S02]  /*2930*/  IMAD.X R45, RZ, RZ, R17.reuse, P1 ;  /* 0x000000ffff2d7224 */ /* 0x100fe400008e0611 */
[----:B------:R-:W-:Y:S01]  /*2940*/  IMAD.X R43, RZ, RZ, R17, P2 ;  /* 0x000000ffff2b7224 */ /* 0x000fe200010e0611 */
[----:B--2---:R-:W0:Y:S02]  /*2950*/  SHFL.IDX PT, R0, R2, RZ, 0x1f ;  /* 0x00001fff02007589 */ /* 0x004e2400000e0000 */
[----:B0-----:R-:W-:-:S04]  /*2960*/  LEA.HI R2, R0, R0, RZ, 0x1 ;  /* 0x0000000000027211 */ /* 0x001fc800078f08ff */
[----:B------:R-:W-:Y:S01]  /*2970*/  LOP3.LUT R3, R2, 0x7fffe, RZ, 0xc0, !PT ;  /* 0x0007fffe02037812 */ /* 0x000fe200078ec0ff */
[----:B------:R-:W-:-:S04]  /*2980*/  VIADD R2, R72, 0x1c400 ;  /* 0x0001c40048027836 */ /* 0x000fc80000000000 */
[----:B------:R-:W-:Y:S01]  /*2990*/  IMAD.IADD R0, R0, 0x1, -R3 ;  /* 0x0000000100007824 */ /* 0x000fe200078e0a03 */
[----:B------:R-:W-:Y:S01]  /*29a0*/  SHF.R.U32.HI R2, RZ, 0x4, R2 ;  /* 0x00000004ff027819 */ /* 0x000fe20000011602 */
[----:B------:R-:W-:-:S03]  /*29b0*/  VIADD R3, R72, 0x18400 ;  /* 0x0001840048037836 */ /* 0x000fc60000000000 */
[----:B------:R-:W-:Y:S01]  /*29c0*/  LOP3.LUT R2, R2, 0x3fff, RZ, 0xc0, !PT ;  /* 0x00003fff02027812 */ /* 0x000fe200078ec0ff */
[----:B------:R-:W-:Y:S01]  /*29d0*/  IMAD R0, R0, 0x2000, R3 ;  /* 0x0000200000007824 */ /* 0x000fe200078e0203 */
[----:B------:R-:W-:Y:S02]  /*29e0*/  LOP3.LUT P0, RZ, R3, 0x1bf, RZ, 0xc0, !PT ;  /* 0x000001bf03ff7812 */ /* 0x000fe4000780c0ff */
[----:B------:R-:W-:Y:S01]  /*29f0*/  LOP3.LUT R4, R2, 0x10000, RZ, 0xfc, !PT ;  /* 0x0001000002047812 */ /* 0x000fe200078efcff */
[----:B------:R-:W-:Y:S01]  /*2a00*/  VIADD R3, R0, 0xa000 ;  /* 0x0000a00000037836 */ /* 0x000fe20000000000 */
[----:B------:R-:W-:-:S03]  /*2a10*/  SHF.R.U32.HI R0, RZ, 0x4, R0 ;  /* 0x00000004ff007819 */ /* 0x000fc60000011600 */
[----:B------:R0:W-:Y:S01]  /*2a20*/  STL.128 [R1+0xa0], R4 ;  /* 0x0000a00401007387 */ /* 0x0001e20000100c00 */
[----:B------:R-:W-:Y:S02]  /*2a30*/  SHF.R.U32.HI R3, RZ, 0x4, R3 ;  /* 0x00000004ff037819 */ /* 0x000fe40000011603 */
[----:B------:R-:W-:Y:S02]  /*2a40*/  LOP3.LUT R0, R0, 0x3fff, RZ, 0xc0, !PT ;  /* 0x00003fff00007812 */ /* 0x000fe400078ec0ff */
[----:B------:R-:W-:Y:S02]  /*2a50*/  LOP3.LUT R3, R3, 0x3fff, RZ, 0xc0, !PT ;  /* 0x00003fff03037812 */ /* 0x000fe400078ec0ff */
[----:B------:R-:W-:Y:S02]  /*2a60*/  LOP3.LUT R2, R0, 0x10000, RZ, 0xfc, !PT ;  /* 0x0001000000027812 */ /* 0x000fe400078efcff */
[----:B------:R-:W-:Y:S01]  /*2a70*/  LOP3.LUT R0, R3, 0x10000, RZ, 0xfc, !PT ;  /* 0x0001000003007812 */ /* 0x000fe200078efcff */
[----:B------:R-:W-:-:S05]  /*2a80*/  IMAD.MOV.U32 R3, RZ, RZ, 0x40000040 ;  /* 0x40000040ff037424 */ /* 0x000fca00078e00ff */
[----:B------:R1:W-:Y:S01]  /*2a90*/  STL.64 [R1+0x98], R2 ;  /* 0x0000980201007387 */ /* 0x0003e20000100a00 */
[----:B0-----:R-:W-:Y:S02]  /*2aa0*/  IMAD.MOV.U32 R6, RZ, RZ, R8 ;  /* 0x000000ffff067224 */ /* 0x001fe400078e0008 */
[----:B------:R-:W-:-:S05]  /*2ab0*/  IMAD.MOV.U32 R4, RZ, RZ, R0 ;  /* 0x000000ffff047224 */ /* 0x000fca00078e0000 */
[----:B------:R1:W-:Y:S01]  /*2ac0*/  STL.128 [R1+0x110], R4 ;  /* 0x0001100401007387 */ /* 0x0003e20000100c00 */
[----:B------:R-:W-:Y:S05]  /*2ad0*/  @!P0 BRA `(.L_x_12077) ;  /* 0x0000000000408947 */ /* 0x000fea0003800000 */
[----:B-1----:R-:W-:Y:S01]  /*2ae0*/  MOV R2, 0x0 ;  /* 0x0000000000027802 */ /* 0x002fe20000000f00 */
        /* <DEDUP_REMOVED lines=15> */
.L_x_12077:
[----:B------:R-:W2:Y:S01]  /*2be0*/  LDL R41, [R1+0x21c] ;  /* 0x00021c0001297983 */ /* 0x000ea20000100800 */
[----:B-1----:R-:W0:Y:S01]  /*2bf0*/  LDC.64 R4, c[0x0][0xad8] ;  /* 0x0002b600ff047b82 */ /* 0x002e220000000a00 */
[----:B------:R-:W-:Y:S01]  /*2c00*/  IADD3 R20, P0, R16, 0x120, RZ ;  /* 0x0000012010147810 */ /* 0x000fe20007f1e0ff */
[----:B------:R-:W-:Y:S01]  /*2c10*/  IMAD.U32 R9, RZ, RZ, UR48 ;  /* 0x00000030ff097e24 */ /* 0x000fe2000f8e00ff */
[----:B------:R-:W1:Y:S01]  /*2c20*/  S2R R52, SR_TID.X ;  /* 0x0000000000347919 */ /* 0x000e620000002100 */
[----:B------:R-:W-:Y:S01]  /*2c30*/  IMAD.U32 R8, RZ, RZ, UR47 ;  /* 0x0000002fff087e24 */ /* 0x000fe2000f8e00ff */
[----:B------:R-:W-:Y:S01]  /*2c40*/  BSSY B0, `(.L_x_12078) ;  /* 0x000001c000007945 */ /* 0x000fe20003800000 */
[----:B------:R-:W-:Y:S01]  /*2c50*/  IMAD.MOV.U32 R12, RZ, RZ, RZ ;  /* 0x000000ffff0c7224 */ /* 0x000fe200078e00ff */
[----:B------:R3:W-:Y:S01]  /*2c60*/  STL.64 [R1+0x130], R26 ;  /* 0x0001301a01007387 */ /* 0x0007e20000100a00 */
[----:B------:R-:W4:Y:S01]  /*2c70*/  LDC.64 R2, c[0x0][0xae0] ;  /* 0x0002b800ff027b82 */ /* 0x000f220000000a00 */
[----:B------:R-:W-:-:S02]  /*2c80*/  IMAD.X R21, RZ, RZ, R17, P0 ;  /* 0x000000ffff157224 */ /* 0x000fc400000e0611 */
[----:B------:R0:W-:Y:S04]  /*2c90*/  STL.64 [R1+0x120], R178 ;  /* 0x000120b201007387 */ /* 0x0001e80000100a00 */
[----:B------:R0:W-:Y:S01]  /*2ca0*/  STL.64 [R1+0x128], R20 ;  /* 0x0001281401007387 */ /* 0x0001e20000100a00 */
[----:B------:R-:W5:Y:S03]  /*2cb0*/  LDC R10, c[0x0][0xad4] ;  /* 0x0002b500ff0a7b82 */ /* 0x000f660000000800 */
[----:B------:R0:W-:Y:S04]  /*2cc0*/  STL.U8 [R1+0x138], RZ ;  /* 0x000138ff01007387 */ /* 0x0001e80000100000 */
[----:B------:R0:W-:Y:S01]  /*2cd0*/  STL.U8 [R1+0x16c], RZ ;  /* 0x00016cff01007387 */ /* 0x0001e20000100000 */
[----:B------:R-:W3:Y:S01]  /*2ce0*/  LDC.64 R6, c[0x0][0x448] ;  /* 0x00011200ff067b82 */ /* 0x000ee20000000a00 */
[----:B0-----:R-:W-:-:S02]  /*2cf0*/  IMAD.MOV.U32 R11, RZ, RZ, R4 ;  /* 0x000000ffff0b7224 */ /* 0x001fc400078e0004 */
[----:B------:R-:W-:-:S05]  /*2d00*/  IMAD.MOV.U32 R13, RZ, RZ, R5 ;  /* 0x000000ffff0d7224 */ /* 0x000fca00078e0005 */
[----:B------:R-:W0:Y:S01]  /*2d10*/  LDC R220, c[0x0][0x450] ;  /* 0x00011400ffdc7b82 */ /* 0x000e220000000800 */
[----:B----4-:R-:W-:Y:S02]  /*2d20*/  IMAD.MOV.U32 R14, RZ, RZ, R2 ;  /* 0x000000ffff0e7224 */ /* 0x010fe400078e0002 */
[----:B------:R-:W-:Y:S02]  /*2d30*/  IMAD.MOV.U32 R15, RZ, RZ, R3 ;  /* 0x000000ffff0f7224 */ /* 0x000fe400078e0003 */
[----:B-1----:R-:W-:Y:S01]  /*2d40*/  VIADD R223, R52, 0xffffff80 ;  /* 0xffffff8034df7836 */ /* 0x002fe20000000000 */
[----:B-----5:R1:W-:Y:S04]  /*2d50*/  STL.128 [R1+0x140], R8 ;  /* 0x0001400801007387 */ /* 0x0203e80000100c00 */
[----:B------:R1:W-:Y:S04]  /*2d60*/  STL.128 [R1+0x150], R12 ;  /* 0x0001500c01007387 */ /* 0x0003e80000100c00 */
[----:B------:R1:W-:Y:S04]  /*2d70*/  STL [R1+0x13c], R223 ;  /* 0x00013cdf01007387 */ /* 0x0003e80000100800 */
[----:B---3--:R1:W-:Y:S04]  /*2d80*/  STL.64 [R1+0x160], R6 ;  /* 0x0001600601007387 */ /* 0x0083e80000100a00 */
[----:B0-----:R1:W-:Y:S01]  /*2d90*/  STL [R1+0x168], R220 ;  /* 0x000168dc01007387 */ /* 0x0013e20000100800 */
[----:B--2---:R-:W-:-:S04]  /*2da0*/  LEA.HI R0, R41, R41, RZ, 0x1 ;  /* 0x0000002929007211 */ /* 0x004fc800078f08ff */
[----:B------:R-:W-:-:S05]  /*2db0*/  LOP3.LUT R0, R0, 0xfffffffe, RZ, 0xc0, !PT ;  /* 0xfffffffe00007812 */ /* 0x000fca00078ec0ff */
[----:B------:R-:W-:-:S05]  /*2dc0*/  IMAD.IADD R0, R41, 0x1, -R0 ;  /* 0x0000000129007824 */ /* 0x000fca00078e0a00 */
[----:B------:R-:W-:-:S04]  /*2dd0*/  SHF.L.U32 R27, R0, 0x1f, RZ ;  /* 0x0000001f001b7819 */ /* 0x000fc800000006ff */
[----:B------:R-:W0:Y:S02]  /*2de0*/  SYNCS.PHASECHK.TRANS64.TRYWAIT P0, [R72+URZ+0x32400], R27 ;  /* 0x0324001b480075a7 */ /* 0x000e24000800017f */
[----:B01----:R-:W-:Y:S05]  /*2df0*/  @!P0 BRA `(.L_x_12079) ;  /* 0x0000028c00c08947 */ /* 0x003fea0003800000 */
.L_x_12330:
[----:B------:R-:W-:Y:S05]  /*2e00*/  BSYNC B0 ;  /* 0x0000000000007941 */ /* 0x000fea0003800000 */
.L_x_12078:
[----:B------:R-:W2:Y:S04]  /*2e10*/  LDL R9, [R1+0x4bc] ;  /* 0x0004bc0001097983 */ /* 0x000ea80000100800 */
[----:B------:R-:W2:Y:S04]  /*2e20*/  LDL R8, [R1+0x4c0] ;  /* 0x0004c00001087983 */ /* 0x000ea80000100800 */
[----:B------:R-:W3:Y:S04]  /*2e30*/  LDL R0, [R1+0x4c8] ;  /* 0x0004c80001007983 */ /* 0x000ee80000100800 */
[----:B------:R-:W0:Y:S04]  /*2e40*/  LDL R14, [R1+0x4c4] ;  /* 0x0004c400010e7983 */ /* 0x000e280000100800 */
[----:B------:R-:W4:Y:S04]  /*2e50*/  LDL R41, [R1+0x1c] ;  /* 0x00001c0001297983 */ /* 0x000f280000100800 */
[----:B------:R1:W5:Y:S01]  /*2e60*/  LDL.64 R12, [R1+0x210] ;  /* 0x00021000010c7983 */ /* 0x0003620000100a00 */
[----:B------:R-:W-:-:S02]  /*2e70*/  IMAD.MOV.U32 R10, RZ, RZ, R35 ;  /* 0x000000ffff0a7224 */ /* 0x000fc400078e0023 */
[----:B------:R-:W-:Y:S01]  /*2e80*/  IMAD.MOV.U32 R11, RZ, RZ, R50 ;  /* 0x000000ffff0b7224 */ /* 0x000fe200078e0032 */
[----:B------:R-:W-:Y:S01]  /*2e90*/  IADD3 R20, P0, R16, 0x16c, RZ ;  /* 0x0000016c10147810 */ /* 0x000fe20007f1e0ff */
[----:B------:R-:W1:Y:S01]  /*2ea0*/  S2R R52, SR_TID.X ;  /* 0x0000000000347919 */ /* 0x000e620000002100 */
[----:B------:R-:W-:Y:S05]  /*2eb0*/  WARPSYNC.ALL ;  /* 0x0000000000007948 */ /* 0x000fea0003800000 */
[----:B------:R-:W-:Y:S01]  /*2ec0*/  BSSY B0, `(.L_x_12080) ;  /* 0x0000037000007945 */ /* 0x000fe20003800000 */
[----:B-1----:R-:W-:-:S05]  /*2ed0*/  SHF.R.U32.HI R35, RZ, 0x7, R52 ;  /* 0x00000007ff237819 */ /* 0x002fca0000011634 */
[----:B------:R-:W-:-:S05]  /*2ee0*/  VIADD R78, R35, 0x8 ;  /* 0x00000008234e7836 */ /* 0x000fca0000000000 */
[----:B------:R1:W-:Y:S06]  /*2ef0*/  BAR.SYNC.DEFER_BLOCKING R78, 0x100 ;  /* 0x0004004e0000751d */ /* 0x0003ec0000010000 */
[----:B--2---:R2:W-:Y:S01]  /*2f00*/  STL.128 [R1+0x170], R8 ;  /* 0x0001700801007387 */ /* 0x0045e20000100c00 */
[----:B---3--:R-:W-:Y:S01]  /*2f10*/  IMAD.MOV.U32 R26, RZ, RZ, R0 ;  /* 0x000000ffff1a7224 */ /* 0x008fe200078e0000 */
[----:B------:R-:W-:Y:S01]  /*2f20*/  IADD3 R0, P2, R16, 0x220, RZ ;  /* 0x0000022010007810 */ /* 0x000fe20007f5e0ff */
[----:B--2---:R-:W-:Y:S02]  /*2f30*/  IMAD.MOV.U32 R8, RZ, RZ, R32 ;  /* 0x000000ffff087224 */ /* 0x004fe400078e0020 */
[----:B------:R-:W-:-:S02]  /*2f40*/  IMAD.MOV.U32 R9, RZ, RZ, R49 ;  /* 0x000000ffff097224 */ /* 0x000fc400078e0031 */
[----:B------:R-:W-:Y:S02]  /*2f50*/  IMAD.MOV.U32 R10, RZ, RZ, R31 ;  /* 0x000000ffff0a7224 */ /* 0x000fe400078e001f */
[----:B------:R-:W-:-:S05]  /*2f60*/  IMAD.MOV.U32 R11, RZ, RZ, R46 ;  /* 0x000000ffff0b7224 */ /* 0x000fca00078e002e */
[----:B------:R2:W-:Y:S01]  /*2f70*/  STL.128 [R1+0x190], R8 ;  /* 0x0001900801007387 */ /* 0x0005e20000100c00 */
[----:B0-----:R-:W-:Y:S01]  /*2f80*/  IMAD.MOV.U32 R27, RZ, RZ, R14 ;  /* 0x000000ffff1b7224 */ /* 0x001fe200078e000e */
[----:B------:R-:W-:Y:S01]  /*2f90*/  IADD3 R14, P1, R16, 0x128, RZ ;  /* 0x00000128100e7810 */ /* 0x000fe20007f3e0ff */
[--C-:B------:R-:W-:Y:S02]  /*2fa0*/  IMAD.X R31, RZ, RZ, R17.reuse, P0 ;  /* 0x000000ffff1f7224 */ /* 0x100fe400000e0611 */
[----:B------:R-:W-:Y:S02]  /*2fb0*/  IMAD.X R15, RZ, RZ, R17, P2 ;  /* 0x000000ffff0f7224 */ /* 0x000fe400010e0611 */
[----:B--2---:R-:W-:Y:S02]  /*2fc0*/  IMAD.MOV.U32 R8, RZ, RZ, R38 ;  /* 0x000000ffff087224 */ /* 0x004fe400078e0026 */
[----:B------:R-:W-:Y:S02]  /*2fd0*/  IMAD.MOV.U32 R9, RZ, RZ, R53 ;  /* 0x000000ffff097224 */ /* 0x000fe400078e0035 */
[----:B------:R-:W-:-:S02]  /*2fe0*/  IMAD.MOV.U32 R10, RZ, RZ, R33 ;  /* 0x000000ffff0a7224 */ /* 0x000fc400078e0021 */
[----:B------:R-:W-:-:S05]  /*2ff0*/  IMAD.MOV.U32 R11, RZ, RZ, R48 ;  /* 0x000000ffff0b7224 */ /* 0x000fca00078e0030 */
[----:B------:R0:W-:Y:S01]  /*3000*/  STL.128 [R1+0x1b0], R8 ;  /* 0x0001b00801007387 */ /* 0x0001e20000100c00 */
[----:B------:R-:W-:Y:S02]  /*3010*/  IMAD.X R21, RZ, RZ, R17, P1 ;  /* 0x000000ffff157224 */ /* 0x000fe400008e0611 */
        /* <DEDUP_REMOVED lines=9> */
[----:B------:R0:W-:Y:S01]  /*30b0*/  STL.128 [R1+0x1d0], R8 ;  /* 0x0001d00801007387 */ /* 0x0001e20000100c00 */
[----:B------:R-:W-:Y:S01]  /*30c0*/  IADD3 R20, P0, R16, 0x138, RZ ;  /* 0x0000013810147810 */ /* 0x000fe20007f1e0ff */
[----:B0-----:R-:W-:Y:S02]  /*30d0*/  IMAD.MOV.U32 R8, RZ, RZ, R29 ;  /* 0x000000ffff087224 */ /* 0x001fe400078e001d */
[----:B------:R-:W-:Y:S02]  /*30e0*/  IMAD.MOV.U32 R9, RZ, RZ, R40 ;  /* 0x000000ffff097224 */ /* 0x000fe400078e0028 */
[----:B------:R-:W-:Y:S02]  /*30f0*/  IMAD.MOV.U32 R10, RZ, RZ, R14 ;  /* 0x000000ffff0a7224 */ /* 0x000fe400078e000e */
[----:B------:R-:W-:-:S05]  /*3100*/  IMAD.MOV.U32 R11, RZ, RZ, R21 ;  /* 0x000000ffff0b7224 */ /* 0x000fca00078e0015 */
[----:B------:R0:W-:Y:S01]  /*3110*/  STL.128 [R1+0x1e0], R8 ;  /* 0x0001e00801007387 */ /* 0x0001e20000100c00 */
[----:B------:R-:W-:Y:S01]  /*3120*/  IMAD.X R21, RZ, RZ, R17, P0 ;  /* 0x000000ffff157224 */ /* 0x000fe200000e0611 */
[----:B----4-:R-:W-:Y:S02]  /*3130*/  LOP3.LUT R0, R41, 0x1, RZ, 0xfc, !PT ;  /* 0x0000000129007812 */ /* 0x010fe400078efcff */
[----:B------:R-:W-:Y:S01]  /*3140*/  STL.128 [R1+0x1a0], R24 ;  /* 0x0001a01801007387 */ /* 0x000fe20000100c00 */
[----:B0-----:R-:W-:Y:S02]  /*3150*/  IMAD.MOV.U32 R8, RZ, RZ, R28 ;  /* 0x000000ffff087224 */ /* 0x001fe400078e001c */
[----:B------:R-:W-:Y:S02]  /*3160*/  IMAD.MOV.U32 R9, RZ, RZ, R39 ;  /* 0x000000ffff097224 */ /* 0x000fe400078e0027 */
[----:B------:R-:W-:Y:S02]  /*3170*/  IMAD.MOV.U32 R10, RZ, RZ, R34 ;  /* 0x000000ffff0a7224 */ /* 0x000fe400078e0022 */
[----:B------:R-:W-:-:S05]  /*3180*/  IMAD.MOV.U32 R11, RZ, RZ, R51 ;  /* 0x000000ffff0b7224 */ /* 0x000fca00078e0033 */
[----:B------:R0:W-:Y:S04]  /*3190*/  STL.128 [R1+0x1f0], R8 ;  /* 0x0001f00801007387 */ /* 0x0001e80000100c00 */
[----:B------:R1:W-:Y:S01]  /*31a0*/  STL.128 [R1+0x180], R20 ;  /* 0x0001801401007387 */ /* 0x0003e20000100c00 */
[----:B------:R-:W-:Y:S01]  /*31b0*/  ISETP.NE.AND P1, PT, R0, 0x3, PT ;  /* 0x000000030000780c */ /* 0x000fe20003f25270 */
[----:B0-----:R-:W-:Y:S02]  /*31c0*/  IMAD.MOV.U32 R8, RZ, RZ, R30 ;  /* 0x000000ffff087224 */ /* 0x001fe400078e001e */
[----:B------:R-:W-:Y:S02]  /*31d0*/  IMAD.MOV.U32 R9, RZ, RZ, R47 ;  /* 0x000000ffff097224 */ /* 0x000fe400078e002f */
[----:B------:R-:W-:-:S02]  /*31e0*/  IMAD.MOV.U32 R10, RZ, RZ, R36 ;  /* 0x000000ffff0a7224 */ /* 0x000fc400078e0024 */
[----:B------:R-:W-:-:S05]  /*31f0*/  IMAD.MOV.U32 R11, RZ, RZ, R37 ;  /* 0x000000ffff0b7224 */ /* 0x000fca00078e0025 */
[----:B------:R1:W-:Y:S01]  /*3200*/  STL.128 [R1+0x200], R8 ;  /* 0x0002000801007387 */ /* 0x0003e20000100c00 */
[----:B------:R-:W-:Y:S05]  /*3210*/  @!P1 BRA `(.L_x_12081) ;  /* 0x0000000000049947 */ /* 0x000fea0003800000 */
[----:B------:R-:W-:Y:S01]  /*3220*/  BPT.TRAP 0x1 ;  /* 0x000000040000795c */ /* 0x000fe20000300000 */
.L_x_12081:
[----:B------:R-:W-:Y:S05]  /*3230*/  BSYNC B0 ;  /* 0x0000000000007941 */ /* 0x000fea0003800000 */
.L_x_12080:
[----:B-1----:R-:W2:Y:S01]  /*3240*/  LDL.64 R8, [R1+0x8] ;  /* 0x0000080001087983 */ /* 0x002ea20000100a00 */
[----:B-----5:R-:W-:Y:S01]  /*3250*/  SHF.L.U32 R13, R13, 0x1f, RZ ;  /* 0x0000001f0d0d7819 */ /* 0x020fe200000006ff */
[----:B------:R-:W-:Y:S01]  /*3260*/  BSSY B0, `(.L_x_12082) ;  /* 0x0000006000007945 */ /* 0x000fe20003800000 */
[----:B--2---:R-:W-:-:S05]  /*3270*/  MOV R9, R8 ;  /* 0x0000000800097202 */ /* 0x004fca0000000f00 */
[----:B------:R-:W-:-:S04]  /*3280*/  IMAD R12, R12, 0x8, R9 ;  /* 0x000000080c0c7824 */ /* 0x000fc800078e0209 */
[----:B------:R0:W1:Y:S01]  /*3290*/  SYNCS.PHASECHK.TRANS64.TRYWAIT P0, [R12+URZ], R13 ;  /* 0x0000000d0c0075a7 */ /* 0x000062000800017f */
[----:B------:R-:W-:Y:S05]  /*32a0*/  @!P1 BRA `(.L_x_12083) ;  /* 0x0000000000049947 */ /* 0x000fea0003800000 */
[----:B------:R-:W-:Y:S01]  /*32b0*/  BPT.TRAP 0x1 ;  /* 0x000000040000795c */ /* 0x000fe20000300000 */
.L_x_12083:
[----:B------:R-:W-:Y:S05]  /*32c0*/  BSYNC B0 ;  /* 0x0000000000007941 */ /* 0x000fea0003800000 */
.L_x_12082:
[----:B------:R-:W-:Y:S04]  /*32d0*/  BSSY B0, `(.L_x_12084) ;  /* 0x0000004000007945 */ /* 0x000fe80003800000 */
[----:B-1----:R-:W-:Y:S05]  /*32e0*/  @P0 BRA `(.L_x_12085) ;  /* 0x0000000000080947 */ /* 0x002fea0003800000 */
[----:B------:R-:W1:Y:S02]  /*32f0*/  SYNCS.PHASECHK.TRANS64.TRYWAIT P0, [R12+URZ], R13 ;  /* 0x0000000d0c0075a7 */ /* 0x000e64000800017f */
[----:B-1----:R-:W-:Y:S05]  /*3300*/  @!P0 BRA `(.L_x_12086) ;  /* 0x0000028800908947 */ /* 0x002fea0003800000 */
.L_x_12085:
[----:B------:R-:W-:Y:S05]  /*3310*/  BSYNC B0 ;  /* 0x0000000000007941 */ /* 0x000fea0003800000 */
.L_x_12084:
[----:B------:R-:W2:Y:S04]  /*3320*/  LDL R21, [R1+0x210] ;  /* 0x0002100001157983 */ /* 0x000ea80000100800 */
[----:B------:R-:W2:Y:S01]  /*3330*/  LDL.64 R8, [R1+0xa0] ;  /* 0x0000a00001087983 */ /* 0x000ea20000100a00 */
[----:B------:R-:W-:Y:S05]  /*3340*/  WARPSYNC.ALL ;  /* 0x0000000000007948 */ /* 0x000fea0003800000 */
[----:B------:R-:W3:Y:S04]  /*3350*/  LDL.64 R24, [R1+0x98] ;  /* 0x0000980001187983 */ /* 0x000ee80000100a00 */
[----:B------:R-:W4:Y:S04]  /*3360*/  LDL.64 R10, [R1+0x98] ;  /* 0x00009800010a7983 */ /* 0x000f280000100a00 */
[----:B01----:R-:W5:Y:S01]  /*3370*/  LDL.64 R12, [R1+0x98] ;  /* 0x00009800010c7983 */ /* 0x003f620000100a00 */
[----:B--2---:R-:W-:-:S03]  /*3380*/  IMAD R8, R21, 0x300, R8 ;  /* 0x0000030015087824 */ /* 0x004fc600078e0208 */
[----:B------:R-:W2:Y:S01]  /*3390*/  LDL.64 R14, [R1+0x98] ;  /* 0x00009800010e7983 */ /* 0x000ea20000100a00 */
[----:B------:R-:W-:Y:S02]  /*33a0*/  R2UR UR7, R9 ;  /* 0x00000000090772ca */ /* 0x000fe400000e0000 */
[C---:B------:R-:W-:Y:S01]  /*33b0*/  R2UR UR6, R8.reuse ;  /* 0x00000000080672ca */ /* 0x040fe200000e0000 */
[----:B------:R-:W2:Y:S01]  /*33c0*/  LDL R73, [R1+0x21c] ;  /* 0x00021c0001497983 */ /* 0x000ea20000100800 */
[----:B------:R-:W-:Y:S01]  /*33d0*/  VIADD R20, R8, 0x2 ;  /* 0x0000000208147836 */ /* 0x000fe20000000000 */
[----:B------:R-:W-:Y:S01]  /*33e0*/  BSSY B0, `(.L_x_12087) ;  /* 0x000002e000007945 */ /* 0x000fe20003800000 */
[----:B------:R-:W-:Y:S01]  /*33f0*/  IMAD.MOV.U32 R21, RZ, RZ, R9 ;  /* 0x000000ffff157224 */ /* 0x000fe200078e0009 */
[----:B------:R0:W-:Y:S01]  /*3400*/  STL [R1+0x80], RZ ;  /* 0x000080ff01007387 */ /* 0x0001e20000100800 */
[----:B---3--:R-:W-:Y:S02]  /*3410*/  R2UR UR4, R24 ;  /* 0x00000000180472ca */ /* 0x008fe400000e0000 */
[----:B------:R-:W-:-:S02]  /*3420*/  R2UR UR5, R25 ;  /* 0x00000000190572ca */ /* 0x000fc400000e0000 */
[----:B------:R-:W-:Y:S01]  /*3430*/  WARPGROUP.ARRIVE ;  /* 0x00000000000079c5 */ /* 0x000fe20000000000 */
[----:B----4-:R-:W-:Y:S02]  /*3440*/  VIADD R10, R10, 0x2 ;  /* 0x000000020a0a7836 */ /* 0x010fe40000000000 */
[----:B-----5:R-:W-:Y:S02]  /*3450*/  VIADD R12, R12, 0x4 ;  /* 0x000000040c0c7836 */ /* 0x020fe40000000000 */
[----:B--2---:R-:W-:-:S06]  /*3460*/  VIADD R14, R14, 0x6 ;  /* 0x000000060e0e7836 */ /* 0x004fcc0000000000 */
[----:B------:R-:W-:Y:S01]  /*3470*/  HGMMA.64x96x16.F32 R24, gdesc[UR4], RZ, !UPT, gsb0 ;  /* 0x01600000041879f0 */ /* 0x000fe2000c0008ff */
[----:B------:R-:W-:Y:S02]  /*3480*/  R2UR UR6, R20 ;  /* 0x00000000140672ca */ /* 0x000fe400000e0000 */
[----:B------:R-:W-:Y:S02]  /*3490*/  R2UR UR7, R21 ;  /* 0x00000000150772ca */ /* 0x000fe400000e0000 */
[----:B------:R-:W-:Y:S01]  /*34a0*/  R2UR UR4, R10 ;  /* 0x000000000a0472ca */ /* 0x000fe200000e0000 */
[C---:B------:R-:W-:Y:S01]  /*34b0*/  VIADD R10, R8.reuse, 0x4 ;  /* 0x00000004080a7836 */ /* 0x040fe20000000000 */
[----:B------:R-:W-:Y:S01]  /*34c0*/  R2UR UR5, R11 ;  /* 0x000000000b0572ca */ /* 0x000fe200000e0000 */
[----:B------:R-:W-:Y:S01]  /*34d0*/  IMAD.MOV.U32 R11, RZ, RZ, R9 ;  /* 0x000000ffff0b7224 */ /* 0x000fe200078e0009 */
[----:B------:R-:W-:Y:S01]  /*34e0*/  LEA.HI R0, R73, R73, RZ, 0x1 ;  /* 0x0000004949007211 */ /* 0x000fe200078f08ff */
[----:B------:R-:W-:Y:S01]  /*34f0*/  VIADD R8, R8, 0x6 ;  /* 0x0000000608087836 */ /* 0x000fe20000000000 */
[----:B------:R-:W-:-:S02]  /*3500*/  WARPGROUP.DEPBAR.LE gsb0, 0x0 ;  /* 0x00008000000079c5 */ /* 0x000fc40000010000 */
        /* <DEDUP_REMOVED lines=13> */
[----:B------:R-:W-:Y:S01]  /*35e0*/  LOP3.LUT R8, R0, 0xfffffffe, RZ, 0xc0, !PT ;  /* 0xfffffffe00087812 */ /* 0x000fe200078ec0ff */
[----:B------:R-:W-:-:S04]  /*35f0*/  IMAD.MOV.U32 R0, RZ, RZ, 0x1 ;  /* 0x00000001ff007424 */ /* 0x000fc800078e00ff */
[----:B------:R-:W-:Y:S01]  /*3600*/  IMAD.IADD R8, R73, 0x1, -R8 ;  /* 0x0000000149087824 */ /* 0x000fe200078e0a08 */
[----:B------:R0:W-:Y:S04]  /*3610*/  STL [R1+0x80], R0 ;  /* 0x0000800001007387 */ /* 0x0001e80000100800 */
[----:B------:R-:W-:Y:S01]  /*3620*/  SHF.L.U32 R9, R8, 0x1f, RZ ;  /* 0x0000001f08097819 */ /* 0x000fe200000006ff */
[----:B------:R0:W-:Y:S04]  /*3630*/  STL [R1+0x80], R0 ;  /* 0x0000800001007387 */ /* 0x0001e80000100800 */
[----:B------:R0:W-:Y:S04]  /*3640*/  STL [R1+0x80], R0 ;  /* 0x0000800001007387 */ /* 0x0001e80000100800 */
[----:B------:R0:W-:Y:S01]  /*3650*/  STL [R1+0x80], R0 ;  /* 0x0000800001007387 */ /* 0x0001e20000100800 */
[----:B------:R-:W-:-:S02]  /*3660*/  WARPGROUP.DEPBAR.LE gsb0, 0x0 ;  /* 0x00008000000079c5 */ /* 0x000fc40000010000 */
[----:B------:R-:W-:-:S06]  /*3670*/  WARPGROUP.ARRIVE ;  /* 0x00000000000079c5 */ /* 0x000fcc0000000000 */
[----:B------:R-:W-:Y:S03]  /*3680*/  HGMMA.64x96x16.F32 R24, gdesc[UR4], R24, gsb0 ;  /* 0x01600000041879f0 */ /* 0x000fe60008000818 */
[----:B------:R-:W-:Y:S02]  /*3690*/  WARPGROUP.DEPBAR.LE gsb0, 0x0 ;  /* 0x00008000000079c5 */ /* 0x000fe40000010000 */
[----:B------:R-:W1:Y:S02]  /*36a0*/  SYNCS.PHASECHK.TRANS64.TRYWAIT P0, [R72+URZ+0x32410], R9 ;  /* 0x03241009480075a7 */ /* 0x000e64000800017f */
[----:B01----:R-:W-:Y:S05]  /*36b0*/  @!P0 BRA `(.L_x_12088) ;  /* 0x0000028400b88947 */ /* 0x003fea0003800000 */
.L_x_12331:
[----:B------:R-:W-:Y:S05]  /*36c0*/  BSYNC B0 ;  /* 0x0000000000007941 */ /* 0x000fea0003800000 */
.L_x_12087:
[----:B------:R-:W2:Y:S04]  /*36d0*/  LDL R10, [R1+0x54] ;  /* 0x00005400010a7983 */ /* 0x000ea80000100800 */
[----:B0-----:R0:W5:Y:S01]  /*36e0*/  LDL.64 R8, [R1+0x210] ;  /* 0x0002100001087983 */ /* 0x0011620000100a00 */
[----:B------:R-:W-:Y:S01]  /*36f0*/  BSSY B0, `(.L_x_12089) ;  /* 0x0000005000007945 */ /* 0x000fe20003800000 */
[----:B--2---:R-:W-:-:S04]  /*3700*/  LOP3.LUT R10, R10, 0x1, RZ, 0xfc, !PT ;  /* 0x000000010a0a7812 */ /* 0x004fc800078efcff */
[----:B------:R-:W-:-:S13]  /*3710*/  ISETP.NE.AND P1, PT, R10, 0x3, PT ;  /* 0x000000030a00780c */ /* 0x000fda0003f25270 */
[----:B0-----:R-:W-:Y:S05]  /*3720*/  @!P1 BRA `(.L_x_12090) ;  /* 0x0000000000049947 */ /* 0x001fea0003800000 */
[----:B------:R-:W-:Y:S01]  /*3730*/  BPT.TRAP 0x1 ;  /* 0x000000040000795c */ /* 0x000fe20000300000 */
.L_x_12090:
[----:B------:R-:W-:Y:S05]  /*3740*/  BSYNC B0 ;  /* 0x0000000000007941 */ /* 0x000fea0003800000 */
.L_x_12089:
        /* <DEDUP_REMOVED lines=8> */
.L_x_12092:
[----:B------:R-:W-:Y:S05]  /*37d0*/  BSYNC B0 ;  /* 0x0000000000007941 */ /* 0x000fea0003800000 */
.L_x_12091:
[----:B------:R-:W-:Y:S04]  /*37e0*/  BSSY B0, `(.L_x_12093) ;  /* 0x0000004000007945 */ /* 0x000fe80003800000 */
[----:B-1----:R-:W-:Y:S05]  /*37f0*/  @P0 BRA `(.L_x_12094) ;  /* 0x0000000000080947 */ /* 0x002fea0003800000 */
[----:B------:R-:W1:Y:S02]  /*3800*/  SYNCS.PHASECHK.TRANS64.TRYWAIT P0, [R8+URZ], R9 ;  /* 0x00000009080075a7 */ /* 0x000e64000800017f */
[----:B-1----:R-:W-:Y:S05]  /*3810*/  @!P0 BRA `(.L_x_12095) ;  /* 0x0000028400748947 */ /* 0x002fea0003800000 */
.L_x_12094:
[----:B------:R-:W-:Y:S05]  /*3820*/  BSYNC B0 ;  /* 0x0000000000007941 */ /* 0x000fea0003800000 */
.L_x_12093:
        /* <DEDUP_REMOVED lines=9> */
[----:B------:R-:W5:Y:S04]  /*38c0*/  LDL.64 R74, [R1+0x110] ;  /* 0x00011000014a7983 */ /* 0x000f680000100a00 */
[----:B------:R-:W5:Y:S01]  /*38d0*/  LDL.64 R76, [R1+0x110] ;  /* 0x00011000014c7983 */ /* 0x000f620000100a00 */
[----:B--2---:R-:W-:Y:S01]  /*38e0*/  IMAD R8, R73, 0xc00, R8 ;  /* 0x00000c0049087824 */ /* 0x004fe200078e0208 */
[----:B------:R-:W-:-:S02]  /*38f0*/  R2UR UR7, R9 ;  /* 0x00000000090772ca */ /* 0x000fc400000e0000 */
[----:B---3--:R-:W-:Y:S02]  /*3900*/  ISETP.NE.U32.AND P0, PT, R72, RZ, PT ;  /* 0x000000ff4800720c */ /* 0x008fe40003f05070 */
[----:B------:R-:W-:Y:S02]  /*3910*/  R2UR UR6, R8 ;  /* 0x00000000080672ca */ /* 0x000fe400000e0000 */
[----:B----4-:R-:W-:Y:S02]  /*3920*/  R2UR UR4, R20 ;  /* 0x00000000140472ca */ /* 0x010fe400000e0000 */
[----:B------:R-:W-:Y:S02]  /*3930*/  R2UR UR5, R21 ;  /* 0x00000000150572ca */ /* 0x000fe400000e0000 */
[----:B------:R-:W2:Y:S05]  /*3940*/  LDL.64 R20, [R1+0x110] ;  /* 0x0001100001147983 */ /* 0x000eaa0000100a00 */
        /* <DEDUP_REMOVED lines=53> */
[----:B------:R-:W3:Y:S01]  /*3ca0*/  LDL.64 R72, [R1+0x110] ;  /* 0x0001100001487983 */ /* 0x000ee20000100a00 */
[----:B----4-:R-:W-:Y:S01]  /*3cb0*/  VIADD R12, R12, 0x404 ;  /* 0x000004040c0c7836 */ /* 0x010fe20000000000 */
[----:B------:R-:W-:Y:S02]  /*3cc0*/  WARPGROUP.DEPBAR.LE gsb0, 0x0 ;  /* 0x00008000000079c5 */ /* 0x000fe40000010000 */
[----:B------:R-:W-:-:S08]  /*3cd0*/  WARPGROUP.ARRIVE ;  /* 0x00000000000079c5 */ /* 0x000fd00000000000 */
[----:B------:R-:W-:Y:S01]  /*3ce0*/  HGMMA.64x96x16.F32 R24, gdesc[UR4], R24, gsb0 ;  /* 0x01600000041879f0 */ /* 0x000fe20008000818 */
[----:B------:R-:W-:Y:S02]  /*3cf0*/  VIADD R10, R8, 0x304 ;  /* 0x00000304080a7836 */ /* 0x000fe40000000000 */
[----:B------:R-:W-:Y:S01]  /*3d00*/  IMAD.MOV.U32 R11, RZ, RZ, R9 ;  /* 0x000000ffff0b7224 */ /* 0x000fe200078e0009 */
[----:B------:R-:W-:Y:S02]  /*3d10*/  R2UR UR4, R12 ;  /* 0x000000000c0472ca */ /* 0x000fe400000e0000 */
[----:B------:R-:W-:Y:S02]  /*3d20*/  R2UR UR6, R10 ;  /* 0x000000000a0672ca */ /* 0x000fe400000e0000 */
[----:B------:R-:W-:Y:S02]  /*3d30*/  R2UR UR7, R11 ;  /* 0x000000000b0772ca */ /* 0x000fe400000e0000 */
[----:B------:R-:W-:Y:S01]  /*3d40*/  R2UR UR5, R13 ;  /* 0x000000000d0572ca */ /* 0x000fe200000e0000 */
[----:B-----5:R-:W-:-:S02]  /*3d50*/  VIADD R14, R14, 0x406 ;  /* 0x000004060e0e7836 */ /* 0x020fc40000000000 */
        /* <DEDUP_REMOVED lines=9> */
[----:B--2---:R-:W-:Y:S02]  /*3df0*/  VIADD R20, R20, 0x800 ;  /* 0x0000080014147836 */ /* 0x004fe40000000000 */
[----:B------:R-:W-:-:S02]  /*3e00*/  VIADD R10, R8, 0x600 ;  /* 0x00000600080a7836 */ /* 0x000fc40000000000 */
[----:B------:R-:W-:Y:S01]  /*3e10*/  IMAD.MOV.U32 R11, RZ, RZ, R9 ;  /* 0x000000ffff0b7224 */ /* 0x000fe200078e0009 */
[----:B------:R-:W-:Y:S02]  /*3e20*/  WARPGROUP.DEPBAR.LE gsb0, 0x0 ;  /* 0x00008000000079c5 */ /* 0x000fe40000010000 */
[----:B------:R-:W-:-:S06]  /*3e30*/  WARPGROUP.ARRIVE ;  /* 0x00000000000079c5 */ /* 0x000fcc0000000000 */
[----:B------:R-:W-:Y:S01]  /*3e40*/  HGMMA.64x96x16.F32 R24, gdesc[UR4], R24, gsb0 ;  /* 0x01600000041879f0 */ /* 0x000fe20008000818 */
[----:B------:R-:W-:Y:S02]  /*3e50*/  R2UR UR6, R10 ;  /* 0x000000000a0672ca */ /* 0x000fe400000e0000 */
[----:B------:R-:W-:Y:S02]  /*3e60*/  R2UR UR7, R11 ;  /* 0x000000000b0772ca */ /* 0x000fe400000e0000 */
[----:B------:R-:W-:Y:S01]  /*3e70*/  R2UR UR4, R20 ;  /* 0x00000000140472ca */ /* 0x000fe200000e0000 */
[----:B------:R-:W2:Y:S01]  /*3e80*/  LDL.64 R10, [R1+0x110] ;  /* 0x00011000010a7983 */ /* 0x000ea20000100a00 */
[----:B------:R-:W-:Y:S01]  /*3e90*/  R2UR UR5, R21 ;  /* 0x00000000150572ca */ /* 0x000fe200000e0000 */
[----:B---3--:R-:W-:Y:S02]  /*3ea0*/  VIADD R72, R72, 0x802 ;  /* 0x0000080248487836 */ /* 0x008fe40000000000 */
        /* <DEDUP_REMOVED lines=8> */
[----:B------:R-:W3:Y:S01]  /*3f30*/  LDL.64 R12, [R1+0x110] ;  /* 0x00011000010c7983 */ /* 0x000ee20000100a00 */
[----:B------:R-:W-:Y:S01]  /*3f40*/  R2UR UR5, R73 ;  /* 0x00000000490572ca */ /* 0x000fe200000e0000 */
[----:B------:R-:W-:Y:S02]  /*3f50*/  VIADD R74, R74, 0x804 ;  /* 0x000008044a4a7836 */ /* 0x000fe40000000000 */
[----:B------:R-:W-:Y:S01]  /*3f60*/  VIADD R14, R8, 0x604 ;  /* 0x00000604080e7836 */ /* 0x000fe20000000000 */
[----:B------:R-:W4:Y:S01]  /*3f70*/  LDL.64 R72, [R1+0x110] ;  /* 0x0001100001487983 */ /* 0x000f220000100a00 */
[----:B------:R-:W-:Y:S01]  /*3f80*/  IMAD.MOV.U32 R15, RZ, RZ, R9 ;  /* 0x000000ffff0f7224 */ /* 0x000fe200078e0009 */
[----:B------:R-:W-:-:S02]  /*3f90*/  WARPGROUP.DEPBAR.LE gsb0, 0x0 ;  /* 0x00008000000079c5 */ /* 0x000fc40000010000 */
[----:B------:R-:W-:-:S06]  /*3fa0*/  WARPGROUP.ARRIVE ;  /* 0x00000000000079c5 */ /* 0x000fcc0000000000 */
[----:B------:R-:W-:Y:S01]  /*3fb0*/  HGMMA.64x96x16.F32 R24, gdesc[UR4], R24, gsb0 ;  /* 0x01600000041879f0 */ /* 0x000fe20008000818 */
[----:B------:R-:W-:Y:S02]  /*3fc0*/  R2UR UR6, R14 ;  /* 0x000000000e0672ca */ /* 0x000fe400000e0000 */
[----:B------:R-:W-:Y:S02]  /*3fd0*/  R2UR UR7, R15 ;  /* 0x000000000f0772ca */ /* 0x000fe400000e0000 */
[----:B------:R-:W-:Y:S01]  /*3fe0*/  R2UR UR4, R74 ;  /* 0x000000004a0472ca */ /* 0x000fe200000e0000 */
[----:B------:R-:W5:Y:S01]  /*3ff0*/  LDL.64 R14, [R1+0x110] ;  /* 0x00011000010e7983 */ /* 0x000f620000100a00 */
        /* <DEDUP_REMOVED lines=21> */
[----:B------:R-:W0:Y:S01]  /*4150*/  S2R R79, SR_TID.X ;  /* 0x00000000004f7919 */ /* 0x000e220000002100 */
[----:B---3--:R-:W-:Y:S02]  /*4160*/  VIADD R12, R12, 0xc02 ;  /* 0x00000c020c0c7836 */ /* 0x008fe40000000000 */
[----:B------:R-:W-:-:S02]  /*4170*/  VIADD R10, R8, 0x902 ;  /* 0x00000902080a7836 */ /* 0x000fc40000000000 */
[----:B------:R-:W-:Y:S01]  /*4180*/  IMAD.MOV.U32 R11, RZ, RZ, R9 ;  /* 0x000000ffff0b7224 */ /* 0x000fe200078e0009 */
[----:B------:R-:W-:Y:S02]  /*4190*/  WARPGROUP.DEPBAR.LE gsb0, 0x0 ;  /* 0x00008000000079c5 */ /* 0x000fe40000010000 */
[----:B------:R-:W-:-:S06]  /*41a0*/  WARPGROUP.ARRIVE ;  /* 0x00000000000079c5 */ /* 0x000fcc0000000000 */
[----:B------:R-:W-:Y:S01]  /*41b0*/  HGMMA.64x96x16.F32 R24, gdesc[UR4], R24, gsb0 ;  /* 0x01600000041879f0 */ /* 0x000fe20008000818 */
[----:B0-----:R-:W-:-:S04]  /*41c0*/  LOP3.LUT R79, R79, 0x7f, RZ, 0xc0, !PT ;  /* 0x0000007f4f4f7812 */ /* 0x001fc800078ec0ff */
[----:B------:R-:W-:Y:S02]  /*41d0*/  ISETP.NE.AND P0, PT, R79, RZ, PT ;  /* 0x000000ff4f00720c */ /* 0x000fe40003f05270 */
[----:B------:R-:W-:Y:S02]  /*41e0*/  R2UR UR6, R10 ;  /* 0x000000000a0672ca */ /* 0x000fe400000e0000 */
[----:B------:R-:W-:-:S09]  /*41f0*/  R2UR UR7, R11 ;  /* 0x000000000b0772ca */ /* 0x000fd200000e0000 */
[----:B------:R-:W2:Y:S04]  /*4200*/  @!P0 LDL.64 R20, [R1+0x30] ;  /* 0x0000300001148983 */ /* 0x000ea80000100a00 */
[----:B------:R-:W3:Y:S01]  /*4210*/  @!P0 LDL R76, [R1+0x210] ;  /* 0x00021000014c8983 */ /* 0x000ee20000100800 */
[----:B------:R-:W-:Y:S02]  /*4220*/  R2UR UR4, R12 ;  /* 0x000000000c0472ca */ /* 0x000fe400000e0000 */
[----:B------:R-:W-:Y:S01]  /*4230*/  R2UR UR5, R13 ;  /* 0x000000000d0572ca */ /* 0x000fe200000e0000 */
[----:B------:R-:W-:Y:S02]  /*4240*/  WARPGROUP.DEPBAR.LE gsb0, 0x0 ;  /* 0x00008000000079c5 */ /* 0x000fe40000010000 */
[----:B------:R-:W-:-:S10]  /*4250*/  WARPGROUP.ARRIVE ;  /* 0x00000000000079c5 */ /* 0x000fd40000000000 */
[----:B------:R-:W-:Y:S01]  /*4260*/  HGMMA.64x96x16.F32 R24, gdesc[UR4], R24, gsb0 ;  /* 0x01600000041879f0 */ /* 0x000fe20008000818 */
[----:B-----5:R-:W-:Y:S02]  /*4270*/  VIADD R14, R14, 0xc04 ;  /* 0x00000c040e0e7836 */ /* 0x020fe40000000000 */
        /* <DEDUP_REMOVED lines=10> */
[----:B----4-:R-:W-:Y:S01]  /*4320*/  VIADD R72, R72, 0xc06 ;  /* 0x00000c0648487836 */ /* 0x010fe20000000000 */
[----:B------:R-:W-:Y:S02]  /*4330*/  R2UR UR6, R8 ;  /* 0x00000000080672ca */ /* 0x000fe400000e0000 */
[----:B------:R-:W-:Y:S02]  /*4340*/  R2UR UR7, R9 ;  /* 0x00000000090772ca */ /* 0x000fe400000e0000 */
[----:B------:R-:W-:Y:S02]  /*4350*/  R2UR UR4, R72 ;  /* 0x00000000480472ca */ /* 0x000fe400000e0000 */
[----:B------:R-:W-:Y:S01]  /*4360*/  R2UR UR5, R73 ;  /* 0x00000000490572ca */ /* 0x000fe200000e0000 */
[----:B------:R-:W0:Y:S01]  /*4370*/  S2R R79, SR_TID.X ;  /* 0x00000000004f7919 */ /* 0x000e220000002100 */
[----:B------:R-:W-:Y:S01]  /*4380*/  STL [R1+0x90], R0 ;  /* 0x0000900001007387 */ /* 0x000fe20000100800 */
[----:B------:R-:W-:-:S02]  /*4390*/  WARPGROUP.DEPBAR.LE gsb0, 0x0 ;  /* 0x00008000000079c5 */ /* 0x000fc40000010000 */
[----:B------:R-:W-:-:S08]  /*43a0*/  WARPGROUP.ARRIVE ;  /* 0x00000000000079c5 */ /* 0x000fd00000000000 */
[----:B------:R-:W-:Y:S01]  /*43b0*/  HGMMA.64x96x16.F32 R24, gdesc[UR4], R24, gsb0 ;  /* 0x01600000041879f0 */ /* 0x000fe20008000818 */
[----:B------:R-:W-:Y:S01]  /*43c0*/  STL [R1+0x90], R0 ;  /* 0x0000900001007387 */ /* 0x000fe20000100800 */
[----:B--2---:R-:W-:-:S03]  /*43d0*/  @!P0 MOV R21, R20 ;  /* 0x0000001400158202 */ /* 0x004fc60000000f00 */
[----:B------:R-:W-:Y:S01]  /*43e0*/  STL [R1+0x90], R0 ;  /* 0x0000900001007387 */ /* 0x000fe20000100800 */
[----:B0-----:R-:W-:-:S03]  /*43f0*/  SHF.R.U32.HI R77, RZ, 0x7, R79 ;  /* 0x00000007ff4d7819 */ /* 0x001fc6000001164f */
[----:B------:R-:W-:Y:S01]  /*4400*/  STL [R1+0x90], R0 ;  /* 0x0000900001007387 */ /* 0x000fe20000100800 */
[----:B---3--:R-:W-:-:S03]  /*4410*/  @!P0 IMAD R10, R76, 0x8, R21 ;  /* 0x000000084c0a8824 */ /* 0x008fc600078e0215 */
[----:B------:R-:W-:Y:S04]  /*4420*/  STL [R1+0x90], R0 ;  /* 0x0000900001007387 */ /* 0x000fe80000100800 */
[----:B------:R-:W-:Y:S04]  /*4430*/  STL [R1+0x90], R0 ;  /* 0x0000900001007387 */ /* 0x000fe80000100800 */
[----:B------:R-:W-:Y:S01]  /*4440*/  STL [R1+0x90], R0 ;  /* 0x0000900001007387 */ /* 0x000fe20000100800 */
[----:B------:R-:W-:-:S03]  /*4450*/  IADD3 R76, -R77, 0xb, RZ ;  /* 0x0000000b4d4c7810 */ /* 0x000fc60007ffe1ff */
[----:B------:R-:W-:Y:S04]  /*4460*/  STL [R1+0x90], R0 ;  /* 0x0000900001007387 */ /* 0x000fe80000100800 */
        /* <DEDUP_REMOVED lines=13> */
[----:B------:R-:W3:Y:S04]  /*4540*/  LDL R81, [R1+0x70] ;  /* 0x0000700001517983 */ /* 0x000ee80000100800 */
[----:B------:R-:W4:Y:S04]  /*4550*/  LDL.64 R20, [R1+0x160] ;  /* 0x0001600001147983 */ /* 0x000f280000100a00 */
[----:B------:R-:W5:Y:S04]  /*4560*/  LDL R82, [R1+0x168] ;  /* 0x0001680001527983 */ /* 0x000f680000100800 */
[----:B-1----:R-:W5:Y:S04]  /*4570*/  LDL.128 R8, [R1+0x140] ;  /* 0x0001400001087983 */ /* 0x002f680000100c00 */
[----:B------:R-:W5:Y:S01]  /*4580*/  LDL.128 R12, [R1+0x150] ;  /* 0x00015000010c7983 */ /* 0x000f620000100c00 */
[----:B------:R-:W-:-:S02]  /*4590*/  UMOV UR4, 0xffffffa0 ;  /* 0xffffffa000047882 */ /* 0x000fc40000000000 */
[----:B------:R-:W-:Y:S01]  /*45a0*/  UIMAD UR4, UR49, UR4, 0x60 ;  /* 0x00000060310474a4 */ /* 0x000fe2000f8e0204 */
[----:B------:R-:W-:Y:S01]  /*45b0*/  BSSY B0, `(.L_x_12096) ;  /* 0x0000044000007945 */ /* 0x000fe20003800000 */
[----:B--2---:R-:W-:-:S04]  /*45c0*/  SHF.R.S32.HI R73, RZ, 0x1f, R72 ;  /* 0x0000001fff497819 */ /* 0x004fc80000011448 */
[----:B------:R-:W-:-:S04]  /*45d0*/  LEA.HI R74, R73, R72, RZ, 0x7 ;  /* 0x00000048494a7211 */ /* 0x000fc800078f38ff */
[----:B------:R-:W-:-:S05]  /*45e0*/  LOP3.LUT R75, R74, 0xffffff80, RZ, 0xc0, !PT ;  /* 0xffffff804a4b7812 */ /* 0x000fca00078ec0ff */
[----:B------:R-:W-:-:S05]  /*45f0*/  IMAD.IADD R75, R72, 0x1, -R75 ;  /* 0x00000001484b7824 */ /* 0x000fca00078e0a4b */
[----:B0-----:R-:W-:-:S04]  /*4600*/  SHF.R.S32.HI R76, RZ, 0x1f, R75 ;  /* 0x0000001fff4c7819 */ /* 0x001fc8000001144b */
        /* <DEDUP_REMOVED lines=23> */
[----:B------:R-:W-:-:S04]  /*4780*/  @P1 IMAD.HI.U32 R21, R72, R21, RZ ;  /* 0x0000001548151227 */ /* 0x000fc800078e00ff */
[----:B------:R-:W-:Y:S01]  /*4790*/  IMAD.U32 R20, RZ, RZ, UR49 ;  /* 0x00000031ff147e24 */ /* 0x000fe2000f8e00ff */
[----:B-----5:R-:W-:-:S03]  /*47a0*/  @P1 SHF.R.U32.HI R72, RZ, R82, R21 ;  /* 0x00000052ff481219 */ /* 0x020fc60000011615 */
[----:B------:R-:W-:Y:S01]  /*47b0*/  IMAD R21, R20, -0x60, R9 ;  /* 0xffffffa014157824 */ /* 0x000fe200078e0209 */
[----:B------:R-:W-:Y:S01]  /*47c0*/  LOP3.LUT R20, R77, 0x7ffffffc, RZ, 0xc0, !PT ;  /* 0x7ffffffc4d147812 */ /* 0x000fe200078ec0ff */
[----:B------:R-:W0:Y:S02]  /*47d0*/  SHFL.IDX PT, R83, R72, RZ, 0x1c1f ;  /* 0x001c1fff48537589 */ /* 0x000e2400000e0000 */
[----:B------:R-:W-:Y:S02]  /*47e0*/  VIADD R73, R21, 0x61 ;  /* 0x0000006115497836 */ /* 0x000fe40000000000 */
[----:B------:R-:W-:Y:S01]  /*47f0*/  IMAD.IADD R20, R75, 0x1, -R20 ;  /* 0x000000014b147824 */ /* 0x000fe200078e0a14 */
[----:B------:R-:W-:-:S03]  /*4800*/  ISETP.GE.AND P2, PT, R13, 0x1, PT ;  /* 0x000000010d00780c */ /* 0x000fc60003f46270 */
[C---:B------:R-:W-:Y:S02]  /*4810*/  IMAD R73, R20.reuse, -0x2, R73 ;  /* 0xfffffffe14497824 */ /* 0x040fe400078e0249 */
[----:B------:R-:W-:Y:S02]  /*4820*/  VIADD R21, R21, 0x60 ;  /* 0x0000006015157836 */ /* 0x000fe40000000000 */
[----:B------:R-:W-:Y:S01]  /*4830*/  IMAD.IADD R74, R73, 0x1, -R8 ;  /* 0x00000001494a7824 */ /* 0x000fe200078e0a08 */
[----:B------:R-:W-:Y:S01]  /*4840*/  LOP3.LUT R73, RZ, R10, RZ, 0x33, !PT ;  /* 0x0000000aff497212 */ /* 0x000fe200078e33ff */
[----:B------:R-:W-:Y:S02]  /*4850*/  IMAD R76, R20, -0x2, R21 ;  /* 0xfffffffe144c7824 */ /* 0x000fe400078e0215 */
[----:B------:R-:W-:Y:S02]  /*4860*/  IMAD.IADD R79, R74, 0x1, R11 ;  /* 0x000000014a4f7824 */ /* 0x000fe400078e020b */
[----:B------:R-:W-:-:S02]  /*4870*/  IMAD.U32 R81, RZ, RZ, UR4 ;  /* 0x00000004ff517e24 */ /* 0x000fc4000f8e00ff */
[----:B------:R-:W-:Y:S02]  /*4880*/  IMAD.IADD R74, R74, 0x1, R73 ;  /* 0x000000014a4a7824 */ /* 0x000fe400078e0249 */
[----:B------:R-:W-:Y:S02]  /*4890*/  VIADD R80, R12, UR4 ;  /* 0x000000040c507c36 */ /* 0x000fe40008000000 */
[----:B------:R-:W-:Y:S01]  /*48a0*/  IMAD R81, R20, -0x2, R81 ;  /* 0xfffffffe14517824 */ /* 0x000fe200078e0251 */
[----:B0-----:R-:W-:Y:S01]  /*48b0*/  VIADDMNMX R10, R83, R79, R76, PT ;  /* 0x0000004f530a7246 */ /* 0x001fe2000380014c */
        /* <DEDUP_REMOVED lines=12> */
.L_x_12099:
[----:B------:R-:W-:-:S13]  /*4980*/  ISETP.NE.AND P1, PT, R13, 0x1, PT ;  /* 0x000000010d00780c */ /* 0x000fda0003f25270 */
[----:B------:R-:W-:-:S05]  /*4990*/  @P1 IMAD.HI.U32 R20, R12, R14, RZ ;  /* 0x0000000e0c141227 */ /* 0x000fca00078e00ff */
[----:B------:R-:W-:-:S07]  /*49a0*/  @P1 SHF.R.U32.HI R12, RZ, R15, R20 ;  /* 0x0000000fff0c1219 */ /* 0x000fce0000011614 */
.L_x_12100:
[----:B------:R-:W-:Y:S05]  /*49b0*/  BSYNC B1 ;  /* 0x0000000000017941 */ /* 0x000fea0003800000 */
.L_x_12098:
[----:B------:R-:W-:-:S05]  /*49c0*/  IMAD R12, R12, R13, R81 ;  /* 0x0000000d0c0c7224 */ /* 0x000fca00078e0251 */
[----:B------:R-:W-:Y:S02]  /*49d0*/  VIMNMX R11, R11, R12, !PT ;  /* 0x0000000c0b0b7248 */ /* 0x000fe40007fe0100 */
[----:B------:R-:W-:-:S07]  /*49e0*/  VIADDMNMX R10, R12, R13, R10, PT ;  /* 0x0000000d0c0a7246 */ /* 0x000fce000380010a */
.L_x_12097:
[----:B------:R-:W-:Y:S05]  /*49f0*/  BSYNC B0 ;  /* 0x0000000000007941 */ /* 0x000fea0003800000 */
.L_x_12096:
[C---:B------:R-:W-:Y:S01]  /*4a00*/  ISETP.GE.AND P1, PT, R80.reuse, 0x2, PT ;  /* 0x000000025000780c */ /* 0x040fe20003f26270 */
[----:B------:R-:W-:Y:S01]  /*4a10*/  BSSY B0, `(.L_x_12101) ;  /* 0x0000089000007945 */ /* 0x000fe20003800000 */
[C---:B------:R-:W-:Y:S02]  /*4a20*/  ISETP.GE.AND P5, PT, R80.reuse, 0xa, PT ;  /* 0x0000000a5000780c */ /* 0x040fe40003fa6270 */
[----:B------:R-:W-:Y:S02]  /*4a30*/  ISETP.GT.AND P3, PT, R11, 0x1, !P1 ;  /* 0x000000010b00780c */ /* 0x000fe40004f64270 */
[----:B------:R-:W-:Y:S02]  /*4a40*/  ISETP.GE.AND P2, PT, R80, 0x9, PT ;  /* 0x000000095000780c */ /* 0x000fe40003f46270 */
[----:B------:R-:W-:Y:S02]  /*4a50*/  ISETP.LT.OR P3, PT, R10, 0x2, P3 ;  /* 0x000000020a00780c */ /* 0x000fe40001f61670 */
[----:B------:R-:W-:-:S02]  /*4a60*/  P2R R20, PR, RZ, 0x20 ;  /* 0x00000020ff147803 */ /* 0x000fc40000000000 */
[----:B------:R-:W-:Y:S02]  /*4a70*/  FSEL R73, R25, -INF , !P3 ;  /* 0xff80000019497808 */ /* 0x000fe40005800000 */
[C---:B------:R-:W-:Y:S01]  /*4a80*/  ISETP.GT.AND P3, PT, R11.reuse, 0x9, !P5 ;  /* 0x000000090b00780c */ /* 0x040fe20006f64270 */
[----:B------:R-:W0:Y:S01]  /*4a90*/  SHFL.IDX PT, R25, R72, 0x1, 0x1c1f ;  /* 0x003c1f0048197f89 */ /* 0x000e2200000e0000 */
        /* <DEDUP_REMOVED lines=121> */
.L_x_12104:
[----:B------:R-:W-:-:S13]  /*5230*/  ISETP.NE.AND P6, PT, R13, 0x1, PT ;  /* 0x000000010d00780c */ /* 0x000fda0003fc5270 */
[----:B------:R-:W-:-:S05]  /*5240*/  @P6 IMAD.HI.U32 R14, R8, R14, RZ ;  /* 0x0000000e080e6227 */ /* 0x000fca00078e00ff */
[----:B------:R-:W-:-:S07]  /*5250*/  @P6 SHF.R.U32.HI R8, RZ, R15, R14 ;  /* 0x0000000fff086219 */ /* 0x000fce000001160e */
.L_x_12105:
[----:B------:R-:W-:Y:S05]  /*5260*/  BSYNC B1 ;  /* 0x0000000000017941 */ /* 0x000fea0003800000 */
.L_x_12103:
[----:B------:R-:W-:-:S05]  /*5270*/  IMAD R8, R8, R13, R81 ;  /* 0x0000000d08087224 */ /* 0x000fca00078e0251 */
[----:B------:R-:W-:Y:S02]  /*5280*/  VIADDMNMX R10, R8, R13, R10, PT ;  /* 0x0000000d080a7246 */ /* 0x000fe4000380010a */
[----:B------:R-:W-:-:S07]  /*5290*/  VIMNMX R11, R11, R8, !PT ;  /* 0x000000080b0b7248 */ /* 0x000fce0007fe0100 */
.L_x_12102:
[----:B------:R-:W-:Y:S05]  /*52a0*/  BSYNC B0 ;  /* 0x0000000000007941 */ /* 0x000fea0003800000 */
.L_x_12101:
        /* <DEDUP_REMOVED lines=13> */
[----:B------:R-:W5:Y:S01]  /*5380*/  LDL R30, [R1+0x298] ;  /* 0x00029800011e7983 */ /* 0x000f620000100800 */
[----:B------:R-:W-:Y:S02]  /*5390*/  ISETP.LT.OR P1, PT, R10, 0xa, P1 ;  /* 0x0000000a0a00780c */ /* 0x000fe40000f21670 */
[----:B------:R-:W-:Y:S01]  /*53a0*/  ISETP.NE.AND P6, PT, R36, RZ, PT ;  /* 0x000000ff2400720c */ /* 0x000fe20003fc5270 */
[----:B------:R-:W5:Y:S01]  /*53b0*/  LDL R32, [R1+0x270] ;  /* 0x0002700001207983 */ /* 0x000f620000100800 */
[----:B------:R-:W-:-:S02]  /*53c0*/  FSEL R140, R31, -INF , !P1 ;  /* 0xff8000001f8c7808 */ /* 0x000fc40004800000 */
[----:B------:R-:W-:Y:S01]  /*53d0*/  ISETP.NE.AND P1, PT, R28, RZ, PT ;  /* 0x000000ff1c00720c */ /* 0x000fe20003f25270 */
[----:B------:R-:W5:Y:S01]  /*53e0*/  LDL R36, [R1+0x2a4] ;  /* 0x0002a40001247983 */ /* 0x000f620000100800 */
[----:B------:R-:W-:Y:S02]  /*53f0*/  FMNMX.FTZ R8, R77, R73, !PT ;  /* 0x000000494d087209 */ /* 0x000fe40007810000 */
[----:B------:R-:W-:Y:S01]  /*5400*/  ISETP.GT.AND P1, PT, R11, 0x10, !P1 ;  /* 0x000000100b00780c */ /* 0x000fe20004f24270 */
[----:B------:R-:W5:Y:S01]  /*5410*/  LDL R28, [R1+0x2a8] ;  /* 0x0002a800011c7983 */ /* 0x000f620000100800 */
[----:B------:R-:W-:Y:S02]  /*5420*/  FMNMX.FTZ R8, R153, R8, !PT ;  /* 0x0000000899087209 */ /* 0x000fe40007810000 */
[----:B------:R-:W-:Y:S01]  /*5430*/  ISETP.LT.OR P1, PT, R10, 0x11, P1 ;  /* 0x000000110a00780c */ /* 0x000fe20000f21670 */
[----:B------:R-:W5:Y:S01]  /*5440*/  LDL R31, [R1+0x400] ;  /* 0x00040000011f7983 */ /* 0x000f620000100800 */
[----:B------:R-:W-:-:S02]  /*5450*/  FMNMX.FTZ R8, R135, R8, !PT ;  /* 0x0000000887087209 */ /* 0x000fc40007810000 */
[----:B------:R-:W-:Y:S01]  /*5460*/  FSEL R74, R34, -INF , !P1 ;  /* 0xff800000224a7808 */ /* 0x000fe20004800000 */
[----:B------:R0:W-:Y:S01]  /*5470*/  BAR.SYNC.DEFER_BLOCKING R78, 0x100 ;  /* 0x0004004e0000751d */ /* 0x0001e20000010000 */
[----:B------:R-:W-:Y:S02]  /*5480*/  ISETP.NE.AND P1, PT, R29, RZ, PT ;  /* 0x000000ff1d00720c */ /* 0x000fe40003f25270 */
[----:B------:R-:W-:Y:S02]  /*5490*/  FMNMX.FTZ R8, R151, R8, !PT ;  /* 0x0000000897087209 */ /* 0x000fe40007810000 */
[----:B------:R-:W-:Y:S02]  /*54a0*/  ISETP.GT.AND P1, PT, R11, 0x11, !P1 ;  /* 0x000000110b00780c */ /* 0x000fe40004f24270 */
[----:B------:R-:W-:Y:S01]  /*54b0*/  FMNMX.FTZ R8, R75, R8, !PT ;  /* 0x000000084b087209 */ /* 0x000fe20007810000 */
[----:B------:R-:W5:Y:S01]  /*54c0*/  LDL R34, [R1+0x2b4] ;  /* 0x0002b40001227983 */ /* 0x000f620000100800 */
[----:B------:R-:W-:-:S02]  /*54d0*/  ISETP.LT.OR P1, PT, R10, 0x12, P1 ;  /* 0x000000120a00780c */ /* 0x000fc40000f21670 */
[----:B------:R-:W-:Y:S01]  /*54e0*/  FMNMX.FTZ R8, R149, R8, !PT ;  /* 0x0000000895087209 */ /* 0x000fe20007810000 */
[----:B------:R-:W5:Y:S01]  /*54f0*/  LDL R29, [R1+0x250] ;  /* 0x00025000011d7983 */ /* 0x000f620000100800 */
[----:B------:R-:W-:Y:S02]  /*5500*/  FSEL R138, R35, -INF , !P1 ;  /* 0xff800000238a7808 */ /* 0x000fe40004800000 */
[----:B------:R-:W-:Y:S01]  /*5510*/  ISETP.GT.AND P1, PT, R11, 0x18, !P2 ;  /* 0x000000180b00780c */ /* 0x000fe20005724270 */
[----:B------:R-:W5:Y:S01]  /*5520*/  LDL R35, [R1+0x3e4] ;  /* 0x0003e40001237983 */ /* 0x000f620000100800 */
[----:B------:R-:W-:Y:S02]  /*5530*/  ISETP.NE.AND P2, PT, R56, RZ, PT ;  /* 0x000000ff3800720c */ /* 0x000fe40003f45270 */
[----:B------:R-:W-:Y:S01]  /*5540*/  ISETP.LT.OR P1, PT, R10, 0x19, P1 ;  /* 0x000000190a00780c */ /* 0x000fe20000f21670 */
[----:B------:R-:W5:Y:S01]  /*5550*/  LDL R56, [R1+0x28c] ;  /* 0x00028c0001387983 */ /* 0x000f620000100800 */
[----:B------:R-:W-:-:S02]  /*5560*/  FMNMX.FTZ R8, R37, R8, !PT ;  /* 0x0000000825087209 */ /* 0x000fc40007810000 */
[----:B------:R-:W-:Y:S01]  /*5570*/  FSEL R76, R38, -INF , !P1 ;  /* 0xff800000264c7808 */ /* 0x000fe20004800000 */
[----:B------:R-:W5:Y:S01]  /*5580*/  LDL R129, [R1+0x2c4] ;  /* 0x0002c40001817983 */ /* 0x000f620000100800 */
[----:B------:R-:W-:Y:S02]  /*5590*/  ISETP.GT.AND P1, PT, R11, 0x19, !P6 ;  /* 0x000000190b00780c */ /* 0x000fe40007724270 */
[----:B------:R-:W-:Y:S01]  /*55a0*/  ISETP.NE.AND P6, PT, R12, RZ, PT ;  /* 0x000000ff0c00720c */ /* 0x000fe20003fc5270 */
[----:B------:R-:W5:Y:S01]  /*55b0*/  LDL R38, [R1+0x294] ;  /* 0x0002940001267983 */ /* 0x000f620000100800 */
[----:B------:R-:W-:Y:S02]  /*55c0*/  ISETP.LT.OR P1, PT, R10, 0x1a, P1 ;  /* 0x0000001a0a00780c */ /* 0x000fe40000f21670 */
[----:B------:R-:W-:Y:S01]  /*55d0*/  FMNMX.FTZ R8, R147, R8, !PT ;  /* 0x0000000893087209 */ /* 0x000fe20007810000 */
        /* <DEDUP_REMOVED lines=12> */
[----:B------:R-:W5:Y:S01]  /*56a0*/  LDL R124, [R1+0x2dc] ;  /* 0x0002dc00017c7983 */ /* 0x000f620000100800 */
[----:B------:R-:W-:Y:S02]  /*56b0*/  ISETP.NE.AND P1, PT, R40, RZ, PT ;  /* 0x000000ff2800720c */ /* 0x000fe40003f25270 */
[----:B------:R-:W-:Y:S01]  /*56c0*/  FMNMX.FTZ R8, R173, R8, !PT ;  /* 0x00000008ad087209 */ /* 0x000fe20007810000 */
[----:B------:R-:W5:Y:S01]  /*56d0*/  LDL R40, [R1+0x264] ;  /* 0x0002640001287983 */ /* 0x000f620000100800 */
[----:B------:R-:W-:Y:S02]  /*56e0*/  ISETP.GT.AND P1, PT, R11, 0x21, !P1 ;  /* 0x000000210b00780c */ /* 0x000fe40004f24270 */
[----:B------:R-:W-:Y:S01]  /*56f0*/  FMNMX.FTZ R8, R49, R8, !PT ;  /* 0x0000000831087209 */ /* 0x000fe20007810000 */
[----:B------:R-:W5:Y:S01]  /*5700*/  LDL R123, [R1+0x2e0] ;  /* 0x0002e000017b7983 */ /* 0x000f620000100800 */
[----:B------:R-:W-:-:S02]  /*5710*/  ISETP.LT.OR P1, PT, R10, 0x22, P1 ;  /* 0x000000220a00780c */ /* 0x000fc40000f21670 */
[----:B------:R-:W-:Y:S01]  /*5720*/  FMNMX.FTZ R8, R175, R8, !PT ;  /* 0x00000008af087209 */ /* 0x000fe20007810000 */
[----:B------:R-:W5:Y:S01]  /*5730*/  LDL R122, [R1+0x2e4] ;  /* 0x0002e400017a7983 */ /* 0x000f620000100800 */
[----:B------:R-:W-:Y:S02]  /*5740*/  FSEL R80, R43, -INF , !P1 ;  /* 0xff8000002b507808 */ /* 0x000fe40004800000 */
[----:B------:R-:W-:Y:S01]  /*5750*/  ISETP.NE.AND P1, PT, R83, RZ, PT ;  /* 0x000000ff5300720c */ /* 0x000fe20003f25270 */
[----:B------:R-:W5:Y:S01]  /*5760*/  LDL R43, [R1+0x210] ;  /* 0x00021000012b7983 */ /* 0x000f620000100800 */
[----:B------:R-:W-:Y:S02]  /*5770*/  FMNMX.FTZ R8, R53, R8, !PT ;  /* 0x0000000835087209 */ /* 0x000fe40007810000 */
[----:B------:R-:W-:Y:S01]  /*5780*/  ISETP.GT.AND P1, PT, R11, 0x28, !P1 ;  /* 0x000000280b00780c */ /* 0x000fe20004f24270 */
[----:B------:R-:W5:Y:S01]  /*5790*/  LDL R121, [R1+0x2e8] ;  /* 0x0002e80001797983 */ /* 0x000f620000100800 */
[----:B------:R-:W-:-:S02]  /*57a0*/  FMNMX.FTZ R8, R167, R8, !PT ;  /* 0x00000008a7087209 */ /* 0x000fc40007810000 */
[----:B------:R-:W-:Y:S01]  /*57b0*/  ISETP.LT.OR P1, PT, R10, 0x29, P1 ;  /* 0x000000290a00780c */ /* 0x000fe20000f21670 */
[----:B------:R-:W5:Y:S01]  /*57c0*/  LDL R120, [R1+0x2f0] ;  /* 0x0002f00001787983 */ /* 0x000f620000100800 */
[----:B------:R-:W-:Y:S02]  /*57d0*/  FMNMX.FTZ R8, R57, R8, !PT ;  /* 0x0000000839087209 */ /* 0x000fe40007810000 */
[----:B------:R-:W-:Y:S01]  /*57e0*/  FSEL R134, R46, -INF , !P1 ;  /* 0xff8000002e867808 */ /* 0x000fe20004800000 */
[----:B------:R-:W5:Y:S01]  /*57f0*/  LDL R119, [R1+0x2f4] ;  /* 0x0002f40001777983 */ /* 0x000f620000100800 */
[----:B------:R-:W-:Y:S02]  /*5800*/  ISETP.NE.AND P1, PT, R44, RZ, PT ;  /* 0x000000ff2c00720c */ /* 0x000fe40003f25270 */
[----:B------:R-:W-:Y:S01]  /*5810*/  FMNMX.FTZ R8, R165, R8, !PT ;  /* 0x00000008a5087209 */ /* 0x000fe20007810000 */
[----:B------:R-:W5:Y:S01]  /*5820*/  LDL R46, [R1+0x2b0] ;  /* 0x0002b000012e7983 */ /* 0x000f620000100800 */
[----:B------:R-:W-:-:S02]  /*5830*/  ISETP.GT.AND P1, PT, R11, 0x29, !P1 ;  /* 0x000000290b00780c */ /* 0x000fc40004f24270 */
[----:B------:R-:W-:Y:S01]  /*5840*/  FMNMX.FTZ R8, R61, R8, !PT ;  /* 0x000000083d087209 */ /* 0x000fe20007810000 */
[----:B------:R-:W5:Y:S01]  /*5850*/  LDL R44, [R1+0x2b8] ;  /* 0x0002b800012c7983 */ /* 0x000f620000100800 */
[----:B------:R-:W-:Y:S02]  /*5860*/  ISETP.LT.OR P1, PT, R10, 0x2a, P1 ;  /* 0x0000002a0a00780c */ /* 0x000fe40000f21670 */
[----:B------:R-:W-:Y:S01]  /*5870*/  FMNMX.FTZ R8, R33, R8, !PT ;  /* 0x0000000821087209 */ /* 0x000fe20007810000 */
[----:B------:R-:W5:Y:S01]  /*5880*/  LDL R118, [R1+0x2f8] ;  /* 0x0002f80001767983 */ /* 0x000f620000100800 */
[----:B------:R-:W-:Y:S02]  /*5890*/  FSEL R82, R47, -INF , !P1 ;  /* 0xff8000002f527808 */ /* 0x000fe40004800000 */
[----:B------:R-:W-:Y:S01]  /*58a0*/  ISETP.NE.AND P1, PT, R84, RZ, PT ;  /* 0x000000ff5400720c */ /* 0x000fe20003f25270 */
[----:B------:R-:W5:Y:S01]  /*58b0*/  LDL R117, [R1+0x2fc] ;  /* 0x0002fc0001757983 */ /* 0x000f620000100800 */
[----:B------:R-:W-:-:S02]  /*58c0*/  ISETP.GT.AND P3, PT, R11, 0x50, !P3 ;  /* 0x000000500b00780c */ /* 0x000fc40005f64270 */
[----:B------:R-:W-:Y:S01]  /*58d0*/  ISETP.GT.AND P1, PT, R11, 0x30, !P1 ;  /* 0x000000300b00780c */ /* 0x000fe20004f24270 */
[----:B------:R-:W5:Y:S01]  /*58e0*/  LDL R116, [R1+0x300] ;  /* 0x0003000001747983 */ /* 0x000f620000100800 */
[----:B------:R-:W-:Y:S02]  /*58f0*/  FMNMX.FTZ R8, R65, R8, !PT ;  /* 0x0000000841087209 */ /* 0x000fe40007810000 */
[----:B------:R-:W-:Y:S01]  /*5900*/  ISETP.LT.OR P1, PT, R10, 0x31, P1 ;  /* 0x000000310a00780c */ /* 0x000fe20000f21670 */
[----:B------:R-:W5:Y:S01]  /*5910*/  LDL R39, [R1+0x304] ;  /* 0x0003040001277983 */ /* 0x000f620000100800 */
[----:B------:R-:W-:Y:S02]  /*5920*/  ISETP.GT.AND P4, PT, R11, 0x51, !P4 ;  /* 0x000000510b00780c */ /* 0x000fe40006784270 */
[----:B------:R-:W-:Y:S01]  /*5930*/  FSEL R216, R50, -INF , !P1 ;  /* 0xff80000032d87808 */ /* 0x000fe20004800000 */
[----:B------:R-:W5:Y:S01]  /*5940*/  LDL R115, [R1+0x308] ;  /* 0x0003080001737983 */ /* 0x000f620000100800 */
[----:B------:R-:W-:-:S02]  /*5950*/  ISETP.NE.AND P1, PT, R48, RZ, PT ;  /* 0x000000ff3000720c */ /* 0x000fc40003f25270 */
[C---:B------:R-:W-:Y:S01]  /*5960*/  ISETP.LT.OR P3, PT, R10.reuse, 0x51, P3 ;  /* 0x000000510a00780c */ /* 0x040fe20001f61670 */
[----:B------:R-:W5:Y:S01]  /*5970*/  LDL R50, [R1+0x2a0] ;  /* 0x0002a00001327983 */ /* 0x000f620000100800 */
[----:B------:R-:W-:Y:S02]  /*5980*/  ISETP.GT.AND P1, PT, R11, 0x31, !P1 ;  /* 0x000000310b00780c */ /* 0x000fe40004f24270 */
[----:B------:R-:W-:Y:S01]  /*5990*/  FMNMX.FTZ R8, R21, R8, !PT ;  /* 0x0000000815087209 */ /* 0x000fe20007810000 */
[----:B------:R-:W5:Y:S01]  /*59a0*/  LDL R48, [R1+0x2ac] ;  /* 0x0002ac0001307983 */ /* 0x000f620000100800 */
[----:B------:R-:W-:Y:S02]  /*59b0*/  ISETP.LT.OR P1, PT, R10, 0x32, P1 ;  /* 0x000000320a00780c */ /* 0x000fe40000f21670 */
[----:B------:R-:W-:Y:S01]  /*59c0*/  ISETP.GT.AND P5, PT, R11, 0x58, !P5 ;  /* 0x000000580b00780c */ /* 0x000fe20006fa4270 */
[----:B------:R-:W5:Y:S01]  /*59d0*/  LDL R114, [R1+0x30c] ;  /* 0x00030c0001727983 */ /* 0x000f620000100800 */
[----:B------:R-:W-:-:S02]  /*59e0*/  FSEL R84, R51, -INF , !P1 ;  /* 0xff80000033547808 */ /* 0x000fc40004800000 */
[----:B------:R-:W-:Y:S01]  /*59f0*/  ISETP.NE.AND P1, PT, R85, RZ, PT ;  /* 0x000000ff5500720c */ /* 0x000fe20003f25270 */
[----:B------:R-:W5:Y:S01]  /*5a00*/  LDL R113, [R1+0x310] ;  /* 0x0003100001717983 */ /* 0x000f620000100800 */
[----:B------:R-:W-:Y:S02]  /*5a10*/  ISETP.LT.OR P4, PT, R10, 0x52, P4 ;  /* 0x000000520a00780c */ /* 0x000fe40002781670 */
[----:B------:R-:W-:Y:S01]  /*5a20*/  ISETP.GT.AND P1, PT, R11, 0x38, !P1 ;  /* 0x000000380b00780c */ /* 0x000fe20004f24270 */
[----:B------:R-:W5:Y:S01]  /*5a30*/  LDL R112, [R1+0x314] ;  /* 0x0003140001707983 */ /* 0x000f620000100800 */
[----:B------:R-:W-:Y:S02]  /*5a40*/  FSEL R92, R66, -INF , !P3 ;  /* 0xff800000425c7808 */ /* 0x000fe40005800000 */
[----:B------:R-:W-:Y:S01]  /*5a50*/  ISETP.LT.OR P1, PT, R10, 0x39, P1 ;  /* 0x000000390a00780c */ /* 0x000fe20000f21670 */
[----:B------:R-:W5:Y:S01]  /*5a60*/  LDL R66, [R1+0x278] ;  /* 0x0002780001427983 */ /* 0x000f620000100800 */
[----:B------:R-:W-:-:S02]  /*5a70*/  FMNMX.FTZ R8, R69, R8, !PT ;  /* 0x0000000845087209 */ /* 0x000fc40007810000 */
[----:B------:R-:W-:Y:S01]  /*5a80*/  FSEL R218, R54, -INF , !P1 ;  /* 0xff80000036da7808 */ /* 0x000fe20004800000 */
[----:B------:R-:W5:Y:S01]  /*5a90*/  LDL R111, [R1+0x318] ;  /* 0x00031800016f7983 */ /* 0x000f620000100800 */
[----:B------:R-:W-:Y:S02]  /*5aa0*/  ISETP.NE.AND P1, PT, R52, RZ, PT ;  /* 0x000000ff3400720c */ /* 0x000fe40003f25270 */
[C---:B------:R-:W-:Y:S01]  /*5ab0*/  ISETP.LT.OR P5, PT, R10.reuse, 0x59, P5 ;  /* 0x000000590a00780c */ /* 0x040fe20002fa1670 */
[----:B------:R-:W5:Y:S01]  /*5ac0*/  LDL R54, [R1+0x290] ;  /* 0x0002900001367983 */ /* 0x000f620000100800 */
[----:B------:R-:W-:Y:S02]  /*5ad0*/  ISETP.GT.AND P1, PT, R11, 0x39, !P1 ;  /* 0x000000390b00780c */ /* 0x000fe40004f24270 */
[----:B------:R-:W-:Y:S01]  /*5ae0*/  FSEL R94, R67, -INF , !P4 ;  /* 0xff800000435e7808 */ /* 0x000fe20006000000 */
[----:B------:R-:W5:Y:S01]  /*5af0*/  LDL R52, [R1+0x29c] ;  /* 0x00029c0001347983 */ /* 0x000f620000100800 */
[----:B------:R-:W-:-:S02]  /*5b00*/  ISETP.LT.OR P1, PT, R10, 0x3a, P1 ;  /* 0x0000003a0a00780c */ /* 0x000fc40000f21670 */
[----:B------:R-:W-:Y:S01]  /*5b10*/  FSEL R96, R70, -INF , !P5 ;  /* 0xff80000046607808 */ /* 0x000fe20006800000 */
[----:B------:R-:W5:Y:S01]  /*5b20*/  LDL R110, [R1+0x31c] ;  /* 0x00031c00016e7983 */ /* 0x000f620000100800 */
[----:B------:R-:W-:Y:S02]  /*5b30*/  FSEL R86, R55, -INF , !P1 ;  /* 0xff80000037567808 */ /* 0x000fe40004800000 */
[----:B------:R-:W-:Y:S01]  /*5b40*/  ISETP.NE.AND P1, PT, R87, RZ, PT ;  /* 0x000000ff5700720c */ /* 0x000fe20003f25270 */
[----:B------:R-:W5:Y:S03]  /*5b50*/  LDL R70, [R1+0x284] ;  /* 0x0002840001467983 */ /* 0x000f660000100800 */
[C---:B------:R-:W-:Y:S01]  /*5b60*/  ISETP.GT.AND P1, PT, R11.reuse, 0x40, !P1 ;  /* 0x000000400b00780c */ /* 0x040fe20004f24270 */
[----:B------:R-:W5:Y:S03]  /*5b70*/  LDL R109, [R1+0x324] ;  /* 0x00032400016d7983 */ /* 0x000f660000100800 */
[----:B------:R-:W-:Y:S01]  /*5b80*/  ISETP.LT.OR P1, PT, R10, 0x41, P1 ;  /* 0x000000410a00780c */ /* 0x000fe20000f21670 */
[----:B------:R-:W5:Y:S03]  /*5b90*/  LDL R108, [R1+0x328] ;  /* 0x00032800016c7983 */ /* 0x000f660000100800 */
[----:B------:R-:W-:Y:S01]  /*5ba0*/  FSEL R168, R58, -INF , !P1 ;  /* 0xff8000003aa87808 */ /* 0x000fe20004800000 */
[----:B------:R-:W5:Y:S01]  /*5bb0*/  LDL R107, [R1+0x32c] ;  /* 0x00032c00016b7983 */ /* 0x000f620000100800 */
[----:B------:R-:W-:-:S02]  /*5bc0*/  ISETP.GT.AND P1, PT, R11, 0x41, !P2 ;  /* 0x000000410b00780c */ /* 0x000fc40005724270 */
[----:B------:R-:W-:Y:S01]  /*5bd0*/  ISETP.NE.AND P2, PT, R60, RZ, PT ;  /* 0x000000ff3c00720c */ /* 0x000fe20003f45270 */
[----:B------:R-:W5:Y:S01]  /*5be0*/  LDL R58, [R1+0x280] ;  /* 0x00028000013a7983 */ /* 0x000f620000100800 */
[C---:B------:R-:W-:Y:S02]  /*5bf0*/  ISETP.LT.OR P1, PT, R10.reuse, 0x42, P1 ;  /* 0x000000420a00780c */ /* 0x040fe40000f21670 */
[----:B------:R-:W-:Y:S01]  /*5c00*/  ISETP.GT.AND P2, PT, R11, 0x49, !P2 ;  /* 0x000000490b00780c */ /* 0x000fe20005744270 */
[----:B------:R-:W5:Y:S01]  /*5c10*/  LDL R60, [R1+0x268] ;  /* 0x00026800013c7983 */ /* 0x000f620000100800 */
[----:B------:R-:W-:Y:S02]  /*5c20*/  FSEL R88, R59, -INF , !P1 ;  /* 0xff8000003b587808 */ /* 0x000fe40004800000 */
[----:B------:R-:W-:Y:S01]  /*5c30*/  ISETP.GT.AND P1, PT, R11, RZ, !P6 ;  /* 0x000000ff0b00720c */ /* 0x000fe20007724270 */
[----:B------:R-:W5:Y:S01]  /*5c40*/  LDL R106, [R1+0x330] ;  /* 0x00033000016a7983 */ /* 0x000f620000100800 */
[----:B------:R-:W-:-:S02]  /*5c50*/  ISETP.LT.OR P2, PT, R10, 0x4a, P2 ;  /* 0x0000004a0a00780c */ /* 0x000fc40001741670 */
[----:B------:R-:W-:Y:S01]  /*5c60*/  ISETP.LT.OR P1, PT, R10, 0x1, P1 ;  /* 0x000000010a00780c */ /* 0x000fe20000f21670 */
[----:B------:R-:W5:Y:S01]  /*5c70*/  LDL R105, [R1+0x334] ;  /* 0x0003340001697983 */ /* 0x000f620000100800 */
[----:B------:R-:W-:Y:S02]  /*5c80*/  FSEL R90, R63, -INF , !P2 ;  /* 0xff8000003f5a7808 */ /* 0x000fe40005000000 */
        /* <DEDUP_REMOVED lines=12> */
[----:B------:R-:W-:Y:S01]  /*5d50*/  FMNMX.FTZ R9, R74, R9, !PT ;  /* 0x000000094a097209 */ /* 0x000fe20007810000 */
[----:B------:R-:W5:Y:S01]  /*5d60*/  LDL R62, [R1+0x26c] ;  /* 0x00026c00013e7983 */ /* 0x000f620000100800 */
[----:B------:R-:W-:-:S02]  /*5d70*/  ISETP.NE.AND P6, PT, R24, RZ, PT ;  /* 0x000000ff1800720c */ /* 0x000fc40003fc5270 */
[----:B------:R-:W-:Y:S01]  /*5d80*/  FMNMX.FTZ R9, R138, R9, !PT ;  /* 0x000000098a097209 */ /* 0x000fe20007810000 */
[----:B------:R-:W5:Y:S01]  /*5d90*/  LDL.64 R24, [R1+0xa8] ;  /* 0x0000a80001187983 */ /* 0x000f620000100a00 */
[----:B------:R-:W-:Y:S02]  /*5da0*/  ISETP.GT.AND P6, PT, R11, 0x59, !P6 ;  /* 0x000000590b00780c */ /* 0x000fe400077c4270 */
[----:B------:R-:W-:Y:S01]  /*5db0*/  FMNMX.FTZ R9, R76, R9, !PT ;  /* 0x000000094c097209 */ /* 0x000fe20007810000 */
[----:B------:R-:W1:Y:S01]  /*5dc0*/  SHFL.BFLY PT, R11, R8, 0x2, 0x1f ;  /* 0x0c401f00080b7f89 */ /* 0x000e6200000e0000 */
[----:B------:R-:W-:Y:S02]  /*5dd0*/  ISETP.LT.OR P6, PT, R10, 0x5a, P6 ;  /* 0x0000005a0a00780c */ /* 0x000fe400037c1670 */
[----:B------:R-:W-:Y:S01]  /*5de0*/  FMNMX.FTZ R9, R132, R9, !PT ;  /* 0x0000000984097209 */ /* 0x000fe20007810000 */
[----:B------:R-:W5:Y:S01]  /*5df0*/  LDL R101, [R1+0x348] ;  /* 0x0003480001657983 */ /* 0x000f620000100800 */
[----:B------:R-:W-:-:S02]  /*5e00*/  FSEL R98, R71, -INF , !P6 ;  /* 0xff80000047627808 */ /* 0x000fc40007000000 */
[----:B------:R-:W-:Y:S01]  /*5e10*/  FMNMX.FTZ R9, R42, R9, !PT ;  /* 0x000000092a097209 */ /* 0x000fe20007810000 */
[----:B------:R-:W5:Y:S03]  /*5e20*/  LDL R100, [R1+0x34c] ;  /* 0x00034c0001647983 */ /* 0x000f660000100800 */
        /* <DEDUP_REMOVED lines=23> */
[----:B0-----:R-:W5:Y:S03]  /*5fa0*/  LDL R78, [R1+0x3b4] ;  /* 0x0003b400014e7983 */ /* 0x001f660000100800 */
[----:B------:R-:W-:Y:S01]  /*5fb0*/  FMNMX.FTZ R9, R94, R9, !PT ;  /* 0x000000095e097209 */ /* 0x000fe20007810000 */
[----:B--2---:R-:W-:Y:S03]  /*5fc0*/  STL [R1+0x274], R64 ;  /* 0x0002744001007387 */ /* 0x004fe60000100800 */
[----:B------:R-:W-:Y:S01]  /*5fd0*/  FMNMX.FTZ R9, R96, R9, !PT ;  /* 0x0000000960097209 */ /* 0x000fe20007810000 */
[----:B---3--:R-:W-:Y:S03]  /*5fe0*/  STL [R1+0x27c], R68 ;  /* 0x00027c4401007387 */ /* 0x008fe60000100800 */
[----:B------:R-:W-:Y:S01]  /*5ff0*/  FMNMX.FTZ R9, R98, R9, !PT ;  /* 0x0000000962097209 */ /* 0x000fe20007810000 */
[----:B----4-:R-:W-:Y:S04]  /*6000*/  STL [R1+0x288], R72 ;  /* 0x0002884801007387 */ /* 0x010fe80000100800 */
[----:B------:R-:W-:Y:S04]  /*6010*/  STL.64 [R1+0x230], R8 ;  /* 0x0002300801007387 */ /* 0x000fe80000100a00 */
[----:B------:R-:W2:Y:S01]  /*6020*/  LDL R13, [R1+0x234] ;  /* 0x00023400010d7983 */ /* 0x000ea20000100800 */
[----:B-1----:R-:W-:-:S03]  /*6030*/  FMNMX.FTZ R10, R8, R11, !PT ;  /* 0x0000000b080a7209 */ /* 0x002fc60007810000 */
[----:B-----5:R0:W-:Y:S04]  /*6040*/  STL [R1+0x2bc], R27 ;  /* 0x0002bc1b01007387 */ /* 0x0201e80000100800 */
[----:B------:R-:W1:Y:S04]  /*6050*/  SHFL.BFLY PT, R11, R10, 0x1, 0x1f ;  /* 0x0c201f000a0b7f89 */ /* 0x000e6800000e0000 */
[----:B------:R3:W-:Y:S04]  /*6060*/  STL [R1+0x2a4], R36 ;  /* 0x0002a42401007387 */ /* 0x0007e80000100800 */
[----:B0-----:R-:W4:Y:S04]  /*6070*/  LDL R27, [R1+0x438] ;  /* 0x00043800011b7983 */ /* 0x001f280000100800 */
[----:B------:R0:W-:Y:S04]  /*6080*/  STL [R1+0x2a8], R28 ;  /* 0x0002a81c01007387 */ /* 0x0001e80000100800 */
[----:B---3--:R-:W3:Y:S04]  /*6090*/  LDL R36, [R1+0x3ac] ;  /* 0x0003ac0001247983 */ /* 0x008ee80000100800 */
[----:B------:R5:W-:Y:S01]  /*60a0*/  STL [R1+0x2b4], R34 ;  /* 0x0002b42201007387 */ /* 0x000be20000100800 */
[----:B-1----:R-:W-:-:S03]  /*60b0*/  FMNMX.FTZ R12, R10, R11, !PT ;  /* 0x0000000b0a0c7209 */ /* 0x002fc60007810000 */
[----:B0-----:R-:W4:Y:S04]  /*60c0*/  LDL R28, [R1+0x3c8] ;  /* 0x0003c800011c7983 */ /* 0x001f280000100800 */
[----:B------:R-:W-:Y:S04]  /*60d0*/  STL [R1+0x230], R12 ;  /* 0x0002300c01007387 */ /* 0x000fe80000100800 */
[----:B------:R-:W3:Y:S04]  /*60e0*/  LDL R14, [R1+0x230] ;  /* 0x00023000010e7983 */ /* 0x000ee80000100800 */
[----:B-----5:R-:W5:Y:S04]  /*60f0*/  LDL R34, [R1+0x41c] ;  /* 0x00041c0001227983 */ /* 0x020f680000100800 */
[----:B------:R0:W-:Y:S04]  /*6100*/  STL [R1+0x270], R32 ;  /* 0x0002702001007387 */ /* 0x0001e80000100800 */
[----:B------:R1:W-:Y:S04]  /*6110*/  STL [R1+0x298], R30 ;  /* 0x0002981e01007387 */ /* 0x0003e80000100800 */
[----:B------:R-:W-:Y:S04]  /*6120*/  STL [R1+0x28c], R56 ;  /* 0x00028c3801007387 */ /* 0x000fe80000100800 */
[----:B0-----:R-:W4:Y:S04]  /*6130*/  LDL R32, [R1+0x2ec] ;  /* 0x0002ec0001207983 */ /* 0x001f280000100800 */
[----:B-1----:R-:W4:Y:S04]  /*6140*/  LDL R30, [R1+0x358] ;  /* 0x00035800011e7983 */ /* 0x002f280000100800 */
[----:B------:R0:W-:Y:S04]  /*6150*/  STL [R1+0x294], R38 ;  /* 0x0002942601007387 */ /* 0x0001e80000100800 */
[----:B------:R1:W-:Y:S04]  /*6160*/  STL [R1+0x264], R40 ;  /* 0x0002642801007387 */ /* 0x0003e80000100800 */
[----:B------:R-:W4:Y:S04]  /*6170*/  LDL R72, [R1+0x3d0] ;  /* 0x0003d00001487983 */ /* 0x000f280000100800 */
[----:B0-----:R-:W4:Y:S04]  /*6180*/  LDL R38, [R1+0x33c] ;  /* 0x00033c0001267983 */ /* 0x001f280000100800 */
[----:B-1----:R-:W4:Y:S04]  /*6190*/  LDL R40, [R1+0x2d4] ;  /* 0x0002d40001287983 */ /* 0x002f280000100800 */
[----:B------:R-:W4:Y:S04]  /*61a0*/  LDL R71, [R1+0x3d4] ;  /* 0x0003d40001477983 */ /* 0x000f280000100800 */
[----:B------:R-:W4:Y:S04]  /*61b0*/  LDL R68, [R1+0x3e0] ;  /* 0x0003e00001447983 */ /* 0x000f280000100800 */
[----:B------:R-:W4:Y:S04]  /*61c0*/  LDL R67, [R1+0x3e8] ;  /* 0x0003e80001437983 */ /* 0x000f280000100800 */
[----:B------:R-:W-:Y:S04]  /*61d0*/  STL [R1+0x2b0], R46 ;  /* 0x0002b02e01007387 */ /* 0x000fe80000100800 */
[----:B------:R-:W-:Y:S04]  /*61e0*/  STL [R1+0x2b8], R44 ;  /* 0x0002b82c01007387 */ /* 0x000fe80000100800 */
[----:B------:R-:W4:Y:S04]  /*61f0*/  LDL R64, [R1+0x3f4] ;  /* 0x0003f40001407983 */ /* 0x000f280000100800 */
[----:B------:R-:W4:Y:S04]  /*6200*/  LDL R63, [R1+0x3f8] ;  /* 0x0003f800013f7983 */ /* 0x000f280000100800 */
[----:B------:R-:W4:Y:S04]  /*6210*/  LDL R59, [R1+0x40c] ;  /* 0x00040c00013b7983 */ /* 0x000f280000100800 */
[----:B------:R-:W4:Y:S04]  /*6220*/  LDL R56, [R1+0x418] ;  /* 0x0004180001387983 */ /* 0x000f280000100800 */
[----:B------:R-:W4:Y:S04]  /*6230*/  LDL R55, [R1+0x420] ;  /* 0x0004200001377983 */ /* 0x000f280000100800 */
[----:B------:R0:W-:Y:S04]  /*6240*/  STL [R1+0x2a0], R50 ;  /* 0x0002a03201007387 */ /* 0x0001e80000100800 */
[----:B------:R1:W-:Y:S04]  /*6250*/  STL [R1+0x2ac], R48 ;  /* 0x0002ac3001007387 */ /* 0x0003e80000100800 */
[----:B------:R-:W4:Y:S04]  /*6260*/  LDL R51, [R1+0x430] ;  /* 0x0004300001337983 */ /* 0x000f280000100800 */
[----:B0-----:R-:W4:Y:S04]  /*6270*/  LDL R50, [R1+0x434] ;  /* 0x0004340001327983 */ /* 0x001f280000100800 */
[----:B-1----:R-:W4:Y:S04]  /*6280*/  LDL R48, [R1+0x440] ;  /* 0x0004400001307983 */ /* 0x002f280000100800 */
[----:B------:R0:W-:Y:S04]  /*6290*/  STL [R1+0x278], R66 ;  /* 0x0002784201007387 */ /* 0x0001e80000100800 */
[----:B------:R-:W4:Y:S04]  /*62a0*/  LDL R47, [R1+0x444] ;  /* 0x00044400012f7983 */ /* 0x000f280000100800 */
[----:B------:R1:W-:Y:S04]  /*62b0*/  STL [R1+0x290], R54 ;  /* 0x0002903601007387 */ /* 0x0003e80000100800 */
[----:B------:R1:W-:Y:S04]  /*62c0*/  STL [R1+0x29c], R52 ;  /* 0x00029c3401007387 */ /* 0x0003e80000100800 */
[----:B0-----:R-:W4:Y:S04]  /*62d0*/  LDL R66, [R1+0x3ec] ;  /* 0x0003ec0001427983 */ /* 0x001f280000100800 */
[----:B------:R0:W-:Y:S04]  /*62e0*/  STL [R1+0x284], R70 ;  /* 0x0002844601007387 */ /* 0x0001e80000100800 */
[----:B-1----:R-:W4:Y:S04]  /*62f0*/  LDL R54, [R1+0x424] ;  /* 0x0004240001367983 */ /* 0x002f280000100800 */
[----:B------:R-:W4:Y:S04]  /*6300*/  LDL R52, [R1+0x42c] ;  /* 0x00042c0001347983 */ /* 0x000f280000100800 */
[----:B0-----:R-:W4:Y:S04]  /*6310*/  LDL R70, [R1+0x3d8] ;  /* 0x0003d80001467983 */ /* 0x001f280000100800 */
[----:B------:R0:W-:Y:S04]  /*6320*/  STL [R1+0x280], R58 ;  /* 0x0002803a01007387 */ /* 0x0001e80000100800 */
[----:B------:R1:W-:Y:S04]  /*6330*/  STL [R1+0x268], R60 ;  /* 0x0002683c01007387 */ /* 0x0003e80000100800 */
[----:B------:R-:W4:Y:S04]  /*6340*/  LDL R46, [R1+0x448] ;  /* 0x00044800012e7983 */ /* 0x000f280000100800 */
[----:B0-----:R-:W4:Y:S04]  /*6350*/  LDL R58, [R1+0x410] ;  /* 0x00041000013a7983 */ /* 0x001f280000100800 */
[----:B-1----:R-:W4:Y:S04]  /*6360*/  LDL R60, [R1+0x408] ;  /* 0x00040800013c7983 */ /* 0x002f280000100800 */
[----:B------:R0:W-:Y:S04]  /*6370*/  STL [R1+0x260], R26 ;  /* 0x0002601a01007387 */ /* 0x0001e80000100800 */
[----:B------:R-:W4:Y:S04]  /*6380*/  LDL R44, [R1+0x450] ;  /* 0x00045000012c7983 */ /* 0x000f280000100800 */
[----:B0-----:R-:W4:Y:S04]  /*6390*/  LDL R26, [R1+0x2c0] ;  /* 0x0002c000011a7983 */ /* 0x001f280000100800 */
[----:B--2---:R-:W0:Y:S02]  /*63a0*/  SHFL.BFLY PT, R8, R13, 0x2, 0x1f ;  /* 0x0c401f000d087f89 */ /* 0x004e2400000e0000 */
[----:B0-----:R-:W-:-:S05]  /*63b0*/  FMNMX.FTZ R9, R8, R13, !PT ;  /* 0x0000000d08097209 */ /* 0x001fca0007810000 */
[----:B------:R-:W0:Y:S01]  /*63c0*/  SHFL.BFLY PT, R8, R9, 0x1, 0x1f ;  /* 0x0c201f0009087f89 */ /* 0x000e2200000e0000 */
[----:B---3--:R-:W-:Y:S01]  /*63d0*/  FMUL.FTZ R10, R29, R14 ;  /* 0x0000000e1d0a7220 */ /* 0x008fe20000410000 */
[----:B------:R-:W-:-:S04]  /*63e0*/  FSETP.NEU.FTZ.AND P1, PT, R14, -INF , PT ;  /* 0xff8000000e00780b */ /* 0x000fc80003f3d000 */
[----:B------:R-:W-:-:S05]  /*63f0*/  FSEL R14, R10, RZ, P1 ;  /* 0x000000ff0a0e7208 */ /* 0x000fca0000800000 */
[-C--:B------:R-:W-:Y:S01]  /*6400*/  FFMA.FTZ R148, R37, R29.reuse, -R14 ;  /* 0x0000001d25947223 */ /* 0x080fe2000001080e */
[----:B0-----:R-:W-:Y:S01]  /*6410*/  FMNMX.FTZ R8, R9, R8, !PT ;  /* 0x0000000809087209 */ /* 0x001fe20007810000 */
[----:B------:R-:W2:Y:S03]  /*6420*/  LDL R37, [R1+0x374] ;  /* 0x0003740001257983 */ /* 0x000ea60000100800 */
[C---:B------:R-:W-:Y:S01]  /*6430*/  FSETP.NEU.FTZ.AND P1, PT, R8.reuse, -INF , PT ;  /* 0xff8000000800780b */ /* 0x040fe20003f3d000 */
[----:B------:R-:W-:-:S05]  /*6440*/  FMUL.FTZ R9, R8, R29 ;  /* 0x0000001d08097220 */ /* 0x000fca0000410000 */
        /* <DEDUP_REMOVED lines=26> */
[----:B------:R-:W-:-:S02]  /*65f0*/  IMAD R42, R43, 0xc00, R24 ;  /* 0x00000c002b2a7824 */ /* 0x000fc400078e0218 */
        /* <DEDUP_REMOVED lines=21> */
[----:B------:R-:W3:Y:S01]  /*6750*/  LDL R24, [R1+0x320] ;  /* 0x0003200001187983 */ /* 0x000ee20000100800 */
[----:B------:R-:W-:-:S03]  /*6760*/  FFMA.FTZ R9, R98, R29, -R9 ;  /* 0x0000001d62097223 */ /* 0x000fc60000010809 */
[----:B------:R-:W3:Y:S04]  /*6770*/  LDL R29, [R1+0x390] ;  /* 0x00039000011d7983 */ /* 0x000ee80000100800 */
[----:B------:R-:W3:Y:S04]  /*6780*/  LDL R33, [R1+0x454] ;  /* 0x0004540001217983 */ /* 0x000ee80000100800 */
[----:B------:R-:W3:Y:S04]  /*6790*/  LDL R43, [R1+0x458] ;  /* 0x00045800012b7983 */ /* 0x000ee80000100800 */
[----:B------:R0:W-:Y:S04]  /*67a0*/  STL [R1+0x26c], R62 ;  /* 0x00026c3e01007387 */ /* 0x0001e80000100800 */
        /* <DEDUP_REMOVED lines=17> */
[----:B0-----:R-:W3:Y:S04]  /*68c0*/  LDL R62, [R1+0x3fc] ;  /* 0x0003fc00013e7983 */ /* 0x001ee80000100800 */
[----:B------:R-:W3:Y:S04]  /*68d0*/  LDL R61, [R1+0x404] ;  /* 0x00040400013d7983 */ /* 0x000ee80000100800 */
[----:B------:R-:W3:Y:S04]  /*68e0*/  LDL R57, [R1+0x414] ;  /* 0x0004140001397983 */ /* 0x000ee80000100800 */
[----:B------:R-:W3:Y:S04]  /*68f0*/  LDL R53, [R1+0x428] ;  /* 0x0004280001357983 */ /* 0x000ee80000100800 */
[----:B------:R-:W3:Y:S04]  /*6900*/  LDL R49, [R1+0x43c] ;  /* 0x00043c0001317983 */ /* 0x000ee80000100800 */
[----:B------:R-:W3:Y:S04]  /*6910*/  LDL R45, [R1+0x44c] ;  /* 0x00044c00012d7983 */ /* 0x000ee80000100800 */
[----:B------:R-:W3:Y:S01]  /*6920*/  LDL R41, [R1+0x45c] ;  /* 0x00045c0001297983 */ /* 0x000ee20000100800 */
[----:B------:R-:W-:Y:S08]  /*6930*/  MUFU.EX2 R152, R152 ;  /* 0x0000009800987308 */ /* 0x000ff00000000800 */
[----:B------:R-:W0:Y:S08]  /*6940*/  MUFU.EX2 R130, R130 ;  /* 0x0000008200827308 */ /* 0x000e300000000800 */
[----:B------:R-:W1:Y:S08]  /*6950*/  MUFU.EX2 R153, R153 ;  /* 0x0000009900997308 */ /* 0x000e700000000800 */
[----:B------:R-:W4:Y:S01]  /*6960*/  MUFU.EX2 R135, R135 ;  /* 0x0000008700877308 */ /* 0x000f220000000800 */
[----:B-----5:R0:W-:Y:S07]  /*6970*/  STL [R1+0x41c], R34 ;  /* 0x00041c2201007387 */ /* 0x0201ee0000100800 */
[----:B------:R-:W-:Y:S08]  /*6980*/  MUFU.EX2 R143, R143 ;  /* 0x0000008f008f7308 */ /* 0x000ff00000000800 */
[----:B------:R-:W5:Y:S01]  /*6990*/  MUFU.EX2 R142, R142 ;  /* 0x0000008e008e7308 */ /* 0x000f620000000800 */
[----:B0-----:R-:W-:-:S07]  /*69a0*/  FADD.FTZ R34, R152, R130 ;  /* 0x0000008298227221 */ /* 0x001fce0000010000 */
[----:B------:R-:W-:Y:S08]  /*69b0*/  MUFU.EX2 R151, R151 ;  /* 0x0000009700977308 */ /* 0x000ff00000000800 */
[----:B------:R-:W0:Y:S01]  /*69c0*/  MUFU.EX2 R141, R141 ;  /* 0x0000008d008d7308 */ /* 0x000e220000000800 */
[----:B-1----:R-:W-:-:S07]  /*69d0*/  FADD.FTZ R34, R153, R34 ;  /* 0x0000002299227221 */ /* 0x002fce0000010000 */
[----:B------:R-:W-:Y:S01]  /*69e0*/  MUFU.EX2 R150, R150 ;  /* 0x0000009600967308 */ /* 0x000fe20000000800 */
[----:B------:R4:W-:Y:S07]  /*69f0*/  STL [R1+0x3ac], R36 ;  /* 0x0003ac2401007387 */ /* 0x0009ee0000100800 */
[----:B------:R-:W1:Y:S01]  /*6a00*/  MUFU.EX2 R140, R140 ;  /* 0x0000008c008c7308 */ /* 0x000e620000000800 */
[----:B----4-:R-:W-:-:S07]  /*6a10*/  FADD.FTZ R36, R135, R34 ;  /* 0x0000002287247221 */ /* 0x010fce0000010000 */
[----:B------:R-:W-:Y:S01]  /*6a20*/  MUFU.EX2 R149, R149 ;  /* 0x0000009500957308 */ /* 0x000fe20000000800 */
[----:B-----5:R-:W-:-:S07]  /*6a30*/  FADD.FTZ R34, R143, R142 ;  /* 0x0000008e8f227221 */ /* 0x020fce0000010000 */
[----:B------:R-:W4:Y:S01]  /*6a40*/  MUFU.EX2 R139, R139 ;  /* 0x0000008b008b7308 */ /* 0x000f220000000800 */
[----:B------:R0:W-:Y:S07]  /*6a50*/  STL [R1+0x3e4], R35 ;  /* 0x0003e42301007387 */ /* 0x0001ee0000100800 */
[----:B------:R-:W5:Y:S01]  /*6a60*/  MUFU.EX2 R148, R148 ;  /* 0x0000009400947308 */ /* 0x000f620000000800 */
[----:B------:R1:W-:Y:S01]  /*6a70*/  STL [R1+0x400], R31 ;  /* 0x0004001f01007387 */ /* 0x0003e20000100800 */
[----:B0-----:R-:W-:-:S06]  /*6a80*/  FADD.FTZ R35, R141, R34 ;  /* 0x000000228d237221 */ /* 0x001fcc0000010000 */
[----:B------:R-:W0:Y:S01]  /*6a90*/  MUFU.EX2 R138, R138 ;  /* 0x0000008a008a7308 */ /* 0x000e220000000800 */
[----:B------:R4:W-:Y:S01]  /*6aa0*/  STL [R1+0x438], R27 ;  /* 0x0004381b01007387 */ /* 0x0009e20000100800 */
[----:B-1----:R-:W-:-:S06]  /*6ab0*/  IMAD.MOV.U32 R31, RZ, RZ, R25 ;  /* 0x000000ffff1f7224 */ /* 0x002fcc00078e0019 */
[----:B------:R-:W1:Y:S01]  /*6ac0*/  MUFU.EX2 R147, R147 ;  /* 0x0000009300937308 */ /* 0x000e620000000800 */
[----:B------:R5:W-:Y:S01]  /*6ad0*/  STL [R1+0x3c8], R28 ;  /* 0x0003c81c01007387 */ /* 0x000be20000100800 */
[----:B----4-:R-:W-:-:S06]  /*6ae0*/  IMAD.MOV.U32 R27, RZ, RZ, R25 ;  /* 0x000000ffff1b7224 */ /* 0x010fcc00078e0019 */
[----:B------:R-:W4:Y:S01]  /*6af0*/  MUFU.EX2 R137, R137 ;  /* 0x0000008900897308 */ /* 0x000f220000000800 */
[----:B------:R-:W-:Y:S01]  /*6b00*/  FADD.FTZ R34, R140, R35 ;  /* 0x000000238c227221 */ /* 0x000fe20000010000 */
[----:B------:R0:W-:Y:S01]  /*6b10*/  STL [R1+0x2c0], R26 ;  /* 0x0002c01a01007387 */ /* 0x0001e20000100800 */
[----:B-----5:R-:W-:-:S03]  /*6b20*/  VIADD R28, R42, 0x180 ;  /* 0x000001802a1c7836 */ /* 0x020fc60000000000 */
[----:B--2---:R2:W-:Y:S02]  /*6b30*/  STL [R1+0x374], R37 ;  /* 0x0003742501007387 */ /* 0x0045e40000100800 */
[----:B------:R-:W5:Y:S01]  /*6b40*/  MUFU.EX2 R146, R146 ;  /* 0x0000009200927308 */ /* 0x000f620000000800 */
[----:B0-----:R-:W-:Y:S01]  /*6b50*/  VIADD R26, R42, 0x80 ;  /* 0x000000802a1a7836 */ /* 0x001fe20000000000 */
[----:B------:R-:W-:Y:S01]  /*6b60*/  R2UR UR15, R31 ;  /* 0x000000001f0f72ca */ /* 0x000fe200000e0000 */
[----:B--2---:R-:W-:-:S05]  /*6b70*/  FADD.FTZ R37, R151, R36 ;  /* 0x0000002497257221 */ /* 0x004fca0000010000 */
[----:B------:R-:W0:Y:S01]  /*6b80*/  MUFU.EX2 R132, R132 ;  /* 0x0000008400847308 */ /* 0x000e220000000800 */
[----:B------:R-:W-:Y:S01]  /*6b90*/  FADD.FTZ R36, R150, R37 ;  /* 0x0000002596247221 */ /* 0x000fe20000010000 */
[----:B------:R-:W-:Y:S01]  /*6ba0*/  R2UR UR11, R27 ;  /* 0x000000001b0b72ca */ /* 0x000fe200000e0000 */
[----:B------:R-:W-:Y:S02]  /*6bb0*/  FADD.FTZ R27, R139, R34 ;  /* 0x000000228b1b7221 */ /* 0x000fe40000010000 */
[----:B------:R-:W-:-:S03]  /*6bc0*/  FADD.FTZ R31, R149, R36 ;  /* 0x00000024951f7221 */ /* 0x000fc60000010000 */
[----:B------:R-:W2:Y:S01]  /*6bd0*/  MUFU.EX2 R145, R145 ;  /* 0x0000009100917308 */ /* 0x000ea20000000800 */
[----:B------:R-:W-:Y:S02]  /*6be0*/  R2UR UR18, R28 ;  /* 0x000000001c1272ca */ /* 0x000fe400000e0000 */
[----:B------:R-:W-:Y:S01]  /*6bf0*/  R2UR UR10, R26 ;  /* 0x000000001a0a72ca */ /* 0x000fe200000e0000 */
[----:B------:R-:W-:-:S04]  /*6c00*/  FADD.FTZ R28, R148, R31 ;  /* 0x0000001f941c7221 */ /* 0x000fc80000010000 */
[----:B------:R-:W2:Y:S01]  /*6c10*/  MUFU.EX2 R136, R136 ;  /* 0x0000008800887308 */ /* 0x000ea20000000800 */
[----:B------:R-:W-:Y:S01]  /*6c20*/  FADD.FTZ R26, R138, R27 ;  /* 0x0000001b8a1a7221 */ /* 0x000fe20000010000 */
[----:B------:R-:W-:Y:S01]  /*6c30*/  R2UR UR23, R25 ;  /* 0x00000000191772ca */ /* 0x000fe200000e0000 */
[----:B-1----:R-:W-:-:S05]  /*6c40*/  FADD.FTZ R27, R147, R28 ;  /* 0x0000001c931b7221 */ /* 0x002fca0000010000 */
[----:B------:R-:W1:Y:S08]  /*6c50*/  MUFU.EX2 R133, R133 ;  /* 0x0000008500857308 */ /* 0x000e700000000800 */
[----:B------:R-:W1:Y:S01]  /*6c60*/  MUFU.EX2 R134, R134 ;  /* 0x0000008600867308 */ /* 0x000e620000000800 */
[----:B---3--:R3:W-:Y:S04]  /*6c70*/  STL [R1+0x320], R24 ;  /* 0x0003201801007387 */ /* 0x0087e80000100800 */
[----:B------:R4:W-:Y:S04]  /*6c80*/  STL [R1+0x390], R29 ;  /* 0x0003901d01007387 */ /* 0x0009e80000100800 */
[----:B------:R5:W-:Y:S01]  /*6c90*/  STL [R1+0x454], R33 ;  /* 0x0004542101007387 */ /* 0x000be20000100800 */
[----:B---3--:R-:W-:-:S03]  /*6ca0*/  VIADD R24, R42, 0x200 ;  /* 0x000002002a187836 */ /* 0x008fc60000000000 */
[----:B------:R3:W-:Y:S01]  /*6cb0*/  STL [R1+0x458], R43 ;  /* 0x0004582b01007387 */ /* 0x0007e20000100800 */
[--C-:B----4-:R-:W-:Y:S01]  /*6cc0*/  IMAD.MOV.U32 R29, RZ, RZ, R25.reuse ;  /* 0x000000ffff1d7224 */ /* 0x110fe200078e0019 */
[----:B------:R-:W-:Y:S01]  /*6cd0*/  R2UR UR22, R24 ;  /* 0x00000000181672ca */ /* 0x000fe200000e0000 */
[--C-:B-----5:R-:W-:Y:S02]  /*6ce0*/  IMAD.MOV.U32 R33, RZ, RZ, R25.reuse ;  /* 0x000000ffff217224 */ /* 0x120fe400078e0019 */
[----:B---3--:R-:W-:Y:S02]  /*6cf0*/  IMAD.MOV.U32 R43, RZ, RZ, R25 ;  /* 0x000000ffff2b7224 */ /* 0x008fe400078e0019 */
[----:B------:R-:W-:Y:S01]  /*6d00*/  FADD.FTZ R25, R137, R26 ;  /* 0x0000001a89197221 */ /* 0x000fe20000010000 */
[----:B------:R-:W3:Y:S01]  /*6d10*/  MUFU.EX2 R144, R144 ;  /* 0x0000009000907308 */ /* 0x000ee20000000800 */
[----:B------:R-:W-:Y:S02]  /*6d20*/  FADD.FTZ R24, R146, R27 ;  /* 0x0000001b92187221 */ /* 0x000fe40000010000 */
[----:B0-----:R-:W-:-:S05]  /*6d30*/  FADD.FTZ R25, R132, R25 ;  /* 0x0000001984197221 */ /* 0x001fca0000010000 */
[----:B------:R-:W0:Y:S01]  /*6d40*/  MUFU.EX2 R131, R131 ;  /* 0x0000008300837308 */ /* 0x000e220000000800 */
[----:B--2---:R-:W-:Y:S01]  /*6d50*/  FADD.FTZ R219, R145, R24 ;  /* 0x0000001891db7221 */ /* 0x004fe20000010000 */
[----:B------:R-:W-:Y:S01]  /*6d60*/  FADD.FTZ R24, R136, R25 ;  /* 0x0000001988187221 */ /* 0x000fe20000010000 */
[----:B------:R2:W-:Y:S01]  /*6d70*/  STL [R1+0x2ec], R32 ;  /* 0x0002ec2001007387 */ /* 0x0005e20000100800 */
[----:B------:R-:W-:Y:S02]  /*6d80*/  R2UR UR6, R42 ;  /* 0x000000002a0672ca */ /* 0x000fe400000e0000 */
[----:B-1----:R-:W-:Y:S01]  /*6d90*/  FADD.FTZ R25, R133, R24 ;  /* 0x0000001885197221 */ /* 0x002fe20000010000 */
[----:B------:R1:W-:Y:S01]  /*6da0*/  STL [R1+0x358], R30 ;  /* 0x0003581e01007387 */ /* 0x0003e20000100800 */
[----:B------:R-:W-:Y:S02]  /*6db0*/  R2UR UR7, R43 ;  /* 0x000000002b0772ca */ /* 0x000fe400000e0000 */
[----:B------:R-:W-:Y:S01]  /*6dc0*/  F2FP.F16.F32.PACK_AB R154, R135, R153 ;  /* 0x00000099879a723e */ /* 0x000fe200000000ff */
[----:B------:R-:W-:Y:S01]  /*6dd0*/  FADD.FTZ R172, R134, R25 ;  /* 0x0000001986ac7221 */ /* 0x000fe20000010000 */
[----:B--2---:R-:W-:Y:S01]  /*6de0*/  VIADD R32, R42, 0x280 ;  /* 0x000002802a207836 */ /* 0x004fe20000000000 */
[----:B------:R-:W-:Y:S01]  /*6df0*/  F2FP.F16.F32.PACK_AB R152, R130, R152 ;  /* 0x000000988298723e */ /* 0x000fe200000000ff */
[----:B-1----:R-:W-:Y:S01]  /*6e00*/  VIADD R30, R42, 0x100 ;  /* 0x000001002a1e7836 */ /* 0x002fe20000000000 */
[----:B------:R-:W-:-:S02]  /*6e10*/  F2FP.F16.F32.PACK_AB R153, R142, R143 ;  /* 0x0000008f8e99723e */ /* 0x000fc400000000ff */
[----:B------:R-:W-:Y:S01]  /*6e20*/  F2FP.F16.F32.PACK_AB R155, R140, R141 ;  /* 0x0000008d8c9b723e */ /* 0x000fe200000000ff */
[----:B------:R-:W-:Y:S01]  /*6e30*/  STL [R1+0x2c4], R129 ;  /* 0x0002c48101007387 */ /* 0x000fe20000100800 */
[----:B------:R-:W-:Y:S01]  /*6e40*/  R2UR UR14, R30 ;  /* 0x000000001e0e72ca */ /* 0x000fe200000e0000 */
[----:B---3--:R-:W-:Y:S01]  /*6e50*/  FADD.FTZ R219, R144, R219 ;  /* 0x000000db90db7221 */ /* 0x008fe20000010000 */
[----:B------:R-:W-:Y:S01]  /*6e60*/  R2UR UR19, R29 ;  /* 0x000000001d1372ca */ /* 0x000fe200000e0000 */
[----:B------:R-:W-:Y:S01]  /*6e70*/  STL [R1+0x2c8], R128 ;  /* 0x0002c88001007387 */ /* 0x000fe20000100800 */
[----:B------:R-:W-:Y:S01]  /*6e80*/  R2UR UR26, R32 ;  /* 0x00000000201a72ca */ /* 0x000fe200000e0000 */
[----:B0-----:R-:W-:Y:S01]  /*6e90*/  FADD.FTZ R172, R131, R172 ;  /* 0x000000ac83ac7221 */ /* 0x001fe20000010000 */
[----:B------:R-:W-:Y:S01]  /*6ea0*/  R2UR UR27, R33 ;  /* 0x00000000211b72ca */ /* 0x000fe200000e0000 */
[----:B------:R-:W-:Y:S01]  /*6eb0*/  STL [R1+0x2cc], R127 ;  /* 0x0002cc7f01007387 */ /* 0x000fe20000100800 */
[----:B------:R-:W-:-:S02]  /*6ec0*/  F2FP.F16.F32.PACK_AB R156, R150, R151 ;  /* 0x00000097969c723e */ /* 0x000fc400000000ff */
[----:B------:R-:W-:Y:S01]  /*6ed0*/  F2FP.F16.F32.PACK_AB R158, R148, R149 ;  /* 0x00000095949e723e */ /* 0x000fe200000000ff */
[----:B------:R-:W-:Y:S01]  /*6ee0*/  STL [R1+0x2d0], R126 ;  /* 0x0002d07e01007387 */ /* 0x000fe20000100800 */
[----:B------:R-:W-:Y:S02]  /*6ef0*/  F2FP.F16.F32.PACK_AB R160, R146, R147 ;  /* 0x0000009392a0723e */ /* 0x000fe400000000ff */
[----:B------:R-:W-:Y:S01]  /*6f00*/  F2FP.F16.F32.PACK_AB R162, R144, R145 ;  /* 0x0000009190a2723e */ /* 0x000fe200000000ff */
[----:B------:R-:W-:Y:S01]  /*6f10*/  STL [R1+0x2d4], R40 ;  /* 0x0002d42801007387 */ /* 0x000fe20000100800 */
[----:B------:R-:W-:Y:S02]  /*6f20*/  F2FP.F16.F32.PACK_AB R157, R138, R139 ;  /* 0x0000008b8a9d723e */ /* 0x000fe400000000ff */
[----:B------:R-:W-:Y:S01]  /*6f30*/  F2FP.F16.F32.PACK_AB R159, R132, R137 ;  /* 0x00000089849f723e */ /* 0x000fe200000000ff */
[----:B------:R-:W-:Y:S01]  /*6f40*/  STL [R1+0x2d8], R125 ;  /* 0x0002d87d01007387 */ /* 0x000fe20000100800 */
[----:B------:R-:W-:-:S02]  /*6f50*/  F2FP.F16.F32.PACK_AB R161, R133, R136 ;  /* 0x0000008885a1723e */ /* 0x000fc400000000ff */
[----:B------:R-:W-:Y:S01]  /*6f60*/  F2FP.F16.F32.PACK_AB R163, R131, R134 ;  /* 0x0000008683a3723e */ /* 0x000fe200000000ff */
        /* <DEDUP_REMOVED lines=83> */
[----:B------:R0:W-:Y:S02]  /*74a0*/  STL [R1+0x45c], R41 ;  /* 0x00045c2901007387 */ /* 0x0001e40000100800 */
[----:B0-----:R-:W-:-:S06]  /*74b0*/  WARPGROUP.ARRIVE ;  /* 0x00000000000079c5 */ /* 0x001fcc0000000000 */
[----:B------:R-:W-:Y:S03]  /*74c0*/  HGMMA.64x256x16.F32 R24, R152, gdesc[UR4].tnspB, RZ, !UPT, gsb0 ;  /* 0x43e0000498187df0 */ /* 0x000fe6000c0008ff */
        /* <DEDUP_REMOVED lines=35> */
[----:B------:R-:W0:Y:S08]  /*7700*/  MUFU.EX2 R152, R173 ;  /* 0x000000ad00987308 */ /* 0x000e300000000800 */
[----:B------:R-:W-:Y:S08]  /*7710*/  MUFU.EX2 R174, R174 ;  /* 0x000000ae00ae7308 */ /* 0x000ff00000000800 */
[----:B------:R-:W-:Y:S08]  /*7720*/  MUFU.EX2 R154, R175 ;  /* 0x000000af009a7308 */ /* 0x000ff00000000800 */
[----:B------:R-:W1:Y:S08]  /*7730*/  MUFU.EX2 R153, R216 ;  /* 0x000000d800997308 */ /* 0x000e700000000800 */
[----:B------:R-:W-:Y:S08]  /*7740*/  MUFU.EX2 R215, R215 ;  /* 0x000000d700d77308 */ /* 0x000ff00000000800 */
[----:B------:R-:W2:Y:S08]  /*7750*/  MUFU.EX2 R217, R217 ;  /* 0x000000d900d97308 */ /* 0x000eb00000000800 */
[----:B------:R-:W-:Y:S08]  /*7760*/  MUFU.EX2 R218, R218 ;  /* 0x000000da00da7308 */ /* 0x000ff00000000800 */
[----:B------:R-:W3:Y:S01]  /*7770*/  MUFU.EX2 R171, R171 ;  /* 0x000000ab00ab7308 */ /* 0x000ee20000000800 */
[----:B0-----:R-:W-:Y:S01]  /*7780*/  FADD.FTZ R219, R152, R219 ;  /* 0x000000db98db7221 */ /* 0x001fe20000010000 */
[----:B-1----:R-:W-:Y:S01]  /*7790*/  FADD.FTZ R172, R153, R172 ;  /* 0x000000ac99ac7221 */ /* 0x002fe20000010000 */
[----:B------:R-:W-:-:S02]  /*77a0*/  F2FP.F16.F32.PACK_AB R152, R174, R152 ;  /* 0x00000098ae98723e */ /* 0x000fc400000000ff */
[----:B--2---:R-:W-:Y:S02]  /*77b0*/  F2FP.F16.F32.PACK_AB R153, R217, R153 ;  /* 0x00000099d999723e */ /* 0x004fe400000000ff */
[----:B---3--:R-:W-:Y:S01]  /*77c0*/  F2FP.F16.F32.PACK_AB R155, R171, R218 ;  /* 0x000000daab9b723e */ /* 0x008fe200000000ff */
        /* <DEDUP_REMOVED lines=35> */
[----:B------:R-:W-:-:S04]  /*7a00*/  FADD.FTZ R156, R174, R219 ;  /* 0x000000dbae9c7221 */ /* 0x000fc80000010000 */
[----:B------:R-:W-:Y:S01]  /*7a10*/  FADD.FTZ R156, R154, R156 ;  /* 0x0000009c9a9c7221 */ /* 0x000fe20000010000 */
[----:B------:R-:W-:Y:S01]  /*7a20*/  F2FP.F16.F32.PACK_AB R154, R215, R154 ;  /* 0x0000009ad79a723e */ /* 0x000fe200000000ff */
[----:B------:R-:W-:Y:S01]  /*7a30*/  MUFU.EX2 R166, R166 ;  /* 0x000000a600a67308 */ /* 0x000fe20000000800 */
[----:B------:R-:W-:Y:S01]  /*7a40*/  FADD.FTZ R172, R217, R172 ;  /* 0x000000acd9ac7221 */ /* 0x000fe20000010000 */
[----:B------:R-:W-:-:S06]  /*7a50*/  FADD.FTZ R156, R215, R156 ;  /* 0x0000009cd79c7221 */ /* 0x000fcc0000010000 */
[----:B------:R-:W-:Y:S08]  /*7a60*/  MUFU.EX2 R164, R164 ;  /* 0x000000a400a47308 */ /* 0x000ff00000000800 */
[----:B------:R-:W-:Y:S08]  /*7a70*/  MUFU.EX2 R169, R169 ;  /* 0x000000a900a97308 */ /* 0x000ff00000000800 */
[----:B------:R-:W-:Y:S08]  /*7a80*/  MUFU.EX2 R170, R170 ;  /* 0x000000aa00aa7308 */ /* 0x000ff00000000800 */
[----:B------:R-:W-:Y:S01]  /*7a90*/  MUFU.EX2 R21, R21 ;  /* 0x0000001500157308 */ /* 0x000fe20000000800 */
[----:B------:R-:W-:-:S04]  /*7aa0*/  FADD.FTZ R172, R218, R172 ;  /* 0x000000acdaac7221 */ /* 0x000fc80000010000 */
        /* <DEDUP_REMOVED lines=45> */
[----:B------:R-:W0:Y:S08]  /*7d80*/  MUFU.EX2 R152, R167 ;  /* 0x000000a700987308 */ /* 0x000e300000000800 */
[----:B------:R-:W1:Y:S08]  /*7d90*/  MUFU.EX2 R154, R165 ;  /* 0x000000a5009a7308 */ /* 0x000e700000000800 */
[----:B------:R-:W2:Y:S01]  /*7da0*/  MUFU.EX2 R153, R168 ;  /* 0x000000a800997308 */ /* 0x000ea20000000800 */
[----:B0-----:R-:W-:-:S04]  /*7db0*/  FADD.FTZ R156, R152, R156 ;  /* 0x0000009c989c7221 */ /* 0x001fc80000010000 */
[C---:B------:R-:W-:Y:S01]  /*7dc0*/  FADD.FTZ R156, R166.reuse, R156 ;  /* 0x0000009ca69c7221 */ /* 0x040fe20000010000 */
[----:B------:R-:W-:Y:S02]  /*7dd0*/  F2FP.F16.F32.PACK_AB R152, R166, R152 ;  /* 0x00000098a698723e */ /* 0x000fe400000000ff */
[----:B------:R-:W-:Y:S01]  /*7de0*/  F2FP.F16.F32.PACK_AB R155, R21, R170 ;  /* 0x000000aa159b723e */ /* 0x000fe200000000ff */
[----:B-1----:R-:W-:Y:S01]  /*7df0*/  FADD.FTZ R156, R154, R156 ;  /* 0x0000009c9a9c7221 */ /* 0x002fe20000010000 */
[----:B------:R-:W-:Y:S01]  /*7e00*/  F2FP.F16.F32.PACK_AB R154, R164, R154 ;  /* 0x0000009aa49a723e */ /* 0x000fe200000000ff */
[----:B------:R-:W-:Y:S01]  /*7e10*/  STL.128 [R1+0x260], R24 ;  /* 0x0002601801007387 */ /* 0x000fe20000100c00 */
[----:B--2---:R-:W-:Y:S01]  /*7e20*/  FADD.FTZ R171, R153, R171 ;  /* 0x000000ab99ab7221 */ /* 0x004fe20000010000 */
[----:B------:R-:W-:Y:S02]  /*7e30*/  F2FP.F16.F32.PACK_AB R153, R169, R153 ;  /* 0x00000099a999723e */ /* 0x000fe400000000ff */
        /* <DEDUP_REMOVED lines=35> */
[----:B------:R-:W-:-:S04]  /*8070*/  FADD.FTZ R171, R170, R171 ;  /* 0x000000abaaab7221 */ /* 0x000fc80000010000 */
[----:B------:R-:W-:Y:S01]  /*8080*/  FADD.FTZ R171, R21, R171 ;  /* 0x000000ab15ab7221 */ /* 0x000fe20000010000 */
[----:B------:R-:W-:-:S04]  /*8090*/  FADD.FTZ R21, R10, R156 ;  /* 0x0000009c0a157221 */ /* 0x000fc80000010000 */
[----:B------:R-:W-:Y:S01]  /*80a0*/  FADD.FTZ R21, R11, R21 ;  /* 0x000000150b157221 */ /* 0x000fe20000010000 */
[----:B------:R-:W-:-:S04]  /*80b0*/  FADD.FTZ R171, R14, R171 ;  /* 0x000000ab0eab7221 */ /* 0x000fc80000010000 */
[----:B------:R-:W-:Y:S01]  /*80c0*/  FADD.FTZ R171, R15, R171 ;  /* 0x000000ab0fab7221 */ /* 0x000fe20000010000 */
[----:B------:R-:W-:Y:S02]  /*80d0*/  WARPGROUP.DEPBAR.LE gsb0, 0x0 ;  /* 0x00008000000079c5 */ /* 0x000fe40000010000 */
[----:B------:R-:W-:Y:S02]  /*80e0*/  F2FP.F16.F32.PACK_AB R152, R11, R10 ;  /* 0x0000000a0b98723e */ /* 0x000fe400000000ff */
[----:B------:R-:W-:Y:S02]  /*80f0*/  F2FP.F16.F32.PACK_AB R153, R15, R14 ;  /* 0x0000000e0f99723e */ /* 0x000fe400000000ff */
        /* <DEDUP_REMOVED lines=34> */
[----:B------:R-:W2:Y:S01]  /*8320*/  @!P0 LDL.64 R10, [R1+0x68] ;  /* 0x00006800010a8983 */ /* 0x000ea20000100a00 */
[----:B0-----:R-:W-:-:S06]  /*8330*/  WARPGROUP.ARRIVE ;  /* 0x00000000000079c5 */ /* 0x001fcc0000000000 */
[----:B------:R-:W-:Y:S03]  /*8340*/  HGMMA.64x256x16.F32 R24, R152, gdesc[UR24].tnspB, R24, gsb0 ;  /* 0x43e0001898187df0 */ /* 0x000fe60008000818 */
[----:B------:R-:W-:Y:S02]  /*8350*/  WARPGROUP.DEPBAR.LE gsb0, 0x0 ;  /* 0x00008000000079c5 */ /* 0x000fe40000010000 */
[----:B------:R0:W-:Y:S04]  /*8360*/  STL.128 [R1+0x440], R144 ;  /* 0x0004409001007387 */ /* 0x0001e80000100c00 */
[----:B------:R1:W-:Y:S04]  /*8370*/  STL.128 [R1+0x260], R24 ;  /* 0x0002601801007387 */ /* 0x0003e80000100c00 */
[----:B------:R3:W-:Y:S04]  /*8380*/  STL.128 [R1+0x270], R28 ;  /* 0x0002701c01007387 */ /* 0x0007e80000100c00 */
[----:B------:R4:W-:Y:S04]  /*8390*/  STL.128 [R1+0x280], R32 ;  /* 0x0002802001007387 */ /* 0x0009e80000100c00 */
[----:B0-----:R-:W5:Y:S04]  /*83a0*/  @!P0 LDL R144, [R1+0x210] ;  /* 0x0002100001908983 */ /* 0x001f680000100800 */
        /* <DEDUP_REMOVED lines=28> */
[----:B------:R-:W5:Y:S04]  /*8570*/  LDL R14, [R1+0x260] ;  /* 0x00026000010e7983 */ /* 0x000f680000100800 */
[----:B------:R-:W5:Y:S04]  /*8580*/  LDL R15, [R1+0x264] ;  /* 0x00026400010f7983 */ /* 0x000f680000100800 */
[----:B-1----:R-:W5:Y:S04]  /*8590*/  LDL R24, [R1+0x268] ;  /* 0x0002680001187983 */ /* 0x002f680000100800 */
[----:B------:R-:W5:Y:S04]  /*85a0*/  LDL R25, [R1+0x26c] ;  /* 0x00026c0001197983 */ /* 0x000f680000100800 */
[----:B------:R-:W5:Y:S04]  /*85b0*/  LDL R26, [R1+0x270] ;  /* 0x00027000011a7983 */ /* 0x000f680000100800 */
[----:B------:R-:W5:Y:S04]  /*85c0*/  LDL R27, [R1+0x274] ;  /* 0x00027400011b7983 */ /* 0x000f680000100800 */
[----:B---3--:R-:W3:Y:S04]  /*85d0*/  LDL R28, [R1+0x278] ;  /* 0x00027800011c7983 */ /* 0x008ee80000100800 */
[----:B------:R-:W3:Y:S04]  /*85e0*/  LDL R29, [R1+0x27c] ;  /* 0x00027c00011d7983 */ /* 0x000ee80000100800 */
[----:B------:R-:W3:Y:S04]  /*85f0*/  LDL R30, [R1+0x280] ;  /* 0x00028000011e7983 */ /* 0x000ee80000100800 */
[----:B------:R-:W3:Y:S04]  /*8600*/  LDL R31, [R1+0x284] ;  /* 0x00028400011f7983 */ /* 0x000ee80000100800 */
[----:B----4-:R-:W4:Y:S04]  /*8610*/  LDL R32, [R1+0x288] ;  /* 0x0002880001207983 */ /* 0x010f280000100800 */
[----:B------:R-:W4:Y:S04]  /*8620*/  LDL R33, [R1+0x28c] ;  /* 0x00028c0001217983 */ /* 0x000f280000100800 */
[----:B------:R-:W4:Y:S04]  /*8630*/  LDL R34, [R1+0x290] ;  /* 0x0002900001227983 */ /* 0x000f280000100800 */
[----:B------:R-:W4:Y:S04]  /*8640*/  LDL R35, [R1+0x294] ;  /* 0x0002940001237983 */ /* 0x000f280000100800 */
        /* <DEDUP_REMOVED lines=52> */
[----:B--2---:R-:W2:Y:S04]  /*8990*/  LDL R88, [R1+0x368] ;  /* 0x0003680001587983 */ /* 0x004ea80000100800 */
        /* <DEDUP_REMOVED lines=47> */
[----:B-----5:R-:W5:Y:S04]  /*8c90*/  LDL R136, [R1+0x428] ;  /* 0x0004280001887983 */ /* 0x020f680000100800 */
        /* <DEDUP_REMOVED lines=13> */
[----:B------:R-:W-:Y:S01]  /*8d70*/  @!P0 MOV R11, R10 ;  /* 0x0000000a000b8202 */ /* 0x000fe20000000f00 */
[----:B------:R-:W-:Y:S01]  /*8d80*/  FADD.FTZ R12, R12, R21 ;  /* 0x000000150c0c7221 */ /* 0x000fe20000010000 */
[----:B------:R-:W-:Y:S01]  /*8d90*/  FADD.FTZ R20, R20, R171 ;  /* 0x000000ab14147221 */ /* 0x000fe20000010000 */
[----:B------:R-:W-:Y:S02]  /*8da0*/  STL [R1+0x88], RZ ;  /* 0x000088ff01007387 */ /* 0x000fe40000100800 */
[----:B------:R-:W-:-:S02]  /*8db0*/  @!P0 IMAD R144, R144, 0x8, R11 ;  /* 0x0000000890908824 */ /* 0x000fc400078e020b */
        /* <DEDUP_REMOVED lines=8> */
[----:B------:R0:W-:Y:S04]  /*8e40*/  STL [R1+0x88], R0 ;  /* 0x0000880001007387 */ /* 0x0001e80000100800 */
[----:B------:R1:W-:Y:S04]  /*8e50*/  STL [R1+0x234], R8 ;  /* 0x0002340801007387 */ /* 0x0003e80000100800 */
[----:B------:R1:W-:Y:S04]  /*8e60*/  STL.64 [R1+0x240], R12 ;  /* 0x0002400c01007387 */ /* 0x0003e80000100a00 */
[----:B------:R1:W-:Y:S04]  /*8e70*/  STL [R1+0x260], R14 ;  /* 0x0002600e01007387 */ /* 0x0003e80000100800 */
[----:B------:R1:W-:Y:S04]  /*8e80*/  STL [R1+0x264], R15 ;  /* 0x0002640f01007387 */ /* 0x0003e80000100800 */
[----:B------:R1:W-:Y:S04]  /*8e90*/  STL [R1+0x268], R24 ;  /* 0x0002681801007387 */ /* 0x0003e80000100800 */
[----:B------:R1:W-:Y:S04]  /*8ea0*/  STL [R1+0x26c], R25 ;  /* 0x00026c1901007387 */ /* 0x0003e80000100800 */
[----:B------:R1:W-:Y:S04]  /*8eb0*/  STL [R1+0x270], R26 ;  /* 0x0002701a01007387 */ /* 0x0003e80000100800 */
[----:B------:R1:W-:Y:S04]  /*8ec0*/  STL [R1+0x274], R27 ;  /* 0x0002741b01007387 */ /* 0x0003e80000100800 */
[----:B---3--:R1:W-:Y:S04]  /*8ed0*/  STL [R1+0x278], R28 ;  /* 0x0002781c01007387 */ /* 0x0083e80000100800 */
[----:B------:R1:W-:Y:S04]  /*8ee0*/  STL [R1+0x27c], R29 ;  /* 0x00027c1d01007387 */ /* 0x0003e80000100800 */
[----:B------:R1:W-:Y:S04]  /*8ef0*/  STL [R1+0x280], R30 ;  /* 0x0002801e01007387 */ /* 0x0003e80000100800 */
[----:B------:R1:W-:Y:S04]  /*8f00*/  STL [R1+0x284], R31 ;  /* 0x0002841f01007387 */ /* 0x0003e80000100800 */
[----:B----4-:R1:W-:Y:S04]  /*8f10*/  STL [R1+0x288], R32 ;  /* 0x0002882001007387 */ /* 0x0103e80000100800 */
        /* <DEDUP_REMOVED lines=55> */
[----:B--2---:R1:W-:Y:S04]  /*9290*/  STL [R1+0x368], R88 ;  /* 0x0003685801007387 */ /* 0x0043e80000100800 */
        /* <DEDUP_REMOVED lines=64> */
[----:B------:R-:W-:-:S06]  /*96a0*/  UIADD3 UR49, UR49, -0x2, URZ ;  /* 0xfffffffe31317890 */ /* 0x000fcc000fffe03f */
[----:B------:R-:W-:Y:S02]  /*96b0*/  IMAD.U32 R10, RZ, RZ, UR49 ;  /* 0x00000031ff0a7e24 */ /* 0x000fe4000f8e00ff */
[----:B--2---:R-:W-:-:S04]  /*96c0*/  IMAD.SHL.U32 R0, R0, 0x80, RZ ;  /* 0x0000008000007824 */ /* 0x004fc800078e00ff */
[----:B------:R-:W-:-:S04]  /*96d0*/  @P1 IMAD.HI.U32 R7, R0, R7, RZ ;  /* 0x0000000700071227 */ /* 0x000fc800078e00ff */
[----:B------:R-:W-:Y:S01]  /*96e0*/  IMAD.MOV.U32 R6, RZ, RZ, R0 ;  /* 0x000000ffff067224 */ /* 0x000fe200078e0000 */
[----:B------:R-:W-:Y:S02]  /*96f0*/  @P1 SHF.R.U32.HI R6, RZ, R220, R7 ;  /* 0x000000dcff061219 */ /* 0x000fe40000011607 */
[----:B------:R-:W-:-:S03]  /*9700*/  ISETP.GE.AND P1, PT, R5, 0x1, PT ;  /* 0x000000010500780c */ /* 0x000fc60003f26270 */
[----:B------:R-:W-:-:S04]  /*9710*/  VIADD R7, R6, UR46 ;  /* 0x0000002e06077c36 */ /* 0x000fc80008000000 */
        /* <DEDUP_REMOVED lines=12> */
.L_x_12108:
[----:B------:R-:W-:-:S13]  /*97e0*/  ISETP.NE.AND P1, PT, R5, 0x1, PT ;  /* 0x000000010500780c */ /* 0x000fda0003f25270 */
[----:B------:R-:W-:-:S05]  /*97f0*/  @P1 IMAD.HI.U32 R2, R6, R2, RZ ;  /* 0x0000000206021227 */ /* 0x000fca00078e00ff */
[----:B------:R-:W-:-:S07]  /*9800*/  @P1 SHF.R.U32.HI R6, RZ, R3, R2 ;  /* 0x00000003ff061219 */ /* 0x000fce0000011602 */
.L_x_12109:
[----:B------:R-:W-:Y:S05]  /*9810*/  BSYNC B0 ;  /* 0x0000000000007941 */ /* 0x000fea0003800000 */
.L_x_12107:
[----:B------:R-:W-:-:S05]  /*9820*/  IMAD R5, R6, R5, R5 ;  /* 0x0000000506057224 */ /* 0x000fca00078e0205 */
[----:B------:R-:W-:-:S07]  /*9830*/  VIMNMX R4, R4, R5, PT ;  /* 0x0000000504047248 */ /* 0x000fce0003fe0100 */
.L_x_12106:
[----:B------:R-:W-:Y:S01]  /*9840*/  IMAD.HI R4, R4, 0x2aaaaaab, RZ ;  /* 0x2aaaaaab04047827 */ /* 0x000fe200078e02ff */
[----:B------:R-:W-:Y:S04]  /*9850*/  BSSY B2, `(.L_x_12110) ;  /* 0x0000016000027945 */ /* 0x000fe80003800000 */
[----:B------:R-:W-:-:S04]  /*9860*/  SHF.R.U32.HI R3, RZ, 0x1f, R4 ;  /* 0x0000001fff037819 */ /* 0x000fc80000011604 */
[----:B------:R-:W-:-:S04]  /*9870*/  LEA.HI.SX32 R3, R4, R3, 0x1c ;  /* 0x0000000304037211 */ /* 0x000fc800078fe2ff */
[----:B------:R-:W-:-:S04]  /*9880*/  VIMNMX R11, R3, UR45, !PT ;  /* 0x0000002d030b7c48 */ /* 0x000fc8000ffe0100 */
[----:B------:R-:W-:-:S13]  /*9890*/  ISETP.GE.AND P1, PT, R10, R11, PT ;  /* 0x0000000b0a00720c */ /* 0x000fda0003f26270 */
[----:B------:R-:W-:Y:S05]  /*98a0*/  @!P1 BRA `(.L_x_12111) ;  /* 0x0000000000409947 */ /* 0x000fea0003800000 */
[----:B------:R-:W-:Y:S01]  /*98b0*/  BSSY B1, `(.L_x_12112) ;  /* 0x000000d000017945 */ /* 0x000fe20003800000 */
.L_x_12114:
[C---:B------:R-:W-:Y:S01]  /*98c0*/  IADD3 R2, P1, R16.reuse, 0x70, RZ ;  /* 0x0000007010027810 */ /* 0x040fe20007f3e0ff */
[----:B------:R-:W-:Y:S01]  /*98d0*/  BSSY B0, `(.L_x_12113) ;  /* 0x0000007000007945 */ /* 0x000fe20003800000 */
[C---:B------:R-:W-:Y:S01]  /*98e0*/  IADD3 R26, P2, R16.reuse, 0x13c, RZ ;  /* 0x0000013c101a7810 */ /* 0x040fe20007f5e0ff */
[----:B------:R-:W-:Y:S01]  /*98f0*/  VIADD R0, R16, 0x170 ;  /* 0x0000017010007836 */ /* 0x000fe20000000000 */
[----:B------:R-:W-:Y:S01]  /*9900*/  MOV R215, 0x9940 ;  /* 0x0000994000d77802 */ /* 0x000fe20000000f00 */
[--C-:B------:R-:W-:Y:S02]  /*9910*/  IMAD.X R3, RZ, RZ, R17.reuse, P1 ;  /* 0x000000ffff037224 */ /* 0x100fe400008e0611 */
[----:B------:R-:W-:-:S08]  /*9920*/  IMAD.X R27, RZ, RZ, R17, P2 ;  /* 0x000000ffff1b7224 */ /* 0x000fd000010e0611 */
[----:B------:R-:W-:Y:S05]  /*9930*/  CALL.REL.NOINC `($_ZN7cutlass13device_kernelIN5flash11enable_sm90INS1_16FlashAttnFwdSm90INS1_25CollectiveMainloopFwdSm90ILi2EN4cute5tupleIJNS5_1CILi1EEES8_S8_EEENS6_IJNS7_ILi128EEENS7_ILi96EEENS7_ILi64EEEEEELi256ENS_6half_tEfNS_4arch4Sm90ELb0ELb1ELb0ELb1ELb0ELb0ELb1ELb1ELb0ELb1ELb1ELb0EEENS1_21CollectiveEpilogueFwdINS6_IJSA_NS7_ILi256EEESB_EEES9_SE_SG_Li256ELb1ELb1ELb1ELb0EEENS1_36VarlenDynamicPersistentTileSchedulerILi128ELi96ELi256ELi128ELb1ELb1ELb1ELb1ELb0ELb1EEEEEEEEEvNT_6ParamsE$_ZZN5flash25CollectiveMainloopFwdSm90ILi2EN4cute5tupleIJNS1_1CILi1EEES4_S4_EEENS2_IJNS3_ILi128EEENS3_ILi96EEENS3_ILi64EEEEEELi256EN7cutlass6half_tEfNSA_4arch4Sm90ELb0ELb1ELb0ELb1ELb0ELb0ELb1ELb1ELb0ELb1ELb1ELb0EE3mmaINS_16FlashAttnFwdSm90ISE_NS_21CollectiveEpilogueFwdINS2_IJS6_NS3_ILi256EEES7_EEES5_SB_SD_Li256ELb1ELb1ELb1ELb0EEENS_36VarlenDynamicPersistentTileSchedulerILi128ELi96ELi256ELi128ELb1ELb1ELb1ELb1ELb0ELb1EEEE13SharedStorageENS1_6TensorINS1_11ArrayEngineIfLm128EEENS1_6LayoutINS2_IJNS2_IJNS3_ILi2EEEST_NS3_ILi32EEEEEES4_S4_EEENS2_IJNS2_IJS4_ST_NS3_ILi4EEEEEENS3_ILi0EEESZ_EEEEEEENS_7SoftmaxILi2ELi0EEEEEbRKNSE_6ParamsENSA_25PipelineTmaAsyncNoClusterILi2ENSA_16PipelineTmaAsyncILi2EEEEES1B_RNSA_13PipelineStateILj2EEERT0_RT1_iRiRKNS_16SeqlenInfoQKNewKILb1ELb0EEENS2_IJiiiiEEERT_ENKUliT_T0_T1_E_clIZSF_ISO_S12_S14_EbS17_S1B_S1B_S1E_S1G_S1I_iS1J_S1N_S1O_S1Q_EUlRS1R_iE1_NS3_ILb0EEENS3_ILb1EEEEEDaiS1R_S1S_S1T_) ;  /* 0x0000025000307944 */ /* 0x000fea0003c00000 */
[----:B------:R-:W-:Y:S05]  /*9940*/  BSYNC B0 ;  /* 0x0000000000007941 */ /* 0x000fea0003800000 */
.L_x_12113:
[C---:B------:R-:W-:Y:S01]  /*9950*/  ISETP.GT.AND P1, PT, R10.reuse, R11, PT ;  /* 0x0000000b0a00720c */ /* 0x040fe20003f24270 */
[----:B------:R-:W-:-:S12]  /*9960*/  VIADD R10, R10, 0xffffffff ;  /* 0xffffffff0a0a7836 */ /* 0x000fd80000000000 */
[----:B------:R-:W-:Y:S05]  /*9970*/  @P1 BRA `(.L_x_12114) ;  /* 0xfffffffc00d01947 */ /* 0x000fea000383ffff */
[----:B------:R-:W-:Y:S05]  /*9980*/  BSYNC B1 ;  /* 0x0000000000017941 */ /* 0x000fea0003800000 */
.L_x_12112:
[----:B------:R-:W2:Y:S02]  /*9990*/  LDL R0, [R1+0x70] ;  /* 0x0000700001007983 */ /* 0x000ea40000100800 */
[----:B--2---:R-:W-:-:S07]  /*99a0*/  IMAD.SHL.U32 R0, R0, 0x80, RZ ;  /* 0x0000008000007824 */ /* 0x004fce00078e00ff */
.L_x_12111:
[----:B------:R-:W-:Y:S05]  /*99b0*/  BSYNC B2 ;  /* 0x0000000000027941 */ /* 0x000fea0003800000 */
.L_x_12110:
        /* <DEDUP_REMOVED lines=10> */
[----:B------:R-:W-:-:S04]  /*9a60*/  VIADD R0, R0, UR42 ;  /* 0x0000002a00007c36 */ /* 0x000fc80008000000 */
        /* <DEDUP_REMOVED lines=12> */
.L_x_12117:
[----:B------:R-:W-:-:S13]  /*9b30*/  ISETP.NE.AND P1, PT, R7, 0x1, PT ;  /* 0x000000010700780c */ /* 0x000fda0003f25270 */
[----:B------:R-:W0:Y:S02]  /*9b40*/  @P1 LDC.64 R4, c[0x0][0xae0] ;  /* 0x0002b800ff041b82 */ /* 0x000e240000000a00 */
[----:B0-----:R-:W-:-:S05]  /*9b50*/  @P1 IMAD.HI.U32 R4, R0, R4, RZ ;  /* 0x0000000400041227 */ /* 0x001fca00078e00ff */
[----:B------:R-:W-:-:S07]  /*9b60*/  @P1 SHF.R.U32.HI R0, RZ, R5, R4 ;  /* 0x00000005ff001219 */ /* 0x000fce0000011604 */
.L_x_12118:
[----:B------:R-:W-:Y:S05]  /*9b70*/  BSYNC B0 ;  /* 0x0000000000007941 */ /* 0x000fea0003800000 */
.L_x_12116:
[----:B------:R-:W-:-:S05]  /*9b80*/  IMAD R3, R0, R7, RZ ;  /* 0x0000000700037224 */ /* 0x000fca00078e02ff */
[----:B------:R-:W-:-:S07]  /*9b90*/  VIMNMX R2, R2, R3, !PT ;  /* 0x0000000302027248 */ /* 0x000fce0007fe0100 */
.L_x_12115:
[----:B------:R-:W-:-:S04]  /*9ba0*/  VIADD R2, R2, 0x5f ;  /* 0x0000005f02027836 */ /* 0x000fc80000000000 */
[----:B------:R-:W-:-:S05]  /*9bb0*/  IMAD.HI R2, R2, 0x2aaaaaab, RZ ;  /* 0x2aaaaaab02027827 */ /* 0x000fca00078e02ff */
[----:B------:R-:W-:-:S04]  /*9bc0*/  SHF.R.U32.HI R3, RZ, 0x1f, R2 ;  /* 0x0000001fff037819 */ /* 0x000fc80000011602 */
[----:B------:R-:W-:-:S04]  /*9bd0*/  LEA.HI.SX32 R2, R2, R3, 0x1c ;  /* 0x0000000302027211 */ /* 0x000fc800078fe2ff */
[----:B------:R-:W-:-:S04]  /*9be0*/  VIMNMX R2, R2, UR45, !PT ;  /* 0x0000002d02027c48 */ /* 0x000fc8000ffe0100 */
[----:B------:R-:W-:-:S13]  /*9bf0*/  ISETP.GE.AND P1, PT, R10, R2, PT ;  /* 0x000000020a00720c */ /* 0x000fda0003f26270 */
[----:B------:R-:W-:Y:S05]  /*9c00*/  @!P1 BRA `(.L_x_12119) ;  /* 0x0000009800109947 */ /* 0x000fea0003800000 */
.L_x_12136:
[----:B0-----:R-:W2:Y:S04]  /*9c10*/  LD.E R3, desc[UR40][R22.64+0x210] ;  /* 0x0002102816037980 */ /* 0x001ea8000c101900 */
        /* <DEDUP_REMOVED lines=13> */
[----:B------:R-:W-:Y:S01]  /*9cf0*/  IMAD.MOV.U32 R5, RZ, RZ, R10 ;  /* 0x000000ffff057224 */ /* 0x000fe200078e000a */
[----:B------:R-:W-:Y:S05]  /*9d00*/  YIELD ;  /* 0x0000000000007946 */ /* 0x000fea0003800000 */
[----:B------:R-:W-:Y:S01]  /*9d10*/  BSSY B0, `(.L_x_12120) ;  /* 0x0000008000007945 */ /* 0x000fe20003800000 */
[----:B------:R-:W-:Y:S01]  /*9d20*/  VIADD R10, R10, 0xffffffff ;  /* 0xffffffff0a0a7836 */ /* 0x000fe20000000000 */
[----:B------:R-:W-:Y:S01]  /*9d30*/  ISETP.GT.AND P1, PT, R5, R2, PT ;  /* 0x000000020500720c */ /* 0x000fe20003f24270 */
[----:B-1----:R-:W-:Y:S01]  /*9d40*/  @!P2 IMAD.MOV.U32 R3, RZ, RZ, RZ ;  /* 0x000000ffff03a224 */ /* 0x002fe200078e00ff */
[----:B--2---:R-:W-:-:S04]  /*9d50*/  LOP3.LUT R0, R0, 0x1, RZ, 0xfc, !PT ;  /* 0x0000000100007812 */ /* 0x004fc800078efcff */
[----:B------:R-:W-:-:S13]  /*9d60*/  ISETP.NE.AND P3, PT, R0, 0x3, PT ;  /* 0x000000030000780c */ /* 0x000fda0003f65270 */
[----:B0-----:R-:W-:Y:S05]  /*9d70*/  @!P3 BRA `(.L_x_12121) ;  /* 0x000000000004b947 */ /* 0x001fea0003800000 */
[----:B------:R-:W-:Y:S01]  /*9d80*/  BPT.TRAP 0x1 ;  /* 0x000000040000795c */ /* 0x000fe20000300000 */
.L_x_12121:
[----:B------:R-:W-:Y:S05]  /*9d90*/  BSYNC B0 ;  /* 0x0000000000007941 */ /* 0x000fea0003800000 */
.L_x_12120:
[----:B------:R-:W2:Y:S01]  /*9da0*/  LD.E.64 R4, desc[UR40][R20.64+0x8] ;  /* 0x0000082814047980 */ /* 0x000ea2000c101b00 */
[----:B-----5:R-:W-:Y:S02]  /*9db0*/  SHF.L.U32 R8, R9, 0x1f, RZ ;  /* 0x0000001f09087819 */ /* 0x020fe400000006ff */
[----:B--2---:R-:W-:-:S05]  /*9dc0*/  MOV R4, R4 ;  /* 0x0000000400047202 */ /* 0x004fca0000000f00 */
[----:B------:R-:W-:-:S04]  /*9dd0*/  IMAD R3, R3, 0x8, R4 ;  /* 0x0000000803037824 */ /* 0x000fc800078e0204 */
[----:B------:R0:W1:Y:S01]  /*9de0*/  SYNCS.PHASECHK.TRANS64.TRYWAIT P2, [R3+URZ], R8 ;  /* 0x00000008030075a7 */ /* 0x000062000804017f */
[----:B------:R-:W2:Y:S04]  /*9df0*/  LD.E R4, desc[UR40][R20.64+0x1c] ;  /* 0x00001c2814047980 */ /* 0x000ea8000c101900 */
[----:B------:R0:W5:Y:S04]  /*9e00*/  LD.E R0, desc[UR40][R22.64+0x210] ;  /* 0x0002102816007980 */ /* 0x000168000c101900 */
[----:B------:R0:W5:Y:S01]  /*9e10*/  LD.E R6, desc[UR40][R22.64+0x214] ;  /* 0x0002142816067980 */ /* 0x000162000c101900 */
[----:B------:R-:W-:Y:S01]  /*9e20*/  BSSY B0, `(.L_x_12122) ;  /* 0x0000005000007945 */ /* 0x000fe20003800000 */
[----:B--2---:R-:W-:-:S04]  /*9e30*/  LOP3.LUT R4, R4, 0x1, RZ, 0xfc, !PT ;  /* 0x0000000104047812 */ /* 0x004fc800078efcff */
[----:B------:R-:W-:-:S13]  /*9e40*/  ISETP.NE.AND P3, PT, R4, 0x3, PT ;  /* 0x000000030400780c */ /* 0x000fda0003f65270 */
[----:B01----:R-:W-:Y:S05]  /*9e50*/  @!P3 BRA `(.L_x_12123) ;  /* 0x000000000004b947 */ /* 0x003fea0003800000 */
[----:B------:R-:W-:Y:S01]  /*9e60*/  BPT.TRAP 0x1 ;  /* 0x000000040000795c */ /* 0x000fe20000300000 */
.L_x_12123:
[----:B------:R-:W-:Y:S05]  /*9e70*/  BSYNC B0 ;  /* 0x0000000000007941 */ /* 0x000fea0003800000 */
.L_x_12122:
[----:B------:R-:W-:Y:S04]  /*9e80*/  BSSY B0, `(.L_x_12124) ;  /* 0x0000008000007945 */ /* 0x000fe80003800000 */
[----:B------:R-:W-:Y:S05]  /*9e90*/  @P2 BRA `(.L_x_12125) ;  /* 0x0000000000182947 */ /* 0x000fea0003800000 */
[----:B------:R-:W2:Y:S01]  /*9ea0*/  LD.E.64 R4, desc[UR40][R20.64+0x8] ;  /* 0x0000082814047980 */ /* 0x000ea2000c101b00 */
[----:B-----5:R-:W-:Y:S02]  /*9eb0*/  SHF.L.U32 R3, R6, 0x1f, RZ ;  /* 0x0000001f06037819 */ /* 0x020fe400000006ff */
[----:B--2---:R-:W-:-:S05]  /*9ec0*/  MOV R5, R4 ;  /* 0x0000000400057202 */ /* 0x004fca0000000f00 */
[----:B------:R-:W-:-:S04]  /*9ed0*/  IMAD R0, R0, 0x8, R5 ;  /* 0x0000000800007824 */ /* 0x000fc800078e0205 */
[----:B------:R-:W0:Y:S02]  /*9ee0*/  SYNCS.PHASECHK.TRANS64.TRYWAIT P2, [R0+URZ], R3 ;  /* 0x00000003000075a7 */ /* 0x000e24000804017f */
[----:B0-----:R-:W-:Y:S05]  /*9ef0*/  @!P2 BRA `(.L_x_12126) ;  /* 0x0000021c00d0a947 */ /* 0x001fea0003800000 */
.L_x_12125:
[----:B------:R-:W-:Y:S05]  /*9f00*/  BSYNC B0 ;  /* 0x0000000000007941 */ /* 0x000fea0003800000 */
.L_x_12124:
[----:B0-----:R-:W2:Y:S04]  /*9f10*/  LD.E R3, desc[UR40][R22.64+0x210] ;  /* 0x0002102816037980 */ /* 0x001ea8000c101900 */
[----:B------:R-:W2:Y:S01]  /*9f20*/  LDL.64 R12, [R1+0xa0] ;  /* 0x0000a000010c7983 */ /* 0x000ea20000100a00 */
[----:B------:R-:W-:Y:S05]  /*9f30*/  WARPSYNC.ALL ;  /* 0x0000000000007948 */ /* 0x000fea0003800000 */
[----:B------:R-:W3:Y:S04]  /*9f40*/  LDL.64 R14, [R1+0x98] ;  /* 0x00009800010e7983 */ /* 0x000ee80000100a00 */
[----:B------:R-:W4:Y:S04]  /*9f50*/  LDL.64 R4, [R1+0x98] ;  /* 0x0000980001047983 */ /* 0x000f280000100a00 */
[----:B-----5:R-:W4:Y:S01]  /*9f60*/  LDL.64 R6, [R1+0x98] ;  /* 0x0000980001067983 */ /* 0x020f220000100a00 */
[----:B--2---:R-:W-:-:S03]  /*9f70*/  IMAD R12, R3, 0x300, R12 ;  /* 0x00000300030c7824 */ /* 0x004fc600078e020c */
[----:B------:R-:W2:Y:S01]  /*9f80*/  LDL.64 R8, [R1+0x98] ;  /* 0x0000980001087983 */ /* 0x000ea20000100a00 */
[----:B------:R-:W-:Y:S01]  /*9f90*/  R2UR UR7, R13 ;  /* 0x000000000d0772ca */ /* 0x000fe200000e0000 */
[----:B------:R-:W-:Y:S01]  /*9fa0*/  WARPGROUP.ARRIVE ;  /* 0x00000000000079c5 */ /* 0x000fe20000000000 */
[----:B------:R-:W-:Y:S01]  /*9fb0*/  R2UR UR6, R12 ;  /* 0x000000000c0672ca */ /* 0x000fe200000e0000 */
[----:B------:R-:W2:Y:S01]  /*9fc0*/  LDL R72, [R1+0x54] ;  /* 0x0000540001487983 */ /* 0x000ea20000100800 */
[----:B------:R-:W-:-:S03]  /*9fd0*/  IMAD.MOV.U32 R0, RZ, RZ, 0x1 ;  /* 0x00000001ff007424 */ /* 0x000fc600078e00ff */
        /* <DEDUP_REMOVED lines=17> */
[----:B------:R0:W5:Y:S04]  /*a0f0*/  LD.E R3, desc[UR40][R22.64+0x210] ;  /* 0x0002102816037980 */ /* 0x000168000c101900 */
[----:B------:R0:W5:Y:S01]  /*a100*/  LD.E R11, desc[UR40][R22.64+0x214] ;  /* 0x00021428160b7980 */ /* 0x000162000c101900 */
[----:B------:R-:W-:-:S06]  /*a110*/  WARPGROUP.ARRIVE ;  /* 0x00000000000079c5 */ /* 0x000fcc0000000000 */
[----:B------:R-:W-:Y:S01]  /*a120*/  HGMMA.64x96x16.F32 R24, gdesc[UR4], R24, gsb0 ;  /* 0x01600000041879f0 */ /* 0x000fe20008000818 */
[----:B------:R-:W-:Y:S02]  /*a130*/  VIADD R4, R12, 0x4 ;  /* 0x000000040c047836 */ /* 0x000fe40000000000 */
[----:B------:R-:W-:Y:S01]  /*a140*/  IMAD.MOV.U32 R5, RZ, RZ, R13 ;  /* 0x000000ffff057224 */ /* 0x000fe200078e000d */
[----:B------:R-:W-:Y:S02]  /*a150*/  R2UR UR4, R6 ;  /* 0x00000000060472ca */ /* 0x000fe400000e0000 */
[----:B------:R-:W-:Y:S02]  /*a160*/  R2UR UR6, R4 ;  /* 0x00000000040672ca */ /* 0x000fe400000e0000 */
[----:B------:R-:W-:Y:S02]  /*a170*/  R2UR UR7, R5 ;  /* 0x00000000050772ca */ /* 0x000fe400000e0000 */
[----:B------:R-:W-:Y:S01]  /*a180*/  R2UR UR5, R7 ;  /* 0x00000000070572ca */ /* 0x000fe200000e0000 */
[----:B------:R-:W-:-:S02]  /*a190*/  VIADD R4, R12, 0x6 ;  /* 0x000000060c047836 */ /* 0x000fc40000000000 */
[----:B--2---:R-:W-:Y:S01]  /*a1a0*/  VIADD R8, R8, 0x6 ;  /* 0x0000000608087836 */ /* 0x004fe20000000000 */
[----:B------:R-:W-:Y:S02]  /*a1b0*/  WARPGROUP.DEPBAR.LE gsb0, 0x0 ;  /* 0x00008000000079c5 */ /* 0x000fe40000010000 */
[----:B------:R-:W-:-:S07]  /*a1c0*/  WARPGROUP.ARRIVE ;  /* 0x00000000000079c5 */ /* 0x000fce0000000000 */
[----:B------:R-:W-:Y:S01]  /*a1d0*/  HGMMA.64x96x16.F32 R24, gdesc[UR4], R24, gsb0 ;  /* 0x01600000041879f0 */ /* 0x000fe20008000818 */
[----:B------:R-:W-:Y:S01]  /*a1e0*/  IMAD.MOV.U32 R5, RZ, RZ, R13 ;  /* 0x000000ffff057224 */ /* 0x000fe200078e000d */
        /* <DEDUP_REMOVED lines=11> */
[----:B0-----:R-:W-:Y:S05]  /*a2a0*/  @!P3 BRA `(.L_x_12128) ;  /* 0x000000000004b947 */ /* 0x001fea0003800000 */
[----:B------:R-:W-:Y:S01]  /*a2b0*/  BPT.TRAP 0x1 ;  /* 0x000000040000795c */ /* 0x000fe20000300000 */
.L_x_12128:
[----:B------:R-:W-:Y:S05]  /*a2c0*/  BSYNC B0 ;  /* 0x0000000000007941 */ /* 0x000fea0003800000 */
.L_x_12127:
[----:B------:R-:W2:Y:S01]  /*a2d0*/  LDL.64 R4, [R1+0x40] ;  /* 0x0000400001047983 */ /* 0x000ea20000100a00 */
[----:B-----5:R-:W-:Y:S02]  /*a2e0*/  SHF.L.U32 R8, R11, 0x1f, RZ ;  /* 0x0000001f0b087819 */ /* 0x020fe400000006ff */
[----:B--2---:R-:W-:-:S05]  /*a2f0*/  MOV R6, R4 ;  /* 0x0000000400067202 */ /* 0x004fca0000000f00 */
[----:B------:R-:W-:-:S04]  /*a300*/  IMAD R3, R3, 0x8, R6 ;  /* 0x0000000803037824 */ /* 0x000fc800078e0206 */
[----:B------:R0:W1:Y:S01]  /*a310*/  SYNCS.PHASECHK.TRANS64.TRYWAIT P2, [R3+URZ], R8 ;  /* 0x00000008030075a7 */ /* 0x000062000804017f */
[----:B------:R0:W5:Y:S04]  /*a320*/  LD.E R4, desc[UR40][R22.64+0x210] ;  /* 0x0002102816047980 */ /* 0x000168000c101900 */
[----:B------:R0:W5:Y:S01]  /*a330*/  LD.E R5, desc[UR40][R22.64+0x214] ;  /* 0x0002142816057980 */ /* 0x000162000c101900 */
[----:B------:R-:W-:Y:S04]  /*a340*/  BSSY B0, `(.L_x_12129) ;  /* 0x0000003000007945 */ /* 0x000fe80003800000 */
[----:B------:R-:W-:Y:S05]  /*a350*/  @!P3 BRA `(.L_x_12130) ;  /* 0x000000000004b947 */ /* 0x000fea0003800000 */
[----:B------:R-:W-:Y:S01]  /*a360*/  BPT.TRAP 0x1 ;  /* 0x000000040000795c */ /* 0x000fe20000300000 */
.L_x_12130:
[----:B------:R-:W-:Y:S05]  /*a370*/  BSYNC B0 ;  /* 0x0000000000007941 */ /* 0x000fea0003800000 */
.L_x_12129:
[----:B------:R-:W-:Y:S04]  /*a380*/  BSSY B0, `(.L_x_12131) ;  /* 0x0000006000007945 */ /* 0x000fe80003800000 */
[----:B-1----:R-:W-:Y:S05]  /*a390*/  @P2 BRA `(.L_x_12132) ;  /* 0x0000000000102947 */ /* 0x002fea0003800000 */
[----:B-----5:R-:W-:Y:S01]  /*a3a0*/  IMAD R4, R4, 0x8, R6 ;  /* 0x0000000804047824 */ /* 0x020fe200078e0206 */
[----:B------:R-:W-:-:S04]  /*a3b0*/  SHF.L.U32 R5, R5, 0x1f, RZ ;  /* 0x0000001f05057819 */ /* 0x000fc800000006ff */
[----:B------:R-:W1:Y:S02]  /*a3c0*/  SYNCS.PHASECHK.TRANS64.TRYWAIT P2, [R4+URZ], R5 ;  /* 0x00000005040075a7 */ /* 0x000e64000804017f */
[----:B-1----:R-:W-:Y:S05]  /*a3d0*/  @!P2 BRA `(.L_x_12133) ;  /* 0x0000021800aca947 */ /* 0x002fea0003800000 */
.L_x_12132:
[----:B------:R-:W-:Y:S05]  /*a3e0*/  BSYNC B0 ;  /* 0x0000000000007941 */ /* 0x000fea0003800000 */
.L_x_12131:
[----:B------:R-:W2:Y:S04]  /*a3f0*/  LD.E R11, desc[UR40][R22.64+0x210] ;  /* 0x00021028160b7980 */ /* 0x000ea8000c101900 */
[----:B-1---5:R-:W2:Y:S04]  /*a400*/  LDL.64 R4, [R1+0x118] ;  /* 0x0001180001047983 */ /* 0x022ea80000100a00 */
[----:B0-----:R-:W3:Y:S04]  /*a410*/  LDL R3, [R1+0x90] ;  /* 0x0000900001037983 */ /* 0x001ee80000100800 */
[----:B------:R-:W4:Y:S04]  /*a420*/  LDL.64 R6, [R1+0x110] ;  /* 0x0001100001067983 */ /* 0x000f280000100a00 */
[----:B------:R-:W4:Y:S04]  /*a430*/  LDL.64 R14, [R1+0x110] ;  /* 0x00011000010e7983 */ /* 0x000f280000100a00 */
[----:B------:R-:W4:Y:S04]  /*a440*/  LDL.64 R12, [R1+0x110] ;  /* 0x00011000010c7983 */ /* 0x000f280000100a00 */
[----:B------:R-:W4:Y:S01]  /*a450*/  LDL.64 R8, [R1+0x110] ;  /* 0x0001100001087983 */ /* 0x000f220000100a00 */
[----:B------:R-:W-:Y:S05]  /*a460*/  WARPSYNC.ALL ;  /* 0x0000000000007948 */ /* 0x000fea0003800000 */
[----:B------:R-:W-:Y:S01]  /*a470*/  WARPGROUP.ARRIVE ;  /* 0x00000000000079c5 */ /* 0x000fe20000000000 */
        /* <DEDUP_REMOVED lines=137> */
[----:B---3--:R-:W-:Y:S01]  /*ad10*/  VIADD R14, R14, 0xc02 ;  /* 0x00000c020e0e7836 */ /* 0x008fe20000000000 */
        /* <DEDUP_REMOVED lines=28> */
[----:B------:R-:W0:Y:S01]  /*aee0*/  S2R R74, SR_TID.X ;  /* 0x00000000004a7919 */ /* 0x000e220000002100 */
[----:B------:R-:W-:Y:S04]  /*aef0*/  STL [R1+0x90], R0 ;  /* 0x0000900001007387 */ /* 0x000fe80000100800 */
[----:B------:R-:W-:Y:S01]  /*af00*/  STL [R1+0x90], R0 ;  /* 0x0000900001007387 */ /* 0x000fe20000100800 */
[----:B------:R-:W-:-:S02]  /*af10*/  WARPGROUP.DEPBAR.LE gsb0, 0x0 ;  /* 0x00008000000079c5 */ /* 0x000fc40000010000 */
[----:B------:R-:W-:-:S06]  /*af20*/  WARPGROUP.ARRIVE ;  /* 0x00000000000079c5 */ /* 0x000fcc0000000000 */
[----:B------:R-:W-:Y:S01]  /*af30*/  HGMMA.64x96x16.F32 R24, gdesc[UR4], R24, gsb0 ;  /* 0x01600000041879f0 */ /* 0x000fe20008000818 */
[----:B------:R-:W-:Y:S01]  /*af40*/  STL [R1+0x90], R0 ;  /* 0x0000900001007387 */ /* 0x000fe20000100800 */
[----:B0-----:R-:W-:-:S03]  /*af50*/  SHF.R.U32.HI R74, RZ, 0x7, R74 ;  /* 0x00000007ff4a7819 */ /* 0x001fc6000001164a */
[----:B------:R-:W-:Y:S04]  /*af60*/  STL [R1+0x90], R0 ;  /* 0x0000900001007387 */ /* 0x000fe80000100800 */
[----:B------:R-:W-:Y:S04]  /*af70*/  STL [R1+0x90], R0 ;  /* 0x0000900001007387 */ /* 0x000fe80000100800 */
[----:B------:R-:W-:Y:S04]  /*af80*/  STL [R1+0x90], R0 ;  /* 0x0000900001007387 */ /* 0x000fe80000100800 */
[----:B------:R-:W-:Y:S01]  /*af90*/  STL [R1+0x90], R0 ;  /* 0x0000900001007387 */ /* 0x000fe20000100800 */
[----:B------:R-:W-:-:S03]  /*afa0*/  IADD3 R5, -R74, 0xb, RZ ;  /* 0x0000000b4a057810 */ /* 0x000fc60007ffe1ff */
        /* <DEDUP_REMOVED lines=17> */
[----:B------:R-:W2:Y:S02]  /*b0c0*/  LDL.64 R6, [R1+0x230] ;  /* 0x0002300001067983 */ /* 0x000ea40000100a00 */
[----:B--2---:R-:W-:-:S04]  /*b0d0*/  FMNMX.FTZ R4, R24, R6, !PT ;  /* 0x0000000618047209 */ /* 0x004fc80007810000 */
        /* <DEDUP_REMOVED lines=16> */
[----:B0-----:R-:W-:Y:S02]  /*b1e0*/  FMNMX.FTZ R5, R53, R8, !PT ;  /* 0x0000000835057209 */ /* 0x001fe40007810000 */
        /* <DEDUP_REMOVED lines=33> */
[----:B------:R-:W2:Y:S01]  /*b400*/  LDL R8, [R1+0x250] ;  /* 0x0002500001087983 */ /* 0x000ea20000100800 */
[----:B0-----:R-:W-:-:S03]  /*b410*/  FMNMX.FTZ R12, R9, R12, !PT ;  /* 0x0000000c090c7209 */ /* 0x001fc60007810000 */
[----:B------:R0:W-:Y:S04]  /*b420*/  STL.64 [R1+0x230], R4 ;  /* 0x0002300401007387 */ /* 0x0001e80000100a00 */
[----:B------:R-:W-:Y:S04]  /*b430*/  STL [R1+0x230], R12 ;  /* 0x0002300c01007387 */ /* 0x000fe80000100800 */
[----:B------:R-:W3:Y:S04]  /*b440*/  LDL R13, [R1+0x230] ;  /* 0x00023000010d7983 */ /* 0x000ee80000100800 */
[----:B------:R-:W4:Y:S04]  /*b450*/  LDL R11, [R1+0x234] ;  /* 0x00023400010b7983 */ /* 0x000f280000100800 */
[----:B0-----:R-:W2:Y:S01]  /*b460*/  LDL.64 R4, [R1+0x240] ;  /* 0x0002400001047983 */ /* 0x001ea20000100a00 */
[----:B---3--:R-:W-:-:S03]  /*b470*/  FADD.FTZ R3, R6, -R13 ;  /* 0x8000000d06037221 */ /* 0x008fc60000010000 */
[----:B----4-:R-:W0:Y:S02]  /*b480*/  SHFL.BFLY PT, R6, R11, 0x2, 0x1f ;  /* 0x0c401f000b067f89 */ /* 0x010e2400000e0000 */
[----:B0-----:R-:W-:-:S05]  /*b490*/  FMNMX.FTZ R12, R6, R11, !PT ;  /* 0x0000000b060c7209 */ /* 0x001fca0007810000 */
[----:B------:R-:W0:Y:S01]  /*b4a0*/  SHFL.BFLY PT, R11, R12, 0x1, 0x1f ;  /* 0x0c201f000c0b7f89 */ /* 0x000e2200000e0000 */
[----:B--2---:R-:W-:Y:S01]  /*b4b0*/  FMUL.FTZ R13, R8, R13 ;  /* 0x0000000d080d7220 */ /* 0x004fe20000410000 */
[----:B------:R-:W-:-:S03]  /*b4c0*/  FMUL.FTZ R3, R3, R8 ;  /* 0x0000000803037220 */ /* 0x000fc60000410000 */
        /* <DEDUP_REMOVED lines=16> */
[----:B0-----:R-:W-:Y:S01]  /*b5d0*/  FMNMX.FTZ R6, R12, R11, !PT ;  /* 0x0000000b0c067209 */ /* 0x001fe20007810000 */
[-CC-:B------:R-:W-:Y:S01]  /*b5e0*/  FFMA.FTZ R165, R53, R8.reuse, -R13.reuse ;  /* 0x0000000835a57223 */ /* 0x180fe2000001080d */
[-CC-:B------:R-:W-:Y:S01]  /*b5f0*/  FFMA.FTZ R14, R56, R8.reuse, -R13.reuse ;  /* 0x00000008380e7223 */ /* 0x180fe2000001080d */
[-CC-:B------:R-:W-:Y:S01]  /*b600*/  FFMA.FTZ R166, R57, R8.reuse, -R13.reuse ;  /* 0x0000000839a67223 */ /* 0x180fe2000001080d */
[-CC-:B------:R-:W-:Y:S01]  /*b610*/  FFMA.FTZ R15, R60, R8.reuse, -R13.reuse ;  /* 0x000000083c0f7223 */ /* 0x180fe2000001080d */
[-CC-:B------:R-:W-:Y:S01]  /*b620*/  FFMA.FTZ R167, R61, R8.reuse, -R13.reuse ;  /* 0x000000083da77223 */ /* 0x180fe2000001080d */
[-CC-:B-1----:R-:W-:Y:S01]  /*b630*/  FFMA.FTZ R3, R64, R8.reuse, -R13.reuse ;  /* 0x0000000840037223 */ /* 0x182fe2000001080d */
[-CC-:B------:R-:W-:Y:S01]  /*b640*/  FFMA.FTZ R168, R65, R8.reuse, -R13.reuse ;  /* 0x0000000841a87223 */ /* 0x180fe2000001080d */
[-CC-:B------:R-:W-:Y:S01]  /*b650*/  FFMA.FTZ R68, R68, R8.reuse, -R13.reuse ;  /* 0x0000000844447223 */ /* 0x180fe2000001080d */
[-C--:B------:R-:W-:Y:S01]  /*b660*/  FFMA.FTZ R169, R69, R8.reuse, -R13 ;  /* 0x0000000845a97223 */ /* 0x080fe2000001080d */
[----:B------:R-:W-:Y:S01]  /*b670*/  FMUL.FTZ R13, R6, R8 ;  /* 0x00000008060d7220 */ /* 0x000fe20000410000 */
[----:B------:R-:W-:-:S03]  /*b680*/  FADD.FTZ R7, R7, -R6 ;  /* 0x8000000607077221 */ /* 0x000fc60000010000 */
[-CC-:B------:R-:W-:Y:S01]  /*b690*/  FFMA.FTZ R153, R26, R8.reuse, -R13.reuse ;  /* 0x000000081a997223 */ /* 0x180fe2000001080d */
[----:B------:R-:W-:Y:S01]  /*b6a0*/  FMUL.FTZ R7, R8, R7 ;  /* 0x0000000708077220 */ /* 0x000fe20000410000 */
[-CC-:B------:R-:W-:Y:S01]  /*b6b0*/  FFMA.FTZ R36, R27, R8.reuse, -R13.reuse ;  /* 0x000000081b247223 */ /* 0x180fe2000001080d */
[----:B------:R-:W-:Y:S01]  /*b6c0*/  MUFU.EX2 R152, R152 ;  /* 0x0000009800987308 */ /* 0x000fe20000000800 */
[-CC-:B------:R-:W-:Y:S01]  /*b6d0*/  FFMA.FTZ R155, R30, R8.reuse, -R13.reuse ;  /* 0x000000081e9b7223 */ /* 0x180fe2000001080d */
[----:B------:R-:W-:-:S06]  /*b6e0*/  FFMA.FTZ R37, R31, R8, -R13 ;  /* 0x000000081f257223 */ /* 0x000fcc000001080d */
[----:B------:R-:W-:Y:S08]  /*b6f0*/  MUFU.EX2 R24, R7 ;  /* 0x0000000700187308 */ /* 0x000ff00000000800 */
[----:B------:R-:W0:Y:S01]  /*b700*/  MUFU.EX2 R153, R153 ;  /* 0x0000009900997308 */ /* 0x000e220000000800 */
[----:B------:R-:W-:-:S07]  /*b710*/  FFMA.FTZ R157, R34, R8, -R13 ;  /* 0x00000008229d7223 */ /* 0x000fce000001080d */
[----:B------:R-:W1:Y:S08]  /*b720*/  MUFU.EX2 R36, R36 ;  /* 0x0000002400247308 */ /* 0x000e700000000800 */
[----:B------:R-:W2:Y:S01]  /*b730*/  MUFU.EX2 R72, R72 ;  /* 0x0000004800487308 */ /* 0x000ea20000000800 */
[----:B------:R-:W-:-:S07]  /*b740*/  FFMA.FTZ R31, R35, R8, -R13 ;  /* 0x00000008231f7223 */ /* 0x000fce000001080d */
[----:B------:R-:W3:Y:S08]  /*b750*/  MUFU.EX2 R155, R155 ;  /* 0x0000009b009b7308 */ /* 0x000ef00000000800 */
[----:B------:R-:W4:Y:S01]  /*b760*/  MUFU.EX2 R154, R154 ;  /* 0x0000009a009a7308 */ /* 0x000f220000000800 */
[----:B0-----:R-:W-:Y:S01]  /*b770*/  FFMA.FTZ R7, R5, R24, R153 ;  /* 0x0000001805077223 */ /* 0x001fe20000010099 */
[----:B------:R-:W-:-:S06]  /*b780*/  FFMA.FTZ R159, R38, R8, -R13 ;  /* 0x00000008269f7223 */ /* 0x000fcc000001080d */
[----:B------:R-:W0:Y:S01]  /*b790*/  MUFU.EX2 R37, R37 ;  /* 0x0000002500257308 */ /* 0x000e220000000800 */
[----:B------:R-:W-:-:S07]  /*b7a0*/  FFMA.FTZ R5, R9, R4, R152 ;  /* 0x0000000409057223 */ /* 0x000fce0000010098 */
[----:B------:R-:W0:Y:S01]  /*b7b0*/  MUFU.EX2 R73, R73 ;  /* 0x0000004900497308 */ /* 0x000e220000000800 */
[----:B-1----:R-:W-:Y:S01]  /*b7c0*/  FADD.FTZ R4, R36, R7 ;  /* 0x0000000724047221 */ /* 0x002fe20000010000 */
[----:B------:R-:W-:-:S06]  /*b7d0*/  FFMA.FTZ R34, R39, R8, -R13 ;  /* 0x0000000827227223 */ /* 0x000fcc000001080d */
[----:B------:R-:W1:Y:S01]  /*b7e0*/  MUFU.EX2 R157, R157 ;  /* 0x0000009d009d7308 */ /* 0x000e620000000800 */
[----:B--2---:R-:W-:-:S07]  /*b7f0*/  FADD.FTZ R5, R72, R5 ;  /* 0x0000000548057221 */ /* 0x004fce0000010000 */
[----:B------:R-:W2:Y:S01]  /*b800*/  MUFU.EX2 R156, R156 ;  /* 0x0000009c009c7308 */ /* 0x000ea20000000800 */
[----:B---3--:R-:W-:Y:S01]  /*b810*/  FADD.FTZ R12, R155, R4 ;  /* 0x000000049b0c7221 */ /* 0x008fe20000010000 */
[----:B------:R-:W-:-:S06]  /*b820*/  FFMA.FTZ R161, R42, R8, -R13 ;  /* 0x000000082aa17223 */ /* 0x000fcc000001080d */
[----:B------:R-:W3:Y:S01]  /*b830*/  MUFU.EX2 R31, R31 ;  /* 0x0000001f001f7308 */ /* 0x000ee20000000800 */
[----:B----4-:R-:W-:-:S07]  /*b840*/  FADD.FTZ R4, R154, R5 ;  /* 0x000000059a047221 */ /* 0x010fce0000010000 */
[----:B------:R-:W4:Y:S01]  /*b850*/  MUFU.EX2 R29, R29 ;  /* 0x0000001d001d7308 */ /* 0x000f220000000800 */
[----:B0-----:R-:W-:Y:S01]  /*b860*/  FADD.FTZ R12, R37, R12 ;  /* 0x0000000c250c7221 */ /* 0x001fe20000010000 */
[----:B------:R-:W-:-:S06]  /*b870*/  FFMA.FTZ R30, R43, R8, -R13 ;  /* 0x000000082b1e7223 */ /* 0x000fcc000001080d */
[----:B------:R-:W0:Y:S01]  /*b880*/  MUFU.EX2 R159, R159 ;  /* 0x0000009f009f7308 */ /* 0x000e220000000800 */
[----:B------:R-:W-:-:S07]  /*b890*/  FADD.FTZ R5, R73, R4 ;  /* 0x0000000449057221 */ /* 0x000fce0000010000 */
        /* <DEDUP_REMOVED lines=57> */
[----:B------:R-:W-:-:S06]  /*bc30*/  FADD.FTZ R5, R165, R4 ;  /* 0x00000004a5057221 */ /* 0x000fcc0000010000 */
[----:B------:R-:W0:Y:S01]  /*bc40*/  MUFU.EX2 R175, R175 ;  /* 0x000000af00af7308 */ /* 0x000e220000000800 */
[----:B------:R-:W-:-:S07]  /*bc50*/  FFMA.FTZ R172, R67, R8, -R13 ;  /* 0x0000000843ac7223 */ /* 0x000fce000001080d */
[----:B------:R-:W0:Y:S01]  /*bc60*/  MUFU.EX2 R15, R15 ;  /* 0x0000000f000f7308 */ /* 0x000e220000000800 */
[----:B-1----:R-:W-:Y:S01]  /*bc70*/  FADD.FTZ R4, R174, R7 ;  /* 0x00000007ae047221 */ /* 0x002fe20000010000 */
[----:B--2---:R-:W-:-:S06]  /*bc80*/  FADD.FTZ R5, R14, R5 ;  /* 0x000000050e057221 */ /* 0x004fcc0000010000 */
[----:B------:R-:W1:Y:S01]  /*bc90*/  MUFU.EX2 R216, R216 ;  /* 0x000000d800d87308 */ /* 0x000e620000000800 */
[----:B------:R-:W-:-:S07]  /*bca0*/  FFMA.FTZ R171, R70, R8, -R13 ;  /* 0x0000000846ab7223 */ /* 0x000fce000001080d */
[----:B------:R-:W2:Y:S01]  /*bcb0*/  MUFU.EX2 R167, R167 ;  /* 0x000000a700a77308 */ /* 0x000ea20000000800 */
[----:B---3--:R-:W-:Y:S01]  /*bcc0*/  FADD.FTZ R12, R215, R4 ;  /* 0x00000004d70c7221 */ /* 0x008fe20000010000 */
[----:B----4-:R-:W-:-:S06]  /*bcd0*/  FADD.FTZ R4, R166, R5 ;  /* 0x00000005a6047221 */ /* 0x010fcc0000010000 */
[----:B------:R-:W3:Y:S01]  /*bce0*/  MUFU.EX2 R170, R170 ;  /* 0x000000aa00aa7308 */ /* 0x000ee20000000800 */
[----:B------:R-:W-:-:S07]  /*bcf0*/  FFMA.FTZ R173, R71, R8, -R13 ;  /* 0x0000000847ad7223 */ /* 0x000fce000001080d */
[----:B------:R-:W4:Y:S01]  /*bd00*/  MUFU.EX2 R3, R3 ;  /* 0x0000000300037308 */ /* 0x000f220000000800 */
[----:B0-----:R-:W-:Y:S01]  /*bd10*/  FADD.FTZ R5, R175, R12 ;  /* 0x0000000caf057221 */ /* 0x001fe20000010000 */
[----:B------:R-:W-:-:S06]  /*bd20*/  FADD.FTZ R4, R15, R4 ;  /* 0x000000040f047221 */ /* 0x000fcc0000010000 */
[----:B------:R-:W-:Y:S08]  /*bd30*/  MUFU.EX2 R168, R168 ;  /* 0x000000a800a87308 */ /* 0x000ff00000000800 */
[----:B------:R-:W0:Y:S01]  /*bd40*/  MUFU.EX2 R172, R172 ;  /* 0x000000ac00ac7308 */ /* 0x000e220000000800 */
[----:B-1----:R-:W-:Y:S01]  /*bd50*/  FADD.FTZ R5, R216, R5 ;  /* 0x00000005d8057221 */ /* 0x002fe20000010000 */
[----:B--2---:R-:W-:-:S06]  /*bd60*/  FADD.FTZ R4, R167, R4 ;  /* 0x00000004a7047221 */ /* 0x004fcc0000010000 */
[----:B------:R-:W-:Y:S08]  /*bd70*/  MUFU.EX2 R11, R68 ;  /* 0x00000044000b7308 */ /* 0x000ff00000000800 */
[----:B------:R-:W1:Y:S01]  /*bd80*/  MUFU.EX2 R171, R171 ;  /* 0x000000ab00ab7308 */ /* 0x000e620000000800 */
[----:B---3--:R-:W-:Y:S01]  /*bd90*/  FADD.FTZ R7, R170, R5 ;  /* 0x00000005aa077221 */ /* 0x008fe20000010000 */
[----:B----4-:R-:W-:-:S06]  /*bda0*/  FADD.FTZ R5, R3, R4 ;  /* 0x0000000403057221 */ /* 0x010fcc0000010000 */
[----:B------:R-:W2:Y:S08]  /*bdb0*/  MUFU.EX2 R169, R169 ;  /* 0x000000a900a97308 */ /* 0x000eb00000000800 */
[----:B------:R-:W3:Y:S01]  /*bdc0*/  MUFU.EX2 R173, R173 ;  /* 0x000000ad00ad7308 */ /* 0x000ee20000000800 */
[----:B0-----:R-:W-:Y:S01]  /*bdd0*/  FADD.FTZ R8, R172, R7 ;  /* 0x00000007ac087221 */ /* 0x001fe20000010000 */
[----:B------:R-:W-:-:S03]  /*bde0*/  FADD.FTZ R4, R168, R5 ;  /* 0x00000005a8047221 */ /* 0x000fc60000010000 */
[----:B-1----:R-:W-:Y:S01]  /*bdf0*/  FADD.FTZ R8, R171, R8 ;  /* 0x00000008ab087221 */ /* 0x002fe20000010000 */
[----:B------:R-:W-:-:S04]  /*be00*/  FADD.FTZ R4, R11, R4 ;  /* 0x000000040b047221 */ /* 0x000fc80000010000 */
[----:B--2---:R-:W-:Y:S01]  /*be10*/  FADD.FTZ R4, R169, R4 ;  /* 0x00000004a9047221 */ /* 0x004fe20000010000 */
[----:B------:R-:W-:Y:S01]  /*be20*/  STL [R1+0x234], R6 ;  /* 0x0002340601007387 */ /* 0x000fe20000100800 */
[----:B---3--:R-:W-:-:S05]  /*be30*/  FADD.FTZ R5, R173, R8 ;  /* 0x00000008ad057221 */ /* 0x008fca0000010000 */
[----:B------:R0:W-:Y:S04]  /*be40*/  STL.64 [R1+0x240], R4 ;  /* 0x0002400401007387 */ /* 0x0001e80000100a00 */
[----:B------:R-:W2:Y:S01]  /*be50*/  LD.E R8, desc[UR40][R22.64+0x260] ;  /* 0x0002602816087980 */ /* 0x000ea2000c101900 */
[----:B------:R-:W-:-:S05]  /*be60*/  IADD3 R12, P2, R16, 0x260, RZ ;  /* 0x00000260100c7810 */ /* 0x000fca0007f5e0ff */
[----:B0-----:R-:W-:Y:S01]  /*be70*/  IMAD.X R5, RZ, RZ, R17, P2 ;  /* 0x000000ffff057224 */ /* 0x001fe200010e0611 */
[----:B------:R-:W-:Y:S01]  /*be80*/  LOP3.LUT R4, R12, 0x4, RZ, 0xfc, !PT ;  /* 0x000000040c047812 */ /* 0x000fe200078efcff */
[----:B--2---:R-:W-:-:S05]  /*be90*/  FMUL.FTZ R7, R9, R8 ;  /* 0x0000000809077220 */ /* 0x004fca0000410000 */
[----:B------:R0:W-:Y:S04]  /*bea0*/  ST.E desc[UR40][R22.64+0x260], R7 ;  /* 0x0002600716007985 */ /* 0x0001e8000c101928 */
[----:B------:R-:W2:Y:S02]  /*beb0*/  LD.E R8, desc[UR40][R4.64] ;  /* 0x0000002804087980 */ /* 0x000ea4000c101900 */
[----:B--2---:R-:W-:-:S05]  /*bec0*/  FMUL.FTZ R13, R9, R8 ;  /* 0x00000008090d7220 */ /* 0x004fca0000410000 */
[----:B------:R1:W-:Y:S04]  /*bed0*/  ST.E desc[UR40][R4.64], R13 ;  /* 0x0000000d04007985 */ /* 0x0003e8000c101928 */
[----:B------:R-:W0:Y:S04]  /*bee0*/  LD.E R104, desc[UR40][R22.64+0x270] ;  /* 0x0002702816687980 */ /* 0x000e28000c101900 */
[----:B------:R-:W2:Y:S04]  /*bef0*/  LD.E R6, desc[UR40][R22.64+0x454] ;  /* 0x0004542816067980 */ /* 0x000ea8000c101900 */
[----:B------:R-:W1:Y:S04]  /*bf00*/  LD.E R106, desc[UR40][R22.64+0x274] ;  /* 0x00027428166a7980 */ /* 0x000e68000c101900 */
[----:B------:R-:W3:Y:S04]  /*bf10*/  LD.E R108, desc[UR40][R22.64+0x280] ;  /* 0x00028028166c7980 */ /* 0x000ee8000c101900 */
        /* <DEDUP_REMOVED lines=58> */
[C---:B0-----:R-:W-:Y:S01]  /*c2c0*/  FMUL.FTZ R7, R9.reuse, R104 ;  /* 0x0000006809077220 */ /* 0x041fe20000410000 */
[----:B--2---:R-:W-:-:S04]  /*c2d0*/  FMUL.FTZ R43, R9, R6 ;  /* 0x00000006092b7220 */ /* 0x004fc80000410000 */
[----:B------:R0:W-:Y:S01]  /*c2e0*/  ST.E desc[UR40][R22.64+0x270], R7 ;  /* 0x0002700716007985 */ /* 0x0001e2000c101928 */
[C---:B-1----:R-:W-:Y:S01]  /*c2f0*/  FMUL.FTZ R13, R9.reuse, R106 ;  /* 0x0000006a090d7220 */ /* 0x042fe20000410000 */
[C---:B---3--:R-:W-:Y:S01]  /*c300*/  FMUL.FTZ R25, R9.reuse, R108 ;  /* 0x0000006c09197220 */ /* 0x048fe20000410000 */
[C---:B----4-:R-:W-:Y:S01]  /*c310*/  FMUL.FTZ R27, R9.reuse, R110 ;  /* 0x0000006e091b7220 */ /* 0x050fe20000410000 */
[C---:B------:R-:W-:Y:S01]  /*c320*/  FMUL.FTZ R35, R9.reuse, R112 ;  /* 0x0000007009237220 */ /* 0x040fe20000410000 */
[C---:B------:R-:W-:Y:S01]  /*c330*/  FMUL.FTZ R39, R9.reuse, R114 ;  /* 0x0000007209277220 */ /* 0x040fe20000410000 */
[C---:B------:R-:W-:Y:S01]  /*c340*/  FMUL.FTZ R41, R9.reuse, R116 ;  /* 0x0000007409297220 */ /* 0x040fe20000410000 */
[C---:B0-----:R-:W-:Y:S01]  /*c350*/  FMUL.FTZ R7, R9.reuse, R118 ;  /* 0x0000007609077220 */ /* 0x041fe20000410000 */
[----:B------:R0:W-:Y:S04]  /*c360*/  ST.E desc[UR40][R22.64+0x454], R43 ;  /* 0x0004542b16007985 */ /* 0x0001e8000c101928 */
[----:B------:R1:W-:Y:S04]  /*c370*/  ST.E desc[UR40][R22.64+0x274], R13 ;  /* 0x0002740d16007985 */ /* 0x0003e8000c101928 */
[----:B------:R2:W-:Y:S01]  /*c380*/  ST.E desc[UR40][R22.64+0x280], R25 ;  /* 0x0002801916007985 */ /* 0x0005e2000c101928 */
[----:B------:R-:W-:-:S03]  /*c390*/  FMUL.FTZ R45, R9, R124 ;  /* 0x0000007c092d7220 */ /* 0x000fc60000410000 */
[----:B------:R3:W-:Y:S01]  /*c3a0*/  ST.E desc[UR40][R22.64+0x284], R27 ;  /* 0x0002841b16007985 */ /* 0x0007e2000c101928 */
[C---:B0-----:R-:W-:Y:S01]  /*c3b0*/  FMUL.FTZ R43, R9.reuse, R122 ;  /* 0x0000007a092b7220 */ /* 0x041fe20000410000 */
[C---:B------:R-:W-:Y:S02]  /*c3c0*/  FMUL.FTZ R47, R9.reuse, R126 ;  /* 0x0000007e092f7220 */ /* 0x040fe40000410000 */
        /* <DEDUP_REMOVED lines=71> */
[----:B------:R0:W-:Y:S01]  /*c840*/  ST.E desc[UR40][R22.64+0x3a0], R13 ;  /* 0x0003a00d16007985 */ /* 0x0001e2000c101928 */
[C---:B------:R-:W-:Y:S01]  /*c850*/  FMUL.FTZ R49, R9.reuse, R49 ;  /* 0x0000003109317220 */ /* 0x040fe20000410000 */
[C---:B------:R-:W-:Y:S02]  /*c860*/  FMUL.FTZ R51, R9.reuse, R51 ;  /* 0x0000003309337220 */ /* 0x040fe40000410000 */
        /* <DEDUP_REMOVED lines=26> */
[----:B------:R-:W-:Y:S04]  /*ca10*/  ST.E desc[UR40][R22.64+0x404], R43 ;  /* 0x0004042b16007985 */ /* 0x000fe8000c101928 */
[----:B------:R1:W-:Y:S04]  /*ca20*/  ST.E desc[UR40][R22.64+0x410], R25 ;  /* 0x0004101916007985 */ /* 0x0003e8000c101928 */
[----:B------:R2:W-:Y:S04]  /*ca30*/  ST.E desc[UR40][R22.64+0x414], R27 ;  /* 0x0004141b16007985 */ /* 0x0005e8000c101928 */
[----:B------:R-:W-:Y:S04]  /*ca40*/  ST.E desc[UR40][R22.64+0x420], R35 ;  /* 0x0004202316007985 */ /* 0x000fe8000c101928 */
[----:B------:R-:W-:Y:S04]  /*ca50*/  ST.E desc[UR40][R22.64+0x424], R45 ;  /* 0x0004242d16007985 */ /* 0x000fe8000c101928 */
[----:B------:R3:W-:Y:S04]  /*ca60*/  ST.E desc[UR40][R22.64+0x430], R47 ;  /* 0x0004302f16007985 */ /* 0x0007e8000c101928 */
[----:B------:R-:W-:Y:S04]  /*ca70*/  ST.E desc[UR40][R22.64+0x434], R7 ;  /* 0x0004340716007985 */ /* 0x000fe8000c101928 */
[----:B------:R4:W-:Y:S04]  /*ca80*/  ST.E desc[UR40][R22.64+0x440], R39 ;  /* 0x0004402716007985 */ /* 0x0009e8000c101928 */
[----:B------:R4:W-:Y:S04]  /*ca90*/  ST.E desc[UR40][R22.64+0x444], R41 ;  /* 0x0004442916007985 */ /* 0x0009e8000c101928 */
[----:B0-----:R-:W1:Y:S01]  /*caa0*/  LD.E R13, desc[UR40][R8.64] ;  /* 0x00000028080d7980 */ /* 0x001e62000c101900 */
[----:B------:R-:W-:Y:S01]  /*cab0*/  LOP3.LUT R12, R12, 0xc, RZ, 0xfc, !PT ;  /* 0x0000000c0c0c7812 */ /* 0x000fe200078efcff */
[----:B-1----:R-:W-:Y:S01]  /*cac0*/  FMUL.FTZ R25, R24, R13 ;  /* 0x0000000d18197220 */ /* 0x002fe20000410000 */
[----:B------:R-:W-:-:S04]  /*cad0*/  IMAD.MOV.U32 R13, RZ, RZ, R5 ;  /* 0x000000ffff0d7224 */ /* 0x000fc800078e0005 */
[----:B------:R0:W-:Y:S04]  /*cae0*/  ST.E desc[UR40][R8.64], R25 ;  /* 0x0000001908007985 */ /* 0x0001e8000c101928 */
[----:B--2---:R-:W2:Y:S01]  /*caf0*/  LD.E R27, desc[UR40][R12.64] ;  /* 0x000000280c1b7980 */ /* 0x004ea2000c101900 */
[----:B------:R-:W1:Y:S01]  /*cb00*/  S2R R104, SR_TID.X ;  /* 0x0000000000687919 */ /* 0x000e620000002100 */
[----:B--2---:R-:W-:-:S05]  /*cb10*/  FMUL.FTZ R27, R24, R27 ;  /* 0x0000001b181b7220 */ /* 0x004fca0000410000 */
[----:B------:R2:W-:Y:S04]  /*cb20*/  ST.E desc[UR40][R12.64], R27 ;  /* 0x0000001b0c007985 */ /* 0x0005e8000c101928 */
        /* <DEDUP_REMOVED lines=53> */
[----:B---3--:R-:W3:Y:S04]  /*ce80*/  LD.E R47, desc[UR40][R22.64+0x418] ;  /* 0x00041828162f7980 */ /* 0x008ee8000c101900 */
[----:B----4-:R-:W4:Y:S04]  /*ce90*/  LD.E R39, desc[UR40][R22.64+0x41c] ;  /* 0x00041c2816277980 */ /* 0x010f28000c101900 */
[----:B------:R-:W4:Y:S04]  /*cea0*/  LD.E R45, desc[UR40][R22.64+0x428] ;  /* 0x00042828162d7980 */ /* 0x000f28000c101900 */
[----:B------:R-:W4:Y:S04]  /*ceb0*/  LD.E R43, desc[UR40][R22.64+0x42c] ;  /* 0x00042c28162b7980 */ /* 0x000f28000c101900 */
[----:B------:R-:W4:Y:S04]  /*cec0*/  LD.E R41, desc[UR40][R22.64+0x438] ;  /* 0x0004382816297980 */ /* 0x000f28000c101900 */
[----:B------:R-:W4:Y:S04]  /*ced0*/  LD.E R35, desc[UR40][R22.64+0x43c] ;  /* 0x00043c2816237980 */ /* 0x000f28000c101900 */
[----:B------:R-:W4:Y:S04]  /*cee0*/  LD.E R7, desc[UR40][R22.64+0x448] ;  /* 0x0004482816077980 */ /* 0x000f28000c101900 */
[----:B0-----:R-:W4:Y:S04]  /*cef0*/  LD.E R25, desc[UR40][R22.64+0x44c] ;  /* 0x00044c2816197980 */ /* 0x001f28000c101900 */
[----:B--2---:R-:W2:Y:S01]  /*cf00*/  LD.E R27, desc[UR40][R22.64+0x458] ;  /* 0x00045828161b7980 */ /* 0x004ea2000c101900 */
[----:B-1----:R-:W-:-:S05]  /*cf10*/  SHF.R.U32.HI R104, RZ, 0x7, R104 ;  /* 0x00000007ff687819 */ /* 0x002fca0000011668 */
[----:B------:R-:W-:Y:S02]  /*cf20*/  VIADD R26, R104, 0x8 ;  /* 0x00000008681a7836 */ /* 0x000fe40000000000 */
[C---:B------:R-:W-:Y:S01]  /*cf30*/  FMUL.FTZ R49, R24.reuse, R49 ;  /* 0x0000003118317220 */ /* 0x040fe20000410000 */
[----:B------:R-:W-:-:S04]  /*cf40*/  FMUL.FTZ R6, R24, R6 ;  /* 0x0000000618067220 */ /* 0x000fc80000410000 */
[----:B------:R0:W-:Y:S01]  /*cf50*/  ST.E desc[UR40][R22.64+0x3f8], R49 ;  /* 0x0003f83116007985 */ /* 0x0001e2000c101928 */
        /* <DEDUP_REMOVED lines=51> */
[C---:B---3--:R-:W-:Y:S01]  /*d290*/  FMUL.FTZ R47, R24.reuse, R47 ;  /* 0x0000002f182f7220 */ /* 0x048fe20000410000 */
[C---:B----4-:R-:W-:Y:S01]  /*d2a0*/  FMUL.FTZ R39, R24.reuse, R39 ;  /* 0x0000002718277220 */ /* 0x050fe20000410000 */
[C---:B------:R-:W-:Y:S01]  /*d2b0*/  FMUL.FTZ R45, R24.reuse, R45 ;  /* 0x0000002d182d7220 */ /* 0x040fe20000410000 */
[C---:B------:R-:W-:Y:S01]  /*d2c0*/  FMUL.FTZ R43, R24.reuse, R43 ;  /* 0x0000002b182b7220 */ /* 0x040fe20000410000 */
[C---:B------:R-:W-:Y:S01]  /*d2d0*/  FMUL.FTZ R41, R24.reuse, R41 ;  /* 0x0000002918297220 */ /* 0x040fe20000410000 */
[C---:B------:R-:W-:Y:S01]  /*d2e0*/  FMUL.FTZ R35, R24.reuse, R35 ;  /* 0x0000002318237220 */ /* 0x040fe20000410000 */
[C---:B0-----:R-:W-:Y:S01]  /*d2f0*/  FMUL.FTZ R49, R24.reuse, R7 ;  /* 0x0000000718317220 */ /* 0x041fe20000410000 */
[C---:B------:R-:W-:Y:S01]  /*d300*/  FMUL.FTZ R25, R24.reuse, R25 ;  /* 0x0000001918197220 */ /* 0x040fe20000410000 */
[----:B--2---:R-:W-:Y:S01]  /*d310*/  FMUL.FTZ R27, R24, R27 ;  /* 0x0000001b181b7220 */ /* 0x004fe20000410000 */
        /* <DEDUP_REMOVED lines=57> */
[----:B------:R2:W-:Y:S04]  /*d6b0*/  ST.E desc[UR40][R22.64+0x43c], R35 ;  /* 0x00043c2316007985 */ /* 0x0005e8000c101928 */
[----:B------:R-:W-:Y:S04]  /*d6c0*/  ST.E desc[UR40][R22.64+0x448], R49 ;  /* 0x0004483116007985 */ /* 0x000fe8000c101928 */
[----:B------:R3:W-:Y:S04]  /*d6d0*/  ST.E desc[UR40][R22.64+0x44c], R25 ;  /* 0x00044c1916007985 */ /* 0x0007e8000c101928 */
[----:B------:R4:W-:Y:S01]  /*d6e0*/  ST.E desc[UR40][R22.64+0x458], R27 ;  /* 0x0004581b16007985 */ /* 0x0009e2000c101928 */
[----:B------:R4:W-:Y:S06]  /*d6f0*/  BAR.SYNC.DEFER_BLOCKING R26, 0x100 ;  /* 0x0004001a0000751d */ /* 0x0009ec0000010000 */
[----:B0-----:R-:W2:Y:S04]  /*d700*/  LD.E R39, desc[UR40][R22.64+0x260] ;  /* 0x0002602816277980 */ /* 0x001ea8000c101900 */
[----:B------:R-:W4:Y:S04]  /*d710*/  LD.E R24, desc[UR40][R22.64+0x210] ;  /* 0x0002102816187980 */ /* 0x000f28000c101900 */
[----:B------:R-:W4:Y:S04]  /*d720*/  LD.E.64 R6, desc[UR40][R22.64+0xa8] ;  /* 0x0000a82816067980 */ /* 0x000f28000c101b00 */
[----:B--2---:R0:W-:Y:S04]  /*d730*/  ST.E desc[UR40][R22.64+0x260], R39 ;  /* 0x0002602716007985 */ /* 0x0041e8000c101928 */
[----:B-1----:R-:W2:Y:S04]  /*d740*/  LD.E R41, desc[UR40][R4.64] ;  /* 0x0000002804297980 */ /* 0x002ea8000c101900 */
[----:B--2---:R1:W-:Y:S04]  /*d750*/  ST.E desc[UR40][R4.64], R41 ;  /* 0x0000002904007985 */ /* 0x0043e8000c101928 */
[----:B------:R-:W2:Y:S04]  /*d760*/  LD.E R35, desc[UR40][R8.64] ;  /* 0x0000002808237980 */ /* 0x000ea8000c101900 */
[----:B--2---:R2:W-:Y:S04]  /*d770*/  ST.E desc[UR40][R8.64], R35 ;  /* 0x0000002308007985 */ /* 0x0045e8000c101928 */
[----:B---3--:R-:W3:Y:S04]  /*d780*/  LD.E R25, desc[UR40][R12.64] ;  /* 0x000000280c197980 */ /* 0x008ee8000c101900 */
[----:B---3--:R3:W-:Y:S04]  /*d790*/  ST.E desc[UR40][R12.64], R25 ;  /* 0x000000190c007985 */ /* 0x0087e8000c101928 */
[----:B----4-:R-:W4:Y:S04]  /*d7a0*/  LD.E R27, desc[UR40][R22.64+0x270] ;  /* 0x00027028161b7980 */ /* 0x010f28000c101900 */
[----:B------:R-:W4:Y:S04]  /*d7b0*/  LD.E R43, desc[UR40][R22.64+0x274] ;  /* 0x00027428162b7980 */ /* 0x000f28000c101900 */
[----:B0-----:R-:W4:Y:S04]  /*d7c0*/  LD.E R39, desc[UR40][R22.64+0x278] ;  /* 0x0002782816277980 */ /* 0x001f28000c101900 */
[----:B------:R-:W4:Y:S04]  /*d7d0*/  LD.E R45, desc[UR40][R22.64+0x27c] ;  /* 0x00027c28162d7980 */ /* 0x000f28000c101900 */
[----:B------:R-:W4:Y:S04]  /*d7e0*/  LD.E R47, desc[UR40][R22.64+0x280] ;  /* 0x00028028162f7980 */ /* 0x000f28000c101900 */
[----:B------:R-:W4:Y:S04]  /*d7f0*/  LD.E R49, desc[UR40][R22.64+0x284] ;  /* 0x0002842816317980 */ /* 0x000f28000c101900 */
[----:B-1----:R-:W4:Y:S04]  /*d800*/  LD.E R41, desc[UR40][R22.64+0x288] ;  /* 0x0002882816297980 */ /* 0x002f28000c101900 */
[----:B------:R-:W4:Y:S04]  /*d810*/  LD.E R51, desc[UR40][R22.64+0x28c] ;  /* 0x00028c2816337980 */ /* 0x000f28000c101900 */
[----:B--2---:R-:W2:Y:S04]  /*d820*/  LD.E R35, desc[UR40][R22.64+0x290] ;  /* 0x0002902816237980 */ /* 0x004ea8000c101900 */
        /* <DEDUP_REMOVED lines=67> */
[----:B------:R-:W-:Y:S04]  /*dc60*/  ST.E desc[UR40][R22.64+0x274], R43 ;  /* 0x0002742b16007985 */ /* 0x000fe8000c101928 */
[----:B------:R-:W-:Y:S04]  /*dc70*/  ST.E desc[UR40][R22.64+0x278], R39 ;  /* 0x0002782716007985 */ /* 0x000fe8000c101928 */
[----:B------:R-:W-:Y:S04]  /*dc80*/  ST.E desc[UR40][R22.64+0x27c], R45 ;  /* 0x00027c2d16007985 */ /* 0x000fe8000c101928 */
[----:B------:R-:W-:Y:S04]  /*dc90*/  ST.E desc[UR40][R22.64+0x280], R47 ;  /* 0x0002802f16007985 */ /* 0x000fe8000c101928 */
[----:B------:R-:W-:Y:S04]  /*dca0*/  ST.E desc[UR40][R22.64+0x284], R49 ;  /* 0x0002843116007985 */ /* 0x000fe8000c101928 */
[----:B------:R-:W-:Y:S04]  /*dcb0*/  ST.E desc[UR40][R22.64+0x288], R41 ;  /* 0x0002882916007985 */ /* 0x000fe8000c101928 */
[----:B------:R-:W-:Y:S04]  /*dcc0*/  ST.E desc[UR40][R22.64+0x28c], R51 ;  /* 0x00028c3316007985 */ /* 0x000fe8000c101928 */
[----:B--2---:R1:W-:Y:S04]  /*dcd0*/  ST.E desc[UR40][R22.64+0x290], R35 ;  /* 0x0002902316007985 */ /* 0x0043e8000c101928 */
[----:B------:R2:W-:Y:S04]  /*dce0*/  ST.E desc[UR40][R22.64+0x294], R53 ;  /* 0x0002943516007985 */ /* 0x0005e8000c101928 */
[----:B------:R4:W-:Y:S04]  /*dcf0*/  ST.E desc[UR40][R22.64+0x298], R55 ;  /* 0x0002983716007985 */ /* 0x0009e8000c101928 */
[----:B------:R4:W-:Y:S04]  /*dd00*/  ST.E desc[UR40][R22.64+0x29c], R57 ;  /* 0x00029c3916007985 */ /* 0x0009e8000c101928 */
[----:B------:R4:W-:Y:S04]  /*dd10*/  ST.E desc[UR40][R22.64+0x2a0], R59 ;  /* 0x0002a03b16007985 */ /* 0x0009e8000c101928 */
[----:B------:R4:W-:Y:S04]  /*dd20*/  ST.E desc[UR40][R22.64+0x2a4], R61 ;  /* 0x0002a43d16007985 */ /* 0x0009e8000c101928 */
[----:B------:R4:W-:Y:S04]  /*dd30*/  ST.E desc[UR40][R22.64+0x2a8], R63 ;  /* 0x0002a83f16007985 */ /* 0x0009e8000c101928 */
[----:B------:R4:W-:Y:S04]  /*dd40*/  ST.E desc[UR40][R22.64+0x2ac], R65 ;  /* 0x0002ac4116007985 */ /* 0x0009e8000c101928 */
[----:B0-----:R-:W3:Y:S04]  /*dd50*/  LD.E R27, desc[UR40][R22.64+0x2b8] ;  /* 0x0002b828161b7980 */ /* 0x001ee8000c101900 */
        /* <DEDUP_REMOVED lines=8> */
[----:B--2---:R-:W2:Y:S04]  /*dde0*/  LD.E R53, desc[UR40][R22.64+0x2fc] ;  /* 0x0002fc2816357980 */ /* 0x004ea8000c101900 */
[----:B----4-:R-:W4:Y:S04]  /*ddf0*/  LD.E R55, desc[UR40][R22.64+0x304] ;  /* 0x0003042816377980 */ /* 0x010f28000c101900 */
        /* <DEDUP_REMOVED lines=38> */
[----:B---3--:R0:W-:Y:S04]  /*e060*/  ST.E desc[UR40][R22.64+0x2b0], R25 ;  /* 0x0002b01916007985 */ /* 0x0081e8000c101928 */
        /* <DEDUP_REMOVED lines=34> */
[----:B--2---:R2:W-:Y:S04]  /*e290*/  ST.E desc[UR40][R22.64+0x2fc], R53 ;  /* 0x0002fc3516007985 */ /* 0x0045e8000c101928 */
[----:B----4-:R4:W-:Y:S04]  /*e2a0*/  ST.E desc[UR40][R22.64+0x304], R55 ;  /* 0x0003043716007985 */ /* 0x0109e8000c101928 */
        /* <DEDUP_REMOVED lines=71> */
[----:B0-----:R-:W4:Y:S01]  /*e720*/  LDL R25, [R1+0x88] ;  /* 0x0000880001197983 */ /* 0x001f220000100800 */
[----:B------:R-:W-:-:S02]  /*e730*/  IMAD R6, R24, 0xc00, R6 ;  /* 0x00000c0018067824 */ /* 0x000fc400078e0206 */
[----:B-1----:R-:W-:Y:S01]  /*e740*/  IMAD.MOV.U32 R27, RZ, RZ, R7 ;  /* 0x000000ffff1b7224 */ /* 0x002fe200078e0007 */
[----:B------:R-:W-:Y:S01]  /*e750*/  F2FP.F16.F32.PACK_AB R152, R72, R152 ;  /* 0x000000984898723e */ /* 0x000fe200000000ff */
[----:B------:R-:W-:Y:S01]  /*e760*/  VIADD R24, R6, 0x80 ;  /* 0x0000008006187836 */ /* 0x000fe20000000000 */
[----:B------:R-:W-:Y:S01]  /*e770*/  F2FP.F16.F32.PACK_AB R153, R36, R153 ;  /* 0x000000992499723e */ /* 0x000fe200000000ff */
[----:B------:R-:W-:Y:S01]  /*e780*/  VIADD R26, R6, 0x100 ;  /* 0x00000100061a7836 */ /* 0x000fe20000000000 */
[----:B------:R-:W-:Y:S01]  /*e790*/  R2UR UR15, R27 ;  /* 0x000000001b0f72ca */ /* 0x000fe200000e0000 */
[----:B---3--:R-:W3:Y:S01]  /*e7a0*/  LD.E R35, desc[UR40][R22.64+0x28c] ;  /* 0x00028c2816237980 */ /* 0x008ee2000c101900 */
[----:B------:R-:W-:Y:S02]  /*e7b0*/  R2UR UR10, R24 ;  /* 0x00000000180a72ca */ /* 0x000fe400000e0000 */
[----:B------:R-:W-:Y:S01]  /*e7c0*/  R2UR UR14, R26 ;  /* 0x000000001a0e72ca */ /* 0x000fe200000e0000 */
[----:B------:R-:W3:Y:S01]  /*e7d0*/  LD.E R24, desc[UR40][R22.64+0x260] ;  /* 0x0002602816187980 */ /* 0x000ee2000c101900 */
[----:B------:R-:W-:-:S02]  /*e7e0*/  F2FP.F16.F32.PACK_AB R154, R73, R154 ;  /* 0x0000009a499a723e */ /* 0x000fc400000000ff */
[----:B------:R-:W-:Y:S01]  /*e7f0*/  F2FP.F16.F32.PACK_AB R155, R37, R155 ;  /* 0x0000009b259b723e */ /* 0x000fe200000000ff */
[----:B------:R-:W3:Y:S01]  /*e800*/  LD.E R36, desc[UR40][R22.64+0x290] ;  /* 0x0002902816247980 */ /* 0x000ee2000c101900 */
[----:B------:R-:W-:Y:S02]  /*e810*/  F2FP.F16.F32.PACK_AB R156, R29, R156 ;  /* 0x0000009c1d9c723e */ /* 0x000fe400000000ff */
[----:B------:R-:W-:Y:S01]  /*e820*/  F2FP.F16.F32.PACK_AB R157, R31, R157 ;  /* 0x0000009d1f9d723e */ /* 0x000fe200000000ff */
[----:B------:R-:W3:Y:S01]  /*e830*/  LD.E R29, desc[UR40][R22.64+0x274] ;  /* 0x00027428161d7980 */ /* 0x000ee2000c101900 */
[----:B------:R-:W-:Y:S02]  /*e840*/  F2FP.F16.F32.PACK_AB R158, R32, R158 ;  /* 0x0000009e209e723e */ /* 0x000fe400000000ff */
[----:B------:R-:W-:Y:S01]  /*e850*/  F2FP.F16.F32.PACK_AB R159, R34, R159 ;  /* 0x0000009f229f723e */ /* 0x000fe200000000ff */
[----:B------:R-:W3:Y:S01]  /*e860*/  LD.E R31, desc[UR40][R22.64+0x27c] ;  /* 0x00027c28161f7980 */ /* 0x000ee2000c101900 */
[----:B------:R-:W-:-:S02]  /*e870*/  F2FP.F16.F32.PACK_AB R160, R33, R160 ;  /* 0x000000a021a0723e */ /* 0x000fc400000000ff */
[----:B------:R-:W-:Y:S01]  /*e880*/  F2FP.F16.F32.PACK_AB R161, R30, R161 ;  /* 0x000000a11ea1723e */ /* 0x000fe200000000ff */
[----:B------:R-:W3:Y:S01]  /*e890*/  LD.E R32, desc[UR40][R22.64+0x280] ;  /* 0x0002802816207980 */ /* 0x000ee2000c101900 */
[----:B------:R-:W-:-:S03]  /*e8a0*/  F2FP.F16.F32.PACK_AB R162, R28, R162 ;  /* 0x000000a21ca2723e */ /* 0x000fc600000000ff */
        /* <DEDUP_REMOVED lines=20> */
[----:B--2---:R-:W3:Y:S04]  /*e9f0*/  LD.E R53, desc[UR40][R22.64+0x2d4] ;  /* 0x0002d42816357980 */ /* 0x004ee8000c101900 */
[----:B------:R-:W3:Y:S04]  /*ea00*/  LD.E R54, desc[UR40][R22.64+0x2d8] ;  /* 0x0002d82816367980 */ /* 0x000ee8000c101900 */
[----:B----4-:R-:W3:Y:S04]  /*ea10*/  LD.E R55, desc[UR40][R22.64+0x2dc] ;  /* 0x0002dc2816377980 */ /* 0x010ee8000c101900 */
        /* <DEDUP_REMOVED lines=44> */
[----:B------:R-:W-:Y:S01]  /*ece0*/  ISETP.NE.U32.AND P2, PT, R25, RZ, PT ;  /* 0x000000ff1900720c */ /* 0x000fe20003f45070 */
[----:B------:R-:W-:-:S02]  /*ecf0*/  IMAD.MOV.U32 R25, RZ, RZ, R7 ;  /* 0x000000ffff197224 */ /* 0x000fc400078e0007 */
[----:B------:R-:W3:Y:S03]  /*ed00*/  LD.E R100, desc[UR40][R22.64+0x390] ;  /* 0x0003902816647980 */ /* 0x000ee6000c101900 */
[----:B------:R-:W-:Y:S01]  /*ed10*/  R2UR UR11, R25 ;  /* 0x00000000190b72ca */ /* 0x000fe200000e0000 */
        /* <DEDUP_REMOVED lines=54> */
[----:B------:R-:W-:-:S02]  /*f080*/  R2UR UR6, R6 ;  /* 0x00000000060672ca */ /* 0x000fc400000e0000 */
[----:B------:R-:W-:Y:S01]  /*f090*/  R2UR UR7, R7 ;  /* 0x00000000070772ca */ /* 0x000fe200000e0000 */
[----:B------:R-:W-:Y:S01]  /*f0a0*/  VOTEU.ANY UP0, P2 ;  /* 0x00000000003f7886 */ /* 0x000fe20001000100 */
[----:B---3--:R-:W-:-:S11]  /*f0b0*/  WARPGROUP.ARRIVE ;  /* 0x00000000000079c5 */ /* 0x008fd60000000000 */
[----:B------:R-:W-:Y:S01]  /*f0c0*/  HGMMA.64x256x16.F32 R24, R152, gdesc[UR4].tnspB, R24, UP0, gsb0 ;  /* 0x43e0000498187df0 */ /* 0x000fe2000b800818 */
[----:B------:R-:W-:Y:S02]  /*f0d0*/  F2FP.F16.F32.PACK_AB R163, R221, R163 ;  /* 0x000000a3dda3723e */ /* 0x000fe400000000ff */
        /* <DEDUP_REMOVED lines=131> */
[----:B------:R-:W-:Y:S01]  /*f910*/  STL [R1+0x88], R0 ;  /* 0x0000880001007387 */ /* 0x000fe20000100800 */
[----:B------:R-:W-:Y:S02]  /*f920*/  VIADD R152, R6, 0x180 ;  /* 0x0000018006987836 */ /* 0x000fe40000000000 */
[----:B------:R-:W-:-:S03]  /*f930*/  IMAD.MOV.U32 R153, RZ, RZ, R7 ;  /* 0x000000ffff997224 */ /* 0x000fc600078e0007 */
[----:B------:R-:W-:Y:S02]  /*f940*/  R2UR UR6, R152 ;  /* 0x00000000980672ca */ /* 0x000fe400000e0000 */
[----:B------:R-:W-:Y:S02]  /*f950*/  R2UR UR7, R153 ;  /* 0x00000000990772ca */ /* 0x000fe400000e0000 */
[----:B------:R-:W-:Y:S02]  /*f960*/  F2FP.F16.F32.PACK_AB R152, R164, R20 ;  /* 0x00000014a498723e */ /* 0x000fe400000000ff */
        /* <DEDUP_REMOVED lines=136> */
[----:B------:R-:W-:Y:S01]  /*101f0*/  IMAD.MOV.U32 R21, RZ, RZ, R7 ;  /* 0x000000ffff157224 */ /* 0x000fe200078e0007 */
        /* <DEDUP_REMOVED lines=411> */
[----:B------:R0:W-:Y:S04]  /*11bb0*/  ST.E desc[UR40][R4.64], R25 ;  /* 0x0000001904007985 */ /* 0x0001e8000c101928 */
[----:B------:R-:W-:Y:S04]  /*11bc0*/  ST.E desc[UR40][R8.64], R26 ;  /* 0x0000001a08007985 */ /* 0x000fe8000c101928 */
[----:B------:R1:W-:Y:S04]  /*11bd0*/  ST.E desc[UR40][R12.64], R27 ;  /* 0x0000001b0c007985 */ /* 0x0003e8000c101928 */
        /* <DEDUP_REMOVED lines=125> */
[----:B------:R-:W3:Y:S04]  /*123b0*/  LD.E R3, desc[UR40][R22.64+0x260] ;  /* 0x0002602816037980 */ /* 0x000ee8000c101900 */
[----:B---3--:R3:W-:Y:S04]  /*123c0*/  ST.E desc[UR40][R22.64+0x260], R3 ;  /* 0x0002600316007985 */ /* 0x0087e8000c101928 */
[----:B------:R-:W4:Y:S04]  /*123d0*/  LD.E R7, desc[UR40][R4.64] ;  /* 0x0000002804077980 */ /* 0x000f28000c101900 */
[----:B----4-:R4:W-:Y:S04]  /*123e0*/  ST.E desc[UR40][R4.64], R7 ;  /* 0x0000000704007985 */ /* 0x0109e8000c101928 */
[----:B------:R-:W2:Y:S04]  /*123f0*/  LD.E R11, desc[UR40][R8.64] ;  /* 0x00000028080b7980 */ /* 0x000ea8000c101900 */
[----:B--2---:R2:W-:Y:S04]  /*12400*/  ST.E desc[UR40][R8.64], R11 ;  /* 0x0000000b08007985 */ /* 0x0045e8000c101928 */
[----:B------:R-:W3:Y:S04]  /*12410*/  LD.E R15, desc[UR40][R12.64] ;  /* 0x000000280c0f7980 */ /* 0x000ee8000c101900 */
[----:B---3--:R3:W-:Y:S04]  /*12420*/  ST.E desc[UR40][R12.64], R15 ;  /* 0x0000000f0c007985 */ /* 0x0087e8000c101928 */
[----:B------:R-:W3:Y:S04]  /*12430*/  LD.E R21, desc[UR40][R22.64+0x270] ;  /* 0x0002702816157980 */ /* 0x000ee8000c101900 */
[----:B0-----:R-:W3:Y:S04]  /*12440*/  LD.E R25, desc[UR40][R22.64+0x274] ;  /* 0x0002742816197980 */ /* 0x001ee8000c101900 */
[----:B-1----:R-:W3:Y:S04]  /*12450*/  LD.E R27, desc[UR40][R22.64+0x278] ;  /* 0x00027828161b7980 */ /* 0x002ee8000c101900 */
[----:B------:R-:W3:Y:S04]  /*12460*/  LD.E R29, desc[UR40][R22.64+0x27c] ;  /* 0x00027c28161d7980 */ /* 0x000ee8000c101900 */
[----:B------:R-:W3:Y:S04]  /*12470*/  LD.E R3, desc[UR40][R22.64+0x280] ;  /* 0x0002802816037980 */ /* 0x000ee8000c101900 */
[----:B------:R-:W3:Y:S04]  /*12480*/  LD.E R31, desc[UR40][R22.64+0x284] ;  /* 0x00028428161f7980 */ /* 0x000ee8000c101900 */
[----:B----4-:R-:W4:Y:S04]  /*12490*/  LD.E R5, desc[UR40][R22.64+0x288] ;  /* 0x0002882816057980 */ /* 0x010f28000c101900 */
[----:B------:R-:W4:Y:S04]  /*124a0*/  LD.E R7, desc[UR40][R22.64+0x28c] ;  /* 0x00028c2816077980 */ /* 0x000f28000c101900 */
        /* <DEDUP_REMOVED lines=116> */
[----:B------:R0:W-:Y:S04]  /*12bf0*/  ST.E desc[UR40][R22.64+0x270], R21 ;  /* 0x0002701516007985 */ /* 0x0001e8000c101928 */
[----:B------:R0:W-:Y:S04]  /*12c00*/  ST.E desc[UR40][R22.64+0x274], R25 ;  /* 0x0002741916007985 */ /* 0x0001e8000c101928 */
[----:B------:R0:W-:Y:S04]  /*12c10*/  ST.E desc[UR40][R22.64+0x278], R27 ;  /* 0x0002781b16007985 */ /* 0x0001e8000c101928 */
[----:B------:R0:W-:Y:S04]  /*12c20*/  ST.E desc[UR40][R22.64+0x27c], R29 ;  /* 0x00027c1d16007985 */ /* 0x0001e8000c101928 */
[----:B------:R0:W-:Y:S04]  /*12c30*/  ST.E desc[UR40][R22.64+0x280], R3 ;  /* 0x0002800316007985 */ /* 0x0001e8000c101928 */
[----:B------:R0:W-:Y:S04]  /*12c40*/  ST.E desc[UR40][R22.64+0x284], R31 ;  /* 0x0002841f16007985 */ /* 0x0001e8000c101928 */
[----:B----4-:R0:W-:Y:S04]  /*12c50*/  ST.E desc[UR40][R22.64+0x288], R5 ;  /* 0x0002880516007985 */ /* 0x0101e8000c101928 */
        /* <DEDUP_REMOVED lines=125> */
.L_x_12135:
[----:B------:R-:W-:Y:S05]  /*13430*/  BSYNC B0 ;  /* 0x0000000000007941 */ /* 0x000fea0003800000 */
.L_x_12134:
[----:B------:R-:W-:Y:S05]  /*13440*/  @P1 BRA `(.L_x_12136) ;  /* 0xffffff6400f01947 */ /* 0x000fea000383ffff */
.L_x_12119:
[----:B------:R-:W-:-:S13]  /*13450*/  ISETP.GE.AND P1, PT, R10, UR45, PT ;  /* 0x0000002d0a007c0c */ /* 0x000fda000bf26270 */
[----:B------:R-:W-:Y:S05]  /*13460*/  @!P1 BRA `(.L_x_12137) ;  /* 0x000000a800dc9947 */ /* 0x000fea0003800000 */
[----:B0-----:R0:W5:Y:S02]  /*13470*/  LDL.64 R2, [R1+0x170] ;  /* 0x0001700001027983 */ /* 0x0011640000100a00 */
.L_x_12164:
        /* <DEDUP_REMOVED lines=21> */
.L_x_12139:
[----:B------:R-:W-:Y:S05]  /*135d0*/  BSYNC B0 ;  /* 0x0000000000007941 */ /* 0x000fea0003800000 */
.L_x_12138:
        /* <DEDUP_REMOVED lines=13> */
.L_x_12141:
[----:B------:R-:W-:Y:S05]  /*136b0*/  BSYNC B0 ;  /* 0x0000000000007941 */ /* 0x000fea0003800000 */
.L_x_12140:
        /* <DEDUP_REMOVED lines=8> */
.L_x_12143:
[----:B------:R-:W-:Y:S05]  /*13740*/  BSYNC B0 ;  /* 0x0000000000007941 */ /* 0x000fea0003800000 */
.L_x_12142:
[----:B------:R-:W2:Y:S04]  /*13750*/  LD.E R11, desc[UR40][R2.64] ;  /* 0x00000028020b7980 */ /* 0x000ea8000c101900 */
[----:B------:R-:W2:Y:S01]  /*13760*/  LDL.64 R12, [R1+0xa0] ;  /* 0x0000a000010c7983 */ /* 0x000ea20000100a00 */
[----:B------:R-:W-:Y:S05]  /*13770*/  WARPSYNC.ALL ;  /* 0x0000000000007948 */ /* 0x000fea0003800000 */
[----:B------:R-:W3:Y:S04]  /*13780*/  LDL.64 R14, [R1+0x98] ;  /* 0x00009800010e7983 */ /* 0x000ee80000100a00 */
[----:B------:R-:W4:Y:S04]  /*13790*/  LDL.64 R4, [R1+0x98] ;  /* 0x0000980001047983 */ /* 0x000f280000100a00 */
[----:B-1---5:R-:W4:Y:S01]  /*137a0*/  LDL.64 R6, [R1+0x98] ;  /* 0x0000980001067983 */ /* 0x022f220000100a00 */
        /* <DEDUP_REMOVED lines=53> */
.L_x_12146:
[----:B------:R-:W-:Y:S05]  /*13b00*/  BSYNC B0 ;  /* 0x0000000000007941 */ /* 0x000fea0003800000 */
.L_x_12145:
        /* <DEDUP_REMOVED lines=10> */
.L_x_12148:
[----:B------:R-:W-:Y:S05]  /*13bb0*/  BSYNC B0 ;  /* 0x0000000000007941 */ /* 0x000fea0003800000 */
.L_x_12147:
[----:B------:R-:W-:Y:S04]  /*13bc0*/  BSSY B0, `(.L_x_12149) ;  /* 0x0000006000007945 */ /* 0x000fe80003800000 */
[----:B--2---:R-:W-:Y:S05]  /*13bd0*/  @P1 BRA `(.L_x_12150) ;  /* 0x0000000000101947 */ /* 0x004fea0003800000 */
[----:B-----5:R-:W-:Y:S01]  /*13be0*/  IMAD R4, R4, 0x8, R6 ;  /* 0x0000000804047824 */ /* 0x020fe200078e0206 */
[----:B------:R-:W-:-:S04]  /*13bf0*/  SHF.L.U32 R5, R5, 0x1f, RZ ;  /* 0x0000001f05057819 */ /* 0x000fc800000006ff */
[----:B------:R-:W2:Y:S02]  /*13c00*/  SYNCS.PHASECHK.TRANS64.TRYWAIT P1, [R4+URZ], R5 ;  /* 0x00000005040075a7 */ /* 0x000ea4000802017f */
[----:B--2---:R-:W-:Y:S05]  /*13c10*/  @!P1 BRA `(.L_x_12151) ;  /* 0x0000018000c49947 */ /* 0x004fea0003800000 */
.L_x_12150:
[----:B------:R-:W-:Y:S05]  /*13c20*/  BSYNC B0 ;  /* 0x0000000000007941 */ /* 0x000fea0003800000 */
.L_x_12149:
[----:B------:R-:W3:Y:S04]  /*13c30*/  LD.E R73, desc[UR40][R2.64] ;  /* 0x0000002802497980 */ /* 0x000ee8000c101900 */
[----:B--2--5:R-:W3:Y:S04]  /*13c40*/  LDL.64 R4, [R1+0x118] ;  /* 0x0001180001047983 */ /* 0x024ee80000100a00 */
[----:B-1----:R-:W2:Y:S04]  /*13c50*/  LDL R11, [R1+0x90] ;  /* 0x00009000010b7983 */ /* 0x002ea80000100800 */
[----:B------:R-:W4:Y:S04]  /*13c60*/  LDL.64 R6, [R1+0x110] ;  /* 0x0001100001067983 */ /* 0x000f280000100a00 */
[----:B------:R-:W4:Y:S04]  /*13c70*/  LDL.64 R14, [R1+0x110] ;  /* 0x00011000010e7983 */ /* 0x000f280000100a00 */
[----:B------:R-:W4:Y:S04]  /*13c80*/  LDL.64 R12, [R1+0x110] ;  /* 0x00011000010c7983 */ /* 0x000f280000100a00 */
[----:B------:R-:W4:Y:S01]  /*13c90*/  LDL.64 R8, [R1+0x110] ;  /* 0x0001100001087983 */ /* 0x000f220000100a00 */
[----:B------:R-:W-:Y:S05]  /*13ca0*/  WARPSYNC.ALL ;  /* 0x0000000000007948 */ /* 0x000fea0003800000 */
[----:B------:R-:W-:Y:S01]  /*13cb0*/  WARPGROUP.ARRIVE ;  /* 0x00000000000079c5 */ /* 0x000fe20000000000 */
[----:B---3--:R-:W-:Y:S01]  /*13cc0*/  IMAD R4, R73, 0xc00, R4 ;  /* 0x00000c0049047824 */ /* 0x008fe200078e0204 */
[----:B------:R-:W-:-:S02]  /*13cd0*/  R2UR UR7, R5 ;  /* 0x00000000050772ca */ /* 0x000fc400000e0000 */
[----:B--2---:R-:W-:Y:S02]  /*13ce0*/  ISETP.NE.U32.AND P1, PT, R11, RZ, PT ;  /* 0x000000ff0b00720c */ /* 0x004fe40003f25070 */
        /* <DEDUP_REMOVED lines=163> */
[----:B------:R-:W1:Y:S01]  /*14720*/  S2R R74, SR_TID.X ;  /* 0x00000000004a7919 */ /* 0x000e620000002100 */
[----:B------:R-:W-:Y:S04]  /*14730*/  STL [R1+0x90], R0 ;  /* 0x0000900001007387 */ /* 0x000fe80000100800 */
[----:B------:R-:W-:Y:S01]  /*14740*/  STL [R1+0x90], R0 ;  /* 0x0000900001007387 */ /* 0x000fe20000100800 */
[----:B------:R-:W-:-:S02]  /*14750*/  WARPGROUP.DEPBAR.LE gsb0, 0x0 ;  /* 0x00008000000079c5 */ /* 0x000fc40000010000 */
[----:B------:R-:W-:-:S06]  /*14760*/  WARPGROUP.ARRIVE ;  /* 0x00000000000079c5 */ /* 0x000fcc0000000000 */
[----:B------:R-:W-:Y:S01]  /*14770*/  HGMMA.64x96x16.F32 R24, gdesc[UR4], R24, gsb0 ;  /* 0x01600000041879f0 */ /* 0x000fe20008000818 */
[----:B------:R-:W-:Y:S01]  /*14780*/  STL [R1+0x90], R0 ;  /* 0x0000900001007387 */ /* 0x000fe20000100800 */
[----:B-1----:R-:W-:-:S03]  /*14790*/  SHF.R.U32.HI R74, RZ, 0x7, R74 ;  /* 0x00000007ff4a7819 */ /* 0x002fc6000001164a */
        /* <DEDUP_REMOVED lines=22> */
[----:B------:R-:W2:Y:S04]  /*14900*/  LDL R11, [R1+0x13c] ;  /* 0x00013c00010b7983 */ /* 0x000ea80000100800 */
[----:B------:R-:W3:Y:S04]  /*14910*/  LDL R77, [R1+0x70] ;  /* 0x00007000014d7983 */ /* 0x000ee80000100800 */
[----:B------:R-:W4:Y:S04]  /*14920*/  LDL.64 R8, [R1+0x160] ;  /* 0x0001600001087983 */ /* 0x000f280000100a00 */
[----:B------:R-:W4:Y:S04]  /*14930*/  LDL R78, [R1+0x168] ;  /* 0x00016800014e7983 */ /* 0x000f280000100800 */
[----:B------:R-:W4:Y:S04]  /*14940*/  LDL.128 R12, [R1+0x150] ;  /* 0x00015000010c7983 */ /* 0x000f280000100c00 */
[----:B-1----:R-:W4:Y:S01]  /*14950*/  LDL.128 R4, [R1+0x140] ;  /* 0x0001400001047983 */ /* 0x002f220000100c00 */
        /* <DEDUP_REMOVED lines=33> */
[----:B------:R-:W1:Y:S01]  /*14b70*/  SHFL.IDX PT, R76, R8, RZ, 0x1c1f ;  /* 0x001c1fff084c7589 */ /* 0x000e6200000e0000 */
        /* <DEDUP_REMOVED lines=10> */
[--C-:B-1----:R-:W-:Y:S02]  /*14c20*/  IMAD.IADD R6, R21, 0x1, R76.reuse ;  /* 0x0000000115067824 */ /* 0x102fe400078e024c */
        /* <DEDUP_REMOVED lines=12> */
.L_x_12155:
[----:B------:R-:W-:-:S13]  /*14cf0*/  ISETP.NE.AND P1, PT, R13, 0x1, PT ;  /* 0x000000010d00780c */ /* 0x000fda0003f25270 */
[----:B------:R-:W-:-:S05]  /*14d00*/  @P1 IMAD.HI.U32 R12, R9, R14, RZ ;  /* 0x0000000e090c1227 */ /* 0x000fca00078e00ff */
[----:B------:R-:W-:-:S07]  /*14d10*/  @P1 SHF.R.U32.HI R9, RZ, R15, R12 ;  /* 0x0000000fff091219 */ /* 0x000fce000001160c */
.L_x_12156:
[----:B------:R-:W-:Y:S05]  /*14d20*/  BSYNC B1 ;  /* 0x0000000000017941 */ /* 0x000fea0003800000 */
.L_x_12154:
[----:B------:R-:W-:-:S05]  /*14d30*/  IMAD R12, R9, R13, R92 ;  /* 0x0000000d090c7224 */ /* 0x000fca00078e025c */
[----:B------:R-:W-:Y:S02]  /*14d40*/  VIMNMX R7, R7, R12, !PT ;  /* 0x0000000c07077248 */ /* 0x000fe40007fe0100 */
[----:B------:R-:W-:-:S07]  /*14d50*/  VIADDMNMX R6, R12, R13, R6, PT ;  /* 0x0000000d0c067246 */ /* 0x000fce0003800106 */
.L_x_12153:
[----:B------:R-:W-:Y:S05]  /*14d60*/  BSYNC B0 ;  /* 0x0000000000007941 */ /* 0x000fea0003800000 */
.L_x_12152:
[C---:B------:R-:W-:Y:S01]  /*14d70*/  ISETP.GE.AND P1, PT, R73.reuse, 0x2, PT ;  /* 0x000000024900780c */ /* 0x040fe20003f26270 */
[----:B------:R-:W1:Y:S01]  /*14d80*/  SHFL.IDX PT, R8, R8, 0x1, 0x1c1f ;  /* 0x003c1f0008087f89 */ /* 0x000e6200000e0000 */
[----:B------:R-:W-:Y:S01]  /*14d90*/  ISETP.GE.AND P3, PT, R73, 0xa, PT ;  /* 0x0000000a4900780c */ /* 0x000fe20003f66270 */
[----:B------:R-:W-:Y:S01]  /*14da0*/  BSSY B0, `(.L_x_12157) ;  /* 0x0000087000007945 */ /* 0x000fe20003800000 */
[----:B------:R-:W-:Y:S02]  /*14db0*/  P2R R75, PR, RZ, 0x2 ;  /* 0x00000002ff4b7803 */ /* 0x000fe40000000000 */
[----:B------:R-:W-:Y:S02]  /*14dc0*/  ISETP.GT.AND P1, PT, R7, 0x1, !P1 ;  /* 0x000000010700780c */ /* 0x000fe40004f24270 */
[----:B------:R-:W-:Y:S02]  /*14dd0*/  ISETP.GE.AND P2, PT, R73, 0x9, PT ;  /* 0x000000094900780c */ /* 0x000fe40003f46270 */
[----:B------:R-:W-:-:S02]  /*14de0*/  ISETP.LT.OR P1, PT, R6, 0x2, P1 ;  /* 0x000000020600780c */ /* 0x000fc40000f21670 */
[----:B------:R-:W-:Y:S02]  /*14df0*/  P2R R77, PR, RZ, 0x4 ;  /* 0x00000004ff4d7803 */ /* 0x000fe40000000000 */
[----:B------:R-:W-:Y:S02]  /*14e00*/  FSEL R90, R25, -INF , !P1 ;  /* 0xff800000195a7808 */ /* 0x000fe40004800000 */
[C---:B------:R-:W-:Y:S02]  /*14e10*/  ISETP.GT.AND P1, PT, R7.reuse, 0x9, !P3 ;  /* 0x000000090700780c */ /* 0x040fe40005f24270 */
[----:B------:R-:W-:Y:S02]  /*14e20*/  P2R R25, PR, RZ, 0x8 ;  /* 0x00000008ff197803 */ /* 0x000fe40000000000 */
[----:B------:R-:W-:Y:S02]  /*14e30*/  ISETP.LT.OR P1, PT, R6, 0xa, P1 ;  /* 0x0000000a0600780c */ /* 0x000fe40000f21670 */
[----:B------:R-:W-:-:S02]  /*14e40*/  ISETP.GT.AND P2, PT, R7, 0x8, !P2 ;  /* 0x000000080700780c */ /* 0x000fc40005744270 */
[----:B------:R-:W-:Y:S01]  /*14e50*/  ISETP.GE.AND P3, PT, R73, 0x11, PT ;  /* 0x000000114900780c */ /* 0x000fe20003f66270 */
[--C-:B-1----:R-:W-:Y:S01]  /*14e60*/  IMAD.IADD R12, R21, 0x1, R8.reuse ;  /* 0x00000001150c7824 */ /* 0x102fe200078e0208 */
[----:B------:R-:W-:Y:S01]  /*14e70*/  FSEL R88, R29, -INF , !P1 ;  /* 0xff8000001d587808 */ /* 0x000fe20004800000 */
[----:B------:R-:W-:Y:S01]  /*14e80*/  IMAD.IADD R9, R11, 0x1, R8 ;  /* 0x000000010b097824 */ /* 0x000fe200078e0208 */
[----:B------:R-:W-:Y:S02]  /*14e90*/  ISETP.LT.OR P2, PT, R6, 0x9, P2 ;  /* 0x000000090600780c */ /* 0x000fe40001741670 */
[----:B------:R-:W-:Y:S02]  /*14ea0*/  ISETP.GT.AND P1, PT, R7, 0x10, !P3 ;  /* 0x000000100700780c */ /* 0x000fe40005f24270 */
[----:B------:R-:W-:Y:S02]  /*14eb0*/  FSEL R154, R28, -INF , !P2 ;  /* 0xff8000001c9a7808 */ /* 0x000fe40005000000 */
        /* <DEDUP_REMOVED lines=71> */
[----:B------:R-:W-:Y:S02]  /*15330*/  P2R R79, PR, RZ, 0x8 ;  /* 0x00000008ff4f7803 */ /* 0x000fe40000000000 */
[----:B------:R-:W-:-:S02]  /*15340*/  FSEL R60, R60, -INF , !P1 ;  /* 0xff8000003c3c7808 */ /* 0x000fc40004800000 */
        /* <DEDUP_REMOVED lines=37> */
.L_x_12160:
[----:B------:R-:W-:-:S13]  /*155a0*/  ISETP.NE.AND P6, PT, R13, 0x1, PT ;  /* 0x000000010d00780c */ /* 0x000fda0003fc5270 */
[----:B------:R-:W-:-:S05]  /*155b0*/  @P6 IMAD.HI.U32 R14, R4, R14, RZ ;  /* 0x0000000e040e6227 */ /* 0x000fca00078e00ff */
[----:B------:R-:W-:-:S07]  /*155c0*/  @P6 SHF.R.U32.HI R4, RZ, R15, R14 ;  /* 0x0000000fff046219 */ /* 0x000fce000001160e */
.L_x_12161:
[----:B------:R-:W-:Y:S05]  /*155d0*/  BSYNC B1 ;  /* 0x0000000000017941 */ /* 0x000fea0003800000 */
.L_x_12159:
[----:B------:R-:W-:-:S05]  /*155e0*/  IMAD R4, R4, R13, R92 ;  /* 0x0000000d04047224 */ /* 0x000fca00078e025c */
[----:B------:R-:W-:Y:S02]  /*155f0*/  VIADDMNMX R12, R4, R13, R12, PT ;  /* 0x0000000d040c7246 */ /* 0x000fe4000380010c */
[----:B------:R-:W-:-:S07]  /*15600*/  VIMNMX R9, R9, R4, !PT ;  /* 0x0000000409097248 */ /* 0x000fce0007fe0100 */
.L_x_12158:
[----:B------:R-:W-:Y:S05]  /*15610*/  BSYNC B0 ;  /* 0x0000000000007941 */ /* 0x000fea0003800000 */
.L_x_12157:
[----:B------:R-:W2:Y:S01]  /*15620*/  LDL.64 R6, [R1+0x230] ;  /* 0x0002300001067983 */ /* 0x000ea20000100a00 */
[----:B------:R-:W-:Y:S02]  /*15630*/  ISETP.GT.AND P5, PT, R9, RZ, !P5 ;  /* 0x000000ff0900720c */ /* 0x000fe40006fa4270 */
        /* <DEDUP_REMOVED lines=39> */
[----:B------:R-:W-:Y:S02]  /*158b0*/  ISETP.NE.AND P5, PT, R41, RZ, PT ;  /* 0x000000ff2900720c */ /* 0x000fe40003fa5270 */
[C---:B------:R-:W-:Y:S01]  /*158c0*/  ISETP.GT.AND P1, PT, R9.reuse, 0x49, !P1 ;  /* 0x000000490900780c */ /* 0x040fe20004f24270 */
[----:B------:R-:W3:Y:S01]  /*158d0*/  LDL R41, [R1+0x250] ;  /* 0x0002500001297983 */ /* 0x000ee20000100800 */
        /* <DEDUP_REMOVED lines=28> */
[----:B--2---:R-:W-:Y:S02]  /*15aa0*/  FMNMX.FTZ R4, R152, R6, !PT ;  /* 0x0000000698047209 */ /* 0x004fe40007810000 */
[----:B------:R-:W-:Y:S02]  /*15ab0*/  ISETP.LT.OR P5, PT, R12, 0x42, P5 ;  /* 0x000000420c00780c */ /* 0x000fe40002fa1670 */
[----:B------:R-:W-:Y:S02]  /*15ac0*/  FMNMX.FTZ R4, R90, R4, !PT ;  /* 0x000000045a047209 */ /* 0x000fe40007810000 */
[----:B------:R-:W-:-:S02]  /*15ad0*/  FSEL R59, R59, -INF , !P5 ;  /* 0xff8000003b3b7808 */ /* 0x000fc40006800000 */
[----:B------:R-:W-:Y:S02]  /*15ae0*/  FMNMX.FTZ R4, R154, R4, !PT ;  /* 0x000000049a047209 */ /* 0x000fe40007810000 */
[----:B------:R-:W-:Y:S02]  /*15af0*/  ISETP.NE.AND P5, PT, R57, RZ, PT ;  /* 0x000000ff3900720c */ /* 0x000fe40003fa5270 */
[----:B------:R-:W-:Y:S02]  /*15b00*/  FMNMX.FTZ R4, R88, R4, !PT ;  /* 0x0000000458047209 */ /* 0x000fe40007810000 */
[----:B------:R-:W-:Y:S02]  /*15b10*/  ISETP.GT.AND P2, PT, R9, 0x50, !P2 ;  /* 0x000000500900780c */ /* 0x000fe40005744270 */
[----:B------:R-:W-:Y:S02]  /*15b20*/  FMNMX.FTZ R4, R76, R4, !PT ;  /* 0x000000044c047209 */ /* 0x000fe40007810000 */
[----:B------:R-:W-:-:S02]  /*15b30*/  ISETP.LT.OR P1, PT, R12, 0x4a, P1 ;  /* 0x0000004a0c00780c */ /* 0x000fc40000f21670 */
        /* <DEDUP_REMOVED lines=9> */
[----:B------:R-:W-:Y:S02]  /*15bd0*/  FMNMX.FTZ R5, R48, R5, !PT ;  /* 0x0000000530057209 */ /* 0x000fe40007810000 */
[----:B------:R-:W-:Y:S02]  /*15be0*/  FMNMX.FTZ R4, R26, R7, !PT ;  /* 0x000000071a047209 */ /* 0x000fe40007810000 */
[----:B------:R-:W-:-:S04]  /*15bf0*/  FMNMX.FTZ R5, R40, R5, !PT ;  /* 0x0000000528057209 */ /* 0x000fc80007810000 */
        /* <DEDUP_REMOVED lines=19> */
[----:B------:R-:W-:Y:S02]  /*15d30*/  ISETP.GT.AND P5, PT, R9, 0x48, !P5 ;  /* 0x000000480900780c */ /* 0x000fe40006fa4270 */
[----:B------:R-:W-:Y:S02]  /*15d40*/  FMNMX.FTZ R5, R55, R4, !PT ;  /* 0x0000000437057209 */ /* 0x000fe40007810000 */
[----:B------:R-:W-:-:S02]  /*15d50*/  FMNMX.FTZ R11, R32, R11, !PT ;  /* 0x0000000b200b7209 */ /* 0x000fc40007810000 */
[----:B------:R-:W-:Y:S02]  /*15d60*/  ISETP.LT.OR P5, PT, R12, 0x49, P5 ;  /* 0x000000490c00780c */ /* 0x000fe40002fa1670 */
[----:B------:R-:W-:Y:S02]  /*15d70*/  FMNMX.FTZ R4, R58, R5, !PT ;  /* 0x000000053a047209 */ /* 0x000fe40007810000 */
[----:B------:R-:W-:Y:S02]  /*15d80*/  FMNMX.FTZ R11, R64, R11, !PT ;  /* 0x0000000b400b7209 */ /* 0x000fe40007810000 */
[----:B------:R-:W-:Y:S02]  /*15d90*/  FSEL R62, R62, -INF , !P5 ;  /* 0xff8000003e3e7808 */ /* 0x000fe40006800000 */
[----:B------:R-:W-:Y:S02]  /*15da0*/  FMNMX.FTZ R5, R59, R4, !PT ;  /* 0x000000043b057209 */ /* 0x000fe40007810000 */
[----:B------:R-:W-:-:S02]  /*15db0*/  FMNMX.FTZ R11, R20, R11, !PT ;  /* 0x0000000b140b7209 */ /* 0x000fc40007810000 */
[----:B------:R-:W-:Y:S02]  /*15dc0*/  ISETP.LT.OR P2, PT, R12, 0x51, P2 ;  /* 0x000000510c00780c */ /* 0x000fe40001741670 */
[----:B------:R-:W-:Y:S02]  /*15dd0*/  FSEL R63, R63, -INF , !P1 ;  /* 0xff8000003f3f7808 */ /* 0x000fe40004800000 */
[----:B------:R-:W-:Y:S02]  /*15de0*/  FMNMX.FTZ R4, R62, R5, !PT ;  /* 0x000000053e047209 */ /* 0x000fe40007810000 */
[----:B------:R-:W-:Y:S02]  /*15df0*/  FMNMX.FTZ R11, R68, R11, !PT ;  /* 0x0000000b440b7209 */ /* 0x000fe40007810000 */
[----:B------:R-:W-:Y:S02]  /*15e00*/  ISETP.GT.AND P4, PT, R9, 0x58, !P4 ;  /* 0x000000580900780c */ /* 0x000fe40006784270 */
[----:B------:R-:W-:-:S02]  /*15e10*/  ISETP.LT.OR P3, PT, R12, 0x52, P3 ;  /* 0x000000520c00780c */ /* 0x000fc40001f61670 */
[----:B------:R-:W-:Y:S02]  /*15e20*/  FSEL R66, R66, -INF , !P2 ;  /* 0xff80000042427808 */ /* 0x000fe40005000000 */
[----:B------:R-:W-:Y:S02]  /*15e30*/  FMNMX.FTZ R5, R63, R4, !PT ;  /* 0x000000043f057209 */ /* 0x000fe40007810000 */
[----:B------:R-:W-:Y:S02]  /*15e40*/  FMNMX.FTZ R8, R24, R11, !PT ;  /* 0x0000000b18087209 */ /* 0x000fe40007810000 */
[----:B------:R-:W-:Y:S02]  /*15e50*/  ISETP.GT.AND P1, PT, R9, 0x59, !P6 ;  /* 0x000000590900780c */ /* 0x000fe40007724270 */
[----:B------:R-:W-:Y:S02]  /*15e60*/  ISETP.LT.OR P4, PT, R12, 0x59, P4 ;  /* 0x000000590c00780c */ /* 0x000fe40002781670 */
[----:B------:R-:W-:-:S02]  /*15e70*/  FSEL R67, R67, -INF , !P3 ;  /* 0xff80000043437808 */ /* 0x000fc40005800000 */
[----:B------:R-:W-:Y:S01]  /*15e80*/  FMNMX.FTZ R4, R66, R5, !PT ;  /* 0x0000000542047209 */ /* 0x000fe20007810000 */
[----:B------:R-:W1:Y:S01]  /*15e90*/  SHFL.BFLY PT, R11, R8, 0x2, 0x1f ;  /* 0x0c401f00080b7f89 */ /* 0x000e6200000e0000 */
[----:B------:R-:W-:Y:S02]  /*15ea0*/  ISETP.LT.OR P1, PT, R12, 0x5a, P1 ;  /* 0x0000005a0c00780c */ /* 0x000fe40000f21670 */
[----:B------:R-:W-:Y:S02]  /*15eb0*/  FSEL R70, R70, -INF , !P4 ;  /* 0xff80000046467808 */ /* 0x000fe40006000000 */
[----:B------:R-:W-:Y:S02]  /*15ec0*/  FMNMX.FTZ R5, R67, R4, !PT ;  /* 0x0000000443057209 */ /* 0x000fe40007810000 */
[----:B------:R-:W-:Y:S02]  /*15ed0*/  FSEL R71, R71, -INF , !P1 ;  /* 0xff80000047477808 */ /* 0x000fe40004800000 */
[----:B------:R-:W-:-:S04]  /*15ee0*/  FMNMX.FTZ R4, R70, R5, !PT ;  /* 0x0000000546047209 */ /* 0x000fc80007810000 */
[----:B------:R-:W-:Y:S02]  /*15ef0*/  FMNMX.FTZ R9, R71, R4, !PT ;  /* 0x0000000447097209 */ /* 0x000fe40007810000 */
[----:B------:R-:W2:Y:S04]  /*15f00*/  LDL.64 R4, [R1+0x240] ;  /* 0x0002400001047983 */ /* 0x000ea80000100a00 */
[----:B------:R-:W-:Y:S04]  /*15f10*/  STL.64 [R1+0x230], R8 ;  /* 0x0002300801007387 */ /* 0x000fe80000100a00 */
[----:B------:R-:W4:Y:S01]  /*15f20*/  LDL R13, [R1+0x234] ;  /* 0x00023400010d7983 */ /* 0x000f220000100800 */
[----:B-1----:R-:W-:-:S05]  /*15f30*/  FMNMX.FTZ R11, R8, R11, !PT ;  /* 0x0000000b080b7209 */ /* 0x002fca0007810000 */
[----:B------:R-:W1:Y:S02]  /*15f40*/  SHFL.BFLY PT, R14, R11, 0x1, 0x1f ;  /* 0x0c201f000b0e7f89 */ /* 0x000e6400000e0000 */
[----:B-1----:R-:W-:-:S05]  /*15f50*/  FMNMX.FTZ R12, R11, R14, !PT ;  /* 0x0000000e0b0c7209 */ /* 0x002fca0007810000 */
[----:B------:R-:W-:Y:S04]  /*15f60*/  STL [R1+0x230], R12 ;  /* 0x0002300c01007387 */ /* 0x000fe80000100800 */
[----:B------:R-:W5:Y:S04]  /*15f70*/  LDL R14, [R1+0x230] ;  /* 0x00023000010e7983 */ /* 0x000f680000100800 */
[----:B----4-:R-:W1:Y:S02]  /*15f80*/  SHFL.BFLY PT, R8, R13, 0x2, 0x1f ;  /* 0x0c401f000d087f89 */ /* 0x010e6400000e0000 */
[----:B-1----:R-:W-:-:S05]  /*15f90*/  FMNMX.FTZ R8, R8, R13, !PT ;  /* 0x0000000d08087209 */ /* 0x002fca0007810000 */
[----:B------:R-:W1:Y:S01]  /*15fa0*/  SHFL.BFLY PT, R9, R8, 0x1, 0x1f ;  /* 0x0c201f0008097f89 */ /* 0x000e6200000e0000 */
[----:B-----5:R-:W-:-:S04]  /*15fb0*/  FSETP.NEU.FTZ.AND P1, PT, R14, -INF , PT ;  /* 0xff8000000e00780b */ /* 0x020fc80003f3d000 */
[----:B------:R-:W-:Y:S01]  /*15fc0*/  FSEL R13, R14, RZ, P1 ;  /* 0x000000ff0e0d7208 */ /* 0x000fe20000800000 */
[----:B---3--:R-:W-:-:S04]  /*15fd0*/  FMUL.FTZ R11, R41, R14 ;  /* 0x0000000e290b7220 */ /* 0x008fc80000410000 */
[----:B------:R-:W-:Y:S01]  /*15fe0*/  FADD.FTZ R6, R6, -R13 ;  /* 0x8000000d06067221 */ /* 0x000fe20000010000 */
[----:B------:R-:W-:Y:S02]  /*15ff0*/  FSEL R11, R11, RZ, P1 ;  /* 0x000000ff0b0b7208 */ /* 0x000fe40000800000 */
[----:B-1----:R-:W-:Y:S01]  /*16000*/  FMNMX.FTZ R8, R8, R9, !PT ;  /* 0x0000000908087209 */ /* 0x002fe20007810000 */
[----:B------:R-:W-:-:S03]  /*16010*/  FMUL.FTZ R6, R6, R41 ;  /* 0x0000002906067220 */ /* 0x000fc60000410000 */
[C---:B------:R-:W-:Y:S01]  /*16020*/  FSETP.NEU.FTZ.AND P1, PT, R8.reuse, -INF , PT ;  /* 0xff8000000800780b */ /* 0x040fe20003f3d000 */
[-C--:B------:R-:W-:Y:S01]  /*16030*/  FMUL.FTZ R9, R8, R41.reuse ;  /* 0x0000002908097220 */ /* 0x080fe20000410000 */
[----:B------:R1:W-:Y:S01]  /*16040*/  MUFU.EX2 R13, R6 ;  /* 0x00000006000d7308 */ /* 0x0003e20000000800 */
[----:B------:R-:W-:-:S03]  /*16050*/  FFMA.FTZ R168, R20, R41, -R11 ;  /* 0x0000002914a87223 */ /* 0x000fc6000001080b */
[----:B------:R-:W-:Y:S02]  /*16060*/  FSEL R20, R9, RZ, P1 ;  /* 0x000000ff09147208 */ /* 0x000fe40000800000 */
[----:B-1----:R-:W-:Y:S01]  /*16070*/  FSEL R6, R8, RZ, P1 ;  /* 0x000000ff08067208 */ /* 0x002fe20000800000 */
[-CC-:B------:R-:W-:Y:S01]  /*16080*/  FFMA.FTZ R152, R152, R41.reuse, -R11.reuse ;  /* 0x0000002998987223 */ /* 0x180fe2000001080b */
[-CC-:B------:R-:W-:Y:S01]  /*16090*/  FFMA.FTZ R173, R32, R41.reuse, -R11.reuse ;  /* 0x0000002920ad7223 */ /* 0x180fe2000001080b */
[-C--:B------:R-:W-:Y:S02]  /*160a0*/  FFMA.FTZ R32, R26, R41.reuse, -R20 ;  /* 0x000000291a207223 */ /* 0x080fe40000010814 */
[----:B------:R-:W-:Y:S01]  /*160b0*/  FADD.FTZ R6, R7, -R6 ;  /* 0x8000000607067221 */ /* 0x000fe20000010000 */
[-CC-:B------:R-:W-:Y:S01]  /*160c0*/  FFMA.FTZ R15, R90, R41.reuse, -R11.reuse ;  /* 0x000000295a0f7223 */ /* 0x180fe2000001080b */
[-CC-:B------:R-:W-:Y:S02]  /*160d0*/  FFMA.FTZ R153, R29, R41.reuse, -R20.reuse ;  /* 0x000000291d997223 */ /* 0x180fe40000010814 */
[----:B------:R-:W-:Y:S01]  /*160e0*/  FMUL.FTZ R6, R41, R6 ;  /* 0x0000000629067220 */ /* 0x000fe20000410000 */
[----:B------:R-:W2:Y:S01]  /*160f0*/  MUFU.EX2 R152, R152 ;  /* 0x0000009800987308 */ /* 0x000ea20000000800 */
[-CC-:B------:R-:W-:Y:S01]  /*16100*/  FFMA.FTZ R154, R154, R41.reuse, -R11.reuse ;  /* 0x000000299a9a7223 */ /* 0x180fe2000001080b */
[-C--:B------:R-:W-:Y:S01]  /*16110*/  FFMA.FTZ R31, R30, R41.reuse, -R20 ;  /* 0x000000291e1f7223 */ /* 0x080fe20000010814 */
[----:B------:R-:W-:-:S05]  /*16120*/  FFMA.FTZ R37, R88, R41, -R11 ;  /* 0x0000002958257223 */ /* 0x000fca000001080b */
[----:B------:R-:W-:Y:S01]  /*16130*/  MUFU.EX2 R32, R32 ;  /* 0x0000002000207308 */ /* 0x000fe20000000800 */
[----:B------:R-:W-:-:S07]  /*16140*/  FFMA.FTZ R155, R27, R41, -R20 ;  /* 0x000000291b9b7223 */ /* 0x000fce0000010814 */
[----:B------:R-:W1:Y:S01]  /*16150*/  MUFU.EX2 R12, R6 ;  /* 0x00000006000c7308 */ /* 0x000e620000000800 */
[----:B------:R-:W-:-:S07]  /*16160*/  FFMA.FTZ R36, R76, R41, -R11 ;  /* 0x000000294c247223 */ /* 0x000fce000001080b */
[----:B------:R-:W3:Y:S01]  /*16170*/  MUFU.EX2 R15, R15 ;  /* 0x0000000f000f7308 */ /* 0x000ee20000000800 */
[----:B------:R-:W-:-:S07]  /*16180*/  FFMA.FTZ R30, R21, R41, -R20 ;  /* 0x00000029151e7223 */ /* 0x000fce0000010814 */
[----:B------:R-:W4:Y:S01]  /*16190*/  MUFU.EX2 R153, R153 ;  /* 0x0000009900997308 */ /* 0x000f220000000800 */
[----:B------:R-:W-:-:S07]  /*161a0*/  FFMA.FTZ R156, R86, R41, -R11 ;  /* 0x00000029569c7223 */ /* 0x000fce000001080b */
[----:B------:R-:W5:Y:S01]  /*161b0*/  MUFU.EX2 R154, R154 ;  /* 0x0000009a009a7308 */ /* 0x000f620000000800 */
[----:B------:R-:W-:-:S07]  /*161c0*/  FFMA.FTZ R157, R25, R41, -R20 ;  /* 0x00000029199d7223 */ /* 0x000fce0000010814 */
[----:B------:R-:W0:Y:S01]  /*161d0*/  MUFU.EX2 R31, R31 ;  /* 0x0000001f001f7308 */ /* 0x000e220000000800 */
[----:B------:R-:W-:Y:S01]  /*161e0*/  FFMA.FTZ R165, R24, R41, -R11 ;  /* 0x0000002918a57223 */ /* 0x000fe2000001080b */
[----:B--2---:R-:W-:-:S06]  /*161f0*/  FFMA.FTZ R4, R13, R4, R152 ;  /* 0x000000040d047223 */ /* 0x004fcc0000010098 */
[----:B------:R-:W2:Y:S01]  /*16200*/  MUFU.EX2 R37, R37 ;  /* 0x0000002500257308 */ /* 0x000ea20000000800 */
[----:B------:R-:W-:Y:S01]  /*16210*/  FFMA.FTZ R35, R78, R41, -R11 ;  /* 0x000000294e237223 */ /* 0x000fe2000001080b */
[----:B-1----:R-:W-:-:S06]  /*16220*/  FFMA.FTZ R24, R5, R12, R32 ;  /* 0x0000000c05187223 */ /* 0x002fcc0000010020 */
[----:B------:R-:W1:Y:S01]  /*16230*/  MUFU.EX2 R155, R155 ;  /* 0x0000009b009b7308 */ /* 0x000e620000000800 */
[----:B------:R-:W-:Y:S01]  /*16240*/  FFMA.FTZ R29, R38, R41, -R20 ;  /* 0x00000029261d7223 */ /* 0x000fe20000010814 */
[----:B---3--:R-:W-:-:S06]  /*16250*/  FADD.FTZ R5, R15, R4 ;  /* 0x000000040f057221 */ /* 0x008fcc0000010000 */
[----:B------:R-:W3:Y:S01]  /*16260*/  MUFU.EX2 R36, R36 ;  /* 0x0000002400247308 */ /* 0x000ee20000000800 */
[----:B------:R-:W-:Y:S01]  /*16270*/  FFMA.FTZ R158, R84, R41, -R11 ;  /* 0x00000029549e7223 */ /* 0x000fe2000001080b */
[----:B----4-:R-:W-:-:S06]  /*16280*/  FADD.FTZ R24, R153, R24 ;  /* 0x0000001899187221 */ /* 0x010fcc0000010000 */
[----:B------:R-:W4:Y:S01]  /*16290*/  MUFU.EX2 R30, R30 ;  /* 0x0000001e001e7308 */ /* 0x000f220000000800 */
[----:B------:R-:W-:Y:S01]  /*162a0*/  FFMA.FTZ R159, R39, R41, -R20 ;  /* 0x00000029279f7223 */ /* 0x000fe20000010814 */
[----:B-----5:R-:W-:-:S06]  /*162b0*/  FADD.FTZ R4, R154, R5 ;  /* 0x000000059a047221 */ /* 0x020fcc0000010000 */
[----:B------:R-:W5:Y:S01]  /*162c0*/  MUFU.EX2 R156, R156 ;  /* 0x0000009c009c7308 */ /* 0x000f620000000800 */
[-CC-:B------:R-:W-:Y:S01]  /*162d0*/  FFMA.FTZ R34, R72, R41.reuse, -R11.reuse ;  /* 0x0000002948227223 */ /* 0x180fe2000001080b */
[----:B------:R-:W-:Y:S01]  /*162e0*/  FFMA.FTZ R175, R28, R41, -R11 ;  /* 0x000000291caf7223 */ /* 0x000fe2000001080b */
[----:B0-----:R-:W-:-:S05]  /*162f0*/  FADD.FTZ R24, R31, R24 ;  /* 0x000000181f187221 */ /* 0x001fca0000010000 */
[----:B------:R-:W0:Y:S01]  /*16300*/  MUFU.EX2 R157, R157 ;  /* 0x0000009d009d7308 */ /* 0x000e220000000800 */
[----:B------:R-:W-:Y:S01]  /*16310*/  FFMA.FTZ R28, R42, R41, -R20 ;  /* 0x000000292a1c7223 */ /* 0x000fe20000010814 */
[----:B--2---:R-:W-:-:S06]  /*16320*/  FADD.FTZ R5, R37, R4 ;  /* 0x0000000425057221 */ /* 0x004fcc0000010000 */
[----:B------:R-:W2:Y:S01]  /*16330*/  MUFU.EX2 R35, R35 ;  /* 0x0000002300237308 */ /* 0x000ea20000000800 */
[----:B------:R-:W-:Y:S01]  /*16340*/  FFMA.FTZ R160, R82, R41, -R11 ;  /* 0x0000002952a07223 */ /* 0x000fe2000001080b */
[----:B-1----:R-:W-:-:S06]  /*16350*/  FADD.FTZ R7, R155, R24 ;  /* 0x000000189b077221 */ /* 0x002fcc0000010000 */
        /* <DEDUP_REMOVED lines=10> */
[----:B------:R-:W-:Y:S01]  /*16400*/  FFMA.FTZ R162, R80, R41, -R11 ;  /* 0x0000002950a27223 */ /* 0x000fe2000001080b */
[----:B0-----:R-:W-:-:S06]  /*16410*/  FADD.FTZ R4, R157, R4 ;  /* 0x000000049d047221 */ /* 0x001fcc0000010000 */
        /* <DEDUP_REMOVED lines=34> */
[----:B0-----:R-:W-:Y:S01]  /*16640*/  FADD.FTZ R7, R14, R7 ;  /* 0x000000070e077221 */ /* 0x001fe20000010000 */
[----:B------:R-:W-:-:S06]  /*16650*/  FFMA.FTZ R172, R59, R41, -R20 ;  /* 0x000000293bac7223 */ /* 0x000fcc0000010814 */
[----:B------:R-:W0:Y:S01]  /*16660*/  MUFU.EX2 R216, R216 ;  /* 0x000000d800d87308 */ /* 0x000e220000000800 */
[----:B--2---:R-:W-:Y:S01]  /*16670*/  FADD.FTZ R4, R232, R5 ;  /* 0x00000005e8047221 */ /* 0x004fe20000010000 */
[----:B------:R-:W-:-:S06]  /*16680*/  FFMA.FTZ R174, R60, R41, -R11 ;  /* 0x000000293cae7223 */ /* 0x000fcc000001080b */
[----:B------:R-:W2:Y:S01]  /*16690*/  MUFU.EX2 R221, R221 ;  /* 0x000000dd00dd7308 */ /* 0x000ea20000000800 */
[----:B-1----:R-:W-:Y:S01]  /*166a0*/  FADD.FTZ R6, R218, R7 ;  /* 0x00000007da067221 */ /* 0x002fe20000010000 */
[----:B------:R-:W-:-:S06]  /*166b0*/  FFMA.FTZ R169, R62, R41, -R20 ;  /* 0x000000293ea97223 */ /* 0x000fcc0000010814 */
[----:B------:R-:W1:Y:S01]  /*166c0*/  MUFU.EX2 R217, R217 ;  /* 0x000000d900d97308 */ /* 0x000e620000000800 */
[----:B---3--:R-:W-:Y:S01]  /*166d0*/  FADD.FTZ R5, R233, R4 ;  /* 0x00000004e9057221 */ /* 0x008fe20000010000 */
[----:B----4-:R-:W-:-:S06]  /*166e0*/  FADD.FTZ R7, R219, R6 ;  /* 0x00000006db077221 */ /* 0x010fcc0000010000 */
[----:B------:R-:W3:Y:S01]  /*166f0*/  MUFU.EX2 R215, R215 ;  /* 0x000000d700d77308 */ /* 0x000ee20000000800 */
[----:B------:R-:W-:-:S07]  /*16700*/  FFMA.FTZ R170, R63, R41, -R20 ;  /* 0x000000293faa7223 */ /* 0x000fce0000010814 */
[----:B------:R-:W4:Y:S01]  /*16710*/  MUFU.EX2 R171, R171 ;  /* 0x000000ab00ab7308 */ /* 0x000f220000000800 */
[----:B-----5:R-:W-:Y:S01]  /*16720*/  FADD.FTZ R4, R220, R5 ;  /* 0x00000005dc047221 */ /* 0x020fe20000010000 */
[----:B------:R-:W-:-:S06]  /*16730*/  FFMA.FTZ R167, R64, R41, -R11 ;  /* 0x0000002940a77223 */ /* 0x000fcc000001080b */
[----:B------:R-:W5:Y:S01]  /*16740*/  MUFU.EX2 R175, R175 ;  /* 0x000000af00af7308 */ /* 0x000f620000000800 */
[----:B0-----:R-:W-:Y:S01]  /*16750*/  FADD.FTZ R6, R216, R7 ;  /* 0x00000007d8067221 */ /* 0x001fe20000010000 */
[----:B------:R-:W-:-:S06]  /*16760*/  FFMA.FTZ R21, R66, R41, -R20 ;  /* 0x0000002942157223 */ /* 0x000fcc0000010814 */
[----:B------:R-:W0:Y:S01]  /*16770*/  MUFU.EX2 R172, R172 ;  /* 0x000000ac00ac7308 */ /* 0x000e220000000800 */
[----:B--2---:R-:W-:Y:S01]  /*16780*/  FADD.FTZ R4, R221, R4 ;  /* 0x00000004dd047221 */ /* 0x004fe20000010000 */
[----:B-1----:R-:W-:-:S06]  /*16790*/  FADD.FTZ R6, R217, R6 ;  /* 0x00000006d9067221 */ /* 0x002fcc0000010000 */
[----:B------:R-:W1:Y:S01]  /*167a0*/  MUFU.EX2 R174, R174 ;  /* 0x000000ae00ae7308 */ /* 0x000e620000000800 */
[----:B------:R-:W-:-:S07]  /*167b0*/  FFMA.FTZ R164, R67, R41, -R20 ;  /* 0x0000002943a47223 */ /* 0x000fce0000010814 */
[----:B------:R-:W2:Y:S01]  /*167c0*/  MUFU.EX2 R169, R169 ;  /* 0x000000a900a97308 */ /* 0x000ea20000000800 */
[----:B---3--:R-:W-:Y:S01]  /*167d0*/  FADD.FTZ R4, R215, R4 ;  /* 0x00000004d7047221 */ /* 0x008fe20000010000 */
[----:B------:R-:W-:-:S06]  /*167e0*/  FFMA.FTZ R166, R68, R41, -R11 ;  /* 0x0000002944a67223 */ /* 0x000fcc000001080b */
[----:B------:R-:W3:Y:S01]  /*167f0*/  MUFU.EX2 R173, R173 ;  /* 0x000000ad00ad7308 */ /* 0x000ee20000000800 */
[----:B----4-:R-:W-:Y:S01]  /*16800*/  FADD.FTZ R5, R171, R6 ;  /* 0x00000006ab057221 */ /* 0x010fe20000010000 */
[----:B------:R-:W-:-:S06]  /*16810*/  FFMA.FTZ R11, R70, R41, -R20 ;  /* 0x00000029460b7223 */ /* 0x000fcc0000010814 */
[----:B------:R-:W4:Y:S01]  /*16820*/  MUFU.EX2 R170, R170 ;  /* 0x000000aa00aa7308 */ /* 0x000f220000000800 */
[----:B-----5:R-:W-:Y:S01]  /*16830*/  FADD.FTZ R7, R175, R4 ;  /* 0x00000004af077221 */ /* 0x020fe20000010000 */
[----:B0-----:R-:W-:-:S06]  /*16840*/  FADD.FTZ R4, R172, R5 ;  /* 0x00000005ac047221 */ /* 0x001fcc0000010000 */
[----:B------:R-:W0:Y:S01]  /*16850*/  MUFU.EX2 R167, R167 ;  /* 0x000000a700a77308 */ /* 0x000e220000000800 */
[----:B------:R-:W-:-:S07]  /*16860*/  FFMA.FTZ R20, R71, R41, -R20 ;  /* 0x0000002947147223 */ /* 0x000fce0000010814 */
[----:B------:R-:W5:Y:S01]  /*16870*/  MUFU.EX2 R21, R21 ;  /* 0x0000001500157308 */ /* 0x000f620000000800 */
[----:B-1----:R-:W-:Y:S01]  /*16880*/  FADD.FTZ R6, R174, R7 ;  /* 0x00000007ae067221 */ /* 0x002fe20000010000 */
[----:B--2---:R-:W-:-:S06]  /*16890*/  FADD.FTZ R5, R169, R4 ;  /* 0x00000004a9057221 */ /* 0x004fcc0000010000 */
[----:B------:R-:W1:Y:S08]  /*168a0*/  MUFU.EX2 R168, R168 ;  /* 0x000000a800a87308 */ /* 0x000e700000000800 */
[----:B------:R-:W2:Y:S01]  /*168b0*/  MUFU.EX2 R164, R164 ;  /* 0x000000a400a47308 */ /* 0x000ea20000000800 */
[----:B---3--:R-:W-:Y:S01]  /*168c0*/  FADD.FTZ R6, R173, R6 ;  /* 0x00000006ad067221 */ /* 0x008fe20000010000 */
[----:B----4-:R-:W-:-:S06]  /*168d0*/  FADD.FTZ R4, R170, R5 ;  /* 0x00000005aa047221 */ /* 0x010fcc0000010000 */
[----:B------:R-:W3:Y:S08]  /*168e0*/  MUFU.EX2 R166, R166 ;  /* 0x000000a600a67308 */ /* 0x000ef00000000800 */
[----:B------:R-:W4:Y:S01]  /*168f0*/  MUFU.EX2 R11, R11 ;  /* 0x0000000b000b7308 */ /* 0x000f220000000800 */
[----:B0-----:R-:W-:Y:S01]  /*16900*/  FADD.FTZ R5, R167, R6 ;  /* 0x00000006a7057221 */ /* 0x001fe20000010000 */
[----:B-----5:R-:W-:-:S06]  /*16910*/  FADD.FTZ R7, R21, R4 ;  /* 0x0000000415077221 */ /* 0x020fcc0000010000 */
[----:B------:R-:W0:Y:S08]  /*16920*/  MUFU.EX2 R165, R165 ;  /* 0x000000a500a57308 */ /* 0x000e300000000800 */
[----:B------:R-:W5:Y:S01]  /*16930*/  MUFU.EX2 R20, R20 ;  /* 0x0000001400147308 */ /* 0x000f620000000800 */
[----:B-1----:R-:W-:Y:S01]  /*16940*/  FADD.FTZ R5, R168, R5 ;  /* 0x00000005a8057221 */ /* 0x002fe20000010000 */
[----:B--2---:R-:W-:-:S03]  /*16950*/  FADD.FTZ R4, R164, R7 ;  /* 0x00000007a4047221 */ /* 0x004fc60000010000 */
[----:B---3--:R-:W-:Y:S01]  /*16960*/  FADD.FTZ R6, R166, R5 ;  /* 0x00000005a6067221 */ /* 0x008fe20000010000 */
[----:B----4-:R-:W-:-:S03]  /*16970*/  FADD.FTZ R5, R11, R4 ;  /* 0x000000040b057221 */ /* 0x010fc60000010000 */
[----:B0-----:R-:W-:Y:S01]  /*16980*/  FADD.FTZ R4, R165, R6 ;  /* 0x00000006a5047221 */ /* 0x001fe20000010000 */
[----:B------:R-:W-:Y:S01]  /*16990*/  STL [R1+0x234], R8 ;  /* 0x0002340801007387 */ /* 0x000fe20000100800 */
[----:B-----5:R-:W-:-:S05]  /*169a0*/  FADD.FTZ R5, R20, R5 ;  /* 0x0000000514057221 */ /* 0x020fca0000010000 */
[----:B------:R0:W-:Y:S04]  /*169b0*/  STL.64 [R1+0x240], R4 ;  /* 0x0002400401007387 */ /* 0x0001e80000100a00 */
[----:B------:R-:W2:Y:S01]  /*169c0*/  LD.E R7, desc[UR40][R22.64+0x260] ;  /* 0x0002602816077980 */ /* 0x000ea2000c101900 */
[----:B------:R-:W-:-:S05]  /*169d0*/  IADD3 R6, P1, R16, 0x260, RZ ;  /* 0x0000026010067810 */ /* 0x000fca0007f3e0ff */
[----:B0-----:R-:W-:Y:S01]  /*169e0*/  IMAD.X R5, RZ, RZ, R17, P1 ;  /* 0x000000ffff057224 */ /* 0x001fe200008e0611 */
[----:B------:R-:W-:Y:S01]  /*169f0*/  LOP3.LUT R4, R6, 0x4, RZ, 0xfc, !PT ;  /* 0x0000000406047812 */ /* 0x000fe200078efcff */
[----:B--2---:R-:W-:-:S05]  /*16a00*/  FMUL.FTZ R7, R13, R7 ;  /* 0x000000070d077220 */ /* 0x004fca0000410000 */
[----:B------:R-:W-:Y:S04]  /*16a10*/  ST.E desc[UR40][R22.64+0x260], R7 ;  /* 0x0002600716007985 */ /* 0x000fe8000c101928 */
[----:B------:R-:W2:Y:S02]  /*16a20*/  LD.E R9, desc[UR40][R4.64] ;  /* 0x0000002804097980 */ /* 0x000ea4000c101900 */
[----:B--2---:R-:W-:-:S05]  /*16a30*/  FMUL.FTZ R9, R13, R9 ;  /* 0x000000090d097220 */ /* 0x004fca0000410000 */
[----:B------:R0:W-:Y:S04]  /*16a40*/  ST.E desc[UR40][R4.64], R9 ;  /* 0x0000000904007985 */ /* 0x0001e8000c101928 */
[----:B------:R-:W0:Y:S04]  /*16a50*/  LD.E R104, desc[UR40][R22.64+0x274] ;  /* 0x0002742816687980 */ /* 0x000e28000c101900 */
[----:B------:R-:W2:Y:S04]  /*16a60*/  LD.E R118, desc[UR40][R22.64+0x2b0] ;  /* 0x0002b02816767980 */ /* 0x000ea8000c101900 */
[----:B------:R-:W3:Y:S04]  /*16a70*/  LD.E R8, desc[UR40][R22.64+0x454] ;  /* 0x0004542816087980 */ /* 0x000ee8000c101900 */
[----:B------:R-:W4:Y:S04]  /*16a80*/  LD.E R102, desc[UR40][R22.64+0x270] ;  /* 0x0002702816667980 */ /* 0x000f28000c101900 */
        /* <DEDUP_REMOVED lines=58> */
[----:B0-----:R-:W-:-:S05]  /*16e30*/  FMUL.FTZ R9, R13, R104 ;  /* 0x000000680d097220 */ /* 0x001fca0000410000 */
[----:B------:R2:W-:Y:S01]  /*16e40*/  ST.E desc[UR40][R22.64+0x274], R9 ;  /* 0x0002740916007985 */ /* 0x0005e2000c101928 */
[C---:B---3--:R-:W-:Y:S01]  /*16e50*/  FMUL.FTZ R45, R13.reuse, R8 ;  /* 0x000000080d2d7220 */ /* 0x048fe20000410000 */
[C---:B----4-:R-:W-:Y:S01]  /*16e60*/  FMUL.FTZ R7, R13.reuse, R102 ;  /* 0x000000660d077220 */ /* 0x050fe20000410000 */
[C---:B--2---:R-:W-:Y:S01]  /*16e70*/  FMUL.FTZ R9, R13.reuse, R118 ;  /* 0x000000760d097220 */ /* 0x044fe20000410000 */
[C---:B-----5:R-:W-:Y:S01]  /*16e80*/  FMUL.FTZ R25, R13.reuse, R106 ;  /* 0x0000006a0d197220 */ /* 0x060fe20000410000 */
[----:B------:R-:W-:-:S03]  /*16e90*/  FMUL.FTZ R27, R13, R108 ;  /* 0x0000006c0d1b7220 */ /* 0x000fc60000410000 */
[----:B------:R0:W-:Y:S01]  /*16ea0*/  ST.E desc[UR40][R22.64+0x2b0], R9 ;  /* 0x0002b00916007985 */ /* 0x0001e2000c101928 */
[C---:B------:R-:W-:Y:S01]  /*16eb0*/  FMUL.FTZ R39, R13.reuse, R110 ;  /* 0x0000006e0d277220 */ /* 0x040fe20000410000 */
[C---:B------:R-:W-:Y:S01]  /*16ec0*/  FMUL.FTZ R41, R13.reuse, R112 ;  /* 0x000000700d297220 */ /* 0x040fe20000410000 */
[C---:B------:R-:W-:Y:S01]  /*16ed0*/  FMUL.FTZ R43, R13.reuse, R114 ;  /* 0x000000720d2b7220 */ /* 0x040fe20000410000 */
[----:B------:R1:W-:Y:S01]  /*16ee0*/  ST.E desc[UR40][R22.64+0x454], R45 ;  /* 0x0004542d16007985 */ /* 0x0003e2000c101928 */
[----:B0-----:R-:W-:-:S03]  /*16ef0*/  FMUL.FTZ R9, R13, R138 ;  /* 0x0000008a0d097220 */ /* 0x001fc60000410000 */
[----:B------:R0:W-:Y:S04]  /*16f00*/  ST.E desc[UR40][R22.64+0x270], R7 ;  /* 0x0002700716007985 */ /* 0x0001e8000c101928 */
[----:B------:R2:W-:Y:S04]  /*16f10*/  ST.E desc[UR40][R22.64+0x280], R25 ;  /* 0x0002801916007985 */ /* 0x0005e8000c101928 */
[----:B------:R3:W-:Y:S01]  /*16f20*/  ST.E desc[UR40][R22.64+0x284], R27 ;  /* 0x0002841b16007985 */ /* 0x0007e2000c101928 */
[C---:B-1----:R-:W-:Y:S01]  /*16f30*/  FMUL.FTZ R45, R13.reuse, R120 ;  /* 0x000000780d2d7220 */ /* 0x042fe20000410000 */
[----:B------:R-:W-:-:S02]  /*16f40*/  FMUL.FTZ R47, R13, R122 ;  /* 0x0000007a0d2f7220 */ /* 0x000fc40000410000 */
[----:B------:R1:W-:Y:S01]  /*16f50*/  ST.E desc[UR40][R22.64+0x290], R39 ;  /* 0x0002902716007985 */ /* 0x0003e2000c101928 */
[C---:B0-----:R-:W-:Y:S01]  /*16f60*/  FMUL.FTZ R7, R13.reuse, R116 ;  /* 0x000000740d077220 */ /* 0x041fe20000410000 */
[C---:B------:R-:W-:Y:S02]  /*16f70*/  FMUL.FTZ R49, R13.reuse, R124 ;  /* 0x0000007c0d317220 */ /* 0x040fe40000410000 */
[----:B------:R0:W-:Y:S01]  /*16f80*/  ST.E desc[UR40][R22.64+0x294], R41 ;  /* 0x0002942916007985 */ /* 0x0001e2000c101928 */
[----:B--2---:R-:W-:-:S03]  /*16f90*/  FMUL.FTZ R25, R13, R126 ;  /* 0x0000007e0d197220 */ /* 0x004fc60000410000 */
[----:B------:R2:W-:Y:S01]  /*16fa0*/  ST.E desc[UR40][R22.64+0x2a0], R43 ;  /* 0x0002a02b16007985 */ /* 0x0005e2000c101928 */
[----:B---3--:R-:W-:-:S03]  /*16fb0*/  FMUL.FTZ R27, R13, R128 ;  /* 0x000000800d1b7220 */ /* 0x008fc60000410000 */
[----:B------:R3:W-:Y:S01]  /*16fc0*/  ST.E desc[UR40][R22.64+0x300], R9 ;  /* 0x0003000916007985 */ /* 0x0007e2000c101928 */
[C---:B-1----:R-:W-:Y:S01]  /*16fd0*/  FMUL.FTZ R39, R13.reuse, R130 ;  /* 0x000000820d277220 */ /* 0x042fe20000410000 */
[C---:B0-----:R-:W-:Y:S01]  /*16fe0*/  FMUL.FTZ R41, R13.reuse, R132 ;  /* 0x000000840d297220 */ /* 0x041fe20000410000 */
[C---:B--2---:R-:W-:Y:S01]  /*16ff0*/  FMUL.FTZ R43, R13.reuse, R134 ;  /* 0x000000860d2b7220 */ /* 0x044fe20000410000 */
[----:B------:R0:W-:Y:S01]  /*17000*/  ST.E desc[UR40][R22.64+0x2a4], R7 ;  /* 0x0002a40716007985 */ /* 0x0001e2000c101928 */
[----:B---3--:R-:W-:-:S03]  /*17010*/  FMUL.FTZ R9, R13, R98 ;  /* 0x000000620d097220 */ /* 0x008fc60000410000 */
        /* <DEDUP_REMOVED lines=13> */
[C---:B-1----:R-:W-:Y:S01]  /*170f0*/  FMUL.FTZ R27, R13.reuse, R148 ;  /* 0x000000940d1b7220 */ /* 0x042fe20000410000 */
[C---:B--2---:R-:W-:Y:S02]  /*17100*/  FMUL.FTZ R39, R13.reuse, R150 ;  /* 0x000000960d277220 */ /* 0x044fe40000410000 */
[----:B------:R1:W-:Y:S01]  /*17110*/  ST.E desc[UR40][R22.64+0x350], R9 ;  /* 0x0003500916007985 */ /* 0x0003e2000c101928 */
[C---:B---3--:R-:W-:Y:S01]  /*17120*/  FMUL.FTZ R41, R13.reuse, R96 ;  /* 0x000000600d297220 */ /* 0x048fe20000410000 */
[C---:B0-----:R-:W-:Y:S02]  /*17130*/  FMUL.FTZ R43, R13.reuse, R94 ;  /* 0x0000005e0d2b7220 */ /* 0x041fe40000410000 */
[----:B------:R0:W-:Y:S01]  /*17140*/  ST.E desc[UR40][R22.64+0x2f4], R7 ;  /* 0x0002f40716007985 */ /* 0x0001e2000c101928 */
[----:B-1----:R-:W-:-:S03]  /*17150*/  FMUL.FTZ R9, R13, R72 ;  /* 0x000000480d097220 */ /* 0x002fc60000410000 */
[----:B------:R1:W-:Y:S04]  /*17160*/  ST.E desc[UR40][R22.64+0x304], R45 ;  /* 0x0003042d16007985 */ /* 0x0003e8000c101928 */
[----:B------:R2:W-:Y:S01]  /*17170*/  ST.E desc[UR40][R22.64+0x310], R47 ;  /* 0x0003102f16007985 */ /* 0x0005e2000c101928 */
[----:B0-----:R-:W-:-:S03]  /*17180*/  FMUL.FTZ R7, R13, R100 ;  /* 0x000000640d077220 */ /* 0x001fc60000410000 */
[----:B------:R0:W-:Y:S04]  /*17190*/  ST.E desc[UR40][R22.64+0x314], R49 ;  /* 0x0003143116007985 */ /* 0x0001e8000c101928 */
[----:B------:R3:W-:Y:S01]  /*171a0*/  ST.E desc[UR40][R22.64+0x320], R25 ;  /* 0x0003201916007985 */ /* 0x0007e2000c101928 */
[----:B-1----:R-:W-:-:S03]  /*171b0*/  FMUL.FTZ R45, R13, R92 ;  /* 0x0000005c0d2d7220 */ /* 0x002fc60000410000 */
[----:B------:R1:W-:Y:S01]  /*171c0*/  ST.E desc[UR40][R22.64+0x324], R27 ;  /* 0x0003241b16007985 */ /* 0x0003e2000c101928 */
[----:B--2---:R-:W-:-:S03]  /*171d0*/  FMUL.FTZ R47, R13, R86 ;  /* 0x000000560d2f7220 */ /* 0x004fc60000410000 */
[----:B------:R2:W-:Y:S01]  /*171e0*/  ST.E desc[UR40][R22.64+0x330], R39 ;  /* 0x0003302716007985 */ /* 0x0005e2000c101928 */
[----:B0-----:R-:W-:-:S03]  /*171f0*/  FMUL.FTZ R49, R13, R84 ;  /* 0x000000540d317220 */ /* 0x001fc60000410000 */
[----:B------:R0:W-:Y:S01]  /*17200*/  ST.E desc[UR40][R22.64+0x354], R41 ;  /* 0x0003542916007985 */ /* 0x0001e2000c101928 */
[----:B---3--:R-:W-:-:S03]  /*17210*/  FMUL.FTZ R25, R13, R90 ;  /* 0x0000005a0d197220 */ /* 0x008fc60000410000 */
[----:B------:R3:W-:Y:S01]  /*17220*/  ST.E desc[UR40][R22.64+0x360], R43 ;  /* 0x0003602b16007985 */ /* 0x0007e2000c101928 */
[C---:B-1----:R-:W-:Y:S01]  /*17230*/  FMUL.FTZ R27, R13.reuse, R82 ;  /* 0x000000520d1b7220 */ /* 0x042fe20000410000 */
[C---:B--2---:R-:W-:Y:S02]  /*17240*/  FMUL.FTZ R39, R13.reuse, R88 ;  /* 0x000000580d277220 */ /* 0x044fe40000410000 */
[----:B------:R1:W-:Y:S01]  /*17250*/  ST.E desc[UR40][R22.64+0x3a0], R9 ;  /* 0x0003a00916007985 */ /* 0x0003e2000c101928 */
[C---:B0-----:R-:W-:Y:S01]  /*17260*/  FMUL.FTZ R41, R13.reuse, R78 ;  /* 0x0000004e0d297220 */ /* 0x041fe20000410000 */
[C---:B---3--:R-:W-:Y:S02]  /*17270*/  FMUL.FTZ R43, R13.reuse, R76 ;  /* 0x0000004c0d2b7220 */ /* 0x048fe40000410000 */
        /* <DEDUP_REMOVED lines=22> */
[----:B------:R1:W-:Y:S01]  /*173e0*/  ST.E desc[UR40][R22.64+0x3b4], R45 ;  /* 0x0003b42d16007985 */ /* 0x0003e2000c101928 */
[C---:B------:R-:W-:Y:S01]  /*173f0*/  FMUL.FTZ R51, R13.reuse, R51 ;  /* 0x000000330d337220 */ /* 0x040fe20000410000 */
[C---:B------:R-:W-:Y:S02]  /*17400*/  FMUL.FTZ R53, R13.reuse, R53 ;  /* 0x000000350d357220 */ /* 0x040fe40000410000 */
[----:B------:R2:W-:Y:S01]  /*17410*/  ST.E desc[UR40][R22.64+0x3c0], R25 ;  /* 0x0003c01916007985 */ /* 0x0005e2000c101928 */
[----:B------:R-:W-:Y:S01]  /*17420*/  LOP3.LUT R8, R6, 0x8, RZ, 0xfc, !PT ;  /* 0x0000000806087812 */ /* 0x000fe200078efcff */
[C---:B0-----:R-:W-:Y:S02]  /*17430*/  FMUL.FTZ R7, R13.reuse, R60 ;  /* 0x0000003c0d077220 */ /* 0x041fe40000410000 */
        /* <DEDUP_REMOVED lines=14> */
[C---:B---3--:R-:W-:Y:S01]  /*17520*/  FMUL.FTZ R43, R13.reuse, R26 ;  /* 0x0000001a0d2b7220 */ /* 0x048fe20000410000 */
[----:B------:R-:W-:Y:S01]  /*17530*/  FMUL.FTZ R13, R13, R38 ;  /* 0x000000260d0d7220 */ /* 0x000fe20000410000 */
[--C-:B-1----:R-:W-:Y:S01]  /*17540*/  IMAD.MOV.U32 R9, RZ, RZ, R5.reuse ;  /* 0x000000ffff097224 */ /* 0x102fe200078e0005 */
[----:B------:R-:W-:Y:S04]  /*17550*/  ST.E desc[UR40][R22.64+0x334], R51 ;  /* 0x0003343316007985 */ /* 0x000fe8000c101928 */
[----:B------:R-:W-:Y:S04]  /*17560*/  ST.E desc[UR40][R22.64+0x340], R53 ;  /* 0x0003403516007985 */ /* 0x000fe8000c101928 */
[----:B------:R0:W-:Y:S04]  /*17570*/  ST.E desc[UR40][R22.64+0x3e4], R7 ;  /* 0x0003e40716007985 */ /* 0x0001e8000c101928 */
[----:B------:R-:W-:Y:S04]  /*17580*/  ST.E desc[UR40][R22.64+0x404], R45 ;  /* 0x0004042d16007985 */ /* 0x000fe8000c101928 */
[----:B------:R1:W-:Y:S04]  /*17590*/  ST.E desc[UR40][R22.64+0x410], R25 ;  /* 0x0004101916007985 */ /* 0x0003e8000c101928 */
[----:B------:R2:W-:Y:S04]  /*175a0*/  ST.E desc[UR40][R22.64+0x414], R27 ;  /* 0x0004141b16007985 */ /* 0x0005e8000c101928 */
[----:B------:R-:W-:Y:S04]  /*175b0*/  ST.E desc[UR40][R22.64+0x420], R39 ;  /* 0x0004202716007985 */ /* 0x000fe8000c101928 */
[----:B------:R-:W-:Y:S04]  /*175c0*/  ST.E desc[UR40][R22.64+0x424], R47 ;  /* 0x0004242f16007985 */ /* 0x000fe8000c101928 */
[----:B------:R3:W-:Y:S04]  /*175d0*/  ST.E desc[UR40][R22.64+0x430], R49 ;  /* 0x0004303116007985 */ /* 0x0007e8000c101928 */
        /* <DEDUP_REMOVED lines=69> */
[----:B-----5:R-:W5:Y:S04]  /*17a30*/  LD.E R43, desc[UR40][R22.64+0x438] ;  /* 0x00043828162b7980 */ /* 0x020f68000c101900 */
[----:B------:R-:W5:Y:S04]  /*17a40*/  LD.E R39, desc[UR40][R22.64+0x43c] ;  /* 0x00043c2816277980 */ /* 0x000f68000c101900 */
[----:B------:R-:W5:Y:S04]  /*17a50*/  LD.E R13, desc[UR40][R22.64+0x448] ;  /* 0x00044828160d7980 */ /* 0x000f68000c101900 */
[----:B0-----:R-:W5:Y:S04]  /*17a60*/  LD.E R25, desc[UR40][R22.64+0x44c] ;  /* 0x00044c2816197980 */ /* 0x001f68000c101900 */
[----:B--2---:R-:W2:Y:S01]  /*17a70*/  LD.E R27, desc[UR40][R22.64+0x458] ;  /* 0x00045828161b7980 */ /* 0x004ea2000c101900 */
[----:B-1----:R-:W-:Y:S01]  /*17a80*/  SHF.R.U32.HI R102, RZ, 0x7, R102 ;  /* 0x00000007ff667819 */ /* 0x002fe20000011666 */
[C---:B------:R-:W-:Y:S01]  /*17a90*/  FMUL.FTZ R105, R12.reuse, R105 ;  /* 0x000000690c697220 */ /* 0x040fe20000410000 */
[C---:B------:R-:W-:Y:S01]  /*17aa0*/  FMUL.FTZ R51, R12.reuse, R51 ;  /* 0x000000330c337220 */ /* 0x040fe20000410000 */
[----:B------:R-:W-:-:S03]  /*17ab0*/  FMUL.FTZ R26, R12, R26 ;  /* 0x0000001a0c1a7220 */ /* 0x000fc60000410000 */
[----:B------:R-:W-:Y:S01]  /*17ac0*/  ST.E desc[UR40][R22.64+0x278], R105 ;  /* 0x0002786916007985 */ /* 0x000fe2000c101928 */
[----:B------:R-:W-:-:S03]  /*17ad0*/  FMUL.FTZ R107, R12, R107 ;  /* 0x0000006b0c6b7220 */ /* 0x000fc60000410000 */
[----:B------:R-:W-:Y:S01]  /*17ae0*/  ST.E desc[UR40][R22.64+0x3f8], R51 ;  /* 0x0003f83316007985 */ /* 0x000fe2000c101928 */
[----:B------:R-:W-:-:S03]  /*17af0*/  FMUL.FTZ R109, R12, R109 ;  /* 0x0000006d0c6d7220 */ /* 0x000fc60000410000 */
[----:B------:R0:W-:Y:S01]  /*17b00*/  ST.E desc[UR40][R22.64+0x45c], R26 ;  /* 0x00045c1a16007985 */ /* 0x0001e2000c101928 */
[C---:B------:R-:W-:Y:S01]  /*17b10*/  FMUL.FTZ R111, R12.reuse, R111 ;  /* 0x0000006f0c6f7220 */ /* 0x040fe20000410000 */
[C---:B------:R-:W-:Y:S01]  /*17b20*/  FMUL.FTZ R113, R12.reuse, R113 ;  /* 0x000000710c717220 */ /* 0x040fe20000410000 */
[----:B------:R-:W-:Y:S01]  /*17b30*/  FMUL.FTZ R115, R12, R115 ;  /* 0x000000730c737220 */ /* 0x000fe20000410000 */
[----:B0-----:R-:W-:Y:S02]  /*17b40*/  VIADD R26, R102, 0x8 ;  /* 0x00000008661a7836 */ /* 0x001fe40000000000 */
        /* <DEDUP_REMOVED lines=115> */
[----:B------:R-:W5:Y:S04]  /*18280*/  LD.E R24, desc[UR40][R2.64] ;  /* 0x0000002802187980 */ /* 0x000f68000c101900 */
[----:B------:R-:W5:Y:S04]  /*18290*/  LD.E.64 R12, desc[UR40][R22.64+0xa8] ;  /* 0x0000a828160c7980 */ /* 0x000f68000c101b00 */
        /* <DEDUP_REMOVED lines=9> */
[----:B------:R-:W4:Y:S04]  /*18330*/  LD.E R47, desc[UR40][R22.64+0x278] ;  /* 0x00027828162f7980 */ /* 0x000f28000c101900 */
[----:B0-----:R-:W4:Y:S04]  /*18340*/  LD.E R41, desc[UR40][R22.64+0x27c] ;  /* 0x00027c2816297980 */ /* 0x001f28000c101900 */
        /* <DEDUP_REMOVED lines=87> */
[----:B0-----:R-:W5:Y:S04]  /*188c0*/  LD.E R27, desc[UR40][R22.64+0x2b8] ;  /* 0x0002b828161b7980 */ /* 0x001f68000c101900 */
        /* <DEDUP_REMOVED lines=8> */
[----:B--2---:R-:W2:Y:S04]  /*18950*/  LD.E R55, desc[UR40][R22.64+0x300] ;  /* 0x0003002816377980 */ /* 0x004ea8000c101900 */
[----:B----4-:R-:W4:Y:S04]  /*18960*/  LD.E R57, desc[UR40][R22.64+0x308] ;  /* 0x0003082816397980 */ /* 0x010f28000c101900 */
[----:B------:R-:W4:Y:S04]  /*18970*/  LD.E R59, desc[UR40][R22.64+0x310] ;  /* 0x00031028163b7980 */ /* 0x000f28000c101900 */
        /* <DEDUP_REMOVED lines=145> */
[----:B0-----:R-:W3:Y:S01]  /*19290*/  LDL R25, [R1+0x88] ;  /* 0x0000880001197983 */ /* 0x001ee20000100800 */
[----:B------:R-:W-:-:S02]  /*192a0*/  IMAD R12, R24, 0xc00, R12 ;  /* 0x00000c00180c7824 */ /* 0x000fc400078e020c */
[----:B-1----:R-:W-:Y:S01]  /*192b0*/  IMAD.MOV.U32 R27, RZ, RZ, R13 ;  /* 0x000000ffff1b7224 */ /* 0x002fe200078e000d */
[----:B------:R-:W-:Y:S01]  /*192c0*/  F2FP.F16.F32.PACK_AB R154, R37, R154 ;  /* 0x0000009a259a723e */ /* 0x000fe200000000ff */
[----:B------:R-:W-:Y:S01]  /*192d0*/  VIADD R24, R12, 0x80 ;  /* 0x000000800c187836 */ /* 0x000fe20000000000 */
[----:B------:R-:W-:Y:S01]  /*192e0*/  F2FP.F16.F32.PACK_AB R156, R156, R36 ;  /* 0x000000249c9c723e */ /* 0x000fe200000000ff */
[----:B------:R-:W-:Y:S01]  /*192f0*/  VIADD R26, R12, 0x100 ;  /* 0x000001000c1a7836 */ /* 0x000fe20000000000 */
[----:B------:R-:W-:Y:S01]  /*19300*/  R2UR UR15, R27 ;  /* 0x000000001b0f72ca */ /* 0x000fe200000e0000 */
[----:B------:R-:W3:Y:S01]  /*19310*/  LD.E R36, desc[UR40][R22.64+0x290] ;  /* 0x0002902816247980 */ /* 0x000ee2000c101900 */
        /* <DEDUP_REMOVED lines=14> */
[----:B------:R-:W3:Y:S04]  /*19400*/  LD.E R29, desc[UR40][R22.64+0x274] ;  /* 0x00027428161d7980 */ /* 0x000ee8000c101900 */
[----:B------:R-:W3:Y:S04]  /*19410*/  LD.E R28, desc[UR40][R22.64+0x270] ;  /* 0x00027028161c7980 */ /* 0x000ee8000c101900 */
[----:B------:R-:W3:Y:S04]  /*19420*/  LD.E R30, desc[UR40][R22.64+0x278] ;  /* 0x00027828161e7980 */ /* 0x000ee8000c101900 */
[----:B------:R-:W3:Y:S04]  /*19430*/  LD.E R32, desc[UR40][R22.64+0x280] ;  /* 0x0002802816207980 */ /* 0x000ee8000c101900 */
[----:B------:R-:W3:Y:S04]  /*19440*/  LD.E R34, desc[UR40][R22.64+0x288] ;  /* 0x0002882816227980 */ /* 0x000ee8000c101900 */
[----:B------:R-:W3:Y:S04]  /*19450*/  LD.E R37, desc[UR40][R22.64+0x294] ;  /* 0x0002942816257980 */ /* 0x000ee8000c101900 */
        /* <DEDUP_REMOVED lines=17> */
[----:B--2---:R-:W5:Y:S04]  /*19570*/  LD.E R55, desc[UR40][R22.64+0x2dc] ;  /* 0x0002dc2816377980 */ /* 0x004f68000c101900 */
[----:B------:R-:W5:Y:S04]  /*19580*/  LD.E R56, desc[UR40][R22.64+0x2e0] ;  /* 0x0002e02816387980 */ /* 0x000f68000c101900 */
[----:B----4-:R-:W5:Y:S04]  /*19590*/  LD.E R57, desc[UR40][R22.64+0x2e4] ;  /* 0x0002e42816397980 */ /* 0x010f68000c101900 */
[----:B------:R-:W5:Y:S04]  /*195a0*/  LD.E R58, desc[UR40][R22.64+0x2e8] ;  /* 0x0002e828163a7980 */ /* 0x000f68000c101900 */
[----:B------:R-:W5:Y:S04]  /*195b0*/  LD.E R59, desc[UR40][R22.64+0x2ec] ;  /* 0x0002ec28163b7980 */ /* 0x000f68000c101900 */
[----:B------:R-:W5:Y:S04]  /*195c0*/  LD.E R60, desc[UR40][R22.64+0x2f0] ;  /* 0x0002f028163c7980 */ /* 0x000f68000c101900 */
[----:B---3--:R-:W5:Y:S04]  /*195d0*/  LD.E R61, desc[UR40][R22.64+0x2f4] ;  /* 0x0002f428163d7980 */ /* 0x008f68000c101900 */
        /* <DEDUP_REMOVED lines=38> */
[----:B------:R-:W-:Y:S01]  /*19840*/  ISETP.NE.U32.AND P1, PT, R25, RZ, PT ;  /* 0x000000ff1900720c */ /* 0x000fe20003f25070 */
[----:B------:R-:W-:-:S02]  /*19850*/  IMAD.MOV.U32 R25, RZ, RZ, R13 ;  /* 0x000000ffff197224 */ /* 0x000fc400078e000d */
[----:B------:R-:W5:Y:S03]  /*19860*/  LD.E R100, desc[UR40][R22.64+0x390] ;  /* 0x0003902816647980 */ /* 0x000f66000c101900 */
        /* <DEDUP_REMOVED lines=55> */
[----:B------:R-:W-:-:S02]  /*19be0*/  R2UR UR6, R12 ;  /* 0x000000000c0672ca */ /* 0x000fc400000e0000 */
[----:B------:R-:W-:Y:S02]  /*19bf0*/  R2UR UR7, R13 ;  /* 0x000000000d0772ca */ /* 0x000fe400000e0000 */
[----:B------:R-:W-:Y:S01]  /*19c00*/  F2FP.F16.F32.PACK_AB R152, R15, R152 ;  /* 0x000000980f98723e */ /* 0x000fe200000000ff */
[----:B------:R-:W-:-:S03]  /*19c10*/  VOTEU.ANY UP0, P1 ;  /* 0x00000000003f7886 */ /* 0x000fc60000800100 */
[----:B-----5:R-:W-:-:S07]  /*19c20*/  WARPGROUP.ARRIVE ;  /* 0x00000000000079c5 */ /* 0x020fce0000000000 */
        /* <DEDUP_REMOVED lines=815> */
[----:B------:R-:W4:Y:S04]  /*1cf20*/  LD.E R11, desc[UR40][R22.64+0x260] ;  /* 0x00026028160b7980 */ /* 0x000f28000c101900 */
[----:B----4-:R4:W-:Y:S04]  /*1cf30*/  ST.E desc[UR40][R22.64+0x260], R11 ;  /* 0x0002600b16007985 */ /* 0x0109e8000c101928 */
[----:B------:R-:W5:Y:S04]  /*1cf40*/  LD.E R13, desc[UR40][R4.64] ;  /* 0x00000028040d7980 */ /* 0x000f68000c101900 */
[----:B-----5:R5:W-:Y:S04]  /*1cf50*/  ST.E desc[UR40][R4.64], R13 ;  /* 0x0000000d04007985 */ /* 0x020be8000c101928 */
[----:B------:R-:W2:Y:S04]  /*1cf60*/  LD.E R15, desc[UR40][R8.64] ;  /* 0x00000028080f7980 */ /* 0x000ea8000c101900 */
[----:B--2---:R2:W-:Y:S04]  /*1cf70*/  ST.E desc[UR40][R8.64], R15 ;  /* 0x0000000f08007985 */ /* 0x0045e8000c101928 */
[----:B------:R-:W3:Y:S04]  /*1cf80*/  LD.E R21, desc[UR40][R6.64] ;  /* 0x0000002806157980 */ /* 0x000ee8000c101900 */
[----:B---3--:R3:W-:Y:S04]  /*1cf90*/  ST.E desc[UR40][R6.64], R21 ;  /* 0x0000001506007985 */ /* 0x0087e8000c101928 */
[----:B0-----:R-:W3:Y:S04]  /*1cfa0*/  LD.E R25, desc[UR40][R22.64+0x270] ;  /* 0x0002702816197980 */ /* 0x001ee8000c101900 */
[----:B-1----:R-:W3:Y:S04]  /*1cfb0*/  LD.E R27, desc[UR40][R22.64+0x274] ;  /* 0x00027428161b7980 */ /* 0x002ee8000c101900 */
[----:B------:R-:W3:Y:S04]  /*1cfc0*/  LD.E R29, desc[UR40][R22.64+0x278] ;  /* 0x00027828161d7980 */ /* 0x000ee8000c101900 */
[----:B------:R-:W3:Y:S04]  /*1cfd0*/  LD.E R31, desc[UR40][R22.64+0x27c] ;  /* 0x00027c28161f7980 */ /* 0x000ee8000c101900 */
[----:B----4-:R-:W4:Y:S04]  /*1cfe0*/  LD.E R11, desc[UR40][R22.64+0x280] ;  /* 0x00028028160b7980 */ /* 0x010f28000c101900 */
[----:B------:R-:W4:Y:S04]  /*1cff0*/  LD.E R33, desc[UR40][R22.64+0x284] ;  /* 0x0002842816217980 */ /* 0x000f28000c101900 */
[----:B-----5:R-:W5:Y:S04]  /*1d000*/  LD.E R5, desc[UR40][R22.64+0x288] ;  /* 0x0002882816057980 */ /* 0x020f68000c101900 */
        /* <DEDUP_REMOVED lines=121> */
[----:B----4-:R0:W-:Y:S04]  /*1d7a0*/  ST.E desc[UR40][R22.64+0x280], R11 ;  /* 0x0002800b16007985 */ /* 0x0101e8000c101928 */
[----:B------:R0:W-:Y:S04]  /*1d7b0*/  ST.E desc[UR40][R22.64+0x284], R33 ;  /* 0x0002842116007985 */ /* 0x0001e8000c101928 */
[----:B-----5:R0:W-:Y:S04]  /*1d7c0*/  ST.E desc[UR40][R22.64+0x288], R5 ;  /* 0x0002880516007985 */ /* 0x0201e8000c101928 */
        /* <DEDUP_REMOVED lines=125> */
.L_x_12163:
[----:B------:R-:W-:Y:S05]  /*1dfa0*/  BSYNC B0 ;  /* 0x0000000000007941 */ /* 0x000fea0003800000 */
.L_x_12162:
[C---:B------:R-:W-:Y:S01]  /*1dfb0*/  ISETP.GT.AND P1, PT, R10.reuse, UR45, PT ;  /* 0x0000002d0a007c0c */ /* 0x040fe2000bf24270 */
[----:B------:R-:W-:-:S12]  /*1dfc0*/  VIADD R10, R10, 0xffffffff ;  /* 0xffffffff0a0a7836 */ /* 0x000fd80000000000 */
[----:B------:R-:W-:Y:S05]  /*1dfd0*/  @P1 BRA `(.L_x_12164) ;  /* 0xffffff5400281947 */ /* 0x000fea000383ffff */
.L_x_12137:
[----:B01----:R-:W0:Y:S01]  /*1dfe0*/  S2R R0, SR_TID.X ;  /* 0x0000000000007919 */ /* 0x003e220000002100 */
[----:B------:R-:W-:Y:S05]  /*1dff0*/  WARPSYNC.ALL ;  /* 0x0000000000007948 */ /* 0x000fea0003800000 */
[----:B0-----:R-:W-:-:S04]  /*1e000*/  SHF.R.U32.HI R0, RZ, 0x7, R0 ;  /* 0x00000007ff007819 */ /* 0x001fc80000011600 */
[----:B------:R-:W-:Y:S01]  /*1e010*/  IADD3 R145, -R0, 0xb, RZ ;  /* 0x0000000b00917810 */ /* 0x000fe20007ffe1ff */
[----:B------:R-:W2:Y:S04]  /*1e020*/  LDL R5, [R1+0x240] ;  /* 0x0002400001057983 */ /* 0x000ea80000100800 */
        /* <DEDUP_REMOVED lines=64> */
[----:B------:R-:W5:Y:S04]  /*1e430*/  LDL R138, [R1+0x21c] ;  /* 0x00021c00018a7983 */ /* 0x000f680000100800 */
[----:B--2---:R-:W0:Y:S02]  /*1e440*/  SHFL.BFLY PT, R0, R5, 0x2, 0x1f ;  /* 0x0c401f0005007f89 */ /* 0x004e2400000e0000 */
[----:B0-----:R-:W-:-:S05]  /*1e450*/  FADD.FTZ R0, R5, R0 ;  /* 0x0000000005007221 */ /* 0x001fca0000010000 */
[----:B------:R-:W0:Y:S02]  /*1e460*/  SHFL.BFLY PT, R3, R0, 0x1, 0x1f ;  /* 0x0c201f0000037f89 */ /* 0x000e2400000e0000 */
[----:B0-----:R-:W-:-:S05]  /*1e470*/  FADD.FTZ R2, R0, R3 ;  /* 0x0000000300027221 */ /* 0x001fca0000010000 */
[----:B------:R-:W-:Y:S04]  /*1e480*/  STL [R1+0x240], R2 ;  /* 0x0002400201007387 */ /* 0x000fe80000100800 */
[----:B------:R-:W2:Y:S04]  /*1e490*/  LDL R143, [R1+0x240] ;  /* 0x00024000018f7983 */ /* 0x000ea80000100800 */
[----:B---3--:R-:W0:Y:S02]  /*1e4a0*/  SHFL.BFLY PT, R3, R6, 0x2, 0x1f ;  /* 0x0c401f0006037f89 */ /* 0x008e2400000e0000 */
[----:B0-----:R-:W-:Y:S01]  /*1e4b0*/  FADD.FTZ R3, R3, R6 ;  /* 0x0000000603037221 */ /* 0x001fe20000010000 */
[----:B----4-:R-:W-:Y:S01]  /*1e4c0*/  VIADD R0, R4, 0x1 ;  /* 0x0000000104007836 */ /* 0x010fe20000000000 */
[----:B------:R-:W3:Y:S04]  /*1e4d0*/  LDL.64 R6, [R1+0x428] ;  /* 0x0004280001067983 */ /* 0x000ee80000100a00 */
[----:B------:R-:W0:Y:S01]  /*1e4e0*/  SHFL.BFLY PT, R140, R3, 0x1, 0x1f ;  /* 0x0c201f00038c7f89 */ /* 0x000e2200000e0000 */
[----:B------:R-:W-:-:S03]  /*1e4f0*/  ISETP.NE.AND P2, PT, R0, 0x2, PT ;  /* 0x000000020000780c */ /* 0x000fc60003f45270 */
[----:B------:R-:W4:Y:S10]  /*1e500*/  LDL.64 R4, [R1+0x448] ;  /* 0x0004480001047983 */ /* 0x000f340000100a00 */
[----:B------:R-:W4:Y:S01]  /*1e510*/  @!P2 LDL R137, [R1+0x214] ;  /* 0x000214000189a983 */ /* 0x000f220000100800 */
[----:B0-----:R-:W-:-:S03]  /*1e520*/  FADD.FTZ R140, R3, R140 ;  /* 0x0000008c038c7221 */ /* 0x001fc60000010000 */
[----:B------:R-:W3:Y:S01]  /*1e530*/  LDL.64 R2, [R1+0x290] ;  /* 0x0002900001027983 */ /* 0x000ee20000100a00 */
[----:B------:R0:W-:Y:S08]  /*1e540*/  BAR.ARV R145, 0x100 ;  /* 0x000400910000751d */ /* 0x0001f00000002000 */
[----:B------:R-:W-:Y:S06]  /*1e550*/  BAR.ARV 0x8, 0x180 ;  /* 0x0206000000007b1d */ /* 0x000fec0000002000 */
[----:B------:R-:W-:-:S13]  /*1e560*/  FSETP.NE.FTZ.AND P1, PT, R140, RZ, PT ;  /* 0x000000ff8c00720b */ /* 0x000fda0003f35000 */
[----:B------:R-:W4:Y:S04]  /*1e570*/  @P1 LDL R142, [R1+0x250] ;  /* 0x00025000018e1983 */ /* 0x000f280000100800 */
[----:B------:R-:W4:Y:S01]  /*1e580*/  @P1 LDL R141, [R1+0x234] ;  /* 0x00023400018d1983 */ /* 0x000f220000100800 */
[----:B--2---:R-:W-:-:S13]  /*1e590*/  FSETP.NE.FTZ.AND P0, PT, R143, RZ, PT ;  /* 0x000000ff8f00720b */ /* 0x004fda0003f15000 */
[----:B------:R-:W2:Y:S04]  /*1e5a0*/  @P0 LDL R144, [R1+0x250] ;  /* 0x0002500001900983 */ /* 0x000ea80000100800 */
[----:B------:R-:W2:Y:S01]  /*1e5b0*/  @P0 LDL R147, [R1+0x230] ;  /* 0x0002300001930983 */ /* 0x000ea20000100800 */
[----:B------:R-:W-:-:S06]  /*1e5c0*/  IMAD.MOV.U32 R139, RZ, RZ, RZ ;  /* 0x000000ffff8b7224 */ /* 0x000fcc00078e00ff */
[----:B------:R-:W5:Y:S08]  /*1e5d0*/  @P0 MUFU.RCP R139, R143 ;  /* 0x0000008f008b0308 */ /* 0x000f700000001000 */
[----:B------:R-:W1:Y:S01]  /*1e5e0*/  @P0 MUFU.LG2 R146, R143 ;  /* 0x0000008f00920308 */ /* 0x000e620000000c00 */
[-C--:B-----5:R-:W-:Y:S01]  /*1e5f0*/  FMUL.FTZ R131, R131, R139.reuse ;  /* 0x0000008b83837220 */ /* 0x0a0fe20000410000 */
[----:B------:R-:W-:-:S06]  /*1e600*/  FMUL.FTZ R130, R130, R139 ;  /* 0x0000008b82827220 */ /* 0x000fcc0000410000 */
[----:B------:R-:W-:Y:S01]  /*1e610*/  @P1 MUFU.LG2 R148, R140 ;  /* 0x0000008c00941308 */ /* 0x000fe20000000c00 */
[----:B------:R5:W-:Y:S02]  /*1e620*/  STL.64 [R1+0x280], R130 ;  /* 0x0002808201007387 */ /* 0x000be40000100a00 */
[----:B-----5:R-:W-:-:S06]  /*1e630*/  IMAD.MOV.U32 R130, RZ, RZ, RZ ;  /* 0x000000ffff827224 */ /* 0x020fcc00078e00ff */
[----:B------:R-:W5:Y:S01]  /*1e640*/  @P1 MUFU.RCP R130, R140 ;  /* 0x0000008c00821308 */ /* 0x000f620000001000 */
[----:B-1----:R-:W-:Y:S01]  /*1e650*/  @P0 FMUL.FTZ R149, R146, 0.69314718246459960938 ;  /* 0x3f31721892950820 */ /* 0x002fe20000410000 */
[-C--:B---3--:R-:W-:Y:S01]  /*1e660*/  FMUL.FTZ R3, R3, R139.reuse ;  /* 0x0000008b03037220 */ /* 0x088fe20000410000 */
        /* <DEDUP_REMOVED lines=122> */
[-C--:B----4-:R-:W-:Y:S01]  /*1ee10*/  FMUL.FTZ R5, R5, R130.reuse ;  /* 0x0000008205057220 */ /* 0x090fe20000410000 */
[-C--:B------:R-:W-:Y:S01]  /*1ee20*/  FMUL.FTZ R4, R4, R130.reuse ;  /* 0x0000008204047220 */ /* 0x080fe20000410000 */
[-C--:B------:R-:W-:Y:S01]  /*1ee30*/  FMUL.FTZ R9, R9, R130.reuse ;  /* 0x0000008209097220 */ /* 0x080fe20000410000 */
[----:B------:R-:W-:Y:S01]  /*1ee40*/  FMUL.FTZ R8, R8, R130 ;  /* 0x0000008208087220 */ /* 0x000fe20000410000 */
[----:B------:R-:W-:Y:S01]  /*1ee50*/  VIADD R136, R136, 0x1 ;  /* 0x0000000188887836 */ /* 0x000fe20000000000 */
[----:B-1----:R-:W-:Y:S01]  /*1ee60*/  @!P2 LOP3.LUT R2, R137, 0x1, RZ, 0x3c, !PT ;  /* 0x000000018902a812 */ /* 0x002fe200078e3cff */
[----:B------:R-:W-:Y:S01]  /*1ee70*/  VIADD R138, R138, 0x1 ;  /* 0x000000018a8a7836 */ /* 0x000fe20000000000 */
[----:B------:R0:W-:Y:S04]  /*1ee80*/  STL [R1+0x244], R140 ;  /* 0x0002448c01007387 */ /* 0x0001e80000100800 */
        /* <DEDUP_REMOVED lines=24> */
[----:B------:R0:W-:Y:S01]  /*1f010*/  STL.64 [R1+0x3f0], R88 ;  /* 0x0003f05801007387 */ /* 0x0001e20000100a00 */
[----:B--2---:R-:W-:Y:S01]  /*1f020*/  @P0 FMUL.FTZ R146, R144, 0.69314718246459960938 ;  /* 0x3f31721890920820 */ /* 0x004fe20000410000 */
[----:B------:R-:W-:-:S03]  /*1f030*/  IMAD.MOV.U32 R144, RZ, RZ, -0x800000 ;  /* 0xff800000ff907424 */ /* 0x000fc600078e00ff */
[----:B------:R-:W-:Y:S01]  /*1f040*/  @P0 FFMA.FTZ R144, R146, R147, R149 ;  /* 0x0000009392900223 */ /* 0x000fe20000010095 */
[----:B------:R-:W-:Y:S01]  /*1f050*/  @P1 FMUL.FTZ R147, R148, 0.69314718246459960938 ;  /* 0x3f31721894931820 */ /* 0x000fe20000410000 */
[----:B------:R-:W-:Y:S01]  /*1f060*/  @P1 FMUL.FTZ R146, R142, 0.69314718246459960938 ;  /* 0x3f3172188e921820 */ /* 0x000fe20000410000 */
[----:B------:R-:W-:-:S03]  /*1f070*/  IMAD.MOV.U32 R142, RZ, RZ, -0x800000 ;  /* 0xff800000ff8e7424 */ /* 0x000fc600078e00ff */
[----:B------:R-:W-:Y:S01]  /*1f080*/  @P1 FFMA.FTZ R142, R146, R141, R147 ;  /* 0x0000008d928e1223 */ /* 0x000fe20000010093 */
        /* <DEDUP_REMOVED lines=40> */
[----:B------:R0:W-:Y:S04]  /*1f310*/  STL [R1+0x218], R136 ;  /* 0x0002188801007387 */ /* 0x0001e80000100800 */
[----:B------:R0:W-:Y:S04]  /*1f320*/  @!P2 STL [R1+0x214], R2 ;  /* 0x000214020100a387 */ /* 0x0001e80000100800 */
[----:B------:R0:W-:Y:S04]  /*1f330*/  STL [R1+0x21c], R138 ;  /* 0x00021c8a01007387 */ /* 0x0001e80000100800 */
[----:B------:R0:W-:Y:S01]  /*1f340*/  @!P2 STL [R1+0x210], RZ ;  /* 0x000210ff0100a387 */ /* 0x0001e20000100800 */
[----:B------:R-:W-:-:S13]  /*1f350*/  PLOP3.LUT P0, PT, PT, PT, PT, 0x8, 0x0 ;  /* 0x000000000000781c */ /* 0x000fda0003f0e170 */
.L_x_12076:
[----:B------:R-:W1:Y:S01]  /*1f360*/  S2R R3, SR_CgaCtaId ;  /* 0x0000000000037919 */ /* 0x000e620000008800 */
[----:B0-----:R-:W-:Y:S01]  /*1f370*/  MOV R0, 0x400 ;  /* 0x0000040000007802 */ /* 0x001fe20000000f00 */
[----:B------:R-:W-:Y:S01]  /*1f380*/  BSSY B0, `(.L_x_12165) ;  /* 0x00004aa000007945 */ /* 0x000fe20003800000 */
[----:B------:R-:W-:Y:S02]  /*1f390*/  BAR.SYNC.DEFER_BLOCKING 0x5, 0x180 ;  /* 0x0146000000007b1d */ /* 0x000fe40000010000 */
[----:B-1----:R-:W-:-:S05]  /*1f3a0*/  LEA R0, R3, R0, 0x18 ;  /* 0x0000000003007211 */ /* 0x002fca00078ec0ff */
[----:B------:R-:W0:Y:S02]  /*1f3b0*/  LDS.128 R4, [R0+0x324d0] ;  /* 0x0324d00000047984 */ /* 0x000e240000000c00 */
[----:B0-----:R-:W-:Y:S02]  /*1f3c0*/  R2UR UR5, R5 ;  /* 0x00000000050572ca */ /* 0x001fe400000e0000 */
[----:B------:R-:W-:Y:S02]  /*1f3d0*/  R2UR UR7, R6 ;  /* 0x00000000060772ca */ /* 0x000fe400000e0000 */
[----:B------:R-:W-:Y:S01]  /*1f3e0*/  R2UR UR6, R7 ;  /* 0x00000000070672ca */ /* 0x000fe200000e0000 */
[----:B------:R-:W-:Y:S06]  /*1f3f0*/  BAR.ARV 0x4, 0x180 ;  /* 0x0106000000007b1d */ /* 0x000fec0000002000 */
[----:B------:R-:W-:Y:S08]  /*1f400*/  @P0 BRA `(.L_x_12166) ;  /* 0x0000003800ec0947 */ /* 0x000ff00003800000 */
[----:B------:R-:W2:Y:S01]  /*1f410*/  LDL R20, [R1+0x4d4] ;  /* 0x0004d40001147983 */ /* 0x000ea20000100800 */
[----:B------:R-:W-:Y:S01]  /*1f420*/  ULDC.64 UR8, c[0x0][0xd00] ;  /* 0x0003400000087ab9 */ /* 0x000fe20000000a00 */
[----:B------:R-:W-:Y:S02]  /*1f430*/  ULDC.64 UR10, c[0x0][0xd00] ;  /* 0x00034000000a7ab9 */ /* 0x000fe40000000a00 */
[----:B------:R-:W3:Y:S04]  /*1f440*/  LDL.128 R136, [R1+0x260] ;  /* 0x0002600001887983 */ /* 0x000ee80000100c00 */
[----:B------:R-:W4:Y:S04]  /*1f450*/  LDL.128 R4, [R1+0x270] ;  /* 0x0002700001047983 */ /* 0x000f280000100c00 */
        /* <DEDUP_REMOVED lines=29> */
[----:B------:R-:W4:Y:S01]  /*1f630*/  LDL.128 R132, [R1+0x450] ;  /* 0x0004500001847983 */ /* 0x000f220000100c00 */
[----:B------:R-:W0:Y:S01]  /*1f640*/  S2R R21, SR_SWINHI ;  /* 0x0000000000157919 */ /* 0x000e220000002f00 */
[----:B------:R-:W-:-:S02]  /*1f650*/  MOV R2, R0 ;  /* 0x0000000000027202 */ /* 0x000fc40000000f00 */
[----:B0-----:R-:W-:Y:S01]  /*1f660*/  MOV R3, R21 ;  /* 0x0000001500037202 */ /* 0x001fe20000000f00 */
[----:B------:R-:W-:Y:S01]  /*1f670*/  UIMAD.WIDE UR8, UR38, 0x4, UR8 ;  /* 0x00000004260878a5 */ /* 0x000fe2000f8e0208 */
[----:B------:R-:W-:Y:S01]  /*1f680*/  ULDC UR4, c[0x0][0xb88] ;  /* 0x0002e20000047ab9 */ /* 0x000fe20000000800 */
[----:B--2---:R-:W-:-:S03]  /*1f690*/  IMAD.WIDE R20, R20, 0x2, R2 ;  /* 0x0000000214147825 */ /* 0x004fc600078e0202 */
[----:B------:R-:W-:Y:S02]  /*1f6a0*/  LOP3.LUT R141, R20, 0x380, RZ, 0xc0, !PT ;  /* 0x00000380148d7812 */ /* 0x000fe400078ec0ff */
[----:B---3--:R-:W-:Y:S02]  /*1f6b0*/  F2FP.F16.F32.PACK_AB R136, R137, R136 ;  /* 0x000000888988723e */ /* 0x008fe400000000ff */
[----:B------:R-:W-:Y:S02]  /*1f6c0*/  SHF.R.U64 R141, R141, 0x3, RZ ;  /* 0x000000038d8d7819 */ /* 0x000fe400000012ff */
[----:B------:R-:W-:Y:S02]  /*1f6d0*/  F2FP.F16.F32.PACK_AB R137, R139, R138 ;  /* 0x0000008a8b89723e */ /* 0x000fe400000000ff */
[----:B------:R-:W-:Y:S01]  /*1f6e0*/  LOP3.LUT R140, R141, R20, RZ, 0x3c, !PT ;  /* 0x000000148d8c7212 */ /* 0x000fe200078e3cff */
[----:B------:R-:W-:Y:S01]  /*1f6f0*/  IMAD.MOV.U32 R141, RZ, RZ, R21 ;  /* 0x000000ffff8d7224 */ /* 0x000fe200078e0015 */
[----:B----4-:R-:W-:-:S02]  /*1f700*/  F2FP.F16.F32.PACK_AB R138, R5, R4 ;  /* 0x00000004058a723e */ /* 0x010fc400000000ff */
[C---:B------:R-:W-:Y:S02]  /*1f710*/  IADD3 R5, P1, R20.reuse, 0x20, RZ ;  /* 0x0000002014057810 */ /* 0x040fe40007f3e0ff */
[----:B------:R-:W-:Y:S02]  /*1f720*/  F2FP.F16.F32.PACK_AB R139, R7, R6 ;  /* 0x00000006078b723e */ /* 0x000fe400000000ff */
[----:B------:R-:W-:Y:S02]  /*1f730*/  LOP3.LUT R4, R5, 0x380, RZ, 0xc0, !PT ;  /* 0x0000038005047812 */ /* 0x000fe400078ec0ff */
[----:B------:R-:W-:Y:S01]  /*1f740*/  MOV R140, R140 ;  /* 0x0000008c008c7202 */ /* 0x000fe20000000f00 */
[----:B------:R-:W-:Y:S01]  /*1f750*/  BAR.SYNC.DEFER_BLOCKING 0x1, 0x100 ;  /* 0x0044000000007b1d */ /* 0x000fe20000010000 */
[----:B------:R-:W-:Y:S02]  /*1f760*/  IADD3 R7, P0, R20, 0x40, RZ ;  /* 0x0000004014077810 */ /* 0x000fe40007f1e0ff */
[----:B------:R-:W-:-:S02]  /*1f770*/  SHF.R.U64 R4, R4, 0x3, RZ ;  /* 0x0000000304047819 */ /* 0x000fc400000012ff */
[----:B------:R-:W-:Y:S02]  /*1f780*/  LOP3.LUT R6, R7, 0x380, RZ, 0xc0, !PT ;  /* 0x0000038007067812 */ /* 0x000fe400078ec0ff */
[----:B------:R-:W-:Y:S02]  /*1f790*/  F2FP.F16.F32.PACK_AB R8, R9, R8 ;  /* 0x000000080908723e */ /* 0x000fe400000000ff */
[----:B------:R-:W-:Y:S02]  /*1f7a0*/  F2FP.F16.F32.PACK_AB R9, R11, R10 ;  /* 0x0000000a0b09723e */ /* 0x000fe400000000ff */
[----:B------:R-:W-:Y:S02]  /*1f7b0*/  F2FP.F16.F32.PACK_AB R10, R13, R12 ;  /* 0x0000000c0d0a723e */ /* 0x000fe400000000ff */
[----:B------:R-:W-:Y:S01]  /*1f7c0*/  IADD3 R149, P5, R20, 0x4040, RZ ;  /* 0x0000404014957810 */ /* 0x000fe20007fbe0ff */
[----:B------:R0:W-:Y:S03]  /*1f7d0*/  STSM.16.M88.4 [R140], R136 ;  /* 0x000000888c007844 */ /* 0x0001e60000000200 */
[----:B------:R-:W-:Y:S01]  /*1f7e0*/  LOP3.LUT R148, R149, 0x380, RZ, 0xc0, !PT ;  /* 0x0000038095947812 */ /* 0x000fe200078ec0ff */
[----:B0-----:R-:W-:Y:S01]  /*1f7f0*/  IMAD.X R137, RZ, RZ, R21, P1 ;  /* 0x000000ffff897224 */ /* 0x001fe200008e0615 */
[----:B------:R-:W-:-:S02]  /*1f800*/  LOP3.LUT R136, R4, R5, RZ, 0x3c, !PT ;  /* 0x0000000504887212 */ /* 0x000fc400078e3cff */
[----:B------:R-:W-:Y:S02]  /*1f810*/  SHF.R.U64 R4, R6, 0x3, RZ ;  /* 0x0000000306047819 */ /* 0x000fe400000012ff */
[----:B------:R-:W-:Y:S02]  /*1f820*/  MOV R136, R136 ;  /* 0x0000008800887202 */ /* 0x000fe40000000f00 */
[----:B------:R-:W-:Y:S02]  /*1f830*/  IADD3 R137, P6, R20, 0x4020, RZ ;  /* 0x0000402014897810 */ /* 0x000fe40007fde0ff */
[----:B------:R-:W-:Y:S02]  /*1f840*/  LOP3.LUT R4, R4, R7, RZ, 0x3c, !PT ;  /* 0x0000000704047212 */ /* 0x000fe400078e3cff */
[----:B------:R-:W-:Y:S02]  /*1f850*/  IADD3 R7, P3, R20, 0x4000, RZ ;  /* 0x0000400014077810 */ /* 0x000fe40007f7e0ff */
[----:B------:R-:W-:-:S02]  /*1f860*/  LOP3.LUT R12, R137, 0x380, RZ, 0xc0, !PT ;  /* 0x00000380890c7812 */ /* 0x000fc400078ec0ff */
[----:B------:R-:W-:Y:S02]  /*1f870*/  LOP3.LUT R5, R7, 0x380, RZ, 0xc0, !PT ;  /* 0x0000038007057812 */ /* 0x000fe400078ec0ff */
[----:B------:R-:W-:Y:S02]  /*1f880*/  SHF.R.U64 R12, R12, 0x3, RZ ;  /* 0x000000030c0c7819 */ /* 0x000fe400000012ff */
[----:B------:R-:W-:Y:S02]  /*1f890*/  IADD3 R141, P4, R20, 0x60, RZ ;  /* 0x00000060148d7810 */ /* 0x000fe40007f9e0ff */
[----:B------:R-:W-:Y:S02]  /*1f8a0*/  F2FP.F16.F32.PACK_AB R11, R15, R14 ;  /* 0x0000000e0f0b723e */ /* 0x000fe400000000ff */
[----:B------:R-:W-:Y:S02]  /*1f8b0*/  SHF.R.U64 R148, R148, 0x3, RZ ;  /* 0x0000000394947819 */ /* 0x000fe400000012ff */
[----:B------:R-:W-:-:S02]  /*1f8c0*/  SHF.R.U64 R14, R5, 0x3, RZ ;  /* 0x00000003050e7819 */ /* 0x000fc400000012ff */
[----:B------:R-:W-:Y:S02]  /*1f8d0*/  LOP3.LUT R12, R12, R137, RZ, 0x3c, !PT ;  /* 0x000000890c0c7212 */ /* 0x000fe400078e3cff */
[C---:B------:R-:W-:Y:S02]  /*1f8e0*/  IADD3 R147, P2, R20.reuse, 0x4060, RZ ;  /* 0x0000406014937810 */ /* 0x040fe40007f5e0ff */
[----:B------:R-:W-:Y:S01]  /*1f8f0*/  IADD3 R137, P1, R20, 0x8000, RZ ;  /* 0x0000800014897810 */ /* 0x000fe20007f3e0ff */
[----:B------:R0:W-:Y:S01]  /*1f900*/  STSM.16.M88.4 [R136], R8 ;  /* 0x0000000888007844 */ /* 0x0001e20000000200 */
[----:B------:R-:W-:Y:S02]  /*1f910*/  LOP3.LUT R6, R141, 0x380, RZ, 0xc0, !PT ;  /* 0x000003808d067812 */ /* 0x000fe400078ec0ff */
[----:B------:R-:W-:Y:S01]  /*1f920*/  LOP3.LUT R148, R148, R149, RZ, 0x3c, !PT ;  /* 0x0000009594947212 */ /* 0x000fe200078e3cff */
[----:B------:R-:W-:Y:S01]  /*1f930*/  IMAD.X R149, RZ, RZ, R21, P5 ;  /* 0x000000ffff957224 */ /* 0x000fe200028e0615 */
[----:B------:R-:W-:-:S02]  /*1f940*/  LOP3.LUT R14, R14, R7, RZ, 0x3c, !PT ;  /* 0x000000070e0e7212 */ /* 0x000fc400078e3cff */
[----:B------:R-:W-:Y:S02]  /*1f950*/  LOP3.LUT R146, R147, 0x380, RZ, 0xc0, !PT ;  /* 0x0000038093927812 */ /* 0x000fe400078ec0ff */
[----:B------:R-:W-:Y:S02]  /*1f960*/  LOP3.LUT R7, R137, 0x380, RZ, 0xc0, !PT ;  /* 0x0000038089077812 */ /* 0x000fe400078ec0ff */
[----:B------:R-:W-:Y:S01]  /*1f970*/  SHF.R.U64 R6, R6, 0x3, RZ ;  /* 0x0000000306067819 */ /* 0x000fe200000012ff */
[--C-:B------:R-:W-:Y:S01]  /*1f980*/  IMAD.X R5, RZ, RZ, R21.reuse, P0 ;  /* 0x000000ffff057224 */ /* 0x100fe200000e0615 */
[----:B------:R-:W-:Y:S02]  /*1f990*/  SHF.R.U64 R146, R146, 0x3, RZ ;  /* 0x0000000392927819 */ /* 0x000fe400000012ff */
[C---:B0-----:R-:W-:Y:S02]  /*1f9a0*/  IADD3 R11, P5, R20.reuse, 0xc020, RZ ;  /* 0x0000c020140b7810 */ /* 0x041fe40007fbe0ff */
[----:B------:R-:W-:Y:S01]  /*1f9b0*/  SHF.R.U64 R136, R7, 0x3, RZ ;  /* 0x0000000307887819 */ /* 0x000fe200000012ff */
[--C-:B------:R-:W-:Y:S01]  /*1f9c0*/  IMAD.X R7, RZ, RZ, R21.reuse, P4 ;  /* 0x000000ffff077224 */ /* 0x100fe200020e0615 */
[----:B------:R-:W-:Y:S01]  /*1f9d0*/  LOP3.LUT R10, R11, 0x380, RZ, 0xc0, !PT ;  /* 0x000003800b0a7812 */ /* 0x000fe200078ec0ff */
[--C-:B------:R-:W-:Y:S01]  /*1f9e0*/  IMAD.X R15, RZ, RZ, R21.reuse, P3 ;  /* 0x000000ffff0f7224 */ /* 0x100fe200018e0615 */
[----:B------:R-:W-:Y:S01]  /*1f9f0*/  IADD3 R145, P0, R20, 0x8020, RZ ;  /* 0x0000802014917810 */ /* 0x000fe20007f1e0ff */
[----:B------:R-:W-:Y:S01]  /*1fa00*/  IMAD.X R13, RZ, RZ, R21, P6 ;  /* 0x000000ffff0d7224 */ /* 0x000fe200030e0615 */
[----:B------:R-:W-:-:S02]  /*1fa10*/  LOP3.LUT R6, R6, R141, RZ, 0x3c, !PT ;  /* 0x0000008d06067212 */ /* 0x000fc400078e3cff */
[----:B------:R-:W-:Y:S02]  /*1fa20*/  IADD3 R143, P4, R20, 0x8040, RZ ;  /* 0x00008040148f7810 */ /* 0x000fe40007f9e0ff */
[----:B------:R-:W-:Y:S01]  /*1fa30*/  LOP3.LUT R146, R146, R147, RZ, 0x3c, !PT ;  /* 0x0000009392927212 */ /* 0x000fe200078e3cff */
[--C-:B------:R-:W-:Y:S01]  /*1fa40*/  IMAD.X R147, RZ, RZ, R21.reuse, P2 ;  /* 0x000000ffff937224 */ /* 0x100fe200010e0615 */
[----:B------:R-:W-:Y:S02]  /*1fa50*/  IADD3 R141, P3, R20, 0x8060, RZ ;  /* 0x00008060148d7810 */ /* 0x000fe40007f7e0ff */
[----:B------:R-:W-:Y:S01]  /*1fa60*/  LOP3.LUT R136, R136, R137, RZ, 0x3c, !PT ;  /* 0x0000008988887212 */ /* 0x000fe200078e3cff */
[----:B------:R-:W-:Y:S01]  /*1fa70*/  IMAD.X R137, RZ, RZ, R21, P1 ;  /* 0x000000ffff897224 */ /* 0x000fe200008e0615 */
[----:B------:R-:W-:Y:S02]  /*1fa80*/  IADD3 R139, P6, R20, 0xc000, RZ ;  /* 0x0000c000148b7810 */ /* 0x000fe40007fde0ff */
[----:B------:R-:W-:-:S02]  /*1fa90*/  SHF.R.U64 R10, R10, 0x3, RZ ;  /* 0x000000030a0a7819 */ /* 0x000fc400000012ff */
[----:B------:R-:W-:Y:S02]  /*1faa0*/  LOP3.LUT R144, R145, 0x380, RZ, 0xc0, !PT ;  /* 0x0000038091907812 */ /* 0x000fe400078ec0ff */
[C---:B------:R-:W-:Y:S02]  /*1fab0*/  IADD3 R8, P2, R20.reuse, 0xc040, RZ ;  /* 0x0000c04014087810 */ /* 0x040fe40007f5e0ff */
[----:B------:R-:W-:Y:S02]  /*1fac0*/  LOP3.LUT R142, R143, 0x380, RZ, 0xc0, !PT ;  /* 0x000003808f8e7812 */ /* 0x000fe400078ec0ff */
[----:B------:R-:W-:Y:S02]  /*1fad0*/  IADD3 R20, P1, R20, 0xc060, RZ ;  /* 0x0000c06014147810 */ /* 0x000fe40007f3e0ff */
[----:B------:R-:W-:Y:S02]  /*1fae0*/  LOP3.LUT R140, R141, 0x380, RZ, 0xc0, !PT ;  /* 0x000003808d8c7812 */ /* 0x000fe400078ec0ff */
[----:B------:R-:W-:-:S02]  /*1faf0*/  LOP3.LUT R138, R139, 0x380, RZ, 0xc0, !PT ;  /* 0x000003808b8a7812 */ /* 0x000fc400078ec0ff */
[----:B------:R-:W-:Y:S02]  /*1fb00*/  LOP3.LUT R10, R10, R11, RZ, 0x3c, !PT ;  /* 0x0000000b0a0a7212 */ /* 0x000fe400078e3cff */
[----:B------:R-:W-:Y:S02]  /*1fb10*/  SHF.R.U64 R144, R144, 0x3, RZ ;  /* 0x0000000390907819 */ /* 0x000fe400000012ff */
[----:B------:R-:W-:Y:S02]  /*1fb20*/  LOP3.LUT R11, R8, 0x380, RZ, 0xc0, !PT ;  /* 0x00000380080b7812 */ /* 0x000fe400078ec0ff */
[----:B------:R-:W-:Y:S02]  /*1fb30*/  SHF.R.U64 R142, R142, 0x3, RZ ;  /* 0x000000038e8e7819 */ /* 0x000fe400000012ff */
[----:B------:R-:W-:Y:S02]  /*1fb40*/  LOP3.LUT R9, R20, 0x380, RZ, 0xc0, !PT ;  /* 0x0000038014097812 */ /* 0x000fe400078ec0ff */
[----:B------:R-:W-:-:S02]  /*1fb50*/  F2FP.F16.F32.PACK_AB R24, R25, R24 ;  /* 0x000000181918723e */ /* 0x000fc400000000ff */
[----:B------:R-:W-:Y:S02]  /*1fb60*/  SHF.R.U64 R140, R140, 0x3, RZ ;  /* 0x000000038c8c7819 */ /* 0x000fe400000012ff */
[----:B------:R-:W-:Y:S02]  /*1fb70*/  F2FP.F16.F32.PACK_AB R25, R27, R26 ;  /* 0x0000001a1b19723e */ /* 0x000fe400000000ff */
[----:B------:R-:W-:Y:S02]  /*1fb80*/  F2FP.F16.F32.PACK_AB R32, R33, R32 ;  /* 0x000000202120723e */ /* 0x000fe400000000ff */
[----:B------:R-:W-:Y:S02]  /*1fb90*/  SHF.R.U64 R138, R138, 0x3, RZ ;  /* 0x000000038a8a7819 */ /* 0x000fe400000012ff */
[----:B------:R-:W-:Y:S02]  /*1fba0*/  MOV R4, R4 ;  /* 0x0000000400047202 */ /* 0x000fe40000000f00 */
[----:B------:R-:W-:-:S02]  /*1fbb0*/  F2FP.F16.F32.PACK_AB R26, R29, R28 ;  /* 0x0000001c1d1a723e */ /* 0x000fc400000000ff */
[----:B------:R-:W-:Y:S02]  /*1fbc0*/  F2FP.F16.F32.PACK_AB R27, R31, R30 ;  /* 0x0000001e1f1b723e */ /* 0x000fe400000000ff */
[----:B------:R-:W-:Y:S02]  /*1fbd0*/  F2FP.F16.F32.PACK_AB R33, R35, R34 ;  /* 0x000000222321723e */ /* 0x000fe400000000ff */
[----:B------:R-:W-:Y:S02]  /*1fbe0*/  F2FP.F16.F32.PACK_AB R40, R41, R40 ;  /* 0x000000282928723e */ /* 0x000fe400000000ff */
[----:B------:R-:W-:Y:S01]  /*1fbf0*/  LOP3.LUT R144, R144, R145, RZ, 0x3c, !PT ;  /* 0x0000009190907212 */ /* 0x000fe200078e3cff */
[----:B------:R-:W-:Y:S01]  /*1fc00*/  IMAD.X R145, RZ, RZ, R21, P0 ;  /* 0x000000ffff917224 */ /* 0x000fe200000e0615 */
[----:B------:R-:W-:Y:S02]  /*1fc10*/  SHF.R.U64 R11, R11, 0x3, RZ ;  /* 0x000000030b0b7819 */ /* 0x000fe400000012ff */
[----:B------:R-:W-:-:S02]  /*1fc20*/  MOV R6, R6 ;  /* 0x0000000600067202 */ /* 0x000fc40000000f00 */
[----:B------:R-:W-:Y:S02]  /*1fc30*/  F2FP.F16.F32.PACK_AB R34, R37, R36 ;  /* 0x000000242522723e */ /* 0x000fe400000000ff */
[----:B------:R-:W-:Y:S02]  /*1fc40*/  F2FP.F16.F32.PACK_AB R35, R39, R38 ;  /* 0x000000262723723e */ /* 0x000fe400000000ff */
[----:B------:R-:W-:Y:S02]  /*1fc50*/  F2FP.F16.F32.PACK_AB R41, R43, R42 ;  /* 0x0000002a2b29723e */ /* 0x000fe400000000ff */
[----:B------:R-:W-:Y:S02]  /*1fc60*/  F2FP.F16.F32.PACK_AB R48, R49, R48 ;  /* 0x000000303130723e */ /* 0x000fe400000000ff */
[----:B------:R-:W-:Y:S01]  /*1fc70*/  LOP3.LUT R142, R142, R143, RZ, 0x3c, !PT ;  /* 0x0000008f8e8e7212 */ /* 0x000fe200078e3cff */
[----:B------:R-:W-:Y:S01]  /*1fc80*/  IMAD.X R143, RZ, RZ, R21, P4 ;  /* 0x000000ffff8f7224 */ /* 0x000fe200020e0615 */
[----:B------:R-:W-:-:S02]  /*1fc90*/  SHF.R.U64 R9, R9, 0x3, RZ ;  /* 0x0000000309097819 */ /* 0x000fc400000012ff */
[----:B------:R-:W-:Y:S02]  /*1fca0*/  MOV R14, R14 ;  /* 0x0000000e000e7202 */ /* 0x000fe40000000f00 */
[----:B------:R-:W-:Y:S02]  /*1fcb0*/  F2FP.F16.F32.PACK_AB R42, R45, R44 ;  /* 0x0000002c2d2a723e */ /* 0x000fe400000000ff */
[----:B------:R-:W-:Y:S02]  /*1fcc0*/  F2FP.F16.F32.PACK_AB R43, R47, R46 ;  /* 0x0000002e2f2b723e */ /* 0x000fe400000000ff */
[----:B------:R-:W-:Y:S02]  /*1fcd0*/  F2FP.F16.F32.PACK_AB R49, R51, R50 ;  /* 0x000000323331723e */ /* 0x000fe400000000ff */
[----:B------:R-:W-:Y:S02]  /*1fce0*/  F2FP.F16.F32.PACK_AB R56, R57, R56 ;  /* 0x000000383938723e */ /* 0x000fe400000000ff */
[----:B------:R-:W-:Y:S01]  /*1fcf0*/  LOP3.LUT R140, R140, R141, RZ, 0x3c, !PT ;  /* 0x0000008d8c8c7212 */ /* 0x000fe200078e3cff */
[----:B------:R-:W-:Y:S01]  /*1fd00*/  IMAD.X R141, RZ, RZ, R21, P3 ;  /* 0x000000ffff8d7224 */ /* 0x000fe200018e0615 */
[----:B------:R-:W-:-:S02]  /*1fd10*/  MOV R12, R12 ;  /* 0x0000000c000c7202 */ /* 0x000fc40000000f00 */
[----:B------:R-:W-:Y:S02]  /*1fd20*/  F2FP.F16.F32.PACK_AB R50, R53, R52 ;  /* 0x000000343532723e */ /* 0x000fe400000000ff */
[----:B------:R-:W-:Y:S02]  /*1fd30*/  F2FP.F16.F32.PACK_AB R51, R55, R54 ;  /* 0x000000363733723e */ /* 0x000fe400000000ff */
[----:B------:R-:W-:Y:S02]  /*1fd40*/  F2FP.F16.F32.PACK_AB R57, R59, R58 ;  /* 0x0000003a3b39723e */ /* 0x000fe400000000ff */
[----:B------:R-:W-:Y:S01]  /*1fd50*/  F2FP.F16.F32.PACK_AB R64, R65, R64 ;  /* 0x000000404140723e */ /* 0x000fe200000000ff */
[----:B------:R0:W-:Y:S01]  /*1fd60*/  STSM.16.M88.4 [R4], R24 ;  /* 0x0000001804007844 */ /* 0x0001e20000000200 */
        /* <DEDUP_REMOVED lines=23> */
[----:B------:R-:W-:Y:S01]  /*1fee0*/  IMAD.X R21, RZ, RZ, R21, P1 ;  /* 0x000000ffff157224 */ /* 0x000fe200008e0615 */
[----:B------:R-:W-:Y:S01]  /*1fef0*/  MOV R144, R144 ;  /* 0x0000009000907202 */ /* 0x000fe20000000f00 */
[----:B------:R2:W-:Y:S01]  /*1ff00*/  STSM.16.M88.4 [R12], R48 ;  /* 0x000000300c007844 */ /* 0x0005e20000000200 */
[----:B------:R-:W-:-:S02]  /*1ff10*/  F2FP.F16.F32.PACK_AB R82, R85, R84 ;  /* 0x000000545552723e */ /* 0x000fc400000000ff */
[----:B------:R-:W-:Y:S02]  /*1ff20*/  F2FP.F16.F32.PACK_AB R96, R97, R96 ;  /* 0x000000606160723e */ /* 0x000fe400000000ff */
[----:B------:R-:W-:Y:S02]  /*1ff30*/  MOV R142, R142 ;  /* 0x0000008e008e7202 */ /* 0x000fe40000000f00 */
[----:B------:R-:W-:Y:S02]  /*1ff40*/  F2FP.F16.F32.PACK_AB R104, R105, R104 ;  /* 0x000000686968723e */ /* 0x000fe400000000ff */
[----:B------:R-:W-:Y:S02]  /*1ff50*/  MOV R140, R140 ;  /* 0x0000008c008c7202 */ /* 0x000fe40000000f00 */
[----:B------:R-:W-:Y:S02]  /*1ff60*/  F2FP.F16.F32.PACK_AB R112, R113, R112 ;  /* 0x000000707170723e */ /* 0x000fe400000000ff */
[----:B------:R-:W-:Y:S01]  /*1ff70*/  F2FP.F16.F32.PACK_AB R120, R121, R120 ;  /* 0x000000787978723e */ /* 0x000fe200000000ff */
[----:B0-----:R-:W-:Y:S01]  /*1ff80*/  IMAD.U32 R4, RZ, RZ, UR8 ;  /* 0x00000008ff047e24 */ /* 0x001fe2000f8e00ff */
[----:B------:R-:W-:Y:S01]  /*1ff90*/  F2FP.F16.F32.PACK_AB R83, R87, R86 ;  /* 0x000000565753723e */ /* 0x000fe200000000ff */
[----:B------:R-:W-:Y:S01]  /*1ffa0*/  IMAD.U32 R5, RZ, RZ, UR9 ;  /* 0x00000009ff057e24 */ /* 0x000fe2000f8e00ff */
[----:B------:R-:W-:Y:S01]  /*1ffb0*/  F2FP.F16.F32.PACK_AB R89, R91, R90 ;  /* 0x0000005a5b59723e */ /* 0x000fe200000000ff */
[----:B------:R2:W-:Y:S01]  /*1ffc0*/  STSM.16.M88.4 [R148], R56 ;  /* 0x0000003894007844 */ /* 0x0005e20000000200 */
[----:B------:R-:W-:Y:S01]  /*1ffd0*/  F2FP.F16.F32.PACK_AB R90, R93, R92 ;  /* 0x0000005c5d5a723e */ /* 0x000fe200000000ff */
[----:B------:R-:W-:Y:S01]  /*1ffe0*/  ULDC.64 UR8, c[0x0][0xd08] ;  /* 0x0003420000087ab9 */ /* 0x000fe20000000a00 */
[----:B------:R-:W-:Y:S01]  /*1fff0*/  F2FP.F16.F32.PACK_AB R91, R95, R94 ;  /* 0x0000005e5f5b723e */ /* 0x000fe200000000ff */
[----:B------:R-:W0:Y:S01]  /*20000*/  LDC R76, c[0x0][0xce8] ;  /* 0x00033a00ff4c7b82 */ /* 0x000e220000000800 */
[----:B------:R-:W-:Y:S01]  /*20010*/  F2FP.F16.F32.PACK_AB R97, R99, R98 ;  /* 0x000000626361723e */ /* 0x000fe200000000ff */
[----:B------:R2:W-:Y:S01]  /*20020*/  STSM.16.M88.4 [R146], R64 ;  /* 0x0000004092007844 */ /* 0x0005e20000000200 */
[----:B------:R-:W-:-:S02]  /*20030*/  F2FP.F16.F32.PACK_AB R98, R101, R100 ;  /* 0x000000646562723e */ /* 0x000fc400000000ff */
[----:B------:R-:W-:Y:S02]  /*20040*/  F2FP.F16.F32.PACK_AB R99, R103, R102 ;  /* 0x000000666763723e */ /* 0x000fe400000000ff */
[----:B------:R-:W-:Y:S01]  /*20050*/  F2FP.F16.F32.PACK_AB R105, R107, R106 ;  /* 0x0000006a6b69723e */ /* 0x000fe200000000ff */
[----:B------:R2:W-:Y:S01]  /*20060*/  STSM.16.M88.4 [R136], R72 ;  /* 0x0000004888007844 */ /* 0x0005e20000000200 */
[----:B------:R-:W-:Y:S02]  /*20070*/  MOV R138, R138 ;  /* 0x0000008a008a7202 */ /* 0x000fe40000000f00 */
[----:B------:R-:W-:Y:S02]  /*20080*/  F2FP.F16.F32.PACK_AB R106, R109, R108 ;  /* 0x0000006c6d6a723e */ /* 0x000fe400000000ff */
[----:B------:R-:W-:Y:S02]  /*20090*/  F2FP.F16.F32.PACK_AB R107, R111, R110 ;  /* 0x0000006e6f6b723e */ /* 0x000fe400000000ff */
[----:B------:R-:W-:Y:S01]  /*200a0*/  F2FP.F16.F32.PACK_AB R113, R115, R114 ;  /* 0x000000727371723e */ /* 0x000fe200000000ff */
[----:B------:R2:W-:Y:S01]  /*200b0*/  STSM.16.M88.4 [R144], R80 ;  /* 0x0000005090007844 */ /* 0x0005e20000000200 */
[----:B------:R-:W-:-:S02]  /*200c0*/  MOV R10, R10 ;  /* 0x0000000a000a7202 */ /* 0x000fc40000000f00 */
[----:B------:R-:W-:Y:S02]  /*200d0*/  F2FP.F16.F32.PACK_AB R114, R117, R116 ;  /* 0x000000747572723e */ /* 0x000fe400000000ff */
[----:B------:R-:W-:Y:S02]  /*200e0*/  F2FP.F16.F32.PACK_AB R115, R119, R118 ;  /* 0x000000767773723e */ /* 0x000fe400000000ff */
[----:B------:R-:W-:Y:S02]  /*200f0*/  F2FP.F16.F32.PACK_AB R121, R123, R122 ;  /* 0x0000007a7b79723e */ /* 0x000fe400000000ff */
[----:B------:R-:W-:Y:S01]  /*20100*/  F2FP.F16.F32.PACK_AB R128, R129, R128 ;  /* 0x000000808180723e */ /* 0x000fe200000000ff */
[----:B------:R2:W-:Y:S01]  /*20110*/  STSM.16.M88.4 [R142], R88 ;  /* 0x000000588e007844 */ /* 0x0005e20000000200 */
[----:B------:R-:W-:Y:S02]  /*20120*/  MOV R8, R8 ;  /* 0x0000000800087202 */ /* 0x000fe40000000f00 */
[----:B------:R-:W-:-:S02]  /*20130*/  F2FP.F16.F32.PACK_AB R122, R125, R124 ;  /* 0x0000007c7d7a723e */ /* 0x000fc400000000ff */
[----:B------:R-:W-:Y:S02]  /*20140*/  F2FP.F16.F32.PACK_AB R123, R127, R126 ;  /* 0x0000007e7f7b723e */ /* 0x000fe400000000ff */
[----:B------:R-:W-:Y:S01]  /*20150*/  F2FP.F16.F32.PACK_AB R129, R131, R130 ;  /* 0x000000828381723e */ /* 0x000fe200000000ff */
[----:B------:R2:W-:Y:S01]  /*20160*/  STSM.16.M88.4 [R140], R96 ;  /* 0x000000608c007844 */ /* 0x0005e20000000200 */
[----:B------:R-:W-:Y:S02]  /*20170*/  MOV R20, R20 ;  /* 0x0000001400147202 */ /* 0x000fe40000000f00 */
[----:B------:R-:W-:Y:S02]  /*20180*/  F2FP.F16.F32.PACK_AB R130, R133, R132 ;  /* 0x000000848582723e */ /* 0x000fe400000000ff */
[----:B------:R-:W-:Y:S01]  /*20190*/  F2FP.F16.F32.PACK_AB R131, R135, R134 ;  /* 0x000000868783723e */ /* 0x000fe200000000ff */
[----:B------:R2:W-:Y:S01]  /*201a0*/  STSM.16.M88.4 [R138], R104 ;  /* 0x000000688a007844 */ /* 0x0005e20000000200 */
[----:B------:R-:W-:-:S03]  /*201b0*/  UISETP.NE.U32.AND UP0, UPT, UR8, URZ, UPT ;  /* 0x0000003f0800728c */ /* 0x000fc6000bf05070 */
[----:B------:R2:W-:Y:S01]  /*201c0*/  STSM.16.M88.4 [R10], R112 ;  /* 0x000000700a007844 */ /* 0x0005e20000000200 */
[----:B------:R-:W-:-:S03]  /*201d0*/  UISETP.NE.AND.EX UP0, UPT, UR9, URZ, UPT, UP0 ;  /* 0x0000003f0900728c */ /* 0x000fc6000bf05300 */
[----:B------:R2:W-:Y:S04]  /*201e0*/  STSM.16.M88.4 [R8], R120 ;  /* 0x0000007808007844 */ /* 0x0005e80000000200 */
[----:B------:R2:W-:Y:S01]  /*201f0*/  STSM.16.M88.4 [R20], R128 ;  /* 0x0000008014007844 */ /* 0x0005e20000000200 */
[----:B------:R-:W-:Y:S01]  /*20200*/  BAR.SYNC.DEFER_BLOCKING 0x1, 0x100 ;  /* 0x0044000000007b1d */ /* 0x000fe20000010000 */
[----:B------:R-:W-:Y:S02]  /*20210*/  ISETP.NE.U32.AND P1, PT, RZ, UR10, PT ;  /* 0x0000000aff007c0c */ /* 0x000fe4000bf25070 */
[----:B------:R-:W-:Y:S02]  /*20220*/  PLOP3.LUT P0, PT, PT, PT, UP0, 0x80, 0x0 ;  /* 0x000000000000781c */ /* 0x000fe40003f0f008 */
[----:B------:R-:W-:Y:S01]  /*20230*/  ISETP.NE.AND.EX P1, PT, RZ, UR11, PT, P1 ;  /* 0x0000000bff007c0c */ /* 0x000fe2000bf25310 */
[----:B------:R-:W-:-:S02]  /*20240*/  @UP0 ULDC.64 UR8, c[0x0][0xd08] ;  /* 0x0003420000080ab9 */ /* 0x000fc40000000a00 */
[----:B------:R-:W-:Y:S01]  /*20250*/  @UP0 UIMAD.WIDE UR8, UR38, 0x4, UR8 ;  /* 0x00000004260808a5 */ /* 0x000fe2000f8e0208 */
[----:B------:R-:W-:-:S09]  /*20260*/  IMAD.U32 R9, RZ, RZ, UR4 ;  /* 0x00000004ff097e24 */ /* 0x000fd2000f8e00ff */
[----:B------:R2:W5:Y:S01]  /*20270*/  @P1 LDG.E R11, desc[UR40][R4.64] ;  /* 0x00000028040b1981 */ /* 0x000562000c1e1900 */
[----:B-1----:R-:W-:Y:S01]  /*20280*/  IMAD.U32 R6, RZ, RZ, UR8 ;  /* 0x00000008ff067e24 */ /* 0x002fe2000f8e00ff */
[----:B------:R-:W-:Y:S01]  /*20290*/  UISETP.NE.AND UP0, UPT, UR44, URZ, UPT ;  /* 0x0000003f2c00728c */ /* 0x000fe2000bf05270 */
[----:B------:R-:W-:Y:S01]  /*202a0*/  IMAD.U32 R7, RZ, RZ, UR9 ;  /* 0x00000009ff077e24 */ /* 0x000fe2000f8e00ff */
[----:B------:R-:W-:-:S04]  /*202b0*/  ULDC UR4, c[0x0][0xbd4] ;  /* 0x0002f50000047ab9 */ /* 0x000fc80000000800 */
[----:B------:R2:W5:Y:S01]  /*202c0*/  @P0 LDG.E R9, desc[UR40][R6.64] ;  /* 0x0000002806090981 */ /* 0x000562000c1e1900 */
[----:B------:R-:W-:Y:S01]  /*202d0*/  USEL UR4, UR44, UR4, UP0 ;  /* 0x000000042c047287 */ /* 0x000fe20008000000 */
[----:B0-----:R-:W-:Y:S11]  /*202e0*/  @P0 BRA `(.L_x_12167) ;  /* 0x0000000000100947 */ /* 0x001ff60003800000 */
[----:B------:R-:W-:Y:S05]  /*202f0*/  @!P1 BRA `(.L_x_12167) ;  /* 0x00000000000c9947 */ /* 0x000fea0003800000 */
[----:B--2---:R-:W2:Y:S04]  /*20300*/  LDG.E R6, desc[UR40][R4.64] ;  /* 0x0000002804067981 */ /* 0x004ea8000c1e1900 */
[----:B-----5:R-:W2:Y:S02]  /*20310*/  LDG.E R9, desc[UR40][R4.64+0x4] ;  /* 0x0000042804097981 */ /* 0x020ea4000c1e1900 */
[----:B--2---:R-:W-:-:S07]  /*20320*/  IMAD.IADD R9, R9, 0x1, -R6 ;  /* 0x0000000109097824 */ /* 0x004fce00078e0a06 */
.L_x_12167:
[----:B--2---:R-:W2:Y:S04]  /*20330*/  LDL R4, [R1+0x4b8] ;  /* 0x0004b80001047983 */ /* 0x004ea80000100800 */
[----:B------:R-:W3:Y:S01]  /*20340*/  LDL R6, [R1+0x4d0] ;  /* 0x0004d00001067983 */ /* 0x000ee20000100800 */
[----:B-----5:R-:W-:Y:S02]  /*20350*/  IMAD R80, R9, R76, RZ ;  /* 0x0000004c09507224 */ /* 0x020fe400078e02ff */
[----:B------:R-:W-:Y:S01]  /*20360*/  VIADD R15, R178, UR39 ;  /* 0x00000027b20f7c36 */ /* 0x000fe20008000000 */
[----:B------:R-:W-:Y:S01]  /*20370*/  ISETP.NE.AND P2, PT, R76, 0x1, PT ;  /* 0x000000014c00780c */ /* 0x000fe20003f45270 */
[----:B------:R-:W-:Y:S01]  /*20380*/  UISETP.GT.AND UP1, UPT, UR4, 0x1, UPT ;  /* 0x000000010400788c */ /* 0x000fe2000bf24270 */
[----:B------:R-:W-:-:S03]  /*20390*/  UMOV UR19, 0xab8 ;  /* 0x00000ab800137882 */ /* 0x000fc60000000000 */
[----:B------:R-:W-:-:S08]  /*203a0*/  USEL UR19, UR19, 0xa78, UP1 ;  /* 0x00000a7813137887 */ /* 0x000fd00008800000 */
[----:B------:R-:W0:Y:S01]  /*203b0*/  @P2 LDC R5, c[0x0][0xcf0] ;  /* 0x00033c00ff052b82 */ /* 0x000e220000000800 */
[----:B------:R-:W-:Y:S01]  /*203c0*/  UISETP.NE.U32.AND UP0, UPT, UR10, URZ, UPT ;  /* 0x0000003f0a00728c */ /* 0x000fe2000bf05070 */
[----:B------:R-:W-:Y:S01]  /*203d0*/  UMOV UR4, URZ ;  /* 0x0000003f00047c82 */ /* 0x000fe20008000000 */
[----:B------:R-:W-:Y:S01]  /*203e0*/  USHF.R.S32.HI UR10, URZ, 0x1f, UR38 ;  /* 0x0000001f3f0a7899 */ /* 0x000fe20008011426 */
[----:B------:R-:W-:Y:S01]  /*203f0*/  @P1 R2UR UR4, R11 ;  /* 0x000000000b0412ca */ /* 0x000fe200000e0000 */
[----:B------:R-:W-:Y:S02]  /*20400*/  UISETP.NE.AND.EX UP0, UPT, UR11, URZ, UPT, UP0 ;  /* 0x0000003f0b00728c */ /* 0x000fe4000bf05300 */
[----:B------:R-:W-:Y:S02]  /*20410*/  USEL UR9, UR43, URZ, UP1 ;  /* 0x0000003f2b097287 */ /* 0x000fe40008800000 */
[----:B------:R-:W-:Y:S02]  /*20420*/  USEL UR8, UR38, URZ, !UP0 ;  /* 0x0000003f26087287 */ /* 0x000fe4000c000000 */
[----:B------:R-:W-:Y:S01]  /*20430*/  USEL UR18, UR10, URZ, !UP0 ;  /* 0x0000003f0a127287 */ /* 0x000fe2000c000000 */
[----:B------:R-:W-:-:S02]  /*20440*/  ULDC.64 UR12, c[0x0][UR19+0x220] ;  /* 0x00008800130c7abb */ /* 0x000fc40008000a00 */
[----:B------:R-:W-:Y:S01]  /*20450*/  ULDC.64 UR10, c[0x0][UR19+0x218] ;  /* 0x00008600130a7abb */ /* 0x000fe20008000a00 */
[----:B------:R-:W-:Y:S01]  /*20460*/  ULDC.64 UR14, c[0x0][UR19+0x228] ;  /* 0x00008a00130e7abb */ /* 0x000fe20008000a00 */
[----:B------:R-:W-:Y:S02]  /*20470*/  UIMAD UR13, UR13, UR8, URZ ;  /* 0x000000080d0d72a4 */ /* 0x000fe4000f8e023f */
[----:B------:R-:W-:Y:S02]  /*20480*/  UIMAD.WIDE.U32 UR16, UR10, UR37, URZ ;  /* 0x000000250a1072a5 */ /* 0x000fe4000f8e003f */
[----:B------:R-:W-:Y:S01]  /*20490*/  UIMAD UR20, UR11, UR37, URZ ;  /* 0x000000250b1472a4 */ /* 0x000fe2000f8e023f */
[----:B--2---:R-:W-:Y:S02]  /*204a0*/  LOP3.LUT P0, RZ, R4, 0x3, RZ, 0xc0, !PT ;  /* 0x0000000304ff7812 */ /* 0x004fe4000780c0ff */
[----:B------:R-:W1:Y:S02]  /*204b0*/  @P2 LDC R4, c[0x0][0xcec] ;  /* 0x00033b00ff042b82 */ /* 0x000e640000000800 */
[----:B------:R-:W-:-:S13]  /*204c0*/  ISETP.GE.OR P3, PT, R15, R80, P0 ;  /* 0x000000500f00720c */ /* 0x000fda0000766670 */
[----:B------:R-:W2:Y:S01]  /*204d0*/  @!P3 LDL R13, [R1+0x240] ;  /* 0x00024000010db983 */ /* 0x000ea20000100800 */
[----:B---3--:R-:W-:Y:S01]  /*204e0*/  VIADD R11, R6, UR39 ;  /* 0x00000027060b7c36 */ /* 0x008fe20008000000 */
[----:B------:R-:W-:Y:S01]  /*204f0*/  UIMAD.WIDE.U32 UR10, UR12, UR8, URZ ;  /* 0x000000080c0a72a5 */ /* 0x000fe2000f8e003f */
[----:B------:R-:W-:Y:S01]  /*20500*/  VIADD R21, R15, 0x8 ;  /* 0x000000080f157836 */ /* 0x000fe20000000000 */
[----:B------:R-:W-:Y:S01]  /*20510*/  UIMAD.WIDE.U32 UR22, UR14, UR9, URZ ;  /* 0x000000090e1672a5 */ /* 0x000fe2000f8e003f */
[----:B------:R-:W-:Y:S01]  /*20520*/  IMAD.MOV.U32 R7, RZ, RZ, R11 ;  /* 0x000000ffff077224 */ /* 0x000fe200078e000b */
[----:B------:R-:W-:Y:S02]  /*20530*/  UIMAD UR9, UR15, UR9, URZ ;  /* 0x000000090f0972a4 */ /* 0x000fe4000f8e023f */
[----:B------:R-:W-:Y:S01]  /*20540*/  UIMAD UR13, UR12, UR18, UR13 ;  /* 0x000000120c0d72a4 */ /* 0x000fe2000f8e020d */
[----:B-1----:R-:W-:Y:S01]  /*20550*/  @P2 IMAD.HI.U32 R4, R11, R4, RZ ;  /* 0x000000040b042227 */ /* 0x002fe200078e00ff */
[----:B------:R-:W-:Y:S01]  /*20560*/  UIADD3 UR16, UP0, UP2, UR10, UR16, UR4 ;  /* 0x000000100a107290 */ /* 0x000fe2000fa1e004 */
[----:B------:R-:W-:Y:S01]  /*20570*/  ISETP.GE.OR P0, PT, R21, R80, P0 ;  /* 0x000000501500720c */ /* 0x000fe20000706670 */
[----:B------:R-:W-:-:S02]  /*20580*/  UIADD3 UR10, UR23, UR9, URZ ;  /* 0x00000009170a7290 */ /* 0x000fc4000fffe03f */
[----:B0-----:R-:W-:Y:S01]  /*20590*/  @P2 SHF.R.U32.HI R7, RZ, R5, R4 ;  /* 0x00000005ff072219 */ /* 0x001fe20000011604 */
[----:B------:R-:W-:Y:S01]  /*205a0*/  UIADD3 UR20, UR17, UR20, URZ ;  /* 0x0000001411147290 */ /* 0x000fe2000fffe03f */
[----:B------:R-:W-:Y:S01]  /*205b0*/  IMAD.U32 R4, RZ, RZ, UR22 ;  /* 0x00000016ff047e24 */ /* 0x000fe2000f8e00ff */
[----:B------:R-:W-:Y:S01]  /*205c0*/  UIADD3 UR9, UR11, UR13, URZ ;  /* 0x0000000d0b097290 */ /* 0x000fe2000fffe03f */
[----:B------:R-:W-:Y:S01]  /*205d0*/  IMAD.U32 R5, RZ, RZ, UR23 ;  /* 0x00000017ff057e24 */ /* 0x000fe2000f8e00ff */
[----:B------:R-:W-:Y:S01]  /*205e0*/  USHF.R.S32.HI UR14, URZ, 0x1f, UR4 ;  /* 0x0000001f3f0e7899 */ /* 0x000fe20008011404 */
[----:B------:R-:W-:Y:S01]  /*205f0*/  IMAD.MOV R9, RZ, RZ, -R7 ;  /* 0x000000ffff097224 */ /* 0x000fe200078e0a07 */
[----:B------:R-:W-:Y:S01]  /*20600*/  IADD3 R4, P1, P4, R7, UR16, R4 ;  /* 0x0000001007047c10 */ /* 0x000fe2000fc3e004 */
[----:B------:R-:W-:Y:S01]  /*20610*/  IMAD.U32 R8, RZ, RZ, UR10 ;  /* 0x0000000aff087e24 */ /* 0x000fe2000f8e00ff */
[----:B------:R-:W-:Y:S01]  /*20620*/  UIADD3.X UR9, UR9, UR20, UR14, UP0, UP2 ;  /* 0x0000001409097290 */ /* 0x000fe200087e440e */
[----:B------:R-:W-:Y:S01]  /*20630*/  IMAD R9, R76, R9, R11 ;  /* 0x000000094c097224 */ /* 0x000fe200078e020b */
[----:B------:R-:W-:Y:S01]  /*20640*/  SHF.R.S32.HI R5, RZ, 0x1f, R7 ;  /* 0x0000001fff057819 */ /* 0x000fe20000011407 */
[----:B------:R-:W-:Y:S01]  /*20650*/  ULDC.64 UR10, c[0x0][UR19+0x210] ;  /* 0x00008400130a7abb */ /* 0x000fe20008000a00 */
[----:B------:R-:W-:Y:S01]  /*20660*/  ULDC.64 UR12, c[0x0][0xca8] ;  /* 0x00032a00000c7ab9 */ /* 0x000fe20000000a00 */
[----:B------:R-:W-:Y:S01]  /*20670*/  IMAD R7, R9, UR11, RZ ;  /* 0x0000000b09077c24 */ /* 0x000fe2000f8e02ff */
[----:B------:R-:W-:Y:S01]  /*20680*/  SHF.R.S32.HI R6, RZ, 0x1f, R9 ;  /* 0x0000001fff067819 */ /* 0x000fe20000011409 */
[----:B------:R-:W-:Y:S01]  /*20690*/  @!UP1 ULDC UR12, c[0x0][0xc50] ;  /* 0x00031400000c9ab9 */ /* 0x000fe20000000800 */
[----:B------:R-:W-:Y:S01]  /*206a0*/  IADD3.X R5, R5, UR9, R8, P1, P4 ;  /* 0x0000000905057c10 */ /* 0x000fe20008fe8408 */
[----:B------:R-:W-:-:S02]  /*206b0*/  @!UP1 ULDC UR13, c[0x0][0xc54] ;  /* 0x00031500000d9ab9 */ /* 0x000fc40000000800 */
[----:B------:R-:W-:Y:S02]  /*206c0*/  IMAD R7, R6, UR10, R7 ;  /* 0x0000000a06077c24 */ /* 0x000fe4000f8e0207 */
[----:B------:R-:W-:-:S04]  /*206d0*/  IMAD.WIDE.U32 R4, R9, UR10, R4 ;  /* 0x0000000a09047c25 */ /* 0x000fc8000f8e0004 */
[----:B------:R-:W-:Y:S01]  /*206e0*/  IMAD.IADD R5, R5, 0x1, R7 ;  /* 0x0000000105057824 */ /* 0x000fe200078e0207 */
[----:B------:R-:W-:-:S04]  /*206f0*/  LEA R8, P1, R4, UR12, 0x2 ;  /* 0x0000000c04087c11 */ /* 0x000fc8000f8210ff */
[----:B------:R-:W-:Y:S01]  /*20700*/  LEA.HI.X R10, R4, UR13, R5, 0x2, P1 ;  /* 0x0000000d040a7c11 */ /* 0x000fe200088f1405 */
[----:B------:R-:W-:Y:S04]  /*20710*/  SHFL.IDX PT, R6, R8, RZ, 0x1c1f ;  /* 0x001c1fff08067589 */ /* 0x000fe800000e0000 */
[----:B------:R-:W2:Y:S04]  /*20720*/  SHFL.IDX PT, R7, R10, RZ, 0x1c1f ;  /* 0x001c1fff0a077589 */ /* 0x000ea800000e0000 */
[----:B--2---:R-:W-:Y:S04]  /*20730*/  @!P3 ST.E desc[UR40][R6.64], R13 ;  /* 0x0000000d0600b985 */ /* 0x004fe8000c101928 */
[----:B------:R-:W2:Y:S04]  /*20740*/  @!P0 LDL R9, [R1+0x244] ;  /* 0x0002440001098983 */ /* 0x000ea80000100800 */
[----:B------:R-:W-:Y:S04]  /*20750*/  SHFL.IDX PT, R4, R8, 0x1, 0x1c1f ;  /* 0x003c1f0008047f89 */ /* 0x000fe800000e0000 */
[----:B------:R-:W2:Y:S04]  /*20760*/  SHFL.IDX PT, R5, R10, 0x1, 0x1c1f ;  /* 0x003c1f000a057f89 */ /* 0x000ea800000e0000 */
[----:B--2---:R0:W-:Y:S01]  /*20770*/  @!P0 ST.E desc[UR40][R4.64], R9 ;  /* 0x0000000904008985 */ /* 0x0041e2000c101928 */
[----:B------:R-:W-:-:S13]  /*20780*/  PLOP3.LUT P0, PT, PT, PT, UP1, 0x80, 0x0 ;  /* 0x000000000000781c */ /* 0x000fda0003f0f018 */
[----:B0-----:R-:W-:Y:S05]  /*20790*/  @P0 BRA `(.L_x_12168) ;  /* 0x0000000c00c80947 */ /* 0x001fea0003800000 */
[----:B------:R-:W-:Y:S01]  /*207a0*/  IMAD R5, R222, 0x40, R18 ;  /* 0x00000040de057824 */ /* 0x000fe200078e0212 */
[----:B------:R-:W-:Y:S01]  /*207b0*/  ULDC.64 UR12, c[0x0][0xba0] ;  /* 0x0002e800000c7ab9 */ /* 0x000fe20000000a00 */
[----:B------:R-:W0:Y:S02]  /*207c0*/  @P2 LDC R77, c[0x0][0xcf0] ;  /* 0x00033c00ff4d2b82 */ /* 0x000e240000000800 */
[----:B------:R-:W-:-:S03]  /*207d0*/  IMAD.WIDE R2, R5, 0x2, R2 ;  /* 0x0000000205027825 */ /* 0x000fc600078e0202 */
[C---:B------:R-:W-:Y:S02]  /*207e0*/  IADD3 R25, P1, R2.reuse, 0x3000, RZ ;  /* 0x0000300002197810 */ /* 0x040fe40007f3e0ff */
[C---:B------:R-:W-:Y:S02]  /*207f0*/  IADD3 R9, P4, R2.reuse, 0x1000, RZ ;  /* 0x0000100002097810 */ /* 0x040fe40007f9e0ff */
[----:B------:R-:W-:Y:S02]  /*20800*/  IADD3 R13, P3, R2, 0x2000, RZ ;  /* 0x00002000020d7810 */ /* 0x000fe40007f7e0ff */
[----:B------:R-:W-:Y:S02]  /*20810*/  LOP3.LUT R24, R25, 0x380, RZ, 0xc0, !PT ;  /* 0x0000038019187812 */ /* 0x000fe400078ec0ff */
[----:B------:R-:W-:Y:S02]  /*20820*/  LOP3.LUT R8, R9, 0x380, RZ, 0xc0, !PT ;  /* 0x0000038009087812 */ /* 0x000fe400078ec0ff */
[----:B------:R-:W-:-:S02]  /*20830*/  LOP3.LUT R12, R13, 0x380, RZ, 0xc0, !PT ;  /* 0x000003800d0c7812 */ /* 0x000fc400078ec0ff */
[----:B------:R-:W-:Y:S02]  /*20840*/  SHF.R.U64 R24, R24, 0x3, RZ ;  /* 0x0000000318187819 */ /* 0x000fe400000012ff */
[----:B------:R-:W-:Y:S02]  /*20850*/  SHF.R.U64 R8, R8, 0x3, RZ ;  /* 0x0000000308087819 */ /* 0x000fe400000012ff */
[----:B------:R-:W-:Y:S02]  /*20860*/  SHF.R.U64 R12, R12, 0x3, RZ ;  /* 0x000000030c0c7819 */ /* 0x000fe400000012ff */
[----:B------:R-:W-:Y:S01]  /*20870*/  LOP3.LUT R24, R24, R25, RZ, 0x3c, !PT ;  /* 0x0000001918187212 */ /* 0x000fe200078e3cff */
[--C-:B------:R-:W-:Y:S01]  /*20880*/  IMAD.X R25, RZ, RZ, R3.reuse, P1 ;  /* 0x000000ffff197224 */ /* 0x100fe200008e0603 */
[----:B------:R-:W-:Y:S01]  /*20890*/  LOP3.LUT R8, R8, R9, RZ, 0x3c, !PT ;  /* 0x0000000908087212 */ /* 0x000fe200078e3cff */
[--C-:B------:R-:W-:Y:S01]  /*208a0*/  IMAD.X R9, RZ, RZ, R3.reuse, P4 ;  /* 0x000000ffff097224 */ /* 0x100fe200020e0603 */
[----:B------:R-:W-:Y:S01]  /*208b0*/  LOP3.LUT R12, R12, R13, RZ, 0x3c, !PT ;  /* 0x0000000d0c0c7212 */ /* 0x000fe200078e3cff */
[----:B------:R-:W-:Y:S01]  /*208c0*/  IMAD.X R13, RZ, RZ, R3, P3 ;  /* 0x000000ffff0d7224 */ /* 0x000fe200018e0603 */
[C---:B------:R-:W-:Y:S01]  /*208d0*/  IADD3 R49, P1, R2.reuse, 0x9000, RZ ;  /* 0x0000900002317810 */ /* 0x040fe20007f3e0ff */
[----:B------:R-:W-:Y:S01]  /*208e0*/  UIMAD UR9, UR14, UR12, URZ ;  /* 0x0000000c0e0972a4 */ /* 0x000fe2000f8e023f */
[C---:B------:R-:W-:Y:S01]  /*208f0*/  IADD3 R29, P0, R2.reuse, 0x4000, RZ ;  /* 0x00004000021d7810 */ /* 0x040fe20007f1e0ff */
[----:B------:R-:W-:Y:S01]  /*20900*/  UIMAD.WIDE.U32 UR10, UR4, UR12, URZ ;  /* 0x0000000c040a72a5 */ /* 0x000fe2000f8e003f */
[C---:B------:R-:W-:Y:S01]  /*20910*/  IADD3 R33, P6, R2.reuse, 0x5000, RZ ;  /* 0x0000500002217810 */ /* 0x040fe20007fde0ff */
[----:B------:R-:W5:Y:S01]  /*20920*/  LD.E.128 R8, desc[UR40][R8.64] ;  /* 0x0000002808087980 */ /* 0x000f62000c101d00 */
[----:B------:R-:W-:-:S02]  /*20930*/  IADD3 R37, P5, R2, 0x6000, RZ ;  /* 0x0000600002257810 */ /* 0x000fc40007fbe0ff */
[C---:B------:R-:W-:Y:S01]  /*20940*/  IADD3 R41, P4, R2.reuse, 0x7000, RZ ;  /* 0x0000700002297810 */ /* 0x040fe20007f9e0ff */
[----:B------:R-:W5:Y:S01]  /*20950*/  LD.E.128 R12, desc[UR40][R12.64] ;  /* 0x000000280c0c7980 */ /* 0x000f62000c101d00 */
[----:B------:R-:W-:Y:S02]  /*20960*/  IADD3 R45, P3, R2, 0x8000, RZ ;  /* 0x00008000022d7810 */ /* 0x000fe40007f7e0ff */
[----:B------:R-:W-:Y:S01]  /*20970*/  LOP3.LUT R48, R49, 0x380, RZ, 0xc0, !PT ;  /* 0x0000038031307812 */ /* 0x000fe200078ec0ff */
[----:B------:R-:W5:Y:S01]  /*20980*/  LD.E.128 R24, desc[UR40][R24.64] ;  /* 0x0000002818187980 */ /* 0x000f62000c101d00 */
[----:B------:R-:W-:Y:S02]  /*20990*/  LOP3.LUT R28, R29, 0x380, RZ, 0xc0, !PT ;  /* 0x000003801d1c7812 */ /* 0x000fe400078ec0ff */
[----:B------:R-:W-:Y:S02]  /*209a0*/  LOP3.LUT R32, R33, 0x380, RZ, 0xc0, !PT ;  /* 0x0000038021207812 */ /* 0x000fe400078ec0ff */
[----:B------:R-:W-:-:S02]  /*209b0*/  LOP3.LUT R36, R37, 0x380, RZ, 0xc0, !PT ;  /* 0x0000038025247812 */ /* 0x000fc400078ec0ff */
[----:B------:R-:W-:Y:S02]  /*209c0*/  LOP3.LUT R40, R41, 0x380, RZ, 0xc0, !PT ;  /* 0x0000038029287812 */ /* 0x000fe400078ec0ff */
[----:B------:R-:W-:Y:S02]  /*209d0*/  LOP3.LUT R44, R45, 0x380, RZ, 0xc0, !PT ;  /* 0x000003802d2c7812 */ /* 0x000fe400078ec0ff */
[----:B------:R-:W-:Y:S02]  /*209e0*/  SHF.R.U64 R48, R48, 0x3, RZ ;  /* 0x0000000330307819 */ /* 0x000fe400000012ff */
[----:B------:R-:W-:Y:S02]  /*209f0*/  SHF.R.U64 R28, R28, 0x3, RZ ;  /* 0x000000031c1c7819 */ /* 0x000fe400000012ff */
[----:B------:R-:W-:Y:S02]  /*20a00*/  SHF.R.U64 R32, R32, 0x3, RZ ;  /* 0x0000000320207819 */ /* 0x000fe400000012ff */
[----:B------:R-:W-:-:S02]  /*20a10*/  SHF.R.U64 R36, R36, 0x3, RZ ;  /* 0x0000000324247819 */ /* 0x000fc400000012ff */
[----:B------:R-:W-:Y:S02]  /*20a20*/  SHF.R.U64 R40, R40, 0x3, RZ ;  /* 0x0000000328287819 */ /* 0x000fe400000012ff */
        /* <DEDUP_REMOVED lines=14> */
[C---:B------:R-:W-:Y:S01]  /*20b10*/  LOP3.LUT R7, R2.reuse, 0x380, RZ, 0xc0, !PT ;  /* 0x0000038002077812 */ /* 0x040fe200078ec0ff */
[----:B------:R-:W-:Y:S01]  /*20b20*/  UIMAD UR9, UR4, UR13, UR9 ;  /* 0x0000000d040972a4 */ /* 0x000fe2000f8e0209 */
[C---:B------:R-:W-:Y:S01]  /*20b30*/  IADD3 R53, P0, R2.reuse, 0xa000, RZ ;  /* 0x0000a00002357810 */ /* 0x040fe20007f1e0ff */
[----:B------:R-:W-:Y:S01]  /*20b40*/  IMAD.X R73, RZ, RZ, R3, P1 ;  /* 0x000000ffff497224 */ /* 0x000fe200008e0603 */
[C---:B------:R-:W-:Y:S01]  /*20b50*/  IADD3 R57, P6, R2.reuse, 0xb000, RZ ;  /* 0x0000b00002397810 */ /* 0x040fe20007fde0ff */
[----:B------:R-:W-:Y:S01]  /*20b60*/  ULDC.64 UR12, c[0x0][0xbe8] ;  /* 0x0002fa00000c7ab9 */ /* 0x000fe20000000a00 */
[C---:B------:R-:W-:Y:S01]  /*20b70*/  IADD3 R61, P5, R2.reuse, 0xc000, RZ ;  /* 0x0000c000023d7810 */ /* 0x040fe20007fbe0ff */
[----:B------:R-:W5:Y:S01]  /*20b80*/  LD.E.128 R28, desc[UR40][R28.64] ;  /* 0x000000281c1c7980 */ /* 0x000f62000c101d00 */
[C---:B------:R-:W-:Y:S02]  /*20b90*/  IADD3 R65, P4, R2.reuse, 0xd000, RZ ;  /* 0x0000d00002417810 */ /* 0x040fe40007f9e0ff */
[----:B------:R-:W-:Y:S01]  /*20ba0*/  IADD3 R69, P3, R2, 0xe000, RZ ;  /* 0x0000e00002457810 */ /* 0x000fe20007f7e0ff */
        /* <DEDUP_REMOVED lines=11> */
[----:B------:R-:W-:Y:S01]  /*20c60*/  SHF.R.U64 R4, R4, 0x3, RZ ;  /* 0x0000000304047819 */ /* 0x000fe200000012ff */
[----:B------:R-:W5:Y:S01]  /*20c70*/  LD.E.128 R48, desc[UR40][R48.64] ;  /* 0x0000002830307980 */ /* 0x000f62000c101d00 */
[----:B------:R-:W-:Y:S02]  /*20c80*/  SHF.R.U64 R52, R52, 0x3, RZ ;  /* 0x0000000334347819 */ /* 0x000fe400000012ff */
[----:B------:R-:W-:Y:S02]  /*20c90*/  SHF.R.U64 R56, R56, 0x3, RZ ;  /* 0x0000000338387819 */ /* 0x000fe400000012ff */
[----:B------:R-:W-:Y:S02]  /*20ca0*/  SHF.R.U64 R60, R60, 0x3, RZ ;  /* 0x000000033c3c7819 */ /* 0x000fe400000012ff */
        /* <DEDUP_REMOVED lines=14> */
[----:B------:R-:W-:Y:S01]  /*20d90*/  UIADD3 UR11, UR11, UR9, URZ ;  /* 0x000000090b0b7290 */ /* 0x000fe2000fffe03f */
[----:B------:R1:W5:Y:S01]  /*20da0*/  LD.E.128 R4, desc[UR40][R2.64] ;  /* 0x0000002802047980 */ /* 0x000362000c101d00 */
[----:B------:R-:W-:-:S03]  /*20db0*/  USHF.R.S32.HI UR4, URZ, 0x1f, UR8 ;  /* 0x0000001f3f047899 */ /* 0x000fc60008011408 */
[----:B------:R-:W5:Y:S04]  /*20dc0*/  LD.E.128 R52, desc[UR40][R52.64] ;  /* 0x0000002834347980 */ /* 0x000f68000c101d00 */
[----:B------:R-:W5:Y:S01]  /*20dd0*/  LD.E.128 R56, desc[UR40][R56.64] ;  /* 0x0000002838387980 */ /* 0x000f62000c101d00 */
[----:B-1----:R-:W1:Y:S01]  /*20de0*/  @P2 LDC R3, c[0x0][0xcec] ;  /* 0x00033b00ff032b82 */ /* 0x002e620000000800 */
[----:B------:R-:W-:Y:S01]  /*20df0*/  IMAD R2, R224, 0x20, R222 ;  /* 0x00000020e0027824 */ /* 0x000fe200078e02de */
[----:B------:R-:W-:Y:S01]  /*20e00*/  UIMAD.WIDE.U32 UR10, UR37, UR12, UR10 ;  /* 0x0000000c250a72a5 */ /* 0x000fe2000f8e000a */
[----:B------:R-:W5:Y:S02]  /*20e10*/  LD.E.128 R60, desc[UR40][R60.64] ;  /* 0x000000283c3c7980 */ /* 0x000f64000c101d00 */
[----:B------:R-:W-:Y:S01]  /*20e20*/  VIADD R78, R2, UR39 ;  /* 0x00000027024e7c36 */ /* 0x000fe20008000000 */
[----:B------:R-:W-:Y:S01]  /*20e30*/  UIMAD UR11, UR37, UR13, UR11 ;  /* 0x0000000d250b72a4 */ /* 0x000fe2000f8e020b */
[----:B------:R-:W5:Y:S02]  /*20e40*/  LD.E.128 R64, desc[UR40][R64.64] ;  /* 0x0000002840407980 */ /* 0x000f64000c101d00 */
[----:B------:R-:W-:-:S02]  /*20e50*/  ULDC.64 UR12, c[0x0][0xbf0] ;  /* 0x0002fc00000c7ab9 */ /* 0x000fc40000000a00 */
[----:B------:R-:W-:Y:S01]  /*20e60*/  UIMAD UR4, UR4, UR12, URZ ;  /* 0x0000000c040472a4 */ /* 0x000fe2000f8e023f */
[----:B------:R-:W-:Y:S01]  /*20e70*/  IMAD.MOV.U32 R21, RZ, RZ, R78 ;  /* 0x000000ffff157224 */ /* 0x000fe200078e004e */
[----:B------:R-:W5:Y:S02]  /*20e80*/  LD.E.128 R68, desc[UR40][R68.64] ;  /* 0x0000002844447980 */ /* 0x000f64000c101d00 */
[----:B------:R-:W-:Y:S02]  /*20e90*/  UIMAD UR4, UR8, UR13, UR4 ;  /* 0x0000000d080472a4 */ /* 0x000fe4000f8e0204 */
[----:B------:R-:W-:Y:S01]  /*20ea0*/  UIMAD.WIDE.U32 UR8, UR8, UR12, UR10 ;  /* 0x0000000c080872a5 */ /* 0x000fe2000f8e000a */
[----:B------:R-:W5:Y:S02]  /*20eb0*/  LD.E.128 R72, desc[UR40][R72.64] ;  /* 0x0000002848487980 */ /* 0x000f64000c101d00 */
[----:B------:R-:W-:Y:S01]  /*20ec0*/  ULDC.64 UR10, c[0x0][0xbe0] ;  /* 0x0002f800000a7ab9 */ /* 0x000fe20000000a00 */
[----:B-1----:R-:W-:Y:S01]  /*20ed0*/  @P2 IMAD.HI.U32 R2, R78, R3, RZ ;  /* 0x000000034e022227 */ /* 0x002fe200078e00ff */
[----:B------:R-:W-:Y:S01]  /*20ee0*/  UIADD3 UR4, UR9, UR4, URZ ;  /* 0x0000000409047290 */ /* 0x000fe2000fffe03f */
[----:B------:R-:W-:Y:S01]  /*20ef0*/  @!PT LDS RZ, [RZ] ;  /* 0x00000000fffff984 */ /* 0x000fe20000000800 */
[----:B------:R-:W-:Y:S01]  /*20f00*/  @!PT LDS RZ, [RZ] ;  /* 0x00000000fffff984 */ /* 0x000fe20000000800 */
[----:B------:R-:W-:Y:S01]  /*20f10*/  @!PT LDS RZ, [RZ] ;  /* 0x00000000fffff984 */ /* 0x000fe20000000800 */
[----:B------:R-:W-:Y:S01]  /*20f20*/  @!PT LDS RZ, [RZ] ;  /* 0x00000000fffff984 */ /* 0x000fe20000000800 */
[----:B------:R1:W-:Y:S06]  /*20f30*/  MEMBAR.ALL.CTA ;  /* 0x0000000000007992 */ /* 0x0003ec0000008000 */
[----:B-1----:R-:W1:Y:S01]  /*20f40*/  FENCE.VIEW.ASYNC.S ;  /* 0x00000000000073c6 */ /* 0x002e620000000000 */
[----:B0-----:R-:W-:-:S04]  /*20f50*/  @P2 SHF.R.U32.HI R21, RZ, R77, R2 ;  /* 0x0000004dff152219 */ /* 0x001fc80000011602 */
[--C-:B------:R-:W-:Y:S01]  /*20f60*/  SHF.R.S32.HI R20, RZ, 0x1f, R21.reuse ;  /* 0x0000001fff147819 */ /* 0x100fe20000011415 */
[----:B------:R-:W-:Y:S02]  /*20f70*/  IMAD.MOV R77, RZ, RZ, -R21 ;  /* 0x000000ffff4d7224 */ /* 0x000fe400078e0a15 */
[----:B------:R-:W-:Y:S02]  /*20f80*/  IMAD.U32 R3, RZ, RZ, UR9 ;  /* 0x00000009ff037e24 */ /* 0x000fe4000f8e00ff */
[----:B------:R-:W-:Y:S02]  /*20f90*/  IMAD R20, R20, UR10, RZ ;  /* 0x0000000a14147c24 */ /* 0x000fe4000f8e02ff */
[----:B------:R-:W-:Y:S02]  /*20fa0*/  IMAD R77, R76, R77, R78 ;  /* 0x0000004d4c4d7224 */ /* 0x000fe400078e024e */
[----:B------:R-:W-:Y:S01]  /*20fb0*/  IMAD.U32 R2, RZ, RZ, UR8 ;  /* 0x00000008ff027e24 */ /* 0x000fe2000f8e00ff */
[----:B------:R-:W-:Y:S01]  /*20fc0*/  ULDC.64 UR8, c[0x0][0xbd8] ;  /* 0x0002f60000087ab9 */ /* 0x000fe20000000a00 */
[----:B------:R-:W-:-:S02]  /*20fd0*/  IMAD.U32 R3, RZ, RZ, UR4 ;  /* 0x00000004ff037e24 */ /* 0x000fc4000f8e00ff */
        /* <DEDUP_REMOVED lines=11> */
[C---:B------:R-:W-:Y:S01]  /*21090*/  LEA R81, P3, R2.reuse, UR8, 0x1 ;  /* 0x0000000802517c11 */ /* 0x040fe2000f8608ff */
[----:B------:R-:W-:Y:S02]  /*210a0*/  IMAD.IADD R3, R3, 0x1, R79 ;  /* 0x0000000103037824 */ /* 0x000fe400078e024f */
[----:B------:R-:W-:Y:S01]  /*210b0*/  VIADD R21, R83, 0x20 ;  /* 0x0000002053157836 */ /* 0x000fe20000000000 */
[----:B------:R-:W-:Y:S02]  /*210c0*/  PRMT R0, RZ, 0x654, R0 ;  /* 0x00000654ff007816 */ /* 0x000fe40000000000 */
[----:B------:R-:W-:Y:S02]  /*210d0*/  LEA.HI.X R82, R2, UR9, R3, 0x1, P3 ;  /* 0x0000000902527c11 */ /* 0x000fe400098f0c03 */
[-C--:B------:R-:W-:Y:S01]  /*210e0*/  ISETP.GE.AND P1, PT, R21, R80.reuse, PT ;  /* 0x000000501500720c */ /* 0x080fe20003f26270 */
[----:B------:R-:W-:Y:S01]  /*210f0*/  VIADD R21, R83, 0x40 ;  /* 0x0000004053157836 */ /* 0x000fe20000000000 */
[----:B-1----:R0:W-:Y:S01]  /*21100*/  SYNCS.ARRIVE.TRANS64.RED.A1T0 RZ, [R0+URZ], RZ ;  /* 0x000000ff00ff79a7 */ /* 0x0021e2000810043f */
[----:B------:R1:W2:Y:S01]  /*21110*/  SHFL.IDX PT, R78, R81, RZ, 0x181f ;  /* 0x00181fff514e7589 */ /* 0x0002a200000e0000 */
[----:B------:R-:W-:Y:S02]  /*21120*/  BSSY B1, `(.L_x_12169) ;  /* 0x0000015000017945 */ /* 0x000fe40003800000 */
[----:B------:R-:W-:Y:S01]  /*21130*/  ISETP.GE.AND P0, PT, R21, R80, PT ;  /* 0x000000501500720c */ /* 0x000fe20003f06270 */
[----:B0-----:R1:W0:Y:S01]  /*21140*/  SHFL.IDX PT, R0, R82, RZ, 0x181f ;  /* 0x00181fff52007589 */ /* 0x00122200000e0000 */
[----:B------:R-:W-:Y:S11]  /*21150*/  @P2 BRA `(.L_x_12170) ;  /* 0x0000000000442947 */ /* 0x000ff60003800000 */
[----:B------:R-:W-:Y:S02]  /*21160*/  ULDC UR4, c[0x0][0xbc8] ;  /* 0x0002f20000047ab9 */ /* 0x000fe40000000800 */
[----:B------:R-:W-:Y:S02]  /*21170*/  ISETP.GE.AND P5, PT, R18, UR4, PT ;  /* 0x0000000412007c0c */ /* 0x000fe4000bfa6270 */
[----:B------:R-:W-:Y:S02]  /*21180*/  ISETP.GE.AND P4, PT, R176, UR4, PT ;  /* 0x00000004b0007c0c */ /* 0x000fe4000bf86270 */
[----:B------:R-:W-:Y:S02]  /*21190*/  ISETP.GE.AND P3, PT, R19, UR4, PT ;  /* 0x0000000413007c0c */ /* 0x000fe4000bf66270 */
[----:B------:R-:W-:-:S07]  /*211a0*/  ISETP.GE.AND P2, PT, R177, UR4, PT ;  /* 0x00000004b1007c0c */ /* 0x000fce000bf46270 */
[----:B--2---:R-:W-:-:S04]  /*211b0*/  @!P5 LEA R2, P6, R18, R78, 0x1 ;  /* 0x0000004e1202d211 */ /* 0x004fc800078c08ff */
[----:B0-----:R-:W-:Y:S02]  /*211c0*/  @!P5 LEA.HI.X R3, R18, R0, R183, 0x1, P6 ;  /* 0x000000001203d211 */ /* 0x001fe400030f0cb7 */
        /* <DEDUP_REMOVED lines=10> */
.L_x_12170:
[----:B------:R-:W-:Y:S05]  /*21270*/  BSYNC B1 ;  /* 0x0000000000017941 */ /* 0x000fea0003800000 */
.L_x_12169:
[----:B0-----:R0:W4:Y:S01]  /*21280*/  SHFL.IDX PT, R0, R82, 0x1, 0x181f ;  /* 0x00381f0052007f89 */ /* 0x00112200000e0000 */
[----:B------:R-:W-:Y:S03]  /*21290*/  BSSY B1, `(.L_x_12171) ;  /* 0x0000014000017945 */ /* 0x000fe60003800000 */
[----:B---3--:R0:W3:Y:S01]  /*212a0*/  SHFL.IDX PT, R20, R81, 0x1, 0x181f ;  /* 0x00381f0051147f89 */ /* 0x0080e200000e0000 */
[----:B------:R-:W-:Y:S05]  /*212b0*/  @P1 BRA `(.L_x_12172) ;  /* 0x0000000000441947 */ /* 0x000fea0003800000 */
[----:B------:R-:W-:Y:S02]  /*212c0*/  ULDC UR4, c[0x0][0xbc8] ;  /* 0x0002f20000047ab9 */ /* 0x000fe40000000800 */
[----:B------:R-:W-:Y:S02]  /*212d0*/  ISETP.GE.AND P4, PT, R18, UR4, PT ;  /* 0x0000000412007c0c */ /* 0x000fe4000bf86270 */
[----:B------:R-:W-:Y:S02]  /*212e0*/  ISETP.GE.AND P3, PT, R176, UR4, PT ;  /* 0x00000004b0007c0c */ /* 0x000fe4000bf66270 */
[----:B------:R-:W-:Y:S02]  /*212f0*/  ISETP.GE.AND P2, PT, R19, UR4, PT ;  /* 0x0000000413007c0c */ /* 0x000fe4000bf46270 */
[----:B------:R-:W-:-:S07]  /*21300*/  ISETP.GE.AND P1, PT, R177, UR4, PT ;  /* 0x00000004b1007c0c */ /* 0x000fce000bf26270 */
[-C--:B---3--:R-:W-:Y:S02]  /*21310*/  @!P4 LEA R2, P6, R18, R20.reuse, 0x1 ;  /* 0x000000141202c211 */ /* 0x088fe400078c08ff */
[----:B-----5:R-:W-:Y:S02]  /*21320*/  @!P3 LEA R4, P5, R176, R20, 0x1 ;  /* 0x00000014b004b211 */ /* 0x020fe400078a08ff */
[----:B----4-:R-:W-:Y:S02]  /*21330*/  @!P4 LEA.HI.X R3, R18, R0, R183, 0x1, P6 ;  /* 0x000000001203c211 */ /* 0x010fe400030f0cb7 */
        /* <DEDUP_REMOVED lines=9> */
.L_x_12172:
[----:B------:R-:W-:Y:S05]  /*213d0*/  BSYNC B1 ;  /* 0x0000000000017941 */ /* 0x000fea0003800000 */
.L_x_12171:
[----:B----4-:R4:W0:Y:S01]  /*213e0*/  SHFL.IDX PT, R0, R82, 0x2, 0x181f ;  /* 0x00581f0052007f89 */ /* 0x01082200000e0000 */
[----:B------:R-:W-:Y:S03]  /*213f0*/  BSSY B1, `(.L_x_12173) ;  /* 0x0000014000017945 */ /* 0x000fe60003800000 */
[----:B---3-5:R4:W3:Y:S01]  /*21400*/  SHFL.IDX PT, R8, R81, 0x2, 0x181f ;  /* 0x00581f0051087f89 */ /* 0x0288e200000e0000 */
[----:B------:R-:W-:Y:S05]  /*21410*/  @P0 BRA `(.L_x_12174) ;  /* 0x0000000000440947 */ /* 0x000fea0003800000 */
[----:B------:R-:W-:Y:S02]  /*21420*/  ULDC UR4, c[0x0][0xbc8] ;  /* 0x0002f20000047ab9 */ /* 0x000fe40000000800 */
[----:B------:R-:W-:Y:S02]  /*21430*/  ISETP.GE.AND P3, PT, R18, UR4, PT ;  /* 0x0000000412007c0c */ /* 0x000fe4000bf66270 */
[----:B------:R-:W-:Y:S02]  /*21440*/  ISETP.GE.AND P2, PT, R176, UR4, PT ;  /* 0x00000004b0007c0c */ /* 0x000fe4000bf46270 */
[----:B------:R-:W-:Y:S02]  /*21450*/  ISETP.GE.AND P1, PT, R19, UR4, PT ;  /* 0x0000000413007c0c */ /* 0x000fe4000bf26270 */
[----:B------:R-:W-:-:S07]  /*21460*/  ISETP.GE.AND P0, PT, R177, UR4, PT ;  /* 0x00000004b1007c0c */ /* 0x000fce000bf06270 */
[-C--:B---3--:R-:W-:Y:S02]  /*21470*/  @!P3 LEA R2, P6, R18, R8.reuse, 0x1 ;  /* 0x000000081202b211 */ /* 0x088fe400078c08ff */
        /* <DEDUP_REMOVED lines=11> */
.L_x_12174:
[----:B------:R-:W-:Y:S05]  /*21530*/  BSYNC B1 ;  /* 0x0000000000017941 */ /* 0x000fea0003800000 */
.L_x_12173:
[----:B0-----:R-:W-:Y:S01]  /*21540*/  VIADD R3, R83, 0x60 ;  /* 0x0000006053037836 */ /* 0x001fe20000000000 */
[----:B-1--4-:R-:W0:Y:S04]  /*21550*/  SHFL.IDX PT, R82, R82, 0x3, 0x181f ;  /* 0x00781f0052527f89 */ /* 0x012e2800000e0000 */
[----:B------:R-:W-:Y:S01]  /*21560*/  ISETP.GE.AND P0, PT, R3, R80, PT ;  /* 0x000000500300720c */ /* 0x000fe20003f06270 */
[----:B------:R-:W1:-:S12]  /*21570*/  SHFL.IDX PT, R81, R81, 0x3, 0x181f ;  /* 0x00781f0051517f89 */ /* 0x000e5800000e0000 */
[----:B------:R-:W-:Y:S05]  /*21580*/  @P0 BRA `(.L_x_12175) ;  /* 0x0000002800240947 */ /* 0x000fea0003800000 */
[----:B------:R-:W-:Y:S02]  /*21590*/  ULDC UR4, c[0x0][0xbc8] ;  /* 0x0002f20000047ab9 */ /* 0x000fe40000000800 */
[----:B------:R-:W-:Y:S02]  /*215a0*/  ISETP.GE.AND P3, PT, R18, UR4, PT ;  /* 0x0000000412007c0c */ /* 0x000fe4000bf66270 */
[----:B------:R-:W-:Y:S02]  /*215b0*/  ISETP.GE.AND P4, PT, R176, UR4, PT ;  /* 0x00000004b0007c0c */ /* 0x000fe4000bf86270 */
[----:B------:R-:W-:-:S09]  /*215c0*/  ISETP.GE.AND P5, PT, R19, UR4, PT ;  /* 0x0000000413007c0c */ /* 0x000fd2000bfa6270 */
[-C--:B-1----:R-:W-:Y:S02]  /*215d0*/  @!P3 LEA R2, P0, R18, R81.reuse, 0x1 ;  /* 0x000000511202b211 */ /* 0x082fe400078008ff */
[-C--:B------:R-:W-:Y:S02]  /*215e0*/  @!P4 LEA R4, P1, R176, R81.reuse, 0x1 ;  /* 0x00000051b004c211 */ /* 0x080fe400078208ff */
[C---:B------:R-:W-:Y:S02]  /*215f0*/  @!P5 LEA R6, P2, R19.reuse, R81, 0x1 ;  /* 0x000000511306d211 */ /* 0x040fe400078408ff */
        /* <DEDUP_REMOVED lines=12> */
.L_x_12168:
[----:B------:R0:W5:Y:S01]  /*216c0*/  LDL R43, [R1+0x4b4] ;  /* 0x0004b400012b7983 */ /* 0x0001620000100800 */
[----:B------:R-:W-:Y:S01]  /*216d0*/  ULDC.64 UR12, c[0x0][0xc08] ;  /* 0x00030200000c7ab9 */ /* 0x000fe20000000a00 */
[----:B------:R-:W1:Y:S02]  /*216e0*/  @P2 LDC R2, c[0x0][0xcec] ;  /* 0x00033b00ff022b82 */ /* 0x000e640000000800 */
[----:B------:R0:W5:Y:S04]  /*216f0*/  LDL R42, [R1+0x4b0] ;  /* 0x0004b000012a7983 */ /* 0x0001680000100800 */
        /* <DEDUP_REMOVED lines=17> */
[----:B------:R0:W5:Y:S01]  /*21810*/  LDL R24, [R1+0x464] ;  /* 0x0004640001187983 */ /* 0x0001620000100800 */
[----:B------:R-:W-:Y:S01]  /*21820*/  UIMAD UR9, UR14, UR12, URZ ;  /* 0x0000000c0e0972a4 */ /* 0x000fe2000f8e023f */
[----:B------:R-:W2:Y:S01]  /*21830*/  @P2 LDC R3, c[0x0][0xcf0] ;  /* 0x00033c00ff032b82 */ /* 0x000ea20000000800 */
[----:B------:R-:W-:Y:S01]  /*21840*/  UIMAD.WIDE.U32 UR10, UR4, UR12, URZ ;  /* 0x0000000c040a72a5 */ /* 0x000fe2000f8e003f */
[----:B-1----:R-:W-:Y:S01]  /*21850*/  @P2 IMAD.HI.U32 R2, R11, R2, RZ ;  /* 0x000000020b022227 */ /* 0x002fe200078e00ff */
[----:B------:R-:W-:Y:S01]  /*21860*/  UIMAD UR9, UR4, UR13, UR9 ;  /* 0x0000000d040972a4 */ /* 0x000fe2000f8e0209 */
[----:B------:R-:W-:Y:S01]  /*21870*/  ISETP.GE.AND P0, PT, R15, R80, PT ;  /* 0x000000500f00720c */ /* 0x000fe20003f06270 */
[----:B------:R-:W-:Y:S01]  /*21880*/  USHF.R.S32.HI UR4, URZ, 0x1f, UR8 ;  /* 0x0000001f3f047899 */ /* 0x000fe20008011408 */
[----:B------:R-:W-:Y:S01]  /*21890*/  IMAD.MOV.U32 R5, RZ, RZ, R11 ;  /* 0x000000ffff057224 */ /* 0x000fe200078e000b */
[----:B------:R-:W-:Y:S01]  /*218a0*/  UIADD3 UR11, UR11, UR9, URZ ;  /* 0x000000090b0b7290 */ /* 0x000fe2000fffe03f */
[----:B------:R-:W-:Y:S01]  /*218b0*/  BSSY B1, `(.L_x_12176) ;  /* 0x00000c7000017945 */ /* 0x000fe20003800000 */
[----:B------:R-:W-:-:S02]  /*218c0*/  ULDC.64 UR12, c[0x0][0xc38] ;  /* 0x00030e00000c7ab9 */ /* 0x000fc40000000a00 */
[----:B------:R-:W-:-:S04]  /*218d0*/  UIMAD.WIDE.U32 UR10, UR37, UR12, UR10 ;  /* 0x0000000c250a72a5 */ /* 0x000fc8000f8e000a */
[----:B------:R-:W-:-:S03]  /*218e0*/  UIMAD UR11, UR37, UR13, UR11 ;  /* 0x0000000d250b72a4 */ /* 0x000fc6000f8e020b */
[----:B------:R-:W-:Y:S02]  /*218f0*/  ULDC.64 UR12, c[0x0][0xc40] ;  /* 0x00031000000c7ab9 */ /* 0x000fe40000000a00 */
[----:B------:R-:W-:-:S04]  /*21900*/  UIMAD UR4, UR4, UR12, URZ ;  /* 0x0000000c040472a4 */ /* 0x000fc8000f8e023f */
[----:B------:R-:W-:Y:S01]  /*21910*/  UIMAD UR4, UR8, UR13, UR4 ;  /* 0x0000000d080472a4 */ /* 0x000fe2000f8e0204 */
[----:B--2---:R-:W-:Y:S01]  /*21920*/  @P2 SHF.R.U32.HI R5, RZ, R3, R2 ;  /* 0x00000003ff052219 */ /* 0x004fe20000011602 */
[----:B------:R-:W-:-:S03]  /*21930*/  UIMAD.WIDE.U32 UR8, UR8, UR12, UR10 ;  /* 0x0000000c080872a5 */ /* 0x000fc6000f8e000a */
[----:B------:R-:W-:Y:S01]  /*21940*/  ULDC.64 UR10, c[0x0][0xc48] ;  /* 0x00031200000a7ab9 */ /* 0x000fe20000000a00 */
[----:B------:R-:W-:Y:S01]  /*21950*/  UIADD3 UR9, UR9, UR4, URZ ;  /* 0x0000000409097290 */ /* 0x000fe2000fffe03f */
[--C-:B------:R-:W-:Y:S01]  /*21960*/  SHF.R.S32.HI R2, RZ, 0x1f, R5.reuse ;  /* 0x0000001fff027819 */ /* 0x100fe20000011405 */
[----:B------:R-:W-:Y:S02]  /*21970*/  IMAD.MOV R7, RZ, RZ, -R5 ;  /* 0x000000ffff077224 */ /* 0x000fe400078e0a05 */
[----:B------:R-:W-:Y:S02]  /*21980*/  UIMAD.WIDE.U32 UR8, UR43, UR10, UR8 ;  /* 0x0000000a2b0872a5 */ /* 0x000fe4000f8e0008 */
[----:B------:R-:W-:Y:S02]  /*21990*/  IMAD R7, R76, R7, R11 ;  /* 0x000000074c077224 */ /* 0x000fe400078e020b */
[----:B------:R-:W-:Y:S02]  /*219a0*/  UIMAD UR43, UR43, UR11, UR9 ;  /* 0x0000000b2b2b72a4 */ /* 0x000fe4000f8e0209 */
[----:B------:R-:W-:Y:S01]  /*219b0*/  IMAD.U32 R3, RZ, RZ, UR9 ;  /* 0x00000009ff037e24 */ /* 0x000fe2000f8e00ff */
[----:B------:R-:W-:-:S02]  /*219c0*/  ULDC.64 UR10, c[0x0][0xc30] ;  /* 0x00030c00000a7ab9 */ /* 0x000fc40000000a00 */
[----:B------:R-:W-:Y:S02]  /*219d0*/  IMAD R4, R2, UR10, RZ ;  /* 0x0000000a02047c24 */ /* 0x000fe4000f8e02ff */
        /* <DEDUP_REMOVED lines=14> */
[----:B------:R-:W-:Y:S01]  /*21ac0*/  PRMT R4, RZ, 0x654, R4 ;  /* 0x00000654ff047816 */ /* 0x000fe20000000004 */
[----:B------:R0:W1:Y:S01]  /*21ad0*/  SHFL.IDX PT, R8, R0, RZ, 0x1c1f ;  /* 0x001c1fff00087589 */ /* 0x00006200000e0000 */
[----:B------:R-:W-:Y:S02]  /*21ae0*/  LEA.HI.X R20, R2, UR9, R3, 0x2, P1 ;  /* 0x0000000902147c11 */ /* 0x000fe400088f1403 */
[----:B------:R0:W-:Y:S03]  /*21af0*/  SYNCS.ARRIVE.TRANS64.RED.A1T0 RZ, [R4+URZ], RZ ;  /* 0x000000ff04ff79a7 */ /* 0x0001e6000810043f */
[----:B------:R0:W2:Y:S01]  /*21b00*/  SHFL.IDX PT, R9, R20, RZ, 0x1c1f ;  /* 0x001c1fff14097589 */ /* 0x0000a200000e0000 */
[----:B------:R-:W-:Y:S05]  /*21b10*/  @P0 BRA `(.L_x_12177) ;  /* 0x0000000800800947 */ /* 0x000fea0003800000 */
[----:B------:R-:W-:Y:S02]  /*21b20*/  ULDC UR4, c[0x0][0xbc8] ;  /* 0x0002f20000047ab9 */ /* 0x000fe40000000800 */
[----:B------:R-:W-:-:S13]  /*21b30*/  ISETP.GE.AND P0, PT, R179, UR4, PT ;  /* 0x00000004b3007c0c */ /* 0x000fda000bf06270 */
[----:B------:R-:W3:Y:S01]  /*21b40*/  @!P0 LDL.64 R14, [R1+0x260] ;  /* 0x00026000010e8983 */ /* 0x000ee20000100a00 */
[----:B------:R-:W-:Y:S01]  /*21b50*/  ISETP.GE.AND P1, PT, R212, UR4, PT ;  /* 0x00000004d4007c0c */ /* 0x000fe2000bf26270 */
[----:B-12---:R-:W-:-:S05]  /*21b60*/  @!P0 IMAD.WIDE R2, R179, 0x4, R8 ;  /* 0x00000004b3028825 */ /* 0x006fca00078e0208 */
[----:B---3--:R1:W-:Y:S07]  /*21b70*/  @!P0 ST.E.64 desc[UR40][R2.64], R14 ;  /* 0x0000000e02008985 */ /* 0x0083ee000c101b28 */
[----:B0-----:R-:W2:Y:S01]  /*21b80*/  @!P1 LDL.64 R4, [R1+0x270] ;  /* 0x0002700001049983 */ /* 0x001ea20000100a00 */
[----:B------:R-:W-:Y:S02]  /*21b90*/  ISETP.GE.AND P0, PT, R211, UR4, PT ;  /* 0x00000004d3007c0c */ /* 0x000fe4000bf06270 */
[----:B------:R-:W-:-:S04]  /*21ba0*/  @!P1 LEA R10, P2, R212, R8, 0x2 ;  /* 0x00000008d40a9211 */ /* 0x000fc800078410ff */
[----:B-----5:R-:W-:-:S05]  /*21bb0*/  @!P1 LEA.HI.X R11, R212, R9, R43, 0x2, P2 ;  /* 0x00000009d40b9211 */ /* 0x020fca00010f142b */
[----:B--2---:R0:W-:Y:S04]  /*21bc0*/  @!P1 ST.E.64 desc[UR40][R10.64], R4 ;  /* 0x000000040a009985 */ /* 0x0041e8000c101b28 */
[----:B------:R-:W2:Y:S01]  /*21bd0*/  @!P0 LDL.64 R6, [R1+0x280] ;  /* 0x0002800001068983 */ /* 0x000ea20000100a00 */
[----:B------:R-:W-:Y:S02]  /*21be0*/  ISETP.GE.AND P1, PT, R210, UR4, PT ;  /* 0x00000004d2007c0c */ /* 0x000fe4000bf26270 */
[----:B------:R-:W-:-:S04]  /*21bf0*/  @!P0 LEA R12, P2, R211, R8, 0x2 ;  /* 0x00000008d30c8211 */ /* 0x000fc800078410ff */
[----:B------:R-:W-:-:S05]  /*21c00*/  @!P0 LEA.HI.X R13, R211, R9, R42, 0x2, P2 ;  /* 0x00000009d30d8211 */ /* 0x000fca00010f142a */
[----:B--2---:R2:W-:Y:S04]  /*21c10*/  @!P0 ST.E.64 desc[UR40][R12.64], R6 ;  /* 0x000000060c008985 */ /* 0x0045e8000c101b28 */
[----:B-1----:R-:W3:Y:S01]  /*21c20*/  @!P1 LDL.64 R2, [R1+0x290] ;  /* 0x0002900001029983 */ /* 0x002ee20000100a00 */
[----:B------:R-:W-:Y:S02]  /*21c30*/  ISETP.GE.AND P0, PT, R209, UR4, PT ;  /* 0x00000004d1007c0c */ /* 0x000fe4000bf06270 */
[----:B------:R-:W-:-:S04]  /*21c40*/  @!P1 LEA R14, P2, R210, R8, 0x2 ;  /* 0x00000008d20e9211 */ /* 0x000fc800078410ff */
[----:B------:R-:W-:-:S05]  /*21c50*/  @!P1 LEA.HI.X R15, R210, R9, R41, 0x2, P2 ;  /* 0x00000009d20f9211 */ /* 0x000fca00010f1429 */
[----:B---3--:R1:W-:Y:S04]  /*21c60*/  @!P1 ST.E.64 desc[UR40][R14.64], R2 ;  /* 0x000000020e009985 */ /* 0x0083e8000c101b28 */
[----:B0-----:R-:W3:Y:S01]  /*21c70*/  @!P0 LDL.64 R4, [R1+0x2a0] ;  /* 0x0002a00001048983 */ /* 0x001ee20000100a00 */
[----:B------:R-:W-:Y:S02]  /*21c80*/  ISETP.GE.AND P1, PT, R208, UR4, PT ;  /* 0x00000004d0007c0c */ /* 0x000fe4000bf26270 */
[----:B------:R-:W-:-:S04]  /*21c90*/  @!P0 LEA R10, P2, R209, R8, 0x2 ;  /* 0x00000008d10a8211 */ /* 0x000fc800078410ff */
[----:B------:R-:W-:-:S05]  /*21ca0*/  @!P0 LEA.HI.X R11, R209, R9, R40, 0x2, P2 ;  /* 0x00000009d10b8211 */ /* 0x000fca00010f1428 */
[----:B---3--:R0:W-:Y:S04]  /*21cb0*/  @!P0 ST.E.64 desc[UR40][R10.64], R4 ;  /* 0x000000040a008985 */ /* 0x0081e8000c101b28 */
[----:B--2---:R-:W2:Y:S01]  /*21cc0*/  @!P1 LDL.64 R6, [R1+0x2b0] ;  /* 0x0002b00001069983 */ /* 0x004ea20000100a00 */
        /* <DEDUP_REMOVED lines=124> */
[----:B-1----:R-:W2:Y:S01]  /*22490*/  @!P0 LDL.64 R2, [R1+0x440] ;  /* 0x0004400001028983 */ /* 0x002ea20000100a00 */
[----:B------:R-:W-:Y:S02]  /*224a0*/  ISETP.GE.AND P1, PT, R213, UR4, PT ;  /* 0x00000004d5007c0c */ /* 0x000fe4000bf26270 */
[----:B------:R-:W-:-:S04]  /*224b0*/  @!P0 LEA R14, P2, R214, R8, 0x2 ;  /* 0x00000008d60e8211 */ /* 0x000fc800078410ff */
[----:B------:R-:W-:-:S05]  /*224c0*/  @!P0 LEA.HI.X R15, R214, R9, R226, 0x2, P2 ;  /* 0x00000009d60f8211 */ /* 0x000fca00010f14e2 */
[----:B--2---:R3:W-:Y:S04]  /*224d0*/  @!P0 ST.E.64 desc[UR40][R14.64], R2 ;  /* 0x000000020e008985 */ /* 0x0047e8000c101b28 */
[----:B0-----:R-:W2:Y:S01]  /*224e0*/  @!P1 LDL.64 R4, [R1+0x450] ;  /* 0x0004500001049983 */ /* 0x001ea20000100a00 */
[----:B------:R-:W-:-:S04]  /*224f0*/  @!P1 LEA R8, P0, R213, R8, 0x2 ;  /* 0x00000008d5089211 */ /* 0x000fc800078010ff */
[----:B------:R-:W-:-:S05]  /*22500*/  @!P1 LEA.HI.X R9, R213, R9, R225, 0x2, P0 ;  /* 0x00000009d5099211 */ /* 0x000fca00000f14e1 */
[----:B--2---:R3:W-:Y:S04]  /*22510*/  @!P1 ST.E.64 desc[UR40][R8.64], R4 ;  /* 0x0000000408009985 */ /* 0x0047e8000c101b28 */
.L_x_12177:
[----:B------:R-:W-:Y:S05]  /*22520*/  BSYNC B1 ;  /* 0x0000000000017941 */ /* 0x000fea0003800000 */
.L_x_12176:
[----:B------:R-:W-:Y:S01]  /*22530*/  ISETP.GE.AND P0, PT, R21, R80, PT ;  /* 0x000000501500720c */ /* 0x000fe20003f06270 */
[----:B--23--:R4:W2:Y:S04]  /*22540*/  SHFL.IDX PT, R9, R20, 0x1, 0x1c1f ;  /* 0x003c1f0014097f89 */ /* 0x00c8a800000e0000 */
[----:B-1----:R4:W1:Y:S08]  /*22550*/  SHFL.IDX PT, R8, R0, 0x1, 0x1c1f ;  /* 0x003c1f0000087f89 */ /* 0x00287000000e0000 */
[----:B----4-:R-:W-:Y:S05]  /*22560*/  @P0 BRA `(.L_x_12175) ;  /* 0x00000018002c0947 */ /* 0x010fea0003800000 */
[----:B0-----:R-:W0:Y:S02]  /*22570*/  LDC R0, c[0x0][0xbc8] ;  /* 0x0002f200ff007b82 */ /* 0x001e240000000800 */
[----:B0-----:R-:W-:-:S13]  /*22580*/  ISETP.GE.AND P0, PT, R179, R0, PT ;  /* 0x00000000b300720c */ /* 0x001fda0003f06270 */
[----:B------:R-:W3:Y:S01]  /*22590*/  @!P0 LDL.64 R14, [R1+0x268] ;  /* 0x00026800010e8983 */ /* 0x000ee20000100a00 */
[-C--:B------:R-:W-:Y:S01]  /*225a0*/  ISETP.GE.AND P1, PT, R212, R0.reuse, PT ;  /* 0x00000000d400720c */ /* 0x080fe20003f26270 */
[----:B-12---:R-:W-:Y:S01]  /*225b0*/  @!P0 IMAD.WIDE R2, R179, 0x4, R8 ;  /* 0x00000004b3028825 */ /* 0x006fe200078e0208 */
[----:B------:R-:W-:-:S04]  /*225c0*/  ISETP.GE.AND P2, PT, R211, R0, PT ;  /* 0x00000000d300720c */ /* 0x000fc80003f46270 */
[----:B---3--:R0:W-:Y:S07]  /*225d0*/  @!P0 ST.E.64 desc[UR40][R2.64], R14 ;  /* 0x0000000e02008985 */ /* 0x0081ee000c101b28 */
[----:B------:R-:W2:Y:S01]  /*225e0*/  @!P1 LDL.64 R4, [R1+0x278] ;  /* 0x0002780001049983 */ /* 0x000ea20000100a00 */
[----:B------:R-:W-:-:S04]  /*225f0*/  @!P1 LEA R10, P0, R212, R8, 0x2 ;  /* 0x00000008d40a9211 */ /* 0x000fc800078010ff */
[----:B-----5:R-:W-:Y:S02]  /*22600*/  @!P1 LEA.HI.X R11, R212, R9, R43, 0x2, P0 ;  /* 0x00000009d40b9211 */ /* 0x020fe400000f142b */
[----:B------:R-:W-:-:S03]  /*22610*/  @!P2 LEA R12, P0, R211, R8, 0x2 ;  /* 0x00000008d30ca211 */ /* 0x000fc600078010ff */
[----:B--2---:R1:W-:Y:S04]  /*22620*/  @!P1 ST.E.64 desc[UR40][R10.64], R4 ;  /* 0x000000040a009985 */ /* 0x0043e8000c101b28 */
[----:B------:R-:W2:Y:S01]  /*22630*/  @!P2 LDL.64 R6, [R1+0x288] ;  /* 0x000288000106a983 */ /* 0x000ea20000100a00 */
[----:B------:R-:W-:Y:S02]  /*22640*/  ISETP.GE.AND P1, PT, R210, R0, PT ;  /* 0x00000000d200720c */ /* 0x000fe40003f26270 */
[----:B------:R-:W-:-:S05]  /*22650*/  @!P2 LEA.HI.X R13, R211, R9, R42, 0x2, P0 ;  /* 0x00000009d30da211 */ /* 0x000fca00000f142a */
[----:B--2---:R2:W-:Y:S06]  /*22660*/  @!P2 ST.E.64 desc[UR40][R12.64], R6 ;  /* 0x000000060c00a985 */ /* 0x0045ec000c101b28 */
[----:B0-----:R-:W3:Y:S01]  /*22670*/  @!P1 LDL.64 R2, [R1+0x298] ;  /* 0x0002980001029983 */ /* 0x001ee20000100a00 */
[----:B------:R-:W-:Y:S02]  /*22680*/  ISETP.GE.AND P2, PT, R209, R0, PT ;  /* 0x00000000d100720c */ /* 0x000fe40003f46270 */
[----:B------:R-:W-:-:S04]  /*22690*/  @!P1 LEA R14, P0, R210, R8, 0x2 ;  /* 0x00000008d20e9211 */ /* 0x000fc800078010ff */
[----:B------:R-:W-:-:S05]  /*226a0*/  @!P1 LEA.HI.X R15, R210, R9, R41, 0x2, P0 ;  /* 0x00000009d20f9211 */ /* 0x000fca00000f1429 */
[----:B---3--:R0:W-:Y:S04]  /*226b0*/  @!P1 ST.E.64 desc[UR40][R14.64], R2 ;  /* 0x000000020e009985 */ /* 0x0081e8000c101b28 */
[----:B-1----:R-:W3:Y:S01]  /*226c0*/  @!P2 LDL.64 R4, [R1+0x2a8] ;  /* 0x0002a8000104a983 */ /* 0x002ee20000100a00 */
[----:B------:R-:W-:Y:S02]  /*226d0*/  ISETP.GE.AND P1, PT, R208, R0, PT ;  /* 0x00000000d000720c */ /* 0x000fe40003f26270 */
[----:B------:R-:W-:-:S04]  /*226e0*/  @!P2 LEA R10, P0, R209, R8, 0x2 ;  /* 0x00000008d10aa211 */ /* 0x000fc800078010ff */
[----:B------:R-:W-:-:S05]  /*226f0*/  @!P2 LEA.HI.X R11, R209, R9, R40, 0x2, P0 ;  /* 0x00000009d10ba211 */ /* 0x000fca00000f1428 */
[----:B---3--:R1:W-:Y:S04]  /*22700*/  @!P2 ST.E.64 desc[UR40][R10.64], R4 ;  /* 0x000000040a00a985 */ /* 0x0083e8000c101b28 */
[----:B--2---:R-:W2:Y:S01]  /*22710*/  @!P1 LDL.64 R6, [R1+0x2b8] ;  /* 0x0002b80001069983 */ /* 0x004ea20000100a00 */
[----:B------:R-:W-:Y:S02]  /*22720*/  ISETP.GE.AND P2, PT, R207, R0, PT ;  /* 0x00000000cf00720c */ /* 0x000fe40003f46270 */
[----:B------:R-:W-:-:S04]  /*22730*/  @!P1 LEA R12, P0, R208, R8, 0x2 ;  /* 0x00000008d00c9211 */ /* 0x000fc800078010ff */
[----:B------:R-:W-:-:S05]  /*22740*/  @!P1 LEA.HI.X R13, R208, R9, R39, 0x2, P0 ;  /* 0x00000009d00d9211 */ /* 0x000fca00000f1427 */
[----:B--2---:R2:W-:Y:S04]  /*22750*/  @!P1 ST.E.64 desc[UR40][R12.64], R6 ;  /* 0x000000060c009985 */ /* 0x0045e8000c101b28 */
        /* <DEDUP_REMOVED lines=113> */
[----:B------:R-:W-:-:S07]  /*22e70*/  @!P2 LEA.HI.X R11, R185, R9, R228, 0x2, P0 ;  /* 0x00000009b90ba211 */ /* 0x000fce00000f14e4 */
[C---:B--2---:R-:W-:Y:S01]  /*22e80*/  @!P1 LEA R12, P0, R184.reuse, R8, 0x2 ;  /* 0x00000008b80c9211 */ /* 0x044fe200078010ff */
[----:B---3--:R0:W-:Y:S04]  /*22e90*/  @!P2 ST.E.64 desc[UR40][R10.64], R4 ;  /* 0x000000040a00a985 */ /* 0x0081e8000c101b28 */
[----:B------:R-:W2:Y:S01]  /*22ea0*/  @!P1 LDL.64 R6, [R1+0x438] ;  /* 0x0004380001069983 */ /* 0x000ea20000100a00 */
[----:B------:R-:W-:Y:S01]  /*22eb0*/  @!P1 LEA.HI.X R13, R184, R9, R227, 0x2, P0 ;  /* 0x00000009b80d9211 */ /* 0x000fe200000f14e3 */
[----:B------:R-:W-:Y:S01]  /*22ec0*/  BSSY B1, `(.L_x_12178) ;  /* 0x0000009000017945 */ /* 0x000fe20003800000 */
[----:B------:R-:W-:-:S03]  /*22ed0*/  ISETP.GE.AND P0, PT, R214, R0, PT ;  /* 0x00000000d600720c */ /* 0x000fc60003f06270 */
[----:B--2---:R0:W-:Y:S01]  /*22ee0*/  @!P1 ST.E.64 desc[UR40][R12.64], R6 ;  /* 0x000000060c009985 */ /* 0x0041e2000c101b28 */
[----:B------:R-:W-:-:S09]  /*22ef0*/  ISETP.GE.AND P1, PT, R213, R0, PT ;  /* 0x00000000d500720c */ /* 0x000fd20003f26270 */
[----:B------:R-:W-:Y:S05]  /*22f00*/  @P0 BRA `(.L_x_12179) ;  /* 0x0000000000100947 */ /* 0x000fea0003800000 */
[----:B0-----:R-:W2:Y:S01]  /*22f10*/  LDL.64 R4, [R1+0x448] ;  /* 0x0004480001047983 */ /* 0x001ea20000100a00 */
[----:B------:R-:W-:-:S04]  /*22f20*/  LEA R2, P0, R214, R8, 0x2 ;  /* 0x00000008d6027211 */ /* 0x000fc800078010ff */
[----:B------:R-:W-:-:S05]  /*22f30*/  LEA.HI.X R3, R214, R9, R226, 0x2, P0 ;  /* 0x00000009d6037211 */ /* 0x000fca00000f14e2 */
[----:B--2---:R1:W-:Y:S04]  /*22f40*/  ST.E.64 desc[UR40][R2.64], R4 ;  /* 0x0000000402007985 */ /* 0x0043e8000c101b28 */
.L_x_12179:
[----:B------:R-:W-:Y:S05]  /*22f50*/  BSYNC B1 ;  /* 0x0000000000017941 */ /* 0x000fea0003800000 */
.L_x_12178:
[----:B------:R-:W-:Y:S05]  /*22f60*/  @P1 BRA `(.L_x_12175) ;  /* 0x0000000c00ac1947 */ /* 0x000fea0003800000 */
[----:B01----:R-:W2:Y:S01]  /*22f70*/  LDL.64 R4, [R1+0x458] ;  /* 0x0004580001047983 */ /* 0x003ea20000100a00 */
[----:B------:R-:W-:-:S04]  /*22f80*/  LEA R2, P0, R213, R8, 0x2 ;  /* 0x00000008d5027211 */ /* 0x000fc800078010ff */
[----:B------:R-:W-:-:S05]  /*22f90*/  LEA.HI.X R3, R213, R9, R225, 0x2, P0 ;  /* 0x00000009d5037211 */ /* 0x000fca00000f14e1 */
[----:B--2---:R4:W-:Y:S01]  /*22fa0*/  ST.E.64 desc[UR40][R2.64], R4 ;  /* 0x0000000402007985 */ /* 0x0049e2000c101b28 */
[----:B------:R-:W-:Y:S05]  /*22fb0*/  BRA `(.L_x_12175) ;  /* 0x0000000c00987947 */ /* 0x000fea0003800000 */
.L_x_12166:
        /* <DEDUP_REMOVED lines=21> */
[----:B------:R-:W-:Y:S01]  /*23110*/  ISETP.GT.AND P0, PT, R223, 0x7f, PT ;  /* 0x0000007fdf00780c */ /* 0x000fe20003f04270 */
[----:B------:R-:W-:-:S09]  /*23120*/  UMOV UR4, URZ ;  /* 0x0000003f00047c82 */ /* 0x000fd20008000000 */
[----:B------:R-:W-:Y:S01]  /*23130*/  @!UP1 ULDC UR44, c[0x0][0xbd4] ;  /* 0x0002f500002c9ab9 */ /* 0x000fe20000000800 */
[----:B--2---:R-:W-:Y:S01]  /*23140*/  @P1 R2UR UR4, R6 ;  /* 0x00000000060412ca */ /* 0x004fe200000e0000 */
[----:B0-----:R-:W-:-:S14]  /*23150*/  @P2 BRA `(.L_x_12180) ;  /* 0x0000000000102947 */ /* 0x001fdc0003800000 */
[----:B------:R-:W-:Y:S05]  /*23160*/  @!P1 BRA `(.L_x_12180) ;  /* 0x00000000000c9947 */ /* 0x000fea0003800000 */
[----:B------:R-:W2:Y:S04]  /*23170*/  LDG.E R5, desc[UR40][R2.64] ;  /* 0x0000002802057981 */ /* 0x000ea8000c1e1900 */
[----:B-----5:R-:W2:Y:S02]  /*23180*/  LDG.E R0, desc[UR40][R2.64+0x4] ;  /* 0x0000042802007981 */ /* 0x020ea4000c1e1900 */
[----:B--2---:R-:W-:-:S07]  /*23190*/  IMAD.IADD R0, R0, 0x1, -R5 ;  /* 0x0000000100007824 */ /* 0x004fce00078e0a05 */
.L_x_12180:
[----:B------:R-:W-:Y:S01]  /*231a0*/  USHF.R.S32.HI UR21, URZ, 0x1f, UR38 ;  /* 0x0000001f3f157899 */ /* 0x000fe20008011426 */
[----:B------:R-:W-:Y:S01]  /*231b0*/  BSSY B1, `(.L_x_12181) ;  /* 0x000003a000017945 */ /* 0x000fe20003800000 */
[----:B------:R-:W-:Y:S02]  /*231c0*/  USHF.R.S32.HI UR20, URZ, 0x1f, UR4 ;  /* 0x0000001f3f147899 */ /* 0x000fe40008011404 */
[----:B------:R-:W-:Y:S02]  /*231d0*/  USEL UR8, UR38, URZ, !UP0 ;  /* 0x0000003f26087287 */ /* 0x000fe4000c000000 */
[----:B------:R-:W-:Y:S01]  /*231e0*/  USEL UR21, UR21, URZ, !UP0 ;  /* 0x0000003f15157287 */ /* 0x000fe2000c000000 */
[----:B------:R-:W-:Y:S11]  /*231f0*/  @P0 BRA `(.L_x_12182) ;  /* 0x0000000000d40947 */ /* 0x000ff60003800000 */
        /* <DEDUP_REMOVED lines=9> */
[----:B------:R-:W-:Y:S01]  /*23290*/  IMAD.MOV.U32 R5, RZ, RZ, R4 ;  /* 0x000000ffff057224 */ /* 0x000fe200078e0004 */
[----:B------:R-:W-:Y:S02]  /*232a0*/  UMOV UR18, 0xab8 ;  /* 0x00000ab800127882 */ /* 0x000fe40000000000 */
[----:B------:R-:W-:Y:S02]  /*232b0*/  USEL UR18, UR18, 0xa78, UP0 ;  /* 0x00000a7812127887 */ /* 0x000fe40008000000 */
[----:B------:R-:W-:-:S06]  /*232c0*/  USEL UR9, UR43, URZ, UP0 ;  /* 0x0000003f2b097287 */ /* 0x000fcc0008000000 */
[----:B------:R-:W0:Y:S04]  /*232d0*/  @P0 LDC R3, c[0x0][0xcec] ;  /* 0x00033b00ff030b82 */ /* 0x000e280000000800 */
[----:B------:R-:W-:Y:S01]  /*232e0*/  ULDC.64 UR12, c[0x0][UR18+0x220] ;  /* 0x00008800120c7abb */ /* 0x000fe20008000a00 */
[----:B------:R-:W-:Y:S01]  /*232f0*/  ULDC.64 UR10, c[0x0][UR18+0x218] ;  /* 0x00008600120a7abb */ /* 0x000fe20008000a00 */
[----:B------:R-:W-:Y:S01]  /*23300*/  ULDC.64 UR14, c[0x0][UR18+0x228] ;  /* 0x00008a00120e7abb */ /* 0x000fe20008000a00 */
[----:B------:R-:W-:Y:S01]  /*23310*/  UIMAD UR13, UR13, UR8, URZ ;  /* 0x000000080d0d72a4 */ /* 0x000fe2000f8e023f */
[----:B------:R-:W1:Y:S01]  /*23320*/  @P0 LDC R7, c[0x0][0xcf0] ;  /* 0x00033c00ff070b82 */ /* 0x000e620000000800 */
[----:B------:R-:W-:Y:S02]  /*23330*/  UIMAD.WIDE.U32 UR16, UR10, UR37, URZ ;  /* 0x000000250a1072a5 */ /* 0x000fe4000f8e003f */
        /* <DEDUP_REMOVED lines=10> */
[----:B------:R-:W-:Y:S02]  /*233e0*/  IMAD.U32 R3, RZ, RZ, UR23 ;  /* 0x00000017ff037e24 */ /* 0x000fe4000f8e00ff */
[----:B------:R-:W-:Y:S01]  /*233f0*/  IMAD.U32 R6, RZ, RZ, UR10 ;  /* 0x0000000aff067e24 */ /* 0x000fe2000f8e00ff */
[----:B------:R-:W-:Y:S01]  /*23400*/  UIADD3.X UR9, UR9, UR19, UR20, UP1, UP2 ;  /* 0x0000001309097290 */ /* 0x000fe20008fe4414 */
[----:B-1----:R-:W-:Y:S01]  /*23410*/  @P0 SHF.R.U32.HI R5, RZ, R7, R2 ;  /* 0x00000007ff050219 */ /* 0x002fe20000011602 */
[----:B------:R-:W-:Y:S01]  /*23420*/  IMAD.U32 R2, RZ, RZ, UR22 ;  /* 0x00000016ff027e24 */ /* 0x000fe2000f8e00ff */
[----:B------:R-:W-:Y:S01]  /*23430*/  ULDC.64 UR10, c[0x0][UR18+0x210] ;  /* 0x00008400120a7abb */ /* 0x000fe20008000a00 */
[----:B------:R-:W-:Y:S01]  /*23440*/  ULDC.64 UR12, c[0x0][0xca8] ;  /* 0x00032a00000c7ab9 */ /* 0x000fe20000000a00 */
[----:B------:R-:W-:Y:S01]  /*23450*/  @!UP0 ULDC UR12, c[0x0][0xc50] ;  /* 0x00031400000c8ab9 */ /* 0x000fe20000000800 */
[--C-:B------:R-:W-:Y:S01]  /*23460*/  IMAD.MOV R7, RZ, RZ, -R5.reuse ;  /* 0x000000ffff077224 */ /* 0x100fe200078e0a05 */
[----:B------:R-:W-:Y:S01]  /*23470*/  IADD3 R2, P0, P1, R5, UR16, R2 ;  /* 0x0000001005027c10 */ /* 0x000fe2000f91e002 */
[----:B------:R-:W-:Y:S01]  /*23480*/  @!UP0 ULDC UR13, c[0x0][0xc54] ;  /* 0x00031500000d8ab9 */ /* 0x000fe20000000800 */
[----:B------:R-:W-:Y:S01]  /*23490*/  SHF.R.S32.HI R5, RZ, 0x1f, R5 ;  /* 0x0000001fff057819 */ /* 0x000fe20000011405 */
[----:B------:R-:W-:-:S03]  /*234a0*/  IMAD R7, R9, R7, R4 ;  /* 0x0000000709077224 */ /* 0x000fc600078e0204 */
[----:B------:R-:W-:Y:S01]  /*234b0*/  IADD3.X R3, R5, UR9, R6, P0, P1 ;  /* 0x0000000905037c10 */ /* 0x000fe200087e2406 */
        /* <DEDUP_REMOVED lines=9> */
.L_x_12182:
[----:B------:R-:W-:Y:S05]  /*23550*/  BSYNC B1 ;  /* 0x0000000000017941 */ /* 0x000fea0003800000 */
.L_x_12181:
[----:B------:R-:W-:-:S06]  /*23560*/  UISETP.GT.AND UP0, UPT, UR44, 0x1, UPT ;  /* 0x000000012c00788c */ /* 0x000fcc000bf04270 */
[----:B------:R-:W-:-:S13]  /*23570*/  PLOP3.LUT P0, PT, PT, PT, UP0, 0x80, 0x0 ;  /* 0x000000000000781c */ /* 0x000fda0003f0f008 */
[----:B------:R-:W-:Y:S05]  /*23580*/  @P0 BRA `(.L_x_12175) ;  /* 0x0000000800240947 */ /* 0x000fea0003800000 */
[----:B------:R-:W1:Y:S01]  /*23590*/  LDC R11, c[0x0][0xce8] ;  /* 0x00033a00ff0b7b82 */ /* 0x000e620000000800 */
[----:B------:R-:W-:Y:S01]  /*235a0*/  ULDC.64 UR12, c[0x0][0xba0] ;  /* 0x0002e800000c7ab9 */ /* 0x000fe20000000a00 */
[----:B------:R-:W-:Y:S01]  /*235b0*/  IMAD R2, R224, 0x20, R222 ;  /* 0x00000020e0027824 */ /* 0x000fe200078e02de */
[----:B------:R-:W-:Y:S01]  /*235c0*/  UIMAD UR9, UR20, UR12, URZ ;  /* 0x0000000c140972a4 */ /* 0x000fe2000f8e023f */
[----:B------:R-:W-:Y:S01]  /*235d0*/  BSSY B1, `(.L_x_12183) ;  /* 0x0000042000017945 */ /* 0x000fe20003800000 */
[----:B------:R-:W-:Y:S01]  /*235e0*/  UIMAD.WIDE.U32 UR10, UR4, UR12, URZ ;  /* 0x0000000c040a72a5 */ /* 0x000fe2000f8e003f */
[----:B------:R-:W-:Y:S01]  /*235f0*/  VIADD R6, R2, UR39 ;  /* 0x0000002702067c36 */ /* 0x000fe20008000000 */
[----:B------:R-:W-:-:S03]  /*23600*/  UIMAD UR9, UR4, UR13, UR9 ;  /* 0x0000000d040972a4 */ /* 0x000fc6000f8e0209 */
[----:B------:R-:W-:Y:S01]  /*23610*/  ULDC.64 UR12, c[0x0][0xbe8] ;  /* 0x0002fa00000c7ab9 */ /* 0x000fe20000000a00 */
[----:B------:R-:W-:Y:S01]  /*23620*/  UIADD3 UR11, UR11, UR9, URZ ;  /* 0x000000090b0b7290 */ /* 0x000fe2000fffe03f */
[----:B0-----:R-:W-:-:S03]  /*23630*/  IMAD.MOV.U32 R5, RZ, RZ, R6 ;  /* 0x000000ffff057224 */ /* 0x001fc600078e0006 */
[----:B------:R-:W-:-:S04]  /*23640*/  UIMAD.WIDE.U32 UR10, UR37, UR12, UR10 ;  /* 0x0000000c250a72a5 */ /* 0x000fc8000f8e000a */
[----:B------:R-:W-:-:S03]  /*23650*/  UIMAD UR11, UR37, UR13, UR11 ;  /* 0x0000000d250b72a4 */ /* 0x000fc6000f8e020b */
[----:B------:R-:W-:Y:S01]  /*23660*/  ULDC.64 UR12, c[0x0][0xbf0] ;  /* 0x0002fc00000c7ab9 */ /* 0x000fe20000000a00 */
[----:B-1----:R-:W-:Y:S01]  /*23670*/  ISETP.NE.AND P0, PT, R11, 0x1, PT ;  /* 0x000000010b00780c */ /* 0x002fe20003f05270 */
[----:B------:R-:W-:-:S04]  /*23680*/  UIMAD UR4, UR21, UR12, URZ ;  /* 0x0000000c150472a4 */ /* 0x000fc8000f8e023f */
[----:B------:R-:W-:Y:S02]  /*23690*/  UIMAD UR4, UR8, UR13, UR4 ;  /* 0x0000000d080472a4 */ /* 0x000fe4000f8e0204 */
[----:B------:R-:W-:-:S03]  /*236a0*/  UIMAD.WIDE.U32 UR8, UR8, UR12, UR10 ;  /* 0x0000000c080872a5 */ /* 0x000fc6000f8e000a */
[----:B------:R-:W-:Y:S01]  /*236b0*/  ULDC.64 UR10, c[0x0][0xbe0] ;  /* 0x0002f800000a7ab9 */ /* 0x000fe20000000a00 */
[----:B------:R-:W-:Y:S02]  /*236c0*/  UIADD3 UR4, UR9, UR4, URZ ;  /* 0x0000000409047290 */ /* 0x000fe4000fffe03f */
[----:B------:R-:W0:Y:S08]  /*236d0*/  @P0 LDC R3, c[0x0][0xcec] ;  /* 0x00033b00ff030b82 */ /* 0x000e300000000800 */
[----:B------:R-:W1:Y:S01]  /*236e0*/  @P0 LDC R7, c[0x0][0xcf0] ;  /* 0x00033c00ff070b82 */ /* 0x000e620000000800 */
        /* <DEDUP_REMOVED lines=16> */
[----:B-----5:R-:W-:Y:S02]  /*237f0*/  IMAD R11, R0, R11, RZ ;  /* 0x0000000b000b7224 */ /* 0x020fe400078e02ff */
        /* <DEDUP_REMOVED lines=31> */
.L_x_12184:
[----:B------:R-:W-:Y:S05]  /*239f0*/  BSYNC B1 ;  /* 0x0000000000017941 */ /* 0x000fea0003800000 */
.L_x_12183:
        /* <DEDUP_REMOVED lines=21> */
.L_x_12186:
[----:B------:R-:W-:Y:S05]  /*23b50*/  BSYNC B1 ;  /* 0x0000000000017941 */ /* 0x000fea0003800000 */
.L_x_12185:
        /* <DEDUP_REMOVED lines=21> */
.L_x_12188:
[----:B------:R-:W-:Y:S05]  /*23cb0*/  BSYNC B1 ;  /* 0x0000000000017941 */ /* 0x000fea0003800000 */
.L_x_12187:
        /* <DEDUP_REMOVED lines=10> */
[-C--:B---3--:R-:W-:Y:S02]  /*23d60*/  @!P3 LEA R6, P6, R18, R2.reuse, 0x1 ;  /* 0x000000021206b211 */ /* 0x088fe400078c08ff */
[-C--:B------:R-:W-:Y:S02]  /*23d70*/  @!P2 LEA R8, P5, R176, R2.reuse, 0x1 ;  /* 0x00000002b008a211 */ /* 0x080fe400078a08ff */
[-C--:B------:R-:W-:Y:S02]  /*23d80*/  @!P1 LEA R10, P4, R19, R2.reuse, 0x1 ;  /* 0x00000002130a9211 */ /* 0x080fe400078808ff */
[-C--:B--2---:R-:W-:Y:S02]  /*23d90*/  @!P3 LEA.HI.X R7, R18, R5.reuse, R183, 0x1, P6 ;  /* 0x000000051207b211 */ /* 0x084fe400030f0cb7 */
        /* <DEDUP_REMOVED lines=8> */
.L_x_12175:
[----:B------:R-:W-:Y:S05]  /*23e20*/  BSYNC B0 ;  /* 0x0000000000007941 */ /* 0x000fea0003800000 */
.L_x_12165:
[----:B------:R-:W-:Y:S02]  /*23e30*/  ULDC UR4, c[0x0][0xd3c] ;  /* 0x00034f0000047ab9 */ /* 0x000fe40000000800 */
[----:B------:R-:W-:-:S06]  /*23e40*/  UISETP.GE.AND UP0, UPT, UR6, UR4, UPT ;  /* 0x000000040600728c */ /* 0x000fcc000bf06270 */
[----:B------:R-:W-:-:S13]  /*23e50*/  PLOP3.LUT P0, PT, PT, PT, UP0, 0x80, 0x0 ;  /* 0x000000000000781c */ /* 0x000fda0003f0f008 */
[----:B------:R-:W-:Y:S05]  /*23e60*/  @!P0 BRA `(.L_x_12189) ;  /* 0xfffffdd400948947 */ /* 0x000fea000383ffff */
[----:B------:R-:W-:Y:S05]  /*23e70*/  EXIT ;  /* 0x000000000000794d */ /* 0x000fea0003800000 */
.L_x_12064:
        /* <DEDUP_REMOVED lines=16> */
[----:B-1----:R3:W-:Y:S01]  /*23f80*/  STL.128 [R1+0x460], R4 ;  /* 0x0004600401007387 */ /* 0x0027e20000100c00 */
[----:B------:R-:W-:Y:S06]  /*23f90*/  BAR.ARV 0x4, 0x180 ;  /* 0x0106000000007b1d */ /* 0x000fec0000002000 */
[----:B------:R-:W-:Y:S05]  /*23fa0*/  BRA `(.L_x_12191) ;  /* 0x0000000c00b47947 */ /* 0x000fea0003800000 */
.L_x_12190:
[----:B------:R-:W1:Y:S01]  /*23fb0*/  S2R R0, SR_TID.X ;  /* 0x0000000000007919 */ /* 0x000e620000002100 */
[----:B------:R-:W-:Y:S01]  /*23fc0*/  ULDC UR4, c[0x0][0xd3c] ;  /* 0x00034f0000047ab9 */ /* 0x000fe20000000800 */
        /* <DEDUP_REMOVED lines=9> */
[----:B-1----:R-:W-:-:S04]  /*24060*/  @!P1 IMAD.WIDE.U32 R2, R0, 0x4, R4 ;  /* 0x0000000400029825 */ /* 0x002fc800078e0004 */
        /* <DEDUP_REMOVED lines=32> */
.L_x_12194:
        /* <DEDUP_REMOVED lines=39> */
.L_x_12192:
        /* <DEDUP_REMOVED lines=12> */
.L_x_12195:
[----:B----4-:R-:W-:Y:S01]  /*245a0*/  IMAD R2, R8, UR5, R9 ;  /* 0x0000000508027c24 */ /* 0x010fe2000f8e0209 */
[----:B-1----:R-:W-:Y:S01]  /*245b0*/  ISETP.NE.AND P0, PT, R7, 0x1, PT ;  /* 0x000000010700780c */ /* 0x002fe20003f05270 */
[----:B------:R-:W-:-:S03]  /*245c0*/  VIADD R12, R10, UR4 ;  /* 0x000000040a0c7c36 */ /* 0x000fc60008000000 */
[----:B------:R1:W-:Y:S01]  /*245d0*/  STL [R1+0x460], R2 ;  /* 0x0004600201007387 */ /* 0x0003e20000100800 */
[----:B0-----:R-:W-:-:S03]  /*245e0*/  IADD3 R5, -R2, UR6, RZ ;  /* 0x0000000602057c10 */ /* 0x001fc6000fffe1ff */
[----:B------:R1:W-:Y:S05]  /*245f0*/  STL [R1+0x46c], R12 ;  /* 0x00046c0c01007387 */ /* 0x0003ea0000100800 */
[----:B------:R-:W-:Y:S05]  /*24600*/  @!P0 BRA `(.L_x_12196) ;  /* 0x0000000000e08947 */ /* 0x000fea0003800000 */
[-C--:B--2---:R-:W-:Y:S02]  /*24610*/  IABS R6, R4.reuse ;  /* 0x0000000400067213 */ /* 0x084fe40000000000 */
[----:B------:R-:W-:Y:S02]  /*24620*/  IABS R8, R7 ;  /* 0x0000000700087213 */ /* 0x000fe40000000000 */
[----:B------:R-:W0:Y:S08]  /*24630*/  I2F.RP R9, R6 ;  /* 0x0000000600097306 */ /* 0x000e300000209400 */
[----:B------:R-:W2:Y:S08]  /*24640*/  I2F.RP R10, R8 ;  /* 0x00000008000a7306 */ /* 0x000eb00000209400 */
[----:B0-----:R-:W1:Y:S08]  /*24650*/  MUFU.RCP R9, R9 ;  /* 0x0000000900097308 */ /* 0x001e700000001000 */
[----:B--2---:R-:W-:Y:S01]  /*24660*/  MUFU.RCP R10, R10 ;  /* 0x0000000a000a7308 */ /* 0x004fe20000001000 */
[----:B-1----:R-:W-:Y:S01]  /*24670*/  VIADD R2, R9, 0xffffffe ;  /* 0x0ffffffe09027836 */ /* 0x002fe20000000000 */
[----:B------:R-:W-:-:S06]  /*24680*/  IABS R9, R4 ;  /* 0x0000000400097213 */ /* 0x000fcc0000000000 */
[----:B---3--:R0:W1:Y:S02]  /*24690*/  F2I.FTZ.U32.TRUNC.NTZ R3, R2 ;  /* 0x0000000200037305 */ /* 0x008064000021f000 */
        /* <DEDUP_REMOVED lines=8> */
[----:B------:R-:W-:Y:S02]  /*24720*/  VIADD R3, R10, 0xffffffe ;  /* 0x0ffffffe0a037836 */ /* 0x000fe40000000000 */
[----:B------:R-:W-:Y:S01]  /*24730*/  IMAD.MOV.U32 R2, RZ, RZ, RZ ;  /* 0x000000ffff027224 */ /* 0x000fe200078e00ff */
[----:B------:R-:W-:-:S03]  /*24740*/  ISETP.GT.U32.AND P1, PT, R6, R11, PT ;  /* 0x0000000b0600720c */ /* 0x000fc60003f24070 */
        /* <DEDUP_REMOVED lines=36> */
.L_x_12196:
[----:B-1-3--:R-:W0:Y:S02]  /*24990*/  LDC.64 R2, c[0x0][0xd90] ;  /* 0x00036400ff027b82 */ /* 0x00ae240000000a00 */
        /* <DEDUP_REMOVED lines=60> */
.L_x_12197:
[----:B01----:R-:W-:-:S05]  /*24d60*/  LOP3.LUT R3, RZ, R2, RZ, 0x33, !PT ;  /* 0x00000002ff037212 */ /* 0x003fca00078e33ff */
[----:B------:R-:W-:-:S05]  /*24d70*/  IMAD.IADD R2, R4, 0x1, R3 ;  /* 0x0000000104027824 */ /* 0x000fca00078e0203 */
[----:B------:R1:W-:Y:S01]  /*24d80*/  STL [R1+0x464], R2 ;  /* 0x0004640201007387 */ /* 0x0003e20000100800 */
[----:B------:R-:W-:Y:S05]  /*24d90*/  BRA `(.L_x_12198) ;  /* 0x0000000000107947 */ /* 0x000fea0003800000 */
.L_x_12193:
[----:B------:R-:W-:Y:S01]  /*24da0*/  IMAD.U32 R2, RZ, RZ, UR6 ;  /* 0x00000006ff027e24 */ /* 0x000fe2000f8e00ff */
[----:B------:R0:W-:Y:S04]  /*24db0*/  STL [R1+0x464], RZ ;  /* 0x000464ff01007387 */ /* 0x0001e80000100800 */
[----:B------:R0:W-:Y:S04]  /*24dc0*/  STL [R1+0x468], RZ ;  /* 0x000468ff01007387 */ /* 0x0001e80000100800 */
[----:B------:R0:W-:Y:S02]  /*24dd0*/  STL [R1+0x460], R2 ;  /* 0x0004600201007387 */ /* 0x0001e40000100800 */
.L_x_12198:
[----:B------:R-:W2:Y:S04]  /*24de0*/  LDL R4, [R1+0x460] ;  /* 0x0004600001047983 */ /* 0x000ea80000100800 */
        /* <DEDUP_REMOVED lines=9> */
.L_x_12191:
[----:B--2---:R-:W2:Y:S01]  /*24e80*/  LDL R0, [R1+0x46c] ;  /* 0x00046c0001007983 */ /* 0x004ea20000100800 */
        /* <DEDUP_REMOVED lines=11> */
[----:B------:R-:W-:Y:S01]  /*24f40*/  STL [R1+0x4d8], RZ ;  /* 0x0004d8ff01007387 */ /* 0x000fe20000100800 */
[----:B------:R-:W-:Y:S01]  /*24f50*/  IMAD.MOV.U32 R19, RZ, RZ, RZ ;  /* 0x000000ffff137224 */ /* 0x000fe200078e00ff */
[----:B------:R-:W-:Y:S01]  /*24f60*/  ULDC UR37, c[0x0][0xc] ;  /* 0x0000030000257ab9 */ /* 0x000fe20000000800 */
[----:B------:R-:W-:Y:S01]  /*24f70*/  ULDC.64 UR38, c[0x0][0x198] ;  /* 0x0000660000267ab9 */ /* 0x000fe20000000a00 */
[----:B---3--:R-:W-:-:S06]  /*24f80*/  ULEA UR4, UR5, UR4, 0x18 ;  /* 0x0000000405047291 */ /* 0x008fcc000f8ec03f */
[----:B------:R-:W-:Y:S01]  /*24f90*/  IMAD.U32 R18, RZ, RZ, UR4 ;  /* 0x00000004ff127e24 */ /* 0x000fe2000f8e00ff */
[C---:B--2---:R-:W-:Y:S01]  /*24fa0*/  LOP3.LUT R4, R5.reuse, 0x7f, RZ, 0xc0, !PT ;  /* 0x0000007f05047812 */ /* 0x044fe200078ec0ff */
[----:B----4-:R-:W-:-:S05]  /*24fb0*/  IMAD.SHL.U32 R0, R5, 0x8, RZ ;  /* 0x0000000805007824 */ /* 0x010fca00078e00ff */
[C---:B01----:R-:W-:Y:S02]  /*24fc0*/  LOP3.LUT R2, R0.reuse, 0x1f8, RZ, 0xc0, !PT ;  /* 0x000001f800027812 */ /* 0x043fe400078ec0ff */
        /* <DEDUP_REMOVED lines=10> */
[----:B------:R1:W-:Y:S01]  /*25070*/  STL [R1+0x474], R2 ;  /* 0x0004740201007387 */ /* 0x0003e20000100800 */
[C---:B0-----:R-:W-:Y:S02]  /*25080*/  LOP3.LUT R3, R0.reuse, 0x40, RZ, 0xfc, !PT ;  /* 0x0000004000037812 */ /* 0x041fe400078efcff */
[C---:B-1----:R-:W-:Y:S02]  /*25090*/  LOP3.LUT R2, R0.reuse, 0x80, RZ, 0xfc, !PT ;  /* 0x0000008000027812 */ /* 0x042fe400078efcff */
[----:B------:R-:W-:-:S07]  /*250a0*/  LOP3.LUT R0, R0, 0xc0, RZ, 0xfc, !PT ;  /* 0x000000c000007812 */ /* 0x000fce00078efcff */
.L_x_12317:
[----:B------:R-:W2:Y:S01]  /*250b0*/  LDL R11, [R1+0x46c] ;  /* 0x00046c00010b7983 */ /* 0x000ea20000100800 */
[----:B------:R-:W-:Y:S05]  /*250c0*/  YIELD ;  /* 0x0000000000007946 */ /* 0x000fea0003800000 */
[----:B------:R-:W-:Y:S01]  /*250d0*/  ULDC.64 UR4, c[0x0][0xb20] ;  /* 0x0002c80000047ab9 */ /* 0x000fe20000000a00 */
[----:B------:R-:W-:Y:S01]  /*250e0*/  IMAD.MOV.U32 R0, RZ, RZ, RZ ;  /* 0x000000ffff007224 */ /* 0x000fe200078e00ff */
[----:B------:R-:W-:Y:S01]  /*250f0*/  ISETP.NE.U32.AND P0, PT, RZ, UR4, PT ;  /* 0x00000004ff007c0c */ /* 0x000fe2000bf05070 */
[----:B01----:R-:W0:Y:S01]  /*25100*/  LDC.64 R4, c[0x0][0xaf8] ;  /* 0x0002be00ff047b82 */ /* 0x003e220000000a00 */
[----:B------:R-:W-:Y:S01]  /*25110*/  CS2R R6, SRZ ;  /* 0x0000000000067805 */ /* 0x000fe2000001ff00 */
        /* <DEDUP_REMOVED lines=11> */
[----:B------:R-:W-:Y:S02]  /*251d0*/  ISETP.NE.AND.EX P1, PT, RZ, UR7, PT, P1 ;  /* 0x00000007ff007c0c */ /* 0x000fe4000bf25310 */
[----:B------:R-:W-:Y:S01]  /*251e0*/  ISETP.NE.U32.AND P0, PT, RZ, UR4, PT ;  /* 0x00000004ff007c0c */ /* 0x000fe2000bf05070 */
[----:B-1----:R-:W0:Y:S03]  /*251f0*/  LDC.64 R2, c[0x0][0xb00] ;  /* 0x0002c000ff027b82 */ /* 0x002e260000000a00 */
[----:B------:R-:W-:-:S05]  /*25200*/  ISETP.NE.AND.EX P0, PT, RZ, UR5, PT, P0 ;  /* 0x00000005ff007c0c */ /* 0x000fca000bf05300 */
[----:B------:R-:W1:Y:S08]  /*25210*/  @P2 LDC.64 R8, c[0x0][0xb10] ;  /* 0x0002c400ff082b82 */ /* 0x000e700000000a00 */
[----:B------:R-:W2:Y:S01]  /*25220*/  @P0 LDG.E R6, desc[UR40][R4.64] ;  /* 0x0000002804060981 */ /* 0x000ea2000c1e1900 */
[----:B------:R-:W-:Y:S01]  /*25230*/  ULDC UR4, c[0x0][0x288] ;  /* 0x0000a20000047ab9 */ /* 0x000fe20000000800 */
[----:B0-----:R-:W-:-:S05]  /*25240*/  IMAD.WIDE R2, R11, 0x4, R2 ;  /* 0x000000040b027825 */ /* 0x001fca00078e0202 */
[----:B------:R0:W5:Y:S01]  /*25250*/  @P1 LDG.E R7, desc[UR40][R2.64] ;  /* 0x0000002802071981 */ /* 0x000162000c1e1900 */
[----:B-1----:R-:W-:-:S03]  /*25260*/  @P2 IMAD.WIDE R8, R11, 0x4, R8 ;  /* 0x000000040b082825 */ /* 0x002fc600078e0208 */
        /* <DEDUP_REMOVED lines=8> */
[----:B------:R-:W-:-:S04]  /*252f0*/  USEL UR4, UR4, 0x1, UP0 ;  /* 0x0000000104047887 */ /* 0x000fc80008000000 */
[----:B------:R-:W-:Y:S01]  /*25300*/  UIMAD UR4, UR4, UR5, URZ ;  /* 0x00000005040472a4 */ /* 0x000fe2000f8e023f */
[----:B--2---:R1:W-:Y:S01]  /*25310*/  STL [R1+0x490], R6 ;  /* 0x0004900601007387 */ /* 0x0043e20000100800 */
[----:B------:R-:W-:-:S04]  /*25320*/  IMAD.MOV.U32 R10, RZ, RZ, R6 ;  /* 0x000000ffff0a7224 */ /* 0x000fc800078e0006 */
[----:B-1----:R-:W-:Y:S01]  /*25330*/  IMAD.U32 R6, RZ, RZ, UR4 ;  /* 0x00000004ff067e24 */ /* 0x002fe2000f8e00ff */
[----:B0-----:R-:W-:Y:S06]  /*25340*/  @P2 BRA `(.L_x_12200) ;  /* 0x0000000000142947 */ /* 0x001fec0003800000 */
[----:B------:R-:W-:Y:S05]  /*25350*/  @!P0 BRA `(.L_x_12200) ;  /* 0x0000000000108947 */ /* 0x000fea0003800000 */
[----:B------:R-:W2:Y:S04]  /*25360*/  LDG.E R8, desc[UR40][R4.64] ;  /* 0x0000002804087981 */ /* 0x000ea8000c1e1900 */
[----:B------:R-:W2:Y:S02]  /*25370*/  LDG.E R4, desc[UR40][R4.64+0x4] ;  /* 0x0000042804047981 */ /* 0x000ea4000c1e1900 */
[----:B--2---:R-:W-:-:S05]  /*25380*/  IMAD.IADD R10, R4, 0x1, -R8 ;  /* 0x00000001040a7824 */ /* 0x004fca00078e0a08 */
[----:B------:R0:W-:Y:S02]  /*25390*/  STL [R1+0x490], R10 ;  /* 0x0004900a01007387 */ /* 0x0001e40000100800 */
.L_x_12200:
        /* <DEDUP_REMOVED lines=12> */
[----:B------:R-:W2:Y:S02]  /*25460*/  LDC.64 R6, c[0x0][0xb18] ;  /* 0x0002c600ff067b82 */ /* 0x000ea40000000a00 */
[----:B--2---:R-:W-:-:S06]  /*25470*/  IMAD.WIDE R6, R11, 0x4, R6 ;  /* 0x000000040b067825 */ /* 0x004fcc00078e0206 */
[----:B------:R2:W5:Y:S01]  /*25480*/  LDG.E R6, desc[UR40][R6.64] ;  /* 0x0000002806067981 */ /* 0x000562000c1e1900 */
[----:B------:R-:W-:Y:S05]  /*25490*/  BRA `(.L_x_12202) ;  /* 0x0000000000107947 */ /* 0x000fea0003800000 */
.L_x_12201:
[----:B------:R-:W-:Y:S05]  /*254a0*/  @!P1 BRA `(.L_x_12202) ;  /* 0x00000000000c9947 */ /* 0x000fea0003800000 */
[----:B------:R-:W2:Y:S04]  /*254b0*/  LDG.E R6, desc[UR40][R2.64] ;  /* 0x0000002802067981 */ /* 0x000ea8000c1e1900 */
[----:B------:R-:W2:Y:S02]  /*254c0*/  LDG.E R2, desc[UR40][R2.64+0x4] ;  /* 0x0000042802027981 */ /* 0x000ea4000c1e1900 */
[----:B--2---:R-:W-:-:S07]  /*254d0*/  IMAD.IADD R6, R2, 0x1, -R6 ;  /* 0x0000000102067824 */ /* 0x004fce00078e0a06 */
.L_x_12202:
[----:B------:R-:W3:Y:S01]  /*254e0*/  LDL.LU R3, [R1+0x464] ;  /* 0x0004640001037983 */ /* 0x000ee20000300800 */
[----:B------:R-:W4:Y:S01]  /*254f0*/  LDC R2, c[0x0][0x448] ;  /* 0x00011200ff027b82 */ /* 0x000f220000000800 */
[----:B-----5:R-:W-:Y:S01]  /*25500*/  IMAD.IADD R0, R6, 0x1, -R0 ;  /* 0x0000000106007824 */ /* 0x020fe200078e0a00 */
[----:B----4-:R-:W-:-:S13]  /*25510*/  ISETP.NE.AND P1, PT, R2, 0x1, PT ;  /* 0x000000010200780c */ /* 0x010fda0003f25270 */
[----:B------:R-:W4:Y:S08]  /*25520*/  @P1 LDC R2, c[0x0][0x44c] ;  /* 0x00011300ff021b82 */ /* 0x000f300000000800 */
[----:B-1----:R-:W1:Y:S01]  /*25530*/  @P1 LDC R4, c[0x0][0x450] ;  /* 0x00011400ff041b82 */ /* 0x002e620000000800 */
[----:B---3--:R-:W-:-:S04]  /*25540*/  IMAD.SHL.U32 R11, R3, 0x80, RZ ;  /* 0x00000080030b7824 */ /* 0x008fc800078e00ff */
[----:B------:R-:W-:Y:S01]  /*25550*/  VIADD R3, R11, 0x7f ;  /* 0x0000007f0b037836 */ /* 0x000fe20000000000 */
[----:B------:R3:W-:Y:S03]  /*25560*/  STL [R1+0x484], R11 ;  /* 0x0004840b01007387 */ /* 0x0007e60000100800 */
[----:B----4-:R-:W-:-:S04]  /*25570*/  @P1 IMAD.HI.U32 R2, R3, R2, RZ ;  /* 0x0000000203021227 */ /* 0x010fc800078e00ff */
[----:B------:R-:W-:Y:S01]  /*25580*/  IMAD.MOV.U32 R6, RZ, RZ, R3 ;  /* 0x000000ffff067224 */ /* 0x000fe200078e0003 */
[----:B-1----:R-:W-:Y:S01]  /*25590*/  @P1 SHF.R.U32.HI R6, RZ, R4, R2 ;  /* 0x00000004ff061219 */ /* 0x002fe20000011602 */
[----:B------:R-:W-:-:S04]  /*255a0*/  VIADD R2, R0, 0x5f ;  /* 0x0000005f00027836 */ /* 0x000fc80000000000 */
[----:B------:R-:W-:-:S05]  /*255b0*/  IMAD.HI R2, R2, 0x2aaaaaab, RZ ;  /* 0x2aaaaaab02027827 */ /* 0x000fca00078e02ff */
[----:B------:R-:W-:-:S04]  /*255c0*/  SHF.R.U32.HI R3, RZ, 0x1f, R2 ;  /* 0x0000001fff037819 */ /* 0x000fc80000011602 */
[----:B------:R-:W-:Y:S02]  /*255d0*/  LEA.HI.SX32 R9, R2, R3, 0x1c ;  /* 0x0000000302097211 */ /* 0x000fe400078fe2ff */
[----:B------:R-:W-:-:S03]  /*255e0*/  IADD3 R2, R0, 0x1, -R10 ;  /* 0x0000000100027810 */ /* 0x000fc60007ffe80a */
[----:B------:R3:W-:Y:S02]  /*255f0*/  STL [R1+0x4e4], R9 ;  /* 0x0004e40901007387 */ /* 0x0007e40000100800 */
[----:B------:R-:W-:Y:S02]  /*25600*/  IMAD.IADD R6, R2, 0x1, R6 ;  /* 0x0000000102067824 */ /* 0x000fe400078e0206 */
[----:B------:R-:W1:Y:S02]  /*25610*/  LDC.64 R2, c[0x0][0xad8] ;  /* 0x0002b600ff027b82 */ /* 0x000e640000000a00 */
[----:B-1----:R-:W-:Y:S01]  /*25620*/  ISETP.GE.AND P2, PT, R3, 0x1, PT ;  /* 0x000000010300780c */ /* 0x002fe20003f46270 */
[----:B------:R-:W-:-:S12]  /*25630*/  IMAD.IADD R2, R6, 0x1, R2 ;  /* 0x0000000106027824 */ /* 0x000fd800078e0202 */
[----:B---3--:R-:W-:Y:S05]  /*25640*/  @!P2 BRA `(.L_x_12203) ;  /* 0x000000000048a947 */ /* 0x008fea0003800000 */
        /* <DEDUP_REMOVED lines=11> */
.L_x_12205:
[----:B------:R-:W-:-:S13]  /*25700*/  ISETP.NE.AND P0, PT, R3, 0x1, PT ;  /* 0x000000010300780c */ /* 0x000fda0003f05270 */
[----:B------:R-:W1:Y:S02]  /*25710*/  @P0 LDC.64 R4, c[0x0][0xae0] ;  /* 0x0002b800ff040b82 */ /* 0x000e640000000a00 */
[----:B-1----:R-:W-:-:S05]  /*25720*/  @P0 IMAD.HI.U32 R4, R7, R4, RZ ;  /* 0x0000000407040227 */ /* 0x002fca00078e00ff */
[----:B------:R-:W-:-:S07]  /*25730*/  @P0 SHF.R.U32.HI R7, RZ, R5, R4 ;  /* 0x00000005ff070219 */ /* 0x000fce0000011604 */
.L_x_12206:
[----:B------:R-:W-:Y:S05]  /*25740*/  BSYNC B0 ;  /* 0x0000000000007941 */ /* 0x000fea0003800000 */
.L_x_12204:
[----:B------:R-:W-:-:S05]  /*25750*/  IMAD R7, R7, R3, R3 ;  /* 0x0000000307077224 */ /* 0x000fca00078e0203 */
[----:B------:R-:W-:-:S07]  /*25760*/  VIMNMX R2, R2, R7, PT ;  /* 0x0000000702027248 */ /* 0x000fce0003fe0100 */
.L_x_12203:
[----:B------:R-:W1:Y:S01]  /*25770*/  @P1 LDC R4, c[0x0][0x44c] ;  /* 0x00011300ff041b82 */ /* 0x000e620000000800 */
[----:B------:R-:W-:Y:S01]  /*25780*/  VIADD R2, R2, 0x5f ;  /* 0x0000005f02027836 */ /* 0x000fe20000000000 */
[----:B------:R-:W-:Y:S01]  /*25790*/  ULDC UR4, c[0x0][0xad4] ;  /* 0x0002b50000047ab9 */ /* 0x000fe20000000800 */
[----:B------:R-:W-:Y:S02]  /*257a0*/  IMAD.MOV.U32 R5, RZ, RZ, R11 ;  /* 0x000000ffff057224 */ /* 0x000fe400078e000b */
[----:B------:R-:W-:-:S03]  /*257b0*/  IMAD.HI R2, R2, 0x2aaaaaab, RZ ;  /* 0x2aaaaaab02027827 */ /* 0x000fc600078e02ff */
[----:B------:R-:W3:Y:S01]  /*257c0*/  @P1 LDC R6, c[0x0][0x450] ;  /* 0x00011400ff061b82 */ /* 0x000ee20000000800 */
[----:B-1----:R-:W-:-:S05]  /*257d0*/  @P1 IMAD.HI.U32 R4, R11, R4, RZ ;  /* 0x000000040b041227 */ /* 0x002fca00078e00ff */
        /* <DEDUP_REMOVED lines=13> */
[----:B-1----:R-:W1:Y:S02]  /*258b0*/  @P0 LDC.64 R4, c[0x0][0xae0] ;  /* 0x0002b800ff040b82 */ /* 0x002e640000000a00 */
[----:B-1----:R-:W-:-:S05]  /*258c0*/  @P0 IMAD.HI.U32 R4, R6, R4, RZ ;  /* 0x0000000406040227 */ /* 0x002fca00078e00ff */
[----:B------:R-:W-:-:S04]  /*258d0*/  @P0 SHF.R.U32.HI R6, RZ, R5, R4 ;  /* 0x00000005ff060219 */ /* 0x000fc80000011604 */
[----:B------:R-:W-:Y:S01]  /*258e0*/  LOP3.LUT R6, RZ, R6, RZ, 0x33, !PT ;  /* 0x00000006ff067212 */ /* 0x000fe200078e33ff */
[----:B------:R-:W-:Y:S06]  /*258f0*/  BRA `(.L_x_12210) ;  /* 0x0000000000107947 */ /* 0x000fec0003800000 */
.L_x_12209:
[----:B------:R-:W-:-:S13]  /*25900*/  ISETP.NE.AND P0, PT, R3, 0x1, PT ;  /* 0x000000010300780c */ /* 0x000fda0003f05270 */
[----:B-1----:R-:W1:Y:S02]  /*25910*/  @P0 LDC.64 R4, c[0x0][0xae0] ;  /* 0x0002b800ff040b82 */ /* 0x002e640000000a00 */
[----:B-1----:R-:W-:-:S05]  /*25920*/  @P0 IMAD.HI.U32 R4, R6, R4, RZ ;  /* 0x0000000406040227 */ /* 0x002fca00078e00ff */
[----:B------:R-:W-:-:S07]  /*25930*/  @P0 SHF.R.U32.HI R6, RZ, R5, R4 ;  /* 0x00000005ff060219 */ /* 0x000fce0000011604 */
.L_x_12210:
[----:B------:R-:W-:Y:S05]  /*25940*/  BSYNC B0 ;  /* 0x0000000000007941 */ /* 0x000fea0003800000 */
.L_x_12208:
[----:B------:R-:W-:-:S05]  /*25950*/  IMAD R3, R6, R3, RZ ;  /* 0x0000000306037224 */ /* 0x000fca00078e02ff */
[----:B------:R-:W-:-:S07]  /*25960*/  VIMNMX R2, R2, R3, !PT ;  /* 0x0000000302027248 */ /* 0x000fce0007fe0100 */
.L_x_12207:
[----:B------:R-:W-:Y:S01]  /*25970*/  IMAD.HI R2, R2, 0x2aaaaaab, RZ ;  /* 0x2aaaaaab02027827 */ /* 0x000fe200078e02ff */
[----:B-1----:R-:W-:Y:S01]  /*25980*/  SHF.R.U32.HI R4, RZ, 0x10, R8 ;  /* 0x00000010ff047819 */ /* 0x002fe20000011608 */
[----:B------:R-:W-:Y:S01]  /*25990*/  BSSY B0, `(.L_x_12211) ;  /* 0x000002a000007945 */ /* 0x000fe20003800000 */
[----:B------:R-:W-:Y:S01]  /*259a0*/  LOP3.LUT R9, R8, 0xff, RZ, 0xc0, !PT ;  /* 0x000000ff08097812 */ /* 0x000fe200078ec0ff */
[----:B------:R-:W-:Y:S01]  /*259b0*/  IMAD.MOV.U32 R5, RZ, RZ, RZ ;  /* 0x000000ffff057224 */ /* 0x000fe200078e00ff */
[----:B------:R-:W-:Y:S02]  /*259c0*/  SHF.R.U32.HI R3, RZ, 0x1f, R2 ;  /* 0x0000001fff037819 */ /* 0x000fe40000011602 */
[----:B------:R-:W-:Y:S01]  /*259d0*/  ISETP.NE.AND P0, PT, R4, RZ, PT ;  /* 0x000000ff0400720c */ /* 0x000fe20003f05270 */
[----:B------:R1:W-:Y:S01]  /*259e0*/  STL [R1+0x4dc], R9 ;  /* 0x0004dc0901007387 */ /* 0x0003e20000100800 */
[----:B------:R-:W-:Y:S01]  /*259f0*/  LEA.HI.SX32 R3, R2, R3, 0x1c ;  /* 0x0000000302037211 */ /* 0x000fe200078fe2ff */
[----:B------:R-:W-:-:S02]  /*25a00*/  IMAD.MOV.U32 R8, RZ, RZ, R5 ;  /* 0x000000ffff087224 */ /* 0x000fc400078e0005 */
[----:B------:R1:W-:Y:S01]  /*25a10*/  STL [R1+0x4ac], R5 ;  /* 0x0004ac0501007387 */ /* 0x0003e20000100800 */
[----:B0-----:R-:W-:-:S04]  /*25a20*/  VIMNMX R10, RZ, R3, !PT ;  /* 0x00000003ff0a7248 */ /* 0x001fc80007fe0100 */
[----:B------:R-:W-:Y:S01]  /*25a30*/  ISETP.GT.AND P1, PT, R0, R10, PT ;  /* 0x0000000a0000720c */ /* 0x000fe20003f24270 */
[----:B------:R1:W-:Y:S02]  /*25a40*/  STL [R1+0x4a8], R10 ;  /* 0x0004a80a01007387 */ /* 0x0003e40000100800 */
[----:B------:R-:W0:Y:S10]  /*25a50*/  @!P0 LDC R4, c[0x0][0xae8] ;  /* 0x0002ba00ff048b82 */ /* 0x000e340000000800 */
[----:B-1----:R-:W-:Y:S05]  /*25a60*/  @!P1 BRA `(.L_x_12212) ;  /* 0x0000000000709947 */ /* 0x002fea0003800000 */
[-C--:B0-----:R-:W-:Y:S02]  /*25a70*/  IABS R5, R4.reuse ;  /* 0x0000000400057213 */ /* 0x081fe40000000000 */
[----:B--2---:R-:W-:Y:S02]  /*25a80*/  IABS R7, R4 ;  /* 0x0000000400077213 */ /* 0x004fe40000000000 */
        /* <DEDUP_REMOVED lines=26> */
.L_x_12212:
[----:B------:R-:W-:Y:S05]  /*25c30*/  BSYNC B0 ;  /* 0x0000000000007941 */ /* 0x000fea0003800000 */
.L_x_12211:
        /* <DEDUP_REMOVED lines=15> */
[----:B------:R-:W4:Y:S01]  /*25d30*/  POPC R5, UR4 ;  /* 0x0000000400057d09 */ /* 0x000f220008000000 */
[----:B---3--:R-:W-:-:S02]  /*25d40*/  ISETP.EQ.U32.AND P0, PT, R0, R3, PT ;  /* 0x000000030000720c */ /* 0x008fc40003f02070 */
[----:B------:R-:W4:Y:S11]  /*25d50*/  LDC.64 R2, c[0x0][0xd60] ;  /* 0x00035800ff027b82 */ /* 0x000f360000000a00 */
[----:B----4-:R-:W3:Y:S01]  /*25d60*/  @P0 ATOMG.E.ADD.STRONG.GPU PT, R3, desc[UR40][R2.64], R5 ;  /* 0x00000005020309a8 */ /* 0x010ee200081ee1e8 */
[----:B0-----:R-:W0:Y:S02]  /*25d70*/  S2R R4, SR_LTMASK ;  /* 0x0000000000047919 */ /* 0x001e240000003900 */
[----:B0-----:R-:W-:-:S04]  /*25d80*/  LOP3.LUT R4, R4, UR4, RZ, 0xc0, !PT ;  /* 0x0000000404047c12 */ /* 0x001fc8000f8ec0ff */
[----:B--2---:R-:W0:Y:S01]  /*25d90*/  POPC R7, R4 ;  /* 0x0000000400077309 */ /* 0x004e220000000000 */
[----:B---3--:R-:W0:Y:S02]  /*25da0*/  SHFL.IDX PT, R0, R3, R0, 0x1f ;  /* 0x00001f0003007589 */ /* 0x008e2400000e0000 */
[----:B0-----:R-:W-:-:S05]  /*25db0*/  IADD3 R0, R0, UR37, R7 ;  /* 0x0000002500007c10 */ /* 0x001fca000fffe007 */
[----:B------:R3:W-:Y:S01]  /*25dc0*/  STL [R1+0x460], R0 ;  /* 0x0004600001007387 */ /* 0x0007e20000100800 */
[----:B------:R-:W-:Y:S05]  /*25dd0*/  BRA `(.L_x_12215) ;  /* 0x00000048005c7947 */ /* 0x000fea0003800000 */
.L_x_12214:
        /* <DEDUP_REMOVED lines=12> */
[----:B--2---:R-:W-:-:S02]  /*25ea0*/  IMAD.U32 R7, RZ, RZ, UR9 ;  /* 0x00000009ff077e24 */ /* 0x004fc4000f8e00ff */
[----:B------:R-:W-:Y:S02]  /*25eb0*/  IMAD.U32 R10, RZ, RZ, UR4 ;  /* 0x00000004ff0a7e24 */ /* 0x000fe4000f8e00ff */
[----:B------:R-:W-:Y:S02]  /*25ec0*/  IMAD.U32 R11, RZ, RZ, UR5 ;  /* 0x00000005ff0b7e24 */ /* 0x000fe4000f8e00ff */
[----:B-1----:R-:W-:Y:S02]  /*25ed0*/  IMAD.MOV.U32 R8, RZ, RZ, 0x70 ;  /* 0x00000070ff087424 */ /* 0x002fe400078e00ff */
[----:B------:R-:W-:Y:S02]  /*25ee0*/  IMAD.MOV.U32 R12, RZ, RZ, 0x1 ;  /* 0x00000001ff0c7424 */ /* 0x000fe400078e00ff */
[----:B------:R-:W-:-:S07]  /*25ef0*/  IMAD.MOV.U32 R13, RZ, RZ, RZ ;  /* 0x000000ffff0d7224 */ /* 0x000fce00078e00ff */
[----:B------:R-:W-:-:S07]  /*25f00*/  LEPC R20, `(.L_x_12217) ;  /* 0x000000001014794e */ /* 0x000fce0000000000 */
[----:B0-----:R-:W-:Y:S05]  /*25f10*/  CALL.ABS.NOINC R2 ;  /* 0x0000000002007343 */ /* 0x001fea0003c00000 */
.L_x_12217:
[----:B------:R-:W-:Y:S05]  /*25f20*/  BSYNC B6 ;  /* 0x0000000000067941 */ /* 0x000fea0003800000 */
.L_x_12216:
        /* <DEDUP_REMOVED lines=9> */
[----:B0-----:R-:W-:Y:S02]  /*25fc0*/  IMAD.U32 R4, RZ, RZ, UR6 ;  /* 0x00000006ff047e24 */ /* 0x001fe4000f8e00ff */
[----:B------:R-:W-:Y:S02]  /*25fd0*/  IMAD.U32 R5, RZ, RZ, UR7 ;  /* 0x00000007ff057e24 */ /* 0x000fe4000f8e00ff */
[----:B------:R-:W-:Y:S02]  /*25fe0*/  IMAD.U32 R6, RZ, RZ, UR8 ;  /* 0x00000008ff067e24 */ /* 0x000fe4000f8e00ff */
[----:B--2---:R-:W-:-:S02]  /*25ff0*/  IMAD.U32 R7, RZ, RZ, UR9 ;  /* 0x00000009ff077e24 */ /* 0x004fc4000f8e00ff */
[----:B------:R-:W-:Y:S02]  /*26000*/  IMAD.U32 R10, RZ, RZ, UR4 ;  /* 0x00000004ff0a7e24 */ /* 0x000fe4000f8e00ff */
[----:B------:R-:W-:Y:S02]  /*26010*/  IMAD.U32 R11, RZ, RZ, UR5 ;  /* 0x00000005ff0b7e24 */ /* 0x000fe4000f8e00ff */
[----:B-1----:R-:W-:Y:S02]  /*26020*/  IMAD.MOV.U32 R8, RZ, RZ, 0x70 ;  /* 0x00000070ff087424 */ /* 0x002fe400078e00ff */
[----:B------:R-:W-:Y:S02]  /*26030*/  IMAD.MOV.U32 R12, RZ, RZ, 0x1 ;  /* 0x00000001ff0c7424 */ /* 0x000fe400078e00ff */
[----:B---3--:R-:W-:-:S07]  /*26040*/  IMAD.MOV.U32 R13, RZ, RZ, RZ ;  /* 0x000000ffff0d7224 */ /* 0x008fce00078e00ff */
[----:B------:R-:W-:-:S07]  /*26050*/  LEPC R20, `(.L_x_12220) ;  /* 0x000000001014794e */ /* 0x000fce0000000000 */
[----:B----4-:R-:W-:Y:S05]  /*26060*/  CALL.ABS.NOINC R2 ;  /* 0x0000000002007343 */ /* 0x010fea0003c00000 */
.L_x_12220:
        /* <DEDUP_REMOVED lines=15> */
.L_x_12219:
[----:B------:R-:W-:Y:S05]  /*26160*/  BSYNC B6 ;  /* 0x0000000000067941 */ /* 0x000fea0003800000 */
.L_x_12218:
        /* <DEDUP_REMOVED lines=9> */
[----:B------:R2:W1:Y:S01]  /*26200*/  @P0 LDG.E R7, desc[UR40][R2.64] ;  /* 0x0000002802070981 */ /* 0x000462000c1e1900 */
[----:B---3--:R-:W-:Y:S01]  /*26210*/  VIADD R0, R16, 0xffffffff ;  /* 0xffffffff10007836 */ /* 0x008fe20000000000 */
[----:B--2---:R-:W2:Y:S02]  /*26220*/  LDC.64 R2, c[0x0][0x418] ;  /* 0x00010600ff027b82 */ /* 0x004ea40000000a00 */
[----:B--2---:R-:W-:Y:S01]  /*26230*/  LOP3.LUT P0, RZ, R2, UR4, RZ, 0xfc, !PT ;  /* 0x0000000402ff7c12 */ /* 0x004fe2000f80fcff */
[----:B------:R-:W-:-:S03]  /*26240*/  UMOV UR4, 0xffffffff ;  /* 0xffffffff00047882 */ /* 0x000fc60000000000 */
[----:B------:R-:W-:Y:S02]  /*26250*/  LOP3.LUT P0, RZ, R3, UR5, RZ, 0xfc, P0 ;  /* 0x0000000503ff7c12 */ /* 0x000fe4000800fcff */
[----:B-1----:R-:W-:Y:S01]  /*26260*/  SHF.R.S32.HI R8, RZ, 0x1f, R7 ;  /* 0x0000001fff087819 */ /* 0x002fe20000011407 */
[----:B------:R1:W-:Y:S01]  /*26270*/  STL [R1+0x464], R7 ;  /* 0x0004640701007387 */ /* 0x0003e20000100800 */
[----:B------:R-:W-:-:S03]  /*26280*/  SEL R16, R7, RZ, !P0 ;  /* 0x000000ff07107207 */ /* 0x000fc60004000000 */
[----:B------:R1:W-:Y:S01]  /*26290*/  STL [R1+0x468], R8 ;  /* 0x0004680801007387 */ /* 0x0003e20000100800 */
[----:B------:R-:W-:Y:S05]  /*262a0*/  BRA.DIV UR4, `(.L_x_12221) ;  /* 0x0000005e04347947 */ /* 0x000fea000b800000 */
[----:B0-----:R-:W0:Y:S02]  /*262b0*/  S2R R4, SR_TID.X ;  /* 0x0000000000047919 */ /* 0x001e240000002100 */
[----:B0-----:R-:W-:-:S04]  /*262c0*/  SHF.R.U32.HI R4, RZ, 0x5, R4 ;  /* 0x00000005ff047819 */ /* 0x001fc80000011604 */
[----:B------:R-:W-:-:S05]  /*262d0*/  LOP3.LUT R4, R4, 0x3, RZ, 0xc0, !PT ;  /* 0x0000000304047812 */ /* 0x000fca00078ec0ff */
[----:B------:R0:W2:Y:S02]  /*262e0*/  SHFL.IDX PT, R14, R4, RZ, 0x1f ;  /* 0x00001fff040e7589 */ /* 0x0000a400000e0000 */
.L_x_12334:
[----:B0-----:R-:W3:Y:S01]  /*262f0*/  LDL.LU R4, [R1+0x480] ;  /* 0x0004800001047983 */ /* 0x001ee20000300800 */
[----:B------:R-:W-:Y:S02]  /*26300*/  PLOP3.LUT P1, PT, PT, PT, PT, 0x8, 0x0 ;  /* 0x000000000000781c */ /* 0x000fe40003f2e170 */
[----:B--2---:R-:W-:Y:S01]  /*26310*/  ISETP.NE.AND P0, PT, R14, RZ, PT ;  /* 0x000000ff0e00720c */ /* 0x004fe20003f05270 */
[----:B------:R0:W-:Y:S01]  /*26320*/  STL [R1+0x494], R0 ;  /* 0x0004940001007387 */ /* 0x0001e20000100800 */
[----:B---3--:R-:W-:-:S09]  /*26330*/  LOP3.LUT R4, R4, 0xfffffffe, RZ, 0xc0, !PT ;  /* 0xfffffffe04047812 */ /* 0x008fd200078ec0ff */
[----:B------:R-:W-:-:S05]  /*26340*/  @P1 LOP3.LUT R4, R4, 0x1, RZ, 0xfc, !PT ;  /* 0x0000000104041812 */ /* 0x000fca00078efcff */
[----:B------:R0:W-:Y:S01]  /*26350*/  STL [R1+0x480], R4 ;  /* 0x0004800401007387 */ /* 0x0001e20000100800 */
[----:B------:R-:W-:Y:S05]  /*26360*/  @P0 BRA `(.L_x_12222) ;  /* 0x00000004000c0947 */ /* 0x000fea0003800000 */
[----:B------:R-:W-:-:S03]  /*26370*/  UMOV UR4, 0xffffffff ;  /* 0xffffffff00047882 */ /* 0x000fc60000000000 */
[----:B------:R-:W-:Y:S05]  /*26380*/  BRA.DIV UR4, `(.L_x_12223) ;  /* 0x0000005e04307947 */ /* 0x000fea000b800000 */
[----:B------:R-:W-:-:S13]  /*26390*/  ELECT P6, URZ, PT ;  /* 0x00000000003f782f */ /* 0x000fda00038c0000 */
.L_x_12337:
[----:B------:R-:W-:Y:S05]  /*263a0*/  @!P6 BRA `(.L_x_12222) ;  /* 0x0000000000fce947 */ /* 0x000fea0003800000 */
[----:B------:R-:W-:-:S04]  /*263b0*/  ISETP.NE.U32.AND P0, PT, R2, RZ, PT ;  /* 0x000000ff0200720c */ /* 0x000fc80003f05070 */
[----:B------:R-:W-:-:S13]  /*263c0*/  ISETP.NE.AND.EX P0, PT, R3, RZ, PT, P0 ;  /* 0x000000ff0300720c */ /* 0x000fda0003f05300 */
[----:B------:R-:W-:Y:S05]  /*263d0*/  @!P0 BRA `(.L_x_12224) ;  /* 0x0000000000508947 */ /* 0x000fea0003800000 */
[----:B------:R-:W2:Y:S01]  /*263e0*/  LDC R6, c[0x0][0x43c] ;  /* 0x00010f00ff067b82 */ /* 0x000ea20000000800 */
[----:B------:R-:W-:Y:S01]  /*263f0*/  IMAD.MOV.U32 R9, RZ, RZ, R0 ;  /* 0x000000ffff097224 */ /* 0x000fe200078e0000 */
[----:B------:R-:W-:-:S03]  /*26400*/  ULDC.64 UR4, c[0x0][0x428] ;  /* 0x00010a0000047ab9 */ /* 0x000fc60000000a00 */
[----:B0-----:R-:W-:Y:S01]  /*26410*/  IMAD.MOV.U32 R0, RZ, RZ, R9 ;  /* 0x000000ffff007224 */ /* 0x001fe200078e0009 */
[----:B--2---:R-:W-:-:S13]  /*26420*/  ISETP.NE.AND P0, PT, R6, 0x1, PT ;  /* 0x000000010600780c */ /* 0x004fda0003f05270 */
        /* <DEDUP_REMOVED lines=15> */
.L_x_12224:
[----:B--2---:R-:W2:Y:S01]  /*26520*/  LDL R2, [R1+0x474] ;  /* 0x0004740001027983 */ /* 0x004ea20000100800 */
[----:B0-----:R-:W-:Y:S01]  /*26530*/  IMAD R0, R19, 0x8, R18 ;  /* 0x0000000813007824 */ /* 0x001fe200078e0212 */
[----:B--2---:R-:W-:-:S04]  /*26540*/  SHF.L.U32 R2, R2, 0x1f, RZ ;  /* 0x0000001f02027819 */ /* 0x004fc800000006ff */
[----:B------:R-:W0:Y:S02]  /*26550*/  SYNCS.PHASECHK.TRANS64.TRYWAIT P0, [R0+URZ+0x32440], R2 ;  /* 0x03244002000075a7 */ /* 0x000e24000800017f */
[----:B0-----:R-:W-:Y:S05]  /*26560*/  @!P0 BRA `(.L_x_12225) ;  /* 0x0000005800d88947 */ /* 0x001fea0003800000 */
.L_x_12338:
[----:B------:R-:W2:Y:S02]  /*26570*/  S2R R3, SR_TID.X ;  /* 0x0000000000037919 */ /* 0x000ea40000002100 */
[----:B--2---:R-:W-:-:S04]  /*26580*/  LOP3.LUT R3, R3, 0x7f, RZ, 0xc0, !PT ;  /* 0x0000007f03037812 */ /* 0x004fc800078ec0ff */
[----:B------:R-:W-:-:S13]  /*26590*/  ISETP.NE.AND P0, PT, R3, RZ, PT ;  /* 0x000000ff0300720c */ /* 0x000fda0003f05270 */
        /* <DEDUP_REMOVED lines=8> */
.L_x_12226:
        /* <DEDUP_REMOVED lines=24> */
.L_x_12222:
[----:B--2---:R-:W2:Y:S04]  /*267a0*/  LDL R2, [R1+0x46c] ;  /* 0x00046c0001027983 */ /* 0x004ea80000100800 */
[----:B------:R-:W3:Y:S01]  /*267b0*/  LDL R3, [R1+0x48c] ;  /* 0x00048c0001037983 */ /* 0x000ee20000100800 */
[----:B------:R-:W-:Y:S05]  /*267c0*/  WARPSYNC.ALL ;  /* 0x0000000000007948 */ /* 0x000fea0003800000 */
[----:B------:R-:W-:Y:S01]  /*267d0*/  ULDC.64 UR4, c[0x0][0xaf8] ;  /* 0x0002be0000047ab9 */ /* 0x000fe20000000a00 */
[----:B0-----:R-:W-:Y:S01]  /*267e0*/  VIADD R0, R18, 0x18400 ;  /* 0x0001840012007836 */ /* 0x001fe20000000000 */
[----:B------:R-:W-:Y:S01]  /*267f0*/  BAR.SYNC.DEFER_BLOCKING 0x8, 0x180 ;  /* 0x0206000000007b1d */ /* 0x000fe20000010000 */
[----:B------:R-:W-:-:S03]  /*26800*/  ISETP.NE.U32.AND P0, PT, RZ, UR4, PT ;  /* 0x00000004ff007c0c */ /* 0x000fc6000bf05070 */
[----:B------:R-:W-:Y:S02]  /*26810*/  LOP3.LUT P1, RZ, R0, 0x3ff, RZ, 0xc0, !PT ;  /* 0x000003ff00ff7812 */ /* 0x000fe4000782c0ff */
[----:B------:R-:W-:Y:S01]  /*26820*/  ISETP.NE.AND.EX P0, PT, RZ, UR5, PT, P0 ;  /* 0x00000005ff007c0c */ /* 0x000fe2000bf05300 */
[----:B------:R-:W-:Y:S01]  /*26830*/  BSSY B6, `(.L_x_12227) ;  /* 0x0000019000067945 */ /* 0x000fe20003800000 */
[----:B--2---:R-:W-:-:S04]  /*26840*/  SHF.R.S32.HI R0, RZ, 0x1f, R2 ;  /* 0x0000001fff007819 */ /* 0x004fc80000011402 */
[----:B------:R-:W-:Y:S02]  /*26850*/  SEL R4, R0, RZ, !P0 ;  /* 0x000000ff00047207 */ /* 0x000fe40004000000 */
[----:B---3--:R-:W-:Y:S02]  /*26860*/  SHF.R.S32.HI R3, RZ, 0x1f, R3 ;  /* 0x0000001fff037819 */ /* 0x008fe40000011403 */
[----:B------:R-:W-:Y:S01]  /*26870*/  SEL R0, R2, RZ, !P0 ;  /* 0x000000ff02007207 */ /* 0x000fe20004000000 */
        /* <DEDUP_REMOVED lines=19> */
[----:B0-----:R-:W-:Y:S05]  /*269b0*/  CALL.ABS.NOINC R2 ;  /* 0x0000000002007343 */ /* 0x001fea0003c00000 */
.L_x_12228:
[----:B------:R-:W-:Y:S05]  /*269c0*/  BSYNC B6 ;  /* 0x0000000000067941 */ /* 0x000fea0003800000 */
.L_x_12227:
[----:B------:R-:W2:Y:S01]  /*269d0*/  LDL R11, [R1+0x484] ;  /* 0x00048400010b7983 */ /* 0x000ea20000100800 */
[----:B-1----:R-:W1:Y:S01]  /*269e0*/  LDC R7, c[0x0][0x448] ;  /* 0x00011200ff077b82 */ /* 0x002e620000000800 */
        /* <DEDUP_REMOVED lines=15> */
[----:B--2---:R-:W-:-:S04]  /*26ae0*/  IMAD.IADD R5, R0, 0x1, R11 ;  /* 0x0000000100057824 */ /* 0x004fc800078e020b */
        /* <DEDUP_REMOVED lines=8> */
[----:B------:R-:W-:-:S04]  /*26b70*/  IMAD.WIDE.U32 R2, R17, UR4, R2 ;  /* 0x0000000411027c25 */ /* 0x000fc8000f8e0002 */
[----:B------:R-:W-:Y:S01]  /*26b80*/  IMAD R3, R17, UR5, R3 ;  /* 0x0000000511037c24 */ /* 0x000fe2000f8e0203 */
[----:B------:R-:W-:Y:S02]  /*26b90*/  ULDC.64 UR4, c[0x0][0x2e0] ;  /* 0x0000b80000047ab9 */ /* 0x000fe40000000a00 */
[----:B------:R-:W-:Y:S02]  /*26ba0*/  IMAD R4, R8, UR4, RZ ;  /* 0x0000000408047c24 */ /* 0x000fe4000f8e02ff */
[----:B------:R0:W5:Y:S01]  /*26bb0*/  LDL R8, [R1+0x470] ;  /* 0x0004700001087983 */ /* 0x0001620000100800 */
[C---:B------:R-:W-:Y:S01]  /*26bc0*/  IMAD.WIDE.U32 R2, R6.reuse, UR4, R2 ;  /* 0x0000000406027c25 */ /* 0x040fe2000f8e0002 */
[----:B------:R-:W1:Y:S03]  /*26bd0*/  S2R R10, SR_TID.X ;  /* 0x00000000000a7919 */ /* 0x000e660000002100 */
        /* <DEDUP_REMOVED lines=11> */
[----:B------:R-:W-:Y:S01]  /*26c90*/  IMAD.IADD R3, R3, 0x1, R4 ;  /* 0x0000000103037824 */ /* 0x000fe200078e0204 */
[----:B------:R2:W-:Y:S01]  /*26ca0*/  STL [R1+0x488], R5 ;  /* 0x0004880501007387 */ /* 0x0005e20000100800 */
[----:B-1----:R-:W-:Y:S02]  /*26cb0*/  IMAD.SHL.U32 R9, R10, 0x8, RZ ;  /* 0x000000080a097824 */ /* 0x002fe400078e00ff */
[----:B------:R-:W-:-:S03]  /*26cc0*/  IMAD R6, R6, UR4, RZ ;  /* 0x0000000406067c24 */ /* 0x000fc6000f8e02ff */
[----:B------:R-:W-:Y:S01]  /*26cd0*/  LOP3.LUT R9, R9, 0x38, RZ, 0xc0, !PT ;  /* 0x0000003809097812 */ /* 0x000fe200078ec0ff */
[----:B--2---:R-:W-:Y:S01]  /*26ce0*/  IMAD.WIDE.U32 R4, R0, UR4, R2 ;  /* 0x0000000400047c25 */ /* 0x004fe2000f8e0002 */
[----:B------:R-:W-:-:S03]  /*26cf0*/  ULDC UR4, c[0x0][0x2b8] ;  /* 0x0000ae0000047ab9 */ /* 0x000fc60000000800 */
[----:B------:R-:W-:Y:S01]  /*26d00*/  IMAD R0, R0, UR5, R6 ;  /* 0x0000000500007c24 */ /* 0x000fe2000f8e0206 */
[----:B------:R-:W-:-:S03]  /*26d10*/  LEA R3, P1, R4, UR6, 0x1 ;  /* 0x0000000604037c11 */ /* 0x000fc6000f8208ff */
[----:B------:R-:W-:Y:S01]  /*26d20*/  IMAD.IADD R0, R5, 0x1, R0 ;  /* 0x0000000105007824 */ /* 0x000fe200078e0200 */
[----:B------:R-:W-:Y:S01]  /*26d30*/  ISETP.GE.AND P0, PT, R9, UR4, PT ;  /* 0x0000000409007c0c */ /* 0x000fe2000bf06270 */
[----:B------:R-:W-:Y:S01]  /*26d40*/  UMOV UR4, 0xffffffff ;  /* 0xffffffff00047882 */ /* 0x000fe20000000000 */
[----:B------:R-:W-:Y:S02]  /*26d50*/  LOP3.LUT R10, R10, 0x7f, RZ, 0xc0, !PT ;  /* 0x0000007f0a0a7812 */ /* 0x000fe400078ec0ff */
[----:B------:R-:W-:Y:S02]  /*26d60*/  LEA.HI.X R0, R4, UR7, R0, 0x1, P1 ;  /* 0x0000000704007c11 */ /* 0x000fe400088f0c00 */
[----:B------:R-:W-:Y:S01]  /*26d70*/  SHF.R.U32.HI R10, RZ, 0x3, R10 ;  /* 0x00000003ff0a7819 */ /* 0x000fe2000001160a */
[----:B0-----:R-:W-:Y:S06]  /*26d80*/  BRA.DIV UR4, `(.L_x_12229) ;  /* 0x0000005204e47947 */ /* 0x001fec000b800000 */
[----:B------:R-:W2:Y:S04]  /*26d90*/  LDL R4, [R1+0x490] ;  /* 0x0004900001047983 */ /* 0x000ea80000100800 */
[----:B------:R-:W3:Y:S04]  /*26da0*/  LDL.LU R6, [R1+0x484] ;  /* 0x0004840001067983 */ /* 0x000ee80000300800 */
[----:B------:R-:W0:Y:S01]  /*26db0*/  SHFL.IDX PT, R5, R3, RZ, 0x181f ;  /* 0x00181fff03057589 */ /* 0x000e2200000e0000 */
[----:B--2---:R-:W-:-:S03]  /*26dc0*/  IMAD R2, R4, R7, RZ ;  /* 0x0000000704027224 */ /* 0x004fc600078e02ff */
[----:B------:R-:W1:Y:S01]  /*26dd0*/  SHFL.IDX PT, R4, R0, RZ, 0x181f ;  /* 0x00181fff00047589 */ /* 0x000e6200000e0000 */
[----:B---3--:R-:W-:-:S03]  /*26de0*/  IMAD.IADD R10, R10, 0x1, R6 ;  /* 0x000000010a0a7824 */ /* 0x008fc600078e0206 */
[----:B------:R-:W2:Y:S01]  /*26df0*/  SHFL.IDX PT, R6, R3, 0x1, 0x181f ;  /* 0x00381f0003067f89 */ /* 0x000ea200000e0000 */
[C---:B------:R-:W-:Y:S01]  /*26e00*/  VIADD R11, R10.reuse, 0x10 ;  /* 0x000000100a0b7836 */ /* 0x040fe20000000000 */
[CC--:B------:R-:W-:Y:S02]  /*26e10*/  ISETP.GE.AND P1, PT, R10.reuse, R2.reuse, PT ;  /* 0x000000020a00720c */ /* 0x0c0fe40003f26270 */
[----:B------:R-:W3:Y:S02]  /*26e20*/  SHFL.IDX PT, R7, R0, 0x1, 0x181f ;  /* 0x00381f0000077f89 */ /* 0x000ee400000e0000 */
[----:B------:R-:W-:Y:S02]  /*26e30*/  ISETP.GE.AND P2, PT, R11, R2, PT ;  /* 0x000000020b00720c */ /* 0x000fe40003f46270 */
[----:B------:R4:W-:Y:S04]  /*26e40*/  STL [R1+0x4b8], R11 ;  /* 0x0004b80b01007387 */ /* 0x0009e80000100800 */
[----:B------:R-:W-:Y:S03]  /*26e50*/  STL [R1+0x484], R10 ;  /* 0x0004840a01007387 */ /* 0x000fe60000100800 */
[----:B0-----:R-:W-:Y:S01]  /*26e60*/  @!P1 LEA R5, P3, R9, R5, 0x1 ;  /* 0x0000000509059211 */ /* 0x001fe200078608ff */
[----:B----4-:R-:W-:-:S04]  /*26e70*/  VIADD R11, R10, 0x20 ;  /* 0x000000200a0b7836 */ /* 0x010fc80000000000 */
[----:B-1----:R-:W-:Y:S01]  /*26e80*/  @!P1 IMAD.X R4, RZ, RZ, R4, P3 ;  /* 0x000000ffff049224 */ /* 0x002fe200018e0604 */
[----:B------:R-:W-:Y:S04]  /*26e90*/  STL [R1+0x4bc], R11 ;  /* 0x0004bc0b01007387 */ /* 0x000fe80000100800 */
[----:B------:R-:W-:-:S04]  /*26ea0*/  @!P1 LOP3.LUT R5, R5, R4, RZ, 0x3c, !PT ;  /* 0x0000000405059212 */ /* 0x000fc800078e3cff */
[----:B------:R-:W-:-:S04]  /*26eb0*/  @!P1 LOP3.LUT R4, R5, R4, RZ, 0x3c, !PT ;  /* 0x0000000405049212 */ /* 0x000fc800078e3cff */
[----:B------:R-:W-:-:S05]  /*26ec0*/  @!P1 LOP3.LUT R5, R5, R4, RZ, 0x3c, !PT ;  /* 0x0000000405059212 */ /* 0x000fca00078e3cff */
[----:B-----5:R2:W-:Y:S02]  /*26ed0*/  @!P1 LDGSTS.E.BYPASS.LTC128B.128 [R8+0x18400], desc[UR40][R4.64], !P0 ;  /* 0x1840000004089fae */ /* 0x0205e4000c101d68 */
[----:B--2---:R-:W-:Y:S02]  /*26ee0*/  @!P2 LEA R5, P1, R9, R6, 0x1 ;  /* 0x000000060905a211 */ /* 0x004fe400078208ff */
[----:B------:R-:W-:Y:S03]  /*26ef0*/  SHFL.IDX PT, R6, R0, 0x2, 0x181f ;  /* 0x00581f0000067f89 */ /* 0x000fe600000e0000 */
[----:B---3--:R-:W-:Y:S01]  /*26f00*/  @!P2 IMAD.X R4, RZ, RZ, R7, P1 ;  /* 0x000000ffff04a224 */ /* 0x008fe200008e0607 */
        /* <DEDUP_REMOVED lines=58> */
.L_x_12355:
        /* <DEDUP_REMOVED lines=12> */
.L_x_12230:
        /* <DEDUP_REMOVED lines=8> */
[----:B------:R-:W-:-:S03]  /*273f0*/  ULDC.64 UR4, c[0x0][0x398] ;  /* 0x0000e60000047ab9 */ /* 0x000fc60000000a00 */
[----:B0-----:R-:W3:Y:S01]  /*27400*/  LDL.LU R3, [R1+0x48c] ;  /* 0x00048c0001037983 */ /* 0x001ee20000300800 */
[----:B------:R-:W-:Y:S01]  /*27410*/  VIADD R2, R18, 0x22400 ;  /* 0x0002240012027836 */ /* 0x000fe20000000000 */
[----:B------:R0:W-:Y:S01]  /*27420*/  SYNCS.ARRIVE.TRANS64.A1T0 RZ, [R18+URZ+0x32400], RZ ;  /* 0x032400ff12ff79a7 */ /* 0x0001e2000810003f */
[----:B------:R-:W-:Y:S03]  /*27430*/  BSSY B6, `(.L_x_12231) ;  /* 0x0000019000067945 */ /* 0x000fe60003800000 */
        /* <DEDUP_REMOVED lines=24> */
.L_x_12232:
[----:B------:R-:W-:Y:S05]  /*275c0*/  BSYNC B6 ;  /* 0x0000000000067941 */ /* 0x000fea0003800000 */
.L_x_12231:
[----:B------:R-:W2:Y:S01]  /*275d0*/  LDL.LU R5, [R1+0x48c] ;  /* 0x00048c0001057983 */ /* 0x000ea20000300800 */
[----:B------:R-:W1:Y:S01]  /*275e0*/  LDC R7, c[0x0][0x448] ;  /* 0x00011200ff077b82 */ /* 0x000e620000000800 */
[----:B------:R-:W-:Y:S01]  /*275f0*/  ULDC.64 UR4, c[0x0][0x3d8] ;  /* 0x0000f60000047ab9 */ /* 0x000fe20000000a00 */
[----:B------:R-:W-:Y:S01]  /*27600*/  ULDC.64 UR6, c[0x0][0x390] ;  /* 0x0000e40000067ab9 */ /* 0x000fe20000000a00 */
[----:B0-----:R-:W2:Y:S04]  /*27610*/  LDL.LU.64 R2, [R1+0x4b0] ;  /* 0x0004b00001027983 */ /* 0x001ea80000300a00 */
[----:B------:R-:W3:Y:S04]  /*27620*/  LDL.LU R0, [R1+0x4c0] ;  /* 0x0004c00001007983 */ /* 0x000ee80000300800 */
[----:B------:R-:W4:Y:S04]  /*27630*/  LDL.LU R4, [R1+0x49c] ;  /* 0x00049c0001047983 */ /* 0x000f280000300800 */
[----:B------:R-:W5:Y:S01]  /*27640*/  LDL.LU R8, [R1+0x488] ;  /* 0x0004880001087983 */ /* 0x000f620000300800 */
[----:B------:R-:W0:Y:S01]  /*27650*/  S2R R9, SR_TID.X ;  /* 0x0000000000097919 */ /* 0x000e220000002100 */
[----:B-1----:R-:W-:Y:S01]  /*27660*/  ISETP.NE.AND P0, PT, R7, 0x1, PT ;  /* 0x000000010700780c */ /* 0x002fe20003f05270 */
[----:B--2---:R-:W-:-:S12]  /*27670*/  IMAD.MOV.U32 R3, RZ, RZ, R5 ;  /* 0x000000ffff037224 */ /* 0x004fd800078e0005 */
[----:B------:R-:W1:Y:S01]  /*27680*/  @P0 LDC R5, c[0x0][0x450] ;  /* 0x00011400ff050b82 */ /* 0x000e620000000800 */
[----:B------:R-:W-:-:S04]  /*27690*/  IMAD.WIDE.U32 R2, R17, UR4, R2 ;  /* 0x0000000411027c25 */ /* 0x000fc8000f8e0002 */
[----:B------:R-:W-:Y:S01]  /*276a0*/  IMAD R3, R17, UR5, R3 ;  /* 0x0000000511037c24 */ /* 0x000fe2000f8e0203 */
[----:B------:R-:W-:Y:S02]  /*276b0*/  ULDC.64 UR4, c[0x0][0x3e0] ;  /* 0x0000f80000047ab9 */ /* 0x000fe40000000a00 */
[----:B---3--:R-:W-:Y:S02]  /*276c0*/  IMAD R0, R0, UR4, RZ ;  /* 0x0000000400007c24 */ /* 0x008fe4000f8e02ff */
[----:B----4-:R-:W-:-:S04]  /*276d0*/  IMAD.WIDE.U32 R2, R4, UR4, R2 ;  /* 0x0000000404027c25 */ /* 0x010fc8000f8e0002 */
[----:B------:R-:W-:Y:S01]  /*276e0*/  IMAD R0, R4, UR5, R0 ;  /* 0x0000000504007c24 */ /* 0x000fe2000f8e0200 */
[----:B------:R-:W-:Y:S01]  /*276f0*/  ULDC.64 UR4, c[0x0][0x3d0] ;  /* 0x0000f40000047ab9 */ /* 0x000fe20000000a00 */
[----:B------:R-:W2:Y:S02]  /*27700*/  @P0 LDC R4, c[0x0][0x44c] ;  /* 0x00011300ff040b82 */ /* 0x000ea40000000800 */
[----:B------:R-:W-:Y:S02]  /*27710*/  IMAD.IADD R3, R3, 0x1, R0 ;  /* 0x0000000103037824 */ /* 0x000fe400078e0200 */
[----:B-----5:R-:W-:Y:S02]  /*27720*/  IMAD.MOV.U32 R0, RZ, RZ, R8 ;  /* 0x000000ffff007224 */ /* 0x020fe400078e0008 */
[----:B--2---:R-:W-:-:S05]  /*27730*/  @P0 IMAD.HI.U32 R4, R8, R4, RZ ;  /* 0x0000000408040227 */ /* 0x004fca00078e00ff */
[----:B-1----:R-:W-:-:S04]  /*27740*/  @P0 SHF.R.U32.HI R0, RZ, R5, R4 ;  /* 0x00000005ff000219 */ /* 0x002fc80000011604 */
[--C-:B------:R-:W-:Y:S01]  /*27750*/  SHF.R.S32.HI R4, RZ, 0x1f, R0.reuse ;  /* 0x0000001fff047819 */ /* 0x100fe20000011400 */
[----:B------:R-:W-:Y:S02]  /*27760*/  IMAD.MOV R6, RZ, RZ, -R0 ;  /* 0x000000ffff067224 */ /* 0x000fe400078e0a00 */
[----:B------:R-:W-:-:S04]  /*27770*/  IMAD.WIDE.U32 R2, R0, UR4, R2 ;  /* 0x0000000400027c25 */ /* 0x000fc8000f8e0002 */
[----:B------:R-:W-:Y:S02]  /*27780*/  IMAD R4, R4, UR4, RZ ;  /* 0x0000000404047c24 */ /* 0x000fe4000f8e02ff */
[----:B------:R-:W-:Y:S02]  /*27790*/  IMAD R6, R7, R6, R8 ;  /* 0x0000000607067224 */ /* 0x000fe400078e0208 */
[----:B------:R-:W-:Y:S01]  /*277a0*/  IMAD R0, R0, UR5, R4 ;  /* 0x0000000500007c24 */ /* 0x000fe2000f8e0204 */
[----:B------:R-:W-:Y:S01]  /*277b0*/  ULDC.64 UR4, c[0x0][0x3c8] ;  /* 0x0000f20000047ab9 */ /* 0x000fe20000000a00 */
[----:B0-----:R-:W-:Y:S02]  /*277c0*/  IMAD.SHL.U32 R8, R9, 0x8, RZ ;  /* 0x0000000809087824 */ /* 0x001fe400078e00ff */
[----:B------:R-:W-:Y:S01]  /*277d0*/  IMAD.IADD R3, R3, 0x1, R0 ;  /* 0x0000000103037824 */ /* 0x000fe200078e0200 */
[----:B------:R-:W-:Y:S01]  /*277e0*/  SHF.R.S32.HI R0, RZ, 0x1f, R6 ;  /* 0x0000001fff007819 */ /* 0x000fe20000011406 */
[----:B------:R-:W-:Y:S01]  /*277f0*/  IMAD.SHL.U32 R9, R9, 0x8, RZ ;  /* 0x0000000809097824 */ /* 0x000fe200078e00ff */
[----:B------:R-:W-:Y:S01]  /*27800*/  LOP3.LUT R8, R8, 0x38, RZ, 0xc0, !PT ;  /* 0x0000003808087812 */ /* 0x000fe200078ec0ff */
[----:B------:R-:W-:-:S03]  /*27810*/  IMAD.WIDE.U32 R4, R6, UR4, R2 ;  /* 0x0000000406047c25 */ /* 0x000fc6000f8e0002 */
[----:B------:R-:W-:Y:S01]  /*27820*/  LOP3.LUT R9, R9, 0x38, RZ, 0xc0, !PT ;  /* 0x0000003809097812 */ /* 0x000fe200078ec0ff */
[----:B------:R-:W-:Y:S01]  /*27830*/  IMAD R0, R0, UR4, RZ ;  /* 0x0000000400007c24 */ /* 0x000fe2000f8e02ff */
[----:B------:R-:W-:Y:S01]  /*27840*/  ULDC UR4, c[0x0][0x3b8] ;  /* 0x0000ee0000047ab9 */ /* 0x000fe20000000800 */
[----:B------:R-:W-:Y:S02]  /*27850*/  LEA R2, P4, R4, UR6, 0x1 ;  /* 0x0000000604027c11 */ /* 0x000fe4000f8808ff */
[----:B------:R-:W-:Y:S01]  /*27860*/  IMAD R6, R6, UR5, R0 ;  /* 0x0000000506067c24 */ /* 0x000fe2000f8e0200 */
[C---:B------:R-:W-:Y:S02]  /*27870*/  LOP3.LUT R11, R9.reuse, 0x40, RZ, 0xfc, !PT ;  /* 0x00000040090b7812 */ /* 0x040fe400078efcff */
[----:B------:R-:W-:Y:S01]  /*27880*/  LOP3.LUT R10, R9, 0x80, RZ, 0xfc, !PT ;  /* 0x00000080090a7812 */ /* 0x000fe200078efcff */
[----:B------:R-:W-:Y:S01]  /*27890*/  IMAD.IADD R0, R5, 0x1, R6 ;  /* 0x0000000105007824 */ /* 0x000fe200078e0206 */
[----:B------:R-:W-:-:S02]  /*278a0*/  LOP3.LUT R9, R9, 0xc0, RZ, 0xfc, !PT ;  /* 0x000000c009097812 */ /* 0x000fc400078efcff */
[----:B------:R-:W-:Y:S02]  /*278b0*/  ISETP.GE.AND P3, PT, R8, UR4, PT ;  /* 0x0000000408007c0c */ /* 0x000fe4000bf66270 */
[----:B------:R-:W-:Y:S02]  /*278c0*/  ISETP.GE.AND P2, PT, R11, UR4, PT ;  /* 0x000000040b007c0c */ /* 0x000fe4000bf46270 */
[----:B------:R-:W-:Y:S02]  /*278d0*/  ISETP.GE.AND P1, PT, R10, UR4, PT ;  /* 0x000000040a007c0c */ /* 0x000fe4000bf26270 */
[----:B------:R-:W-:Y:S01]  /*278e0*/  ISETP.GE.AND P0, PT, R9, UR4, PT ;  /* 0x0000000409007c0c */ /* 0x000fe2000bf06270 */
[----:B------:R-:W-:Y:S01]  /*278f0*/  UMOV UR4, 0xffffffff ;  /* 0xffffffff00047882 */ /* 0x000fe20000000000 */
[----:B------:R-:W-:Y:S02]  /*27900*/  LEA.HI.X R0, R4, UR7, R0, 0x1, P4 ;  /* 0x0000000704007c11 */ /* 0x000fe4000a0f0c00 */
[----:B------:R-:W-:Y:S09]  /*27910*/  BRA.DIV UR4, `(.L_x_12233) ;  /* 0x0000005204c87947 */ /* 0x000ff2000b800000 */
[----:B------:R-:W2:Y:S04]  /*27920*/  LDL.LU R10, [R1+0x490] ;  /* 0x00049000010a7983 */ /* 0x000ea80000300800 */
[----:B------:R-:W3:Y:S04]  /*27930*/  LDL.LU R5, [R1+0x484] ;  /* 0x0004840001057983 */ /* 0x000ee80000300800 */
[----:B------:R-:W4:Y:S04]  /*27940*/  LDL.LU R4, [R1+0x4b8] ;  /* 0x0004b80001047983 */ /* 0x000f280000300800 */
[----:B------:R-:W5:Y:S04]  /*27950*/  LDL R9, [R1+0x470] ;  /* 0x0004700001097983 */ /* 0x000f680000100800 */
[----:B------:R-:W5:Y:S04]  /*27960*/  LDL.LU R11, [R1+0x4bc] ;  /* 0x0004bc00010b7983 */ /* 0x000f680000300800 */
[----:B------:R-:W5:Y:S04]  /*27970*/  LDL.LU R12, [R1+0x4c8] ;  /* 0x0004c800010c7983 */ /* 0x000f680000300800 */
[----:B------:R-:W-:Y:S01]  /*27980*/  SHFL.IDX PT, R6, R0, 0x1, 0x181f ;  /* 0x00381f0000067f89 */ /* 0x000fe200000e0000 */
[----:B--2---:R-:W-:-:S03]  /*27990*/  IMAD R3, R10, R7, RZ ;  /* 0x000000070a037224 */ /* 0x004fc600078e02ff */
[----:B------:R-:W2:Y:S02]  /*279a0*/  LDL.LU R10, [R1+0x4c4] ;  /* 0x0004c400010a7983 */ /* 0x000ea40000300800 */
[-C--:B---3--:R-:W-:Y:S02]  /*279b0*/  ISETP.GE.AND P5, PT, R5, R3.reuse, PT ;  /* 0x000000030500720c */ /* 0x088fe40003fa6270 */
[----:B------:R-:W0:Y:S01]  /*279c0*/  SHFL.IDX PT, R5, R2, RZ, 0x181f ;  /* 0x00181fff02057589 */ /* 0x000e2200000e0000 */
[----:B----4-:R-:W-:-:S03]  /*279d0*/  ISETP.GE.AND P4, PT, R4, R3, PT ;  /* 0x000000030400720c */ /* 0x010fc60003f86270 */
[----:B------:R-:W1:Y:S07]  /*279e0*/  SHFL.IDX PT, R4, R0, RZ, 0x181f ;  /* 0x00181fff00047589 */ /* 0x000e6e00000e0000 */
        /* <DEDUP_REMOVED lines=17> */
[----:B------:R-:W3:Y:S04]  /*27b00*/  LDL.LU R11, [R1+0x4cc] ;  /* 0x0004cc00010b7983 */ /* 0x000ee80000300800 */
        /* <DEDUP_REMOVED lines=47> */
.L_x_12373:
        /* <DEDUP_REMOVED lines=14> */
.L_x_12235:
[----:B------:R-:W-:Y:S05]  /*27ee0*/  BSYNC B0 ;  /* 0x0000000000007941 */ /* 0x000fea0003800000 */
.L_x_12234:
[----:B------:R-:W-:Y:S01]  /*27ef0*/  NOP ;  /* 0x0000000000007918 */ /* 0x000fe20000000000 */
[----:B------:R-:W-:-:S13]  /*27f00*/  PLOP3.LUT P0, PT, PT, PT, PT, 0x80, 0x0 ;  /* 0x000000000000781c */ /* 0x000fda0003f0f070 */
.L_x_12236:
        /* <DEDUP_REMOVED lines=18> */
.L_x_12374:
[----:B------:R-:W-:Y:S05]  /*28030*/  BSYNC B0 ;  /* 0x0000000000007941 */ /* 0x000fea0003800000 */
.L_x_12237:
        /* <DEDUP_REMOVED lines=13> */
.L_x_12375:
[----:B------:R-:W-:Y:S05]  /*28110*/  BSYNC B1 ;  /* 0x0000000000017941 */ /* 0x000fea0003800000 */
.L_x_12241:
        /* <DEDUP_REMOVED lines=9> */
.L_x_12244:
[----:B------:R-:W-:Y:S05]  /*281b0*/  BSYNC B1 ;  /* 0x0000000000017941 */ /* 0x000fea0003800000 */
.L_x_12243:
        /* <DEDUP_REMOVED lines=12> */
.L_x_12245:
        /* <DEDUP_REMOVED lines=15> */
.L_x_12246:
        /* <DEDUP_REMOVED lines=15> */
.L_x_12247:
        /* <DEDUP_REMOVED lines=15> */
.L_x_12248:
        /* <DEDUP_REMOVED lines=10> */
.L_x_12240:
[----:B------:R-:W-:Y:S05]  /*285f0*/  BSYNC B0 ;  /* 0x0000000000007941 */ /* 0x000fea0003800000 */
.L_x_12239:
        /* <DEDUP_REMOVED lines=8> */
[----:B------:R-:W5:Y:S04]  /*28680*/  LDL.LU R7, [R1+0x4e0] ;  /* 0x0004e00001077983 */ /* 0x000f680000300800 */
[----:B--2---:R-:W2:Y:S04]  /*28690*/  LDL.LU R6, [R1+0x4a8] ;  /* 0x0004a80001067983 */ /* 0x004ea80000300800 */
[----:B------:R-:W2:Y:S01]  /*286a0*/  LDL.LU R4, [R1+0x4e4] ;  /* 0x0004e40001047983 */ /* 0x000ea20000300800 */
[----:B------:R-:W-:Y:S01]  /*286b0*/  BSSY B2, `(.L_x_12251) ;  /* 0x00000ad000027945 */ /* 0x000fe20003800000 */
[----:B---3--:R-:W-:-:S04]  /*286c0*/  VIADD R2, R9, 0x1 ;  /* 0x0000000109027836 */ /* 0x008fc80000000000 */
[----:B----4-:R-:W-:Y:S01]  /*286d0*/  IMAD R2, R2, R8, RZ ;  /* 0x0000000802027224 */ /* 0x010fe200078e02ff */
[----:B------:R-:W-:Y:S02]  /*286e0*/  LOP3.LUT R8, RZ, R5, RZ, 0x33, !PT ;  /* 0x00000005ff087212 */ /* 0x000fe400078e33ff */
[----:B-----5:R-:W-:Y:S02]  /*286f0*/  LOP3.LUT R3, RZ, R7, RZ, 0x33, !PT ;  /* 0x00000007ff037212 */ /* 0x020fe400078e33ff */
[----:B------:R-:W-:-:S04]  /*28700*/  LOP3.LUT R2, RZ, R2, RZ, 0x33, !PT ;  /* 0x00000002ff027212 */ /* 0x000fc800078e33ff */
[----:B--2---:R-:W-:Y:S02]  /*28710*/  VIADDMNMX R2, R2, -R6, R3, !PT ;  /* 0x8000000602027246 */ /* 0x004fe40007800103 */
        /* <DEDUP_REMOVED lines=9> */
[----:B------:R-:W3:Y:S01]  /*287b0*/  LDL R5, [R1+0x480] ;  /* 0x0004800001057983 */ /* 0x000ee20000100800 */
[----:B------:R-:W-:-:S05]  /*287c0*/  VIADD R19, R19, 0x1 ;  /* 0x0000000113137836 */ /* 0x000fca0000000000 */
[----:B------:R-:W-:-:S04]  /*287d0*/  ISETP.NE.AND P0, PT, R19, 0x2, PT ;  /* 0x000000021300780c */ /* 0x000fc80003f05270 */
[----:B------:R-:W-:Y:S01]  /*287e0*/  SEL R2, RZ, 0x1, P0 ;  /* 0x00000001ff027807 */ /* 0x000fe20000000000 */
[----:B------:R-:W-:Y:S01]  /*287f0*/  BSSY B1, `(.L_x_12253) ;  /* 0x0000096000017945 */ /* 0x000fe20003800000 */
[----:B------:R-:W-:Y:S02]  /*28800*/  SEL R19, R19, RZ, P0 ;  /* 0x000000ff13137207 */ /* 0x000fe40000000000 */
[----:B--2---:R-:W-:-:S05]  /*28810*/  LOP3.LUT R9, R9, R2, RZ, 0x3c, !PT ;  /* 0x0000000209097212 */ /* 0x004fca00078e3cff */
[----:B------:R0:W-:Y:S01]  /*28820*/  STL [R1+0x474], R9 ;  /* 0x0004740901007387 */ /* 0x0001e20000100800 */
[----:B---3--:R-:W-:-:S13]  /*28830*/  LOP3.LUT P2, RZ, R5, 0x1, RZ, 0xc0, !PT ;  /* 0x0000000105ff7812 */ /* 0x008fda000784c0ff */
[----:B0-----:R-:W-:Y:S05]  /*28840*/  @!P2 BRA `(.L_x_12254) ;  /* 0x000000080040a947 */ /* 0x001fea0003800000 */
[----:B------:R-:W-:Y:S02]  /*28850*/  ULDC.64 UR4, c[0x0][0x418] ;  /* 0x0001060000047ab9 */ /* 0x000fe40000000a00 */
        /* <DEDUP_REMOVED lines=22> */
.L_x_12255:
[----:B------:R-:W1:Y:S01]  /*289c0*/  S2R R2, SR_TID.X ;  /* 0x0000000000027919 */ /* 0x000e620000002100 */
[----:B0-----:R-:W-:Y:S01]  /*289d0*/  SHF.L.U32 R6, R9, 0x1f, RZ ;  /* 0x0000001f09067819 */ /* 0x001fe200000006ff */
[----:B------:R-:W-:Y:S01]  /*289e0*/  BSSY B3, `(.L_x_12256) ;  /* 0x0000006000037945 */ /* 0x000fe20003800000 */
[----:B-1----:R-:W-:Y:S01]  /*289f0*/  LOP3.LUT R3, R2, 0x7f, RZ, 0xc0, !PT ;  /* 0x0000007f02037812 */ /* 0x002fe200078ec0ff */
[----:B------:R-:W-:-:S03]  /*28a00*/  IMAD R2, R19, 0x8, R18 ;  /* 0x0000000813027824 */ /* 0x000fc600078e0212 */
[----:B------:R-:W-:Y:S01]  /*28a10*/  ISETP.NE.AND P1, PT, R3, RZ, PT ;  /* 0x000000ff0300720c */ /* 0x000fe20003f25270 */
[----:B------:R-:W0:Y:S02]  /*28a20*/  SYNCS.PHASECHK.TRANS64.TRYWAIT P0, [R2+URZ+0x32440], R6 ;  /* 0x03244006020075a7 */ /* 0x000e24000800017f */
[----:B0-----:R-:W-:Y:S10]  /*28a30*/  @!P0 BRA `(.L_x_12257) ;  /* 0x0000005000088947 */ /* 0x001ff40003800000 */
.L_x_12376:
[----:B------:R-:W-:Y:S05]  /*28a40*/  BSYNC B3 ;  /* 0x0000000000037941 */ /* 0x000fea0003800000 */
.L_x_12256:
[----:B------:R-:W-:Y:S04]  /*28a50*/  BSSY B3, `(.L_x_12258) ;  /* 0x0000009000037945 */ /* 0x000fe80003800000 */
[----:B------:R-:W-:Y:S05]  /*28a60*/  @P1 BRA `(.L_x_12259) ;  /* 0x00000000001c1947 */ /* 0x000fea0003800000 */
[----:B------:R-:W1:Y:S02]  /*28a70*/  S2R R3, SR_TID.X ;  /* 0x0000000000037919 */ /* 0x000e640000002100 */
[----:B-1----:R-:W-:Y:S01]  /*28a80*/  LOP3.LUT R5, R3, 0x1f, RZ, 0xc0, !PT ;  /* 0x0000001f03057812 */ /* 0x002fe200078ec0ff */
[----:B------:R-:W-:-:S03]  /*28a90*/  IMAD.MOV.U32 R3, RZ, RZ, 0x3000 ;  /* 0x00003000ff037424 */ /* 0x000fc600078e00ff */
[----:B------:R-:W-:Y:S01]  /*28aa0*/  ISETP.NE.AND P0, PT, R5, RZ, PT ;  /* 0x000000ff0500720c */ /* 0x000fe20003f05270 */
[----:B------:R1:W-:-:S12]  /*28ab0*/  SYNCS.ARRIVE.TRANS64 RZ, [R2+URZ+0x32430], R3 ;  /* 0x0324300302ff79a7 */ /* 0x0003d8000800003f */
[----:B-1----:R-:W-:Y:S05]  /*28ac0*/  @!P0 BRA `(.L_x_12259) ;  /* 0x0000000000048947 */ /* 0x002fea0003800000 */
[----:B------:R-:W-:Y:S01]  /*28ad0*/  BPT.TRAP 0x1 ;  /* 0x000000040000795c */ /* 0x000fe20000300000 */
.L_x_12259:
[----:B------:R-:W-:Y:S05]  /*28ae0*/  BSYNC B3 ;  /* 0x0000000000037941 */ /* 0x000fea0003800000 */
.L_x_12258:
        /* <DEDUP_REMOVED lines=12> */
.L_x_12260:
        /* <DEDUP_REMOVED lines=13> */
.L_x_12377:
[----:B------:R-:W-:Y:S05]  /*28c80*/  BSYNC B3 ;  /* 0x0000000000037941 */ /* 0x000fea0003800000 */
.L_x_12261:
        /* <DEDUP_REMOVED lines=11> */
.L_x_12264:
[----:B------:R-:W-:Y:S05]  /*28d40*/  BSYNC B3 ;  /* 0x0000000000037941 */ /* 0x000fea0003800000 */
.L_x_12263:
        /* <DEDUP_REMOVED lines=9> */
.L_x_12265:
        /* <DEDUP_REMOVED lines=15> */
.L_x_12266:
        /* <DEDUP_REMOVED lines=15> */
.L_x_12267:
        /* <DEDUP_REMOVED lines=15> */
.L_x_12268:
        /* <DEDUP_REMOVED lines=10> */
.L_x_12254:
[----:B------:R-:W-:Y:S05]  /*29150*/  BSYNC B1 ;  /* 0x0000000000017941 */ /* 0x000fea0003800000 */
.L_x_12253:
[----:B------:R-:W2:Y:S02]  /*29160*/  LDL.LU R5, [R1+0x4a4] ;  /* 0x0004a40001057983 */ /* 0x000ea40000300800 */
[----:B--2---:R-:W-:-:S07]  /*29170*/  VIADD R0, R5, 0xfffffffd ;  /* 0xfffffffd05007836 */ /* 0x004fce0000000000 */
.L_x_12252:
[----:B------:R-:W-:Y:S05]  /*29180*/  BSYNC B2 ;  /* 0x0000000000027941 */ /* 0x000fea0003800000 */
.L_x_12251:
[----:B------:R-:W-:-:S05]  /*29190*/  VIADD R8, R8, 0xfffffffe ;  /* 0xfffffffe08087836 */ /* 0x000fca0000000000 */
[----:B------:R-:W-:-:S13]  /*291a0*/  ISETP.NE.AND P0, PT, R8, R4, PT ;  /* 0x000000040800720c */ /* 0x000fda0003f05270 */
[----:B------:R-:W-:Y:S05]  /*291b0*/  @!P0 BRA `(.L_x_12250) ;  /* 0x0000001000f88947 */ /* 0x000fea0003800000 */
.L_x_12301:
        /* <DEDUP_REMOVED lines=35> */
.L_x_12271:
[----:B------:R-:W0:Y:S01]  /*293f0*/  S2R R2, SR_TID.X ;  /* 0x0000000000027919 */ /* 0x000e220000002100 */
[----:B------:R-:W-:Y:S01]  /*29400*/  SHF.L.U32 R3, R6, 0x1f, RZ ;  /* 0x0000001f06037819 */ /* 0x000fe200000006ff */
[----:B------:R-:W-:Y:S01]  /*29410*/  BSSY B2, `(.L_x_12272) ;  /* 0x0000006000027945 */ /* 0x000fe20003800000 */
[----:B0-----:R-:W-:Y:S01]  /*29420*/  LOP3.LUT R4, R2, 0x7f, RZ, 0xc0, !PT ;  /* 0x0000007f02047812 */ /* 0x001fe200078ec0ff */
[----:B------:R-:W-:-:S03]  /*29430*/  IMAD R2, R7, 0x8, R18 ;  /* 0x0000000807027824 */ /* 0x000fc600078e0212 */
[----:B------:R-:W-:Y:S01]  /*29440*/  ISETP.NE.AND P1, PT, R4, RZ, PT ;  /* 0x000000ff0400720c */ /* 0x000fe20003f25270 */
[----:B------:R-:W0:Y:S02]  /*29450*/  SYNCS.PHASECHK.TRANS64.TRYWAIT P0, [R2+URZ+0x32440], R3 ;  /* 0x03244003020075a7 */ /* 0x000e24000800017f */
[----:B0-----:R-:W-:Y:S10]  /*29460*/  @!P0 BRA `(.L_x_12273) ;  /* 0x0000004400a48947 */ /* 0x001ff40003800000 */
.L_x_12378:
[----:B------:R-:W-:Y:S05]  /*29470*/  BSYNC B2 ;  /* 0x0000000000027941 */ /* 0x000fea0003800000 */
.L_x_12272:
        /* <DEDUP_REMOVED lines=9> */
.L_x_12275:
[----:B------:R-:W-:Y:S05]  /*29510*/  BSYNC B2 ;  /* 0x0000000000027941 */ /* 0x000fea0003800000 */
.L_x_12274:
        /* <DEDUP_REMOVED lines=12> */
.L_x_12276:
        /* <DEDUP_REMOVED lines=13> */
.L_x_12379:
[----:B------:R-:W-:Y:S05]  /*296b0*/  BSYNC B2 ;  /* 0x0000000000027941 */ /* 0x000fea0003800000 */
.L_x_12277:
        /* <DEDUP_REMOVED lines=11> */
.L_x_12280:
[----:B------:R-:W-:Y:S05]  /*29770*/  BSYNC B2 ;  /* 0x0000000000027941 */ /* 0x000fea0003800000 */
.L_x_12279:
        /* <DEDUP_REMOVED lines=9> */
.L_x_12281:
        /* <DEDUP_REMOVED lines=15> */
.L_x_12282:
        /* <DEDUP_REMOVED lines=15> */
.L_x_12283:
        /* <DEDUP_REMOVED lines=15> */
.L_x_12284:
        /* <DEDUP_REMOVED lines=10> */
.L_x_12270:
[----:B------:R-:W-:Y:S05]  /*29b80*/  BSYNC B1 ;  /* 0x0000000000017941 */ /* 0x000fea0003800000 */
.L_x_12269:
        /* <DEDUP_REMOVED lines=10> */
[----:B0-----:R-:W-:Y:S05]  /*29c30*/  @!P2 BRA `(.L_x_12286) ;  /* 0x000000080044a947 */ /* 0x001fea0003800000 */
        /* <DEDUP_REMOVED lines=24> */
.L_x_12287:
[----:B------:R-:W0:Y:S01]  /*29dc0*/  S2R R2, SR_TID.X ;  /* 0x0000000000027919 */ /* 0x000e220000002100 */
[----:B------:R-:W-:Y:S01]  /*29dd0*/  IMAD R3, R19, 0x8, R18 ;  /* 0x0000000813037824 */ /* 0x000fe200078e0212 */
[----:B------:R-:W-:Y:S01]  /*29de0*/  BSSY B2, `(.L_x_12288) ;  /* 0x0000006000027945 */ /* 0x000fe20003800000 */
[----:B0-----:R-:W-:Y:S02]  /*29df0*/  LOP3.LUT R4, R2, 0x7f, RZ, 0xc0, !PT ;  /* 0x0000007f02047812 */ /* 0x001fe400078ec0ff */
[----:B------:R-:W-:Y:S02]  /*29e00*/  SHF.L.U32 R2, R8, 0x1f, RZ ;  /* 0x0000001f08027819 */ /* 0x000fe400000006ff */
[----:B------:R-:W-:Y:S02]  /*29e10*/  ISETP.NE.AND P1, PT, R4, RZ, PT ;  /* 0x000000ff0400720c */ /* 0x000fe40003f25270 */
[----:B------:R-:W0:Y:S02]  /*29e20*/  SYNCS.PHASECHK.TRANS64.TRYWAIT P0, [R3+URZ+0x32440], R2 ;  /* 0x03244002030075a7 */ /* 0x000e24000800017f */
[----:B0-----:R-:W-:Y:S09]  /*29e30*/  @!P0 BRA `(.L_x_12289) ;  /* 0x0000003c00588947 */ /* 0x001ff20003800000 */
.L_x_12380:
[----:B------:R-:W-:Y:S05]  /*29e40*/  BSYNC B2 ;  /* 0x0000000000027941 */ /* 0x000fea0003800000 */
.L_x_12288:
        /* <DEDUP_REMOVED lines=9> */
.L_x_12291:
[----:B------:R-:W-:Y:S05]  /*29ee0*/  BSYNC B2 ;  /* 0x0000000000027941 */ /* 0x000fea0003800000 */
.L_x_12290:
        /* <DEDUP_REMOVED lines=12> */
.L_x_12292:
        /* <DEDUP_REMOVED lines=13> */
.L_x_12381:
[----:B------:R-:W-:Y:S05]  /*2a080*/  BSYNC B2 ;  /* 0x0000000000027941 */ /* 0x000fea0003800000 */
.L_x_12293:
        /* <DEDUP_REMOVED lines=11> */
.L_x_12296:
[----:B------:R-:W-:Y:S05]  /*2a140*/  BSYNC B2 ;  /* 0x0000000000027941 */ /* 0x000fea0003800000 */
.L_x_12295:
        /* <DEDUP_REMOVED lines=9> */
.L_x_12297:
        /* <DEDUP_REMOVED lines=15> */
.L_x_12298:
        /* <DEDUP_REMOVED lines=15> */
.L_x_12299:
        /* <DEDUP_REMOVED lines=15> */
.L_x_12300:
        /* <DEDUP_REMOVED lines=10> */
.L_x_12286:
[----:B------:R-:W-:Y:S05]  /*2a550*/  BSYNC B1 ;  /* 0x0000000000017941 */ /* 0x000fea0003800000 */
.L_x_12285:
[----:B------:R-:W2:Y:S01]  /*2a560*/  LDL R5, [R1+0x47c] ;  /* 0x00047c0001057983 */ /* 0x000ea20000100800 */
[----:B------:R-:W-:Y:S01]  /*2a570*/  VIADD R0, R0, 0xfffffffe ;  /* 0xfffffffe00007836 */ /* 0x000fe20000000000 */
[----:B--2---:R-:W-:-:S13]  /*2a580*/  ISETP.GT.AND P0, PT, R6, R5, PT ;  /* 0x000000050600720c */ /* 0x004fda0003f04270 */
[----:B------:R-:W-:Y:S05]  /*2a590*/  @P0 BRA `(.L_x_12301) ;  /* 0xffffffec00080947 */ /* 0x000fea000383ffff */
.L_x_12250:
[----:B------:R-:W-:Y:S05]  /*2a5a0*/  BSYNC B0 ;  /* 0x0000000000007941 */ /* 0x000fea0003800000 */
.L_x_12249:
[----:B------:R-:W0:Y:S02]  /*2a5b0*/  S2R R2, SR_TID.X ;  /* 0x0000000000027919 */ /* 0x000e240000002100 */
[----:B0-----:R-:W-:Y:S02]  /*2a5c0*/  LOP3.LUT R3, R2, 0x7f, RZ, 0xc0, !PT ;  /* 0x0000007f02037812 */ /* 0x001fe400078ec0ff */
        /* <DEDUP_REMOVED lines=9> */
[----:B------:R-:W1:Y:S01]  /*2a660*/  S2R R3, SR_LANEID ;  /* 0x0000000000037919 */ /* 0x000e620000000000 */
[----:B------:R-:W-:Y:S02]  /*2a670*/  VOTEU.ANY UR4, UPT, PT ;  /* 0x0000000000047886 */ /* 0x000fe400038e0100 */
[----:B------:R-:W1:Y:S08]  /*2a680*/  FLO.U32 R0, UR4 ;  /* 0x0000000400007d00 */ /* 0x000e7000080e0000 */
[----:B------:R-:W3:Y:S01]  /*2a690*/  POPC R5, UR4 ;  /* 0x0000000400057d09 */ /* 0x000ee20008000000 */
[----:B-1----:R-:W-:-:S02]  /*2a6a0*/  ISETP.EQ.U32.AND P1, PT, R0, R3, PT ;  /* 0x000000030000720c */ /* 0x002fc40003f22070 */
[----:B0-----:R-:W3:Y:S11]  /*2a6b0*/  LDC.64 R2, c[0x0][0xd60] ;  /* 0x00035800ff027b82 */ /* 0x001ef60000000a00 */
[----:B---3--:R-:W3:Y:S01]  /*2a6c0*/  @P1 ATOMG.E.ADD.STRONG.GPU PT, R3, desc[UR40][R2.64], R5 ;  /* 0x00000005020319a8 */ /* 0x008ee200081ee1e8 */
[----:B------:R-:W0:Y:S02]  /*2a6d0*/  S2R R4, SR_LTMASK ;  /* 0x0000000000047919 */ /* 0x000e240000003900 */
[----:B0-----:R-:W-:-:S04]  /*2a6e0*/  LOP3.LUT R4, R4, UR4, RZ, 0xc0, !PT ;  /* 0x0000000404047c12 */ /* 0x001fc8000f8ec0ff */
[----:B------:R-:W0:Y:S01]  /*2a6f0*/  POPC R7, R4 ;  /* 0x0000000400077309 */ /* 0x000e220000000000 */
[----:B---3--:R-:W0:Y:S02]  /*2a700*/  SHFL.IDX PT, R0, R3, R0, 0x1f ;  /* 0x00001f0003007589 */ /* 0x008e2400000e0000 */
[----:B0-----:R-:W-:-:S05]  /*2a710*/  IADD3 R0, R0, UR37, R7 ;  /* 0x0000002500007c10 */ /* 0x001fca000fffe007 */
[----:B------:R1:W-:Y:S02]  /*2a720*/  STL [R1+0x460], R0 ;  /* 0x0004600001007387 */ /* 0x0003e40000100800 */
.L_x_12303:
[----:B------:R-:W-:Y:S05]  /*2a730*/  BSYNC B0 ;  /* 0x0000000000007941 */ /* 0x000fea0003800000 */
.L_x_12302:
[----:B------:R-:W-:-:S07]  /*2a740*/  SEL R19, R19, RZ, P0 ;  /* 0x000000ff13137207 */ /* 0x000fce0000000000 */
.L_x_12215:
[----:B------:R-:W-:Y:S05]  /*2a750*/  BSYNC B7 ;  /* 0x0000000000077941 */ /* 0x000fea0003800000 */
.L_x_12213:
[----:B-1-3--:R-:W3:Y:S02]  /*2a760*/  LDL R0, [R1+0x480] ;  /* 0x0004800001007983 */ /* 0x00aee40000100800 */
[----:B---3--:R-:W-:-:S13]  /*2a770*/  LOP3.LUT P0, RZ, R0, 0x40, RZ, 0xc0, !PT ;  /* 0x0000004000ff7812 */ /* 0x008fda000780c0ff */
[----:B------:R-:W-:Y:S05]  /*2a780*/  @!P0 BRA `(.L_x_12304) ;  /* 0x0000000000288947 */ /* 0x000fea0003800000 */
[----:B------:R-:W-:Y:S05]  /*2a790*/  WARPSYNC.ALL ;  /* 0x0000000000007948 */ /* 0x000fea0003800000 */
[----:B------:R-:W1:Y:S08]  /*2a7a0*/  S2UR UR5, SR_CgaCtaId ;  /* 0x00000000000579c3 */ /* 0x000e700000008800 */
[----:B------:R-:W-:Y:S06]  /*2a7b0*/  BAR.SYNC.DEFER_BLOCKING 0x5, 0x180 ;  /* 0x0146000000007b1d */ /* 0x000fec0000010000 */
[----:B------:R-:W-:-:S02]  /*2a7c0*/  UMOV UR4, 0x400 ;  /* 0x0000040000047882 */ /* 0x000fc40000000000 */
[----:B-1----:R-:W-:-:S06]  /*2a7d0*/  ULEA UR4, UR5, UR4, 0x18 ;  /* 0x0000000405047291 */ /* 0x002fcc000f8ec03f */
[----:B------:R-:W-:-:S05]  /*2a7e0*/  IMAD.U32 R18, RZ, RZ, UR4 ;  /* 0x00000004ff127e24 */ /* 0x000fca000f8e00ff */
[----:B0-2---:R-:W0:Y:S04]  /*2a7f0*/  LDS.128 R4, [R18+0x324d0] ;  /* 0x0324d00012047984 */ /* 0x005e280000000c00 */
[----:B0-----:R1:W-:Y:S01]  /*2a800*/  STL.128 [R1+0x460], R4 ;  /* 0x0004600401007387 */ /* 0x0013e20000100c00 */
[----:B------:R-:W-:Y:S06]  /*2a810*/  BAR.ARV 0x4, 0x180 ;  /* 0x0106000000007b1d */ /* 0x000fec0000002000 */
[----:B------:R-:W-:Y:S05]  /*2a820*/  BRA `(.L_x_12305) ;  /* 0x0000001000347947 */ /* 0x000fea0003800000 */
.L_x_12304:
[----:B------:R-:W1:Y:S01]  /*2a830*/  S2R R0, SR_TID.X ;  /* 0x0000000000007919 */ /* 0x000e620000002100 */
[----:B------:R-:W-:Y:S01]  /*2a840*/  UMOV UR4, 0xffffffff ;  /* 0xffffffff00047882 */ /* 0x000fe20000000000 */
[----:B-1----:R-:W-:-:S04]  /*2a850*/  LOP3.LUT R16, R0, 0x1f, RZ, 0xc0, !PT ;  /* 0x0000001f00107812 */ /* 0x002fc800078ec0ff */
[----:B------:R-:W-:Y:S01]  /*2a860*/  ISETP.NE.AND P0, PT, R16, 0x1f, PT ;  /* 0x0000001f1000780c */ /* 0x000fe20003f05270 */
[----:B------:R-:W-:-:S12]  /*2a870*/  BRA.DIV UR4, `(.L_x_12306) ;  /* 0x0000003204f07947 */ /* 0x000fd8000b800000 */
[----:B0-----:R-:W3:Y:S01]  /*2a880*/  LDL R4, [R1+0x46c] ;  /* 0x00046c0001047983 */ /* 0x001ee20000100800 */
[----:B------:R-:W-:-:S03]  /*2a890*/  ULDC UR4, c[0x0][0xd3c] ;  /* 0x00034f0000047ab9 */ /* 0x000fc60000000800 */
[----:B------:R-:W4:Y:S01]  /*2a8a0*/  LDL.LU R3, [R1+0x460] ;  /* 0x0004600001037983 */ /* 0x000f220000300800 */
[----:B---3--:R-:W-:-:S05]  /*2a8b0*/  IMAD.IADD R0, R4, 0x1, R16 ;  /* 0x0000000104007824 */ /* 0x008fca00078e0210 */
[----:B------:R-:W-:Y:S01]  /*2a8c0*/  ISETP.GE.OR P1, PT, R0, UR4, !P0 ;  /* 0x0000000400007c0c */ /* 0x000fe2000c726670 */
[----:B----4-:R-:W-:-:S12]  /*2a8d0*/  IMAD.MOV.U32 R11, RZ, RZ, R3 ;  /* 0x000000ffff0b7224 */ /* 0x010fd800078e0003 */
[----:B------:R-:W0:Y:S08]  /*2a8e0*/  @!P1 LDC.64 R2, c[0x0][0xd80] ;  /* 0x00036000ff029b82 */ /* 0x000e300000000a00 */
[----:B------:R-:W1:Y:S01]  /*2a8f0*/  @!P1 LDC.64 R4, c[0x0][0xd78] ;  /* 0x00035e00ff049b82 */ /* 0x000e620000000a00 */
[----:B0-----:R-:W-:-:S05]  /*2a900*/  @!P1 IMAD.WIDE R2, R0, 0x4, R2 ;  /* 0x0000000400029825 */ /* 0x001fca00078e0202 */
[----:B--2---:R1:W2:Y:S02]  /*2a910*/  @!P1 LDG.E R6, desc[UR40][R2.64] ;  /* 0x0000002802069981 */ /* 0x0042a4000c1e1900 */
[----:B-1----:R-:W-:-:S06]  /*2a920*/  @!P1 IMAD.WIDE R2, R0, 0x4, R4 ;  /* 0x0000000400029825 */ /* 0x002fcc00078e0204 */
[----:B------:R-:W3:Y:S01]  /*2a930*/  @!P1 LDG.E R2, desc[UR40][R2.64] ;  /* 0x0000002802029981 */ /* 0x000ee2000c1e1900 */
[----:B------:R-:W-:Y:S01]  /*2a940*/  IMAD.MOV.U32 R5, RZ, RZ, RZ ;  /* 0x000000ffff057224 */ /* 0x000fe200078e00ff */
[C---:B------:R-:W-:Y:S02]  /*2a950*/  ISETP.GE.U32.AND P2, PT, R16.reuse, 0x2, PT ;  /* 0x000000021000780c */ /* 0x040fe40003f46070 */
[C---:B------:R-:W-:Y:S02]  /*2a960*/  ISETP.GE.U32.AND P3, PT, R16.reuse, 0x4, PT ;  /* 0x000000041000780c */ /* 0x040fe40003f66070 */
[C---:B------:R-:W-:Y:S02]  /*2a970*/  ISETP.GE.U32.AND P4, PT, R16.reuse, 0x8, PT ;  /* 0x000000081000780c */ /* 0x040fe40003f86070 */
[----:B------:R-:W-:Y:S01]  /*2a980*/  ISETP.GE.U32.AND P5, PT, R16, 0x10, PT ;  /* 0x000000101000780c */ /* 0x000fe20003fa6070 */
[----:B------:R-:W-:Y:S04]  /*2a990*/  SHFL.IDX PT, R0, R11, RZ, 0x1f ;  /* 0x00001fff0b007589 */ /* 0x000fe800000e0000 */
[----:B------:R-:W-:Y:S01]  /*2a9a0*/  SHFL.IDX PT, R9, R11, 0x1, 0x1f ;  /* 0x00201f000b097f89 */ /* 0x000fe200000e0000 */
[----:B------:R-:W-:-:S02]  /*2a9b0*/  IMAD.MOV.U32 R8, RZ, RZ, RZ ;  /* 0x000000ffff087224 */ /* 0x000fc400078e00ff */
[----:B--2---:R-:W-:Y:S02]  /*2a9c0*/  @!P1 IMAD.MOV.U32 R5, RZ, RZ, R6 ;  /* 0x000000ffff059224 */ /* 0x004fe400078e0006 */
[----:B------:R-:W-:Y:S02]  /*2a9d0*/  IMAD.MOV.U32 R6, RZ, RZ, RZ ;  /* 0x000000ffff067224 */ /* 0x000fe400078e00ff */
[----:B---3--:R-:W-:-:S04]  /*2a9e0*/  @!P1 IMAD.MOV.U32 R6, RZ, RZ, R2 ;  /* 0x000000ffff069224 */ /* 0x008fc800078e0002 */
[----:B------:R-:W-:-:S05]  /*2a9f0*/  IMAD R2, R6, R5, RZ ;  /* 0x0000000506027224 */ /* 0x000fca00078e02ff */
[----:B------:R-:W0:Y:S01]  /*2aa00*/  SHFL.UP PT, R3, R2, 0x1, RZ ;  /* 0x0420000002037989 */ /* 0x000e2200000e00ff */
[----:B------:R-:W-:-:S04]  /*2aa10*/  ISETP.NE.AND P1, PT, R16, RZ, PT ;  /* 0x000000ff1000720c */ /* 0x000fc80003f25270 */
        /* <DEDUP_REMOVED lines=15> */
.L_x_12391:
[----:B------:R-:W-:Y:S02]  /*2ab10*/  ULDC UR4, c[0x0][0xd38] ;  /* 0x00034e0000047ab9 */ /* 0x000fe40000000800 */
[----:B------:R-:W-:-:S04]  /*2ab20*/  IMAD.U32 R7, RZ, RZ, UR4 ;  /* 0x00000004ff077e24 */ /* 0x000fc8000f8e00ff */
[----:B-1----:R-:W-:-:S04]  /*2ab30*/  IMAD R10, R10, R7, RZ ;  /* 0x000000070a0a7224 */ /* 0x002fc800078e02ff */
[----:B------:R-:W-:-:S05]  /*2ab40*/  IMAD.IADD R4, R9, 0x1, R10 ;  /* 0x0000000109047824 */ /* 0x000fca00078e020a */
[----:B------:R-:W-:-:S13]  /*2ab50*/  ISETP.GT.AND P6, PT, R4, R0, PT ;  /* 0x000000000400720c */ /* 0x000fda0003fc4270 */
[----:B------:R-:W-:Y:S05]  /*2ab60*/  @P6 BRA `(.L_x_12307) ;  /* 0x0000000000ac6947 */ /* 0x000fea0003800000 */
.L_x_12310:
        /* <DEDUP_REMOVED lines=37> */
.L_x_12399:
[----:B------:R-:W-:Y:S02]  /*2adc0*/  ULDC UR4, c[0x0][0xd38] ;  /* 0x00034e0000047ab9 */ /* 0x000fe40000000800 */
[----:B------:R-:W-:-:S04]  /*2add0*/  IMAD.U32 R7, RZ, RZ, UR4 ;  /* 0x00000004ff077e24 */ /* 0x000fc8000f8e00ff */
[----:B-1----:R-:W-:-:S04]  /*2ade0*/  IMAD R10, R10, R7, RZ ;  /* 0x000000070a0a7224 */ /* 0x002fc800078e02ff */
[----:B------:R-:W-:-:S05]  /*2adf0*/  IMAD.IADD R4, R10, 0x1, R4 ;  /* 0x000000010a047824 */ /* 0x000fca00078e0204 */
[----:B------:R-:W-:-:S13]  /*2ae00*/  ISETP.GT.AND P6, PT, R4, R0, PT ;  /* 0x000000000400720c */ /* 0x000fda0003fc4270 */
[----:B------:R-:W-:Y:S05]  /*2ae10*/  @!P6 BRA `(.L_x_12310) ;  /* 0xfffffffc0054e947 */ /* 0x000fea000383ffff */
.L_x_12307:
        /* <DEDUP_REMOVED lines=12> */
.L_x_12404:
[----:B------:R-:W-:-:S13]  /*2aee0*/  ISETP.NE.AND P0, PT, R3, RZ, PT ;  /* 0x000000ff0300720c */ /* 0x000fda0003f05270 */
[----:B------:R-:W-:Y:S05]  /*2aef0*/  @!P0 BRA `(.L_x_12312) ;  /* 0x0000000000148947 */ /* 0x000fea0003800000 */
[----:B------:R-:W-:Y:S01]  /*2af00*/  UMOV UR4, 0xffffffff ;  /* 0xffffffff00047882 */ /* 0x000fe20000000000 */
[----:B---3--:R-:W-:Y:S02]  /*2af10*/  VIADD R9, R9, 0xffffffff ;  /* 0xffffffff09097836 */ /* 0x008fe40000000000 */
[----:B------:R-:W-:Y:S05]  /*2af20*/  BRA.DIV UR4, `(.L_x_12313) ;  /* 0x0000003604e47947 */ /* 0x000fea000b800000 */
[----:B0-----:R0:W2:Y:S02]  /*2af30*/  SHFL.IDX PT, R2, R2, R9, 0x1f ;  /* 0x00001f0902027589 */ /* 0x0010a400000e0000 */
.L_x_12407:
[----:B--2---:R-:W-:-:S07]  /*2af40*/  IMAD.MOV.U32 R8, RZ, RZ, R2 ;  /* 0x000000ffff087224 */ /* 0x004fce00078e0002 */
.L_x_12312:
[----:B0-----:R-:W-:Y:S01]  /*2af50*/  IMAD R2, R8, R7, R10 ;  /* 0x0000000708027224 */ /* 0x001fe200078e020a */
[----:B------:R-:W-:-:S03]  /*2af60*/  ISETP.NE.AND P0, PT, R6, 0x1, PT ;  /* 0x000000010600780c */ /* 0x000fc60003f05270 */
[----:B------:R-:W-:Y:S01]  /*2af70*/  IMAD.IADD R0, R0, 0x1, -R2 ;  /* 0x0000000100007824 */ /* 0x000fe200078e0a02 */
[----:B------:R0:W-:Y:S09]  /*2af80*/  STL [R1+0x460], R2 ;  /* 0x0004600201007387 */ /* 0x0001f20000100800 */
        /* <DEDUP_REMOVED lines=58> */
.L_x_12314:
        /* <DEDUP_REMOVED lines=54> */
[----:B------:R-:W-:Y:S02]  /*2b690*/  ISETP.GE.AND P2, PT, R3, RZ, PT ;  /* 0x000000ff0300720c */ /* 0x000fe40003f46270 */
[----:B------:R-:W-:-:S05]  /*2b6a0*/  IADD3 R3, R8, 0x1000000, R0 ;  /* 0x0100000008037810 */ /* 0x000fca0007ffe000 */
[----:B------:R-:W-:-:S06]  /*2b6b0*/  @P0 VIADD R2, R2, 0x1 ;  /* 0x0000000102020836 */ /* 0x000fcc0000000000 */
[----:B------:R-:W-:Y:S01]  /*2b6c0*/  @!P2 IMAD.MOV R2, RZ, RZ, -R2 ;  /* 0x000000ffff02a224 */ /* 0x000fe200078e0a02 */
[----:B------:R-:W-:Y:S01]  /*2b6d0*/  @!P1 LOP3.LUT R2, RZ, R6, RZ, 0x33, !PT ;  /* 0x00000006ff029212 */ /* 0x000fe200078e33ff */
[----:B------:R-:W-:-:S04]  /*2b6e0*/  IMAD.MOV R6, RZ, RZ, -R6 ;  /* 0x000000ffff067224 */ /* 0x000fc800078e0a06 */
[----:B------:R-:W-:Y:S02]  /*2b6f0*/  IMAD R3, R2, R6, R3 ;  /* 0x0000000602037224 */ /* 0x000fe400078e0203 */
[----:B------:R-:W-:-:S03]  /*2b700*/  IMAD.MOV.U32 R0, RZ, RZ, R2 ;  /* 0x000000ffff007224 */ /* 0x000fc600078e0002 */
[----:B------:R1:W-:Y:S04]  /*2b710*/  STL [R1+0x468], R3 ;  /* 0x0004680301007387 */ /* 0x0003e80000100800 */
.L_x_12315:
[----:B-1----:R-:W-:-:S05]  /*2b720*/  LOP3.LUT R3, RZ, R0, RZ, 0x33, !PT ;  /* 0x00000000ff037212 */ /* 0x002fca00078e33ff */
[----:B------:R-:W-:-:S05]  /*2b730*/  IMAD.IADD R0, R4, 0x1, R3 ;  /* 0x0000000104007824 */ /* 0x000fca00078e0203 */
[----:B------:R2:W-:Y:S01]  /*2b740*/  STL [R1+0x464], R0 ;  /* 0x0004640001007387 */ /* 0x0005e20000100800 */
[----:B------:R-:W-:Y:S05]  /*2b750*/  BRA `(.L_x_12316) ;  /* 0x0000000000287947 */ /* 0x000fea0003800000 */
.L_x_12308:
[----:B------:R-:W-:Y:S01]  /*2b760*/  UMOV UR4, URZ ;  /* 0x0000003f00047c82 */ /* 0x000fe20008000000 */
[----:B------:R-:W-:Y:S01]  /*2b770*/  UMOV UR5, URZ ;  /* 0x0000003f00057c82 */ /* 0x000fe20008000000 */
[----:B------:R-:W-:Y:S01]  /*2b780*/  ULDC UR6, c[0x0][0xd3c] ;  /* 0x00034f0000067ab9 */ /* 0x000fe20000000800 */
[----:B------:R0:W-:Y:S01]  /*2b790*/  STL [R1+0x460], R0 ;  /* 0x0004600001007387 */ /* 0x0001e20000100800 */
[----:B------:R-:W-:Y:S02]  /*2b7a0*/  IMAD.U32 R3, RZ, RZ, UR4 ;  /* 0x00000004ff037e24 */ /* 0x000fe4000f8e00ff */
[----:B------:R-:W-:-:S03]  /*2b7b0*/  IMAD.U32 R2, RZ, RZ, UR5 ;  /* 0x00000005ff027e24 */ /* 0x000fc6000f8e00ff */
[----:B------:R1:W-:Y:S01]  /*2b7c0*/  STL [R1+0x464], R3 ;  /* 0x0004640301007387 */ /* 0x0003e20000100800 */
[----:B0-----:R-:W-:-:S03]  /*2b7d0*/  IMAD.U32 R0, RZ, RZ, UR6 ;  /* 0x00000006ff007e24 */ /* 0x001fc6000f8e00ff */
[----:B------:R1:W-:Y:S04]  /*2b7e0*/  STL [R1+0x468], R2 ;  /* 0x0004680201007387 */ /* 0x0003e80000100800 */
[----:B------:R1:W-:Y:S02]  /*2b7f0*/  STL [R1+0x46c], R0 ;  /* 0x00046c0001007387 */ /* 0x0003e40000100800 */
.L_x_12316:
[----:B-1----:R-:W3:Y:S04]  /*2b800*/  LDL R3, [R1+0x468] ;  /* 0x0004680001037983 */ /* 0x002ee80000100800 */
[----:B0-----:R-:W4:Y:S04]  /*2b810*/  LDL R2, [R1+0x46c] ;  /* 0x00046c0001027983 */ /* 0x001f280000100800 */
[----:B------:R-:W5:Y:S04]  /*2b820*/  LDL R4, [R1+0x460] ;  /* 0x0004600001047983 */ /* 0x000f680000100800 */
        /* <DEDUP_REMOVED lines=13> */
.L_x_12305:
[----:B------:R-:W2:Y:S01]  /*2b900*/  LDL R0, [R1+0x46c] ;  /* 0x00046c0001007983 */ /* 0x000ea20000100800 */
[----:B------:R-:W-:Y:S02]  /*2b910*/  ULDC UR4, c[0x0][0xd3c] ;  /* 0x00034f0000047ab9 */ /* 0x000fe40000000800 */
[----:B--2---:R-:W-:-:S13]  /*2b920*/  ISETP.GE.AND P0, PT, R0, UR4, PT ;  /* 0x0000000400007c0c */ /* 0x004fda000bf06270 */
[----:B------:R-:W-:Y:S05]  /*2b930*/  @!P0 BRA `(.L_x_12317) ;  /* 0xffffff9400dc8947 */ /* 0x000fea000383ffff */
[----:B------:R-:W-:Y:S05]  /*2b940*/  BSYNC B8 ;  /* 0x0000000000087941 */ /* 0x000fea0003800000 */
.L_x_12199:
[----:B----4-:R-:W2:Y:S01]  /*2b950*/  LDL.LU R0, [R1+0x4d8] ;  /* 0x0004d80001007983 */ /* 0x010ea20000300800 */
[----:B------:R-:W-:Y:S01]  /*2b960*/  BSSY B0, `(.L_x_12318) ;  /* 0x000000b000007945 */ /* 0x000fe20003800000 */
[----:B01-3--:R-:W0:Y:S01]  /*2b970*/  S2R R5, SR_CgaCtaId ;  /* 0x0000000000057919 */ /* 0x00be220000008800 */
        /* <DEDUP_REMOVED lines=9> */
.L_x_12408:
[----:B------:R-:W-:Y:S05]  /*2ba10*/  BSYNC B0 ;  /* 0x0000000000007941 */ /* 0x000fea0003800000 */
.L_x_12318:
[----:B------:R-:W-:-:S03]  /*2ba20*/  UMOV UR4, 0xffffffff ;  /* 0xffffffff00047882 */ /* 0x000fc60000000000 */
[----:B------:R-:W-:Y:S05]  /*2ba30*/  BRA.DIV UR4, `(.L_x_12320) ;  /* 0x0000002e04607947 */ /* 0x000fea000b800000 */
[----:B------:R-:W1:Y:S02]  /*2ba40*/  S2R R2, SR_TID.X ;  /* 0x0000000000027919 */ /* 0x000e640000002100 */
[----:B-1----:R-:W-:-:S04]  /*2ba50*/  SHF.R.U32.HI R2, RZ, 0x5, R2 ;  /* 0x00000005ff027819 */ /* 0x002fc80000011602 */
[----:B------:R-:W-:-:S05]  /*2ba60*/  LOP3.LUT R2, R2, 0x3, RZ, 0xc0, !PT ;  /* 0x0000000302027812 */ /* 0x000fca00078ec0ff */
[----:B------:R1:W2:Y:S02]  /*2ba70*/  SHFL.IDX PT, R14, R2, RZ, 0x1f ;  /* 0x00001fff020e7589 */ /* 0x0002a400000e0000 */
.L_x_12411:
[----:B--2---:R-:W-:Y:S01]  /*2ba80*/  ISETP.NE.AND P0, PT, R14, RZ, PT ;  /* 0x000000ff0e00720c */ /* 0x004fe20003f05270 */
[----:B------:R-:W-:-:S12]  /*2ba90*/  BSSY B0, `(.L_x_12321) ;  /* 0x0000025000007945 */ /* 0x000fd80003800000 */
[----:B------:R-:W-:Y:S05]  /*2baa0*/  @P0 BRA `(.L_x_12322) ;  /* 0x00000000008c0947 */ /* 0x000fea0003800000 */
[----:B------:R-:W-:-:S03]  /*2bab0*/  UMOV UR4, 0xffffffff ;  /* 0xffffffff00047882 */ /* 0x000fc60000000000 */
[----:B------:R-:W-:Y:S05]  /*2bac0*/  BRA.DIV UR4, `(.L_x_12323) ;  /* 0x0000002e04707947 */ /* 0x000fea000b800000 */
[----:B------:R-:W-:-:S13]  /*2bad0*/  ELECT P6, URZ, PT ;  /* 0x00000000003f782f */ /* 0x000fda00038c0000 */
.L_x_12414:
[----:B------:R-:W-:Y:S05]  /*2bae0*/  @!P6 BRA `(.L_x_12322) ;  /* 0x00000000007ce947 */ /* 0x000fea0003800000 */
[----:B------:R-:W-:-:S06]  /*2baf0*/  ULOP3.LUT UR4, UR36, 0x2, URZ, 0xfc, !UPT ;  /* 0x0000000224047892 */ /* 0x000fcc000f8efc3f */
[----:B-1----:R-:W-:-:S05]  /*2bb00*/  IMAD.U32 R2, RZ, RZ, UR4 ;  /* 0x00000004ff027e24 */ /* 0x002fca000f8e00ff */
[----:B------:R-:W-:-:S13]  /*2bb10*/  ISETP.NE.AND P2, PT, R2, 0x3, PT ;  /* 0x000000030200780c */ /* 0x000fda0003f45270 */
[----:B------:R-:W-:Y:S05]  /*2bb20*/  @!P2 BRA `(.L_x_12324) ;  /* 0x000000000004a947 */ /* 0x000fea0003800000 */
[----:B------:R-:W-:Y:S01]  /*2bb30*/  BPT.TRAP 0x1 ;  /* 0x000000040000795c */ /* 0x000fe20000300000 */
.L_x_12324:
        /* <DEDUP_REMOVED lines=13> */
.L_x_12415:
[----:B------:R-:W1:Y:S02]  /*2bc10*/  SYNCS.PHASECHK.TRANS64.TRYWAIT P0, [R7+URZ], R2 ;  /* 0x00000002070075a7 */ /* 0x000e64000800017f */
[----:B-1----:R-:W-:Y:S05]  /*2bc20*/  @!P0 BRA `(.L_x_12326) ;  /* 0x0000002c004c8947 */ /* 0x002fea0003800000 */
.L_x_12416:
[----:B------:R-:W-:Y:S05]  /*2bc30*/  @!P2 BRA `(.L_x_12327) ;  /* 0x000000000004a947 */ /* 0x000fea0003800000 */
[----:B------:R-:W-:Y:S01]  /*2bc40*/  BPT.TRAP 0x1 ;  /* 0x000000040000795c */ /* 0x000fe20000300000 */
.L_x_12327:
[----:B------:R-:W-:-:S04]  /*2bc50*/  VIADD R0, R0, 0x32460 ;  /* 0x0003246000007836 */ /* 0x000fc80000000000 */
[----:B------:R-:W-:-:S04]  /*2bc60*/  IMAD R4, R19, 0x8, R0 ;  /* 0x0000000813047824 */ /* 0x000fc800078e0200 */
[----:B------:R-:W2:Y:S02]  /*2bc70*/  SYNCS.PHASECHK.TRANS64.TRYWAIT P0, [R4+URZ], R5 ;  /* 0x00000005040075a7 */ /* 0x000ea4000800017f */
[----:B--2---:R-:W-:Y:S05]  /*2bc80*/  @!P0 BRA `(.L_x_12328) ;  /* 0x0000002c00488947 */ /* 0x004fea0003800000 */
.L_x_12417:
[----:B------:R-:W-:-:S07]  /*2bc90*/  IMAD R3, R3, 0x8, R0 ;  /* 0x0000000803037824 */ /* 0x000fce00078e0200 */
.L_x_12329:
[----:B---3--:R3:W4:Y:S02]  /*2bca0*/  SYNCS.PHASECHK.TRANS64.TRYWAIT P0, [R3+URZ], R2 ;  /* 0x00000002030075a7 */ /* 0x008724000800017f */
[----:B----4-:R-:W-:Y:S05]  /*2bcb0*/  @!P0 NANOSLEEP.SYNCS 0x989680 ;  /* 0x009896800000895d */ /* 0x010fea0003900000 */
[----:B------:R-:W4:Y:S02]  /*2bcc0*/  @!P0 SYNCS.PHASECHK.TRANS64 P0, [R3+URZ], R2 ;  /* 0x00000002030085a7 */ /* 0x000f24000800007f */
[----:B----4-:R-:W-:Y:S05]  /*2bcd0*/  @!P0 BRA `(.L_x_12329) ;  /* 0xfffffffc00f08947 */ /* 0x010fea000383ffff */
.L_x_12322:
[----:B------:R-:W-:Y:S05]  /*2bce0*/  BSYNC B0 ;  /* 0x0000000000007941 */ /* 0x000fea0003800000 */
.L_x_12321:
[----:B------:R-:W-:Y:S05]  /*2bcf0*/  EXIT ;  /* 0x000000000000794d */ /* 0x000fea0003800000 */
.L_x_12079:
[----:B0-----:R0:W1:Y:S02]  /*2bd00*/  SYNCS.PHASECHK.TRANS64.TRYWAIT P0, [R72+URZ+0x32400], R27 ;  /* 0x0324001b480075a7 */ /* 0x001064000800017f */
[----:B-1----:R-:W-:Y:S05]  /*2bd10*/  @!P0 NANOSLEEP.SYNCS 0x989680 ;  /* 0x009896800000895d */ /* 0x002fea0003900000 */
[----:B------:R-:W1:Y:S02]  /*2bd20*/  @!P0 SYNCS.PHASECHK.TRANS64 P0, [R72+URZ+0x32400], R27 ;  /* 0x0324001b480085a7 */ /* 0x000e64000800007f */
[----:B-1----:R-:W-:Y:S05]  /*2bd30*/  @!P0 BRA `(.L_x_12079) ;  /* 0xfffffffc00f08947 */ /* 0x002fea000383ffff */
[----:B------:R-:W-:Y:S05]  /*2bd40*/  BRA `(.L_x_12330) ;  /* 0xfffffd70002c7947 */ /* 0x000fea000383ffff */
.L_x_12086:
[----:B-1----:R1:W2:Y:S02]  /*2bd50*/  SYNCS.PHASECHK.TRANS64.TRYWAIT P0, [R12+URZ], R13 ;  /* 0x0000000d0c0075a7 */ /* 0x0022a4000800017f */
[----:B--2---:R-:W-:Y:S05]  /*2bd60*/  @!P0 NANOSLEEP.SYNCS 0x989680 ;  /* 0x009896800000895d */ /* 0x004fea0003900000 */
[----:B------:R-:W2:Y:S02]  /*2bd70*/  @!P0 SYNCS.PHASECHK.TRANS64 P0, [R12+URZ], R13 ;  /* 0x0000000d0c0085a7 */ /* 0x000ea4000800007f */
[----:B--2---:R-:W-:Y:S05]  /*2bd80*/  @!P0 BRA `(.L_x_12086) ;  /* 0xfffffffc00f08947 */ /* 0x004fea000383ffff */
[----:B------:R-:W-:Y:S05]  /*2bd90*/  BRA `(.L_x_12085) ;  /* 0xfffffd74005c7947 */ /* 0x000fea000383ffff */
.L_x_12088:
[----:B0-----:R0:W1:Y:S02]  /*2bda0*/  SYNCS.PHASECHK.TRANS64.TRYWAIT P0, [R72+URZ+0x32410], R9 ;  /* 0x03241009480075a7 */ /* 0x001064000800017f */
[----:B-1----:R-:W-:Y:S05]  /*2bdb0*/  @!P0 NANOSLEEP.SYNCS 0x989680 ;  /* 0x009896800000895d */ /* 0x002fea0003900000 */
[----:B------:R-:W1:Y:S02]  /*2bdc0*/  @!P0 SYNCS.PHASECHK.TRANS64 P0, [R72+URZ+0x32410], R9 ;  /* 0x03241009480085a7 */ /* 0x000e64000800007f */
[----:B-1----:R-:W-:Y:S05]  /*2bdd0*/  @!P0 BRA `(.L_x_12088) ;  /* 0xfffffffc00f08947 */ /* 0x002fea000383ffff */
[----:B------:R-:W-:Y:S05]  /*2bde0*/  BRA `(.L_x_12331) ;  /* 0xfffffd7800347947 */ /* 0x000fea000383ffff */
.L_x_12095:
[----:B-1----:R1:W2:Y:S02]  /*2bdf0*/  SYNCS.PHASECHK.TRANS64.TRYWAIT P0, [R8+URZ], R9 ;  /* 0x00000009080075a7 */ /* 0x0022a4000800017f */
[----:B--2---:R-:W-:Y:S05]  /*2be00*/  @!P0 NANOSLEEP.SYNCS 0x989680 ;  /* 0x009896800000895d */ /* 0x004fea0003900000 */
[----:B------:R-:W2:Y:S02]  /*2be10*/  @!P0 SYNCS.PHASECHK.TRANS64 P0, [R8+URZ], R9 ;  /* 0x00000009080085a7 */ /* 0x000ea4000800007f */
[----:B--2---:R-:W-:Y:S05]  /*2be20*/  @!P0 BRA `(.L_x_12095) ;  /* 0xfffffffc00f08947 */ /* 0x004fea000383ffff */
[----:B------:R-:W-:Y:S05]  /*2be30*/  BRA `(.L_x_12094) ;  /* 0xfffffd7800787947 */ /* 0x000fea000383ffff */
.L_x_12126:
[----:B0-----:R0:W1:Y:S02]  /*2be40*/  SYNCS.PHASECHK.TRANS64.TRYWAIT P2, [R0+URZ], R3 ;  /* 0x00000003000075a7 */ /* 0x001064000804017f */
[----:B-1----:R-:W-:Y:S05]  /*2be50*/  @!P2 NANOSLEEP.SYNCS 0x989680 ;  /* 0x009896800000a95d */ /* 0x002fea0003900000 */
[----:B------:R-:W1:Y:S02]  /*2be60*/  @!P2 SYNCS.PHASECHK.TRANS64 P2, [R0+URZ], R3 ;  /* 0x000000030000a5a7 */ /* 0x000e64000804007f */
[----:B-1----:R-:W-:Y:S05]  /*2be70*/  @!P2 BRA `(.L_x_12126) ;  /* 0xfffffffc00f0a947 */ /* 0x002fea000383ffff */
[----:B------:R-:W-:Y:S05]  /*2be80*/  BRA `(.L_x_12125) ;  /* 0xfffffde0001c7947 */ /* 0x000fea000383ffff */
.L_x_12133:
[----:B-1----:R1:W2:Y:S02]  /*2be90*/  SYNCS.PHASECHK.TRANS64.TRYWAIT P2, [R4+URZ], R5 ;  /* 0x00000005040075a7 */ /* 0x0022a4000804017f */
[----:B--2---:R-:W-:Y:S05]  /*2bea0*/  @!P2 NANOSLEEP.SYNCS 0x989680 ;  /* 0x009896800000a95d */ /* 0x004fea0003900000 */
[----:B------:R-:W2:Y:S02]  /*2beb0*/  @!P2 SYNCS.PHASECHK.TRANS64 P2, [R4+URZ], R5 ;  /* 0x000000050400a5a7 */ /* 0x000ea4000804007f */
[----:B--2---:R-:W-:Y:S05]  /*2bec0*/  @!P2 BRA `(.L_x_12133) ;  /* 0xfffffffc00f0a947 */ /* 0x004fea000383ffff */
[----:B------:R-:W-:Y:S05]  /*2bed0*/  BRA `(.L_x_12132) ;  /* 0xfffffde400407947 */ /* 0x000fea000383ffff */
.L_x_12144:
[----:B-1----:R1:W2:Y:S02]  /*2bee0*/  SYNCS.PHASECHK.TRANS64.TRYWAIT P1, [R0+URZ], R7 ;  /* 0x00000007000075a7 */ /* 0x0022a4000802017f */
[----:B--2---:R-:W-:Y:S05]  /*2bef0*/  @!P1 NANOSLEEP.SYNCS 0x989680 ;  /* 0x009896800000995d */ /* 0x004fea0003900000 */
[----:B------:R-:W2:Y:S02]  /*2bf00*/  @!P1 SYNCS.PHASECHK.TRANS64 P1, [R0+URZ], R7 ;  /* 0x00000007000095a7 */ /* 0x000ea4000802007f */
[----:B--2---:R-:W-:Y:S05]  /*2bf10*/  @!P1 BRA `(.L_x_12144) ;  /* 0xfffffffc00f09947 */ /* 0x004fea000383ffff */
[----:B------:R-:W-:Y:S05]  /*2bf20*/  BRA `(.L_x_12143) ;  /* 0xfffffe7800047947 */ /* 0x000fea000383ffff */
.L_x_12151:
[----:B--2---:R2:W3:Y:S02]  /*2bf30*/  SYNCS.PHASECHK.TRANS64.TRYWAIT P1, [R4+URZ], R5 ;  /* 0x00000005040075a7 */ /* 0x0044e4000802017f */
[----:B---3--:R-:W-:Y:S05]  /*2bf40*/  @!P1 NANOSLEEP.SYNCS 0x989680 ;  /* 0x009896800000995d */ /* 0x008fea0003900000 */
[----:B------:R-:W3:Y:S02]  /*2bf50*/  @!P1 SYNCS.PHASECHK.TRANS64 P1, [R4+URZ], R5 ;  /* 0x00000005040095a7 */ /* 0x000ee4000802007f */
[----:B---3--:R-:W-:Y:S05]  /*2bf60*/  @!P1 BRA `(.L_x_12151) ;  /* 0xfffffffc00f09947 */ /* 0x008fea000383ffff */
[----:B------:R-:W-:Y:S05]  /*2bf70*/  BRA `(.L_x_12150) ;  /* 0xfffffe7c00287947 */ /* 0x000fea000383ffff */
.L_x_12221:
[----:B0-----:R-:W0:Y:S01]  /*2bf80*/  S2R R4, SR_TID.X ;  /* 0x0000000000047919 */ /* 0x001e220000002100 */
[----:B------:R-:W-:Y:S01]  /*2bf90*/  BSSY B0, `(.L_x_12332) ;  /* 0x000000a000007945 */ /* 0x000fe20003800000 */
[----:B------:R-:W-:Y:S02]  /*2bfa0*/  IMAD.MOV.U32 R12, RZ, RZ, RZ ;  /* 0x000000ffff0c7224 */ /* 0x000fe400078e00ff */
[----:B------:R-:W-:Y:S02]  /*2bfb0*/  IMAD.MOV.U32 R11, RZ, RZ, 0x1f ;  /* 0x0000001fff0b7424 */ /* 0x000fe400078e00ff */
[----:B------:R-:W-:Y:S01]  /*2bfc0*/  IMAD.MOV.U32 R15, RZ, RZ, -0x1 ;  /* 0xffffffffff0f7424 */ /* 0x000fe200078e00ff */
[----:B0-----:R-:W-:-:S04]  /*2bfd0*/  SHF.R.U32.HI R4, RZ, 0x5, R4 ;  /* 0x00000005ff047819 */ /* 0x001fc80000011604 */
[----:B------:R-:W-:-:S05]  /*2bfe0*/  LOP3.LUT R4, R4, 0x3, RZ, 0xc0, !PT ;  /* 0x0000000304047812 */ /* 0x000fca00078ec0ff */
[----:B------:R-:W-:-:S07]  /*2bff0*/  IMAD.MOV.U32 R13, RZ, RZ, R4 ;  /* 0x000000ffff0d7224 */ /* 0x000fce00078e0004 */
[----:B-1----:R-:W-:Y:S05]  /*2c000*/  WARPSYNC.COLLECTIVE R15, `(.L_x_12333) ;  /* 0x000000000f087348 */ /* 0x002fea0003c00000 */
[----:B------:R0:W2:Y:S02]  /*2c010*/  SHFL.IDX P6, R14, R13, R12, R11 ;  /* 0x0000000c0d0e7389 */ /* 0x0000a400000c000b */
[----:B012---:R-:W-:Y:S01]  /*2c020*/  ENDCOLLECTIVE ;  /* 0x000000000000791b */ /* 0x007fe20003800000 */
.L_x_12333:
[----:B------:R-:W-:Y:S05]  /*2c030*/  BSYNC B0 ;  /* 0x0000000000007941 */ /* 0x000fea0003800000 */
.L_x_12332:
[----:B------:R-:W-:Y:S05]  /*2c040*/  BRA `(.L_x_12334) ;  /* 0xffffffa000a87947 */ /* 0x000fea000383ffff */
.L_x_12223:
[----:B------:R-:W-:Y:S01]  /*2c050*/  BSSY B0, `(.L_x_12335) ;  /* 0x0000006000007945 */ /* 0x000fe20003800000 */
[----:B------:R-:W-:-:S07]  /*2c060*/  IMAD.MOV.U32 R15, RZ, RZ, -0x1 ;  /* 0xffffffffff0f7424 */ /* 0x000fce00078e00ff */
[----:B01----:R-:W-:Y:S05]  /*2c070*/  WARPSYNC.COLLECTIVE R15, `(.L_x_12336) ;  /* 0x000000000f0c7348 */ /* 0x003fea0003c00000 */
[----:B------:R-:W-:Y:S02]  /*2c080*/  ELECT P6, UR62, PT ;  /* 0x00000000003e782f */ /* 0x000fe400038c0000 */
[----:B------:R-:W-:Y:S01]  /*2c090*/  MOV R14, UR62 ;  /* 0x0000003e000e7c02 */ /* 0x000fe20008000f00 */
[----:B01----:R-:W-:Y:S10]  /*2c0a0*/  ENDCOLLECTIVE ;  /* 0x000000000000791b */ /* 0x003ff40003800000 */
.L_x_12336:
[----:B------:R-:W-:Y:S05]  /*2c0b0*/  BSYNC B0 ;  /* 0x0000000000007941 */ /* 0x000fea0003800000 */
.L_x_12335:
[----:B------:R-:W-:Y:S05]  /*2c0c0*/  BRA `(.L_x_12337) ;  /* 0xffffffa000b47947 */ /* 0x000fea000383ffff */
.L_x_12225:
[----:B0-----:R0:W2:Y:S02]  /*2c0d0*/  SYNCS.PHASECHK.TRANS64.TRYWAIT P0, [R0+URZ+0x32440], R2 ;  /* 0x03244002000075a7 */ /* 0x0010a4000800017f */
[----:B--2---:R-:W-:Y:S05]  /*2c0e0*/  @!P0 NANOSLEEP.SYNCS 0x989680 ;  /* 0x009896800000895d */ /* 0x004fea0003900000 */
[----:B------:R-:W2:Y:S02]  /*2c0f0*/  @!P0 SYNCS.PHASECHK.TRANS64 P0, [R0+URZ+0x32440], R2 ;  /* 0x03244002000085a7 */ /* 0x000ea4000800007f */
[----:B--2---:R-:W-:Y:S05]  /*2c100*/  @!P0 BRA `(.L_x_12225) ;  /* 0xfffffffc00f08947 */ /* 0x004fea000383ffff */
[----:B------:R-:W-:Y:S05]  /*2c110*/  BRA `(.L_x_12338) ;  /* 0xffffffa400147947 */ /* 0x000fea000383ffff */
.L_x_12229:
        /* <DEDUP_REMOVED lines=10> */
.L_x_12339:
[----:B------:R0:W-:Y:S01]  /*2c1c0*/  STL [R1+0x484], R10 ;  /* 0x0004840a01007387 */ /* 0x0001e20000100800 */
[----:B------:R-:W-:Y:S02]  /*2c1d0*/  IMAD.MOV.U32 R13, RZ, RZ, R3 ;  /* 0x000000ffff0d7224 */ /* 0x000fe400078e0003 */
[----:B------:R-:W-:-:S07]  /*2c1e0*/  IMAD.MOV.U32 R4, RZ, RZ, R14 ;  /* 0x000000ffff047224 */ /* 0x000fce00078e000e */
[----:B0-----:R-:W-:Y:S05]  /*2c1f0*/  WARPSYNC.COLLECTIVE R15, `(.L_x_12340) ;  /* 0x000000000f087348 */ /* 0x001fea0003c00000 */
[----:B------:R1:W2:Y:S02]  /*2c200*/  SHFL.IDX P6, R14, R13, R12, R11 ;  /* 0x0000000c0d0e7389 */ /* 0x0002a400000c000b */
[----:B012---:R-:W-:Y:S01]  /*2c210*/  ENDCOLLECTIVE ;  /* 0x000000000000791b */ /* 0x007fe20003800000 */
.L_x_12340:
[----:B------:R-:W-:Y:S02]  /*2c220*/  IMAD.MOV.U32 R13, RZ, RZ, R0 ;  /* 0x000000ffff0d7224 */ /* 0x000fe400078e0000 */
[----:B------:R-:W-:Y:S02]  /*2c230*/  IMAD.MOV.U32 R12, RZ, RZ, 0x1 ;  /* 0x00000001ff0c7424 */ /* 0x000fe400078e00ff */
[----:B------:R-:W-:-:S07]  /*2c240*/  IMAD.MOV.U32 R5, RZ, RZ, R14 ;  /* 0x000000ffff057224 */ /* 0x000fce00078e000e */
[----:B------:R-:W-:Y:S05]  /*2c250*/  WARPSYNC.COLLECTIVE R15, `(.L_x_12341) ;  /* 0x000000000f087348 */ /* 0x000fea0003c00000 */
[----:B------:R0:W1:Y:S02]  /*2c260*/  SHFL.IDX P6, R14, R13, R12, R11 ;  /* 0x0000000c0d0e7389 */ /* 0x00006400000c000b */
[----:B01----:R-:W-:Y:S01]  /*2c270*/  ENDCOLLECTIVE ;  /* 0x000000000000791b */ /* 0x003fe20003800000 */
.L_x_12341:
[----:B------:R-:W-:Y:S02]  /*2c280*/  IMAD.MOV.U32 R13, RZ, RZ, R3 ;  /* 0x000000ffff0d7224 */ /* 0x000fe400078e0003 */
[----:B------:R-:W-:Y:S02]  /*2c290*/  IMAD R2, R2, R7, RZ ;  /* 0x0000000702027224 */ /* 0x000fe400078e02ff */
[----:B------:R-:W-:-:S07]  /*2c2a0*/  IMAD.MOV.U32 R7, RZ, RZ, R14 ;  /* 0x000000ffff077224 */ /* 0x000fce00078e000e */
[----:B------:R-:W-:Y:S05]  /*2c2b0*/  WARPSYNC.COLLECTIVE R15, `(.L_x_12342) ;  /* 0x000000000f087348 */ /* 0x000fea0003c00000 */
[----:B------:R0:W1:Y:S02]  /*2c2c0*/  SHFL.IDX P6, R14, R13, R12, R11 ;  /* 0x0000000c0d0e7389 */ /* 0x00006400000c000b */
[----:B01----:R-:W-:Y:S01]  /*2c2d0*/  ENDCOLLECTIVE ;  /* 0x000000000000791b */ /* 0x003fe20003800000 */
.L_x_12342:
[----:B------:R-:W-:-:S13]  /*2c2e0*/  ISETP.GE.AND P1, PT, R10, R2, PT ;  /* 0x000000020a00720c */ /* 0x000fda0003f26270 */
[----:B------:R-:W-:Y:S01]  /*2c2f0*/  @!P1 LEA R5, P3, R9, R5, 0x1 ;  /* 0x0000000509059211 */ /* 0x000fe200078608ff */
[----:B------:R-:W-:Y:S02]  /*2c300*/  IMAD.MOV.U32 R13, RZ, RZ, R0 ;  /* 0x000000ffff0d7224 */ /* 0x000fe400078e0000 */
[----:B------:R-:W-:Y:S02]  /*2c310*/  IMAD.MOV.U32 R12, RZ, RZ, 0x2 ;  /* 0x00000002ff0c7424 */ /* 0x000fe400078e00ff */
[----:B------:R-:W-:-:S05]  /*2c320*/  @!P1 IMAD.X R4, RZ, RZ, R4, P3 ;  /* 0x000000ffff049224 */ /* 0x000fca00018e0604 */
[----:B------:R-:W-:Y:S01]  /*2c330*/  @!P1 LOP3.LUT R5, R5, R4, RZ, 0x3c, !PT ;  /* 0x0000000405059212 */ /* 0x000fe200078e3cff */
[----:B------:R-:W-:-:S07]  /*2c340*/  IMAD.MOV.U32 R6, RZ, RZ, R14 ;  /* 0x000000ffff067224 */ /* 0x000fce00078e000e */
[----:B------:R-:W-:Y:S05]  /*2c350*/  WARPSYNC.COLLECTIVE R15, `(.L_x_12343) ;  /* 0x000000000f087348 */ /* 0x000fea0003c00000 */
[----:B------:R0:W1:Y:S02]  /*2c360*/  SHFL.IDX P6, R14, R13, R12, R11 ;  /* 0x0000000c0d0e7389 */ /* 0x00006400000c000b */
[----:B01----:R-:W-:Y:S01]  /*2c370*/  ENDCOLLECTIVE ;  /* 0x000000000000791b */ /* 0x003fe20003800000 */
.L_x_12343:
        /* <DEDUP_REMOVED lines=15> */
.L_x_12344:
        /* <DEDUP_REMOVED lines=19> */
.L_x_12345:
        /* <DEDUP_REMOVED lines=10> */
.L_x_12346:
        /* <DEDUP_REMOVED lines=13> */
.L_x_12347:
        /* <DEDUP_REMOVED lines=10> */
.L_x_12348:
        /* <DEDUP_REMOVED lines=13> */
.L_x_12349:
        /* <DEDUP_REMOVED lines=10> */
.L_x_12350:
        /* <DEDUP_REMOVED lines=13> */
.L_x_12351:
        /* <DEDUP_REMOVED lines=10> */
.L_x_12352:
        /* <DEDUP_REMOVED lines=11> */
.L_x_12353:
        /* <DEDUP_REMOVED lines=10> */
.L_x_12354:
[----:B------:R-:W-:Y:S01]  /*2cbe0*/  @!PT LDS RZ, [RZ] ;  /* 0x00000000fffff984 */ /* 0x000fe20000000800 */
[----:B------:R-:W-:Y:S01]  /*2cbf0*/  @!PT LDS RZ, [RZ] ;  /* 0x00000000fffff984 */ /* 0x000fe20000000800 */
[----:B------:R-:W-:Y:S01]  /*2cc00*/  @!PT LDS RZ, [RZ] ;  /* 0x00000000fffff984 */ /* 0x000fe20000000800 */
[----:B------:R1:W-:Y:S01]  /*2cc10*/  @!P1 LDGSTS.E.BYPASS.LTC128B.128 [R8+0x1b400], desc[UR40][R4.64], !P0 ;  /* 0x1b40000004089fae */ /* 0x0003e2000c101d68 */
[----:B------:R-:W-:Y:S01]  /*2cc20*/  IMAD.MOV.U32 R3, RZ, RZ, R14 ;  /* 0x000000ffff037224 */ /* 0x000fe200078e000e */
[----:B------:R-:W-:Y:S06]  /*2cc30*/  BRA `(.L_x_12355) ;  /* 0xffffffa4009c7947 */ /* 0x000fec000383ffff */
.L_x_12233:
        /* <DEDUP_REMOVED lines=11> */
[-C--:B---3--:R-:W-:Y:S02]  /*2ccf0*/  ISETP.GE.AND P4, PT, R6, R3.reuse, PT ;  /* 0x000000030600720c */ /* 0x088fe40003f86270 */
[----:B----4-:R-:W-:Y:S02]  /*2cd00*/  ISETP.GE.AND P5, PT, R15, R3, PT ;  /* 0x000000030f00720c */ /* 0x010fe40003fa6270 */
[----:B-----5:R-:W-:-:S09]  /*2cd10*/  LOP3.LUT R9, R9, 0xffffffef, RZ, 0xc0, !PT ;  /* 0xffffffef09097812 */ /* 0x020fd200078ec0ff */
        /* <DEDUP_REMOVED lines=9> */
[----:B------:R-:W-:-:S04]  /*2cdb0*/  @P4 LOP3.LUT R9, R9, 0x2, RZ, 0xfc, !PT ;  /* 0x0000000209094812 */ /* 0x000fc800078efcff */
[----:B------:R-:W-:-:S04]  /*2cdc0*/  LOP3.LUT R9, R9, 0xffffffdf, RZ, 0xc0, !PT ;  /* 0xffffffdf09097812 */ /* 0x000fc800078ec0ff */
[----:B------:R-:W-:-:S05]  /*2cdd0*/  @P6 LOP3.LUT R9, R9, 0x20, RZ, 0xfc, !PT ;  /* 0x0000002009096812 */ /* 0x000fca00078efcff */
[----:B------:R0:W-:Y:S01]  /*2cde0*/  STL [R1+0x480], R9 ;  /* 0x0004800901007387 */ /* 0x0001e20000100800 */
[-C--:B------:R-:W-:Y:S01]  /*2cdf0*/  ISETP.GE.AND P5, PT, R12, R3.reuse, PT ;  /* 0x000000030c00720c */ /* 0x080fe20003fa6270 */
[----:B------:R-:W-:Y:S01]  /*2ce00*/  IMAD.MOV.U32 R13, RZ, RZ, R0 ;  /* 0x000000ffff0d7224 */ /* 0x000fe200078e0000 */
[----:B------:R-:W-:Y:S01]  /*2ce10*/  ISETP.GE.AND P4, PT, R10, R3, PT ;  /* 0x000000030a00720c */ /* 0x000fe20003f86270 */
[----:B------:R-:W-:Y:S02]  /*2ce20*/  IMAD.MOV.U32 R12, RZ, RZ, RZ ;  /* 0x000000ffff0c7224 */ /* 0x000fe400078e00ff */
[----:B------:R-:W-:Y:S02]  /*2ce30*/  IMAD.MOV.U32 R11, RZ, RZ, 0x181f ;  /* 0x0000181fff0b7424 */ /* 0x000fe400078e00ff */
[----:B------:R-:W-:-:S08]  /*2ce40*/  IMAD.MOV.U32 R15, RZ, RZ, -0x1 ;  /* 0xffffffffff0f7424 */ /* 0x000fd000078e00ff */
[----:B0-----:R-:W-:Y:S05]  /*2ce50*/  WARPSYNC.COLLECTIVE R15, `(.L_x_12357) ;  /* 0x000000000f087348 */ /* 0x001fea0003c00000 */
[----:B------:R1:W2:Y:S02]  /*2ce60*/  SHFL.IDX P6, R14, R13, R12, R11 ;  /* 0x0000000c0d0e7389 */ /* 0x0002a400000c000b */
[----:B012---:R-:W-:Y:S01]  /*2ce70*/  ENDCOLLECTIVE ;  /* 0x000000000000791b */ /* 0x007fe20003800000 */
.L_x_12357:
[----:B------:R-:W-:Y:S05]  /*2ce80*/  BSYNC B0 ;  /* 0x0000000000007941 */ /* 0x000fea0003800000 */
.L_x_12356:
        /* <DEDUP_REMOVED lines=10> */
.L_x_12358:
        /* <DEDUP_REMOVED lines=16> */
.L_x_12359:
        /* <DEDUP_REMOVED lines=15> */
.L_x_12360:
        /* <DEDUP_REMOVED lines=12> */
.L_x_12361:
        /* <DEDUP_REMOVED lines=12> */
.L_x_12362:
        /* <DEDUP_REMOVED lines=12> */
.L_x_12363:
        /* <DEDUP_REMOVED lines=12> */
.L_x_12364:
        /* <DEDUP_REMOVED lines=12> */
.L_x_12365:
        /* <DEDUP_REMOVED lines=12> */
.L_x_12366:
        /* <DEDUP_REMOVED lines=12> */
.L_x_12367:
        /* <DEDUP_REMOVED lines=11> */
.L_x_12368:
        /* <DEDUP_REMOVED lines=16> */
.L_x_12369:
[----:B------:R-:W-:Y:S02]  /*2d810*/  IMAD.MOV.U32 R13, RZ, RZ, R2 ;  /* 0x000000ffff0d7224 */ /* 0x000fe400078e0002 */
[----:B------:R-:W-:-:S07]  /*2d820*/  IMAD.MOV.U32 R6, RZ, RZ, R14 ;  /* 0x000000ffff067224 */ /* 0x000fce00078e000e */
[----:B------:R-:W-:Y:S05]  /*2d830*/  WARPSYNC.COLLECTIVE R15, `(.L_x_12370) ;  /* 0x000000000f087348 */ /* 0x000fea0003c00000 */
[----:B------:R0:W1:Y:S02]  /*2d840*/  SHFL.IDX P6, R14, R13, R12, R11 ;  /* 0x0000000c0d0e7389 */ /* 0x00006400000c000b */
[----:B01----:R-:W-:Y:S01]  /*2d850*/  ENDCOLLECTIVE ;  /* 0x000000000000791b */ /* 0x003fe20003800000 */
.L_x_12370:
[----:B------:R-:W-:Y:S02]  /*2d860*/  IMAD.MOV.U32 R13, RZ, RZ, R0 ;  /* 0x000000ffff0d7224 */ /* 0x000fe400078e0000 */
[----:B------:R-:W-:Y:S02]  /*2d870*/  IMAD.MOV.U32 R12, RZ, RZ, 0x7 ;  /* 0x00000007ff0c7424 */ /* 0x000fe400078e00ff */
[----:B------:R-:W-:-:S07]  /*2d880*/  IMAD.MOV.U32 R4, RZ, RZ, R14 ;  /* 0x000000ffff047224 */ /* 0x000fce00078e000e */
[----:B------:R-:W-:Y:S05]  /*2d890*/  WARPSYNC.COLLECTIVE R15, `(.L_x_12371) ;  /* 0x000000000f087348 */ /* 0x000fea0003c00000 */
[----:B------:R0:W1:Y:S02]  /*2d8a0*/  SHFL.IDX P6, R14, R13, R12, R11 ;  /* 0x0000000c0d0e7389 */ /* 0x00006400000c000b */
[----:B01----:R-:W-:Y:S01]  /*2d8b0*/  ENDCOLLECTIVE ;  /* 0x000000000000791b */ /* 0x003fe20003800000 */
.L_x_12371:
        /* <DEDUP_REMOVED lines=14> */
.L_x_12372:
[----:B------:R-:W-:Y:S01]  /*2d9a0*/  IMAD.MOV.U32 R2, RZ, RZ, R14 ;  /* 0x000000ffff027224 */ /* 0x000fe200078e000e */
[----:B------:R-:W-:Y:S06]  /*2d9b0*/  BRA `(.L_x_12373) ;  /* 0xffffffa400107947 */ /* 0x000fec000383ffff */
.L_x_12238:
[----:B0-----:R0:W1:Y:S02]  /*2d9c0*/  SYNCS.PHASECHK.TRANS64.TRYWAIT P0, [R18+URZ+0x32420], R0 ;  /* 0x03242000120075a7 */ /* 0x001064000800017f */
[----:B-1----:R-:W-:Y:S05]  /*2d9d0*/  @!P0 NANOSLEEP.SYNCS 0x989680 ;  /* 0x009896800000895d */ /* 0x002fea0003900000 */
[----:B------:R-:W1:Y:S02]  /*2d9e0*/  @!P0 SYNCS.PHASECHK.TRANS64 P0, [R18+URZ+0x32420], R0 ;  /* 0x03242000120085a7 */ /* 0x000e64000800007f */
[----:B-1----:R-:W-:Y:S05]  /*2d9f0*/  @!P0 BRA `(.L_x_12238) ;  /* 0xfffffffc00f08947 */ /* 0x002fea000383ffff */
[----:B------:R-:W-:Y:S05]  /*2da00*/  BRA `(.L_x_12374) ;  /* 0xffffffa400887947 */ /* 0x000fea000383ffff */
.L_x_12242:
[----:B0-----:R0:W1:Y:S02]  /*2da10*/  SYNCS.PHASECHK.TRANS64.TRYWAIT P0, [R2+URZ+0x32460], R0 ;  /* 0x03246000020075a7 */ /* 0x001064000800017f */
[----:B-1----:R-:W-:Y:S05]  /*2da20*/  @!P0 NANOSLEEP.SYNCS 0x989680 ;  /* 0x009896800000895d */ /* 0x002fea0003900000 */
[----:B------:R-:W1:Y:S02]  /*2da30*/  @!P0 SYNCS.PHASECHK.TRANS64 P0, [R2+URZ+0x32460], R0 ;  /* 0x03246000020085a7 */ /* 0x000e64000800007f */
[----:B-1----:R-:W-:Y:S05]  /*2da40*/  @!P0 BRA `(.L_x_12242) ;  /* 0xfffffffc00f08947 */ /* 0x002fea000383ffff */
[----:B------:R-:W-:Y:S05]  /*2da50*/  BRA `(.L_x_12375) ;  /* 0xffffffa400ac7947 */ /* 0x000fea000383ffff */
.L_x_12257:
[----:B0-----:R0:W1:Y:S02]  /*2da60*/  SYNCS.PHASECHK.TRANS64.TRYWAIT P0, [R2+URZ+0x32440], R6 ;  /* 0x03244006020075a7 */ /* 0x001064000800017f */
[----:B-1----:R-:W-:Y:S05]  /*2da70*/  @!P0 NANOSLEEP.SYNCS 0x989680 ;  /* 0x009896800000895d */ /* 0x002fea0003900000 */
[----:B------:R-:W1:Y:S02]  /*2da80*/  @!P0 SYNCS.PHASECHK.TRANS64 P0, [R2+URZ+0x32440], R6 ;  /* 0x03244006020085a7 */ /* 0x000e64000800007f */
[----:B-1----:R-:W-:Y:S05]  /*2da90*/  @!P0 BRA `(.L_x_12257) ;  /* 0xfffffffc00f08947 */ /* 0x002fea000383ffff */
[----:B------:R-:W-:Y:S05]  /*2daa0*/  BRA `(.L_x_12376) ;  /* 0xffffffac00e47947 */ /* 0x000fea000383ffff */
.L_x_12262:
[----:B-1----:R1:W2:Y:S02]  /*2dab0*/  SYNCS.PHASECHK.TRANS64.TRYWAIT P0, [R2+URZ+0x32460], R6 ;  /* 0x03246006020075a7 */ /* 0x0022a4000800017f */
[----:B--2---:R-:W-:Y:S05]  /*2dac0*/  @!P0 NANOSLEEP.SYNCS 0x989680 ;  /* 0x009896800000895d */ /* 0x004fea0003900000 */
[----:B------:R-:W2:Y:S02]  /*2dad0*/  @!P0 SYNCS.PHASECHK.TRANS64 P0, [R2+URZ+0x32460], R6 ;  /* 0x03246006020085a7 */ /* 0x000ea4000800007f */
[----:B--2---:R-:W-:Y:S05]  /*2dae0*/  @!P0 BRA `(.L_x_12262) ;  /* 0xfffffffc00f08947 */ /* 0x004fea000383ffff */
[----:B------:R-:W-:Y:S05]  /*2daf0*/  BRA `(.L_x_12377) ;  /* 0xffffffb000607947 */ /* 0x000fea000383ffff */
.L_x_12273:
[----:B0-----:R0:W1:Y:S02]  /*2db00*/  SYNCS.PHASECHK.TRANS64.TRYWAIT P0, [R2+URZ+0x32440], R3 ;  /* 0x03244003020075a7 */ /* 0x001064000800017f */
[----:B-1----:R-:W-:Y:S05]  /*2db10*/  @!P0 NANOSLEEP.SYNCS 0x989680 ;  /* 0x009896800000895d */ /* 0x002fea0003900000 */
[----:B------:R-:W1:Y:S02]  /*2db20*/  @!P0 SYNCS.PHASECHK.TRANS64 P0, [R2+URZ+0x32440], R3 ;  /* 0x03244003020085a7 */ /* 0x000e64000800007f */
[----:B-1----:R-:W-:Y:S05]  /*2db30*/  @!P0 BRA `(.L_x_12273) ;  /* 0xfffffffc00f08947 */ /* 0x002fea000383ffff */
[----:B------:R-:W-:Y:S05]  /*2db40*/  BRA `(.L_x_12378) ;  /* 0xffffffb800487947 */ /* 0x000fea000383ffff */
.L_x_12278:
[----:B-1----:R1:W2:Y:S02]  /*2db50*/  SYNCS.PHASECHK.TRANS64.TRYWAIT P0, [R2+URZ+0x32460], R3 ;  /* 0x03246003020075a7 */ /* 0x0022a4000800017f */
[----:B--2---:R-:W-:Y:S05]  /*2db60*/  @!P0 NANOSLEEP.SYNCS 0x989680 ;  /* 0x009896800000895d */ /* 0x004fea0003900000 */
[----:B------:R-:W2:Y:S02]  /*2db70*/  @!P0 SYNCS.PHASECHK.TRANS64 P0, [R2+URZ+0x32460], R3 ;  /* 0x03246003020085a7 */ /* 0x000ea4000800007f */
[----:B--2---:R-:W-:Y:S05]  /*2db80*/  @!P0 BRA `(.L_x_12278) ;  /* 0xfffffffc00f08947 */ /* 0x004fea000383ffff */
[----:B------:R-:W-:Y:S05]  /*2db90*/  BRA `(.L_x_12379) ;  /* 0xffffffb800c47947 */ /* 0x000fea000383ffff */
.L_x_12289:
[----:B0-----:R0:W1:Y:S02]  /*2dba0*/  SYNCS.PHASECHK.TRANS64.TRYWAIT P0, [R3+URZ+0x32440], R2 ;  /* 0x03244002030075a7 */ /* 0x001064000800017f */
[----:B-1----:R-:W-:Y:S05]  /*2dbb0*/  @!P0 NANOSLEEP.SYNCS 0x989680 ;  /* 0x009896800000895d */ /* 0x002fea0003900000 */
[----:B------:R-:W1:Y:S02]  /*2dbc0*/  @!P0 SYNCS.PHASECHK.TRANS64 P0, [R3+URZ+0x32440], R2 ;  /* 0x03244002030085a7 */ /* 0x000e64000800007f */
[----:B-1----:R-:W-:Y:S05]  /*2dbd0*/  @!P0 BRA `(.L_x_12289) ;  /* 0xfffffffc00f08947 */ /* 0x002fea000383ffff */
[----:B------:R-:W-:Y:S05]  /*2dbe0*/  BRA `(.L_x_12380) ;  /* 0xffffffc000947947 */ /* 0x000fea000383ffff */
.L_x_12294:
[----:B-1----:R1:W2:Y:S02]  /*2dbf0*/  SYNCS.PHASECHK.TRANS64.TRYWAIT P0, [R3+URZ+0x32460], R2 ;  /* 0x03246002030075a7 */ /* 0x0022a4000800017f */
[----:B--2---:R-:W-:Y:S05]  /*2dc00*/  @!P0 NANOSLEEP.SYNCS 0x989680 ;  /* 0x009896800000895d */ /* 0x004fea0003900000 */
[----:B------:R-:W2:Y:S02]  /*2dc10*/  @!P0 SYNCS.PHASECHK.TRANS64 P0, [R3+URZ+0x32460], R2 ;  /* 0x03246002030085a7 */ /* 0x000ea4000800007f */
[----:B--2---:R-:W-:Y:S05]  /*2dc20*/  @!P0 BRA `(.L_x_12294) ;  /* 0xfffffffc00f08947 */ /* 0x004fea000383ffff */
[----:B------:R-:W-:Y:S05]  /*2dc30*/  BRA `(.L_x_12381) ;  /* 0xffffffc400107947 */ /* 0x000fea000383ffff */
.L_x_12306:
[----:B------:R-:W3:Y:S01]  /*2dc40*/  LDL R3, [R1+0x460] ;  /* 0x0004600001037983 */ /* 0x000ee20000100800 */
[----:B------:R-:W-:Y:S01]  /*2dc50*/  BSSY B0, `(.L_x_12382) ;  /* 0x0000008000007945 */ /* 0x000fe20003800000 */
[----:B------:R-:W-:Y:S02]  /*2dc60*/  IMAD.MOV.U32 R12, RZ, RZ, RZ ;  /* 0x000000ffff0c7224 */ /* 0x000fe400078e00ff */
[----:B------:R-:W-:Y:S02]  /*2dc70*/  IMAD.MOV.U32 R11, RZ, RZ, 0x1f ;  /* 0x0000001fff0b7424 */ /* 0x000fe400078e00ff */
[----:B------:R-:W-:Y:S02]  /*2dc80*/  IMAD.MOV.U32 R15, RZ, RZ, -0x1 ;  /* 0xffffffffff0f7424 */ /* 0x000fe400078e00ff */
[----:B---3--:R-:W-:-:S07]  /*2dc90*/  IMAD.MOV.U32 R13, RZ, RZ, R3 ;  /* 0x000000ffff0d7224 */ /* 0x008fce00078e0003 */
[----:B0-2---:R-:W-:Y:S05]  /*2dca0*/  WARPSYNC.COLLECTIVE R15, `(.L_x_12383) ;  /* 0x000000000f087348 */ /* 0x005fea0003c00000 */
[----:B------:R1:W3:Y:S02]  /*2dcb0*/  SHFL.IDX P6, R14, R13, R12, R11 ;  /* 0x0000000c0d0e7389 */ /* 0x0002e400000c000b */
[----:B0123--:R-:W-:Y:S01]  /*2dcc0*/  ENDCOLLECTIVE ;  /* 0x000000000000791b */ /* 0x00ffe20003800000 */
.L_x_12383:
[----:B------:R-:W-:Y:S05]  /*2dcd0*/  BSYNC B0 ;  /* 0x0000000000007941 */ /* 0x000fea0003800000 */
.L_x_12382:
        /* <DEDUP_REMOVED lines=9> */
.L_x_12384:
        /* <DEDUP_REMOVED lines=26> */
.L_x_12385:
        /* <DEDUP_REMOVED lines=8> */
.L_x_12386:
        /* <DEDUP_REMOVED lines=8> */
.L_x_12387:
        /* <DEDUP_REMOVED lines=8> */
.L_x_12388:
        /* <DEDUP_REMOVED lines=8> */
.L_x_12389:
        /* <DEDUP_REMOVED lines=9> */
.L_x_12390:
[----:B------:R-:W-:Y:S01]  /*2e1a0*/  IMAD.MOV.U32 R10, RZ, RZ, R14 ;  /* 0x000000ffff0a7224 */ /* 0x000fe200078e000e */
[----:B------:R-:W-:Y:S06]  /*2e1b0*/  BRA `(.L_x_12391) ;  /* 0xffffffc800547947 */ /* 0x000fec000383ffff */
.L_x_12309:
        /* <DEDUP_REMOVED lines=8> */
.L_x_12393:
[----:B------:R-:W-:Y:S05]  /*2e240*/  BSYNC B0 ;  /* 0x0000000000007941 */ /* 0x000fea0003800000 */
.L_x_12392:
        /* <DEDUP_REMOVED lines=10> */
.L_x_12394:
        /* <DEDUP_REMOVED lines=8> */
.L_x_12395:
        /* <DEDUP_REMOVED lines=8> */
.L_x_12396:
        /* <DEDUP_REMOVED lines=8> */
.L_x_12397:
        /* <DEDUP_REMOVED lines=9> */
.L_x_12398:
[----:B------:R-:W-:Y:S01]  /*2e500*/  IMAD.MOV.U32 R10, RZ, RZ, R14 ;  /* 0x000000ffff0a7224 */ /* 0x000fe200078e000e */
[----:B------:R-:W-:Y:S06]  /*2e510*/  BRA `(.L_x_12399) ;  /* 0xffffffc800287947 */ /* 0x000fec000383ffff */
.L_x_12311:
[----:B------:R-:W-:Y:S01]  /*2e520*/  BSSY B0, `(.L_x_12400) ;  /* 0x0000006000007945 */ /* 0x000fe20003800000 */
[----:B------:R-:W-:Y:S01]  /*2e530*/  PLOP3.LUT P6, PT, P6, PT, PT, 0x8, 0x0 ;  /* 0x000000000000781c */ /* 0x000fe200037ce170 */
[----:B------:R-:W-:-:S12]  /*2e540*/  IMAD.MOV.U32 R15, RZ, RZ, -0x1 ;  /* 0xffffffffff0f7424 */ /* 0x000fd800078e00ff */
[----:B0-----:R-:W-:Y:S05]  /*2e550*/  WARPSYNC.COLLECTIVE R15, `(.L_x_12401) ;  /* 0x000000000f087348 */ /* 0x001fea0003c00000 */
[----:B------:R-:W-:Y:S01]  /*2e560*/  VOTE.ANY R14, PT, P6 ;  /* 0x00000000000e7806 */ /* 0x000fe200030e0100 */
[----:B0-----:R-:W-:Y:S06]  /*2e570*/  ENDCOLLECTIVE ;  /* 0x000000000000791b */ /* 0x001fec0003800000 */
.L_x_12401:
[----:B------:R-:W-:Y:S05]  /*2e580*/  BSYNC B0 ;  /* 0x0000000000007941 */ /* 0x000fea0003800000 */
.L_x_12400:
        /* <DEDUP_REMOVED lines=10> */
.L_x_12402:
[----:B------:R-:W-:Y:S02]  /*2e630*/  IMAD.MOV.U32 R13, RZ, RZ, R6 ;  /* 0x000000ffff0d7224 */ /* 0x000fe400078e0006 */
[----:B------:R-:W-:-:S07]  /*2e640*/  IMAD.MOV.U32 R4, RZ, RZ, R14 ;  /* 0x000000ffff047224 */ /* 0x000fce00078e000e */
[----:B------:R-:W-:Y:S05]  /*2e650*/  WARPSYNC.COLLECTIVE R15, `(.L_x_12403) ;  /* 0x000000000f087348 */ /* 0x000fea0003c00000 */
[----:B------:R0:W1:Y:S02]  /*2e660*/  SHFL.IDX P6, R14, R13, R12, R11 ;  /* 0x0000000c0d0e7389 */ /* 0x00006400000c000b */
[----:B01----:R-:W-:Y:S01]  /*2e670*/  ENDCOLLECTIVE ;  /* 0x000000000000791b */ /* 0x003fe20003800000 */
.L_x_12403:
[----:B------:R-:W-:Y:S02]  /*2e680*/  IMAD.MOV.U32 R6, RZ, RZ, R14 ;  /* 0x000000ffff067224 */ /* 0x000fe400078e000e */
[----:B------:R-:W-:-:S05]  /*2e690*/  IMAD.IADD R5, R9, 0x1, R16 ;  /* 0x0000000109057824 */ /* 0x000fca00078e0210 */
[----:B------:R1:W-:Y:S01]  /*2e6a0*/  STL [R1+0x46c], R5 ;  /* 0x00046c0501007387 */ /* 0x0003e20000100800 */
[----:B------:R-:W-:Y:S05]  /*2e6b0*/  BRA `(.L_x_12404) ;  /* 0xffffffc800087947 */ /* 0x000fea000383ffff */
.L_x_12313:
        /* <DEDUP_REMOVED lines=8> */
.L_x_12406:
[----:B------:R-:W-:Y:S05]  /*2e740*/  BSYNC B0 ;  /* 0x0000000000007941 */ /* 0x000fea0003800000 */
.L_x_12405:
[----:B------:R-:W-:Y:S01]  /*2e750*/  IMAD.MOV.U32 R2, RZ, RZ, R14 ;  /* 0x000000ffff027224 */ /* 0x000fe200078e000e */
[----:B------:R-:W-:Y:S06]  /*2e760*/  BRA `(.L_x_12407) ;  /* 0xffffffc400f47947 */ /* 0x000fec000383ffff */
.L_x_12319:
[----:B0-----:R0:W1:Y:S02]  /*2e770*/  SYNCS.PHASECHK.TRANS64.TRYWAIT P0, [R0+URZ+0x32420], R3 ;  /* 0x03242003000075a7 */ /* 0x001064000800017f */
[----:B-1----:R-:W-:Y:S05]  /*2e780*/  @!P0 NANOSLEEP.SYNCS 0x989680 ;  /* 0x009896800000895d */ /* 0x002fea0003900000 */
[----:B------:R-:W1:Y:S02]  /*2e790*/  @!P0 SYNCS.PHASECHK.TRANS64 P0, [R0+URZ+0x32420], R3 ;  /* 0x03242003000085a7 */ /* 0x000e64000800007f */
[----:B-1----:R-:W-:Y:S05]  /*2e7a0*/  @!P0 BRA `(.L_x_12319) ;  /* 0xfffffffc00f08947 */ /* 0x002fea000383ffff */
[----:B------:R-:W-:Y:S05]  /*2e7b0*/  BRA `(.L_x_12408) ;  /* 0xffffffd000947947 */ /* 0x000fea000383ffff */
.L_x_12320:
        /* <DEDUP_REMOVED lines=11> */
.L_x_12410:
[----:B------:R-:W-:Y:S05]  /*2e870*/  BSYNC B0 ;  /* 0x0000000000007941 */ /* 0x000fea0003800000 */
.L_x_12409:
[----:B------:R-:W-:Y:S05]  /*2e880*/  BRA `(.L_x_12411) ;  /* 0xffffffd0007c7947 */ /* 0x000fea000383ffff */
.L_x_12323:
[----:B------:R-:W-:Y:S01]  /*2e890*/  BSSY B1, `(.L_x_12412) ;  /* 0x0000006000017945 */ /* 0x000fe20003800000 */
[----:B------:R-:W-:-:S07]  /*2e8a0*/  IMAD.MOV.U32 R15, RZ, RZ, -0x1 ;  /* 0xffffffffff0f7424 */ /* 0x000fce00078e00ff */
[----:B01----:R-:W-:Y:S05]  /*2e8b0*/  WARPSYNC.COLLECTIVE R15, `(.L_x_12413) ;  /* 0x000000000f0c7348 */ /* 0x003fea0003c00000 */
[----:B------:R-:W-:Y:S02]  /*2e8c0*/  ELECT P6, UR62, PT ;  /* 0x00000000003e782f */ /* 0x000fe400038c0000 */
[----:B------:R-:W-:Y:S01]  /*2e8d0*/  MOV R14, UR62 ;  /* 0x0000003e000e7c02 */ /* 0x000fe20008000f00 */
[----:B01----:R-:W-:Y:S10]  /*2e8e0*/  ENDCOLLECTIVE ;  /* 0x000000000000791b */ /* 0x003ff40003800000 */
.L_x_12413:
[----:B------:R-:W-:Y:S05]  /*2e8f0*/  BSYNC B1 ;  /* 0x0000000000017941 */ /* 0x000fea0003800000 */
.L_x_12412:
[----:B------:R-:W-:Y:S05]  /*2e900*/  BRA `(.L_x_12414) ;  /* 0xffffffd000747947 */ /* 0x000fea000383ffff */
.L_x_12325:
[----:B0-----:R0:W1:Y:S02]  /*2e910*/  SYNCS.PHASECHK.TRANS64.TRYWAIT P0, [R6+URZ], R5 ;  /* 0x00000005060075a7 */ /* 0x001064000800017f */
[----:B-1----:R-:W-:Y:S05]  /*2e920*/  @!P0 NANOSLEEP.SYNCS 0x989680 ;  /* 0x009896800000895d */ /* 0x002fea0003900000 */
[----:B------:R-:W1:Y:S02]  /*2e930*/  @!P0 SYNCS.PHASECHK.TRANS64 P0, [R6+URZ], R5 ;  /* 0x00000005060085a7 */ /* 0x000e64000800007f */
[----:B-1----:R-:W-:Y:S05]  /*2e940*/  @!P0 BRA `(.L_x_12325) ;  /* 0xfffffffc00f08947 */ /* 0x002fea000383ffff */
[----:B------:R-:W-:Y:S05]  /*2e950*/  BRA `(.L_x_12415) ;  /* 0xffffffd000ac7947 */ /* 0x000fea000383ffff */
.L_x_12326:
[----:B-1----:R1:W2:Y:S02]  /*2e960*/  SYNCS.PHASECHK.TRANS64.TRYWAIT P0, [R7+URZ], R2 ;  /* 0x00000002070075a7 */ /* 0x0022a4000800017f */
[----:B--2---:R-:W-:Y:S05]  /*2e970*/  @!P0 NANOSLEEP.SYNCS 0x989680 ;  /* 0x009896800000895d */ /* 0x004fea0003900000 */
[----:B------:R-:W2:Y:S02]  /*2e980*/  @!P0 SYNCS.PHASECHK.TRANS64 P0, [R7+URZ], R2 ;  /* 0x00000002070085a7 */ /* 0x000ea4000800007f */
[----:B--2---:R-:W-:Y:S05]  /*2e990*/  @!P0 BRA `(.L_x_12326) ;  /* 0xfffffffc00f08947 */ /* 0x004fea000383ffff */
[----:B------:R-:W-:Y:S05]  /*2e9a0*/  BRA `(.L_x_12416) ;  /* 0xffffffd000a07947 */ /* 0x000fea000383ffff */
.L_x_12328:
[----:B--2---:R2:W3:Y:S02]  /*2e9b0*/  SYNCS.PHASECHK.TRANS64.TRYWAIT P0, [R4+URZ], R5 ;  /* 0x00000005040075a7 */ /* 0x0044e4000800017f */
[----:B---3--:R-:W-:Y:S05]  /*2e9c0*/  @!P0 NANOSLEEP.SYNCS 0x989680 ;  /* 0x009896800000895d */ /* 0x008fea0003900000 */
[----:B------:R-:W3:Y:S02]  /*2e9d0*/  @!P0 SYNCS.PHASECHK.TRANS64 P0, [R4+URZ], R5 ;  /* 0x00000005040085a7 */ /* 0x000ee4000800007f */
[----:B---3--:R-:W-:Y:S05]  /*2e9e0*/  @!P0 BRA `(.L_x_12328) ;  /* 0xfffffffc00f08947 */ /* 0x008fea000383ffff */
[----:B------:R-:W-:Y:S05]  /*2e9f0*/  BRA `(.L_x_12417) ;  /* 0xffffffd000a47947 */ /* 0x000fea000383ffff */
        .type           $_ZN7cutlass13device_kernelIN5flash11enable_sm90INS1_16FlashAttnFwdSm90INS1_25CollectiveMainloopFwdSm90ILi2EN4cute5tupleIJNS5_1CILi1EEES8_S8_EEENS6_IJNS7_ILi128EEENS7_ILi96EEENS7_ILi64EEEEEELi256ENS_6half_tEfNS_4arch4Sm90ELb0ELb1ELb0ELb1ELb0ELb0ELb1ELb1ELb0ELb1ELb1ELb0EEENS1_21CollectiveEpilogueFwdINS6_IJSA_NS7_ILi256EEESB_EEES9_SE_SG_Li256ELb1ELb1ELb1ELb0EEENS1_36VarlenDynamicPersistentTileSchedulerILi128ELi96ELi256ELi128ELb1ELb1ELb1ELb1ELb0ELb1EEEEEEEEEvNT_6ParamsE$_ZZN5flash25CollectiveMainloopFwdSm90ILi2EN4cute5tupleIJNS1_1CILi1EEES4_S4_EEENS2_IJNS3_ILi128EEENS3_ILi96EEENS3_ILi64EEEEEELi256EN7cutlass6half_tEfNSA_4arch4Sm90ELb0ELb1ELb0ELb1ELb0ELb0ELb1ELb1ELb0ELb1ELb1ELb0EE3mmaINS_16FlashAttnFwdSm90ISE_NS_21CollectiveEpilogueFwdINS2_IJS6_NS3_ILi256EEES7_EEES5_SB_SD_Li256ELb1ELb1ELb1ELb0EEENS_36VarlenDynamicPersistentTileSchedulerILi128ELi96ELi256ELi128ELb1ELb1ELb1ELb1ELb0ELb1EEEE13SharedStorageENS1_6TensorINS1_11ArrayEngineIfLm128EEENS1_6LayoutINS2_IJNS2_IJNS3_ILi2EEEST_NS3_ILi32EEEEEES4_S4_EEENS2_IJNS2_IJS4_ST_NS3_ILi4EEEEEENS3_ILi0EEESZ_EEEEEEENS_7SoftmaxILi2ELi0EEEEEbRKNSE_6ParamsENSA_25PipelineTmaAsyncNoClusterILi2ENSA_16PipelineTmaAsyncILi2EEEEES1B_RNSA_13PipelineStateILj2EEERT0_RT1_iRiRKNS_16SeqlenInfoQKNewKILb1ELb0EEENS2_IJiiiiEEERT_ENKUliT_T0_T1_E_clIZSF_ISO_S12_S14_EbS17_S1B_S1B_S1E_S1G_S1I_iS1J_S1N_S1O_S1Q_EUlRS1R_iE1_NS3_ILb0EEENS3_ILb1EEEEEDaiS1R_S1S_S1T_,@function
        .size           $_ZN7cutlass13device_kernelIN5flash11enable_sm90INS1_16FlashAttnFwdSm90INS1_25CollectiveMainloopFwdSm90ILi2EN4cute5tupleIJNS5_1CILi1EEES8_S8_EEENS6_IJNS7_ILi128EEENS7_ILi96EEENS7_ILi64EEEEEELi256ENS_6half_tEfNS_4arch4Sm90ELb0ELb1ELb0ELb1ELb0ELb0ELb1ELb1ELb0ELb1ELb1ELb0EEENS1_21CollectiveEpilogueFwdINS6_IJSA_NS7_ILi256EEESB_EEES9_SE_SG_Li256ELb1ELb1ELb1ELb0EEENS1_36VarlenDynamicPersistentTileSchedulerILi128ELi96ELi256ELi128ELb1ELb1ELb1ELb1ELb0ELb1EEEEEEEEEvNT_6ParamsE$_ZZN5flash25CollectiveMainloopFwdSm90ILi2EN4cute5tupleIJNS1_1CILi1EEES4_S4_EEENS2_IJNS3_ILi128EEENS3_ILi96EEENS3_ILi64EEEEEELi256EN7cutlass6half_tEfNSA_4arch4Sm90ELb0ELb1ELb0ELb1ELb0ELb0ELb1ELb1ELb0ELb1ELb1ELb0EE3mmaINS_16FlashAttnFwdSm90ISE_NS_21CollectiveEpilogueFwdINS2_IJS6_NS3_ILi256EEES7_EEES5_SB_SD_Li256ELb1ELb1ELb1ELb0EEENS_36VarlenDynamicPersistentTileSchedulerILi128ELi96ELi256ELi128ELb1ELb1ELb1ELb1ELb0ELb1EEEE13SharedStorageENS1_6TensorINS1_11ArrayEngineIfLm128EEENS1_6LayoutINS2_IJNS2_IJNS3_ILi2EEEST_NS3_ILi32EEEEEES4_S4_EEENS2_IJNS2_IJS4_ST_NS3_ILi4EEEEEENS3_ILi0EEESZ_EEEEEEENS_7SoftmaxILi2ELi0EEEEEbRKNSE_6ParamsENSA_25PipelineTmaAsyncNoClusterILi2ENSA_16PipelineTmaAsyncILi2EEEEES1B_RNSA_13PipelineStateILj2EEERT0_RT1_iRiRKNS_16SeqlenInfoQKNewKILb1ELb0EEENS2_IJiiiiEEERT_ENKUliT_T0_T1_E_clIZSF_ISO_S12_S14_EbS17_S1B_S1B_S1E_S1G_S1I_iS1J_S1N_S1O_S1Q_EUlRS1R_iE1_NS3_ILb0EEENS3_ILb1EEEEEDaiS1R_S1S_S1T_,(.L_x_15025 - $_ZN7cutlass13device_kernelIN5flash11enable_sm90INS1_16FlashAttnFwdSm90INS1_25CollectiveMainloopFwdSm90ILi2EN4cute5tupleIJNS5_1CILi1EEES8_S8_EEENS6_IJNS7_ILi128EEENS7_ILi96EEENS7_ILi64EEEEEELi256ENS_6half_tEfNS_4arch4Sm90ELb0ELb1ELb0ELb1ELb0ELb0ELb1ELb1ELb0ELb1ELb1ELb0EEENS1_21CollectiveEpilogueFwdINS6_IJSA_NS7_ILi256EEESB_EEES9_SE_SG_Li256ELb1ELb1ELb1ELb0EEENS1_36VarlenDynamicPersistentTileSchedulerILi128ELi96ELi256ELi128ELb1ELb1ELb1ELb1ELb0ELb1EEEEEEEEEvNT_6ParamsE$_ZZN5flash25CollectiveMainloopFwdSm90ILi2EN4cute5tupleIJNS1_1CILi1EEES4_S4_EEENS2_IJNS3_ILi128EEENS3_ILi96EEENS3_ILi64EEEEEELi256EN7cutlass6half_tEfNSA_4arch4Sm90ELb0ELb1ELb0ELb1ELb0ELb0ELb1ELb1ELb0ELb1ELb1ELb0EE3mmaINS_16FlashAttnFwdSm90ISE_NS_21CollectiveEpilogueFwdINS2_IJS6_NS3_ILi256EEES7_EEES5_SB_SD_Li256ELb1ELb1ELb1ELb0EEENS_36VarlenDynamicPersistentTileSchedulerILi128ELi96ELi256ELi128ELb1ELb1ELb1ELb1ELb0ELb1EEEE13SharedStorageENS1_6TensorINS1_11ArrayEngineIfLm128EEENS1_6LayoutINS2_IJNS2_IJNS3_ILi2EEEST_NS3_ILi32EEEEEES4_S4_EEENS2_IJNS2_IJS4_ST_NS3_ILi4EEEEEENS3_ILi0EEESZ_EEEEEEENS_7SoftmaxILi2ELi0EEEEEbRKNSE_6ParamsENSA_25PipelineTmaAsyncNoClusterILi2ENSA_16PipelineTmaAsyncILi2EEEEES1B_RNSA_13PipelineStateILj2EEERT0_RT1_iRiRKNS_16SeqlenInfoQKNewKILb1ELb0EEENS2_IJiiiiEEERT_ENKUliT_T0_T1_E_clIZSF_ISO_S12_S14_EbS17_S1B_S1B_S1E_S1G_S1I_iS1J_S1N_S1O_S1Q_EUlRS1R_iE1_NS3_ILb0EEENS3_ILb1EEEEEDaiS1R_S1S_S1T_)
$_ZN7cutlass13device_kernelIN5flash11enable_sm90INS1_16FlashAttnFwdSm90INS1_25CollectiveMainloopFwdSm90ILi2EN4cute5tupleIJNS5_1CILi1EEES8_S8_EEENS6_IJNS7_ILi128EEENS7_ILi96EEENS7_ILi64EEEEEELi256ENS_6half_tEfNS_4arch4Sm90ELb0ELb1ELb0ELb1ELb0ELb0ELb1ELb1ELb0ELb1ELb1ELb0EEENS1_21CollectiveEpilogueFwdINS6_IJSA_NS7_ILi256EEESB_EEES9_SE_SG_Li256ELb1ELb1ELb1ELb0EEENS1_36VarlenDynamicPersistentTileSchedulerILi128ELi96ELi256ELi128ELb1ELb1ELb1ELb1ELb0ELb1EEEEEEEEEvNT_6ParamsE$_ZZN5flash25CollectiveMainloopFwdSm90ILi2EN4cute5tupleIJNS1_1CILi1EEES4_S4_EEENS2_IJNS3_ILi128EEENS3_ILi96EEENS3_ILi64EEEEEELi256EN7cutlass6half_tEfNSA_4arch4Sm90ELb0ELb1ELb0ELb1ELb0ELb0ELb1ELb1ELb0ELb1ELb1ELb0EE3mmaINS_16FlashAttnFwdSm90ISE_NS_21CollectiveEpilogueFwdINS2_IJS6_NS3_ILi256EEES7_EEES5_SB_SD_Li256ELb1ELb1ELb1ELb0EEENS_36VarlenDynamicPersistentTileSchedulerILi128ELi96ELi256ELi128ELb1ELb1ELb1ELb1ELb0ELb1EEEE13SharedStorageENS1_6TensorINS1_11ArrayEngineIfLm128EEENS1_6LayoutINS2_IJNS2_IJNS3_ILi2EEEST_NS3_ILi32EEEEEES4_S4_EEENS2_IJNS2_IJS4_ST_NS3_ILi4EEEEEENS3_ILi0EEESZ_EEEEEEENS_7SoftmaxILi2ELi0EEEEEbRKNSE_6ParamsENSA_25PipelineTmaAsyncNoClusterILi2ENSA_16PipelineTmaAsyncILi2EEEEES1B_RNSA_13PipelineStateILj2EEERT0_RT1_iRiRKNS_16SeqlenInfoQKNewKILb1ELb0EEENS2_IJiiiiEEERT_ENKUliT_T0_T1_E_clIZSF_ISO_S12_S14_EbS17_S1B_S1B_S1E_S1G_S1I_iS1J_S1N_S1O_S1Q_EUlRS1R_iE1_NS3_ILb0EEENS3_ILb1EEEEEDaiS1R_S1S_S1T_:
        /* <DEDUP_REMOVED lines=48> */
.L_x_12419:
[----:B------:R-:W-:Y:S05]  /*2ed00*/  BSYNC B3 ;  /* 0x0000000000037941 */ /* 0x000fea0003800000 */
.L_x_12418:
        /* <DEDUP_REMOVED lines=17> */
.L_x_12421:
[----:B------:R-:W-:Y:S05]  /*2ee20*/  BSYNC B3 ;  /* 0x0000000000037941 */ /* 0x000fea0003800000 */
.L_x_12420:
        /* <DEDUP_REMOVED lines=10> */
.L_x_12423:
[----:B------:R-:W-:Y:S05]  /*2eed0*/  BSYNC B3 ;  /* 0x0000000000037941 */ /* 0x000fea0003800000 */
.L_x_12422:
[----:B------:R-:W2:Y:S04]  /*2eee0*/  LDL.64 R12, [R0] ;  /* 0x00000000000c7983 */ /* 0x000ea80000100a00 */
[----:B------:R-:W3:Y:S01]  /*2eef0*/  LDL.64 R8, [R0+0x28] ;  /* 0x0000280000087983 */ /* 0x000ee20000100a00 */
[C---:B------:R-:W-:Y:S02]  /*2ef00*/  R2UR UR6, R4.reuse ;  /* 0x00000000040672ca */ /* 0x040fe400000e0000 */
[C---:B------:R-:W-:Y:S01]  /*2ef10*/  R2UR UR7, R5.reuse ;  /* 0x00000000050772ca */ /* 0x040fe200000e0000 */
[----:B------:R-:W4:Y:S01]  /*2ef20*/  LDL.64 R20, [R0+0x20] ;  /* 0x0000200000147983 */ /* 0x000f220000100a00 */
[C---:B------:R-:W-:Y:S02]  /*2ef30*/  R2UR UR4, R4.reuse ;  /* 0x00000000040472ca */ /* 0x040fe400000e0000 */
[----:B------:R-:W-:Y:S01]  /*2ef40*/  R2UR UR5, R5 ;  /* 0x00000000050572ca */ /* 0x000fe200000e0000 */
[----:B0----5:R-:W4:Y:S08]  /*2ef50*/  LDL.64 R14, [R0+0x8] ;  /* 0x00000800000e7983 */ /* 0x021f300000100a00 */
[----:B--2---:R-:W2:Y:S04]  /*2ef60*/  LD.E R25, desc[UR6][R12.64] ;  /* 0x000000060c197980 */ /* 0x004ea8000c101900 */
[----:B---3--:R-:W2:Y:S01]  /*2ef70*/  LD.E.64 R8, desc[UR4][R8.64] ;  /* 0x0000000408087980 */ /* 0x008ea2000c101b00 */
[----:B------:R-:W-:Y:S05]  /*2ef80*/  WARPSYNC.ALL ;  /* 0x0000000000007948 */ /* 0x000fea0003800000 */
[----:B------:R-:W-:-:S02]  /*2ef90*/  R2UR UR4, R4 ;  /* 0x00000000040472ca */ /* 0x000fc400000e0000 */
[C---:B------:R-:W-:Y:S02]  /*2efa0*/  R2UR UR5, R5.reuse ;  /* 0x00000000050572ca */ /* 0x040fe400000e0000 */
[----:B------:R-:W-:Y:S02]  /*2efb0*/  R2UR UR6, R4 ;  /* 0x00000000040672ca */ /* 0x000fe400000e0000 */
[----:B------:R-:W-:-:S09]  /*2efc0*/  R2UR UR7, R5 ;  /* 0x00000000050772ca */ /* 0x000fd200000e0000 */
[----:B----4-:R-:W-:Y:S04]  /*2efd0*/  ST.E desc[UR4][R14.64], RZ ;  /* 0x000000ff0e007985 */ /* 0x010fe8000c101904 */
[----:B------:R-:W3:Y:S01]  /*2efe0*/  LD.E.64 R12, desc[UR6][R20.64] ;  /* 0x00000006140c7980 */ /* 0x000ee2000c101b00 */
[----:B--2---:R-:W-:Y:S01]  /*2eff0*/  IMAD R8, R25, 0x300, R8 ;  /* 0x0000030019087824 */ /* 0x004fe200078e0208 */
[----:B------:R-:W-:Y:S01]  /*2f000*/  R2UR UR7, R9 ;  /* 0x00000000090772ca */ /* 0x000fe200000e0000 */
[----:B------:R-:W-:Y:S01]  /*2f010*/  WARPGROUP.ARRIVE ;  /* 0x00000000000079c5 */ /* 0x000fe20000000000 */
[----:B------:R-:W-:Y:S02]  /*2f020*/  R2UR UR8, R4 ;  /* 0x00000000040872ca */ /* 0x000fe400000e0000 */
[----:B------:R-:W-:-:S02]  /*2f030*/  R2UR UR6, R8 ;  /* 0x00000000080672ca */ /* 0x000fc400000e0000 */
[C---:B------:R-:W-:Y:S02]  /*2f040*/  R2UR UR9, R5.reuse ;  /* 0x00000000050972ca */ /* 0x040fe400000e0000 */
[----:B------:R-:W-:Y:S02]  /*2f050*/  R2UR UR10, R4 ;  /* 0x00000000040a72ca */ /* 0x000fe400000e0000 */
[----:B------:R-:W-:Y:S02]  /*2f060*/  R2UR UR11, R5 ;  /* 0x00000000050b72ca */ /* 0x000fe400000e0000 */
[----:B---3--:R-:W-:Y:S01]  /*2f070*/  R2UR UR4, R12 ;  /* 0x000000000c0472ca */ /* 0x008fe200000e0000 */
[----:B------:R-:W-:Y:S01]  /*2f080*/  IMAD.MOV.U32 R12, RZ, RZ, 0x1 ;  /* 0x00000001ff0c7424 */ /* 0x000fe200078e00ff */
[----:B------:R-:W-:-:S13]  /*2f090*/  R2UR UR5, R13 ;  /* 0x000000000d0572ca */ /* 0x000fda00000e0000 */
[----:B------:R-:W-:Y:S03]  /*2f0a0*/  HGMMA.64x96x16.F32 R24, gdesc[UR4], RZ, !UPT, gsb0 ;  /* 0x01600000041879f0 */ /* 0x000fe6000c0008ff */
[----:B------:R-:W-:Y:S02]  /*2f0b0*/  WARPGROUP.DEPBAR.LE gsb0, 0x0 ;  /* 0x00008000000079c5 */ /* 0x000fe40000010000 */
[----:B------:R-:W-:Y:S04]  /*2f0c0*/  ST.E desc[UR8][R14.64], R12 ;  /* 0x0000000c0e007985 */ /* 0x000fe8000c101908 */
[----:B------:R-:W2:Y:S01]  /*2f0d0*/  LD.E.64 R72, desc[UR10][R20.64] ;  /* 0x0000000a14487980 */ /* 0x000ea2000c101b00 */
[----:B------:R-:W-:Y:S01]  /*2f0e0*/  VIADD R74, R8, 0x2 ;  /* 0x00000002084a7836 */ /* 0x000fe20000000000 */
[----:B------:R-:W-:Y:S01]  /*2f0f0*/  WARPGROUP.ARRIVE ;  /* 0x00000000000079c5 */ /* 0x000fe20000000000 */
[----:B------:R-:W-:Y:S01]  /*2f100*/  IMAD.MOV.U32 R75, RZ, RZ, R9 ;  /* 0x000000ffff4b7224 */ /* 0x000fe200078e0009 */
[----:B------:R-:W-:-:S02]  /*2f110*/  R2UR UR8, R4 ;  /* 0x00000000040872ca */ /* 0x000fc400000e0000 */
[----:B------:R-:W-:Y:S02]  /*2f120*/  R2UR UR6, R74 ;  /* 0x000000004a0672ca */ /* 0x000fe400000e0000 */
        /* <DEDUP_REMOVED lines=28> */
[----:B------:R-:W-:Y:S01]  /*2f2f0*/  R2UR UR7, R9 ;  /* 0x00000000090772ca */ /* 0x000fe200000e0000 */
[----:B------:R-:W-:Y:S01]  /*2f300*/  WARPGROUP.ARRIVE ;  /* 0x00000000000079c5 */ /* 0x000fe20000000000 */
[----:B------:R-:W-:-:S02]  /*2f310*/  R2UR UR8, R4 ;  /* 0x00000000040872ca */ /* 0x000fc400000e0000 */
        /* <DEDUP_REMOVED lines=11> */
[----:B0-----:R-:W3:-:S12]  /*2f3d0*/  LDL.64 R14, [R0] ;  /* 0x00000000000e7983 */ /* 0x001ed80000100a00 */
        /* <DEDUP_REMOVED lines=12> */
.L_x_12426:
[----:B------:R-:W-:Y:S05]  /*2f4a0*/  BSYNC B3 ;  /* 0x0000000000037941 */ /* 0x000fea0003800000 */
.L_x_12425:
        /* <DEDUP_REMOVED lines=17> */
.L_x_12428:
[----:B------:R-:W-:Y:S05]  /*2f5c0*/  BSYNC B3 ;  /* 0x0000000000037941 */ /* 0x000fea0003800000 */
.L_x_12427:
        /* <DEDUP_REMOVED lines=10> */
.L_x_12430:
[----:B------:R-:W-:Y:S05]  /*2f670*/  BSYNC B3 ;  /* 0x0000000000037941 */ /* 0x000fea0003800000 */
.L_x_12429:
[----:B------:R-:W2:Y:S04]  /*2f680*/  LDL.64 R14, [R0] ;  /* 0x00000000000e7983 */ /* 0x000ea80000100a00 */
[----:B------:R-:W3:Y:S04]  /*2f690*/  LDL.64 R72, [R0+0x58] ;  /* 0x0000580000487983 */ /* 0x000ee80000100a00 */
[----:B------:R-:W4:Y:S04]  /*2f6a0*/  LDL.64 R8, [R0+0x48] ;  /* 0x0000480000087983 */ /* 0x000f280000100a00 */
[----:B0----5:R-:W4:Y:S01]  /*2f6b0*/  LDL.64 R20, [R0+0x50] ;  /* 0x0000500000147983 */ /* 0x021f220000100a00 */
[----:B------:R-:W-:-:S02]  /*2f6c0*/  R2UR UR6, R4 ;  /* 0x00000000040672ca */ /* 0x000fc400000e0000 */
[C---:B------:R-:W-:Y:S01]  /*2f6d0*/  R2UR UR7, R5.reuse ;  /* 0x00000000050772ca */ /* 0x040fe200000e0000 */
[----:B------:R-:W4:Y:S01]  /*2f6e0*/  LDL.LU R76, [R1+0x480] ;  /* 0x00048000014c7983 */ /* 0x000f220000300800 */
        /* <DEDUP_REMOVED lines=16> */
[----:B--2---:R-:W-:Y:S01]  /*2f7f0*/  IMAD R14, R13, 0xc00, R14 ;  /* 0x00000c000d0e7824 */ /* 0x004fe200078e020e */
[----:B------:R-:W-:-:S04]  /*2f800*/  R2UR UR7, R15 ;  /* 0x000000000f0772ca */ /* 0x000fc800000e0000 */
        /* <DEDUP_REMOVED lines=9> */
[----:B------:R-:W-:-:S02]  /*2f8a0*/  VIADD R74, R14, 0x2 ;  /* 0x000000020e4a7836 */ /* 0x000fc40000000000 */
[----:B------:R-:W-:-:S03]  /*2f8b0*/  IMAD.MOV.U32 R75, RZ, RZ, R15 ;  /* 0x000000ffff4b7224 */ /* 0x000fc600078e000f */
[----:B------:R-:W-:Y:S02]  /*2f8c0*/  R2UR UR6, R74 ;  /* 0x000000004a0672ca */ /* 0x000fe400000e0000 */
        /* <DEDUP_REMOVED lines=236> */
[----:B0-----:R-:W3:Y:S01]  /*30790*/  @!P2 LDL.64 R8, [R0] ;  /* 0x000000000008a983 */ /* 0x001ee20000100a00 */
[----:B------:R-:W-:-:S02]  /*307a0*/  @!P2 R2UR UR4, R4 ;  /* 0x000000000404a2ca */ /* 0x000fc400000e0000 */
[C---:B------:R-:W-:Y:S02]  /*307b0*/  @!P2 R2UR UR5, R5.reuse ;  /* 0x000000000505a2ca */ /* 0x040fe400000e0000 */
[----:B------:R-:W-:Y:S02]  /*307c0*/  SHF.R.U32.HI R20, RZ, 0x7, R13 ;  /* 0x00000007ff147819 */ /* 0x000fe4000001160d */
[----:B------:R-:W-:Y:S02]  /*307d0*/  @!P2 R2UR UR6, R4 ;  /* 0x000000000406a2ca */ /* 0x000fe400000e0000 */
[----:B------:R-:W-:Y:S02]  /*307e0*/  @!P2 R2UR UR7, R5 ;  /* 0x000000000507a2ca */ /* 0x000fe400000e0000 */
[----:B------:R-:W-:-:S05]  /*307f0*/  IADD3 R20, -R20, 0xb, RZ ;  /* 0x0000000b14147810 */ /* 0x000fca0007ffe1ff */
[----:B------:R0:W-:Y:S06]  /*30800*/  BAR.ARV R20, 0x100 ;  /* 0x000400140000751d */ /* 0x0001ec0000002000 */
[----:B--2---:R-:W2:Y:S04]  /*30810*/  @!P2 LD.E.64 R14, desc[UR4][R14.64+0x30] ;  /* 0x000030040e0ea980 */ /* 0x004ea8000c101b00 */
[----:B---3--:R-:W3:Y:S01]  /*30820*/  @!P2 LD.E R21, desc[UR6][R8.64] ;  /* 0x000000060815a980 */ /* 0x008ee2000c101900 */
[----:B------:R-:W-:-:S02]  /*30830*/  R2UR UR4, R4 ;  /* 0x00000000040472ca */ /* 0x000fc400000e0000 */
[----:B------:R-:W-:Y:S02]  /*30840*/  R2UR UR5, R5 ;  /* 0x00000000050572ca */ /* 0x000fe400000e0000 */
[----:B--2---:R-:W-:-:S05]  /*30850*/  @!P2 MOV R72, R14 ;  /* 0x0000000e0048a202 */ /* 0x004fca0000000f00 */
[----:B---3--:R-:W-:-:S05]  /*30860*/  @!P2 IMAD R21, R21, 0x8, R72 ;  /* 0x000000081515a824 */ /* 0x008fca00078e0248 */
[----:B------:R-:W-:-:S04]  /*30870*/  @!P2 PRMT R21, RZ, 0x654, R21 ;  /* 0x00000654ff15a816 */ /* 0x000fc80000000015 */
[----:B------:R1:W-:Y:S01]  /*30880*/  @!P2 SYNCS.ARRIVE.TRANS64.RED.A1T0 RZ, [R21+URZ], RZ ;  /* 0x000000ff15ffa9a7 */ /* 0x0003e2000810043f */
[----:B------:R-:W2:Y:S01]  /*30890*/  LD.E R72, desc[UR4][R6.64+0x24] ;  /* 0x0000240406487980 */ /* 0x000ea2000c101900 */
[----:B------:R-:W-:Y:S02]  /*308a0*/  R2UR UR4, R4 ;  /* 0x00000000040472ca */ /* 0x000fe400000e0000 */
[----:B------:R-:W-:-:S13]  /*308b0*/  R2UR UR5, R5 ;  /* 0x00000000050572ca */ /* 0x000fda00000e0000 */
[----:B-1----:R-:W3:Y:S01]  /*308c0*/  LD.E R21, desc[UR4][R6.64] ;  /* 0x0000000406157980 */ /* 0x002ee2000c101900 */
[----:B------:R-:W-:Y:S02]  /*308d0*/  R2UR UR4, R4 ;  /* 0x00000000040472ca */ /* 0x000fe400000e0000 */
[----:B------:R-:W-:Y:S02]  /*308e0*/  R2UR UR5, R5 ;  /* 0x00000000050572ca */ /* 0x000fe400000e0000 */
[----:B------:R-:W-:-:S04]  /*308f0*/  LOP3.LUT R76, R76, 0xfff7ffff, RZ, 0xc0, !PT ;  /* 0xfff7ffff4c4c7812 */ /* 0x000fc800078ec0ff */
[----:B------:R-:W-:-:S05]  /*30900*/  @P2 LOP3.LUT R76, R76, 0x80000, RZ, 0xfc, !PT ;  /* 0x000800004c4c2812 */ /* 0x000fca00078efcff */
[----:B------:R1:W-:Y:S04]  /*30910*/  STL [R1+0x480], R76 ;  /* 0x0004804c01007387 */ /* 0x0003e80000100800 */
[----:B-1----:R-:W4:Y:S01]  /*30920*/  LD.E R76, desc[UR4][R2.64] ;  /* 0x00000004024c7980 */ /* 0x002f22000c101900 */
        /* <DEDUP_REMOVED lines=12> */
[----:B--2---:R-:W-:-:S13]  /*309f0*/  ISETP.NE.AND P1, PT, R72, 0x1, PT ;  /* 0x000000014800780c */ /* 0x004fda0003f25270 */
[C---:B------:R-:W-:Y:S02]  /*30a00*/  @P1 R2UR UR4, R4.reuse ;  /* 0x00000000040412ca */ /* 0x040fe400000e0000 */
[C---:B------:R-:W-:Y:S02]  /*30a10*/  @P1 R2UR UR5, R5.reuse ;  /* 0x00000000050512ca */ /* 0x040fe400000e0000 */
[----:B------:R-:W-:Y:S02]  /*30a20*/  @P1 R2UR UR6, R4 ;  /* 0x00000000040612ca */ /* 0x000fe400000e0000 */
        /* <DEDUP_REMOVED lines=11> */
[----:B0-----:R-:W-:-:S05]  /*30ae0*/  LOP3.LUT R20, R9, 0xffffff80, RZ, 0xc0, !PT ;  /* 0xffffff8009147812 */ /* 0x001fca00078ec0ff */
[----:B------:R-:W-:-:S05]  /*30af0*/  IMAD.IADD R20, R21, 0x1, -R20 ;  /* 0x0000000115147824 */ /* 0x000fca00078e0a14 */
[----:B------:R-:W-:Y:S02]  /*30b00*/  SHF.R.S32.HI R15, RZ, 0x1f, R20 ;  /* 0x0000001fff0f7819 */ /* 0x000fe40000011414 */
[----:B------:R-:W-:Y:S02]  /*30b10*/  LEA.HI R75, R14, R21, RZ, 0x2 ;  /* 0x000000150e4b7211 */ /* 0x000fe400078f10ff */
[CC--:B------:R-:W-:Y:S02]  /*30b20*/  LEA.HI R72, R15.reuse, R20.reuse, RZ, 0x2 ;  /* 0x000000140f487211 */ /* 0x0c0fe400078f10ff */
[----:B------:R-:W-:Y:S02]  /*30b30*/  LEA.HI R15, R15, R20, RZ, 0x5 ;  /* 0x000000140f0f7211 */ /* 0x000fe400078f28ff */
[--C-:B------:R-:W-:Y:S02]  /*30b40*/  SHF.R.S32.HI R73, RZ, 0x2, R72.reuse ;  /* 0x00000002ff497819 */ /* 0x100fe40000011448 */
[----:B------:R-:W-:-:S02]  /*30b50*/  SHF.R.S32.HI R74, RZ, 0x1f, R72 ;  /* 0x0000001fff4a7819 */ /* 0x000fc40000011448 */
[----:B------:R-:W-:Y:S02]  /*30b60*/  LOP3.LUT R78, R75, 0xfffffffc, RZ, 0xc0, !PT ;  /* 0xfffffffc4b4e7812 */ /* 0x000fe400078ec0ff */
[----:B------:R-:W-:Y:S02]  /*30b70*/  SHF.R.S32.HI R14, RZ, 0x7, R9 ;  /* 0x00000007ff0e7819 */ /* 0x000fe40000011409 */
[----:B------:R-:W-:Y:S01]  /*30b80*/  LEA.HI R74, R74, R73, RZ, 0x3 ;  /* 0x000000494a4a7211 */ /* 0x000fe200078f18ff */
[----:B------:R-:W-:Y:S01]  /*30b90*/  IMAD.IADD R78, R21, 0x1, -R78 ;  /* 0x00000001154e7824 */ /* 0x000fe200078e0a4e */
[----:B------:R-:W-:Y:S02]  /*30ba0*/  SHF.R.S32.HI R15, RZ, 0x5, R15 ;  /* 0x00000005ff0f7819 */ /* 0x000fe4000001140f */
[----:B------:R-:W-:Y:S02]  /*30bb0*/  LEA.HI R9, R9, R14, RZ, 0x1 ;  /* 0x0000000e09097211 */ /* 0x000fe400078f08ff */
[----:B------:R-:W-:Y:S01]  /*30bc0*/  LOP3.LUT R74, R74, 0xfffffff8, RZ, 0xc0, !PT ;  /* 0xfffffff84a4a7812 */ /* 0x000fe200078ec0ff */
[----:B----4-:R-:W-:Y:S01]  /*30bd0*/  IMAD R21, R76, 0x8, R15 ;  /* 0x000000084c157824 */ /* 0x010fe200078e020f */
[----:B------:R-:W-:-:S02]  /*30be0*/  LOP3.LUT R9, R9, 0x3fffffe, RZ, 0xc0, !PT ;  /* 0x03fffffe09097812 */ /* 0x000fc400078ec0ff */
[----:B------:R-:W-:Y:S01]  /*30bf0*/  LEA.HI R15, R78, R78, RZ, 0x1 ;  /* 0x0000004e4e0f7211 */ /* 0x000fe200078f08ff */
[----:B------:R-:W-:Y:S02]  /*30c00*/  IMAD.IADD R74, R73, 0x1, -R74 ;  /* 0x00000001494a7824 */ /* 0x000fe400078e0a4a */
[----:B------:R-:W-:Y:S01]  /*30c10*/  IMAD.IADD R9, R14, 0x1, -R9 ;  /* 0x000000010e097824 */ /* 0x000fe200078e0a09 */
[----:B------:R-:W-:Y:S01]  /*30c20*/  LOP3.LUT R15, R15, 0x1ffffffe, RZ, 0xc0, !PT ;  /* 0x1ffffffe0f0f7812 */ /* 0x000fe200078ec0ff */
[----:B------:R-:W-:-:S04]  /*30c30*/  IMAD.U32 R74, R21, 0x10, R74 ;  /* 0x00000010154a7824 */ /* 0x000fc800078e004a */
[----:B------:R-:W-:Y:S02]  /*30c40*/  IMAD.IADD R15, R78, 0x1, -R15 ;  /* 0x000000014e0f7824 */ /* 0x000fe400078e0a0f */
[----:B------:R-:W-:-:S04]  /*30c50*/  IMAD R74, R9, 0x40, R74 ;  /* 0x00000040094a7824 */ /* 0x000fc800078e024a */
[----:B------:R-:W-:Y:S01]  /*30c60*/  IMAD R74, R15, 0x8, R74 ;  /* 0x000000080f4a7824 */ /* 0x000fe200078e024a */
[----:B------:R-:W-:Y:S01]  /*30c70*/  LOP3.LUT R9, R72, 0x7ffffffc, RZ, 0xc0, !PT ;  /* 0x7ffffffc48097812 */ /* 0x000fe200078ec0ff */
[----:B------:R-:W-:Y:S01]  /*30c80*/  IMAD.MOV.U32 R15, RZ, RZ, -0x60 ;  /* 0xffffffa0ff0f7424 */ /* 0x000fe200078e00ff */
[----:B------:R-:W-:-:S03]  /*30c90*/  ISETP.GE.AND P2, PT, R2, 0x1, PT ;  /* 0x000000010200780c */ /* 0x000fc60003f46270 */
[----:B------:R-:W-:Y:S02]  /*30ca0*/  IMAD.IADD R9, R20, 0x1, -R9 ;  /* 0x0000000114097824 */ /* 0x000fe400078e0a09 */
[----:B------:R-:W-:-:S04]  /*30cb0*/  IMAD R14, R10, R15, 0x1 ;  /* 0x000000010a0e7424 */ /* 0x000fc800078e020f */
[----:B------:R-:W-:Y:S01]  /*30cc0*/  IMAD R9, R9, -0x2, R14 ;  /* 0xfffffffe09097824 */ /* 0x000fe200078e020e */
[----:B------:R-:W-:Y:S01]  /*30cd0*/  LOP3.LUT R81, RZ, R81, RZ, 0x33, !PT ;  /* 0x00000051ff517212 */ /* 0x000fe200078e33ff */
[----:B------:R-:W-:Y:S01]  /*30ce0*/  BSSY B3, `(.L_x_12432) ;  /* 0x000002d000037945 */ /* 0x000fe20003800000 */
[----:B------:R-:W-:Y:S02]  /*30cf0*/  IMAD R83, R10, -0x60, R83 ;  /* 0xffffffa00a537824 */ /* 0x000fe400078e0253 */
[----:B------:R-:W-:Y:S02]  /*30d00*/  VIADD R21, R9, 0xffffffff ;  /* 0xffffffff09157836 */ /* 0x000fe40000000000 */
[----:B--2---:R-:W-:-:S05]  /*30d10*/  @P1 IMAD.HI.U32 R77, R74, R77, RZ ;  /* 0x0000004d4a4d1227 */ /* 0x004fca00078e00ff */
[----:B------:R-:W-:-:S05]  /*30d20*/  @P1 SHF.R.U32.HI R74, RZ, R80, R77 ;  /* 0x00000050ff4a1219 */ /* 0x000fca000001164d */
[----:B------:R-:W0:Y:S01]  /*30d30*/  SHFL.IDX PT, R76, R74, RZ, 0x1c1f ;  /* 0x001c1fff4a4c7589 */ /* 0x000e2200000e0000 */
[----:B------:R-:W-:-:S05]  /*30d40*/  IADD3 R14, -R8, R9, R3 ;  /* 0x00000009080e7210 */ /* 0x000fca0007ffe103 */
        /* <DEDUP_REMOVED lines=21> */
.L_x_12437:
[----:B------:R-:W-:Y:S05]  /*30ea0*/  BSYNC B5 ;  /* 0x0000000000057941 */ /* 0x000fea0003800000 */
.L_x_12436:
[----:B------:R-:W-:Y:S01]  /*30eb0*/  LOP3.LUT R15, RZ, R15, RZ, 0x33, !PT ;  /* 0x0000000fff0f7212 */ /* 0x000fe200078e33ff */
[----:B------:R-:W-:Y:S06]  /*30ec0*/  BRA `(.L_x_12438) ;  /* 0x0000000000287947 */ /* 0x000fec0003800000 */
.L_x_12435:
        /* <DEDUP_REMOVED lines=10> */
.L_x_12438:
[----:B------:R-:W-:Y:S05]  /*30f70*/  BSYNC B4 ;  /* 0x0000000000047941 */ /* 0x000fea0003800000 */
.L_x_12434:
[----:B------:R-:W-:-:S05]  /*30f80*/  IMAD R15, R2, R15, R21 ;  /* 0x0000000f020f7224 */ /* 0x000fca00078e0215 */
[----:B------:R-:W-:Y:S02]  /*30f90*/  VIMNMX R14, R14, R15, !PT ;  /* 0x0000000f0e0e7248 */ /* 0x000fe40007fe0100 */
[----:B------:R-:W-:-:S07]  /*30fa0*/  VIADDMNMX R9, R15, R2, R9, PT ;  /* 0x000000020f097246 */ /* 0x000fce0003800109 */
.L_x_12433:
[----:B------:R-:W-:Y:S05]  /*30fb0*/  BSYNC B3 ;  /* 0x0000000000037941 */ /* 0x000fea0003800000 */
.L_x_12432:
        /* <DEDUP_REMOVED lines=137> */
.L_x_12444:
[----:B------:R-:W-:Y:S05]  /*31850*/  BSYNC B5 ;  /* 0x0000000000057941 */ /* 0x000fea0003800000 */
.L_x_12443:
[----:B------:R-:W-:Y:S01]  /*31860*/  LOP3.LUT R3, RZ, R3, RZ, 0x33, !PT ;  /* 0x00000003ff037212 */ /* 0x000fe200078e33ff */
[----:B------:R-:W-:Y:S06]  /*31870*/  BRA `(.L_x_12445) ;  /* 0x0000000000287947 */ /* 0x000fec0003800000 */
.L_x_12442:
        /* <DEDUP_REMOVED lines=10> */
.L_x_12445:
[----:B------:R-:W-:Y:S05]  /*31920*/  BSYNC B4 ;  /* 0x0000000000047941 */ /* 0x000fea0003800000 */
.L_x_12441:
[----:B------:R-:W-:-:S05]  /*31930*/  IMAD R3, R2, R3, R21 ;  /* 0x0000000302037224 */ /* 0x000fca00078e0215 */
[----:B------:R-:W-:Y:S02]  /*31940*/  VIADDMNMX R9, R3, R2, R9, PT ;  /* 0x0000000203097246 */ /* 0x000fe40003800109 */
[----:B------:R-:W-:-:S07]  /*31950*/  VIMNMX R14, R14, R3, !PT ;  /* 0x000000030e0e7248 */ /* 0x000fce0007fe0100 */
.L_x_12440:
[----:B------:R-:W-:Y:S05]  /*31960*/  BSYNC B3 ;  /* 0x0000000000037941 */ /* 0x000fea0003800000 */
.L_x_12439:
        /* <DEDUP_REMOVED lines=169> */
[----:B------:R-:W-:Y:S02]  /*32400*/  FMUL.FTZ R20, R14, R7 ;  /* 0x000000070e147220 */ /* 0x000fe40000410000 */
[----:B------:R-:W0:Y:S08]  /*32410*/  MUFU.EX2 R14, R21 ;  /* 0x00000015000e7308 */ /* 0x000e300000000800 */
[----:B------:R-:W4:Y:S01]  /*32420*/  MUFU.EX2 R20, R20 ;  /* 0x0000001400147308 */ /* 0x000f220000000800 */
[----:B------:R-:W-:Y:S01]  /*32430*/  ST.E desc[UR4][R2.64+0x4], R9 ;  /* 0x0000040902007985 */ /* 0x000fe2000c101904 */
[----:B0-----:R-:W-:Y:S01]  /*32440*/  FMUL.FTZ R75, R14, R75 ;  /* 0x0000004b0e4b7220 */ /* 0x001fe20000410000 */
[----:B----4-:R-:W-:-:S04]  /*32450*/  FMUL.FTZ R73, R20, R79 ;  /* 0x0000004f14497220 */ /* 0x010fc80000410000 */
[----:B------:R0:W-:Y:S04]  /*32460*/  ST.E desc[UR6][R2.64+0x10], R75 ;  /* 0x0000104b02007985 */ /* 0x0001e8000c101906 */
[----:B------:R1:W-:Y:S04]  /*32470*/  ST.E desc[UR8][R2.64+0x14], R73 ;  /* 0x0000144902007985 */ /* 0x0003e8000c101908 */
[----:B------:R-:W2:Y:S04]  /*32480*/  LDL.64 R6, [R0+0x70] ;  /* 0x0000700000067983 */ /* 0x000ea80000100a00 */
[----:B--2---:R-:W1:Y:S04]  /*32490*/  LD.E R24, desc[UR6][R6.64+0x20] ;  /* 0x0000200606187980 */ /* 0x004e68000c101900 */
[----:B------:R-:W1:Y:S04]  /*324a0*/  LD.E R8, desc[UR4][R6.64] ;  /* 0x0000000406087980 */ /* 0x000e68000c101900 */
[----:B------:R-:W2:Y:S04]  /*324b0*/  LD.E R21, desc[UR8][R6.64+0x4] ;  /* 0x0000040806157980 */ /* 0x000ea8000c101900 */
[----:B0-----:R-:W3:Y:S04]  /*324c0*/  LD.E R75, desc[UR4][R6.64+0x10] ;  /* 0x00001004064b7980 */ /* 0x001ee8000c101900 */
[----:B------:R-:W4:Y:S01]  /*324d0*/  LD.E R72, desc[UR6][R6.64+0x14] ;  /* 0x0000140606487980 */ /* 0x000f22000c101900 */
[C---:B-1----:R-:W-:Y:S01]  /*324e0*/  FMUL.FTZ R2, R8.reuse, R24 ;  /* 0x0000001808027220 */ /* 0x042fe20000410000 */
[----:B------:R-:W-:-:S02]  /*324f0*/  FSETP.NEU.FTZ.AND P1, PT, R8, -INF , PT ;  /* 0xff8000000800780b */ /* 0x000fc40003f3d000 */
[----:B--2---:R-:W-:Y:S01]  /*32500*/  FSETP.NEU.FTZ.AND P2, PT, R21, -INF , PT ;  /* 0xff8000001500780b */ /* 0x004fe20003f5d000 */
[----:B------:R-:W-:Y:S01]  /*32510*/  FMUL.FTZ R21, R24, R21 ;  /* 0x0000001518157220 */ /* 0x000fe20000410000 */
[----:B------:R-:W-:-:S04]  /*32520*/  FSEL R3, R2, RZ, P1 ;  /* 0x000000ff02037208 */ /* 0x000fc80000800000 */
[----:B------:R-:W-:Y:S01]  /*32530*/  FSEL R73, R21, RZ, P2 ;  /* 0x000000ff15497208 */ /* 0x000fe20001000000 */
[-CC-:B------:R-:W-:Y:S01]  /*32540*/  FFMA.FTZ R172, R15, R24.reuse, -R3.reuse ;  /* 0x000000180fac7223 */ /* 0x180fe20000010803 */
[----:B------:R-:W-:-:S03]  /*32550*/  FFMA.FTZ R25, R25, R24, -R3 ;  /* 0x0000001819197223 */ /* 0x000fc60000010803 */
[-C--:B------:R-:W-:Y:S02]  /*32560*/  FFMA.FTZ R173, R26, R24.reuse, -R73 ;  /* 0x000000181aad7223 */ /* 0x080fe40000010849 */
[----:B------:R-:W3:Y:S01]  /*32570*/  MUFU.EX2 R172, R172 ;  /* 0x000000ac00ac7308 */ /* 0x000ee20000000800 */
[-CC-:B------:R-:W-:Y:S01]  /*32580*/  FFMA.FTZ R174, R28, R24.reuse, -R3.reuse ;  /* 0x000000181cae7223 */ /* 0x180fe20000010803 */
[-CC-:B------:R-:W-:Y:S01]  /*32590*/  FFMA.FTZ R21, R29, R24.reuse, -R3.reuse ;  /* 0x000000181d157223 */ /* 0x180fe20000010803 */
[-C--:B------:R-:W-:Y:S01]  /*325a0*/  FFMA.FTZ R8, R33, R24.reuse, -R3 ;  /* 0x0000001821087223 */ /* 0x080fe20000010803 */
[-C--:B------:R-:W-:Y:S01]  /*325b0*/  FFMA.FTZ R15, R27, R24.reuse, -R73 ;  /* 0x000000181b0f7223 */ /* 0x080fe20000010849 */
        /* <DEDUP_REMOVED lines=43> */
[----:B------:R-:W1:Y:S08]  /*32870*/  MUFU.EX2 R174, R174 ;  /* 0x000000ae00ae7308 */ /* 0x000e700000000800 */
[----:B------:R-:W2:Y:S08]  /*32880*/  MUFU.EX2 R24, R15 ;  /* 0x0000000f00187308 */ /* 0x000eb00000000800 */
[----:B------:R-:W5:Y:S08]  /*32890*/  MUFU.EX2 R175, R175 ;  /* 0x000000af00af7308 */ /* 0x000f700000000800 */
[----:B------:R-:W5:Y:S08]  /*328a0*/  MUFU.EX2 R21, R21 ;  /* 0x0000001500157308 */ /* 0x000f700000000800 */
[----:B------:R-:W5:Y:S08]  /*328b0*/  MUFU.EX2 R26, R26 ;  /* 0x0000001a001a7308 */ /* 0x000f700000000800 */
[----:B------:R-:W5:Y:S08]  /*328c0*/  MUFU.EX2 R152, R152 ;  /* 0x0000009800987308 */ /* 0x000f700000000800 */
[----:B------:R3:W-:Y:S02]  /*328d0*/  MUFU.EX2 R27, R8 ;  /* 0x00000008001b7308 */ /* 0x0007e40000000800 */
[----:B---3--:R-:W-:-:S06]  /*328e0*/  FADD.FTZ R8, R172, R75 ;  /* 0x0000004bac087221 */ /* 0x008fcc0000010000 */
[----:B------:R4:W-:Y:S01]  /*328f0*/  MUFU.EX2 R31, R9 ;  /* 0x00000009001f7308 */ /* 0x0009e20000000800 */
[----:B0-----:R-:W-:-:S07]  /*32900*/  FADD.FTZ R47, R25, R8 ;  /* 0x00000008192f7221 */ /* 0x001fce0000010000 */
[----:B------:R-:W0:Y:S01]  /*32910*/  MUFU.EX2 R153, R153 ;  /* 0x0000009900997308 */ /* 0x000e220000000800 */
[----:B----4-:R-:W-:Y:S01]  /*32920*/  FADD.FTZ R9, R173, R72 ;  /* 0x00000048ad097221 */ /* 0x010fe20000010000 */
[----:B-1----:R-:W-:-:S03]  /*32930*/  FADD.FTZ R44, R174, R47 ;  /* 0x0000002fae2c7221 */ /* 0x002fc60000010000 */
[----:B--2---:R-:W-:-:S03]  /*32940*/  FADD.FTZ R8, R24, R9 ;  /* 0x0000000918087221 */ /* 0x004fc60000010000 */
[----:B------:R-:W1:Y:S01]  /*32950*/  MUFU.EX2 R28, R28 ;  /* 0x0000001c001c7308 */ /* 0x000e620000000800 */
[----:B-----5:R-:W-:Y:S01]  /*32960*/  FADD.FTZ R9, R175, R8 ;  /* 0x00000008af097221 */ /* 0x020fe20000010000 */
[----:B------:R-:W-:-:S06]  /*32970*/  FADD.FTZ R15, R21, R44 ;  /* 0x0000002c150f7221 */ /* 0x000fcc0000010000 */
[----:B------:R-:W2:Y:S01]  /*32980*/  MUFU.EX2 R154, R154 ;  /* 0x0000009a009a7308 */ /* 0x000ea20000000800 */
[----:B------:R-:W-:Y:S01]  /*32990*/  FADD.FTZ R8, R26, R9 ;  /* 0x000000091a087221 */ /* 0x000fe20000010000 */
[----:B------:R-:W-:-:S06]  /*329a0*/  FADD.FTZ R44, R152, R15 ;  /* 0x0000000f982c7221 */ /* 0x000fcc0000010000 */
[----:B------:R-:W3:Y:S08]  /*329b0*/  MUFU.EX2 R155, R155 ;  /* 0x0000009b009b7308 */ /* 0x000ef00000000800 */
[----:B------:R-:W4:Y:S01]  /*329c0*/  MUFU.EX2 R29, R29 ;  /* 0x0000001d001d7308 */ /* 0x000f220000000800 */
[----:B0-----:R-:W-:Y:S01]  /*329d0*/  FADD.FTZ R9, R153, R8 ;  /* 0x0000000899097221 */ /* 0x001fe20000010000 */
[----:B------:R-:W-:-:S06]  /*329e0*/  FADD.FTZ R15, R27, R44 ;  /* 0x0000002c1b0f7221 */ /* 0x000fcc0000010000 */
[----:B------:R-:W0:Y:S08]  /*329f0*/  MUFU.EX2 R30, R30 ;  /* 0x0000001e001e7308 */ /* 0x000e300000000800 */
[----:B------:R-:W5:Y:S01]  /*32a00*/  MUFU.EX2 R156, R156 ;  /* 0x0000009c009c7308 */ /* 0x000f620000000800 */
[----:B-1----:R-:W-:Y:S01]  /*32a10*/  FADD.FTZ R8, R28, R9 ;  /* 0x000000091c087221 */ /* 0x002fe20000010000 */
[----:B--2---:R-:W-:-:S06]  /*32a20*/  FADD.FTZ R44, R154, R15 ;  /* 0x0000000f9a2c7221 */ /* 0x004fcc0000010000 */
[----:B------:R-:W1:Y:S01]  /*32a30*/  MUFU.EX2 R157, R157 ;  /* 0x0000009d009d7308 */ /* 0x000e620000000800 */
[----:B---3--:R-:W-:Y:S01]  /*32a40*/  FADD.FTZ R9, R155, R8 ;  /* 0x000000089b097221 */ /* 0x008fe20000010000 */
[----:B----4-:R-:W-:-:S06]  /*32a50*/  FADD.FTZ R15, R29, R44 ;  /* 0x0000002c1d0f7221 */ /* 0x010fcc0000010000 */
[----:B------:R-:W2:Y:S08]  /*32a60*/  MUFU.EX2 R32, R32 ;  /* 0x0000002000207308 */ /* 0x000eb00000000800 */
[----:B------:R-:W3:Y:S01]  /*32a70*/  MUFU.EX2 R158, R158 ;  /* 0x0000009e009e7308 */ /* 0x000ee20000000800 */
[----:B0-----:R-:W-:Y:S01]  /*32a80*/  FADD.FTZ R8, R30, R9 ;  /* 0x000000091e087221 */ /* 0x001fe20000010000 */
[----:B-----5:R-:W-:-:S06]  /*32a90*/  FADD.FTZ R44, R156, R15 ;  /* 0x0000000f9c2c7221 */ /* 0x020fcc0000010000 */
[----:B------:R-:W0:Y:S08]  /*32aa0*/  MUFU.EX2 R159, R159 ;  /* 0x0000009f009f7308 */ /* 0x000e300000000800 */
[----:B------:R-:W4:Y:S01]  /*32ab0*/  MUFU.EX2 R33, R33 ;  /* 0x0000002100217308 */ /* 0x000f220000000800 */
[----:B-1----:R-:W-:Y:S01]  /*32ac0*/  FADD.FTZ R9, R157, R8 ;  /* 0x000000089d097221 */ /* 0x002fe20000010000 */
[----:B------:R-:W-:-:S06]  /*32ad0*/  FADD.FTZ R15, R31, R44 ;  /* 0x0000002c1f0f7221 */ /* 0x000fcc0000010000 */
[----:B------:R-:W1:Y:S08]  /*32ae0*/  MUFU.EX2 R34, R34 ;  /* 0x0000002200227308 */ /* 0x000e700000000800 */
[----:B------:R-:W5:Y:S01]  /*32af0*/  MUFU.EX2 R160, R160 ;  /* 0x000000a000a07308 */ /* 0x000f620000000800 */
[----:B--2---:R-:W-:Y:S01]  /*32b00*/  FADD.FTZ R8, R32, R9 ;  /* 0x0000000920087221 */ /* 0x004fe20000010000 */
[----:B---3--:R-:W-:-:S06]  /*32b10*/  FADD.FTZ R44, R158, R15 ;  /* 0x0000000f9e2c7221 */ /* 0x008fcc0000010000 */
[----:B------:R-:W2:Y:S08]  /*32b20*/  MUFU.EX2 R161, R161 ;  /* 0x000000a100a17308 */ /* 0x000eb00000000800 */
[----:B------:R-:W3:Y:S01]  /*32b30*/  MUFU.EX2 R35, R49 ;  /* 0x0000003100237308 */ /* 0x000ee20000000800 */
[----:B0-----:R-:W-:Y:S01]  /*32b40*/  FADD.FTZ R9, R159, R8 ;  /* 0x000000089f097221 */ /* 0x001fe20000010000 */
[----:B----4-:R-:W-:-:S06]  /*32b50*/  FADD.FTZ R15, R33, R44 ;  /* 0x0000002c210f7221 */ /* 0x010fcc0000010000 */
[----:B------:R-:W0:Y:S08]  /*32b60*/  MUFU.EX2 R36, R36 ;  /* 0x0000002400247308 */ /* 0x000e300000000800 */
[----:B------:R-:W4:Y:S01]  /*32b70*/  MUFU.EX2 R162, R162 ;  /* 0x000000a200a27308 */ /* 0x000f220000000800 */
[----:B-1----:R-:W-:Y:S01]  /*32b80*/  FADD.FTZ R8, R34, R9 ;  /* 0x0000000922087221 */ /* 0x002fe20000010000 */
[----:B-----5:R-:W-:-:S06]  /*32b90*/  FADD.FTZ R44, R160, R15 ;  /* 0x0000000fa02c7221 */ /* 0x020fcc0000010000 */
        /* <DEDUP_REMOVED lines=8> */
[----:B------:R-:W0:Y:S01]  /*32c20*/  MUFU.EX2 R165, R165 ;  /* 0x000000a500a57308 */ /* 0x000e220000000800 */
[----:B-1----:R-:W-:-:S07]  /*32c30*/  FADD.FTZ R9, R163, R8 ;  /* 0x00000008a3097221 */ /* 0x002fce0000010000 */
[----:B------:R-:W1:Y:S01]  /*32c40*/  MUFU.EX2 R39, R57 ;  /* 0x0000003900277308 */ /* 0x000e620000000800 */
[----:B-----5:R-:W-:-:S07]  /*32c50*/  FADD.FTZ R15, R37, R44 ;  /* 0x0000002c250f7221 */ /* 0x020fce0000010000 */
[----:B------:R-:W4:Y:S01]  /*32c60*/  MUFU.EX2 R40, R40 ;  /* 0x0000002800287308 */ /* 0x000f220000000800 */
[----:B--2---:R-:W-:Y:S01]  /*32c70*/  FADD.FTZ R8, R38, R9 ;  /* 0x0000000926087221 */ /* 0x004fe20000010000 */
[----:B---3--:R-:W-:-:S06]  /*32c80*/  FADD.FTZ R44, R164, R15 ;  /* 0x0000000fa42c7221 */ /* 0x008fcc0000010000 */
[----:B------:R-:W2:Y:S08]  /*32c90*/  MUFU.EX2 R166, R166 ;  /* 0x000000a600a67308 */ /* 0x000eb00000000800 */
[----:B------:R-:W3:Y:S01]  /*32ca0*/  MUFU.EX2 R167, R167 ;  /* 0x000000a700a77308 */ /* 0x000ee20000000800 */
[----:B0-----:R-:W-:-:S07]  /*32cb0*/  FADD.FTZ R9, R165, R8 ;  /* 0x00000008a5097221 */ /* 0x001fce0000010000 */
[----:B------:R-:W0:Y:S01]  /*32cc0*/  MUFU.EX2 R41, R41 ;  /* 0x0000002900297308 */ /* 0x000e220000000800 */
[----:B-1----:R-:W-:-:S07]  /*32cd0*/  FADD.FTZ R15, R39, R44 ;  /* 0x0000002c270f7221 */ /* 0x002fce0000010000 */
[----:B------:R-:W1:Y:S01]  /*32ce0*/  MUFU.EX2 R42, R42 ;  /* 0x0000002a002a7308 */ /* 0x000e620000000800 */
[----:B----4-:R-:W-:-:S07]  /*32cf0*/  FADD.FTZ R8, R40, R9 ;  /* 0x0000000928087221 */ /* 0x010fce0000010000 */
[----:B------:R-:W4:Y:S08]  /*32d00*/  MUFU.EX2 R168, R168 ;  /* 0x000000a800a87308 */ /* 0x000f300000000800 */
[----:B------:R-:W5:Y:S01]  /*32d10*/  MUFU.EX2 R169, R169 ;  /* 0x000000a900a97308 */ /* 0x000f620000000800 */
[----:B--2---:R-:W-:Y:S01]  /*32d20*/  FADD.FTZ R48, R166, R15 ;  /* 0x0000000fa6307221 */ /* 0x004fe20000010000 */
[----:B---3--:R-:W-:-:S06]  /*32d30*/  FADD.FTZ R9, R167, R8 ;  /* 0x00000008a7097221 */ /* 0x008fcc0000010000 */
[----:B------:R-:W2:Y:S08]  /*32d40*/  MUFU.EX2 R43, R65 ;  /* 0x00000041002b7308 */ /* 0x000eb00000000800 */
[----:B------:R-:W3:Y:S01]  /*32d50*/  MUFU.EX2 R44, R67 ;  /* 0x00000043002c7308 */ /* 0x000ee20000000800 */
[----:B0-----:R-:W-:Y:S01]  /*32d60*/  FADD.FTZ R15, R41, R48 ;  /* 0x00000030290f7221 */ /* 0x001fe20000010000 */
[----:B-1----:R-:W-:-:S06]  /*32d70*/  FADD.FTZ R8, R42, R9 ;  /* 0x000000092a087221 */ /* 0x002fcc0000010000 */
[----:B------:R-:W0:Y:S08]  /*32d80*/  MUFU.EX2 R170, R170 ;  /* 0x000000aa00aa7308 */ /* 0x000e300000000800 */
[----:B------:R-:W1:Y:S01]  /*32d90*/  MUFU.EX2 R171, R2 ;  /* 0x0000000200ab7308 */ /* 0x000e620000000800 */
[----:B----4-:R-:W-:Y:S01]  /*32da0*/  FADD.FTZ R48, R168, R15 ;  /* 0x0000000fa8307221 */ /* 0x010fe20000010000 */
[----:B-----5:R-:W-:-:S06]  /*32db0*/  FADD.FTZ R9, R169, R8 ;  /* 0x00000008a9097221 */ /* 0x020fcc0000010000 */
[----:B------:R-:W4:Y:S08]  /*32dc0*/  MUFU.EX2 R45, R45 ;  /* 0x0000002d002d7308 */ /* 0x000f300000000800 */
[----:B------:R4:W5:Y:S01]  /*32dd0*/  MUFU.EX2 R46, R3 ;  /* 0x00000003002e7308 */ /* 0x0009620000000800 */
[----:B--2---:R-:W-:Y:S01]  /*32de0*/  FADD.FTZ R15, R43, R48 ;  /* 0x000000302b0f7221 */ /* 0x004fe20000010000 */
[----:B---3--:R-:W-:-:S03]  /*32df0*/  FADD.FTZ R8, R44, R9 ;  /* 0x000000092c087221 */ /* 0x008fc60000010000 */
[----:B0-----:R-:W-:Y:S01]  /*32e00*/  FADD.FTZ R48, R170, R15 ;  /* 0x0000000faa307221 */ /* 0x001fe20000010000 */
[----:B-1----:R-:W-:-:S03]  /*32e10*/  FADD.FTZ R9, R171, R8 ;  /* 0x00000008ab097221 */ /* 0x002fc60000010000 */
[----:B----4-:R-:W-:Y:S01]  /*32e20*/  FADD.FTZ R3, R45, R48 ;  /* 0x000000302d037221 */ /* 0x010fe20000010000 */
[----:B-----5:R-:W-:-:S04]  /*32e30*/  FADD.FTZ R15, R46, R9 ;  /* 0x000000092e0f7221 */ /* 0x020fc80000010000 */
[----:B------:R0:W-:Y:S04]  /*32e40*/  ST.E desc[UR4][R6.64+0x10], R3 ;  /* 0x0000100306007985 */ /* 0x0001e8000c101904 */
[----:B------:R1:W-:Y:S04]  /*32e50*/  ST.E desc[UR6][R6.64+0x14], R15 ;  /* 0x0000140f06007985 */ /* 0x0003e8000c101906 */
[----:B------:R-:W0:Y:S01]  /*32e60*/  LDL.64 R8, [R0+0x80] ;  /* 0x0000800000087983 */ /* 0x000e220000100a00 */
[----:B------:R-:W-:Y:S02]  /*32e70*/  R2UR UR10, R4 ;  /* 0x00000000040a72ca */ /* 0x000fe400000e0000 */
[----:B------:R-:W-:-:S02]  /*32e80*/  R2UR UR11, R5 ;  /* 0x00000000050b72ca */ /* 0x000fc400000e0000 */
[C---:B------:R-:W-:Y:S02]  /*32e90*/  R2UR UR12, R4.reuse ;  /* 0x00000000040c72ca */ /* 0x040fe400000e0000 */
[----:B------:R-:W-:Y:S01]  /*32ea0*/  R2UR UR13, R5 ;  /* 0x00000000050d72ca */ /* 0x000fe200000e0000 */
[----:B0-----:R-:W2:Y:S08]  /*32eb0*/  LD.E R3, desc[UR8][R8.64+0x10] ;  /* 0x0000100808037980 */ /* 0x001eb0000c101900 */
[----:B-1----:R-:W3:Y:S04]  /*32ec0*/  LD.E R7, desc[UR10][R8.64+0x14] ;  /* 0x0000140a08077980 */ /* 0x002ee8000c101900 */
[----:B------:R-:W4:Y:S01]  /*32ed0*/  LD.E R15, desc[UR12][R8.64+0x20] ;  /* 0x0000200c080f7980 */ /* 0x000f22000c101900 */
[----:B------:R-:W-:-:S02]  /*32ee0*/  R2UR UR18, R4 ;  /* 0x00000000041272ca */ /* 0x000fc400000e0000 */
[C---:B------:R-:W-:Y:S01]  /*32ef0*/  R2UR UR19, R5.reuse ;  /* 0x00000000051372ca */ /* 0x040fe200000e0000 */
[----:B------:R-:W5:Y:S01]  /*32f00*/  LD.E R47, desc[UR4][R8.64] ;  /* 0x00000004082f7980 */ /* 0x000f62000c101900 */
[C---:B------:R-:W-:Y:S02]  /*32f10*/  R2UR UR14, R4.reuse ;  /* 0x00000000040e72ca */ /* 0x040fe400000e0000 */
        /* <DEDUP_REMOVED lines=43> */
[----:B----4-:R-:W-:-:S03]  /*331d0*/  FMUL.FTZ R15, R14, R15 ;  /* 0x0000000f0e0f7220 */ /* 0x010fc60000410000 */
[----:B------:R0:W-:Y:S04]  /*331e0*/  ST.E desc[UR8][R8.64+0x10], R3 ;  /* 0x0000100308007985 */ /* 0x0001e8000c101908 */
[----:B------:R1:W-:Y:S04]  /*331f0*/  ST.E desc[UR10][R8.64+0x14], R7 ;  /* 0x0000140708007985 */ /* 0x0003e8000c10190a */
[----:B------:R2:W-:Y:S04]  /*33200*/  ST.E desc[UR12][R8.64+0x20], R15 ;  /* 0x0000200f08007985 */ /* 0x0005e8000c10190c */
[----:B0-----:R-:W3:Y:S04]  /*33210*/  LD.E R3, desc[UR18][R8.64+0x150] ;  /* 0x0001501208037980 */ /* 0x001ee8000c101900 */
[----:B-1----:R-:W4:Y:S04]  /*33220*/  LD.E R7, desc[UR6][R8.64+0x154] ;  /* 0x0001540608077980 */ /* 0x002f28000c101900 */
[----:B--2---:R-:W2:Y:S01]  /*33230*/  LD.E R15, desc[UR6][R8.64+0x160] ;  /* 0x00016006080f7980 */ /* 0x004ea2000c101900 */
[C---:B---3--:R-:W-:Y:S01]  /*33240*/  FMUL.FTZ R3, R14.reuse, R3 ;  /* 0x000000030e037220 */ /* 0x048fe20000410000 */
[C---:B----4-:R-:W-:Y:S01]  /*33250*/  FMUL.FTZ R7, R14.reuse, R7 ;  /* 0x000000070e077220 */ /* 0x050fe20000410000 */
[----:B--2---:R-:W-:-:S03]  /*33260*/  FMUL.FTZ R15, R14, R15 ;  /* 0x0000000f0e0f7220 */ /* 0x004fc60000410000 */
        /* <DEDUP_REMOVED lines=60> */
[----:B---3--:R-:W-:Y:S01]  /*33630*/  FMUL.FTZ R3, R14, R3 ;  /* 0x000000030e037220 */ /* 0x008fe20000410000 */
        /* <DEDUP_REMOVED lines=131> */
[C---:B---3--:R-:W-:Y:S01]  /*33e70*/  FMUL.FTZ R3, R20.reuse, R3 ;  /* 0x0000000314037220 */ /* 0x048fe20000410000 */
[C---:B----4-:R-:W-:Y:S01]  /*33e80*/  FMUL.FTZ R7, R20.reuse, R7 ;  /* 0x0000000714077220 */ /* 0x050fe20000410000 */
[----:B--2---:R-:W-:-:S03]  /*33e90*/  FMUL.FTZ R15, R20, R15 ;  /* 0x0000000f140f7220 */ /* 0x004fc60000410000 */
[----:B------:R0:W-:Y:S04]  /*33ea0*/  ST.E desc[UR4][R8.64+0x8c], R3 ;  /* 0x00008c0308007985 */ /* 0x0001e8000c101904 */
[----:B------:R1:W-:Y:S04]  /*33eb0*/  ST.E desc[UR4][R8.64+0x98], R7 ;  /* 0x0000980708007985 */ /* 0x0003e8000c101904 */
[----:B------:R2:W-:Y:S04]  /*33ec0*/  ST.E desc[UR4][R8.64+0x9c], R15 ;  /* 0x00009c0f08007985 */ /* 0x0005e8000c101904 */
[----:B0-----:R-:W3:Y:S02]  /*33ed0*/  LD.E R3, desc[UR6][R8.64+0xa8] ;  /* 0x0000a80608037980 */ /* 0x001ee4000c101900 */
[----:B---3--:R-:W-:-:S05]  /*33ee0*/  FMUL.FTZ R3, R20, R3 ;  /* 0x0000000314037220 */ /* 0x008fca0000410000 */
[----:B------:R0:W-:Y:S04]  /*33ef0*/  ST.E desc[UR4][R8.64+0xa8], R3 ;  /* 0x0000a80308007985 */ /* 0x0001e8000c101904 */
[----:B-1----:R-:W3:Y:S02]  /*33f00*/  LD.E R7, desc[UR6][R8.64+0xac] ;  /* 0x0000ac0608077980 */ /* 0x002ee4000c101900 */
[----:B---3--:R-:W-:-:S05]  /*33f10*/  FMUL.FTZ R7, R20, R7 ;  /* 0x0000000714077220 */ /* 0x008fca0000410000 */
[----:B------:R1:W-:Y:S04]  /*33f20*/  ST.E desc[UR4][R8.64+0xac], R7 ;  /* 0x0000ac0708007985 */ /* 0x0003e8000c101904 */
[----:B--2---:R-:W2:Y:S02]  /*33f30*/  LD.E R15, desc[UR6][R8.64+0xb8] ;  /* 0x0000b806080f7980 */ /* 0x004ea4000c101900 */
[----:B--2---:R-:W-:-:S05]  /*33f40*/  FMUL.FTZ R15, R20, R15 ;  /* 0x0000000f140f7220 */ /* 0x004fca0000410000 */
        /* <DEDUP_REMOVED lines=114> */
[----:B------:R-:W-:Y:S04]  /*34670*/  ST.E desc[UR4][R8.64+0x1e8], R7 ;  /* 0x0001e80708007985 */ /* 0x000fe8000c101904 */
[----:B--2---:R-:W2:Y:S02]  /*34680*/  LD.E R15, desc[UR6][R8.64+0x1ec] ;  /* 0x0001ec06080f7980 */ /* 0x004ea4000c101900 */
[----:B--2---:R-:W-:-:S05]  /*34690*/  FMUL.FTZ R15, R20, R15 ;  /* 0x0000000f140f7220 */ /* 0x004fca0000410000 */
[----:B------:R1:W-:Y:S04]  /*346a0*/  ST.E desc[UR4][R8.64+0x1ec], R15 ;  /* 0x0001ec0f08007985 */ /* 0x0003e8000c101904 */
[----:B0-----:R-:W2:Y:S02]  /*346b0*/  LD.E R3, desc[UR6][R8.64+0x1f8] ;  /* 0x0001f80608037980 */ /* 0x001ea4000c101900 */
[----:B--2---:R-:W-:-:S05]  /*346c0*/  FMUL.FTZ R47, R20, R3 ;  /* 0x00000003142f7220 */ /* 0x004fca0000410000 */
[----:B------:R-:W-:Y:S04]  /*346d0*/  ST.E desc[UR4][R8.64+0x1f8], R47 ;  /* 0x0001f82f08007985 */ /* 0x000fe8000c101904 */
[----:B------:R-:W2:Y:S02]  /*346e0*/  LD.E R3, desc[UR6][R8.64+0x1fc] ;  /* 0x0001fc0608037980 */ /* 0x000ea4000c101900 */
[----:B--2---:R-:W-:-:S05]  /*346f0*/  FMUL.FTZ R49, R20, R3 ;  /* 0x0000000314317220 */ /* 0x004fca0000410000 */
[----:B------:R0:W-:Y:S04]  /*34700*/  ST.E desc[UR4][R8.64+0x1fc], R49 ;  /* 0x0001fc3108007985 */ /* 0x0001e8000c101904 */
[----:B------:R-:W2:Y:S01]  /*34710*/  LDL.64 R2, [R0+0x80] ;  /* 0x0000800000027983 */ /* 0x000ea20000100a00 */
[----:B------:R-:W-:-:S03]  /*34720*/  LEA.HI R20, R13, 0x8, RZ, 0x19 ;  /* 0x000000080d147811 */ /* 0x000fc600078fc8ff */
[----:B-1----:R-:W3:Y:S02]  /*34730*/  LDL.64 R14, [R0] ;  /* 0x00000000000e7983 */ /* 0x002ee40000100a00 */
[----:B------:R1:W-:Y:S06]  /*34740*/  BAR.SYNC.DEFER_BLOCKING R20, 0x100 ;  /* 0x000400140000751d */ /* 0x0003ec0000010000 */
[----:B------:R-:W4:Y:S04]  /*34750*/  LDL.64 R6, [R0+0x98] ;  /* 0x0000980000067983 */ /* 0x000f280000100a00 */
[----:B0-----:R-:W5:Y:S04]  /*34760*/  LDL.64 R8, [R0+0x88] ;  /* 0x0000880000087983 */ /* 0x001f680000100a00 */
[----:B--2---:R-:W2:Y:S04]  /*34770*/  LD.E R47, desc[UR4][R2.64] ;  /* 0x00000004022f7980 */ /* 0x004ea8000c101900 */
[----:B---3--:R-:W3:Y:S04]  /*34780*/  LD.E R15, desc[UR6][R14.64] ;  /* 0x000000060e0f7980 */ /* 0x008ee8000c101900 */
[----:B----4-:R-:W3:Y:S04]  /*34790*/  LD.E.64 R6, desc[UR4][R6.64] ;  /* 0x0000000406067980 */ /* 0x010ee8000c101b00 */
[----:B--2---:R0:W-:Y:S04]  /*347a0*/  ST.E desc[UR8][R2.64], R47 ;  /* 0x0000002f02007985 */ /* 0x0041e8000c101908 */
[----:B------:R-:W2:Y:S04]  /*347b0*/  LD.E R49, desc[UR10][R2.64+0x4] ;  /* 0x0000040a02317980 */ /* 0x000ea8000c101900 */
[----:B--2---:R2:W-:Y:S04]  /*347c0*/  ST.E desc[UR4][R2.64+0x4], R49 ;  /* 0x0000043102007985 */ /* 0x0045e8000c101904 */
[----:B------:R-:W4:Y:S04]  /*347d0*/  LD.E R51, desc[UR6][R2.64+0x8] ;  /* 0x0000080602337980 */ /* 0x000f28000c101900 */
[----:B----4-:R4:W-:Y:S04]  /*347e0*/  ST.E desc[UR4][R2.64+0x8], R51 ;  /* 0x0000083302007985 */ /* 0x0109e8000c101904 */
[----:B------:R-:W5:Y:S04]  /*347f0*/  LD.E R53, desc[UR6][R2.64+0xc] ;  /* 0x00000c0602357980 */ /* 0x000f68000c101900 */
[----:B-----5:R5:W-:Y:S04]  /*34800*/  ST.E desc[UR4][R2.64+0xc], R53 ;  /* 0x00000c3502007985 */ /* 0x020be8000c101904 */
[----:B0-----:R-:W3:Y:S04]  /*34810*/  LD.E R47, desc[UR6][R2.64+0x10] ;  /* 0x00001006022f7980 */ /* 0x001ee8000c101900 */
[----:B---3--:R0:W-:Y:S04]  /*34820*/  ST.E desc[UR4][R2.64+0x10], R47 ;  /* 0x0000102f02007985 */ /* 0x0081e8000c101904 */
[----:B--2---:R-:W2:Y:S04]  /*34830*/  LD.E R49, desc[UR6][R2.64+0x14] ;  /* 0x0000140602317980 */ /* 0x004ea8000c101900 */
[----:B--2---:R2:W-:Y:S04]  /*34840*/  ST.E desc[UR4][R2.64+0x14], R49 ;  /* 0x0000143102007985 */ /* 0x0045e8000c101904 */
[----:B----4-:R-:W3:Y:S04]  /*34850*/  LD.E R51, desc[UR6][R2.64+0x18] ;  /* 0x0000180602337980 */ /* 0x010ee8000c101900 */
[----:B---3--:R3:W-:Y:S04]  /*34860*/  ST.E desc[UR4][R2.64+0x18], R51 ;  /* 0x0000183302007985 */ /* 0x0087e8000c101904 */
[----:B-----5:R-:W4:Y:S04]  /*34870*/  LD.E R53, desc[UR6][R2.64+0x1c] ;  /* 0x00001c0602357980 */ /* 0x020f28000c101900 */
[----:B----4-:R4:W-:Y:S04]  /*34880*/  ST.E desc[UR4][R2.64+0x1c], R53 ;  /* 0x00001c3502007985 */ /* 0x0109e8000c101904 */
[----:B0-----:R-:W5:Y:S04]  /*34890*/  LD.E R47, desc[UR6][R2.64+0x20] ;  /* 0x00002006022f7980 */ /* 0x001f68000c101900 */
[----:B-----5:R0:W-:Y:S04]  /*348a0*/  ST.E desc[UR4][R2.64+0x20], R47 ;  /* 0x0000202f02007985 */ /* 0x0201e8000c101904 */
[----:B--2---:R-:W2:Y:S04]  /*348b0*/  LD.E R49, desc[UR6][R2.64+0x24] ;  /* 0x0000240602317980 */ /* 0x004ea8000c101900 */
[----:B--2---:R2:W-:Y:S04]  /*348c0*/  ST.E desc[UR4][R2.64+0x24], R49 ;  /* 0x0000243102007985 */ /* 0x0045e8000c101904 */
[----:B---3--:R-:W3:Y:S04]  /*348d0*/  LD.E R51, desc[UR6][R2.64+0x28] ;  /* 0x0000280602337980 */ /* 0x008ee8000c101900 */
[----:B---3--:R3:W-:Y:S04]  /*348e0*/  ST.E desc[UR4][R2.64+0x28], R51 ;  /* 0x0000283302007985 */ /* 0x0087e8000c101904 */
[----:B----4-:R-:W4:Y:S04]  /*348f0*/  LD.E R53, desc[UR6][R2.64+0x2c] ;  /* 0x00002c0602357980 */ /* 0x010f28000c101900 */
        /* <DEDUP_REMOVED lines=231> */
[----:B----4-:R-:W4:Y:S01]  /*35770*/  LD.E R53, desc[UR6][R2.64+0x1fc] ;  /* 0x0001fc0602357980 */ /* 0x010f22000c101900 */
        /* <DEDUP_REMOVED lines=32> */
[----:B------:R-:W-:Y:S02]  /*35980*/  F2FP.F16.F32.PACK_AB R172, R25, R172 ;  /* 0x000000ac19ac723e */ /* 0x000fe400000000ff */
        /* <DEDUP_REMOVED lines=22> */
[----:B----4-:R4:W-:Y:S04]  /*35af0*/  ST.E desc[UR4][R2.64+0x1fc], R53 ;  /* 0x0001fc3502007985 */ /* 0x0109e8000c101904 */
        /* <DEDUP_REMOVED lines=24> */
[----:B0-----:R-:W5:Y:S04]  /*35c80*/  LD.E R47, desc[UR26][R2.64+0x5c] ;  /* 0x00005c1a022f7980 */ /* 0x001f68000c101900 */
[----:B------:R-:W5:Y:S04]  /*35c90*/  LD.E R48, desc[UR28][R2.64+0x60] ;  /* 0x0000601c02307980 */ /* 0x000f68000c101900 */
[----:B--2---:R-:W2:Y:S04]  /*35ca0*/  LD.E R49, desc[UR30][R2.64+0x64] ;  /* 0x0000641e02317980 */ /* 0x004ea8000c101900 */
[----:B------:R-:W2:Y:S04]  /*35cb0*/  LD.E R50, desc[UR32][R2.64+0x68] ;  /* 0x0000682002327980 */ /* 0x000ea8000c101900 */
[----:B---3--:R-:W2:Y:S04]  /*35cc0*/  LD.E R51, desc[UR34][R2.64+0x6c] ;  /* 0x00006c2202337980 */ /* 0x008ea8000c101900 */
[----:B------:R-:W2:Y:S04]  /*35cd0*/  LD.E R52, desc[UR46][R2.64+0x70] ;  /* 0x0000702e02347980 */ /* 0x000ea8000c101900 */
[----:B----4-:R-:W2:Y:S04]  /*35ce0*/  LD.E R53, desc[UR48][R2.64+0x74] ;  /* 0x0000743002357980 */ /* 0x010ea8000c101900 */
        /* <DEDUP_REMOVED lines=99> */
[----:B-----5:R-:W-:-:S02]  /*36320*/  ISETP.NE.U32.AND P1, PT, R14, RZ, PT ;  /* 0x000000ff0e00720c */ /* 0x020fc40003f25070 */
[----:B------:R-:W-:Y:S02]  /*36330*/  R2UR UR7, R7 ;  /* 0x00000000070772ca */ /* 0x000fe400000e0000 */
[----:B------:R-:W-:Y:S02]  /*36340*/  R2UR UR6, R6 ;  /* 0x00000000060672ca */ /* 0x000fe400000e0000 */
[----:B------:R-:W-:-:S07]  /*36350*/  F2FP.F16.F32.PACK_AB R174, R21, R174 ;  /* 0x000000ae15ae723e */ /* 0x000fce00000000ff */
[----:B------:R-:W-:Y:S01]  /*36360*/  VOTEU.ANY UP0, P1 ;  /* 0x00000000003f7886 */ /* 0x000fe20000800100 */
        /* <DEDUP_REMOVED lines=23> */
[----:B------:R-:W-:Y:S01]  /*364e0*/  R2UR UR29, R5 ;  /* 0x00000000051d72ca */ /* 0x000fe200000e0000 */
[----:B--2---:R-:W-:-:S06]  /*364f0*/  WARPGROUP.ARRIVE ;  /* 0x00000000000079c5 */ /* 0x004fcc0000000000 */
        /* <DEDUP_REMOVED lines=25> */
[----:B------:R-:W-:-:S02]  /*36690*/  WARPGROUP.DEPBAR.LE gsb0, 0x0 ;  /* 0x00008000000079c5 */ /* 0x000fc40000010000 */
[----:B------:R0:W-:Y:S01]  /*366a0*/  ST.E desc[UR4][R2.64], R24 ;  /* 0x0000001802007985 */ /* 0x0001e2000c101904 */
[C---:B------:R-:W-:Y:S02]  /*366b0*/  R2UR UR4, R4.reuse ;  /* 0x00000000040472ca */ /* 0x040fe400000e0000 */
[C---:B------:R-:W-:Y:S01]  /*366c0*/  R2UR UR5, R5.reuse ;  /* 0x00000000050572ca */ /* 0x040fe200000e0000 */
[----:B------:R2:W-:Y:S01]  /*366d0*/  ST.E desc[UR6][R2.64+0x4], R25 ;  /* 0x0000041902007985 */ /* 0x0005e2000c101906 */
[----:B------:R-:W-:Y:S02]  /*366e0*/  R2UR UR6, R4 ;  /* 0x00000000040672ca */ /* 0x000fe400000e0000 */
[----:B------:R-:W-:-:S09]  /*366f0*/  R2UR UR7, R5 ;  /* 0x00000000050772ca */ /* 0x000fd200000e0000 */
[----:B------:R3:W-:Y:S01]  /*36700*/  ST.E desc[UR4][R2.64+0x8], R26 ;  /* 0x0000081a02007985 */ /* 0x0007e2000c101904 */
[C---:B------:R-:W-:Y:S02]  /*36710*/  R2UR UR4, R4.reuse ;  /* 0x00000000040472ca */ /* 0x040fe400000e0000 */
        /* <DEDUP_REMOVED lines=349> */
[----:B------:R-:W-:-:S02]  /*37cf0*/  R2UR UR26, R4 ;  /* 0x00000000041a72ca */ /* 0x000fc400000e0000 */
[C---:B------:R-:W-:Y:S01]  /*37d00*/  R2UR UR27, R5.reuse ;  /* 0x00000000051b72ca */ /* 0x040fe200000e0000 */
[----:B------:R1:W-:Y:S01]  /*37d10*/  ST.E desc[UR28][R2.64+0x1fc], R151 ;  /* 0x0001fc9702007985 */ /* 0x0003e2000c10191c */
[C---:B------:R-:W-:Y:S02]  /*37d20*/  R2UR UR28, R4.reuse ;  /* 0x00000000041c72ca */ /* 0x040fe400000e0000 */
[C---:B------:R-:W-:Y:S02]  /*37d30*/  R2UR UR29, R5.reuse ;  /* 0x00000000051d72ca */ /* 0x040fe400000e0000 */
[C---:B------:R-:W-:Y:S02]  /*37d40*/  R2UR UR4, R4.reuse ;  /* 0x00000000040472ca */ /* 0x040fe400000e0000 */
[----:B------:R-:W-:Y:S02]  /*37d50*/  R2UR UR5, R5 ;  /* 0x00000000050572ca */ /* 0x000fe400000e0000 */
[----:B------:R-:W-:-:S03]  /*37d60*/  R2UR UR6, R4 ;  /* 0x00000000040672ca */ /* 0x000fc600000e0000 */
[----:B------:R-:W-:Y:S01]  /*37d70*/  ST.E desc[UR26][R8.64], R12 ;  /* 0x0000000c08007985 */ /* 0x000fe2000c10191a */
[C---:B------:R-:W-:Y:S02]  /*37d80*/  R2UR UR7, R5.reuse ;  /* 0x00000000050772ca */ /* 0x040fe400000e0000 */
[C---:B------:R-:W-:Y:S01]  /*37d90*/  R2UR UR8, R4.reuse ;  /* 0x00000000040872ca */ /* 0x040fe200000e0000 */
[----:B0-----:R-:W5:Y:S01]  /*37da0*/  LD.E R24, desc[UR28][R2.64] ;  /* 0x0000001c02187980 */ /* 0x001f62000c101900 */
[C---:B------:R-:W-:Y:S02]  /*37db0*/  R2UR UR9, R5.reuse ;  /* 0x00000000050972ca */ /* 0x040fe400000e0000 */
[C---:B------:R-:W-:Y:S01]  /*37dc0*/  R2UR UR10, R4.reuse ;  /* 0x00000000040a72ca */ /* 0x040fe200000e0000 */
[----:B--2---:R-:W2:Y:S01]  /*37dd0*/  LD.E R25, desc[UR30][R2.64+0x4] ;  /* 0x0000041e02197980 */ /* 0x004ea2000c101900 */
[C---:B------:R-:W-:Y:S02]  /*37de0*/  R2UR UR11, R5.reuse ;  /* 0x00000000050b72ca */ /* 0x040fe400000e0000 */
[----:B------:R-:W-:Y:S01]  /*37df0*/  R2UR UR12, R4 ;  /* 0x00000000040c72ca */ /* 0x000fe200000e0000 */
[----:B---3--:R-:W2:Y:S01]  /*37e00*/  LD.E R26, desc[UR32][R2.64+0x8] ;  /* 0x00000820021a7980 */ /* 0x008ea2000c101900 */
[----:B------:R-:W-:-:S02]  /*37e10*/  R2UR UR13, R5 ;  /* 0x00000000050d72ca */ /* 0x000fc400000e0000 */
[C---:B------:R-:W-:Y:S01]  /*37e20*/  R2UR UR14, R4.reuse ;  /* 0x00000000040e72ca */ /* 0x040fe200000e0000 */
[----:B----4-:R-:W2:Y:S01]  /*37e30*/  LD.E R27, desc[UR34][R2.64+0xc] ;  /* 0x00000c22021b7980 */ /* 0x010ea2000c101900 */
[C---:B------:R-:W-:Y:S02]  /*37e40*/  R2UR UR15, R5.reuse ;  /* 0x00000000050f72ca */ /* 0x040fe400000e0000 */
[C---:B------:R-:W-:Y:S01]  /*37e50*/  R2UR UR16, R4.reuse ;  /* 0x00000000041072ca */ /* 0x040fe200000e0000 */
[----:B-----5:R-:W2:Y:S01]  /*37e60*/  LD.E R28, desc[UR46][R2.64+0x10] ;  /* 0x0000102e021c7980 */ /* 0x020ea2000c101900 */
[C---:B------:R-:W-:Y:S02]  /*37e70*/  R2UR UR17, R5.reuse ;  /* 0x00000000051172ca */ /* 0x040fe400000e0000 */
[----:B------:R-:W-:Y:S01]  /*37e80*/  R2UR UR18, R4 ;  /* 0x00000000041272ca */ /* 0x000fe200000e0000 */
[----:B-1----:R-:W2:Y:S01]  /*37e90*/  LD.E R29, desc[UR48][R2.64+0x14] ;  /* 0x00001430021d7980 */ /* 0x002ea2000c101900 */
        /* <DEDUP_REMOVED lines=3077> */
[----:B------:R5:W-:Y:S04]  /*43ef0*/  ST.E desc[UR24][R2.64+0x1dc], R143 ;  /* 0x0001dc8f02007985 */ /* 0x000be8000c101918 */
[----:B------:R5:W-:Y:S01]  /*43f00*/  ST.E desc[UR26][R2.64+0x1e0], R144 ;  /* 0x0001e09002007985 */ /* 0x000be2000c10191a */
[C---:B------:R-:W-:Y:S02]  /*43f10*/  R2UR UR26, R4.reuse ;  /* 0x00000000041a72ca */ /* 0x040fe400000e0000 */
[----:B------:R-:W-:Y:S01]  /*43f20*/  R2UR UR27, R5 ;  /* 0x00000000051b72ca */ /* 0x000fe200000e0000 */
[----:B------:R5:W-:Y:S01]  /*43f30*/  ST.E desc[UR28][R2.64+0x1e4], R145 ;  /* 0x0001e49102007985 */ /* 0x000be2000c10191c */
[----:B------:R-:W-:-:S02]  /*43f40*/  R2UR UR28, R4 ;  /* 0x00000000041c72ca */ /* 0x000fc400000e0000 */
[----:B------:R-:W-:Y:S01]  /*43f50*/  R2UR UR29, R5 ;  /* 0x00000000051d72ca */ /* 0x000fe200000e0000 */
[----:B------:R-:W-:Y:S04]  /*43f60*/  ST.E desc[UR6][R2.64+0x1ec], R147 ;  /* 0x0001ec9302007985 */ /* 0x000fe8000c101906 */
[----:B------:R-:W-:Y:S04]  /*43f70*/  ST.E desc[UR8][R2.64+0x1f0], R148 ;  /* 0x0001f09402007985 */ /* 0x000fe8000c101908 */
[----:B------:R-:W-:Y:S04]  /*43f80*/  ST.E desc[UR10][R2.64+0x1f4], R149 ;  /* 0x0001f49502007985 */ /* 0x000fe8000c10190a */
[----:B------:R-:W-:Y:S04]  /*43f90*/  ST.E desc[UR12][R2.64+0x1f8], R150 ;  /* 0x0001f89602007985 */ /* 0x000fe8000c10190c */
[----:B------:R-:W-:Y:S01]  /*43fa0*/  ST.E desc[UR14][R2.64+0x1fc], R151 ;  /* 0x0001fc9702007985 */ /* 0x000fe2000c10190e */
        /* <DEDUP_REMOVED lines=363> */
[----:B------:R-:W-:-:S04]  /*45660*/  R2UR UR7, R7 ;  /* 0x00000000070772ca */ /* 0x000fc800000e0000 */
[----:B------:R-:W-:Y:S02]  /*45670*/  R2UR UR6, R6 ;  /* 0x00000000060672ca */ /* 0x000fe400000e0000 */
        /* <DEDUP_REMOVED lines=1172> */
.L_x_12446:
[----:B-1----:R-:W-:Y:S02]  /*49fc0*/  IMAD.MOV.U32 R2, RZ, RZ, R215 ;  /* 0x000000ffff027224 */ /* 0x002fe400078e00d7 */
[----:B------:R-:W-:-:S04]  /*49fd0*/  IMAD.MOV.U32 R3, RZ, RZ, 0x0 ;  /* 0x00000000ff037424 */ /* 0x000fc800078e00ff */
[----:B0-----:R-:W-:Y:S05]  /*49fe0*/  RET.REL.NODEC R2 `(_ZN7cutlass13device_kernelIN5flash11enable_sm90INS1_16FlashAttnFwdSm90INS1_25CollectiveMainloopFwdSm90ILi2EN4cute5tupleIJNS5_1CILi1EEES8_S8_EEENS6_IJNS7_ILi128EEENS7_ILi96EEENS7_ILi64EEEEEELi256ENS_6half_tEfNS_4arch4Sm90ELb0ELb1ELb0ELb1ELb0ELb0ELb1ELb1ELb0ELb1ELb1ELb0EEENS1_21CollectiveEpilogueFwdINS6_IJSA_NS7_ILi256EEESB_EEES9_SE_SG_Li256ELb1ELb1ELb1ELb0EEENS1_36VarlenDynamicPersistentTileSchedulerILi128ELi96ELi256ELi128ELb1ELb1ELb1ELb1ELb0ELb1EEEEEEEEEvNT_6ParamsE) ;  /* 0xfffffb6002047950 */ /* 0x001fea0003c3ffff */
.L_x_12424:
[----:B0-----:R0:W1:Y:S02]  /*49ff0*/  SYNCS.PHASECHK.TRANS64.TRYWAIT P1, [R14+URZ], R15 ;  /* 0x0000000f0e0075a7 */ /* 0x001064000802017f */
[----:B-1----:R-:W-:Y:S05]  /*4a000*/  @!P1 NANOSLEEP.SYNCS 0x989680 ;  /* 0x009896800000995d */ /* 0x002fea0003900000 */
[----:B------:R-:W1:Y:S02]  /*4a010*/  @!P1 SYNCS.PHASECHK.TRANS64 P1, [R14+URZ], R15 ;  /* 0x0000000f0e0095a7 */ /* 0x000e64000802007f */
[----:B-1----:R-:W-:Y:S05]  /*4a020*/  @!P1 BRA `(.L_x_12424) ;  /* 0xfffffffc00f09947 */ /* 0x002fea000383ffff */
[----:B------:R-:W-:Y:S05]  /*4a030*/  BRA `(.L_x_12423) ;  /* 0xfffffe4c00a47947 */ /* 0x000fea000383ffff */
.L_x_12431:
[----:B0-----:R0:W1:Y:S02]  /*4a040*/  SYNCS.PHASECHK.TRANS64.TRYWAIT P1, [R20+URZ], R21 ;  /* 0x00000015140075a7 */ /* 0x001064000802017f */
[----:B-1----:R-:W-:Y:S05]  /*4a050*/  @!P1 NANOSLEEP.SYNCS 0x989680 ;  /* 0x009896800000995d */ /* 0x002fea0003900000 */
[----:B------:R-:W1:Y:S02]  /*4a060*/  @!P1 SYNCS.PHASECHK.TRANS64 P1, [R20+URZ], R21 ;  /* 0x00000015140095a7 */ /* 0x000e64000802007f */
[----:B-1----:R-:W-:Y:S05]  /*4a070*/  @!P1 BRA `(.L_x_12431) ;  /* 0xfffffffc00f09947 */ /* 0x002fea000383ffff */
[----:B------:R-:W-:Y:S05]  /*4a080*/  BRA `(.L_x_12430) ;  /* 0xfffffe5400787947 */ /* 0x000fea000383ffff */
.L_x_12447:
        /* <DEDUP_REMOVED lines=15> */
.L_x_15025:


//--------------------- .text._ZN7cutlass13device_kernelIN5flash11enable_sm90INS1_16FlashAttnFwdSm90INS1_25CollectiveMainloopFwdSm90ILi2EN4cute5tupleIJNS5_1CILi1EEES8_S8_EEENS6_IJNS7_ILi128EEENS7_ILi96EEENS7_ILi64EEEEEELi256ENS_6half_tEfNS_4arch4Sm90ELb0ELb1ELb0ELb1ELb0ELb1ELb1ELb1ELb0ELb1ELb1ELb0EEENS1_21CollectiveEpilogueFwdINS6_IJSA_NS7_ILi256EEESB_EEES9_SE_SG_Li256ELb1ELb1ELb1ELb0EEENS1_36VarlenDynamicPersistentTileSchedulerILi128ELi96ELi256ELi128ELb1ELb1ELb1ELb1ELb0ELb1EEEEEEEEEvNT_6ParamsE --------------------------
	.section	.text._ZN7cutlass13device_kernelIN5flash11enable_sm90INS1_16FlashAttnFwdSm90INS1_25CollectiveMainloopFwdSm90ILi2EN4cute5tupleIJNS5_1CILi1EEES8_S8_EEENS6_IJNS7_ILi128EEENS7_ILi96EEENS7_ILi64EEEEEELi256ENS_6half_tEfNS_4arch4Sm90ELb0ELb1ELb0ELb1ELb0ELb1ELb1ELb1ELb0ELb1ELb1ELb0EEENS1_21CollectiveEpilogueFwdINS6_IJSA_NS7_ILi256EEESB_EEES9_SE_SG_Li256ELb1ELb1ELb1ELb0EEENS1_36VarlenDynamicPersistentTileSchedulerILi128ELi96ELi256ELi128ELb1ELb1ELb1ELb1ELb0ELb1EEEEEEEEEvNT_6ParamsE,"ax",@progbits
	.align	128
.text._ZN7cutlass13device_kernelIN5flash11enable_sm90INS1_16FlashAttnFwdSm90INS1_25CollectiveMainloopFwdSm90ILi2EN4cute5tupleIJNS5_1CILi1EEES8_S8_EEENS6_IJNS7_ILi128EEENS7_ILi96EEENS7_ILi64EEEEEELi256ENS_6half_tEfNS_4arch4Sm90ELb0ELb1ELb0ELb1ELb0ELb1ELb1ELb1ELb0ELb1ELb1ELb0EEENS1_21CollectiveEpilogueFwdINS6_IJSA_NS7_ILi256EEESB_EEES9_SE_SG_Li256ELb1ELb1ELb1ELb0EEENS1_36VarlenDynamicPersistentTileSchedulerILi128ELi96ELi256ELi128ELb1ELb1ELb1ELb1ELb0ELb1EEEEEEEEEvNT_6ParamsE:
        .type           _ZN7cutlass13device_kernelIN5flash11enable_sm90INS1_16FlashAttnFwdSm90INS1_25CollectiveMainloopFwdSm90ILi2EN4cute5tupleIJNS5_1CILi1EEES8_S8_EEENS6_IJNS7_ILi128EEENS7_ILi96EEENS7_ILi64EEEEEELi256ENS_6half_tEfNS_4arch4Sm90ELb0ELb1ELb0ELb1ELb0ELb1ELb1ELb1ELb0ELb1ELb1ELb0EEENS1_21CollectiveEpilogueFwdINS6_IJSA_NS7_ILi256EEESB_EEES9_SE_SG_Li256ELb1ELb1ELb1ELb0EEENS1_36VarlenDynamicPersistentTileSchedulerILi128ELi96ELi256ELi128ELb1ELb1ELb1ELb1ELb0ELb1EEEEEEEEEvNT_6ParamsE,@function
        .size           _ZN7cutlass13device_kernelIN5flash11enable_sm90INS1_16FlashAttnFwdSm90INS1_25CollectiveMainloopFwdSm90ILi2EN4cute5tupleIJNS5_1CILi1EEES8_S8_EEENS6_IJNS7_ILi128EEENS7_ILi96EEENS7_ILi64EEEEEELi256ENS_6half_tEfNS_4arch4Sm90ELb0ELb1ELb0ELb1ELb0ELb1ELb1ELb1ELb0ELb1ELb1ELb0EEENS1_21CollectiveEpilogueFwdINS6_IJSA_NS7_ILi256EEESB_EEES9_SE_SG_Li256ELb1ELb1ELb1ELb0EEENS1_36VarlenDynamicPersistentTileSchedulerILi128ELi96ELi256ELi128ELb1ELb1ELb1ELb1ELb0ELb1EEEEEEEEEvNT_6ParamsE,(.L_x_15027 - _ZN7cutlass13device_kernelIN5flash11enable_sm90INS1_16FlashAttnFwdSm90INS1_25CollectiveMainloopFwdSm90ILi2EN4cute5tupleIJNS5_1CILi1EEES8_S8_EEENS6_IJNS7_ILi128EEENS7_ILi96EEENS7_ILi64EEEEEELi256ENS_6half_tEfNS_4arch4Sm90ELb0ELb1ELb0ELb1ELb0ELb1ELb1ELb1ELb0ELb1ELb1ELb0EEENS1_21CollectiveEpilogueFwdINS6_IJSA_NS7_ILi256EEESB_EEES9_SE_SG_Li256ELb1ELb1ELb1ELb0EEENS1_36VarlenDynamicPersistentTileSchedulerILi128ELi96ELi256ELi128ELb1ELb1ELb1ELb1ELb0ELb1EEEEEEEEEvNT_6ParamsE)
        .other          _ZN7cutlass13device_kernelIN5flash11enable_sm90INS1_16FlashAttnFwdSm90INS1_25CollectiveMainloopFwdSm90ILi2EN4cute5tupleIJNS5_1CILi1EEES8_S8_EEENS6_IJNS7_ILi128EEENS7_ILi96EEENS7_ILi64EEEEEELi256ENS_6half_tEfNS_4arch4Sm90ELb0ELb1ELb0ELb1ELb0ELb1ELb1ELb1ELb0ELb1ELb1ELb0EEENS1_21CollectiveEpilogueFwdINS6_IJSA_NS7_ILi256EEESB_EEES9_SE_SG_Li256ELb1ELb1ELb1ELb0EEENS1_36VarlenDynamicPersistentTileSchedulerILi128ELi96ELi256ELi128ELb1ELb1ELb1ELb1ELb0ELb1EEEEEEEEEvNT_6ParamsE,@"STO_CUDA_ENTRY STV_DEFAULT"
_ZN7cutlass13device_kernelIN5flash11enable_sm90INS1_16FlashAttnFwdSm90INS1_25CollectiveMainloopFwdSm90ILi2EN4cute5tupleIJNS5_1CILi1EEES8_S8_EEENS6_IJNS7_ILi128EEENS7_ILi96EEENS7_ILi64EEEEEELi256ENS_6half_tEfNS_4arch4Sm90ELb0ELb1ELb0ELb1ELb0ELb1ELb1ELb1ELb0ELb1ELb1ELb0EEENS1_21CollectiveEpilogueFwdINS6_IJSA_NS7_ILi256EEESB_EEES9_SE_SG_Li256ELb1ELb1ELb1ELb0EEENS1_36VarlenDynamicPersistentTileSchedulerILi128ELi96ELi256ELi128ELb1ELb1ELb1ELb1ELb0ELb1EEEEEEEEEvNT_6ParamsE:
[----:B------:R-:W0:Y:S02]  /*0000*/  LDC R1, c[0x0][0x28] ;  /* 0x00000a00ff017b82 */ /* 0x000e240000000800 */
[----:B0-----:R-:W-:-:S05]  /*0010*/  VIADD R1, R1, 0xfffffae0 ;  /* 0xfffffae001017836 */ /* 0x001fca0000000000 */
[----:B------:R-:W-:Y:S01]  /*0020*/  R2UR UR4, R1 ;  /* 0x00000000010472ca */ /* 0x000fe200000e0000 */
[----:B------:R-:W0:Y:S01]  /*0030*/  S2R R3, SR_TID.X ;  /* 0x0000000000037919 */ /* 0x000e220000002100 */
[----:B------:R-:W-:Y:S01]  /*0040*/  ELECT P0, URZ, PT ;  /* 0x00000000003f782f */ /* 0x000fe20003800000 */
[----:B------:R-:W-:Y:S01]  /*0050*/  BSSY B0, `(.L_x_12448) ;  /* 0x0000018000007945 */ /* 0x000fe20003800000 */
[----:B------:R-:W-:Y:S01]  /*0060*/  ULDC UR37, c[0x0][0x20] ;  /* 0x0000080000257ab9 */ /* 0x000fe20000000800 */
[----:B------:R-:W-:-:S08]  /*0070*/  ULDC UR36, c[0x0][0x24] ;  /* 0x0000090000247ab9 */ /* 0x000fd00000000800 */
[----:B------:R-:W-:-:S04]  /*0080*/  UIADD3 UR37, UP0, UR4, UR37, URZ ;  /* 0x0000002504257290 */ /* 0x000fc8000ff1e03f */
[----:B------:R-:W-:Y:S01]  /*0090*/  UIADD3.X UR36, URZ, UR36, URZ, UP0, !UPT ;  /* 0x000000243f247290 */ /* 0x000fe200087fe43f */
        /* <DEDUP_REMOVED lines=19> */
.L_x_12449:
[----:B------:R-:W-:Y:S05]  /*01d0*/  BSYNC B0 ;  /* 0x0000000000007941 */ /* 0x000fea0003800000 */
.L_x_12448:
        /* <DEDUP_REMOVED lines=43> */
.L_x_12450:
        /* <DEDUP_REMOVED lines=22> */
.L_x_12451:
        /* <DEDUP_REMOVED lines=18> */
.L_x_12452:
        /* <DEDUP_REMOVED lines=22> */
.L_x_12453:
        /* <DEDUP_REMOVED lines=22> */
.L_x_12454:
[----:B------:R-:W-:Y:S01]  /*09d0*/  PLOP3.LUT P0, PT, PT, PT, UP0, 0x80, 0x0 ;  /* 0x000000000000781c */ /* 0x000fe20003f0f008 */
[----:B------:R-:W-:Y:S01]  /*09e0*/  UMOV UR38, 0x1 ;  /* 0x0000000100267882 */ /* 0x000fe20000000000 */
[----:B------:R-:W-:Y:S01]  /*09f0*/  NOP ;  /* 0x0000000000007918 */ /* 0x000fe20000000000 */
[----:B------:R-:W-:Y:S01]  /*0a00*/  USEL UR38, UR38, 0x2, !UP0 ;  /* 0x0000000226267887 */ /* 0x000fe2000c000000 */
[----:B------:R-:W-:Y:S01]  /*0a10*/  BSSY B9, `(.L_x_12455) ;  /* 0x000395e000097945 */ /* 0x000fe20003800000 */
[----:B------:R-:W-:Y:S01]  /*0a20*/  ULDC.64 UR42, c[0x0][0x208] ;  /* 0x00008200002a7ab9 */ /* 0x000fe20000000a00 */
[----:B------:R-:W-:Y:S02]  /*0a30*/  IMAD.U32 R18, RZ, RZ, UR37 ;  /* 0x00000025ff127e24 */ /* 0x000fe4000f8e00ff */
[----:B------:R-:W-:Y:S01]  /*0a40*/  IMAD.U32 R19, RZ, RZ, UR36 ;  /* 0x00000024ff137e24 */ /* 0x000fe2000f8e00ff */
[----:B0123--:R-:W-:Y:S06]  /*0a50*/  BAR.SYNC.DEFER_BLOCKING 0x0 ;  /* 0x0000000000007b1d */ /* 0x00ffec0000010000 */
[----:B------:R-:W-:Y:S05]  /*0a60*/  @!P0 BRA `(.L_x_12456) ;  /* 0x000002f8009c8947 */ /* 0x000fea0003800000 */
.L_x_12457:
[----:B------:R-:W-:-:S08]  /*0a70*/  NOP ;  /* 0x0000000000007918 */ /* 0x000fd00000000000 */
[----:B------:R-:W0:Y:S02]  /*0a80*/  USETMAXREG.TRY_ALLOC.CTAPOOL UP0, 0xf0 ;  /* 0x000000f0000079c8 */ /* 0x000e240008000600 */
[----:B0-----:R-:W-:-:S13]  /*0a90*/  PLOP3.LUT P0, PT, PT, PT, UP0, 0x80, 0x0 ;  /* 0x000000000000781c */ /* 0x001fda0003f0f008 */
[----:B------:R-:W-:Y:S05]  /*0aa0*/  @!P0 BRA `(.L_x_12457) ;  /* 0xfffffffc00f08947 */ /* 0x000fea000383ffff */
[----:B------:R-:W2:Y:S01]  /*0ab0*/  LDL.LU R0, [R1+0x48c] ;  /* 0x00048c0001007983 */ /* 0x000ea20000300800 */
[----:B------:R-:W0:Y:S01]  /*0ac0*/  S2R R2, SR_TID.X ;  /* 0x0000000000027919 */ /* 0x000e220000002100 */
[----:B------:R-:W1:Y:S01]  /*0ad0*/  S2UR UR5, SR_CgaCtaId ;  /* 0x00000000000579c3 */ /* 0x000e620000008800 */
[----:B------:R-:W-:Y:S01]  /*0ae0*/  UMOV UR4, 0x400 ;  /* 0x0000040000047882 */ /* 0x000fe20000000000 */
[----:B0-----:R-:W-:-:S04]  /*0af0*/  SHF.R.U32.HI R2, RZ, 0x7, R2 ;  /* 0x00000007ff027819 */ /* 0x001fc80000011602 */
[----:B------:R-:W-:Y:S01]  /*0b00*/  ISETP.NE.AND P0, PT, R2, 0x1, PT ;  /* 0x000000010200780c */ /* 0x000fe20003f05270 */
[----:B-1----:R-:W-:-:S06]  /*0b10*/  ULEA UR4, UR5, UR4, 0x18 ;  /* 0x0000000405047291 */ /* 0x002fcc000f8ec03f */
[----:B------:R-:W-:Y:S01]  /*0b20*/  IMAD.U32 R2, RZ, RZ, UR4 ;  /* 0x00000004ff027e24 */ /* 0x000fe2000f8e00ff */
[----:B------:R-:W-:Y:S06]  /*0b30*/  BAR.ARV 0x8, 0x180 ;  /* 0x0206000000007b1d */ /* 0x000fec0000002000 */
[----:B------:R-:W-:Y:S01]  /*0b40*/  ULDC UR4, c[0x0][0xd3c] ;  /* 0x00034f0000047ab9 */ /* 0x000fe20000000800 */
[----:B------:R-:W-:Y:S04]  /*0b50*/  STL.64 [R1+0x210], RZ ;  /* 0x000210ff01007387 */ /* 0x000fe80000100a00 */
[----:B------:R-:W-:Y:S04]  /*0b60*/  STL [R1+0x218], RZ ;  /* 0x000218ff01007387 */ /* 0x000fe80000100800 */
[----:B------:R-:W-:Y:S01]  /*0b70*/  STL [R1+0x21c], RZ ;  /* 0x00021cff01007387 */ /* 0x000fe20000100800 */
[----:B------:R-:W-:-:S02]  /*0b80*/  UIADD3 UR39, UP0, UR37, 0x210, URZ ;  /* 0x0000021025277890 */ /* 0x000fc4000ff1e03f */
[----:B------:R-:W-:Y:S02]  /*0b90*/  UIADD3 UR46, UP1, UR37, 0x21c, URZ ;  /* 0x0000021c252e7890 */ /* 0x000fe4000ff3e03f */
[----:B------:R-:W-:Y:S02]  /*0ba0*/  UIADD3.X UR47, URZ, UR36, URZ, UP0, !UPT ;  /* 0x000000243f2f7290 */ /* 0x000fe400087fe43f */
[----:B------:R-:W-:Y:S01]  /*0bb0*/  UIADD3.X UR48, URZ, UR36, URZ, UP1, !UPT ;  /* 0x000000243f307290 */ /* 0x000fe20008ffe43f */
[----:B------:R-:W-:Y:S08]  /*0bc0*/  @!P0 BAR.ARV 0x9, 0x100 ;  /* 0x0244000000008b1d */ /* 0x000ff00000002000 */
[----:B------:R-:W-:Y:S06]  /*0bd0*/  BAR.SYNC.DEFER_BLOCKING 0x5, 0x180 ;  /* 0x0146000000007b1d */ /* 0x000fec0000010000 */
[----:B------:R-:W0:Y:S02]  /*0be0*/  LDS.128 R88, [R2+0x324d0] ;  /* 0x0324d00002587984 */ /* 0x000e240000000c00 */
[----:B------:R-:W-:Y:S06]  /*0bf0*/  BAR.ARV 0x4, 0x180 ;  /* 0x0106000000007b1d */ /* 0x000fec0000002000 */
[----:B--2---:R-:W-:-:S04]  /*0c00*/  LOP3.LUT R0, R0, 0xffefffff, RZ, 0xc0, !PT ;  /* 0xffefffff00007812 */ /* 0x004fc800078ec0ff */
[----:B------:R-:W-:-:S05]  /*0c10*/  @P0 LOP3.LUT R0, R0, 0x100000, RZ, 0xfc, !PT ;  /* 0x0010000000000812 */ /* 0x000fca00078efcff */
[----:B------:R4:W-:Y:S01]  /*0c20*/  STL [R1+0x48c], R0 ;  /* 0x00048c0001007387 */ /* 0x0009e20000100800 */
[----:B0-----:R-:W-:-:S13]  /*0c30*/  ISETP.GE.AND P0, PT, R91, UR4, PT ;  /* 0x000000045b007c0c */ /* 0x001fda000bf06270 */
[----:B----4-:R-:W-:Y:S05]  /*0c40*/  @P0 BRA `(.L_x_12458) ;  /* 0x0000039000e80947 */ /* 0x010fea0003800000 */
[----:B------:R-:W0:Y:S01]  /*0c50*/  S2R R0, SR_TID.X ;  /* 0x0000000000007919 */ /* 0x000e220000002100 */
[----:B------:R-:W-:Y:S02]  /*0c60*/  IMAD.MOV.U32 R23, RZ, RZ, RZ ;  /* 0x000000ffff177224 */ /* 0x000fe400078e00ff */
[----:B------:R-:W-:Y:S02]  /*0c70*/  IMAD.MOV.U32 R158, RZ, RZ, RZ ;  /* 0x000000ffff9e7224 */ /* 0x000fe400078e00ff */
[----:B0-----:R-:W-:-:S05]  /*0c80*/  VIADD R12, R0, 0xffffff80 ;  /* 0xffffff80000c7836 */ /* 0x001fca0000000000 */
[----:B------:R-:W-:Y:S01]  /*0c90*/  SHF.R.S32.HI R0, RZ, 0x1f, R12 ;  /* 0x0000001fff007819 */ /* 0x000fe2000001140c */
[----:B------:R-:W-:Y:S03]  /*0ca0*/  STL [R1+0x47c], R12 ;  /* 0x00047c0c01007387 */ /* 0x000fe60000100800 */
[CC--:B------:R-:W-:Y:S02]  /*0cb0*/  LEA.HI R3, R0.reuse, R12.reuse, RZ, 0x7 ;  /* 0x0000000c00037211 */ /* 0x0c0fe400078f38ff */
[----:B------:R-:W-:Y:S02]  /*0cc0*/  LEA.HI R8, R0, R12, RZ, 0x4 ;  /* 0x0000000c00087211 */ /* 0x000fe400078f20ff */
[----:B------:R-:W-:Y:S02]  /*0cd0*/  LOP3.LUT R4, R3, 0xffffff80, RZ, 0xc0, !PT ;  /* 0xffffff8003047812 */ /* 0x000fe400078ec0ff */
[----:B------:R-:W-:-:S02]  /*0ce0*/  SHF.R.S32.HI R13, RZ, 0x7, R3 ;  /* 0x00000007ff0d7819 */ /* 0x000fc40000011403 */
[----:B------:R-:W-:Y:S01]  /*0cf0*/  SHF.R.S32.HI R11, RZ, 0x4, R8 ;  /* 0x00000004ff0b7819 */ /* 0x000fe20000011408 */
[----:B------:R-:W-:Y:S01]  /*0d00*/  IMAD.IADD R10, R12, 0x1, -R4 ;  /* 0x000000010c0a7824 */ /* 0x000fe200078e0a04 */
[----:B------:R-:W-:Y:S01]  /*0d10*/  LEA.HI R3, R3, R13, RZ, 0x1 ;  /* 0x0000000d03037211 */ /* 0x000fe200078f08ff */
[----:B------:R-:W-:Y:S01]  /*0d20*/  STL [R1+0x514], R13 ;  /* 0x0005140d01007387 */ /* 0x000fe20000100800 */
[----:B------:R-:W-:Y:S02]  /*0d30*/  LEA.HI R180, R0, R12, RZ, 0x5 ;  /* 0x0000000c00b47211 */ /* 0x000fe400078f28ff */
[----:B------:R-:W-:Y:S01]  /*0d40*/  SHF.R.S32.HI R4, RZ, 0x1f, R10 ;  /* 0x0000001fff047819 */ /* 0x000fe2000001140a */
[----:B------:R-:W-:Y:S01]  /*0d50*/  STL [R1+0x510], R10 ;  /* 0x0005100a01007387 */ /* 0x000fe20000100800 */
[----:B------:R-:W-:Y:S02]  /*0d60*/  LOP3.LUT R3, R3, 0x3fffffe, RZ, 0xc0, !PT ;  /* 0x03fffffe03037812 */ /* 0x000fe400078ec0ff */
[----:B------:R-:W-:-:S02]  /*0d70*/  LEA.HI R5, R4, R10, RZ, 0x2 ;  /* 0x0000000a04057211 */ /* 0x000fc400078f10ff */
[----:B------:R-:W-:Y:S01]  /*0d80*/  LEA.HI R4, R4, R10, RZ, 0x5 ;  /* 0x0000000a04047211 */ /* 0x000fe200078f28ff */
[----:B------:R-:W-:Y:S01]  /*0d90*/  IMAD.IADD R3, R13, 0x1, -R3 ;  /* 0x000000010d037824 */ /* 0x000fe200078e0a03 */
[--C-:B------:R-:W-:Y:S02]  /*0da0*/  SHF.R.S32.HI R6, RZ, 0x2, R5.reuse ;  /* 0x00000002ff067819 */ /* 0x100fe40000011405 */
[----:B------:R-:W-:Y:S02]  /*0db0*/  SHF.R.S32.HI R7, RZ, 0x1f, R5 ;  /* 0x0000001fff077819 */ /* 0x000fe40000011405 */
[----:B------:R-:W-:Y:S02]  /*0dc0*/  SHF.R.S32.HI R4, RZ, 0x5, R4 ;  /* 0x00000005ff047819 */ /* 0x000fe40000011404 */
[----:B------:R-:W-:Y:S02]  /*0dd0*/  LEA.HI R7, R7, R6, RZ, 0x3 ;  /* 0x0000000607077211 */ /* 0x000fe400078f18ff */
[----:B------:R-:W-:-:S02]  /*0de0*/  SHF.R.S32.HI R180, RZ, 0x5, R180 ;  /* 0x00000005ffb47819 */ /* 0x000fc400000114b4 */
[----:B------:R-:W-:Y:S02]  /*0df0*/  LOP3.LUT R7, R7, 0xfffffff8, RZ, 0xc0, !PT ;  /* 0xfffffff807077812 */ /* 0x000fe400078ec0ff */
[----:B------:R-:W-:-:S03]  /*0e00*/  LOP3.LUT R5, R5, 0x7ffffffc, RZ, 0xc0, !PT ;  /* 0x7ffffffc05057812 */ /* 0x000fc600078ec0ff */
[----:B------:R-:W-:Y:S01]  /*0e10*/  IMAD.IADD R7, R6, 0x1, -R7 ;  /* 0x0000000106077824 */ /* 0x000fe200078e0a07 */
[----:B------:R-:W-:Y:S01]  /*0e20*/  LOP3.LUT R6, R8, 0x3fffff0, RZ, 0xc0, !PT ;  /* 0x03fffff008067812 */ /* 0x000fe200078ec0ff */
[----:B------:R-:W-:Y:S01]  /*0e30*/  IMAD.IADD R5, R10, 0x1, -R5 ;  /* 0x000000010a057824 */ /* 0x000fe200078e0a05 */
[----:B------:R-:W-:Y:S01]  /*0e40*/  LEA.HI R8, R8, R11, RZ, 0x1 ;  /* 0x0000000b08087211 */ /* 0x000fe200078f08ff */
[----:B------:R-:W-:Y:S02]  /*0e50*/  IMAD R4, R4, 0x10, R7 ;  /* 0x0000001004047824 */ /* 0x000fe400078e0207 */
[----:B------:R-:W-:Y:S01]  /*0e60*/  IMAD.IADD R9, R12, 0x1, -R6 ;  /* 0x000000010c097824 */ /* 0x000fe200078e0a06 */
[----:B------:R-:W-:Y:S01]  /*0e70*/  LOP3.LUT R8, R8, 0x1ffffffe, RZ, 0xc0, !PT ;  /* 0x1ffffffe08087812 */ /* 0x000fe200078ec0ff */
[----:B------:R-:W-:Y:S01]  /*0e80*/  IMAD R196, R3, 0x40, R4 ;  /* 0x0000004003c47824 */ /* 0x000fe200078e0204 */
[-C--:B------:R-:W-:Y:S01]  /*0e90*/  LEA.HI R3, R0, R12.reuse, RZ, 0x2 ;  /* 0x0000000c00037211 */ /* 0x080fe200078f10ff */
[----:B------:R-:W-:Y:S01]  /*0ea0*/  IMAD R9, R180, 0x10, R9 ;  /* 0x00000010b4097824 */ /* 0x000fe200078e0209 */
[----:B------:R-:W-:Y:S01]  /*0eb0*/  LEA.HI R4, R0, R12, RZ, 0x3 ;  /* 0x0000000c00047211 */ /* 0x000fe200078f18ff */
[----:B------:R-:W-:Y:S01]  /*0ec0*/  IMAD.IADD R8, R11, 0x1, -R8 ;  /* 0x000000010b087824 */ /* 0x000fe200078e0a08 */
[--C-:B------:R-:W-:Y:S01]  /*0ed0*/  SHF.R.S32.HI R22, RZ, 0x2, R3.reuse ;  /* 0x00000002ff167819 */ /* 0x100fe20000011403 */
[----:B------:R-:W-:Y:S01]  /*0ee0*/  IMAD.SHL.U32 R197, R5, 0x2, RZ ;  /* 0x0000000205c57824 */ /* 0x000fe200078e00ff */
[----:B------:R-:W-:Y:S01]  /*0ef0*/  LOP3.LUT R0, R3, 0xfffffffc, RZ, 0xc0, !PT ;  /* 0xfffffffc03007812 */ /* 0x000fe200078ec0ff */
[----:B------:R-:W-:Y:S01]  /*0f00*/  IMAD R8, R9, 0x8, R8 ;  /* 0x0000000809087824 */ /* 0x000fe200078e0208 */
[----:B------:R-:W-:Y:S01]  /*0f10*/  SHF.R.S32.HI R3, RZ, 0x1f, R3 ;  /* 0x0000001fff037819 */ /* 0x000fe20000011403 */
[----:B------:R-:W-:Y:S01]  /*0f20*/  VIADD R156, R22, 0x40 ;  /* 0x00000040169c7836 */ /* 0x000fe20000000000 */
[----:B------:R-:W-:Y:S01]  /*0f30*/  LOP3.LUT R6, R4, 0xfffffff8, RZ, 0xc0, !PT ;  /* 0xfffffff804067812 */ /* 0x000fe200078ec0ff */
[----:B------:R-:W-:Y:S01]  /*0f40*/  IMAD.IADD R9, R12, 0x1, -R0 ;  /* 0x000000010c097824 */ /* 0x000fe200078e0a00 */
[----:B------:R-:W-:Y:S01]  /*0f50*/  LEA.HI R3, R3, R22, RZ, 0x3 ;  /* 0x0000001603037211 */ /* 0x000fe200078f18ff */
[----:B------:R-:W-:Y:S01]  /*0f60*/  IMAD.SHL.U32 R190, R156, 0x40, RZ ;  /* 0x000000409cbe7824 */ /* 0x000fe200078e00ff */
[----:B------:R-:W-:Y:S01]  /*0f70*/  SHF.R.S32.HI R7, RZ, 0x1f, R156 ;  /* 0x0000001fff077819 */ /* 0x000fe2000001149c */
[----:B------:R-:W-:Y:S01]  /*0f80*/  IMAD.SHL.U32 R152, R9, 0x8, RZ ;  /* 0x0000000809987824 */ /* 0x000fe200078e00ff */
[----:B------:R-:W-:Y:S01]  /*0f90*/  LOP3.LUT R3, R3, 0xfffffff8, RZ, 0xc0, !PT ;  /* 0xfffffff803037812 */ /* 0x000fe200078ec0ff */
[----:B------:R-:W-:Y:S01]  /*0fa0*/  VIADD R5, R197, 0x10 ;  /* 0x00000010c5057836 */ /* 0x000fe20000000000 */
[----:B------:R-:W-:Y:S01]  /*0fb0*/  LEA.HI R0, R9, R9, RZ, 0x1 ;  /* 0x0000000909007211 */ /* 0x000fe200078f08ff */
[----:B------:R-:W-:Y:S01]  /*0fc0*/  VIADD R237, R197, 0x18 ;  /* 0x00000018c5ed7836 */ /* 0x000fe20000000000 */
[----:B------:R-:W-:Y:S01]  /*0fd0*/  LEA.HI R7, R7, R156, RZ, 0x3 ;  /* 0x0000009c07077211 */ /* 0x000fe200078f18ff */
[----:B------:R-:W-:Y:S01]  /*0fe0*/  IMAD.IADD R3, R22, 0x1, -R3 ;  /* 0x0000000116037824 */ /* 0x000fe200078e0a03 */
[----:B------:R-:W-:Y:S01]  /*0ff0*/  LOP3.LUT R0, R0, 0x1ffffffe, RZ, 0xc0, !PT ;  /* 0x1ffffffe00007812 */ /* 0x000fe200078ec0ff */
[----:B------:R-:W-:Y:S01]  /*1000*/  STL [R1+0x464], R5 ;  /* 0x0004640501007387 */ /* 0x000fe20000100800 */
[----:B------:R-:W-:Y:S01]  /*1010*/  LOP3.LUT R190, R190, 0x1c0, RZ, 0xc0, !PT ;  /* 0x000001c0bebe7812 */ /* 0x000fe200078ec0ff */
[----:B------:R-:W-:Y:S01]  /*1020*/  IMAD.SHL.U32 R7, R7, 0x40, RZ ;  /* 0x0000004007077824 */ /* 0x000fe200078e00ff */
[----:B------:R-:W-:Y:S01]  /*1030*/  SHF.R.S32.HI R4, RZ, 0x3, R4 ;  /* 0x00000003ff047819 */ /* 0x000fe20000011404 */
[----:B------:R0:W-:Y:S01]  /*1040*/  STL [R1+0x474], R3 ;  /* 0x0004740301007387 */ /* 0x0001e20000100800 */
[----:B------:R-:W-:Y:S01]  /*1050*/  SHF.R.U32.HI R191, RZ, 0x3, R190 ;  /* 0x00000003ffbf7819 */ /* 0x000fe200000116be */
[----:B------:R-:W-:Y:S01]  /*1060*/  VIADD R234, R197, 0x30 ;  /* 0x00000030c5ea7836 */ /* 0x000fe20000000000 */
[----:B------:R-:W-:Y:S01]  /*1070*/  LOP3.LUT R192, R7, 0xfffffe00, RZ, 0xc0, !PT ;  /* 0xfffffe0007c07812 */ /* 0x000fe200078ec0ff */
[----:B------:R1:W-:Y:S01]  /*1080*/  STL [R1+0x478], R4 ;  /* 0x0004780401007387 */ /* 0x0003e20000100800 */
[C---:B------:R-:W-:Y:S01]  /*1090*/  VIADD R236, R197.reuse, 0x20 ;  /* 0x00000020c5ec7836 */ /* 0x040fe20000000000 */
[----:B------:R-:W-:Y:S01]  /*10a0*/  SHF.R.S32.HI R157, RZ, 0x1f, R22 ;  /* 0x0000001fff9d7819 */ /* 0x000fe20000011416 */
[C---:B------:R-:W-:Y:S01]  /*10b0*/  VIADD R235, R197.reuse, 0x28 ;  /* 0x00000028c5eb7836 */ /* 0x040fe20000000000 */
[----:B------:R-:W-:Y:S01]  /*10c0*/  STL [R1+0x480], R9 ;  /* 0x0004800901007387 */ /* 0x000fe20000100800 */
[----:B------:R-:W-:Y:S01]  /*10d0*/  VIADD R231, R197, 0x48 ;  /* 0x00000048c5e77836 */ /* 0x000fe20000000000 */
[----:B------:R-:W-:Y:S01]  /*10e0*/  SHF.R.S32.HI R153, RZ, 0x1f, R152 ;  /* 0x0000001fff997819 */ /* 0x000fe20000011498 */
[----:B0-----:R-:W-:Y:S01]  /*10f0*/  IMAD.IADD R3, R9, 0x1, -R0 ;  /* 0x0000000109037824 */ /* 0x001fe200078e0a00 */
[----:B------:R-:W-:Y:S01]  /*1100*/  LOP3.LUT R0, R190, 0x38, R152, 0xf8, !PT ;  /* 0x00000038be007812 */ /* 0x000fe200078ef898 */
[----:B------:R-:W-:-:S02]  /*1110*/  VIADD R233, R197, 0x38 ;  /* 0x00000038c5e97836 */ /* 0x000fc40000000000 */
[----:B-1----:R-:W-:Y:S01]  /*1120*/  IMAD.IADD R4, R12, 0x1, -R6 ;  /* 0x000000010c047824 */ /* 0x002fe200078e0a06 */
[----:B------:R-:W-:Y:S01]  /*1130*/  LOP3.LUT R7, R192, R0, R191, 0xf6, !PT ;  /* 0x00000000c0077212 */ /* 0x000fe200078ef6bf */
[C---:B------:R-:W-:Y:S02]  /*1140*/  VIADD R6, R197.reuse, 0x8 ;  /* 0x00000008c5067836 */ /* 0x040fe40000000000 */
[----:B------:R-:W-:Y:S01]  /*1150*/  VIADD R232, R197, 0x40 ;  /* 0x00000040c5e87836 */ /* 0x000fe20000000000 */
[----:B------:R-:W-:Y:S01]  /*1160*/  STL [R1+0x488], R4 ;  /* 0x0004880401007387 */ /* 0x000fe20000100800 */
[----:B------:R-:W-:Y:S01]  /*1170*/  IMAD R0, R7, 0x2, R2 ;  /* 0x0000000207007824 */ /* 0x000fe200078e0202 */
[----:B------:R-:W-:Y:S01]  /*1180*/  SHF.R.S32.HI R7, RZ, 0x1f, R6 ;  /* 0x0000001fff077819 */ /* 0x000fe20000011406 */
[C---:B------:R-:W-:Y:S01]  /*1190*/  VIADD R228, R197.reuse, 0x60 ;  /* 0x00000060c5e47836 */ /* 0x040fe20000000000 */
[----:B------:R0:W-:Y:S01]  /*11a0*/  STL [R1+0x468], R6 ;  /* 0x0004680601007387 */ /* 0x0001e20000100800 */
[----:B------:R-:W-:-:S02]  /*11b0*/  VIADD R230, R197, 0x50 ;  /* 0x00000050c5e67836 */ /* 0x000fc40000000000 */
[C---:B------:R-:W-:Y:S01]  /*11c0*/  VIADD R229, R197.reuse, 0x58 ;  /* 0x00000058c5e57836 */ /* 0x040fe20000000000 */
[----:B------:R1:W-:Y:S01]  /*11d0*/  STL [R1+0x508], R7 ;  /* 0x0005080701007387 */ /* 0x0003e20000100800 */
[C---:B------:R-:W-:Y:S02]  /*11e0*/  VIADD R225, R197.reuse, 0x78 ;  /* 0x00000078c5e17836 */ /* 0x040fe40000000000 */
[C---:B------:R-:W-:Y:S01]  /*11f0*/  VIADD R227, R197.reuse, 0x68 ;  /* 0x00000068c5e37836 */ /* 0x040fe20000000000 */
[----:B------:R-:W-:Y:S01]  /*1200*/  STL [R1+0x50c], R0 ;  /* 0x00050c0001007387 */ /* 0x000fe20000100800 */
[C---:B------:R-:W-:Y:S01]  /*1210*/  VIADD R226, R197.reuse, 0x70 ;  /* 0x00000070c5e27836 */ /* 0x040fe20000000000 */
[----:B0-----:R-:W-:Y:S01]  /*1220*/  SHF.R.S32.HI R6, RZ, 0x1f, R5 ;  /* 0x0000001fff067819 */ /* 0x001fe20000011405 */
[C---:B------:R-:W-:Y:S01]  /*1230*/  VIADD R222, R197.reuse, 0x90 ;  /* 0x00000090c5de7836 */ /* 0x040fe20000000000 */
[----:B------:R-:W-:Y:S01]  /*1240*/  SHF.R.S32.HI R5, RZ, 0x1f, R237 ;  /* 0x0000001fff057819 */ /* 0x000fe200000114ed */
[C---:B------:R-:W-:Y:S01]  /*1250*/  VIADD R224, R197.reuse, 0x80 ;  /* 0x00000080c5e07836 */ /* 0x040fe20000000000 */
[----:B-1----:R-:W-:Y:S01]  /*1260*/  SHF.R.S32.HI R7, RZ, 0x1f, R236 ;  /* 0x0000001fff077819 */ /* 0x002fe200000114ec */
[----:B------:R0:W-:Y:S01]  /*1270*/  STL [R1+0x504], R6 ;  /* 0x0005040601007387 */ /* 0x0001e20000100800 */
[----:B------:R-:W-:-:S02]  /*1280*/  VIADD R223, R197, 0x88 ;  /* 0x00000088c5df7836 */ /* 0x000fc40000000000 */
[----:B------:R-:W-:Y:S01]  /*1290*/  IMAD.SHL.U32 R154, R9, 0x4, RZ ;  /* 0x00000004099a7824 */ /* 0x000fe200078e00ff */
[----:B------:R1:W-:Y:S01]  /*12a0*/  STL [R1+0x500], R5 ;  /* 0x0005000501007387 */ /* 0x0003e20000100800 */
[C---:B------:R-:W-:Y:S02]  /*12b0*/  VIADD R214, R197.reuse, 0xa8 ;  /* 0x000000a8c5d67836 */ /* 0x040fe40000000000 */
[----:B------:R-:W-:Y:S01]  /*12c0*/  VIADD R159, R154, 0x10 ;  /* 0x000000109a9f7836 */ /* 0x000fe20000000000 */
[----:B------:R2:W-:Y:S01]  /*12d0*/  STL [R1+0x4fc], R7 ;  /* 0x0004fc0701007387 */ /* 0x0005e20000100800 */
[C---:B------:R-:W-:Y:S01]  /*12e0*/  VIADD R221, R197.reuse, 0x98 ;  /* 0x00000098c5dd7836 */ /* 0x040fe20000000000 */
[----:B0-----:R-:W-:Y:S01]  /*12f0*/  SHF.R.S32.HI R6, RZ, 0x1f, R235 ;  /* 0x0000001fff067819 */ /* 0x001fe200000114eb */
[C---:B------:R-:W-:Y:S02]  /*1300*/  VIADD R215, R197.reuse, 0xa0 ;  /* 0x000000a0c5d77836 */ /* 0x040fe40000000000 */
[----:B------:R-:W-:Y:S01]  /*1310*/  IMAD.SHL.U32 R181, R4, 0x8, RZ ;  /* 0x0000000804b57824 */ /* 0x000fe200078e00ff */
[----:B-1----:R-:W-:Y:S01]  /*1320*/  SHF.R.S32.HI R5, RZ, 0x1f, R234 ;  /* 0x0000001fff057819 */ /* 0x002fe200000114ea */
[----:B------:R0:W-:Y:S01]  /*1330*/  STL [R1+0x4f8], R6 ;  /* 0x0004f80601007387 */ /* 0x0001e20000100800 */
[----:B------:R-:W-:Y:S01]  /*1340*/  SHF.R.S32.HI R4, RZ, 0x1f, R159 ;  /* 0x0000001fff047819 */ /* 0x000fe2000001149f */
[C---:B------:R-:W-:Y:S01]  /*1350*/  VIADD R211, R197.reuse, 0xc0 ;  /* 0x000000c0c5d37836 */ /* 0x040fe20000000000 */
[----:B--2---:R-:W-:Y:S01]  /*1360*/  SHF.R.S32.HI R7, RZ, 0x1f, R233 ;  /* 0x0000001fff077819 */ /* 0x004fe200000114e9 */
[----:B------:R1:W-:Y:S01]  /*1370*/  STL [R1+0x4f4], R5 ;  /* 0x0004f40501007387 */ /* 0x0003e20000100800 */
[C---:B------:R-:W-:Y:S01]  /*1380*/  VIADD R213, R197.reuse, 0xb0 ;  /* 0x000000b0c5d57836 */ /* 0x040fe20000000000 */
[----:B------:R-:W-:Y:S01]  /*1390*/  SHF.R.S32.HI R202, RZ, 0x1f, R181 ;  /* 0x0000001fffca7819 */ /* 0x000fe200000114b5 */
[C---:B------:R-:W-:Y:S01]  /*13a0*/  VIADD R212, R197.reuse, 0xb8 ;  /* 0x000000b8c5d47836 */ /* 0x040fe20000000000 */
[----:B------:R2:W-:Y:S01]  /*13b0*/  STL [R1+0x4f0], R7 ;  /* 0x0004f00701007387 */ /* 0x0005e20000100800 */
[C---:B------:R-:W-:Y:S01]  /*13c0*/  VIADD R208, R197.reuse, 0xd8 ;  /* 0x000000d8c5d07836 */ /* 0x040fe20000000000 */
[----:B0-----:R-:W-:Y:S01]  /*13d0*/  SHF.R.S32.HI R6, RZ, 0x1f, R232 ;  /* 0x0000001fff067819 */ /* 0x001fe200000114e8 */
[C---:B------:R-:W-:Y:S01]  /*13e0*/  VIADD R210, R197.reuse, 0xc8 ;  /* 0x000000c8c5d27836 */ /* 0x040fe20000000000 */
[----:B------:R0:W-:Y:S01]  /*13f0*/  STL [R1+0x484], R4 ;  /* 0x0004840401007387 */ /* 0x0001e20000100800 */
[C---:B------:R-:W-:Y:S01]  /*1400*/  VIADD R209, R197.reuse, 0xd0 ;  /* 0x000000d0c5d17836 */ /* 0x040fe20000000000 */
[----:B-1----:R-:W-:Y:S01]  /*1410*/  SHF.R.S32.HI R5, RZ, 0x1f, R231 ;  /* 0x0000001fff057819 */ /* 0x002fe200000114e7 */
[C---:B------:R-:W-:Y:S01]  /*1420*/  VIADD R0, R197.reuse, 0xf8 ;  /* 0x000000f8c5007836 */ /* 0x040fe20000000000 */
[----:B------:R1:W-:Y:S01]  /*1430*/  STL [R1+0x4ec], R6 ;  /* 0x0004ec0601007387 */ /* 0x0003e20000100800 */
[C---:B------:R-:W-:Y:S01]  /*1440*/  VIADD R207, R197.reuse, 0xe0 ;  /* 0x000000e0c5cf7836 */ /* 0x040fe20000000000 */
[----:B--2---:R-:W-:Y:S01]  /*1450*/  SHF.R.S32.HI R7, RZ, 0x1f, R230 ;  /* 0x0000001fff077819 */ /* 0x004fe200000114e6 */
[----:B------:R-:W-:Y:S01]  /*1460*/  VIADD R206, R197, 0xe8 ;  /* 0x000000e8c5ce7836 */ /* 0x000fe20000000000 */
[----:B------:R2:W-:Y:S01]  /*1470*/  STL [R1+0x4e8], R5 ;  /* 0x0004e80501007387 */ /* 0x0005e20000100800 */
[----:B------:R-:W-:-:S02]  /*1480*/  VIADD R183, R181, 0x40 ;  /* 0x00000040b5b77836 */ /* 0x000fc40000000000 */
[----:B0-----:R-:W-:Y:S01]  /*1490*/  IMAD.SHL.U32 R4, R8, 0x8, RZ ;  /* 0x0000000808047824 */ /* 0x001fe200078e00ff */
[----:B------:R0:W-:Y:S01]  /*14a0*/  STL [R1+0x4e4], R7 ;  /* 0x0004e40701007387 */ /* 0x0001e20000100800 */
[C---:B------:R-:W-:Y:S01]  /*14b0*/  VIADD R182, R181.reuse, 0x80 ;  /* 0x00000080b5b67836 */ /* 0x040fe20000000000 */
[----:B-1----:R-:W-:Y:S01]  /*14c0*/  SHF.R.S32.HI R6, RZ, 0x1f, R229 ;  /* 0x0000001fff067819 */ /* 0x002fe200000114e5 */
[----:B------:R-:W-:Y:S01]  /*14d0*/  VIADD R188, R181, 0xc0 ;  /* 0x000000c0b5bc7836 */ /* 0x000fe20000000000 */
[----:B------:R1:W-:Y:S01]  /*14e0*/  STL [R1+0x51c], R4 ;  /* 0x00051c0401007387 */ /* 0x0003e20000100800 */
[----:B------:R-:W-:Y:S02]  /*14f0*/  SHF.R.S32.HI R201, RZ, 0x1f, R183 ;  /* 0x0000001fffc97819 */ /* 0x000fe400000114b7 */
[----:B--2---:R-:W-:Y:S01]  /*1500*/  SHF.R.S32.HI R5, RZ, 0x1f, R228 ;  /* 0x0000001fff057819 */ /* 0x004fe200000114e4 */
[----:B------:R2:W-:Y:S01]  /*1510*/  STL [R1+0x4e0], R6 ;  /* 0x0004e00601007387 */ /* 0x0005e20000100800 */
[----:B------:R-:W-:-:S02]  /*1520*/  SHF.R.S32.HI R200, RZ, 0x1f, R182 ;  /* 0x0000001fffc87819 */ /* 0x000fc400000114b6 */
[----:B0-----:R-:W-:Y:S01]  /*1530*/  SHF.R.S32.HI R7, RZ, 0x1f, R227 ;  /* 0x0000001fff077819 */ /* 0x001fe200000114e3 */
[----:B------:R0:W-:Y:S01]  /*1540*/  STL [R1+0x4dc], R5 ;  /* 0x0004dc0501007387 */ /* 0x0001e20000100800 */
[----:B------:R-:W-:Y:S01]  /*1550*/  SHF.R.S32.HI R199, RZ, 0x1f, R188 ;  /* 0x0000001fffc77819 */ /* 0x000fe200000114bc */
[----:B-1----:R-:W-:Y:S02]  /*1560*/  VIADD R4, R197, 0xf0 ;  /* 0x000000f0c5047836 */ /* 0x002fe40000000000 */
[----:B------:R1:W-:Y:S01]  /*1570*/  STL [R1+0x4d8], R7 ;  /* 0x0004d80701007387 */ /* 0x0003e20000100800 */
[----:B--2---:R-:W-:-:S03]  /*1580*/  SHF.R.S32.HI R6, RZ, 0x1f, R226 ;  /* 0x0000001fff067819 */ /* 0x004fc600000114e2 */
[----:B------:R-:W-:Y:S01]  /*1590*/  STL [R1+0x470], R4 ;  /* 0x0004700401007387 */ /* 0x000fe20000100800 */
[----:B0-----:R-:W-:-:S03]  /*15a0*/  SHF.R.S32.HI R5, RZ, 0x1f, R225 ;  /* 0x0000001fff057819 */ /* 0x001fc600000114e1 */
[----:B------:R0:W-:Y:S01]  /*15b0*/  STL [R1+0x4d4], R6 ;  /* 0x0004d40601007387 */ /* 0x0001e20000100800 */
[----:B-1----:R-:W-:-:S03]  /*15c0*/  SHF.R.S32.HI R7, RZ, 0x1f, R224 ;  /* 0x0000001fff077819 */ /* 0x002fc600000114e0 */
[----:B------:R1:W-:Y:S04]  /*15d0*/  STL [R1+0x4d0], R5 ;  /* 0x0004d00501007387 */ /* 0x0003e80000100800 */
[----:B------:R2:W-:Y:S01]  /*15e0*/  STL [R1+0x4cc], R7 ;  /* 0x0004cc0701007387 */ /* 0x0005e20000100800 */
[----:B0-----:R-:W-:-:S03]  /*15f0*/  SHF.R.S32.HI R6, RZ, 0x1f, R223 ;  /* 0x0000001fff067819 */ /* 0x001fc600000114df */
[----:B------:R-:W-:Y:S01]  /*1600*/  STL [R1+0x46c], R0 ;  /* 0x00046c0001007387 */ /* 0x000fe20000100800 */
[----:B-1----:R-:W-:-:S03]  /*1610*/  SHF.R.S32.HI R5, RZ, 0x1f, R222 ;  /* 0x0000001fff057819 */ /* 0x002fc600000114de */
[----:B------:R0:W-:Y:S01]  /*1620*/  STL [R1+0x4c8], R6 ;  /* 0x0004c80601007387 */ /* 0x0001e20000100800 */
[----:B--2---:R-:W-:-:S03]  /*1630*/  SHF.R.S32.HI R7, RZ, 0x1f, R221 ;  /* 0x0000001fff077819 */ /* 0x004fc600000114dd */
[----:B------:R1:W-:Y:S04]  /*1640*/  STL [R1+0x4c4], R5 ;  /* 0x0004c40501007387 */ /* 0x0003e80000100800 */
[----:B------:R2:W-:Y:S01]  /*1650*/  STL [R1+0x4c0], R7 ;  /* 0x0004c00701007387 */ /* 0x0005e20000100800 */
[----:B0-----:R-:W-:Y:S02]  /*1660*/  SHF.R.S32.HI R6, RZ, 0x1f, R215 ;  /* 0x0000001fff067819 */ /* 0x001fe400000114d7 */
        /* <DEDUP_REMOVED lines=20> */
[----:B------:R-:W-:Y:S01]  /*17b0*/  SHF.R.S32.HI R4, RZ, 0x1f, R0 ;  /* 0x0000001fff047819 */ /* 0x000fe20000011400 */
[----:B------:R-:W-:Y:S02]  /*17c0*/  IMAD R0, R3, 0x8, R196 ;  /* 0x0000000803007824 */ /* 0x000fe400078e02c4 */
[----:B------:R2:W-:Y:S04]  /*17d0*/  STL [R1+0x494], R5 ;  /* 0x0004940501007387 */ /* 0x0005e80000100800 */
[----:B------:R2:W-:Y:S04]  /*17e0*/  STL [R1+0x518], R0 ;  /* 0x0005180001007387 */ /* 0x0005e80000100800 */
[----:B------:R2:W-:Y:S02]  /*17f0*/  STL [R1+0x490], R4 ;  /* 0x0004900401007387 */ /* 0x0005e40000100800 */
.L_x_12692:
[----:B------:R-:W-:Y:S05]  /*1800*/  YIELD ;  /* 0x0000000000007946 */ /* 0x000fea0003800000 */
[----:B------:R-:W-:Y:S01]  /*1810*/  ULDC.64 UR4, c[0x0][0xb20] ;  /* 0x0002c80000047ab9 */ /* 0x000fe20000000a00 */
[----:B0-2---:R-:W0:Y:S01]  /*1820*/  LDC.64 R4, c[0x0][0xb00] ;  /* 0x0002c000ff047b82 */ /* 0x005e220000000a00 */
[----:B------:R-:W-:Y:S01]  /*1830*/  ISETP.NE.U32.AND P1, PT, RZ, UR4, PT ;  /* 0x00000004ff007c0c */ /* 0x000fe2000bf25070 */
[----:B------:R-:W-:Y:S02]  /*1840*/  IMAD.MOV.U32 R10, RZ, RZ, RZ ;  /* 0x000000ffff0a7224 */ /* 0x000fe400078e00ff */
[----:B----4-:R-:W-:Y:S01]  /*1850*/  IMAD.MOV.U32 R16, RZ, RZ, RZ ;  /* 0x000000ffff107224 */ /* 0x010fe200078e00ff */
[----:B------:R-:W-:Y:S01]  /*1860*/  ISETP.NE.AND.EX P1, PT, RZ, UR5, PT, P1 ;  /* 0x00000005ff007c0c */ /* 0x000fe2000bf25310 */
[----:B------:R-:W-:-:S02]  /*1870*/  ULDC.64 UR4, c[0x0][0xb10] ;  /* 0x0002c40000047ab9 */ /* 0x000fc40000000a00 */
        /* <DEDUP_REMOVED lines=25> */
[----:B--23--:R-:W-:Y:S06]  /*1a10*/  @P2 BRA `(.L_x_12459) ;  /* 0x0000000000242947 */ /* 0x00cfec0003800000 */
        /* <DEDUP_REMOVED lines=9> */
.L_x_12459:
        /* <DEDUP_REMOVED lines=14> */
.L_x_12460:
[----:B------:R-:W-:Y:S05]  /*1b90*/  @!P0 BRA `(.L_x_12461) ;  /* 0x00000000000c8947 */ /* 0x000fea0003800000 */
[----:B------:R-:W2:Y:S04]  /*1ba0*/  LDG.E R0, desc[UR42][R4.64] ;  /* 0x0000002a04007981 */ /* 0x000ea8000c1e1900 */
[----:B------:R-:W2:Y:S02]  /*1bb0*/  LDG.E R17, desc[UR42][R4.64+0x4] ;  /* 0x0000042a04117981 */ /* 0x000ea4000c1e1900 */
[----:B--2---:R-:W-:-:S07]  /*1bc0*/  IMAD.IADD R17, R17, 0x1, -R0 ;  /* 0x0000000111117824 */ /* 0x004fce00078e0a00 */
.L_x_12461:
        /* <DEDUP_REMOVED lines=27> */
[----:B------:R-:W-:Y:S01]  /*1d80*/  VIADD R0, R29, 0x5f ;  /* 0x0000005f1d007836 */ /* 0x000fe20000000000 */
[----:B----4-:R-:W-:-:S03]  /*1d90*/  @P1 SHF.R.U32.HI R3, RZ, R11, R6 ;  /* 0x0000000bff031219 */ /* 0x010fc60000011606 */
        /* <DEDUP_REMOVED lines=17> */
.L_x_12464:
[----:B------:R-:W-:-:S13]  /*1eb0*/  ISETP.NE.AND P0, PT, R5, 0x1, PT ;  /* 0x000000010500780c */ /* 0x000fda0003f05270 */
[----:B------:R-:W0:Y:S02]  /*1ec0*/  @P0 LDC.64 R6, c[0x0][0xae0] ;  /* 0x0002b800ff060b82 */ /* 0x000e240000000a00 */
[----:B0-----:R-:W-:-:S05]  /*1ed0*/  @P0 IMAD.HI.U32 R6, R0, R6, RZ ;  /* 0x0000000600060227 */ /* 0x001fca00078e00ff */
[----:B------:R-:W-:-:S07]  /*1ee0*/  @P0 SHF.R.U32.HI R0, RZ, R7, R6 ;  /* 0x00000007ff000219 */ /* 0x000fce0000011606 */
.L_x_12465:
[----:B------:R-:W-:Y:S05]  /*1ef0*/  BSYNC B0 ;  /* 0x0000000000007941 */ /* 0x000fea0003800000 */
.L_x_12463:
[----:B------:R-:W-:-:S05]  /*1f00*/  IMAD R3, R0, R5, R5 ;  /* 0x0000000500037224 */ /* 0x000fca00078e0205 */
[----:B------:R-:W-:-:S07]  /*1f10*/  VIMNMX R4, R4, R3, PT ;  /* 0x0000000304047248 */ /* 0x000fce0003fe0100 */
.L_x_12462:
        /* <DEDUP_REMOVED lines=25> */
.L_x_12468:
[----:B------:R-:W-:-:S13]  /*20b0*/  ISETP.NE.AND P0, PT, R5, 0x1, PT ;  /* 0x000000010500780c */ /* 0x000fda0003f05270 */
[----:B------:R-:W0:Y:S02]  /*20c0*/  @P0 LDC.64 R6, c[0x0][0xae0] ;  /* 0x0002b800ff060b82 */ /* 0x000e240000000a00 */
[----:B0-----:R-:W-:-:S05]  /*20d0*/  @P0 IMAD.HI.U32 R6, R0, R6, RZ ;  /* 0x0000000600060227 */ /* 0x001fca00078e00ff */
[----:B------:R-:W-:-:S07]  /*20e0*/  @P0 SHF.R.U32.HI R0, RZ, R7, R6 ;  /* 0x00000007ff000219 */ /* 0x000fce0000011606 */
.L_x_12469:
[----:B------:R-:W-:Y:S05]  /*20f0*/  BSYNC B0 ;  /* 0x0000000000007941 */ /* 0x000fea0003800000 */
.L_x_12467:
[----:B------:R-:W-:-:S05]  /*2100*/  IMAD R0, R0, R5, RZ ;  /* 0x0000000500007224 */ /* 0x000fca00078e02ff */
[----:B------:R-:W-:-:S07]  /*2110*/  VIMNMX R3, R3, R0, !PT ;  /* 0x0000000003037248 */ /* 0x000fce0007fe0100 */
.L_x_12466:
        /* <DEDUP_REMOVED lines=41> */
.L_x_12471:
[----:B------:R-:W-:Y:S05]  /*23b0*/  BSYNC B0 ;  /* 0x0000000000007941 */ /* 0x000fea0003800000 */
.L_x_12470:
        /* <DEDUP_REMOVED lines=37> */
.L_x_12474:
[----:B------:R-:W-:Y:S05]  /*2610*/  BSYNC B6 ;  /* 0x0000000000067941 */ /* 0x000fea0003800000 */
.L_x_12473:
        /* <DEDUP_REMOVED lines=20> */
.L_x_12476:
[----:B------:R-:W-:Y:S05]  /*2760*/  BSYNC B6 ;  /* 0x0000000000067941 */ /* 0x000fea0003800000 */
.L_x_12475:
[----:B------:R-:W-:Y:S01]  /*2770*/  ULDC.64 UR4, c[0x0][0xaf0] ;  /* 0x0002bc0000047ab9 */ /* 0x000fe20000000a00 */
[----:B------:R-:W2:Y:S01]  /*2780*/  LDL R12, [R1+0x474] ;  /* 0x00047400010c7983 */ /* 0x000ea20000100800 */
[----:B------:R-:W-:Y:S01]  /*2790*/  ISETP.NE.U32.AND P0, PT, RZ, UR4, PT ;  /* 0x00000004ff007c0c */ /* 0x000fe2000bf05070 */
[----:B------:R-:W-:Y:S01]  /*27a0*/  IMAD.IADD R43, R16, 0x1, R17 ;  /* 0x00000001102b7824 */ /* 0x000fe200078e0211 */
[----:B------:R-:W-:Y:S01]  /*27b0*/  ULDC.64 UR8, c[0x0][0x408] ;  /* 0x0001020000087ab9 */ /* 0x000fe20000000a00 */
[----:B------:R-:W-:Y:S01]  /*27c0*/  SHF.R.S32.HI R155, RZ, 0x1f, R154 ;  /* 0x0000001fff9b7819 */ /* 0x000fe2000001149a */
[----:B------:R-:W-:Y:S01]  /*27d0*/  ULDC.64 UR10, c[0x0][0xb00] ;  /* 0x0002c000000a7ab9 */ /* 0x000fe20000000a00 */
[----:B------:R-:W-:Y:S01]  /*27e0*/  ISETP.NE.AND.EX P0, PT, RZ, UR5, PT, P0 ;  /* 0x00000005ff007c0c */ /* 0x000fe2000bf05300 */
[----:B------:R-:W0:Y:S01]  /*27f0*/  S2R R24, SR_TID.X ;  /* 0x0000000000187919 */ /* 0x000e220000002100 */
[----:B------:R-:W-:Y:S01]  /*2800*/  SHF.R.S32.HI R10, RZ, 0x1f, R43 ;  /* 0x0000001fff0a7819 */ /* 0x000fe2000001142b */
[----:B------:R-:W-:Y:S01]  /*2810*/  ULDC.64 UR4, c[0x0][0x300] ;  /* 0x0000c00000047ab9 */ /* 0x000fe20000000a00 */
[----:B------:R-:W-:-:S09]  /*2820*/  ULDC.64 UR6, c[0x0][0x3f8] ;  /* 0x0000fe0000067ab9 */ /* 0x000fd20000000a00 */
[----:B------:R-:W1:Y:S02]  /*2830*/  @P0 LDC.64 R4, c[0x0][0xaf0] ;  /* 0x0002bc00ff040b82 */ /* 0x000e640000000a00 */
[----:B-1----:R-:W-:-:S05]  /*2840*/  @P0 IMAD.WIDE R4, R91, 0x4, R4 ;  /* 0x000000045b040825 */ /* 0x002fca00078e0204 */
[----:B------:R1:W3:Y:S01]  /*2850*/  @P0 LDG.E R91, desc[UR42][R4.64] ;  /* 0x0000002a045b0981 */ /* 0x0002e2000c1e1900 */
[----:B------:R-:W-:Y:S01]  /*2860*/  IMAD R0, R10, UR4, RZ ;  /* 0x000000040a007c24 */ /* 0x000fe2000f8e02ff */
[----:B------:R-:W-:Y:S01]  /*2870*/  ISETP.NE.U32.AND P0, PT, RZ, UR10, PT ;  /* 0x0000000aff007c0c */ /* 0x000fe2000bf05070 */
[C---:B------:R-:W-:Y:S01]  /*2880*/  IMAD.WIDE.U32 R30, R43.reuse, UR4, RZ ;  /* 0x000000042b1e7c25 */ /* 0x040fe2000f8e00ff */
[----:B0-----:R-:W-:Y:S02]  /*2890*/  SHF.R.U32.HI R24, RZ, 0x7, R24 ;  /* 0x00000007ff187819 */ /* 0x001fe40000011618 */
[----:B------:R-:W-:Y:S01]  /*28a0*/  ISETP.NE.AND.EX P0, PT, RZ, UR11, PT, P0 ;  /* 0x0000000bff007c0c */ /* 0x000fe2000bf05300 */
[----:B------:R-:W-:Y:S01]  /*28b0*/  IMAD R3, R43, UR5, R0 ;  /* 0x000000052b037c24 */ /* 0x000fe2000f8e0200 */
[----:B------:R-:W-:Y:S01]  /*28c0*/  ULDC.64 UR4, c[0x0][0x308] ;  /* 0x0000c20000047ab9 */ /* 0x000fe20000000a00 */
[----:B------:R-:W-:Y:S01]  /*28d0*/  IMAD.WIDE.U32 R20, R22, UR8, R154 ;  /* 0x0000000816147c25 */ /* 0x000fe2000f8e009a */
[----:B------:R-:W-:-:S02]  /*28e0*/  ISETP.NE.AND P6, PT, R24, 0x1, PT ;  /* 0x000000011800780c */ /* 0x000fc40003fc5270 */
[----:B-----5:R-:W-:Y:S01]  /*28f0*/  SHF.R.S32.HI R0, RZ, 0x1f, R44 ;  /* 0x0000001fff007819 */ /* 0x020fe2000001142c */
[----:B------:R-:W-:Y:S02]  /*2900*/  IMAD.IADD R31, R31, 0x1, R3 ;  /* 0x000000011f1f7824 */ /* 0x000fe400078e0203 */
[C---:B------:R-:W-:Y:S02]  /*2910*/  IMAD R3, R157.reuse, UR8, RZ ;  /* 0x000000089d037c24 */ /* 0x040fe4000f8e02ff */
[----:B------:R-:W-:Y:S02]  /*2920*/  IMAD R7, R157, UR6, RZ ;  /* 0x000000069d077c24 */ /* 0x000fe4000f8e02ff */
[----:B------:R-:W-:Y:S02]  /*2930*/  IMAD R3, R22, UR9, R3 ;  /* 0x0000000916037c24 */ /* 0x000fe4000f8e0203 */
[----:B------:R-:W-:-:S04]  /*2940*/  IMAD.WIDE.U32 R30, R193, UR4, R30 ;  /* 0x00000004c11e7c25 */ /* 0x000fc8000f8e001e */
[----:B------:R-:W-:Y:S02]  /*2950*/  IMAD.IADD R21, R21, 0x1, R3 ;  /* 0x0000000115157824 */ /* 0x000fe400078e0203 */
[C---:B------:R-:W-:Y:S02]  /*2960*/  IMAD R7, R22.reuse, UR7, R7 ;  /* 0x0000000716077c24 */ /* 0x040fe4000f8e0207 */
[----:B------:R-:W-:-:S04]  /*2970*/  IMAD.WIDE.U32 R16, R22, UR6, R154 ;  /* 0x0000000616107c25 */ /* 0x000fc8000f8e009a */
[----:B------:R-:W-:Y:S01]  /*2980*/  IMAD R31, R193, UR5, R31 ;  /* 0x00000005c11f7c24 */ /* 0x000fe2000f8e021f */
[----:B------:R-:W-:Y:S01]  /*2990*/  ULDC.64 UR4, c[0x0][0x310] ;  /* 0x0000c40000047ab9 */ /* 0x000fe20000000a00 */
[----:B------:R-:W-:Y:S02]  /*29a0*/  IMAD.IADD R17, R17, 0x1, R7 ;  /* 0x0000000111117824 */ /* 0x000fe400078e0207 */
[C---:B-1----:R-:W-:Y:S02]  /*29b0*/  IMAD R5, R0.reuse, UR6, RZ ;  /* 0x0000000600057c24 */ /* 0x042fe4000f8e02ff */
[----:B------:R-:W-:Y:S02]  /*29c0*/  IMAD R7, R0, UR8, RZ ;  /* 0x0000000800077c24 */ /* 0x000fe4000f8e02ff */
[C---:B------:R-:W-:Y:S02]  /*29d0*/  IMAD R13, R44.reuse, UR7, R5 ;  /* 0x000000072c0d7c24 */ /* 0x040fe4000f8e0205 */
[----:B------:R-:W-:-:S04]  /*29e0*/  IMAD.WIDE.U32 R16, R44, UR6, R16 ;  /* 0x000000062c107c25 */ /* 0x000fc8000f8e0010 */
[C---:B------:R-:W-:Y:S02]  /*29f0*/  IMAD R61, R44.reuse, UR9, R7 ;  /* 0x000000092c3d7c24 */ /* 0x040fe4000f8e0207 */
[----:B------:R-:W-:Y:S01]  /*2a00*/  IMAD.WIDE.U32 R20, R44, UR8, R20 ;  /* 0x000000082c147c25 */ /* 0x000fe2000f8e0014 */
[----:B------:R-:W0:Y:S03]  /*2a10*/  LDC R7, c[0x0][0x3f4] ;  /* 0x0000fd00ff077b82 */ /* 0x000e260000000800 */
[C---:B------:R-:W-:Y:S02]  /*2a20*/  VIADD R4, R152.reuse, 0xc0 ;  /* 0x000000c098047836 */ /* 0x040fe40000000000 */
[C---:B------:R-:W-:Y:S02]  /*2a30*/  VIADD R51, R152.reuse, 0x40 ;  /* 0x0000004098337836 */ /* 0x040fe40000000000 */
[----:B------:R-:W-:-:S02]  /*2a40*/  VIADD R52, R152, 0x60 ;  /* 0x0000006098347836 */ /* 0x000fc40000000000 */
[C---:B------:R-:W-:Y:S02]  /*2a50*/  VIADD R53, R152.reuse, 0x80 ;  /* 0x0000008098357836 */ /* 0x040fe40000000000 */
[C---:B------:R-:W-:Y:S02]  /*2a60*/  VIADD R54, R152.reuse, 0xa0 ;  /* 0x000000a098367836 */ /* 0x040fe40000000000 */
[----:B------:R-:W-:Y:S02]  /*2a70*/  VIADD R9, R152, 0xe0 ;  /* 0x000000e098097836 */ /* 0x000fe40000000000 */
[----:B------:R-:W-:Y:S02]  /*2a80*/  IMAD.MOV.U32 R57, RZ, RZ, 0x20 ;  /* 0x00000020ff397424 */ /* 0x000fe400078e00ff */
[----:B------:R-:W-:Y:S02]  /*2a90*/  IMAD.IADD R60, R17, 0x1, R13 ;  /* 0x00000001113c7824 */ /* 0x000fe400078e020d */
[----:B------:R-:W-:Y:S01]  /*2aa0*/  IMAD.IADD R61, R21, 0x1, R61 ;  /* 0x00000001153d7824 */ /* 0x000fe200078e023d */
[----:B---3--:R-:W-:-:S02]  /*2ab0*/  SHF.R.S32.HI R3, RZ, 0x1f, R91 ;  /* 0x0000001fff037819 */ /* 0x008fc4000001145b */
[----:B------:R-:W-:Y:S02]  /*2ac0*/  SEL R91, R91, RZ, !P0 ;  /* 0x000000ff5b5b7207 */ /* 0x000fe40004000000 */
[----:B------:R-:W-:-:S05]  /*2ad0*/  SEL R8, R3, RZ, !P0 ;  /* 0x000000ff03087207 */ /* 0x000fca0004000000 */
[----:B------:R-:W-:Y:S02]  /*2ae0*/  IMAD R3, R8, UR4, RZ ;  /* 0x0000000408037c24 */ /* 0x000fe4000f8e02ff */
[----:B------:R-:W-:-:S04]  /*2af0*/  IMAD.WIDE.U32 R30, R91, UR4, R30 ;  /* 0x000000045b1e7c25 */ /* 0x000fc8000f8e001e */
[----:B------:R-:W-:Y:S02]  /*2b00*/  IMAD R11, R91, UR5, R3 ;  /* 0x000000055b0b7c24 */ /* 0x000fe4000f8e0203 */
[----:B------:R-:W-:Y:S01]  /*2b10*/  VIADD R3, R152, 0x20 ;  /* 0x0000002098037836 */ /* 0x000fe20000000000 */
[----:B------:R-:W-:Y:S05]  /*2b20*/  @!P6 WARPSYNC.ALL ;  /* 0x000000000000e948 */ /* 0x000fea0003800000 */
[----:B------:R-:W-:Y:S01]  /*2b30*/  ULDC UR4, c[0x0][0x320] ;  /* 0x0000c80000047ab9 */ /* 0x000fe20000000800 */
[----:B--2---:R-:W-:Y:S01]  /*2b40*/  IMAD.SHL.U32 R55, R12, 0x40, RZ ;  /* 0x000000400c377824 */ /* 0x004fe200078e00ff */
[----:B------:R-:W-:Y:S01]  /*2b50*/  @!P6 BAR.SYNC.DEFER_BLOCKING 0x9, 0x100 ;  /* 0x024400000000eb1d */ /* 0x000fe20000010000 */
[----:B------:R-:W-:-:S02]  /*2b60*/  ISETP.GE.AND P0, PT, R3, UR4, PT ;  /* 0x0000000403007c0c */ /* 0x000fc4000bf06270 */
[----:B------:R-:W-:Y:S02]  /*2b70*/  ISETP.GE.AND P1, PT, R152, UR4, PT ;  /* 0x0000000498007c0c */ /* 0x000fe4000bf26270 */
[----:B------:R-:W-:Y:S01]  /*2b80*/  SEL R5, RZ, 0xffffffff, P0 ;  /* 0xffffffffff057807 */ /* 0x000fe20000000000 */
[----:B------:R-:W-:Y:S01]  /*2b90*/  ULDC.64 UR6, c[0x0][0x330] ;  /* 0x0000cc0000067ab9 */ /* 0x000fe20000000a00 */
[----:B------:R-:W-:Y:S02]  /*2ba0*/  ISETP.GE.AND P0, PT, R4, UR4, PT ;  /* 0x0000000404007c0c */ /* 0x000fe4000bf06270 */
[----:B------:R-:W-:Y:S01]  /*2bb0*/  SEL R4, RZ, 0x1, P1 ;  /* 0x00000001ff047807 */ /* 0x000fe20000800000 */
[----:B------:R-:W-:Y:S01]  /*2bc0*/  IMAD.SHL.U32 R5, R5, 0x2, RZ ;  /* 0x0000000205057824 */ /* 0x000fe200078e00ff */
[----:B------:R-:W-:Y:S02]  /*2bd0*/  ISETP.GE.AND P1, PT, R51, UR4, PT ;  /* 0x0000000433007c0c */ /* 0x000fe4000bf26270 */
[----:B------:R-:W-:-:S02]  /*2be0*/  ISETP.GE.AND P2, PT, R52, UR4, PT ;  /* 0x0000000434007c0c */ /* 0x000fc4000bf46270 */
[----:B------:R-:W-:Y:S02]  /*2bf0*/  LOP3.LUT R4, R5, 0x2, R4, 0xe2, !PT ;  /* 0x0000000205047812 */ /* 0x000fe400078ee204 */
[----:B------:R-:W-:Y:S02]  /*2c00*/  SEL R5, RZ, 0x4, P1 ;  /* 0x00000004ff057807 */ /* 0x000fe40000800000 */
[----:B------:R-:W-:Y:S02]  /*2c10*/  SEL R6, RZ, 0x8, P2 ;  /* 0x00000008ff067807 */ /* 0x000fe40001000000 */
[----:B------:R-:W-:Y:S02]  /*2c20*/  ISETP.GE.AND P1, PT, R53, UR4, PT ;  /* 0x0000000435007c0c */ /* 0x000fe4000bf26270 */
[----:B------:R-:W-:Y:S02]  /*2c30*/  ISETP.GE.AND P2, PT, R54, UR4, PT ;  /* 0x0000000436007c0c */ /* 0x000fe4000bf46270 */
[----:B------:R-:W-:-:S02]  /*2c40*/  LOP3.LUT R4, R6, R4, R5, 0xfe, !PT ;  /* 0x0000000406047212 */ /* 0x000fc400078efe05 */
[----:B------:R-:W-:Y:S02]  /*2c50*/  SEL R5, RZ, 0x10, P1 ;  /* 0x00000010ff057807 */ /* 0x000fe40000800000 */
[----:B------:R-:W-:-:S04]  /*2c60*/  SEL R6, RZ, 0x20, P2 ;  /* 0x00000020ff067807 */ /* 0x000fc80001000000 */
[----:B------:R-:W-:Y:S02]  /*2c70*/  LOP3.LUT R5, R6, R4, R5, 0xfe, !PT ;  /* 0x0000000406057212 */ /* 0x000fe400078efe05 */
[----:B------:R-:W-:Y:S02]  /*2c80*/  SEL R4, RZ, 0x40, P0 ;  /* 0x00000040ff047807 */ /* 0x000fe40000000000 */
[----:B0-----:R-:W-:-:S04]  /*2c90*/  ISETP.GE.AND P0, PT, R152, R7, PT ;  /* 0x000000079800720c */ /* 0x001fc80003f06270 */
[----:B------:R-:W-:-:S05]  /*2ca0*/  SEL R7, R7, RZ, P0 ;  /* 0x000000ff07077207 */ /* 0x000fca0000000000 */
[----:B------:R-:W-:Y:S01]  /*2cb0*/  IMAD.IADD R7, R152, 0x1, R7 ;  /* 0x0000000198077824 */ /* 0x000fe200078e0207 */
[----:B------:R-:W-:Y:S02]  /*2cc0*/  LOP3.LUT R5, R5, R4, RZ, 0xfc, !PT ;  /* 0x0000000405057212 */ /* 0x000fe400078efcff */
[----:B------:R-:W-:Y:S02]  /*2cd0*/  LOP3.LUT R55, R55, 0x1c0, RZ, 0xc0, !PT ;  /* 0x000001c037377812 */ /* 0x000fe400078ec0ff */
[----:B------:R-:W-:Y:S02]  /*2ce0*/  SHF.R.S32.HI R4, RZ, 0x1f, R7 ;  /* 0x0000001fff047819 */ /* 0x000fe40000011407 */
[----:B------:R-:W-:Y:S01]  /*2cf0*/  ISETP.GE.AND P3, PT, R9, UR4, PT ;  /* 0x0000000409007c0c */ /* 0x000fe2000bf66270 */
[----:B------:R-:W-:Y:S01]  /*2d00*/  IMAD.WIDE.U32 R40, R193, UR6, R152 ;  /* 0x00000006c1287c25 */ /* 0x000fe2000f8e0098 */
[----:B------:R-:W-:Y:S01]  /*2d10*/  LOP3.LUT R9, R55, 0x18, R152, 0xf8, !PT ;  /* 0x0000001837097812 */ /* 0x000fe200078ef898 */
[----:B------:R-:W-:Y:S01]  /*2d20*/  ULDC.64 UR4, c[0x0][0x338] ;  /* 0x0000ce0000047ab9 */ /* 0x000fe20000000a00 */
[----:B------:R-:W-:-:S02]  /*2d30*/  SHF.R.U32.HI R56, RZ, 0x3, R55 ;  /* 0x00000003ff387819 */ /* 0x000fc40000011637 */
[----:B------:R-:W-:Y:S01]  /*2d40*/  LEA.HI R7, R4, R7, RZ, 0x3 ;  /* 0x0000000704077211 */ /* 0x000fe200078f18ff */
[----:B------:R-:W-:Y:S01]  /*2d50*/  IMAD R41, R193, UR7, R41 ;  /* 0x00000007c1297c24 */ /* 0x000fe2000f8e0229 */
[----:B------:R-:W-:Y:S01]  /*2d60*/  LOP3.LUT P1, RZ, R12, 0x4, RZ, 0xc0, !PT ;  /* 0x000000040cff7812 */ /* 0x000fe2000782c0ff */
[----:B------:R-:W-:Y:S01]  /*2d70*/  IMAD R6, R8, UR4, RZ ;  /* 0x0000000408067c24 */ /* 0x000fe2000f8e02ff */
[----:B------:R-:W-:Y:S02]  /*2d80*/  LOP3.LUT R9, R9, R56, RZ, 0x3c, !PT ;  /* 0x0000003809097212 */ /* 0x000fe400078e3cff */
[----:B------:R-:W-:Y:S02]  /*2d90*/  LOP3.LUT R4, R190, 0x38, R7, 0xf8, !PT ;  /* 0x00000038be047812 */ /* 0x000fe400078ef807 */
[----:B------:R-:W-:Y:S01]  /*2da0*/  IADD3 R42, P2, R22, R43, RZ ;  /* 0x0000002b162a7210 */ /* 0x000fe20007f5e0ff */
[----:B------:R-:W-:Y:S01]  /*2db0*/  IMAD R65, R91, UR5, R6 ;  /* 0x000000055b417c24 */ /* 0x000fe2000f8e0206 */
[----:B------:R-:W-:Y:S01]  /*2dc0*/  SEL R57, R57, 0xffffffe0, !P1 ;  /* 0xffffffe039397807 */ /* 0x000fe20004800000 */
[----:B------:R-:W-:Y:S01]  /*2dd0*/  IMAD.WIDE.U32 R40, R91, UR4, R40 ;  /* 0x000000045b287c25 */ /* 0x000fe2000f8e0028 */
[----:B------:R-:W-:Y:S01]  /*2de0*/  LOP3.LUT R63, R4, R191, RZ, 0x3c, !PT ;  /* 0x000000bf043f7212 */ /* 0x000fe200078e3cff */
[----:B------:R-:W-:Y:S01]  /*2df0*/  ULDC UR4, c[0x0][0x2f4] ;  /* 0x0000bd0000047ab9 */ /* 0x000fe20000000800 */
[----:B------:R-:W-:Y:S01]  /*2e00*/  SEL R66, RZ, 0xffffff80, P3 ;  /* 0xffffff80ff427807 */ /* 0x000fe20001800000 */
[----:B------:R-:W-:Y:S01]  /*2e10*/  IMAD R58, R180, 0x200, R9 ;  /* 0x00000200b43a7824 */ /* 0x000fe200078e0209 */
[----:B------:R-:W-:Y:S01]  /*2e20*/  SHF.R.S32.HI R62, RZ, 0x3, R7 ;  /* 0x00000003ff3e7819 */ /* 0x000fe20000011407 */
[----:B------:R-:W-:Y:S01]  /*2e30*/  IMAD.X R43, R157, 0x1, R10, P2 ;  /* 0x000000019d2b7824 */ /* 0x000fe200010e060a */
[----:B------:R-:W-:Y:S01]  /*2e40*/  ISETP.GE.AND P1, PT, R152, UR4, PT ;  /* 0x0000000498007c0c */ /* 0x000fe2000bf26270 */
[----:B------:R-:W-:Y:S01]  /*2e50*/  IMAD.IADD R59, R57, 0x1, R58 ;  /* 0x00000001393b7824 */ /* 0x000fe200078e023a */
[----:B------:R-:W-:Y:S01]  /*2e60*/  ISETP.GE.AND P2, PT, R3, UR4, PT ;  /* 0x0000000403007c0c */ /* 0x000fe2000bf46270 */
[----:B------:R-:W-:Y:S01]  /*2e70*/  IMAD.IADD R63, R192, 0x1, R63 ;  /* 0x00000001c03f7824 */ /* 0x000fe200078e023f */
[----:B------:R-:W-:Y:S01]  /*2e80*/  LOP3.LUT R66, R5, 0x80, R66, 0xc8, !PT ;  /* 0x0000008005427812 */ /* 0x000fe200078ec842 */
[----:B------:R-:W-:Y:S01]  /*2e90*/  IMAD.IADD R64, R31, 0x1, R11 ;  /* 0x000000011f407824 */ /* 0x000fe200078e020b */
[----:B------:R-:W-:Y:S01]  /*2ea0*/  LOP3.LUT R67, R5, 0x40, RZ, 0xc0, !PT ;  /* 0x0000004005437812 */ /* 0x000fe200078ec0ff */
[----:B------:R-:W-:-:S08]  /*2eb0*/  IMAD.IADD R65, R41, 0x1, R65 ;  /* 0x0000000129417824 */ /* 0x000fd000078e0241 */
.L_x_12528:
[----:B------:R-:W0:Y:S01]  /*2ec0*/  LDC.64 R74, c[0x0][0x300] ;  /* 0x0000c000ff4a7b82 */ /* 0x000e220000000a00 */
[----:B------:R-:W-:Y:S01]  /*2ed0*/  VIADD R49, R49, 0xffffffff ;  /* 0xffffffff31317836 */ /* 0x000fe20000000000 */
[----:B------:R-:W-:Y:S05]  /*2ee0*/  YIELD ;  /* 0x0000000000007946 */ /* 0x000fea0003800000 */
[----:B------:R-:W-:Y:S01]  /*2ef0*/  SHF.R.S32.HI R11, RZ, 0x1f, R49 ;  /* 0x0000001fff0b7819 */ /* 0x000fe20000011431 */
[----:B------:R-:W1:Y:S01]  /*2f00*/  LDC.64 R70, c[0x0][0x2e8] ;  /* 0x0000ba00ff467b82 */ /* 0x000e620000000a00 */
[----:B------:R-:W-:Y:S01]  /*2f10*/  IMAD.MOV.U32 R78, RZ, RZ, R152 ;  /* 0x000000ffff4e7224 */ /* 0x000fe200078e0098 */
[----:B------:R-:W-:Y:S01]  /*2f20*/  BSSY B0, `(.L_x_12477) ;  /* 0x00002fd000007945 */ /* 0x000fe20003800000 */
[----:B------:R-:W-:-:S02]  /*2f30*/  IMAD.MOV.U32 R79, RZ, RZ, R153 ;  /* 0x000000ffff4f7224 */ /* 0x000fc400078e0099 */
[----:B------:R-:W-:-:S03]  /*2f40*/  IMAD R83, R23, 0x1800, R59 ;  /* 0x0000180017537824 */ /* 0x000fc600078e023b */
[----:B------:R-:W2:Y:S01]  /*2f50*/  LDC R73, c[0x0][0x3f4] ;  /* 0x0000fd00ff497b82 */ /* 0x000ea20000000800 */
[----:B------:R-:W-:Y:S02]  /*2f60*/  IMAD R83, R83, 0x2, R48 ;  /* 0x0000000253537824 */ /* 0x000fe400078e0230 */
[-C--:B0-----:R-:W-:Y:S02]  /*2f70*/  IMAD R4, R11, R74.reuse, RZ ;  /* 0x0000004a0b047224 */ /* 0x081fe400078e02ff */
[----:B------:R-:W-:-:S04]  /*2f80*/  IMAD.WIDE.U32 R32, R49, R74, RZ ;  /* 0x0000004a31207225 */ /* 0x000fc800078e00ff */
[----:B------:R-:W-:Y:S02]  /*2f90*/  IMAD R5, R49, R75, R4 ;  /* 0x0000004b31057224 */ /* 0x000fe400078e0204 */
[-C--:B------:R-:W-:Y:S02]  /*2fa0*/  IMAD R81, R157, R74.reuse, RZ ;  /* 0x0000004a9d517224 */ /* 0x080fe400078e02ff */
[----:B------:R-:W-:Y:S02]  /*2fb0*/  IMAD.IADD R6, R33, 0x1, R5 ;  /* 0x0000000121067824 */ /* 0x000fe400078e0205 */
[----:B------:R-:W-:-:S04]  /*2fc0*/  IMAD.WIDE.U32 R4, R22, R74, R78 ;  /* 0x0000004a16047225 */ /* 0x000fc800078e004e */
[----:B------:R-:W-:Y:S01]  /*2fd0*/  IMAD.WIDE.U32 R32, R32, 0x60, RZ ;  /* 0x0000006020207825 */ /* 0x000fe200078e00ff */
[----:B------:R-:W-:-:S03]  /*2fe0*/  IADD3 R7, P3, R30, R4, RZ ;  /* 0x000000041e077210 */ /* 0x000fc60007f7e0ff */
[----:B------:R-:W-:Y:S01]  /*2ff0*/  IMAD R9, R6, 0x60, RZ ;  /* 0x0000006006097824 */ /* 0x000fe200078e02ff */
[-C--:B------:R-:W-:Y:S01]  /*3000*/  LEA R4, P5, R74, R32.reuse, 0x6 ;  /* 0x000000204a047211 */ /* 0x080fe200078a30ff */
[----:B------:R-:W-:Y:S02]  /*3010*/  IMAD R81, R22, R75, R81 ;  /* 0x0000004b16517224 */ /* 0x000fe400078e0251 */
[----:B------:R-:W-:Y:S01]  /*3020*/  IMAD.IADD R82, R33, 0x1, R9 ;  /* 0x0000000121527824 */ /* 0x000fe200078e0209 */
[----:B------:R-:W-:Y:S02]  /*3030*/  IADD3 R4, P4, R4, R7, RZ ;  /* 0x0000000704047210 */ /* 0x000fe40007f9e0ff */
[----:B------:R-:W-:Y:S02]  /*3040*/  IADD3.X R8, R64, R5, R81, P3, !PT ;  /* 0x0000000540087210 */ /* 0x000fe40001ffe451 */
[----:B------:R-:W-:Y:S02]  /*3050*/  IADD3 R6, P3, R7, R32, RZ ;  /* 0x0000002007067210 */ /* 0x000fe40007f7e0ff */
[----:B------:R-:W-:-:S02]  /*3060*/  LEA.HI.X R5, R74, R82, R75, 0x6, P5 ;  /* 0x000000524a057211 */ /* 0x000fc400028f344b */
[-C--:B-1----:R-:W-:Y:S01]  /*3070*/  LEA R14, P5, R6, R70.reuse, 0x1 ;  /* 0x00000046060e7211 */ /* 0x082fe200078a08ff */
[----:B------:R-:W-:Y:S01]  /*3080*/  IMAD.X R7, R8, 0x1, R82, P3 ;  /* 0x0000000108077824 */ /* 0x000fe200018e0652 */
[----:B----4-:R-:W-:Y:S01]  /*3090*/  LEA R12, P3, R4, R70, 0x1 ;  /* 0x00000046040c7211 */ /* 0x010fe200078608ff */
[----:B------:R-:W-:Y:S01]  /*30a0*/  IMAD.X R5, R5, 0x1, R8, P4 ;  /* 0x0000000105057824 */ /* 0x000fe200020e0608 */
[----:B------:R-:W-:Y:S02]  /*30b0*/  ISETP.GT.AND P4, PT, R49, R50, PT ;  /* 0x000000323100720c */ /* 0x000fe40003f84270 */
[-C--:B------:R-:W-:Y:S02]  /*30c0*/  LEA.HI.X R15, R6, R71.reuse, R7, 0x1, P5 ;  /* 0x00000047060f7211 */ /* 0x080fe400028f0c07 */
[----:B------:R-:W-:Y:S01]  /*30d0*/  LEA.HI.X R13, R4, R71, R5, 0x1, P3 ;  /* 0x00000047040d7211 */ /* 0x000fe200018f0c05 */
[----:B------:R-:W-:Y:S01]  /*30e0*/  IMAD R5, R23, 0x1800, R58 ;  /* 0x0000180017057824 */ /* 0x000fe200078e023a */
[----:B--2---:R-:W-:-:S02]  /*30f0*/  ISETP.GE.AND P3, PT, R73, 0x1, PT ;  /* 0x000000014900780c */ /* 0x004fc40003f66270 */
[----:B------:R-:W-:Y:S01]  /*3100*/  P2R R69, PR, RZ, 0x10 ;  /* 0x00000010ff457803 */ /* 0x000fe20000000000 */
[----:B------:R-:W-:-:S10]  /*3110*/  IMAD R84, R5, 0x2, R48 ;  /* 0x0000000205547824 */ /* 0x000fd400078e0230 */
[----:B------:R-:W-:Y:S05]  /*3120*/  @!P3 BRA `(.L_x_12478) ;  /* 0x0000002c0004b947 */ /* 0x000fea0003800000 */
[----:B------:R-:W0:Y:S01]  /*3130*/  LDC.64 R76, c[0x0][0x3f8] ;  /* 0x0000fe00ff4c7b82 */ /* 0x000e220000000a00 */
[----:B------:R-:W-:Y:S01]  /*3140*/  ULDC.U8 UR4, c[0x0][0x410] ;  /* 0x0001040000047ab9 */ /* 0x000fe20000000000 */
[----:B------:R-:W-:Y:S01]  /*3150*/  IMAD R72, R49, -0x60, R46 ;  /* 0xffffffa031487824 */ /* 0x000fe200078e022e */
[----:B------:R-:W-:-:S04]  /*3160*/  ISETP.NE.AND P3, PT, RZ, UR4, PT ;  /* 0x00000004ff007c0c */ /* 0x000fc8000bf65270 */
[----:B------:R-:W-:Y:S01]  /*3170*/  VIMNMX R72, R72, 0x60, PT ;  /* 0x0000006048487848 */ /* 0x000fe20003fe0100 */
[----:B------:R-:W1:Y:S01]  /*3180*/  LDC.64 R38, c[0x0][0x408] ;  /* 0x00010200ff267b82 */ /* 0x000e620000000a00 */
[-C--:B0-----:R-:W-:Y:S02]  /*3190*/  IMAD R4, R11, R76.reuse, RZ ;  /* 0x0000004c0b047224 */ /* 0x081fe400078e02ff */
[----:B------:R-:W-:-:S04]  /*31a0*/  IMAD.WIDE.U32 R36, R49, R76, RZ ;  /* 0x0000004c31247225 */ /* 0x000fc800078e00ff */
[----:B------:R-:W-:Y:S02]  /*31b0*/  IMAD R5, R49, R77, R4 ;  /* 0x0000004d31057224 */ /* 0x000fe400078e0204 */
[-C--:B-1----:R-:W-:Y:S02]  /*31c0*/  IMAD R6, R11, R38.reuse, RZ ;  /* 0x000000260b067224 */ /* 0x082fe400078e02ff */
[----:B------:R-:W-:-:S04]  /*31d0*/  IMAD.WIDE.U32 R34, R49, R38, RZ ;  /* 0x0000002631227225 */ /* 0x000fc800078e00ff */
[----:B------:R-:W-:Y:S02]  /*31e0*/  IMAD R7, R49, R39, R6 ;  /* 0x0000002731077224 */ /* 0x000fe400078e0206 */
        /* <DEDUP_REMOVED lines=11> */
[----:B------:R-:W-:Y:S01]  /*32a0*/  IMAD.MOV.U32 R4, RZ, RZ, R16 ;  /* 0x000000ffff047224 */ /* 0x000fe200078e0010 */
[----:B------:R-:W-:Y:S01]  /*32b0*/  ULDC.64 UR4, c[0x0][0x3e8] ;  /* 0x0000fa0000047ab9 */ /* 0x000fe20000000a00 */
[----:B------:R-:W-:Y:S01]  /*32c0*/  IMAD.MOV.U32 R5, RZ, RZ, R60 ;  /* 0x000000ffff057224 */ /* 0x000fe200078e003c */
[----:B------:R-:W-:Y:S01]  /*32d0*/  ULDC.64 UR6, c[0x0][0x400] ;  /* 0x0001000000067ab9 */ /* 0x000fe20000000a00 */
[----:B------:R-:W-:Y:S01]  /*32e0*/  IMAD R25, R80, 0x60, RZ ;  /* 0x0000006050197824 */ /* 0x000fe200078e02ff */
[----:B------:R-:W-:Y:S01]  /*32f0*/  CS2R R74, SRZ ;  /* 0x00000000004a7805 */ /* 0x000fe2000001ff00 */
[----:B------:R-:W-:Y:S01]  /*3300*/  IMAD.WIDE.U32 R6, R36, 0x60, R4 ;  /* 0x0000006024067825 */ /* 0x000fe200078e0004 */
[----:B------:R-:W-:-:S03]  /*3310*/  CS2R R78, SRZ ;  /* 0x00000000004e7805 */ /* 0x000fc6000001ff00 */
[----:B------:R-:W-:Y:S02]  /*3320*/  IMAD.MOV.U32 R4, RZ, RZ, R20 ;  /* 0x000000ffff047224 */ /* 0x000fe400078e0014 */
[----:B------:R-:W-:Y:S02]  /*3330*/  IMAD.MOV.U32 R5, RZ, RZ, R61 ;  /* 0x000000ffff057224 */ /* 0x000fe400078e003d */
[----:B------:R-:W-:Y:S02]  /*3340*/  IMAD R27, R68, 0x60, RZ ;  /* 0x00000060441b7824 */ /* 0x000fe400078e02ff */
[----:B------:R-:W-:Y:S01]  /*3350*/  IMAD.WIDE.U32 R10, R34, 0x60, R4 ;  /* 0x00000060220a7825 */ /* 0x000fe200078e0004 */
[----:B------:R-:W-:-:S03]  /*3360*/  LEA R4, P3, R6, UR4, 0x1 ;  /* 0x0000000406047c11 */ /* 0x000fc6000f8608ff */
[----:B------:R-:W-:Y:S02]  /*3370*/  IMAD.IADD R5, R7, 0x1, R25 ;  /* 0x0000000107057824 */ /* 0x000fe400078e0219 */
[----:B------:R-:W-:-:S03]  /*3380*/  IMAD.IADD R7, R11, 0x1, R27 ;  /* 0x000000010b077824 */ /* 0x000fc600078e021b */
        /* <DEDUP_REMOVED lines=11> */
.L_x_12481:
[----:B------:R-:W-:Y:S05]  /*3440*/  BSYNC B1 ;  /* 0x0000000000017941 */ /* 0x000fea0003800000 */
.L_x_12480:
[----:B------:R-:W-:Y:S01]  /*3450*/  ISETP.GE.AND P5, PT, R156, R72, PT ;  /* 0x000000489c00720c */ /* 0x000fe20003fa6270 */
[----:B------:R-:W-:Y:S01]  /*3460*/  BSSY B1, `(.L_x_12482) ;  /* 0x0000023000017945 */ /* 0x000fe20003800000 */
[----:B------:R-:W-:Y:S02]  /*3470*/  CS2R R24, SRZ ;  /* 0x0000000000187805 */ /* 0x000fe4000001ff00 */
[----:B------:R-:W-:Y:S01]  /*3480*/  CS2R R10, SRZ ;  /* 0x00000000000a7805 */ /* 0x000fe2000001ff00 */
[----:B-----5:R-:W-:Y:S01]  /*3490*/  IMAD.MOV.U32 R81, RZ, RZ, R32 ;  /* 0x000000ffff517224 */ /* 0x020fe200078e0020 */
[----:B------:R-:W-:Y:S01]  /*34a0*/  CS2R R26, SRZ ;  /* 0x00000000001a7805 */ /* 0x000fe2000001ff00 */
[----:B------:R-:W-:-:S06]  /*34b0*/  IMAD.MOV.U32 R82, RZ, RZ, R33 ;  /* 0x000000ffff527224 */ /* 0x000fcc00078e0021 */
[----:B------:R-:W-:Y:S05]  /*34c0*/  @P5 BRA `(.L_x_12483) ;  /* 0x0000000000705947 */ /* 0x000fea0003800000 */
[C---:B0-----:R-:W-:Y:S01]  /*34d0*/  SHF.L.U64.HI R5, R76.reuse, 0x6, R77 ;  /* 0x000000064c057819 */ /* 0x041fe2000001024d */
[----:B------:R-:W-:Y:S01]  /*34e0*/  IMAD.SHL.U32 R4, R76, 0x40, RZ ;  /* 0x000000404c047824 */ /* 0x000fe200078e00ff */
[----:B------:R-:W-:Y:S01]  /*34f0*/  ULDC.64 UR4, c[0x0][0x3e8] ;  /* 0x0000fa0000047ab9 */ /* 0x000fe20000000a00 */
[----:B------:R-:W-:Y:S01]  /*3500*/  IMAD R9, R80, 0x60, RZ ;  /* 0x0000006050097824 */ /* 0x000fe200078e02ff */
[----:B------:R-:W-:Y:S01]  /*3510*/  CS2R R24, SRZ ;  /* 0x0000000000187805 */ /* 0x000fe2000001ff00 */
[----:B------:R-:W-:Y:S01]  /*3520*/  IMAD.WIDE.U32 R4, R36, 0x60, R4 ;  /* 0x0000006024047825 */ /* 0x000fe200078e0004 */
[----:B------:R-:W-:-:S03]  /*3530*/  CS2R R26, SRZ ;  /* 0x00000000001a7805 */ /* 0x000fc6000001ff00 */
[----:B------:R-:W-:Y:S01]  /*3540*/  IMAD R8, R68, 0x60, RZ ;  /* 0x0000006044087824 */ /* 0x000fe200078e02ff */
[----:B------:R-:W-:Y:S01]  /*3550*/  IADD3 R6, P3, R16, R4, RZ ;  /* 0x0000000410067210 */ /* 0x000fe20007f7e0ff */
[----:B------:R-:W-:-:S03]  /*3560*/  IMAD.SHL.U32 R4, R38, 0x40, RZ ;  /* 0x0000004026047824 */ /* 0x000fc600078e00ff */
[----:B------:R-:W-:Y:S02]  /*3570*/  IADD3.X R9, R60, R9, R5, P3, !PT ;  /* 0x000000093c097210 */ /* 0x000fe40001ffe405 */
[----:B------:R-:W-:-:S03]  /*3580*/  SHF.L.U64.HI R5, R38, 0x6, R39 ;  /* 0x0000000626057819 */ /* 0x000fc60000010227 */
[----:B------:R-:W-:-:S03]  /*3590*/  IMAD.WIDE.U32 R4, R34, 0x60, R4 ;  /* 0x0000006022047825 */ /* 0x000fc600078e0004 */
[----:B------:R-:W-:-:S04]  /*35a0*/  IADD3 R7, P3, R20, R4, RZ ;  /* 0x0000000414077210 */ /* 0x000fc80007f7e0ff */
[----:B------:R-:W-:Y:S02]  /*35b0*/  IADD3.X R8, R61, R8, R5, P3, !PT ;  /* 0x000000083d087210 */ /* 0x000fe40001ffe405 */
        /* <DEDUP_REMOVED lines=13> */
.L_x_12483:
[----:B------:R-:W-:Y:S05]  /*3690*/  BSYNC B1 ;  /* 0x0000000000017941 */ /* 0x000fea0003800000 */
.L_x_12482:
[----:B------:R-:W-:Y:S01]  /*36a0*/  ULOP3.LUT UR4, UR38, 0x1, URZ, 0xfc, !UPT ;  /* 0x0000000126047892 */ /* 0x000fe2000f8efc3f */
[----:B01----:R-:W-:Y:S01]  /*36b0*/  IMAD.MOV.U32 R4, RZ, RZ, R74 ;  /* 0x000000ffff047224 */ /* 0x003fe200078e004a */
[----:B------:R-:W-:Y:S01]  /*36c0*/  PRMT R38, R82, 0x5410, R81 ;  /* 0x0000541052267816 */ /* 0x000fe20000000051 */
[----:B------:R-:W-:Y:S01]  /*36d0*/  IMAD.MOV.U32 R5, RZ, RZ, R75 ;  /* 0x000000ffff057224 */ /* 0x000fe200078e004b */
[----:B------:R-:W-:Y:S01]  /*36e0*/  UISETP.NE.AND UP0, UPT, UR4, 0x3, UPT ;  /* 0x000000030400788c */ /* 0x000fe2000bf05270 */
        /* <DEDUP_REMOVED lines=24> */
.L_x_12484:
[----:B------:R-:W-:Y:S01]  /*3870*/  IMAD R68, R23, 0x8, R2 ;  /* 0x0000000817447824 */ /* 0x000fe200078e0202 */
[----:B------:R-:W-:Y:S01]  /*3880*/  SHF.L.U32 R80, R158, 0x1f, RZ ;  /* 0x0000001f9e507819 */ /* 0x000fe200000006ff */
[----:B------:R-:W-:Y:S03]  /*3890*/  BSSY B1, `(.L_x_12485) ;  /* 0x0000003000017945 */ /* 0x000fe60003800000 */
[----:B------:R-:W0:Y:S02]  /*38a0*/  SYNCS.PHASECHK.TRANS64.TRYWAIT P6, [R68+URZ+0x32490], R80 ;  /* 0x03249050440075a7 */ /* 0x000e2400080c017f */
[----:B0-----:R-:W-:Y:S05]  /*38b0*/  @!P6 BRA `(.L_x_12486) ;  /* 0x0000036400d4e947 */ /* 0x001fea0003800000 */
.L_x_12879:
[----:B------:R-:W-:Y:S05]  /*38c0*/  BSYNC B1 ;  /* 0x0000000000017941 */ /* 0x000fea0003800000 */
.L_x_12485:
        /* <DEDUP_REMOVED lines=19> */
[-C--:B------:R-:W-:Y:S01]  /*3a00*/  FMUL.FTZ R82, R6, R77.reuse ;  /* 0x0000004d06527220 */ /* 0x080fe20000410000 */
[----:B------:R-:W-:Y:S02]  /*3a10*/  HADD2.F32 R7, -RZ, R7.H0_H0 ;  /* 0x20000007ff077230 */ /* 0x000fe40000004100 */
[C---:B------:R-:W-:Y:S01]  /*3a20*/  FMUL.FTZ R77, R5.reuse, R77 ;  /* 0x0000004d054d7220 */ /* 0x040fe20000410000 */
[----:B------:R-:W-:Y:S02]  /*3a30*/  HADD2.F32 R76, -RZ, R76.H0_H0 ;  /* 0x2000004cff4c7230 */ /* 0x000fe40000004100 */
[-C--:B------:R-:W-:Y:S01]  /*3a40*/  FMUL.FTZ R86, R74, R78.reuse ;  /* 0x0000004e4a567220 */ /* 0x080fe20000410000 */
[-C--:B------:R-:W-:Y:S01]  /*3a50*/  FFMA.FTZ R82, R5, R75.reuse, -R82 ;  /* 0x0000004b05527223 */ /* 0x080fe20000010852 */
[----:B------:R-:W-:Y:S01]  /*3a60*/  FMUL.FTZ R85, R7, R78 ;  /* 0x0000004e07557220 */ /* 0x000fe20000410000 */
[----:B------:R-:W-:Y:S01]  /*3a70*/  FFMA.FTZ R79, R6, R75, R77 ;  /* 0x0000004b064f7223 */ /* 0x000fe2000001004d */
[----:B------:R-:W-:-:S02]  /*3a80*/  HADD2.F32 R5, -RZ, R4.H1_H1 ;  /* 0x30000004ff057230 */ /* 0x000fc40000004100 */
[-C--:B------:R-:W-:Y:S01]  /*3a90*/  FFMA.FTZ R81, R7, R76.reuse, -R86 ;  /* 0x0000004c07517223 */ /* 0x080fe20000010856 */
[----:B------:R-:W-:Y:S01]  /*3aa0*/  FFMA.FTZ R88, R74, R76, R85 ;  /* 0x0000004c4a587223 */ /* 0x000fe20000010055 */
[----:B------:R-:W-:Y:S02]  /*3ab0*/  HADD2.F32 R75, -RZ, R91.H0_H0 ;  /* 0x2000005bff4b7230 */ /* 0x000fe40000004100 */
[----:B------:R-:W-:Y:S02]  /*3ac0*/  HADD2.F32 R4, -RZ, R4.H0_H0 ;  /* 0x20000004ff047230 */ /* 0x000fe40000004100 */
[----:B------:R-:W-:Y:S02]  /*3ad0*/  HADD2.F32 R6, -RZ, R39.H1_H1 ;  /* 0x30000027ff067230 */ /* 0x000fe40000004100 */
[-C--:B------:R-:W-:Y:S01]  /*3ae0*/  FMUL.FTZ R77, R5, R75.reuse ;  /* 0x0000004b054d7220 */ /* 0x080fe20000410000 */
[----:B------:R-:W-:Y:S02]  /*3af0*/  HADD2.F32 R76, -RZ, R91.H1_H1 ;  /* 0x3000005bff4c7230 */ /* 0x000fe40000004100 */
[----:B------:R-:W-:Y:S01]  /*3b00*/  FMUL.FTZ R78, R4, R75 ;  /* 0x0000004b044e7220 */ /* 0x000fe20000410000 */
[----:B------:R-:W-:-:S02]  /*3b10*/  HADD2.F32 R39, -RZ, R39.H0_H0 ;  /* 0x20000027ff277230 */ /* 0x000fc40000004100 */
[--C-:B------:R-:W-:Y:S02]  /*3b20*/  HADD2.F32 R7, -RZ, R87.reuse.H0_H0 ;  /* 0x20000057ff077230 */ /* 0x100fe40000004100 */
[-C--:B------:R-:W-:Y:S01]  /*3b30*/  FMUL.FTZ R86, R6, R76.reuse ;  /* 0x0000004c06567220 */ /* 0x080fe20000410000 */
        /* <DEDUP_REMOVED lines=10> */
.L_x_12492:
[----:B------:R-:W-:Y:S05]  /*3be0*/  BSYNC B3 ;  /* 0x0000000000037941 */ /* 0x000fea0003800000 */
.L_x_12491:
[----:B--2---:R1:W-:Y:S02]  /*3bf0*/  STG.E.128 desc[UR42][R14.64], R4 ;  /* 0x000000040e007986 */ /* 0x0043e4000c101d2a */
.L_x_12490:
[----:B------:R-:W-:Y:S05]  /*3c00*/  BSYNC B2 ;  /* 0x0000000000027941 */ /* 0x000fea0003800000 */
.L_x_12489:
[----:B------:R-:W-:Y:S05]  /*3c10*/  @P2 BRA `(.L_x_12488) ;  /* 0x0000000000bc2947 */ /* 0x000fea0003800000 */
[----:B-1----:R1:W2:Y:S01]  /*3c20*/  LDS.128 R4, [R83] ;  /* 0x0000000053047984 */ /* 0x0022a20000000c00 */
        /* <DEDUP_REMOVED lines=18> */
[-C--:B------:R-:W-:Y:S01]  /*3d50*/  FMUL.FTZ R78, R33, R74.reuse ;  /* 0x0000004a214e7220 */ /* 0x080fe20000410000 */
[-C--:B------:R-:W-:Y:S01]  /*3d60*/  FFMA.FTZ R76, R5, R39.reuse, -R76 ;  /* 0x00000027054c7223 */ /* 0x080fe2000001084c */
[----:B------:R-:W-:Y:S01]  /*3d70*/  FMUL.FTZ R74, R7, R74 ;  /* 0x0000004a074a7220 */ /* 0x000fe20000410000 */
[----:B------:R-:W-:Y:S01]  /*3d80*/  FFMA.FTZ R77, R6, R39, R71 ;  /* 0x00000027064d7223 */ /* 0x000fe20000010047 */
[----:B------:R-:W-:-:S02]  /*3d90*/  HADD2.F32 R5, -RZ, R4.H1_H1 ;  /* 0x30000004ff057230 */ /* 0x000fc40000004100 */
[-C--:B------:R-:W-:Y:S01]  /*3da0*/  FFMA.FTZ R78, R7, R70.reuse, -R78 ;  /* 0x00000046074e7223 */ /* 0x080fe2000001084e */
[----:B------:R-:W-:Y:S02]  /*3db0*/  HADD2.F32 R39, -RZ, R90.H0_H0 ;  /* 0x2000005aff277230 */ /* 0x000fe40000004100 */
[----:B------:R-:W-:Y:S01]  /*3dc0*/  FFMA.FTZ R79, R33, R70, R74 ;  /* 0x00000046214f7223 */ /* 0x000fe2000001004a */
[----:B------:R-:W-:Y:S02]  /*3dd0*/  HADD2.F32 R4, -RZ, R4.H0_H0 ;  /* 0x20000004ff047230 */ /* 0x000fe40000004100 */
[----:B------:R-:W-:Y:S02]  /*3de0*/  HADD2.F32 R71, -RZ, R90.H1_H1 ;  /* 0x3000005aff477230 */ /* 0x000fe40000004100 */
[----:B------:R-:W-:Y:S01]  /*3df0*/  FMUL.FTZ R75, R5, R39 ;  /* 0x00000027054b7220 */ /* 0x000fe20000410000 */
[--C-:B------:R-:W-:Y:S02]  /*3e00*/  HADD2.F32 R6, -RZ, R32.reuse.H1_H1 ;  /* 0x30000020ff067230 */ /* 0x100fe40000004100 */
[----:B------:R-:W-:-:S02]  /*3e10*/  HADD2.F32 R32, -RZ, R32.H0_H0 ;  /* 0x20000020ff207230 */ /* 0x000fc40000004100 */
[--C-:B------:R-:W-:Y:S02]  /*3e20*/  HADD2.F32 R7, -RZ, R38.reuse.H1_H1 ;  /* 0x30000026ff077230 */ /* 0x100fe40000004100 */
        /* <DEDUP_REMOVED lines=12> */
.L_x_12494:
[----:B------:R-:W-:Y:S05]  /*3ef0*/  BSYNC B2 ;  /* 0x0000000000027941 */ /* 0x000fea0003800000 */
.L_x_12493:
[----:B--2---:R2:W-:Y:S02]  /*3f00*/  STG.E.128 desc[UR42][R14.64+0x40], R4 ;  /* 0x000040040e007986 */ /* 0x0045e4000c101d2a */
.L_x_12488:
[----:B------:R-:W-:Y:S05]  /*3f10*/  BSYNC B1 ;  /* 0x0000000000017941 */ /* 0x000fea0003800000 */
.L_x_12487:
        /* <DEDUP_REMOVED lines=22> */
[C---:B------:R-:W-:Y:S01]  /*4080*/  FMUL.FTZ R25, R5.reuse, R25 ;  /* 0x0000001905197220 */ /* 0x040fe20000410000 */
[----:B------:R-:W-:Y:S01]  /*4090*/  FFMA.FTZ R38, R5, R24, -R38 ;  /* 0x0000001805267223 */ /* 0x000fe20000010826 */
[----:B------:R-:W-:Y:S01]  /*40a0*/  FMUL.FTZ R32, R7, R32 ;  /* 0x0000002007207220 */ /* 0x000fe20000410000 */
[----:B------:R-:W-:-:S02]  /*40b0*/  HADD2.F32 R5, -RZ, R4.H1_H1 ;  /* 0x30000004ff057230 */ /* 0x000fc40000004100 */
[----:B------:R-:W-:Y:S01]  /*40c0*/  FFMA.FTZ R70, R7, R26, -R70 ;  /* 0x0000001a07467223 */ /* 0x000fe20000010846 */
[--C-:B------:R-:W-:Y:S02]  /*40d0*/  HADD2.F32 R7, -RZ, R37.reuse.H1_H1 ;  /* 0x30000025ff077230 */ /* 0x100fe40000004100 */
[----:B------:R-:W-:Y:S01]  /*40e0*/  FFMA.FTZ R33, R6, R24, R25 ;  /* 0x0000001806217223 */ /* 0x000fe20000010019 */
[----:B------:R-:W-:Y:S02]  /*40f0*/  HADD2.F32 R37, -RZ, R37.H0_H0 ;  /* 0x20000025ff257230 */ /* 0x000fe40000004100 */
[----:B------:R-:W-:Y:S01]  /*4100*/  FFMA.FTZ R39, R15, R26, R32 ;  /* 0x0000001a0f277223 */ /* 0x000fe20000010020 */
[----:B------:R-:W-:Y:S02]  /*4110*/  HADD2.F32 R4, -RZ, R4.H0_H0 ;  /* 0x20000004ff047230 */ /* 0x000fe40000004100 */
[----:B------:R-:W-:Y:S02]  /*4120*/  HADD2.F32 R25, -RZ, R36.H1_H1 ;  /* 0x30000024ff197230 */ /* 0x000fe40000004100 */
[----:B------:R-:W-:Y:S01]  /*4130*/  FMUL.FTZ R27, R5, R37 ;  /* 0x00000025051b7220 */ /* 0x000fe20000410000 */
[----:B------:R-:W-:-:S02]  /*4140*/  HADD2.F32 R6, -RZ, R14.H1_H1 ;  /* 0x3000000eff067230 */ /* 0x000fc40000004100 */
[C---:B------:R-:W-:Y:S01]  /*4150*/  FMUL.FTZ R24, R4.reuse, R37 ;  /* 0x0000002504187220 */ /* 0x040fe20000410000 */
[----:B------:R-:W-:Y:S02]  /*4160*/  HADD2.F32 R14, -RZ, R14.H0_H0 ;  /* 0x2000000eff0e7230 */ /* 0x000fe40000004100 */
[----:B------:R-:W-:Y:S01]  /*4170*/  FFMA.FTZ R27, R4, R7, -R27 ;  /* 0x00000007041b7223 */ /* 0x000fe2000001081b */
[----:B------:R-:W-:Y:S02]  /*4180*/  HADD2.F32 R15, -RZ, R36.H0_H0 ;  /* 0x20000024ff0f7230 */ /* 0x000fe40000004100 */
[----:B------:R-:W-:Y:S01]  /*4190*/  FMUL.FTZ R37, R6, R25 ;  /* 0x0000001906257220 */ /* 0x000fe20000410000 */
[----:B------:R-:W-:Y:S01]  /*41a0*/  FFMA.FTZ R24, R5, R7, R24 ;  /* 0x0000000705187223 */ /* 0x000fe20000010018 */
[C---:B------:R-:W-:Y:S01]  /*41b0*/  FMUL.FTZ R25, R14.reuse, R25 ;  /* 0x000000190e197220 */ /* 0x040fe20000410000 */
[----:B------:R-:W-:Y:S01]  /*41c0*/  F2FP.F16.F32.PACK_AB R5, R33, R38 ;  /* 0x000000262105723e */ /* 0x000fe200000000ff */
[-C--:B------:R-:W-:Y:S01]  /*41d0*/  FFMA.FTZ R37, R14, R15.reuse, -R37 ;  /* 0x0000000f0e257223 */ /* 0x080fe20000010825 */
[----:B------:R-:W-:Y:S01]  /*41e0*/  F2FP.F16.F32.PACK_AB R7, R39, R70 ;  /* 0x000000462707723e */ /* 0x000fe200000000ff */
[----:B------:R-:W-:Y:S01]  /*41f0*/  FFMA.FTZ R6, R6, R15, R25 ;  /* 0x0000000f06067223 */ /* 0x000fe20000010019 */
[----:B------:R-:W-:-:S04]  /*4200*/  F2FP.F16.F32.PACK_AB R4, R24, R27 ;  /* 0x0000001b1804723e */ /* 0x000fc800000000ff */
[----:B------:R-:W-:-:S07]  /*4210*/  F2FP.F16.F32.PACK_AB R6, R6, R37 ;  /* 0x000000250606723e */ /* 0x000fce00000000ff */
.L_x_12499:
[----:B------:R-:W-:Y:S05]  /*4220*/  BSYNC B2 ;  /* 0x0000000000027941 */ /* 0x000fea0003800000 */
.L_x_12498:
[----:B--2---:R3:W-:Y:S02]  /*4230*/  STG.E.128 desc[UR42][R12.64], R4 ;  /* 0x000000040c007986 */ /* 0x0047e4000c101d2a */
.L_x_12497:
[----:B------:R-:W-:Y:S05]  /*4240*/  BSYNC B1 ;  /* 0x0000000000017941 */ /* 0x000fea0003800000 */
.L_x_12496:
[----:B------:R-:W-:Y:S05]  /*4250*/  @P2 BRA `(.L_x_12495) ;  /* 0x0000001c00242947 */ /* 0x000fea0003800000 */
[----:B-123--:R1:W2:Y:S01]  /*4260*/  LDS.128 R4, [R83+0x2000] ;  /* 0x0020000053047984 */ /* 0x00e2a20000000c00 */
        /* <DEDUP_REMOVED lines=44> */
.L_x_12501:
[----:B------:R-:W-:Y:S05]  /*4530*/  BSYNC B1 ;  /* 0x0000000000017941 */ /* 0x000fea0003800000 */
.L_x_12500:
[----:B--2---:R1:W-:Y:S01]  /*4540*/  STG.E.128 desc[UR42][R12.64+0x40], R4 ;  /* 0x000040040c007986 */ /* 0x0043e2000c101d2a */
[----:B------:R-:W-:Y:S05]  /*4550*/  BRA `(.L_x_12495) ;  /* 0x0000001800647947 */ /* 0x000fea0003800000 */
.L_x_12479:
[-C--:B------:R-:W-:Y:S01]  /*4560*/  ISETP.GE.AND P3, PT, R22, R72.reuse, PT ;  /* 0x000000481600720c */ /* 0x080fe20003f66270 */
[----:B------:R-:W-:Y:S01]  /*4570*/  BSSY B1, `(.L_x_12502) ;  /* 0x000002a000017945 */ /* 0x000fe20003800000 */
[----:B------:R-:W-:Y:S02]  /*4580*/  ISETP.GE.AND P4, PT, R156, R72, PT ;  /* 0x000000489c00720c */ /* 0x000fe40003f86270 */
[----:B------:R-:W-:Y:S02]  /*4590*/  CS2R R10, SRZ ;  /* 0x00000000000a7805 */ /* 0x000fe4000001ff00 */
[CC--:B------:R-:W-:Y:S02]  /*45a0*/  ISETP.GE.OR P3, PT, R152.reuse, R73.reuse, P3 ;  /* 0x000000499800720c */ /* 0x0c0fe40001f66670 */
[----:B------:R-:W-:Y:S02]  /*45b0*/  CS2R R6, SRZ ;  /* 0x0000000000067805 */ /* 0x000fe4000001ff00 */
[----:B------:R-:W-:-:S02]  /*45c0*/  ISETP.GE.OR P4, PT, R152, R73, P4 ;  /* 0x000000499800720c */ /* 0x000fc40002786670 */
[----:B------:R-:W-:Y:S02]  /*45d0*/  CS2R R4, SRZ ;  /* 0x0000000000047805 */ /* 0x000fe4000001ff00 */
[----:B------:R-:W-:Y:S02]  /*45e0*/  CS2R R14, SRZ ;  /* 0x00000000000e7805 */ /* 0x000fe4000001ff00 */
[----:B------:R-:W-:Y:S02]  /*45f0*/  CS2R R8, SRZ ;  /* 0x0000000000087805 */ /* 0x000fe4000001ff00 */
[----:B------:R-:W-:Y:S02]  /*4600*/  CS2R R26, SRZ ;  /* 0x00000000001a7805 */ /* 0x000fe4000001ff00 */
[----:B------:R-:W-:Y:S01]  /*4610*/  CS2R R12, SRZ ;  /* 0x00000000000c7805 */ /* 0x000fe2000001ff00 */
[----:B------:R-:W-:Y:S06]  /*4620*/  @P3 BRA `(.L_x_12503) ;  /* 0x0000000000783947 */ /* 0x000fec0003800000 */
[C---:B------:R-:W-:Y:S01]  /*4630*/  IMAD R4, R157.reuse, R76, RZ ;  /* 0x0000004c9d047224 */ /* 0x040fe200078e02ff */
[----:B------:R-:W-:Y:S01]  /*4640*/  ULDC.64 UR4, c[0x0][0x3e8] ;  /* 0x0000fa0000047ab9 */ /* 0x000fe20000000a00 */
[----:B------:R-:W-:Y:S01]  /*4650*/  IMAD R6, R157, R38, RZ ;  /* 0x000000269d067224 */ /* 0x000fe200078e02ff */
[----:B------:R-:W-:Y:S01]  /*4660*/  ULDC.64 UR6, c[0x0][0x400] ;  /* 0x0001000000067ab9 */ /* 0x000fe20000000a00 */
[----:B------:R-:W-:-:S04]  /*4670*/  IMAD.WIDE.U32 R12, R22, R76, R78 ;  /* 0x0000004c160c7225 */ /* 0x000fc800078e004e */
[C---:B------:R-:W-:Y:S02]  /*4680*/  IMAD R7, R22.reuse, R77, R4 ;  /* 0x0000004d16077224 */ /* 0x040fe400078e0204 */
[----:B------:R-:W-:Y:S02]  /*4690*/  IMAD R15, R22, R39, R6 ;  /* 0x00000027160f7224 */ /* 0x000fe400078e0206 */
[----:B------:R-:W-:Y:S02]  /*46a0*/  IMAD.IADD R13, R7, 0x1, R13 ;  /* 0x00000001070d7824 */ /* 0x000fe400078e020d */
[----:B------:R-:W-:Y:S02]  /*46b0*/  IMAD R6, R0, R76, RZ ;  /* 0x0000004c00067224 */ /* 0x000fe400078e02ff */
[----:B------:R-:W-:-:S04]  /*46c0*/  IMAD.WIDE.U32 R4, R22, R38, R78 ;  /* 0x0000002616047225 */ /* 0x000fc800078e004e */
[C---:B------:R-:W-:Y:S02]  /*46d0*/  IMAD R7, R44.reuse, R77, R6 ;  /* 0x0000004d2c077224 */ /* 0x040fe400078e0206 */
[----:B------:R-:W-:-:S04]  /*46e0*/  IMAD.WIDE.U32 R12, R44, R76, R12 ;  /* 0x0000004c2c0c7225 */ /* 0x000fc800078e000c */
[----:B------:R-:W-:Y:S02]  /*46f0*/  IMAD.IADD R5, R15, 0x1, R5 ;  /* 0x000000010f057824 */ /* 0x000fe400078e0205 */
[-C--:B------:R-:W-:Y:S02]  /*4700*/  IMAD R14, R0, R38.reuse, RZ ;  /* 0x00000026000e7224 */ /* 0x080fe400078e02ff */
[----:B------:R-:W-:Y:S02]  /*4710*/  IMAD.IADD R13, R7, 0x1, R13 ;  /* 0x00000001070d7824 */ /* 0x000fe400078e020d */
[C---:B------:R-:W-:Y:S02]  /*4720*/  IMAD R15, R44.reuse, R39, R14 ;  /* 0x000000272c0f7224 */ /* 0x040fe400078e020e */
[----:B------:R-:W-:-:S04]  /*4730*/  IMAD.WIDE.U32 R4, R44, R38, R4 ;  /* 0x000000262c047225 */ /* 0x000fc800078e0004 */
[----:B------:R-:W-:Y:S02]  /*4740*/  IMAD R7, R80, 0x60, RZ ;  /* 0x0000006050077824 */ /* 0x000fe400078e02ff */
[----:B------:R-:W-:-:S04]  /*4750*/  IMAD.WIDE.U32 R12, R36, 0x60, R12 ;  /* 0x00000060240c7825 */ /* 0x000fc800078e000c */
[----:B------:R-:W-:Y:S01]  /*4760*/  IMAD.IADD R5, R15, 0x1, R5 ;  /* 0x000000010f057824 */ /* 0x000fe200078e0205 */
[----:B------:R-:W-:Y:S01]  /*4770*/  LEA R6, P3, R12, UR4, 0x1 ;  /* 0x000000040c067c11 */ /* 0x000fe2000f8608ff */
[----:B------:R-:W-:Y:S02]  /*4780*/  IMAD.IADD R7, R7, 0x1, R13 ;  /* 0x0000000107077824 */ /* 0x000fe400078e020d */
[----:B------:R-:W-:Y:S02]  /*4790*/  IMAD R15, R68, 0x60, RZ ;  /* 0x00000060440f7824 */ /* 0x000fe400078e02ff */
[----:B------:R-:W-:Y:S01]  /*47a0*/  IMAD.WIDE.U32 R4, R34, 0x60, R4 ;  /* 0x0000006022047825 */ /* 0x000fe200078e0004 */
[----:B------:R-:W-:-:S03]  /*47b0*/  LEA.HI.X R7, R12, UR5, R7, 0x1, P3 ;  /* 0x000000050c077c11 */ /* 0x000fc600098f0c07 */
[----:B------:R-:W-:Y:S01]  /*47c0*/  IMAD.IADD R5, R15, 0x1, R5 ;  /* 0x000000010f057824 */ /* 0x000fe200078e0205 */
[----:B------:R-:W-:-:S04]  /*47d0*/  LEA R12, P3, R4, UR6, 0x1 ;  /* 0x00000006040c7c11 */ /* 0x000fc8000f8608ff */
[----:B------:R-:W-:Y:S02]  /*47e0*/  LEA.HI.X R13, R4, UR7, R5, 0x1, P3 ;  /* 0x00000007040d7c11 */ /* 0x000fe400098f0c05 */
[----:B------:R-:W5:Y:S04]  /*47f0*/  LDG.E.128 R4, desc[UR42][R6.64] ;  /* 0x0000002a06047981 */ /* 0x000f68000c1e1d00 */
[----:B------:R-:W5:Y:S03]  /*4800*/  LDG.E.128 R12, desc[UR42][R12.64] ;  /* 0x0000002a0c0c7981 */ /* 0x000f66000c1e1d00 */
.L_x_12503:
[----:B------:R-:W-:Y:S05]  /*4810*/  BSYNC B1 ;  /* 0x0000000000017941 */ /* 0x000fea0003800000 */
.L_x_12502:
[----:B------:R-:W-:Y:S01]  /*4820*/  BSSY B1, `(.L_x_12504) ;  /* 0x0000029000017945 */ /* 0x000fe20003800000 */
[----:B-----5:R-:W-:Y:S01]  /*4830*/  IMAD.MOV.U32 R83, RZ, RZ, R6 ;  /* 0x000000ffff537224 */ /* 0x020fe200078e0006 */
[----:B------:R-:W-:Y:S01]  /*4840*/  CS2R R24, SRZ ;  /* 0x0000000000187805 */ /* 0x000fe2000001ff00 */
[----:B------:R-:W-:Y:S01]  /*4850*/  IMAD.MOV.U32 R84, RZ, RZ, R7 ;  /* 0x000000ffff547224 */ /* 0x000fe200078e0007 */
[----:B------:R-:W-:Y:S06]  /*4860*/  @P4 BRA `(.L_x_12505) ;  /* 0x0000000000904947 */ /* 0x000fec0003800000 */
[CC--:B------:R-:W-:Y:S01]  /*4870*/  IMAD R8, R157.reuse, R76.reuse, RZ ;  /* 0x0000004c9d087224 */ /* 0x0c0fe200078e02ff */
[----:B------:R-:W-:Y:S01]  /*4880*/  SHF.L.U64.HI R9, R76, 0x6, R77 ;  /* 0x000000064c097819 */ /* 0x000fe2000001024d */
[----:B------:R-:W-:Y:S01]  /*4890*/  IMAD R10, R0, R76, RZ ;  /* 0x0000004c000a7224 */ /* 0x000fe200078e02ff */
[----:B------:R-:W-:Y:S01]  /*48a0*/  SHF.L.U64.HI R25, R38, 0x6, R39 ;  /* 0x0000000626197819 */ /* 0x000fe20000010227 */
[----:B------:R-:W-:Y:S01]  /*48b0*/  IMAD R24, R157, R38, RZ ;  /* 0x000000269d187224 */ /* 0x000fe200078e02ff */
[----:B------:R-:W-:Y:S01]  /*48c0*/  ULDC.64 UR4, c[0x0][0x3e8] ;  /* 0x0000fa0000047ab9 */ /* 0x000fe20000000a00 */
[-C--:B------:R-:W-:Y:S01]  /*48d0*/  IMAD R27, R22, R77.reuse, R8 ;  /* 0x0000004d161b7224 */ /* 0x080fe200078e0208 */
[----:B------:R-:W-:Y:S01]  /*48e0*/  ULDC.64 UR6, c[0x0][0x400] ;  /* 0x0001000000067ab9 */ /* 0x000fe20000000a00 */
[----:B------:R-:W-:Y:S02]  /*48f0*/  IMAD R77, R44, R77, R10 ;  /* 0x0000004d2c4d7224 */ /* 0x000fe400078e020a */
[----:B------:R-:W-:-:S04]  /*4900*/  IMAD.WIDE.U32 R10, R22, R76, R78 ;  /* 0x0000004c160a7225 */ /* 0x000fc800078e004e */
[----:B------:R-:W-:-:S04]  /*4910*/  IMAD.WIDE.U32 R78, R22, R38, R78 ;  /* 0x00000026164e7225 */ /* 0x000fc800078e004e */
[----:B------:R-:W-:Y:S02]  /*4920*/  IMAD R35, R22, R39, R24 ;  /* 0x0000002716237224 */ /* 0x000fe400078e0218 */
[----:B------:R-:W-:Y:S02]  /*4930*/  IMAD.SHL.U32 R8, R76, 0x40, RZ ;  /* 0x000000404c087824 */ /* 0x000fe400078e00ff */
[----:B------:R-:W-:Y:S02]  /*4940*/  IMAD.SHL.U32 R24, R38, 0x40, RZ ;  /* 0x0000004026187824 */ /* 0x000fe400078e00ff */
[----:B------:R-:W-:Y:S02]  /*4950*/  IMAD.IADD R11, R27, 0x1, R11 ;  /* 0x000000011b0b7824 */ /* 0x000fe400078e020b */
[----:B------:R-:W-:Y:S02]  /*4960*/  IMAD.IADD R79, R35, 0x1, R79 ;  /* 0x00000001234f7824 */ /* 0x000fe400078e024f */
[----:B------:R-:W-:-:S04]  /*4970*/  IMAD.WIDE.U32 R8, R36, 0x60, R8 ;  /* 0x0000006024087825 */ /* 0x000fc800078e0008 */
[----:B------:R-:W-:-:S04]  /*4980*/  IMAD.WIDE.U32 R24, R34, 0x60, R24 ;  /* 0x0000006022187825 */ /* 0x000fc800078e0018 */
[----:B------:R-:W-:Y:S02]  /*4990*/  IMAD R27, R80, 0x60, RZ ;  /* 0x00000060501b7824 */ /* 0x000fe400078e02ff */
[----:B------:R-:W-:Y:S02]  /*49a0*/  IMAD R26, R0, R38, RZ ;  /* 0x00000026001a7224 */ /* 0x000fe400078e02ff */
[----:B------:R-:W-:-:S04]  /*49b0*/  IMAD.WIDE.U32 R10, R44, R76, R10 ;  /* 0x0000004c2c0a7225 */ /* 0x000fc800078e000a */
[----:B------:R-:W-:Y:S02]  /*49c0*/  IMAD R35, R68, 0x60, RZ ;  /* 0x0000006044237824 */ /* 0x000fe400078e02ff */
[----:B------:R-:W-:-:S04]  /*49d0*/  IMAD.WIDE.U32 R78, R44, R38, R78 ;  /* 0x000000262c4e7225 */ /* 0x000fc800078e004e */
[----:B------:R-:W-:Y:S02]  /*49e0*/  IMAD R26, R44, R39, R26 ;  /* 0x000000272c1a7224 */ /* 0x000fe400078e021a */
[----:B------:R-:W-:Y:S01]  /*49f0*/  IMAD.IADD R27, R27, 0x1, R9 ;  /* 0x000000011b1b7824 */ /* 0x000fe200078e0209 */
[----:B------:R-:W-:Y:S01]  /*4a00*/  IADD3 R9, P3, R8, R10, RZ ;  /* 0x0000000a08097210 */ /* 0x000fe20007f7e0ff */
[----:B------:R-:W-:Y:S01]  /*4a10*/  IMAD.IADD R35, R35, 0x1, R25 ;  /* 0x0000000123237824 */ /* 0x000fe200078e0219 */
[----:B------:R-:W-:Y:S02]  /*4a20*/  IADD3 R25, P4, R24, R78, RZ ;  /* 0x0000004e18197210 */ /* 0x000fe40007f9e0ff */
[----:B------:R-:W-:Y:S02]  /*4a30*/  IADD3.X R10, R27, R77, R11, P3, !PT ;  /* 0x0000004d1b0a7210 */ /* 0x000fe40001ffe40b */
[----:B------:R-:W-:Y:S02]  /*4a40*/  IADD3.X R78, R35, R26, R79, P4, !PT ;  /* 0x0000001a234e7210 */ /* 0x000fe400027fe44f */
[----:B------:R-:W-:-:S02]  /*4a50*/  LEA R8, P3, R9, UR4, 0x1 ;  /* 0x0000000409087c11 */ /* 0x000fc4000f8608ff */
[----:B------:R-:W-:Y:S02]  /*4a60*/  LEA R24, P4, R25, UR6, 0x1 ;  /* 0x0000000619187c11 */ /* 0x000fe4000f8808ff */
[----:B------:R-:W-:Y:S02]  /*4a70*/  LEA.HI.X R9, R9, UR5, R10, 0x1, P3 ;  /* 0x0000000509097c11 */ /* 0x000fe400098f0c0a */
[----:B------:R-:W-:-:S04]  /*4a80*/  LEA.HI.X R25, R25, UR7, R78, 0x1, P4 ;  /* 0x0000000719197c11 */ /* 0x000fc8000a0f0c4e */
[----:B------:R-:W5:Y:S04]  /*4a90*/  LDG.E.128 R8, desc[UR42][R8.64] ;  /* 0x0000002a08087981 */ /* 0x000f68000c1e1d00 */
[----:B------:R-:W5:Y:S02]  /*4aa0*/  LDG.E.128 R24, desc[UR42][R24.64] ;  /* 0x0000002a18187981 */ /* 0x000f64000c1e1d00 */
.L_x_12505:
[----:B------:R-:W-:Y:S05]  /*4ab0*/  BSYNC B1 ;  /* 0x0000000000017941 */ /* 0x000fea0003800000 */
.L_x_12504:
[----:B------:R-:W-:Y:S01]  /*4ac0*/  ULOP3.LUT UR4, UR38, 0x1, URZ, 0xfc, !UPT ;  /* 0x0000000126047892 */ /* 0x000fe2000f8efc3f */
[----:B------:R-:W-:Y:S01]  /*4ad0*/  IMAD.MOV.U32 R34, RZ, RZ, R4 ;  /* 0x000000ffff227224 */ /* 0x000fe200078e0004 */
[----:B------:R-:W-:Y:S01]  /*4ae0*/  PRMT R93, R93, 0x5410, R83 ;  /* 0x000054105d5d7816 */ /* 0x000fe20000000053 */
[----:B------:R-:W-:Y:S01]  /*4af0*/  IMAD.MOV.U32 R35, RZ, RZ, R5 ;  /* 0x000000ffff237224 */ /* 0x000fe200078e0005 */
[----:B------:R-:W-:Y:S01]  /*4b00*/  UISETP.NE.AND UP0, UPT, UR4, 0x3, UPT ;  /* 0x000000030400788c */ /* 0x000fe2000bf05270 */
[----:B------:R-:W-:Y:S01]  /*4b10*/  IMAD.MOV.U32 R36, RZ, RZ, R14 ;  /* 0x000000ffff247224 */ /* 0x000fe200078e000e */
[----:B------:R-:W-:Y:S01]  /*4b20*/  PRMT R95, R34, 0x5410, R84 ;  /* 0x00005410225f7816 */ /* 0x000fe20000000054 */
[----:B------:R-:W-:Y:S01]  /*4b30*/  IMAD.MOV.U32 R34, RZ, RZ, R15 ;  /* 0x000000ffff227224 */ /* 0x000fe200078e000f */
[----:B------:R-:W-:Y:S01]  /*4b40*/  PRMT R94, R35, 0x7610, R94 ;  /* 0x00007610235e7816 */ /* 0x000fe2000000005e */
[----:B------:R-:W-:Y:S01]  /*4b50*/  IMAD.MOV.U32 R35, RZ, RZ, R12 ;  /* 0x000000ffff237224 */ /* 0x000fe200078e000c */
[----:B------:R-:W-:Y:S01]  /*4b60*/  PRMT R93, R36, 0x7610, R93 ;  /* 0x00007610245d7816 */ /* 0x000fe2000000005d */
[----:B------:R-:W-:Y:S01]  /*4b70*/  IMAD.MOV.U32 R36, RZ, RZ, R13 ;  /* 0x000000ffff247224 */ /* 0x000fe200078e000d */
[----:B------:R-:W-:Y:S01]  /*4b80*/  PLOP3.LUT P3, PT, PT, PT, UP0, 0x80, 0x0 ;  /* 0x000000000000781c */ /* 0x000fe20003f6f008 */
[----:B-----5:R-:W-:Y:S01]  /*4b90*/  IMAD.MOV.U32 R37, RZ, RZ, R10 ;  /* 0x000000ffff257224 */ /* 0x020fe200078e000a */
        /* <DEDUP_REMOVED lines=14> */
[----:B------:R-:W-:-:S02]  /*4c80*/  ISETP.GE.AND P4, PT, R152, R73, PT ;  /* 0x000000499800720c */ /* 0x000fc40003f86270 */
[----:B------:R-:W-:Y:S02]  /*4c90*/  PRMT R88, R88, 0x5410, R34 ;  /* 0x0000541058587816 */ /* 0x000fe40000000022 */
[----:B------:R-:W-:Y:S02]  /*4ca0*/  PRMT R90, R35, 0x5410, R36 ;  /* 0x00005410235a7816 */ /* 0x000fe40000000024 */
[----:B------:R-:W-:Y:S01]  /*4cb0*/  PRMT R91, R91, 0x5410, R37 ;  /* 0x000054105b5b7816 */ /* 0x000fe20000000025 */
[----:B------:R-:W-:Y:S06]  /*4cc0*/  @!P3 BRA `(.L_x_12506) ;  /* 0x000000000004b947 */ /* 0x000fec0003800000 */
[----:B------:R-:W-:Y:S01]  /*4cd0*/  BPT.TRAP 0x1 ;  /* 0x000000040000795c */ /* 0x000fe20000300000 */
.L_x_12506:
[----:B------:R-:W-:Y:S01]  /*4ce0*/  IMAD R68, R23, 0x8, R2 ;  /* 0x0000000817447824 */ /* 0x000fe200078e0202 */
[----:B------:R-:W-:Y:S01]  /*4cf0*/  SHF.L.U32 R80, R158, 0x1f, RZ ;  /* 0x0000001f9e507819 */ /* 0x000fe200000006ff */
[----:B------:R-:W-:Y:S01]  /*4d00*/  BSSY B1, `(.L_x_12507) ;  /* 0x0000006000017945 */ /* 0x000fe20003800000 */
[----:B------:R-:W-:Y:S02]  /*4d10*/  IMAD.MOV.U32 R76, RZ, RZ, R32 ;  /* 0x000000ffff4c7224 */ /* 0x000fe400078e0020 */
[----:B------:R-:W0:Y:S01]  /*4d20*/  SYNCS.PHASECHK.TRANS64.TRYWAIT P5, [R68+URZ+0x32490], R80 ;  /* 0x03249050440075a7 */ /* 0x000e2200080a017f */
[----:B------:R-:W-:Y:S02]  /*4d30*/  IMAD.MOV.U32 R77, RZ, RZ, R82 ;  /* 0x000000ffff4d7224 */ /* 0x000fe400078e0052 */
[----:B------:R-:W-:Y:S01]  /*4d40*/  IMAD.SHL.U32 R73, R73, 0x2, RZ ;  /* 0x0000000249497824 */ /* 0x000fe200078e00ff */
[----:B0-----:R-:W-:Y:S06]  /*4d50*/  @!P5 BRA `(.L_x_12508) ;  /* 0x0000035000c0d947 */ /* 0x001fec0003800000 */
.L_x_12880:
[----:B------:R-:W-:Y:S05]  /*4d60*/  BSYNC B1 ;  /* 0x0000000000017941 */ /* 0x000fea0003800000 */
.L_x_12507:
[----:B------:R-:W-:Y:S01]  /*4d70*/  ISETP.GE.OR P5, PT, R22, R72, P1 ;  /* 0x000000481600720c */ /* 0x000fe20000fa6670 */
[----:B------:R-:W-:-:S12]  /*4d80*/  BSSY B1, `(.L_x_12509) ;  /* 0x000007c000017945 */ /* 0x000fd80003800000 */
[----:B------:R-:W-:Y:S05]  /*4d90*/  @P5 BRA `(.L_x_12510) ;  /* 0x0000000400e85947 */ /* 0x000fea0003800000 */
[----:B------:R-:W1:Y:S01]  /*4da0*/  LDC R84, c[0x0][0x2f4] ;  /* 0x0000bd00ff547b82 */ /* 0x000e620000000800 */
[----:B------:R-:W-:Y:S01]  /*4db0*/  IMAD.WIDE.U32 R78, R22, R74, R76 ;  /* 0x0000004a164e7225 */ /* 0x000fe200078e004c */
[----:B------:R-:W-:Y:S03]  /*4dc0*/  BSSY B2, `(.L_x_12511) ;  /* 0x000006b000027945 */ /* 0x000fe60003800000 */
[----:B------:R-:W-:Y:S02]  /*4dd0*/  IMAD.SHL.U32 R35, R62, 0x8, RZ ;  /* 0x000000083e237824 */ /* 0x000fe400078e00ff */
[----:B------:R-:W-:-:S03]  /*4de0*/  IMAD.IADD R83, R81, 0x1, R79 ;  /* 0x0000000151537824 */ /* 0x000fc600078e024f */
[--C-:B------:R-:W-:Y:S02]  /*4df0*/  SHF.R.S32.HI R82, RZ, 0x1f, R35.reuse ;  /* 0x0000001fff527819 */ /* 0x100fe40000011423 */
[--C-:B------:R-:W-:Y:S02]  /*4e00*/  IADD3 R81, P5, P6, R30, R78, R35.reuse ;  /* 0x0000004e1e517210 */ /* 0x100fe40007ebe023 */
[----:B------:R-:W-:Y:S02]  /*4e10*/  LOP3.LUT R35, R55, 0x38, R35, 0xf8, !PT ;  /* 0x0000003837237812 */ /* 0x000fe400078ef823 */
[----:B------:R-:W-:Y:S02]  /*4e20*/  IADD3.X R82, R64, R83, R82, P5, P6 ;  /* 0x0000005340527210 */ /* 0x000fe40002fec452 */
[----:B------:R-:W-:Y:S01]  /*4e30*/  LOP3.LUT R35, R35, R56, RZ, 0x3c, !PT ;  /* 0x0000003823237212 */ /* 0x000fe200078e3cff */
[----:B-1----:R-:W-:-:S05]  /*4e40*/  IMAD.IADD R32, R84, 0x1, -R73 ;  /* 0x0000000154207824 */ /* 0x002fca00078e0a49 */
[----:B------:R-:W-:-:S04]  /*4e50*/  SEL R32, R73, R32, !P0 ;  /* 0x0000002049207207 */ /* 0x000fc80004000000 */
[----:B------:R-:W-:-:S04]  /*4e60*/  SHF.R.S32.HI R33, RZ, 0x1f, R32 ;  /* 0x0000001fff217819 */ /* 0x000fc80000011420 */
[----:B------:R-:W-:Y:S01]  /*4e70*/  LEA.HI R33, R33, R32, RZ, 0x4 ;  /* 0x0000002021217211 */ /* 0x000fe200078f20ff */
[----:B------:R-:W-:-:S03]  /*4e80*/  IMAD R32, R180, 0x200, R35 ;  /* 0x00000200b4207824 */ /* 0x000fc600078e0223 */
[----:B------:R-:W-:-:S05]  /*4e90*/  LEA.HI.SX32 R33, R33, R62, 0x1c ;  /* 0x0000003e21217211 */ /* 0x000fca00078fe2ff */
[----:B------:R-:W-:-:S05]  /*4ea0*/  IMAD.SHL.U32 R85, R33, 0x8, RZ ;  /* 0x0000000821557824 */ /* 0x000fca00078e00ff */
[----:B------:R-:W-:-:S04]  /*4eb0*/  LOP3.LUT R33, R55, 0x38, R85, 0xf8, !PT ;  /* 0x0000003837217812 */ /* 0x000fc800078ef855 */
[----:B------:R-:W-:-:S05]  /*4ec0*/  LOP3.LUT R33, R33, R56, RZ, 0x3c, !PT ;  /* 0x0000003821217212 */ /* 0x000fca00078e3cff */
[----:B------:R-:W-:Y:S02]  /*4ed0*/  IMAD R34, R180, 0x200, R33 ;  /* 0x00000200b4227824 */ /* 0x000fe400078e0221 */
[C---:B------:R-:W-:Y:S02]  /*4ee0*/  IMAD R33, R23.reuse, 0x1800, R32 ;  /* 0x0000180017217824 */ /* 0x040fe400078e0220 */
[----:B------:R-:W-:Y:S02]  /*4ef0*/  IMAD R35, R23, 0x1800, R34 ;  /* 0x0000180017237824 */ /* 0x000fe400078e0222 */
[--C-:B------:R-:W-:Y:S02]  /*4f00*/  IMAD R33, R33, 0x2, R2.reuse ;  /* 0x0000000221217824 */ /* 0x100fe400078e0202 */
[----:B------:R-:W-:-:S04]  /*4f10*/  IMAD R36, R35, 0x2, R2 ;  /* 0x0000000223247824 */ /* 0x000fc800078e0202 */
[----:B------:R-:W1:Y:S04]  /*4f20*/  LDS.128 R32, [R33+0x1c400] ;  /* 0x01c4000021207984 */ /* 0x000e680000000c00 */
[----:B------:R-:W2:Y:S01]  /*4f30*/  LDS.128 R36, [R36+0x1c400] ;  /* 0x01c4000024247984 */ /* 0x000ea20000000c00 */
[----:B------:R-:W-:Y:S05]  /*4f40*/  @P4 BRA `(.L_x_12512) ;  /* 0x0000000400484947 */ /* 0x000fea0003800000 */
[--C-:B------:R-:W-:Y:S01]  /*4f50*/  SHF.R.U64 R12, R12, 0x10, R13.reuse ;  /* 0x000000100c0c7819 */ /* 0x100fe2000000120d */
[----:B------:R-:W-:Y:S01]  /*4f60*/  HADD2.F32 R98, -RZ, R98.H0_H0 ;  /* 0x20000062ff627230 */ /* 0x000fe20000004100 */
[----:B------:R-:W-:Y:S02]  /*4f70*/  SHF.R.U32.HI R13, RZ, 0x10, R13 ;  /* 0x00000010ff0d7819 */ /* 0x000fe4000001160d */
[--C-:B------:R-:W-:Y:S02]  /*4f80*/  SHF.R.U64 R86, R4, 0x10, R5.reuse ;  /* 0x0000001004567819 */ /* 0x100fe40000001205 */
[----:B------:R-:W-:Y:S02]  /*4f90*/  SHF.R.U32.HI R96, RZ, 0x10, R5 ;  /* 0x00000010ff607819 */ /* 0x000fe40000011605 */
[--C-:B------:R-:W-:Y:S01]  /*4fa0*/  SHF.R.U64 R4, R6, 0x10, R7.reuse ;  /* 0x0000001006047819 */ /* 0x100fe20000001207 */
[----:B-1----:R-:W-:Y:S01]  /*4fb0*/  HADD2.F32 R6, -RZ, R33.H0_H0 ;  /* 0x20000021ff067230 */ /* 0x002fe20000004100 */
[----:B------:R-:W-:Y:S01]  /*4fc0*/  SHF.R.U32.HI R92, RZ, 0x10, R7 ;  /* 0x00000010ff5c7819 */ /* 0x000fe20000011607 */
[--C-:B--2---:R-:W-:Y:S01]  /*4fd0*/  HADD2.F32 R7, -RZ, R37.reuse.H0_H0 ;  /* 0x20000025ff077230 */ /* 0x104fe20000004100 */
[--C-:B------:R-:W-:Y:S01]  /*4fe0*/  SHF.R.U64 R5, R14, 0x10, R15.reuse ;  /* 0x000000100e057819 */ /* 0x100fe2000000120f */
[----:B------:R-:W-:Y:S01]  /*4ff0*/  HADD2.F32 R14, -RZ, R37.H1_H1 ;  /* 0x30000025ff0e7230 */ /* 0x000fe20000004100 */
[----:B------:R-:W-:Y:S01]  /*5000*/  SHF.R.U32.HI R100, RZ, 0x10, R15 ;  /* 0x00000010ff647819 */ /* 0x000fe2000001160f */
[----:B------:R-:W-:-:S02]  /*5010*/  HADD2.F32 R15, -RZ, R94.H0_H0 ;  /* 0x2000005eff0f7230 */ /* 0x000fc40000004100 */
[----:B------:R-:W-:Y:S02]  /*5020*/  HADD2.F32 R37, -RZ, R13.H0_H0 ;  /* 0x2000000dff257230 */ /* 0x000fe40000004100 */
[----:B------:R-:W-:Y:S02]  /*5030*/  HADD2.F32 R94, -RZ, R94.H1_H1 ;  /* 0x3000005eff5e7230 */ /* 0x000fe40000004100 */
        /* <DEDUP_REMOVED lines=11> */
[----:B------:R-:W-:Y:S01]  /*50f0*/  HADD2.F32 R39, -RZ, R39.H1_H1 ;  /* 0x30000027ff277230 */ /* 0x000fe20000004100 */
[----:B------:R-:W-:Y:S01]  /*5100*/  F2FP.F16.F32.PACK_AB R6, R13, R6 ;  /* 0x000000060d06723e */ /* 0x000fe200000000ff */
[--C-:B------:R-:W-:Y:S02]  /*5110*/  HADD2.F32 R15, -RZ, R35.reuse.H0_H0 ;  /* 0x20000023ff0f7230 */ /* 0x100fe40000004100 */
[----:B------:R-:W-:Y:S02]  /*5120*/  HADD2.F32 R100, -RZ, R100.H0_H0 ;  /* 0x20000064ff647230 */ /* 0x000fe40000004100 */
[----:B------:R-:W-:Y:S02]  /*5130*/  HADD2.F32 R35, -RZ, R35.H1_H1 ;  /* 0x30000023ff237230 */ /* 0x000fe40000004100 */
[----:B------:R-:W-:Y:S02]  /*5140*/  HADD2.F32 R96, -RZ, R92.H0_H0 ;  /* 0x2000005cff607230 */ /* 0x000fe40000004100 */
[----:B------:R-:W-:Y:S01]  /*5150*/  FMUL.FTZ R92, R33, R98 ;  /* 0x00000062215c7220 */ /* 0x000fe20000410000 */
[----:B------:R-:W-:-:S02]  /*5160*/  HADD2.F32 R94, -RZ, R95.H1_H1 ;  /* 0x3000005fff5e7230 */ /* 0x000fc40000004100 */
[----:B------:R-:W-:Y:S01]  /*5170*/  FMUL.FTZ R98, R15, R98 ;  /* 0x000000620f627220 */ /* 0x000fe20000410000 */
[-C--:B------:R-:W-:Y:S01]  /*5180*/  FMUL.FTZ R102, R39, R100.reuse ;  /* 0x0000006427667220 */ /* 0x080fe20000410000 */
[----:B------:R-:W-:Y:S01]  /*5190*/  FMUL.FTZ R100, R35, R100 ;  /* 0x0000006423647220 */ /* 0x000fe20000410000 */
[----:B------:R-:W-:Y:S02]  /*51a0*/  HADD2.F32 R97, -RZ, R12.H0_H0 ;  /* 0x2000000cff617230 */ /* 0x000fe40000004100 */
[-C--:B------:R-:W-:Y:S01]  /*51b0*/  FFMA.FTZ R15, R15, R94.reuse, -R92 ;  /* 0x0000005e0f0f7223 */ /* 0x080fe2000001085c */
[----:B------:R-:W-:Y:S01]  /*51c0*/  FFMA.FTZ R33, R33, R94, R98 ;  /* 0x0000005e21217223 */ /* 0x000fe20000010062 */
[-C--:B------:R-:W-:Y:S01]  /*51d0*/  FFMA.FTZ R92, R35, R96.reuse, -R102 ;  /* 0x00000060235c7223 */ /* 0x080fe20000010866 */
[----:B------:R-:W-:Y:S01]  /*51e0*/  FFMA.FTZ R94, R39, R96, R100 ;  /* 0x00000060275e7223 */ /* 0x000fe20000010064 */
[----:B------:R-:W-:Y:S02]  /*51f0*/  HADD2.F32 R39, -RZ, R99.H0_H0 ;  /* 0x20000063ff277230 */ /* 0x000fe40000004100 */
[----:B------:R-:W-:-:S02]  /*5200*/  HADD2.F32 R35, -RZ, R36.H0_H0 ;  /* 0x20000024ff237230 */ /* 0x000fc40000004100 */
[----:B------:R-:W-:Y:S01]  /*5210*/  HADD2.F32 R12, -RZ, R32.H0_H0 ;  /* 0x20000020ff0c7230 */ /* 0x000fe20000004100 */
[----:B------:R-:W-:Y:S01]  /*5220*/  F2FP.F16.F32.PACK_AB R94, R94, R33 ;  /* 0x000000215e5e723e */ /* 0x000fe200000000ff */
        /* <DEDUP_REMOVED lines=8> */
[----:B------:R-:W-:Y:S02]  /*52b0*/  IMAD.MOV.U32 R33, RZ, RZ, R6 ;  /* 0x000000ffff217224 */ /* 0x000fe400078e0006 */
[----:B------:R-:W-:Y:S01]  /*52c0*/  FFMA.FTZ R99, R12, R95, -R99 ;  /* 0x0000005f0c637223 */ /* 0x000fe20000010863 */
[-C--:B------:R-:W-:Y:S01]  /*52d0*/  FFMA.FTZ R96, R32, R37.reuse, -R39 ;  /* 0x0000002520607223 */ /* 0x080fe20000010827 */
[----:B------:R-:W-:Y:S01]  /*52e0*/  FFMA.FTZ R97, R36, R37, R97 ;  /* 0x0000002524617223 */ /* 0x000fe20000010061 */
[----:B------:R-:W-:Y:S02]  /*52f0*/  HADD2.F32 R32, -RZ, R93.H1_H1 ;  /* 0x3000005dff207230 */ /* 0x000fe40000004100 */
[----:B------:R-:W-:Y:S01]  /*5300*/  FFMA.FTZ R86, R35, R95, R86 ;  /* 0x0000005f23567223 */ /* 0x000fe20000010056 */
[----:B------:R-:W-:-:S02]  /*5310*/  HADD2.F32 R37, -RZ, R5.H0_H0 ;  /* 0x20000005ff257230 */ /* 0x000fc40000004100 */
[----:B------:R-:W-:Y:S02]  /*5320*/  HADD2.F32 R12, -RZ, R38.H0_H0 ;  /* 0x20000026ff0c7230 */ /* 0x000fe40000004100 */
[----:B------:R-:W-:Y:S01]  /*5330*/  HADD2.F32 R93, -RZ, R93.H0_H0 ;  /* 0x2000005dff5d7230 */ /* 0x000fe20000004100 */
[----:B------:R-:W-:Y:S01]  /*5340*/  F2FP.F16.F32.PACK_AB R36, R97, R86 ;  /* 0x000000566124723e */ /* 0x000fe200000000ff */
[----:B------:R-:W-:Y:S02]  /*5350*/  HADD2.F32 R5, -RZ, R34.H0_H0 ;  /* 0x20000022ff057230 */ /* 0x000fe40000004100 */
[----:B------:R-:W-:Y:S02]  /*5360*/  HADD2.F32 R38, -RZ, R38.H1_H1 ;  /* 0x30000026ff267230 */ /* 0x000fe40000004100 */
[----:B------:R-:W-:Y:S02]  /*5370*/  HADD2.F32 R34, -RZ, R34.H1_H1 ;  /* 0x30000022ff227230 */ /* 0x000fe40000004100 */
[----:B------:R-:W-:-:S02]  /*5380*/  HADD2.F32 R35, -RZ, R4.H0_H0 ;  /* 0x20000004ff237230 */ /* 0x000fc40000004100 */
[----:B------:R-:W-:Y:S01]  /*5390*/  FMUL.FTZ R4, R12, R93 ;  /* 0x0000005d0c047220 */ /* 0x000fe20000410000 */
[----:B------:R-:W-:Y:S01]  /*53a0*/  FMUL.FTZ R39, R38, R37 ;  /* 0x0000002526277220 */ /* 0x000fe20000410000 */
[C---:B------:R-:W-:Y:S01]  /*53b0*/  FMUL.FTZ R93, R5.reuse, R93 ;  /* 0x0000005d055d7220 */ /* 0x040fe20000410000 */
[C---:B------:R-:W-:Y:S01]  /*53c0*/  FMUL.FTZ R37, R34.reuse, R37 ;  /* 0x0000002522257220 */ /* 0x040fe20000410000 */
[-C--:B------:R-:W-:Y:S01]  /*53d0*/  FFMA.FTZ R4, R5, R32.reuse, -R4 ;  /* 0x0000002005047223 */ /* 0x080fe20000010804 */
[-C--:B------:R-:W-:Y:S01]  /*53e0*/  FFMA.FTZ R39, R34, R35.reuse, -R39 ;  /* 0x0000002322277223 */ /* 0x080fe20000010827 */
[----:B------:R-:W-:Y:S01]  /*53f0*/  FFMA.FTZ R93, R12, R32, R93 ;  /* 0x000000200c5d7223 */ /* 0x000fe2000001005d */
[----:B------:R-:W-:Y:S01]  /*5400*/  FFMA.FTZ R38, R38, R35, R37 ;  /* 0x0000002326267223 */ /* 0x000fe20000010025 */
[----:B------:R-:W-:Y:S02]  /*5410*/  F2FP.F16.F32.PACK_AB R35, R92, R15 ;  /* 0x0000000f5c23723e */ /* 0x000fe400000000ff */
[----:B------:R-:W-:Y:S01]  /*5420*/  F2FP.F16.F32.PACK_AB R34, R39, R4 ;  /* 0x000000042722723e */ /* 0x000fe200000000ff */
[----:B------:R-:W-:Y:S01]  /*5430*/  IMAD.MOV.U32 R39, RZ, RZ, R94 ;  /* 0x000000ffff277224 */ /* 0x000fe200078e005e */
[----:B------:R-:W-:-:S02]  /*5440*/  F2FP.F16.F32.PACK_AB R37, R14, R7 ;  /* 0x000000070e25723e */ /* 0x000fc400000000ff */
[----:B------:R-:W-:Y:S02]  /*5450*/  F2FP.F16.F32.PACK_AB R32, R96, R99 ;  /* 0x000000636020723e */ /* 0x000fe400000000ff */
[----:B------:R-:W-:-:S07]  /*5460*/  F2FP.F16.F32.PACK_AB R38, R38, R93 ;  /* 0x0000005d2626723e */ /* 0x000fce00000000ff */
.L_x_12512:
[----:B------:R-:W-:Y:S05]  /*5470*/  BSYNC B2 ;  /* 0x0000000000027941 */ /* 0x000fea0003800000 */
.L_x_12511:
[----:B------:R-:W-:Y:S02]  /*5480*/  ISETP.GE.AND P5, PT, R85, R84, PT ;  /* 0x000000545500720c */ /* 0x000fe40003fa6270 */
[----:B------:R-:W-:-:S11]  /*5490*/  P2R R5, PR, RZ, 0x1 ;  /* 0x00000001ff057803 */ /* 0x000fd60000000000 */
[--C-:B------:R-:W-:Y:S02]  /*54a0*/  @!P5 SHF.R.S32.HI R4, RZ, 0x1f, R85.reuse ;  /* 0x0000001fff04d819 */ /* 0x100fe40000011455 */
[----:B------:R-:W-:-:S04]  /*54b0*/  @!P5 IADD3 R78, P0, P6, R30, R78, R85 ;  /* 0x0000004e1e4ed210 */ /* 0x000fc80007e1e055 */
[----:B------:R-:W-:Y:S02]  /*54c0*/  @!P5 IADD3.X R83, R64, R83, R4, P0, P6 ;  /* 0x000000534053d210 */ /* 0x000fe400007ec404 */
[-C--:B------:R-:W-:Y:S02]  /*54d0*/  LEA R4, P6, R81, R70.reuse, 0x1 ;  /* 0x0000004651047211 */ /* 0x080fe400078c08ff */
[----:B------:R-:W-:Y:S02]  /*54e0*/  ISETP.NE.AND P0, PT, R5, RZ, PT ;  /* 0x000000ff0500720c */ /* 0x000fe40003f05270 */
[----:B------:R-:W-:Y:S02]  /*54f0*/  LEA.HI.X R5, R81, R71, R82, 0x1, P6 ;  /* 0x0000004751057211 */ /* 0x000fe400030f0c52 */
[----:B------:R-:W-:-:S03]  /*5500*/  @!P5 LEA R6, P6, R78, R70, 0x1 ;  /* 0x000000464e06d211 */ /* 0x000fc600078c08ff */
[----:B-1----:R1:W-:Y:S01]  /*5510*/  STG.E.128 desc[UR42][R4.64], R32 ;  /* 0x0000002004007986 */ /* 0x0023e2000c101d2a */
[----:B------:R-:W-:-:S05]  /*5520*/  @!P5 LEA.HI.X R7, R78, R71, R83, 0x1, P6 ;  /* 0x000000474e07d211 */ /* 0x000fca00030f0c53 */
[----:B--2---:R1:W-:Y:S04]  /*5530*/  @!P5 STG.E.128 desc[UR42][R6.64], R36 ;  /* 0x000000240600d986 */ /* 0x0043e8000c101d2a */
.L_x_12510:
[----:B------:R-:W-:Y:S05]  /*5540*/  BSYNC B1 ;  /* 0x0000000000017941 */ /* 0x000fea0003800000 */
.L_x_12509:
[C---:B------:R-:W-:Y:S01]  /*5550*/  ISETP.GE.OR P5, PT, R156.reuse, R72, P1 ;  /* 0x000000489c00720c */ /* 0x040fe20000fa6670 */
[----:B------:R-:W-:Y:S01]  /*5560*/  IMAD.WIDE.U32 R76, R156, R74, R76 ;  /* 0x0000004a9c4c7225 */ /* 0x000fe200078e004c */
[----:B-1----:R-:W-:-:S05]  /*5570*/  SHF.R.S32.HI R5, RZ, 0x1f, R156 ;  /* 0x0000001fff057819 */ /* 0x002fca000001149c */
[----:B------:R-:W-:-:S04]  /*5580*/  IMAD R5, R5, R74, RZ ;  /* 0x0000004a05057224 */ /* 0x000fc800078e02ff */
[----:B------:R-:W-:Y:S02]  /*5590*/  IMAD R5, R156, R75, R5 ;  /* 0x0000004b9c057224 */ /* 0x000fe400078e0205 */
[----:B------:R-:W-:Y:S05]  /*55a0*/  @P5 BRA `(.L_x_12495) ;  /* 0x0000000800505947 */ /* 0x000fea0003800000 */
[----:B------:R-:W1:Y:S01]  /*55b0*/  LDC R34, c[0x0][0x2f4] ;  /* 0x0000bd00ff227b82 */ /* 0x000e620000000800 */
[----:B------:R-:W-:Y:S01]  /*55c0*/  IMAD.SHL.U32 R7, R62, 0x8, RZ ;  /* 0x000000083e077824 */ /* 0x000fe200078e00ff */
[----:B------:R-:W-:Y:S01]  /*55d0*/  BSSY B1, `(.L_x_12513) ;  /* 0x000006c000017945 */ /* 0x000fe20003800000 */
[----:B------:R-:W-:-:S03]  /*55e0*/  IMAD.IADD R35, R77, 0x1, R5 ;  /* 0x000000014d237824 */ /* 0x000fc600078e0205 */
[--C-:B------:R-:W-:Y:S02]  /*55f0*/  SHF.R.S32.HI R5, RZ, 0x1f, R7.reuse ;  /* 0x0000001fff057819 */ /* 0x100fe40000011407 */
[----:B------:R-:W-:-:S04]  /*5600*/  IADD3 R4, P5, P6, R30, R76, R7 ;  /* 0x0000004c1e047210 */ /* 0x000fc80007ebe007 */
[----:B------:R-:W-:Y:S02]  /*5610*/  IADD3.X R5, R64, R35, R5, P5, P6 ;  /* 0x0000002340057210 */ /* 0x000fe40002fec405 */
[----:B------:R-:W-:-:S04]  /*5620*/  LEA R32, P5, R4, R70, 0x1 ;  /* 0x0000004604207211 */ /* 0x000fc800078a08ff */
[----:B------:R-:W-:Y:S01]  /*5630*/  LEA.HI.X R33, R4, R71, R5, 0x1, P5 ;  /* 0x0000004704217211 */ /* 0x000fe200028f0c05 */
[----:B-1----:R-:W-:-:S05]  /*5640*/  @P0 IMAD.IADD R73, R34, 0x1, -R73 ;  /* 0x0000000122490824 */ /* 0x002fca00078e0a49 */
        /* <DEDUP_REMOVED lines=14> */
[----:B------:R-:W-:Y:S02]  /*5730*/  SHF.R.U32.HI R38, RZ, 0x10, R25 ;  /* 0x00000010ff267819 */ /* 0x000fe40000011619 */
[----:B------:R-:W-:Y:S02]  /*5740*/  SHF.R.U64 R36, R8, 0x10, R9 ;  /* 0x0000001008247819 */ /* 0x000fe40000001209 */
[----:B------:R-:W-:Y:S01]  /*5750*/  SHF.R.U64 R79, R24, 0x10, R25 ;  /* 0x00000010184f7819 */ /* 0x000fe20000001219 */
[----:B--2---:R-:W-:Y:S01]  /*5760*/  IMAD.MOV.U32 R24, RZ, RZ, R15 ;  /* 0x000000ffff187224 */ /* 0x004fe200078e000f */
[----:B------:R-:W-:Y:S01]  /*5770*/  SHF.R.U64 R8, R10, 0x10, R11 ;  /* 0x000000100a087819 */ /* 0x000fe2000000120b */
[--C-:B------:R-:W-:Y:S01]  /*5780*/  HADD2.F32 R25, -RZ, R91.reuse.H0_H0 ;  /* 0x2000005bff197230 */ /* 0x100fe20000004100 */
[----:B------:R-:W-:Y:S01]  /*5790*/  SHF.R.U32.HI R74, RZ, 0x10, R9 ;  /* 0x00000010ff4a7819 */ /* 0x000fe20000011609 */
[----:B-1----:R-:W-:Y:S01]  /*57a0*/  IMAD.MOV.U32 R10, RZ, RZ, R4 ;  /* 0x000000ffff0a7224 */ /* 0x002fe200078e0004 */
[----:B------:R-:W-:Y:S01]  /*57b0*/  SHF.R.U32.HI R73, RZ, 0x10, R11 ;  /* 0x00000010ff497819 */ /* 0x000fe2000001160b */
[----:B------:R-:W-:Y:S01]  /*57c0*/  HADD2.F32 R91, -RZ, R91.H1_H1 ;  /* 0x3000005bff5b7230 */ /* 0x000fe20000004100 */
[--C-:B------:R-:W-:Y:S01]  /*57d0*/  SHF.R.U64 R9, R26, 0x10, R27.reuse ;  /* 0x000000101a097819 */ /* 0x100fe2000000121b */
[----:B------:R-:W-:Y:S01]  /*57e0*/  HADD2.F32 R15, -RZ, R13.H0_H0 ;  /* 0x2000000dff0f7230 */ /* 0x000fe20000004100 */
[----:B------:R-:W-:Y:S01]  /*57f0*/  SHF.R.U32.HI R39, RZ, 0x10, R27 ;  /* 0x00000010ff277819 */ /* 0x000fe2000001161b */
[----:B------:R-:W-:-:S02]  /*5800*/  IMAD.MOV.U32 R11, RZ, RZ, R7 ;  /* 0x000000ffff0b7224 */ /* 0x000fc400078e0007 */
[----:B------:R-:W-:Y:S02]  /*5810*/  HADD2.F32 R13, -RZ, R13.H1_H1 ;  /* 0x3000000dff0d7230 */ /* 0x000fe40000004100 */
[--C-:B------:R-:W-:Y:S02]  /*5820*/  HADD2.F32 R4, -RZ, R5.reuse.H0_H0 ;  /* 0x20000005ff047230 */ /* 0x100fe40000004100 */
[----:B------:R-:W-:Y:S02]  /*5830*/  HADD2.F32 R38, -RZ, R38.H0_H0 ;  /* 0x20000026ff267230 */ /* 0x000fe40000004100 */
        /* <DEDUP_REMOVED lines=16> */
[----:B------:R-:W-:Y:S02]  /*5940*/  HADD2.F32 R38, -RZ, R90.H0_H0 ;  /* 0x2000005aff267230 */ /* 0x000fe40000004100 */
[----:B------:R-:W-:Y:S02]  /*5950*/  HADD2.F32 R11, -RZ, R11.H1_H1 ;  /* 0x3000000bff0b7230 */ /* 0x000fe40000004100 */
[----:B------:R-:W-:Y:S01]  /*5960*/  FMUL.FTZ R82, R24, R25 ;  /* 0x0000001918527220 */ /* 0x000fe20000410000 */
[----:B------:R-:W-:-:S02]  /*5970*/  HADD2.F32 R15, -RZ, R73.H0_H0 ;  /* 0x20000049ff0f7230 */ /* 0x000fc40000004100 */
[-C--:B------:R-:W-:Y:S01]  /*5980*/  FMUL.FTZ R78, R13, R38.reuse ;  /* 0x000000260d4e7220 */ /* 0x080fe20000410000 */
[----:B------:R-:W-:Y:S02]  /*5990*/  HADD2.F32 R26, -RZ, R87.H1_H1 ;  /* 0x30000057ff1a7230 */ /* 0x000fe40000004100 */
[----:B------:R-:W-:Y:S01]  /*59a0*/  FMUL.FTZ R25, R11, R25 ;  /* 0x000000190b197220 */ /* 0x000fe20000410000 */
[----:B------:R-:W-:Y:S01]  /*59b0*/  FMUL.FTZ R38, R7, R38 ;  /* 0x0000002607267220 */ /* 0x000fe20000410000 */
[-C--:B------:R-:W-:Y:S01]  /*59c0*/  FFMA.FTZ R73, R11, R15.reuse, -R82 ;  /* 0x0000000f0b497223 */ /* 0x080fe20000010852 */
[----:B------:R-:W-:Y:S02]  /*59d0*/  HADD2.F32 R11, -RZ, R12.H0_H0 ;  /* 0x2000000cff0b7230 */ /* 0x000fe40000004100 */
[----:B------:R-:W-:Y:S01]  /*59e0*/  FFMA.FTZ R78, R7, R26, -R78 ;  /* 0x0000001a074e7223 */ /* 0x000fe2000001084e */
[----:B------:R-:W-:Y:S01]  /*59f0*/  FFMA.FTZ R75, R24, R15, R25 ;  /* 0x0000000f184b7223 */ /* 0x000fe20000010019 */
[----:B------:R-:W-:-:S02]  /*5a00*/  HADD2.F32 R15, -RZ, R79.H0_H0 ;  /* 0x2000004fff0f7230 */ /* 0x000fc40000004100 */
[----:B------:R-:W-:Y:S01]  /*5a10*/  FFMA.FTZ R38, R13, R26, R38 ;  /* 0x0000001a0d267223 */ /* 0x000fe20000010026 */
[----:B------:R-:W-:Y:S02]  /*5a20*/  HADD2.F32 R7, -RZ, R10.H0_H0 ;  /* 0x2000000aff077230 */ /* 0x000fe40000004100 */
[----:B------:R-:W-:Y:S02]  /*5a30*/  HADD2.F32 R12, -RZ, R12.H1_H1 ;  /* 0x3000000cff0c7230 */ /* 0x000fe40000004100 */
[----:B------:R-:W-:Y:S01]  /*5a40*/  HADD2.F32 R10, -RZ, R10.H1_H1 ;  /* 0x3000000aff0a7230 */ /* 0x000fe20000004100 */
[----:B------:R-:W-:Y:S01]  /*5a50*/  F2FP.F16.F32.PACK_AB R38, R75, R38 ;  /* 0x000000264b26723e */ /* 0x000fe200000000ff */
[----:B------:R-:W-:Y:S02]  /*5a60*/  HADD2.F32 R90, -RZ, R90.H1_H1 ;  /* 0x3000005aff5a7230 */ /* 0x000fe40000004100 */
[----:B------:R-:W-:Y:S01]  /*5a70*/  FMUL.FTZ R25, R12, R15 ;  /* 0x0000000f0c197220 */ /* 0x000fe20000410000 */
[----:B------:R-:W-:-:S02]  /*5a80*/  HADD2.F32 R13, -RZ, R36.H0_H0 ;  /* 0x20000024ff0d7230 */ /* 0x000fc40000004100 */
[C---:B------:R-:W-:Y:S01]  /*5a90*/  FMUL.FTZ R15, R10.reuse, R15 ;  /* 0x0000000f0a0f7220 */ /* 0x040fe20000410000 */
[----:B------:R-:W-:Y:S02]  /*5aa0*/  HADD2.F32 R24, -RZ, R88.H0_H0 ;  /* 0x20000058ff187230 */ /* 0x000fe40000004100 */
[-C--:B------:R-:W-:Y:S01]  /*5ab0*/  FMUL.FTZ R26, R11, R90.reuse ;  /* 0x0000005a0b1a7220 */ /* 0x080fe20000410000 */
[C---:B------:R-:W-:Y:S01]  /*5ac0*/  FMUL.FTZ R90, R7.reuse, R90 ;  /* 0x0000005a075a7220 */ /* 0x040fe20000410000 */
[-C--:B------:R-:W-:Y:S01]  /*5ad0*/  FFMA.FTZ R25, R10, R13.reuse, -R25 ;  /* 0x0000000d0a197223 */ /* 0x080fe20000010819 */
[----:B------:R-:W-:Y:S01]  /*5ae0*/  FFMA.FTZ R15, R12, R13, R15 ;  /* 0x0000000d0c0f7223 */ /* 0x000fe2000001000f */
[----:B------:R-:W-:Y:S02]  /*5af0*/  HADD2.F32 R13, -RZ, R9.H0_H0 ;  /* 0x20000009ff0d7230 */ /* 0x000fe40000004100 */
[----:B------:R-:W-:Y:S01]  /*5b00*/  FFMA.FTZ R26, R7, R24, -R26 ;  /* 0x00000018071a7223 */ /* 0x000fe2000001081a */
[----:B------:R-:W-:-:S02]  /*5b10*/  HADD2.F32 R9, -RZ, R14.H0_H0 ;  /* 0x2000000eff097230 */ /* 0x000fc40000004100 */
[----:B------:R-:W-:Y:S01]  /*5b20*/  FFMA.FTZ R90, R11, R24, R90 ;  /* 0x000000180b5a7223 */ /* 0x000fe2000001005a */
[----:B------:R-:W-:Y:S02]  /*5b30*/  HADD2.F32 R88, -RZ, R88.H1_H1 ;  /* 0x30000058ff587230 */ /* 0x000fe40000004100 */
[----:B------:R-:W-:Y:S01]  /*5b40*/  HADD2.F32 R7, -RZ, R6.H0_H0 ;  /* 0x20000006ff077230 */ /* 0x000fe20000004100 */
[----:B------:R-:W-:Y:S01]  /*5b50*/  F2FP.F16.F32.PACK_AB R4, R25, R26 ;  /* 0x0000001a1904723e */ /* 0x000fe200000000ff */
[----:B------:R-:W-:Y:S01]  /*5b60*/  HADD2.F32 R14, -RZ, R14.H1_H1 ;  /* 0x3000000eff0e7230 */ /* 0x000fe20000004100 */
[----:B------:R-:W-:Y:S01]  /*5b70*/  F2FP.F16.F32.PACK_AB R12, R15, R90 ;  /* 0x0000005a0f0c723e */ /* 0x000fe200000000ff */
[----:B------:R-:W-:Y:S02]  /*5b80*/  HADD2.F32 R6, -RZ, R6.H1_H1 ;  /* 0x30000006ff067230 */ /* 0x000fe40000004100 */
[----:B------:R-:W-:Y:S02]  /*5b90*/  HADD2.F32 R11, -RZ, R8.H0_H0 ;  /* 0x20000008ff0b7230 */ /* 0x000fe40000004100 */
[----:B------:R-:W-:Y:S01]  /*5ba0*/  FMUL.FTZ R8, R9, R88 ;  /* 0x0000005809087220 */ /* 0x000fe20000410000 */
[----:B------:R-:W-:-:S02]  /*5bb0*/  HADD2.F32 R10, -RZ, R87.H0_H0 ;  /* 0x20000057ff0a7230 */ /* 0x000fc40000004100 */
[-C--:B------:R-:W-:Y:S01]  /*5bc0*/  FMUL.FTZ R39, R14, R13.reuse ;  /* 0x0000000d0e277220 */ /* 0x080fe20000410000 */
[C---:B------:R-:W-:Y:S01]  /*5bd0*/  FMUL.FTZ R88, R7.reuse, R88 ;  /* 0x0000005807587220 */ /* 0x040fe20000410000 */
[----:B------:R-:W-:Y:S01]  /*5be0*/  FMUL.FTZ R13, R6, R13 ;  /* 0x0000000d060d7220 */ /* 0x000fe20000410000 */
[----:B------:R-:W-:Y:S02]  /*5bf0*/  IMAD.MOV.U32 R5, RZ, RZ, R27 ;  /* 0x000000ffff057224 */ /* 0x000fe400078e001b */
[-C--:B------:R-:W-:Y:S01]  /*5c00*/  FFMA.FTZ R8, R7, R10.reuse, -R8 ;  /* 0x0000000a07087223 */ /* 0x080fe20000010808 */
[----:B------:R-:W-:Y:S01]  /*5c10*/  FFMA.FTZ R88, R9, R10, R88 ;  /* 0x0000000a09587223 */ /* 0x000fe20000010058 */
[-C--:B------:R-:W-:Y:S01]  /*5c20*/  FFMA.FTZ R13, R14, R11.reuse, R13 ;  /* 0x0000000b0e0d7223 */ /* 0x080fe2000001000d */
[----:B------:R-:W-:Y:S01]  /*5c30*/  FFMA.FTZ R39, R6, R11, -R39 ;  /* 0x0000000b06277223 */ /* 0x000fe20000010827 */
[----:B------:R-:W-:Y:S01]  /*5c40*/  F2FP.F16.F32.PACK_AB R7, R73, R78 ;  /* 0x0000004e4907723e */ /* 0x000fe200000000ff */
[----:B------:R-:W-:-:S02]  /*5c50*/  IMAD.MOV.U32 R15, RZ, RZ, R38 ;  /* 0x000000ffff0f7224 */ /* 0x000fc400078e0026 */
[----:B------:R-:W-:Y:S01]  /*5c60*/  F2FP.F16.F32.PACK_AB R14, R13, R88 ;  /* 0x000000580d0e723e */ /* 0x000fe200000000ff */
[----:B------:R-:W-:Y:S01]  /*5c70*/  IMAD.MOV.U32 R13, RZ, RZ, R74 ;  /* 0x000000ffff0d7224 */ /* 0x000fe200078e004a */
[----:B------:R-:W-:-:S07]  /*5c80*/  F2FP.F16.F32.PACK_AB R6, R39, R8 ;  /* 0x000000082706723e */ /* 0x000fce00000000ff */
.L_x_12514:
[----:B------:R-:W-:Y:S05]  /*5c90*/  BSYNC B1 ;  /* 0x0000000000017941 */ /* 0x000fea0003800000 */
.L_x_12513:
        /* <DEDUP_REMOVED lines=10> */
.L_x_12478:
[----:B------:R-:W-:-:S04]  /*5d40*/  ULOP3.LUT UR4, UR38, 0x1, URZ, 0xfc, !UPT ;  /* 0x0000000126047892 */ /* 0x000fc8000f8efc3f */
[----:B------:R-:W-:-:S06]  /*5d50*/  UISETP.NE.AND UP0, UPT, UR4, 0x3, UPT ;  /* 0x000000030400788c */ /* 0x000fcc000bf05270 */
[----:B------:R-:W-:-:S13]  /*5d60*/  PLOP3.LUT P3, PT, PT, PT, UP0, 0x80, 0x0 ;  /* 0x000000000000781c */ /* 0x000fda0003f6f008 */
[----:B------:R-:W-:Y:S05]  /*5d70*/  @!P3 BRA `(.L_x_12515) ;  /* 0x000000000004b947 */ /* 0x000fea0003800000 */
[----:B------:R-:W-:Y:S01]  /*5d80*/  BPT.TRAP 0x1 ;  /* 0x000000040000795c */ /* 0x000fe20000300000 */
.L_x_12515:
[----:B------:R-:W-:Y:S01]  /*5d90*/  IMAD R68, R23, 0x8, R2 ;  /* 0x0000000817447824 */ /* 0x000fe200078e0202 */
[----:B------:R-:W-:Y:S01]  /*5da0*/  SHF.L.U32 R80, R158, 0x1f, RZ ;  /* 0x0000001f9e507819 */ /* 0x000fe200000006ff */
[----:B------:R-:W-:Y:S01]  /*5db0*/  IMAD R72, R49, -0x60, R46 ;  /* 0xffffffa031487824 */ /* 0x000fe200078e022e */
[----:B------:R-:W-:Y:S02]  /*5dc0*/  BSSY B1, `(.L_x_12516) ;  /* 0x0000004000017945 */ /* 0x000fe40003800000 */
[----:B------:R-:W0:Y:S02]  /*5dd0*/  SYNCS.PHASECHK.TRANS64.TRYWAIT P4, [R68+URZ+0x32490], R80 ;  /* 0x03249050440075a7 */ /* 0x000e24000808017f */
[----:B------:R-:W-:Y:S01]  /*5de0*/  VIMNMX R72, R72, 0x60, PT ;  /* 0x0000006048487848 */ /* 0x000fe20003fe0100 */
[----:B0-----:R-:W-:Y:S06]  /*5df0*/  @!P4 BRA `(.L_x_12517) ;  /* 0x0000034000acc947 */ /* 0x001fec0003800000 */
.L_x_12881:
[----:B------:R-:W-:Y:S05]  /*5e00*/  BSYNC B1 ;  /* 0x0000000000017941 */ /* 0x000fea0003800000 */
.L_x_12516:
        /* <DEDUP_REMOVED lines=8> */
.L_x_12519:
[----:B------:R-:W-:Y:S05]  /*5e90*/  BSYNC B1 ;  /* 0x0000000000017941 */ /* 0x000fea0003800000 */
.L_x_12518:
[----:B------:R-:W-:Y:S05]  /*5ea0*/  @P4 BRA `(.L_x_12495) ;  /* 0x0000000000104947 */ /* 0x000fea0003800000 */
[----:B-1----:R-:W1:Y:S04]  /*5eb0*/  @!P1 LDS.128 R4, [R84+0x2000] ;  /* 0x0020000054049984 */ /* 0x002e680000000c00 */
[----:B------:R-:W2:Y:S04]  /*5ec0*/  @!P2 LDS.128 R8, [R83+0x2000] ;  /* 0x002000005308a984 */ /* 0x000ea80000000c00 */
[----:B-1----:R3:W-:Y:S04]  /*5ed0*/  @!P1 STG.E.128 desc[UR42][R12.64], R4 ;  /* 0x000000040c009986 */ /* 0x0027e8000c101d2a */
[----:B--2---:R3:W-:Y:S02]  /*5ee0*/  @!P2 STG.E.128 desc[UR42][R12.64+0x40], R8 ;  /* 0x000040080c00a986 */ /* 0x0047e4000c101d2a */
.L_x_12495:
[----:B------:R-:W-:Y:S05]  /*5ef0*/  BSYNC B0 ;  /* 0x0000000000007941 */ /* 0x000fea0003800000 */
.L_x_12477:
        /* <DEDUP_REMOVED lines=9> */
[----:B-1----:R-:W-:-:S02]  /*5f90*/  LOP3.LUT R4, R5, 0x7f, RZ, 0xc0, !PT ;  /* 0x0000007f05047812 */ /* 0x002fc400078ec0ff */
[----:B------:R-:W-:Y:S02]  /*5fa0*/  SHF.R.U32.HI R5, RZ, 0x7, R5 ;  /* 0x00000007ff057819 */ /* 0x000fe40000011605 */
[----:B------:R-:W-:-:S03]  /*5fb0*/  ISETP.NE.AND P4, PT, R4, RZ, PT ;  /* 0x000000ff0400720c */ /* 0x000fc60003f85270 */
[----:B------:R-:W-:-:S10]  /*5fc0*/  VIADD R12, R5, 0x8 ;  /* 0x00000008050c7836 */ /* 0x000fd40000000000 */
[----:B------:R-:W-:-:S05]  /*5fd0*/  @!P4 VIADD R4, R68, 0x324a0 ;  /* 0x000324a04404c836 */ /* 0x000fca0000000000 */
[----:B------:R-:W-:Y:S01]  /*5fe0*/  @!P4 PRMT R4, RZ, 0x654, R4 ;  /* 0x00000654ff04c816 */ /* 0x000fe20000000004 */
[----:B--2---:R1:W-:Y:S06]  /*5ff0*/  BAR.SYNC.DEFER_BLOCKING R12, 0x80 ;  /* 0x0002000c0000751d */ /* 0x0043ec0000010000 */
[----:B------:R1:W-:Y:S01]  /*6000*/  @!P4 SYNCS.ARRIVE.TRANS64.RED.A1T0 RZ, [R4+URZ], RZ ;  /* 0x000000ff04ffc9a7 */ /* 0x0003e2000810043f */
[----:B------:R-:W-:Y:S05]  /*6010*/  @!P3 BRA `(.L_x_12521) ;  /* 0x000000000004b947 */ /* 0x000fea0003800000 */
[----:B------:R-:W-:Y:S01]  /*6020*/  BPT.TRAP 0x1 ;  /* 0x000000040000795c */ /* 0x000fe20000300000 */
.L_x_12521:
[----:B------:R-:W-:Y:S05]  /*6030*/  BSYNC B0 ;  /* 0x0000000000007941 */ /* 0x000fea0003800000 */
.L_x_12520:
[----:B------:R-:W2:Y:S01]  /*6040*/  SYNCS.PHASECHK.TRANS64.TRYWAIT P3, [R68+URZ+0x324b0], R80 ;  /* 0x0324b050440075a7 */ /* 0x000ea2000806017f */
[----:B------:R-:W-:Y:S01]  /*6050*/  ULDC UR49, c[0x0][0x320] ;  /* 0x0000c80000317ab9 */ /* 0x000fe20000000800 */
[----:B------:R-:W-:Y:S01]  /*6060*/  ULDC.64 UR44, c[0x0][0x328] ;  /* 0x0000ca00002c7ab9 */ /* 0x000fe20000000a00 */
[----:B------:R-:W-:Y:S01]  /*6070*/  ULDC.64 UR40, c[0x0][0x318] ;  /* 0x0000c60000287ab9 */ /* 0x000fe20000000a00 */
[----:B------:R-:W-:Y:S01]  /*6080*/  BSSY B0, `(.L_x_12522) ;  /* 0x0000003000007945 */ /* 0x000fe20003800000 */
[----:B-1----:R-:W-:-:S03]  /*6090*/  IMAD R4, R23, 0x6000, R58 ;  /* 0x0000600017047824 */ /* 0x002fc600078e023a */
[----:B--2---:R-:W-:Y:S05]  /*60a0*/  @!P3 BRA `(.L_x_12523) ;  /* 0x000003400014b947 */ /* 0x004fea0003800000 */
.L_x_12882:
[----:B------:R-:W-:Y:S05]  /*60b0*/  BSYNC B0 ;  /* 0x0000000000007941 */ /* 0x000fea0003800000 */
.L_x_12522:
        /* <DEDUP_REMOVED lines=8> */
[----:B------:R-:W-:Y:S02]  /*6140*/  IMAD.MOV.U32 R4, RZ, RZ, R40 ;  /* 0x000000ffff047224 */ /* 0x000fe400078e0028 */
[----:B------:R-:W-:Y:S02]  /*6150*/  IMAD.MOV.U32 R5, RZ, RZ, R65 ;  /* 0x000000ffff057224 */ /* 0x000fe400078e0041 */
[C---:B------:R-:W-:Y:S02]  /*6160*/  IMAD R7, R8.reuse, UR45, R7 ;  /* 0x0000002d08077c24 */ /* 0x040fe4000f8e0207 */
[----:B------:R-:W-:-:S04]  /*6170*/  IMAD.WIDE.U32 R4, R8, UR44, R4 ;  /* 0x0000002c08047c25 */ /* 0x000fc8000f8e0004 */
[----:B------:R-:W-:Y:S01]  /*6180*/  IMAD.IADD R5, R5, 0x1, R7 ;  /* 0x0000000105057824 */ /* 0x000fe200078e0207 */
[----:B------:R-:W-:-:S04]  /*6190*/  LEA R10, P3, R4, UR40, 0x1 ;  /* 0x00000028040a7c11 */ /* 0x000fc8000f8608ff */
[----:B------:R-:W-:Y:S02]  /*61a0*/  LEA.HI.X R11, R4, UR41, R5, 0x1, P3 ;  /* 0x00000029040b7c11 */ /* 0x000fe400098f0c05 */
[----:B------:R-:W-:-:S13]  /*61b0*/  ISETP.GE.AND P3, PT, R152, UR49, PT ;  /* 0x0000003198007c0c */ /* 0x000fda000bf66270 */
[----:B------:R-:W2:Y:S04]  /*61c0*/  @!P3 LDS.128 R4, [R14] ;  /* 0x000000000e04b984 */ /* 0x000ea80000000c00 */
[----:B--2---:R-:W-:Y:S01]  /*61d0*/  @!P3 STG.E.128 desc[UR42][R10.64], R4 ;  /* 0x000000040a00b986 */ /* 0x004fe2000c101d2a */
[----:B------:R-:W-:-:S13]  /*61e0*/  ISETP.GE.AND P3, PT, R3, UR49, PT ;  /* 0x0000003103007c0c */ /* 0x000fda000bf66270 */
[----:B------:R-:W2:Y:S04]  /*61f0*/  @!P3 LDS.128 R4, [R13] ;  /* 0x000000000d04b984 */ /* 0x000ea80000000c00 */
[----:B--2---:R-:W-:Y:S01]  /*6200*/  @!P3 STG.E.128 desc[UR42][R10.64+0x40], R4 ;  /* 0x000040040a00b986 */ /* 0x004fe2000c101d2a */
[----:B------:R-:W-:-:S13]  /*6210*/  ISETP.GE.AND P3, PT, R51, UR49, PT ;  /* 0x0000003133007c0c */ /* 0x000fda000bf66270 */
[----:B------:R-:W2:Y:S04]  /*6220*/  @!P3 LDS.128 R4, [R14+0x3000] ;  /* 0x003000000e04b984 */ /* 0x000ea80000000c00 */
        /* <DEDUP_REMOVED lines=10> */
[----:B------:R-:W-:-:S13]  /*62d0*/  ISETP.NE.AND P3, PT, R67, RZ, PT ;  /* 0x000000ff4300720c */ /* 0x000fda0003f65270 */
[----:B------:R-:W2:Y:S04]  /*62e0*/  @P3 LDS.128 R4, [R14+0x9000] ;  /* 0x009000000e043984 */ /* 0x000ea80000000c00 */
[----:B--2---:R-:W-:Y:S01]  /*62f0*/  @P3 STG.E.128 desc[UR42][R10.64+0x180], R4 ;  /* 0x000180040a003986 */ /* 0x004fe2000c101d2a */
[----:B------:R-:W-:-:S13]  /*6300*/  ISETP.NE.AND P3, PT, R66, RZ, PT ;  /* 0x000000ff4200720c */ /* 0x000fda0003f65270 */
[----:B------:R-:W2:Y:S04]  /*6310*/  @P3 LDS.128 R4, [R13+0x9000] ;  /* 0x009000000d043984 */ /* 0x000ea80000000c00 */
[----:B--2---:R2:W-:Y:S02]  /*6320*/  @P3 STG.E.128 desc[UR42][R10.64+0x1c0], R4 ;  /* 0x0001c0040a003986 */ /* 0x0045e4000c101d2a */
.L_x_12525:
[----:B------:R-:W-:Y:S05]  /*6330*/  BSYNC B0 ;  /* 0x0000000000007941 */ /* 0x000fea0003800000 */
.L_x_12524:
[----:B------:R-:W-:Y:S01]  /*6340*/  ISETP.GE.AND P3, PT, R156, R72, PT ;  /* 0x000000489c00720c */ /* 0x000fe20003f66270 */
[----:B------:R-:W-:-:S12]  /*6350*/  BSSY B0, `(.L_x_12526) ;  /* 0x0000024000007945 */ /* 0x000fd80003800000 */
[----:B------:R-:W-:Y:S05]  /*6360*/  @P3 BRA `(.L_x_12527) ;  /* 0x0000000000883947 */ /* 0x000fea0003800000 */
[----:B--2---:R-:W-:Y:S01]  /*6370*/  IADD3 R7, P3, R8, 0x40, RZ ;  /* 0x0000004008077810 */ /* 0x004fe20007f7e0ff */
[----:B------:R-:W-:Y:S02]  /*6380*/  IMAD.MOV.U32 R4, RZ, RZ, R40 ;  /* 0x000000ffff047224 */ /* 0x000fe400078e0028 */
        /* <DEDUP_REMOVED lines=31> */
[----:B--2---:R3:W-:Y:S02]  /*6580*/  @P3 STG.E.128 desc[UR42][R8.64+0x1c0], R4 ;  /* 0x0001c00408003986 */ /* 0x0047e4000c101d2a */
.L_x_12527:
[----:B------:R-:W-:Y:S05]  /*6590*/  BSYNC B0 ;  /* 0x0000000000007941 */ /* 0x000fea0003800000 */
.L_x_12526:
[----:B------:R-:W-:Y:S01]  /*65a0*/  @!PT LDS RZ, [RZ] ;  /* 0x00000000fffff984 */ /* 0x000fe20000000800 */
[----:B------:R-:W-:Y:S01]  /*65b0*/  @!PT LDS RZ, [RZ] ;  /* 0x00000000fffff984 */ /* 0x000fe20000000800 */
[----:B------:R-:W-:Y:S01]  /*65c0*/  @!PT LDS RZ, [RZ] ;  /* 0x00000000fffff984 */ /* 0x000fe20000000800 */
[----:B------:R-:W-:Y:S01]  /*65d0*/  @!PT LDS RZ, [RZ] ;  /* 0x00000000fffff984 */ /* 0x000fe20000000800 */
[----:B------:R4:W-:Y:S06]  /*65e0*/  MEMBAR.ALL.CTA ;  /* 0x0000000000007992 */ /* 0x0009ec0000008000 */
[----:B----4-:R-:W4:Y:S02]  /*65f0*/  FENCE.VIEW.ASYNC.S ;  /* 0x00000000000073c6 */ /* 0x010f240000000000 */
[----:B----4-:R4:W-:Y:S01]  /*6600*/  BAR.SYNC.DEFER_BLOCKING R12, 0x80 ;  /* 0x0002000c0000751d */ /* 0x0109e20000010000 */
[----:B------:R-:W-:Y:S01]  /*6610*/  ISETP.NE.AND P5, PT, R69, RZ, PT ;  /* 0x000000ff4500720c */ /* 0x000fe20003fa5270 */
[----:B------:R-:W-:-:S02]  /*6620*/  VIADD R23, R23, 0x1 ;  /* 0x0000000117177836 */ /* 0x000fc40000000000 */
[----:B01----:R-:W-:-:S03]  /*6630*/  @!P4 VIADD R68, R68, 0x324c0 ;  /* 0x000324c04444c836 */ /* 0x003fc60000000000 */
[C---:B------:R-:W-:Y:S02]  /*6640*/  ISETP.NE.AND P3, PT, R23.reuse, 0x2, PT ;  /* 0x000000021700780c */ /* 0x040fe40003f65270 */
[----:B------:R-:W-:Y:S02]  /*6650*/  @!P4 PRMT R68, RZ, 0x654, R68 ;  /* 0x00000654ff44c816 */ /* 0x000fe40000000044 */
[----:B--23--:R-:W-:Y:S02]  /*6660*/  SEL R5, RZ, 0x1, P3 ;  /* 0x00000001ff057807 */ /* 0x00cfe40001800000 */
[----:B------:R-:W-:Y:S02]  /*6670*/  SEL R23, R23, RZ, P3 ;  /* 0x000000ff17177207 */ /* 0x000fe40001800000 */
[----:B------:R-:W-:Y:S01]  /*6680*/  LOP3.LUT R158, R158, R5, RZ, 0x3c, !PT ;  /* 0x000000059e9e7212 */ /* 0x000fe200078e3cff */
[----:B------:R4:W-:Y:S01]  /*6690*/  @!P4 SYNCS.ARRIVE.TRANS64.RED.A1T0 RZ, [R68+URZ], RZ ;  /* 0x000000ff44ffc9a7 */ /* 0x0009e2000810043f */
[----:B------:R-:W-:Y:S05]  /*66a0*/  @P5 BRA `(.L_x_12528) ;  /* 0xffffffc800045947 */ /* 0x000fea000383ffff */
[----:B------:R-:W0:Y:S01]  /*66b0*/  S2R R4, SR_TID.X ;  /* 0x0000000000047919 */ /* 0x000e220000002100 */
[----:B------:R-:W-:Y:S02]  /*66c0*/  PLOP3.LUT P0, PT, PT, PT, PT, 0x8, 0x0 ;  /* 0x000000000000781c */ /* 0x000fe40003f0e170 */
[----:B0-----:R-:W-:-:S04]  /*66d0*/  SHF.R.U32.HI R4, RZ, 0x7, R4 ;  /* 0x00000007ff047819 */ /* 0x001fc80000011604 */
[----:B------:R-:W-:-:S13]  /*66e0*/  ISETP.NE.AND P5, PT, R4, 0x1, PT ;  /* 0x000000010400780c */ /* 0x000fda0003fa5270 */
[----:B------:R-:W-:Y:S06]  /*66f0*/  @!P5 BAR.ARV 0x9, 0x100 ;  /* 0x024400000000db1d */ /* 0x000fec0000002000 */
.L_x_12472:
[----:B------:R-:W0:Y:S01]  /*6700*/  S2R R0, SR_TID.X ;  /* 0x0000000000007919 */ /* 0x000e220000002100 */
[----:B------:R-:W1:Y:S01]  /*6710*/  LDC R17, c[0x0][0x448] ;  /* 0x00011200ff117b82 */ /* 0x000e620000000800 */
[----:B----4-:R-:W-:Y:S01]  /*6720*/  IMAD.MOV.U32 R12, RZ, RZ, 0x3000 ;  /* 0x00003000ff0c7424 */ /* 0x010fe200078e00ff */
[----:B------:R-:W2:Y:S01]  /*6730*/  S2R R3, SR_SWINHI ;  /* 0x0000000000037919 */ /* 0x000ea20000002f00 */
[----:B------:R-:W-:Y:S02]  /*6740*/  IMAD.U32 R13, RZ, RZ, UR38 ;  /* 0x00000026ff0d7e24 */ /* 0x000fe4000f8e00ff */
[----:B------:R-:W-:Y:S01]  /*6750*/  IMAD.MOV.U32 R14, RZ, RZ, 0x1 ;  /* 0x00000001ff0e7424 */ /* 0x000fe200078e00ff */
[----:B------:R-:W-:Y:S02]  /*6760*/  STL [R1+0x70], R89 ;  /* 0x0000705901007387 */ /* 0x000fe40000100800 */
[----:B------:R-:W3:Y:S01]  /*6770*/  LDC R16, c[0x0][0xa80] ;  /* 0x0002a000ff107b82 */ /* 0x000ee20000000800 */
[----:B------:R-:W-:Y:S01]  /*6780*/  IMAD.MOV.U32 R15, RZ, RZ, RZ ;  /* 0x000000ffff0f7224 */ /* 0x000fe200078e00ff */
[----:B------:R4:W-:Y:S01]  /*6790*/  STL.64 [R1+0x18], R12 ;  /* 0x0000180c01007387 */ /* 0x0009e20000100a00 */
[----:B------:R-:W-:-:S02]  /*67a0*/  IMAD.MOV.U32 R5, RZ, RZ, 0x100 ;  /* 0x00000100ff057424 */ /* 0x000fc400078e00ff */
[----:B------:R-:W-:Y:S01]  /*67b0*/  IMAD.MOV.U32 R6, RZ, RZ, 0x1 ;  /* 0x00000001ff067424 */ /* 0x000fe200078e00ff */
[----:B------:R1:W-:Y:S01]  /*67c0*/  STL.64 [R1+0x60], R14 ;  /* 0x0000600e01007387 */ /* 0x0003e20000100a00 */
[----:B------:R-:W-:Y:S02]  /*67d0*/  IMAD.MOV.U32 R7, RZ, RZ, RZ ;  /* 0x000000ffff077224 */ /* 0x000fe400078e00ff */
[----:B------:R-:W-:Y:S01]  /*67e0*/  IMAD.MOV.U32 R8, RZ, RZ, 0xc000 ;  /* 0x0000c000ff087424 */ /* 0x000fe200078e00ff */
[----:B------:R-:W-:Y:S01]  /*67f0*/  STL.128 [R1+0x230], RZ ;  /* 0x000230ff01007387 */ /* 0x000fe20000100c00 */
[----:B------:R-:W-:Y:S02]  /*6800*/  IMAD.U32 R9, RZ, RZ, UR38 ;  /* 0x00000026ff097e24 */ /* 0x000fe4000f8e00ff */
[----:B------:R-:W-:Y:S01]  /*6810*/  IMAD.MOV.U32 R11, RZ, RZ, 0x100 ;  /* 0x00000100ff0b7424 */ /* 0x000fe200078e00ff */
[----:B------:R-:W-:Y:S01]  /*6820*/  STL.128 [R1+0x240], RZ ;  /* 0x000240ff01007387 */ /* 0x000fe20000100c00 */
[----:B------:R-:W-:-:S02]  /*6830*/  IMAD.U32 R27, RZ, RZ, UR37 ;  /* 0x00000025ff1b7e24 */ /* 0x000fc4000f8e00ff */
[----:B------:R-:W-:Y:S01]  /*6840*/  IMAD.U32 R36, RZ, RZ, UR37 ;  /* 0x00000025ff247e24 */ /* 0x000fe2000f8e00ff */
[----:B------:R-:W-:Y:S01]  /*6850*/  STL.128 [R1+0x260], RZ ;  /* 0x000260ff01007387 */ /* 0x000fe20000100c00 */
[----:B------:R-:W-:Y:S01]  /*6860*/  IMAD.U32 R72, RZ, RZ, UR37 ;  /* 0x00000025ff487e24 */ /* 0x000fe2000f8e00ff */
[----:B0-----:R-:W-:Y:S02]  /*6870*/  LOP3.LUT R0, R0, 0x7f, RZ, 0xc0, !PT ;  /* 0x0000007f00007812 */ /* 0x001fe400078ec0ff */
[----:B---3--:R-:W-:Y:S02]  /*6880*/  STL [R1+0x250], R16 ;  /* 0x0002501001007387 */ /* 0x008fe40000100800 */
[----:B------:R-:W-:Y:S02]  /*6890*/  IADD3 R72, P5, R72, 0x70, RZ ;  /* 0x0000007048487810 */ /* 0x000fe40007fbe0ff */
[----:B------:R-:W-:Y:S01]  /*68a0*/  ISETP.NE.AND P1, PT, R0, RZ, PT ;  /* 0x000000ff0000720c */ /* 0x000fe20003f25270 */
[----:B------:R-:W-:Y:S01]  /*68b0*/  STL.128 [R1+0x270], RZ ;  /* 0x000270ff01007387 */ /* 0x000fe20000100c00 */
[----:B------:R-:W-:-:S02]  /*68c0*/  MOV R24, R2 ;  /* 0x0000000200187202 */ /* 0x000fc40000000f00 */
[----:B--2---:R-:W-:Y:S02]  /*68d0*/  MOV R25, R3 ;  /* 0x0000000300197202 */ /* 0x004fe40000000f00 */
[----:B------:R-:W-:Y:S01]  /*68e0*/  SEL R4, RZ, 0x1, P1 ;  /* 0x00000001ff047807 */ /* 0x000fe20000800000 */
[----:B------:R-:W-:Y:S01]  /*68f0*/  STL.128 [R1+0x280], RZ ;  /* 0x000280ff01007387 */ /* 0x000fe20000100c00 */
[C---:B----4-:R-:W-:Y:S02]  /*6900*/  IADD3 R12, P1, R24.reuse, 0x32430, RZ ;  /* 0x00032430180c7810 */ /* 0x050fe40007f3e0ff */
[C---:B------:R-:W-:Y:S01]  /*6910*/  IADD3 R0, P3, R24.reuse, 0x32450, RZ ;  /* 0x0003245018007810 */ /* 0x040fe20007f7e0ff */
[----:B------:R0:W-:Y:S01]  /*6920*/  STL.128 [R1+0x20], R4 ;  /* 0x0000200401007387 */ /* 0x0001e20000100c00 */
[C---:B------:R-:W-:Y:S01]  /*6930*/  IADD3 R3, P4, R24.reuse, 0x32460, RZ ;  /* 0x0003246018037810 */ /* 0x040fe20007f9e0ff */
[----:B------:R-:W-:Y:S01]  /*6940*/  IMAD.X R13, RZ, RZ, R25, P1 ;  /* 0x000000ffff0d7224 */ /* 0x000fe200008e0619 */
[----:B-1----:R-:W-:Y:S01]  /*6950*/  ISETP.NE.AND P1, PT, R17, 0x1, PT ;  /* 0x000000011100780c */ /* 0x002fe20003f25270 */
[----:B------:R-:W-:Y:S01]  /*6960*/  IMAD.MOV.U32 R10, RZ, RZ, R4 ;  /* 0x000000ffff0a7224 */ /* 0x000fe200078e0004 */
[----:B------:R-:W-:Y:S01]  /*6970*/  IADD3 R14, P2, R24, 0x32440, RZ ;  /* 0x00032440180e7810 */ /* 0x000fe20007f5e0ff */
[----:B------:R-:W-:Y:S01]  /*6980*/  STL.128 [R1+0x290], RZ ;  /* 0x000290ff01007387 */ /* 0x000fe20000100c00 */
[----:B------:R-:W-:-:S03]  /*6990*/  IMAD.U32 R17, RZ, RZ, UR37 ;  /* 0x00000025ff117e24 */ /* 0x000fc6000f8e00ff */
[----:B------:R-:W-:Y:S01]  /*69a0*/  IMAD.X R15, RZ, RZ, R25, P2 ;  /* 0x000000ffff0f7224 */ /* 0x000fe200010e0619 */
[----:B------:R-:W-:Y:S01]  /*69b0*/  STL.128 [R1+0x50], R8 ;  /* 0x0000500801007387 */ /* 0x000fe20000100c00 */
[----:B------:R-:W-:-:S03]  /*69c0*/  IADD3 R27, P2, R27, 0x230, RZ ;  /* 0x000002301b1b7810 */ /* 0x000fc60007f5e0ff */
[----:B------:R-:W-:Y:S01]  /*69d0*/  STL.64 [R1+0x8], R12 ;  /* 0x0000080c01007387 */ /* 0x000fe20000100a00 */
[--C-:B0-----:R-:W-:Y:S01]  /*69e0*/  IMAD.X R5, RZ, RZ, R25.reuse, P3 ;  /* 0x000000ffff057224 */ /* 0x101fe200018e0619 */
[----:B------:R-:W-:Y:S01]  /*69f0*/  IADD3 R17, P3, R17, 0x260, RZ ;  /* 0x0000026011117810 */ /* 0x000fe20007f7e0ff */
[----:B------:R-:W-:Y:S01]  /*6a00*/  IMAD.X R7, RZ, RZ, R25, P4 ;  /* 0x000000ffff077224 */ /* 0x000fe200020e0619 */
[----:B------:R-:W-:Y:S01]  /*6a10*/  STL.64 [R1+0x10], R14 ;  /* 0x0000100e01007387 */ /* 0x000fe20000100a00 */
[----:B------:R-:W-:Y:S01]  /*6a20*/  IMAD.MOV.U32 R4, RZ, RZ, R0 ;  /* 0x000000ffff047224 */ /* 0x000fe200078e0000 */
[----:B------:R-:W-:Y:S01]  /*6a30*/  IADD3 R36, P4, R36, 0x38, RZ ;  /* 0x0000003824247810 */ /* 0x000fe20007f9e0ff */
[----:B------:R-:W-:Y:S01]  /*6a40*/  IMAD.MOV.U32 R6, RZ, RZ, R3 ;  /* 0x000000ffff067224 */ /* 0x000fe200078e0003 */
[----:B------:R-:W0:Y:S01]  /*6a50*/  @P1 LDC R0, c[0x0][0x44c] ;  /* 0x00011300ff001b82 */ /* 0x000e220000000800 */
[----:B------:R-:W-:Y:S01]  /*6a60*/  STL.64 [R1+0x30], R14 ;  /* 0x0000300e01007387 */ /* 0x000fe20000100a00 */
[----:B------:R-:W-:-:S03]  /*6a70*/  VIADD R3, R194, 0x7f ;  /* 0x0000007fc2037836 */ /* 0x000fc60000000000 */
[----:B------:R-:W-:Y:S04]  /*6a80*/  STL.128 [R1+0x40], R4 ;  /* 0x0000400401007387 */ /* 0x000fe80000100c00 */
[----:B------:R1:W-:Y:S04]  /*6a90*/  STL.64 [R1+0x68], R6 ;  /* 0x0000680601007387 */ /* 0x0003e80000100a00 */
[----:B------:R2:W-:Y:S04]  /*6aa0*/  STL.128 [R1+0x2a0], RZ ;  /* 0x0002a0ff01007387 */ /* 0x0005e80000100c00 */
[----:B------:R2:W-:Y:S01]  /*6ab0*/  STL.128 [R1+0x2b0], RZ ;  /* 0x0002b0ff01007387 */ /* 0x0005e20000100c00 */
[----:B-1----:R-:W1:Y:S03]  /*6ac0*/  @P1 LDC R7, c[0x0][0x450] ;  /* 0x00011400ff071b82 */ /* 0x002e660000000800 */
[----:B------:R2:W-:Y:S01]  /*6ad0*/  STL.128 [R1+0x2c0], RZ ;  /* 0x0002c0ff01007387 */ /* 0x0005e20000100c00 */
[----:B0-----:R-:W-:-:S03]  /*6ae0*/  @P1 IMAD.HI.U32 R0, R3, R0, RZ ;  /* 0x0000000003001227 */ /* 0x001fc600078e00ff */
[----:B------:R2:W-:Y:S01]  /*6af0*/  STL.128 [R1+0x2d0], RZ ;  /* 0x0002d0ff01007387 */ /* 0x0005e20000100c00 */
[----:B------:R-:W0:Y:S03]  /*6b00*/  LDC.64 R4, c[0x0][0xad8] ;  /* 0x0002b600ff047b82 */ /* 0x000e260000000a00 */
[----:B------:R2:W-:Y:S04]  /*6b10*/  STL.128 [R1+0x2e0], RZ ;  /* 0x0002e0ff01007387 */ /* 0x0005e80000100c00 */
[----:B------:R2:W-:Y:S04]  /*6b20*/  STL.128 [R1+0x2f0], RZ ;  /* 0x0002f0ff01007387 */ /* 0x0005e80000100c00 */
[----:B------:R2:W-:Y:S04]  /*6b30*/  STL.128 [R1+0x300], RZ ;  /* 0x000300ff01007387 */ /* 0x0005e80000100c00 */
[----:B------:R2:W-:Y:S01]  /*6b40*/  STL.128 [R1+0x310], RZ ;  /* 0x000310ff01007387 */ /* 0x0005e20000100c00 */
[----:B-1----:R-:W-:-:S03]  /*6b50*/  @P1 SHF.R.U32.HI R3, RZ, R7, R0 ;  /* 0x00000007ff031219 */ /* 0x002fc60000011600 */
[----:B------:R2:W-:Y:S04]  /*6b60*/  STL.128 [R1+0x320], RZ ;  /* 0x000320ff01007387 */ /* 0x0005e80000100c00 */
[----:B------:R2:W-:Y:S01]  /*6b70*/  STL.128 [R1+0x330], RZ ;  /* 0x000330ff01007387 */ /* 0x0005e20000100c00 */
[----:B0-----:R-:W-:-:S03]  /*6b80*/  ISETP.GE.AND P6, PT, R5, 0x1, PT ;  /* 0x000000010500780c */ /* 0x001fc60003fc6270 */
        /* <DEDUP_REMOVED lines=20> */
[----:B------:R-:W-:Y:S05]  /*6cd0*/  @P0 BRA `(.L_x_12529) ;  /* 0x00000000000c0947 */ /* 0x000fea0003800000 */
[----:B------:R-:W0:Y:S01]  /*6ce0*/  FENCE.VIEW.ASYNC.G ;  /* 0x00000000000073c6 */ /* 0x000e220000000100 */
[----:B------:R-:W-:Y:S05]  /*6cf0*/  WARPSYNC.ALL ;  /* 0x0000000000007948 */ /* 0x000fea0003800000 */
[----:B0-----:R-:W-:Y:S06]  /*6d00*/  BAR.ARV 0xc, 0x180 ;  /* 0x0306000000007b1d */ /* 0x001fec0000002000 */
.L_x_12529:
[----:B------:R-:W-:Y:S02]  /*6d10*/  IMAD.IADD R3, R220, 0x1, R3 ;  /* 0x00000001dc037824 */ /* 0x000fe400078e0203 */
[----:B------:R-:W-:Y:S02]  /*6d20*/  IMAD.X R46, RZ, RZ, UR36, P2 ;  /* 0x00000024ff2e7e24 */ /* 0x000fe400090e06ff */
[----:B------:R-:W-:Y:S02]  /*6d30*/  IMAD.X R42, RZ, RZ, UR36, P3 ;  /* 0x00000024ff2a7e24 */ /* 0x000fe400098e06ff */
[----:B------:R-:W-:Y:S02]  /*6d40*/  IMAD.X R50, RZ, RZ, UR36, P4 ;  /* 0x00000024ff327e24 */ /* 0x000fe4000a0e06ff */
[----:B------:R-:W-:Y:S02]  /*6d50*/  IMAD.X R73, RZ, RZ, UR36, P5 ;  /* 0x00000024ff497e24 */ /* 0x000fe4000a8e06ff */
        /* <DEDUP_REMOVED lines=13> */
.L_x_12532:
[----:B------:R-:W-:-:S13]  /*6e30*/  ISETP.NE.AND P0, PT, R5, 0x1, PT ;  /* 0x000000010500780c */ /* 0x000fda0003f05270 */
[----:B------:R-:W0:Y:S02]  /*6e40*/  @P0 LDC.64 R6, c[0x0][0xae0] ;  /* 0x0002b800ff060b82 */ /* 0x000e240000000a00 */
[----:B0-----:R-:W-:-:S05]  /*6e50*/  @P0 IMAD.HI.U32 R6, R0, R6, RZ ;  /* 0x0000000600060227 */ /* 0x001fca00078e00ff */
[----:B------:R-:W-:-:S07]  /*6e60*/  @P0 SHF.R.U32.HI R0, RZ, R7, R6 ;  /* 0x00000007ff000219 */ /* 0x000fce0000011606 */
.L_x_12533:
[----:B------:R-:W-:Y:S05]  /*6e70*/  BSYNC B0 ;  /* 0x0000000000007941 */ /* 0x000fea0003800000 */
.L_x_12531:
[----:B------:R-:W-:-:S05]  /*6e80*/  IMAD R3, R0, R5, R5 ;  /* 0x0000000500037224 */ /* 0x000fca00078e0205 */
[----:B------:R-:W-:-:S07]  /*6e90*/  VIMNMX R4, R4, R3, PT ;  /* 0x0000000304047248 */ /* 0x000fce0003fe0100 */
.L_x_12530:
[----:B------:R-:W0:Y:S01]  /*6ea0*/  @P1 LDC R3, c[0x0][0x44c] ;  /* 0x00011300ff031b82 */ /* 0x000e220000000800 */
[----:B------:R-:W-:Y:S01]  /*6eb0*/  VIADD R4, R4, 0x5f ;  /* 0x0000005f04047836 */ /* 0x000fe20000000000 */
[----:B------:R-:W-:Y:S01]  /*6ec0*/  ULDC UR4, c[0x0][0xad4] ;  /* 0x0002b50000047ab9 */ /* 0x000fe20000000800 */
[----:B------:R-:W-:Y:S02]  /*6ed0*/  IMAD.MOV.U32 R0, RZ, RZ, R194 ;  /* 0x000000ffff007224 */ /* 0x000fe400078e00c2 */
[----:B------:R-:W-:-:S03]  /*6ee0*/  IMAD.HI R4, R4, 0x2aaaaaab, RZ ;  /* 0x2aaaaaab04047827 */ /* 0x000fc600078e02ff */
[----:B------:R-:W1:Y:S01]  /*6ef0*/  @P1 LDC R7, c[0x0][0x450] ;  /* 0x00011400ff071b82 */ /* 0x000e620000000800 */
        /* <DEDUP_REMOVED lines=18> */
.L_x_12536:
[----:B------:R-:W-:-:S13]  /*7020*/  ISETP.NE.AND P0, PT, R5, 0x1, PT ;  /* 0x000000010500780c */ /* 0x000fda0003f05270 */
[----:B------:R-:W0:Y:S02]  /*7030*/  @P0 LDC.64 R6, c[0x0][0xae0] ;  /* 0x0002b800ff060b82 */ /* 0x000e240000000a00 */
[----:B0-----:R-:W-:-:S05]  /*7040*/  @P0 IMAD.HI.U32 R6, R0, R6, RZ ;  /* 0x0000000600060227 */ /* 0x001fca00078e00ff */
[----:B------:R-:W-:-:S07]  /*7050*/  @P0 SHF.R.U32.HI R0, RZ, R7, R6 ;  /* 0x00000007ff000219 */ /* 0x000fce0000011606 */
.L_x_12537:
[----:B------:R-:W-:Y:S05]  /*7060*/  BSYNC B0 ;  /* 0x0000000000007941 */ /* 0x000fea0003800000 */
.L_x_12535:
[----:B------:R-:W-:-:S05]  /*7070*/  IMAD R0, R0, R5, RZ ;  /* 0x0000000500007224 */ /* 0x000fca00078e02ff */
[----:B------:R-:W-:-:S07]  /*7080*/  VIMNMX R3, R3, R0, !PT ;  /* 0x0000000003037248 */ /* 0x000fce0007fe0100 */
.L_x_12534:
        /* <DEDUP_REMOVED lines=39> */
.L_x_12539:
[----:B------:R-:W-:Y:S05]  /*7300*/  BSYNC B0 ;  /* 0x0000000000007941 */ /* 0x000fea0003800000 */
.L_x_12538:
[----:B------:R-:W-:Y:S01]  /*7310*/  IMAD R189, R203, R204, R189 ;  /* 0x000000cccbbd7224 */ /* 0x000fe200078e02bd */
[----:B------:R-:W-:-:S04]  /*7320*/  PLOP3.LUT P0, PT, PT, PT, PT, 0x80, 0x0 ;  /* 0x000000000000781c */ /* 0x000fc80003f0f070 */
[----:B------:R-:W-:-:S04]  /*7330*/  VIADDMNMX R204, R189, R204, R45, PT ;  /* 0x000000ccbdcc7246 */ /* 0x000fc8000380012d */
[----:B------:R-:W-:-:S13]  /*7340*/  ISETP.GT.AND P1, PT, R204, R189, PT ;  /* 0x000000bdcc00720c */ /* 0x000fda0003f24270 */
[----:B------:R-:W-:Y:S05]  /*7350*/  @!P1 BRA `(.L_x_12540) ;  /* 0x0000024000b09947 */ /* 0x000fea0003800000 */
[----:B------:R0:W-:Y:S01]  /*7360*/  STL.64 [R1+0x78], RZ ;  /* 0x000078ff01007387 */ /* 0x0001e20000100a00 */
[----:B------:R-:W-:Y:S01]  /*7370*/  IMAD.U32 R16, RZ, RZ, UR37 ;  /* 0x00000025ff107e24 */ /* 0x000fe2000f8e00ff */
[----:B------:R-:W-:Y:S01]  /*7380*/  UMOV UR4, 0xffffffff ;  /* 0xffffffff00047882 */ /* 0x000fe20000000000 */
[----:B------:R-:W-:Y:S02]  /*7390*/  IMAD.U32 R32, RZ, RZ, UR37 ;  /* 0x00000025ff207e24 */ /* 0x000fe4000f8e00ff */
[----:B------:R-:W-:Y:S01]  /*73a0*/  IMAD.U32 R26, RZ, RZ, UR37 ;  /* 0x00000025ff1a7e24 */ /* 0x000fe2000f8e00ff */
[----:B------:R-:W-:Y:S02]  /*73b0*/  IADD3 R16, P0, R16, 0xa8, RZ ;  /* 0x000000a810107810 */ /* 0x000fe40007f1e0ff */
[----:B------:R-:W-:Y:S02]  /*73c0*/  IADD3 R32, P1, R32, 0x78, RZ ;  /* 0x0000007820207810 */ /* 0x000fe40007f3e0ff */
[----:B------:R-:W-:Y:S01]  /*73d0*/  IADD3 R26, P2, R26, 0x80, RZ ;  /* 0x000000801a1a7810 */ /* 0x000fe20007f5e0ff */
[----:B------:R-:W-:-:S02]  /*73e0*/  IMAD.X R40, RZ, RZ, UR36, P0 ;  /* 0x00000024ff287e24 */ /* 0x000fc400080e06ff */
[----:B------:R-:W-:Y:S02]  /*73f0*/  IMAD.X R33, RZ, RZ, UR36, P1 ;  /* 0x00000024ff217e24 */ /* 0x000fe400088e06ff */
[----:B------:R-:W-:Y:S01]  /*7400*/  IMAD.X R39, RZ, RZ, UR36, P2 ;  /* 0x00000024ff277e24 */ /* 0x000fe200090e06ff */
[----:B0-----:R-:W-:Y:S07]  /*7410*/  BRA.DIV UR4, `(.L_x_12541) ;  /* 0x0000032e044c7947 */ /* 0x001fee000b800000 */
[----:B------:R-:W3:Y:S04]  /*7420*/  LDL R0, [R1+0x514] ;  /* 0x0005140001007983 */ /* 0x000ee80000100800 */
[----:B---3--:R0:W1:Y:S02]  /*7430*/  SHFL.IDX PT, R14, R0, RZ, 0x1f ;  /* 0x00001fff000e7589 */ /* 0x00806400000e0000 */
.L_x_12885:
[----:B01----:R-:W-:Y:S01]  /*7440*/  LEA.HI R0, R14, R14, RZ, 0x1 ;  /* 0x0000000e0e007211 */ /* 0x003fe200078f08ff */
[C---:B------:R-:W-:Y:S01]  /*7450*/  VIADD R54, R2.reuse, 0x18400 ;  /* 0x0001840002367836 */ /* 0x040fe20000000000 */
[----:B------:R-:W-:Y:S01]  /*7460*/  STL.128 [R1+0xb0], RZ ;  /* 0x0000b0ff01007387 */ /* 0x000fe20000100c00 */
[----:B------:R-:W-:Y:S01]  /*7470*/  VIADD R10, R2, 0x400 ;  /* 0x00000400020a7836 */ /* 0x000fe20000000000 */
[----:B------:R-:W-:Y:S01]  /*7480*/  LOP3.LUT R3, R0, 0x7fffe, RZ, 0xc0, !PT ;  /* 0x0007fffe00037812 */ /* 0x000fe200078ec0ff */
[----:B------:R-:W-:Y:S01]  /*7490*/  IMAD.MOV.U32 R4, RZ, RZ, 0x1 ;  /* 0x00000001ff047424 */ /* 0x000fe200078e00ff */
[----:B------:R-:W-:Y:S01]  /*74a0*/  STL.128 [R1+0xc0], RZ ;  /* 0x0000c0ff01007387 */ /* 0x000fe20000100c00 */
[----:B------:R-:W-:Y:S01]  /*74b0*/  IMAD.MOV.U32 R5, RZ, RZ, RZ ;  /* 0x000000ffff057224 */ /* 0x000fe200078e00ff */
[----:B------:R-:W-:Y:S01]  /*74c0*/  SHF.R.U32.HI R10, RZ, 0x4, R10 ;  /* 0x00000004ff0a7819 */ /* 0x000fe2000001160a */
[----:B------:R-:W-:Y:S01]  /*74d0*/  IMAD.IADD R11, R14, 0x1, -R3 ;  /* 0x000000010e0b7824 */ /* 0x000fe200078e0a03 */
[----:B------:R-:W-:Y:S01]  /*74e0*/  STL.128 [R1+0xd0], RZ ;  /* 0x0000d0ff01007387 */ /* 0x000fe20000100c00 */
[----:B------:R-:W-:Y:S01]  /*74f0*/  VIADD R3, R2, 0x1c400 ;  /* 0x0001c40002037836 */ /* 0x000fe20000000000 */
[----:B------:R-:W-:Y:S01]  /*7500*/  LOP3.LUT R10, R10, 0x3fff, RZ, 0xc0, !PT ;  /* 0x00003fff0a0a7812 */ /* 0x000fe200078ec0ff */
[----:B------:R-:W-:Y:S01]  /*7510*/  IMAD R0, R11, 0x2000, R54 ;  /* 0x000020000b007824 */ /* 0x000fe200078e0236 */
[----:B------:R-:W-:Y:S01]  /*7520*/  STL.128 [R1+0xe0], RZ ;  /* 0x0000e0ff01007387 */ /* 0x000fe20000100c00 */
[----:B------:R-:W-:Y:S01]  /*7530*/  IMAD.MOV.U32 R6, RZ, RZ, 0x1 ;  /* 0x00000001ff067424 */ /* 0x000fe200078e00ff */
[----:B------:R-:W-:Y:S01]  /*7540*/  SHF.R.U32.HI R3, RZ, 0x4, R3 ;  /* 0x00000004ff037819 */ /* 0x000fe20000011603 */
[----:B------:R-:W-:Y:S01]  /*7550*/  VIADD R11, R0, 0xa000 ;  /* 0x0000a000000b7836 */ /* 0x000fe20000000000 */
[----:B------:R-:W-:Y:S01]  /*7560*/  SHF.R.U32.HI R0, RZ, 0x4, R0 ;  /* 0x00000004ff007819 */ /* 0x000fe20000011600 */
[----:B------:R-:W-:Y:S01]  /*7570*/  IMAD.MOV.U32 R7, RZ, RZ, RZ ;  /* 0x000000ffff077224 */ /* 0x000fe200078e00ff */
[----:B------:R-:W-:Y:S01]  /*7580*/  LOP3.LUT R3, R3, 0x3fff, RZ, 0xc0, !PT ;  /* 0x00003fff03037812 */ /* 0x000fe200078ec0ff */
[----:B------:R-:W-:Y:S01]  /*7590*/  IMAD.MOV.U32 R8, RZ, RZ, 0x1 ;  /* 0x00000001ff087424 */ /* 0x000fe200078e00ff */
[----:B------:R-:W-:Y:S01]  /*75a0*/  SHF.R.U32.HI R11, RZ, 0x4, R11 ;  /* 0x00000004ff0b7819 */ /* 0x000fe2000001160b */
[----:B------:R-:W-:Y:S01]  /*75b0*/  IMAD.MOV.U32 R9, RZ, RZ, RZ ;  /* 0x000000ffff097224 */ /* 0x000fe200078e00ff */
[----:B------:R-:W-:Y:S01]  /*75c0*/  LOP3.LUT R3, R3, 0x10000, RZ, 0xfc, !PT ;  /* 0x0001000003037812 */ /* 0x000fe200078efcff */
[----:B------:R0:W-:Y:S01]  /*75d0*/  STL.128 [R1+0x80], R4 ;  /* 0x0000800401007387 */ /* 0x0001e20000100c00 */
[----:B------:R-:W-:Y:S01]  /*75e0*/  LOP3.LUT R11, R11, 0x3fff, RZ, 0xc0, !PT ;  /* 0x00003fff0b0b7812 */ /* 0x000fe200078ec0ff */
[----:B------:R-:W-:Y:S01]  /*75f0*/  IMAD.U32 R38, RZ, RZ, UR37 ;  /* 0x00000025ff267e24 */ /* 0x000fe2000f8e00ff */
[----:B------:R-:W-:Y:S01]  /*7600*/  LOP3.LUT R0, R0, 0x3fff, RZ, 0xc0, !PT ;  /* 0x00003fff00007812 */ /* 0x000fe200078ec0ff */
[----:B------:R1:W-:Y:S01]  /*7610*/  STL.64 [R1+0x90], R8 ;  /* 0x0000900801007387 */ /* 0x0003e20000100a00 */
[----:B------:R-:W-:Y:S01]  /*7620*/  LOP3.LUT R11, R11, 0x10000, RZ, 0xfc, !PT ;  /* 0x000100000b0b7812 */ /* 0x000fe200078efcff */
[----:B------:R-:W-:Y:S01]  /*7630*/  IMAD.U32 R34, RZ, RZ, UR37 ;  /* 0x00000025ff227e24 */ /* 0x000fe2000f8e00ff */
[----:B------:R-:W-:Y:S01]  /*7640*/  IADD3 R38, P5, R38, 0x90, RZ ;  /* 0x0000009026267810 */ /* 0x000fe20007fbe0ff */
[----:B------:R-:W-:Y:S01]  /*7650*/  STL.128 [R1+0xf0], RZ ;  /* 0x0000f0ff01007387 */ /* 0x000fe20000100c00 */
[----:B------:R-:W-:Y:S01]  /*7660*/  IMAD.U32 R61, RZ, RZ, UR37 ;  /* 0x00000025ff3d7e24 */ /* 0x000fe2000f8e00ff */
[----:B------:R-:W-:Y:S01]  /*7670*/  BSSY B6, `(.L_x_12542) ;  /* 0x0000031000067945 */ /* 0x000fe20003800000 */
[----:B------:R-:W-:Y:S01]  /*7680*/  IADD3 R34, P0, R34, 0x88, RZ ;  /* 0x0000008822227810 */ /* 0x000fe20007f1e0ff */
[----:B------:R-:W-:Y:S01]  /*7690*/  STL.128 [R1+0x100], RZ ;  /* 0x000100ff01007387 */ /* 0x000fe20000100c00 */
[----:B------:R-:W-:Y:S01]  /*76a0*/  IMAD.X R58, RZ, RZ, UR36, P5 ;  /* 0x00000024ff3a7e24 */ /* 0x000fe2000a8e06ff */
[----:B------:R-:W-:Y:S01]  /*76b0*/  LOP3.LUT P5, RZ, R54, 0x1bf, RZ, 0xc0, !PT ;  /* 0x000001bf36ff7812 */ /* 0x000fe200078ac0ff */
[----:B------:R-:W-:Y:S01]  /*76c0*/  IMAD.U32 R59, RZ, RZ, UR37 ;  /* 0x00000025ff3b7e24 */ /* 0x000fe2000f8e00ff */
[C---:B0-----:R-:W-:Y:S01]  /*76d0*/  LOP3.LUT R6, R10.reuse, 0x3000000, RZ, 0xfc, !PT ;  /* 0x030000000a067812 */ /* 0x041fe200078efcff */
[----:B------:R-:W-:Y:S01]  /*76e0*/  IMAD.MOV.U32 R4, RZ, RZ, R3 ;  /* 0x000000ffff047224 */ /* 0x000fe200078e0003 */
[----:B------:R-:W-:Y:S01]  /*76f0*/  LOP3.LUT R10, R10, 0x10000, RZ, 0xfc, !PT ;  /* 0x000100000a0a7812 */ /* 0x000fe200078efcff */
[----:B------:R-:W-:Y:S01]  /*7700*/  IMAD.MOV.U32 R5, RZ, RZ, 0x40000040 ;  /* 0x40000040ff057424 */ /* 0x000fe200078e00ff */
[----:B-1----:R-:W-:Y:S01]  /*7710*/  LOP3.LUT R8, R0, 0x10000, RZ, 0xfc, !PT ;  /* 0x0001000000087812 */ /* 0x002fe200078efcff */
[----:B------:R-:W-:Y:S01]  /*7720*/  IMAD.MOV.U32 R7, RZ, RZ, 0x40000040 ;  /* 0x40000040ff077424 */ /* 0x000fe200078e00ff */
[----:B------:R-:W-:Y:S01]  /*7730*/  IADD3 R61, P4, R61, 0x98, RZ ;  /* 0x000000983d3d7810 */ /* 0x000fe20007f9e0ff */
[----:B------:R-:W-:Y:S01]  /*7740*/  IMAD.MOV.U32 R9, RZ, RZ, 0x40000040 ;  /* 0x40000040ff097424 */ /* 0x000fe200078e00ff */
[----:B------:R-:W-:Y:S01]  /*7750*/  IADD3 R59, P3, R59, 0xa0, RZ ;  /* 0x000000a03b3b7810 */ /* 0x000fe20007f7e0ff */
[----:B------:R-:W-:Y:S01]  /*7760*/  IMAD.U32 R47, RZ, RZ, UR37 ;  /* 0x00000025ff2f7e24 */ /* 0x000fe2000f8e00ff */
[----:B------:R0:W-:Y:S01]  /*7770*/  STL.128 [R1+0xa0], R4 ;  /* 0x0000a00401007387 */ /* 0x0001e20000100c00 */
[----:B------:R-:W-:-:S02]  /*7780*/  IMAD.U32 R53, RZ, RZ, UR37 ;  /* 0x00000025ff357e24 */ /* 0x000fc4000f8e00ff */
[----:B------:R-:W-:Y:S01]  /*7790*/  IMAD.U32 R52, RZ, RZ, UR37 ;  /* 0x00000025ff347e24 */ /* 0x000fe2000f8e00ff */
[----:B------:R1:W-:Y:S01]  /*77a0*/  STL.64 [R1+0x98], R8 ;  /* 0x0000980801007387 */ /* 0x0003e20000100a00 */
[----:B------:R-:W-:Y:S01]  /*77b0*/  IMAD.X R48, RZ, RZ, UR36, P0 ;  /* 0x00000024ff307e24 */ /* 0x000fe200080e06ff */
[----:B------:R-:W-:Y:S01]  /*77c0*/  IADD3 R47, P2, R47, 0xb0, RZ ;  /* 0x000000b02f2f7810 */ /* 0x000fe20007f5e0ff */
[----:B------:R-:W-:Y:S01]  /*77d0*/  IMAD.X R62, RZ, RZ, UR36, P4 ;  /* 0x00000024ff3e7e24 */ /* 0x000fe2000a0e06ff */
[----:B------:R-:W-:Y:S01]  /*77e0*/  IADD3 R53, P1, R53, 0x110, RZ ;  /* 0x0000011035357810 */ /* 0x000fe20007f3e0ff */
[----:B------:R-:W-:Y:S01]  /*77f0*/  IMAD.X R60, RZ, RZ, UR36, P3 ;  /* 0x00000024ff3c7e24 */ /* 0x000fe200098e06ff */
[----:B------:R-:W-:Y:S01]  /*7800*/  IADD3 R52, P0, R52, 0x118, RZ ;  /* 0x0000011834347810 */ /* 0x000fe20007f1e0ff */
[----:B------:R-:W-:Y:S02]  /*7810*/  IMAD.X R45, RZ, RZ, UR36, P2 ;  /* 0x00000024ff2d7e24 */ /* 0x000fe400090e06ff */
[----:B------:R-:W-:-:S02]  /*7820*/  IMAD.X R56, RZ, RZ, UR36, P1 ;  /* 0x00000024ff387e24 */ /* 0x000fc400088e06ff */
[----:B------:R-:W-:Y:S02]  /*7830*/  IMAD.X R51, RZ, RZ, UR36, P0 ;  /* 0x00000024ff337e24 */ /* 0x000fe400080e06ff */
[----:B0-----:R-:W-:Y:S02]  /*7840*/  IMAD.MOV.U32 R6, RZ, RZ, R10 ;  /* 0x000000ffff067224 */ /* 0x001fe400078e000a */
[----:B------:R-:W-:-:S05]  /*7850*/  IMAD.MOV.U32 R4, RZ, RZ, R11 ;  /* 0x000000ffff047224 */ /* 0x000fca00078e000b */
[----:B------:R1:W-:Y:S01]  /*7860*/  STL.128 [R1+0x110], R4 ;  /* 0x0001100401007387 */ /* 0x0003e20000100c00 */
[----:B------:R-:W-:Y:S05]  /*7870*/  @!P5 BRA `(.L_x_12543) ;  /* 0x000000000040d947 */ /* 0x000fea0003800000 */
[----:B------:R-:W-:Y:S01]  /*7880*/  MOV R14, 0x0 ;  /* 0x00000000000e7802 */ /* 0x000fe20000000f00 */
[----:B------:R-:W-:Y:S01]  /*7890*/  ULDC.64 UR4, c[0x4][0x118] ;  /* 0x0100460000047ab9 */ /* 0x000fe20000000a00 */
[----:B------:R-:W-:Y:S01]  /*78a0*/  ULDC.64 UR6, c[0x4][0x120] ;  /* 0x0100480000067ab9 */ /* 0x000fe20000000a00 */
[----:B-1----:R-:W-:Y:S02]  /*78b0*/  IMAD.U32 R4, RZ, RZ, UR4 ;  /* 0x00000004ff047e24 */ /* 0x002fe4000f8e00ff */
        /* <DEDUP_REMOVED lines=11> */
[----:B0-2--5:R-:W-:Y:S05]  /*7970*/  CALL.ABS.NOINC R14 ;  /* 0x000000000e007343 */ /* 0x025fea0003c00000 */
.L_x_12543:
[----:B------:R-:W-:Y:S05]  /*7980*/  BSYNC B6 ;  /* 0x0000000000067941 */ /* 0x000fea0003800000 */
.L_x_12542:
[----:B------:R-:W0:Y:S01]  /*7990*/  S2R R20, SR_TID.X ;  /* 0x0000000000147919 */ /* 0x000e220000002100 */
[----:B-1----:R-:W1:Y:S01]  /*79a0*/  LDC.64 R6, c[0x0][0xad8] ;  /* 0x0002b600ff067b82 */ /* 0x002e620000000a00 */
[----:B------:R-:W-:Y:S01]  /*79b0*/  UIADD3 UR4, UP0, UR37, 0x120, URZ ;  /* 0x0000012025047890 */ /* 0x000fe2000ff1e03f */
[----:B------:R-:W-:Y:S01]  /*79c0*/  IMAD.MOV.U32 R4, RZ, RZ, RZ ;  /* 0x000000ffff047224 */ /* 0x000fe200078e00ff */
[----:B------:R-:W-:Y:S01]  /*79d0*/  STL.64 [R1+0x120], R196 ;  /* 0x000120c401007387 */ /* 0x000fe20000100a00 */
[----:B------:R-:W-:Y:S01]  /*79e0*/  IMAD.U32 R35, RZ, RZ, UR37 ;  /* 0x00000025ff237e24 */ /* 0x000fe2000f8e00ff */
[----:B------:R-:W-:Y:S01]  /*79f0*/  UIADD3.X UR5, URZ, UR36, URZ, UP0, !UPT ;  /* 0x000000243f057290 */ /* 0x000fe200087fe43f */
[----:B------:R-:W-:Y:S01]  /*7a00*/  IMAD.U32 R37, RZ, RZ, UR37 ;  /* 0x00000025ff257e24 */ /* 0x000fe2000f8e00ff */
[----:B------:R-:W-:Y:S01]  /*7a10*/  STL.U8 [R1+0x138], RZ ;  /* 0x000138ff01007387 */ /* 0x000fe20000100000 */
[----:B------:R-:W3:Y:S01]  /*7a20*/  LDC.64 R12, c[0x0][0xae0] ;  /* 0x0002b800ff0c7b82 */ /* 0x000ee20000000a00 */
[----:B------:R-:W-:Y:S01]  /*7a30*/  IMAD.U32 R10, RZ, RZ, UR4 ;  /* 0x00000004ff0a7e24 */ /* 0x000fe2000f8e00ff */
[----:B------:R-:W-:Y:S01]  /*7a40*/  ULDC UR4, c[0x0][0x3f4] ;  /* 0x0000fd0000047ab9 */ /* 0x000fe20000000800 */
[----:B------:R-:W-:Y:S01]  /*7a50*/  IMAD.U32 R11, RZ, RZ, UR5 ;  /* 0x00000005ff0b7e24 */ /* 0x000fe2000f8e00ff */
[----:B------:R-:W-:Y:S01]  /*7a60*/  STL.U8 [R1+0x16c], RZ ;  /* 0x00016cff01007387 */ /* 0x000fe20000100000 */
[----:B------:R-:W-:-:S02]  /*7a70*/  ISETP.LT.AND P0, PT, RZ, UR4, PT ;  /* 0x00000004ff007c0c */ /* 0x000fc4000bf01270 */
[----:B------:R-:W-:Y:S01]  /*7a80*/  IADD3 R35, P3, R35, 0x138, RZ ;  /* 0x0000013823237810 */ /* 0x000fe20007f7e0ff */
[----:B------:R-:W4:Y:S01]  /*7a90*/  LDC R30, c[0x0][0xad4] ;  /* 0x0002b500ff1e7b82 */ /* 0x000f220000000800 */
[----:B------:R-:W-:Y:S01]  /*7aa0*/  STL.64 [R1+0x128], R10 ;  /* 0x0001280a01007387 */ /* 0x000fe20000100a00 */
[----:B------:R-:W-:Y:S02]  /*7ab0*/  IADD3 R37, P4, R37, 0x128, RZ ;  /* 0x0000012825257810 */ /* 0x000fe40007f9e0ff */
[----:B------:R-:W-:Y:S01]  /*7ac0*/  IMAD.X R49, RZ, RZ, UR36, P3 ;  /* 0x00000024ff317e24 */ /* 0x000fe200098e06ff */
[----:B------:R2:W-:Y:S02]  /*7ad0*/  STL.64 [R1+0x130], R32 ;  /* 0x0001302001007387 */ /* 0x0005e40000100a00 */
[----:B------:R-:W-:Y:S01]  /*7ae0*/  IMAD.X R57, RZ, RZ, UR36, P4 ;  /* 0x00000024ff397e24 */ /* 0x000fe2000a0e06ff */
[----:B------:R-:W4:Y:S01]  /*7af0*/  LDC.64 R8, c[0x0][0x448] ;  /* 0x00011200ff087b82 */ /* 0x000f220000000a00 */
[----:B-1----:R-:W-:-:S02]  /*7b00*/  IMAD.MOV.U32 R31, RZ, RZ, R6 ;  /* 0x000000ffff1f7224 */ /* 0x002fc400078e0006 */
[----:B------:R-:W-:Y:S02]  /*7b10*/  IMAD.MOV.U32 R5, RZ, RZ, R7 ;  /* 0x000000ffff057224 */ /* 0x000fe400078e0007 */
[----:B0-----:R-:W-:-:S03]  /*7b20*/  VIADD R3, R20, 0xffffff80 ;  /* 0xffffff8014037836 */ /* 0x001fc60000000000 */
[----:B------:R-:W0:Y:S01]  /*7b30*/  LDC R0, c[0x0][0x450] ;  /* 0x00011400ff007b82 */ /* 0x000e220000000800 */
[----:B---3--:R-:W-:Y:S02]  /*7b40*/  IMAD.MOV.U32 R6, RZ, RZ, R12 ;  /* 0x000000ffff067224 */ /* 0x008fe400078e000c */
[----:B------:R-:W-:Y:S01]  /*7b50*/  IMAD.MOV.U32 R7, RZ, RZ, R13 ;  /* 0x000000ffff077224 */ /* 0x000fe200078e000d */
[----:B------:R1:W-:Y:S01]  /*7b60*/  STL [R1+0x47c], R3 ;  /* 0x00047c0301007387 */ /* 0x0003e20000100800 */
[----:B--2---:R-:W-:Y:S02]  /*7b70*/  IMAD.U32 R33, RZ, RZ, UR37 ;  /* 0x00000025ff217e24 */ /* 0x004fe4000f8e00ff */
[----:B------:R-:W-:Y:S01]  /*7b80*/  IMAD.U32 R32, RZ, RZ, UR37 ;  /* 0x00000025ff207e24 */ /* 0x000fe2000f8e00ff */
[----:B----4-:R1:W-:Y:S02]  /*7b90*/  STL.128 [R1+0x140], R28 ;  /* 0x0001401c01007387 */ /* 0x0103e40000100c00 */
[----:B------:R-:W-:-:S02]  /*7ba0*/  IADD3 R33, P1, R33, 0x16c, RZ ;  /* 0x0000016c21217810 */ /* 0x000fc40007f3e0ff */
[----:B------:R1:W-:Y:S01]  /*7bb0*/  STL.128 [R1+0x150], R4 ;  /* 0x0001500401007387 */ /* 0x0003e20000100c00 */
[----:B------:R-:W-:Y:S02]  /*7bc0*/  IADD3 R32, P2, R32, 0x13c, RZ ;  /* 0x0000013c20207810 */ /* 0x000fe40007f5e0ff */
[----:B------:R-:W-:Y:S01]  /*7bd0*/  IMAD.X R43, RZ, RZ, UR36, P1 ;  /* 0x00000024ff2b7e24 */ /* 0x000fe200088e06ff */
[----:B------:R1:W-:Y:S02]  /*7be0*/  STL.64 [R1+0x160], R8 ;  /* 0x0001600801007387 */ /* 0x0003e40000100a00 */
[----:B------:R-:W-:Y:S02]  /*7bf0*/  IMAD.X R41, RZ, RZ, UR36, P2 ;  /* 0x00000024ff297e24 */ /* 0x000fe400090e06ff */
[----:B------:R1:W-:Y:S04]  /*7c00*/  STL [R1+0x13c], R3 ;  /* 0x00013c0301007387 */ /* 0x0003e80000100800 */
[----:B0-----:R1:W-:Y:S01]  /*7c10*/  STL [R1+0x168], R0 ;  /* 0x0001680001007387 */ /* 0x0013e20000100800 */
[----:B------:R-:W-:Y:S05]  /*7c20*/  @P0 BRA `(.L_x_12544) ;  /* 0x0000000000400947 */ /* 0x000fea0003800000 */
[----:B-1----:R-:W2:Y:S02]  /*7c30*/  LDL R3, [R1+0x21c] ;  /* 0x00021c0001037983 */ /* 0x002ea40000100800 */
[----:B--2---:R-:W-:-:S04]  /*7c40*/  LEA.HI R0, R3, R3, RZ, 0x1 ;  /* 0x0000000303007211 */ /* 0x004fc800078f08ff */
        /* <DEDUP_REMOVED lines=8> */
.L_x_12547:
[----:B-1----:R1:W2:Y:S02]  /*7cd0*/  SYNCS.PHASECHK.TRANS64.TRYWAIT P0, [R2+URZ+0x32400], R3 ;  /* 0x03240003020075a7 */ /* 0x0022a4000800017f */
[----:B--2---:R-:W-:Y:S05]  /*7ce0*/  @!P0 NANOSLEEP.SYNCS 0x989680 ;  /* 0x009896800000895d */ /* 0x004fea0003900000 */
[----:B------:R-:W2:Y:S02]  /*7cf0*/  @!P0 SYNCS.PHASECHK.TRANS64 P0, [R2+URZ+0x32400], R3 ;  /* 0x03240003020085a7 */ /* 0x000ea4000800007f */
[----:B--2---:R-:W-:Y:S05]  /*7d00*/  @!P0 BRA `(.L_x_12547) ;  /* 0xfffffffc00f08947 */ /* 0x004fea000383ffff */
.L_x_12546:
[----:B------:R-:W-:Y:S05]  /*7d10*/  BSYNC B0 ;  /* 0x0000000000007941 */ /* 0x000fea0003800000 */
.L_x_12545:
[----:B------:R-:W-:Y:S05]  /*7d20*/  BRA `(.L_x_12548) ;  /* 0x0000002c00047947 */ /* 0x000fea0003800000 */
.L_x_12544:
[----:B------:R-:W-:Y:S01]  /*7d30*/  LOP3.LUT P0, RZ, R54, 0x3ff, RZ, 0xc0, !PT ;  /* 0x000003ff36ff7812 */ /* 0x000fe2000780c0ff */
[----:B------:R-:W-:Y:S01]  /*7d40*/  ULDC.64 UR4, c[0x0][0x3f8] ;  /* 0x0000fe0000047ab9 */ /* 0x000fe20000000a00 */
[----:B-1---5:R-:W-:Y:S01]  /*7d50*/  SHF.R.S32.HI R5, RZ, 0x1f, R44 ;  /* 0x0000001fff057819 */ /* 0x022fe2000001142c */
        /* <DEDUP_REMOVED lines=27> */
.L_x_12550:
[----:B------:R-:W-:Y:S05]  /*7f10*/  BSYNC B6 ;  /* 0x0000000000067941 */ /* 0x000fea0003800000 */
.L_x_12549:
[----:B------:R-:W2:Y:S01]  /*7f20*/  LDL R3, [R1+0x70] ;  /* 0x0000700001037983 */ /* 0x000ea20000100800 */
[----:B------:R-:W-:Y:S01]  /*7f30*/  ULDC.U8 UR4, c[0x0][0x410] ;  /* 0x0001040000047ab9 */ /* 0x000fe20000000000 */
[----:B------:R-:W-:Y:S01]  /*7f40*/  BSSY B0, `(.L_x_12551) ;  /* 0x0000297000007945 */ /* 0x000fe20003800000 */
[----:B------:R-:W-:Y:S01]  /*7f50*/  ISETP.NE.AND P0, PT, RZ, UR4, PT ;  /* 0x00000004ff007c0c */ /* 0x000fe2000bf05270 */
[----:B--2---:R-:W-:-:S12]  /*7f60*/  IMAD R0, R3, 0x80, R22 ;  /* 0x0000008003007824 */ /* 0x004fd800078e0216 */
[----:B------:R-:W-:Y:S05]  /*7f70*/  @!P0 BRA `(.L_x_12552) ;  /* 0x0000001400708947 */ /* 0x000fea0003800000 */
[----:B------:R-:W2:Y:S01]  /*7f80*/  LDL R20, [R1+0x480] ;  /* 0x0004800001147983 */ /* 0x000ea20000100800 */
[----:B------:R-:W0:Y:S01]  /*7f90*/  LDC R69, c[0x0][0x448] ;  /* 0x00011200ff457b82 */ /* 0x000e220000000800 */
[----:B------:R-:W-:Y:S01]  /*7fa0*/  ULDC.64 UR4, c[0x0][0x3f8] ;  /* 0x0000fe0000047ab9 */ /* 0x000fe20000000a00 */
[----:B------:R-:W-:Y:S01]  /*7fb0*/  ULDC.64 UR6, c[0x0][0x408] ;  /* 0x0001020000067ab9 */ /* 0x000fe20000000a00 */
[----:B------:R-:W-:Y:S02]  /*7fc0*/  IMAD.MOV.U32 R31, RZ, RZ, R29 ;  /* 0x000000ffff1f7224 */ /* 0x000fe400078e001d */
[----:B------:R-:W-:Y:S01]  /*7fd0*/  IMAD.MOV.U32 R55, RZ, RZ, R63 ;  /* 0x000000ffff377224 */ /* 0x000fe200078e003f */
[----:B0-----:R-:W-:-:S13]  /*7fe0*/  ISETP.NE.AND P0, PT, R69, 0x1, PT ;  /* 0x000000014500780c */ /* 0x001fda0003f05270 */
[----:B------:R-:W0:Y:S08]  /*7ff0*/  @P0 LDC R4, c[0x0][0x44c] ;  /* 0x00011300ff040b82 */ /* 0x000e300000000800 */
[----:B------:R-:W1:Y:S01]  /*8000*/  @P0 LDC R5, c[0x0][0x450] ;  /* 0x00011400ff050b82 */ /* 0x000e620000000800 */
[----:B--2---:R-:W-:-:S04]  /*8010*/  IMAD R3, R20, 0x40, R0 ;  /* 0x0000004014037824 */ /* 0x004fc800078e0200 */
        /* <DEDUP_REMOVED lines=23> */
.L_x_12891:
        /* <DEDUP_REMOVED lines=8> */
[----:B------:R-:W3:Y:S01]  /*8210*/  LDL R11, [R1+0x484] ;  /* 0x00048400010b7983 */ /* 0x000ee20000100800 */
[----:B------:R-:W-:Y:S01]  /*8220*/  ULDC UR4, c[0x0][0x3f4] ;  /* 0x0000fd0000047ab9 */ /* 0x000fe20000000800 */
[----:B--2---:R-:W-:Y:S01]  /*8230*/  IMAD.MOV.U32 R4, RZ, RZ, R6 ;  /* 0x000000ffff047224 */ /* 0x004fe200078e0006 */
[----:B------:R-:W-:Y:S01]  /*8240*/  ISETP.GE.AND P2, PT, R154, UR4, PT ;  /* 0x000000049a007c0c */ /* 0x000fe2000bf46270 */
[----:B-1----:R-:W-:Y:S01]  /*8250*/  IMAD.MOV.U32 R5, RZ, RZ, R3 ;  /* 0x000000ffff057224 */ /* 0x002fe200078e0003 */
[----:B------:R-:W-:Y:S02]  /*8260*/  ISETP.GE.AND P3, PT, R159, UR4, PT ;  /* 0x000000049f007c0c */ /* 0x000fe4000bf66270 */
[----:B------:R-:W-:-:S09]  /*8270*/  CS2R R54, SRZ ;  /* 0x0000000000367805 */ /* 0x000fd2000001ff00 */
[----:B------:R-:W-:-:S04]  /*8280*/  @!P2 IMAD.WIDE R4, R154, 0x2, R4 ;  /* 0x000000029a04a825 */ /* 0x000fc800078e0204 */
[----:B------:R-:W-:Y:S01]  /*8290*/  @!P3 IMAD.SHL.U32 R9, R159, 0x2, RZ ;  /* 0x000000029f09b824 */ /* 0x000fe200078e00ff */
[----:B------:R1:W5:Y:S01]  /*82a0*/  @!P2 LD.E.64 R54, desc[UR42][R4.64] ;  /* 0x0000002a0436a980 */ /* 0x000362000c101b00 */
[----:B------:R-:W-:Y:S02]  /*82b0*/  CS2R R64, SRZ ;  /* 0x0000000000407805 */ /* 0x000fe4000001ff00 */
[----:B------:R-:W-:Y:S02]  /*82c0*/  CS2R R28, SRZ ;  /* 0x00000000001c7805 */ /* 0x000fe4000001ff00 */
[----:B------:R-:W-:Y:S02]  /*82d0*/  CS2R R30, SRZ ;  /* 0x00000000001e7805 */ /* 0x000fe4000001ff00 */
[-C--:B-1----:R-:W-:Y:S02]  /*82e0*/  @!P3 IADD3 R4, P0, R6, R9.reuse, RZ ;  /* 0x000000090604b210 */ /* 0x082fe40007f1e0ff */
[----:B----4-:R-:W-:Y:S01]  /*82f0*/  @!P3 IADD3 R6, P1, R8, R9, RZ ;  /* 0x000000090806b210 */ /* 0x010fe20007f3e0ff */
[----:B---3--:R-:W-:-:S02]  /*8300*/  IMAD.MOV.U32 R9, RZ, RZ, R7 ;  /* 0x000000ffff097224 */ /* 0x008fc400078e0007 */
[----:B------:R-:W-:-:S05]  /*8310*/  @!P2 IMAD.WIDE R8, R154, 0x2, R8 ;  /* 0x000000029a08a825 */ /* 0x000fca00078e0208 */
[----:B------:R1:W5:Y:S01]  /*8320*/  @!P2 LD.E.64 R64, desc[UR42][R8.64] ;  /* 0x0000002a0840a980 */ /* 0x000362000c101b00 */
[----:B------:R-:W-:-:S05]  /*8330*/  @!P3 SHF.L.U64.HI R12, R159, 0x1, R11 ;  /* 0x000000019f0cb819 */ /* 0x000fca000001020b */
[--C-:B------:R-:W-:Y:S02]  /*8340*/  @!P3 IMAD.X R5, R3, 0x1, R12.reuse, P0 ;  /* 0x000000010305b824 */ /* 0x100fe400000e060c */
[----:B------:R-:W-:-:S03]  /*8350*/  @!P3 IMAD.X R7, R7, 0x1, R12, P1 ;  /* 0x000000010707b824 */ /* 0x000fc600008e060c */
[----:B------:R1:W5:Y:S04]  /*8360*/  @!P3 LD.E.64 R28, desc[UR42][R4.64] ;  /* 0x0000002a041cb980 */ /* 0x000368000c101b00 */
[----:B------:R1:W5:Y:S02]  /*8370*/  @!P3 LD.E.64 R30, desc[UR42][R6.64] ;  /* 0x0000002a061eb980 */ /* 0x000364000c101b00 */
.L_x_12555:
[----:B------:R-:W-:Y:S05]  /*8380*/  BSYNC B1 ;  /* 0x0000000000017941 */ /* 0x000fea0003800000 */
.L_x_12554:
[----:B-1---5:R-:W-:Y:S01]  /*8390*/  IMAD.MOV.U32 R3, RZ, RZ, R28 ;  /* 0x000000ffff037224 */ /* 0x022fe200078e001c */
[----:B------:R-:W-:Y:S01]  /*83a0*/  UMOV UR4, 0xffffffff ;  /* 0xffffffff00047882 */ /* 0x000fe20000000000 */
[----:B------:R-:W-:Y:S01]  /*83b0*/  IMAD.MOV.U32 R4, RZ, RZ, R29 ;  /* 0x000000ffff047224 */ /* 0x000fe200078e001d */
[----:B------:R-:W-:Y:S01]  /*83c0*/  CS2R R20, SRZ ;  /* 0x0000000000147805 */ /* 0x000fe2000001ff00 */
[----:B------:R-:W-:Y:S01]  /*83d0*/  IMAD.MOV.U32 R5, RZ, RZ, R54 ;  /* 0x000000ffff057224 */ /* 0x000fe200078e0036 */
[----:B------:R-:W-:Y:S01]  /*83e0*/  PRMT R68, R3, 0x7610, R68 ;  /* 0x0000761003447816 */ /* 0x000fe20000000044 */
[----:B--2---:R-:W-:Y:S01]  /*83f0*/  IMAD.MOV.U32 R6, RZ, RZ, R55 ;  /* 0x000000ffff067224 */ /* 0x004fe200078e0037 */
        /* <DEDUP_REMOVED lines=11> */
[----:B------:R-:W-:Y:S06]  /*84b0*/  BRA.DIV UR4, `(.L_x_12556) ;  /* 0x0000031e04c07947 */ /* 0x000fec000b800000 */
[----:B------:R1:W2:Y:S04]  /*84c0*/  SHFL.IDX PT, R3, R44, 0x1, 0x1c1f ;  /* 0x003c1f002c037f89 */ /* 0x0002a800000e0000 */
[----:B------:R1:W0:Y:S04]  /*84d0*/  SHFL.IDX PT, R6, R10, 0x1, 0x1c1f ;  /* 0x003c1f000a067f89 */ /* 0x00022800000e0000 */
[----:B---3--:R1:W3:Y:S04]  /*84e0*/  SHFL.IDX PT, R7, R66, 0x1, 0x1c1f ;  /* 0x003c1f0042077f89 */ /* 0x0082e800000e0000 */
[----:B------:R1:W0:Y:S02]  /*84f0*/  SHFL.IDX PT, R14, R63, 0x1, 0x1c1f ;  /* 0x003c1f003f0e7f89 */ /* 0x00022400000e0000 */
.L_x_12897:
[----:B------:R-:W5:Y:S01]  /*8500*/  LDL R5, [R1+0x21c] ;  /* 0x00021c0001057983 */ /* 0x000f620000100800 */
[----:B------:R-:W-:Y:S01]  /*8510*/  VIADD R0, R0, 0x40 ;  /* 0x0000004000007836 */ /* 0x000fe20000000000 */
[----:B------:R-:W-:Y:S01]  /*8520*/  BSSY B1, `(.L_x_12557) ;  /* 0x0000022000017945 */ /* 0x000fe20003800000 */
[----:B01----:R-:W-:Y:S02]  /*8530*/  CS2R R10, SRZ ;  /* 0x00000000000a7805 */ /* 0x003fe4000001ff00 */
[----:B----4-:R-:W-:Y:S02]  /*8540*/  CS2R R8, SRZ ;  /* 0x0000000000087805 */ /* 0x010fe4000001ff00 */
[----:B------:R-:W-:Y:S02]  /*8550*/  CS2R R12, SRZ ;  /* 0x00000000000c7805 */ /* 0x000fe4000001ff00 */
[----:B------:R-:W-:Y:S02]  /*8560*/  ISETP.GE.AND P0, PT, R0, R69, PT ;  /* 0x000000450000720c */ /* 0x000fe40003f06270 */
[----:B-----5:R-:W-:-:S04]  /*8570*/  LEA.HI R4, R5, R5, RZ, 0x1 ;  /* 0x0000000505047211 */ /* 0x020fc800078f08ff */
[----:B------:R-:W-:-:S05]  /*8580*/  LOP3.LUT R4, R4, 0xfffffffe, RZ, 0xc0, !PT ;  /* 0xfffffffe04047812 */ /* 0x000fca00078ec0ff */
[----:B------:R-:W-:-:S05]  /*8590*/  IMAD.IADD R4, R5, 0x1, -R4 ;  /* 0x0000000105047824 */ /* 0x000fca00078e0a04 */
[----:B------:R-:W-:Y:S01]  /*85a0*/  SHF.L.U32 R63, R4, 0x1f, RZ ;  /* 0x0000001f043f7819 */ /* 0x000fe200000006ff */
[----:B------:R-:W-:Y:S06]  /*85b0*/  @P0 BRA `(.L_x_12558) ;  /* 0x0000000000600947 */ /* 0x000fec0003800000 */
[----:B------:R-:W4:Y:S01]  /*85c0*/  LDL R15, [R1+0x484] ;  /* 0x00048400010f7983 */ /* 0x000f220000100800 */
[----:B------:R-:W-:Y:S01]  /*85d0*/  ULDC UR4, c[0x0][0x3f4] ;  /* 0x0000fd0000047ab9 */ /* 0x000fe20000000800 */
[----:B------:R-:W-:Y:S01]  /*85e0*/  IMAD.MOV.U32 R4, RZ, RZ, R6 ;  /* 0x000000ffff047224 */ /* 0x000fe200078e0006 */
[----:B------:R-:W-:Y:S01]  /*85f0*/  ISETP.GE.AND P2, PT, R154, UR4, PT ;  /* 0x000000049a007c0c */ /* 0x000fe2000bf46270 */
[----:B--2---:R-:W-:Y:S01]  /*8600*/  IMAD.MOV.U32 R5, RZ, RZ, R3 ;  /* 0x000000ffff057224 */ /* 0x004fe200078e0003 */
[----:B------:R-:W-:Y:S02]  /*8610*/  ISETP.GE.AND P3, PT, R159, UR4, PT ;  /* 0x000000049f007c0c */ /* 0x000fe4000bf66270 */
[----:B------:R-:W-:Y:S01]  /*8620*/  CS2R R10, SRZ ;  /* 0x00000000000a7805 */ /* 0x000fe2000001ff00 */
[----:B------:R-:W-:-:S08]  /*8630*/  IMAD.MOV.U32 R8, RZ, RZ, R14 ;  /* 0x000000ffff087224 */ /* 0x000fd000078e000e */
[----:B------:R-:W-:-:S04]  /*8640*/  @!P2 IMAD.WIDE R4, R154, 0x2, R4 ;  /* 0x000000029a04a825 */ /* 0x000fc800078e0204 */
[C---:B------:R-:W-:Y:S01]  /*8650*/  @!P3 IMAD.SHL.U32 R9, R159.reuse, 0x2, RZ ;  /* 0x000000029f09b824 */ /* 0x040fe200078e00ff */
[----:B------:R0:W5:Y:S01]  /*8660*/  @!P2 LD.E.64 R10, desc[UR42][R4.64] ;  /* 0x0000002a040aa980 */ /* 0x000162000c101b00 */
[----:B------:R-:W-:Y:S02]  /*8670*/  CS2R R12, SRZ ;  /* 0x00000000000c7805 */ /* 0x000fe4000001ff00 */
[----:B------:R-:W-:Y:S02]  /*8680*/  CS2R R20, SRZ ;  /* 0x0000000000147805 */ /* 0x000fe4000001ff00 */
[-C--:B0-----:R-:W-:Y:S02]  /*8690*/  @!P3 IADD3 R4, P0, R6, R9.reuse, RZ ;  /* 0x000000090604b210 */ /* 0x081fe40007f1e0ff */
[----:B------:R-:W-:Y:S01]  /*86a0*/  @!P3 IADD3 R6, P1, R14, R9, RZ ;  /* 0x000000090e06b210 */ /* 0x000fe20007f3e0ff */
[----:B---3--:R-:W-:Y:S01]  /*86b0*/  IMAD.MOV.U32 R9, RZ, RZ, R7 ;  /* 0x000000ffff097224 */ /* 0x008fe200078e0007 */
[----:B----4-:R-:W-:Y:S01]  /*86c0*/  @!P3 SHF.L.U64.HI R0, R159, 0x1, R15 ;  /* 0x000000019f00b819 */ /* 0x010fe2000001020f */
[----:B------:R-:W-:Y:S01]  /*86d0*/  @!P2 IMAD.WIDE R14, R154, 0x2, R8 ;  /* 0x000000029a0ea825 */ /* 0x000fe200078e0208 */
[----:B------:R-:W-:-:S03]  /*86e0*/  CS2R R8, SRZ ;  /* 0x0000000000087805 */ /* 0x000fc6000001ff00 */
[--C-:B------:R-:W-:Y:S01]  /*86f0*/  @!P3 IMAD.X R5, R3, 0x1, R0.reuse, P0 ;  /* 0x000000010305b824 */ /* 0x100fe200000e0600 */
[----:B------:R0:W5:Y:S01]  /*8700*/  @!P2 LD.E.64 R12, desc[UR42][R14.64] ;  /* 0x0000002a0e0ca980 */ /* 0x000162000c101b00 */
[----:B------:R-:W-:-:S03]  /*8710*/  @!P3 IMAD.X R7, R7, 0x1, R0, P1 ;  /* 0x000000010707b824 */ /* 0x000fc600008e0600 */
[----:B------:R0:W5:Y:S04]  /*8720*/  @!P3 LD.E.64 R20, desc[UR42][R4.64] ;  /* 0x0000002a0414b980 */ /* 0x000168000c101b00 */
[----:B------:R0:W5:Y:S02]  /*8730*/  @!P3 LD.E.64 R8, desc[UR42][R6.64] ;  /* 0x0000002a0608b980 */ /* 0x000164000c101b00 */
.L_x_12558:
[----:B------:R-:W-:Y:S05]  /*8740*/  BSYNC B1 ;  /* 0x0000000000017941 */ /* 0x000fea0003800000 */
.L_x_12557:
[----:B------:R-:W1:Y:S01]  /*8750*/  SYNCS.PHASECHK.TRANS64.TRYWAIT P0, [R2+URZ+0x32400], R63 ;  /* 0x0324003f020075a7 */ /* 0x000e62000800017f */
[----:B------:R-:W-:Y:S04]  /*8760*/  BSSY B1, `(.L_x_12559) ;  /* 0x0000002000017945 */ /* 0x000fe80003800000 */
[----:B-1----:R-:W-:Y:S05]  /*8770*/  @!P0 BRA `(.L_x_12560) ;  /* 0x0000031c00808947 */ /* 0x002fea0003800000 */
.L_x_12898:
[----:B------:R-:W-:Y:S05]  /*8780*/  BSYNC B1 ;  /* 0x0000000000017941 */ /* 0x000fea0003800000 */
.L_x_12559:
[----:B0--3--:R-:W3:Y:S04]  /*8790*/  LDL R7, [R1+0x474] ;  /* 0x0004740001077983 */ /* 0x009ee80000100800 */
[----:B------:R-:W4:Y:S01]  /*87a0*/  LDL R6, [R1+0x70] ;  /* 0x0000700001067983 */ /* 0x000f220000100800 */
[----:B-----5:R-:W-:Y:S01]  /*87b0*/  IMAD.MOV.U32 R4, RZ, RZ, R21 ;  /* 0x000000ffff047224 */ /* 0x020fe200078e0015 */
[----:B------:R-:W-:Y:S01]  /*87c0*/  BSSY B1, `(.L_x_12561) ;  /* 0x0000079000017945 */ /* 0x000fe20003800000 */
[----:B------:R-:W-:-:S05]  /*87d0*/  IMAD.MOV.U32 R5, RZ, RZ, R8 ;  /* 0x000000ffff057224 */ /* 0x000fca00078e0008 */
[----:B------:R-:W-:Y:S01]  /*87e0*/  PRMT R14, R5, 0x7610, R14 ;  /* 0x00007610050e7816 */ /* 0x000fe2000000000e */
[----:B------:R-:W-:Y:S02]  /*87f0*/  IMAD.MOV.U32 R5, RZ, RZ, R12 ;  /* 0x000000ffff057224 */ /* 0x000fe400078e000c */
[C---:B---3--:R-:W-:Y:S01]  /*8800*/  IMAD.SHL.U32 R0, R7.reuse, 0x40, RZ ;  /* 0x0000004007007824 */ /* 0x048fe200078e00ff */
[----:B------:R-:W-:Y:S01]  /*8810*/  LOP3.LUT P1, RZ, R7, 0x4, RZ, 0xc0, !PT ;  /* 0x0000000407ff7812 */ /* 0x000fe2000782c0ff */
[----:B----4-:R-:W-:-:S03]  /*8820*/  IMAD R6, R6, -0x80, R69 ;  /* 0xffffff8006067824 */ /* 0x010fc600078e0245 */
[----:B--2---:R-:W-:-:S04]  /*8830*/  LOP3.LUT R3, R0, 0x1c0, RZ, 0xc0, !PT ;  /* 0x000001c000037812 */ /* 0x004fc800078ec0ff */
[----:B------:R-:W-:Y:S02]  /*8840*/  LOP3.LUT R0, R3, 0x18, R152, 0xf8, !PT ;  /* 0x0000001803007812 */ /* 0x000fe400078ef898 */
[----:B------:R-:W-:Y:S02]  /*8850*/  SHF.R.U32.HI R3, RZ, 0x3, R3 ;  /* 0x00000003ff037819 */ /* 0x000fe40000011603 */
[----:B------:R-:W-:Y:S01]  /*8860*/  VIMNMX R15, R6, 0x80, PT ;  /* 0x00000080060f7848 */ /* 0x000fe20003fe0100 */
[----:B------:R-:W-:Y:S01]  /*8870*/  IMAD.MOV.U32 R6, RZ, RZ, R13 ;  /* 0x000000ffff067224 */ /* 0x000fe200078e000d */
[----:B------:R-:W-:Y:S01]  /*8880*/  LOP3.LUT R3, R0, R3, RZ, 0x3c, !PT ;  /* 0x0000000300037212 */ /* 0x000fe200078e3cff */
[----:B------:R-:W-:Y:S01]  /*8890*/  IMAD.MOV.U32 R0, RZ, RZ, R20 ;  /* 0x000000ffff007224 */ /* 0x000fe200078e0014 */
[----:B------:R-:W-:-:S03]  /*88a0*/  ISETP.GE.AND P0, PT, R22, R15, PT ;  /* 0x0000000f1600720c */ /* 0x000fc60003f06270 */
[----:B------:R-:W-:Y:S01]  /*88b0*/  IMAD R3, R180, 0x200, R3 ;  /* 0x00000200b4037824 */ /* 0x000fe200078e0203 */
[----:B------:R-:W-:Y:S01]  /*88c0*/  PRMT R0, R0, 0x5410, R4 ;  /* 0x0000541000007816 */ /* 0x000fe20000000004 */
[----:B------:R-:W-:Y:S02]  /*88d0*/  IMAD.MOV.U32 R4, RZ, RZ, R11 ;  /* 0x000000ffff047224 */ /* 0x000fe400078e000b */
[----:B-1----:R-:W-:Y:S02]  /*88e0*/  IMAD R2, R3, 0x2, R2 ;  /* 0x0000000203027824 */ /* 0x002fe400078e0202 */
[----:B------:R-:W-:Y:S01]  /*88f0*/  IMAD.MOV.U32 R3, RZ, RZ, R10 ;  /* 0x000000ffff037224 */ /* 0x000fe200078e000a */
[----:B------:R-:W-:Y:S01]  /*8900*/  PRMT R44, R4, 0x7610, R44 ;  /* 0x00007610042c7816 */ /* 0x000fe2000000002c */
[----:B------:R-:W-:Y:S02]  /*8910*/  IMAD.MOV.U32 R4, RZ, RZ, R9 ;  /* 0x000000ffff047224 */ /* 0x000fe400078e0009 */
[C---:B------:R-:W-:Y:S01]  /*8920*/  VIADD R7, R2.reuse, 0x18400 ;  /* 0x0001840002077836 */ /* 0x040fe20000000000 */
[----:B------:R-:W-:Y:S01]  /*8930*/  PRMT R79, R3, 0x7610, R79 ;  /* 0x00007610034f7816 */ /* 0x000fe2000000004f */
[----:B------:R-:W-:Y:S01]  /*8940*/  VIADD R3, R2, 0x18440 ;  /* 0x0001844002037836 */ /* 0x000fe20000000000 */
[----:B------:R-:W-:Y:S01]  /*8950*/  PRMT R14, R14, 0x5410, R4 ;  /* 0x000054100e0e7816 */ /* 0x000fe20000000004 */
[----:B------:R-:W-:Y:S01]  /*8960*/  @P1 VIADD R3, R7, 0xffffffc0 ;  /* 0xffffffc007031836 */ /* 0x000fe20000000000 */
[----:B------:R-:W-:-:S02]  /*8970*/  PRMT R79, R79, 0x5410, R5 ;  /* 0x000054104f4f7816 */ /* 0x000fc40000000005 */
[----:B------:R-:W-:Y:S01]  /*8980*/  PRMT R44, R44, 0x5410, R6 ;  /* 0x000054102c2c7816 */ /* 0x000fe20000000006 */
[----:B------:R-:W-:Y:S06]  /*8990*/  @P0 BRA `(.L_x_12562) ;  /* 0x00000004006c0947 */ /* 0x000fec0003800000 */
[----:B------:R-:W0:Y:S01]  /*89a0*/  LDC R4, c[0x0][0x3f4] ;  /* 0x0000fd00ff047b82 */ /* 0x000e220000000800 */
[----:B------:R-:W-:Y:S01]  /*89b0*/  BSSY B2, `(.L_x_12563) ;  /* 0x000002e000027945 */ /* 0x000fe20003800000 */
[-C--:B0-----:R-:W-:Y:S02]  /*89c0*/  ISETP.GE.AND P0, PT, R154, R4.reuse, PT ;  /* 0x000000049a00720c */ /* 0x081fe40003f06270 */
[----:B------:R-:W-:-:S11]  /*89d0*/  ISETP.GE.AND P1, PT, R159, R4, PT ;  /* 0x000000049f00720c */ /* 0x000fd60003f26270 */
[----:B------:R-:W-:Y:S05]  /*89e0*/  @P0 BRA `(.L_x_12564) ;  /* 0x0000000000a80947 */ /* 0x000fea0003800000 */
[----:B------:R-:W0:Y:S01]  /*89f0*/  LDS.128 R4, [R2+0x18400] ;  /* 0x0184000002047984 */ /* 0x000e220000000c00 */
[----:B------:R-:W-:Y:S01]  /*8a00*/  SHF.R.U32.HI R66, RZ, 0x10, R55 ;  /* 0x00000010ff427819 */ /* 0x000fe20000011637 */
[--C-:B------:R-:W-:Y:S01]  /*8a10*/  HADD2.F32 R69, -RZ, R71.reuse.H1_H1 ;  /* 0x30000047ff457230 */ /* 0x100fe20000004100 */
[--C-:B------:R-:W-:Y:S02]  /*8a20*/  SHF.R.U32.HI R70, RZ, 0x10, R65.reuse ;  /* 0x00000010ff467819 */ /* 0x100fe40000011641 */
[----:B------:R-:W-:Y:S01]  /*8a30*/  SHF.R.U64 R76, R64, 0x10, R65 ;  /* 0x00000010404c7819 */ /* 0x000fe20000001241 */
[----:B------:R-:W-:Y:S01]  /*8a40*/  HADD2.F32 R66, -RZ, R66.H0_H0 ;  /* 0x20000042ff427230 */ /* 0x000fe20000004100 */
[----:B------:R-:W-:Y:S01]  /*8a50*/  SHF.R.U64 R77, R54, 0x10, R55 ;  /* 0x00000010364d7819 */ /* 0x000fe20000001237 */
[----:B------:R-:W-:Y:S02]  /*8a60*/  HADD2.F32 R70, -RZ, R70.H0_H0 ;  /* 0x20000046ff467230 */ /* 0x000fe40000004100 */
[----:B------:R-:W-:-:S02]  /*8a70*/  HADD2.F32 R65, -RZ, R71.H0_H0 ;  /* 0x20000047ff417230 */ /* 0x000fc40000004100 */
[--C-:B0-----:R-:W-:Y:S02]  /*8a80*/  HADD2.F32 R63, -RZ, R7.reuse.H0_H0 ;  /* 0x20000007ff3f7230 */ /* 0x101fe40000004100 */
[----:B------:R-:W-:Y:S02]  /*8a90*/  HADD2.F32 R64, -RZ, R7.H1_H1 ;  /* 0x30000007ff407230 */ /* 0x000fe40000004100 */
[--C-:B------:R-:W-:Y:S02]  /*8aa0*/  HADD2.F32 R7, -RZ, R4.reuse.H0_H0 ;  /* 0x20000004ff077230 */ /* 0x100fe40000004100 */
[----:B------:R-:W-:Y:S02]  /*8ab0*/  HADD2.F32 R4, -RZ, R4.H1_H1 ;  /* 0x30000004ff047230 */ /* 0x000fe40000004100 */
[C---:B------:R-:W-:Y:S01]  /*8ac0*/  FMUL.FTZ R74, R64.reuse, R70 ;  /* 0x00000046404a7220 */ /* 0x040fe20000410000 */
[----:B------:R-:W-:Y:S01]  /*8ad0*/  FMUL.FTZ R71, R64, R66 ;  /* 0x0000004240477220 */ /* 0x000fe20000410000 */
[----:B------:R-:W-:-:S02]  /*8ae0*/  HADD2.F32 R54, -RZ, R6.H0_H0 ;  /* 0x20000006ff367230 */ /* 0x000fc40000004100 */
[C---:B------:R-:W-:Y:S01]  /*8af0*/  FMUL.FTZ R64, R4.reuse, R69 ;  /* 0x0000004504407220 */ /* 0x040fe20000410000 */
[C---:B------:R-:W-:Y:S01]  /*8b00*/  FFMA.FTZ R74, R63.reuse, R66, -R74 ;  /* 0x000000423f4a7223 */ /* 0x040fe2000001084a */
[----:B------:R-:W-:Y:S01]  /*8b10*/  FFMA.FTZ R75, R63, R70, R71 ;  /* 0x000000463f4b7223 */ /* 0x000fe20000010047 */
[----:B------:R-:W-:Y:S02]  /*8b20*/  HADD2.F32 R55, -RZ, R6.H1_H1 ;  /* 0x30000006ff377230 */ /* 0x000fe40000004100 */
[-C--:B------:R-:W-:Y:S01]  /*8b30*/  FMUL.FTZ R70, R4, R65.reuse ;  /* 0x0000004104467220 */ /* 0x080fe20000410000 */
[C---:B------:R-:W-:Y:S01]  /*8b40*/  FFMA.FTZ R66, R7.reuse, R65, -R64 ;  /* 0x0000004107427223 */ /* 0x040fe20000010840 */
[----:B------:R-:W-:Y:S02]  /*8b50*/  HADD2.F32 R6, -RZ, R5.H0_H0 ;  /* 0x20000005ff067230 */ /* 0x000fe40000004100 */
[--C-:B------:R-:W-:Y:S02]  /*8b60*/  HADD2.F32 R65, -RZ, R78.reuse.H1_H1 ;  /* 0x3000004eff417230 */ /* 0x100fe40000004100 */
[----:B------:R-:W-:Y:S01]  /*8b70*/  FFMA.FTZ R69, R7, R69, R70 ;  /* 0x0000004507457223 */ /* 0x000fe20000010046 */
[----:B------:R-:W-:-:S02]  /*8b80*/  HADD2.F32 R63, -RZ, R78.H0_H0 ;  /* 0x2000004eff3f7230 */ /* 0x000fc40000004100 */
[----:B------:R-:W-:Y:S02]  /*8b90*/  HADD2.F32 R5, -RZ, R5.H1_H1 ;  /* 0x30000005ff057230 */ /* 0x000fe40000004100 */
[C---:B------:R-:W-:Y:S01]  /*8ba0*/  FMUL.FTZ R71, R55.reuse, R65 ;  /* 0x0000004137477220 */ /* 0x040fe20000410000 */
[----:B------:R-:W-:Y:S02]  /*8bb0*/  HADD2.F32 R64, -RZ, R76.H0_H0 ;  /* 0x2000004cff407230 */ /* 0x000fe40000004100 */
[-C--:B------:R-:W-:Y:S01]  /*8bc0*/  FMUL.FTZ R70, R55, R63.reuse ;  /* 0x0000003f37467220 */ /* 0x080fe20000410000 */
[----:B------:R-:W-:Y:S02]  /*8bd0*/  HADD2.F32 R4, -RZ, R77.H0_H0 ;  /* 0x2000004dff047230 */ /* 0x000fe40000004100 */
[C---:B------:R-:W-:Y:S01]  /*8be0*/  FFMA.FTZ R71, R54.reuse, R63, -R71 ;  /* 0x0000003f36477223 */ /* 0x040fe20000010847 */
[C---:B------:R-:W-:Y:S01]  /*8bf0*/  FMUL.FTZ R7, R5.reuse, R64 ;  /* 0x0000004005077220 */ /* 0x040fe20000410000 */
[----:B------:R-:W-:Y:S01]  /*8c00*/  FFMA.FTZ R70, R54, R65, R70 ;  /* 0x0000004136467223 */ /* 0x000fe20000010046 */
[----:B------:R-:W-:-:S02]  /*8c10*/  FMUL.FTZ R55, R5, R4 ;  /* 0x0000000405377220 */ /* 0x000fc40000410000 */
[C---:B------:R-:W-:Y:S01]  /*8c20*/  FFMA.FTZ R5, R6.reuse, R4, -R7 ;  /* 0x0000000406057223 */ /* 0x040fe20000010807 */
[----:B------:R-:W-:Y:S01]  /*8c30*/  F2FP.F16.F32.PACK_AB R7, R75, R74 ;  /* 0x0000004a4b07723e */ /* 0x000fe200000000ff */
[----:B------:R-:W-:Y:S01]  /*8c40*/  FFMA.FTZ R64, R6, R64, R55 ;  /* 0x0000004006407223 */ /* 0x000fe20000010037 */
[----:B------:R-:W-:Y:S02]  /*8c50*/  F2FP.F16.F32.PACK_AB R6, R70, R71 ;  /* 0x000000474606723e */ /* 0x000fe400000000ff */
[----:B------:R-:W-:Y:S02]  /*8c60*/  F2FP.F16.F32.PACK_AB R4, R69, R66 ;  /* 0x000000424504723e */ /* 0x000fe400000000ff */
[----:B------:R-:W-:-:S05]  /*8c70*/  F2FP.F16.F32.PACK_AB R5, R64, R5 ;  /* 0x000000054005723e */ /* 0x000fca00000000ff */
[----:B------:R0:W-:Y:S02]  /*8c80*/  STS.128 [R2+0x18400], R4 ;  /* 0x0184000402007388 */ /* 0x0001e40000000c00 */
.L_x_12564:
[----:B------:R-:W-:Y:S05]  /*8c90*/  BSYNC B2 ;  /* 0x0000000000027941 */ /* 0x000fea0003800000 */
.L_x_12563:
[----:B------:R-:W-:Y:S05]  /*8ca0*/  @P1 BRA `(.L_x_12562) ;  /* 0x0000000000a81947 */ /* 0x000fea0003800000 */
[----:B0-----:R-:W0:Y:S01]  /*8cb0*/  LDS.128 R4, [R3] ;  /* 0x0000000003047984 */ /* 0x001e220000000c00 */
[----:B------:R-:W-:Y:S01]  /*8cc0*/  SHF.R.U32.HI R55, RZ, 0x10, R29 ;  /* 0x00000010ff377819 */ /* 0x000fe2000001161d */
[--C-:B------:R-:W-:Y:S01]  /*8cd0*/  HADD2.F32 R54, -RZ, R68.reuse.H0_H0 ;  /* 0x20000044ff367230 */ /* 0x100fe20000004100 */
[--C-:B------:R-:W-:Y:S01]  /*8ce0*/  SHF.R.U32.HI R63, RZ, 0x10, R31.reuse ;  /* 0x00000010ff3f7819 */ /* 0x100fe2000001161f */
[----:B------:R-:W-:Y:S01]  /*8cf0*/  HADD2.F32 R68, -RZ, R68.H1_H1 ;  /* 0x30000044ff447230 */ /* 0x000fe20000004100 */
[----:B------:R-:W-:Y:S01]  /*8d00*/  SHF.R.U64 R69, R30, 0x10, R31 ;  /* 0x000000101e457819 */ /* 0x000fe2000000121f */
[----:B------:R-:W-:Y:S01]  /*8d10*/  HADD2.F32 R55, -RZ, R55.H0_H0 ;  /* 0x20000037ff377230 */ /* 0x000fe20000004100 */
[----:B------:R-:W-:Y:S01]  /*8d20*/  SHF.R.U64 R71, R28, 0x10, R29 ;  /* 0x000000101c477819 */ /* 0x000fe2000000121d */
[----:B------:R-:W-:Y:S02]  /*8d30*/  HADD2.F32 R63, -RZ, R63.H0_H0 ;  /* 0x2000003fff3f7230 */ /* 0x000fe40000004100 */
[----:B0-----:R-:W-:-:S02]  /*8d40*/  HADD2.F32 R31, -RZ, R7.H1_H1 ;  /* 0x30000007ff1f7230 */ /* 0x001fc40000004100 */
[----:B------:R-:W-:Y:S02]  /*8d50*/  HADD2.F32 R30, -RZ, R7.H0_H0 ;  /* 0x20000007ff1e7230 */ /* 0x000fe40000004100 */
[--C-:B------:R-:W-:Y:S02]  /*8d60*/  HADD2.F32 R7, -RZ, R4.reuse.H0_H0 ;  /* 0x20000004ff077230 */ /* 0x100fe40000004100 */
[C---:B------:R-:W-:Y:S01]  /*8d70*/  FMUL.FTZ R66, R31.reuse, R55 ;  /* 0x000000371f427220 */ /* 0x040fe20000410000 */
[----:B------:R-:W-:Y:S02]  /*8d80*/  HADD2.F32 R4, -RZ, R4.H1_H1 ;  /* 0x30000004ff047230 */ /* 0x000fe40000004100 */
[-C--:B------:R-:W-:Y:S01]  /*8d90*/  FMUL.FTZ R65, R31, R63.reuse ;  /* 0x0000003f1f417220 */ /* 0x080fe20000410000 */
[--C-:B------:R-:W-:Y:S02]  /*8da0*/  HADD2.F32 R28, -RZ, R6.reuse.H0_H0 ;  /* 0x20000006ff1c7230 */ /* 0x100fe40000004100 */
[----:B------:R-:W-:Y:S01]  /*8db0*/  FFMA.FTZ R70, R30, R63, R66 ;  /* 0x0000003f1e467223 */ /* 0x000fe20000010042 */
[----:B------:R-:W-:-:S02]  /*8dc0*/  HADD2.F32 R29, -RZ, R6.H1_H1 ;  /* 0x30000006ff1d7230 */ /* 0x000fc40000004100 */
[----:B------:R-:W-:Y:S01]  /*8dd0*/  FMUL.FTZ R64, R4, R68 ;  /* 0x0000004404407220 */ /* 0x000fe20000410000 */
[----:B------:R-:W-:Y:S02]  /*8de0*/  HADD2.F32 R31, -RZ, R67.H1_H1 ;  /* 0x30000043ff1f7230 */ /* 0x000fe40000004100 */
[----:B------:R-:W-:Y:S01]  /*8df0*/  FFMA.FTZ R65, R30, R55, -R65 ;  /* 0x000000371e417223 */ /* 0x000fe20000010841 */
[----:B------:R-:W-:Y:S02]  /*8e00*/  HADD2.F32 R6, -RZ, R5.H0_H0 ;  /* 0x20000005ff067230 */ /* 0x000fe40000004100 */
[-C--:B------:R-:W-:Y:S01]  /*8e10*/  FMUL.FTZ R66, R4, R54.reuse ;  /* 0x0000003604427220 */ /* 0x080fe20000410000 */
[----:B------:R-:W-:Y:S02]  /*8e20*/  HADD2.F32 R67, -RZ, R67.H0_H0 ;  /* 0x20000043ff437230 */ /* 0x000fe40000004100 */
[----:B------:R-:W-:Y:S01]  /*8e30*/  FFMA.FTZ R64, R7, R54, -R64 ;  /* 0x0000003607407223 */ /* 0x000fe20000010840 */
[----:B------:R-:W-:-:S02]  /*8e40*/  HADD2.F32 R5, -RZ, R5.H1_H1 ;  /* 0x30000005ff057230 */ /* 0x000fc40000004100 */
        /* <DEDUP_REMOVED lines=15> */
[----:B------:R1:W-:Y:S02]  /*8f40*/  STS.128 [R3], R4 ;  /* 0x0000000403007388 */ /* 0x0003e40000000c00 */
.L_x_12562:
[----:B------:R-:W-:Y:S05]  /*8f50*/  BSYNC B1 ;  /* 0x0000000000017941 */ /* 0x000fea0003800000 */
.L_x_12561:
        /* <DEDUP_REMOVED lines=20> */
[----:B------:R-:W-:Y:S01]  /*90a0*/  FMUL.FTZ R13, R13, R28 ;  /* 0x0000001c0d0d7220 */ /* 0x000fe20000410000 */
[----:B------:R-:W-:Y:S02]  /*90b0*/  HADD2.F32 R4, -RZ, R4.H1_H1 ;  /* 0x30000004ff047230 */ /* 0x000fe40000004100 */
[--C-:B------:R-:W-:Y:S02]  /*90c0*/  HADD2.F32 R10, -RZ, R6.reuse.H0_H0 ;  /* 0x20000006ff0a7230 */ /* 0x100fe40000004100 */
[----:B------:R-:W-:Y:S01]  /*90d0*/  FFMA.FTZ R30, R12, R30, R13 ;  /* 0x0000001e0c1e7223 */ /* 0x000fe2000001000d */
[----:B------:R-:W-:-:S02]  /*90e0*/  HADD2.F32 R11, -RZ, R6.H1_H1 ;  /* 0x30000006ff0b7230 */ /* 0x000fc40000004100 */
[----:B------:R-:W-:Y:S01]  /*90f0*/  FFMA.FTZ R31, R12, R28, -R31 ;  /* 0x0000001c0c1f7223 */ /* 0x000fe2000001081f */
[--C-:B------:R-:W-:Y:S02]  /*9100*/  HADD2.F32 R13, -RZ, R44.reuse.H1_H1 ;  /* 0x3000002cff0d7230 */ /* 0x100fe40000004100 */
[C---:B------:R-:W-:Y:S01]  /*9110*/  FMUL.FTZ R54, R4.reuse, R29 ;  /* 0x0000001d04367220 */ /* 0x040fe20000410000 */
[--C-:B------:R-:W-:Y:S02]  /*9120*/  HADD2.F32 R6, -RZ, R5.reuse.H0_H0 ;  /* 0x20000005ff067230 */ /* 0x100fe40000004100 */
[-C--:B------:R-:W-:Y:S01]  /*9130*/  FMUL.FTZ R28, R4, R15.reuse ;  /* 0x0000000f041c7220 */ /* 0x080fe20000410000 */
[----:B------:R-:W-:Y:S02]  /*9140*/  HADD2.F32 R44, -RZ, R44.H0_H0 ;  /* 0x2000002cff2c7230 */ /* 0x000fe40000004100 */
[----:B------:R-:W-:Y:S01]  /*9150*/  FFMA.FTZ R54, R7, R15, -R54 ;  /* 0x0000000f07367223 */ /* 0x000fe20000010836 */
[----:B------:R-:W-:-:S02]  /*9160*/  HADD2.F32 R5, -RZ, R5.H1_H1 ;  /* 0x30000005ff057230 */ /* 0x000fc40000004100 */
[----:B------:R-:W-:Y:S01]  /*9170*/  FFMA.FTZ R29, R7, R29, R28 ;  /* 0x0000001d071d7223 */ /* 0x000fe2000001001c */
[----:B------:R-:W-:Y:S02]  /*9180*/  HADD2.F32 R12, -RZ, R55.H0_H0 ;  /* 0x20000037ff0c7230 */ /* 0x000fe40000004100 */
[CC--:B------:R-:W-:Y:S01]  /*9190*/  FMUL.FTZ R15, R11.reuse, R13.reuse ;  /* 0x0000000d0b0f7220 */ /* 0x0c0fe20000410000 */
[----:B------:R-:W-:Y:S02]  /*91a0*/  HADD2.F32 R4, -RZ, R63.H0_H0 ;  /* 0x2000003fff047230 */ /* 0x000fe40000004100 */
[----:B------:R-:W-:Y:S01]  /*91b0*/  FMUL.FTZ R28, R11, R44 ;  /* 0x0000002c0b1c7220 */ /* 0x000fe20000410000 */
        /* <DEDUP_REMOVED lines=11> */
.L_x_12567:
[----:B------:R-:W-:Y:S05]  /*9270*/  BSYNC B1 ;  /* 0x0000000000017941 */ /* 0x000fea0003800000 */
.L_x_12566:
[----:B------:R-:W-:Y:S05]  /*9280*/  @P1 BRA `(.L_x_12565) ;  /* 0x0000001400881947 */ /* 0x000fea0003800000 */
[----:B0-----:R-:W0:Y:S01]  /*9290*/  LDS.128 R4, [R3+0x2000] ;  /* 0x0020000003047984 */ /* 0x001e220000000c00 */
        /* <DEDUP_REMOVED lines=8> */
[----:B------:R-:W-:-:S02]  /*9320*/  HADD2.F32 R14, -RZ, R14.H1_H1 ;  /* 0x3000000eff0e7230 */ /* 0x000fc40000004100 */
[--C-:B0-----:R-:W-:Y:S02]  /*9330*/  HADD2.F32 R10, -RZ, R7.reuse.H1_H1 ;  /* 0x30000007ff0a7230 */ /* 0x101fe40000004100 */
[----:B------:R-:W-:Y:S02]  /*9340*/  HADD2.F32 R9, -RZ, R7.H0_H0 ;  /* 0x20000007ff097230 */ /* 0x000fe40000004100 */
[--C-:B------:R-:W-:Y:S02]  /*9350*/  HADD2.F32 R2, -RZ, R4.reuse.H0_H0 ;  /* 0x20000004ff027230 */ /* 0x100fe40000004100 */
[C---:B------:R-:W-:Y:S01]  /*9360*/  FMUL.FTZ R20, R10.reuse, R15 ;  /* 0x0000000f0a147220 */ /* 0x040fe20000410000 */
[----:B------:R-:W-:Y:S02]  /*9370*/  HADD2.F32 R4, -RZ, R4.H1_H1 ;  /* 0x30000004ff047230 */ /* 0x000fe40000004100 */
[----:B------:R-:W-:Y:S01]  /*9380*/  FMUL.FTZ R10, R10, R12 ;  /* 0x0000000c0a0a7220 */ /* 0x000fe20000410000 */
[----:B------:R-:W-:-:S02]  /*9390*/  HADD2.F32 R7, -RZ, R6.H0_H0 ;  /* 0x20000006ff077230 */ /* 0x000fc40000004100 */
[C---:B------:R-:W-:Y:S01]  /*93a0*/  FFMA.FTZ R20, R9.reuse, R12, -R20 ;  /* 0x0000000c09147223 */ /* 0x040fe20000010814 */
[----:B------:R-:W-:Y:S02]  /*93b0*/  HADD2.F32 R8, -RZ, R6.H1_H1 ;  /* 0x30000006ff087230 */ /* 0x000fe40000004100 */
[----:B------:R-:W-:Y:S01]  /*93c0*/  FFMA.FTZ R29, R9, R15, R10 ;  /* 0x0000000f091d7223 */ /* 0x000fe2000001000a */
[C---:B------:R-:W-:Y:S01]  /*93d0*/  FMUL.FTZ R21, R4.reuse, R13 ;  /* 0x0000000d04157220 */ /* 0x040fe20000410000 */
[-C--:B------:R-:W-:Y:S01]  /*93e0*/  FMUL.FTZ R15, R4, R11.reuse ;  /* 0x0000000b040f7220 */ /* 0x080fe20000410000 */
[--C-:B------:R-:W-:Y:S02]  /*93f0*/  HADD2.F32 R6, -RZ, R5.reuse.H0_H0 ;  /* 0x20000005ff067230 */ /* 0x100fe40000004100 */
[----:B------:R-:W-:Y:S01]  /*9400*/  FMUL.FTZ R10, R8, R14 ;  /* 0x0000000e080a7220 */ /* 0x000fe20000410000 */
[----:B------:R-:W-:Y:S02]  /*9410*/  HADD2.F32 R4, -RZ, R0.H1_H1 ;  /* 0x30000000ff047230 */ /* 0x000fe40000004100 */
[----:B------:R-:W-:Y:S01]  /*9420*/  FFMA.FTZ R21, R2, R11, -R21 ;  /* 0x0000000b02157223 */ /* 0x000fe20000010815 */
[----:B------:R-:W-:-:S02]  /*9430*/  HADD2.F32 R5, -RZ, R5.H1_H1 ;  /* 0x30000005ff057230 */ /* 0x000fc40000004100 */
[----:B------:R-:W-:Y:S01]  /*9440*/  FFMA.FTZ R2, R2, R13, R15 ;  /* 0x0000000d02027223 */ /* 0x000fe2000001000f */
[----:B------:R-:W-:Y:S02]  /*9450*/  HADD2.F32 R9, -RZ, R28.H0_H0 ;  /* 0x2000001cff097230 */ /* 0x000fe40000004100 */
[-C--:B------:R-:W-:Y:S01]  /*9460*/  FMUL.FTZ R13, R8, R4.reuse ;  /* 0x00000004080d7220 */ /* 0x080fe20000410000 */
[----:B------:R-:W-:Y:S02]  /*9470*/  HADD2.F32 R0, -RZ, R30.H0_H0 ;  /* 0x2000001eff007230 */ /* 0x000fe40000004100 */
[----:B------:R-:W-:Y:S01]  /*9480*/  FFMA.FTZ R10, R7, R4, -R10 ;  /* 0x00000004070a7223 */ /* 0x000fe2000001080a */
[----:B------:R-:W-:Y:S01]  /*9490*/  F2FP.F16.F32.PACK_AB R4, R2, R21 ;  /* 0x000000150204723e */ /* 0x000fe200000000ff */
[----:B------:R-:W-:Y:S01]  /*94a0*/  FMUL.FTZ R11, R5, R9 ;  /* 0x00000009050b7220 */ /* 0x000fe20000410000 */
[----:B------:R-:W-:Y:S01]  /*94b0*/  FFMA.FTZ R13, R7, R14, R13 ;  /* 0x0000000e070d7223 */ /* 0x000fe2000001000d */
[----:B------:R-:W-:Y:S01]  /*94c0*/  FMUL.FTZ R8, R5, R0 ;  /* 0x0000000005087220 */ /* 0x000fe20000410000 */
[----:B------:R-:W-:Y:S01]  /*94d0*/  F2FP.F16.F32.PACK_AB R7, R29, R20 ;  /* 0x000000141d07723e */ /* 0x000fe200000000ff */
[----:B------:R-:W-:-:S02]  /*94e0*/  FFMA.FTZ R5, R6, R0, -R11 ;  /* 0x0000000006057223 */ /* 0x000fc4000001080b */
[----:B------:R-:W-:Y:S01]  /*94f0*/  FFMA.FTZ R8, R6, R9, R8 ;  /* 0x0000000906087223 */ /* 0x000fe20000010008 */
[----:B------:R-:W-:-:S04]  /*9500*/  F2FP.F16.F32.PACK_AB R6, R13, R10 ;  /* 0x0000000a0d06723e */ /* 0x000fc800000000ff */
[----:B------:R-:W-:-:S05]  /*9510*/  F2FP.F16.F32.PACK_AB R5, R8, R5 ;  /* 0x000000050805723e */ /* 0x000fca00000000ff */
[----:B------:R2:W-:Y:S01]  /*9520*/  STS.128 [R3+0x2000], R4 ;  /* 0x0020000403007388 */ /* 0x0005e20000000c00 */
[----:B------:R-:W-:Y:S05]  /*9530*/  BRA `(.L_x_12565) ;  /* 0x0000001000dc7947 */ /* 0x000fea0003800000 */
.L_x_12552:
        /* <DEDUP_REMOVED lines=29> */
[----:B------:R-:W0:Y:S01]  /*9710*/  LDC R69, c[0x0][0x3f4] ;  /* 0x0000fd00ff457b82 */ /* 0x000e220000000800 */
[----:B------:R-:W1:Y:S01]  /*9720*/  SHFL.IDX PT, R5, R29, RZ, 0x1c1f ;  /* 0x001c1fff1d057589 */ /* 0x000e6200000e0000 */
[----:B------:R-:W-:-:S03]  /*9730*/  IMAD R3, R28, R7, RZ ;  /* 0x000000071c037224 */ /* 0x000fc600078e02ff */
[----:B------:R-:W2:Y:S04]  /*9740*/  SHFL.IDX PT, R4, R31, RZ, 0x1c1f ;  /* 0x001c1fff1f047589 */ /* 0x000ea800000e0000 */
[----:B------:R-:W3:Y:S04]  /*9750*/  SHFL.IDX PT, R14, R44, RZ, 0x1c1f ;  /* 0x001c1fff2c0e7589 */ /* 0x000ee800000e0000 */
[----:B------:R-:W4:Y:S01]  /*9760*/  SHFL.IDX PT, R6, R30, RZ, 0x1c1f ;  /* 0x001c1fff1e067589 */ /* 0x000f2200000e0000 */
[----:B0-----:R-:W-:-:S04]  /*9770*/  ISETP.GE.AND P0, PT, R152, R69, PT ;  /* 0x000000459800720c */ /* 0x001fc80003f06270 */
[----:B------:R-:W-:-:S13]  /*9780*/  ISETP.GE.OR P1, PT, R0, R3, P0 ;  /* 0x000000030000720c */ /* 0x000fda0000726670 */
[C---:B------:R-:W-:Y:S01]  /*9790*/  @!P1 IMAD.SHL.U32 R7, R152.reuse, 0x2, RZ ;  /* 0x0000000298079824 */ /* 0x040fe200078e00ff */
[----:B------:R-:W-:-:S04]  /*97a0*/  @!P1 SHF.L.U64.HI R21, R152, 0x1, R153 ;  /* 0x0000000198159819 */ /* 0x000fc80000010299 */
[----:B-1----:R-:W-:-:S05]  /*97b0*/  @!P1 IADD3 R8, P2, R5, R7, RZ ;  /* 0x0000000705089210 */ /* 0x002fca0007f5e0ff */
[----:B--2---:R-:W-:Y:S01]  /*97c0*/  @!P1 IMAD.X R9, R4, 0x1, R21, P2 ;  /* 0x0000000104099824 */ /* 0x004fe200010e0615 */
[----:B---3--:R-:W-:-:S05]  /*97d0*/  @!P1 IADD3 R4, P2, R14, R7, RZ ;  /* 0x000000070e049210 */ /* 0x008fca0007f5e0ff */
[----:B----4-:R-:W-:Y:S01]  /*97e0*/  @!P1 IMAD.X R5, R6, 0x1, R21, P2 ;  /* 0x0000000106059824 */ /* 0x010fe200010e0615 */
[----:B------:R-:W2:Y:S05]  /*97f0*/  @!P1 LD.E.128 R8, desc[UR42][R8.64] ;  /* 0x0000002a08089980 */ /* 0x000eaa000c101d00 */
[----:B------:R-:W3:Y:S01]  /*9800*/  @!P1 LD.E.128 R4, desc[UR42][R4.64] ;  /* 0x0000002a04049980 */ /* 0x000ee2000c101d00 */
[----:B------:R-:W-:Y:S02]  /*9810*/  CS2R R64, SRZ ;  /* 0x0000000000407805 */ /* 0x000fe4000001ff00 */
[----:B------:R-:W-:Y:S02]  /*9820*/  CS2R R66, SRZ ;  /* 0x0000000000427805 */ /* 0x000fe4000001ff00 */
[----:B------:R-:W-:Y:S01]  /*9830*/  CS2R R20, SRZ ;  /* 0x0000000000147805 */ /* 0x000fe2000001ff00 */
[----:B------:R-:W0:Y:S01]  /*9840*/  SHFL.IDX PT, R29, R29, 0x1, 0x1c1f ;  /* 0x003c1f001d1d7f89 */ /* 0x000e2200000e0000 */
[----:B------:R-:W-:-:S03]  /*9850*/  CS2R R54, SRZ ;  /* 0x0000000000367805 */ /* 0x000fc6000001ff00 */
[----:B------:R1:W4:Y:S04]  /*9860*/  SHFL.IDX PT, R28, R31, 0x1, 0x1c1f ;  /* 0x003c1f001f1c7f89 */ /* 0x00032800000e0000 */
[----:B------:R1:W0:Y:S04]  /*9870*/  SHFL.IDX PT, R14, R44, 0x1, 0x1c1f ;  /* 0x003c1f002c0e7f89 */ /* 0x00022800000e0000 */
[----:B------:R-:W0:Y:S01]  /*9880*/  SHFL.IDX PT, R30, R30, 0x1, 0x1c1f ;  /* 0x003c1f001e1e7f89 */ /* 0x000e2200000e0000 */
[----:B--2---:R-:W-:Y:S02]  /*9890*/  @!P1 IMAD.MOV.U32 R20, RZ, RZ, R10 ;  /* 0x000000ffff149224 */ /* 0x004fe400078e000a */
[----:B------:R-:W-:-:S02]  /*98a0*/  @!P1 IMAD.MOV.U32 R21, RZ, RZ, R11 ;  /* 0x000000ffff159224 */ /* 0x000fc400078e000b */
[----:B------:R-:W-:Y:S02]  /*98b0*/  @!P1 IMAD.MOV.U32 R54, RZ, RZ, R8 ;  /* 0x000000ffff369224 */ /* 0x000fe400078e0008 */
[----:B---3--:R-:W-:Y:S02]  /*98c0*/  @!P1 IMAD.MOV.U32 R64, RZ, RZ, R6 ;  /* 0x000000ffff409224 */ /* 0x008fe400078e0006 */
[----:B------:R-:W-:Y:S02]  /*98d0*/  @!P1 IMAD.MOV.U32 R66, RZ, RZ, R4 ;  /* 0x000000ffff429224 */ /* 0x000fe400078e0004 */
[----:B------:R-:W-:Y:S02]  /*98e0*/  @!P1 IMAD.MOV.U32 R67, RZ, RZ, R5 ;  /* 0x000000ffff439224 */ /* 0x000fe400078e0005 */
[----:B------:R-:W-:Y:S02]  /*98f0*/  @!P1 IMAD.MOV.U32 R55, RZ, RZ, R9 ;  /* 0x000000ffff379224 */ /* 0x000fe400078e0009 */
[----:B------:R-:W-:-:S02]  /*9900*/  @!P1 IMAD.MOV.U32 R65, RZ, RZ, R7 ;  /* 0x000000ffff419224 */ /* 0x000fc400078e0007 */
[----:B------:R-:W-:Y:S02]  /*9910*/  IMAD.MOV.U32 R4, RZ, RZ, R64 ;  /* 0x000000ffff047224 */ /* 0x000fe400078e0040 */
[----:B------:R-:W-:Y:S02]  /*9920*/  IMAD.MOV.U32 R6, RZ, RZ, R66 ;  /* 0x000000ffff067224 */ /* 0x000fe400078e0042 */
[----:B------:R-:W-:Y:S02]  /*9930*/  IMAD.MOV.U32 R7, RZ, RZ, R67 ;  /* 0x000000ffff077224 */ /* 0x000fe400078e0043 */
[----:B------:R-:W-:Y:S01]  /*9940*/  IMAD.MOV.U32 R10, RZ, RZ, R20 ;  /* 0x000000ffff0a7224 */ /* 0x000fe200078e0014 */
[----:B------:R-:W-:Y:S01]  /*9950*/  PRMT R91, R4, 0x5410, R6 ;  /* 0x00005410045b7816 */ /* 0x000fe20000000006 */
[----:B------:R-:W-:Y:S01]  /*9960*/  IMAD.MOV.U32 R11, RZ, RZ, R21 ;  /* 0x000000ffff0b7224 */ /* 0x000fe200078e0015 */
[----:B------:R-:W-:Y:S01]  /*9970*/  PRMT R84, R7, 0x7610, R84 ;  /* 0x0000761007547816 */ /* 0x000fe20000000054 */
[----:B------:R-:W-:Y:S01]  /*9980*/  IMAD.MOV.U32 R8, RZ, RZ, R54 ;  /* 0x000000ffff087224 */ /* 0x000fe200078e0036 */
[----:B------:R-:W-:Y:S01]  /*9990*/  CS2R R6, SRZ ;  /* 0x0000000000067805 */ /* 0x000fe2000001ff00 */
[----:B------:R-:W-:Y:S01]  /*99a0*/  IMAD.MOV.U32 R9, RZ, RZ, R55 ;  /* 0x000000ffff097224 */ /* 0x000fe200078e0037 */
[----:B------:R-:W-:Y:S01]  /*99b0*/  PRMT R75, R10, 0x5410, R11 ;  /* 0x000054100a4b7816 */ /* 0x000fe2000000000b */
[----:B------:R-:W-:-:S03]  /*99c0*/  IMAD.MOV.U32 R5, RZ, RZ, R65 ;  /* 0x000000ffff057224 */ /* 0x000fc600078e0041 */
[----:B------:R-:W-:Y:S02]  /*99d0*/  PRMT R63, R8, 0x5410, R9 ;  /* 0x00005410083f7816 */ /* 0x000fe40000000009 */
[----:B01--4-:R-:W-:-:S07]  /*99e0*/  PRMT R85, R5, 0x7610, R85 ;  /* 0x0000761005557816 */ /* 0x013fce0000000055 */
.L_x_12908:
[----:B------:R-:W2:Y:S01]  /*99f0*/  LDL R5, [R1+0x21c] ;  /* 0x00021c0001057983 */ /* 0x000ea20000100800 */
[----:B------:R-:W-:Y:S01]  /*9a00*/  VIADD R0, R0, 0x40 ;  /* 0x0000004000007836 */ /* 0x000fe20000000000 */
[----:B------:R-:W-:Y:S01]  /*9a10*/  BSSY B1, `(.L_x_12569) ;  /* 0x0000016000017945 */ /* 0x000fe20003800000 */
[----:B------:R-:W-:Y:S02]  /*9a20*/  CS2R R8, SRZ ;  /* 0x0000000000087805 */ /* 0x000fe4000001ff00 */
[----:B------:R-:W-:Y:S02]  /*9a30*/  CS2R R10, SRZ ;  /* 0x00000000000a7805 */ /* 0x000fe4000001ff00 */
[----:B------:R-:W-:Y:S02]  /*9a40*/  ISETP.GE.AND P1, PT, R0, R3, PT ;  /* 0x000000030000720c */ /* 0x000fe40003f26270 */
[----:B--2---:R-:W-:-:S04]  /*9a50*/  LEA.HI R4, R5, R5, RZ, 0x1 ;  /* 0x0000000505047211 */ /* 0x004fc800078f08ff */
        /* <DEDUP_REMOVED lines=11> */
[-C--:B------:R-:W-:Y:S02]  /*9b10*/  IADD3 R8, P1, R29, R4.reuse, RZ ;  /* 0x000000041d087210 */ /* 0x080fe40007f3e0ff */
[----:B------:R-:W-:-:S03]  /*9b20*/  IADD3 R4, P2, R14, R4, RZ ;  /* 0x000000040e047210 */ /* 0x000fc60007f5e0ff */
[--C-:B------:R-:W-:Y:S02]  /*9b30*/  IMAD.X R9, R28, 0x1, R5.reuse, P1 ;  /* 0x000000011c097824 */ /* 0x100fe400008e0605 */
[----:B------:R-:W-:-:S04]  /*9b40*/  IMAD.X R5, R30, 0x1, R5, P2 ;  /* 0x000000011e057824 */ /* 0x000fc800010e0605 */
[----:B------:R-:W5:Y:S04]  /*9b50*/  LD.E.128 R8, desc[UR42][R8.64] ;  /* 0x0000002a08087980 */ /* 0x000f68000c101d00 */
[----:B------:R-:W5:Y:S02]  /*9b60*/  LD.E.128 R4, desc[UR42][R4.64] ;  /* 0x0000002a04047980 */ /* 0x000f64000c101d00 */
.L_x_12570:
[----:B------:R-:W-:Y:S05]  /*9b70*/  BSYNC B1 ;  /* 0x0000000000017941 */ /* 0x000fea0003800000 */
.L_x_12569:
[----:B------:R-:W0:Y:S01]  /*9b80*/  SYNCS.PHASECHK.TRANS64.TRYWAIT P1, [R2+URZ+0x32400], R13 ;  /* 0x0324000d020075a7 */ /* 0x000e22000802017f */
[----:B------:R-:W-:Y:S04]  /*9b90*/  BSSY B1, `(.L_x_12571) ;  /* 0x0000002000017945 */ /* 0x000fe80003800000 */
[----:B0-----:R-:W-:Y:S05]  /*9ba0*/  @!P1 BRA `(.L_x_12572) ;  /* 0x0000030c00e49947 */ /* 0x001fea0003800000 */
.L_x_12909:
[----:B------:R-:W-:Y:S05]  /*9bb0*/  BSYNC B1 ;  /* 0x0000000000017941 */ /* 0x000fea0003800000 */
.L_x_12571:
[----:B------:R-:W2:Y:S01]  /*9bc0*/  LDL R14, [R1+0x70] ;  /* 0x00007000010e7983 */ /* 0x000ea20000100800 */
[----:B0----5:R-:W-:Y:S01]  /*9bd0*/  IMAD.MOV.U32 R13, RZ, RZ, R4 ;  /* 0x000000ffff0d7224 */ /* 0x021fe200078e0004 */
[----:B------:R-:W-:Y:S01]  /*9be0*/  BSSY B1, `(.L_x_12573) ;  /* 0x0000072000017945 */ /* 0x000fe20003800000 */
[----:B------:R-:W-:Y:S02]  /*9bf0*/  IMAD.MOV.U32 R0, RZ, RZ, R6 ;  /* 0x000000ffff007224 */ /* 0x000fe400078e0006 */
[----:B------:R-:W-:Y:S01]  /*9c00*/  IMAD.MOV.U32 R12, RZ, RZ, R7 ;  /* 0x000000ffff0c7224 */ /* 0x000fe200078e0007 */
[----:B------:R-:W-:Y:S01]  /*9c10*/  PRMT R44, R13, 0x7610, R44 ;  /* 0x000076100d2c7816 */ /* 0x000fe2000000002c */
[----:B------:R-:W-:Y:S02]  /*9c20*/  IMAD.MOV.U32 R13, RZ, RZ, R8 ;  /* 0x000000ffff0d7224 */ /* 0x000fe400078e0008 */
[----:B------:R-:W-:Y:S01]  /*9c30*/  IMAD.IADD R69, R152, 0x1, R69 ;  /* 0x0000000198457824 */ /* 0x000fe200078e0245 */
[----:B------:R-:W-:Y:S01]  /*9c40*/  PRMT R0, R0, 0x5410, R12 ;  /* 0x0000541000007816 */ /* 0x000fe2000000000c */
[----:B------:R-:W-:-:S02]  /*9c50*/  IMAD.MOV.U32 R12, RZ, RZ, R5 ;  /* 0x000000ffff0c7224 */ /* 0x000fc400078e0005 */
[----:B------:R-:W-:Y:S01]  /*9c60*/  IMAD.MOV.U32 R68, RZ, RZ, R11 ;  /* 0x000000ffff447224 */ /* 0x000fe200078e000b */
[----:B------:R-:W-:Y:S02]  /*9c70*/  LOP3.LUT R69, R69, 0x38, RZ, 0xc0, !PT ;  /* 0x0000003845457812 */ /* 0x000fe400078ec0ff */
[----:B------:R-:W-:Y:S01]  /*9c80*/  PRMT R44, R44, 0x5410, R12 ;  /* 0x000054102c2c7816 */ /* 0x000fe2000000000c */
[----:B--2---:R-:W-:-:S05]  /*9c90*/  IMAD R3, R14, -0x80, R3 ;  /* 0xffffff800e037824 */ /* 0x004fca00078e0203 */
[----:B------:R-:W-:-:S04]  /*9ca0*/  VIMNMX R3, R3, 0x80, PT ;  /* 0x0000008003037848 */ /* 0x000fc80003fe0100 */
[-C--:B------:R-:W-:Y:S02]  /*9cb0*/  ISETP.GE.OR P1, PT, R22, R3.reuse, P0 ;  /* 0x000000031600720c */ /* 0x080fe40000726670 */
[----:B------:R-:W-:Y:S01]  /*9cc0*/  ISETP.GE.OR P0, PT, R156, R3, P0 ;  /* 0x000000039c00720c */ /* 0x000fe20000706670 */
[----:B------:R-:W-:-:S05]  /*9cd0*/  IMAD.MOV.U32 R3, RZ, RZ, R9 ;  /* 0x000000ffff037224 */ /* 0x000fca00078e0009 */
[----:B------:R-:W-:Y:S01]  /*9ce0*/  PRMT R74, R13, 0x5410, R3 ;  /* 0x000054100d4a7816 */ /* 0x000fe20000000003 */
[----:B------:R-:W-:-:S04]  /*9cf0*/  IMAD.MOV.U32 R3, RZ, RZ, R10 ;  /* 0x000000ffff037224 */ /* 0x000fc800078e000a */
[----:B------:R-:W-:Y:S05]  /*9d00*/  @P1 BRA `(.L_x_12574) ;  /* 0x00000004007c1947 */ /* 0x000fea0003800000 */
[----:B------:R-:W2:Y:S01]  /*9d10*/  LDL R15, [R1+0x474] ;  /* 0x00047400010f7983 */ /* 0x000ea20000100800 */
[--C-:B------:R-:W-:Y:S01]  /*9d20*/  SHF.R.U64 R54, R54, 0x10, R55.reuse ;  /* 0x0000001036367819 */ /* 0x100fe20000001237 */
[----:B------:R-:W-:Y:S01]  /*9d30*/  HADD2.F32 R84, -RZ, R84.H0_H0 ;  /* 0x20000054ff547230 */ /* 0x000fe20000004100 */
[----:B------:R-:W-:Y:S01]  /*9d40*/  SHF.R.U32.HI R81, RZ, 0x10, R55 ;  /* 0x00000010ff517819 */ /* 0x000fe20000011637 */
[--C-:B------:R-:W-:Y:S01]  /*9d50*/  HADD2.F32 R82, -RZ, R63.reuse.H1_H1 ;  /* 0x3000003fff527230 */ /* 0x100fe20000004100 */
[--C-:B------:R-:W-:Y:S01]  /*9d60*/  SHF.R.U64 R55, R66, 0x10, R67.reuse ;  /* 0x0000001042377819 */ /* 0x100fe20000001243 */
[----:B------:R-:W-:Y:S01]  /*9d70*/  HADD2.F32 R63, -RZ, R63.H0_H0 ;  /* 0x2000003fff3f7230 */ /* 0x000fe20000004100 */
[----:B------:R-:W-:Y:S01]  /*9d80*/  SHF.R.U32.HI R83, RZ, 0x10, R67 ;  /* 0x00000010ff537819 */ /* 0x000fe20000011643 */
[----:B------:R-:W-:Y:S01]  /*9d90*/  HADD2.F32 R81, -RZ, R81.H0_H0 ;  /* 0x20000051ff517230 */ /* 0x000fe20000004100 */
[--C-:B------:R-:W-:Y:S01]  /*9da0*/  SHF.R.U64 R20, R20, 0x10, R21.reuse ;  /* 0x0000001014147819 */ /* 0x100fe20000001215 */
[----:B------:R-:W-:Y:S01]  /*9db0*/  HADD2.F32 R55, -RZ, R55.H0_H0 ;  /* 0x20000037ff377230 */ /* 0x000fe20000004100 */
[----:B------:R-:W-:Y:S01]  /*9dc0*/  SHF.R.U32.HI R89, RZ, 0x10, R21 ;  /* 0x00000010ff597819 */ /* 0x000fe20000011615 */
[----:B------:R-:W-:Y:S01]  /*9dd0*/  HADD2.F32 R83, -RZ, R83.H0_H0 ;  /* 0x20000053ff537230 */ /* 0x000fe20000004100 */
[----:B------:R-:W-:-:S02]  /*9de0*/  SHF.R.U64 R21, R64, 0x10, R65 ;  /* 0x0000001040157819 */ /* 0x000fc40000001241 */
[----:B------:R-:W-:Y:S01]  /*9df0*/  SHF.R.U32.HI R87, RZ, 0x10, R65 ;  /* 0x00000010ff577819 */ /* 0x000fe20000011641 */
[----:B--2---:R-:W-:-:S05]  /*9e00*/  IMAD.SHL.U32 R12, R15, 0x40, RZ ;  /* 0x000000400f0c7824 */ /* 0x004fca00078e00ff */
[----:B------:R-:W-:-:S04]  /*9e10*/  LOP3.LUT R29, R12, 0x1c0, RZ, 0xc0, !PT ;  /* 0x000001c00c1d7812 */ /* 0x000fc800078ec0ff */
[----:B------:R-:W-:Y:S02]  /*9e20*/  LOP3.LUT R12, R29, 0x38, R152, 0xf8, !PT ;  /* 0x000000381d0c7812 */ /* 0x000fe400078ef898 */
[----:B------:R-:W-:-:S04]  /*9e30*/  SHF.R.U32.HI R14, RZ, 0x3, R29 ;  /* 0x00000003ff0e7819 */ /* 0x000fc8000001161d */
[----:B------:R-:W-:Y:S02]  /*9e40*/  LOP3.LUT R13, R12, R14, RZ, 0x3c, !PT ;  /* 0x0000000e0c0d7212 */ /* 0x000fe400078e3cff */
[----:B------:R-:W-:-:S03]  /*9e50*/  LOP3.LUT R29, R14, R69, R29, 0x1e, !PT ;  /* 0x000000450e1d7212 */ /* 0x000fc600078e1e1d */
        /* <DEDUP_REMOVED lines=9> */
[----:B------:R-:W-:-:S02]  /*9ef0*/  HADD2.F32 R65, -RZ, R13.H0_H0 ;  /* 0x2000000dff417230 */ /* 0x000fc40000004100 */
[----:B------:R-:W-:Y:S02]  /*9f00*/  HADD2.F32 R77, -RZ, R29.H1_H1 ;  /* 0x3000001dff4d7230 */ /* 0x000fe40000004100 */
[C---:B------:R-:W-:Y:S01]  /*9f10*/  FMUL.FTZ R86, R15.reuse, R84 ;  /* 0x000000540f567220 */ /* 0x040fe20000410000 */
[-C--:B------:R-:W-:Y:S01]  /*9f20*/  FMUL.FTZ R88, R15, R82.reuse ;  /* 0x000000520f587220 */ /* 0x080fe20000410000 */
        /* <DEDUP_REMOVED lines=9> */
[----:B------:R-:W-:Y:S02]  /*9fc0*/  HADD2.F32 R80, -RZ, R31.H1_H1 ;  /* 0x3000001fff507230 */ /* 0x000fe40000004100 */
[-C--:B------:R-:W-:Y:S01]  /*9fd0*/  FMUL.FTZ R79, R79, R82.reuse ;  /* 0x000000524f4f7220 */ /* 0x080fe20000410000 */
[----:B------:R-:W-:Y:S02]  /*9fe0*/  HADD2.F32 R77, -RZ, R87.H0_H0 ;  /* 0x20000057ff4d7230 */ /* 0x000fe40000004100 */
[----:B------:R-:W-:Y:S01]  /*9ff0*/  FFMA.FTZ R88, R66, R83, R65 ;  /* 0x0000005342587223 */ /* 0x000fe20000010041 */
[----:B------:R-:W-:Y:S01]  /*a000*/  FFMA.FTZ R90, R67, R82, -R90 ;  /* 0x00000052435a7223 */ /* 0x000fe2000001085a */
[----:B------:R-:W-:-:S02]  /*a010*/  HADD2.F32 R65, -RZ, R89.H0_H0 ;  /* 0x20000059ff417230 */ /* 0x000fc40000004100 */
[----:B------:R-:W-:Y:S01]  /*a020*/  FFMA.FTZ R79, R67, R86, R79 ;  /* 0x00000056434f7223 */ /* 0x000fe2000001004f */
[----:B------:R-:W-:Y:S01]  /*a030*/  FFMA.FTZ R84, R66, R81, -R85 ;  /* 0x0000005142547223 */ /* 0x000fe20000010855 */
[C---:B------:R-:W-:Y:S01]  /*a040*/  FMUL.FTZ R67, R80.reuse, R77 ;  /* 0x0000004d50437220 */ /* 0x040fe20000410000 */
        /* <DEDUP_REMOVED lines=15> */
[----:B------:R-:W-:Y:S01]  /*a140*/  FFMA.FTZ R64, R64, R66, R31 ;  /* 0x0000004240407223 */ /* 0x000fe2000001001f */
[----:B------:R-:W-:Y:S02]  /*a150*/  HADD2.F32 R30, -RZ, R30.H1_H1 ;  /* 0x3000001eff1e7230 */ /* 0x000fe40000004100 */
[-C--:B------:R-:W-:Y:S01]  /*a160*/  FMUL.FTZ R78, R78, R75.reuse ;  /* 0x0000004b4e4e7220 */ /* 0x080fe20000410000 */
        /* <DEDUP_REMOVED lines=25> */
.L_x_12574:
[----:B------:R-:W-:Y:S05]  /*a300*/  BSYNC B1 ;  /* 0x0000000000017941 */ /* 0x000fea0003800000 */
.L_x_12573:
[----:B------:R-:W-:Y:S01]  /*a310*/  PRMT R66, R3, 0x5410, R68 ;  /* 0x0000541003427816 */ /* 0x000fe20000000044 */
[----:B------:R-:W-:Y:S06]  /*a320*/  @P0 BRA `(.L_x_12565) ;  /* 0x0000000400600947 */ /* 0x000fec0003800000 */
[----:B------:R-:W2:Y:S01]  /*a330*/  LDL R75, [R1+0x50c] ;  /* 0x00050c00014b7983 */ /* 0x000ea20000100800 */
[----:B------:R-:W-:Y:S01]  /*a340*/  LOP3.LUT R69, R191, R69, R190, 0x1e, !PT ;  /* 0x00000045bf457212 */ /* 0x000fe200078e1ebe */
[--C-:B------:R-:W-:Y:S01]  /*a350*/  HADD2.F32 R21, -RZ, R44.reuse.H1_H1 ;  /* 0x3000002cff157230 */ /* 0x100fe20000004100 */
[----:B------:R-:W-:Y:S01]  /*a360*/  SHF.R.U32.HI R20, RZ, 0x10, R5 ;  /* 0x00000010ff147819 */ /* 0x000fe20000011605 */
[----:B------:R-:W-:Y:S01]  /*a370*/  HADD2.F32 R44, -RZ, R44.H0_H0 ;  /* 0x2000002cff2c7230 */ /* 0x000fe20000004100 */
[----:B0-----:R-:W-:Y:S01]  /*a380*/  SHF.R.U64 R71, R8, 0x10, R9 ;  /* 0x0000001008477819 */ /* 0x001fe20000001209 */
[----:B------:R-:W-:Y:S01]  /*a390*/  IMAD.IADD R69, R192, 0x1, R69 ;  /* 0x00000001c0457824 */ /* 0x000fe200078e0245 */
[--C-:B------:R-:W-:Y:S01]  /*a3a0*/  SHF.R.U64 R70, R10, 0x10, R11.reuse ;  /* 0x000000100a467819 */ /* 0x100fe2000000120b */
[----:B------:R-:W-:Y:S01]  /*a3b0*/  HADD2.F32 R20, -RZ, R20.H0_H0 ;  /* 0x20000014ff147230 */ /* 0x000fe20000004100 */
[----:B------:R-:W-:Y:S01]  /*a3c0*/  SHF.R.U32.HI R68, RZ, 0x10, R11 ;  /* 0x00000010ff447819 */ /* 0x000fe2000001160b */
[----:B------:R-:W-:Y:S01]  /*a3d0*/  IMAD R2, R69, 0x2, R2 ;  /* 0x0000000245027824 */ /* 0x000fe200078e0202 */
[----:B------:R-:W-:Y:S01]  /*a3e0*/  SHF.R.U32.HI R54, RZ, 0x10, R9 ;  /* 0x00000010ff367819 */ /* 0x000fe20000011609 */
[--C-:B------:R-:W-:Y:S01]  /*a3f0*/  HADD2.F32 R11, -RZ, R74.reuse.H1_H1 ;  /* 0x3000004aff0b7230 */ /* 0x100fe20000004100 */
[----:B------:R-:W-:Y:S01]  /*a400*/  SHF.R.U64 R69, R4, 0x10, R5 ;  /* 0x0000001004457819 */ /* 0x000fe20000001205 */
[----:B------:R-:W-:Y:S01]  /*a410*/  HADD2.F32 R74, -RZ, R74.H0_H0 ;  /* 0x2000004aff4a7230 */ /* 0x000fe20000004100 */
[----:B------:R-:W0:Y:S01]  /*a420*/  LDS.128 R28, [R2+0x18400] ;  /* 0x01840000021c7984 */ /* 0x000e220000000c00 */
[----:B------:R-:W-:-:S02]  /*a430*/  SHF.R.U64 R67, R6, 0x10, R7 ;  /* 0x0000001006437819 */ /* 0x000fc40000001207 */
[----:B------:R-:W-:Y:S01]  /*a440*/  SHF.R.U32.HI R65, RZ, 0x10, R7 ;  /* 0x00000010ff417819 */ /* 0x000fe20000011607 */
[--C-:B0-----:R-:W-:Y:S02]  /*a450*/  HADD2.F32 R8, -RZ, R29.reuse.H0_H0 ;  /* 0x2000001dff087230 */ /* 0x101fe40000004100 */
[----:B------:R-:W-:Y:S02]  /*a460*/  HADD2.F32 R29, -RZ, R29.H1_H1 ;  /* 0x3000001dff1d7230 */ /* 0x000fe40000004100 */
[----:B------:R-:W-:Y:S02]  /*a470*/  HADD2.F32 R7, -RZ, R28.H0_H0 ;  /* 0x2000001cff077230 */ /* 0x000fe40000004100 */
[C---:B------:R-:W-:Y:S01]  /*a480*/  FMUL.FTZ R55, R8.reuse, R21 ;  /* 0x0000001508377220 */ /* 0x040fe20000410000 */
[----:B------:R-:W-:Y:S01]  /*a490*/  FMUL.FTZ R63, R8, R11 ;  /* 0x0000000b083f7220 */ /* 0x000fe20000410000 */
[----:B------:R-:W-:Y:S02]  /*a4a0*/  HADD2.F32 R8, -RZ, R54.H0_H0 ;  /* 0x20000036ff087230 */ /* 0x000fe40000004100 */
[----:B------:R-:W-:Y:S01]  /*a4b0*/  FMUL.FTZ R54, R29, R20 ;  /* 0x000000141d367220 */ /* 0x000fe20000410000 */
[----:B------:R-:W-:-:S02]  /*a4c0*/  HADD2.F32 R9, -RZ, R30.H0_H0 ;  /* 0x2000001eff097230 */ /* 0x000fc40000004100 */
[--C-:B------:R-:W-:Y:S02]  /*a4d0*/  HADD2.F32 R10, -RZ, R31.reuse.H0_H0 ;  /* 0x2000001fff0a7230 */ /* 0x100fe40000004100 */
[----:B------:R-:W-:Y:S01]  /*a4e0*/  FMUL.FTZ R64, R29, R8 ;  /* 0x000000081d407220 */ /* 0x000fe20000410000 */
        /* <DEDUP_REMOVED lines=8> */
[----:B------:R-:W-:Y:S01]  /*a570*/  FFMA.FTZ R63, R4, R21, R63 ;  /* 0x00000015043f7223 */ /* 0x000fe2000001003f */
[----:B------:R-:W-:Y:S01]  /*a580*/  FFMA.FTZ R54, R13, R8, -R54 ;  /* 0x000000080d367223 */ /* 0x000fe20000010836 */
[C---:B------:R-:W-:Y:S01]  /*a590*/  FMUL.FTZ R4, R7.reuse, R44 ;  /* 0x0000002c07047220 */ /* 0x040fe20000410000 */
[----:B------:R-:W-:Y:S02]  /*a5a0*/  HADD2.F32 R8, -RZ, R0.H0_H0 ;  /* 0x20000000ff087230 */ /* 0x000fe40000004100 */
[----:B------:R-:W-:Y:S01]  /*a5b0*/  FMUL.FTZ R7, R7, R74 ;  /* 0x0000004a07077220 */ /* 0x000fe20000410000 */
[----:B------:R-:W-:-:S02]  /*a5c0*/  HADD2.F32 R5, -RZ, R14.H0_H0 ;  /* 0x2000000eff057230 */ /* 0x000fc40000004100 */
[----:B------:R-:W-:Y:S01]  /*a5d0*/  FFMA.FTZ R74, R3, R74, -R4 ;  /* 0x0000004a034a7223 */ /* 0x000fe20000010804 */
[----:B------:R-:W-:Y:S01]  /*a5e0*/  FFMA.FTZ R64, R13, R20, R64 ;  /* 0x000000140d407223 */ /* 0x000fe20000010040 */
[--C-:B------:R-:W-:Y:S02]  /*a5f0*/  HADD2.F32 R4, -RZ, R66.reuse.H0_H0 ;  /* 0x20000042ff047230 */ /* 0x100fe40000004100 */
[----:B------:R-:W-:Y:S01]  /*a600*/  FFMA.FTZ R44, R3, R44, R7 ;  /* 0x0000002c032c7223 */ /* 0x000fe20000010007 */
[C---:B------:R-:W-:Y:S01]  /*a610*/  FMUL.FTZ R20, R9.reuse, R8 ;  /* 0x0000000809147220 */ /* 0x040fe20000410000 */
[----:B------:R-:W-:Y:S02]  /*a620*/  HADD2.F32 R3, -RZ, R66.H1_H1 ;  /* 0x30000042ff037230 */ /* 0x000fe40000004100 */
[----:B------:R-:W-:Y:S02]  /*a630*/  HADD2.F32 R7, -RZ, R0.H1_H1 ;  /* 0x30000000ff077230 */ /* 0x000fe40000004100 */
[----:B------:R-:W-:Y:S01]  /*a640*/  FMUL.FTZ R66, R9, R4 ;  /* 0x0000000409427220 */ /* 0x000fe20000410000 */
[----:B------:R-:W-:-:S02]  /*a650*/  HADD2.F32 R6, -RZ, R15.H0_H0 ;  /* 0x2000000fff067230 */ /* 0x000fc40000004100 */
[C---:B------:R-:W-:Y:S01]  /*a660*/  FFMA.FTZ R20, R5.reuse, R4, -R20 ;  /* 0x0000000405147223 */ /* 0x040fe20000010814 */
[----:B------:R-:W-:Y:S02]  /*a670*/  HADD2.F32 R0, -RZ, R68.H0_H0 ;  /* 0x20000044ff007230 */ /* 0x000fe40000004100 */
[C---:B------:R-:W-:Y:S01]  /*a680*/  FMUL.FTZ R9, R10.reuse, R7 ;  /* 0x000000070a097220 */ /* 0x040fe20000410000 */
[----:B------:R-:W-:Y:S02]  /*a690*/  HADD2.F32 R4, -RZ, R65.H0_H0 ;  /* 0x20000041ff047230 */ /* 0x000fe40000004100 */
[-C--:B------:R-:W-:Y:S01]  /*a6a0*/  FMUL.FTZ R68, R10, R3.reuse ;  /* 0x000000030a447220 */ /* 0x080fe20000410000 */
        /* <DEDUP_REMOVED lines=32> */
.L_x_12565:
[----:B------:R-:W-:Y:S05]  /*a8b0*/  BSYNC B0 ;  /* 0x0000000000007941 */ /* 0x000fea0003800000 */
.L_x_12551:
        /* <DEDUP_REMOVED lines=8> */
.L_x_12548:
[----:B------:R-:W4:Y:S01]  /*a940*/  S2R R0, SR_TID.X ;  /* 0x0000000000007919 */ /* 0x000f220000002100 */
[----:B------:R-:W-:Y:S05]  /*a950*/  WARPSYNC.ALL ;  /* 0x0000000000007948 */ /* 0x000fea0003800000 */
[----:B----4-:R-:W-:-:S05]  /*a960*/  SHF.R.U32.HI R0, RZ, 0x7, R0 ;  /* 0x00000007ff007819 */ /* 0x010fca0000011600 */
[----:B------:R-:W-:Y:S02]  /*a970*/  VIADD R0, R0, 0x8 ;  /* 0x0000000800007836 */ /* 0x000fe40000000000 */
[----:B0123--:R-:W-:Y:S01]  /*a980*/  IMAD.MOV.U32 R4, RZ, RZ, R61 ;  /* 0x000000ffff047224 */ /* 0x00ffe200078e003d */
[----:B------:R-:W-:Y:S01]  /*a990*/  UIADD3 UR4, UP0, UR37, 0x220, URZ ;  /* 0x0000022025047890 */ /* 0x000fe2000ff1e03f */
[----:B------:R-:W-:Y:S01]  /*a9a0*/  IMAD.MOV.U32 R5, RZ, RZ, R62 ;  /* 0x000000ffff057224 */ /* 0x000fe200078e003e */
[----:B------:R0:W-:Y:S01]  /*a9b0*/  BAR.SYNC.DEFER_BLOCKING R0, 0x100 ;  /* 0x000400000000751d */ /* 0x0001e20000010000 */
[----:B------:R-:W-:Y:S01]  /*a9c0*/  IMAD.MOV.U32 R6, RZ, RZ, R59 ;  /* 0x000000ffff067224 */ /* 0x000fe200078e003b */
[----:B------:R-:W-:Y:S01]  /*a9d0*/  UIADD3.X UR5, URZ, UR36, URZ, UP0, !UPT ;  /* 0x000000243f057290 */ /* 0x000fe200087fe43f */
[----:B------:R-:W-:Y:S01]  /*a9e0*/  IMAD.MOV.U32 R7, RZ, RZ, R60 ;  /* 0x000000ffff077224 */ /* 0x000fe200078e003c */
[----:B------:R-:W-:Y:S01]  /*a9f0*/  MOV R217, 0xad30 ;  /* 0x0000ad3000d97802 */ /* 0x000fe20000000f00 */
[----:B------:R-:W-:Y:S01]  /*aa00*/  IMAD.MOV.U32 R8, RZ, RZ, R36 ;  /* 0x000000ffff087224 */ /* 0x000fe200078e0024 */
[----:B------:R-:W-:Y:S01]  /*aa10*/  BSSY B0, `(.L_x_12575) ;  /* 0x0000032000007945 */ /* 0x000fe20003800000 */
[----:B------:R-:W-:Y:S01]  /*aa20*/  IMAD.MOV.U32 R9, RZ, RZ, R50 ;  /* 0x000000ffff097224 */ /* 0x000fe200078e0032 */
[----:B------:R1:W-:Y:S01]  /*aa30*/  STL.128 [R1+0x190], R4 ;  /* 0x0001900401007387 */ /* 0x0003e20000100c00 */
[----:B------:R-:W-:-:S02]  /*aa40*/  IMAD.MOV.U32 R10, RZ, RZ, R38 ;  /* 0x000000ffff0a7224 */ /* 0x000fc400078e0026 */
[----:B------:R-:W-:Y:S02]  /*aa50*/  IMAD.MOV.U32 R11, RZ, RZ, R58 ;  /* 0x000000ffff0b7224 */ /* 0x000fe400078e003a */
[----:B0-----:R-:W-:Y:S02]  /*aa60*/  IMAD.U32 R0, RZ, RZ, UR39 ;  /* 0x00000027ff007e24 */ /* 0x001fe4000f8e00ff */
[----:B------:R-:W-:Y:S01]  /*aa70*/  IMAD.U32 R3, RZ, RZ, UR47 ;  /* 0x0000002fff037e24 */ /* 0x000fe2000f8e00ff */
[----:B------:R0:W-:Y:S01]  /*aa80*/  STL.128 [R1+0x1b0], R8 ;  /* 0x0001b00801007387 */ /* 0x0001e20000100c00 */
[----:B------:R-:W-:Y:S02]  /*aa90*/  IMAD.U32 R2, RZ, RZ, UR46 ;  /* 0x0000002eff027e24 */ /* 0x000fe4000f8e00ff */
[----:B-1----:R-:W-:Y:S02]  /*aaa0*/  IMAD.MOV.U32 R4, RZ, RZ, R53 ;  /* 0x000000ffff047224 */ /* 0x002fe400078e0035 */
[----:B------:R-:W-:-:S02]  /*aab0*/  IMAD.MOV.U32 R5, RZ, RZ, R56 ;  /* 0x000000ffff057224 */ /* 0x000fc400078e0038 */
[----:B------:R-:W-:Y:S02]  /*aac0*/  IMAD.MOV.U32 R6, RZ, RZ, R52 ;  /* 0x000000ffff067224 */ /* 0x000fe400078e0034 */
[----:B------:R-:W-:Y:S02]  /*aad0*/  IMAD.MOV.U32 R7, RZ, RZ, R51 ;  /* 0x000000ffff077224 */ /* 0x000fe400078e0033 */
[----:B0-----:R-:W-:Y:S02]  /*aae0*/  IMAD.U32 R8, RZ, RZ, UR4 ;  /* 0x00000004ff087e24 */ /* 0x001fe4000f8e00ff */
[----:B------:R-:W-:Y:S01]  /*aaf0*/  IMAD.U32 R9, RZ, RZ, UR5 ;  /* 0x00000005ff097e24 */ /* 0x000fe2000f8e00ff */
[----:B------:R0:W-:Y:S01]  /*ab00*/  STL.128 [R1+0x1c0], R4 ;  /* 0x0001c00401007387 */ /* 0x0001e20000100c00 */
[----:B------:R-:W-:Y:S01]  /*ab10*/  UIADD3 UR5, UR37, 0x170, URZ ;  /* 0x0000017025057890 */ /* 0x000fe2000fffe03f */
[----:B0-----:R-:W-:Y:S02]  /*ab20*/  IMAD.MOV.U32 R4, RZ, RZ, R27 ;  /* 0x000000ffff047224 */ /* 0x001fe400078e001b */
[----:B------:R-:W-:-:S02]  /*ab30*/  IMAD.MOV.U32 R5, RZ, RZ, R46 ;  /* 0x000000ffff057224 */ /* 0x000fc400078e002e */
[----:B------:R-:W-:Y:S02]  /*ab40*/  IMAD.MOV.U32 R6, RZ, RZ, R37 ;  /* 0x000000ffff067224 */ /* 0x000fe400078e0025 */
[----:B------:R-:W-:Y:S02]  /*ab50*/  IMAD.MOV.U32 R7, RZ, RZ, R57 ;  /* 0x000000ffff077224 */ /* 0x000fe400078e0039 */
[----:B------:R-:W-:-:S03]  /*ab60*/  IMAD.U32 R27, RZ, RZ, UR48 ;  /* 0x00000030ff1b7e24 */ /* 0x000fc6000f8e00ff */
[----:B------:R0:W-:Y:S02]  /*ab70*/  STL.128 [R1+0x1e0], R4 ;  /* 0x0001e00401007387 */ /* 0x0001e40000100c00 */
[----:B0-----:R-:W-:Y:S02]  /*ab80*/  IMAD.MOV.U32 R4, RZ, RZ, R17 ;  /* 0x000000ffff047224 */ /* 0x001fe400078e0011 */
[----:B------:R-:W-:Y:S02]  /*ab90*/  IMAD.MOV.U32 R5, RZ, RZ, R42 ;  /* 0x000000ffff057224 */ /* 0x000fe400078e002a */
[----:B------:R-:W-:Y:S02]  /*aba0*/  IMAD.MOV.U32 R6, RZ, RZ, R34 ;  /* 0x000000ffff067224 */ /* 0x000fe400078e0022 */
[----:B------:R-:W-:Y:S02]  /*abb0*/  IMAD.MOV.U32 R7, RZ, RZ, R48 ;  /* 0x000000ffff077224 */ /* 0x000fe400078e0030 */
[----:B------:R-:W-:-:S03]  /*abc0*/  IMAD.MOV.U32 R17, RZ, RZ, R49 ;  /* 0x000000ffff117224 */ /* 0x000fc600078e0031 */
[----:B------:R0:W-:Y:S02]  /*abd0*/  STL.128 [R1+0x1f0], R4 ;  /* 0x0001f00401007387 */ /* 0x0001e40000100c00 */
[----:B0-----:R-:W-:Y:S02]  /*abe0*/  IMAD.MOV.U32 R4, RZ, RZ, R47 ;  /* 0x000000ffff047224 */ /* 0x001fe400078e002f */
[----:B------:R-:W-:Y:S02]  /*abf0*/  IMAD.MOV.U32 R5, RZ, RZ, R45 ;  /* 0x000000ffff057224 */ /* 0x000fe400078e002d */
[----:B------:R-:W-:Y:S02]  /*ac00*/  IMAD.MOV.U32 R6, RZ, RZ, R16 ;  /* 0x000000ffff067224 */ /* 0x000fe400078e0010 */
[----:B------:R-:W-:Y:S02]  /*ac10*/  IMAD.MOV.U32 R7, RZ, RZ, R40 ;  /* 0x000000ffff077224 */ /* 0x000fe400078e0028 */
[----:B------:R-:W-:-:S03]  /*ac20*/  IMAD.MOV.U32 R16, RZ, RZ, R35 ;  /* 0x000000ffff107224 */ /* 0x000fc600078e0023 */
[----:B------:R0:W-:Y:S04]  /*ac30*/  STL.128 [R1+0x200], R4 ;  /* 0x0002000401007387 */ /* 0x0001e80000100c00 */
[----:B------:R-:W-:Y:S01]  /*ac40*/  STL.128 [R1+0x180], R16 ;  /* 0x0001801001007387 */ /* 0x000fe20000100c00 */
[----:B0-----:R-:W-:Y:S02]  /*ac50*/  IMAD.MOV.U32 R6, RZ, RZ, R26 ;  /* 0x000000ffff067224 */ /* 0x001fe400078e001a */
[----:B------:R-:W-:Y:S02]  /*ac60*/  IMAD.MOV.U32 R7, RZ, RZ, R39 ;  /* 0x000000ffff077224 */ /* 0x000fe400078e0027 */
[----:B------:R-:W-:Y:S02]  /*ac70*/  IMAD.MOV.U32 R4, RZ, RZ, R0 ;  /* 0x000000ffff047224 */ /* 0x000fe400078e0000 */
[----:B------:R-:W-:-:S02]  /*ac80*/  IMAD.MOV.U32 R5, RZ, RZ, R3 ;  /* 0x000000ffff057224 */ /* 0x000fc400078e0003 */
[----:B------:R-:W-:Y:S02]  /*ac90*/  IMAD.MOV.U32 R26, RZ, RZ, R2 ;  /* 0x000000ffff1a7224 */ /* 0x000fe400078e0002 */
[----:B------:R-:W-:Y:S01]  /*aca0*/  VIADD R2, R204, 0xffffffff ;  /* 0xffffffffcc027836 */ /* 0x000fe20000000000 */
[----:B------:R0:W-:Y:S04]  /*acb0*/  STL.128 [R1+0x170], R4 ;  /* 0x0001700401007387 */ /* 0x0001e80000100c00 */
[----:B------:R1:W-:Y:S01]  /*acc0*/  STL.128 [R1+0x1a0], R24 ;  /* 0x0001a01801007387 */ /* 0x0003e20000100c00 */
[----:B0-----:R-:W-:Y:S02]  /*acd0*/  IMAD.MOV.U32 R6, RZ, RZ, R33 ;  /* 0x000000ffff067224 */ /* 0x001fe400078e0021 */
[----:B------:R-:W-:-:S02]  /*ace0*/  IMAD.MOV.U32 R7, RZ, RZ, R43 ;  /* 0x000000ffff077224 */ /* 0x000fc400078e002b */
[----:B------:R-:W-:Y:S02]  /*acf0*/  IMAD.MOV.U32 R4, RZ, RZ, R8 ;  /* 0x000000ffff047224 */ /* 0x000fe400078e0008 */
[----:B------:R-:W-:-:S05]  /*ad00*/  IMAD.MOV.U32 R5, RZ, RZ, R9 ;  /* 0x000000ffff057224 */ /* 0x000fca00078e0009 */
[----:B------:R1:W-:Y:S02]  /*ad10*/  STL.128 [R1+0x1d0], R4 ;  /* 0x0001d00401007387 */ /* 0x0003e40000100c00 */
[----:B-1---5:R-:W-:Y:S05]  /*ad20*/  CALL.REL.NOINC `($_ZN7cutlass13device_kernelIN5flash11enable_sm90INS1_16FlashAttnFwdSm90INS1_25CollectiveMainloopFwdSm90ILi2EN4cute5tupleIJNS5_1CILi1EEES8_S8_EEENS6_IJNS7_ILi128EEENS7_ILi96EEENS7_ILi64EEEEEELi256ENS_6half_tEfNS_4arch4Sm90ELb0ELb1ELb0ELb1ELb0ELb1ELb1ELb1ELb0ELb1ELb1ELb0EEENS1_21CollectiveEpilogueFwdINS6_IJSA_NS7_ILi256EEESB_EEES9_SE_SG_Li256ELb1ELb1ELb1ELb0EEENS1_36VarlenDynamicPersistentTileSchedulerILi128ELi96ELi256ELi128ELb1ELb1ELb1ELb1ELb0ELb1EEEEEEEEEvNT_6ParamsE$_ZZN5flash25CollectiveMainloopFwdSm90ILi2EN4cute5tupleIJNS1_1CILi1EEES4_S4_EEENS2_IJNS3_ILi128EEENS3_ILi96EEENS3_ILi64EEEEEELi256EN7cutlass6half_tEfNSA_4arch4Sm90ELb0ELb1ELb0ELb1ELb0ELb1ELb1ELb1ELb0ELb1ELb1ELb0EE3mmaINS_16FlashAttnFwdSm90ISE_NS_21CollectiveEpilogueFwdINS2_IJS6_NS3_ILi256EEES7_EEES5_SB_SD_Li256ELb1ELb1ELb1ELb0EEENS_36VarlenDynamicPersistentTileSchedulerILi128ELi96ELi256ELi128ELb1ELb1ELb1ELb1ELb0ELb1EEEE13SharedStorageENS1_6TensorINS1_11ArrayEngineIfLm128EEENS1_6LayoutINS2_IJNS2_IJNS3_ILi2EEEST_NS3_ILi32EEEEEES4_S4_EEENS2_IJNS2_IJS4_ST_NS3_ILi4EEEEEENS3_ILi0EEESZ_EEEEEEENS_7SoftmaxILi2ELi0EEEEEbRKNSE_6ParamsENSA_25PipelineTmaAsyncNoClusterILi2ENSA_16PipelineTmaAsyncILi2EEEEES1B_RNSA_13PipelineStateILj2EEERT0_RT1_iRiRKNS_16SeqlenInfoQKNewKILb1ELb1EEENS2_IJiiiiEEERT_ENKUliT_T0_T1_E_clIZSF_ISO_S12_S14_EbS17_S1B_S1B_S1E_S1G_S1I_iS1J_S1N_S1O_S1Q_EUlRS1R_iE0_NS3_ILb1EEES1Y_EEDaiS1R_S1S_S1T_) ;  /* 0x0000033800147944 */ /* 0x022fea0003c00000 */
[----:B------:R-:W-:Y:S05]  /*ad30*/  BSYNC B0 ;  /* 0x0000000000007941 */ /* 0x000fea0003800000 */
.L_x_12575:
[----:B------:R-:W2:Y:S01]  /*ad40*/  LDL R4, [R1+0x70] ;  /* 0x0000700001047983 */ /* 0x000ea20000100800 */
[----:B------:R-:W0:Y:S08]  /*ad50*/  LDC R0, c[0x0][0x448] ;  /* 0x00011200ff007b82 */ /* 0x000e300000000800 */
[----:B------:R-:W1:Y:S01]  /*ad60*/  LDC.64 R2, c[0x0][0xad8] ;  /* 0x0002b600ff027b82 */ /* 0x000e620000000a00 */
[----:B0-----:R-:W-:-:S13]  /*ad70*/  ISETP.NE.AND P0, PT, R0, 0x1, PT ;  /* 0x000000010000780c */ /* 0x001fda0003f05270 */
[----:B------:R-:W0:Y:S08]  /*ad80*/  @P0 LDC R5, c[0x0][0x44c] ;  /* 0x00011300ff050b82 */ /* 0x000e300000000800 */
[----:B------:R-:W3:Y:S01]  /*ad90*/  @P0 LDC R6, c[0x0][0x450] ;  /* 0x00011400ff060b82 */ /* 0x000ee20000000800 */
[----:B--2---:R-:W-:-:S04]  /*ada0*/  IMAD.SHL.U32 R4, R4, 0x80, RZ ;  /* 0x0000008004047824 */ /* 0x004fc800078e00ff */
[----:B0-----:R-:W-:-:S04]  /*adb0*/  @P0 IMAD.HI.U32 R5, R4, R5, RZ ;  /* 0x0000000504050227 */ /* 0x001fc800078e00ff */
[----:B------:R-:W-:Y:S01]  /*adc0*/  IMAD.MOV.U32 R0, RZ, RZ, R4 ;  /* 0x000000ffff007224 */ /* 0x000fe200078e0004 */
[----:B---3--:R-:W-:Y:S02]  /*add0*/  @P0 SHF.R.U32.HI R0, RZ, R6, R5 ;  /* 0x00000006ff000219 */ /* 0x008fe40000011605 */
[----:B-1----:R-:W-:-:S03]  /*ade0*/  ISETP.GE.AND P0, PT, R3, 0x1, PT ;  /* 0x000000010300780c */ /* 0x002fc60003f06270 */
[----:B------:R-:W-:Y:S02]  /*adf0*/  IMAD.IADD R205, R205, 0x1, R0 ;  /* 0x00000001cdcd7824 */ /* 0x000fe400078e0200 */
[----:B------:R-:W-:Y:S02]  /*ae00*/  VIADD R0, R204, 0xfffffffe ;  /* 0xfffffffecc007836 */ /* 0x000fe40000000000 */
[----:B------:R-:W-:-:S06]  /*ae10*/  IMAD.IADD R2, R205, 0x1, R2 ;  /* 0x00000001cd027824 */ /* 0x000fcc00078e0202 */
[----:B------:R-:W-:Y:S05]  /*ae20*/  @!P0 BRA `(.L_x_12576) ;  /* 0x0000000000488947 */ /* 0x000fea0003800000 */
        /* <DEDUP_REMOVED lines=11> */
.L_x_12578:
[----:B------:R-:W-:-:S13]  /*aee0*/  ISETP.NE.AND P0, PT, R3, 0x1, PT ;  /* 0x000000010300780c */ /* 0x000fda0003f05270 */
[----:B------:R-:W0:Y:S02]  /*aef0*/  @P0 LDC.64 R6, c[0x0][0xae0] ;  /* 0x0002b800ff060b82 */ /* 0x000e240000000a00 */
[----:B0-----:R-:W-:-:S05]  /*af00*/  @P0 IMAD.HI.U32 R6, R5, R6, RZ ;  /* 0x0000000605060227 */ /* 0x001fca00078e00ff */
[----:B------:R-:W-:-:S07]  /*af10*/  @P0 SHF.R.U32.HI R5, RZ, R7, R6 ;  /* 0x00000007ff050219 */ /* 0x000fce0000011606 */
.L_x_12579:
[----:B------:R-:W-:Y:S05]  /*af20*/  BSYNC B0 ;  /* 0x0000000000007941 */ /* 0x000fea0003800000 */
.L_x_12577:
[----:B------:R-:W-:-:S05]  /*af30*/  IMAD R3, R5, R3, R3 ;  /* 0x0000000305037224 */ /* 0x000fca00078e0203 */
[----:B------:R-:W-:-:S07]  /*af40*/  VIMNMX R2, R2, R3, PT ;  /* 0x0000000302027248 */ /* 0x000fce0003fe0100 */
.L_x_12576:
[----:B------:R-:W-:-:S05]  /*af50*/  IMAD.HI R2, R2, 0x2aaaaaab, RZ ;  /* 0x2aaaaaab02027827 */ /* 0x000fca00078e02ff */
[----:B------:R-:W-:-:S04]  /*af60*/  SHF.R.U32.HI R3, RZ, 0x1f, R2 ;  /* 0x0000001fff037819 */ /* 0x000fc80000011602 */
[----:B------:R-:W-:-:S04]  /*af70*/  LEA.HI.SX32 R2, R2, R3, 0x1c ;  /* 0x0000000302027211 */ /* 0x000fc800078fe2ff */
[----:B------:R-:W-:-:S04]  /*af80*/  VIMNMX R3, R189, R2, !PT ;  /* 0x00000002bd037248 */ /* 0x000fc80007fe0100 */
[----:B------:R-:W-:-:S13]  /*af90*/  ISETP.GE.AND P0, PT, R0, R3, PT ;  /* 0x000000030000720c */ /* 0x000fda0003f06270 */
[----:B------:R-:W-:Y:S05]  /*afa0*/  @!P0 BRA `(.L_x_12580) ;  /* 0x000000a800f88947 */ /* 0x000fea0003800000 */
.L_x_12607:
        /* <DEDUP_REMOVED lines=16> */
[----:B-1----:R-:W-:Y:S01]  /*b0b0*/  @!P0 IMAD.MOV.U32 R5, RZ, RZ, RZ ;  /* 0x000000ffff058224 */ /* 0x002fe200078e00ff */
[----:B--2---:R-:W-:-:S04]  /*b0c0*/  LOP3.LUT R2, R2, 0x1, RZ, 0xfc, !PT ;  /* 0x0000000102027812 */ /* 0x004fc800078efcff */
[----:B------:R-:W-:-:S13]  /*b0d0*/  ISETP.NE.AND P1, PT, R2, 0x3, PT ;  /* 0x000000030200780c */ /* 0x000fda0003f25270 */
[----:B0-----:R-:W-:Y:S05]  /*b0e0*/  @!P1 BRA `(.L_x_12582) ;  /* 0x0000000000049947 */ /* 0x001fea0003800000 */
[----:B------:R-:W-:Y:S01]  /*b0f0*/  BPT.TRAP 0x1 ;  /* 0x000000040000795c */ /* 0x000fe20000300000 */
.L_x_12582:
[----:B------:R-:W-:Y:S05]  /*b100*/  BSYNC B0 ;  /* 0x0000000000007941 */ /* 0x000fea0003800000 */
.L_x_12581:
        /* <DEDUP_REMOVED lines=13> */
.L_x_12584:
[----:B------:R-:W-:Y:S05]  /*b1e0*/  BSYNC B0 ;  /* 0x0000000000007941 */ /* 0x000fea0003800000 */
.L_x_12583:
        /* <DEDUP_REMOVED lines=8> */
.L_x_12586:
[----:B------:R-:W-:Y:S05]  /*b270*/  BSYNC B0 ;  /* 0x0000000000007941 */ /* 0x000fea0003800000 */
.L_x_12585:
[----:B------:R-:W2:Y:S04]  /*b280*/  LD.E R13, desc[UR42][R18.64+0x210] ;  /* 0x0002102a120d7980 */ /* 0x000ea8000c101900 */
[----:B------:R-:W2:Y:S01]  /*b290*/  LDL.64 R10, [R1+0xa0] ;  /* 0x0000a000010a7983 */ /* 0x000ea20000100a00 */
[----:B------:R-:W-:Y:S05]  /*b2a0*/  WARPSYNC.ALL ;  /* 0x0000000000007948 */ /* 0x000fea0003800000 */
[----:B------:R-:W3:Y:S04]  /*b2b0*/  LDL.64 R16, [R1+0x98] ;  /* 0x0000980001107983 */ /* 0x000ee80000100a00 */
[----:B------:R-:W4:Y:S04]  /*b2c0*/  LDL.64 R4, [R1+0x98] ;  /* 0x0000980001047983 */ /* 0x000f280000100a00 */
[----:B0----5:R-:W4:Y:S01]  /*b2d0*/  LDL.64 R6, [R1+0x98] ;  /* 0x0000980001067983 */ /* 0x021f220000100a00 */
[----:B--2---:R-:W-:-:S03]  /*b2e0*/  IMAD R10, R13, 0x300, R10 ;  /* 0x000003000d0a7824 */ /* 0x004fc600078e020a */
[----:B------:R-:W2:Y:S01]  /*b2f0*/  LDL.64 R8, [R1+0x98] ;  /* 0x0000980001087983 */ /* 0x000ea20000100a00 */
[----:B------:R-:W-:Y:S01]  /*b300*/  R2UR UR7, R11 ;  /* 0x000000000b0772ca */ /* 0x000fe200000e0000 */
[----:B------:R-:W-:Y:S01]  /*b310*/  WARPGROUP.ARRIVE ;  /* 0x00000000000079c5 */ /* 0x000fe20000000000 */
[C---:B------:R-:W-:Y:S01]  /*b320*/  R2UR UR6, R10.reuse ;  /* 0x000000000a0672ca */ /* 0x040fe200000e0000 */
[----:B------:R-:W2:Y:S01]  /*b330*/  LDL R20, [R1+0x54] ;  /* 0x0000540001147983 */ /* 0x000ea20000100800 */
[----:B------:R-:W-:Y:S02]  /*b340*/  VIADD R12, R10, 0x2 ;  /* 0x000000020a0c7836 */ /* 0x000fe40000000000 */
[----:B------:R-:W-:Y:S02]  /*b350*/  IMAD.MOV.U32 R13, RZ, RZ, R11 ;  /* 0x000000ffff0d7224 */ /* 0x000fe400078e000b */
        /* <DEDUP_REMOVED lines=45> */
.L_x_12589:
[----:B------:R-:W-:Y:S05]  /*b630*/  BSYNC B0 ;  /* 0x0000000000007941 */ /* 0x000fea0003800000 */
.L_x_12588:
        /* <DEDUP_REMOVED lines=10> */
.L_x_12591:
[----:B------:R-:W-:Y:S05]  /*b6e0*/  BSYNC B0 ;  /* 0x0000000000007941 */ /* 0x000fea0003800000 */
.L_x_12590:
[----:B------:R-:W-:Y:S04]  /*b6f0*/  BSSY B0, `(.L_x_12592) ;  /* 0x0000006000007945 */ /* 0x000fe80003800000 */
[----:B-1----:R-:W-:Y:S05]  /*b700*/  @P0 BRA `(.L_x_12593) ;  /* 0x0000000000100947 */ /* 0x002fea0003800000 */
[----:B-----5:R-:W-:Y:S01]  /*b710*/  IMAD R4, R4, 0x8, R7 ;  /* 0x0000000804047824 */ /* 0x020fe200078e0207 */
[----:B------:R-:W-:-:S04]  /*b720*/  SHF.L.U32 R5, R5, 0x1f, RZ ;  /* 0x0000001f05057819 */ /* 0x000fc800000006ff */
[----:B------:R-:W1:Y:S02]  /*b730*/  SYNCS.PHASECHK.TRANS64.TRYWAIT P0, [R4+URZ], R5 ;  /* 0x00000005040075a7 */ /* 0x000e64000800017f */
[----:B-1----:R-:W-:Y:S05]  /*b740*/  @!P0 BRA `(.L_x_12594) ;  /* 0x000002f400248947 */ /* 0x002fea0003800000 */
.L_x_12593:
[----:B------:R-:W-:Y:S05]  /*b750*/  BSYNC B0 ;  /* 0x0000000000007941 */ /* 0x000fea0003800000 */
.L_x_12592:
[----:B0-----:R-:W2:Y:S04]  /*b760*/  LD.E R17, desc[UR42][R18.64+0x210] ;  /* 0x0002102a12117980 */ /* 0x001ea8000c101900 */
[----:B-1---5:R-:W2:Y:S04]  /*b770*/  LDL.64 R4, [R1+0x118] ;  /* 0x0001180001047983 */ /* 0x022ea80000100a00 */
[----:B------:R-:W3:Y:S04]  /*b780*/  LDL R16, [R1+0x90] ;  /* 0x0000900001107983 */ /* 0x000ee80000100800 */
        /* <DEDUP_REMOVED lines=178> */
[----:B0-----:R-:W-:Y:S01]  /*c2b0*/  LOP3.LUT R21, R20, 0x7f, RZ, 0xc0, !PT ;  /* 0x0000007f14157812 */ /* 0x001fe200078ec0ff */
[----:B------:R-:W-:Y:S03]  /*c2c0*/  STL [R1+0x90], R2 ;  /* 0x0000900201007387 */ /* 0x000fe60000100800 */
[----:B------:R-:W-:Y:S01]  /*c2d0*/  ISETP.NE.AND P0, PT, R21, RZ, PT ;  /* 0x000000ff1500720c */ /* 0x000fe20003f05270 */
[----:B------:R-:W-:Y:S01]  /*c2e0*/  STL [R1+0x90], R2 ;  /* 0x0000900201007387 */ /* 0x000fe20000100800 */
[----:B------:R-:W-:-:S03]  /*c2f0*/  SHF.R.U32.HI R20, RZ, 0x7, R20 ;  /* 0x00000007ff147819 */ /* 0x000fc60000011614 */
        /* <DEDUP_REMOVED lines=26> */
[----:B0-----:R-:W4:Y:S01]  /*c4a0*/  LDL.128 R4, [R1+0x140] ;  /* 0x0001400001047983 */ /* 0x001f220000100c00 */
[----:B------:R-:W-:Y:S01]  /*c4b0*/  BSSY B0, `(.L_x_12595) ;  /* 0x0000040000007945 */ /* 0x000fe20003800000 */
[----:B--2---:R-:W-:-:S04]  /*c4c0*/  SHF.R.S32.HI R15, RZ, 0x1f, R16 ;  /* 0x0000001fff0f7819 */ /* 0x004fc80000011410 */
        /* <DEDUP_REMOVED lines=10> */
[----:B------:R-:W-:Y:S02]  /*c570*/  LEA.HI R73, R73, R72, RZ, 0x3 ;  /* 0x0000004849497211 */ /* 0x000fe400078f18ff */
[----:B------:R-:W-:Y:S01]  /*c580*/  SHF.R.S32.HI R77, RZ, 0x7, R14 ;  /* 0x00000007ff4d7819 */ /* 0x000fe2000001140e */
[----:B------:R-:W-:Y:S01]  /*c590*/  IMAD.IADD R79, R16, 0x1, -R79 ;  /* 0x00000001104f7824 */ /* 0x000fe200078e0a4f */
[----:B------:R-:W-:Y:S02]  /*c5a0*/  SHF.R.S32.HI R15, RZ, 0x5, R20 ;  /* 0x00000005ff0f7819 */ /* 0x000fe40000011414 */
[----:B------:R-:W-:Y:S02]  /*c5b0*/  LOP3.LUT R73, R73, 0xfffffff8, RZ, 0xc0, !PT ;  /* 0xfffffff849497812 */ /* 0x000fe400078ec0ff */
[----:B------:R-:W-:Y:S01]  /*c5c0*/  LEA.HI R14, R14, R77, RZ, 0x1 ;  /* 0x0000004d0e0e7211 */ /* 0x000fe200078f08ff */
[----:B---3--:R-:W-:Y:S01]  /*c5d0*/  IMAD R74, R74, 0x8, R15 ;  /* 0x000000084a4a7824 */ /* 0x008fe200078e020f */
[----:B------:R-:W-:Y:S01]  /*c5e0*/  LEA.HI R15, R79, R79, RZ, 0x1 ;  /* 0x0000004f4f0f7211 */ /* 0x000fe200078f08ff */
[----:B------:R-:W-:Y:S01]  /*c5f0*/  IMAD.IADD R73, R72, 0x1, -R73 ;  /* 0x0000000148497824 */ /* 0x000fe200078e0a49 */
[----:B------:R-:W-:-:S02]  /*c600*/  LOP3.LUT R14, R14, 0x3fffffe, RZ, 0xc0, !PT ;  /* 0x03fffffe0e0e7812 */ /* 0x000fc400078ec0ff */
[----:B------:R-:W-:Y:S01]  /*c610*/  LOP3.LUT R16, R15, 0x1ffffffe, RZ, 0xc0, !PT ;  /* 0x1ffffffe0f107812 */ /* 0x000fe200078ec0ff */
[----:B------:R-:W-:Y:S01]  /*c620*/  IMAD.U32 R73, R74, 0x10, R73 ;  /* 0x000000104a497824 */ /* 0x000fe200078e0049 */
[----:B----4-:R-:W-:Y:S01]  /*c630*/  ISETP.NE.AND P1, PT, R12, 0x1, PT ;  /* 0x000000010c00780c */ /* 0x010fe20003f25270 */
[----:B------:R-:W-:Y:S02]  /*c640*/  IMAD.IADD R14, R77, 0x1, -R14 ;  /* 0x000000014d0e7824 */ /* 0x000fe400078e0a0e */
[----:B------:R-:W-:Y:S02]  /*c650*/  IMAD.IADD R16, R79, 0x1, -R16 ;  /* 0x000000014f107824 */ /* 0x000fe400078e0a10 */
[----:B------:R-:W-:-:S04]  /*c660*/  IMAD R73, R14, 0x40, R73 ;  /* 0x000000400e497824 */ /* 0x000fc800078e0249 */
[----:B------:R-:W-:-:S04]  /*c670*/  IMAD R14, R16, 0x8, R73 ;  /* 0x00000008100e7824 */ /* 0x000fc800078e0249 */
[----:B------:R-:W-:-:S05]  /*c680*/  @P1 IMAD.HI.U32 R12, R14, R13, RZ ;  /* 0x0000000d0e0c1227 */ /* 0x000fca00078e00ff */
[----:B------:R-:W-:Y:S01]  /*c690*/  @P1 SHF.R.U32.HI R14, RZ, R75, R12 ;  /* 0x0000004bff0e1219 */ /* 0x000fe2000001160c */
[----:B------:R-:W-:Y:S01]  /*c6a0*/  IMAD.MOV.U32 R13, RZ, RZ, -0x60 ;  /* 0xffffffa0ff0d7424 */ /* 0x000fe200078e00ff */
[----:B------:R-:W-:-:S03]  /*c6b0*/  LOP3.LUT R12, R21, 0x7ffffffc, RZ, 0xc0, !PT ;  /* 0x7ffffffc150c7812 */ /* 0x000fc600078ec0ff */
[----:B------:R-:W0:Y:S01]  /*c6c0*/  SHFL.IDX PT, R20, R14, RZ, 0x1c1f ;  /* 0x001c1fff0e147589 */ /* 0x000e2200000e0000 */
        /* <DEDUP_REMOVED lines=10> */
[--C-:B0-----:R-:W-:Y:S02]  /*c770*/  IMAD.IADD R6, R15, 0x1, R20.reuse ;  /* 0x000000010f067824 */ /* 0x101fe400078e0214 */
        /* <DEDUP_REMOVED lines=12> */
.L_x_12598:
[----:B------:R-:W-:-:S13]  /*c840*/  ISETP.NE.AND P1, PT, R9, 0x1, PT ;  /* 0x000000010900780c */ /* 0x000fda0003f25270 */
[----:B------:R-:W-:-:S05]  /*c850*/  @P1 IMAD.HI.U32 R12, R8, R10, RZ ;  /* 0x0000000a080c1227 */ /* 0x000fca00078e00ff */
[----:B------:R-:W-:-:S07]  /*c860*/  @P1 SHF.R.U32.HI R8, RZ, R11, R12 ;  /* 0x0000000bff081219 */ /* 0x000fce000001160c */
.L_x_12599:
[----:B------:R-:W-:Y:S05]  /*c870*/  BSYNC B1 ;  /* 0x0000000000017941 */ /* 0x000fea0003800000 */
.L_x_12597:
[----:B------:R-:W-:-:S05]  /*c880*/  IMAD R8, R8, R9, R73 ;  /* 0x0000000908087224 */ /* 0x000fca00078e0249 */
[----:B------:R-:W-:Y:S02]  /*c890*/  VIMNMX R7, R7, R8, !PT ;  /* 0x0000000807077248 */ /* 0x000fe40007fe0100 */
[----:B------:R-:W-:-:S07]  /*c8a0*/  VIADDMNMX R6, R8, R9, R6, PT ;  /* 0x0000000908067246 */ /* 0x000fce0003800106 */
.L_x_12596:
[----:B------:R-:W-:Y:S05]  /*c8b0*/  BSYNC B0 ;  /* 0x0000000000007941 */ /* 0x000fea0003800000 */
.L_x_12595:
[C---:B------:R-:W-:Y:S01]  /*c8c0*/  ISETP.GE.AND P1, PT, R21.reuse, 0x9, PT ;  /* 0x000000091500780c */ /* 0x040fe20003f26270 */
[----:B------:R-:W0:Y:S01]  /*c8d0*/  SHFL.IDX PT, R14, R14, 0x1, 0x1c1f ;  /* 0x003c1f000e0e7f89 */ /* 0x000e2200000e0000 */
[----:B------:R-:W-:Y:S01]  /*c8e0*/  ISETP.GE.AND P2, PT, R21, 0x2, PT ;  /* 0x000000021500780c */ /* 0x000fe20003f46270 */
[----:B------:R-:W-:Y:S01]  /*c8f0*/  BSSY B0, `(.L_x_12600) ;  /* 0x0000087000007945 */ /* 0x000fe20003800000 */
[----:B------:R-:W-:Y:S02]  /*c900*/  P2R R75, PR, RZ, 0x2 ;  /* 0x00000002ff4b7803 */ /* 0x000fe40000000000 */
[----:B------:R-:W-:Y:S02]  /*c910*/  ISETP.GT.AND P1, PT, R7, 0x8, !P1 ;  /* 0x000000080700780c */ /* 0x000fe40004f24270 */
[----:B------:R-:W-:Y:S02]  /*c920*/  P2R R8, PR, RZ, 0x4 ;  /* 0x00000004ff087803 */ /* 0x000fe40000000000 */
[----:B------:R-:W-:-:S02]  /*c930*/  ISETP.LT.OR P1, PT, R6, 0x9, P1 ;  /* 0x000000090600780c */ /* 0x000fc40000f21670 */
[----:B------:R-:W-:Y:S02]  /*c940*/  ISETP.GT.AND P2, PT, R7, 0x1, !P2 ;  /* 0x000000010700780c */ /* 0x000fe40005744270 */
[----:B------:R-:W-:Y:S02]  /*c950*/  ISETP.GE.AND P3, PT, R21, 0xa, PT ;  /* 0x0000000a1500780c */ /* 0x000fe40003f66270 */
[----:B------:R-:W-:Y:S02]  /*c960*/  FSEL R162, R28, -INF , !P1 ;  /* 0xff8000001ca27808 */ /* 0x000fe40004800000 */
[----:B------:R-:W-:Y:S02]  /*c970*/  ISETP.LT.OR P2, PT, R6, 0x2, P2 ;  /* 0x000000020600780c */ /* 0x000fe40001741670 */
[----:B------:R-:W-:Y:S02]  /*c980*/  ISETP.GT.AND P1, PT, R7, 0x9, !P3 ;  /* 0x000000090700780c */ /* 0x000fe40005f24270 */
[----:B------:R-:W-:-:S02]  /*c990*/  FSEL R88, R25, -INF , !P2 ;  /* 0xff80000019587808 */ /* 0x000fc40005000000 */
[C---:B------:R-:W-:Y:S01]  /*c9a0*/  ISETP.LT.OR P1, PT, R6.reuse, 0xa, P1 ;  /* 0x0000000a0600780c */ /* 0x040fe20000f21670 */
[--C-:B0-----:R-:W-:Y:S01]  /*c9b0*/  IMAD.IADD R12, R15, 0x1, R14.reuse ;  /* 0x000000010f0c7824 */ /* 0x101fe200078e020e */
[----:B------:R-:W-:Y:S01]  /*c9c0*/  ISETP.GE.AND P2, PT, R21, 0x11, PT ;  /* 0x000000111500780c */ /* 0x000fe20003f46270 */
[----:B------:R-:W-:Y:S01]  /*c9d0*/  IMAD.IADD R13, R17, 0x1, R14 ;  /* 0x00000001110d7824 */ /* 0x000fe200078e020e */
        /* <DEDUP_REMOVED lines=113> */
.L_x_12603:
[----:B------:R-:W-:-:S13]  /*d0f0*/  ISETP.NE.AND P6, PT, R9, 0x1, PT ;  /* 0x000000010900780c */ /* 0x000fda0003fc5270 */
[----:B------:R-:W-:-:S05]  /*d100*/  @P6 IMAD.HI.U32 R10, R4, R10, RZ ;  /* 0x0000000a040a6227 */ /* 0x000fca00078e00ff */
[----:B------:R-:W-:-:S07]  /*d110*/  @P6 SHF.R.U32.HI R4, RZ, R11, R10 ;  /* 0x0000000bff046219 */ /* 0x000fce000001160a */
.L_x_12604:
[----:B------:R-:W-:Y:S05]  /*d120*/  BSYNC B1 ;  /* 0x0000000000017941 */ /* 0x000fea0003800000 */
.L_x_12602:
[----:B------:R-:W-:-:S05]  /*d130*/  IMAD R4, R4, R9, R73 ;  /* 0x0000000904047224 */ /* 0x000fca00078e0249 */
[----:B------:R-:W-:Y:S02]  /*d140*/  VIADDMNMX R12, R4, R9, R12, PT ;  /* 0x00000009040c7246 */ /* 0x000fe4000380010c */
[----:B------:R-:W-:-:S07]  /*d150*/  VIMNMX R13, R13, R4, !PT ;  /* 0x000000040d0d7248 */ /* 0x000fce0007fe0100 */
.L_x_12601:
[----:B------:R-:W-:Y:S05]  /*d160*/  BSYNC B0 ;  /* 0x0000000000007941 */ /* 0x000fea0003800000 */
.L_x_12600:
        /* <DEDUP_REMOVED lines=81> */
[C---:B------:R-:W-:Y:S02]  /*d680*/  ISETP.GT.AND P2, PT, R13.reuse, 0x50, !P2 ;  /* 0x000000500d00780c */ /* 0x040fe40005744270 */
[----:B------:R-:W-:Y:S02]  /*d690*/  FMNMX.FTZ R4, R86, R4, !PT ;  /* 0x0000000456047209 */ /* 0x000fe40007810000 */
[----:B------:R-:W-:Y:S02]  /*d6a0*/  ISETP.LT.OR P1, PT, R12, 0x4a, P1 ;  /* 0x0000004a0c00780c */ /* 0x000fe40000f21670 */
[----:B------:R-:W-:Y:S02]  /*d6b0*/  FMNMX.FTZ R4, R74, R4, !PT ;  /* 0x000000044a047209 */ /* 0x000fe40007810000 */
[----:B------:R-:W-:-:S02]  /*d6c0*/  ISETP.GT.AND P3, PT, R13, 0x51, !P3 ;  /* 0x000000510d00780c */ /* 0x000fc40005f64270 */
        /* <DEDUP_REMOVED lines=35> */
[----:B------:R-:W-:-:S04]  /*d900*/  FMNMX.FTZ R5, R55, R4, !PT ;  /* 0x0000000437057209 */ /* 0x000fc80007810000 */
[----:B------:R-:W-:Y:S01]  /*d910*/  FMNMX.FTZ R4, R58, R5, !PT ;  /* 0x000000053a047209 */ /* 0x000fe20007810000 */
[----:B------:R-:W0:Y:S03]  /*d920*/  SHFL.BFLY PT, R9, R8, 0x2, 0x1f ;  /* 0x0c401f0008097f89 */ /* 0x000e2600000e0000 */
        /* <DEDUP_REMOVED lines=17> */
[----:B0-----:R-:W-:Y:S02]  /*da40*/  FMNMX.FTZ R10, R8, R9, !PT ;  /* 0x00000009080a7209 */ /* 0x001fe40007810000 */
[----:B------:R-:W-:Y:S02]  /*da50*/  FMNMX.FTZ R9, R71, R4, !PT ;  /* 0x0000000447097209 */ /* 0x000fe40007810000 */
[----:B------:R-:W2:Y:S04]  /*da60*/  LDL.64 R4, [R1+0x240] ;  /* 0x0002400001047983 */ /* 0x000ea80000100a00 */
[----:B------:R-:W-:Y:S04]  /*da70*/  STL.64 [R1+0x230], R8 ;  /* 0x0002300801007387 */ /* 0x000fe80000100a00 */
[----:B------:R-:W4:Y:S04]  /*da80*/  LDL R12, [R1+0x234] ;  /* 0x00023400010c7983 */ /* 0x000f280000100800 */
[----:B------:R-:W0:Y:S02]  /*da90*/  SHFL.BFLY PT, R11, R10, 0x1, 0x1f ;  /* 0x0c201f000a0b7f89 */ /* 0x000e2400000e0000 */
[----:B0-----:R-:W-:-:S05]  /*daa0*/  FMNMX.FTZ R10, R10, R11, !PT ;  /* 0x0000000b0a0a7209 */ /* 0x001fca0007810000 */
[----:B------:R-:W-:Y:S04]  /*dab0*/  STL [R1+0x230], R10 ;  /* 0x0002300a01007387 */ /* 0x000fe80000100800 */
[----:B------:R-:W3:Y:S04]  /*dac0*/  LDL R14, [R1+0x230] ;  /* 0x00023000010e7983 */ /* 0x000ee80000100800 */
[----:B----4-:R-:W0:Y:S02]  /*dad0*/  SHFL.BFLY PT, R9, R12, 0x2, 0x1f ;  /* 0x0c401f000c097f89 */ /* 0x010e2400000e0000 */
[----:B0-----:R-:W-:-:S05]  /*dae0*/  FMNMX.FTZ R9, R9, R12, !PT ;  /* 0x0000000c09097209 */ /* 0x001fca0007810000 */
[----:B------:R-:W0:Y:S01]  /*daf0*/  SHFL.BFLY PT, R8, R9, 0x1, 0x1f ;  /* 0x0c201f0009087f89 */ /* 0x000e2200000e0000 */
[----:B---3--:R-:W-:Y:S01]  /*db00*/  FMUL.FTZ R11, R41, R14 ;  /* 0x0000000e290b7220 */ /* 0x008fe20000410000 */
[----:B------:R-:W-:-:S04]  /*db10*/  FSETP.NEU.FTZ.AND P1, PT, R14, -INF , PT ;  /* 0xff8000000e00780b */ /* 0x000fc80003f3d000 */
[----:B------:R-:W-:Y:S02]  /*db20*/  FSEL R29, R14, RZ, P1 ;  /* 0x000000ff0e1d7208 */ /* 0x000fe40000800000 */
[----:B------:R-:W-:Y:S02]  /*db30*/  FSEL R11, R11, RZ, P1 ;  /* 0x000000ff0b0b7208 */ /* 0x000fe40000800000 */
[----:B0-----:R-:W-:Y:S01]  /*db40*/  FMNMX.FTZ R8, R9, R8, !PT ;  /* 0x0000000809087209 */ /* 0x001fe20007810000 */
[----:B------:R-:W-:-:S03]  /*db50*/  FADD.FTZ R6, R6, -R29 ;  /* 0x8000001d06067221 */ /* 0x000fc60000010000 */
[C---:B------:R-:W-:Y:S01]  /*db60*/  FSETP.NEU.FTZ.AND P1, PT, R8.reuse, -INF , PT ;  /* 0xff8000000800780b */ /* 0x040fe20003f3d000 */
[-C--:B------:R-:W-:Y:S01]  /*db70*/  FMUL.FTZ R9, R8, R41.reuse ;  /* 0x0000002908097220 */ /* 0x080fe20000410000 */
[-CC-:B------:R-:W-:Y:S02]  /*db80*/  FFMA.FTZ R184, R20, R41.reuse, -R11.reuse ;  /* 0x0000002914b87223 */ /* 0x180fe4000001080b */
        /* <DEDUP_REMOVED lines=25> */
[----:B------:R-:W-:Y:S01]  /*dd20*/  FSEL R6, R9, RZ, P1 ;  /* 0x000000ff09067208 */ /* 0x000fe20000800000 */
[----:B------:R-:W-:-:S04]  /*dd30*/  FADD.FTZ R10, R7, -R10 ;  /* 0x8000000a070a7221 */ /* 0x000fc80000010000 */
[-CC-:B------:R-:W-:Y:S01]  /*dd40*/  FFMA.FTZ R32, R26, R41.reuse, -R6.reuse ;  /* 0x000000291a207223 */ /* 0x180fe20000010806 */
[----:B------:R-:W-:Y:S01]  /*dd50*/  FMUL.FTZ R10, R41, R10 ;  /* 0x0000000a290a7220 */ /* 0x000fe20000410000 */
[-CC-:B------:R-:W-:Y:S01]  /*dd60*/  FFMA.FTZ R161, R27, R41.reuse, -R6.reuse ;  /* 0x000000291ba17223 */ /* 0x180fe20000010806 */
[----:B------:R-:W-:Y:S01]  /*dd70*/  MUFU.EX2 R160, R160 ;  /* 0x000000a000a07308 */ /* 0x000fe20000000800 */
[----:B------:R-:W-:-:S07]  /*dd80*/  FFMA.FTZ R31, R30, R41, -R6 ;  /* 0x000000291e1f7223 */ /* 0x000fce0000010806 */
[----:B------:R-:W2:Y:S01]  /*dd90*/  MUFU.EX2 R11, R11 ;  /* 0x0000000b000b7308 */ /* 0x000ea20000000800 */
[----:B------:R-:W-:-:S07]  /*dda0*/  FFMA.FTZ R163, R25, R41, -R6 ;  /* 0x0000002919a37223 */ /* 0x000fce0000010806 */
[----:B------:R-:W-:Y:S08]  /*ddb0*/  MUFU.EX2 R32, R32 ;  /* 0x0000002000207308 */ /* 0x000ff00000000800 */
[----:B------:R-:W0:Y:S01]  /*ddc0*/  MUFU.EX2 R10, R10 ;  /* 0x0000000a000a7308 */ /* 0x000e220000000800 */
[----:B------:R-:W-:-:S07]  /*ddd0*/  FFMA.FTZ R30, R15, R41, -R6 ;  /* 0x000000290f1e7223 */ /* 0x000fce0000010806 */
[----:B------:R-:W1:Y:S08]  /*dde0*/  MUFU.EX2 R13, R13 ;  /* 0x0000000d000d7308 */ /* 0x000e700000000800 */
[----:B------:R-:W3:Y:S01]  /*ddf0*/  MUFU.EX2 R161, R161 ;  /* 0x000000a100a17308 */ /* 0x000ee20000000800 */
[----:B------:R-:W-:-:S07]  /*de00*/  FFMA.FTZ R165, R17, R41, -R6 ;  /* 0x0000002911a57223 */ /* 0x000fce0000010806 */
[----:B------:R-:W4:Y:S08]  /*de10*/  MUFU.EX2 R162, R162 ;  /* 0x000000a200a27308 */ /* 0x000f300000000800 */
[----:B------:R-:W5:Y:S01]  /*de20*/  MUFU.EX2 R31, R31 ;  /* 0x0000001f001f7308 */ /* 0x000f620000000800 */
[----:B--2---:R-:W-:Y:S01]  /*de30*/  FFMA.FTZ R4, R11, R4, R160 ;  /* 0x000000040b047223 */ /* 0x004fe200000100a0 */
[----:B0-----:R-:W-:-:S06]  /*de40*/  FFMA.FTZ R14, R5, R10, R32 ;  /* 0x0000000a050e7223 */ /* 0x001fcc0000010020 */
[----:B------:R-:W0:Y:S01]  /*de50*/  MUFU.EX2 R37, R37 ;  /* 0x0000002500257308 */ /* 0x000e220000000800 */
[----:B------:R-:W-:-:S07]  /*de60*/  FFMA.FTZ R29, R38, R41, -R6 ;  /* 0x00000029261d7223 */ /* 0x000fce0000010806 */
[----:B------:R-:W2:Y:S01]  /*de70*/  MUFU.EX2 R163, R163 ;  /* 0x000000a300a37308 */ /* 0x000ea20000000800 */
[----:B-1----:R-:W-:Y:S01]  /*de80*/  FADD.FTZ R5, R13, R4 ;  /* 0x000000040d057221 */ /* 0x002fe20000010000 */
[----:B---3--:R-:W-:-:S06]  /*de90*/  FADD.FTZ R14, R161, R14 ;  /* 0x0000000ea10e7221 */ /* 0x008fcc0000010000 */
[----:B------:R-:W1:Y:S01]  /*dea0*/  MUFU.EX2 R36, R36 ;  /* 0x0000002400247308 */ /* 0x000e620000000800 */
[----:B------:R-:W-:-:S07]  /*deb0*/  FFMA.FTZ R167, R39, R41, -R6 ;  /* 0x0000002927a77223 */ /* 0x000fce0000010806 */
[----:B------:R-:W3:Y:S01]  /*dec0*/  MUFU.EX2 R30, R30 ;  /* 0x0000001e001e7308 */ /* 0x000ee20000000800 */
[----:B----4-:R-:W-:Y:S01]  /*ded0*/  FADD.FTZ R4, R162, R5 ;  /* 0x00000005a2047221 */ /* 0x010fe20000010000 */
[----:B-----5:R-:W-:-:S06]  /*dee0*/  FADD.FTZ R14, R31, R14 ;  /* 0x0000000e1f0e7221 */ /* 0x020fcc0000010000 */
[----:B------:R-:W4:Y:S01]  /*def0*/  MUFU.EX2 R164, R164 ;  /* 0x000000a400a47308 */ /* 0x000f220000000800 */
[----:B------:R-:W-:-:S07]  /*df00*/  FFMA.FTZ R28, R42, R41, -R6 ;  /* 0x000000292a1c7223 */ /* 0x000fce0000010806 */
[----:B------:R-:W5:Y:S01]  /*df10*/  MUFU.EX2 R165, R165 ;  /* 0x000000a500a57308 */ /* 0x000f620000000800 */
[----:B0-----:R-:W-:Y:S01]  /*df20*/  FADD.FTZ R5, R37, R4 ;  /* 0x0000000425057221 */ /* 0x001fe20000010000 */
[----:B--2---:R-:W-:-:S06]  /*df30*/  FADD.FTZ R7, R163, R14 ;  /* 0x0000000ea3077221 */ /* 0x004fcc0000010000 */
        /* <DEDUP_REMOVED lines=75> */
[----:B------:R-:W0:Y:S08]  /*e3f0*/  MUFU.EX2 R173, R173 ;  /* 0x000000ad00ad7308 */ /* 0x000e300000000800 */
[----:B------:R-:W2:Y:S01]  /*e400*/  MUFU.EX2 R17, R17 ;  /* 0x0000001100117308 */ /* 0x000ea20000000800 */
[----:B-1----:R-:W-:Y:S01]  /*e410*/  FADD.FTZ R7, R178, R7 ;  /* 0x00000007b2077221 */ /* 0x002fe20000010000 */
[----:B---3--:R-:W-:-:S06]  /*e420*/  FADD.FTZ R5, R175, R4 ;  /* 0x00000004af057221 */ /* 0x008fcc0000010000 */
[----:B------:R-:W1:Y:S08]  /*e430*/  MUFU.EX2 R21, R21 ;  /* 0x0000001500157308 */ /* 0x000e700000000800 */
[----:B------:R-:W3:Y:S01]  /*e440*/  MUFU.EX2 R14, R14 ;  /* 0x0000000e000e7308 */ /* 0x000ee20000000800 */
[----:B----4-:R-:W-:Y:S01]  /*e450*/  FADD.FTZ R4, R172, R7 ;  /* 0x00000007ac047221 */ /* 0x010fe20000010000 */
[----:B-----5:R-:W-:-:S06]  /*e460*/  FADD.FTZ R6, R16, R5 ;  /* 0x0000000510067221 */ /* 0x020fcc0000010000 */
[----:B------:R-:W4:Y:S08]  /*e470*/  MUFU.EX2 R20, R20 ;  /* 0x0000001400147308 */ /* 0x000f300000000800 */
[----:B------:R-:W5:Y:S01]  /*e480*/  MUFU.EX2 R15, R15 ;  /* 0x0000000f000f7308 */ /* 0x000f620000000800 */
[----:B0-----:R-:W-:Y:S01]  /*e490*/  FADD.FTZ R4, R173, R4 ;  /* 0x00000004ad047221 */ /* 0x001fe20000010000 */
[----:B--2---:R-:W-:-:S03]  /*e4a0*/  FADD.FTZ R5, R17, R6 ;  /* 0x0000000611057221 */ /* 0x004fc60000010000 */
[----:B-1----:R-:W-:Y:S01]  /*e4b0*/  FADD.FTZ R7, R21, R4 ;  /* 0x0000000415077221 */ /* 0x002fe20000010000 */
[----:B---3--:R-:W-:-:S03]  /*e4c0*/  FADD.FTZ R6, R14, R5 ;  /* 0x000000050e067221 */ /* 0x008fc60000010000 */
[----:B----4-:R-:W-:Y:S01]  /*e4d0*/  FADD.FTZ R4, R20, R7 ;  /* 0x0000000714047221 */ /* 0x010fe20000010000 */
[----:B------:R-:W-:Y:S01]  /*e4e0*/  STL [R1+0x234], R8 ;  /* 0x0002340801007387 */ /* 0x000fe20000100800 */
[----:B-----5:R-:W-:-:S05]  /*e4f0*/  FADD.FTZ R5, R15, R6 ;  /* 0x000000060f057221 */ /* 0x020fca0000010000 */
[----:B------:R0:W-:Y:S04]  /*e500*/  STL.64 [R1+0x240], R4 ;  /* 0x0002400401007387 */ /* 0x0001e80000100a00 */
[----:B------:R-:W2:Y:S01]  /*e510*/  LD.E R6, desc[UR42][R18.64+0x260] ;  /* 0x0002602a12067980 */ /* 0x000ea2000c101900 */
[----:B------:R-:W-:-:S04]  /*e520*/  UIADD3 UR4, UP0, UR37, 0x260, URZ ;  /* 0x0000026025047890 */ /* 0x000fc8000ff1e03f */
[----:B------:R-:W-:Y:S02]  /*e530*/  ULOP3.LUT UR5, UR4, 0x4, URZ, 0xfc, !UPT ;  /* 0x0000000404057892 */ /* 0x000fe4000f8efc3f */
[----:B------:R-:W-:-:S04]  /*e540*/  UIADD3.X UR6, URZ, UR36, URZ, UP0, !UPT ;  /* 0x000000243f067290 */ /* 0x000fc800087fe43f */
[----:B0-----:R-:W-:Y:S02]  /*e550*/  IMAD.U32 R4, RZ, RZ, UR5 ;  /* 0x00000005ff047e24 */ /* 0x001fe4000f8e00ff */
[----:B------:R-:W-:Y:S02]  /*e560*/  IMAD.U32 R5, RZ, RZ, UR6 ;  /* 0x00000006ff057e24 */ /* 0x000fe4000f8e00ff */
        /* <DEDUP_REMOVED lines=67> */
[----:B------:R-:W-:Y:S01]  /*e9a0*/  ULOP3.LUT UR5, UR4, 0x8, URZ, 0xfc, !UPT ;  /* 0x0000000804057892 */ /* 0x000fe2000f8efc3f */
[C---:B0-----:R-:W-:Y:S01]  /*e9b0*/  FMUL.FTZ R9, R11.reuse, R134 ;  /* 0x000000860b097220 */ /* 0x041fe20000410000 */
[----:B--2---:R-:W-:-:S04]  /*e9c0*/  FMUL.FTZ R45, R11, R25 ;  /* 0x000000190b2d7220 */ /* 0x004fc80000410000 */
[----:B------:R0:W-:Y:S01]  /*e9d0*/  ST.E desc[UR42][R18.64+0x274], R9 ;  /* 0x0002740912007985 */ /* 0x0001e2000c10192a */
[C---:B---3--:R-:W-:Y:S01]  /*e9e0*/  FMUL.FTZ R7, R11.reuse, R132 ;  /* 0x000000840b077220 */ /* 0x048fe20000410000 */
[C---:B----4-:R-:W-:Y:S01]  /*e9f0*/  FMUL.FTZ R25, R11.reuse, R136 ;  /* 0x000000880b197220 */ /* 0x050fe20000410000 */
[C---:B-----5:R-:W-:Y:S01]  /*ea00*/  FMUL.FTZ R27, R11.reuse, R138 ;  /* 0x0000008a0b1b7220 */ /* 0x060fe20000410000 */
[C---:B------:R-:W-:Y:S01]  /*ea10*/  FMUL.FTZ R39, R11.reuse, R140 ;  /* 0x0000008c0b277220 */ /* 0x040fe20000410000 */
[----:B------:R-:W-:Y:S01]  /*ea20*/  ST.E desc[UR42][R18.64+0x454], R45 ;  /* 0x0004542d12007985 */ /* 0x000fe2000c10192a */
[----:B0-----:R-:W-:-:S03]  /*ea30*/  FMUL.FTZ R9, R11, R148 ;  /* 0x000000940b097220 */ /* 0x001fc60000410000 */
[----:B------:R0:W-:Y:S01]  /*ea40*/  ST.E desc[UR42][R18.64+0x270], R7 ;  /* 0x0002700712007985 */ /* 0x0001e2000c10192a */
[----:B------:R-:W-:-:S03]  /*ea50*/  FMUL.FTZ R41, R11, R142 ;  /* 0x0000008e0b297220 */ /* 0x000fc60000410000 */
[----:B------:R1:W-:Y:S01]  /*ea60*/  ST.E desc[UR42][R18.64+0x280], R25 ;  /* 0x0002801912007985 */ /* 0x0003e2000c10192a */
[----:B------:R-:W-:-:S03]  /*ea70*/  FMUL.FTZ R43, R11, R144 ;  /* 0x000000900b2b7220 */ /* 0x000fc60000410000 */
[----:B------:R2:W-:Y:S04]  /*ea80*/  ST.E desc[UR42][R18.64+0x284], R27 ;  /* 0x0002841b12007985 */ /* 0x0005e8000c10192a */
[----:B------:R3:W-:Y:S01]  /*ea90*/  ST.E desc[UR42][R18.64+0x290], R39 ;  /* 0x0002902712007985 */ /* 0x0007e2000c10192a */
[C---:B0-----:R-:W-:Y:S01]  /*eaa0*/  FMUL.FTZ R7, R11.reuse, R146 ;  /* 0x000000920b077220 */ /* 0x041fe20000410000 */
[C---:B------:R-:W-:Y:S02]  /*eab0*/  FMUL.FTZ R45, R11.reuse, R150 ;  /* 0x000000960b2d7220 */ /* 0x040fe40000410000 */
[----:B------:R0:W-:Y:S01]  /*eac0*/  ST.E desc[UR42][R18.64+0x2b0], R9 ;  /* 0x0002b00912007985 */ /* 0x0001e2000c10192a */
[C---:B------:R-:W-:Y:S01]  /*ead0*/  FMUL.FTZ R47, R11.reuse, R130 ;  /* 0x000000820b2f7220 */ /* 0x040fe20000410000 */
[C---:B-1----:R-:W-:Y:S01]  /*eae0*/  FMUL.FTZ R25, R11.reuse, R128 ;  /* 0x000000800b197220 */ /* 0x042fe20000410000 */
[C---:B--2---:R-:W-:Y:S01]  /*eaf0*/  FMUL.FTZ R27, R11.reuse, R126 ;  /* 0x0000007e0b1b7220 */ /* 0x044fe20000410000 */
[C---:B---3--:R-:W-:Y:S01]  /*eb00*/  FMUL.FTZ R39, R11.reuse, R124 ;  /* 0x0000007c0b277220 */ /* 0x048fe20000410000 */
[----:B------:R1:W-:Y:S01]  /*eb10*/  ST.E desc[UR42][R18.64+0x294], R41 ;  /* 0x0002942912007985 */ /* 0x0003e2000c10192a */
[----:B0-----:R-:W-:-:S03]  /*eb20*/  FMUL.FTZ R9, R11, R118 ;  /* 0x000000760b097220 */ /* 0x001fc60000410000 */
[----:B------:R0:W-:Y:S04]  /*eb30*/  ST.E desc[UR42][R18.64+0x2a0], R43 ;  /* 0x0002a02b12007985 */ /* 0x0001e8000c10192a */
[----:B------:R2:W-:Y:S04]  /*eb40*/  ST.E desc[UR42][R18.64+0x2a4], R7 ;  /* 0x0002a40712007985 */ /* 0x0005e8000c10192a */
[----:B------:R3:W-:Y:S01]  /*eb50*/  ST.E desc[UR42][R18.64+0x2b4], R45 ;  /* 0x0002b42d12007985 */ /* 0x0007e2000c10192a */
[----:B-1----:R-:W-:-:S03]  /*eb60*/  FMUL.FTZ R41, R11, R110 ;  /* 0x0000006e0b297220 */ /* 0x002fc60000410000 */
[----:B------:R1:W-:Y:S01]  /*eb70*/  ST.E desc[UR42][R18.64+0x2c0], R47 ;  /* 0x0002c02f12007985 */ /* 0x0003e2000c10192a */
[----:B0-----:R-:W-:-:S03]  /*eb80*/  FMUL.FTZ R43, R11, R120 ;  /* 0x000000780b2b7220 */ /* 0x001fc60000410000 */
[----:B------:R0:W-:Y:S01]  /*eb90*/  ST.E desc[UR42][R18.64+0x2c4], R25 ;  /* 0x0002c41912007985 */ /* 0x0001e2000c10192a */
[----:B--2---:R-:W-:-:S03]  /*eba0*/  FMUL.FTZ R7, R11, R122 ;  /* 0x0000007a0b077220 */ /* 0x004fc60000410000 */
[----:B------:R2:W-:Y:S01]  /*ebb0*/  ST.E desc[UR42][R18.64+0x2d0], R27 ;  /* 0x0002d01b12007985 */ /* 0x0005e2000c10192a */
[----:B---3--:R-:W-:-:S03]  /*ebc0*/  FMUL.FTZ R45, R11, R100 ;  /* 0x000000640b2d7220 */ /* 0x008fc60000410000 */
[----:B------:R3:W-:Y:S01]  /*ebd0*/  ST.E desc[UR42][R18.64+0x2d4], R39 ;  /* 0x0002d42712007985 */ /* 0x0007e2000c10192a */
[C---:B-1----:R-:W-:Y:S01]  /*ebe0*/  FMUL.FTZ R47, R11.reuse, R112 ;  /* 0x000000700b2f7220 */ /* 0x042fe20000410000 */
[C---:B0-----:R-:W-:Y:S02]  /*ebf0*/  FMUL.FTZ R25, R11.reuse, R116 ;  /* 0x000000740b197220 */ /* 0x041fe40000410000 */
[----:B------:R0:W-:Y:S01]  /*ec00*/  ST.E desc[UR42][R18.64+0x2f4], R9 ;  /* 0x0002f40912007985 */ /* 0x0001e2000c10192a */
[C---:B--2---:R-:W-:Y:S01]  /*ec10*/  FMUL.FTZ R27, R11.reuse, R114 ;  /* 0x000000720b1b7220 */ /* 0x044fe20000410000 */
[C---:B---3--:R-:W-:Y:S02]  /*ec20*/  FMUL.FTZ R39, R11.reuse, R108 ;  /* 0x0000006c0b277220 */ /* 0x048fe40000410000 */
[----:B------:R1:W-:Y:S01]  /*ec30*/  ST.E desc[UR42][R18.64+0x2e0], R41 ;  /* 0x0002e02912007985 */ /* 0x0003e2000c10192a */
[----:B0-----:R-:W-:-:S03]  /*ec40*/  FMUL.FTZ R9, R11, R104 ;  /* 0x000000680b097220 */ /* 0x001fc60000410000 */
[----:B------:R0:W-:Y:S04]  /*ec50*/  ST.E desc[UR42][R18.64+0x2e4], R43 ;  /* 0x0002e42b12007985 */ /* 0x0001e8000c10192a */
[----:B------:R2:W-:Y:S01]  /*ec60*/  ST.E desc[UR42][R18.64+0x2f0], R7 ;  /* 0x0002f00712007985 */ /* 0x0005e2000c10192a */
[----:B-1----:R-:W-:-:S03]  /*ec70*/  FMUL.FTZ R41, R11, R90 ;  /* 0x0000005a0b297220 */ /* 0x002fc60000410000 */
[----:B------:R1:W-:Y:S04]  /*ec80*/  ST.E desc[UR42][R18.64+0x300], R25 ;  /* 0x0003001912007985 */ /* 0x0003e8000c10192a */
[----:B------:R3:W-:Y:S01]  /*ec90*/  ST.E desc[UR42][R18.64+0x304], R45 ;  /* 0x0003042d12007985 */ /* 0x0007e2000c10192a */
[----:B0-----:R-:W-:-:S03]  /*eca0*/  FMUL.FTZ R43, R11, R102 ;  /* 0x000000660b2b7220 */ /* 0x001fc60000410000 */
[----:B------:R0:W-:Y:S01]  /*ecb0*/  ST.E desc[UR42][R18.64+0x310], R47 ;  /* 0x0003102f12007985 */ /* 0x0001e2000c10192a */
[----:B--2---:R-:W-:-:S03]  /*ecc0*/  FMUL.FTZ R7, R11, R106 ;  /* 0x0000006a0b077220 */ /* 0x004fc60000410000 */
[----:B------:R2:W-:Y:S01]  /*ecd0*/  ST.E desc[UR42][R18.64+0x314], R27 ;  /* 0x0003141b12007985 */ /* 0x0005e2000c10192a */
[----:B-1----:R-:W-:-:S03]  /*ece0*/  FMUL.FTZ R25, R11, R98 ;  /* 0x000000620b197220 */ /* 0x002fc60000410000 */
[----:B------:R1:W-:Y:S01]  /*ecf0*/  ST.E desc[UR42][R18.64+0x320], R39 ;  /* 0x0003202712007985 */ /* 0x0003e2000c10192a */
[C---:B---3--:R-:W-:Y:S01]  /*ed00*/  FMUL.FTZ R45, R11.reuse, R80 ;  /* 0x000000500b2d7220 */ /* 0x048fe20000410000 */
[C---:B0-----:R-:W-:Y:S02]  /*ed10*/  FMUL.FTZ R47, R11.reuse, R92 ;  /* 0x0000005c0b2f7220 */ /* 0x041fe40000410000 */
[----:B------:R0:W-:Y:S01]  /*ed20*/  ST.E desc[UR42][R18.64+0x340], R9 ;  /* 0x0003400912007985 */ /* 0x0001e2000c10192a */
[C---:B--2---:R-:W-:Y:S01]  /*ed30*/  FMUL.FTZ R27, R11.reuse, R96 ;  /* 0x000000600b1b7220 */ /* 0x044fe20000410000 */
[C---:B-1----:R-:W-:Y:S02]  /*ed40*/  FMUL.FTZ R39, R11.reuse, R94 ;  /* 0x0000005e0b277220 */ /* 0x042fe40000410000 */
        /* <DEDUP_REMOVED lines=41> */
[----:B------:R1:W-:Y:S01]  /*efe0*/  ST.E desc[UR42][R18.64+0x3d4], R43 ;  /* 0x0003d42b12007985 */ /* 0x0003e2000c10192a */
[----:B------:R-:W-:-:S03]  /*eff0*/  FMUL.FTZ R49, R11, R8 ;  /* 0x000000080b317220 */ /* 0x000fc60000410000 */
        /* <DEDUP_REMOVED lines=8> */
[----:B------:R-:W-:Y:S02]  /*f080*/  IMAD.U32 R8, RZ, RZ, UR5 ;  /* 0x00000005ff087e24 */ /* 0x000fe4000f8e00ff */
[C---:B0-----:R-:W-:Y:S01]  /*f090*/  FMUL.FTZ R39, R11.reuse, R44 ;  /* 0x0000002c0b277220 */ /* 0x041fe20000410000 */
[----:B------:R0:W-:Y:S01]  /*f0a0*/  ST.E desc[UR42][R18.64+0x404], R9 ;  /* 0x0004040912007985 */ /* 0x0001e2000c10192a */
[C---:B--2---:R-:W-:Y:S01]  /*f0b0*/  FMUL.FTZ R45, R11.reuse, R26 ;  /* 0x0000001a0b2d7220 */ /* 0x044fe20000410000 */
[C---:B-1----:R-:W-:Y:S01]  /*f0c0*/  FMUL.FTZ R47, R11.reuse, R6 ;  /* 0x000000060b2f7220 */ /* 0x042fe20000410000 */
[----:B------:R-:W-:Y:S01]  /*f0d0*/  FMUL.FTZ R11, R11, R24 ;  /* 0x000000180b0b7220 */ /* 0x000fe20000410000 */
[----:B0-----:R-:W-:Y:S01]  /*f0e0*/  IMAD.U32 R9, RZ, RZ, UR6 ;  /* 0x00000006ff097e24 */ /* 0x001fe2000f8e00ff */
[----:B------:R-:W-:Y:S04]  /*f0f0*/  ST.E desc[UR42][R18.64+0x3f0], R7 ;  /* 0x0003f00712007985 */ /* 0x000fe8000c10192a */
[----:B------:R0:W-:Y:S04]  /*f100*/  ST.E desc[UR42][R18.64+0x410], R25 ;  /* 0x0004101912007985 */ /* 0x0001e8000c10192a */
[----:B------:R1:W-:Y:S04]  /*f110*/  ST.E desc[UR42][R18.64+0x414], R27 ;  /* 0x0004141b12007985 */ /* 0x0003e8000c10192a */
[----:B------:R-:W-:Y:S04]  /*f120*/  ST.E desc[UR42][R18.64+0x420], R41 ;  /* 0x0004202912007985 */ /* 0x000fe8000c10192a */
[----:B------:R-:W-:Y:S04]  /*f130*/  ST.E desc[UR42][R18.64+0x424], R43 ;  /* 0x0004242b12007985 */ /* 0x000fe8000c10192a */
[----:B------:R-:W-:Y:S04]  /*f140*/  ST.E desc[UR42][R18.64+0x430], R39 ;  /* 0x0004302712007985 */ /* 0x000fe8000c10192a */
[----:B------:R-:W-:Y:S04]  /*f150*/  ST.E desc[UR42][R18.64+0x434], R45 ;  /* 0x0004342d12007985 */ /* 0x000fe8000c10192a */
[----:B------:R-:W-:Y:S04]  /*f160*/  ST.E desc[UR42][R18.64+0x440], R47 ;  /* 0x0004402f12007985 */ /* 0x000fe8000c10192a */
[----:B------:R2:W-:Y:S04]  /*f170*/  ST.E desc[UR42][R18.64+0x444], R49 ;  /* 0x0004443112007985 */ /* 0x0005e8000c10192a */
[----:B------:R3:W-:Y:S04]  /*f180*/  ST.E desc[UR42][R18.64+0x450], R11 ;  /* 0x0004500b12007985 */ /* 0x0007e8000c10192a */
[----:B0-----:R-:W4:Y:S01]  /*f190*/  LD.E R25, desc[UR42][R8.64] ;  /* 0x0000002a08197980 */ /* 0x001f22000c101900 */
[----:B------:R-:W-:Y:S01]  /*f1a0*/  ULOP3.LUT UR4, UR4, 0xc, URZ, 0xfc, !UPT ;  /* 0x0000000c04047892 */ /* 0x000fe2000f8efc3f */
[----:B------:R-:W-:-:S05]  /*f1b0*/  IMAD.U32 R7, RZ, RZ, UR6 ;  /* 0x00000006ff077e24 */ /* 0x000fca000f8e00ff */
[----:B------:R-:W-:Y:S02]  /*f1c0*/  IMAD.U32 R6, RZ, RZ, UR4 ;  /* 0x00000004ff067e24 */ /* 0x000fe4000f8e00ff */
[----:B----4-:R-:W-:-:S05]  /*f1d0*/  FMUL.FTZ R25, R10, R25 ;  /* 0x000000190a197220 */ /* 0x010fca0000410000 */
[----:B------:R0:W-:Y:S04]  /*f1e0*/  ST.E desc[UR42][R8.64], R25 ;  /* 0x0000001908007985 */ /* 0x0001e8000c10192a */
[----:B-1----:R-:W4:Y:S01]  /*f1f0*/  LD.E R27, desc[UR42][R6.64] ;  /* 0x0000002a061b7980 */ /* 0x002f22000c101900 */
[----:B------:R-:W1:Y:S01]  /*f200*/  S2R R132, SR_TID.X ;  /* 0x0000000000847919 */ /* 0x000e620000002100 */
[----:B----4-:R-:W-:-:S05]  /*f210*/  FMUL.FTZ R27, R10, R27 ;  /* 0x0000001b0a1b7220 */ /* 0x010fca0000410000 */
[----:B------:R4:W-:Y:S04]  /*f220*/  ST.E desc[UR42][R6.64], R27 ;  /* 0x0000001b06007985 */ /* 0x0009e8000c10192a */
        /* <DEDUP_REMOVED lines=54> */
[----:B------:R-:W2:Y:S04]  /*f590*/  LD.E R41, desc[UR42][R18.64+0x41c] ;  /* 0x00041c2a12297980 */ /* 0x000ea8000c101900 */
[----:B------:R-:W2:Y:S04]  /*f5a0*/  LD.E R47, desc[UR42][R18.64+0x428] ;  /* 0x0004282a122f7980 */ /* 0x000ea8000c101900 */
[----:B------:R-:W2:Y:S04]  /*f5b0*/  LD.E R45, desc[UR42][R18.64+0x42c] ;  /* 0x00042c2a122d7980 */ /* 0x000ea8000c101900 */
[----:B------:R-:W2:Y:S04]  /*f5c0*/  LD.E R43, desc[UR42][R18.64+0x438] ;  /* 0x0004382a122b7980 */ /* 0x000ea8000c101900 */
[----:B------:R-:W2:Y:S04]  /*f5d0*/  LD.E R39, desc[UR42][R18.64+0x43c] ;  /* 0x00043c2a12277980 */ /* 0x000ea8000c101900 */
[----:B---3--:R-:W3:Y:S04]  /*f5e0*/  LD.E R11, desc[UR42][R18.64+0x448] ;  /* 0x0004482a120b7980 */ /* 0x008ee8000c101900 */
[----:B0-----:R-:W3:Y:S04]  /*f5f0*/  LD.E R25, desc[UR42][R18.64+0x44c] ;  /* 0x00044c2a12197980 */ /* 0x001ee8000c101900 */
[----:B----4-:R-:W4:Y:S01]  /*f600*/  LD.E R27, desc[UR42][R18.64+0x458] ;  /* 0x0004582a121b7980 */ /* 0x010f22000c101900 */
[----:B-1----:R-:W-:Y:S01]  /*f610*/  SHF.R.U32.HI R132, RZ, 0x7, R132 ;  /* 0x00000007ff847819 */ /* 0x002fe20000011684 */
[C---:B-----5:R-:W-:Y:S01]  /*f620*/  FMUL.FTZ R51, R10.reuse, R51 ;  /* 0x000000330a337220 */ /* 0x060fe20000410000 */
[----:B------:R-:W-:-:S04]  /*f630*/  FMUL.FTZ R26, R10, R26 ;  /* 0x0000001a0a1a7220 */ /* 0x000fc80000410000 */
        /* <DEDUP_REMOVED lines=54> */
[C---:B--2---:R-:W-:Y:S01]  /*f9a0*/  FMUL.FTZ R49, R10.reuse, R49 ;  /* 0x000000310a317220 */ /* 0x044fe20000410000 */
[C---:B------:R-:W-:Y:S01]  /*f9b0*/  FMUL.FTZ R41, R10.reuse, R41 ;  /* 0x000000290a297220 */ /* 0x040fe20000410000 */
[C---:B------:R-:W-:Y:S01]  /*f9c0*/  FMUL.FTZ R47, R10.reuse, R47 ;  /* 0x0000002f0a2f7220 */ /* 0x040fe20000410000 */
[C---:B------:R-:W-:Y:S01]  /*f9d0*/  FMUL.FTZ R45, R10.reuse, R45 ;  /* 0x0000002d0a2d7220 */ /* 0x040fe20000410000 */
[C---:B------:R-:W-:Y:S01]  /*f9e0*/  FMUL.FTZ R43, R10.reuse, R43 ;  /* 0x0000002b0a2b7220 */ /* 0x040fe20000410000 */
[C---:B------:R-:W-:Y:S01]  /*f9f0*/  FMUL.FTZ R39, R10.reuse, R39 ;  /* 0x000000270a277220 */ /* 0x040fe20000410000 */
[C---:B---3--:R-:W-:Y:S01]  /*fa00*/  FMUL.FTZ R51, R10.reuse, R11 ;  /* 0x0000000b0a337220 */ /* 0x048fe20000410000 */
[C---:B------:R-:W-:Y:S01]  /*fa10*/  FMUL.FTZ R25, R10.reuse, R25 ;  /* 0x000000190a197220 */ /* 0x040fe20000410000 */
[----:B----4-:R-:W-:Y:S01]  /*fa20*/  FMUL.FTZ R27, R10, R27 ;  /* 0x0000001b0a1b7220 */ /* 0x010fe20000410000 */
        /* <DEDUP_REMOVED lines=1292> */
[----:B------:R-:W5:Y:S04]  /*14af0*/  LD.E R15, desc[UR42][R8.64] ;  /* 0x0000002a080f7980 */ /* 0x000f68000c101900 */
[----:B-----5:R5:W-:Y:S04]  /*14b00*/  ST.E desc[UR42][R8.64], R15 ;  /* 0x0000000f08007985 */ /* 0x020be8000c10192a */
[----:B------:R-:W2:Y:S04]  /*14b10*/  LD.E R17, desc[UR42][R6.64] ;  /* 0x0000002a06117980 */ /* 0x000ea8000c101900 */
[----:B--2---:R2:W-:Y:S04]  /*14b20*/  ST.E desc[UR42][R6.64], R17 ;  /* 0x0000001106007985 */ /* 0x0045e8000c10192a */
[----:B------:R-:W2:Y:S04]  /*14b30*/  LD.E R21, desc[UR42][R18.64+0x270] ;  /* 0x0002702a12157980 */ /* 0x000ea8000c101900 */
[----:B0-----:R-:W2:Y:S04]  /*14b40*/  LD.E R25, desc[UR42][R18.64+0x274] ;  /* 0x0002742a12197980 */ /* 0x001ea8000c101900 */
[----:B-1----:R-:W2:Y:S04]  /*14b50*/  LD.E R27, desc[UR42][R18.64+0x278] ;  /* 0x0002782a121b7980 */ /* 0x002ea8000c101900 */
[----:B------:R-:W2:Y:S04]  /*14b60*/  LD.E R29, desc[UR42][R18.64+0x27c] ;  /* 0x00027c2a121d7980 */ /* 0x000ea8000c101900 */
[----:B---3--:R-:W3:Y:S04]  /*14b70*/  LD.E R11, desc[UR42][R18.64+0x280] ;  /* 0x0002802a120b7980 */ /* 0x008ee8000c101900 */
[----:B------:R-:W3:Y:S04]  /*14b80*/  LD.E R31, desc[UR42][R18.64+0x284] ;  /* 0x0002842a121f7980 */ /* 0x000ee8000c101900 */
[----:B----4-:R-:W4:Y:S04]  /*14b90*/  LD.E R5, desc[UR42][R18.64+0x288] ;  /* 0x0002882a12057980 */ /* 0x010f28000c101900 */
[----:B------:R-:W4:Y:S04]  /*14ba0*/  LD.E R13, desc[UR42][R18.64+0x28c] ;  /* 0x00028c2a120d7980 */ /* 0x000f28000c101900 */
[----:B-----5:R-:W5:Y:S04]  /*14bb0*/  LD.E R9, desc[UR42][R18.64+0x290] ;  /* 0x0002902a12097980 */ /* 0x020f68000c101900 */
[----:B------:R-:W5:Y:S04]  /*14bc0*/  LD.E R15, desc[UR42][R18.64+0x294] ;  /* 0x0002942a120f7980 */ /* 0x000f68000c101900 */
        /* <DEDUP_REMOVED lines=114> */
[----:B------:R0:W-:Y:S04]  /*152f0*/  ST.E desc[UR42][R18.64+0x270], R21 ;  /* 0x0002701512007985 */ /* 0x0001e8000c10192a */
[----:B------:R0:W-:Y:S04]  /*15300*/  ST.E desc[UR42][R18.64+0x274], R25 ;  /* 0x0002741912007985 */ /* 0x0001e8000c10192a */
[----:B------:R0:W-:Y:S04]  /*15310*/  ST.E desc[UR42][R18.64+0x278], R27 ;  /* 0x0002781b12007985 */ /* 0x0001e8000c10192a */
[----:B------:R0:W-:Y:S04]  /*15320*/  ST.E desc[UR42][R18.64+0x27c], R29 ;  /* 0x00027c1d12007985 */ /* 0x0001e8000c10192a */
[----:B---3--:R0:W-:Y:S04]  /*15330*/  ST.E desc[UR42][R18.64+0x280], R11 ;  /* 0x0002800b12007985 */ /* 0x0081e8000c10192a */
[----:B------:R0:W-:Y:S04]  /*15340*/  ST.E desc[UR42][R18.64+0x284], R31 ;  /* 0x0002841f12007985 */ /* 0x0001e8000c10192a */
[----:B----4-:R0:W-:Y:S04]  /*15350*/  ST.E desc[UR42][R18.64+0x288], R5 ;  /* 0x0002880512007985 */ /* 0x0101e8000c10192a */
[----:B------:R0:W-:Y:S04]  /*15360*/  ST.E desc[UR42][R18.64+0x28c], R13 ;  /* 0x00028c0d12007985 */ /* 0x0001e8000c10192a */
[----:B-----5:R0:W-:Y:S04]  /*15370*/  ST.E desc[UR42][R18.64+0x290], R9 ;  /* 0x0002900912007985 */ /* 0x0201e8000c10192a */
[----:B------:R0:W-:Y:S04]  /*15380*/  ST.E desc[UR42][R18.64+0x294], R15 ;  /* 0x0002940f12007985 */ /* 0x0001e8000c10192a */
        /* <DEDUP_REMOVED lines=122> */
.L_x_12606:
[----:B------:R-:W-:Y:S05]  /*15b30*/  BSYNC B0 ;  /* 0x0000000000007941 */ /* 0x000fea0003800000 */
.L_x_12605:
[C---:B------:R-:W-:Y:S01]  /*15b40*/  ISETP.GT.AND P0, PT, R0.reuse, R3, PT ;  /* 0x000000030000720c */ /* 0x040fe20003f04270 */
[----:B------:R-:W-:-:S12]  /*15b50*/  VIADD R0, R0, 0xffffffff ;  /* 0xffffffff00007836 */ /* 0x000fd80000000000 */
[----:B------:R-:W-:Y:S05]  /*15b60*/  @P0 BRA `(.L_x_12607) ;  /* 0xffffff5400100947 */ /* 0x000fea000383ffff */
[----:B0-----:R-:W2:Y:S02]  /*15b70*/  LDL R4, [R1+0x70] ;  /* 0x0000700001047983 */ /* 0x001ea40000100800 */
[----:B--2---:R-:W-:-:S07]  /*15b80*/  IMAD.SHL.U32 R4, R4, 0x80, RZ ;  /* 0x0000008004047824 */ /* 0x004fce00078e00ff */
.L_x_12580:
[----:B-1----:R-:W0:Y:S01]  /*15b90*/  LDC R2, c[0x0][0x448] ;  /* 0x00011200ff027b82 */ /* 0x002e220000000800 */
        /* <DEDUP_REMOVED lines=22> */
.L_x_12610:
[----:B------:R-:W-:-:S13]  /*15d00*/  ISETP.NE.AND P0, PT, R6, 0x1, PT ;  /* 0x000000010600780c */ /* 0x000fda0003f05270 */
[----:B------:R-:W0:Y:S02]  /*15d10*/  @P0 LDC.64 R4, c[0x0][0xae0] ;  /* 0x0002b800ff040b82 */ /* 0x000e240000000a00 */
[----:B0-----:R-:W-:-:S05]  /*15d20*/  @P0 IMAD.HI.U32 R4, R3, R4, RZ ;  /* 0x0000000403040227 */ /* 0x001fca00078e00ff */
[----:B------:R-:W-:-:S07]  /*15d30*/  @P0 SHF.R.U32.HI R3, RZ, R5, R4 ;  /* 0x00000005ff030219 */ /* 0x000fce0000011604 */
.L_x_12611:
[----:B------:R-:W-:Y:S05]  /*15d40*/  BSYNC B0 ;  /* 0x0000000000007941 */ /* 0x000fea0003800000 */
.L_x_12609:
[----:B------:R-:W-:-:S05]  /*15d50*/  IMAD R3, R3, R6, RZ ;  /* 0x0000000603037224 */ /* 0x000fca00078e02ff */
[----:B------:R-:W-:-:S07]  /*15d60*/  VIMNMX R2, R2, R3, !PT ;  /* 0x0000000302027248 */ /* 0x000fce0007fe0100 */
.L_x_12608:
        /* <DEDUP_REMOVED lines=9> */
.L_x_12629:
        /* <DEDUP_REMOVED lines=24> */
.L_x_12614:
[----:B------:R-:W-:Y:S05]  /*15f80*/  BSYNC B0 ;  /* 0x0000000000007941 */ /* 0x000fea0003800000 */
.L_x_12613:
        /* <DEDUP_REMOVED lines=13> */
.L_x_12616:
[----:B------:R-:W-:Y:S05]  /*16060*/  BSYNC B0 ;  /* 0x0000000000007941 */ /* 0x000fea0003800000 */
.L_x_12615:
        /* <DEDUP_REMOVED lines=8> */
.L_x_12618:
[----:B------:R-:W-:Y:S05]  /*160f0*/  BSYNC B0 ;  /* 0x0000000000007941 */ /* 0x000fea0003800000 */
.L_x_12617:
        /* <DEDUP_REMOVED lines=59> */
.L_x_12621:
[----:B------:R-:W-:Y:S05]  /*164b0*/  BSYNC B0 ;  /* 0x0000000000007941 */ /* 0x000fea0003800000 */
.L_x_12620:
        /* <DEDUP_REMOVED lines=10> */
.L_x_12623:
[----:B------:R-:W-:Y:S05]  /*16560*/  BSYNC B0 ;  /* 0x0000000000007941 */ /* 0x000fea0003800000 */
.L_x_12622:
[----:B------:R-:W-:Y:S04]  /*16570*/  BSSY B0, `(.L_x_12624) ;  /* 0x0000006000007945 */ /* 0x000fe80003800000 */
[----:B--2---:R-:W-:Y:S05]  /*16580*/  @P1 BRA `(.L_x_12625) ;  /* 0x0000000000101947 */ /* 0x004fea0003800000 */
[----:B-----5:R-:W-:Y:S01]  /*16590*/  IMAD R6, R6, 0x8, R9 ;  /* 0x0000000806067824 */ /* 0x020fe200078e0209 */
[----:B------:R-:W-:-:S04]  /*165a0*/  SHF.L.U32 R7, R7, 0x1f, RZ ;  /* 0x0000001f07077819 */ /* 0x000fc800000006ff */
[----:B------:R-:W2:Y:S02]  /*165b0*/  SYNCS.PHASECHK.TRANS64.TRYWAIT P1, [R6+URZ], R7 ;  /* 0x00000007060075a7 */ /* 0x000ea4000802017f */
[----:B--2---:R-:W-:Y:S05]  /*165c0*/  @!P1 BRA `(.L_x_12626) ;  /* 0x0000024400ac9947 */ /* 0x004fea0003800000 */
.L_x_12625:
[----:B------:R-:W-:Y:S05]  /*165d0*/  BSYNC B0 ;  /* 0x0000000000007941 */ /* 0x000fea0003800000 */
.L_x_12624:
[----:B-1----:R-:W3:Y:S04]  /*165e0*/  LD.E R21, desc[UR42][R2.64] ;  /* 0x0000002a02157980 */ /* 0x002ee8000c101900 */
[----:B--2--5:R-:W3:Y:S04]  /*165f0*/  LDL.64 R6, [R1+0x118] ;  /* 0x0001180001067983 */ /* 0x024ee80000100a00 */
[----:B------:R-:W2:Y:S04]  /*16600*/  LDL R20, [R1+0x90] ;  /* 0x0000900001147983 */ /* 0x000ea80000100800 */
        /* <DEDUP_REMOVED lines=178> */
[----:B-1----:R-:W-:Y:S01]  /*17130*/  LOP3.LUT R73, R72, 0x7f, RZ, 0xc0, !PT ;  /* 0x0000007f48497812 */ /* 0x002fe200078ec0ff */
        /* <DEDUP_REMOVED lines=41> */
[----:B-1----:R-:W-:Y:S02]  /*173d0*/  FMNMX.FTZ R10, R52, R7, !PT ;  /* 0x00000007340a7209 */ /* 0x002fe40007810000 */
        /* <DEDUP_REMOVED lines=23> */
[----:B------:R-:W-:Y:S01]  /*17550*/  FMNMX.FTZ R7, R55, R10, !PT ;  /* 0x0000000a37077209 */ /* 0x000fe20007810000 */
[----:B------:R-:W1:Y:S03]  /*17560*/  SHFL.BFLY PT, R11, R6, 0x2, 0x1f ;  /* 0x0c401f00060b7f89 */ /* 0x000e6600000e0000 */
[----:B------:R-:W-:-:S04]  /*17570*/  FMNMX.FTZ R10, R58, R7, !PT ;  /* 0x000000073a0a7209 */ /* 0x000fc80007810000 */
        /* <DEDUP_REMOVED lines=8> */
[----:B------:R-:W1:Y:S04]  /*17600*/  SHFL.BFLY PT, R12, R11, 0x1, 0x1f ;  /* 0x0c201f000b0c7f89 */ /* 0x000e6800000e0000 */
[----:B------:R2:W-:Y:S04]  /*17610*/  STL.64 [R1+0x230], R6 ;  /* 0x0002300601007387 */ /* 0x0005e80000100a00 */
[----:B------:R-:W3:Y:S04]  /*17620*/  LDL R14, [R1+0x234] ;  /* 0x00023400010e7983 */ /* 0x000ee80000100800 */
[----:B--2---:R-:W2:Y:S01]  /*17630*/  LDL.64 R6, [R1+0x240] ;  /* 0x0002400001067983 */ /* 0x004ea20000100a00 */
[----:B-1----:R-:W-:-:S03]  /*17640*/  FMNMX.FTZ R10, R11, R12, !PT ;  /* 0x0000000c0b0a7209 */ /* 0x002fc60007810000 */
[----:B------:R-:W4:Y:S04]  /*17650*/  LDL R12, [R1+0x250] ;  /* 0x00025000010c7983 */ /* 0x000f280000100800 */
[----:B------:R-:W-:Y:S04]  /*17660*/  STL [R1+0x230], R10 ;  /* 0x0002300a01007387 */ /* 0x000fe80000100800 */
[----:B------:R-:W2:Y:S04]  /*17670*/  LDL R15, [R1+0x230] ;  /* 0x00023000010f7983 */ /* 0x000ea80000100800 */
[----:B---3--:R-:W1:Y:S02]  /*17680*/  SHFL.BFLY PT, R17, R14, 0x2, 0x1f ;  /* 0x0c401f000e117f89 */ /* 0x008e6400000e0000 */
[----:B-1----:R-:W-:Y:S01]  /*17690*/  FMNMX.FTZ R21, R17, R14, !PT ;  /* 0x0000000e11157209 */ /* 0x002fe20007810000 */
[----:B--2---:R-:W-:-:S04]  /*176a0*/  FADD.FTZ R11, R8, -R15 ;  /* 0x8000000f080b7221 */ /* 0x004fc80000010000 */
[----:B------:R-:W1:Y:S01]  /*176b0*/  SHFL.BFLY PT, R8, R21, 0x1, 0x1f ;  /* 0x0c201f0015087f89 */ /* 0x000e6200000e0000 */
[----:B----4-:R-:W-:-:S04]  /*176c0*/  FMUL.FTZ R15, R12, R15 ;  /* 0x0000000f0c0f7220 */ /* 0x010fc80000410000 */
[-CC-:B------:R-:W-:Y:S01]  /*176d0*/  FFMA.FTZ R160, R24, R12.reuse, -R15.reuse ;  /* 0x0000000c18a07223 */ /* 0x180fe2000001080f */
[-C--:B------:R-:W-:Y:S01]  /*176e0*/  FMUL.FTZ R11, R11, R12.reuse ;  /* 0x0000000c0b0b7220 */ /* 0x080fe20000410000 */
[----:B------:R-:W-:Y:S01]  /*176f0*/  FFMA.FTZ R166, R36, R12, -R15 ;  /* 0x0000000c24a67223 */ /* 0x000fe2000001080f */
[----:B-1----:R-:W-:-:S05]  /*17700*/  FMNMX.FTZ R8, R21, R8, !PT ;  /* 0x0000000815087209 */ /* 0x002fca0007810000 */
[----:B------:R-:W-:-:S04]  /*17710*/  FADD.FTZ R9, R9, -R8 ;  /* 0x8000000809097221 */ /* 0x000fc80000010000 */
[----:B------:R-:W-:Y:S01]  /*17720*/  FMUL.FTZ R24, R12, R9 ;  /* 0x000000090c187220 */ /* 0x000fe20000410000 */
[----:B------:R-:W-:-:S04]  /*17730*/  FMUL.FTZ R9, R8, R12 ;  /* 0x0000000c08097220 */ /* 0x000fc80000410000 */
[-CC-:B------:R-:W-:Y:S01]  /*17740*/  FFMA.FTZ R161, R26, R12.reuse, -R9.reuse ;  /* 0x0000000c1aa17223 */ /* 0x180fe20000010809 */
[-C--:B------:R-:W-:Y:S01]  /*17750*/  FFMA.FTZ R36, R27, R12.reuse, -R9 ;  /* 0x0000000c1b247223 */ /* 0x080fe20000010809 */
[-C--:B------:R-:W-:Y:S01]  /*17760*/  FFMA.FTZ R72, R25, R12.reuse, -R15 ;  /* 0x0000000c19487223 */ /* 0x080fe2000001080f */
[----:B------:R-:W-:Y:S01]  /*17770*/  MUFU.EX2 R24, R24 ;  /* 0x0000001800187308 */ /* 0x000fe20000000800 */
[-C--:B------:R-:W-:Y:S01]  /*17780*/  FFMA.FTZ R163, R30, R12.reuse, -R9 ;  /* 0x0000000c1ea37223 */ /* 0x080fe20000010809 */
[-CC-:B------:R-:W-:Y:S01]  /*17790*/  FFMA.FTZ R162, R28, R12.reuse, -R15.reuse ;  /* 0x0000000c1ca27223 */ /* 0x180fe2000001080f */
[----:B------:R-:W-:-:S05]  /*177a0*/  FFMA.FTZ R164, R32, R12, -R15 ;  /* 0x0000000c20a47223 */ /* 0x000fca000001080f */
[----:B------:R-:W1:Y:S01]  /*177b0*/  MUFU.EX2 R161, R161 ;  /* 0x000000a100a17308 */ /* 0x000e620000000800 */
[-C--:B------:R-:W-:Y:S01]  /*177c0*/  FFMA.FTZ R32, R37, R12.reuse, -R15 ;  /* 0x0000000c25207223 */ /* 0x080fe2000001080f */
[----:B------:R-:W-:-:S06]  /*177d0*/  FFMA.FTZ R37, R31, R12, -R9 ;  /* 0x0000000c1f257223 */ /* 0x000fcc0000010809 */
[----:B------:R2:W-:Y:S01]  /*177e0*/  MUFU.EX2 R13, R11 ;  /* 0x0000000b000d7308 */ /* 0x0005e20000000800 */
[----:B------:R-:W-:-:S07]  /*177f0*/  FFMA.FTZ R73, R29, R12, -R15 ;  /* 0x0000000c1d497223 */ /* 0x000fce000001080f */
[----:B------:R-:W3:Y:S01]  /*17800*/  MUFU.EX2 R160, R160 ;  /* 0x000000a000a07308 */ /* 0x000ee20000000800 */
[----:B------:R-:W-:-:S07]  /*17810*/  FFMA.FTZ R165, R34, R12, -R9 ;  /* 0x0000000c22a57223 */ /* 0x000fce0000010809 */
[----:B------:R-:W4:Y:S08]  /*17820*/  MUFU.EX2 R36, R36 ;  /* 0x0000002400247308 */ /* 0x000f300000000800 */
[----:B------:R-:W0:Y:S01]  /*17830*/  MUFU.EX2 R72, R72 ;  /* 0x0000004800487308 */ /* 0x000e220000000800 */
[----:B------:R-:W-:-:S07]  /*17840*/  FFMA.FTZ R31, R35, R12, -R9 ;  /* 0x0000000c231f7223 */ /* 0x000fce0000010809 */
[----:B------:R-:W0:Y:S01]  /*17850*/  MUFU.EX2 R163, R163 ;  /* 0x000000a300a37308 */ /* 0x000e220000000800 */
[----:B------:R-:W-:-:S07]  /*17860*/  FFMA.FTZ R29, R33, R12, -R15 ;  /* 0x0000000c211d7223 */ /* 0x000fce000001080f */
[----:B------:R-:W0:Y:S01]  /*17870*/  MUFU.EX2 R162, R162 ;  /* 0x000000a200a27308 */ /* 0x000e220000000800 */
[-CC-:B------:R-:W-:Y:S01]  /*17880*/  FFMA.FTZ R168, R40, R12.reuse, -R15.reuse ;  /* 0x0000000c28a87223 */ /* 0x180fe2000001080f */
[-CC-:B------:R-:W-:Y:S01]  /*17890*/  FFMA.FTZ R33, R41, R12.reuse, -R15.reuse ;  /* 0x0000000c29217223 */ /* 0x180fe2000001080f */
[-CC-:B------:R-:W-:Y:S01]  /*178a0*/  FFMA.FTZ R170, R44, R12.reuse, -R15.reuse ;  /* 0x0000000c2caa7223 */ /* 0x180fe2000001080f */
[----:B------:R-:W-:-:S04]  /*178b0*/  FFMA.FTZ R28, R45, R12, -R15 ;  /* 0x0000000c2d1c7223 */ /* 0x000fc8000001080f */
[----:B------:R-:W0:Y:S01]  /*178c0*/  MUFU.EX2 R37, R37 ;  /* 0x0000002500257308 */ /* 0x000e220000000800 */
[-CC-:B------:R-:W-:Y:S01]  /*178d0*/  FFMA.FTZ R10, R48, R12.reuse, -R15.reuse ;  /* 0x0000000c300a7223 */ /* 0x180fe2000001080f */
[-CC-:B------:R-:W-:Y:S01]  /*178e0*/  FFMA.FTZ R177, R49, R12.reuse, -R15.reuse ;  /* 0x0000000c31b17223 */ /* 0x180fe2000001080f */
[-CC-:B--2---:R-:W-:Y:S01]  /*178f0*/  FFMA.FTZ R11, R52, R12.reuse, -R15.reuse ;  /* 0x0000000c340b7223 */ /* 0x184fe2000001080f */
[-CC-:B------:R-:W-:Y:S01]  /*17900*/  FFMA.FTZ R176, R53, R12.reuse, -R15.reuse ;  /* 0x0000000c35b07223 */ /* 0x180fe2000001080f */
[----:B------:R-:W-:-:S03]  /*17910*/  FFMA.FTZ R16, R56, R12, -R15 ;  /* 0x0000000c38107223 */ /* 0x000fc6000001080f */
[----:B------:R-:W2:Y:S01]  /*17920*/  MUFU.EX2 R73, R73 ;  /* 0x0000004900497308 */ /* 0x000ea20000000800 */
        /* <DEDUP_REMOVED lines=8> */
[----:B-1----:R-:W-:Y:S01]  /*179b0*/  FFMA.FTZ R15, R7, R24, R161 ;  /* 0x00000018070f7223 */ /* 0x002fe200000100a1 */
[----:B------:R-:W-:Y:S01]  /*179c0*/  FFMA.FTZ R167, R38, R12, -R9 ;  /* 0x0000000c26a77223 */ /* 0x000fe20000010809 */
[----:B---3--:R-:W-:-:S05]  /*179d0*/  FFMA.FTZ R7, R13, R6, R160 ;  /* 0x000000060d077223 */ /* 0x008fca00000100a0 */
[----:B------:R-:W1:Y:S01]  /*179e0*/  MUFU.EX2 R164, R164 ;  /* 0x000000a400a47308 */ /* 0x000e620000000800 */
[----:B----4-:R-:W-:Y:S01]  /*179f0*/  FADD.FTZ R6, R36, R15 ;  /* 0x0000000f24067221 */ /* 0x010fe20000010000 */
[----:B------:R-:W-:Y:S01]  /*17a00*/  FFMA.FTZ R34, R39, R12, -R9 ;  /* 0x0000000c27227223 */ /* 0x000fe20000010809 */
[----:B0-----:R-:W-:-:S05]  /*17a10*/  FADD.FTZ R7, R72, R7 ;  /* 0x0000000748077221 */ /* 0x001fca0000010000 */
[----:B------:R-:W0:Y:S01]  /*17a20*/  MUFU.EX2 R31, R31 ;  /* 0x0000001f001f7308 */ /* 0x000e220000000800 */
[----:B------:R-:W-:Y:S01]  /*17a30*/  FADD.FTZ R14, R163, R6 ;  /* 0x00000006a30e7221 */ /* 0x000fe20000010000 */
[----:B------:R-:W-:Y:S01]  /*17a40*/  FFMA.FTZ R169, R42, R12, -R9 ;  /* 0x0000000c2aa97223 */ /* 0x000fe20000010809 */
[----:B------:R-:W-:-:S05]  /*17a50*/  FADD.FTZ R6, R162, R7 ;  /* 0x00000007a2067221 */ /* 0x000fca0000010000 */
[----:B------:R-:W3:Y:S01]  /*17a60*/  MUFU.EX2 R29, R29 ;  /* 0x0000001d001d7308 */ /* 0x000ee20000000800 */
[----:B------:R-:W-:Y:S01]  /*17a70*/  FADD.FTZ R14, R37, R14 ;  /* 0x0000000e250e7221 */ /* 0x000fe20000010000 */
[----:B------:R-:W-:-:S06]  /*17a80*/  FFMA.FTZ R30, R43, R12, -R9 ;  /* 0x0000000c2b1e7223 */ /* 0x000fcc0000010809 */
[----:B------:R-:W4:Y:S01]  /*17a90*/  MUFU.EX2 R167, R167 ;  /* 0x000000a700a77308 */ /* 0x000f220000000800 */
[----:B--2---:R-:W-:-:S07]  /*17aa0*/  FADD.FTZ R7, R73, R6 ;  /* 0x0000000649077221 */ /* 0x004fce0000010000 */
[----:B------:R-:W2:Y:S01]  /*17ab0*/  MUFU.EX2 R166, R166 ;  /* 0x000000a600a67308 */ /* 0x000ea20000000800 */
[----:B------:R-:W-:Y:S01]  /*17ac0*/  FADD.FTZ R14, R165, R14 ;  /* 0x0000000ea50e7221 */ /* 0x000fe20000010000 */
[----:B------:R-:W-:-:S06]  /*17ad0*/  FFMA.FTZ R171, R46, R12, -R9 ;  /* 0x0000000c2eab7223 */ /* 0x000fcc0000010809 */
[----:B------:R-:W2:Y:S01]  /*17ae0*/  MUFU.EX2 R34, R34 ;  /* 0x0000002200227308 */ /* 0x000ea20000000800 */
[----:B-1----:R-:W-:-:S07]  /*17af0*/  FADD.FTZ R6, R164, R7 ;  /* 0x00000007a4067221 */ /* 0x002fce0000010000 */
[----:B------:R-:W1:Y:S01]  /*17b00*/  MUFU.EX2 R32, R32 ;  /* 0x0000002000207308 */ /* 0x000e620000000800 */
[----:B0-----:R-:W-:Y:S01]  /*17b10*/  FADD.FTZ R14, R31, R14 ;  /* 0x0000000e1f0e7221 */ /* 0x001fe20000010000 */
[----:B------:R-:W-:-:S06]  /*17b20*/  FFMA.FTZ R220, R47, R12, -R9 ;  /* 0x0000000c2fdc7223 */ /* 0x000fcc0000010809 */
[----:B------:R-:W0:Y:S01]  /*17b30*/  MUFU.EX2 R169, R169 ;  /* 0x000000a900a97308 */ /* 0x000e220000000800 */
[----:B---3--:R-:W-:-:S07]  /*17b40*/  FADD.FTZ R7, R29, R6 ;  /* 0x000000061d077221 */ /* 0x008fce0000010000 */
[----:B------:R-:W3:Y:S01]  /*17b50*/  MUFU.EX2 R168, R168 ;  /* 0x000000a800a87308 */ /* 0x000ee20000000800 */
[----:B----4-:R-:W-:Y:S01]  /*17b60*/  FADD.FTZ R15, R167, R14 ;  /* 0x0000000ea70f7221 */ /* 0x010fe20000010000 */
[----:B------:R-:W-:-:S06]  /*17b70*/  FFMA.FTZ R217, R50, R12, -R9 ;  /* 0x0000000c32d97223 */ /* 0x000fcc0000010809 */
[----:B------:R-:W4:Y:S01]  /*17b80*/  MUFU.EX2 R30, R30 ;  /* 0x0000001e001e7308 */ /* 0x000f220000000800 */
[----:B--2---:R-:W-:-:S07]  /*17b90*/  FADD.FTZ R7, R166, R7 ;  /* 0x00000007a6077221 */ /* 0x004fce0000010000 */
[----:B------:R-:W2:Y:S01]  /*17ba0*/  MUFU.EX2 R33, R33 ;  /* 0x0000002100217308 */ /* 0x000ea20000000800 */
[----:B------:R-:W-:Y:S01]  /*17bb0*/  FADD.FTZ R6, R34, R15 ;  /* 0x0000000f22067221 */ /* 0x000fe20000010000 */
[----:B-1----:R-:W-:-:S06]  /*17bc0*/  FADD.FTZ R7, R32, R7 ;  /* 0x0000000720077221 */ /* 0x002fcc0000010000 */
[----:B------:R-:W1:Y:S01]  /*17bd0*/  MUFU.EX2 R171, R171 ;  /* 0x000000ab00ab7308 */ /* 0x000e620000000800 */
[----:B------:R-:W-:-:S07]  /*17be0*/  FFMA.FTZ R218, R51, R12, -R9 ;  /* 0x0000000c33da7223 */ /* 0x000fce0000010809 */
[----:B------:R-:W1:Y:S01]  /*17bf0*/  MUFU.EX2 R170, R170 ;  /* 0x000000aa00aa7308 */ /* 0x000e620000000800 */
[----:B0-----:R-:W-:Y:S01]  /*17c00*/  FADD.FTZ R15, R169, R6 ;  /* 0x00000006a90f7221 */ /* 0x001fe20000010000 */
[----:B---3--:R-:W-:-:S06]  /*17c10*/  FADD.FTZ R6, R168, R7 ;  /* 0x00000007a8067221 */ /* 0x008fcc0000010000 */
[----:B------:R-:W0:Y:S01]  /*17c20*/  MUFU.EX2 R220, R220 ;  /* 0x000000dc00dc7308 */ /* 0x000e220000000800 */
[----:B------:R-:W-:-:S07]  /*17c30*/  FFMA.FTZ R216, R54, R12, -R9 ;  /* 0x0000000c36d87223 */ /* 0x000fce0000010809 */
[----:B------:R-:W3:Y:S01]  /*17c40*/  MUFU.EX2 R28, R28 ;  /* 0x0000001c001c7308 */ /* 0x000ee20000000800 */
[----:B----4-:R-:W-:Y:S01]  /*17c50*/  FADD.FTZ R14, R30, R15 ;  /* 0x0000000f1e0e7221 */ /* 0x010fe20000010000 */
[----:B--2---:R-:W-:-:S06]  /*17c60*/  FADD.FTZ R7, R33, R6 ;  /* 0x0000000621077221 */ /* 0x004fcc0000010000 */
[----:B------:R-:W2:Y:S01]  /*17c70*/  MUFU.EX2 R217, R217 ;  /* 0x000000d900d97308 */ /* 0x000ea20000000800 */
[----:B------:R-:W-:-:S07]  /*17c80*/  FFMA.FTZ R219, R55, R12, -R9 ;  /* 0x0000000c37db7223 */ /* 0x000fce0000010809 */
[----:B------:R-:W4:Y:S01]  /*17c90*/  MUFU.EX2 R10, R10 ;  /* 0x0000000a000a7308 */ /* 0x000f220000000800 */
[----:B-1----:R-:W-:Y:S01]  /*17ca0*/  FADD.FTZ R15, R171, R14 ;  /* 0x0000000eab0f7221 */ /* 0x002fe20000010000 */
[----:B------:R-:W-:-:S06]  /*17cb0*/  FADD.FTZ R7, R170, R7 ;  /* 0x00000007aa077221 */ /* 0x000fcc0000010000 */
[----:B------:R-:W-:Y:S01]  /*17cc0*/  MUFU.EX2 R177, R177 ;  /* 0x000000b100b17308 */ /* 0x000fe20000000800 */
[----:B------:R-:W-:-:S07]  /*17cd0*/  FFMA.FTZ R186, R58, R12, -R9 ;  /* 0x0000000c3aba7223 */ /* 0x000fce0000010809 */
[----:B------:R-:W1:Y:S01]  /*17ce0*/  MUFU.EX2 R218, R218 ;  /* 0x000000da00da7308 */ /* 0x000e620000000800 */
[----:B0-----:R-:W-:Y:S01]  /*17cf0*/  FADD.FTZ R6, R220, R15 ;  /* 0x0000000fdc067221 */ /* 0x001fe20000010000 */
[----:B---3--:R-:W-:-:S06]  /*17d00*/  FADD.FTZ R7, R28, R7 ;  /* 0x000000071c077221 */ /* 0x008fcc0000010000 */
[----:B------:R-:W-:Y:S01]  /*17d10*/  MUFU.EX2 R11, R11 ;  /* 0x0000000b000b7308 */ /* 0x000fe20000000800 */
[----:B------:R-:W-:-:S07]  /*17d20*/  FFMA.FTZ R204, R59, R12, -R9 ;  /* 0x0000000c3bcc7223 */ /* 0x000fce0000010809 */
[----:B------:R-:W0:Y:S01]  /*17d30*/  MUFU.EX2 R216, R216 ;  /* 0x000000d800d87308 */ /* 0x000e220000000800 */
[----:B--2---:R-:W-:Y:S01]  /*17d40*/  FADD.FTZ R15, R217, R6 ;  /* 0x00000006d90f7221 */ /* 0x004fe20000010000 */
[----:B----4-:R-:W-:-:S06]  /*17d50*/  FADD.FTZ R6, R10, R7 ;  /* 0x000000070a067221 */ /* 0x010fcc0000010000 */
[----:B------:R-:W-:Y:S01]  /*17d60*/  MUFU.EX2 R176, R176 ;  /* 0x000000b000b07308 */ /* 0x000fe20000000800 */
[----:B------:R-:W-:-:S07]  /*17d70*/  FFMA.FTZ R187, R62, R12, -R9 ;  /* 0x0000000c3ebb7223 */ /* 0x000fce0000010809 */
[----:B------:R-:W2:Y:S01]  /*17d80*/  MUFU.EX2 R219, R219 ;  /* 0x000000db00db7308 */ /* 0x000ea20000000800 */
[----:B-1----:R-:W-:Y:S01]  /*17d90*/  FADD.FTZ R15, R218, R15 ;  /* 0x0000000fda0f7221 */ /* 0x002fe20000010000 */
[----:B------:R-:W-:-:S06]  /*17da0*/  FADD.FTZ R6, R177, R6 ;  /* 0x00000006b1067221 */ /* 0x000fcc0000010000 */
[----:B------:R-:W-:Y:S01]  /*17db0*/  MUFU.EX2 R16, R16 ;  /* 0x0000001000107308 */ /* 0x000fe20000000800 */
[----:B------:R-:W-:-:S07]  /*17dc0*/  FFMA.FTZ R205, R63, R12, -R9 ;  /* 0x0000000c3fcd7223 */ /* 0x000fce0000010809 */
[----:B------:R-:W1:Y:S01]  /*17dd0*/  MUFU.EX2 R186, R186 ;  /* 0x000000ba00ba7308 */ /* 0x000e620000000800 */
[----:B0-----:R-:W-:Y:S01]  /*17de0*/  FADD.FTZ R14, R216, R15 ;  /* 0x0000000fd80e7221 */ /* 0x001fe20000010000 */
[----:B------:R-:W-:-:S06]  /*17df0*/  FADD.FTZ R7, R11, R6 ;  /* 0x000000060b077221 */ /* 0x000fcc0000010000 */
[----:B------:R-:W-:Y:S01]  /*17e00*/  MUFU.EX2 R175, R175 ;  /* 0x000000af00af7308 */ /* 0x000fe20000000800 */
[----:B------:R-:W-:-:S07]  /*17e10*/  FFMA.FTZ R178, R66, R12, -R9 ;  /* 0x0000000c42b27223 */ /* 0x000fce0000010809 */
[----:B------:R-:W0:Y:S01]  /*17e20*/  MUFU.EX2 R204, R204 ;  /* 0x000000cc00cc7308 */ /* 0x000e220000000800 */
[----:B--2---:R-:W-:Y:S01]  /*17e30*/  FADD.FTZ R15, R219, R14 ;  /* 0x0000000edb0f7221 */ /* 0x004fe20000010000 */
[----:B------:R-:W-:-:S06]  /*17e40*/  FADD.FTZ R7, R176, R7 ;  /* 0x00000007b0077221 */ /* 0x000fcc0000010000 */
        /* <DEDUP_REMOVED lines=15> */
[----:B------:R-:W-:Y:S08]  /*17f40*/  MUFU.EX2 R173, R173 ;  /* 0x000000ad00ad7308 */ /* 0x000ff00000000800 */
[----:B------:R-:W2:Y:S01]  /*17f50*/  MUFU.EX2 R184, R184 ;  /* 0x000000b800b87308 */ /* 0x000ea20000000800 */
[----:B-1----:R-:W-:Y:S01]  /*17f60*/  FADD.FTZ R9, R205, R14 ;  /* 0x0000000ecd097221 */ /* 0x002fe20000010000 */
[----:B------:R-:W-:-:S06]  /*17f70*/  FADD.FTZ R7, R174, R7 ;  /* 0x00000007ae077221 */ /* 0x000fcc0000010000 */
[----:B------:R-:W-:Y:S08]  /*17f80*/  MUFU.EX2 R21, R68 ;  /* 0x0000004400157308 */ /* 0x000ff00000000800 */
[----:B------:R-:W1:Y:S01]  /*17f90*/  MUFU.EX2 R179, R179 ;  /* 0x000000b300b37308 */ /* 0x000e620000000800 */
[----:B0-----:R-:W-:Y:S01]  /*17fa0*/  FADD.FTZ R9, R178, R9 ;  /* 0x00000009b2097221 */ /* 0x001fe20000010000 */
[----:B------:R-:W-:-:S06]  /*17fb0*/  FADD.FTZ R6, R20, R7 ;  /* 0x0000000714067221 */ /* 0x000fcc0000010000 */
[----:B------:R-:W0:Y:S08]  /*17fc0*/  MUFU.EX2 R172, R172 ;  /* 0x000000ac00ac7308 */ /* 0x000e300000000800 */
[----:B------:R-:W3:Y:S01]  /*17fd0*/  MUFU.EX2 R185, R185 ;  /* 0x000000b900b97308 */ /* 0x000ee20000000800 */
[----:B--2---:R-:W-:Y:S01]  /*17fe0*/  FADD.FTZ R12, R184, R9 ;  /* 0x00000009b80c7221 */ /* 0x004fe20000010000 */
[----:B------:R-:W-:-:S03]  /*17ff0*/  FADD.FTZ R6, R173, R6 ;  /* 0x00000006ad067221 */ /* 0x000fc60000010000 */
[----:B-1----:R-:W-:Y:S01]  /*18000*/  FADD.FTZ R12, R179, R12 ;  /* 0x0000000cb30c7221 */ /* 0x002fe20000010000 */
[----:B------:R-:W-:-:S04]  /*18010*/  FADD.FTZ R9, R21, R6 ;  /* 0x0000000615097221 */ /* 0x000fc80000010000 */
[----:B0-----:R-:W-:Y:S01]  /*18020*/  FADD.FTZ R6, R172, R9 ;  /* 0x00000009ac067221 */ /* 0x001fe20000010000 */
[----:B------:R-:W-:Y:S01]  /*18030*/  STL [R1+0x234], R8 ;  /* 0x0002340801007387 */ /* 0x000fe20000100800 */
[----:B---3--:R-:W-:-:S05]  /*18040*/  FADD.FTZ R7, R185, R12 ;  /* 0x0000000cb9077221 */ /* 0x008fca0000010000 */
        /* <DEDUP_REMOVED lines=74> */
[----:B------:R-:W-:Y:S01]  /*184f0*/  ULOP3.LUT UR6, UR4, 0x8, URZ, 0xfc, !UPT ;  /* 0x0000000804067892 */ /* 0x000fe2000f8efc3f */
        /* <DEDUP_REMOVED lines=8> */
[C---:B0-----:R-:W-:Y:S01]  /*18580*/  FMUL.FTZ R9, R13.reuse, R136 ;  /* 0x000000880d097220 */ /* 0x041fe20000410000 */
        /* <DEDUP_REMOVED lines=12> */
[C---:B---3--:R-:W-:Y:S01]  /*18650*/  FMUL.FTZ R27, R13.reuse, R128 ;  /* 0x000000800d1b7220 */ /* 0x048fe20000410000 */
[C---:B0-----:R-:W-:Y:S01]  /*18660*/  FMUL.FTZ R35, R13.reuse, R126 ;  /* 0x0000007e0d237220 */ /* 0x041fe20000410000 */
[C---:B-1----:R-:W-:Y:S01]  /*18670*/  FMUL.FTZ R39, R13.reuse, R112 ;  /* 0x000000700d277220 */ /* 0x042fe20000410000 */
[C---:B--2---:R-:W-:Y:S01]  /*18680*/  FMUL.FTZ R9, R13.reuse, R120 ;  /* 0x000000780d097220 */ /* 0x044fe20000410000 */
        /* <DEDUP_REMOVED lines=15> */
[C---:B--2---:R-:W-:Y:S01]  /*18780*/  FMUL.FTZ R35, R13.reuse, R110 ;  /* 0x0000006e0d237220 */ /* 0x044fe20000410000 */
[C---:B---3--:R-:W-:Y:S01]  /*18790*/  FMUL.FTZ R39, R13.reuse, R108 ;  /* 0x0000006c0d277220 */ /* 0x048fe20000410000 */
[C---:B0-----:R-:W-:Y:S01]  /*187a0*/  FMUL.FTZ R9, R13.reuse, R106 ;  /* 0x0000006a0d097220 */ /* 0x041fe20000410000 */
        /* <DEDUP_REMOVED lines=70> */
[----:B------:R-:W-:Y:S02]  /*18c10*/  IMAD.U32 R12, RZ, RZ, UR6 ;  /* 0x00000006ff0c7e24 */ /* 0x000fe4000f8e00ff */
[C---:B---3--:R-:W-:Y:S01]  /*18c20*/  FMUL.FTZ R45, R13.reuse, R14 ;  /* 0x0000000e0d2d7220 */ /* 0x048fe20000410000 */
[----:B0-----:R-:W-:Y:S01]  /*18c30*/  FMUL.FTZ R9, R13, R26 ;  /* 0x0000001a0d097220 */ /* 0x001fe20000410000 */
[----:B------:R-:W-:Y:S01]  /*18c40*/  IMAD.U32 R13, RZ, RZ, UR5 ;  /* 0x00000005ff0d7e24 */ /* 0x000fe2000f8e00ff */
[----:B------:R-:W-:Y:S04]  /*18c50*/  ST.E desc[UR42][R18.64+0x410], R15 ;  /* 0x0004100f12007985 */ /* 0x000fe8000c10192a */
[----:B------:R0:W-:Y:S04]  /*18c60*/  ST.E desc[UR42][R18.64+0x414], R25 ;  /* 0x0004141912007985 */ /* 0x0001e8000c10192a */
[----:B------:R-:W-:Y:S04]  /*18c70*/  ST.E desc[UR42][R18.64+0x420], R41 ;  /* 0x0004202912007985 */ /* 0x000fe8000c10192a */
[----:B------:R-:W-:Y:S04]  /*18c80*/  ST.E desc[UR42][R18.64+0x424], R43 ;  /* 0x0004242b12007985 */ /* 0x000fe8000c10192a */
[----:B------:R1:W-:Y:S04]  /*18c90*/  ST.E desc[UR42][R18.64+0x430], R27 ;  /* 0x0004301b12007985 */ /* 0x0003e8000c10192a */
        /* <DEDUP_REMOVED lines=68> */
[----:B--2---:R-:W2:Y:S04]  /*190e0*/  LD.E R39, desc[UR42][R18.64+0x41c] ;  /* 0x00041c2a12277980 */ /* 0x004ea8000c101900 */
[----:B---3--:R-:W3:Y:S04]  /*190f0*/  LD.E R45, desc[UR42][R18.64+0x428] ;  /* 0x0004282a122d7980 */ /* 0x008ee8000c101900 */
[----:B------:R-:W3:Y:S04]  /*19100*/  LD.E R43, desc[UR42][R18.64+0x42c] ;  /* 0x00042c2a122b7980 */ /* 0x000ee8000c101900 */
[----:B------:R-:W3:Y:S04]  /*19110*/  LD.E R41, desc[UR42][R18.64+0x438] ;  /* 0x0004382a12297980 */ /* 0x000ee8000c101900 */
[----:B------:R-:W3:Y:S04]  /*19120*/  LD.E R35, desc[UR42][R18.64+0x43c] ;  /* 0x00043c2a12237980 */ /* 0x000ee8000c101900 */
[----:B------:R-:W3:Y:S04]  /*19130*/  LD.E R9, desc[UR42][R18.64+0x448] ;  /* 0x0004482a12097980 */ /* 0x000ee8000c101900 */
[----:B0-----:R-:W3:Y:S04]  /*19140*/  LD.E R25, desc[UR42][R18.64+0x44c] ;  /* 0x00044c2a12197980 */ /* 0x001ee8000c101900 */
[----:B----4-:R-:W4:Y:S01]  /*19150*/  LD.E R27, desc[UR42][R18.64+0x458] ;  /* 0x0004582a121b7980 */ /* 0x010f22000c101900 */
[----:B-1----:R-:W-:Y:S01]  /*19160*/  SHF.R.U32.HI R138, RZ, 0x7, R138 ;  /* 0x00000007ff8a7819 */ /* 0x002fe2000001168a */
[C---:B------:R-:W-:Y:S01]  /*19170*/  FMUL.FTZ R49, R24.reuse, R49 ;  /* 0x0000003118317220 */ /* 0x040fe20000410000 */
        /* <DEDUP_REMOVED lines=57> */
[C---:B---3--:R-:W-:Y:S01]  /*19510*/  FMUL.FTZ R45, R24.reuse, R45 ;  /* 0x0000002d182d7220 */ /* 0x048fe20000410000 */
[C---:B------:R-:W-:Y:S01]  /*19520*/  FMUL.FTZ R43, R24.reuse, R43 ;  /* 0x0000002b182b7220 */ /* 0x040fe20000410000 */
[C---:B------:R-:W-:Y:S01]  /*19530*/  FMUL.FTZ R41, R24.reuse, R41 ;  /* 0x0000002918297220 */ /* 0x040fe20000410000 */
[C---:B------:R-:W-:Y:S01]  /*19540*/  FMUL.FTZ R35, R24.reuse, R35 ;  /* 0x0000002318237220 */ /* 0x040fe20000410000 */
[C---:B------:R-:W-:Y:S01]  /*19550*/  FMUL.FTZ R49, R24.reuse, R9 ;  /* 0x0000000918317220 */ /* 0x040fe20000410000 */
        /* <DEDUP_REMOVED lines=1289> */
[----:B------:R0:W-:Y:S04]  /*1e5f0*/  STL [R1+0x88], R0 ;  /* 0x0000880001007387 */ /* 0x0001e80000100800 */
[----:B------:R-:W2:Y:S04]  /*1e600*/  LD.E R9, desc[UR42][R18.64+0x260] ;  /* 0x0002602a12097980 */ /* 0x000ea8000c101900 */
[----:B--2---:R-:W-:Y:S04]  /*1e610*/  ST.E desc[UR42][R18.64+0x260], R9 ;  /* 0x0002600912007985 */ /* 0x004fe8000c10192a */
[----:B------:R-:W2:Y:S04]  /*1e620*/  LD.E R11, desc[UR42][R6.64] ;  /* 0x0000002a060b7980 */ /* 0x000ea8000c101900 */
[----:B--2---:R1:W-:Y:S04]  /*1e630*/  ST.E desc[UR42][R6.64], R11 ;  /* 0x0000000b06007985 */ /* 0x0043e8000c10192a */
[----:B------:R-:W2:Y:S04]  /*1e640*/  LD.E R17, desc[UR42][R12.64] ;  /* 0x0000002a0c117980 */ /* 0x000ea8000c101900 */
[----:B--2---:R2:W-:Y:S04]  /*1e650*/  ST.E desc[UR42][R12.64], R17 ;  /* 0x000000110c007985 */ /* 0x0045e8000c10192a */
[----:B------:R-:W3:Y:S04]  /*1e660*/  LD.E R21, desc[UR42][R14.64] ;  /* 0x0000002a0e157980 */ /* 0x000ee8000c101900 */
[----:B---3--:R3:W-:Y:S04]  /*1e670*/  ST.E desc[UR42][R14.64], R21 ;  /* 0x000000150e007985 */ /* 0x0087e8000c10192a */
[----:B0-----:R-:W4:Y:S04]  /*1e680*/  LD.E R0, desc[UR42][R18.64+0x270] ;  /* 0x0002702a12007980 */ /* 0x001f28000c101900 */
[----:B-1----:R-:W4:Y:S04]  /*1e690*/  LD.E R6, desc[UR42][R18.64+0x274] ;  /* 0x0002742a12067980 */ /* 0x002f28000c101900 */
[----:B------:R-:W4:Y:S04]  /*1e6a0*/  LD.E R7, desc[UR42][R18.64+0x278] ;  /* 0x0002782a12077980 */ /* 0x000f28000c101900 */
[----:B------:R-:W4:Y:S04]  /*1e6b0*/  LD.E R8, desc[UR42][R18.64+0x27c] ;  /* 0x00027c2a12087980 */ /* 0x000f28000c101900 */
[----:B------:R-:W4:Y:S04]  /*1e6c0*/  LD.E R9, desc[UR42][R18.64+0x280] ;  /* 0x0002802a12097980 */ /* 0x000f28000c101900 */
[----:B------:R-:W4:Y:S04]  /*1e6d0*/  LD.E R10, desc[UR42][R18.64+0x284] ;  /* 0x0002842a120a7980 */ /* 0x000f28000c101900 */
        /* <DEDUP_REMOVED lines=250> */
.L_x_12628:
[----:B------:R-:W-:Y:S05]  /*1f680*/  BSYNC B0 ;  /* 0x0000000000007941 */ /* 0x000fea0003800000 */
.L_x_12627:
[----:B------:R-:W-:Y:S05]  /*1f690*/  @P0 BRA `(.L_x_12629) ;  /* 0xffffff6400d80947 */ /* 0x000fea000383ffff */
[----:B01----:R-:W-:-:S07]  /*1f6a0*/  IMAD.MOV.U32 R0, RZ, RZ, R5 ;  /* 0x000000ffff007224 */ /* 0x003fce00078e0005 */
.L_x_12612:
[----:B------:R-:W-:-:S13]  /*1f6b0*/  ISETP.GE.AND P0, PT, R0, R189, PT ;  /* 0x000000bd0000720c */ /* 0x000fda0003f06270 */
[----:B------:R-:W-:Y:S05]  /*1f6c0*/  @!P0 BRA `(.L_x_12630) ;  /* 0x000000a800f48947 */ /* 0x000fea0003800000 */
[----:B------:R0:W5:Y:S02]  /*1f6d0*/  LDL.64 R2, [R1+0x170] ;  /* 0x0001700001027983 */ /* 0x0001640000100a00 */
.L_x_12657:
        /* <DEDUP_REMOVED lines=21> */
.L_x_12632:
[----:B------:R-:W-:Y:S05]  /*1f830*/  BSYNC B0 ;  /* 0x0000000000007941 */ /* 0x000fea0003800000 */
.L_x_12631:
        /* <DEDUP_REMOVED lines=13> */
.L_x_12634:
[----:B------:R-:W-:Y:S05]  /*1f910*/  BSYNC B0 ;  /* 0x0000000000007941 */ /* 0x000fea0003800000 */
.L_x_12633:
        /* <DEDUP_REMOVED lines=8> */
.L_x_12636:
[----:B------:R-:W-:Y:S05]  /*1f9a0*/  BSYNC B0 ;  /* 0x0000000000007941 */ /* 0x000fea0003800000 */
.L_x_12635:
[----:B------:R-:W2:Y:S04]  /*1f9b0*/  LD.E R5, desc[UR42][R2.64] ;  /* 0x0000002a02057980 */ /* 0x000ea8000c101900 */
[----:B------:R-:W2:Y:S01]  /*1f9c0*/  LDL.64 R12, [R1+0xa0] ;  /* 0x0000a000010c7983 */ /* 0x000ea20000100a00 */
[----:B------:R-:W-:Y:S05]  /*1f9d0*/  WARPSYNC.ALL ;  /* 0x0000000000007948 */ /* 0x000fea0003800000 */
[----:B------:R-:W3:Y:S04]  /*1f9e0*/  LDL.64 R14, [R1+0x98] ;  /* 0x00009800010e7983 */ /* 0x000ee80000100a00 */
[----:B-1---5:R-:W4:Y:S04]  /*1f9f0*/  LDL.64 R6, [R1+0x98] ;  /* 0x0000980001067983 */ /* 0x022f280000100a00 */
[----:B------:R-:W4:Y:S01]  /*1fa00*/  LDL.64 R8, [R1+0x98] ;  /* 0x0000980001087983 */ /* 0x000f220000100a00 */
        /* <DEDUP_REMOVED lines=53> */
.L_x_12639:
[----:B------:R-:W-:Y:S05]  /*1fd60*/  BSYNC B0 ;  /* 0x0000000000007941 */ /* 0x000fea0003800000 */
.L_x_12638:
        /* <DEDUP_REMOVED lines=10> */
.L_x_12641:
[----:B------:R-:W-:Y:S05]  /*1fe10*/  BSYNC B0 ;  /* 0x0000000000007941 */ /* 0x000fea0003800000 */
.L_x_12640:
[----:B------:R-:W-:Y:S04]  /*1fe20*/  BSSY B0, `(.L_x_12642) ;  /* 0x0000006000007945 */ /* 0x000fe80003800000 */
[----:B--2---:R-:W-:Y:S05]  /*1fe30*/  @P0 BRA `(.L_x_12643) ;  /* 0x0000000000100947 */ /* 0x004fea0003800000 */
[----:B-----5:R-:W-:Y:S01]  /*1fe40*/  IMAD R6, R6, 0x8, R8 ;  /* 0x0000000806067824 */ /* 0x020fe200078e0208 */
[----:B------:R-:W-:-:S04]  /*1fe50*/  SHF.L.U32 R7, R7, 0x1f, RZ ;  /* 0x0000001f07077819 */ /* 0x000fc800000006ff */
[----:B------:R-:W2:Y:S02]  /*1fe60*/  SYNCS.PHASECHK.TRANS64.TRYWAIT P0, [R6+URZ], R7 ;  /* 0x00000007060075a7 */ /* 0x000ea4000800017f */
[----:B--2---:R-:W-:Y:S05]  /*1fe70*/  @!P0 BRA `(.L_x_12644) ;  /* 0x000001ac00a88947 */ /* 0x004fea0003800000 */
.L_x_12643:
[----:B------:R-:W-:Y:S05]  /*1fe80*/  BSYNC B0 ;  /* 0x0000000000007941 */ /* 0x000fea0003800000 */
.L_x_12642:
        /* <DEDUP_REMOVED lines=253> */
[----:B------:R-:W-:-:S04]  /*20e60*/  VIADD R92, R5, 0xffffffff ;  /* 0xffffffff055c7836 */ /* 0x000fc80000000000 */
[C---:B------:R-:W-:Y:S02]  /*20e70*/  IMAD.IADD R11, R6.reuse, 0x1, R11 ;  /* 0x00000001060b7824 */ /* 0x040fe400078e020b */
[----:B------:R-:W-:Y:S02]  /*20e80*/  IMAD.IADD R17, R6, 0x1, R7 ;  /* 0x0000000106117824 */ /* 0x000fe400078e0207 */
[----:B------:R-:W-:Y:S02]  /*20e90*/  IMAD R12, R0, -0x60, R12 ;  /* 0xffffffa0000c7824 */ /* 0x000fe400078e020c */
        /* <DEDUP_REMOVED lines=13> */
.L_x_12648:
[----:B------:R-:W-:-:S13]  /*20f70*/  ISETP.NE.AND P1, PT, R13, 0x1, PT ;  /* 0x000000010d00780c */ /* 0x000fda0003f25270 */
[----:B------:R-:W-:-:S05]  /*20f80*/  @P1 IMAD.HI.U32 R10, R7, R14, RZ ;  /* 0x0000000e070a1227 */ /* 0x000fca00078e00ff */
[----:B------:R-:W-:-:S07]  /*20f90*/  @P1 SHF.R.U32.HI R7, RZ, R15, R10 ;  /* 0x0000000fff071219 */ /* 0x000fce000001160a */
.L_x_12649:
[----:B------:R-:W-:Y:S05]  /*20fa0*/  BSYNC B1 ;  /* 0x0000000000017941 */ /* 0x000fea0003800000 */
.L_x_12647:
[----:B------:R-:W-:-:S05]  /*20fb0*/  IMAD R10, R7, R13, R92 ;  /* 0x0000000d070a7224 */ /* 0x000fca00078e025c */
[----:B------:R-:W-:Y:S02]  /*20fc0*/  VIMNMX R5, R5, R10, !PT ;  /* 0x0000000a05057248 */ /* 0x000fe40007fe0100 */
[----:B------:R-:W-:-:S07]  /*20fd0*/  VIADDMNMX R6, R10, R13, R6, PT ;  /* 0x0000000d0a067246 */ /* 0x000fce0003800106 */
.L_x_12646:
[----:B------:R-:W-:Y:S05]  /*20fe0*/  BSYNC B0 ;  /* 0x0000000000007941 */ /* 0x000fea0003800000 */
.L_x_12645:
[C---:B------:R-:W-:Y:S01]  /*20ff0*/  ISETP.GE.AND P1, PT, R12.reuse, 0x9, PT ;  /* 0x000000090c00780c */ /* 0x040fe20003f26270 */
[----:B------:R-:W1:Y:S01]  /*21000*/  SHFL.IDX PT, R90, R90, 0x1, 0x1c1f ;  /* 0x003c1f005a5a7f89 */ /* 0x000e6200000e0000 */
[----:B------:R-:W-:Y:S01]  /*21010*/  ISETP.GE.AND P2, PT, R12, 0x2, PT ;  /* 0x000000020c00780c */ /* 0x000fe20003f46270 */
[----:B------:R-:W-:Y:S01]  /*21020*/  BSSY B0, `(.L_x_12650) ;  /* 0x0000087000007945 */ /* 0x000fe20003800000 */
[----:B------:R-:W-:Y:S02]  /*21030*/  P2R R21, PR, RZ, 0x2 ;  /* 0x00000002ff157803 */ /* 0x000fe40000000000 */
[----:B------:R-:W-:Y:S02]  /*21040*/  ISETP.GT.AND P1, PT, R5, 0x8, !P1 ;  /* 0x000000080500780c */ /* 0x000fe40004f24270 */
[----:B------:R-:W-:Y:S02]  /*21050*/  P2R R10, PR, RZ, 0x4 ;  /* 0x00000004ff0a7803 */ /* 0x000fe40000000000 */
[----:B------:R-:W-:-:S02]  /*21060*/  ISETP.LT.OR P1, PT, R6, 0x9, P1 ;  /* 0x000000090600780c */ /* 0x000fc40000f21670 */
[C---:B------:R-:W-:Y:S02]  /*21070*/  ISETP.GT.AND P2, PT, R5.reuse, 0x1, !P2 ;  /* 0x000000010500780c */ /* 0x040fe40005744270 */
[----:B------:R-:W-:Y:S02]  /*21080*/  ISETP.GE.AND P3, PT, R12, 0xa, PT ;  /* 0x0000000a0c00780c */ /* 0x000fe40003f66270 */
[----:B------:R-:W-:Y:S02]  /*21090*/  FSEL R162, R28, -INF , !P1 ;  /* 0xff8000001ca27808 */ /* 0x000fe40004800000 */
[----:B------:R-:W-:Y:S02]  /*210a0*/  ISETP.LT.OR P2, PT, R6, 0x2, P2 ;  /* 0x000000020600780c */ /* 0x000fe40001741670 */
[----:B------:R-:W-:Y:S02]  /*210b0*/  ISETP.GT.AND P1, PT, R5, 0x9, !P3 ;  /* 0x000000090500780c */ /* 0x000fe40005f24270 */
[----:B------:R-:W-:-:S02]  /*210c0*/  FSEL R88, R25, -INF , !P2 ;  /* 0xff80000019587808 */ /* 0x000fc40005000000 */
[----:B------:R-:W-:Y:S01]  /*210d0*/  ISETP.LT.OR P1, PT, R6, 0xa, P1 ;  /* 0x0000000a0600780c */ /* 0x000fe20000f21670 */
[----:B-1----:R-:W-:Y:S01]  /*210e0*/  IMAD.IADD R7, R17, 0x1, R90 ;  /* 0x0000000111077824 */ /* 0x002fe200078e025a */
        /* <DEDUP_REMOVED lines=115> */
.L_x_12653:
[----:B------:R-:W-:-:S13]  /*21820*/  ISETP.NE.AND P6, PT, R13, 0x1, PT ;  /* 0x000000010d00780c */ /* 0x000fda0003fc5270 */
[----:B------:R-:W-:-:S05]  /*21830*/  @P6 IMAD.HI.U32 R14, R8, R14, RZ ;  /* 0x0000000e080e6227 */ /* 0x000fca00078e00ff */
[----:B------:R-:W-:-:S07]  /*21840*/  @P6 SHF.R.U32.HI R8, RZ, R15, R14 ;  /* 0x0000000fff086219 */ /* 0x000fce000001160e */
.L_x_12654:
[----:B------:R-:W-:Y:S05]  /*21850*/  BSYNC B1 ;  /* 0x0000000000017941 */ /* 0x000fea0003800000 */
.L_x_12652:
[----:B------:R-:W-:-:S05]  /*21860*/  IMAD R8, R8, R13, R92 ;  /* 0x0000000d08087224 */ /* 0x000fca00078e025c */
[----:B------:R-:W-:Y:S02]  /*21870*/  VIADDMNMX R6, R8, R13, R6, PT ;  /* 0x0000000d08067246 */ /* 0x000fe40003800106 */
[----:B------:R-:W-:-:S07]  /*21880*/  VIMNMX R7, R7, R8, !PT ;  /* 0x0000000807077248 */ /* 0x000fce0007fe0100 */
.L_x_12651:
[----:B------:R-:W-:Y:S05]  /*21890*/  BSYNC B0 ;  /* 0x0000000000007941 */ /* 0x000fea0003800000 */
.L_x_12650:
        /* <DEDUP_REMOVED lines=78> */
[----:B--2---:R-:W-:Y:S02]  /*21d80*/  FMNMX.FTZ R5, R160, R8, !PT ;  /* 0x00000008a0057209 */ /* 0x004fe40007810000 */
[----:B------:R-:W-:-:S02]  /*21d90*/  FMNMX.FTZ R10, R26, R9, !PT ;  /* 0x000000091a0a7209 */ /* 0x000fc40007810000 */
[----:B------:R-:W-:Y:S02]  /*21da0*/  FMNMX.FTZ R5, R88, R5, !PT ;  /* 0x0000000558057209 */ /* 0x000fe40007810000 */
[----:B------:R-:W-:Y:S02]  /*21db0*/  FSEL R62, R62, -INF , !P5 ;  /* 0xff8000003e3e7808 */ /* 0x000fe40006800000 */
        /* <DEDUP_REMOVED lines=39> */
[----:B------:R-:W-:Y:S02]  /*22030*/  ISETP.GT.AND P2, PT, R7, 0x50, !P2 ;  /* 0x000000500700780c */ /* 0x000fe40005744270 */
[----:B-1----:R-:W-:Y:S02]  /*22040*/  FMNMX.FTZ R13, R10, R11, !PT ;  /* 0x0000000b0a0d7209 */ /* 0x002fe40007810000 */
[----:B------:R-:W-:Y:S02]  /*22050*/  ISETP.LT.OR P1, PT, R6, 0x4a, P1 ;  /* 0x0000004a0600780c */ /* 0x000fe40000f21670 */
[----:B------:R-:W-:Y:S01]  /*22060*/  FMNMX.FTZ R5, R59, R12, !PT ;  /* 0x0000000c3b057209 */ /* 0x000fe20007810000 */
[----:B------:R-:W1:Y:S01]  /*22070*/  SHFL.BFLY PT, R14, R13, 0x1, 0x1f ;  /* 0x0c201f000d0e7f89 */ /* 0x000e6200000e0000 */
[----:B------:R-:W-:-:S02]  /*22080*/  ISETP.GT.AND P3, PT, R7, 0x51, !P3 ;  /* 0x000000510700780c */ /* 0x000fc40005f64270 */
[----:B------:R-:W-:Y:S02]  /*22090*/  ISETP.LT.OR P2, PT, R6, 0x51, P2 ;  /* 0x000000510600780c */ /* 0x000fe40001741670 */
[----:B------:R-:W-:Y:S02]  /*220a0*/  FSEL R63, R63, -INF , !P1 ;  /* 0xff8000003f3f7808 */ /* 0x000fe40004800000 */
[----:B------:R-:W-:Y:S02]  /*220b0*/  FMNMX.FTZ R12, R62, R5, !PT ;  /* 0x000000053e0c7209 */ /* 0x000fe40007810000 */
[----:B------:R-:W-:Y:S02]  /*220c0*/  ISETP.GT.AND P4, PT, R7, 0x58, !P4 ;  /* 0x000000580700780c */ /* 0x000fe40006784270 */
[----:B------:R-:W-:Y:S02]  /*220d0*/  ISETP.LT.OR P3, PT, R6, 0x52, P3 ;  /* 0x000000520600780c */ /* 0x000fe40001f61670 */
[----:B------:R-:W-:-:S02]  /*220e0*/  FSEL R66, R66, -INF , !P2 ;  /* 0xff80000042427808 */ /* 0x000fc40005000000 */
[----:B------:R-:W-:Y:S02]  /*220f0*/  FMNMX.FTZ R5, R63, R12, !PT ;  /* 0x0000000c3f057209 */ /* 0x000fe40007810000 */
[----:B------:R-:W-:Y:S02]  /*22100*/  ISETP.GT.AND P1, PT, R7, 0x59, !P6 ;  /* 0x000000590700780c */ /* 0x000fe40007724270 */
[----:B------:R-:W-:Y:S02]  /*22110*/  ISETP.LT.OR P4, PT, R6, 0x59, P4 ;  /* 0x000000590600780c */ /* 0x000fe40002781670 */
[----:B------:R-:W-:Y:S02]  /*22120*/  FSEL R67, R67, -INF , !P3 ;  /* 0xff80000043437808 */ /* 0x000fe40005800000 */
[----:B------:R-:W-:Y:S02]  /*22130*/  FMNMX.FTZ R12, R66, R5, !PT ;  /* 0x00000005420c7209 */ /* 0x000fe40007810000 */
[----:B------:R-:W-:-:S02]  /*22140*/  ISETP.LT.OR P1, PT, R6, 0x5a, P1 ;  /* 0x0000005a0600780c */ /* 0x000fc40000f21670 */
[----:B------:R-:W-:Y:S02]  /*22150*/  FSEL R70, R70, -INF , !P4 ;  /* 0xff80000046467808 */ /* 0x000fe40006000000 */
[----:B------:R-:W-:Y:S02]  /*22160*/  FMNMX.FTZ R5, R67, R12, !PT ;  /* 0x0000000c43057209 */ /* 0x000fe40007810000 */
[----:B------:R-:W-:Y:S02]  /*22170*/  FSEL R71, R71, -INF , !P1 ;  /* 0xff80000047477808 */ /* 0x000fe40004800000 */
[----:B------:R-:W-:-:S04]  /*22180*/  FMNMX.FTZ R6, R70, R5, !PT ;  /* 0x0000000546067209 */ /* 0x000fc80007810000 */
[----:B------:R-:W-:Y:S02]  /*22190*/  FMNMX.FTZ R11, R71, R6, !PT ;  /* 0x00000006470b7209 */ /* 0x000fe40007810000 */
[----:B-1----:R-:W-:Y:S01]  /*221a0*/  FMNMX.FTZ R12, R13, R14, !PT ;  /* 0x0000000e0d0c7209 */ /* 0x002fe20007810000 */
[----:B------:R-:W2:Y:S04]  /*221b0*/  LDL.64 R6, [R1+0x240] ;  /* 0x0002400001067983 */ /* 0x000ea80000100a00 */
[----:B------:R-:W-:Y:S04]  /*221c0*/  STL.64 [R1+0x230], R10 ;  /* 0x0002300a01007387 */ /* 0x000fe80000100a00 */
[----:B------:R-:W4:Y:S04]  /*221d0*/  LDL R13, [R1+0x234] ;  /* 0x00023400010d7983 */ /* 0x000f280000100800 */
[----:B------:R-:W-:Y:S04]  /*221e0*/  STL [R1+0x230], R12 ;  /* 0x0002300c01007387 */ /* 0x000fe80000100800 */
[----:B------:R-:W3:Y:S04]  /*221f0*/  LDL R14, [R1+0x230] ;  /* 0x00023000010e7983 */ /* 0x000ee80000100800 */
[----:B----4-:R-:W1:Y:S02]  /*22200*/  SHFL.BFLY PT, R10, R13, 0x2, 0x1f ;  /* 0x0c401f000d0a7f89 */ /* 0x010e6400000e0000 */
[----:B-1----:R-:W-:-:S05]  /*22210*/  FMNMX.FTZ R10, R10, R13, !PT ;  /* 0x0000000d0a0a7209 */ /* 0x002fca0007810000 */
[----:B------:R-:W1:Y:S01]  /*22220*/  SHFL.BFLY PT, R11, R10, 0x1, 0x1f ;  /* 0x0c201f000a0b7f89 */ /* 0x000e6200000e0000 */
[----:B---3--:R-:W-:Y:S01]  /*22230*/  FMUL.FTZ R5, R41, R14 ;  /* 0x0000000e29057220 */ /* 0x008fe20000410000 */
[----:B------:R-:W-:-:S04]  /*22240*/  FSETP.NEU.FTZ.AND P1, PT, R14, -INF , PT ;  /* 0xff8000000e00780b */ /* 0x000fc80003f3d000 */
[----:B------:R-:W-:Y:S02]  /*22250*/  FSEL R5, R5, RZ, P1 ;  /* 0x000000ff05057208 */ /* 0x000fe40000800000 */
[----:B------:R-:W-:-:S03]  /*22260*/  FSEL R13, R14, RZ, P1 ;  /* 0x000000ff0e0d7208 */ /* 0x000fc60000800000 */
[-CC-:B------:R-:W-:Y:S01]  /*22270*/  FFMA.FTZ R160, R160, R41.reuse, -R5.reuse ;  /* 0x00000029a0a07223 */ /* 0x180fe20000010805 */
        /* <DEDUP_REMOVED lines=9> */
[----:B------:R-:W-:-:S02]  /*22310*/  FFMA.FTZ R168, R80, R41, -R5 ;  /* 0x0000002950a87223 */ /* 0x000fc40000010805 */
[----:B------:R-:W-:Y:S01]  /*22320*/  FSETP.NEU.FTZ.AND P1, PT, R10, -INF , PT ;  /* 0xff8000000a00780b */ /* 0x000fe20003f3d000 */
        /* <DEDUP_REMOVED lines=14> */
[----:B------:R-:W-:Y:S01]  /*22410*/  FADD.FTZ R8, R8, -R13 ;  /* 0x8000000d08087221 */ /* 0x000fe20000010000 */
[C---:B------:R-:W-:Y:S01]  /*22420*/  FMUL.FTZ R5, R10.reuse, R41 ;  /* 0x000000290a057220 */ /* 0x040fe20000410000 */
[----:B------:R-:W-:-:S02]  /*22430*/  FSEL R12, R10, RZ, P1 ;  /* 0x000000ff0a0c7208 */ /* 0x000fc40000800000 */
[----:B------:R-:W-:Y:S02]  /*22440*/  FMUL.FTZ R13, R8, R41 ;  /* 0x00000029080d7220 */ /* 0x000fe40000410000 */
        /* <DEDUP_REMOVED lines=10> */
[----:B------:R-:W1:Y:S01]  /*224f0*/  MUFU.EX2 R12, R12 ;  /* 0x0000000c000c7308 */ /* 0x000e620000000800 */
[----:B------:R-:W-:-:S07]  /*22500*/  FFMA.FTZ R30, R17, R41, -R8 ;  /* 0x00000029111e7223 */ /* 0x000fce0000010808 */
[----:B------:R-:W3:Y:S08]  /*22510*/  MUFU.EX2 R15, R15 ;  /* 0x0000000f000f7308 */ /* 0x000ef00000000800 */
[----:B------:R-:W4:Y:S01]  /*22520*/  MUFU.EX2 R161, R161 ;  /* 0x000000a100a17308 */ /* 0x000f220000000800 */
[----:B------:R-:W-:-:S07]  /*22530*/  FFMA.FTZ R165, R25, R41, -R8 ;  /* 0x0000002919a57223 */ /* 0x000fce0000010808 */
[----:B------:R-:W5:Y:S08]  /*22540*/  MUFU.EX2 R162, R162 ;  /* 0x000000a200a27308 */ /* 0x000f700000000800 */
[----:B------:R-:W0:Y:S01]  /*22550*/  MUFU.EX2 R31, R31 ;  /* 0x0000001f001f7308 */ /* 0x000e220000000800 */
[----:B--2---:R-:W-:Y:S01]  /*22560*/  FFMA.FTZ R6, R13, R6, R160 ;  /* 0x000000060d067223 */ /* 0x004fe200000100a0 */
[----:B-1----:R-:W-:-:S06]  /*22570*/  FFMA.FTZ R16, R7, R12, R32 ;  /* 0x0000000c07107223 */ /* 0x002fcc0000010020 */
        /* <DEDUP_REMOVED lines=1998> */
.L_x_12656:
[----:B------:R-:W-:Y:S05]  /*2a260*/  BSYNC B0 ;  /* 0x0000000000007941 */ /* 0x000fea0003800000 */
.L_x_12655:
[C---:B------:R-:W-:Y:S01]  /*2a270*/  ISETP.GT.AND P0, PT, R0.reuse, R189, PT ;  /* 0x000000bd0000720c */ /* 0x040fe20003f04270 */
[----:B------:R-:W-:-:S12]  /*2a280*/  VIADD R0, R0, 0xffffffff ;  /* 0xffffffff00007836 */ /* 0x000fd80000000000 */
[----:B------:R-:W-:Y:S05]  /*2a290*/  @P0 BRA `(.L_x_12657) ;  /* 0xffffff5400100947 */ /* 0x000fea000383ffff */
.L_x_12630:
[----:B0-----:R-:W2:Y:S01]  /*2a2a0*/  LDL R5, [R1+0x240] ;  /* 0x0002400001057983 */ /* 0x001ea20000100800 */
[----:B------:R-:W-:Y:S05]  /*2a2b0*/  WARPSYNC.ALL ;  /* 0x0000000000007948 */ /* 0x000fea0003800000 */
[----:B------:R-:W3:Y:S04]  /*2a2c0*/  LDL R6, [R1+0x244] ;  /* 0x0002440001067983 */ /* 0x000ee80000100800 */
[----:B------:R-:W4:Y:S04]  /*2a2d0*/  LDL.64 R8, [R1+0x260] ;  /* 0x0002600001087983 */ /* 0x000f280000100a00 */
[----:B------:R-:W5:Y:S04]  /*2a2e0*/  LDL R126, [R1+0x210] ;  /* 0x00021000017e7983 */ /* 0x000f680000100800 */
[----:B------:R-:W4:Y:S01]  /*2a2f0*/  LDL.64 R112, [R1+0x300] ;  /* 0x0003000001707983 */ /* 0x000f220000100a00 */
[----:B------:R-:W-:-:S02]  /*2a300*/  IMAD.MOV.U32 R132, RZ, RZ, -0x800000 ;  /* 0xff800000ff847424 */ /* 0x000fc400078e00ff */
[----:B------:R-:W-:Y:S01]  /*2a310*/  IMAD.MOV.U32 R130, RZ, RZ, -0x800000 ;  /* 0xff800000ff827424 */ /* 0x000fe200078e00ff */
        /* <DEDUP_REMOVED lines=51> */
[----:B------:R-:W4:Y:S04]  /*2a650*/  LDL R127, [R1+0x218] ;  /* 0x00021800017f7983 */ /* 0x000f280000100800 */
[----:B------:R-:W4:Y:S04]  /*2a660*/  LDL R129, [R1+0x21c] ;  /* 0x00021c0001817983 */ /* 0x000f280000100800 */
[----:B--2---:R-:W0:Y:S02]  /*2a670*/  SHFL.BFLY PT, R0, R5, 0x2, 0x1f ;  /* 0x0c401f0005007f89 */ /* 0x004e2400000e0000 */
[----:B0-----:R-:W-:-:S05]  /*2a680*/  FADD.FTZ R0, R5, R0 ;  /* 0x0000000005007221 */ /* 0x001fca0000010000 */
[----:B------:R-:W0:Y:S02]  /*2a690*/  SHFL.BFLY PT, R3, R0, 0x1, 0x1f ;  /* 0x0c201f0000037f89 */ /* 0x000e2400000e0000 */
[----:B0-----:R-:W-:-:S05]  /*2a6a0*/  FADD.FTZ R2, R0, R3 ;  /* 0x0000000300027221 */ /* 0x001fca0000010000 */
[----:B------:R-:W-:Y:S04]  /*2a6b0*/  STL [R1+0x240], R2 ;  /* 0x0002400201007387 */ /* 0x000fe80000100800 */
[----:B------:R-:W2:Y:S04]  /*2a6c0*/  LDL R16, [R1+0x240] ;  /* 0x0002400001107983 */ /* 0x000ea80000100800 */
[----:B---3--:R-:W0:Y:S02]  /*2a6d0*/  SHFL.BFLY PT, R3, R6, 0x2, 0x1f ;  /* 0x0c401f0006037f89 */ /* 0x008e2400000e0000 */
[----:B0-----:R-:W-:-:S02]  /*2a6e0*/  FADD.FTZ R3, R3, R6 ;  /* 0x0000000603037221 */ /* 0x001fc40000010000 */
[----:B------:R-:W3:Y:S04]  /*2a6f0*/  LDL.64 R6, [R1+0x270] ;  /* 0x0002700001067983 */ /* 0x000ee80000100a00 */
[----:B-1----:R-:W0:Y:S02]  /*2a700*/  SHFL.BFLY PT, R4, R3, 0x1, 0x1f ;  /* 0x0c201f0003047f89 */ /* 0x002e2400000e0000 */
[----:B0-----:R-:W-:Y:S02]  /*2a710*/  FADD.FTZ R131, R3, R4 ;  /* 0x0000000403837221 */ /* 0x001fe40000010000 */
[----:B------:R-:W3:Y:S03]  /*2a720*/  LDL.64 R4, [R1+0x280] ;  /* 0x0002800001047983 */ /* 0x000ee60000100a00 */
[----:B------:R-:W-:Y:S01]  /*2a730*/  FSETP.NE.FTZ.AND P1, PT, R131, RZ, PT ;  /* 0x000000ff8300720b */ /* 0x000fe20003f35000 */
[----:B------:R-:W3:-:S12]  /*2a740*/  LDL.64 R2, [R1+0x290] ;  /* 0x0002900001027983 */ /* 0x000ed80000100a00 */
[----:B------:R-:W3:Y:S04]  /*2a750*/  @P1 LDL R14, [R1+0x250] ;  /* 0x00025000010e1983 */ /* 0x000ee80000100800 */
[----:B------:R-:W3:Y:S01]  /*2a760*/  @P1 LDL R15, [R1+0x234] ;  /* 0x00023400010f1983 */ /* 0x000ee20000100800 */
[----:B--2---:R-:W-:-:S13]  /*2a770*/  FSETP.NE.FTZ.AND P0, PT, R16, RZ, PT ;  /* 0x000000ff1000720b */ /* 0x004fda0003f15000 */
[----:B------:R-:W2:Y:S04]  /*2a780*/  @P0 LDL R10, [R1+0x250] ;  /* 0x00025000010a0983 */ /* 0x000ea80000100800 */
[----:B------:R-:W2:Y:S01]  /*2a790*/  @P0 LDL R11, [R1+0x230] ;  /* 0x00023000010b0983 */ /* 0x000ea20000100800 */
[----:B------:R-:W0:Y:S01]  /*2a7a0*/  @P1 MUFU.LG2 R13, R131 ;  /* 0x00000083000d1308 */ /* 0x000e220000000c00 */
[----:B------:R-:W-:-:S07]  /*2a7b0*/  IMAD.MOV.U32 R0, RZ, RZ, RZ ;  /* 0x000000ffff007224 */ /* 0x000fce00078e00ff */
[----:B------:R-:W1:Y:S08]  /*2a7c0*/  @P0 MUFU.LG2 R12, R16 ;  /* 0x00000010000c0308 */ /* 0x000e700000000c00 */
[----:B------:R-:W4:Y:S01]  /*2a7d0*/  @P0 MUFU.RCP R0, R16 ;  /* 0x0000001000000308 */ /* 0x000f220000001000 */
[----:B0-----:R-:W-:Y:S01]  /*2a7e0*/  @P1 FMUL.FTZ R17, R13, 0.69314718246459960938 ;  /* 0x3f3172180d111820 */ /* 0x001fe20000410000 */
[----:B-1----:R-:W-:Y:S01]  /*2a7f0*/  @P0 FMUL.FTZ R13, R12, 0.69314718246459960938 ;  /* 0x3f3172180c0d0820 */ /* 0x002fe20000410000 */
[----:B-----5:R-:W-:-:S02]  /*2a800*/  VIADD R126, R126, 0x1 ;  /* 0x000000017e7e7836 */ /* 0x020fc40000000000 */
[-C--:B----4-:R-:W-:Y:S01]  /*2a810*/  FMUL.FTZ R9, R9, R0.reuse ;  /* 0x0000000009097220 */ /* 0x090fe20000410000 */
[-C--:B------:R-:W-:Y:S01]  /*2a820*/  FMUL.FTZ R8, R8, R0.reuse ;  /* 0x0000000008087220 */ /* 0x080fe20000410000 */
[-C--:B---3--:R-:W-:Y:S01]  /*2a830*/  FMUL.FTZ R7, R7, R0.reuse ;  /* 0x0000000007077220 */ /* 0x088fe20000410000 */
[-C--:B------:R-:W-:Y:S01]  /*2a840*/  FMUL.FTZ R6, R6, R0.reuse ;  /* 0x0000000006067220 */ /* 0x080fe20000410000 */
[-C--:B------:R-:W-:Y:S01]  /*2a850*/  FMUL.FTZ R5, R5, R0.reuse ;  /* 0x0000000005057220 */ /* 0x080fe20000410000 */
[-C--:B------:R-:W-:Y:S01]  /*2a860*/  FMUL.FTZ R4, R4, R0.reuse ;  /* 0x0000000004047220 */ /* 0x080fe20000410000 */
[-C--:B------:R-:W-:Y:S01]  /*2a870*/  FMUL.FTZ R3, R3, R0.reuse ;  /* 0x0000000003037220 */ /* 0x080fe20000410000 */
[----:B------:R-:W-:Y:S01]  /*2a880*/  FMUL.FTZ R2, R2, R0 ;  /* 0x0000000002027220 */ /* 0x000fe20000410000 */
[----:B------:R0:W-:Y:S04]  /*2a890*/  STL.64 [R1+0x260], R8 ;  /* 0x0002600801007387 */ /* 0x0001e80000100a00 */
[----:B------:R-:W-:Y:S01]  /*2a8a0*/  STL.64 [R1+0x270], R6 ;  /* 0x0002700601007387 */ /* 0x000fe20000100a00 */
[----:B------:R-:W-:-:S03]  /*2a8b0*/  @P1 FMUL.FTZ R14, R14, 0.69314718246459960938 ;  /* 0x3f3172180e0e1820 */ /* 0x000fc60000410000 */
[----:B------:R1:W-:Y:S01]  /*2a8c0*/  STL.64 [R1+0x280], R4 ;  /* 0x0002800401007387 */ /* 0x0003e20000100a00 */
[----:B------:R-:W-:-:S03]  /*2a8d0*/  @P1 FFMA.FTZ R130, R14, R15, R17 ;  /* 0x0000000f0e821223 */ /* 0x000fc60000010011 */
[----:B------:R3:W-:Y:S04]  /*2a8e0*/  STL.64 [R1+0x290], R2 ;  /* 0x0002900201007387 */ /* 0x0007e80000100a00 */
[----:B------:R-:W4:Y:S04]  /*2a8f0*/  LDL.64 R16, [R1+0x3f8] ;  /* 0x0003f80001107983 */ /* 0x000f280000100a00 */
[----:B------:R-:W5:Y:S04]  /*2a900*/  LDL.64 R14, [R1+0x408] ;  /* 0x00040800010e7983 */ /* 0x000f680000100a00 */
[----:B0-----:R-:W5:Y:S04]  /*2a910*/  LDL.64 R8, [R1+0x418] ;  /* 0x0004180001087983 */ /* 0x001f680000100a00 */
[----:B-1----:R-:W5:Y:S04]  /*2a920*/  LDL.64 R4, [R1+0x428] ;  /* 0x0004280001047983 */ /* 0x002f680000100a00 */
[----:B---3--:R-:W3:Y:S04]  /*2a930*/  LDL.64 R2, [R1+0x448] ;  /* 0x0004480001027983 */ /* 0x008ee80000100a00 */
[----:B------:R-:W3:Y:S01]  /*2a940*/  LDL.64 R6, [R1+0x458] ;  /* 0x0004580001067983 */ /* 0x000ee20000100a00 */
[----:B--2---:R-:W-:-:S04]  /*2a950*/  @P0 FMUL.FTZ R10, R10, 0.69314718246459960938 ;  /* 0x3f3172180a0a0820 */ /* 0x004fc80000410000 */
[----:B------:R-:W-:Y:S02]  /*2a960*/  @P0 FFMA.FTZ R132, R10, R11, R13 ;  /* 0x0000000b0a840223 */ /* 0x000fe4000001000d */
[----:B------:R-:W2:Y:S04]  /*2a970*/  LDL.64 R12, [R1+0x3c8] ;  /* 0x0003c800010c7983 */ /* 0x000ea80000100a00 */
[----:B------:R-:W2:Y:S01]  /*2a980*/  LDL.64 R10, [R1+0x438] ;  /* 0x00043800010a7983 */ /* 0x000ea20000100a00 */
[----:B------:R-:W-:-:S13]  /*2a990*/  ISETP.NE.AND P0, PT, R126, 0x2, PT ;  /* 0x000000027e00780c */ /* 0x000fda0003f05270 */
[----:B------:R-:W2:Y:S01]  /*2a9a0*/  @!P0 LDL R128, [R1+0x214] ;  /* 0x0002140001808983 */ /* 0x000ea20000100800 */
[-C--:B------:R-:W-:Y:S01]  /*2a9b0*/  FMUL.FTZ R113, R113, R0.reuse ;  /* 0x0000000071717220 */ /* 0x080fe20000410000 */
[----:B------:R-:W-:Y:S01]  /*2a9c0*/  FMUL.FTZ R112, R112, R0 ;  /* 0x0000000070707220 */ /* 0x000fe20000410000 */
[----:B------:R-:W0:Y:S04]  /*2a9d0*/  S2R R133, SR_TID.X ;  /* 0x0000000000857919 */ /* 0x000e280000002100 */
[----:B------:R1:W-:Y:S02]  /*2a9e0*/  STL.64 [R1+0x300], R112 ;  /* 0x0003007001007387 */ /* 0x0003e40000100a00 */
[----:B-1----:R-:W-:-:S06]  /*2a9f0*/  IMAD.MOV.U32 R112, RZ, RZ, RZ ;  /* 0x000000ffff707224 */ /* 0x002fcc00078e00ff */
[----:B------:R-:W1:Y:S01]  /*2aa00*/  @P1 MUFU.RCP R112, R131 ;  /* 0x0000008300701308 */ /* 0x000e620000001000 */
[-C--:B------:R-:W-:Y:S01]  /*2aa10*/  FMUL.FTZ R125, R125, R0.reuse ;  /* 0x000000007d7d7220 */ /* 0x080fe20000410000 */
[-C--:B------:R-:W-:Y:S01]  /*2aa20*/  FMUL.FTZ R124, R124, R0.reuse ;  /* 0x000000007c7c7220 */ /* 0x080fe20000410000 */
[-C--:B------:R-:W-:Y:S01]  /*2aa30*/  FMUL.FTZ R123, R123, R0.reuse ;  /* 0x000000007b7b7220 */ /* 0x080fe20000410000 */
[-C--:B------:R-:W-:Y:S01]  /*2aa40*/  FMUL.FTZ R122, R122, R0.reuse ;  /* 0x000000007a7a7220 */ /* 0x080fe20000410000 */
[-C--:B------:R-:W-:Y:S01]  /*2aa50*/  FMUL.FTZ R121, R121, R0.reuse ;  /* 0x0000000079797220 */ /* 0x080fe20000410000 */
[-C--:B------:R-:W-:Y:S01]  /*2aa60*/  FMUL.FTZ R120, R120, R0.reuse ;  /* 0x0000000078787220 */ /* 0x080fe20000410000 */
[----:B0-----:R-:W-:Y:S01]  /*2aa70*/  SHF.R.U32.HI R133, RZ, 0x7, R133 ;  /* 0x00000007ff857819 */ /* 0x001fe20000011685 */
        /* <DEDUP_REMOVED lines=12> */
[----:B------:R-:W-:Y:S01]  /*2ab40*/  IADD3 R113, -R133, 0xb, RZ ;  /* 0x0000000b85717810 */ /* 0x000fe20007ffe1ff */
        /* <DEDUP_REMOVED lines=86> */
[-C--:B-----5:R-:W-:Y:S01]  /*2b0b0*/  FMUL.FTZ R15, R15, R112.reuse ;  /* 0x000000700f0f7220 */ /* 0x0a0fe20000410000 */
[-C--:B------:R-:W-:Y:S01]  /*2b0c0*/  FMUL.FTZ R14, R14, R112.reuse ;  /* 0x000000700e0e7220 */ /* 0x080fe20000410000 */
[-C--:B------:R-:W-:Y:S01]  /*2b0d0*/  FMUL.FTZ R9, R9, R112.reuse ;  /* 0x0000007009097220 */ /* 0x080fe20000410000 */
[-C--:B------:R-:W-:Y:S01]  /*2b0e0*/  FMUL.FTZ R8, R8, R112.reuse ;  /* 0x0000007008087220 */ /* 0x080fe20000410000 */
[-C--:B------:R-:W-:Y:S01]  /*2b0f0*/  FMUL.FTZ R5, R5, R112.reuse ;  /* 0x0000007005057220 */ /* 0x080fe20000410000 */
[-C--:B------:R-:W-:Y:S01]  /*2b100*/  FMUL.FTZ R4, R4, R112.reuse ;  /* 0x0000007004047220 */ /* 0x080fe20000410000 */
[-C--:B---3--:R-:W-:Y:S01]  /*2b110*/  FMUL.FTZ R3, R3, R112.reuse ;  /* 0x0000007003037220 */ /* 0x088fe20000410000 */
[-C--:B------:R-:W-:Y:S01]  /*2b120*/  FMUL.FTZ R2, R2, R112.reuse ;  /* 0x0000007002027220 */ /* 0x080fe20000410000 */
[-C--:B------:R-:W-:Y:S01]  /*2b130*/  FMUL.FTZ R7, R7, R112.reuse ;  /* 0x0000007007077220 */ /* 0x080fe20000410000 */
[-C--:B------:R-:W-:Y:S01]  /*2b140*/  FMUL.FTZ R6, R6, R112.reuse ;  /* 0x0000007006067220 */ /* 0x080fe20000410000 */
[----:B------:R-:W-:Y:S01]  /*2b150*/  VIADD R0, R127, 0x1 ;  /* 0x000000017f007836 */ /* 0x000fe20000000000 */
[----:B------:R-:W-:Y:S04]  /*2b160*/  STL [R1+0x244], R131 ;  /* 0x0002448301007387 */ /* 0x000fe80000100800 */
[----:B------:R-:W-:Y:S04]  /*2b170*/  STL.64 [R1+0x2a0], R124 ;  /* 0x0002a07c01007387 */ /* 0x000fe80000100a00 */
[----:B------:R-:W-:Y:S04]  /*2b180*/  STL.64 [R1+0x2b0], R122 ;  /* 0x0002b07a01007387 */ /* 0x000fe80000100a00 */
[----:B------:R-:W-:Y:S04]  /*2b190*/  STL.64 [R1+0x2c0], R120 ;  /* 0x0002c07801007387 */ /* 0x000fe80000100a00 */
[----:B------:R-:W-:Y:S04]  /*2b1a0*/  STL.64 [R1+0x2d0], R118 ;  /* 0x0002d07601007387 */ /* 0x000fe80000100a00 */
[----:B------:R-:W-:Y:S04]  /*2b1b0*/  STL.64 [R1+0x2e0], R116 ;  /* 0x0002e07401007387 */ /* 0x000fe80000100a00 */
[----:B------:R-:W-:Y:S04]  /*2b1c0*/  STL.64 [R1+0x2f0], R114 ;  /* 0x0002f07201007387 */ /* 0x000fe80000100a00 */
[----:B------:R-:W-:Y:S04]  /*2b1d0*/  STL [R1+0x240], R132 ;  /* 0x0002408401007387 */ /* 0x000fe80000100800 */
        /* <DEDUP_REMOVED lines=23> */
[----:B------:R-:W-:Y:S01]  /*2b350*/  STL.64 [R1+0x278], R68 ;  /* 0x0002784401007387 */ /* 0x000fe20000100a00 */
[-C--:B--2---:R-:W-:Y:S01]  /*2b360*/  FMUL.FTZ R13, R13, R112.reuse ;  /* 0x000000700d0d7220 */ /* 0x084fe20000410000 */
[-C--:B------:R-:W-:Y:S01]  /*2b370*/  FMUL.FTZ R12, R12, R112.reuse ;  /* 0x000000700c0c7220 */ /* 0x080fe20000410000 */
[-C--:B------:R-:W-:Y:S01]  /*2b380*/  FMUL.FTZ R11, R11, R112.reuse ;  /* 0x000000700b0b7220 */ /* 0x080fe20000410000 */
[----:B------:R-:W-:-:S03]  /*2b390*/  FMUL.FTZ R10, R10, R112 ;  /* 0x000000700a0a7220 */ /* 0x000fc60000410000 */
[----:B------:R0:W-:Y:S04]  /*2b3a0*/  STL.64 [R1+0x3c8], R12 ;  /* 0x0003c80c01007387 */ /* 0x0001e80000100a00 */
[----:B------:R1:W-:Y:S01]  /*2b3b0*/  STL.64 [R1+0x288], R56 ;  /* 0x0002883801007387 */ /* 0x0003e20000100a00 */
[----:B0-----:R-:W-:-:S03]  /*2b3c0*/  VIADD R12, R129, 0x1 ;  /* 0x00000001810c7836 */ /* 0x001fc60000000000 */
        /* <DEDUP_REMOVED lines=29> */
[----:B------:R1:W-:Y:S01]  /*2b5a0*/  STL [R1+0x21c], R12 ;  /* 0x00021c0c01007387 */ /* 0x0003e20000100800 */
[----:B------:R-:W-:-:S03]  /*2b5b0*/  @!P0 LOP3.LUT R128, R128, 0x1, RZ, 0x3c, !PT ;  /* 0x0000000180808812 */ /* 0x000fc600078e3cff */
[----:B------:R1:W-:Y:S04]  /*2b5c0*/  STL [R1+0x210], R126 ;  /* 0x0002107e01007387 */ /* 0x0003e80000100800 */
[----:B------:R1:W-:Y:S04]  /*2b5d0*/  @!P0 STL [R1+0x214], R128 ;  /* 0x0002148001008387 */ /* 0x0003e80000100800 */
[----:B------:R1:W-:Y:S01]  /*2b5e0*/  @!P0 STL [R1+0x210], RZ ;  /* 0x000210ff01008387 */ /* 0x0003e20000100800 */
[----:B------:R1:W-:Y:S08]  /*2b5f0*/  BAR.ARV R113, 0x100 ;  /* 0x000400710000751d */ /* 0x0003f00000002000 */
[----:B------:R-:W-:Y:S06]  /*2b600*/  BAR.ARV 0x8, 0x180 ;  /* 0x0206000000007b1d */ /* 0x000fec0000002000 */
[----:B------:R-:W-:-:S13]  /*2b610*/  PLOP3.LUT P0, PT, PT, PT, PT, 0x8, 0x0 ;  /* 0x000000000000781c */ /* 0x000fda0003f0e170 */
.L_x_12540:
[----:B------:R-:W-:Y:S05]  /*2b620*/  WARPSYNC.ALL ;  /* 0x0000000000007948 */ /* 0x000fea0003800000 */
[----:B------:R-:W0:Y:S08]  /*2b630*/  S2UR UR5, SR_CgaCtaId ;  /* 0x00000000000579c3 */ /* 0x000e300000008800 */
[----:B------:R-:W-:Y:S06]  /*2b640*/  BAR.SYNC.DEFER_BLOCKING 0x5, 0x180 ;  /* 0x0146000000007b1d */ /* 0x000fec0000010000 */
[----:B------:R-:W-:Y:S01]  /*2b650*/  UMOV UR4, 0x400 ;  /* 0x0000040000047882 */ /* 0x000fe20000000000 */
[----:B------:R-:W-:Y:S01]  /*2b660*/  BSSY B0, `(.L_x_12658) ;  /* 0x00004e3000007945 */ /* 0x000fe20003800000 */
[----:B0-----:R-:W-:-:S06]  /*2b670*/  ULEA UR4, UR5, UR4, 0x18 ;  /* 0x0000000405047291 */ /* 0x001fcc000f8ec03f */
[----:B-1----:R-:W-:-:S05]  /*2b680*/  IMAD.U32 R2, RZ, RZ, UR4 ;  /* 0x00000004ff027e24 */ /* 0x002fca000f8e00ff */
[----:B------:R0:W1:Y:S01]  /*2b690*/  LDS.128 R88, [R2+0x324d0] ;  /* 0x0324d00002587984 */ /* 0x0000620000000c00 */
[----:B------:R-:W-:Y:S06]  /*2b6a0*/  BAR.ARV 0x4, 0x180 ;  /* 0x0106000000007b1d */ /* 0x000fec0000002000 */
[----:B------:R-:W-:Y:S05]  /*2b6b0*/  @P0 BRA `(.L_x_12659) ;  /* 0x0000003c00ec0947 */ /* 0x000fea0003800000 */
[----:B------:R-:W3:Y:S04]  /*2b6c0*/  LDL R0, [R1+0x51c] ;  /* 0x00051c0001007983 */ /* 0x000ee80000100800 */
[----:B------:R-:W4:Y:S04]  /*2b6d0*/  LDL.128 R28, [R1+0x260] ;  /* 0x00026000011c7983 */ /* 0x000f280000100c00 */
[----:B------:R-:W2:Y:S04]  /*2b6e0*/  LDL.128 R24, [R1+0x270] ;  /* 0x0002700001187983 */ /* 0x000ea80000100c00 */
[----:B------:R-:W2:Y:S04]  /*2b6f0*/  LDL.128 R32, [R1+0x280] ;  /* 0x0002800001207983 */ /* 0x000ea80000100c00 */
[----:B------:R-:W2:Y:S04]  /*2b700*/  LDL.128 R12, [R1+0x290] ;  /* 0x00029000010c7983 */ /* 0x000ea80000100c00 */
[----:B------:R-:W2:Y:S04]  /*2b710*/  LDL.128 R4, [R1+0x2a0] ;  /* 0x0002a00001047983 */ /* 0x000ea80000100c00 */
[----:B------:R-:W2:Y:S01]  /*2b720*/  LDL.128 R8, [R1+0x2b0] ;  /* 0x0002b00001087983 */ /* 0x000ea20000100c00 */
[C---:B------:R-:W-:Y:S01]  /*2b730*/  ISETP.NE.AND P0, PT, R195.reuse, RZ, PT ;  /* 0x000000ffc300720c */ /* 0x040fe20003f05270 */
[----:B------:R-:W-:Y:S01]  /*2b740*/  ULDC UR4, c[0x0][0xbd4] ;  /* 0x0002f50000047ab9 */ /* 0x000fe20000000800 */
[----:B------:R-:W0:Y:S02]  /*2b750*/  S2R R3, SR_SWINHI ;  /* 0x0000000000037919 */ /* 0x000e240000002f00 */
[----:B------:R-:W-:Y:S01]  /*2b760*/  SEL R195, R195, UR4, P0 ;  /* 0x00000004c3c37c07 */ /* 0x000fe20008000000 */
[----:B------:R-:W-:Y:S05]  /*2b770*/  WARPSYNC.ALL ;  /* 0x0000000000007948 */ /* 0x000fea0003800000 */
[----:B------:R-:W2:Y:S01]  /*2b780*/  LDL.128 R116, [R1+0x2c0] ;  /* 0x0002c00001747983 */ /* 0x000ea20000100c00 */
[----:B------:R-:W-:Y:S01]  /*2b790*/  ULDC.64 UR6, c[0x0][0xd08] ;  /* 0x0003420000067ab9 */ /* 0x000fe20000000a00 */
[----:B------:R-:W-:-:S02]  /*2b7a0*/  ULDC.64 UR4, c[0x0][0xd00] ;  /* 0x0003400000047ab9 */ /* 0x000fc40000000a00 */
[----:B------:R-:W2:Y:S04]  /*2b7b0*/  LDL.128 R108, [R1+0x2e0] ;  /* 0x0002e000016c7983 */ /* 0x000ea80000100c00 */
[----:B------:R-:W2:Y:S04]  /*2b7c0*/  LDL.128 R112, [R1+0x2d0] ;  /* 0x0002d00001707983 */ /* 0x000ea80000100c00 */
[----:B------:R-:W2:Y:S04]  /*2b7d0*/  LDL.128 R100, [R1+0x300] ;  /* 0x0003000001647983 */ /* 0x000ea80000100c00 */
[----:B------:R-:W2:Y:S04]  /*2b7e0*/  LDL.128 R104, [R1+0x2f0] ;  /* 0x0002f00001687983 */ /* 0x000ea80000100c00 */
[----:B------:R-:W2:Y:S04]  /*2b7f0*/  LDL.128 R92, [R1+0x320] ;  /* 0x00032000015c7983 */ /* 0x000ea80000100c00 */
[----:B------:R-:W2:Y:S01]  /*2b800*/  LDL.128 R96, [R1+0x310] ;  /* 0x0003100001607983 */ /* 0x000ea20000100c00 */
[----:B------:R-:W-:-:S02]  /*2b810*/  MOV R16, R2 ;  /* 0x0000000200107202 */ /* 0x000fc40000000f00 */
[----:B0-----:R-:W-:Y:S01]  /*2b820*/  MOV R17, R3 ;  /* 0x0000000300117202 */ /* 0x001fe20000000f00 */
[----:B------:R-:W2:Y:S04]  /*2b830*/  LDL.128 R80, [R1+0x340] ;  /* 0x0003400001507983 */ /* 0x000ea80000100c00 */
        /* <DEDUP_REMOVED lines=9> */
[----:B-----5:R-:W2:Y:S01]  /*2b8d0*/  LDL.128 R44, [R1+0x3d0] ;  /* 0x0003d000012c7983 */ /* 0x020ea20000100c00 */
[----:B---3--:R-:W-:Y:S01]  /*2b8e0*/  IMAD.WIDE R20, R0, 0x2, R16 ;  /* 0x0000000200147825 */ /* 0x008fe200078e0210 */
[----:B----4-:R-:W-:-:S02]  /*2b8f0*/  F2FP.F16.F32.PACK_AB R28, R29, R28 ;  /* 0x0000001c1d1c723e */ /* 0x010fc400000000ff */
[C---:B------:R-:W-:Y:S02]  /*2b900*/  IADD3 R37, P3, R20.reuse, 0x20, RZ ;  /* 0x0000002014257810 */ /* 0x040fe40007f7e0ff */
[C---:B------:R-:W-:Y:S02]  /*2b910*/  LOP3.LUT R41, R20.reuse, 0x380, RZ, 0xc0, !PT ;  /* 0x0000038014297812 */ /* 0x040fe400078ec0ff */
[----:B------:R-:W-:Y:S02]  /*2b920*/  IADD3 R38, P2, R20, 0x40, RZ ;  /* 0x0000004014267810 */ /* 0x000fe40007f5e0ff */
[----:B------:R-:W-:Y:S02]  /*2b930*/  LOP3.LUT R36, R37, 0x380, RZ, 0xc0, !PT ;  /* 0x0000038025247812 */ /* 0x000fe400078ec0ff */
[----:B------:R-:W-:Y:S02]  /*2b940*/  SHF.R.U64 R41, R41, 0x3, RZ ;  /* 0x0000000329297819 */ /* 0x000fe400000012ff */
[----:B------:R-:W-:-:S02]  /*2b950*/  LOP3.LUT R0, R38, 0x380, RZ, 0xc0, !PT ;  /* 0x0000038026007812 */ /* 0x000fc400078ec0ff */
[----:B------:R-:W-:Y:S02]  /*2b960*/  SHF.R.U64 R36, R36, 0x3, RZ ;  /* 0x0000000324247819 */ /* 0x000fe400000012ff */
[----:B------:R-:W-:Y:S01]  /*2b970*/  LOP3.LUT R40, R41, R20, RZ, 0x3c, !PT ;  /* 0x0000001429287212 */ /* 0x000fe200078e3cff */
[--C-:B------:R-:W-:Y:S01]  /*2b980*/  IMAD.MOV.U32 R41, RZ, RZ, R21.reuse ;  /* 0x000000ffff297224 */ /* 0x100fe200078e0015 */
[----:B------:R-:W-:Y:S02]  /*2b990*/  SHF.R.U64 R39, R0, 0x3, RZ ;  /* 0x0000000300277819 */ /* 0x000fe400000012ff */
[----:B------:R-:W-:Y:S01]  /*2b9a0*/  LOP3.LUT R36, R36, R37, RZ, 0x3c, !PT ;  /* 0x0000002524247212 */ /* 0x000fe200078e3cff */
[--C-:B------:R-:W-:Y:S01]  /*2b9b0*/  IMAD.X R37, RZ, RZ, R21.reuse, P3 ;  /* 0x000000ffff257224 */ /* 0x100fe200018e0615 */
[----:B------:R-:W-:Y:S01]  /*2b9c0*/  LOP3.LUT R38, R39, R38, RZ, 0x3c, !PT ;  /* 0x0000002627267212 */ /* 0x000fe200078e3cff */
[----:B------:R-:W-:Y:S01]  /*2b9d0*/  IMAD.X R39, RZ, RZ, R21, P2 ;  /* 0x000000ffff277224 */ /* 0x000fe200010e0615 */
[----:B------:R-:W-:-:S02]  /*2b9e0*/  F2FP.F16.F32.PACK_AB R29, R31, R30 ;  /* 0x0000001e1f1d723e */ /* 0x000fc400000000ff */
[----:B------:R-:W-:Y:S02]  /*2b9f0*/  MOV R40, R40 ;  /* 0x0000002800287202 */ /* 0x000fe40000000f00 */
[----:B--2---:R-:W-:Y:S02]  /*2ba00*/  F2FP.F16.F32.PACK_AB R30, R25, R24 ;  /* 0x00000018191e723e */ /* 0x004fe400000000ff */
[----:B------:R-:W-:Y:S01]  /*2ba10*/  F2FP.F16.F32.PACK_AB R31, R27, R26 ;  /* 0x0000001a1b1f723e */ /* 0x000fe200000000ff */
[----:B------:R-:W-:Y:S01]  /*2ba20*/  BAR.SYNC.DEFER_BLOCKING 0x1, 0x100 ;  /* 0x0044000000007b1d */ /* 0x000fe20000010000 */
[----:B------:R-:W-:Y:S02]  /*2ba30*/  MOV R36, R36 ;  /* 0x0000002400247202 */ /* 0x000fe40000000f00 */
[----:B------:R-:W-:Y:S02]  /*2ba40*/  F2FP.F16.F32.PACK_AB R24, R33, R32 ;  /* 0x000000202118723e */ /* 0x000fe400000000ff */
[----:B------:R-:W-:-:S02]  /*2ba50*/  F2FP.F16.F32.PACK_AB R25, R35, R34 ;  /* 0x000000222319723e */ /* 0x000fc400000000ff */
[----:B------:R-:W-:Y:S01]  /*2ba60*/  F2FP.F16.F32.PACK_AB R26, R13, R12 ;  /* 0x0000000c0d1a723e */ /* 0x000fe200000000ff */
[----:B------:R-:W2:Y:S01]  /*2ba70*/  LDL.128 R32, [R1+0x400] ;  /* 0x0004000001207983 */ /* 0x000ea20000100c00 */
[----:B------:R-:W-:Y:S02]  /*2ba80*/  F2FP.F16.F32.PACK_AB R27, R15, R14 ;  /* 0x0000000e0f1b723e */ /* 0x000fe400000000ff */
[----:B------:R-:W-:Y:S01]  /*2ba90*/  F2FP.F16.F32.PACK_AB R4, R5, R4 ;  /* 0x000000040504723e */ /* 0x000fe200000000ff */
[----:B------:R-:W3:Y:S01]  /*2baa0*/  LDL.128 R12, [R1+0x430] ;  /* 0x00043000010c7983 */ /* 0x000ee20000100c00 */
[----:B------:R-:W-:Y:S02]  /*2bab0*/  F2FP.F16.F32.PACK_AB R5, R7, R6 ;  /* 0x000000060705723e */ /* 0x000fe400000000ff */
[----:B------:R-:W-:Y:S02]  /*2bac0*/  MOV R0, R38 ;  /* 0x0000002600007202 */ /* 0x000fe40000000f00 */
[----:B------:R-:W-:-:S02]  /*2bad0*/  F2FP.F16.F32.PACK_AB R6, R9, R8 ;  /* 0x000000080906723e */ /* 0x000fc400000000ff */
[----:B------:R-:W-:Y:S02]  /*2bae0*/  F2FP.F16.F32.PACK_AB R7, R11, R10 ;  /* 0x0000000a0b07723e */ /* 0x000fe400000000ff */
[----:B------:R-:W4:Y:S01]  /*2baf0*/  LDL.128 R8, [R1+0x440] ;  /* 0x0004400001087983 */ /* 0x000f220000100c00 */
[C---:B------:R-:W-:Y:S02]  /*2bb00*/  IADD3 R135, P0, R20.reuse, 0x4000, RZ ;  /* 0x0000400014877810 */ /* 0x040fe40007f1e0ff */
[C---:B------:R-:W-:Y:S01]  /*2bb10*/  IADD3 R136, P1, R20.reuse, 0x60, RZ ;  /* 0x0000006014887810 */ /* 0x040fe20007f3e0ff */
[----:B------:R0:W-:Y:S01]  /*2bb20*/  STSM.16.M88.4 [R40], R28 ;  /* 0x0000001c28007844 */ /* 0x0001e20000000200 */
[----:B------:R-:W-:Y:S02]  /*2bb30*/  LOP3.LUT R134, R135, 0x380, RZ, 0xc0, !PT ;  /* 0x0000038087867812 */ /* 0x000fe400078ec0ff */
[----:B------:R-:W-:Y:S01]  /*2bb40*/  IADD3 R129, P5, R20, 0x4020, RZ ;  /* 0x0000402014817810 */ /* 0x000fe20007fbe0ff */
[----:B------:R1:W-:Y:S01]  /*2bb50*/  STSM.16.M88.4 [R36], R24 ;  /* 0x0000001824007844 */ /* 0x0003e20000000200 */
[----:B------:R-:W-:Y:S01]  /*2bb60*/  SHF.R.U64 R134, R134, 0x3, RZ ;  /* 0x0000000386867819 */ /* 0x000fe200000012ff */
[----:B------:R-:W-:Y:S01]  /*2bb70*/  IMAD.X R137, RZ, RZ, R21, P1 ;  /* 0x000000ffff897224 */ /* 0x000fe200008e0615 */
[C---:B------:R-:W-:Y:S01]  /*2bb80*/  IADD3 R121, P4, R20.reuse, 0x4040, RZ ;  /* 0x0000404014797810 */ /* 0x040fe20007f9e0ff */
[----:B------:R1:W-:Y:S01]  /*2bb90*/  STSM.16.M88.4 [R0], R4 ;  /* 0x0000000400007844 */ /* 0x0003e20000000200 */
[----:B------:R-:W-:-:S02]  /*2bba0*/  IADD3 R123, P3, R20, 0x4060, RZ ;  /* 0x00004060147b7810 */ /* 0x000fc40007f7e0ff */
[----:B------:R-:W-:Y:S02]  /*2bbb0*/  IADD3 R125, P2, R20, 0x8000, RZ ;  /* 0x00008000147d7810 */ /* 0x000fe40007f5e0ff */
[----:B------:R-:W-:Y:S02]  /*2bbc0*/  LOP3.LUT R128, R129, 0x380, RZ, 0xc0, !PT ;  /* 0x0000038081807812 */ /* 0x000fe400078ec0ff */
[----:B------:R-:W-:Y:S01]  /*2bbd0*/  LOP3.LUT R134, R134, R135, RZ, 0x3c, !PT ;  /* 0x0000008786867212 */ /* 0x000fe200078e3cff */
[----:B0-----:R-:W3:Y:S01]  /*2bbe0*/  LDL.128 R40, [R1+0x3e0] ;  /* 0x0003e00001287983 */ /* 0x001ee20000100c00 */
[----:B------:R-:W-:Y:S01]  /*2bbf0*/  LOP3.LUT R120, R121, 0x380, RZ, 0xc0, !PT ;  /* 0x0000038079787812 */ /* 0x000fe200078ec0ff */
[----:B------:R-:W-:Y:S01]  /*2bc00*/  IMAD.X R135, RZ, RZ, R21, P0 ;  /* 0x000000ffff877224 */ /* 0x000fe200000e0615 */
[----:B------:R-:W-:Y:S01]  /*2bc10*/  LOP3.LUT R122, R123, 0x380, RZ, 0xc0, !PT ;  /* 0x000003807b7a7812 */ /* 0x000fe200078ec0ff */
[----:B-1----:R-:W3:Y:S01]  /*2bc20*/  LDL.128 R36, [R1+0x3f0] ;  /* 0x0003f00001247983 */ /* 0x002ee20000100c00 */
[----:B------:R-:W-:-:S02]  /*2bc30*/  IADD3 R127, P1, R20, 0x8020, RZ ;  /* 0x00008020147f7810 */ /* 0x000fc40007f3e0ff */
[----:B------:R-:W-:Y:S01]  /*2bc40*/  IADD3 R131, P0, R20, 0x8040, RZ ;  /* 0x0000804014837810 */ /* 0x000fe20007f1e0ff */
[----:B------:R-:W3:Y:S01]  /*2bc50*/  LDL.128 R24, [R1+0x420] ;  /* 0x0004200001187983 */ /* 0x000ee20000100c00 */
[----:B------:R-:W-:Y:S02]  /*2bc60*/  LOP3.LUT R124, R125, 0x380, RZ, 0xc0, !PT ;  /* 0x000003807d7c7812 */ /* 0x000fe400078ec0ff */
[----:B------:R-:W-:Y:S01]  /*2bc70*/  SHF.R.U64 R128, R128, 0x3, RZ ;  /* 0x0000000380807819 */ /* 0x000fe200000012ff */
[----:B------:R-:W3:Y:S01]  /*2bc80*/  LDL.128 R28, [R1+0x410] ;  /* 0x00041000011c7983 */ /* 0x000ee20000100c00 */
[----:B------:R-:W-:Y:S02]  /*2bc90*/  SHF.R.U64 R120, R120, 0x3, RZ ;  /* 0x0000000378787819 */ /* 0x000fe400000012ff */
[----:B------:R-:W-:Y:S01]  /*2bca0*/  SHF.R.U64 R122, R122, 0x3, RZ ;  /* 0x000000037a7a7819 */ /* 0x000fe200000012ff */
[----:B------:R-:W3:Y:S01]  /*2bcb0*/  LDL.128 R4, [R1+0x450] ;  /* 0x0004500001047983 */ /* 0x000ee20000100c00 */
[----:B------:R-:W-:-:S02]  /*2bcc0*/  LOP3.LUT R126, R127, 0x380, RZ, 0xc0, !PT ;  /* 0x000003807f7e7812 */ /* 0x000fc400078ec0ff */
[----:B------:R-:W-:Y:S02]  /*2bcd0*/  LOP3.LUT R130, R131, 0x380, RZ, 0xc0, !PT ;  /* 0x0000038083827812 */ /* 0x000fe400078ec0ff */
[----:B------:R-:W-:Y:S02]  /*2bce0*/  SHF.R.U64 R124, R124, 0x3, RZ ;  /* 0x000000037c7c7819 */ /* 0x000fe400000012ff */
[----:B------:R-:W-:Y:S02]  /*2bcf0*/  LOP3.LUT R3, R136, 0x380, RZ, 0xc0, !PT ;  /* 0x0000038088037812 */ /* 0x000fe400078ec0ff */
[----:B------:R-:W-:Y:S01]  /*2bd00*/  LOP3.LUT R128, R128, R129, RZ, 0x3c, !PT ;  /* 0x0000008180807212 */ /* 0x000fe200078e3cff */
[--C-:B------:R-:W-:Y:S01]  /*2bd10*/  IMAD.X R129, RZ, RZ, R21.reuse, P5 ;  /* 0x000000ffff817224 */ /* 0x100fe200028e0615 */
[----:B------:R-:W-:Y:S01]  /*2bd20*/  LOP3.LUT R120, R120, R121, RZ, 0x3c, !PT ;  /* 0x0000007978787212 */ /* 0x000fe200078e3cff */
[--C-:B------:R-:W-:Y:S01]  /*2bd30*/  IMAD.X R121, RZ, RZ, R21.reuse, P4 ;  /* 0x000000ffff797224 */ /* 0x100fe200020e0615 */
[----:B------:R-:W-:Y:S01]  /*2bd40*/  LOP3.LUT R122, R122, R123, RZ, 0x3c, !PT ;  /* 0x0000007b7a7a7212 */ /* 0x000fe200078e3cff */
[----:B------:R-:W-:Y:S01]  /*2bd50*/  IMAD.X R123, RZ, RZ, R21, P3 ;  /* 0x000000ffff7b7224 */ /* 0x000fe200018e0615 */
[----:B------:R-:W-:-:S02]  /*2bd60*/  IADD3 R133, P5, R20, 0x8060, RZ ;  /* 0x0000806014857810 */ /* 0x000fc40007fbe0ff */
[----:B------:R-:W-:Y:S02]  /*2bd70*/  SHF.R.U64 R126, R126, 0x3, RZ ;  /* 0x000000037e7e7819 */ /* 0x000fe400000012ff */
[----:B------:R-:W-:Y:S02]  /*2bd80*/  SHF.R.U64 R130, R130, 0x3, RZ ;  /* 0x0000000382827819 */ /* 0x000fe400000012ff */
[----:B------:R-:W-:Y:S01]  /*2bd90*/  LOP3.LUT R124, R124, R125, RZ, 0x3c, !PT ;  /* 0x0000007d7c7c7212 */ /* 0x000fe200078e3cff */
[----:B------:R-:W-:Y:S01]  /*2bda0*/  IMAD.X R125, RZ, RZ, R21, P2 ;  /* 0x000000ffff7d7224 */ /* 0x000fe200010e0615 */
[C---:B------:R-:W-:Y:S02]  /*2bdb0*/  IADD3 R139, P4, R20.reuse, 0xc000, RZ ;  /* 0x0000c000148b7810 */ /* 0x040fe40007f9e0ff */
[----:B------:R-:W-:Y:S02]  /*2bdc0*/  SHF.R.U64 R3, R3, 0x3, RZ ;  /* 0x0000000303037819 */ /* 0x000fe400000012ff */
[----:B------:R-:W-:-:S02]  /*2bdd0*/  IADD3 R141, P3, R20, 0xc020, RZ ;  /* 0x0000c020148d7810 */ /* 0x000fc40007f7e0ff */
[----:B------:R-:W-:Y:S02]  /*2bde0*/  IADD3 R143, P2, R20, 0xc040, RZ ;  /* 0x0000c040148f7810 */ /* 0x000fe40007f5e0ff */
[----:B------:R-:W-:Y:S02]  /*2bdf0*/  LOP3.LUT R132, R133, 0x380, RZ, 0xc0, !PT ;  /* 0x0000038085847812 */ /* 0x000fe400078ec0ff */
[----:B------:R-:W-:Y:S01]  /*2be00*/  LOP3.LUT R126, R126, R127, RZ, 0x3c, !PT ;  /* 0x0000007f7e7e7212 */ /* 0x000fe200078e3cff */
[--C-:B------:R-:W-:Y:S01]  /*2be10*/  IMAD.X R127, RZ, RZ, R21.reuse, P1 ;  /* 0x000000ffff7f7224 */ /* 0x100fe200008e0615 */
[----:B------:R-:W-:Y:S01]  /*2be20*/  LOP3.LUT R130, R130, R131, RZ, 0x3c, !PT ;  /* 0x0000008382827212 */ /* 0x000fe200078e3cff */
[----:B------:R-:W-:Y:S01]  /*2be30*/  IMAD.X R131, RZ, RZ, R21, P0 ;  /* 0x000000ffff837224 */ /* 0x000fe200000e0615 */
[----:B------:R-:W-:Y:S02]  /*2be40*/  LOP3.LUT R138, R139, 0x380, RZ, 0xc0, !PT ;  /* 0x000003808b8a7812 */ /* 0x000fe400078ec0ff */
[----:B------:R-:W-:-:S02]  /*2be50*/  LOP3.LUT R136, R3, R136, RZ, 0x3c, !PT ;  /* 0x0000008803887212 */ /* 0x000fc400078e3cff */
[----:B------:R-:W-:Y:S02]  /*2be60*/  LOP3.LUT R140, R141, 0x380, RZ, 0xc0, !PT ;  /* 0x000003808d8c7812 */ /* 0x000fe400078ec0ff */
[----:B------:R-:W-:Y:S02]  /*2be70*/  IADD3 R20, P1, R20, 0xc060, RZ ;  /* 0x0000c06014147810 */ /* 0x000fe40007f3e0ff */
[----:B------:R-:W-:Y:S02]  /*2be80*/  ISETP.NE.U32.AND P0, PT, RZ, UR6, PT ;  /* 0x00000006ff007c0c */ /* 0x000fe4000bf05070 */
[----:B------:R-:W-:Y:S02]  /*2be90*/  LOP3.LUT R142, R143, 0x380, RZ, 0xc0, !PT ;  /* 0x000003808f8e7812 */ /* 0x000fe400078ec0ff */
[----:B------:R-:W-:Y:S02]  /*2bea0*/  SHF.R.U64 R132, R132, 0x3, RZ ;  /* 0x0000000384847819 */ /* 0x000fe400000012ff */
[----:B------:R-:W-:-:S02]  /*2beb0*/  F2FP.F16.F32.PACK_AB R116, R117, R116 ;  /* 0x000000747574723e */ /* 0x000fc400000000ff */
[----:B------:R-:W-:Y:S02]  /*2bec0*/  SHF.R.U64 R138, R138, 0x3, RZ ;  /* 0x000000038a8a7819 */ /* 0x000fe400000012ff */
[----:B------:R-:W-:Y:S02]  /*2bed0*/  F2FP.F16.F32.PACK_AB R117, R119, R118 ;  /* 0x000000767775723e */ /* 0x000fe400000000ff */
[----:B------:R-:W-:Y:S02]  /*2bee0*/  F2FP.F16.F32.PACK_AB R108, R109, R108 ;  /* 0x0000006c6d6c723e */ /* 0x000fe400000000ff */
[----:B------:R-:W-:Y:S02]  /*2bef0*/  SHF.R.U64 R140, R140, 0x3, RZ ;  /* 0x000000038c8c7819 */ /* 0x000fe400000012ff */
[----:B------:R-:W-:Y:S02]  /*2bf00*/  MOV R136, R136 ;  /* 0x0000008800887202 */ /* 0x000fe40000000f00 */
[----:B------:R-:W-:-:S02]  /*2bf10*/  LOP3.LUT R0, R20, 0x380, RZ, 0xc0, !PT ;  /* 0x0000038014007812 */ /* 0x000fc400078ec0ff */
[----:B------:R-:W-:Y:S02]  /*2bf20*/  F2FP.F16.F32.PACK_AB R118, R113, R112 ;  /* 0x000000707176723e */ /* 0x000fe400000000ff */
[----:B------:R-:W-:Y:S02]  /*2bf30*/  F2FP.F16.F32.PACK_AB R119, R115, R114 ;  /* 0x000000727377723e */ /* 0x000fe400000000ff */
[----:B------:R-:W-:Y:S02]  /*2bf40*/  F2FP.F16.F32.PACK_AB R109, R111, R110 ;  /* 0x0000006e6f6d723e */ /* 0x000fe400000000ff */
[----:B------:R-:W-:Y:S02]  /*2bf50*/  F2FP.F16.F32.PACK_AB R100, R101, R100 ;  /* 0x000000646564723e */ /* 0x000fe400000000ff */
[----:B------:R-:W-:Y:S02]  /*2bf60*/  ISETP.NE.AND.EX P0, PT, RZ, UR7, PT, P0 ;  /* 0x00000007ff007c0c */ /* 0x000fe4000bf05300 */
        /* <DEDUP_REMOVED lines=23> */
[----:B------:R-:W-:-:S02]  /*2c0e0*/  SHF.R.U64 R0, R0, 0x3, RZ ;  /* 0x0000000300007819 */ /* 0x000fc400000012ff */
[----:B------:R-:W-:Y:S02]  /*2c0f0*/  MOV R122, R122 ;  /* 0x0000007a007a7202 */ /* 0x000fe40000000f00 */
        /* <DEDUP_REMOVED lines=17> */
[----:B------:R-:W-:Y:S02]  /*2c210*/  F2FP.F16.F32.PACK_AB R57, R59, R58 ;  /* 0x0000003a3b39723e */ /* 0x000fe400000000ff */
[----:B------:R-:W-:Y:S01]  /*2c220*/  F2FP.F16.F32.PACK_AB R48, R49, R48 ;  /* 0x000000303130723e */ /* 0x000fe200000000ff */
[----:B------:R0:W-:Y:S01]  /*2c230*/  STSM.16.M88.4 [R120], R92 ;  /* 0x0000005c78007844 */ /* 0x0001e20000000200 */
[----:B------:R-:W-:Y:S02]  /*2c240*/  MOV R130, R130 ;  /* 0x0000008200827202 */ /* 0x000fe40000000f00 */
[----:B------:R-:W-:Y:S02]  /*2c250*/  F2FP.F16.F32.PACK_AB R58, R53, R52 ;  /* 0x00000034353a723e */ /* 0x000fe400000000ff */
[----:B------:R-:W-:-:S02]  /*2c260*/  F2FP.F16.F32.PACK_AB R59, R55, R54 ;  /* 0x00000036373b723e */ /* 0x000fc400000000ff */
[----:B------:R-:W-:Y:S01]  /*2c270*/  F2FP.F16.F32.PACK_AB R49, R51, R50 ;  /* 0x000000323331723e */ /* 0x000fe200000000ff */
[----:B------:R0:W-:Y:S01]  /*2c280*/  STSM.16.M88.4 [R122], R80 ;  /* 0x000000507a007844 */ /* 0x0001e20000000200 */
[----:B------:R-:W-:Y:S02]  /*2c290*/  LOP3.LUT R20, R0, R20, RZ, 0x3c, !PT ;  /* 0x0000001400147212 */ /* 0x000fe400078e3cff */
[----:B------:R-:W-:Y:S02]  /*2c2a0*/  MOV R132, R132 ;  /* 0x0000008400847202 */ /* 0x000fe40000000f00 */
[----:B------:R-:W-:Y:S02]  /*2c2b0*/  F2FP.F16.F32.PACK_AB R50, R45, R44 ;  /* 0x0000002c2d32723e */ /* 0x000fe400000000ff */
[----:B------:R-:W-:Y:S01]  /*2c2c0*/  F2FP.F16.F32.PACK_AB R51, R47, R46 ;  /* 0x0000002e2f33723e */ /* 0x000fe200000000ff */
[----:B------:R0:W-:Y:S01]  /*2c2d0*/  STSM.16.M88.4 [R124], R72 ;  /* 0x000000487c007844 */ /* 0x0001e20000000200 */
[----:B------:R-:W-:Y:S01]  /*2c2e0*/  MOV R138, R138 ;  /* 0x0000008a008a7202 */ /* 0x000fe20000000f00 */
[----:B------:R-:W1:Y:S01]  /*2c2f0*/  LDC.64 R44, c[0x0][0xd00] ;  /* 0x00034000ff2c7b82 */ /* 0x000e620000000a00 */
[----:B------:R-:W-:Y:S01]  /*2c300*/  MOV R140, R140 ;  /* 0x0000008c008c7202 */ /* 0x000fe20000000f00 */
[----:B------:R0:W-:Y:S01]  /*2c310*/  STSM.16.M88.4 [R126], R64 ;  /* 0x000000407e007844 */ /* 0x0001e20000000200 */
[----:B------:R-:W-:-:S02]  /*2c320*/  MOV R142, R142 ;  /* 0x0000008e008e7202 */ /* 0x000fc40000000f00 */
[----:B------:R-:W-:Y:S01]  /*2c330*/  MOV R20, R20 ;  /* 0x0000001400147202 */ /* 0x000fe20000000f00 */
[----:B------:R0:W-:Y:S04]  /*2c340*/  STSM.16.M88.4 [R130], R56 ;  /* 0x0000003882007844 */ /* 0x0001e80000000200 */
[----:B------:R0:W-:Y:S01]  /*2c350*/  STSM.16.M88.4 [R132], R48 ;  /* 0x0000003084007844 */ /* 0x0001e20000000200 */
[----:B------:R-:W-:-:S04]  /*2c360*/  ISETP.NE.U32.AND P1, PT, RZ, UR4, PT ;  /* 0x00000004ff007c0c */ /* 0x000fc8000bf25070 */
[----:B------:R-:W-:Y:S01]  /*2c370*/  ISETP.NE.AND.EX P1, PT, RZ, UR5, PT, P1 ;  /* 0x00000005ff007c0c */ /* 0x000fe2000bf25310 */
[----:B------:R-:W-:Y:S01]  /*2c380*/  ULDC UR6, c[0x0][0xb88] ;  /* 0x0002e20000067ab9 */ /* 0x000fe20000000800 */
[----:B------:R-:W-:Y:S02]  /*2c390*/  IMAD.MOV.U32 R3, RZ, RZ, RZ ;  /* 0x000000ffff037224 */ /* 0x000fe400078e00ff */
[----:B-1----:R-:W-:Y:S01]  /*2c3a0*/  IMAD.WIDE R44, R198, 0x4, R44 ;  /* 0x00000004c62c7825 */ /* 0x002fe200078e022c */
[----:B--2---:R-:W-:Y:S02]  /*2c3b0*/  F2FP.F16.F32.PACK_AB R32, R33, R32 ;  /* 0x000000202120723e */ /* 0x004fe400000000ff */
[----:B------:R-:W-:Y:S02]  /*2c3c0*/  F2FP.F16.F32.PACK_AB R33, R35, R34 ;  /* 0x000000222321723e */ /* 0x000fe400000000ff */
[----:B----4-:R-:W-:Y:S02]  /*2c3d0*/  F2FP.F16.F32.PACK_AB R8, R9, R8 ;  /* 0x000000080908723e */ /* 0x010fe400000000ff */
[----:B------:R-:W-:-:S02]  /*2c3e0*/  F2FP.F16.F32.PACK_AB R9, R11, R10 ;  /* 0x0000000a0b09723e */ /* 0x000fc400000000ff */
[----:B---3--:R-:W-:Y:S02]  /*2c3f0*/  F2FP.F16.F32.PACK_AB R40, R41, R40 ;  /* 0x000000282928723e */ /* 0x008fe400000000ff */
        /* <DEDUP_REMOVED lines=11> */
[----:B------:R-:W1:Y:S01]  /*2c4b0*/  @P0 LDC.64 R4, c[0x0][0xd08] ;  /* 0x00034200ff040b82 */ /* 0x000e620000000a00 */
[----:B------:R0:W-:Y:S04]  /*2c4c0*/  STSM.16.M88.4 [R138], R40 ;  /* 0x000000288a007844 */ /* 0x0001e80000000200 */
[----:B------:R0:W-:Y:S03]  /*2c4d0*/  STSM.16.M88.4 [R140], R32 ;  /* 0x000000208c007844 */ /* 0x0001e60000000200 */
[----:B------:R-:W2:Y:S01]  /*2c4e0*/  LDC R12, c[0x0][0xce8] ;  /* 0x00033a00ff0c7b82 */ /* 0x000ea20000000800 */
[----:B------:R0:W-:Y:S04]  /*2c4f0*/  STSM.16.M88.4 [R142], R24 ;  /* 0x000000188e007844 */ /* 0x0001e80000000200 */
[----:B------:R0:W-:Y:S03]  /*2c500*/  STSM.16.M88.4 [R20], R8 ;  /* 0x0000000814007844 */ /* 0x0001e60000000200 */
[----:B------:R-:W-:Y:S01]  /*2c510*/  BAR.SYNC.DEFER_BLOCKING 0x1, 0x100 ;  /* 0x0044000000007b1d */ /* 0x000fe20000010000 */
[----:B------:R-:W-:-:S02]  /*2c520*/  IMAD.U32 R7, RZ, RZ, UR6 ;  /* 0x00000006ff077e24 */ /* 0x000fc4000f8e00ff */
[----:B-1----:R-:W-:-:S03]  /*2c530*/  @P0 IMAD.WIDE R4, R198, 0x4, R4 ;  /* 0x00000004c6040825 */ /* 0x002fc600078e0204 */
[----:B------:R0:W5:Y:S04]  /*2c540*/  @P1 LDG.E R3, desc[UR42][R44.64] ;  /* 0x0000002a2c031981 */ /* 0x000168000c1e1900 */
[----:B------:R0:W5:Y:S01]  /*2c550*/  @P0 LDG.E R7, desc[UR42][R4.64] ;  /* 0x0000002a04070981 */ /* 0x000162000c1e1900 */
[----:B------:R-:W-:Y:S05]  /*2c560*/  @P0 BRA `(.L_x_12660) ;  /* 0x0000000000100947 */ /* 0x000fea0003800000 */
[----:B------:R-:W-:Y:S05]  /*2c570*/  @!P1 BRA `(.L_x_12660) ;  /* 0x00000000000c9947 */ /* 0x000fea0003800000 */
[----:B------:R-:W3:Y:S04]  /*2c580*/  LDG.E R0, desc[UR42][R44.64] ;  /* 0x0000002a2c007981 */ /* 0x000ee8000c1e1900 */
[----:B-----5:R-:W3:Y:S02]  /*2c590*/  LDG.E R7, desc[UR42][R44.64+0x4] ;  /* 0x0000042a2c077981 */ /* 0x020ee4000c1e1900 */
[----:B---3--:R-:W-:-:S07]  /*2c5a0*/  IMAD.IADD R7, R7, 0x1, -R0 ;  /* 0x0000000107077824 */ /* 0x008fce00078e0a00 */
.L_x_12660:
[----:B------:R-:W3:Y:S04]  /*2c5b0*/  LDL R0, [R1+0x510] ;  /* 0x0005100001007983 */ /* 0x000ee80000100800 */
[----:B0-----:R-:W4:Y:S01]  /*2c5c0*/  LDL R26, [R1+0x518] ;  /* 0x00051800011a7983 */ /* 0x001f220000100800 */
[----:B------:R-:W-:Y:S01]  /*2c5d0*/  IMAD.IADD R37, R196, 0x1, R194 ;  /* 0x00000001c4257824 */ /* 0x000fe200078e02c2 */
[----:B------:R-:W-:Y:S01]  /*2c5e0*/  ISETP.GT.AND P3, PT, R195, 0x1, PT ;  /* 0x00000001c300780c */ /* 0x000fe20003f64270 */
[----:B------:R-:W-:Y:S01]  /*2c5f0*/  IMAD.MOV.U32 R13, RZ, RZ, 0xab8 ;  /* 0x00000ab8ff0d7424 */ /* 0x000fe200078e00ff */
[----:B--2---:R-:W-:Y:S01]  /*2c600*/  ISETP.NE.AND P2, PT, R12, 0x1, PT ;  /* 0x000000010c00780c */ /* 0x004fe20003f45270 */
[----:B------:R-:W0:Y:S03]  /*2c610*/  LDC.64 R20, c[0x0][0xca8] ;  /* 0x00032a00ff147b82 */ /* 0x000e260000000a00 */
[----:B------:R-:W-:-:S05]  /*2c620*/  SEL R13, R13, 0xa78, P3 ;  /* 0x00000a780d0d7807 */ /* 0x000fca0001800000 */
[----:B------:R-:W1:Y:S08]  /*2c630*/  LDC.64 R10, c[0x0][R13+0x218] ;  /* 0x000086000d0a7b82 */ /* 0x000e700000000a00 */
[----:B------:R-:W2:Y:S08]  /*2c640*/  LDC.64 R4, c[0x0][R13+0x228] ;  /* 0x00008a000d047b82 */ /* 0x000eb00000000a00 */
[----:B------:R2:W2:Y:S01]  /*2c650*/  LDC.64 R8, c[0x0][R13+0x210] ;  /* 0x000084000d087b82 */ /* 0x0004a20000000a00 */
[----:B------:R-:W-:-:S07]  /*2c660*/  ISETP.NE.U32.AND P1, PT, RZ, UR4, PT ;  /* 0x00000004ff007c0c */ /* 0x000fce000bf25070 */
[----:B------:R-:W1:Y:S01]  /*2c670*/  @P2 LDC R14, c[0x0][0xcec] ;  /* 0x00033b00ff0e2b82 */ /* 0x000e620000000800 */
[----:B------:R-:W-:-:S07]  /*2c680*/  ISETP.NE.AND.EX P1, PT, RZ, UR5, PT, P1 ;  /* 0x00000005ff007c0c */ /* 0x000fce000bf25310 */
[----:B------:R-:W2:Y:S01]  /*2c690*/  @P2 LDC R33, c[0x0][0xcf0] ;  /* 0x00033c00ff212b82 */ /* 0x000ea20000000800 */
[----:B------:R-:W-:Y:S02]  /*2c6a0*/  SHF.R.S32.HI R24, RZ, 0x1f, R198 ;  /* 0x0000001fff187819 */ /* 0x000fe400000114c6 */
[----:B------:R-:W-:Y:S02]  /*2c6b0*/  SEL R15, R198, RZ, !P1 ;  /* 0x000000ffc60f7207 */ /* 0x000fe40004800000 */
[----:B---3--:R-:W-:Y:S01]  /*2c6c0*/  LOP3.LUT P0, RZ, R0, 0x3, RZ, 0xc0, !PT ;  /* 0x0000000300ff7812 */ /* 0x008fe2000780c0ff */
[----:B-----5:R-:W-:Y:S02]  /*2c6d0*/  IMAD R0, R7, R12, RZ ;  /* 0x0000000c07007224 */ /* 0x020fe400078e02ff */
[----:B0-----:R-:W0:Y:S03]  /*2c6e0*/  @!P3 LDC R20, c[0x0][0xc50] ;  /* 0x00031400ff14bb82 */ /* 0x001e260000000800 */
[----:B------:R-:W-:Y:S01]  /*2c6f0*/  ISETP.GE.OR P4, PT, R37, R0, P0 ;  /* 0x000000002500720c */ /* 0x000fe20000786670 */
[----:B----4-:R-:W-:-:S04]  /*2c700*/  IMAD.IADD R35, R26, 0x1, R194 ;  /* 0x000000011a237824 */ /* 0x010fc800078e02c2 */
[----:B------:R-:W3:Y:S08]  /*2c710*/  @!P3 LDC R21, c[0x0][0xc54] ;  /* 0x00031500ff15bb82 */ /* 0x000ef00000000800 */
[----:B------:R-:W4:Y:S01]  /*2c720*/  @!P4 LDL R27, [R1+0x240] ;  /* 0x00024000011bc983 */ /* 0x000f220000100800 */
[----:B------:R-:W2:Y:S01]  /*2c730*/  LDC.64 R6, c[0x0][R13+0x220] ;  /* 0x000088000d067b82 */ /* 0x000ea20000000a00 */
[----:B------:R-:W-:Y:S01]  /*2c740*/  SEL R25, R24, RZ, !P1 ;  /* 0x000000ff18197207 */ /* 0x000fe20004800000 */
[----:B-1----:R-:W-:-:S04]  /*2c750*/  @P2 IMAD.HI.U32 R14, R35, R14, RZ ;  /* 0x0000000e230e2227 */ /* 0x002fc800078e00ff */
[-C--:B------:R-:W-:Y:S02]  /*2c760*/  IMAD R29, R11, R193.reuse, RZ ;  /* 0x000000c10b1d7224 */ /* 0x080fe400078e02ff */
[----:B------:R-:W-:-:S04]  /*2c770*/  IMAD.WIDE.U32 R10, R10, R193, RZ ;  /* 0x000000c10a0a7225 */ /* 0x000fc800078e00ff */
[----:B------:R-:W-:Y:S02]  /*2c780*/  IMAD.IADD R29, R11, 0x1, R29 ;  /* 0x000000010b1d7824 */ /* 0x000fe400078e021d */
[----:B--2---:R-:W-:-:S04]  /*2c790*/  IMAD R7, R7, R15, RZ ;  /* 0x0000000f07077224 */ /* 0x004fc800078e02ff */
[C---:B------:R-:W-:Y:S01]  /*2c7a0*/  IMAD R31, R6.reuse, R25, R7 ;  /* 0x00000019061f7224 */ /* 0x040fe200078e0207 */
[----:B------:R-:W-:Y:S01]  /*2c7b0*/  SEL R25, R203, RZ, P3 ;  /* 0x000000ffcb197207 */ /* 0x000fe20001800000 */
[----:B------:R-:W-:-:S04]  /*2c7c0*/  IMAD.WIDE.U32 R6, R6, R15, RZ ;  /* 0x0000000f06067225 */ /* 0x000fc800078e00ff */
[----:B------:R-:W-:Y:S01]  /*2c7d0*/  IMAD.IADD R31, R7, 0x1, R31 ;  /* 0x00000001071f7824 */ /* 0x000fe200078e021f */
[----:B------:R-:W-:Y:S01]  /*2c7e0*/  IADD3 R6, P1, P5, R6, R10, R3 ;  /* 0x0000000a06067210 */ /* 0x000fe20007d3e003 */
[----:B------:R-:W-:Y:S01]  /*2c7f0*/  IMAD.MOV.U32 R7, RZ, RZ, R35 ;  /* 0x000000ffff077224 */ /* 0x000fe200078e0023 */
[----:B------:R-:W-:Y:S01]  /*2c800*/  @P2 SHF.R.U32.HI R7, RZ, R33, R14 ;  /* 0x00000021ff072219 */ /* 0x000fe2000001160e */
[-C--:B------:R-:W-:Y:S01]  /*2c810*/  IMAD R11, R5, R25.reuse, RZ ;  /* 0x00000019050b7224 */ /* 0x080fe200078e02ff */
[----:B------:R-:W-:Y:S01]  /*2c820*/  SHF.R.S32.HI R10, RZ, 0x1f, R3 ;  /* 0x0000001fff0a7819 */ /* 0x000fe20000011403 */
[----:B------:R-:W-:-:S03]  /*2c830*/  IMAD.WIDE.U32 R4, R4, R25, RZ ;  /* 0x0000001904047225 */ /* 0x000fc600078e00ff */
[----:B------:R-:W-:Y:S01]  /*2c840*/  IADD3.X R14, R31, R29, R10, P1, P5 ;  /* 0x0000001d1f0e7210 */ /* 0x000fe20000fea40a */
[----:B------:R-:W-:Y:S01]  /*2c850*/  IMAD.MOV R13, RZ, RZ, -R7 ;  /* 0x000000ffff0d7224 */ /* 0x000fe200078e0a07 */
[----:B------:R-:W-:Y:S01]  /*2c860*/  IADD3 R4, P1, P5, R7, R6, R4 ;  /* 0x0000000607047210 */ /* 0x000fe20007d3e004 */
[----:B------:R-:W-:Y:S01]  /*2c870*/  IMAD.IADD R11, R5, 0x1, R11 ;  /* 0x00000001050b7824 */ /* 0x000fe200078e020b */
[----:B------:R-:W-:Y:S01]  /*2c880*/  SHF.R.S32.HI R5, RZ, 0x1f, R7 ;  /* 0x0000001fff057819 */ /* 0x000fe20000011407 */
[----:B------:R-:W-:Y:S02]  /*2c890*/  IMAD R7, R12, R13, R35 ;  /* 0x0000000d0c077224 */ /* 0x000fe400078e0223 */
[----:B------:R-:W-:Y:S01]  /*2c8a0*/  VIADD R25, R37, 0x8 ;  /* 0x0000000825197836 */ /* 0x000fe20000000000 */
[----:B------:R-:W-:Y:S01]  /*2c8b0*/  IADD3.X R5, R5, R14, R11, P1, P5 ;  /* 0x0000000e05057210 */ /* 0x000fe20000fea40b */
[----:B------:R-:W-:Y:S01]  /*2c8c0*/  IMAD R6, R9, R7, RZ ;  /* 0x0000000709067224 */ /* 0x000fe200078e02ff */
[----:B------:R-:W-:-:S02]  /*2c8d0*/  SHF.R.S32.HI R11, RZ, 0x1f, R7 ;  /* 0x0000001fff0b7819 */ /* 0x000fc40000011407 */
[----:B------:R-:W-:Y:S01]  /*2c8e0*/  ISETP.GE.OR P0, PT, R25, R0, P0 ;  /* 0x000000001900720c */ /* 0x000fe20000706670 */
[----:B------:R-:W-:-:S04]  /*2c8f0*/  IMAD.WIDE.U32 R4, R8, R7, R4 ;  /* 0x0000000708047225 */ /* 0x000fc800078e0004 */
[----:B------:R-:W-:Y:S01]  /*2c900*/  IMAD R11, R8, R11, R6 ;  /* 0x0000000b080b7224 */ /* 0x000fe200078e0206 */
[----:B0-----:R-:W-:-:S03]  /*2c910*/  LEA R20, P1, R4, R20, 0x2 ;  /* 0x0000001404147211 */ /* 0x001fc600078210ff */
[----:B------:R-:W-:Y:S02]  /*2c920*/  IMAD.IADD R5, R5, 0x1, R11 ;  /* 0x0000000105057824 */ /* 0x000fe400078e020b */
[----:B------:R-:W-:Y:S03]  /*2c930*/  SHFL.IDX PT, R6, R20, RZ, 0x1c1f ;  /* 0x001c1fff14067589 */ /* 0x000fe600000e0000 */
[----:B---3--:R-:W-:-:S05]  /*2c940*/  LEA.HI.X R21, R4, R21, R5, 0x2, P1 ;  /* 0x0000001504157211 */ /* 0x008fca00008f1405 */
[----:B------:R-:W4:Y:S04]  /*2c950*/  SHFL.IDX PT, R7, R21, RZ, 0x1c1f ;  /* 0x001c1fff15077589 */ /* 0x000f2800000e0000 */
[----:B----4-:R-:W-:Y:S04]  /*2c960*/  @!P4 ST.E desc[UR42][R6.64], R27 ;  /* 0x0000001b0600c985 */ /* 0x010fe8000c10192a */
[----:B------:R-:W2:Y:S04]  /*2c970*/  @!P0 LDL R9, [R1+0x244] ;  /* 0x0002440001098983 */ /* 0x000ea80000100800 */
[----:B------:R-:W-:Y:S04]  /*2c980*/  SHFL.IDX PT, R4, R20, 0x1, 0x1c1f ;  /* 0x003c1f0014047f89 */ /* 0x000fe800000e0000 */
[----:B------:R-:W2:Y:S04]  /*2c990*/  SHFL.IDX PT, R5, R21, 0x1, 0x1c1f ;  /* 0x003c1f0015057f89 */ /* 0x000ea800000e0000 */
[----:B--2---:R0:W-:Y:S01]  /*2c9a0*/  @!P0 ST.E desc[UR42][R4.64], R9 ;  /* 0x0000000904008985 */ /* 0x0041e2000c10192a */
[----:B------:R-:W-:Y:S05]  /*2c9b0*/  @P3 BRA `(.L_x_12661) ;  /* 0x0000000c00e83947 */ /* 0x000fea0003800000 */
[----:B------:R-:W2:Y:S01]  /*2c9c0*/  LDL R84, [R1+0x478] ;  /* 0x0004780001547983 */ /* 0x000ea20000100800 */
[----:B------:R-:W1:Y:S01]  /*2c9d0*/  @P2 LDC R13, c[0x0][0xcec] ;  /* 0x00033b00ff0d2b82 */ /* 0x000e620000000800 */
[----:B------:R-:W-:Y:S02]  /*2c9e0*/  ULDC.64 UR4, c[0x0][0xba0] ;  /* 0x0002e80000047ab9 */ /* 0x000fe40000000a00 */
[----:B------:R-:W3:Y:S01]  /*2c9f0*/  LDL R85, [R1+0x488] ;  /* 0x0004880001557983 */ /* 0x000ee20000100800 */
[----:B------:R-:W-:Y:S02]  /*2ca00*/  IMAD R10, R10, UR4, RZ ;  /* 0x000000040a0a7c24 */ /* 0x000fe4000f8e02ff */
[----:B0-----:R-:W-:-:S04]  /*2ca10*/  IMAD.WIDE.U32 R8, R3, UR4, RZ ;  /* 0x0000000403087c25 */ /* 0x001fc8000f8e00ff */
[----:B------:R-:W-:Y:S01]  /*2ca20*/  IMAD R11, R3, UR5, R10 ;  /* 0x00000005030b7c24 */ /* 0x000fe2000f8e020a */
        /* <DEDUP_REMOVED lines=8> */
[----:B--2---:R-:W-:-:S04]  /*2cab0*/  IMAD R5, R84, 0x40, R181 ;  /* 0x0000004054057824 */ /* 0x004fc800078e02b5 */
        /* <DEDUP_REMOVED lines=27> */
[----:B---3--:R-:W-:Y:S01]  /*2cc70*/  IMAD R3, R85, 0x20, R84 ;  /* 0x0000002055037824 */ /* 0x008fe200078e0254 */
        /* <DEDUP_REMOVED lines=15> */
[----:B------:R-:W-:Y:S02]  /*2cd70*/  SHF.R.U64 R48, R48, 0x3, RZ ;  /* 0x0000000330307819 */ /* 0x000fe400000012ff */
[----:B------:R-:W-:Y:S02]  /*2cd80*/  SHF.R.U64 R52, R52, 0x3, RZ ;  /* 0x0000000334347819 */ /* 0x000fe400000012ff */
[----:B------:R-:W-:Y:S02]  /*2cd90*/  SHF.R.U64 R56, R56, 0x3, RZ ;  /* 0x0000000338387819 */ /* 0x000fe400000012ff */
[----:B------:R-:W-:-:S02]  /*2cda0*/  SHF.R.U64 R60, R60, 0x3, RZ ;  /* 0x000000033c3c7819 */ /* 0x000fc400000012ff */
        /* <DEDUP_REMOVED lines=8> */
[----:B------:R-:W-:Y:S01]  /*2ce30*/  LOP3.LUT R5, R16, 0x380, RZ, 0xc0, !PT ;  /* 0x0000038010057812 */ /* 0x000fe200078ec0ff */
        /* <DEDUP_REMOVED lines=11> */
[----:B------:R-:W-:Y:S02]  /*2cef0*/  SHF.R.U64 R5, R5, 0x3, RZ ;  /* 0x0000000305057819 */ /* 0x000fe400000012ff */
[----:B------:R-:W-:Y:S01]  /*2cf00*/  LOP3.LUT R64, R65, 0x380, RZ, 0xc0, !PT ;  /* 0x0000038041407812 */ /* 0x000fe200078ec0ff */
[----:B------:R-:W5:Y:S01]  /*2cf10*/  LD.E.128 R60, desc[UR42][R60.64] ;  /* 0x0000002a3c3c7980 */ /* 0x000f62000c101d00 */
[----:B------:R-:W-:-:S02]  /*2cf20*/  LOP3.LUT R68, R69, 0x380, RZ, 0xc0, !PT ;  /* 0x0000038045447812 */ /* 0x000fc400078ec0ff */
[----:B------:R-:W-:Y:S02]  /*2cf30*/  LOP3.LUT R72, R73, 0x380, RZ, 0xc0, !PT ;  /* 0x0000038049487812 */ /* 0x000fe400078ec0ff */
[----:B------:R-:W-:Y:S02]  /*2cf40*/  LOP3.LUT R76, R77, 0x380, RZ, 0xc0, !PT ;  /* 0x000003804d4c7812 */ /* 0x000fe400078ec0ff */
[----:B------:R-:W-:Y:S02]  /*2cf50*/  LOP3.LUT R6, R7, 0x380, RZ, 0xc0, !PT ;  /* 0x0000038007067812 */ /* 0x000fe400078ec0ff */
[----:B------:R-:W-:Y:S02]  /*2cf60*/  LOP3.LUT R4, R5, R16, RZ, 0x3c, !PT ;  /* 0x0000001005047212 */ /* 0x000fe400078e3cff */
[----:B------:R-:W0:Y:S01]  /*2cf70*/  @P2 LDC R16, c[0x0][0xcf0] ;  /* 0x00033c00ff102b82 */ /* 0x000e220000000800 */
[----:B------:R-:W-:Y:S02]  /*2cf80*/  SHF.R.U64 R64, R64, 0x3, RZ ;  /* 0x0000000340407819 */ /* 0x000fe400000012ff */
[----:B------:R-:W-:-:S02]  /*2cf90*/  SHF.R.U64 R68, R68, 0x3, RZ ;  /* 0x0000000344447819 */ /* 0x000fc400000012ff */
[----:B------:R-:W-:Y:S02]  /*2cfa0*/  SHF.R.U64 R72, R72, 0x3, RZ ;  /* 0x0000000348487819 */ /* 0x000fe400000012ff */
[----:B------:R-:W-:Y:S02]  /*2cfb0*/  SHF.R.U64 R76, R76, 0x3, RZ ;  /* 0x000000034c4c7819 */ /* 0x000fe400000012ff */
[----:B------:R-:W-:Y:S01]  /*2cfc0*/  SHF.R.U64 R6, R6, 0x3, RZ ;  /* 0x0000000306067819 */ /* 0x000fe200000012ff */
        /* <DEDUP_REMOVED lines=12> */
[----:B------:R-:W-:-:S03]  /*2d090*/  IMAD.IADD R14, R194, 0x1, R3 ;  /* 0x00000001c20e7824 */ /* 0x000fc600078e0203 */
[----:B------:R-:W5:Y:S04]  /*2d0a0*/  LD.E.128 R68, desc[UR42][R68.64] ;  /* 0x0000002a44447980 */ /* 0x000f68000c101d00 */
        /* <DEDUP_REMOVED lines=9> */
[----:B--2---:R-:W2:Y:S01]  /*2d140*/  FENCE.VIEW.ASYNC.S ;  /* 0x00000000000073c6 */ /* 0x004ea20000000000 */
[----:B-1----:R-:W-:-:S04]  /*2d150*/  @P2 IMAD.HI.U32 R3, R14, R13, RZ ;  /* 0x0000000d0e032227 */ /* 0x002fc800078e00ff */
[----:B------:R-:W-:Y:S01]  /*2d160*/  IMAD.MOV.U32 R11, RZ, RZ, R14 ;  /* 0x000000ffff0b7224 */ /* 0x000fe200078e000e */
[----:B0-----:R-:W-:Y:S01]  /*2d170*/  @P2 SHF.R.U32.HI R11, RZ, R16, R3 ;  /* 0x00000010ff0b2219 */ /* 0x001fe20000011603 */
[----:B------:R-:W-:Y:S01]  /*2d180*/  IMAD R13, R15, UR5, R10 ;  /* 0x000000050f0d7c24 */ /* 0x000fe2000f8e020a */
[----:B------:R-:W-:Y:S01]  /*2d190*/  ULDC.64 UR4, c[0x0][0xbe0] ;  /* 0x0002f80000047ab9 */ /* 0x000fe20000000a00 */
[----:B------:R-:W-:Y:S02]  /*2d1a0*/  VIADD R3, R2, 0x32420 ;  /* 0x0003242002037836 */ /* 0x000fe40000000000 */
[----:B------:R-:W-:Y:S01]  /*2d1b0*/  IMAD.IADD R9, R9, 0x1, R13 ;  /* 0x0000000109097824 */ /* 0x000fe200078e020d */
[--C-:B------:R-:W-:Y:S01]  /*2d1c0*/  SHF.R.S32.HI R10, RZ, 0x1f, R11.reuse ;  /* 0x0000001fff0a7819 */ /* 0x100fe2000001140b */
[----:B------:R-:W-:Y:S01]  /*2d1d0*/  IMAD.MOV R13, RZ, RZ, -R11 ;  /* 0x000000ffff0d7224 */ /* 0x000fe200078e0a0b */
[----:B------:R-:W-:-:S03]  /*2d1e0*/  PRMT R3, RZ, 0x654, R3 ;  /* 0x00000654ff037816 */ /* 0x000fc60000000003 */
[----:B------:R-:W-:Y:S02]  /*2d1f0*/  IMAD R13, R12, R13, R14 ;  /* 0x0000000d0c0d7224 */ /* 0x000fe400078e020e */
[----:B------:R-:W-:Y:S02]  /*2d200*/  IMAD R10, R10, UR4, RZ ;  /* 0x000000040a0a7c24 */ /* 0x000fe4000f8e02ff */
[C---:B------:R-:W-:Y:S01]  /*2d210*/  IMAD.WIDE.U32 R8, R11.reuse, UR4, R8 ;  /* 0x000000040b087c25 */ /* 0x040fe2000f8e0008 */
[----:B--2---:R0:W-:Y:S03]  /*2d220*/  SYNCS.ARRIVE.TRANS64.RED.A1T0 RZ, [R3+URZ], RZ ;  /* 0x000000ff03ff79a7 */ /* 0x0041e6000810043f */
[----:B------:R-:W-:Y:S01]  /*2d230*/  IMAD R15, R11, UR5, R10 ;  /* 0x000000050b0f7c24 */ /* 0x000fe2000f8e020a */
[----:B------:R-:W-:Y:S01]  /*2d240*/  ULDC.64 UR4, c[0x0][0xbd8] ;  /* 0x0002f60000047ab9 */ /* 0x000fe20000000a00 */
[----:B0-----:R-:W-:-:S02]  /*2d250*/  SHF.R.S32.HI R3, RZ, 0x1f, R13 ;  /* 0x0000001fff037819 */ /* 0x001fc4000001140d */
[----:B------:R-:W-:-:S03]  /*2d260*/  IMAD.IADD R9, R9, 0x1, R15 ;  /* 0x0000000109097824 */ /* 0x000fc600078e020f */
[----:B------:R-:W-:Y:S02]  /*2d270*/  IMAD R10, R3, UR4, RZ ;  /* 0x00000004030a7c24 */ /* 0x000fe4000f8e02ff */
[----:B------:R-:W-:-:S04]  /*2d280*/  IMAD.WIDE.U32 R8, R13, UR4, R8 ;  /* 0x000000040d087c25 */ /* 0x000fc8000f8e0008 */
        /* <DEDUP_REMOVED lines=9> */
.L_x_12912:
[----:B------:R-:W-:Y:S01]  /*2d320*/  IMAD.IADD R21, R84, 0x1, R194 ;  /* 0x0000000154157824 */ /* 0x000fe200078e02c2 */
[----:B------:R-:W-:Y:S04]  /*2d330*/  BSSY B1, `(.L_x_12663) ;  /* 0x0000014000017945 */ /* 0x000fe80003800000 */
[----:B------:R-:W-:-:S13]  /*2d340*/  ISETP.GE.AND P0, PT, R21, R0, PT ;  /* 0x000000001500720c */ /* 0x000fda0003f06270 */
[----:B------:R-:W-:Y:S05]  /*2d350*/  @P0 BRA `(.L_x_12664) ;  /* 0x0000000000440947 */ /* 0x000fea0003800000 */
[----:B------:R-:W-:Y:S02]  /*2d360*/  ULDC UR4, c[0x0][0xbc8] ;  /* 0x0002f20000047ab9 */ /* 0x000fe40000000800 */
[----:B------:R-:W-:Y:S02]  /*2d370*/  ISETP.GE.AND P3, PT, R181, UR4, PT ;  /* 0x00000004b5007c0c */ /* 0x000fe4000bf66270 */
[----:B------:R-:W-:Y:S02]  /*2d380*/  ISETP.GE.AND P2, PT, R183, UR4, PT ;  /* 0x00000004b7007c0c */ /* 0x000fe4000bf46270 */
[----:B------:R-:W-:Y:S02]  /*2d390*/  ISETP.GE.AND P1, PT, R182, UR4, PT ;  /* 0x00000004b6007c0c */ /* 0x000fe4000bf26270 */
[----:B------:R-:W-:-:S07]  /*2d3a0*/  ISETP.GE.AND P0, PT, R188, UR4, PT ;  /* 0x00000004bc007c0c */ /* 0x000fce000bf06270 */
[-C--:B--2---:R-:W-:Y:S02]  /*2d3b0*/  @!P3 LEA R8, P5, R181, R14.reuse, 0x1 ;  /* 0x0000000eb508b211 */ /* 0x084fe400078a08ff */
[-C--:B------:R-:W-:Y:S02]  /*2d3c0*/  @!P2 LEA R10, P4, R183, R14.reuse, 0x1 ;  /* 0x0000000eb70aa211 */ /* 0x080fe400078808ff */
[-C--:B-1----:R-:W-:Y:S02]  /*2d3d0*/  @!P3 LEA.HI.X R9, R181, R3.reuse, R202, 0x1, P5 ;  /* 0x00000003b509b211 */ /* 0x082fe400028f0cca */
[-C--:B------:R-:W-:Y:S02]  /*2d3e0*/  @!P1 LEA R12, P5, R182, R14.reuse, 0x1 ;  /* 0x0000000eb60c9211 */ /* 0x080fe400078a08ff */
[----:B------:R-:W-:Y:S01]  /*2d3f0*/  @!P2 LEA.HI.X R11, R183, R3, R201, 0x1, P4 ;  /* 0x00000003b70ba211 */ /* 0x000fe200020f0cc9 */
[----:B-----5:R3:W-:Y:S01]  /*2d400*/  @!P3 ST.E.128 desc[UR42][R8.64], R4 ;  /* 0x000000040800b985 */ /* 0x0207e2000c101d2a */
[----:B------:R-:W-:-:S02]  /*2d410*/  @!P0 LEA R14, P4, R188, R14, 0x1 ;  /* 0x0000000ebc0e8211 */ /* 0x000fc400078808ff */
[-C--:B------:R-:W-:Y:S01]  /*2d420*/  @!P1 LEA.HI.X R13, R182, R3.reuse, R200, 0x1, P5 ;  /* 0x00000003b60d9211 */ /* 0x080fe200028f0cc8 */
[----:B------:R3:W-:Y:S01]  /*2d430*/  @!P2 ST.E.128 desc[UR42][R10.64], R36 ;  /* 0x000000240a00a985 */ /* 0x0007e2000c101d2a */
[----:B------:R-:W-:-:S03]  /*2d440*/  @!P0 LEA.HI.X R15, R188, R3, R199, 0x1, P4 ;  /* 0x00000003bc0f8211 */ /* 0x000fc600020f0cc7 */
[----:B------:R3:W-:Y:S04]  /*2d450*/  @!P1 ST.E.128 desc[UR42][R12.64], R52 ;  /* 0x000000340c009985 */ /* 0x0007e8000c101d2a */
[----:B------:R3:W-:Y:S02]  /*2d460*/  @!P0 ST.E.128 desc[UR42][R14.64], R68 ;  /* 0x000000440e008985 */ /* 0x0007e4000c101d2a */
.L_x_12664:
[----:B------:R-:W-:Y:S05]  /*2d470*/  BSYNC B1 ;  /* 0x0000000000017941 */ /* 0x000fea0003800000 */
.L_x_12663:
[----:B------:R-:W-:-:S03]  /*2d480*/  UMOV UR4, 0xffffffff ;  /* 0xffffffff00047882 */ /* 0x000fc60000000000 */
[----:B------:R-:W-:Y:S05]  /*2d490*/  BRA.DIV UR4, `(.L_x_12665) ;  /* 0x000000da04687947 */ /* 0x000fea000b800000 */
[----:B-1----:R1:W4:Y:S04]  /*2d4a0*/  SHFL.IDX PT, R3, R17, 0x1, 0x181f ;  /* 0x00381f0011037f89 */ /* 0x00232800000e0000 */
[----:B--23--:R1:W2:Y:S02]  /*2d4b0*/  SHFL.IDX PT, R14, R16, 0x1, 0x181f ;  /* 0x00381f00100e7f89 */ /* 0x00c2a400000e0000 */
.L_x_12916:
[----:B-----5:R-:W-:Y:S01]  /*2d4c0*/  VIADD R5, R21, 0x20 ;  /* 0x0000002015057836 */ /* 0x020fe20000000000 */
        /* <DEDUP_REMOVED lines=10> */
[-C--:B----4-:R-:W-:Y:S02]  /*2d570*/  @!P3 LEA.HI.X R5, R181, R3.reuse, R202, 0x1, P5 ;  /* 0x00000003b505b211 */ /* 0x090fe400028f0cca */
        /* <DEDUP_REMOVED lines=9> */
.L_x_12667:
[----:B------:R-:W-:Y:S05]  /*2d610*/  BSYNC B1 ;  /* 0x0000000000017941 */ /* 0x000fea0003800000 */
.L_x_12666:
[----:B------:R-:W-:-:S03]  /*2d620*/  UMOV UR4, 0xffffffff ;  /* 0xffffffff00047882 */ /* 0x000fc60000000000 */
[----:B------:R-:W-:Y:S05]  /*2d630*/  BRA.DIV UR4, `(.L_x_12668) ;  /* 0x000000da04487947 */ /* 0x000fea000b800000 */
[----:B----4-:R4:W0:Y:S04]  /*2d640*/  SHFL.IDX PT, R3, R17, 0x2, 0x181f ;  /* 0x00581f0011037f89 */ /* 0x01082800000e0000 */
[----:B--2---:R4:W2:Y:S02]  /*2d650*/  SHFL.IDX PT, R14, R16, 0x2, 0x181f ;  /* 0x00581f00100e7f89 */ /* 0x0048a400000e0000 */
.L_x_12920:
[----:B---3--:R-:W-:Y:S01]  /*2d660*/  VIADD R5, R21, 0x40 ;  /* 0x0000004015057836 */ /* 0x008fe20000000000 */
        /* <DEDUP_REMOVED lines=20> */
.L_x_12670:
[----:B------:R-:W-:Y:S05]  /*2d7b0*/  BSYNC B1 ;  /* 0x0000000000017941 */ /* 0x000fea0003800000 */
.L_x_12669:
[----:B------:R-:W-:-:S03]  /*2d7c0*/  UMOV UR4, 0xffffffff ;  /* 0xffffffff00047882 */ /* 0x000fc60000000000 */
[----:B------:R-:W-:Y:S05]  /*2d7d0*/  BRA.DIV UR4, `(.L_x_12671) ;  /* 0x000000da04287947 */ /* 0x000fea000b800000 */
[----:B0-----:R0:W0:Y:S04]  /*2d7e0*/  SHFL.IDX PT, R3, R17, 0x3, 0x181f ;  /* 0x00781f0011037f89 */ /* 0x00102800000e0000 */
[----:B--2---:R2:W0:Y:S02]  /*2d7f0*/  SHFL.IDX PT, R14, R16, 0x3, 0x181f ;  /* 0x00781f00100e7f89 */ /* 0x00442400000e0000 */
.L_x_12924:
[----:B---3--:R-:W-:-:S05]  /*2d800*/  VIADD R5, R21, 0x60 ;  /* 0x0000006015057836 */ /* 0x008fca0000000000 */
[----:B------:R-:W-:-:S13]  /*2d810*/  ISETP.GE.AND P0, PT, R5, R0, PT ;  /* 0x000000000500720c */ /* 0x000fda0003f06270 */
[----:B------:R-:W-:Y:S05]  /*2d820*/  @P0 BRA `(.L_x_12672) ;  /* 0x0000002c00180947 */ /* 0x000fea0003800000 */
[----:B------:R-:W-:Y:S02]  /*2d830*/  ULDC UR4, c[0x0][0xbc8] ;  /* 0x0002f20000047ab9 */ /* 0x000fe40000000800 */
[----:B------:R-:W-:Y:S02]  /*2d840*/  ISETP.GE.AND P3, PT, R181, UR4, PT ;  /* 0x00000004b5007c0c */ /* 0x000fe4000bf66270 */
[----:B------:R-:W-:Y:S02]  /*2d850*/  ISETP.GE.AND P4, PT, R183, UR4, PT ;  /* 0x00000004b7007c0c */ /* 0x000fe4000bf86270 */
[----:B------:R-:W-:-:S09]  /*2d860*/  ISETP.GE.AND P5, PT, R182, UR4, PT ;  /* 0x00000004b6007c0c */ /* 0x000fd2000bfa6270 */
[-C--:B0-----:R-:W-:Y:S02]  /*2d870*/  @!P3 LEA R4, P0, R181, R14.reuse, 0x1 ;  /* 0x0000000eb504b211 */ /* 0x081fe400078008ff */
        /* <DEDUP_REMOVED lines=14> */
.L_x_12661:
[----:B------:R-:W-:Y:S01]  /*2d960*/  ULDC.64 UR4, c[0x0][0xc08] ;  /* 0x0003020000047ab9 */ /* 0x000fe20000000a00 */
[----:B------:R-:W1:Y:S01]  /*2d970*/  @P2 LDC R8, c[0x0][0xcec] ;  /* 0x00033b00ff082b82 */ /* 0x000e620000000800 */
[----:B------:R-:W-:Y:S01]  /*2d980*/  IMAD R10, R10, UR4, RZ ;  /* 0x000000040a0a7c24 */ /* 0x000fe2000f8e02ff */
[----:B------:R-:W-:Y:S01]  /*2d990*/  SHF.R.S32.HI R6, RZ, 0x1f, R15 ;  /* 0x0000001fff067819 */ /* 0x000fe2000001140f */
[----:B0-----:R-:W-:-:S04]  /*2d9a0*/  IMAD.WIDE.U32 R4, R3, UR4, RZ ;  /* 0x0000000403047c25 */ /* 0x001fc8000f8e00ff */
[----:B------:R-:W-:Y:S01]  /*2d9b0*/  IMAD R3, R3, UR5, R10 ;  /* 0x0000000503037c24 */ /* 0x000fe2000f8e020a */
[----:B------:R-:W0:Y:S01]  /*2d9c0*/  @P2 LDC R9, c[0x0][0xcf0] ;  /* 0x00033c00ff092b82 */ /* 0x000e220000000800 */
[----:B------:R-:W-:Y:S02]  /*2d9d0*/  ULDC.64 UR4, c[0x0][0xc38] ;  /* 0x00030e0000047ab9 */ /* 0x000fe40000000a00 */
[----:B------:R-:W-:Y:S02]  /*2d9e0*/  IMAD.IADD R5, R5, 0x1, R3 ;  /* 0x0000000105057824 */ /* 0x000fe400078e0203 */
[----:B------:R-:W-:Y:S02]  /*2d9f0*/  IMAD.MOV.U32 R3, RZ, RZ, R35 ;  /* 0x000000ffff037224 */ /* 0x000fe400078e0023 */
[----:B------:R-:W-:-:S04]  /*2da00*/  IMAD.WIDE.U32 R4, R193, UR4, R4 ;  /* 0x00000004c1047c25 */ /* 0x000fc8000f8e0004 */
[----:B------:R-:W-:Y:S01]  /*2da10*/  IMAD R5, R193, UR5, R5 ;  /* 0x00000005c1057c24 */ /* 0x000fe2000f8e0205 */
[----:B------:R-:W-:Y:S02]  /*2da20*/  ULDC.64 UR4, c[0x0][0xc40] ;  /* 0x0003100000047ab9 */ /* 0x000fe40000000a00 */
[----:B------:R-:W-:Y:S02]  /*2da30*/  IMAD R6, R6, UR4, RZ ;  /* 0x0000000406067c24 */ /* 0x000fe4000f8e02ff */
[----:B------:R-:W-:-:S04]  /*2da40*/  IMAD.WIDE.U32 R4, R15, UR4, R4 ;  /* 0x000000040f047c25 */ /* 0x000fc8000f8e0004 */
[----:B------:R-:W-:Y:S01]  /*2da50*/  IMAD R7, R15, UR5, R6 ;  /* 0x000000050f077c24 */ /* 0x000fe2000f8e0206 */
[----:B------:R-:W-:Y:S01]  /*2da60*/  ULDC.64 UR4, c[0x0][0xc48] ;  /* 0x0003120000047ab9 */ /* 0x000fe20000000a00 */
[----:B-1----:R-:W-:-:S04]  /*2da70*/  @P2 IMAD.HI.U32 R8, R35, R8, RZ ;  /* 0x0000000823082227 */ /* 0x002fc800078e00ff */
[----:B------:R-:W-:Y:S01]  /*2da80*/  IMAD.IADD R5, R5, 0x1, R7 ;  /* 0x0000000105057824 */ /* 0x000fe200078e0207 */
[----:B0-----:R-:W-:Y:S01]  /*2da90*/  @P2 SHF.R.U32.HI R3, RZ, R9, R8 ;  /* 0x00000009ff032219 */ /* 0x001fe20000011608 */
[----:B------:R-:W-:Y:S02]  /*2daa0*/  VIADD R8, R2, 0x32420 ;  /* 0x0003242002087836 */ /* 0x000fe40000000000 */
[C---:B------:R-:W-:Y:S01]  /*2dab0*/  IMAD.WIDE.U32 R4, R203.reuse, UR4, R4 ;  /* 0x00000004cb047c25 */ /* 0x040fe2000f8e0004 */
[--C-:B------:R-:W-:Y:S02]  /*2dac0*/  SHF.R.S32.HI R6, RZ, 0x1f, R3.reuse ;  /* 0x0000001fff067819 */ /* 0x100fe40000011403 */
[----:B------:R-:W-:Y:S01]  /*2dad0*/  PRMT R8, RZ, 0x654, R8 ;  /* 0x00000654ff087816 */ /* 0x000fe20000000008 */
[----:B------:R-:W-:Y:S02]  /*2dae0*/  IMAD.MOV R7, RZ, RZ, -R3 ;  /* 0x000000ffff077224 */ /* 0x000fe400078e0a03 */
[----:B------:R-:W-:Y:S01]  /*2daf0*/  IMAD R5, R203, UR5, R5 ;  /* 0x00000005cb057c24 */ /* 0x000fe2000f8e0205 */
[----:B------:R-:W-:Y:S01]  /*2db00*/  ULDC.64 UR4, c[0x0][0xc30] ;  /* 0x00030c0000047ab9 */ /* 0x000fe20000000a00 */
[----:B------:R-:W-:Y:S01]  /*2db10*/  IMAD R7, R12, R7, R35 ;  /* 0x000000070c077224 */ /* 0x000fe200078e0223 */
[----:B------:R0:W-:Y:S01]  /*2db20*/  SYNCS.ARRIVE.TRANS64.RED.A1T0 RZ, [R8+URZ], RZ ;  /* 0x000000ff08ff79a7 */ /* 0x0001e2000810043f */
[----:B------:R-:W-:-:S02]  /*2db30*/  IMAD R6, R6, UR4, RZ ;  /* 0x0000000406067c24 */ /* 0x000fc4000f8e02ff */
        /* <DEDUP_REMOVED lines=16> */
.L_x_12927:
[----:B------:R-:W-:Y:S01]  /*2dc40*/  ISETP.GE.AND P0, PT, R37, R0, PT ;  /* 0x000000002500720c */ /* 0x000fe20003f06270 */
[----:B------:R-:W-:-:S12]  /*2dc50*/  BSSY B1, `(.L_x_12674) ;  /* 0x00000c6000017945 */ /* 0x000fd80003800000 */
[----:B------:R-:W-:Y:S05]  /*2dc60*/  @P0 BRA `(.L_x_12675) ;  /* 0x0000000c00100947 */ /* 0x000fea0003800000 */
[----:B------:R-:W-:Y:S01]  /*2dc70*/  ULDC UR4, c[0x0][0xbc8] ;  /* 0x0002f20000047ab9 */ /* 0x000fe20000000800 */
[----:B------:R-:W3:Y:S01]  /*2dc80*/  LDL R10, [R1+0x468] ;  /* 0x00046800010a7983 */ /* 0x000ee20000100800 */
[----:B------:R-:W-:-:S03]  /*2dc90*/  ISETP.GE.AND P0, PT, R197, UR4, PT ;  /* 0x00000004c5007c0c */ /* 0x000fc6000bf06270 */
[----:B------:R-:W4:Y:S04]  /*2dca0*/  LDL R28, [R1+0x464] ;  /* 0x00046400011c7983 */ /* 0x000f280000100800 */
[----:B------:R-:W5:Y:S04]  /*2dcb0*/  LDL R11, [R1+0x508] ;  /* 0x00050800010b7983 */ /* 0x000f680000100800 */
[----:B------:R-:W5:Y:S04]  /*2dcc0*/  LDL R31, [R1+0x504] ;  /* 0x00050400011f7983 */ /* 0x000f680000100800 */
[----:B------:R-:W4:Y:S01]  /*2dcd0*/  @!P0 LDL.64 R20, [R1+0x260] ;  /* 0x0002600001148983 */ /* 0x000f220000100a00 */
[----:B-1----:R-:W-:-:S03]  /*2dce0*/  @!P0 IMAD.MOV.U32 R15, RZ, RZ, R5 ;  /* 0x000000ffff0f8224 */ /* 0x002fc600078e0005 */
[----:B------:R-:W5:Y:S01]  /*2dcf0*/  LDL R27, [R1+0x500] ;  /* 0x00050000011b7983 */ /* 0x000f620000100800 */
[----:B--2---:R-:W-:-:S03]  /*2dd00*/  @!P0 IMAD.WIDE R6, R197, 0x4, R14 ;  /* 0x00000004c5068825 */ /* 0x004fc600078e020e */
[----:B------:R-:W2:Y:S04]  /*2dd10*/  LDL R24, [R1+0x4fc] ;  /* 0x0004fc0001187983 */ /* 0x000ea80000100800 */
[----:B------:R-:W2:Y:S04]  /*2dd20*/  LDL R30, [R1+0x4f8] ;  /* 0x0004f800011e7983 */ /* 0x000ea80000100800 */
[----:B------:R-:W2:Y:S04]  /*2dd30*/  LDL R29, [R1+0x4f4] ;  /* 0x0004f400011d7983 */ /* 0x000ea80000100800 */
[----:B------:R-:W2:Y:S04]  /*2dd40*/  LDL R26, [R1+0x4f0] ;  /* 0x0004f000011a7983 */ /* 0x000ea80000100800 */
[----:B------:R-:W2:Y:S04]  /*2dd50*/  LDL R15, [R1+0x4e0] ;  /* 0x0004e000010f7983 */ /* 0x000ea80000100800 */
[----:B------:R-:W2:Y:S01]  /*2dd60*/  LDL R32, [R1+0x4a8] ;  /* 0x0004a80001207983 */ /* 0x000ea20000100800 */
[----:B---3--:R-:W-:-:S03]  /*2dd70*/  ISETP.GE.AND P1, PT, R10, UR4, PT ;  /* 0x000000040a007c0c */ /* 0x008fc6000bf26270 */
[----:B----4-:R1:W-:Y:S10]  /*2dd80*/  @!P0 ST.E.64 desc[UR42][R6.64], R20 ;  /* 0x0000001406008985 */ /* 0x0103f4000c101b2a */
[----:B------:R-:W3:Y:S01]  /*2dd90*/  @!P1 LDL.64 R8, [R1+0x270] ;  /* 0x0002700001089983 */ /* 0x000ee20000100a00 */
[----:B------:R-:W-:-:S02]  /*2dda0*/  ISETP.GE.AND P0, PT, R28, UR4, PT ;  /* 0x000000041c007c0c */ /* 0x000fc4000bf06270 */
[----:B------:R-:W-:-:S04]  /*2ddb0*/  @!P1 LEA R12, P2, R10, R14, 0x2 ;  /* 0x0000000e0a0c9211 */ /* 0x000fc800078410ff */
[----:B-----5:R-:W-:-:S05]  /*2ddc0*/  @!P1 LEA.HI.X R13, R10, R5, R11, 0x2, P2 ;  /* 0x000000050a0d9211 */ /* 0x020fca00010f140b */
[----:B---3--:R3:W-:Y:S04]  /*2ddd0*/  @!P1 ST.E.64 desc[UR42][R12.64], R8 ;  /* 0x000000080c009985 */ /* 0x0087e8000c101b2a */
[----:B------:R-:W4:Y:S01]  /*2dde0*/  @!P0 LDL.64 R10, [R1+0x280] ;  /* 0x00028000010a8983 */ /* 0x000f220000100a00 */
[----:B------:R-:W-:Y:S02]  /*2ddf0*/  ISETP.GE.AND P1, PT, R237, UR4, PT ;  /* 0x00000004ed007c0c */ /* 0x000fe4000bf26270 */
[----:B------:R-:W-:-:S04]  /*2de00*/  @!P0 LEA R16, P2, R28, R14, 0x2 ;  /* 0x0000000e1c108211 */ /* 0x000fc800078410ff */
[----:B------:R-:W-:Y:S02]  /*2de10*/  @!P0 LEA.HI.X R17, R28, R5, R31, 0x2, P2 ;  /* 0x000000051c118211 */ /* 0x000fe400010f141f */
[----:B------:R-:W5:Y:S04]  /*2de20*/  LDL R28, [R1+0x4ec] ;  /* 0x0004ec00011c7983 */ /* 0x000f680000100800 */
[----:B------:R-:W5:Y:S04]  /*2de30*/  LDL R31, [R1+0x4a4] ;  /* 0x0004a400011f7983 */ /* 0x000f680000100800 */
[----:B----4-:R4:W-:Y:S04]  /*2de40*/  @!P0 ST.E.64 desc[UR42][R16.64], R10 ;  /* 0x0000000a10008985 */ /* 0x0109e8000c101b2a */
[----:B-1----:R-:W2:Y:S01]  /*2de50*/  @!P1 LDL.64 R6, [R1+0x290] ;  /* 0x0002900001069983 */ /* 0x002ea20000100a00 */
[----:B------:R-:W-:-:S02]  /*2de60*/  ISETP.GE.AND P0, PT, R236, UR4, PT ;  /* 0x00000004ec007c0c */ /* 0x000fc4000bf06270 */
[----:B------:R-:W-:-:S04]  /*2de70*/  @!P1 LEA R20, P2, R237, R14, 0x2 ;  /* 0x0000000eed149211 */ /* 0x000fc800078410ff */
[----:B------:R-:W-:Y:S02]  /*2de80*/  @!P1 LEA.HI.X R21, R237, R5, R27, 0x2, P2 ;  /* 0x00000005ed159211 */ /* 0x000fe400010f141b */
[----:B------:R-:W5:Y:S04]  /*2de90*/  LDL R27, [R1+0x4e8] ;  /* 0x0004e800011b7983 */ /* 0x000f680000100800 */
[----:B--2---:R1:W-:Y:S04]  /*2dea0*/  @!P1 ST.E.64 desc[UR42][R20.64], R6 ;  /* 0x0000000614009985 */ /* 0x0043e8000c101b2a */
[----:B---3--:R-:W2:Y:S01]  /*2deb0*/  @!P0 LDL.64 R8, [R1+0x2a0] ;  /* 0x0002a00001088983 */ /* 0x008ea20000100a00 */
[----:B------:R-:W-:-:S02]  /*2dec0*/  ISETP.GE.AND P1, PT, R235, UR4, PT ;  /* 0x00000004eb007c0c */ /* 0x000fc4000bf26270 */
[----:B------:R-:W-:-:S04]  /*2ded0*/  @!P0 LEA R12, P2, R236, R14, 0x2 ;  /* 0x0000000eec0c8211 */ /* 0x000fc800078410ff */
[----:B------:R-:W-:Y:S02]  /*2dee0*/  @!P0 LEA.HI.X R13, R236, R5, R24, 0x2, P2 ;  /* 0x00000005ec0d8211 */ /* 0x000fe400010f1418 */
[----:B------:R-:W3:Y:S04]  /*2def0*/  LDL R24, [R1+0x4e4] ;  /* 0x0004e40001187983 */ /* 0x000ee80000100800 */
[----:B--2---:R2:W-:Y:S04]  /*2df00*/  @!P0 ST.E.64 desc[UR42][R12.64], R8 ;  /* 0x000000080c008985 */ /* 0x0045e8000c101b2a */
[----:B----4-:R-:W4:Y:S01]  /*2df10*/  @!P1 LDL.64 R10, [R1+0x2b0] ;  /* 0x0002b000010a9983 */ /* 0x010f220000100a00 */
[----:B------:R-:W-:-:S02]  /*2df20*/  ISETP.GE.AND P0, PT, R234, UR4, PT ;  /* 0x00000004ea007c0c */ /* 0x000fc4000bf06270 */
[----:B------:R-:W-:-:S04]  /*2df30*/  @!P1 LEA R16, P2, R235, R14, 0x2 ;  /* 0x0000000eeb109211 */ /* 0x000fc800078410ff */
[----:B------:R-:W-:Y:S02]  /*2df40*/  @!P1 LEA.HI.X R17, R235, R5, R30, 0x2, P2 ;  /* 0x00000005eb119211 */ /* 0x000fe400010f141e */
[----:B------:R-:W3:Y:S04]  /*2df50*/  LDL R30, [R1+0x4a0] ;  /* 0x0004a000011e7983 */ /* 0x000ee80000100800 */
[----:B----4-:R4:W-:Y:S04]  /*2df60*/  @!P1 ST.E.64 desc[UR42][R16.64], R10 ;  /* 0x0000000a10009985 */ /* 0x0109e8000c101b2a */
[----:B-1----:R-:W5:Y:S01]  /*2df70*/  @!P0 LDL.64 R6, [R1+0x2c0] ;  /* 0x0002c00001068983 */ /* 0x002f620000100a00 */
[----:B------:R-:W-:-:S02]  /*2df80*/  ISETP.GE.AND P1, PT, R233, UR4, PT ;  /* 0x00000004e9007c0c */ /* 0x000fc4000bf26270 */
[----:B------:R-:W-:-:S04]  /*2df90*/  @!P0 LEA R20, P2, R234, R14, 0x2 ;  /* 0x0000000eea148211 */ /* 0x000fc800078410ff */
[----:B------:R-:W-:Y:S02]  /*2dfa0*/  @!P0 LEA.HI.X R21, R234, R5, R29, 0x2, P2 ;  /* 0x00000005ea158211 */ /* 0x000fe400010f141d */
[----:B------:R-:W3:Y:S04]  /*2dfb0*/  LDL R29, [R1+0x4dc] ;  /* 0x0004dc00011d7983 */ /* 0x000ee80000100800 */
[----:B-----5:R1:W-:Y:S04]  /*2dfc0*/  @!P0 ST.E.64 desc[UR42][R20.64], R6 ;  /* 0x0000000614008985 */ /* 0x0203e8000c101b2a */
[----:B--2---:R-:W2:Y:S01]  /*2dfd0*/  @!P1 LDL.64 R8, [R1+0x2d0] ;  /* 0x0002d00001089983 */ /* 0x004ea20000100a00 */
[----:B------:R-:W-:-:S02]  /*2dfe0*/  ISETP.GE.AND P0, PT, R232, UR4, PT ;  /* 0x00000004e8007c0c */ /* 0x000fc4000bf06270 */
[----:B------:R-:W-:-:S04]  /*2dff0*/  @!P1 LEA R12, P2, R233, R14, 0x2 ;  /* 0x0000000ee90c9211 */ /* 0x000fc800078410ff */
[----:B------:R-:W-:Y:S02]  /*2e000*/  @!P1 LEA.HI.X R13, R233, R5, R26, 0x2, P2 ;  /* 0x00000005e90d9211 */ /* 0x000fe400010f141a */
[----:B------:R-:W5:Y:S04]  /*2e010*/  LDL R26, [R1+0x4d8] ;  /* 0x0004d800011a7983 */ /* 0x000f680000100800 */
[----:B--2---:R2:W-:Y:S04]  /*2e020*/  @!P1 ST.E.64 desc[UR42][R12.64], R8 ;  /* 0x000000080c009985 */ /* 0x0045e8000c101b2a */
[----:B----4-:R-:W4:Y:S01]  /*2e030*/  @!P0 LDL.64 R10, [R1+0x2e0] ;  /* 0x0002e000010a8983 */ /* 0x010f220000100a00 */
[----:B------:R-:W-:-:S02]  /*2e040*/  ISETP.GE.AND P1, PT, R231, UR4, PT ;  /* 0x00000004e7007c0c */ /* 0x000fc4000bf26270 */
[----:B------:R-:W-:-:S04]  /*2e050*/  @!P0 LEA R16, P2, R232, R14, 0x2 ;  /* 0x0000000ee8108211 */ /* 0x000fc800078410ff */
[----:B------:R-:W-:Y:S02]  /*2e060*/  @!P0 LEA.HI.X R17, R232, R5, R28, 0x2, P2 ;  /* 0x00000005e8118211 */ /* 0x000fe400010f141c */
[----:B------:R-:W5:Y:S04]  /*2e070*/  LDL R28, [R1+0x4d4] ;  /* 0x0004d400011c7983 */ /* 0x000f680000100800 */
[----:B----4-:R4:W-:Y:S04]  /*2e080*/  @!P0 ST.E.64 desc[UR42][R16.64], R10 ;  /* 0x0000000a10008985 */ /* 0x0109e8000c101b2a */
[----:B-1----:R-:W3:Y:S01]  /*2e090*/  @!P1 LDL.64 R6, [R1+0x2f0] ;  /* 0x0002f00001069983 */ /* 0x002ee20000100a00 */
[----:B------:R-:W-:-:S02]  /*2e0a0*/  ISETP.GE.AND P0, PT, R230, UR4, PT ;  /* 0x00000004e6007c0c */ /* 0x000fc4000bf06270 */
[----:B------:R-:W-:-:S04]  /*2e0b0*/  @!P1 LEA R20, P2, R231, R14, 0x2 ;  /* 0x0000000ee7149211 */ /* 0x000fc800078410ff */
[----:B------:R-:W-:Y:S02]  /*2e0c0*/  @!P1 LEA.HI.X R21, R231, R5, R27, 0x2, P2 ;  /* 0x00000005e7159211 */ /* 0x000fe400010f141b */
[----:B------:R-:W5:Y:S04]  /*2e0d0*/  LDL R27, [R1+0x4d0] ;  /* 0x0004d000011b7983 */ /* 0x000f680000100800 */
[----:B---3--:R1:W-:Y:S04]  /*2e0e0*/  @!P1 ST.E.64 desc[UR42][R20.64], R6 ;  /* 0x0000000614009985 */ /* 0x0083e8000c101b2a */
[----:B--2---:R-:W2:Y:S01]  /*2e0f0*/  @!P0 LDL.64 R8, [R1+0x300] ;  /* 0x0003000001088983 */ /* 0x004ea20000100a00 */
        /* <DEDUP_REMOVED lines=83> */
[----:B-1----:R-:W2:Y:S01]  /*2e630*/  @!P0 LDL.64 R6, [R1+0x3e0] ;  /* 0x0003e00001068983 */ /* 0x002ea20000100a00 */
[----:B------:R-:W-:-:S02]  /*2e640*/  ISETP.GE.AND P1, PT, R210, UR4, PT ;  /* 0x00000004d2007c0c */ /* 0x000fc4000bf26270 */
[----:B------:R-:W-:-:S04]  /*2e650*/  @!P0 LEA R20, P2, R211, R14, 0x2 ;  /* 0x0000000ed3148211 */ /* 0x000fc800078410ff */
[----:B-----5:R-:W-:Y:S02]  /*2e660*/  @!P0 LEA.HI.X R21, R211, R5, R26, 0x2, P2 ;  /* 0x00000005d3158211 */ /* 0x020fe400010f141a */
[----:B------:R-:W5:Y:S04]  /*2e670*/  LDL R26, [R1+0x490] ;  /* 0x00049000011a7983 */ /* 0x000f680000100800 */
[----:B--2---:R1:W-:Y:S04]  /*2e680*/  @!P0 ST.E.64 desc[UR42][R20.64], R6 ;  /* 0x0000000614008985 */ /* 0x0043e8000c101b2a */
[----:B------:R-:W2:Y:S01]  /*2e690*/  @!P1 LDL.64 R8, [R1+0x3f0] ;  /* 0x0003f00001089983 */ /* 0x000ea20000100a00 */
[----:B------:R-:W-:-:S02]  /*2e6a0*/  ISETP.GE.AND P0, PT, R209, UR4, PT ;  /* 0x00000004d1007c0c */ /* 0x000fc4000bf06270 */
[----:B------:R-:W-:-:S04]  /*2e6b0*/  @!P1 LEA R12, P2, R210, R14, 0x2 ;  /* 0x0000000ed20c9211 */ /* 0x000fc800078410ff */
[----:B------:R-:W-:-:S05]  /*2e6c0*/  @!P1 LEA.HI.X R13, R210, R5, R32, 0x2, P2 ;  /* 0x00000005d20d9211 */ /* 0x000fca00010f1420 */
[----:B--2---:R2:W-:Y:S04]  /*2e6d0*/  @!P1 ST.E.64 desc[UR42][R12.64], R8 ;  /* 0x000000080c009985 */ /* 0x0045e8000c101b2a */
[----:B----4-:R-:W4:Y:S01]  /*2e6e0*/  @!P0 LDL.64 R10, [R1+0x400] ;  /* 0x00040000010a8983 */ /* 0x010f220000100a00 */
[----:B------:R-:W-:Y:S02]  /*2e6f0*/  ISETP.GE.AND P1, PT, R208, UR4, PT ;  /* 0x00000004d0007c0c */ /* 0x000fe4000bf26270 */
[----:B------:R-:W-:-:S04]  /*2e700*/  @!P0 LEA R16, P2, R209, R14, 0x2 ;  /* 0x0000000ed1108211 */ /* 0x000fc800078410ff */
[----:B------:R-:W-:-:S05]  /*2e710*/  @!P0 LEA.HI.X R17, R209, R5, R31, 0x2, P2 ;  /* 0x00000005d1118211 */ /* 0x000fca00010f141f */
[----:B----4-:R4:W-:Y:S04]  /*2e720*/  @!P0 ST.E.64 desc[UR42][R16.64], R10 ;  /* 0x0000000a10008985 */ /* 0x0109e8000c101b2a */
[----:B-1----:R-:W3:Y:S01]  /*2e730*/  @!P1 LDL.64 R6, [R1+0x410] ;  /* 0x0004100001069983 */ /* 0x002ee20000100a00 */
        /* <DEDUP_REMOVED lines=9> */
[----:B----4-:R-:W3:Y:S01]  /*2e7d0*/  @!P1 LDL.64 R10, [R1+0x430] ;  /* 0x00043000010a9983 */ /* 0x010ee20000100a00 */
[----:B------:R-:W-:Y:S02]  /*2e7e0*/  ISETP.GE.AND P0, PT, R15, UR4, PT ;  /* 0x000000040f007c0c */ /* 0x000fe4000bf06270 */
[----:B------:R-:W-:-:S04]  /*2e7f0*/  @!P1 LEA R16, P2, R206, R14, 0x2 ;  /* 0x0000000ece109211 */ /* 0x000fc800078410ff */
[----:B------:R-:W-:-:S05]  /*2e800*/  @!P1 LEA.HI.X R17, R206, R5, R28, 0x2, P2 ;  /* 0x00000005ce119211 */ /* 0x000fca00010f141c */
[----:B---3--:R3:W-:Y:S04]  /*2e810*/  @!P1 ST.E.64 desc[UR42][R16.64], R10 ;  /* 0x0000000a10009985 */ /* 0x0087e8000c101b2a */
[----:B-1----:R-:W4:Y:S01]  /*2e820*/  @!P0 LDL.64 R6, [R1+0x440] ;  /* 0x0004400001068983 */ /* 0x002f220000100a00 */
[----:B------:R-:W-:Y:S02]  /*2e830*/  ISETP.GE.AND P1, PT, R24, UR4, PT ;  /* 0x0000000418007c0c */ /* 0x000fe4000bf26270 */
[----:B------:R-:W-:-:S04]  /*2e840*/  @!P0 LEA R20, P2, R15, R14, 0x2 ;  /* 0x0000000e0f148211 */ /* 0x000fc800078410ff */
[----:B------:R-:W-:-:S05]  /*2e850*/  @!P0 LEA.HI.X R21, R15, R5, R27, 0x2, P2 ;  /* 0x000000050f158211 */ /* 0x000fca00010f141b */
[----:B----4-:R3:W-:Y:S04]  /*2e860*/  @!P0 ST.E.64 desc[UR42][R20.64], R6 ;  /* 0x0000000614008985 */ /* 0x0107e8000c101b2a */
[----:B--2---:R-:W2:Y:S01]  /*2e870*/  @!P1 LDL.64 R8, [R1+0x450] ;  /* 0x0004500001089983 */ /* 0x004ea20000100a00 */
[----:B------:R-:W-:-:S04]  /*2e880*/  @!P1 LEA R14, P0, R24, R14, 0x2 ;  /* 0x0000000e180e9211 */ /* 0x000fc800078010ff */
[----:B-----5:R-:W-:-:S05]  /*2e890*/  @!P1 LEA.HI.X R15, R24, R5, R26, 0x2, P0 ;  /* 0x00000005180f9211 */ /* 0x020fca00000f141a */
[----:B--2---:R3:W-:Y:S04]  /*2e8a0*/  @!P1 ST.E.64 desc[UR42][R14.64], R8 ;  /* 0x000000080e009985 */ /* 0x0047e8000c101b2a */
.L_x_12675:
[----:B------:R-:W-:Y:S05]  /*2e8b0*/  BSYNC B1 ;  /* 0x0000000000017941 */ /* 0x000fea0003800000 */
.L_x_12674:
[----:B------:R-:W-:-:S03]  /*2e8c0*/  UMOV UR4, 0xffffffff ;  /* 0xffffffff00047882 */ /* 0x000fc60000000000 */
[----:B------:R-:W-:Y:S05]  /*2e8d0*/  BRA.DIV UR4, `(.L_x_12676) ;  /* 0x000000ca04647947 */ /* 0x000fea000b800000 */
[----:B0-----:R-:W0:Y:S04]  /*2e8e0*/  SHFL.IDX PT, R4, R4, 0x1, 0x1c1f ;  /* 0x003c1f0004047f89 */ /* 0x001e2800000e0000 */
[----:B--23--:R2:W3:Y:S02]  /*2e8f0*/  SHFL.IDX PT, R14, R3, 0x1, 0x1c1f ;  /* 0x003c1f00030e7f89 */ /* 0x00c4e400000e0000 */
.L_x_12931:
[----:B------:R-:W-:-:S13]  /*2e900*/  ISETP.GE.AND P0, PT, R25, R0, PT ;  /* 0x000000001900720c */ /* 0x000fda0003f06270 */
[----:B------:R-:W-:Y:S05]  /*2e910*/  @P0 BRA `(.L_x_12672) ;  /* 0x0000001800dc0947 */ /* 0x000fea0003800000 */
[----:B------:R-:W4:Y:S01]  /*2e920*/  LDC R0, c[0x0][0xbc8] ;  /* 0x0002f200ff007b82 */ /* 0x000f220000000800 */
[----:B------:R-:W5:Y:S04]  /*2e930*/  LDL R49, [R1+0x468] ;  /* 0x0004680001317983 */ /* 0x000f680000100800 */
[----:B------:R-:W5:Y:S04]  /*2e940*/  LDL R52, [R1+0x464] ;  /* 0x0004640001347983 */ /* 0x000f680000100800 */
[----:B------:R-:W5:Y:S04]  /*2e950*/  LDL R50, [R1+0x508] ;  /* 0x0005080001327983 */ /* 0x000f680000100800 */
[----:B------:R-:W5:Y:S04]  /*2e960*/  LDL R45, [R1+0x4f8] ;  /* 0x0004f800012d7983 */ /* 0x000f680000100800 */
[----:B------:R-:W5:Y:S04]  /*2e970*/  LDL R42, [R1+0x4e8] ;  /* 0x0004e800012a7983 */ /* 0x000f680000100800 */
[----:B------:R-:W5:Y:S01]  /*2e980*/  LDL R46, [R1+0x4fc] ;  /* 0x0004fc00012e7983 */ /* 0x000f620000100800 */
[----:B----4-:R-:W-:-:S03]  /*2e990*/  ISETP.GE.AND P0, PT, R197, R0, PT ;  /* 0x00000000c500720c */ /* 0x010fc60003f06270 */
[----:B------:R-:W4:Y:S04]  /*2e9a0*/  LDL R40, [R1+0x4dc] ;  /* 0x0004dc0001287983 */ /* 0x000f280000100800 */
[----:B------:R-:W4:Y:S04]  /*2e9b0*/  LDL R10, [R1+0x4ec] ;  /* 0x0004ec00010a7983 */ /* 0x000f280000100800 */
[----:B------:R-:W4:Y:S04]  /*2e9c0*/  LDL R11, [R1+0x4d4] ;  /* 0x0004d400010b7983 */ /* 0x000f280000100800 */
[----:B------:R-:W4:Y:S01]  /*2e9d0*/  @!P0 LDL.64 R20, [R1+0x268] ;  /* 0x0002680001148983 */ /* 0x000f220000100a00 */
[----:B0-----:R-:W-:-:S03]  /*2e9e0*/  @!P0 IMAD.MOV.U32 R15, RZ, RZ, R4 ;  /* 0x000000ffff0f8224 */ /* 0x001fc600078e0004 */
[----:B------:R-:W4:Y:S01]  /*2e9f0*/  LDL R48, [R1+0x504] ;  /* 0x0005040001307983 */ /* 0x000f220000100800 */
[----:B---3--:R-:W-:-:S03]  /*2ea00*/  @!P0 IMAD.WIDE R6, R197, 0x4, R14 ;  /* 0x00000004c5068825 */ /* 0x008fc600078e020e */
        /* <DEDUP_REMOVED lines=21> */
[----:B-1----:R-:W3:Y:S04]  /*2eb60*/  LDL R5, [R1+0x470] ;  /* 0x0004700001057983 */ /* 0x002ee80000100800 */
[----:B--2---:R-:W2:Y:S01]  /*2eb70*/  LDL R3, [R1+0x46c] ;  /* 0x00046c0001037983 */ /* 0x004ea20000100800 */
[----:B-----5:R-:W-:-:S03]  /*2eb80*/  ISETP.GE.AND P1, PT, R49, R0, PT ;  /* 0x000000003100720c */ /* 0x020fc60003f26270 */
[----:B----4-:R0:W-:Y:S10]  /*2eb90*/  @!P0 ST.E.64 desc[UR42][R6.64], R20 ;  /* 0x0000001406008985 */ /* 0x0101f4000c101b2a */
[----:B------:R-:W4:Y:S01]  /*2eba0*/  @!P1 LDL.64 R8, [R1+0x278] ;  /* 0x0002780001089983 */ /* 0x000f220000100a00 */
[----:B------:R-:W-:-:S02]  /*2ebb0*/  ISETP.GE.AND P2, PT, R52, R0, PT ;  /* 0x000000003400720c */ /* 0x000fc40003f46270 */
[----:B------:R-:W-:-:S04]  /*2ebc0*/  @!P1 LEA R12, P0, R49, R14, 0x2 ;  /* 0x0000000e310c9211 */ /* 0x000fc800078010ff */
[----:B------:R-:W-:Y:S01]  /*2ebd0*/  @!P1 LEA.HI.X R13, R49, R4, R50, 0x2, P0 ;  /* 0x00000004310d9211 */ /* 0x000fe200000f1432 */
[----:B------:R-:W-:Y:S02]  /*2ebe0*/  IMAD.MOV.U32 R49, RZ, RZ, R45 ;  /* 0x000000ffff317224 */ /* 0x000fe400078e002d */
[----:B------:R-:W-:Y:S02]  /*2ebf0*/  IMAD.MOV.U32 R45, RZ, RZ, R42 ;  /* 0x000000ffff2d7224 */ /* 0x000fe400078e002a */
[----:B------:R-:W-:Y:S02]  /*2ec00*/  IMAD.MOV.U32 R50, RZ, RZ, R46 ;  /* 0x000000ffff327224 */ /* 0x000fe400078e002e */
[----:B------:R-:W-:Y:S02]  /*2ec10*/  IMAD.MOV.U32 R42, RZ, RZ, R40 ;  /* 0x000000ffff2a7224 */ /* 0x000fe400078e0028 */
[----:B------:R-:W-:Y:S02]  /*2ec20*/  IMAD.MOV.U32 R40, RZ, RZ, R11 ;  /* 0x000000ffff287224 */ /* 0x000fe400078e000b */
[----:B------:R-:W-:Y:S01]  /*2ec30*/  IMAD.MOV.U32 R46, RZ, RZ, R10 ;  /* 0x000000ffff2e7224 */ /* 0x000fe200078e000a */
[----:B----4-:R1:W-:Y:S04]  /*2ec40*/  @!P1 ST.E.64 desc[UR42][R12.64], R8 ;  /* 0x000000080c009985 */ /* 0x0103e8000c101b2a */
[----:B------:R-:W4:Y:S01]  /*2ec50*/  @!P2 LDL.64 R10, [R1+0x288] ;  /* 0x00028800010aa983 */ /* 0x000f220000100a00 */
[----:B------:R-:W-:Y:S01]  /*2ec60*/  ISETP.GE.AND P1, PT, R237, R0, PT ;  /* 0x00000000ed00720c */ /* 0x000fe20003f26270 */
[----:B------:R-:W-:-:S02]  /*2ec70*/  IMAD.MOV.U32 R53, RZ, RZ, R48 ;  /* 0x000000ffff357224 */ /* 0x000fc400078e0030 */
[----:B---3--:R-:W-:Y:S01]  /*2ec80*/  IMAD.MOV.U32 R48, RZ, RZ, R16 ;  /* 0x000000ffff307224 */ /* 0x008fe200078e0010 */
[C---:B------:R-:W-:Y:S01]  /*2ec90*/  @!P2 LEA R16, P0, R52.reuse, R14, 0x2 ;  /* 0x0000000e3410a211 */ /* 0x040fe200078010ff */
[----:B------:R-:W-:Y:S02]  /*2eca0*/  IMAD.MOV.U32 R51, RZ, RZ, R47 ;  /* 0x000000ffff337224 */ /* 0x000fe400078e002f */
[----:B------:R-:W-:Y:S02]  /*2ecb0*/  IMAD.MOV.U32 R47, RZ, RZ, R43 ;  /* 0x000000ffff2f7224 */ /* 0x000fe400078e002b */
[----:B------:R-:W-:Y:S02]  /*2ecc0*/  IMAD.MOV.U32 R43, RZ, RZ, R36 ;  /* 0x000000ffff2b7224 */ /* 0x000fe400078e0024 */
[----:B------:R-:W-:Y:S01]  /*2ecd0*/  IMAD.MOV.U32 R36, RZ, RZ, R17 ;  /* 0x000000ffff247224 */ /* 0x000fe200078e0011 */
[----:B------:R-:W-:-:S05]  /*2ece0*/  @!P2 LEA.HI.X R17, R52, R4, R53, 0x2, P0 ;  /* 0x000000043411a211 */ /* 0x000fca00000f1435 */
[----:B----4-:R3:W-:Y:S04]  /*2ecf0*/  @!P2 ST.E.64 desc[UR42][R16.64], R10 ;  /* 0x0000000a1000a985 */ /* 0x0107e8000c101b2a */
[----:B0-----:R-:W4:Y:S01]  /*2ed00*/  @!P1 LDL.64 R6, [R1+0x298] ;  /* 0x0002980001069983 */ /* 0x001f220000100a00 */
[----:B------:R-:W-:Y:S02]  /*2ed10*/  ISETP.GE.AND P2, PT, R236, R0, PT ;  /* 0x00000000ec00720c */ /* 0x000fe40003f46270 */
[----:B------:R-:W-:-:S04]  /*2ed20*/  @!P1 LEA R20, P0, R237, R14, 0x2 ;  /* 0x0000000eed149211 */ /* 0x000fc800078010ff */
[----:B------:R-:W-:-:S05]  /*2ed30*/  @!P1 LEA.HI.X R21, R237, R4, R51, 0x2, P0 ;  /* 0x00000004ed159211 */ /* 0x000fca00000f1433 */
[----:B----4-:R0:W-:Y:S04]  /*2ed40*/  @!P1 ST.E.64 desc[UR42][R20.64], R6 ;  /* 0x0000000614009985 */ /* 0x0101e8000c101b2a */
[----:B-1----:R-:W4:Y:S01]  /*2ed50*/  @!P2 LDL.64 R8, [R1+0x2a8] ;  /* 0x0002a8000108a983 */ /* 0x002f220000100a00 */
[----:B------:R-:W-:Y:S02]  /*2ed60*/  ISETP.GE.AND P1, PT, R235, R0, PT ;  /* 0x00000000eb00720c */ /* 0x000fe40003f26270 */
[----:B------:R-:W-:-:S04]  /*2ed70*/  @!P2 LEA R12, P0, R236, R14, 0x2 ;  /* 0x0000000eec0ca211 */ /* 0x000fc800078010ff */
[----:B------:R-:W-:-:S05]  /*2ed80*/  @!P2 LEA.HI.X R13, R236, R4, R50, 0x2, P0 ;  /* 0x00000004ec0da211 */ /* 0x000fca00000f1432 */
[----:B----4-:R1:W-:Y:S04]  /*2ed90*/  @!P2 ST.E.64 desc[UR42][R12.64], R8 ;  /* 0x000000080c00a985 */ /* 0x0103e8000c101b2a */
[----:B---3--:R-:W3:Y:S01]  /*2eda0*/  @!P1 LDL.64 R10, [R1+0x2b8] ;  /* 0x0002b800010a9983 */ /* 0x008ee20000100a00 */
[----:B------:R-:W-:Y:S02]  /*2edb0*/  ISETP.GE.AND P2, PT, R234, R0, PT ;  /* 0x00000000ea00720c */ /* 0x000fe40003f46270 */
[----:B------:R-:W-:-:S04]  /*2edc0*/  @!P1 LEA R16, P0, R235, R14, 0x2 ;  /* 0x0000000eeb109211 */ /* 0x000fc800078010ff */
[----:B------:R-:W-:-:S05]  /*2edd0*/  @!P1 LEA.HI.X R17, R235, R4, R49, 0x2, P0 ;  /* 0x00000004eb119211 */ /* 0x000fca00000f1431 */
[----:B---3--:R3:W-:Y:S04]  /*2ede0*/  @!P1 ST.E.64 desc[UR42][R16.64], R10 ;  /* 0x0000000a10009985 */ /* 0x0087e8000c101b2a */
        /* <DEDUP_REMOVED lines=113> */
[----:B------:R-:W-:-:S07]  /*2f500*/  @!P2 LEA.HI.X R13, R207, R4, R26, 0x2, P0 ;  /* 0x00000004cf0da211 */ /* 0x000fce00000f141a */
[C---:B---3--:R-:W-:Y:S01]  /*2f510*/  @!P1 LEA R16, P0, R206.reuse, R14, 0x2 ;  /* 0x0000000ece109211 */ /* 0x048fe200078010ff */
[----:B----4-:R0:W-:Y:S04]  /*2f520*/  @!P2 ST.E.64 desc[UR42][R12.64], R8 ;  /* 0x000000080c00a985 */ /* 0x0101e8000c101b2a */
[----:B------:R-:W3:Y:S01]  /*2f530*/  @!P1 LDL.64 R10, [R1+0x438] ;  /* 0x00043800010a9983 */ /* 0x000ee20000100a00 */
[----:B------:R-:W-:Y:S02]  /*2f540*/  @!P1 LEA.HI.X R17, R206, R4, R24, 0x2, P0 ;  /* 0x00000004ce119211 */ /* 0x000fe400000f1418 */
[-C--:B------:R-:W-:Y:S01]  /*2f550*/  ISETP.GE.AND P0, PT, R5, R0.reuse, PT ;  /* 0x000000000500720c */ /* 0x080fe20003f06270 */
[----:B------:R-:W-:Y:S02]  /*2f560*/  BSSY B1, `(.L_x_12677) ;  /* 0x0000009000017945 */ /* 0x000fe40003800000 */
[----:B---3--:R0:W-:Y:S01]  /*2f570*/  @!P1 ST.E.64 desc[UR42][R16.64], R10 ;  /* 0x0000000a10009985 */ /* 0x0081e2000c101b2a */
[----:B--2---:R-:W-:-:S09]  /*2f580*/  ISETP.GE.AND P1, PT, R3, R0, PT ;  /* 0x000000000300720c */ /* 0x004fd20003f26270 */
[----:B------:R-:W-:Y:S05]  /*2f590*/  @P0 BRA `(.L_x_12678) ;  /* 0x0000000000140947 */ /* 0x000fea0003800000 */
[----:B------:R-:W2:Y:S04]  /*2f5a0*/  LDL R24, [R1+0x494] ;  /* 0x0004940001187983 */ /* 0x000ea80000100800 */
[----:B0-----:R-:W3:Y:S01]  /*2f5b0*/  LDL.64 R8, [R1+0x448] ;  /* 0x0004480001087983 */ /* 0x001ee20000100a00 */
[----:B------:R-:W-:-:S04]  /*2f5c0*/  LEA R6, P0, R5, R14, 0x2 ;  /* 0x0000000e05067211 */ /* 0x000fc800078010ff */
[----:B--2---:R-:W-:-:S05]  /*2f5d0*/  LEA.HI.X R7, R5, R4, R24, 0x2, P0 ;  /* 0x0000000405077211 */ /* 0x004fca00000f1418 */
[----:B---3--:R1:W-:Y:S04]  /*2f5e0*/  ST.E.64 desc[UR42][R6.64], R8 ;  /* 0x0000000806007985 */ /* 0x0083e8000c101b2a */
.L_x_12678:
[----:B------:R-:W-:Y:S05]  /*2f5f0*/  BSYNC B1 ;  /* 0x0000000000017941 */ /* 0x000fea0003800000 */
.L_x_12677:
[----:B------:R-:W-:Y:S05]  /*2f600*/  @P1 BRA `(.L_x_12672) ;  /* 0x0000000c00a01947 */ /* 0x000fea0003800000 */
[----:B------:R-:W2:Y:S04]  /*2f610*/  LDL R0, [R1+0x490] ;  /* 0x0004900001007983 */ /* 0x000ea80000100800 */
[----:B01----:R-:W3:Y:S01]  /*2f620*/  LDL.64 R6, [R1+0x458] ;  /* 0x0004580001067983 */ /* 0x003ee20000100a00 */
[----:B------:R-:W-:-:S04]  /*2f630*/  LEA R14, P0, R3, R14, 0x2 ;  /* 0x0000000e030e7211 */ /* 0x000fc800078010ff */
[----:B--2---:R-:W-:-:S05]  /*2f640*/  LEA.HI.X R15, R3, R4, R0, 0x2, P0 ;  /* 0x00000004030f7211 */ /* 0x004fca00000f1400 */
[----:B---3--:R4:W-:Y:S01]  /*2f650*/  ST.E.64 desc[UR42][R14.64], R6 ;  /* 0x000000060e007985 */ /* 0x0089e2000c101b2a */
[----:B------:R-:W-:Y:S05]  /*2f660*/  BRA `(.L_x_12672) ;  /* 0x0000000c00887947 */ /* 0x000fea0003800000 */
.L_x_12659:
[----:B------:R-:W-:Y:S01]  /*2f670*/  ULDC.64 UR4, c[0x0][0xd08] ;  /* 0x0003420000047ab9 */ /* 0x000fe20000000a00 */
[----:B------:R-:W3:Y:S01]  /*2f680*/  LDC.64 R4, c[0x0][0xd00] ;  /* 0x00034000ff047b82 */ /* 0x000ee20000000a00 */
[----:B------:R-:W-:Y:S01]  /*2f690*/  ISETP.NE.U32.AND P0, PT, RZ, UR4, PT ;  /* 0x00000004ff007c0c */ /* 0x000fe2000bf05070 */
[----:B------:R-:W4:Y:S01]  /*2f6a0*/  LDL R0, [R1+0x47c] ;  /* 0x00047c0001007983 */ /* 0x000f220000100800 */
[----:B------:R-:W-:Y:S02]  /*2f6b0*/  IMAD.MOV.U32 R3, RZ, RZ, RZ ;  /* 0x000000ffff037224 */ /* 0x000fe400078e00ff */
[----:B------:R-:W-:Y:S01]  /*2f6c0*/  ISETP.NE.AND.EX P1, PT, RZ, UR5, PT, P0 ;  /* 0x00000005ff007c0c */ /* 0x000fe2000bf25300 */
[----:B------:R-:W-:Y:S02]  /*2f6d0*/  ULDC.64 UR4, c[0x0][0xd00] ;  /* 0x0003400000047ab9 */ /* 0x000fe40000000a00 */
[----:B------:R-:W-:-:S04]  /*2f6e0*/  ISETP.NE.U32.AND P0, PT, RZ, UR4, PT ;  /* 0x00000004ff007c0c */ /* 0x000fc8000bf05070 */
[----:B------:R-:W-:-:S06]  /*2f6f0*/  ISETP.NE.AND.EX P0, PT, RZ, UR5, PT, P0 ;  /* 0x00000005ff007c0c */ /* 0x000fcc000bf05300 */
[----:B------:R-:W2:Y:S01]  /*2f700*/  @P1 LDC.64 R6, c[0x0][0xd08] ;  /* 0x00034200ff061b82 */ /* 0x000ea20000000a00 */
[----:B------:R-:W-:Y:S02]  /*2f710*/  ULDC UR4, c[0x0][0xb88] ;  /* 0x0002e20000047ab9 */ /* 0x000fe40000000800 */
[----:B------:R-:W-:Y:S02]  /*2f720*/  IMAD.U32 R16, RZ, RZ, UR4 ;  /* 0x00000004ff107e24 */ /* 0x000fe4000f8e00ff */
[----:B---3--:R-:W-:-:S05]  /*2f730*/  IMAD.WIDE R4, R198, 0x4, R4 ;  /* 0x00000004c6047825 */ /* 0x008fca00078e0204 */
[----:B------:R3:W5:Y:S01]  /*2f740*/  @P0 LDG.E R3, desc[UR42][R4.64] ;  /* 0x0000002a04030981 */ /* 0x000762000c1e1900 */
[----:B--2---:R-:W-:-:S05]  /*2f750*/  @P1 IMAD.WIDE R6, R198, 0x4, R6 ;  /* 0x00000004c6061825 */ /* 0x004fca00078e0206 */
[----:B------:R3:W5:Y:S01]  /*2f760*/  @P1 LDG.E R16, desc[UR42][R6.64] ;  /* 0x0000002a06101981 */ /* 0x000762000c1e1900 */
[----:B------:R-:W-:Y:S02]  /*2f770*/  ISETP.NE.AND P2, PT, R195, RZ, PT ;  /* 0x000000ffc300720c */ /* 0x000fe40003f45270 */
[----:B------:R-:W-:-:S11]  /*2f780*/  SHF.R.S32.HI R26, RZ, 0x1f, R198 ;  /* 0x0000001fff1a7819 */ /* 0x000fd600000114c6 */
[----:B------:R-:W2:Y:S02]  /*2f790*/  @!P2 LDC R195, c[0x0][0xbd4] ;  /* 0x0002f500ffc3ab82 */ /* 0x000ea40000000800 */
[----:B--2---:R-:W-:Y:S02]  /*2f7a0*/  ISETP.GT.AND P2, PT, R195, 0x1, PT ;  /* 0x00000001c300780c */ /* 0x004fe40003f44270 */
[----:B----4-:R-:W-:Y:S01]  /*2f7b0*/  ISETP.GT.AND P3, PT, R0, 0x7f, PT ;  /* 0x0000007f0000780c */ /* 0x010fe20003f64270 */
[----:B---3--:R-:W-:-:S12]  /*2f7c0*/  @P1 BRA `(.L_x_12679) ;  /* 0x0000000000101947 */ /* 0x008fd80003800000 */
[----:B------:R-:W-:Y:S05]  /*2f7d0*/  @!P0 BRA `(.L_x_12679) ;  /* 0x00000000000c8947 */ /* 0x000fea0003800000 */
[----:B------:R-:W2:Y:S04]  /*2f7e0*/  LDG.E R7, desc[UR42][R4.64] ;  /* 0x0000002a04077981 */ /* 0x000ea8000c1e1900 */
[----:B-----5:R-:W2:Y:S02]  /*2f7f0*/  LDG.E R16, desc[UR42][R4.64+0x4] ;  /* 0x0000042a04107981 */ /* 0x020ea4000c1e1900 */
[----:B--2---:R-:W-:-:S07]  /*2f800*/  IMAD.IADD R16, R16, 0x1, -R7 ;  /* 0x0000000110107824 */ /* 0x004fce00078e0a07 */
.L_x_12679:
[----:B------:R-:W-:Y:S01]  /*2f810*/  BSSY B1, `(.L_x_12680) ;  /* 0x0000036000017945 */ /* 0x000fe20003800000 */
[----:B------:R-:W-:Y:S02]  /*2f820*/  SEL R25, R198, RZ, !P0 ;  /* 0x000000ffc6197207 */ /* 0x000fe40004000000 */
[----:B------:R-:W-:Y:S02]  /*2f830*/  SEL R26, R26, RZ, !P0 ;  /* 0x000000ff1a1a7207 */ /* 0x000fe40004000000 */
[----:B-----5:R-:W-:Y:S01]  /*2f840*/  SHF.R.S32.HI R24, RZ, 0x1f, R3 ;  /* 0x0000001fff187819 */ /* 0x020fe20000011403 */
        /* <DEDUP_REMOVED lines=50> */
.L_x_12681:
[----:B------:R-:W-:Y:S05]  /*2fb70*/  BSYNC B1 ;  /* 0x0000000000017941 */ /* 0x000fea0003800000 */
.L_x_12680:
[----:B------:R-:W-:Y:S05]  /*2fb80*/  @P2 BRA `(.L_x_12672) ;  /* 0x0000000800402947 */ /* 0x000fea0003800000 */
[----:B------:R-:W3:Y:S01]  /*2fb90*/  LDL R6, [R1+0x488] ;  /* 0x0004880001067983 */ /* 0x000ee20000100800 */
[----:B------:R-:W4:Y:S01]  /*2fba0*/  LDC R17, c[0x0][0xce8] ;  /* 0x00033a00ff117b82 */ /* 0x000f220000000800 */
[----:B------:R-:W-:Y:S01]  /*2fbb0*/  ULDC.64 UR4, c[0x0][0xba0] ;  /* 0x0002e80000047ab9 */ /* 0x000fe20000000a00 */
[----:B------:R-:W-:Y:S01]  /*2fbc0*/  ULDC.64 UR6, c[0x0][0xbf0] ;  /* 0x0002fc0000067ab9 */ /* 0x000fe20000000a00 */
[----:B------:R-:W3:Y:S01]  /*2fbd0*/  LDL R10, [R1+0x478] ;  /* 0x00047800010a7983 */ /* 0x000ee20000100800 */
[----:B------:R-:W-:Y:S02]  /*2fbe0*/  IMAD R0, R24, UR4, RZ ;  /* 0x0000000418007c24 */ /* 0x000fe4000f8e02ff */
[----:B--2---:R-:W-:-:S04]  /*2fbf0*/  IMAD.WIDE.U32 R4, R3, UR4, RZ ;  /* 0x0000000403047c25 */ /* 0x004fc8000f8e00ff */
[----:B------:R-:W-:Y:S01]  /*2fc00*/  IMAD R7, R3, UR5, R0 ;  /* 0x0000000503077c24 */ /* 0x000fe2000f8e0200 */
[----:B------:R-:W-:-:S03]  /*2fc10*/  ULDC.64 UR4, c[0x0][0xbe8] ;  /* 0x0002fa0000047ab9 */ /* 0x000fc60000000a00 */
[----:B------:R-:W-:Y:S02]  /*2fc20*/  IMAD.IADD R5, R5, 0x1, R7 ;  /* 0x0000000105057824 */ /* 0x000fe400078e0207 */
[----:B------:R-:W-:-:S04]  /*2fc30*/  IMAD.WIDE.U32 R4, R193, UR4, R4 ;  /* 0x00000004c1047c25 */ /* 0x000fc8000f8e0004 */
[----:B------:R-:W-:Y:S01]  /*2fc40*/  IMAD R5, R193, UR5, R5 ;  /* 0x00000005c1057c24 */ /* 0x000fe2000f8e0205 */
[----:B------:R-:W-:Y:S01]  /*2fc50*/  ULDC.64 UR4, c[0x0][0xbe0] ;  /* 0x0002f80000047ab9 */ /* 0x000fe20000000a00 */
[----:B----4-:R-:W-:Y:S01]  /*2fc60*/  ISETP.NE.AND P0, PT, R17, 0x1, PT ;  /* 0x000000011100780c */ /* 0x010fe20003f05270 */
[----:B------:R-:W-:-:S12]  /*2fc70*/  IMAD.WIDE.U32 R4, R25, UR6, R4 ;  /* 0x0000000619047c25 */ /* 0x000fd8000f8e0004 */
[----:B------:R-:W2:Y:S08]  /*2fc80*/  @P0 LDC R9, c[0x0][0xcec] ;  /* 0x00033b00ff090b82 */ /* 0x000eb00000000800 */
[----:B------:R-:W4:Y:S01]  /*2fc90*/  @P0 LDC R11, c[0x0][0xcf0] ;  /* 0x00033c00ff0b0b82 */ /* 0x000f220000000800 */
[----:B---3--:R-:W-:Y:S02]  /*2fca0*/  IMAD R3, R6, 0x20, R10 ;  /* 0x0000002006037824 */ /* 0x008fe400078e020a */
[----:B------:R-:W-:-:S02]  /*2fcb0*/  IMAD R6, R26, UR6, RZ ;  /* 0x000000061a067c24 */ /* 0x000fc4000f8e02ff */
[----:B------:R-:W-:-:S04]  /*2fcc0*/  IMAD.IADD R8, R194, 0x1, R3 ;  /* 0x00000001c2087824 */ /* 0x000fc800078e0203 */
[----:B--2---:R-:W-:-:S04]  /*2fcd0*/  @P0 IMAD.HI.U32 R0, R8, R9, RZ ;  /* 0x0000000908000227 */ /* 0x004fc800078e00ff */
[----:B------:R-:W-:Y:S01]  /*2fce0*/  IMAD.MOV.U32 R3, RZ, RZ, R8 ;  /* 0x000000ffff037224 */ /* 0x000fe200078e0008 */
[----:B----4-:R-:W-:Y:S01]  /*2fcf0*/  @P0 SHF.R.U32.HI R3, RZ, R11, R0 ;  /* 0x0000000bff030219 */ /* 0x010fe20000011600 */
[----:B------:R-:W-:-:S03]  /*2fd00*/  IMAD R9, R25, UR7, R6 ;  /* 0x0000000719097c24 */ /* 0x000fc6000f8e0206 */
        /* <DEDUP_REMOVED lines=21> */
.L_x_12934:
[----:B------:R-:W-:Y:S01]  /*2fe60*/  IMAD R16, R16, R17, RZ ;  /* 0x0000001110107224 */ /* 0x000fe200078e02ff */
[----:B------:R-:W-:Y:S01]  /*2fe70*/  BSSY B1, `(.L_x_12683) ;  /* 0x0000015000017945 */ /* 0x000fe20003800000 */
[----:B------:R-:W-:-:S05]  /*2fe80*/  IMAD.IADD R7, R10, 0x1, R194 ;  /* 0x000000010a077824 */ /* 0x000fca00078e02c2 */
[----:B------:R-:W-:-:S13]  /*2fe90*/  ISETP.GE.AND P0, PT, R7, R16, PT ;  /* 0x000000100700720c */ /* 0x000fda0003f06270 */
        /* <DEDUP_REMOVED lines=18> */
.L_x_12684:
[----:B------:R-:W-:Y:S05]  /*2ffc0*/  BSYNC B1 ;  /* 0x0000000000017941 */ /* 0x000fea0003800000 */
.L_x_12683:
[----:B------:R-:W-:-:S03]  /*2ffd0*/  UMOV UR4, 0xffffffff ;  /* 0xffffffff00047882 */ /* 0x000fc60000000000 */
[----:B------:R-:W-:Y:S05]  /*2ffe0*/  BRA.DIV UR4, `(.L_x_12685) ;  /* 0x000000b6041c7947 */ /* 0x000fea000b800000 */
[----:B---3--:R3:W0:Y:S04]  /*2fff0*/  SHFL.IDX PT, R0, R4, 0x1, 0x181f ;  /* 0x00381f0004007f89 */ /* 0x00862800000e0000 */
[----:B----4-:R3:W4:Y:S02]  /*30000*/  SHFL.IDX PT, R14, R3, 0x1, 0x181f ;  /* 0x00381f00030e7f89 */ /* 0x01072400000e0000 */
.L_x_12938:
[----:B------:R-:W-:Y:S01]  /*30010*/  VIADD R5, R7, 0x20 ;  /* 0x0000002007057836 */ /* 0x000fe20000000000 */
        /* <DEDUP_REMOVED lines=20> */
.L_x_12687:
[----:B------:R-:W-:Y:S05]  /*30160*/  BSYNC B1 ;  /* 0x0000000000017941 */ /* 0x000fea0003800000 */
.L_x_12686:
[----:B------:R-:W-:-:S03]  /*30170*/  UMOV UR4, 0xffffffff ;  /* 0xffffffff00047882 */ /* 0x000fc60000000000 */
[----:B------:R-:W-:Y:S05]  /*30180*/  BRA.DIV UR4, `(.L_x_12688) ;  /* 0x000000b204fc7947 */ /* 0x000fea000b800000 */
[----:B0-----:R0:W0:Y:S04]  /*30190*/  SHFL.IDX PT, R0, R4, 0x2, 0x181f ;  /* 0x00581f0004007f89 */ /* 0x00102800000e0000 */
[----:B----4-:R4:W0:Y:S02]  /*301a0*/  SHFL.IDX PT, R14, R3, 0x2, 0x181f ;  /* 0x00581f00030e7f89 */ /* 0x01082400000e0000 */
.L_x_12942:
        /* <DEDUP_REMOVED lines=21> */
.L_x_12690:
[----:B------:R-:W-:Y:S05]  /*30300*/  BSYNC B1 ;  /* 0x0000000000017941 */ /* 0x000fea0003800000 */
.L_x_12689:
[----:B------:R-:W-:-:S03]  /*30310*/  UMOV UR4, 0xffffffff ;  /* 0xffffffff00047882 */ /* 0x000fc60000000000 */
[----:B------:R-:W-:Y:S05]  /*30320*/  BRA.DIV UR4, `(.L_x_12691) ;  /* 0x000000b204dc7947 */ /* 0x000fea000b800000 */
[----:B0-----:R0:W0:Y:S04]  /*30330*/  SHFL.IDX PT, R0, R4, 0x3, 0x181f ;  /* 0x00781f0004007f89 */ /* 0x00102800000e0000 */
[----:B------:R0:W0:Y:S02]  /*30340*/  SHFL.IDX PT, R14, R3, 0x3, 0x181f ;  /* 0x00781f00030e7f89 */ /* 0x00002400000e0000 */
.L_x_12946:
[----:B0-234-:R-:W-:-:S05]  /*30350*/  VIADD R3, R7, 0x60 ;  /* 0x0000006007037836 */ /* 0x01dfca0000000000 */
[----:B------:R-:W-:-:S13]  /*30360*/  ISETP.GE.AND P0, PT, R3, R16, PT ;  /* 0x000000100300720c */ /* 0x000fda0003f06270 */
[----:B------:R-:W-:Y:S05]  /*30370*/  @P0 BRA `(.L_x_12672) ;  /* 0x0000000000440947 */ /* 0x000fea0003800000 */
[----:B------:R-:W-:Y:S02]  /*30380*/  ULDC UR4, c[0x0][0xbc8] ;  /* 0x0002f20000047ab9 */ /* 0x000fe40000000800 */
[----:B------:R-:W-:Y:S02]  /*30390*/  ISETP.GE.AND P3, PT, R181, UR4, PT ;  /* 0x00000004b5007c0c */ /* 0x000fe4000bf66270 */
[----:B------:R-:W-:Y:S02]  /*303a0*/  ISETP.GE.AND P2, PT, R183, UR4, PT ;  /* 0x00000004b7007c0c */ /* 0x000fe4000bf46270 */
[----:B------:R-:W-:Y:S02]  /*303b0*/  ISETP.GE.AND P1, PT, R182, UR4, PT ;  /* 0x00000004b6007c0c */ /* 0x000fe4000bf26270 */
[----:B------:R-:W-:-:S07]  /*303c0*/  ISETP.GE.AND P0, PT, R188, UR4, PT ;  /* 0x00000004bc007c0c */ /* 0x000fce000bf06270 */
        /* <DEDUP_REMOVED lines=12> */
.L_x_12672:
[----:B------:R-:W-:Y:S05]  /*30490*/  BSYNC B0 ;  /* 0x0000000000007941 */ /* 0x000fea0003800000 */
.L_x_12658:
[----:B------:R-:W-:Y:S02]  /*304a0*/  ULDC UR4, c[0x0][0xd3c] ;  /* 0x00034f0000047ab9 */ /* 0x000fe40000000800 */
[----:B-1----:R-:W-:-:S13]  /*304b0*/  ISETP.GE.AND P0, PT, R91, UR4, PT ;  /* 0x000000045b007c0c */ /* 0x002fda000bf06270 */
[----:B------:R-:W-:Y:S05]  /*304c0*/  @!P0 BRA `(.L_x_12692) ;  /* 0xfffffd1000cc8947 */ /* 0x000fea000383ffff */
[----:B------:R-:W-:Y:S05]  /*304d0*/  BRA `(.L_x_12458) ;  /* 0x0000009800c47947 */ /* 0x000fea0003800000 */
.L_x_12456:
        /* <DEDUP_REMOVED lines=19> */
.L_x_12693:
        /* <DEDUP_REMOVED lines=44> */
.L_x_12697:
        /* <DEDUP_REMOVED lines=39> */
.L_x_12695:
        /* <DEDUP_REMOVED lines=12> */
.L_x_12698:
        /* <DEDUP_REMOVED lines=63> */
.L_x_12699:
        /* <DEDUP_REMOVED lines=61> */
.L_x_12700:
[----:B01----:R-:W-:-:S05]  /*313c0*/  LOP3.LUT R3, RZ, R2, RZ, 0x33, !PT ;  /* 0x00000002ff037212 */ /* 0x003fca00078e33ff */
[----:B------:R-:W-:-:S05]  /*313d0*/  IMAD.IADD R2, R4, 0x1, R3 ;  /* 0x0000000104027824 */ /* 0x000fca00078e0203 */
[----:B------:R1:W-:Y:S01]  /*313e0*/  STL [R1+0x464], R2 ;  /* 0x0004640201007387 */ /* 0x0003e20000100800 */
[----:B------:R-:W-:Y:S05]  /*313f0*/  BRA `(.L_x_12701) ;  /* 0x0000000000107947 */ /* 0x000fea0003800000 */
.L_x_12696:
[----:B------:R-:W-:Y:S01]  /*31400*/  IMAD.U32 R2, RZ, RZ, UR6 ;  /* 0x00000006ff027e24 */ /* 0x000fe2000f8e00ff */
[----:B------:R0:W-:Y:S04]  /*31410*/  STL [R1+0x464], RZ ;  /* 0x000464ff01007387 */ /* 0x0001e80000100800 */
[----:B------:R0:W-:Y:S04]  /*31420*/  STL [R1+0x468], RZ ;  /* 0x000468ff01007387 */ /* 0x0001e80000100800 */
[----:B------:R0:W-:Y:S02]  /*31430*/  STL [R1+0x460], R2 ;  /* 0x0004600201007387 */ /* 0x0001e40000100800 */
.L_x_12701:
        /* <DEDUP_REMOVED lines=10> */
.L_x_12694:
        /* <DEDUP_REMOVED lines=8> */
[----:B-1----:R-:W1:Y:S01]  /*31560*/  S2R R5, SR_TID.X ;  /* 0x0000000000057919 */ /* 0x002e620000002100 */
[----:B------:R-:W2:Y:S01]  /*31570*/  S2UR UR5, SR_CgaCtaId ;  /* 0x00000000000579c3 */ /* 0x000ea20000008800 */
[----:B------:R-:W-:Y:S01]  /*31580*/  UMOV UR4, 0x400 ;  /* 0x0000040000047882 */ /* 0x000fe20000000000 */
[----:B------:R-:W-:Y:S01]  /*31590*/  BSSY B8, `(.L_x_12702) ;  /* 0x000086d000087945 */ /* 0x000fe20003800000 */
[----:B------:R-:W-:Y:S01]  /*315a0*/  STL [R1+0x4e0], RZ ;  /* 0x0004e0ff01007387 */ /* 0x000fe20000100800 */
[----:B------:R-:W-:Y:S01]  /*315b0*/  IMAD.MOV.U32 R19, RZ, RZ, RZ ;  /* 0x000000ffff137224 */ /* 0x000fe200078e00ff */
[----:B------:R-:W-:Y:S01]  /*315c0*/  ULDC.64 UR40, c[0x0][0x198] ;  /* 0x0000660000287ab9 */ /* 0x000fe20000000a00 */
[----:B------:R-:W-:Y:S01]  /*315d0*/  ULDC UR39, c[0x0][0xc] ;  /* 0x0000030000277ab9 */ /* 0x000fe20000000800 */
[----:B------:R-:W-:Y:S01]  /*315e0*/  STL [R1+0x470], RZ ;  /* 0x000470ff01007387 */ /* 0x000fe20000100800 */
[----:B--2---:R-:W-:-:S06]  /*315f0*/  ULEA UR4, UR5, UR4, 0x18 ;  /* 0x0000000405047291 */ /* 0x004fcc000f8ec03f */
[----:B------:R-:W-:Y:S01]  /*31600*/  IMAD.U32 R18, RZ, RZ, UR4 ;  /* 0x00000004ff127e24 */ /* 0x000fe2000f8e00ff */
[C---:B-1----:R-:W-:Y:S01]  /*31610*/  LOP3.LUT R4, R5.reuse, 0x7f, RZ, 0xc0, !PT ;  /* 0x0000007f05047812 */ /* 0x042fe200078ec0ff */
[----:B---3--:R-:W-:-:S05]  /*31620*/  IMAD.SHL.U32 R0, R5, 0x8, RZ ;  /* 0x0000000805007824 */ /* 0x008fca00078e00ff */
        /* <DEDUP_REMOVED lines=9> */
[----:B------:R-:W-:Y:S02]  /*316c0*/  IMAD.MOV.U32 R4, RZ, RZ, 0x1 ;  /* 0x00000001ff047424 */ /* 0x000fe400078e00ff */
[----:B------:R-:W-:Y:S01]  /*316d0*/  IMAD.MOV.U32 R2, RZ, RZ, 0x1 ;  /* 0x00000001ff027424 */ /* 0x000fe200078e00ff */
[----:B------:R0:W-:Y:S04]  /*316e0*/  STL [R1+0x474], R3 ;  /* 0x0004740301007387 */ /* 0x0001e80000100800 */
[----:B------:R-:W-:Y:S04]  /*316f0*/  STL [R1+0x478], R4 ;  /* 0x0004780401007387 */ /* 0x000fe80000100800 */
[----:B------:R1:W-:Y:S01]  /*31700*/  STL [R1+0x47c], R2 ;  /* 0x00047c0201007387 */ /* 0x0003e20000100800 */
[----:B0-----:R-:W-:-:S02]  /*31710*/  LOP3.LUT R3, R0, 0x40, RZ, 0xfc, !PT ;  /* 0x0000004000037812 */ /* 0x001fc400078efcff */
[C---:B-1----:R-:W-:Y:S02]  /*31720*/  LOP3.LUT R2, R0.reuse, 0x80, RZ, 0xfc, !PT ;  /* 0x0000008000027812 */ /* 0x042fe400078efcff */
[----:B------:R-:W-:-:S07]  /*31730*/  LOP3.LUT R0, R0, 0xc0, RZ, 0xfc, !PT ;  /* 0x000000c000007812 */ /* 0x000fce00078efcff */
.L_x_12868:
        /* <DEDUP_REMOVED lines=20> */
[----:B------:R-:W-:Y:S01]  /*31880*/  IMAD.MOV.U32 R8, RZ, RZ, RZ ;  /* 0x000000ffff087224 */ /* 0x000fe200078e00ff */
        /* <DEDUP_REMOVED lines=35> */
.L_x_12703:
        /* <DEDUP_REMOVED lines=16> */
.L_x_12704:
[----:B------:R-:W-:Y:S05]  /*31bc0*/  @!P1 BRA `(.L_x_12705) ;  /* 0x00000000000c9947 */ /* 0x000fea0003800000 */
[----:B------:R-:W2:Y:S04]  /*31bd0*/  LDG.E R7, desc[UR42][R4.64] ;  /* 0x0000002a04077981 */ /* 0x000ea8000c1e1900 */
[----:B------:R-:W2:Y:S02]  /*31be0*/  LDG.E R4, desc[UR42][R4.64+0x4] ;  /* 0x0000042a04047981 */ /* 0x000ea4000c1e1900 */
[----:B--2---:R-:W-:-:S07]  /*31bf0*/  IMAD.IADD R7, R4, 0x1, -R7 ;  /* 0x0000000104077824 */ /* 0x004fce00078e0a07 */
.L_x_12705:
        /* <DEDUP_REMOVED lines=37> */
.L_x_12708:
[----:B------:R-:W-:-:S13]  /*31e50*/  ISETP.NE.AND P0, PT, R3, 0x1, PT ;  /* 0x000000010300780c */ /* 0x000fda0003f05270 */
[----:B------:R-:W1:Y:S02]  /*31e60*/  @P0 LDC.64 R4, c[0x0][0xae0] ;  /* 0x0002b800ff040b82 */ /* 0x000e640000000a00 */
[----:B-1----:R-:W-:-:S05]  /*31e70*/  @P0 IMAD.HI.U32 R4, R2, R4, RZ ;  /* 0x0000000402040227 */ /* 0x002fca00078e00ff */
[----:B------:R-:W-:-:S07]  /*31e80*/  @P0 SHF.R.U32.HI R2, RZ, R5, R4 ;  /* 0x00000005ff020219 */ /* 0x000fce0000011604 */
.L_x_12709:
[----:B------:R-:W-:Y:S05]  /*31e90*/  BSYNC B0 ;  /* 0x0000000000007941 */ /* 0x000fea0003800000 */
.L_x_12707:
[----:B------:R-:W-:-:S05]  /*31ea0*/  IMAD R2, R2, R3, R3 ;  /* 0x0000000302027224 */ /* 0x000fca00078e0203 */
[----:B------:R-:W-:-:S07]  /*31eb0*/  VIMNMX R8, R8, R2, PT ;  /* 0x0000000208087248 */ /* 0x000fce0003fe0100 */
.L_x_12706:
        /* <DEDUP_REMOVED lines=25> */
.L_x_12712:
[----:B------:R-:W-:-:S13]  /*32050*/  ISETP.NE.AND P0, PT, R3, 0x1, PT ;  /* 0x000000010300780c */ /* 0x000fda0003f05270 */
[----:B------:R-:W1:Y:S02]  /*32060*/  @P0 LDC.64 R4, c[0x0][0xae0] ;  /* 0x0002b800ff040b82 */ /* 0x000e640000000a00 */
[----:B-1----:R-:W-:-:S05]  /*32070*/  @P0 IMAD.HI.U32 R4, R2, R4, RZ ;  /* 0x0000000402040227 */ /* 0x002fca00078e00ff */
[----:B------:R-:W-:-:S07]  /*32080*/  @P0 SHF.R.U32.HI R2, RZ, R5, R4 ;  /* 0x00000005ff020219 */ /* 0x000fce0000011604 */
.L_x_12713:
[----:B------:R-:W-:Y:S05]  /*32090*/  BSYNC B0 ;  /* 0x0000000000007941 */ /* 0x000fea0003800000 */
.L_x_12711:
[----:B------:R-:W-:-:S05]  /*320a0*/  IMAD R2, R2, R3, RZ ;  /* 0x0000000302027224 */ /* 0x000fca00078e02ff */
[----:B------:R-:W-:-:S07]  /*320b0*/  VIMNMX R6, R6, R2, !PT ;  /* 0x0000000206067248 */ /* 0x000fce0007fe0100 */
.L_x_12710:
        /* <DEDUP_REMOVED lines=41> */
.L_x_12715:
[----:B------:R-:W-:Y:S05]  /*32350*/  BSYNC B0 ;  /* 0x0000000000007941 */ /* 0x000fea0003800000 */
.L_x_12714:
        /* <DEDUP_REMOVED lines=25> */
.L_x_12949:
[----:B--2---:R-:W-:Y:S02]  /*324f0*/  ISETP.NE.AND P0, PT, R14, RZ, PT ;  /* 0x000000ff0e00720c */ /* 0x004fe40003f05270 */
[----:B------:R-:W-:-:S11]  /*32500*/  PLOP3.LUT P6, PT, PT, PT, PT, 0x8, 0x0 ;  /* 0x000000000000781c */ /* 0x000fd60003fce170 */
[----:B------:R-:W-:Y:S05]  /*32510*/  @P0 BRA `(.L_x_12719) ;  /* 0x00000000000c0947 */ /* 0x000fea0003800000 */
[----:B------:R-:W-:-:S03]  /*32520*/  UMOV UR4, 0xffffffff ;  /* 0xffffffff00047882 */ /* 0x000fc60000000000 */
[----:B------:R-:W-:Y:S05]  /*32530*/  BRA.DIV UR4, `(.L_x_12720) ;  /* 0x0000009204d47947 */ /* 0x000fea000b800000 */
[----:B------:R-:W-:-:S13]  /*32540*/  ELECT P6, URZ, PT ;  /* 0x00000000003f782f */ /* 0x000fda00038c0000 */
.L_x_12719:
        /* <DEDUP_REMOVED lines=9> */
.L_x_12952:
[----:B------:R-:W-:Y:S05]  /*325e0*/  BSYNC B1 ;  /* 0x0000000000017941 */ /* 0x000fea0003800000 */
.L_x_12721:
[----:B------:R-:W-:Y:S04]  /*325f0*/  BSSY B1, `(.L_x_12723) ;  /* 0x000007f000017945 */ /* 0x000fe80003800000 */
[----:B------:R-:W-:Y:S05]  /*32600*/  @!P6 BRA `(.L_x_12724) ;  /* 0x0000000400f4e947 */ /* 0x000fea0003800000 */
[----:B------:R-:W1:Y:S04]  /*32610*/  LDL R8, [R1+0x470] ;  /* 0x0004700001087983 */ /* 0x000e680000100800 */
[----:B------:R-:W2:Y:S01]  /*32620*/  LDL R7, [R1+0x47c] ;  /* 0x00047c0001077983 */ /* 0x000ea20000100800 */
[----:B------:R-:W3:Y:S01]  /*32630*/  S2R R6, SR_TID.X ;  /* 0x0000000000067919 */ /* 0x000ee20000002100 */
[----:B------:R-:W-:Y:S01]  /*32640*/  BSSY B2, `(.L_x_12725) ;  /* 0x0000007000027945 */ /* 0x000fe20003800000 */
[----:B---3--:R-:W-:-:S04]  /*32650*/  LOP3.LUT R6, R6, 0x7f, RZ, 0xc0, !PT ;  /* 0x0000007f06067812 */ /* 0x008fc800078ec0ff */
[----:B------:R-:W-:Y:S01]  /*32660*/  ISETP.NE.AND P1, PT, R6, RZ, PT ;  /* 0x000000ff0600720c */ /* 0x000fe20003f25270 */
[----:B-1----:R-:W-:Y:S01]  /*32670*/  IMAD R5, R8, 0x8, R18 ;  /* 0x0000000808057824 */ /* 0x002fe200078e0212 */
[----:B--2---:R-:W-:-:S04]  /*32680*/  SHF.L.U32 R10, R7, 0x1f, RZ ;  /* 0x0000001f070a7819 */ /* 0x004fc800000006ff */
[----:B------:R-:W1:Y:S02]  /*32690*/  SYNCS.PHASECHK.TRANS64.TRYWAIT P0, [R5+URZ+0x324a0], R10 ;  /* 0x0324a00a050075a7 */ /* 0x000e64000800017f */
[----:B-1----:R-:W-:Y:S05]  /*326a0*/  @!P0 BRA `(.L_x_12726) ;  /* 0x0000009000ac8947 */ /* 0x002fea0003800000 */
.L_x_12953:
[----:B------:R-:W-:Y:S05]  /*326b0*/  BSYNC B2 ;  /* 0x0000000000027941 */ /* 0x000fea0003800000 */
.L_x_12725:
        /* <DEDUP_REMOVED lines=9> */
.L_x_12728:
[----:B------:R-:W-:Y:S05]  /*32750*/  BSYNC B2 ;  /* 0x0000000000027941 */ /* 0x000fea0003800000 */
.L_x_12727:
        /* <DEDUP_REMOVED lines=13> */
.L_x_12729:
        /* <DEDUP_REMOVED lines=13> */
.L_x_12954:
[----:B------:R-:W-:Y:S05]  /*32900*/  BSYNC B2 ;  /* 0x0000000000027941 */ /* 0x000fea0003800000 */
.L_x_12730:
[----:B------:R-:W-:Y:S01]  /*32910*/  BSSY B2, `(.L_x_12732) ;  /* 0x000000b000027945 */ /* 0x000fe20003800000 */
[----:B-12---:R-:W-:Y:S02]  /*32920*/  IMAD.MOV.U32 R10, RZ, RZ, 0x0 ;  /* 0x00000000ff0a7424 */ /* 0x006fe400078e00ff */
        /* <DEDUP_REMOVED lines=9> */
.L_x_12733:
[----:B------:R-:W-:Y:S05]  /*329c0*/  BSYNC B2 ;  /* 0x0000000000027941 */ /* 0x000fea0003800000 */
.L_x_12732:
        /* <DEDUP_REMOVED lines=10> */
.L_x_12734:
        /* <DEDUP_REMOVED lines=15> */
.L_x_12735:
        /* <DEDUP_REMOVED lines=15> */
.L_x_12736:
        /* <DEDUP_REMOVED lines=15> */
.L_x_12737:
        /* <DEDUP_REMOVED lines=10> */
.L_x_12724:
[----:B------:R-:W-:Y:S05]  /*32de0*/  BSYNC B1 ;  /* 0x0000000000017941 */ /* 0x000fea0003800000 */
.L_x_12723:
        /* <DEDUP_REMOVED lines=13> */
.L_x_12753:
[----:B------:R-:W-:Y:S05]  /*32ec0*/  YIELD ;  /* 0x0000000000007946 */ /* 0x000fea0003800000 */
[----:B------:R-:W-:Y:S04]  /*32ed0*/  BSSY B1, `(.L_x_12738) ;  /* 0x000007e000017945 */ /* 0x000fe80003800000 */
[----:B--2---:R-:W-:Y:S05]  /*32ee0*/  @!P6 BRA `(.L_x_12739) ;  /* 0x0000000400f0e947 */ /* 0x004fea0003800000 */
[----:B-1----:R-:W2:Y:S04]  /*32ef0*/  LDL R6, [R1+0x470] ;  /* 0x0004700001067983 */ /* 0x002ea80000100800 */
[----:B------:R-:W3:Y:S01]  /*32f00*/  LDL R7, [R1+0x47c] ;  /* 0x00047c0001077983 */ /* 0x000ee20000100800 */
[----:B------:R-:W1:Y:S01]  /*32f10*/  S2R R8, SR_TID.X ;  /* 0x0000000000087919 */ /* 0x000e620000002100 */
[----:B------:R-:W-:Y:S01]  /*32f20*/  BSSY B2, `(.L_x_12740) ;  /* 0x0000007000027945 */ /* 0x000fe20003800000 */
[----:B-1----:R-:W-:-:S04]  /*32f30*/  LOP3.LUT R8, R8, 0x7f, RZ, 0xc0, !PT ;  /* 0x0000007f08087812 */ /* 0x002fc800078ec0ff */
[----:B------:R-:W-:Y:S01]  /*32f40*/  ISETP.NE.AND P2, PT, R8, RZ, PT ;  /* 0x000000ff0800720c */ /* 0x000fe20003f45270 */
[----:B--2---:R-:W-:Y:S01]  /*32f50*/  IMAD R6, R6, 0x8, R18 ;  /* 0x0000000806067824 */ /* 0x004fe200078e0212 */
[----:B---3--:R-:W-:-:S04]  /*32f60*/  SHF.L.U32 R7, R7, 0x1f, RZ ;  /* 0x0000001f07077819 */ /* 0x008fc800000006ff */
[----:B------:R-:W1:Y:S02]  /*32f70*/  SYNCS.PHASECHK.TRANS64.TRYWAIT P1, [R6+URZ+0x324a0], R7 ;  /* 0x0324a007060075a7 */ /* 0x000e64000802017f */
[----:B-1----:R-:W-:Y:S05]  /*32f80*/  @!P1 BRA `(.L_x_12741) ;  /* 0x00000088009c9947 */ /* 0x002fea0003800000 */
.L_x_12955:
[----:B------:R-:W-:Y:S05]  /*32f90*/  BSYNC B2 ;  /* 0x0000000000027941 */ /* 0x000fea0003800000 */
.L_x_12740:
        /* <DEDUP_REMOVED lines=9> */
.L_x_12743:
[----:B------:R-:W-:Y:S05]  /*33030*/  BSYNC B2 ;  /* 0x0000000000027941 */ /* 0x000fea0003800000 */
.L_x_12742:
        /* <DEDUP_REMOVED lines=12> */
.L_x_12744:
        /* <DEDUP_REMOVED lines=13> */
.L_x_12956:
[----:B------:R-:W-:Y:S05]  /*331d0*/  BSYNC B2 ;  /* 0x0000000000027941 */ /* 0x000fea0003800000 */
.L_x_12745:
        /* <DEDUP_REMOVED lines=11> */
.L_x_12748:
[----:B------:R-:W-:Y:S05]  /*33290*/  BSYNC B2 ;  /* 0x0000000000027941 */ /* 0x000fea0003800000 */
.L_x_12747:
        /* <DEDUP_REMOVED lines=10> */
.L_x_12749:
        /* <DEDUP_REMOVED lines=15> */
.L_x_12750:
        /* <DEDUP_REMOVED lines=15> */
.L_x_12751:
        /* <DEDUP_REMOVED lines=15> */
.L_x_12752:
        /* <DEDUP_REMOVED lines=10> */
.L_x_12739:
[----:B------:R-:W-:Y:S05]  /*336b0*/  BSYNC B1 ;  /* 0x0000000000017941 */ /* 0x000fea0003800000 */
.L_x_12738:
        /* <DEDUP_REMOVED lines=8> */
[----:B---3--:R-:W-:-:S03]  /*33740*/  LOP3.LUT R8, R8, R7, RZ, 0x3c, !PT ;  /* 0x0000000708087212 */ /* 0x008fc600078e3cff */
[----:B------:R2:W-:Y:S04]  /*33750*/  STL [R1+0x470], R6 ;  /* 0x0004700601007387 */ /* 0x0005e80000100800 */
[----:B------:R2:W-:Y:S01]  /*33760*/  STL [R1+0x47c], R8 ;  /* 0x00047c0801007387 */ /* 0x0005e20000100800 */
[----:B------:R-:W-:Y:S05]  /*33770*/  @P2 BRA `(.L_x_12753) ;  /* 0xfffffff400d02947 */ /* 0x000fea000383ffff */
.L_x_12717:
[----:B------:R-:W-:Y:S05]  /*33780*/  BSYNC B0 ;  /* 0x0000000000007941 */ /* 0x000fea0003800000 */
.L_x_12716:
        /* <DEDUP_REMOVED lines=26> */
.L_x_12756:
[----:B------:R-:W-:-:S13]  /*33930*/  ISETP.NE.AND P0, PT, R3, 0x1, PT ;  /* 0x000000010300780c */ /* 0x000fda0003f05270 */
[----:B------:R-:W1:Y:S02]  /*33940*/  @P0 LDC.64 R6, c[0x0][0xae0] ;  /* 0x0002b800ff060b82 */ /* 0x000e640000000a00 */
[----:B-1----:R-:W-:-:S05]  /*33950*/  @P0 IMAD.HI.U32 R6, R2, R6, RZ ;  /* 0x0000000602060227 */ /* 0x002fca00078e00ff */
[----:B------:R-:W-:-:S07]  /*33960*/  @P0 SHF.R.U32.HI R2, RZ, R7, R6 ;  /* 0x00000007ff020219 */ /* 0x000fce0000011606 */
.L_x_12757:
[----:B------:R-:W-:Y:S05]  /*33970*/  BSYNC B0 ;  /* 0x0000000000007941 */ /* 0x000fea0003800000 */
.L_x_12755:
[----:B------:R-:W-:-:S05]  /*33980*/  IMAD R2, R2, R3, R3 ;  /* 0x0000000302027224 */ /* 0x000fca00078e0203 */
[----:B------:R-:W-:-:S07]  /*33990*/  VIMNMX R5, R5, R2, PT ;  /* 0x0000000205057248 */ /* 0x000fce0003fe0100 */
.L_x_12754:
[----:B------:R-:W2:Y:S01]  /*339a0*/  LDL R7, [R1+0x4e8] ;  /* 0x0004e80001077983 */ /* 0x000ea20000100800 */
[----:B------:R-:W1:Y:S01]  /*339b0*/  @P1 LDC R2, c[0x0][0x44c] ;  /* 0x00011300ff021b82 */ /* 0x000e620000000800 */
[----:B------:R-:W-:Y:S01]  /*339c0*/  VIADD R5, R5, 0x5f ;  /* 0x0000005f05057836 */ /* 0x000fe20000000000 */
[----:B------:R-:W-:Y:S01]  /*339d0*/  ULDC UR4, c[0x0][0xad4] ;  /* 0x0002b50000047ab9 */ /* 0x000fe20000000800 */
[----:B------:R-:W-:Y:S02]  /*339e0*/  IMAD.MOV.U32 R0, RZ, RZ, R8 ;  /* 0x000000ffff007224 */ /* 0x000fe400078e0008 */
[----:B------:R-:W-:-:S03]  /*339f0*/  IMAD.HI R5, R5, 0x2aaaaaab, RZ ;  /* 0x2aaaaaab05057827 */ /* 0x000fc600078e02ff */
[----:B------:R-:W3:Y:S01]  /*33a00*/  @P1 LDC R6, c[0x0][0x450] ;  /* 0x00011400ff061b82 */ /* 0x000ee20000000800 */
[----:B-1----:R-:W-:-:S05]  /*33a10*/  @P1 IMAD.HI.U32 R2, R8, R2, RZ ;  /* 0x0000000208021227 */ /* 0x002fca00078e00ff */
[----:B---3--:R-:W-:Y:S02]  /*33a20*/  @P1 SHF.R.U32.HI R0, RZ, R6, R2 ;  /* 0x00000006ff001219 */ /* 0x008fe40000011602 */
[----:B------:R-:W-:-:S03]  /*33a30*/  SHF.R.U32.HI R2, RZ, 0x1f, R5 ;  /* 0x0000001fff027819 */ /* 0x000fc60000011605 */
[----:B------:R-:W-:Y:S01]  /*33a40*/  IMAD.IADD R0, R17, 0x1, R0 ;  /* 0x0000000111007824 */ /* 0x000fe200078e0200 */
[----:B------:R-:W-:-:S03]  /*33a50*/  LEA.HI.SX32 R8, R5, R2, 0x1c ;  /* 0x0000000205087211 */ /* 0x000fc600078fe2ff */
[----:B------:R-:W-:Y:S02]  /*33a60*/  VIADD R2, R0, -UR4 ;  /* 0x8000000400027c36 */ /* 0x000fe40008000000 */
        /* <DEDUP_REMOVED lines=13> */
.L_x_12760:
[----:B------:R-:W-:-:S13]  /*33b40*/  ISETP.NE.AND P0, PT, R3, 0x1, PT ;  /* 0x000000010300780c */ /* 0x000fda0003f05270 */
[----:B------:R-:W1:Y:S02]  /*33b50*/  @P0 LDC.64 R6, c[0x0][0xae0] ;  /* 0x0002b800ff060b82 */ /* 0x000e640000000a00 */
[----:B-1----:R-:W-:-:S05]  /*33b60*/  @P0 IMAD.HI.U32 R6, R0, R6, RZ ;  /* 0x0000000600060227 */ /* 0x002fca00078e00ff */
[----:B------:R-:W-:-:S07]  /*33b70*/  @P0 SHF.R.U32.HI R0, RZ, R7, R6 ;  /* 0x00000007ff000219 */ /* 0x000fce0000011606 */
.L_x_12761:
[----:B------:R-:W-:Y:S05]  /*33b80*/  BSYNC B0 ;  /* 0x0000000000007941 */ /* 0x000fea0003800000 */
.L_x_12759:
[----:B------:R-:W-:-:S05]  /*33b90*/  IMAD R0, R0, R3, RZ ;  /* 0x0000000300007224 */ /* 0x000fca00078e02ff */
[----:B------:R-:W-:-:S07]  /*33ba0*/  VIMNMX R2, R2, R0, !PT ;  /* 0x0000000002027248 */ /* 0x000fce0007fe0100 */
.L_x_12758:
[----:B------:R-:W-:Y:S01]  /*33bb0*/  IMAD.HI R2, R2, 0x2aaaaaab, RZ ;  /* 0x2aaaaaab02027827 */ /* 0x000fe200078e02ff */
[----:B------:R-:W-:Y:S01]  /*33bc0*/  ISETP.NE.AND P1, PT, R4, RZ, PT ;  /* 0x000000ff0400720c */ /* 0x000fe20003f25270 */
[----:B------:R1:W-:Y:S01]  /*33bd0*/  STL [R1+0x4ac], RZ ;  /* 0x0004acff01007387 */ /* 0x0003e20000100800 */
[----:B------:R-:W-:Y:S02]  /*33be0*/  BSSY B0, `(.L_x_12762) ;  /* 0x0000024000007945 */ /* 0x000fe40003800000 */
[----:B------:R-:W-:-:S04]  /*33bf0*/  SHF.R.U32.HI R0, RZ, 0x1f, R2 ;  /* 0x0000001fff007819 */ /* 0x000fc80000011602 */
[----:B------:R-:W-:-:S04]  /*33c00*/  LEA.HI.SX32 R0, R2, R0, 0x1c ;  /* 0x0000000002007211 */ /* 0x000fc800078fe2ff */
[----:B------:R-:W-:Y:S01]  /*33c10*/  VIMNMX R9, RZ, R0, !PT ;  /* 0x00000000ff097248 */ /* 0x000fe20007fe0100 */
[----:B------:R-:W2:Y:S03]  /*33c20*/  @!P1 LDC R4, c[0x0][0xae8] ;  /* 0x0002ba00ff049b82 */ /* 0x000ea60000000800 */
[----:B------:R-:W-:Y:S01]  /*33c30*/  ISETP.GT.AND P0, PT, R5, R9, PT ;  /* 0x000000090500720c */ /* 0x000fe20003f04270 */
[----:B------:R1:W-:-:S12]  /*33c40*/  STL [R1+0x4a8], R9 ;  /* 0x0004a80901007387 */ /* 0x0003d80000100800 */
[----:B-1----:R-:W-:Y:S05]  /*33c50*/  @!P0 BRA `(.L_x_12763) ;  /* 0x0000000000708947 */ /* 0x002fea0003800000 */
        /* <DEDUP_REMOVED lines=28> */
.L_x_12763:
[----:B------:R-:W-:Y:S05]  /*33e20*/  BSYNC B0 ;  /* 0x0000000000007941 */ /* 0x000fea0003800000 */
.L_x_12762:
[----:B------:R-:W3:Y:S04]  /*33e30*/  LDL R0, [R1+0x4ac] ;  /* 0x0004ac0001007983 */ /* 0x000ee80000100800 */
[----:B-1----:R-:W3:Y:S01]  /*33e40*/  LDL R2, [R1+0x4e4] ;  /* 0x0004e40001027983 */ /* 0x002ee20000100800 */
[----:B------:R-:W-:Y:S01]  /*33e50*/  BSSY B7, `(.L_x_12764) ;  /* 0x00004c2000077945 */ /* 0x000fe20003800000 */
[----:B---3--:R-:W-:-:S05]  /*33e60*/  IMAD R2, R2, R0, R9 ;  /* 0x0000000002027224 */ /* 0x008fca00078e0209 */
[----:B------:R-:W-:Y:S01]  /*33e70*/  VIADDMNMX R0, R2, R0, R5, PT ;  /* 0x0000000002007246 */ /* 0x000fe20003800105 */
        /* <DEDUP_REMOVED lines=10> */
[----:B--2---:R-:W2:Y:S01]  /*33f20*/  LDC.64 R4, c[0x0][0xd60] ;  /* 0x00035800ff047b82 */ /* 0x004ea20000000a00 */
[----:B------:R-:W1:Y:S08]  /*33f30*/  FLO.U32 R0, UR4 ;  /* 0x0000000400007d00 */ /* 0x000e7000080e0000 */
[----:B------:R-:W2:Y:S01]  /*33f40*/  POPC R2, UR4 ;  /* 0x0000000400027d09 */ /* 0x000ea20008000000 */
[----:B-1----:R-:W-:-:S13]  /*33f50*/  ISETP.EQ.U32.AND P0, PT, R0, R3, PT ;  /* 0x000000030000720c */ /* 0x002fda0003f02070 */
[----:B--2---:R-:W2:Y:S01]  /*33f60*/  @P0 ATOMG.E.ADD.STRONG.GPU PT, R5, desc[UR42][R4.64], R2 ;  /* 0x00000002040509a8 */ /* 0x004ea200081ee1ea */
[----:B------:R-:W1:Y:S02]  /*33f70*/  S2R R3, SR_LTMASK ;  /* 0x0000000000037919 */ /* 0x000e640000003900 */
[----:B-1----:R-:W-:-:S06]  /*33f80*/  LOP3.LUT R3, R3, UR4, RZ, 0xc0, !PT ;  /* 0x0000000403037c12 */ /* 0x002fcc000f8ec0ff */
[----:B------:R-:W1:Y:S01]  /*33f90*/  POPC R3, R3 ;  /* 0x0000000300037309 */ /* 0x000e620000000000 */
[----:B--2---:R-:W1:Y:S02]  /*33fa0*/  SHFL.IDX PT, R0, R5, R0, 0x1f ;  /* 0x00001f0005007589 */ /* 0x004e6400000e0000 */
[----:B-1----:R-:W-:-:S05]  /*33fb0*/  IADD3 R0, R0, UR39, R3 ;  /* 0x0000002700007c10 */ /* 0x002fca000fffe003 */
[----:B------:R4:W-:Y:S01]  /*33fc0*/  STL [R1+0x460], R0 ;  /* 0x0004600001007387 */ /* 0x0009e20000100800 */
[----:B------:R-:W-:Y:S05]  /*33fd0*/  BRA `(.L_x_12766) ;  /* 0x0000004800a47947 */ /* 0x000fea0003800000 */
.L_x_12765:
        /* <DEDUP_REMOVED lines=20> */
.L_x_12768:
[----:B------:R-:W-:Y:S05]  /*34120*/  BSYNC B6 ;  /* 0x0000000000067941 */ /* 0x000fea0003800000 */
.L_x_12767:
        /* <DEDUP_REMOVED lines=9> */
[----:B--2---:R-:W-:Y:S02]  /*341c0*/  IMAD.U32 R4, RZ, RZ, UR6 ;  /* 0x00000006ff047e24 */ /* 0x004fe4000f8e00ff */
[----:B------:R-:W-:Y:S02]  /*341d0*/  IMAD.U32 R5, RZ, RZ, UR7 ;  /* 0x00000007ff057e24 */ /* 0x000fe4000f8e00ff */
        /* <DEDUP_REMOVED lines=8> */
[----:B0--3--:R-:W-:Y:S05]  /*34260*/  CALL.ABS.NOINC R2 ;  /* 0x0000000002007343 */ /* 0x009fea0003c00000 */
.L_x_12771:
        /* <DEDUP_REMOVED lines=15> */
.L_x_12770:
[----:B------:R-:W-:Y:S05]  /*34360*/  BSYNC B6 ;  /* 0x0000000000067941 */ /* 0x000fea0003800000 */
.L_x_12769:
[----:B------:R-:W3:Y:S01]  /*34370*/  LDL R0, [R1+0x46c] ;  /* 0x00046c0001007983 */ /* 0x000ee20000100800 */
[----:B------:R-:W-:Y:S02]  /*34380*/  ULDC.64 UR4, c[0x0][0xaf0] ;  /* 0x0002bc0000047ab9 */ /* 0x000fe40000000a00 */
[----:B------:R-:W-:Y:S01]  /*34390*/  ISETP.NE.U32.AND P0, PT, RZ, UR4, PT ;  /* 0x00000004ff007c0c */ /* 0x000fe2000bf05070 */
[----:B------:R-:W4:Y:S03]  /*343a0*/  LDL R17, [R1+0x4b0] ;  /* 0x0004b00001117983 */ /* 0x000f260000100800 */
[----:B------:R-:W-:Y:S01]  /*343b0*/  ISETP.NE.AND.EX P0, PT, RZ, UR5, PT, P0 ;  /* 0x00000005ff007c0c */ /* 0x000fe2000bf05300 */
[----:B------:R-:W-:-:S12]  /*343c0*/  ULDC.64 UR4, c[0x0][0xb00] ;  /* 0x0002c00000047ab9 */ /* 0x000fd80000000a00 */
[----:B------:R-:W1:Y:S01]  /*343d0*/  @P0 LDC.64 R2, c[0x0][0xaf0] ;  /* 0x0002bc00ff020b82 */ /* 0x000e620000000a00 */
[----:B---3--:R-:W-:Y:S02]  /*343e0*/  IMAD.MOV.U32 R7, RZ, RZ, R0 ;  /* 0x000000ffff077224 */ /* 0x008fe400078e0000 */
[----:B-1----:R-:W-:-:S05]  /*343f0*/  @P0 IMAD.WIDE R2, R0, 0x4, R2 ;  /* 0x0000000400020825 */ /* 0x002fca00078e0202 */
[----:B------:R1:W3:Y:S01]  /*34400*/  @P0 LDG.E R7, desc[UR42][R2.64] ;  /* 0x0000002a02070981 */ /* 0x0002e2000c1e1900 */
[----:B----4-:R-:W-:Y:S01]  /*34410*/  VIADD R0, R17, 0xffffffff ;  /* 0xffffffff11007836 */ /* 0x010fe20000000000 */
[----:B-1----:R-:W1:Y:S02]  /*34420*/  LDC.64 R2, c[0x0][0x418] ;  /* 0x00010600ff027b82 */ /* 0x002e640000000a00 */
[----:B-1----:R-:W-:Y:S01]  /*34430*/  LOP3.LUT P0, RZ, R2, UR4, RZ, 0xfc, !PT ;  /* 0x0000000402ff7c12 */ /* 0x002fe2000f80fcff */
[----:B------:R-:W-:-:S03]  /*34440*/  UMOV UR4, 0xffffffff ;  /* 0xffffffff00047882 */ /* 0x000fc60000000000 */
[----:B------:R-:W-:Y:S02]  /*34450*/  LOP3.LUT P0, RZ, R3, UR5, RZ, 0xfc, P0 ;  /* 0x0000000503ff7c12 */ /* 0x000fe4000800fcff */
[----:B---3--:R-:W-:Y:S01]  /*34460*/  SHF.R.S32.HI R8, RZ, 0x1f, R7 ;  /* 0x0000001fff087819 */ /* 0x008fe20000011407 */
[----:B------:R1:W-:Y:S01]  /*34470*/  STL [R1+0x464], R7 ;  /* 0x0004640701007387 */ /* 0x0003e20000100800 */
[----:B------:R-:W-:-:S03]  /*34480*/  SEL R17, R7, RZ, !P0 ;  /* 0x000000ff07117207 */ /* 0x000fc60004000000 */
[----:B------:R1:W-:Y:S01]  /*34490*/  STL [R1+0x468], R8 ;  /* 0x0004680801007387 */ /* 0x0003e20000100800 */
[----:B------:R-:W-:Y:S05]  /*344a0*/  BRA.DIV UR4, `(.L_x_12772) ;  /* 0x00000076047c7947 */ /* 0x000fea000b800000 */
[----:B--2---:R-:W2:Y:S02]  /*344b0*/  S2R R4, SR_TID.X ;  /* 0x0000000000047919 */ /* 0x004ea40000002100 */
[----:B--2---:R-:W-:-:S04]  /*344c0*/  SHF.R.U32.HI R4, RZ, 0x5, R4 ;  /* 0x00000005ff047819 */ /* 0x004fc80000011604 */
[----:B------:R-:W-:-:S05]  /*344d0*/  LOP3.LUT R4, R4, 0x3, RZ, 0xc0, !PT ;  /* 0x0000000304047812 */ /* 0x000fca00078ec0ff */
[----:B------:R2:W3:Y:S02]  /*344e0*/  SHFL.IDX PT, R14, R4, RZ, 0x1f ;  /* 0x00001fff040e7589 */ /* 0x0004e400000e0000 */
.L_x_12959:
        /* <DEDUP_REMOVED lines=11> */
.L_x_12962:
        /* <DEDUP_REMOVED lines=24> */
.L_x_12775:
[----:B--2---:R-:W2:Y:S01]  /*34720*/  LDL R2, [R1+0x478] ;  /* 0x0004780001027983 */ /* 0x004ea20000100800 */
[----:B---3--:R-:W-:Y:S01]  /*34730*/  IMAD R0, R19, 0x8, R18 ;  /* 0x0000000813007824 */ /* 0x008fe200078e0212 */
[----:B--2---:R-:W-:-:S04]  /*34740*/  SHF.L.U32 R2, R2, 0x1f, RZ ;  /* 0x0000001f02027819 */ /* 0x004fc800000006ff */
[----:B------:R-:W2:Y:S02]  /*34750*/  SYNCS.PHASECHK.TRANS64.TRYWAIT P0, [R0+URZ+0x32440], R2 ;  /* 0x03244002000075a7 */ /* 0x000ea4000800017f */
[----:B--2---:R-:W-:Y:S05]  /*34760*/  @!P0 BRA `(.L_x_12776) ;  /* 0x0000007400208947 */ /* 0x004fea0003800000 */
.L_x_12963:
        /* <DEDUP_REMOVED lines=11> */
.L_x_12777:
        /* <DEDUP_REMOVED lines=24> */
.L_x_12773:
[----:B--2---:R-:W2:Y:S04]  /*349a0*/  LDL R2, [R1+0x46c] ;  /* 0x00046c0001027983 */ /* 0x004ea80000100800 */
[----:B------:R-:W4:Y:S01]  /*349b0*/  LDL R3, [R1+0x498] ;  /* 0x0004980001037983 */ /* 0x000f220000100800 */
[----:B------:R-:W-:Y:S05]  /*349c0*/  WARPSYNC.ALL ;  /* 0x0000000000007948 */ /* 0x000fea0003800000 */
[----:B------:R-:W-:Y:S01]  /*349d0*/  ULDC.64 UR4, c[0x0][0xaf8] ;  /* 0x0002be0000047ab9 */ /* 0x000fe20000000a00 */
[----:B---3--:R-:W-:Y:S01]  /*349e0*/  VIADD R0, R18, 0x18400 ;  /* 0x0001840012007836 */ /* 0x008fe20000000000 */
[----:B------:R-:W-:Y:S01]  /*349f0*/  BAR.SYNC.DEFER_BLOCKING 0x8, 0x180 ;  /* 0x0206000000007b1d */ /* 0x000fe20000010000 */
[----:B------:R-:W-:-:S03]  /*34a00*/  ISETP.NE.U32.AND P0, PT, RZ, UR4, PT ;  /* 0x00000004ff007c0c */ /* 0x000fc6000bf05070 */
[----:B------:R-:W-:Y:S02]  /*34a10*/  LOP3.LUT P1, RZ, R0, 0x3ff, RZ, 0xc0, !PT ;  /* 0x000003ff00ff7812 */ /* 0x000fe4000782c0ff */
[----:B------:R-:W-:Y:S01]  /*34a20*/  ISETP.NE.AND.EX P0, PT, RZ, UR5, PT, P0 ;  /* 0x00000005ff007c0c */ /* 0x000fe2000bf05300 */
[----:B------:R-:W-:Y:S01]  /*34a30*/  BSSY B6, `(.L_x_12778) ;  /* 0x0000019000067945 */ /* 0x000fe20003800000 */
[----:B--2---:R-:W-:-:S04]  /*34a40*/  SHF.R.S32.HI R0, RZ, 0x1f, R2 ;  /* 0x0000001fff007819 */ /* 0x004fc80000011402 */
[----:B------:R-:W-:Y:S02]  /*34a50*/  SEL R4, R0, RZ, !P0 ;  /* 0x000000ff00047207 */ /* 0x000fe40004000000 */
[----:B----4-:R-:W-:Y:S02]  /*34a60*/  SHF.R.S32.HI R3, RZ, 0x1f, R3 ;  /* 0x0000001fff037819 */ /* 0x010fe40000011403 */
        /* <DEDUP_REMOVED lines=20> */
[----:B0-2---:R-:W-:Y:S05]  /*34bb0*/  CALL.ABS.NOINC R2 ;  /* 0x0000000002007343 */ /* 0x005fea0003c00000 */
.L_x_12779:
[----:B------:R-:W-:Y:S05]  /*34bc0*/  BSYNC B6 ;  /* 0x0000000000067941 */ /* 0x000fea0003800000 */
.L_x_12778:
[----:B------:R-:W3:Y:S01]  /*34bd0*/  LDL R11, [R1+0x488] ;  /* 0x00048800010b7983 */ /* 0x000ee20000100800 */
[----:B-1----:R-:W1:Y:S01]  /*34be0*/  LDC R7, c[0x0][0x448] ;  /* 0x00011200ff077b82 */ /* 0x002e620000000800 */
        /* <DEDUP_REMOVED lines=15> */
[----:B---3--:R-:W-:-:S04]  /*34ce0*/  IMAD.IADD R5, R0, 0x1, R11 ;  /* 0x0000000100057824 */ /* 0x008fc800078e020b */
        /* <DEDUP_REMOVED lines=44> */
[----:B------:R-:W0:Y:S04]  /*34fb0*/  SHFL.IDX PT, R5, R3, RZ, 0x181f ;  /* 0x00181fff03057589 */ /* 0x000e2800000e0000 */
[----:B------:R-:W1:Y:S01]  /*34fc0*/  SHFL.IDX PT, R4, R2, RZ, 0x181f ;  /* 0x00181fff02047589 */ /* 0x000e6200000e0000 */
[----:B--2---:R-:W-:-:S03]  /*34fd0*/  IMAD R0, R11, R7, RZ ;  /* 0x000000070b007224 */ /* 0x004fc600078e02ff */
[----:B------:R-:W-:Y:S01]  /*34fe0*/  SHFL.IDX PT, R7, R2, 0x1, 0x181f ;  /* 0x00381f0002077f89 */ /* 0x000fe200000e0000 */
[----:B---3--:R-:W-:-:S03]  /*34ff0*/  IMAD.IADD R10, R10, 0x1, R6 ;  /* 0x000000010a0a7824 */ /* 0x008fc600078e0206 */
[----:B------:R-:W2:Y:S01]  /*35000*/  SHFL.IDX PT, R6, R3, 0x1, 0x181f ;  /* 0x00381f0003067f89 */ /* 0x000ea200000e0000 */
[C---:B------:R-:W-:Y:S01]  /*35010*/  VIADD R11, R10.reuse, 0x10 ;  /* 0x000000100a0b7836 */ /* 0x040fe20000000000 */
[CC--:B------:R-:W-:Y:S02]  /*35020*/  ISETP.GE.AND P1, PT, R10.reuse, R0.reuse, PT ;  /* 0x000000000a00720c */ /* 0x0c0fe40003f26270 */
[----:B------:R-:W-:Y:S02]  /*35030*/  STL [R1+0x488], R10 ;  /* 0x0004880a01007387 */ /* 0x000fe40000100800 */
[----:B------:R-:W-:Y:S02]  /*35040*/  ISETP.GE.AND P2, PT, R11, R0, PT ;  /* 0x000000000b00720c */ /* 0x000fe40003f46270 */
[----:B------:R3:W-:Y:S07]  /*35050*/  STL [R1+0x4c0], R11 ;  /* 0x0004c00b01007387 */ /* 0x0007ee0000100800 */
[----:B0-----:R-:W-:Y:S01]  /*35060*/  @!P1 LEA R5, P3, R9, R5, 0x1 ;  /* 0x0000000509059211 */ /* 0x001fe200078608ff */
[----:B---3--:R-:W-:-:S04]  /*35070*/  VIADD R11, R10, 0x20 ;  /* 0x000000200a0b7836 */ /* 0x008fc80000000000 */
        /* <DEDUP_REMOVED lines=67> */
.L_x_12980:
        /* <DEDUP_REMOVED lines=12> */
.L_x_12781:
        /* <DEDUP_REMOVED lines=37> */
.L_x_12783:
[----:B------:R-:W-:Y:S05]  /*357c0*/  BSYNC B6 ;  /* 0x0000000000067941 */ /* 0x000fea0003800000 */
.L_x_12782:
        /* <DEDUP_REMOVED lines=144> */
[----:B------:R2:W3:Y:S04]  /*360d0*/  SHFL.IDX PT, R6, R0, 0x7, 0x181f ;  /* 0x00f81f0000067f89 */ /* 0x0004e800000e0000 */
[----:B------:R2:W-:Y:S04]  /*360e0*/  @!P4 LDGSTS.E.BYPASS.LTC128B.128 [R9+0x25400], desc[UR42][R4.64], !P3 ;  /* 0x254000000409cfae */ /* 0x0005e8000d901d6a */
[----:B------:R2:W-:Y:S04]  /*360f0*/  @!P4 LDGSTS.E.BYPASS.LTC128B.128 [R9+0x29400], desc[UR42][R4.64+0x80], !P2 ;  /* 0x294000800409cfae */ /* 0x0005e8000d101d6a */
[----:B------:R2:W-:Y:S04]  /*36100*/  @!P4 LDGSTS.E.BYPASS.LTC128B.128 [R9+0x2d400], desc[UR42][R4.64+0x100], !P1 ;  /* 0x2d4001000409cfae */ /* 0x0005e8000c901d6a */
[----:B-1----:R2:W-:Y:S02]  /*36110*/  @!P4 LDGSTS.E.BYPASS.LTC128B.128 [R9+0x31400], desc[UR42][R4.64+0x180], !P0 ;  /* 0x314001800409cfae */ /* 0x0025e4000c101d6a */
.L_x_12998:
[----:B--2---:R-:W2:Y:S01]  /*36120*/  LDL.LU R0, [R1+0x4dc] ;  /* 0x0004dc0001007983 */ /* 0x004ea20000300800 */
[----:B------:R-:W-:Y:S01]  /*36130*/  BSSY B0, `(.L_x_12785) ;  /* 0x000000d000007945 */ /* 0x000fe20003800000 */
[----:B--2---:R-:W-:-:S13]  /*36140*/  ISETP.GE.AND P4, PT, R0, R3, PT ;  /* 0x000000030000720c */ /* 0x004fda0003f86270 */
[----:B------:R-:W-:Y:S05]  /*36150*/  @P4 BRA `(.L_x_12786) ;  /* 0x0000000000284947 */ /* 0x000fea0003800000 */
[----:B------:R-:W2:Y:S01]  /*36160*/  LDL R0, [R1+0x474] ;  /* 0x0004740001007983 */ /* 0x000ea20000100800 */
[----:B------:R-:W-:-:S05]  /*36170*/  LEA R2, P4, R8, R2, 0x1 ;  /* 0x0000000208027211 */ /* 0x000fca00078808ff */
[----:B---3--:R-:W-:-:S05]  /*36180*/  IMAD.X R3, RZ, RZ, R6, P4 ;  /* 0x000000ffff037224 */ /* 0x008fca00020e0606 */
[----:B------:R-:W-:Y:S01]  /*36190*/  @!PT LDS RZ, [RZ] ;  /* 0x00000000fffff984 */ /* 0x000fe20000000800 */
[----:B------:R-:W-:Y:S01]  /*361a0*/  @!PT LDS RZ, [RZ] ;  /* 0x00000000fffff984 */ /* 0x000fe20000000800 */
[----:B------:R-:W-:Y:S01]  /*361b0*/  @!PT LDS RZ, [RZ] ;  /* 0x00000000fffff984 */ /* 0x000fe20000000800 */
[----:B--2---:R1:W-:Y:S04]  /*361c0*/  LDGSTS.E.BYPASS.LTC128B.128 [R0+0x25c00], desc[UR42][R2.64], !P3 ;  /* 0x25c0000002007fae */ /* 0x0043e8000d901d6a */
[----:B------:R1:W-:Y:S04]  /*361d0*/  LDGSTS.E.BYPASS.LTC128B.128 [R0+0x29c00], desc[UR42][R2.64+0x80], !P2 ;  /* 0x29c0008002007fae */ /* 0x0003e8000d101d6a */
[----:B------:R1:W-:Y:S04]  /*361e0*/  LDGSTS.E.BYPASS.LTC128B.128 [R0+0x2dc00], desc[UR42][R2.64+0x100], !P1 ;  /* 0x2dc0010002007fae */ /* 0x0003e8000c901d6a */
[----:B------:R1:W-:Y:S02]  /*361f0*/  LDGSTS.E.BYPASS.LTC128B.128 [R0+0x31c00], desc[UR42][R2.64+0x180], !P0 ;  /* 0x31c0018002007fae */ /* 0x0003e4000c101d6a */
.L_x_12786:
[----:B------:R-:W-:Y:S05]  /*36200*/  BSYNC B0 ;  /* 0x0000000000007941 */ /* 0x000fea0003800000 */
.L_x_12785:
[----:B------:R-:W-:Y:S01]  /*36210*/  NOP ;  /* 0x0000000000007918 */ /* 0x000fe20000000000 */
[----:B------:R-:W-:-:S13]  /*36220*/  PLOP3.LUT P0, PT, PT, PT, PT, 0x80, 0x0 ;  /* 0x000000000000781c */ /* 0x000fda0003f0f070 */
.L_x_12787:
        /* <DEDUP_REMOVED lines=18> */
.L_x_12999:
[----:B------:R-:W-:Y:S05]  /*36350*/  BSYNC B0 ;  /* 0x0000000000007941 */ /* 0x000fea0003800000 */
.L_x_12788:
[----:B------:R-:W2:Y:S01]  /*36360*/  LDL R2, [R1+0x48c] ;  /* 0x00048c0001027983 */ /* 0x000ea20000100800 */
[----:B------:R-:W-:Y:S01]  /*36370*/  BSSY B0, `(.L_x_12790) ;  /* 0x000005a000007945 */ /* 0x000fe20003800000 */
[----:B--2---:R-:W-:-:S13]  /*36380*/  LOP3.LUT P0, RZ, R2, 0x1, RZ, 0xc0, !PT ;  /* 0x0000000102ff7812 */ /* 0x004fda000780c0ff */
[----:B------:R-:W-:Y:S05]  /*36390*/  @!P0 BRA `(.L_x_12791) ;  /* 0x00000004005c8947 */ /* 0x000fea0003800000 */
[----:B0-----:R-:W1:Y:S01]  /*363a0*/  LDL R4, [R1+0x478] ;  /* 0x0004780001047983 */ /* 0x001e620000100800 */
[----:B------:R-:W0:Y:S02]  /*363b0*/  S2R R2, SR_TID.X ;  /* 0x0000000000027919 */ /* 0x000e240000002100 */
[----:B0-----:R-:W-:Y:S01]  /*363c0*/  LOP3.LUT R3, R2, 0x7f, RZ, 0xc0, !PT ;  /* 0x0000007f02037812 */ /* 0x001fe200078ec0ff */
[----:B------:R-:W-:Y:S01]  /*363d0*/  IMAD R2, R19, 0x8, R18 ;  /* 0x0000000813027824 */ /* 0x000fe200078e0212 */
[----:B------:R-:W-:Y:S02]  /*363e0*/  BSSY B1, `(.L_x_12792) ;  /* 0x0000005000017945 */ /* 0x000fe40003800000 */
[----:B------:R-:W-:Y:S02]  /*363f0*/  ISETP.NE.AND P1, PT, R3, RZ, PT ;  /* 0x000000ff0300720c */ /* 0x000fe40003f25270 */
[----:B-1----:R-:W-:-:S04]  /*36400*/  SHF.L.U32 R0, R4, 0x1f, RZ ;  /* 0x0000001f04007819 */ /* 0x002fc800000006ff */
[----:B------:R-:W0:Y:S02]  /*36410*/  SYNCS.PHASECHK.TRANS64.TRYWAIT P0, [R2+URZ+0x32460], R0 ;  /* 0x03246000020075a7 */ /* 0x000e24000800017f */
[----:B0-----:R-:W-:Y:S05]  /*36420*/  @!P0 BRA `(.L_x_12793) ;  /* 0x0000007000588947 */ /* 0x001fea0003800000 */
.L_x_13000:
[----:B------:R-:W-:Y:S05]  /*36430*/  BSYNC B1 ;  /* 0x0000000000017941 */ /* 0x000fea0003800000 */
.L_x_12792:
        /* <DEDUP_REMOVED lines=9> */
.L_x_12795:
[----:B------:R-:W-:Y:S05]  /*364d0*/  BSYNC B1 ;  /* 0x0000000000017941 */ /* 0x000fea0003800000 */
.L_x_12794:
        /* <DEDUP_REMOVED lines=12> */
.L_x_12796:
        /* <DEDUP_REMOVED lines=15> */
.L_x_12797:
        /* <DEDUP_REMOVED lines=15> */
.L_x_12798:
        /* <DEDUP_REMOVED lines=15> */
.L_x_12799:
        /* <DEDUP_REMOVED lines=10> */
.L_x_12791:
[----:B------:R-:W-:Y:S05]  /*36910*/  BSYNC B0 ;  /* 0x0000000000007941 */ /* 0x000fea0003800000 */
.L_x_12790:
[----:B0-----:R-:W1:Y:S04]  /*36920*/  LDL R4, [R1+0x4b0] ;  /* 0x0004b00001047983 */ /* 0x001e680000100800 */
[----:B------:R-:W2:Y:S01]  /*36930*/  LDL R5, [R1+0x484] ;  /* 0x0004840001057983 */ /* 0x000ea20000100800 */
[----:B------:R-:W-:Y:S01]  /*36940*/  BSSY B0, `(.L_x_12800) ;  /* 0x00001f8000007945 */ /* 0x000fe20003800000 */
[----:B-1----:R-:W-:-:S05]  /*36950*/  VIADD R0, R4, 0xfffffffe ;  /* 0xfffffffe04007836 */ /* 0x002fca0000000000 */
[----:B--2---:R-:W-:-:S13]  /*36960*/  ISETP.GE.AND P0, PT, R0, R5, PT ;  /* 0x000000050000720c */ /* 0x004fda0003f06270 */
[----:B------:R-:W-:Y:S05]  /*36970*/  @!P0 BRA `(.L_x_12801) ;  /* 0x0000001c00d08947 */ /* 0x000fea0003800000 */
[----:B------:R-:W2:Y:S04]  /*36980*/  LDL.LU R9, [R1+0x4e4] ;  /* 0x0004e40001097983 */ /* 0x000ea80000300800 */
[----:B------:R-:W4:Y:S04]  /*36990*/  LDL.LU R8, [R1+0x4ac] ;  /* 0x0004ac0001087983 */ /* 0x000f280000300800 */
[----:B------:R-:W5:Y:S04]  /*369a0*/  LDL.LU R7, [R1+0x4ec] ;  /* 0x0004ec0001077983 */ /* 0x000f680000300800 */
[----:B---3--:R-:W3:Y:S04]  /*369b0*/  LDL.LU R6, [R1+0x4a8] ;  /* 0x0004a80001067983 */ /* 0x008ee80000300800 */
[----:B------:R-:W3:Y:S01]  /*369c0*/  LDL.LU R4, [R1+0x4e8] ;  /* 0x0004e80001047983 */ /* 0x000ee20000300800 */
[----:B------:R-:W-:Y:S01]  /*369d0*/  BSSY B2, `(.L_x_12802) ;  /* 0x00000ad000027945 */ /* 0x000fe20003800000 */
[----:B--2---:R-:W-:-:S04]  /*369e0*/  VIADD R3, R9, 0x1 ;  /* 0x0000000109037836 */ /* 0x004fc80000000000 */
[----:B----4-:R-:W-:Y:S01]  /*369f0*/  IMAD R3, R3, R8, RZ ;  /* 0x0000000803037224 */ /* 0x010fe200078e02ff */
[----:B------:R-:W-:Y:S02]  /*36a00*/  LOP3.LUT R8, RZ, R5, RZ, 0x33, !PT ;  /* 0x00000005ff087212 */ /* 0x000fe400078e33ff */
[----:B-----5:R-:W-:Y:S02]  /*36a10*/  LOP3.LUT R2, RZ, R7, RZ, 0x33, !PT ;  /* 0x00000007ff027212 */ /* 0x020fe400078e33ff */
[----:B------:R-:W-:-:S04]  /*36a20*/  LOP3.LUT R3, RZ, R3, RZ, 0x33, !PT ;  /* 0x00000003ff037212 */ /* 0x000fc800078e33ff */
[----:B---3--:R-:W-:Y:S02]  /*36a30*/  VIADDMNMX R2, R3, -R6, R2, !PT ;  /* 0x8000000603027246 */ /* 0x008fe40007800102 */
        /* <DEDUP_REMOVED lines=42> */
.L_x_12806:
        /* <DEDUP_REMOVED lines=8> */
.L_x_13001:
[----:B------:R-:W-:Y:S05]  /*36d60*/  BSYNC B3 ;  /* 0x0000000000037941 */ /* 0x000fea0003800000 */
.L_x_12807:
        /* <DEDUP_REMOVED lines=9> */
.L_x_12810:
[----:B------:R-:W-:Y:S05]  /*36e00*/  BSYNC B3 ;  /* 0x0000000000037941 */ /* 0x000fea0003800000 */
.L_x_12809:
        /* <DEDUP_REMOVED lines=12> */
.L_x_12811:
        /* <DEDUP_REMOVED lines=13> */
.L_x_13002:
[----:B------:R-:W-:Y:S05]  /*36fa0*/  BSYNC B3 ;  /* 0x0000000000037941 */ /* 0x000fea0003800000 */
.L_x_12812:
        /* <DEDUP_REMOVED lines=11> */
.L_x_12815:
[----:B------:R-:W-:Y:S05]  /*37060*/  BSYNC B3 ;  /* 0x0000000000037941 */ /* 0x000fea0003800000 */
.L_x_12814:
        /* <DEDUP_REMOVED lines=9> */
.L_x_12816:
        /* <DEDUP_REMOVED lines=15> */
.L_x_12817:
        /* <DEDUP_REMOVED lines=15> */
.L_x_12818:
        /* <DEDUP_REMOVED lines=15> */
.L_x_12819:
        /* <DEDUP_REMOVED lines=10> */
.L_x_12805:
[----:B------:R-:W-:Y:S05]  /*37470*/  BSYNC B1 ;  /* 0x0000000000017941 */ /* 0x000fea0003800000 */
.L_x_12804:
[----:B------:R-:W2:Y:S02]  /*37480*/  LDL.LU R5, [R1+0x4b0] ;  /* 0x0004b00001057983 */ /* 0x000ea40000300800 */
[----:B--2---:R-:W-:-:S07]  /*37490*/  VIADD R0, R5, 0xfffffffd ;  /* 0xfffffffd05007836 */ /* 0x004fce0000000000 */
.L_x_12803:
[----:B------:R-:W-:Y:S05]  /*374a0*/  BSYNC B2 ;  /* 0x0000000000027941 */ /* 0x000fea0003800000 */
.L_x_12802:
[----:B------:R-:W-:-:S05]  /*374b0*/  VIADD R8, R8, 0xfffffffe ;  /* 0xfffffffe08087836 */ /* 0x000fca0000000000 */
[----:B------:R-:W-:-:S13]  /*374c0*/  ISETP.NE.AND P0, PT, R8, R4, PT ;  /* 0x000000040800720c */ /* 0x000fda0003f05270 */
[----:B------:R-:W-:Y:S05]  /*374d0*/  @!P0 BRA `(.L_x_12801) ;  /* 0x0000001000f88947 */ /* 0x000fea0003800000 */
.L_x_12852:
        /* <DEDUP_REMOVED lines=35> */
.L_x_12822:
        /* <DEDUP_REMOVED lines=8> */
.L_x_13003:
[----:B------:R-:W-:Y:S05]  /*37790*/  BSYNC B2 ;  /* 0x0000000000027941 */ /* 0x000fea0003800000 */
.L_x_12823:
        /* <DEDUP_REMOVED lines=9> */
.L_x_12826:
[----:B------:R-:W-:Y:S05]  /*37830*/  BSYNC B2 ;  /* 0x0000000000027941 */ /* 0x000fea0003800000 */
.L_x_12825:
        /* <DEDUP_REMOVED lines=12> */
.L_x_12827:
        /* <DEDUP_REMOVED lines=13> */
.L_x_13004:
[----:B------:R-:W-:Y:S05]  /*379d0*/  BSYNC B2 ;  /* 0x0000000000027941 */ /* 0x000fea0003800000 */
.L_x_12828:
        /* <DEDUP_REMOVED lines=11> */
.L_x_12831:
[----:B------:R-:W-:Y:S05]  /*37a90*/  BSYNC B2 ;  /* 0x0000000000027941 */ /* 0x000fea0003800000 */
.L_x_12830:
        /* <DEDUP_REMOVED lines=9> */
.L_x_12832:
        /* <DEDUP_REMOVED lines=15> */
.L_x_12833:
        /* <DEDUP_REMOVED lines=15> */
.L_x_12834:
        /* <DEDUP_REMOVED lines=15> */
.L_x_12835:
        /* <DEDUP_REMOVED lines=10> */
.L_x_12821:
[----:B------:R-:W-:Y:S05]  /*37ea0*/  BSYNC B1 ;  /* 0x0000000000017941 */ /* 0x000fea0003800000 */
.L_x_12820:
        /* <DEDUP_REMOVED lines=35> */
.L_x_12838:
        /* <DEDUP_REMOVED lines=8> */
.L_x_13005:
[----:B------:R-:W-:Y:S05]  /*38160*/  BSYNC B2 ;  /* 0x0000000000027941 */ /* 0x000fea0003800000 */
.L_x_12839:
        /* <DEDUP_REMOVED lines=9> */
.L_x_12842:
[----:B------:R-:W-:Y:S05]  /*38200*/  BSYNC B2 ;  /* 0x0000000000027941 */ /* 0x000fea0003800000 */
.L_x_12841:
        /* <DEDUP_REMOVED lines=12> */
.L_x_12843:
        /* <DEDUP_REMOVED lines=13> */
.L_x_13006:
[----:B------:R-:W-:Y:S05]  /*383a0*/  BSYNC B2 ;  /* 0x0000000000027941 */ /* 0x000fea0003800000 */
.L_x_12844:
        /* <DEDUP_REMOVED lines=11> */
.L_x_12847:
[----:B------:R-:W-:Y:S05]  /*38460*/  BSYNC B2 ;  /* 0x0000000000027941 */ /* 0x000fea0003800000 */
.L_x_12846:
        /* <DEDUP_REMOVED lines=9> */
.L_x_12848:
        /* <DEDUP_REMOVED lines=15> */
.L_x_12849:
        /* <DEDUP_REMOVED lines=15> */
.L_x_12850:
        /* <DEDUP_REMOVED lines=15> */
.L_x_12851:
        /* <DEDUP_REMOVED lines=10> */
.L_x_12837:
[----:B------:R-:W-:Y:S05]  /*38870*/  BSYNC B1 ;  /* 0x0000000000017941 */ /* 0x000fea0003800000 */
.L_x_12836:
[----:B------:R-:W2:Y:S01]  /*38880*/  LDL R5, [R1+0x484] ;  /* 0x0004840001057983 */ /* 0x000ea20000100800 */
[----:B------:R-:W-:Y:S01]  /*38890*/  VIADD R0, R0, 0xfffffffe ;  /* 0xfffffffe00007836 */ /* 0x000fe20000000000 */
[----:B--2---:R-:W-:-:S13]  /*388a0*/  ISETP.GT.AND P0, PT, R6, R5, PT ;  /* 0x000000050600720c */ /* 0x004fda0003f04270 */
[----:B------:R-:W-:Y:S05]  /*388b0*/  @P0 BRA `(.L_x_12852) ;  /* 0xffffffec00080947 */ /* 0x000fea000383ffff */
.L_x_12801:
[----:B------:R-:W-:Y:S05]  /*388c0*/  BSYNC B0 ;  /* 0x0000000000007941 */ /* 0x000fea0003800000 */
.L_x_12800:
[----:B------:R-:W0:Y:S02]  /*388d0*/  S2R R2, SR_TID.X ;  /* 0x0000000000027919 */ /* 0x000e240000002100 */
[----:B0-----:R-:W-:Y:S02]  /*388e0*/  LOP3.LUT R3, R2, 0x7f, RZ, 0xc0, !PT ;  /* 0x0000007f02037812 */ /* 0x001fe400078ec0ff */
[----:B------:R-:W2:Y:S01]  /*388f0*/  LDL.LU R2, [R1+0x478] ;  /* 0x0004780001027983 */ /* 0x000ea20000300800 */
[----:B------:R-:W-:Y:S01]  /*38900*/  VIADD R19, R19, 0x1 ;  /* 0x0000000113137836 */ /* 0x000fe20000000000 */
[----:B------:R-:W-:Y:S01]  /*38910*/  ISETP.NE.AND P1, PT, R3, RZ, PT ;  /* 0x000000ff0300720c */ /* 0x000fe20003f25270 */
[----:B------:R-:W-:Y:S03]  /*38920*/  BSSY B0, `(.L_x_12853) ;  /* 0x0000013000007945 */ /* 0x000fe60003800000 */
[----:B------:R-:W-:-:S04]  /*38930*/  ISETP.NE.AND P0, PT, R19, 0x2, PT ;  /* 0x000000021300780c */ /* 0x000fc80003f05270 */
[----:B------:R-:W-:-:S04]  /*38940*/  SEL R0, RZ, 0x1, P0 ;  /* 0x00000001ff007807 */ /* 0x000fc80000000000 */
[----:B--2---:R-:W-:-:S05]  /*38950*/  LOP3.LUT R2, R2, R0, RZ, 0x3c, !PT ;  /* 0x0000000002027212 */ /* 0x004fca00078e3cff */
[----:B------:R0:W-:Y:S01]  /*38960*/  STL [R1+0x478], R2 ;  /* 0x0004780201007387 */ /* 0x0001e20000100800 */
[----:B------:R-:W-:Y:S05]  /*38970*/  @P1 BRA `(.L_x_12854) ;  /* 0x0000000000341947 */ /* 0x000fea0003800000 */
[----:B------:R-:W1:Y:S01]  /*38980*/  S2R R3, SR_LANEID ;  /* 0x0000000000037919 */ /* 0x000e620000000000 */
[----:B------:R-:W-:Y:S01]  /*38990*/  VOTEU.ANY UR4, UPT, PT ;  /* 0x0000000000047886 */ /* 0x000fe200038e0100 */
[----:B------:R-:W2:Y:S01]  /*389a0*/  LDC.64 R4, c[0x0][0xd60] ;  /* 0x00035800ff047b82 */ /* 0x000ea20000000a00 */
[----:B------:R-:W1:Y:S08]  /*389b0*/  FLO.U32 R0, UR4 ;  /* 0x0000000400007d00 */ /* 0x000e7000080e0000 */
[----:B0-----:R-:W2:Y:S01]  /*389c0*/  POPC R2, UR4 ;  /* 0x0000000400027d09 */ /* 0x001ea20008000000 */
[----:B-1----:R-:W-:-:S13]  /*389d0*/  ISETP.EQ.U32.AND P1, PT, R0, R3, PT ;  /* 0x000000030000720c */ /* 0x002fda0003f22070 */
[----:B--2---:R-:W2:Y:S01]  /*389e0*/  @P1 ATOMG.E.ADD.STRONG.GPU PT, R5, desc[UR42][R4.64], R2 ;  /* 0x00000002040519a8 */ /* 0x004ea200081ee1ea */
[----:B------:R-:W0:Y:S02]  /*389f0*/  S2R R3, SR_LTMASK ;  /* 0x0000000000037919 */ /* 0x000e240000003900 */
[----:B0-----:R-:W-:-:S06]  /*38a00*/  LOP3.LUT R3, R3, UR4, RZ, 0xc0, !PT ;  /* 0x0000000403037c12 */ /* 0x001fcc000f8ec0ff */
[----:B------:R-:W0:Y:S01]  /*38a10*/  POPC R3, R3 ;  /* 0x0000000300037309 */ /* 0x000e220000000000 */
[----:B--2---:R-:W0:Y:S02]  /*38a20*/  SHFL.IDX PT, R0, R5, R0, 0x1f ;  /* 0x00001f0005007589 */ /* 0x004e2400000e0000 */
[----:B0-----:R-:W-:-:S05]  /*38a30*/  IADD3 R0, R0, UR39, R3 ;  /* 0x0000002700007c10 */ /* 0x001fca000fffe003 */
[----:B------:R1:W-:Y:S02]  /*38a40*/  STL [R1+0x460], R0 ;  /* 0x0004600001007387 */ /* 0x0003e40000100800 */
.L_x_12854:
[----:B------:R-:W-:Y:S05]  /*38a50*/  BSYNC B0 ;  /* 0x0000000000007941 */ /* 0x000fea0003800000 */
.L_x_12853:
[----:B------:R-:W-:-:S07]  /*38a60*/  SEL R19, R19, RZ, P0 ;  /* 0x000000ff13137207 */ /* 0x000fce0000000000 */
.L_x_12766:
[----:B------:R-:W-:Y:S05]  /*38a70*/  BSYNC B7 ;  /* 0x0000000000077941 */ /* 0x000fea0003800000 */
.L_x_12764:
[----:B-1--4-:R-:W4:Y:S02]  /*38a80*/  LDL R0, [R1+0x48c] ;  /* 0x00048c0001007983 */ /* 0x012f240000100800 */
[----:B----4-:R-:W-:-:S13]  /*38a90*/  LOP3.LUT P0, RZ, R0, 0x40, RZ, 0xc0, !PT ;  /* 0x0000004000ff7812 */ /* 0x010fda000780c0ff */
[----:B------:R-:W-:Y:S05]  /*38aa0*/  @!P0 BRA `(.L_x_12855) ;  /* 0x0000000000288947 */ /* 0x000fea0003800000 */
[----:B------:R-:W-:Y:S05]  /*38ab0*/  WARPSYNC.ALL ;  /* 0x0000000000007948 */ /* 0x000fea0003800000 */
[----:B------:R-:W1:Y:S08]  /*38ac0*/  S2UR UR5, SR_CgaCtaId ;  /* 0x00000000000579c3 */ /* 0x000e700000008800 */
[----:B------:R-:W-:Y:S06]  /*38ad0*/  BAR.SYNC.DEFER_BLOCKING 0x5, 0x180 ;  /* 0x0146000000007b1d */ /* 0x000fec0000010000 */
[----:B------:R-:W-:-:S02]  /*38ae0*/  UMOV UR4, 0x400 ;  /* 0x0000040000047882 */ /* 0x000fc40000000000 */
[----:B-1----:R-:W-:-:S06]  /*38af0*/  ULEA UR4, UR5, UR4, 0x18 ;  /* 0x0000000405047291 */ /* 0x002fcc000f8ec03f */
[----:B------:R-:W-:-:S05]  /*38b00*/  IMAD.U32 R18, RZ, RZ, UR4 ;  /* 0x00000004ff127e24 */ /* 0x000fca000f8e00ff */
[----:B--23--:R-:W1:Y:S04]  /*38b10*/  LDS.128 R4, [R18+0x324d0] ;  /* 0x0324d00012047984 */ /* 0x00ce680000000c00 */
[----:B-1----:R1:W-:Y:S01]  /*38b20*/  STL.128 [R1+0x460], R4 ;  /* 0x0004600401007387 */ /* 0x0023e20000100c00 */
[----:B------:R-:W-:Y:S06]  /*38b30*/  BAR.ARV 0x4, 0x180 ;  /* 0x0106000000007b1d */ /* 0x000fec0000002000 */
[----:B------:R-:W-:Y:S05]  /*38b40*/  BRA `(.L_x_12856) ;  /* 0x0000001000347947 */ /* 0x000fea0003800000 */
.L_x_12855:
[----:B------:R-:W1:Y:S01]  /*38b50*/  S2R R0, SR_TID.X ;  /* 0x0000000000007919 */ /* 0x000e620000002100 */
[----:B------:R-:W-:Y:S01]  /*38b60*/  UMOV UR4, 0xffffffff ;  /* 0xffffffff00047882 */ /* 0x000fe20000000000 */
[----:B-1----:R-:W-:-:S04]  /*38b70*/  LOP3.LUT R16, R0, 0x1f, RZ, 0xc0, !PT ;  /* 0x0000001f00107812 */ /* 0x002fc800078ec0ff */
[----:B------:R-:W-:Y:S01]  /*38b80*/  ISETP.NE.AND P0, PT, R16, 0x1f, PT ;  /* 0x0000001f1000780c */ /* 0x000fe20003f05270 */
[----:B------:R-:W-:-:S12]  /*38b90*/  BRA.DIV UR4, `(.L_x_12857) ;  /* 0x0000004e04087947 */ /* 0x000fd8000b800000 */
[----:B------:R-:W4:Y:S01]  /*38ba0*/  LDL R3, [R1+0x46c] ;  /* 0x00046c0001037983 */ /* 0x000f220000100800 */
[----:B------:R-:W-:-:S03]  /*38bb0*/  ULDC UR4, c[0x0][0xd3c] ;  /* 0x00034f0000047ab9 */ /* 0x000fc60000000800 */
[----:B0-----:R-:W5:Y:S01]  /*38bc0*/  LDL.LU R2, [R1+0x460] ;  /* 0x0004600001027983 */ /* 0x001f620000300800 */
[----:B----4-:R-:W-:-:S05]  /*38bd0*/  IMAD.IADD R0, R3, 0x1, R16 ;  /* 0x0000000103007824 */ /* 0x010fca00078e0210 */
[----:B------:R-:W-:Y:S01]  /*38be0*/  ISETP.GE.OR P1, PT, R0, UR4, !P0 ;  /* 0x0000000400007c0c */ /* 0x000fe2000c726670 */
[----:B-----5:R-:W-:-:S12]  /*38bf0*/  IMAD.MOV.U32 R10, RZ, RZ, R2 ;  /* 0x000000ffff0a7224 */ /* 0x020fd800078e0002 */
[----:B------:R-:W0:Y:S08]  /*38c00*/  @!P1 LDC.64 R2, c[0x0][0xd80] ;  /* 0x00036000ff029b82 */ /* 0x000e300000000a00 */
[----:B---3--:R-:W1:Y:S01]  /*38c10*/  @!P1 LDC.64 R6, c[0x0][0xd78] ;  /* 0x00035e00ff069b82 */ /* 0x008e620000000a00 */
[----:B0-----:R-:W-:-:S05]  /*38c20*/  @!P1 IMAD.WIDE R2, R0, 0x4, R2 ;  /* 0x0000000400029825 */ /* 0x001fca00078e0202 */
[----:B------:R1:W3:Y:S02]  /*38c30*/  @!P1 LDG.E R8, desc[UR42][R2.64] ;  /* 0x0000002a02089981 */ /* 0x0002e4000c1e1900 */
[----:B-1----:R-:W-:-:S06]  /*38c40*/  @!P1 IMAD.WIDE R2, R0, 0x4, R6 ;  /* 0x0000000400029825 */ /* 0x002fcc00078e0206 */
[----:B------:R-:W4:Y:S01]  /*38c50*/  @!P1 LDG.E R2, desc[UR42][R2.64] ;  /* 0x0000002a02029981 */ /* 0x000f22000c1e1900 */
[----:B--2---:R-:W-:Y:S02]  /*38c60*/  IMAD.MOV.U32 R4, RZ, RZ, RZ ;  /* 0x000000ffff047224 */ /* 0x004fe400078e00ff */
[----:B------:R-:W-:Y:S01]  /*38c70*/  IMAD.MOV.U32 R6, RZ, RZ, RZ ;  /* 0x000000ffff067224 */ /* 0x000fe200078e00ff */
[C---:B------:R-:W-:Y:S02]  /*38c80*/  ISETP.GE.U32.AND P2, PT, R16.reuse, 0x2, PT ;  /* 0x000000021000780c */ /* 0x040fe40003f46070 */
[C---:B------:R-:W-:Y:S02]  /*38c90*/  ISETP.GE.U32.AND P3, PT, R16.reuse, 0x4, PT ;  /* 0x000000041000780c */ /* 0x040fe40003f66070 */
[C---:B------:R-:W-:Y:S02]  /*38ca0*/  ISETP.GE.U32.AND P4, PT, R16.reuse, 0x8, PT ;  /* 0x000000081000780c */ /* 0x040fe40003f86070 */
[----:B------:R-:W-:Y:S01]  /*38cb0*/  ISETP.GE.U32.AND P5, PT, R16, 0x10, PT ;  /* 0x000000101000780c */ /* 0x000fe20003fa6070 */
[----:B------:R-:W-:Y:S04]  /*38cc0*/  SHFL.IDX PT, R5, R10, RZ, 0x1f ;  /* 0x00001fff0a057589 */ /* 0x000fe800000e0000 */
[----:B------:R-:W-:Y:S01]  /*38cd0*/  SHFL.IDX PT, R0, R10, 0x1, 0x1f ;  /* 0x00201f000a007f89 */ /* 0x000fe200000e0000 */
[----:B---3--:R-:W-:-:S02]  /*38ce0*/  @!P1 IMAD.MOV.U32 R4, RZ, RZ, R8 ;  /* 0x000000ffff049224 */ /* 0x008fc400078e0008 */
[----:B----4-:R-:W-:-:S04]  /*38cf0*/  @!P1 IMAD.MOV.U32 R6, RZ, RZ, R2 ;  /* 0x000000ffff069224 */ /* 0x010fc800078e0002 */
        /* <DEDUP_REMOVED lines=17> */
[----:B------:R0:W1:Y:S01]  /*38e10*/  SHFL.IDX PT, R9, R7, 0x1f, 0x1f ;  /* 0x03e01f0007097f89 */ /* 0x00006200000e0000 */
[----:B------:R-:W-:-:S07]  /*38e20*/  IMAD.MOV.U32 R8, RZ, RZ, RZ ;  /* 0x000000ffff087224 */ /* 0x000fce00078e00ff */
.L_x_13016:
[----:B------:R-:W-:Y:S02]  /*38e30*/  ULDC UR4, c[0x0][0xd38] ;  /* 0x00034e0000047ab9 */ /* 0x000fe40000000800 */
[----:B------:R-:W-:-:S04]  /*38e40*/  IMAD.U32 R2, RZ, RZ, UR4 ;  /* 0x00000004ff027e24 */ /* 0x000fc8000f8e00ff */
[----:B-1----:R-:W-:-:S04]  /*38e50*/  IMAD R9, R9, R2, RZ ;  /* 0x0000000209097224 */ /* 0x002fc800078e02ff */
[----:B------:R-:W-:-:S05]  /*38e60*/  IMAD.IADD R0, R0, 0x1, R9 ;  /* 0x0000000100007824 */ /* 0x000fca00078e0209 */
[----:B------:R-:W-:-:S13]  /*38e70*/  ISETP.GT.AND P6, PT, R0, R5, PT ;  /* 0x000000050000720c */ /* 0x000fda0003fc4270 */
[----:B------:R-:W-:Y:S05]  /*38e80*/  @P6 BRA `(.L_x_12858) ;  /* 0x0000000000ac6947 */ /* 0x000fea0003800000 */
.L_x_12861:
        /* <DEDUP_REMOVED lines=37> */
.L_x_13024:
[----:B------:R-:W-:Y:S02]  /*390e0*/  ULDC UR4, c[0x0][0xd38] ;  /* 0x00034e0000047ab9 */ /* 0x000fe40000000800 */
[----:B------:R-:W-:-:S04]  /*390f0*/  IMAD.U32 R2, RZ, RZ, UR4 ;  /* 0x00000004ff027e24 */ /* 0x000fc8000f8e00ff */
[----:B-1----:R-:W-:-:S04]  /*39100*/  IMAD R9, R9, R2, RZ ;  /* 0x0000000209097224 */ /* 0x002fc800078e02ff */
[----:B------:R-:W-:-:S05]  /*39110*/  IMAD.IADD R0, R9, 0x1, R0 ;  /* 0x0000000109007824 */ /* 0x000fca00078e0200 */
[----:B------:R-:W-:-:S13]  /*39120*/  ISETP.GT.AND P6, PT, R0, R5, PT ;  /* 0x000000050000720c */ /* 0x000fda0003fc4270 */
[----:B------:R-:W-:Y:S05]  /*39130*/  @!P6 BRA `(.L_x_12861) ;  /* 0xfffffffc0054e947 */ /* 0x000fea000383ffff */
.L_x_12858:
        /* <DEDUP_REMOVED lines=12> */
.L_x_13029:
[----:B------:R-:W-:-:S13]  /*39200*/  ISETP.NE.AND P0, PT, R0, RZ, PT ;  /* 0x000000ff0000720c */ /* 0x000fda0003f05270 */
[----:B------:R-:W-:Y:S05]  /*39210*/  @!P0 BRA `(.L_x_12863) ;  /* 0x0000000000148947 */ /* 0x000fea0003800000 */
[----:B------:R-:W-:Y:S01]  /*39220*/  UMOV UR4, 0xffffffff ;  /* 0xffffffff00047882 */ /* 0x000fe20000000000 */
[----:B-1----:R-:W-:Y:S02]  /*39230*/  VIADD R3, R3, 0xffffffff ;  /* 0xffffffff03037836 */ /* 0x002fe40000000000 */
[----:B------:R-:W-:Y:S05]  /*39240*/  BRA.DIV UR4, `(.L_x_12864) ;  /* 0x0000004e04fc7947 */ /* 0x000fea000b800000 */
[----:B------:R1:W3:Y:S02]  /*39250*/  SHFL.IDX PT, R3, R7, R3, 0x1f ;  /* 0x00001f0307037589 */ /* 0x0002e400000e0000 */
.L_x_13032:
[----:B---3--:R-:W-:-:S07]  /*39260*/  IMAD.MOV.U32 R8, RZ, RZ, R3 ;  /* 0x000000ffff087224 */ /* 0x008fce00078e0003 */
.L_x_12863:
[----:B------:R-:W-:Y:S01]  /*39270*/  ISETP.NE.AND P0, PT, R6, 0x1, PT ;  /* 0x000000010600780c */ /* 0x000fe20003f05270 */
[----:B------:R-:W-:-:S05]  /*39280*/  IMAD R0, R8, R2, R9 ;  /* 0x0000000208007224 */ /* 0x000fca00078e0209 */
[----:B------:R3:W-:Y:S02]  /*39290*/  STL [R1+0x460], R0 ;  /* 0x0004600001007387 */ /* 0x0007e40000100800 */
[----:B---3--:R-:W-:-:S05]  /*392a0*/  IMAD.IADD R0, R5, 0x1, -R0 ;  /* 0x0000000105007824 */ /* 0x008fca00078e0a00 */
        /* <DEDUP_REMOVED lines=58> */
.L_x_12865:
        /* <DEDUP_REMOVED lines=63> */
.L_x_12866:
[----:B------:R-:W-:-:S05]  /*39a40*/  LOP3.LUT R0, RZ, R0, RZ, 0x33, !PT ;  /* 0x00000000ff007212 */ /* 0x000fca00078e33ff */
[----:B------:R-:W-:-:S05]  /*39a50*/  IMAD.IADD R0, R4, 0x1, R0 ;  /* 0x0000000104007824 */ /* 0x000fca00078e0200 */
[----:B------:R3:W-:Y:S01]  /*39a60*/  STL [R1+0x464], R0 ;  /* 0x0004640001007387 */ /* 0x0007e20000100800 */
[----:B------:R-:W-:Y:S05]  /*39a70*/  BRA `(.L_x_12867) ;  /* 0x0000000000287947 */ /* 0x000fea0003800000 */
.L_x_12859:
[----:B------:R-:W-:Y:S01]  /*39a80*/  UMOV UR4, URZ ;  /* 0x0000003f00047c82 */ /* 0x000fe20008000000 */
[----:B------:R-:W-:Y:S01]  /*39a90*/  UMOV UR5, URZ ;  /* 0x0000003f00057c82 */ /* 0x000fe20008000000 */
[----:B------:R-:W-:Y:S01]  /*39aa0*/  ULDC UR6, c[0x0][0xd3c] ;  /* 0x00034f0000067ab9 */ /* 0x000fe20000000800 */
[----:B------:R-:W-:Y:S01]  /*39ab0*/  IMAD.U32 R3, RZ, RZ, UR4 ;  /* 0x00000004ff037e24 */ /* 0x000fe2000f8e00ff */
[----:B------:R1:W-:Y:S01]  /*39ac0*/  STL [R1+0x460], R5 ;  /* 0x0004600501007387 */ /* 0x0003e20000100800 */
[----:B------:R-:W-:Y:S02]  /*39ad0*/  IMAD.U32 R2, RZ, RZ, UR5 ;  /* 0x00000005ff027e24 */ /* 0x000fe4000f8e00ff */
[----:B------:R-:W-:Y:S01]  /*39ae0*/  IMAD.U32 R0, RZ, RZ, UR6 ;  /* 0x00000006ff007e24 */ /* 0x000fe2000f8e00ff */
[----:B------:R1:W-:Y:S04]  /*39af0*/  STL [R1+0x464], R3 ;  /* 0x0004640301007387 */ /* 0x0003e80000100800 */
[----:B------:R1:W-:Y:S04]  /*39b00*/  STL [R1+0x46c], R0 ;  /* 0x00046c0001007387 */ /* 0x0003e80000100800 */
[----:B------:R1:W-:Y:S02]  /*39b10*/  STL [R1+0x468], R2 ;  /* 0x0004680201007387 */ /* 0x0003e40000100800 */
.L_x_12867:
[----:B01----:R-:W4:Y:S04]  /*39b20*/  LDL R2, [R1+0x46c] ;  /* 0x00046c0001027983 */ /* 0x003f280000100800 */
[----:B------:R-:W5:Y:S04]  /*39b30*/  LDL R3, [R1+0x468] ;  /* 0x0004680001037983 */ /* 0x000f680000100800 */
[----:B------:R-:W2:Y:S04]  /*39b40*/  LDL R4, [R1+0x460] ;  /* 0x0004600001047983 */ /* 0x000ea80000100800 */
[----:B------:R-:W2:Y:S01]  /*39b50*/  LDL R5, [R1+0x464] ;  /* 0x0004640001057983 */ /* 0x000ea20000100800 */
        /* <DEDUP_REMOVED lines=12> */
.L_x_12856:
[----:B------:R-:W2:Y:S01]  /*39c20*/  LDL R0, [R1+0x46c] ;  /* 0x00046c0001007983 */ /* 0x000ea20000100800 */
[----:B------:R-:W-:Y:S02]  /*39c30*/  ULDC UR4, c[0x0][0xd3c] ;  /* 0x00034f0000047ab9 */ /* 0x000fe40000000800 */
[----:B--2---:R-:W-:-:S13]  /*39c40*/  ISETP.GE.AND P0, PT, R0, UR4, PT ;  /* 0x0000000400007c0c */ /* 0x004fda000bf06270 */
[----:B------:R-:W-:Y:S05]  /*39c50*/  @!P0 BRA `(.L_x_12868) ;  /* 0xffffff7800b88947 */ /* 0x000fea000383ffff */
[----:B------:R-:W-:Y:S05]  /*39c60*/  BSYNC B8 ;  /* 0x0000000000087941 */ /* 0x000fea0003800000 */
.L_x_12702:
        /* <DEDUP_REMOVED lines=12> */
.L_x_13033:
[----:B------:R-:W-:Y:S05]  /*39d30*/  BSYNC B0 ;  /* 0x0000000000007941 */ /* 0x000fea0003800000 */
.L_x_12869:
[----:B------:R-:W-:-:S03]  /*39d40*/  UMOV UR4, 0xffffffff ;  /* 0xffffffff00047882 */ /* 0x000fc60000000000 */
[----:B------:R-:W-:Y:S05]  /*39d50*/  BRA.DIV UR4, `(.L_x_12871) ;  /* 0x0000004604787947 */ /* 0x000fea000b800000 */
[----:B------:R-:W1:Y:S02]  /*39d60*/  S2R R2, SR_TID.X ;  /* 0x0000000000027919 */ /* 0x000e640000002100 */
[----:B-1----:R-:W-:-:S04]  /*39d70*/  SHF.R.U32.HI R2, RZ, 0x5, R2 ;  /* 0x00000005ff027819 */ /* 0x002fc80000011602 */
[----:B------:R-:W-:-:S05]  /*39d80*/  LOP3.LUT R2, R2, 0x3, RZ, 0xc0, !PT ;  /* 0x0000000302027812 */ /* 0x000fca00078ec0ff */
[----:B------:R1:W2:Y:S02]  /*39d90*/  SHFL.IDX PT, R14, R2, RZ, 0x1f ;  /* 0x00001fff020e7589 */ /* 0x0002a400000e0000 */
.L_x_13036:
[----:B--2---:R-:W-:-:S13]  /*39da0*/  ISETP.NE.AND P0, PT, R14, RZ, PT ;  /* 0x000000ff0e00720c */ /* 0x004fda0003f05270 */
[----:B------:R-:W-:Y:S05]  /*39db0*/  @P0 BRA `(.L_x_12458) ;  /* 0x00000000008c0947 */ /* 0x000fea0003800000 */
[----:B------:R-:W-:-:S03]  /*39dc0*/  UMOV UR4, 0xffffffff ;  /* 0xffffffff00047882 */ /* 0x000fc60000000000 */
[----:B------:R-:W-:Y:S05]  /*39dd0*/  BRA.DIV UR4, `(.L_x_12872) ;  /* 0x00000046048c7947 */ /* 0x000fea000b800000 */
[----:B------:R-:W-:-:S13]  /*39de0*/  ELECT P6, URZ, PT ;  /* 0x00000000003f782f */ /* 0x000fda00038c0000 */
.L_x_13039:
[----:B------:R-:W-:Y:S05]  /*39df0*/  @!P6 BRA `(.L_x_12458) ;  /* 0x00000000007ce947 */ /* 0x000fea0003800000 */
[----:B------:R-:W-:-:S06]  /*39e00*/  ULOP3.LUT UR4, UR38, 0x2, URZ, 0xfc, !UPT ;  /* 0x0000000226047892 */ /* 0x000fcc000f8efc3f */
[----:B-1----:R-:W-:-:S05]  /*39e10*/  IMAD.U32 R2, RZ, RZ, UR4 ;  /* 0x00000004ff027e24 */ /* 0x002fca000f8e00ff */
[----:B------:R-:W-:-:S13]  /*39e20*/  ISETP.NE.AND P2, PT, R2, 0x3, PT ;  /* 0x000000030200780c */ /* 0x000fda0003f45270 */
[----:B------:R-:W-:Y:S05]  /*39e30*/  @!P2 BRA `(.L_x_12873) ;  /* 0x000000000004a947 */ /* 0x000fea0003800000 */
[----:B------:R-:W-:Y:S01]  /*39e40*/  BPT.TRAP 0x1 ;  /* 0x000000040000795c */ /* 0x000fe20000300000 */
.L_x_12873:
        /* <DEDUP_REMOVED lines=13> */
.L_x_13040:
[----:B------:R-:W1:Y:S02]  /*39f20*/  SYNCS.PHASECHK.TRANS64.TRYWAIT P0, [R7+URZ], R2 ;  /* 0x00000002070075a7 */ /* 0x000e64000800017f */
[----:B-1----:R-:W-:Y:S05]  /*39f30*/  @!P0 BRA `(.L_x_12875) ;  /* 0x0000004400688947 */ /* 0x002fea0003800000 */
.L_x_13041:
[----:B------:R-:W-:Y:S05]  /*39f40*/  @!P2 BRA `(.L_x_12876) ;  /* 0x000000000004a947 */ /* 0x000fea0003800000 */
[----:B------:R-:W-:Y:S01]  /*39f50*/  BPT.TRAP 0x1 ;  /* 0x000000040000795c */ /* 0x000fe20000300000 */
.L_x_12876:
[----:B------:R-:W-:-:S04]  /*39f60*/  VIADD R0, R0, 0x32460 ;  /* 0x0003246000007836 */ /* 0x000fc80000000000 */
[----:B------:R-:W-:-:S04]  /*39f70*/  IMAD R4, R19, 0x8, R0 ;  /* 0x0000000813047824 */ /* 0x000fc800078e0200 */
[----:B------:R-:W2:Y:S02]  /*39f80*/  SYNCS.PHASECHK.TRANS64.TRYWAIT P0, [R4+URZ], R5 ;  /* 0x00000005040075a7 */ /* 0x000ea4000800017f */
[----:B--2---:R-:W-:Y:S05]  /*39f90*/  @!P0 BRA `(.L_x_12877) ;  /* 0x0000004400648947 */ /* 0x004fea0003800000 */
.L_x_13042:
[----:B------:R-:W-:-:S07]  /*39fa0*/  IMAD R3, R3, 0x8, R0 ;  /* 0x0000000803037824 */ /* 0x000fce00078e0200 */
.L_x_12878:
[----:B---3--:R3:W4:Y:S02]  /*39fb0*/  SYNCS.PHASECHK.TRANS64.TRYWAIT P0, [R3+URZ], R2 ;  /* 0x00000002030075a7 */ /* 0x008724000800017f */
[----:B----4-:R-:W-:Y:S05]  /*39fc0*/  @!P0 NANOSLEEP.SYNCS 0x989680 ;  /* 0x009896800000895d */ /* 0x010fea0003900000 */
[----:B------:R-:W4:Y:S02]  /*39fd0*/  @!P0 SYNCS.PHASECHK.TRANS64 P0, [R3+URZ], R2 ;  /* 0x00000002030085a7 */ /* 0x000f24000800007f */
[----:B----4-:R-:W-:Y:S05]  /*39fe0*/  @!P0 BRA `(.L_x_12878) ;  /* 0xfffffffc00f08947 */ /* 0x010fea000383ffff */
.L_x_12458:
[----:B------:R-:W-:Y:S05]  /*39ff0*/  BSYNC B9 ;  /* 0x0000000000097941 */ /* 0x000fea0003800000 */
.L_x_12455:
[----:B------:R-:W-:Y:S05]  /*3a000*/  EXIT ;  /* 0x000000000000794d */ /* 0x000fea0003800000 */
.L_x_12486:
[----:B0-----:R0:W1:Y:S02]  /*3a010*/  SYNCS.PHASECHK.TRANS64.TRYWAIT P6, [R68+URZ+0x32490], R80 ;  /* 0x03249050440075a7 */ /* 0x00106400080c017f */
[----:B-1----:R-:W-:Y:S05]  /*3a020*/  @!P6 NANOSLEEP.SYNCS 0x989680 ;  /* 0x009896800000e95d */ /* 0x002fea0003900000 */
[----:B------:R-:W1:Y:S02]  /*3a030*/  @!P6 SYNCS.PHASECHK.TRANS64 P6, [R68+URZ+0x32490], R80 ;  /* 0x032490504400e5a7 */ /* 0x000e6400080c007f */
[----:B-1----:R-:W-:Y:S05]  /*3a040*/  @!P6 BRA `(.L_x_12486) ;  /* 0xfffffffc00f0e947 */ /* 0x002fea000383ffff */
[----:B------:R-:W-:Y:S05]  /*3a050*/  BRA `(.L_x_12879) ;  /* 0xfffffc9800187947 */ /* 0x000fea000383ffff */
.L_x_12508:
[----:B0-----:R0:W1:Y:S02]  /*3a060*/  SYNCS.PHASECHK.TRANS64.TRYWAIT P5, [R68+URZ+0x32490], R80 ;  /* 0x03249050440075a7 */ /* 0x00106400080a017f */
[----:B-1----:R-:W-:Y:S05]  /*3a070*/  @!P5 NANOSLEEP.SYNCS 0x989680 ;  /* 0x009896800000d95d */ /* 0x002fea0003900000 */
[----:B------:R-:W1:Y:S02]  /*3a080*/  @!P5 SYNCS.PHASECHK.TRANS64 P5, [R68+URZ+0x32490], R80 ;  /* 0x032490504400d5a7 */ /* 0x000e6400080a007f */
[----:B-1----:R-:W-:Y:S05]  /*3a090*/  @!P5 BRA `(.L_x_12508) ;  /* 0xfffffffc00f0d947 */ /* 0x002fea000383ffff */
[----:B------:R-:W-:Y:S05]  /*3a0a0*/  BRA `(.L_x_12880) ;  /* 0xfffffcac002c7947 */ /* 0x000fea000383ffff */
.L_x_12517:
[----:B0-----:R0:W1:Y:S02]  /*3a0b0*/  SYNCS.PHASECHK.TRANS64.TRYWAIT P4, [R68+URZ+0x32490], R80 ;  /* 0x03249050440075a7 */ /* 0x001064000808017f */
[----:B-1----:R-:W-:Y:S05]  /*3a0c0*/  @!P4 NANOSLEEP.SYNCS 0x989680 ;  /* 0x009896800000c95d */ /* 0x002fea0003900000 */
[----:B------:R-:W1:Y:S02]  /*3a0d0*/  @!P4 SYNCS.PHASECHK.TRANS64 P4, [R68+URZ+0x32490], R80 ;  /* 0x032490504400c5a7 */ /* 0x000e64000808007f */
[----:B-1----:R-:W-:Y:S05]  /*3a0e0*/  @!P4 BRA `(.L_x_12517) ;  /* 0xfffffffc00f0c947 */ /* 0x002fea000383ffff */
[----:B------:R-:W-:Y:S05]  /*3a0f0*/  BRA `(.L_x_12881) ;  /* 0xfffffcbc00407947 */ /* 0x000fea000383ffff */
.L_x_12523:
[----:B-1----:R1:W2:Y:S02]  /*3a100*/  SYNCS.PHASECHK.TRANS64.TRYWAIT P3, [R68+URZ+0x324b0], R80 ;  /* 0x0324b050440075a7 */ /* 0x0022a4000806017f */
[----:B--2---:R-:W-:Y:S05]  /*3a110*/  @!P3 NANOSLEEP.SYNCS 0x989680 ;  /* 0x009896800000b95d */ /* 0x004fea0003900000 */
[----:B------:R-:W2:Y:S02]  /*3a120*/  @!P3 SYNCS.PHASECHK.TRANS64 P3, [R68+URZ+0x324b0], R80 ;  /* 0x0324b0504400b5a7 */ /* 0x000ea4000806007f */
[----:B--2---:R-:W-:Y:S05]  /*3a130*/  @!P3 BRA `(.L_x_12523) ;  /* 0xfffffffc00f0b947 */ /* 0x004fea000383ffff */
[----:B------:R-:W-:Y:S05]  /*3a140*/  BRA `(.L_x_12882) ;  /* 0xfffffcbc00d87947 */ /* 0x000fea000383ffff */
.L_x_12541:
[----:B------:R0:W5:Y:S01]  /*3a150*/  LDL R13, [R1+0x514] ;  /* 0x00051400010d7983 */ /* 0x0001620000100800 */
[----:B------:R-:W-:Y:S01]  /*3a160*/  BSSY B0, `(.L_x_12883) ;  /* 0x0000007000007945 */ /* 0x000fe20003800000 */
[----:B------:R-:W-:Y:S02]  /*3a170*/  IMAD.MOV.U32 R12, RZ, RZ, RZ ;  /* 0x000000ffff0c7224 */ /* 0x000fe400078e00ff */
[----:B------:R-:W-:Y:S02]  /*3a180*/  IMAD.MOV.U32 R11, RZ, RZ, 0x1f ;  /* 0x0000001fff0b7424 */ /* 0x000fe400078e00ff */
[----:B------:R-:W-:-:S07]  /*3a190*/  IMAD.MOV.U32 R15, RZ, RZ, -0x1 ;  /* 0xffffffffff0f7424 */ /* 0x000fce00078e00ff */
[----:B0-2--5:R-:W-:Y:S05]  /*3a1a0*/  WARPSYNC.COLLECTIVE R15, `(.L_x_12884) ;  /* 0x000000000f087348 */ /* 0x025fea0003c00000 */
[----:B-----5:R1:W3:Y:S02]  /*3a1b0*/  SHFL.IDX P6, R14, R13, R12, R11 ;  /* 0x0000000c0d0e7389 */ /* 0x0202e400000c000b */
[----:B0123--:R-:W-:Y:S01]  /*3a1c0*/  ENDCOLLECTIVE ;  /* 0x000000000000791b */ /* 0x00ffe20003800000 */
.L_x_12884:
[----:B------:R-:W-:Y:S05]  /*3a1d0*/  BSYNC B0 ;  /* 0x0000000000007941 */ /* 0x000fea0003800000 */
.L_x_12883:
[----:B------:R-:W-:Y:S05]  /*3a1e0*/  BRA `(.L_x_12885) ;  /* 0xfffffcd000947947 */ /* 0x000fea000383ffff */
.L_x_12553:
        /* <DEDUP_REMOVED lines=8> */
.L_x_12887:
[----:B------:R-:W-:Y:S05]  /*3a270*/  BSYNC B1 ;  /* 0x0000000000017941 */ /* 0x000fea0003800000 */
.L_x_12886:
        /* <DEDUP_REMOVED lines=8> */
.L_x_12888:
[----:B------:R-:W-:Y:S02]  /*3a300*/  IMAD.MOV.U32 R13, RZ, RZ, R66 ;  /* 0x000000ffff0d7224 */ /* 0x000fe400078e0042 */
[----:B------:R-:W-:-:S07]  /*3a310*/  IMAD.MOV.U32 R6, RZ, RZ, R14 ;  /* 0x000000ffff067224 */ /* 0x000fce00078e000e */
[----:B------:R-:W-:Y:S05]  /*3a320*/  WARPSYNC.COLLECTIVE R15, `(.L_x_12889) ;  /* 0x000000000f087348 */ /* 0x000fea0003c00000 */
[----:B------:R0:W1:Y:S02]  /*3a330*/  SHFL.IDX P6, R14, R13, R12, R11 ;  /* 0x0000000c0d0e7389 */ /* 0x00006400000c000b */
[----:B01----:R-:W-:Y:S01]  /*3a340*/  ENDCOLLECTIVE ;  /* 0x000000000000791b */ /* 0x003fe20003800000 */
.L_x_12889:
[----:B------:R-:W-:Y:S02]  /*3a350*/  IMAD.MOV.U32 R13, RZ, RZ, R63 ;  /* 0x000000ffff0d7224 */ /* 0x000fe400078e003f */
[----:B------:R-:W-:-:S07]  /*3a360*/  IMAD.MOV.U32 R7, RZ, RZ, R14 ;  /* 0x000000ffff077224 */ /* 0x000fce00078e000e */
[----:B------:R-:W-:Y:S05]  /*3a370*/  WARPSYNC.COLLECTIVE R15, `(.L_x_12890) ;  /* 0x000000000f087348 */ /* 0x000fea0003c00000 */
[----:B------:R0:W1:Y:S02]  /*3a380*/  SHFL.IDX P6, R14, R13, R12, R11 ;  /* 0x0000000c0d0e7389 */ /* 0x00006400000c000b */
[----:B01----:R-:W-:Y:S01]  /*3a390*/  ENDCOLLECTIVE ;  /* 0x000000000000791b */ /* 0x003fe20003800000 */
.L_x_12890:
[----:B------:R-:W-:Y:S01]  /*3a3a0*/  IMAD.MOV.U32 R8, RZ, RZ, R14 ;  /* 0x000000ffff087224 */ /* 0x000fe200078e000e */
[----:B------:R-:W-:Y:S06]  /*3a3b0*/  BRA `(.L_x_12891) ;  /* 0xfffffcdc00747947 */ /* 0x000fec000383ffff */
.L_x_12556:
        /* <DEDUP_REMOVED lines=8> */
.L_x_12893:
[----:B------:R-:W-:Y:S05]  /*3a440*/  BSYNC B1 ;  /* 0x0000000000017941 */ /* 0x000fea0003800000 */
.L_x_12892:
        /* <DEDUP_REMOVED lines=8> */
.L_x_12894:
[----:B------:R-:W-:Y:S02]  /*3a4d0*/  IMAD.MOV.U32 R13, RZ, RZ, R66 ;  /* 0x000000ffff0d7224 */ /* 0x000fe400078e0042 */
[----:B------:R-:W-:-:S07]  /*3a4e0*/  IMAD.MOV.U32 R6, RZ, RZ, R14 ;  /* 0x000000ffff067224 */ /* 0x000fce00078e000e */
[----:B------:R-:W-:Y:S05]  /*3a4f0*/  WARPSYNC.COLLECTIVE R15, `(.L_x_12895) ;  /* 0x000000000f087348 */ /* 0x000fea0003c00000 */
[----:B------:R0:W1:Y:S02]  /*3a500*/  SHFL.IDX P6, R14, R13, R12, R11 ;  /* 0x0000000c0d0e7389 */ /* 0x00006400000c000b */
[----:B01----:R-:W-:Y:S01]  /*3a510*/  ENDCOLLECTIVE ;  /* 0x000000000000791b */ /* 0x003fe20003800000 */
.L_x_12895:
[----:B------:R-:W-:Y:S02]  /*3a520*/  IMAD.MOV.U32 R13, RZ, RZ, R63 ;  /* 0x000000ffff0d7224 */ /* 0x000fe400078e003f */
[----:B------:R-:W-:-:S07]  /*3a530*/  IMAD.MOV.U32 R7, RZ, RZ, R14 ;  /* 0x000000ffff077224 */ /* 0x000fce00078e000e */
[----:B------:R-:W-:Y:S05]  /*3a540*/  WARPSYNC.COLLECTIVE R15, `(.L_x_12896) ;  /* 0x000000000f087348 */ /* 0x000fea0003c00000 */
[----:B------:R0:W1:Y:S02]  /*3a550*/  SHFL.IDX P6, R14, R13, R12, R11 ;  /* 0x0000000c0d0e7389 */ /* 0x00006400000c000b */
[----:B01----:R-:W-:Y:S01]  /*3a560*/  ENDCOLLECTIVE ;  /* 0x000000000000791b */ /* 0x003fe20003800000 */
.L_x_12896:
[----:B------:R-:W-:Y:S05]  /*3a570*/  BRA `(.L_x_12897) ;  /* 0xfffffcdc00e07947 */ /* 0x000fea000383ffff */
.L_x_12560:
[----:B-1----:R1:W4:Y:S02]  /*3a580*/  SYNCS.PHASECHK.TRANS64.TRYWAIT P0, [R2+URZ+0x32400], R63 ;  /* 0x0324003f020075a7 */ /* 0x002324000800017f */
[----:B----4-:R-:W-:Y:S05]  /*3a590*/  @!P0 NANOSLEEP.SYNCS 0x989680 ;  /* 0x009896800000895d */ /* 0x010fea0003900000 */
[----:B------:R-:W4:Y:S02]  /*3a5a0*/  @!P0 SYNCS.PHASECHK.TRANS64 P0, [R2+URZ+0x32400], R63 ;  /* 0x0324003f020085a7 */ /* 0x000f24000800007f */
[----:B----4-:R-:W-:Y:S05]  /*3a5b0*/  @!P0 BRA `(.L_x_12560) ;  /* 0xfffffffc00f08947 */ /* 0x010fea000383ffff */
[----:B------:R-:W-:Y:S05]  /*3a5c0*/  BRA `(.L_x_12898) ;  /* 0xfffffce0006c7947 */ /* 0x000fea000383ffff */
.L_x_12568:
[----:B------:R-:W0:Y:S01]  /*3a5d0*/  LDC R69, c[0x0][0x3f4] ;  /* 0x0000fd00ff457b82 */ /* 0x000e220000000800 */
        /* <DEDUP_REMOVED lines=8> */
.L_x_12900:
[----:B------:R-:W-:Y:S05]  /*3a660*/  BSYNC B1 ;  /* 0x0000000000017941 */ /* 0x000fea0003800000 */
.L_x_12899:
        /* <DEDUP_REMOVED lines=10> */
.L_x_12901:
        /* <DEDUP_REMOVED lines=8> */
.L_x_12902:
[----:B------:R-:W-:-:S05]  /*3a790*/  @!P1 IADD3 R8, P2, R5, R7, RZ ;  /* 0x0000000705089210 */ /* 0x000fca0007f5e0ff */
[----:B------:R-:W-:Y:S02]  /*3a7a0*/  @!P1 IMAD.X R9, R4, 0x1, R21, P2 ;  /* 0x0000000104099824 */ /* 0x000fe400010e0615 */
[----:B------:R-:W-:Y:S02]  /*3a7b0*/  IMAD.MOV.U32 R13, RZ, RZ, R44 ;  /* 0x000000ffff0d7224 */ /* 0x000fe400078e002c */
[----:B------:R-:W-:-:S07]  /*3a7c0*/  IMAD.MOV.U32 R6, RZ, RZ, R14 ;  /* 0x000000ffff067224 */ /* 0x000fce00078e000e */
[----:B------:R-:W-:Y:S05]  /*3a7d0*/  WARPSYNC.COLLECTIVE R15, `(.L_x_12903) ;  /* 0x000000000f087348 */ /* 0x000fea0003c00000 */
[----:B------:R0:W1:Y:S02]  /*3a7e0*/  SHFL.IDX P6, R14, R13, R12, R11 ;  /* 0x0000000c0d0e7389 */ /* 0x00006400000c000b */
[----:B01----:R-:W-:Y:S01]  /*3a7f0*/  ENDCOLLECTIVE ;  /* 0x000000000000791b */ /* 0x003fe20003800000 */
.L_x_12903:
[----:B------:R-:W2:Y:S01]  /*3a800*/  @!P1 LD.E.128 R8, desc[UR42][R8.64] ;  /* 0x0000002a08089980 */ /* 0x000ea2000c101d00 */
[----:B------:R-:W-:-:S05]  /*3a810*/  @!P1 IADD3 R4, P2, R14, R7, RZ ;  /* 0x000000070e049210 */ /* 0x000fca0007f5e0ff */
[----:B------:R-:W-:-:S06]  /*3a820*/  @!P1 IMAD.X R5, R6, 0x1, R21, P2 ;  /* 0x0000000106059824 */ /* 0x000fcc00010e0615 */
[----:B------:R-:W5:Y:S01]  /*3a830*/  @!P1 LD.E.128 R4, desc[UR42][R4.64] ;  /* 0x0000002a04049980 */ /* 0x000f62000c101d00 */
[----:B------:R-:W-:Y:S01]  /*3a840*/  CS2R R20, SRZ ;  /* 0x0000000000147805 */ /* 0x000fe2000001ff00 */
[----:B------:R-:W-:Y:S01]  /*3a850*/  IMAD.MOV.U32 R13, RZ, RZ, R31 ;  /* 0x000000ffff0d7224 */ /* 0x000fe200078e001f */
[----:B------:R-:W-:Y:S01]  /*3a860*/  CS2R R64, SRZ ;  /* 0x0000000000407805 */ /* 0x000fe2000001ff00 */
[----:B------:R-:W-:Y:S01]  /*3a870*/  IMAD.MOV.U32 R12, RZ, RZ, 0x1 ;  /* 0x00000001ff0c7424 */ /* 0x000fe200078e00ff */
[----:B------:R-:W-:Y:S02]  /*3a880*/  CS2R R66, SRZ ;  /* 0x0000000000427805 */ /* 0x000fe4000001ff00 */
[----:B------:R-:W-:Y:S01]  /*3a890*/  CS2R R54, SRZ ;  /* 0x0000000000367805 */ /* 0x000fe2000001ff00 */
[----:B--2---:R-:W-:Y:S02]  /*3a8a0*/  @!P1 IMAD.MOV.U32 R20, RZ, RZ, R10 ;  /* 0x000000ffff149224 */ /* 0x004fe400078e000a */
[----:B------:R-:W-:-:S02]  /*3a8b0*/  @!P1 IMAD.MOV.U32 R21, RZ, RZ, R11 ;  /* 0x000000ffff159224 */ /* 0x000fc400078e000b */
[----:B------:R-:W-:Y:S02]  /*3a8c0*/  IMAD.MOV.U32 R10, RZ, RZ, R20 ;  /* 0x000000ffff0a7224 */ /* 0x000fe400078e0014 */
[----:B------:R-:W-:Y:S02]  /*3a8d0*/  IMAD.MOV.U32 R11, RZ, RZ, R21 ;  /* 0x000000ffff0b7224 */ /* 0x000fe400078e0015 */
[----:B------:R-:W-:Y:S02]  /*3a8e0*/  @!P1 IMAD.MOV.U32 R54, RZ, RZ, R8 ;  /* 0x000000ffff369224 */ /* 0x000fe400078e0008 */
[----:B------:R-:W-:Y:S01]  /*3a8f0*/  @!P1 IMAD.MOV.U32 R55, RZ, RZ, R9 ;  /* 0x000000ffff379224 */ /* 0x000fe200078e0009 */
[----:B------:R-:W-:Y:S01]  /*3a900*/  PRMT R75, R10, 0x5410, R11 ;  /* 0x000054100a4b7816 */ /* 0x000fe2000000000b */
[----:B------:R-:W-:Y:S02]  /*3a910*/  IMAD.MOV.U32 R11, RZ, RZ, 0x1c1f ;  /* 0x00001c1fff0b7424 */ /* 0x000fe400078e00ff */
[----:B------:R-:W-:-:S02]  /*3a920*/  IMAD.MOV.U32 R8, RZ, RZ, R54 ;  /* 0x000000ffff087224 */ /* 0x000fc400078e0036 */
[----:B------:R-:W-:-:S07]  /*3a930*/  IMAD.MOV.U32 R9, RZ, RZ, R55 ;  /* 0x000000ffff097224 */ /* 0x000fce00078e0037 */
[----:B-----5:R-:W-:Y:S05]  /*3a940*/  WARPSYNC.COLLECTIVE R15, `(.L_x_12904) ;  /* 0x000000000f087348 */ /* 0x020fea0003c00000 */
[----:B------:R0:W1:Y:S02]  /*3a950*/  SHFL.IDX P6, R14, R13, R12, R11 ;  /* 0x0000000c0d0e7389 */ /* 0x00006400000c000b */
[----:B01---5:R-:W-:Y:S01]  /*3a960*/  ENDCOLLECTIVE ;  /* 0x000000000000791b */ /* 0x023fe20003800000 */
.L_x_12904:
[----:B------:R-:W-:Y:S01]  /*3a970*/  @!P1 IMAD.MOV.U32 R64, RZ, RZ, R6 ;  /* 0x000000ffff409224 */ /* 0x000fe200078e0006 */
[----:B------:R-:W-:Y:S01]  /*3a980*/  PRMT R63, R8, 0x5410, R9 ;  /* 0x00005410083f7816 */ /* 0x000fe20000000009 */
[----:B------:R-:W-:Y:S02]  /*3a990*/  @!P1 IMAD.MOV.U32 R66, RZ, RZ, R4 ;  /* 0x000000ffff429224 */ /* 0x000fe400078e0004 */
[----:B------:R-:W-:Y:S02]  /*3a9a0*/  @!P1 IMAD.MOV.U32 R67, RZ, RZ, R5 ;  /* 0x000000ffff439224 */ /* 0x000fe400078e0005 */
[----:B------:R-:W-:Y:S02]  /*3a9b0*/  @!P1 IMAD.MOV.U32 R65, RZ, RZ, R7 ;  /* 0x000000ffff419224 */ /* 0x000fe400078e0007 */
[----:B------:R-:W-:Y:S02]  /*3a9c0*/  IMAD.MOV.U32 R4, RZ, RZ, R64 ;  /* 0x000000ffff047224 */ /* 0x000fe400078e0040 */
[----:B------:R-:W-:-:S02]  /*3a9d0*/  IMAD.MOV.U32 R13, RZ, RZ, R29 ;  /* 0x000000ffff0d7224 */ /* 0x000fc400078e001d */
[----:B------:R-:W-:Y:S02]  /*3a9e0*/  IMAD.MOV.U32 R6, RZ, RZ, R66 ;  /* 0x000000ffff067224 */ /* 0x000fe400078e0042 */
[----:B------:R-:W-:Y:S02]  /*3a9f0*/  IMAD.MOV.U32 R7, RZ, RZ, R67 ;  /* 0x000000ffff077224 */ /* 0x000fe400078e0043 */
[----:B------:R-:W-:Y:S01]  /*3aa00*/  IMAD.MOV.U32 R5, RZ, RZ, R65 ;  /* 0x000000ffff057224 */ /* 0x000fe200078e0041 */
[----:B------:R-:W-:Y:S02]  /*3aa10*/  PRMT R91, R4, 0x5410, R6 ;  /* 0x00005410045b7816 */ /* 0x000fe40000000006 */
[----:B------:R-:W-:Y:S01]  /*3aa20*/  PRMT R84, R7, 0x7610, R84 ;  /* 0x0000761007547816 */ /* 0x000fe20000000054 */
[----:B------:R-:W-:Y:S01]  /*3aa30*/  IMAD.MOV.U32 R28, RZ, RZ, R14 ;  /* 0x000000ffff1c7224 */ /* 0x000fe200078e000e */
[----:B------:R-:W-:-:S07]  /*3aa40*/  PRMT R85, R5, 0x7610, R85 ;  /* 0x0000761005557816 */ /* 0x000fce0000000055 */
[----:B------:R-:W-:Y:S05]  /*3aa50*/  WARPSYNC.COLLECTIVE R15, `(.L_x_12905) ;  /* 0x000000000f087348 */ /* 0x000fea0003c00000 */
[----:B------:R0:W1:Y:S02]  /*3aa60*/  SHFL.IDX P6, R14, R13, R12, R11 ;  /* 0x0000000c0d0e7389 */ /* 0x00006400000c000b */
[----:B01----:R-:W-:Y:S01]  /*3aa70*/  ENDCOLLECTIVE ;  /* 0x000000000000791b */ /* 0x003fe20003800000 */
.L_x_12905:
[----:B------:R-:W-:Y:S01]  /*3aa80*/  CS2R R6, SRZ ;  /* 0x0000000000067805 */ /* 0x000fe2000001ff00 */
[----:B------:R-:W-:Y:S02]  /*3aa90*/  IMAD.MOV.U32 R13, RZ, RZ, R30 ;  /* 0x000000ffff0d7224 */ /* 0x000fe400078e001e */
[----:B------:R-:W-:-:S07]  /*3aaa0*/  IMAD.MOV.U32 R29, RZ, RZ, R14 ;  /* 0x000000ffff1d7224 */ /* 0x000fce00078e000e */
[----:B------:R-:W-:Y:S05]  /*3aab0*/  WARPSYNC.COLLECTIVE R15, `(.L_x_12906) ;  /* 0x000000000f087348 */ /* 0x000fea0003c00000 */
[----:B------:R0:W1:Y:S02]  /*3aac0*/  SHFL.IDX P6, R14, R13, R12, R11 ;  /* 0x0000000c0d0e7389 */ /* 0x00006400000c000b */
[----:B01----:R-:W-:Y:S01]  /*3aad0*/  ENDCOLLECTIVE ;  /* 0x000000000000791b */ /* 0x003fe20003800000 */
.L_x_12906:
[----:B------:R-:W-:Y:S02]  /*3aae0*/  IMAD.MOV.U32 R13, RZ, RZ, R44 ;  /* 0x000000ffff0d7224 */ /* 0x000fe400078e002c */
[----:B------:R-:W-:-:S07]  /*3aaf0*/  IMAD.MOV.U32 R30, RZ, RZ, R14 ;  /* 0x000000ffff1e7224 */ /* 0x000fce00078e000e */
[----:B------:R-:W-:Y:S05]  /*3ab00*/  WARPSYNC.COLLECTIVE R15, `(.L_x_12907) ;  /* 0x000000000f087348 */ /* 0x000fea0003c00000 */
[----:B------:R0:W1:Y:S02]  /*3ab10*/  SHFL.IDX P6, R14, R13, R12, R11 ;  /* 0x0000000c0d0e7389 */ /* 0x00006400000c000b */
[----:B01----:R-:W-:Y:S01]  /*3ab20*/  ENDCOLLECTIVE ;  /* 0x000000000000791b */ /* 0x003fe20003800000 */
.L_x_12907:
[----:B------:R-:W-:Y:S05]  /*3ab30*/  BRA `(.L_x_12908) ;  /* 0xfffffcec00ac7947 */ /* 0x000fea000383ffff */
.L_x_12572:
[----:B0-----:R0:W1:Y:S02]  /*3ab40*/  SYNCS.PHASECHK.TRANS64.TRYWAIT P1, [R2+URZ+0x32400], R13 ;  /* 0x0324000d020075a7 */ /* 0x001064000802017f */
[----:B-1----:R-:W-:Y:S05]  /*3ab50*/  @!P1 NANOSLEEP.SYNCS 0x989680 ;  /* 0x009896800000995d */ /* 0x002fea0003900000 */
[----:B------:R-:W1:Y:S02]  /*3ab60*/  @!P1 SYNCS.PHASECHK.TRANS64 P1, [R2+URZ+0x32400], R13 ;  /* 0x0324000d020095a7 */ /* 0x000e64000802007f */
[----:B-1----:R-:W-:Y:S05]  /*3ab70*/  @!P1 BRA `(.L_x_12572) ;  /* 0xfffffffc00f09947 */ /* 0x002fea000383ffff */
[----:B------:R-:W-:Y:S05]  /*3ab80*/  BRA `(.L_x_12909) ;  /* 0xfffffcf000087947 */ /* 0x000fea000383ffff */
.L_x_12587:
[----:B0-----:R0:W1:Y:S02]  /*3ab90*/  SYNCS.PHASECHK.TRANS64.TRYWAIT P0, [R2+URZ], R7 ;  /* 0x00000007020075a7 */ /* 0x001064000800017f */
[----:B-1----:R-:W-:Y:S05]  /*3aba0*/  @!P0 NANOSLEEP.SYNCS 0x989680 ;  /* 0x009896800000895d */ /* 0x002fea0003900000 */
[----:B------:R-:W1:Y:S02]  /*3abb0*/  @!P0 SYNCS.PHASECHK.TRANS64 P0, [R2+URZ], R7 ;  /* 0x00000007020085a7 */ /* 0x000e64000800007f */
[----:B-1----:R-:W-:Y:S05]  /*3abc0*/  @!P0 BRA `(.L_x_12587) ;  /* 0xfffffffc00f08947 */ /* 0x002fea000383ffff */
[----:B------:R-:W-:Y:S05]  /*3abd0*/  BRA `(.L_x_12586) ;  /* 0xfffffd0400a47947 */ /* 0x000fea000383ffff */
.L_x_12594:
[----:B-1----:R1:W2:Y:S02]  /*3abe0*/  SYNCS.PHASECHK.TRANS64.TRYWAIT P0, [R4+URZ], R5 ;  /* 0x00000005040075a7 */ /* 0x0022a4000800017f */
[----:B--2---:R-:W-:Y:S05]  /*3abf0*/  @!P0 NANOSLEEP.SYNCS 0x989680 ;  /* 0x009896800000895d */ /* 0x004fea0003900000 */
[----:B------:R-:W2:Y:S02]  /*3ac00*/  @!P0 SYNCS.PHASECHK.TRANS64 P0, [R4+URZ], R5 ;  /* 0x00000005040085a7 */ /* 0x000ea4000800007f */
[----:B--2---:R-:W-:Y:S05]  /*3ac10*/  @!P0 BRA `(.L_x_12594) ;  /* 0xfffffffc00f08947 */ /* 0x004fea000383ffff */
[----:B------:R-:W-:Y:S05]  /*3ac20*/  BRA `(.L_x_12593) ;  /* 0xfffffd0800c87947 */ /* 0x000fea000383ffff */
.L_x_12619:
[----:B-1----:R1:W2:Y:S02]  /*3ac30*/  SYNCS.PHASECHK.TRANS64.TRYWAIT P1, [R0+URZ], R9 ;  /* 0x00000009000075a7 */ /* 0x0022a4000802017f */
[----:B--2---:R-:W-:Y:S05]  /*3ac40*/  @!P1 NANOSLEEP.SYNCS 0x989680 ;  /* 0x009896800000995d */ /* 0x004fea0003900000 */
[----:B------:R-:W2:Y:S02]  /*3ac50*/  @!P1 SYNCS.PHASECHK.TRANS64 P1, [R0+URZ], R9 ;  /* 0x00000009000095a7 */ /* 0x000ea4000802007f */
[----:B--2---:R-:W-:Y:S05]  /*3ac60*/  @!P1 BRA `(.L_x_12619) ;  /* 0xfffffffc00f09947 */ /* 0x004fea000383ffff */
[----:B------:R-:W-:Y:S05]  /*3ac70*/  BRA `(.L_x_12618) ;  /* 0xfffffdb4001c7947 */ /* 0x000fea000383ffff */
.L_x_12626:
[----:B--2---:R2:W3:Y:S02]  /*3ac80*/  SYNCS.PHASECHK.TRANS64.TRYWAIT P1, [R6+URZ], R7 ;  /* 0x00000007060075a7 */ /* 0x0044e4000802017f */
[----:B---3--:R-:W-:Y:S05]  /*3ac90*/  @!P1 NANOSLEEP.SYNCS 0x989680 ;  /* 0x009896800000995d */ /* 0x008fea0003900000 */
[----:B------:R-:W3:Y:S02]  /*3aca0*/  @!P1 SYNCS.PHASECHK.TRANS64 P1, [R6+URZ], R7 ;  /* 0x00000007060095a7 */ /* 0x000ee4000802007f */
[----:B---3--:R-:W-:Y:S05]  /*3acb0*/  @!P1 BRA `(.L_x_12626) ;  /* 0xfffffffc00f09947 */ /* 0x008fea000383ffff */
[----:B------:R-:W-:Y:S05]  /*3acc0*/  BRA `(.L_x_12625) ;  /* 0xfffffdb800407947 */ /* 0x000fea000383ffff */
.L_x_12637:
[----:B-1----:R1:W2:Y:S02]  /*3acd0*/  SYNCS.PHASECHK.TRANS64.TRYWAIT P0, [R6+URZ], R7 ;  /* 0x00000007060075a7 */ /* 0x0022a4000800017f */
[----:B--2---:R-:W-:Y:S05]  /*3ace0*/  @!P0 NANOSLEEP.SYNCS 0x989680 ;  /* 0x009896800000895d */ /* 0x004fea0003900000 */
[----:B------:R-:W2:Y:S02]  /*3acf0*/  @!P0 SYNCS.PHASECHK.TRANS64 P0, [R6+URZ], R7 ;  /* 0x00000007060085a7 */ /* 0x000ea4000800007f */
[----:B--2---:R-:W-:Y:S05]  /*3ad00*/  @!P0 BRA `(.L_x_12637) ;  /* 0xfffffffc00f08947 */ /* 0x004fea000383ffff */
[----:B------:R-:W-:Y:S05]  /*3ad10*/  BRA `(.L_x_12636) ;  /* 0xfffffe4c00207947 */ /* 0x000fea000383ffff */
.L_x_12644:
[----:B--2---:R2:W3:Y:S02]  /*3ad20*/  SYNCS.PHASECHK.TRANS64.TRYWAIT P0, [R6+URZ], R7 ;  /* 0x00000007060075a7 */ /* 0x0044e4000800017f */
[----:B---3--:R-:W-:Y:S05]  /*3ad30*/  @!P0 NANOSLEEP.SYNCS 0x989680 ;  /* 0x009896800000895d */ /* 0x008fea0003900000 */
[----:B------:R-:W3:Y:S02]  /*3ad40*/  @!P0 SYNCS.PHASECHK.TRANS64 P0, [R6+URZ], R7 ;  /* 0x00000007060085a7 */ /* 0x000ee4000800007f */
[----:B---3--:R-:W-:Y:S05]  /*3ad50*/  @!P0 BRA `(.L_x_12644) ;  /* 0xfffffffc00f08947 */ /* 0x008fea000383ffff */
[----:B------:R-:W-:Y:S05]  /*3ad60*/  BRA `(.L_x_12643) ;  /* 0xfffffe5000447947 */ /* 0x000fea000383ffff */
.L_x_12662:
[----:B------:R-:W-:Y:S02]  /*3ad70*/  IMAD.MOV.U32 R13, RZ, RZ, R17 ;  /* 0x000000ffff0d7224 */ /* 0x000fe400078e0011 */
[----:B------:R-:W-:Y:S02]  /*3ad80*/  IMAD.MOV.U32 R12, RZ, RZ, RZ ;  /* 0x000000ffff0c7224 */ /* 0x000fe400078e00ff */
[----:B------:R-:W-:Y:S02]  /*3ad90*/  IMAD.MOV.U32 R11, RZ, RZ, 0x181f ;  /* 0x0000181fff0b7424 */ /* 0x000fe400078e00ff */
[----:B------:R-:W-:-:S07]  /*3ada0*/  IMAD.MOV.U32 R15, RZ, RZ, -0x1 ;  /* 0xffffffffff0f7424 */ /* 0x000fce00078e00ff */
[----:B-----5:R-:W-:Y:S05]  /*3adb0*/  WARPSYNC.COLLECTIVE R15, `(.L_x_12910) ;  /* 0x000000000f087348 */ /* 0x020fea0003c00000 */
[----:B------:R0:W1:Y:S02]  /*3adc0*/  SHFL.IDX P6, R14, R13, R12, R11 ;  /* 0x0000000c0d0e7389 */ /* 0x00006400000c000b */
[----:B01---5:R-:W-:Y:S01]  /*3add0*/  ENDCOLLECTIVE ;  /* 0x000000000000791b */ /* 0x023fe20003800000 */
.L_x_12910:
[----:B------:R-:W-:Y:S02]  /*3ade0*/  IMAD.MOV.U32 R13, RZ, RZ, R16 ;  /* 0x000000ffff0d7224 */ /* 0x000fe400078e0010 */
[----:B------:R-:W-:-:S07]  /*3adf0*/  IMAD.MOV.U32 R3, RZ, RZ, R14 ;  /* 0x000000ffff037224 */ /* 0x000fce00078e000e */
[----:B------:R-:W-:Y:S05]  /*3ae00*/  WARPSYNC.COLLECTIVE R15, `(.L_x_12911) ;  /* 0x000000000f087348 */ /* 0x000fea0003c00000 */
[----:B------:R0:W1:Y:S02]  /*3ae10*/  SHFL.IDX P6, R14, R13, R12, R11 ;  /* 0x0000000c0d0e7389 */ /* 0x00006400000c000b */
[----:B01----:R-:W-:Y:S01]  /*3ae20*/  ENDCOLLECTIVE ;  /* 0x000000000000791b */ /* 0x003fe20003800000 */
.L_x_12911:
[----:B------:R-:W-:Y:S05]  /*3ae30*/  BRA `(.L_x_12912) ;  /* 0xffffff2400387947 */ /* 0x000fea000383ffff */
.L_x_12665:
[----:B------:R-:W-:Y:S01]  /*3ae40*/  BSSY B1, `(.L_x_12913) ;  /* 0x0000008000017945 */ /* 0x000fe20003800000 */
[----:B---3--:R-:W-:Y:S02]  /*3ae50*/  IMAD.MOV.U32 R13, RZ, RZ, R17 ;  /* 0x000000ffff0d7224 */ /* 0x008fe400078e0011 */
[----:B------:R-:W-:Y:S02]  /*3ae60*/  IMAD.MOV.U32 R12, RZ, RZ, 0x1 ;  /* 0x00000001ff0c7424 */ /* 0x000fe400078e00ff */
[----:B------:R-:W-:Y:S02]  /*3ae70*/  IMAD.MOV.U32 R11, RZ, RZ, 0x181f ;  /* 0x0000181fff0b7424 */ /* 0x000fe400078e00ff */
[----:B------:R-:W-:-:S07]  /*3ae80*/  IMAD.MOV.U32 R15, RZ, RZ, -0x1 ;  /* 0xffffffffff0f7424 */ /* 0x000fce00078e00ff */
[----:B012--5:R-:W-:Y:S05]  /*3ae90*/  WARPSYNC.COLLECTIVE R15, `(.L_x_12914) ;  /* 0x000000000f087348 */ /* 0x027fea0003c00000 */
[----:B--2---:R2:W3:Y:S02]  /*3aea0*/  SHFL.IDX P6, R14, R13, R12, R11 ;  /* 0x0000000c0d0e7389 */ /* 0x0044e400000c000b */
[----:B0123-5:R-:W-:Y:S01]  /*3aeb0*/  ENDCOLLECTIVE ;  /* 0x000000000000791b */ /* 0x02ffe20003800000 */
.L_x_12914:
[----:B------:R-:W-:Y:S05]  /*3aec0*/  BSYNC B1 ;  /* 0x0000000000017941 */ /* 0x000fea0003800000 */
.L_x_12913:
        /* <DEDUP_REMOVED lines=8> */
.L_x_12915:
[----:B------:R-:W-:Y:S05]  /*3af50*/  BRA `(.L_x_12916) ;  /* 0xffffff2400587947 */ /* 0x000fea000383ffff */
.L_x_12668:
[----:B------:R-:W-:Y:S01]  /*3af60*/  BSSY B1, `(.L_x_12917) ;  /* 0x0000008000017945 */ /* 0x000fe20003800000 */
[----:B------:R-:W-:Y:S02]  /*3af70*/  IMAD.MOV.U32 R13, RZ, RZ, R17 ;  /* 0x000000ffff0d7224 */ /* 0x000fe400078e0011 */
[----:B------:R-:W-:Y:S02]  /*3af80*/  IMAD.MOV.U32 R12, RZ, RZ, 0x2 ;  /* 0x00000002ff0c7424 */ /* 0x000fe400078e00ff */
[----:B---3--:R-:W-:Y:S02]  /*3af90*/  IMAD.MOV.U32 R11, RZ, RZ, 0x181f ;  /* 0x0000181fff0b7424 */ /* 0x008fe400078e00ff */
[----:B------:R-:W-:-:S07]  /*3afa0*/  IMAD.MOV.U32 R15, RZ, RZ, -0x1 ;  /* 0xffffffffff0f7424 */ /* 0x000fce00078e00ff */
[----:B012-4-:R-:W-:Y:S05]  /*3afb0*/  WARPSYNC.COLLECTIVE R15, `(.L_x_12918) ;  /* 0x000000000f087348 */ /* 0x017fea0003c00000 */
[----:B--2---:R2:W3:Y:S02]  /*3afc0*/  SHFL.IDX P6, R14, R13, R12, R11 ;  /* 0x0000000c0d0e7389 */ /* 0x0044e400000c000b */
[----:B01234-:R-:W-:Y:S01]  /*3afd0*/  ENDCOLLECTIVE ;  /* 0x000000000000791b */ /* 0x01ffe20003800000 */
.L_x_12918:
[----:B------:R-:W-:Y:S05]  /*3afe0*/  BSYNC B1 ;  /* 0x0000000000017941 */ /* 0x000fea0003800000 */
.L_x_12917:
        /* <DEDUP_REMOVED lines=8> */
.L_x_12919:
[----:B------:R-:W-:Y:S05]  /*3b070*/  BRA `(.L_x_12920) ;  /* 0xffffff2400787947 */ /* 0x000fea000383ffff */
.L_x_12671:
        /* <DEDUP_REMOVED lines=8> */
.L_x_12922:
[----:B------:R-:W-:Y:S05]  /*3b100*/  BSYNC B1 ;  /* 0x0000000000017941 */ /* 0x000fea0003800000 */
.L_x_12921:
        /* <DEDUP_REMOVED lines=8> */
.L_x_12923:
[----:B------:R-:W-:Y:S05]  /*3b190*/  BRA `(.L_x_12924) ;  /* 0xffffff2400987947 */ /* 0x000fea000383ffff */
.L_x_12673:
[----:B------:R-:W-:Y:S02]  /*3b1a0*/  IMAD.MOV.U32 R13, RZ, RZ, R4 ;  /* 0x000000ffff0d7224 */ /* 0x000fe400078e0004 */
[----:B------:R-:W-:Y:S02]  /*3b1b0*/  IMAD.MOV.U32 R12, RZ, RZ, RZ ;  /* 0x000000ffff0c7224 */ /* 0x000fe400078e00ff */
[----:B------:R-:W-:Y:S02]  /*3b1c0*/  IMAD.MOV.U32 R11, RZ, RZ, 0x1c1f ;  /* 0x00001c1fff0b7424 */ /* 0x000fe400078e00ff */
[----:B------:R-:W-:-:S07]  /*3b1d0*/  IMAD.MOV.U32 R15, RZ, RZ, -0x1 ;  /* 0xffffffffff0f7424 */ /* 0x000fce00078e00ff */
[----:B------:R-:W-:Y:S05]  /*3b1e0*/  WARPSYNC.COLLECTIVE R15, `(.L_x_12925) ;  /* 0x000000000f087348 */ /* 0x000fea0003c00000 */
[----:B------:R0:W1:Y:S02]  /*3b1f0*/  SHFL.IDX P6, R14, R13, R12, R11 ;  /* 0x0000000c0d0e7389 */ /* 0x00006400000c000b */
[----:B01----:R-:W-:Y:S01]  /*3b200*/  ENDCOLLECTIVE ;  /* 0x000000000000791b */ /* 0x003fe20003800000 */
.L_x_12925:
[----:B------:R-:W-:Y:S02]  /*3b210*/  IMAD.MOV.U32 R13, RZ, RZ, R3 ;  /* 0x000000ffff0d7224 */ /* 0x000fe400078e0003 */
[----:B------:R-:W-:-:S07]  /*3b220*/  IMAD.MOV.U32 R5, RZ, RZ, R14 ;  /* 0x000000ffff057224 */ /* 0x000fce00078e000e */
[----:B------:R-:W-:Y:S05]  /*3b230*/  WARPSYNC.COLLECTIVE R15, `(.L_x_12926) ;  /* 0x000000000f087348 */ /* 0x000fea0003c00000 */
[----:B------:R0:W1:Y:S02]  /*3b240*/  SHFL.IDX P6, R14, R13, R12, R11 ;  /* 0x0000000c0d0e7389 */ /* 0x00006400000c000b */
[----:B01----:R-:W-:Y:S01]  /*3b250*/  ENDCOLLECTIVE ;  /* 0x000000000000791b */ /* 0x003fe20003800000 */
.L_x_12926:
[----:B------:R-:W-:Y:S05]  /*3b260*/  BRA `(.L_x_12927) ;  /* 0xffffff2800747947 */ /* 0x000fea000383ffff */
.L_x_12676:
[----:B------:R-:W-:Y:S01]  /*3b270*/  BSSY B1, `(.L_x_12928) ;  /* 0x0000008000017945 */ /* 0x000fe20003800000 */
[----:B------:R-:W-:Y:S02]  /*3b280*/  IMAD.MOV.U32 R13, RZ, RZ, R4 ;  /* 0x000000ffff0d7224 */ /* 0x000fe400078e0004 */
[----:B------:R-:W-:Y:S02]  /*3b290*/  IMAD.MOV.U32 R12, RZ, RZ, 0x1 ;  /* 0x00000001ff0c7424 */ /* 0x000fe400078e00ff */
[----:B---3--:R-:W-:Y:S02]  /*3b2a0*/  IMAD.MOV.U32 R11, RZ, RZ, 0x1c1f ;  /* 0x00001c1fff0b7424 */ /* 0x008fe400078e00ff */
[----:B------:R-:W-:-:S07]  /*3b2b0*/  IMAD.MOV.U32 R15, RZ, RZ, -0x1 ;  /* 0xffffffffff0f7424 */ /* 0x000fce00078e00ff */
[----:B012---:R-:W-:Y:S05]  /*3b2c0*/  WARPSYNC.COLLECTIVE R15, `(.L_x_12929) ;  /* 0x000000000f087348 */ /* 0x007fea0003c00000 */
[----:B--2---:R2:W3:Y:S02]  /*3b2d0*/  SHFL.IDX P6, R14, R13, R12, R11 ;  /* 0x0000000c0d0e7389 */ /* 0x0044e400000c000b */
[----:B0123--:R-:W-:Y:S01]  /*3b2e0*/  ENDCOLLECTIVE ;  /* 0x000000000000791b */ /* 0x00ffe20003800000 */
.L_x_12929:
[----:B------:R-:W-:Y:S05]  /*3b2f0*/  BSYNC B1 ;  /* 0x0000000000017941 */ /* 0x000fea0003800000 */
.L_x_12928:
        /* <DEDUP_REMOVED lines=8> */
.L_x_12930:
[----:B------:R-:W-:Y:S05]  /*3b380*/  BRA `(.L_x_12931) ;  /* 0xffffff34005c7947 */ /* 0x000fea000383ffff */
.L_x_12682:
[----:B------:R-:W-:Y:S02]  /*3b390*/  IMAD.MOV.U32 R13, RZ, RZ, R4 ;  /* 0x000000ffff0d7224 */ /* 0x000fe400078e0004 */
[----:B------:R-:W-:Y:S02]  /*3b3a0*/  IMAD.MOV.U32 R12, RZ, RZ, RZ ;  /* 0x000000ffff0c7224 */ /* 0x000fe400078e00ff */
[----:B------:R-:W-:Y:S02]  /*3b3b0*/  IMAD.MOV.U32 R11, RZ, RZ, 0x181f ;  /* 0x0000181fff0b7424 */ /* 0x000fe400078e00ff */
[----:B------:R-:W-:-:S07]  /*3b3c0*/  IMAD.MOV.U32 R15, RZ, RZ, -0x1 ;  /* 0xffffffffff0f7424 */ /* 0x000fce00078e00ff */
[----:B01----:R-:W-:Y:S05]  /*3b3d0*/  WARPSYNC.COLLECTIVE R15, `(.L_x_12932) ;  /* 0x000000000f087348 */ /* 0x003fea0003c00000 */
[----:B------:R2:W3:Y:S02]  /*3b3e0*/  SHFL.IDX P6, R14, R13, R12, R11 ;  /* 0x0000000c0d0e7389 */ /* 0x0004e400000c000b */
[----:B0123--:R-:W-:Y:S01]  /*3b3f0*/  ENDCOLLECTIVE ;  /* 0x000000000000791b */ /* 0x00ffe20003800000 */
.L_x_12932:
[----:B------:R-:W-:Y:S02]  /*3b400*/  IMAD.MOV.U32 R13, RZ, RZ, R3 ;  /* 0x000000ffff0d7224 */ /* 0x000fe400078e0003 */
[----:B------:R-:W-:-:S07]  /*3b410*/  IMAD.MOV.U32 R0, RZ, RZ, R14 ;  /* 0x000000ffff007224 */ /* 0x000fce00078e000e */
[----:B------:R-:W-:Y:S05]  /*3b420*/  WARPSYNC.COLLECTIVE R15, `(.L_x_12933) ;  /* 0x000000000f087348 */ /* 0x000fea0003c00000 */
[----:B------:R0:W1:Y:S02]  /*3b430*/  SHFL.IDX P6, R14, R13, R12, R11 ;  /* 0x0000000c0d0e7389 */ /* 0x00006400000c000b */
[----:B01----:R-:W-:Y:S01]  /*3b440*/  ENDCOLLECTIVE ;  /* 0x000000000000791b */ /* 0x003fe20003800000 */
.L_x_12933:
[----:B------:R-:W-:Y:S05]  /*3b450*/  BRA `(.L_x_12934) ;  /* 0xffffff4800807947 */ /* 0x000fea000383ffff */
.L_x_12685:
        /* <DEDUP_REMOVED lines=8> */
.L_x_12936:
[----:B------:R-:W-:Y:S05]  /*3b4e0*/  BSYNC B1 ;  /* 0x0000000000017941 */ /* 0x000fea0003800000 */
.L_x_12935:
        /* <DEDUP_REMOVED lines=8> */
.L_x_12937:
[----:B------:R-:W-:Y:S05]  /*3b570*/  BRA `(.L_x_12938) ;  /* 0xffffff4800a47947 */ /* 0x000fea000383ffff */
.L_x_12688:
        /* <DEDUP_REMOVED lines=8> */
.L_x_12940:
[----:B------:R-:W-:Y:S05]  /*3b600*/  BSYNC B1 ;  /* 0x0000000000017941 */ /* 0x000fea0003800000 */
.L_x_12939:
        /* <DEDUP_REMOVED lines=8> */
.L_x_12941:
[----:B------:R-:W-:Y:S05]  /*3b690*/  BRA `(.L_x_12942) ;  /* 0xffffff4800c47947 */ /* 0x000fea000383ffff */
.L_x_12691:
        /* <DEDUP_REMOVED lines=8> */
.L_x_12944:
[----:B------:R-:W-:Y:S05]  /*3b720*/  BSYNC B1 ;  /* 0x0000000000017941 */ /* 0x000fea0003800000 */
.L_x_12943:
        /* <DEDUP_REMOVED lines=8> */
.L_x_12945:
[----:B------:R-:W-:Y:S05]  /*3b7b0*/  BRA `(.L_x_12946) ;  /* 0xffffff4800e47947 */ /* 0x000fea000383ffff */
.L_x_12718:
        /* <DEDUP_REMOVED lines=11> */
.L_x_12948:
[----:B------:R-:W-:Y:S05]  /*3b870*/  BSYNC B1 ;  /* 0x0000000000017941 */ /* 0x000fea0003800000 */
.L_x_12947:
[----:B------:R-:W-:Y:S05]  /*3b880*/  BRA `(.L_x_12949) ;  /* 0xffffff6c00187947 */ /* 0x000fea000383ffff */
.L_x_12720:
[----:B------:R-:W-:Y:S01]  /*3b890*/  BSSY B1, `(.L_x_12950) ;  /* 0x0000006000017945 */ /* 0x000fe20003800000 */
[----:B0-----:R-:W-:-:S07]  /*3b8a0*/  IMAD.MOV.U32 R15, RZ, RZ, -0x1 ;  /* 0xffffffffff0f7424 */ /* 0x001fce00078e00ff */
[----:B-1----:R-:W-:Y:S05]  /*3b8b0*/  WARPSYNC.COLLECTIVE R15, `(.L_x_12951) ;  /* 0x000000000f0c7348 */ /* 0x002fea0003c00000 */
[----:B------:R-:W-:Y:S02]  /*3b8c0*/  ELECT P6, UR62, PT ;  /* 0x00000000003e782f */ /* 0x000fe400038c0000 */
[----:B------:R-:W-:Y:S01]  /*3b8d0*/  MOV R14, UR62 ;  /* 0x0000003e000e7c02 */ /* 0x000fe20008000f00 */
[----:B-1----:R-:W-:Y:S10]  /*3b8e0*/  ENDCOLLECTIVE ;  /* 0x000000000000791b */ /* 0x002ff40003800000 */
.L_x_12951:
[----:B------:R-:W-:Y:S05]  /*3b8f0*/  BSYNC B1 ;  /* 0x0000000000017941 */ /* 0x000fea0003800000 */
.L_x_12950:
[----:B------:R-:W-:Y:S05]  /*3b900*/  BRA `(.L_x_12719) ;  /* 0xffffff6c00107947 */ /* 0x000fea000383ffff */
.L_x_12722:
[----:B-1----:R1:W2:Y:S02]  /*3b910*/  SYNCS.PHASECHK.TRANS64.TRYWAIT P0, [R18+URZ+0x32420], R5 ;  /* 0x03242005120075a7 */ /* 0x0022a4000800017f */
[----:B--2---:R-:W-:Y:S05]  /*3b920*/  @!P0 NANOSLEEP.SYNCS 0x989680 ;  /* 0x009896800000895d */ /* 0x004fea0003900000 */
[----:B------:R-:W2:Y:S02]  /*3b930*/  @!P0 SYNCS.PHASECHK.TRANS64 P0, [R18+URZ+0x32420], R5 ;  /* 0x03242005120085a7 */ /* 0x000ea4000800007f */
[----:B--2---:R-:W-:Y:S05]  /*3b940*/  @!P0 BRA `(.L_x_12722) ;  /* 0xfffffffc00f08947 */ /* 0x004fea000383ffff */
[----:B------:R-:W-:Y:S05]  /*3b950*/  BRA `(.L_x_12952) ;  /* 0xffffff6c00207947 */ /* 0x000fea000383ffff */
.L_x_12726:
[----:B-1----:R1:W2:Y:S02]  /*3b960*/  SYNCS.PHASECHK.TRANS64.TRYWAIT P0, [R5+URZ+0x324a0], R10 ;  /* 0x0324a00a050075a7 */ /* 0x0022a4000800017f */
[----:B--2---:R-:W-:Y:S05]  /*3b970*/  @!P0 NANOSLEEP.SYNCS 0x989680 ;  /* 0x009896800000895d */ /* 0x004fea0003900000 */
[----:B------:R-:W2:Y:S02]  /*3b980*/  @!P0 SYNCS.PHASECHK.TRANS64 P0, [R5+URZ+0x324a0], R10 ;  /* 0x0324a00a050085a7 */ /* 0x000ea4000800007f */
[----:B--2---:R-:W-:Y:S05]  /*3b990*/  @!P0 BRA `(.L_x_12726) ;  /* 0xfffffffc00f08947 */ /* 0x004fea000383ffff */
[----:B------:R-:W-:Y:S05]  /*3b9a0*/  BRA `(.L_x_12953) ;  /* 0xffffff6c00407947 */ /* 0x000fea000383ffff */
.L_x_12731:
[----:B--2---:R2:W3:Y:S02]  /*3b9b0*/  SYNCS.PHASECHK.TRANS64.TRYWAIT P0, [R5+URZ+0x324c0], R10 ;  /* 0x0324c00a050075a7 */ /* 0x0044e4000800017f */
[----:B---3--:R-:W-:Y:S05]  /*3b9c0*/  @!P0 NANOSLEEP.SYNCS 0x989680 ;  /* 0x009896800000895d */ /* 0x008fea0003900000 */
[----:B------:R-:W3:Y:S02]  /*3b9d0*/  @!P0 SYNCS.PHASECHK.TRANS64 P0, [R5+URZ+0x324c0], R10 ;  /* 0x0324c00a050085a7 */ /* 0x000ee4000800007f */
[----:B---3--:R-:W-:Y:S05]  /*3b9e0*/  @!P0 BRA `(.L_x_12731) ;  /* 0xfffffffc00f08947 */ /* 0x008fea000383ffff */
[----:B------:R-:W-:Y:S05]  /*3b9f0*/  BRA `(.L_x_12954) ;  /* 0xffffff6c00c07947 */ /* 0x000fea000383ffff */
.L_x_12741:
[----:B-1----:R1:W2:Y:S02]  /*3ba00*/  SYNCS.PHASECHK.TRANS64.TRYWAIT P1, [R6+URZ+0x324a0], R7 ;  /* 0x0324a007060075a7 */ /* 0x0022a4000802017f */
[----:B--2---:R-:W-:Y:S05]  /*3ba10*/  @!P1 NANOSLEEP.SYNCS 0x989680 ;  /* 0x009896800000995d */ /* 0x004fea0003900000 */
[----:B------:R-:W2:Y:S02]  /*3ba20*/  @!P1 SYNCS.PHASECHK.TRANS64 P1, [R6+URZ+0x324a0], R7 ;  /* 0x0324a007060095a7 */ /* 0x000ea4000802007f */
[----:B--2---:R-:W-:Y:S05]  /*3ba30*/  @!P1 BRA `(.L_x_12741) ;  /* 0xfffffffc00f09947 */ /* 0x004fea000383ffff */
[----:B------:R-:W-:Y:S05]  /*3ba40*/  BRA `(.L_x_12955) ;  /* 0xffffff7400507947 */ /* 0x000fea000383ffff */
.L_x_12746:
[----:B--2---:R2:W3:Y:S02]  /*3ba50*/  SYNCS.PHASECHK.TRANS64.TRYWAIT P1, [R6+URZ+0x324c0], R7 ;  /* 0x0324c007060075a7 */ /* 0x0044e4000802017f */
[----:B---3--:R-:W-:Y:S05]  /*3ba60*/  @!P1 NANOSLEEP.SYNCS 0x989680 ;  /* 0x009896800000995d */ /* 0x008fea0003900000 */
[----:B------:R-:W3:Y:S02]  /*3ba70*/  @!P1 SYNCS.PHASECHK.TRANS64 P1, [R6+URZ+0x324c0], R7 ;  /* 0x0324c007060095a7 */ /* 0x000ee4000802007f */
[----:B---3--:R-:W-:Y:S05]  /*3ba80*/  @!P1 BRA `(.L_x_12746) ;  /* 0xfffffffc00f09947 */ /* 0x008fea000383ffff */
[----:B------:R-:W-:Y:S05]  /*3ba90*/  BRA `(.L_x_12956) ;  /* 0xffffff7400cc7947 */ /* 0x000fea000383ffff */
.L_x_12772:
[----:B--2---:R-:W2:Y:S01]  /*3baa0*/  S2R R4, SR_TID.X ;  /* 0x0000000000047919 */ /* 0x004ea20000002100 */
[----:B------:R-:W-:Y:S01]  /*3bab0*/  BSSY B0, `(.L_x_12957) ;  /* 0x000000a000007945 */ /* 0x000fe20003800000 */
[----:B------:R-:W-:Y:S02]  /*3bac0*/  IMAD.MOV.U32 R12, RZ, RZ, RZ ;  /* 0x000000ffff0c7224 */ /* 0x000fe400078e00ff */
        /* <DEDUP_REMOVED lines=8> */
.L_x_12958:
[----:B------:R-:W-:Y:S05]  /*3bb50*/  BSYNC B0 ;  /* 0x0000000000007941 */ /* 0x000fea0003800000 */
.L_x_12957:
[----:B------:R-:W-:Y:S05]  /*3bb60*/  BRA `(.L_x_12959) ;  /* 0xffffff8800607947 */ /* 0x000fea000383ffff */
.L_x_12774:
[----:B------:R-:W-:Y:S01]  /*3bb70*/  BSSY B0, `(.L_x_12960) ;  /* 0x0000006000007945 */ /* 0x000fe20003800000 */
[----:B0-----:R-:W-:-:S07]  /*3bb80*/  IMAD.MOV.U32 R15, RZ, RZ, -0x1 ;  /* 0xffffffffff0f7424 */ /* 0x001fce00078e00ff */
[----:B-1-3--:R-:W-:Y:S05]  /*3bb90*/  WARPSYNC.COLLECTIVE R15, `(.L_x_12961) ;  /* 0x000000000f0c7348 */ /* 0x00afea0003c00000 */
[----:B------:R-:W-:Y:S02]  /*3bba0*/  ELECT P6, UR62, PT ;  /* 0x00000000003e782f */ /* 0x000fe400038c0000 */
[----:B------:R-:W-:Y:S01]  /*3bbb0*/  MOV R14, UR62 ;  /* 0x0000003e000e7c02 */ /* 0x000fe20008000f00 */
[----:B-1-3--:R-:W-:Y:S10]  /*3bbc0*/  ENDCOLLECTIVE ;  /* 0x000000000000791b */ /* 0x00aff40003800000 */
.L_x_12961:
[----:B------:R-:W-:Y:S05]  /*3bbd0*/  BSYNC B0 ;  /* 0x0000000000007941 */ /* 0x000fea0003800000 */
.L_x_12960:
[----:B------:R-:W-:Y:S05]  /*3bbe0*/  BRA `(.L_x_12962) ;  /* 0xffffff88006c7947 */ /* 0x000fea000383ffff */
.L_x_12776:
[----:B--2---:R2:W3:Y:S02]  /*3bbf0*/  SYNCS.PHASECHK.TRANS64.TRYWAIT P0, [R0+URZ+0x32440], R2 ;  /* 0x03244002000075a7 */ /* 0x0044e4000800017f */
[----:B---3--:R-:W-:Y:S05]  /*3bc00*/  @!P0 NANOSLEEP.SYNCS 0x989680 ;  /* 0x009896800000895d */ /* 0x008fea0003900000 */
[----:B------:R-:W3:Y:S02]  /*3bc10*/  @!P0 SYNCS.PHASECHK.TRANS64 P0, [R0+URZ+0x32440], R2 ;  /* 0x03244002000085a7 */ /* 0x000ee4000800007f */
[----:B---3--:R-:W-:Y:S05]  /*3bc20*/  @!P0 BRA `(.L_x_12776) ;  /* 0xfffffffc00f08947 */ /* 0x008fea000383ffff */
[----:B------:R-:W-:Y:S05]  /*3bc30*/  BRA `(.L_x_12963) ;  /* 0xffffff8800cc7947 */ /* 0x000fea000383ffff */
.L_x_12780:
        /* <DEDUP_REMOVED lines=10> */
.L_x_12964:
[----:B------:R0:W-:Y:S01]  /*3bce0*/  STL [R1+0x488], R10 ;  /* 0x0004880a01007387 */ /* 0x0001e20000100800 */
[----:B------:R-:W-:Y:S02]  /*3bcf0*/  IMAD.MOV.U32 R13, RZ, RZ, R3 ;  /* 0x000000ffff0d7224 */ /* 0x000fe400078e0003 */
[----:B------:R-:W-:-:S07]  /*3bd00*/  IMAD.MOV.U32 R4, RZ, RZ, R14 ;  /* 0x000000ffff047224 */ /* 0x000fce00078e000e */
[----:B0-----:R-:W-:Y:S05]  /*3bd10*/  WARPSYNC.COLLECTIVE R15, `(.L_x_12965) ;  /* 0x000000000f087348 */ /* 0x001fea0003c00000 */
[----:B------:R1:W2:Y:S02]  /*3bd20*/  SHFL.IDX P6, R14, R13, R12, R11 ;  /* 0x0000000c0d0e7389 */ /* 0x0002a400000c000b */
[----:B012---:R-:W-:Y:S01]  /*3bd30*/  ENDCOLLECTIVE ;  /* 0x000000000000791b */ /* 0x007fe20003800000 */
.L_x_12965:
[----:B------:R-:W-:Y:S02]  /*3bd40*/  IMAD.MOV.U32 R13, RZ, RZ, R2 ;  /* 0x000000ffff0d7224 */ /* 0x000fe400078e0002 */
[----:B------:R-:W-:Y:S02]  /*3bd50*/  IMAD.MOV.U32 R12, RZ, RZ, 0x1 ;  /* 0x00000001ff0c7424 */ /* 0x000fe400078e00ff */
[----:B------:R-:W-:-:S07]  /*3bd60*/  IMAD.MOV.U32 R5, RZ, RZ, R14 ;  /* 0x000000ffff057224 */ /* 0x000fce00078e000e */
[----:B------:R-:W-:Y:S05]  /*3bd70*/  WARPSYNC.COLLECTIVE R15, `(.L_x_12966) ;  /* 0x000000000f087348 */ /* 0x000fea0003c00000 */
[----:B------:R0:W1:Y:S02]  /*3bd80*/  SHFL.IDX P6, R14, R13, R12, R11 ;  /* 0x0000000c0d0e7389 */ /* 0x00006400000c000b */
[----:B01----:R-:W-:Y:S01]  /*3bd90*/  ENDCOLLECTIVE ;  /* 0x000000000000791b */ /* 0x003fe20003800000 */
.L_x_12966:
[----:B------:R-:W-:Y:S02]  /*3bda0*/  IMAD.MOV.U32 R13, RZ, RZ, R3 ;  /* 0x000000ffff0d7224 */ /* 0x000fe400078e0003 */
[----:B------:R-:W-:Y:S02]  /*3bdb0*/  IMAD R0, R0, R7, RZ ;  /* 0x0000000700007224 */ /* 0x000fe400078e02ff */
[----:B------:R-:W-:-:S07]  /*3bdc0*/  IMAD.MOV.U32 R7, RZ, RZ, R14 ;  /* 0x000000ffff077224 */ /* 0x000fce00078e000e */
[----:B------:R-:W-:Y:S05]  /*3bdd0*/  WARPSYNC.COLLECTIVE R15, `(.L_x_12967) ;  /* 0x000000000f087348 */ /* 0x000fea0003c00000 */
[----:B------:R0:W1:Y:S02]  /*3bde0*/  SHFL.IDX P6, R14, R13, R12, R11 ;  /* 0x0000000c0d0e7389 */ /* 0x00006400000c000b */
[----:B01----:R-:W-:Y:S01]  /*3bdf0*/  ENDCOLLECTIVE ;  /* 0x000000000000791b */ /* 0x003fe20003800000 */
.L_x_12967:
        /* <DEDUP_REMOVED lines=10> */
.L_x_12968:
        /* <DEDUP_REMOVED lines=15> */
.L_x_12969:
        /* <DEDUP_REMOVED lines=19> */
.L_x_12970:
        /* <DEDUP_REMOVED lines=10> */
.L_x_12971:
        /* <DEDUP_REMOVED lines=13> */
.L_x_12972:
        /* <DEDUP_REMOVED lines=10> */
.L_x_12973:
        /* <DEDUP_REMOVED lines=13> */
.L_x_12974:
        /* <DEDUP_REMOVED lines=10> */
.L_x_12975:
        /* <DEDUP_REMOVED lines=13> */
.L_x_12976:
        /* <DEDUP_REMOVED lines=10> */
.L_x_12977:
        /* <DEDUP_REMOVED lines=11> */
.L_x_12978:
        /* <DEDUP_REMOVED lines=14> */
.L_x_12979:
[----:B------:R-:W-:Y:S01]  /*3c740*/  IMAD.MOV.U32 R3, RZ, RZ, R14 ;  /* 0x000000ffff037224 */ /* 0x000fe200078e000e */
[----:B------:R-:W-:Y:S06]  /*3c750*/  BRA `(.L_x_12980) ;  /* 0xffffff8c00547947 */ /* 0x000fec000383ffff */
.L_x_12784:
        /* <DEDUP_REMOVED lines=36> */
.L_x_12982:
[----:B------:R-:W-:Y:S05]  /*3c9a0*/  BSYNC B0 ;  /* 0x0000000000007941 */ /* 0x000fea0003800000 */
.L_x_12981:
        /* <DEDUP_REMOVED lines=10> */
.L_x_12983:
        /* <DEDUP_REMOVED lines=16> */
.L_x_12984:
        /* <DEDUP_REMOVED lines=15> */
.L_x_12985:
        /* <DEDUP_REMOVED lines=9> */
.L_x_12986:
        /* <DEDUP_REMOVED lines=15> */
.L_x_12987:
        /* <DEDUP_REMOVED lines=9> */
.L_x_12988:
        /* <DEDUP_REMOVED lines=15> */
.L_x_12989:
        /* <DEDUP_REMOVED lines=9> */
.L_x_12990:
        /* <DEDUP_REMOVED lines=15> */
.L_x_12991:
        /* <DEDUP_REMOVED lines=9> */
.L_x_12992:
        /* <DEDUP_REMOVED lines=14> */
.L_x_12993:
        /* <DEDUP_REMOVED lines=19> */
.L_x_12994:
[----:B------:R-:W-:Y:S02]  /*3d360*/  IMAD.MOV.U32 R13, RZ, RZ, R2 ;  /* 0x000000ffff0d7224 */ /* 0x000fe400078e0002 */
[----:B------:R-:W-:-:S07]  /*3d370*/  IMAD.MOV.U32 R6, RZ, RZ, R14 ;  /* 0x000000ffff067224 */ /* 0x000fce00078e000e */
[----:B------:R-:W-:Y:S05]  /*3d380*/  WARPSYNC.COLLECTIVE R15, `(.L_x_12995) ;  /* 0x000000000f087348 */ /* 0x000fea0003c00000 */
[----:B------:R0:W1:Y:S02]  /*3d390*/  SHFL.IDX P6, R14, R13, R12, R11 ;  /* 0x0000000c0d0e7389 */ /* 0x00006400000c000b */
[----:B01----:R-:W-:Y:S01]  /*3d3a0*/  ENDCOLLECTIVE ;  /* 0x000000000000791b */ /* 0x003fe20003800000 */
.L_x_12995:
[----:B------:R-:W-:Y:S02]  /*3d3b0*/  IMAD.MOV.U32 R13, RZ, RZ, R0 ;  /* 0x000000ffff0d7224 */ /* 0x000fe400078e0000 */
[----:B------:R-:W-:Y:S02]  /*3d3c0*/  IMAD.MOV.U32 R12, RZ, RZ, 0x7 ;  /* 0x00000007ff0c7424 */ /* 0x000fe400078e00ff */
[----:B------:R-:W-:-:S07]  /*3d3d0*/  IMAD.MOV.U32 R5, RZ, RZ, R14 ;  /* 0x000000ffff057224 */ /* 0x000fce00078e000e */
[----:B------:R-:W-:Y:S05]  /*3d3e0*/  WARPSYNC.COLLECTIVE R15, `(.L_x_12996) ;  /* 0x000000000f087348 */ /* 0x000fea0003c00000 */
[----:B------:R0:W1:Y:S02]  /*3d3f0*/  SHFL.IDX P6, R14, R13, R12, R11 ;  /* 0x0000000c0d0e7389 */ /* 0x00006400000c000b */
[----:B01----:R-:W-:Y:S01]  /*3d400*/  ENDCOLLECTIVE ;  /* 0x000000000000791b */ /* 0x003fe20003800000 */
.L_x_12996:
        /* <DEDUP_REMOVED lines=10> */
.L_x_12997:
        /* <DEDUP_REMOVED lines=9> */
.L_x_12789:
[----:B-1----:R1:W2:Y:S02]  /*3d540*/  SYNCS.PHASECHK.TRANS64.TRYWAIT P0, [R18+URZ+0x32420], R0 ;  /* 0x03242000120075a7 */ /* 0x0022a4000800017f */
[----:B--2---:R-:W-:Y:S05]  /*3d550*/  @!P0 NANOSLEEP.SYNCS 0x989680 ;  /* 0x009896800000895d */ /* 0x004fea0003900000 */
[----:B------:R-:W2:Y:S02]  /*3d560*/  @!P0 SYNCS.PHASECHK.TRANS64 P0, [R18+URZ+0x32420], R0 ;  /* 0x03242000120085a7 */ /* 0x000ea4000800007f */
[----:B--2---:R-:W-:Y:S05]  /*3d570*/  @!P0 BRA `(.L_x_12789) ;  /* 0xfffffffc00f08947 */ /* 0x004fea000383ffff */
[----:B------:R-:W-:Y:S05]  /*3d580*/  BRA `(.L_x_12999) ;  /* 0xffffff8c00707947 */ /* 0x000fea000383ffff */
.L_x_12793:
[----:B0-----:R0:W1:Y:S02]  /*3d590*/  SYNCS.PHASECHK.TRANS64.TRYWAIT P0, [R2+URZ+0x32460], R0 ;  /* 0x03246000020075a7 */ /* 0x001064000800017f */
[----:B-1----:R-:W-:Y:S05]  /*3d5a0*/  @!P0 NANOSLEEP.SYNCS 0x989680 ;  /* 0x009896800000895d */ /* 0x002fea0003900000 */
[----:B------:R-:W1:Y:S02]  /*3d5b0*/  @!P0 SYNCS.PHASECHK.TRANS64 P0, [R2+URZ+0x32460], R0 ;  /* 0x03246000020085a7 */ /* 0x000e64000800007f */
[----:B-1----:R-:W-:Y:S05]  /*3d5c0*/  @!P0 BRA `(.L_x_12793) ;  /* 0xfffffffc00f08947 */ /* 0x002fea000383ffff */
[----:B------:R-:W-:Y:S05]  /*3d5d0*/  BRA `(.L_x_13000) ;  /* 0xffffff8c00947947 */ /* 0x000fea000383ffff */
.L_x_12808:
[----:B0-----:R0:W1:Y:S02]  /*3d5e0*/  SYNCS.PHASECHK.TRANS64.TRYWAIT P0, [R2+URZ+0x32440], R6 ;  /* 0x03244006020075a7 */ /* 0x001064000800017f */
[----:B-1----:R-:W-:Y:S05]  /*3d5f0*/  @!P0 NANOSLEEP.SYNCS 0x989680 ;  /* 0x009896800000895d */ /* 0x002fea0003900000 */
[----:B------:R-:W1:Y:S02]  /*3d600*/  @!P0 SYNCS.PHASECHK.TRANS64 P0, [R2+URZ+0x32440], R6 ;  /* 0x03244006020085a7 */ /* 0x000e64000800007f */
[----:B-1----:R-:W-:Y:S05]  /*3d610*/  @!P0 BRA `(.L_x_12808) ;  /* 0xfffffffc00f08947 */ /* 0x002fea000383ffff */
[----:B------:R-:W-:Y:S05]  /*3d620*/  BRA `(.L_x_13001) ;  /* 0xffffff9400cc7947 */ /* 0x000fea000383ffff */
.L_x_12813:
[----:B-1----:R1:W2:Y:S02]  /*3d630*/  SYNCS.PHASECHK.TRANS64.TRYWAIT P0, [R2+URZ+0x32460], R6 ;  /* 0x03246006020075a7 */ /* 0x0022a4000800017f */
[----:B--2---:R-:W-:Y:S05]  /*3d640*/  @!P0 NANOSLEEP.SYNCS 0x989680 ;  /* 0x009896800000895d */ /* 0x004fea0003900000 */
[----:B------:R-:W2:Y:S02]  /*3d650*/  @!P0 SYNCS.PHASECHK.TRANS64 P0, [R2+URZ+0x32460], R6 ;  /* 0x03246006020085a7 */ /* 0x000ea4000800007f */
[----:B--2---:R-:W-:Y:S05]  /*3d660*/  @!P0 BRA `(.L_x_12813) ;  /* 0xfffffffc00f08947 */ /* 0x004fea000383ffff */
[----:B------:R-:W-:Y:S05]  /*3d670*/  BRA `(.L_x_13002) ;  /* 0xffffff9800487947 */ /* 0x000fea000383ffff */
.L_x_12824:
[----:B0-----:R0:W1:Y:S02]  /*3d680*/  SYNCS.PHASECHK.TRANS64.TRYWAIT P0, [R3+URZ+0x32440], R2 ;  /* 0x03244002030075a7 */ /* 0x001064000800017f */
[----:B-1----:R-:W-:Y:S05]  /*3d690*/  @!P0 NANOSLEEP.SYNCS 0x989680 ;  /* 0x009896800000895d */ /* 0x002fea0003900000 */
[----:B------:R-:W1:Y:S02]  /*3d6a0*/  @!P0 SYNCS.PHASECHK.TRANS64 P0, [R3+URZ+0x32440], R2 ;  /* 0x03244002030085a7 */ /* 0x000e64000800007f */
[----:B-1----:R-:W-:Y:S05]  /*3d6b0*/  @!P0 BRA `(.L_x_12824) ;  /* 0xfffffffc00f08947 */ /* 0x002fea000383ffff */
[----:B------:R-:W-:Y:S05]  /*3d6c0*/  BRA `(.L_x_13003) ;  /* 0xffffffa000307947 */ /* 0x000fea000383ffff */
.L_x_12829:
[----:B-1----:R1:W2:Y:S02]  /*3d6d0*/  SYNCS.PHASECHK.TRANS64.TRYWAIT P0, [R3+URZ+0x32460], R2 ;  /* 0x03246002030075a7 */ /* 0x0022a4000800017f */
[----:B--2---:R-:W-:Y:S05]  /*3d6e0*/  @!P0 NANOSLEEP.SYNCS 0x989680 ;  /* 0x009896800000895d */ /* 0x004fea0003900000 */
[----:B------:R-:W2:Y:S02]  /*3d6f0*/  @!P0 SYNCS.PHASECHK.TRANS64 P0, [R3+URZ+0x32460], R2 ;  /* 0x03246002030085a7 */ /* 0x000ea4000800007f */
[----:B--2---:R-:W-:Y:S05]  /*3d700*/  @!P0 BRA `(.L_x_12829) ;  /* 0xfffffffc00f08947 */ /* 0x004fea000383ffff */
[----:B------:R-:W-:Y:S05]  /*3d710*/  BRA `(.L_x_13004) ;  /* 0xffffffa000ac7947 */ /* 0x000fea000383ffff */
.L_x_12840:
[----:B0-----:R0:W1:Y:S02]  /*3d720*/  SYNCS.PHASECHK.TRANS64.TRYWAIT P0, [R3+URZ+0x32440], R2 ;  /* 0x03244002030075a7 */ /* 0x001064000800017f */
[----:B-1----:R-:W-:Y:S05]  /*3d730*/  @!P0 NANOSLEEP.SYNCS 0x989680 ;  /* 0x009896800000895d */ /* 0x002fea0003900000 */
[----:B------:R-:W1:Y:S02]  /*3d740*/  @!P0 SYNCS.PHASECHK.TRANS64 P0, [R3+URZ+0x32440], R2 ;  /* 0x03244002030085a7 */ /* 0x000e64000800007f */
[----:B-1----:R-:W-:Y:S05]  /*3d750*/  @!P0 BRA `(.L_x_12840) ;  /* 0xfffffffc00f08947 */ /* 0x002fea000383ffff */
[----:B------:R-:W-:Y:S05]  /*3d760*/  BRA `(.L_x_13005) ;  /* 0xffffffa8007c7947 */ /* 0x000fea000383ffff */
.L_x_12845:
[----:B-1----:R1:W2:Y:S02]  /*3d770*/  SYNCS.PHASECHK.TRANS64.TRYWAIT P0, [R3+URZ+0x32460], R2 ;  /* 0x03246002030075a7 */ /* 0x0022a4000800017f */
[----:B--2---:R-:W-:Y:S05]  /*3d780*/  @!P0 NANOSLEEP.SYNCS 0x989680 ;  /* 0x009896800000895d */ /* 0x004fea0003900000 */
[----:B------:R-:W2:Y:S02]  /*3d790*/  @!P0 SYNCS.PHASECHK.TRANS64 P0, [R3+URZ+0x32460], R2 ;  /* 0x03246002030085a7 */ /* 0x000ea4000800007f */
[----:B--2---:R-:W-:Y:S05]  /*3d7a0*/  @!P0 BRA `(.L_x_12845) ;  /* 0xfffffffc00f08947 */ /* 0x004fea000383ffff */
[----:B------:R-:W-:Y:S05]  /*3d7b0*/  BRA `(.L_x_13006) ;  /* 0xffffffa800f87947 */ /* 0x000fea000383ffff */
.L_x_12857:
[----:B------:R-:W4:Y:S01]  /*3d7c0*/  LDL R0, [R1+0x460] ;  /* 0x0004600001007983 */ /* 0x000f220000100800 */
[----:B------:R-:W-:Y:S01]  /*3d7d0*/  BSSY B0, `(.L_x_13007) ;  /* 0x0000008000007945 */ /* 0x000fe20003800000 */
[----:B------:R-:W-:Y:S02]  /*3d7e0*/  IMAD.MOV.U32 R12, RZ, RZ, RZ ;  /* 0x000000ffff0c7224 */ /* 0x000fe400078e00ff */
[----:B------:R-:W-:Y:S02]  /*3d7f0*/  IMAD.MOV.U32 R11, RZ, RZ, 0x1f ;  /* 0x0000001fff0b7424 */ /* 0x000fe400078e00ff */
[----:B0-----:R-:W-:Y:S02]  /*3d800*/  IMAD.MOV.U32 R15, RZ, RZ, -0x1 ;  /* 0xffffffffff0f7424 */ /* 0x001fe400078e00ff */
[----:B----4-:R-:W-:-:S07]  /*3d810*/  IMAD.MOV.U32 R13, RZ, RZ, R0 ;  /* 0x000000ffff0d7224 */ /* 0x010fce00078e0000 */
[----:B--23--:R-:W-:Y:S05]  /*3d820*/  WARPSYNC.COLLECTIVE R15, `(.L_x_13008) ;  /* 0x000000000f087348 */ /* 0x00cfea0003c00000 */
[----:B------:R0:W1:Y:S02]  /*3d830*/  SHFL.IDX P6, R14, R13, R12, R11 ;  /* 0x0000000c0d0e7389 */ /* 0x00006400000c000b */
[----:B0123--:R-:W-:Y:S01]  /*3d840*/  ENDCOLLECTIVE ;  /* 0x000000000000791b */ /* 0x00ffe20003800000 */
.L_x_13008:
[----:B------:R-:W-:Y:S05]  /*3d850*/  BSYNC B0 ;  /* 0x0000000000007941 */ /* 0x000fea0003800000 */
.L_x_13007:
        /* <DEDUP_REMOVED lines=9> */
.L_x_13009:
        /* <DEDUP_REMOVED lines=26> */
.L_x_13010:
        /* <DEDUP_REMOVED lines=8> */
.L_x_13011:
        /* <DEDUP_REMOVED lines=8> */
.L_x_13012:
        /* <DEDUP_REMOVED lines=8> */
.L_x_13013:
        /* <DEDUP_REMOVED lines=8> */
.L_x_13014:
        /* <DEDUP_REMOVED lines=9> */
.L_x_13015:
[----:B------:R-:W-:Y:S01]  /*3dd20*/  IMAD.MOV.U32 R9, RZ, RZ, R14 ;  /* 0x000000ffff097224 */ /* 0x000fe200078e000e */
[----:B------:R-:W-:Y:S06]  /*3dd30*/  BRA `(.L_x_13016) ;  /* 0xffffffb0003c7947 */ /* 0x000fec000383ffff */
.L_x_12860:
        /* <DEDUP_REMOVED lines=8> */
.L_x_13018:
[----:B------:R-:W-:Y:S05]  /*3ddc0*/  BSYNC B0 ;  /* 0x0000000000007941 */ /* 0x000fea0003800000 */
.L_x_13017:
        /* <DEDUP_REMOVED lines=10> */
.L_x_13019:
        /* <DEDUP_REMOVED lines=8> */
.L_x_13020:
        /* <DEDUP_REMOVED lines=8> */
.L_x_13021:
        /* <DEDUP_REMOVED lines=8> */
.L_x_13022:
        /* <DEDUP_REMOVED lines=9> */
.L_x_13023:
[----:B------:R-:W-:Y:S01]  /*3e080*/  IMAD.MOV.U32 R9, RZ, RZ, R14 ;  /* 0x000000ffff097224 */ /* 0x000fe200078e000e */
[----:B------:R-:W-:Y:S06]  /*3e090*/  BRA `(.L_x_13024) ;  /* 0xffffffb000107947 */ /* 0x000fec000383ffff */
.L_x_12862:
[----:B------:R-:W-:Y:S01]  /*3e0a0*/  BSSY B0, `(.L_x_13025) ;  /* 0x0000006000007945 */ /* 0x000fe20003800000 */
[----:B------:R-:W-:Y:S01]  /*3e0b0*/  PLOP3.LUT P6, PT, P6, PT, PT, 0x8, 0x0 ;  /* 0x000000000000781c */ /* 0x000fe200037ce170 */
[----:B------:R-:W-:-:S12]  /*3e0c0*/  IMAD.MOV.U32 R15, RZ, RZ, -0x1 ;  /* 0xffffffffff0f7424 */ /* 0x000fd800078e00ff */
[----:B0-----:R-:W-:Y:S05]  /*3e0d0*/  WARPSYNC.COLLECTIVE R15, `(.L_x_13026) ;  /* 0x000000000f087348 */ /* 0x001fea0003c00000 */
[----:B------:R-:W-:Y:S01]  /*3e0e0*/  VOTE.ANY R14, PT, P6 ;  /* 0x00000000000e7806 */ /* 0x000fe200030e0100 */
[----:B0-----:R-:W-:Y:S06]  /*3e0f0*/  ENDCOLLECTIVE ;  /* 0x000000000000791b */ /* 0x001fec0003800000 */
.L_x_13026:
[----:B------:R-:W-:Y:S05]  /*3e100*/  BSYNC B0 ;  /* 0x0000000000007941 */ /* 0x000fea0003800000 */
.L_x_13025:
        /* <DEDUP_REMOVED lines=10> */
.L_x_13027:
[----:B------:R-:W-:Y:S02]  /*3e1b0*/  IMAD.MOV.U32 R13, RZ, RZ, R6 ;  /* 0x000000ffff0d7224 */ /* 0x000fe400078e0006 */
[----:B------:R-:W-:-:S07]  /*3e1c0*/  IMAD.MOV.U32 R4, RZ, RZ, R14 ;  /* 0x000000ffff047224 */ /* 0x000fce00078e000e */
[----:B------:R-:W-:Y:S05]  /*3e1d0*/  WARPSYNC.COLLECTIVE R15, `(.L_x_13028) ;  /* 0x000000000f087348 */ /* 0x000fea0003c00000 */
[----:B------:R0:W1:Y:S02]  /*3e1e0*/  SHFL.IDX P6, R14, R13, R12, R11 ;  /* 0x0000000c0d0e7389 */ /* 0x00006400000c000b */
[----:B01----:R-:W-:Y:S01]  /*3e1f0*/  ENDCOLLECTIVE ;  /* 0x000000000000791b */ /* 0x003fe20003800000 */
.L_x_13028:
[----:B------:R-:W-:Y:S02]  /*3e200*/  IMAD.MOV.U32 R6, RZ, RZ, R14 ;  /* 0x000000ffff067224 */ /* 0x000fe400078e000e */
[----:B------:R-:W-:-:S05]  /*3e210*/  IMAD.IADD R10, R3, 0x1, R10 ;  /* 0x00000001030a7824 */ /* 0x000fca00078e020a */
[----:B------:R2:W-:Y:S01]  /*3e220*/  STL [R1+0x46c], R10 ;  /* 0x00046c0a01007387 */ /* 0x0005e20000100800 */
[----:B------:R-:W-:Y:S05]  /*3e230*/  BRA `(.L_x_13029) ;  /* 0xffffffac00f07947 */ /* 0x000fea000383ffff */
.L_x_12864:
        /* <DEDUP_REMOVED lines=8> */
.L_x_13031:
[----:B------:R-:W-:Y:S05]  /*3e2c0*/  BSYNC B0 ;  /* 0x0000000000007941 */ /* 0x000fea0003800000 */
.L_x_13030:
[----:B------:R-:W-:Y:S01]  /*3e2d0*/  IMAD.MOV.U32 R3, RZ, RZ, R14 ;  /* 0x000000ffff037224 */ /* 0x000fe200078e000e */
[----:B------:R-:W-:Y:S06]  /*3e2e0*/  BRA `(.L_x_13032) ;  /* 0xffffffac00dc7947 */ /* 0x000fec000383ffff */
.L_x_12870:
[----:B0-----:R0:W1:Y:S02]  /*3e2f0*/  SYNCS.PHASECHK.TRANS64.TRYWAIT P0, [R0+URZ+0x32420], R3 ;  /* 0x03242003000075a7 */ /* 0x001064000800017f */
[----:B-1----:R-:W-:Y:S05]  /*3e300*/  @!P0 NANOSLEEP.SYNCS 0x989680 ;  /* 0x009896800000895d */ /* 0x002fea0003900000 */
[----:B------:R-:W1:Y:S02]  /*3e310*/  @!P0 SYNCS.PHASECHK.TRANS64 P0, [R0+URZ+0x32420], R3 ;  /* 0x03242003000085a7 */ /* 0x000e64000800007f */
[----:B-1----:R-:W-:Y:S05]  /*3e320*/  @!P0 BRA `(.L_x_12870) ;  /* 0xfffffffc00f08947 */ /* 0x002fea000383ffff */
[----:B------:R-:W-:Y:S05]  /*3e330*/  BRA `(.L_x_13033) ;  /* 0xffffffb8007c7947 */ /* 0x000fea000383ffff */
.L_x_12871:
        /* <DEDUP_REMOVED lines=11> */
.L_x_13035:
[----:B------:R-:W-:Y:S05]  /*3e3f0*/  BSYNC B0 ;  /* 0x0000000000007941 */ /* 0x000fea0003800000 */
.L_x_13034:
[----:B------:R-:W-:Y:S05]  /*3e400*/  BRA `(.L_x_13036) ;  /* 0xffffffb800647947 */ /* 0x000fea000383ffff */
.L_x_12872:
[----:B------:R-:W-:Y:S01]  /*3e410*/  BSSY B0, `(.L_x_13037) ;  /* 0x0000006000007945 */ /* 0x000fe20003800000 */
[----:B------:R-:W-:-:S07]  /*3e420*/  IMAD.MOV.U32 R15, RZ, RZ, -0x1 ;  /* 0xffffffffff0f7424 */ /* 0x000fce00078e00ff */
[----:B01----:R-:W-:Y:S05]  /*3e430*/  WARPSYNC.COLLECTIVE R15, `(.L_x_13038) ;  /* 0x000000000f0c7348 */ /* 0x003fea0003c00000 */
[----:B------:R-:W-:Y:S02]  /*3e440*/  ELECT P6, UR62, PT ;  /* 0x00000000003e782f */ /* 0x000fe400038c0000 */
[----:B------:R-:W-:Y:S01]  /*3e450*/  MOV R14, UR62 ;  /* 0x0000003e000e7c02 */ /* 0x000fe20008000f00 */
[----:B01----:R-:W-:Y:S10]  /*3e460*/  ENDCOLLECTIVE ;  /* 0x000000000000791b */ /* 0x003ff40003800000 */
.L_x_13038:
[----:B------:R-:W-:Y:S05]  /*3e470*/  BSYNC B0 ;  /* 0x0000000000007941 */ /* 0x000fea0003800000 */
.L_x_13037:
[----:B------:R-:W-:Y:S05]  /*3e480*/  BRA `(.L_x_13039) ;  /* 0xffffffb800587947 */ /* 0x000fea000383ffff */
.L_x_12874:
[----:B0-----:R0:W1:Y:S02]  /*3e490*/  SYNCS.PHASECHK.TRANS64.TRYWAIT P0, [R6+URZ], R5 ;  /* 0x00000005060075a7 */ /* 0x001064000800017f */
[----:B-1----:R-:W-:Y:S05]  /*3e4a0*/  @!P0 NANOSLEEP.SYNCS 0x989680 ;  /* 0x009896800000895d */ /* 0x002fea0003900000 */
[----:B------:R-:W1:Y:S02]  /*3e4b0*/  @!P0 SYNCS.PHASECHK.TRANS64 P0, [R6+URZ], R5 ;  /* 0x00000005060085a7 */ /* 0x000e64000800007f */
[----:B-1----:R-:W-:Y:S05]  /*3e4c0*/  @!P0 BRA `(.L_x_12874) ;  /* 0xfffffffc00f08947 */ /* 0x002fea000383ffff */
[----:B------:R-:W-:Y:S05]  /*3e4d0*/  BRA `(.L_x_13040) ;  /* 0xffffffb800907947 */ /* 0x000fea000383ffff */
.L_x_12875:
[----:B-1----:R1:W2:Y:S02]  /*3e4e0*/  SYNCS.PHASECHK.TRANS64.TRYWAIT P0, [R7+URZ], R2 ;  /* 0x00000002070075a7 */ /* 0x0022a4000800017f */
[----:B--2---:R-:W-:Y:S05]  /*3e4f0*/  @!P0 NANOSLEEP.SYNCS 0x989680 ;  /* 0x009896800000895d */ /* 0x004fea0003900000 */
[----:B------:R-:W2:Y:S02]  /*3e500*/  @!P0 SYNCS.PHASECHK.TRANS64 P0, [R7+URZ], R2 ;  /* 0x00000002070085a7 */ /* 0x000ea4000800007f */
[----:B--2---:R-:W-:Y:S05]  /*3e510*/  @!P0 BRA `(.L_x_12875) ;  /* 0xfffffffc00f08947 */ /* 0x004fea000383ffff */
[----:B------:R-:W-:Y:S05]  /*3e520*/  BRA `(.L_x_13041) ;  /* 0xffffffb800847947 */ /* 0x000fea000383ffff */
.L_x_12877:
[----:B--2---:R2:W3:Y:S02]  /*3e530*/  SYNCS.PHASECHK.TRANS64.TRYWAIT P0, [R4+URZ], R5 ;  /* 0x00000005040075a7 */ /* 0x0044e4000800017f */
[----:B---3--:R-:W-:Y:S05]  /*3e540*/  @!P0 NANOSLEEP.SYNCS 0x989680 ;  /* 0x009896800000895d */ /* 0x008fea0003900000 */
[----:B------:R-:W3:Y:S02]  /*3e550*/  @!P0 SYNCS.PHASECHK.TRANS64 P0, [R4+URZ], R5 ;  /* 0x00000005040085a7 */ /* 0x000ee4000800007f */
[----:B---3--:R-:W-:Y:S05]  /*3e560*/  @!P0 BRA `(.L_x_12877) ;  /* 0xfffffffc00f08947 */ /* 0x008fea000383ffff */
[----:B------:R-:W-:Y:S05]  /*3e570*/  BRA `(.L_x_13042) ;  /* 0xffffffb800887947 */ /* 0x000fea000383ffff */
        .type           $_ZN7cutlass13device_kernelIN5flash11enable_sm90INS1_16FlashAttnFwdSm90INS1_25CollectiveMainloopFwdSm90ILi2EN4cute5tupleIJNS5_1CILi1EEES8_S8_EEENS6_IJNS7_ILi128EEENS7_ILi96EEENS7_ILi64EEEEEELi256ENS_6half_tEfNS_4arch4Sm90ELb0ELb1ELb0ELb1ELb0ELb1ELb1ELb1ELb0ELb1ELb1ELb0EEENS1_21CollectiveEpilogueFwdINS6_IJSA_NS7_ILi256EEESB_EEES9_SE_SG_Li256ELb1ELb1ELb1ELb0EEENS1_36VarlenDynamicPersistentTileSchedulerILi128ELi96ELi256ELi128ELb1ELb1ELb1ELb1ELb0ELb1EEEEEEEEEvNT_6ParamsE$_ZZN5flash25CollectiveMainloopFwdSm90ILi2EN4cute5tupleIJNS1_1CILi1EEES4_S4_EEENS2_IJNS3_ILi128EEENS3_ILi96EEENS3_ILi64EEEEEELi256EN7cutlass6half_tEfNSA_4arch4Sm90ELb0ELb1ELb0ELb1ELb0ELb1ELb1ELb1ELb0ELb1ELb1ELb0EE3mmaINS_16FlashAttnFwdSm90ISE_NS_21CollectiveEpilogueFwdINS2_IJS6_NS3_ILi256EEES7_EEES5_SB_SD_Li256ELb1ELb1ELb1ELb0EEENS_36VarlenDynamicPersistentTileSchedulerILi128ELi96ELi256ELi128ELb1ELb1ELb1ELb1ELb0ELb1EEEE13SharedStorageENS1_6TensorINS1_11ArrayEngineIfLm128EEENS1_6LayoutINS2_IJNS2_IJNS3_ILi2EEEST_NS3_ILi32EEEEEES4_S4_EEENS2_IJNS2_IJS4_ST_NS3_ILi4EEEEEENS3_ILi0EEESZ_EEEEEEENS_7SoftmaxILi2ELi0EEEEEbRKNSE_6ParamsENSA_25PipelineTmaAsyncNoClusterILi2ENSA_16PipelineTmaAsyncILi2EEEEES1B_RNSA_13PipelineStateILj2EEERT0_RT1_iRiRKNS_16SeqlenInfoQKNewKILb1ELb1EEENS2_IJiiiiEEERT_ENKUliT_T0_T1_E_clIZSF_ISO_S12_S14_EbS17_S1B_S1B_S1E_S1G_S1I_iS1J_S1N_S1O_S1Q_EUlRS1R_iE0_NS3_ILb1EEES1Y_EEDaiS1R_S1S_S1T_,@function
        .size           $_ZN7cutlass13device_kernelIN5flash11enable_sm90INS1_16FlashAttnFwdSm90INS1_25CollectiveMainloopFwdSm90ILi2EN4cute5tupleIJNS5_1CILi1EEES8_S8_EEENS6_IJNS7_ILi128EEENS7_ILi96EEENS7_ILi64EEEEEELi256ENS_6half_tEfNS_4arch4Sm90ELb0ELb1ELb0ELb1ELb0ELb1ELb1ELb1ELb0ELb1ELb1ELb0EEENS1_21CollectiveEpilogueFwdINS6_IJSA_NS7_ILi256EEESB_EEES9_SE_SG_Li256ELb1ELb1ELb1ELb0EEENS1_36VarlenDynamicPersistentTileSchedulerILi128ELi96ELi256ELi128ELb1ELb1ELb1ELb1ELb0ELb1EEEEEEEEEvNT_6ParamsE$_ZZN5flash25CollectiveMainloopFwdSm90ILi2EN4cute5tupleIJNS1_1CILi1EEES4_S4_EEENS2_IJNS3_ILi128EEENS3_ILi96EEENS3_ILi64EEEEEELi256EN7cutlass6half_tEfNSA_4arch4Sm90ELb0ELb1ELb0ELb1ELb0ELb1ELb1ELb1ELb0ELb1ELb1ELb0EE3mmaINS_16FlashAttnFwdSm90ISE_NS_21CollectiveEpilogueFwdINS2_IJS6_NS3_ILi256EEES7_EEES5_SB_SD_Li256ELb1ELb1ELb1ELb0EEENS_36VarlenDynamicPersistentTileSchedulerILi128ELi96ELi256ELi128ELb1ELb1ELb1ELb1ELb0ELb1EEEE13SharedStorageENS1_6TensorINS1_11ArrayEngineIfLm128EEENS1_6LayoutINS2_IJNS2_IJNS3_ILi2EEEST_NS3_ILi32EEEEEES4_S4_EEENS2_IJNS2_IJS4_ST_NS3_ILi4EEEEEENS3_ILi0EEESZ_EEEEEEENS_7SoftmaxILi2ELi0EEEEEbRKNSE_6ParamsENSA_25PipelineTmaAsyncNoClusterILi2ENSA_16PipelineTmaAsyncILi2EEEEES1B_RNSA_13PipelineStateILj2EEERT0_RT1_iRiRKNS_16SeqlenInfoQKNewKILb1ELb1EEENS2_IJiiiiEEERT_ENKUliT_T0_T1_E_clIZSF_ISO_S12_S14_EbS17_S1B_S1B_S1E_S1G_S1I_iS1J_S1N_S1O_S1Q_EUlRS1R_iE0_NS3_ILb1EEES1Y_EEDaiS1R_S1S_S1T_,(.L_x_15027 - $_ZN7cutlass13device_kernelIN5flash11enable_sm90INS1_16FlashAttnFwdSm90INS1_25CollectiveMainloopFwdSm90ILi2EN4cute5tupleIJNS5_1CILi1EEES8_S8_EEENS6_IJNS7_ILi128EEENS7_ILi96EEENS7_ILi64EEEEEELi256ENS_6half_tEfNS_4arch4Sm90ELb0ELb1ELb0ELb1ELb0ELb1ELb1ELb1ELb0ELb1ELb1ELb0EEENS1_21CollectiveEpilogueFwdINS6_IJSA_NS7_ILi256EEESB_EEES9_SE_SG_Li256ELb1ELb1ELb1ELb0EEENS1_36VarlenDynamicPersistentTileSchedulerILi128ELi96ELi256ELi128ELb1ELb1ELb1ELb1ELb0ELb1EEEEEEEEEvNT_6ParamsE$_ZZN5flash25CollectiveMainloopFwdSm90ILi2EN4cute5tupleIJNS1_1CILi1EEES4_S4_EEENS2_IJNS3_ILi128EEENS3_ILi96EEENS3_ILi64EEEEEELi256EN7cutlass6half_tEfNSA_4arch4Sm90ELb0ELb1ELb0ELb1ELb0ELb1ELb1ELb1ELb0ELb1ELb1ELb0EE3mmaINS_16FlashAttnFwdSm90ISE_NS_21CollectiveEpilogueFwdINS2_IJS6_NS3_ILi256EEES7_EEES5_SB_SD_Li256ELb1ELb1ELb1ELb0EEENS_36VarlenDynamicPersistentTileSchedulerILi128ELi96ELi256ELi128ELb1ELb1ELb1ELb1ELb0ELb1EEEE13SharedStorageENS1_6TensorINS1_11ArrayEngineIfLm128EEENS1_6LayoutINS2_IJNS2_IJNS3_ILi2EEEST_NS3_ILi32EEEEEES4_S4_EEENS2_IJNS2_IJS4_ST_NS3_ILi4EEEEEENS3_ILi0EEESZ_EEEEEEENS_7SoftmaxILi2ELi0EEEEEbRKNSE_6ParamsENSA_25PipelineTmaAsyncNoClusterILi2ENSA_16PipelineTmaAsyncILi2EEEEES1B_RNSA_13PipelineStateILj2EEERT0_RT1_iRiRKNS_16SeqlenInfoQKNewKILb1ELb1EEENS2_IJiiiiEEERT_ENKUliT_T0_T1_E_clIZSF_ISO_S12_S14_EbS17_S1B_S1B_S1E_S1G_S1I_iS1J_S1N_S1O_S1Q_EUlRS1R_iE0_NS3_ILb1EEES1Y_EEDaiS1R_S1S_S1T_)
$_ZN7cutlass13device_kernelIN5flash11enable_sm90INS1_16FlashAttnFwdSm90INS1_25CollectiveMainloopFwdSm90ILi2EN4cute5tupleIJNS5_1CILi1EEES8_S8_EEENS6_IJNS7_ILi128EEENS7_ILi96EEENS7_ILi64EEEEEELi256ENS_6half_tEfNS_4arch4Sm90ELb0ELb1ELb0ELb1ELb0ELb1ELb1ELb1ELb0ELb1ELb1ELb0EEENS1_21CollectiveEpilogueFwdINS6_IJSA_NS7_ILi256EEESB_EEES9_SE_SG_Li256ELb1ELb1ELb1ELb0EEENS1_36VarlenDynamicPersistentTileSchedulerILi128ELi96ELi256ELi128ELb1ELb1ELb1ELb1ELb0ELb1EEEEEEEEEvNT_6ParamsE$_ZZN5flash25CollectiveMainloopFwdSm90ILi2EN4cute5tupleIJNS1_1CILi1EEES4_S4_EEENS2_IJNS3_ILi128EEENS3_ILi96EEENS3_ILi64EEEEEELi256EN7cutlass6half_tEfNSA_4arch4Sm90ELb0ELb1ELb0ELb1ELb0ELb1ELb1ELb1ELb0ELb1ELb1ELb0EE3mmaINS_16FlashAttnFwdSm90ISE_NS_21CollectiveEpilogueFwdINS2_IJS6_NS3_ILi256EEES7_EEES5_SB_SD_Li256ELb1ELb1ELb1ELb0EEENS_36VarlenDynamicPersistentTileSchedulerILi128ELi96ELi256ELi128ELb1ELb1ELb1ELb1ELb0ELb1EEEE13SharedStorageENS1_6TensorINS1_11ArrayEngineIfLm128EEENS1_6LayoutINS2_IJNS2_IJNS3_ILi2EEEST_NS3_ILi32EEEEEES4_S4_EEENS2_IJNS2_IJS4_ST_NS3_ILi4EEEEEENS3_ILi0EEESZ_EEEEEEENS_7SoftmaxILi2ELi0EEEEEbRKNSE_6ParamsENSA_25PipelineTmaAsyncNoClusterILi2ENSA_16PipelineTmaAsyncILi2EEEEES1B_RNSA_13PipelineStateILj2EEERT0_RT1_iRiRKNS_16SeqlenInfoQKNewKILb1ELb1EEENS2_IJiiiiEEERT_ENKUliT_T0_T1_E_clIZSF_ISO_S12_S14_EbS17_S1B_S1B_S1E_S1G_S1I_iS1J_S1N_S1O_S1Q_EUlRS1R_iE0_NS3_ILb1EEES1Y_EEDaiS1R_S1S_S1T_:
[----:B------:R-:W-:Y:S02]  /*3e580*/  ULDC UR4, c[0x0][0x20] ;  /* 0x0000080000047ab9 */ /* 0x000fe40000000800 */
[----:B------:R-:W-:-:S09]  /*3e590*/  UIADD3 UR4, -UR4, UR5, URZ ;  /* 0x0000000504047290 */ /* 0x000fd2000fffe13f */
[----:B------:R-:W2:Y:S04]  /*3e5a0*/  LDL.64 R8, [UR4+0x18] ;  /* 0x00001804ff087983 */ /* 0x000ea80008100a00 */
[----:B------:R-:W3:Y:S01]  /*3e5b0*/  LDL.64 R4, [UR4] ;  /* 0x00000004ff047983 */ /* 0x000ee20008100a00 */
[----:B------:R-:W-:-:S03]  /*3e5c0*/  ULDC.64 UR6, c[0x0][0x208] ;  /* 0x0000820000067ab9 */ /* 0x000fc60000000a00 */
[----:B--2---:R-:W2:Y:S04]  /*3e5d0*/  LD.E R6, desc[UR6][R8.64+0x1c] ;  /* 0x00001c0608067980 */ /* 0x004ea8000c101900 */
[----:B---3--:R0:W5:Y:S04]  /*3e5e0*/  LD.E R0, desc[UR6][R4.64] ;  /* 0x0000000604007980 */ /* 0x008168000c101900 */
[----:B------:R0:W5:Y:S01]  /*3e5f0*/  LD.E R3, desc[UR6][R4.64+0x4] ;  /* 0x0000040604037980 */ /* 0x000162000c101900 */
[----:B------:R-:W-:Y:S01]  /*3e600*/  BSSY B1, `(.L_x_13043) ;  /* 0x0000007000017945 */ /* 0x000fe20003800000 */
[----:B------:R-:W-:Y:S01]  /*3e610*/  IMAD.MOV.U32 R7, RZ, RZ, R41 ;  /* 0x000000ffff077224 */ /* 0x000fe200078e0029 */
[----:B--2---:R-:W-:-:S04]  /*3e620*/  LOP3.LUT R6, R6, 0x1, RZ, 0xfc, !PT ;  /* 0x0000000106067812 */ /* 0x004fc800078efcff */
[----:B------:R-:W-:Y:S01]  /*3e630*/  ISETP.NE.AND P0, PT, R6, 0x3, PT ;  /* 0x000000030600780c */ /* 0x000fe20003f05270 */
[----:B------:R-:W-:-:S12]  /*3e640*/  IMAD.MOV.U32 R6, RZ, RZ, R32 ;  /* 0x000000ffff067224 */ /* 0x000fd800078e0020 */
[----:B0-----:R-:W-:Y:S05]  /*3e650*/  @!P0 BRA `(.L_x_13044) ;  /* 0x0000000000048947 */ /* 0x001fea0003800000 */
[----:B------:R-:W-:Y:S01]  /*3e660*/  BPT.TRAP 0x1 ;  /* 0x000000040000795c */ /* 0x000fe20000300000 */
.L_x_13044:
[----:B------:R-:W-:Y:S05]  /*3e670*/  BSYNC B1 ;  /* 0x0000000000017941 */ /* 0x000fea0003800000 */
.L_x_13043:
        /* <DEDUP_REMOVED lines=13> */
.L_x_13046:
[----:B------:R-:W-:Y:S05]  /*3e750*/  BSYNC B1 ;  /* 0x0000000000017941 */ /* 0x000fea0003800000 */
.L_x_13045:
        /* <DEDUP_REMOVED lines=8> */
.L_x_13048:
[----:B------:R-:W-:Y:S05]  /*3e7e0*/  BSYNC B1 ;  /* 0x0000000000017941 */ /* 0x000fea0003800000 */
.L_x_13047:
[----:B------:R-:W2:Y:S04]  /*3e7f0*/  LDL.64 R12, [UR4] ;  /* 0x00000004ff0c7983 */ /* 0x000ea80008100a00 */
[----:B------:R-:W3:Y:S04]  /*3e800*/  LDL.64 R4, [UR4+0x28] ;  /* 0x00002804ff047983 */ /* 0x000ee80008100a00 */
[----:B0----5:R-:W4:Y:S04]  /*3e810*/  LDL.64 R10, [UR4+0x20] ;  /* 0x00002004ff0a7983 */ /* 0x021f280008100a00 */
[----:B------:R-:W4:Y:S04]  /*3e820*/  LDL.64 R8, [UR4+0x8] ;  /* 0x00000804ff087983 */ /* 0x000f280008100a00 */
[----:B--2---:R-:W2:Y:S04]  /*3e830*/  LD.E R3, desc[UR6][R12.64] ;  /* 0x000000060c037980 */ /* 0x004ea8000c101900 */
[----:B---3--:R-:W2:Y:S01]  /*3e840*/  LD.E.64 R4, desc[UR6][R4.64] ;  /* 0x0000000604047980 */ /* 0x008ea2000c101b00 */
[----:B------:R-:W-:Y:S05]  /*3e850*/  WARPSYNC.ALL ;  /* 0x0000000000007948 */ /* 0x000fea0003800000 */
[----:B----4-:R0:W-:Y:S04]  /*3e860*/  ST.E desc[UR6][R8.64], RZ ;  /* 0x000000ff08007985 */ /* 0x0101e8000c101906 */
[----:B------:R-:W3:Y:S01]  /*3e870*/  LD.E.64 R12, desc[UR6][R10.64] ;  /* 0x000000060a0c7980 */ /* 0x000ee2000c101b00 */
[----:B--2---:R-:W-:Y:S01]  /*3e880*/  IMAD R4, R3, 0x300, R4 ;  /* 0x0000030003047824 */ /* 0x004fe200078e0204 */
[----:B------:R-:W-:Y:S01]  /*3e890*/  R2UR UR11, R5 ;  /* 0x00000000050b72ca */ /* 0x000fe200000e0000 */
[----:B------:R-:W-:Y:S01]  /*3e8a0*/  WARPGROUP.ARRIVE ;  /* 0x00000000000079c5 */ /* 0x000fe20000000000 */
[----:B------:R-:W-:-:S02]  /*3e8b0*/  IMAD.MOV.U32 R0, RZ, RZ, 0x1 ;  /* 0x00000001ff007424 */ /* 0x000fc400078e00ff */
        /* <DEDUP_REMOVED lines=8> */
[----:B------:R-:W-:Y:S01]  /*3e940*/  WARPGROUP.ARRIVE ;  /* 0x00000000000079c5 */ /* 0x000fe20000000000 */
[----:B------:R-:W-:-:S03]  /*3e950*/  IMAD.MOV.U32 R15, RZ, RZ, R5 ;  /* 0x000000ffff0f7224 */ /* 0x000fc600078e0005 */
        /* <DEDUP_REMOVED lines=23> */
[----:B------:R-:W-:-:S03]  /*3ead0*/  WARPGROUP.ARRIVE ;  /* 0x00000000000079c5 */ /* 0x000fc60000000000 */
[----:B------:R-:W-:Y:S01]  /*3eae0*/  R2UR UR10, R4 ;  /* 0x00000000040a72ca */ /* 0x000fe200000e0000 */
[----:B--2---:R-:W-:Y:S01]  /*3eaf0*/  VIADD R10, R10, 0x6 ;  /* 0x000000060a0a7836 */ /* 0x004fe20000000000 */
[----:B------:R-:W-:-:S04]  /*3eb00*/  R2UR UR9, R11 ;  /* 0x000000000b0972ca */ /* 0x000fc800000e0000 */
[----:B------:R-:W-:-:S13]  /*3eb10*/  R2UR UR8, R10 ;  /* 0x000000000a0872ca */ /* 0x000fda00000e0000 */
[----:B------:R-:W-:Y:S03]  /*3eb20*/  HGMMA.64x96x16.F32 R24, gdesc[UR8], R24, gsb0 ;  /* 0x01600000081879f0 */ /* 0x000fe60008000818 */
[----:B------:R-:W-:Y:S02]  /*3eb30*/  WARPGROUP.DEPBAR.LE gsb0, 0x0 ;  /* 0x00008000000079c5 */ /* 0x000fe40000010000 */
[----:B------:R0:W-:Y:S04]  /*3eb40*/  ST.E desc[UR6][R8.64], R0 ;  /* 0x0000000008007985 */ /* 0x0001e8000c101906 */
[----:B------:R-:W2:Y:S04]  /*3eb50*/  LDL.64 R4, [UR4+0x38] ;  /* 0x00003804ff047983 */ /* 0x000ea80008100a00 */
[----:B--2---:R-:W2:Y:S04]  /*3eb60*/  LD.E R3, desc[UR6][R4.64] ;  /* 0x0000000604037980 */ /* 0x004ea8000c101900 */
[----:B------:R-:W3:Y:S01]  /*3eb70*/  LDL.64 R4, [UR4+0x30] ;  /* 0x00003004ff047983 */ /* 0x000ee20008100a00 */
[----:B------:R-:W-:Y:S01]  /*3eb80*/  BSSY B1, `(.L_x_13050) ;  /* 0x0000008000017945 */ /* 0x000fe20003800000 */
[----:B--2---:R-:W-:-:S04]  /*3eb90*/  LEA.HI R10, R3, R3, RZ, 0x1 ;  /* 0x00000003030a7211 */ /* 0x004fc800078f08ff */
[----:B------:R-:W-:-:S05]  /*3eba0*/  LOP3.LUT R10, R10, 0xfffffffe, RZ, 0xc0, !PT ;  /* 0xfffffffe0a0a7812 */ /* 0x000fca00078ec0ff */
[----:B------:R-:W-:Y:S01]  /*3ebb0*/  IMAD.IADD R10, R3, 0x1, -R10 ;  /* 0x00000001030a7824 */ /* 0x000fe200078e0a0a */
[----:B---3--:R-:W-:-:S04]  /*3ebc0*/  MOV R3, R4 ;  /* 0x0000000400037202 */ /* 0x008fc80000000f00 */
[----:B------:R-:W-:-:S04]  /*3ebd0*/  SHF.L.U32 R10, R10, 0x1f, RZ ;  /* 0x0000001f0a0a7819 */ /* 0x000fc800000006ff */
[----:B------:R-:W1:Y:S02]  /*3ebe0*/  SYNCS.PHASECHK.TRANS64.TRYWAIT P0, [R3+URZ+0x32410], R10 ;  /* 0x0324100a030075a7 */ /* 0x000e64000800017f */
[----:B01----:R-:W-:Y:S05]  /*3ebf0*/  @!P0 BRA `(.L_x_13051) ;  /* 0x000000ac00d08947 */ /* 0x003fea0003800000 */
.L_x_13074:
[----:B------:R-:W-:Y:S05]  /*3ec00*/  BSYNC B1 ;  /* 0x0000000000017941 */ /* 0x000fea0003800000 */
.L_x_13050:
[----:B------:R-:W0:Y:S04]  /*3ec10*/  LDL.64 R4, [UR4+0x40] ;  /* 0x00004004ff047983 */ /* 0x000e280008100a00 */
[----:B------:R-:W2:Y:S04]  /*3ec20*/  LDL.64 R8, [UR4] ;  /* 0x00000004ff087983 */ /* 0x000ea80008100a00 */
[----:B0-----:R-:W3:Y:S04]  /*3ec30*/  LD.E R10, desc[UR6][R4.64+0x1c] ;  /* 0x00001c06040a7980 */ /* 0x001ee8000c101900 */
[----:B--2---:R0:W5:Y:S04]  /*3ec40*/  LD.E R3, desc[UR6][R8.64] ;  /* 0x0000000608037980 */ /* 0x004168000c101900 */
[----:B------:R0:W5:Y:S01]  /*3ec50*/  LD.E R12, desc[UR6][R8.64+0x4] ;  /* 0x00000406080c7980 */ /* 0x000162000c101900 */
[----:B------:R-:W-:Y:S01]  /*3ec60*/  BSSY B1, `(.L_x_13052) ;  /* 0x0000005000017945 */ /* 0x000fe20003800000 */
[----:B---3--:R-:W-:-:S04]  /*3ec70*/  LOP3.LUT R10, R10, 0x1, RZ, 0xfc, !PT ;  /* 0x000000010a0a7812 */ /* 0x008fc800078efcff */
[----:B------:R-:W-:-:S13]  /*3ec80*/  ISETP.NE.AND P0, PT, R10, 0x3, PT ;  /* 0x000000030a00780c */ /* 0x000fda0003f05270 */
[----:B0-----:R-:W-:Y:S05]  /*3ec90*/  @!P0 BRA `(.L_x_13053) ;  /* 0x0000000000048947 */ /* 0x001fea0003800000 */
[----:B------:R-:W-:Y:S01]  /*3eca0*/  BPT.TRAP 0x1 ;  /* 0x000000040000795c */ /* 0x000fe20000300000 */
.L_x_13053:
[----:B------:R-:W-:Y:S05]  /*3ecb0*/  BSYNC B1 ;  /* 0x0000000000017941 */ /* 0x000fea0003800000 */
.L_x_13052:
        /* <DEDUP_REMOVED lines=13> */
.L_x_13055:
[----:B------:R-:W-:Y:S05]  /*3ed90*/  BSYNC B1 ;  /* 0x0000000000017941 */ /* 0x000fea0003800000 */
.L_x_13054:
        /* <DEDUP_REMOVED lines=8> */
.L_x_13057:
[----:B------:R-:W-:Y:S05]  /*3ee20*/  BSYNC B1 ;  /* 0x0000000000017941 */ /* 0x000fea0003800000 */
.L_x_13056:
[----:B------:R-:W2:Y:S04]  /*3ee30*/  LDL.64 R4, [UR4] ;  /* 0x00000004ff047983 */ /* 0x000ea80008100a00 */
[----:B------:R-:W3:Y:S04]  /*3ee40*/  LDL.64 R12, [UR4+0x58] ;  /* 0x00005804ff0c7983 */ /* 0x000ee80008100a00 */
[----:B------:R-:W4:Y:S04]  /*3ee50*/  LDL.64 R8, [UR4+0x48] ;  /* 0x00004804ff087983 */ /* 0x000f280008100a00 */
[----:B0----5:R-:W3:Y:S04]  /*3ee60*/  LDL.64 R10, [UR4+0x50] ;  /* 0x00005004ff0a7983 */ /* 0x021ee80008100a00 */
[----:B------:R-:W3:Y:S04]  /*3ee70*/  LDL.LU R16, [R1+0x48c] ;  /* 0x00048c0001107983 */ /* 0x000ee80000300800 */
[----:B--2---:R-:W2:Y:S04]  /*3ee80*/  LD.E R3, desc[UR6][R4.64] ;  /* 0x0000000604037980 */ /* 0x004ea8000c101900 */
[----:B----4-:R-:W4:Y:S04]  /*3ee90*/  LD.E R14, desc[UR6][R8.64] ;  /* 0x00000006080e7980 */ /* 0x010f28000c101900 */
[----:B---3--:R-:W2:Y:S04]  /*3eea0*/  LD.E.64 R4, desc[UR6][R12.64] ;  /* 0x000000060c047980 */ /* 0x008ea8000c101b00 */
[----:B------:R-:W3:Y:S01]  /*3eeb0*/  LD.E.64 R12, desc[UR6][R10.64] ;  /* 0x000000060a0c7980 */ /* 0x000ee2000c101b00 */
[----:B------:R-:W-:Y:S05]  /*3eec0*/  WARPSYNC.ALL ;  /* 0x0000000000007948 */ /* 0x000fea0003800000 */
[----:B------:R-:W-:Y:S01]  /*3eed0*/  WARPGROUP.ARRIVE ;  /* 0x00000000000079c5 */ /* 0x000fe20000000000 */
[----:B----4-:R-:W-:Y:S01]  /*3eee0*/  ISETP.NE.U32.AND P0, PT, R14, RZ, PT ;  /* 0x000000ff0e00720c */ /* 0x010fe20003f05070 */
[----:B--2---:R-:W-:Y:S01]  /*3eef0*/  IMAD R4, R3, 0xc00, R4 ;  /* 0x00000c0003047824 */ /* 0x004fe200078e0204 */
[----:B------:R-:W-:-:S04]  /*3ef00*/  R2UR UR11, R5 ;  /* 0x00000000050b72ca */ /* 0x000fc800000e0000 */
[----:B------:R-:W-:Y:S02]  /*3ef10*/  R2UR UR10, R4 ;  /* 0x00000000040a72ca */ /* 0x000fe400000e0000 */
[----:B---3--:R-:W-:Y:S02]  /*3ef20*/  R2UR UR8, R12 ;  /* 0x000000000c0872ca */ /* 0x008fe400000e0000 */
[----:B------:R-:W-:-:S03]  /*3ef30*/  R2UR UR9, R13 ;  /* 0x000000000d0972ca */ /* 0x000fc600000e0000 */
[----:B------:R-:W-:-:S10]  /*3ef40*/  VOTEU.ANY UP0, P0 ;  /* 0x00000000003f7886 */ /* 0x000fd40000000100 */
        /* <DEDUP_REMOVED lines=176> */
[----:B------:R-:W0:Y:S02]  /*3fa50*/  S2R R216, SR_TID.X ;  /* 0x0000000000d87919 */ /* 0x000e240000002100 */
[----:B0-----:R-:W-:Y:S01]  /*3fa60*/  LOP3.LUT P1, RZ, R216, 0x7f, RZ, 0xc0, !PT ;  /* 0x0000007fd8ff7812 */ /* 0x001fe2000782c0ff */
[----:B--2---:R-:W-:Y:S01]  /*3fa70*/  VIADD R10, R10, 0xc06 ;  /* 0x00000c060a0a7836 */ /* 0x004fe20000000000 */
[----:B------:R-:W-:-:S04]  /*3fa80*/  R2UR UR9, R11 ;  /* 0x000000000b0972ca */ /* 0x000fc800000e0000 */
[----:B------:R-:W-:-:S13]  /*3fa90*/  R2UR UR8, R10 ;  /* 0x000000000a0872ca */ /* 0x000fda00000e0000 */
[----:B------:R-:W-:Y:S03]  /*3faa0*/  HGMMA.64x96x16.F32 R24, gdesc[UR8], R24, gsb0 ;  /* 0x01600000081879f0 */ /* 0x000fe60008000818 */
[----:B------:R-:W-:Y:S02]  /*3fab0*/  WARPGROUP.DEPBAR.LE gsb0, 0x0 ;  /* 0x00008000000079c5 */ /* 0x000fe40000010000 */
[----:B------:R0:W-:Y:S04]  /*3fac0*/  ST.E desc[UR6][R8.64], R0 ;  /* 0x0000000008007985 */ /* 0x0001e8000c101906 */
[----:B------:R-:W2:Y:S04]  /*3fad0*/  @!P1 LDL.64 R4, [UR4] ;  /* 0x00000004ff049983 */ /* 0x000ea80008100a00 */
[----:B0-----:R-:W3:Y:S01]  /*3fae0*/  @!P1 LDL.64 R8, [UR4+0x18] ;  /* 0x00001804ff089983 */ /* 0x001ee20008100a00 */
[----:B------:R-:W-:-:S04]  /*3faf0*/  SHF.R.U32.HI R3, RZ, 0x7, R216 ;  /* 0x00000007ff037819 */ /* 0x000fc800000116d8 */
[----:B------:R-:W-:-:S05]  /*3fb00*/  IADD3 R3, -R3, 0xb, RZ ;  /* 0x0000000b03037810 */ /* 0x000fca0007ffe1ff */
[----:B------:R0:W-:Y:S06]  /*3fb10*/  BAR.ARV R3, 0x100 ;  /* 0x000400030000751d */ /* 0x0001ec0000002000 */
[----:B--2---:R-:W2:Y:S04]  /*3fb20*/  @!P1 LD.E R4, desc[UR6][R4.64] ;  /* 0x0000000604049980 */ /* 0x004ea8000c101900 */
[----:B---3--:R-:W3:Y:S02]  /*3fb30*/  @!P1 LD.E.64 R8, desc[UR6][R8.64+0x30] ;  /* 0x0000300608089980 */ /* 0x008ee4000c101b00 */
[----:B---3--:R-:W-:-:S05]  /*3fb40*/  @!P1 MOV R11, R8 ;  /* 0x00000008000b9202 */ /* 0x008fca0000000f00 */
[----:B--2---:R-:W-:-:S05]  /*3fb50*/  @!P1 IMAD R10, R4, 0x8, R11 ;  /* 0x00000008040a9824 */ /* 0x004fca00078e020b */
[----:B------:R-:W-:-:S04]  /*3fb60*/  @!P1 PRMT R10, RZ, 0x654, R10 ;  /* 0x00000654ff0a9816 */ /* 0x000fc8000000000a */
[----:B------:R1:W-:Y:S01]  /*3fb70*/  @!P1 SYNCS.ARRIVE.TRANS64.RED.A1T0 RZ, [R10+URZ], RZ ;  /* 0x000000ff0aff99a7 */ /* 0x0003e2000810043f */
[----:B------:R-:W2:Y:S04]  /*3fb80*/  LD.E R11, desc[UR6][R6.64+0x24] ;  /* 0x00002406060b7980 */ /* 0x000ea8000c101900 */
[----:B------:R-:W3:Y:S04]  /*3fb90*/  LD.E R73, desc[UR6][R72.64] ;  /* 0x0000000648497980 */ /* 0x000ee8000c101900 */
[----:B-1----:R-:W4:Y:S04]  /*3fba0*/  LD.E R10, desc[UR6][R6.64] ;  /* 0x00000006060a7980 */ /* 0x002f28000c101900 */
[----:B------:R-:W3:Y:S04]  /*3fbb0*/  LD.E R5, desc[UR6][R6.64+0x8] ;  /* 0x0000080606057980 */ /* 0x000ee8000c101900 */
[----:B0-----:R-:W3:Y:S04]  /*3fbc0*/  LD.E R3, desc[UR6][R6.64+0x18] ;  /* 0x0000180606037980 */ /* 0x001ee8000c101900 */
[----:B------:R-:W3:Y:S04]  /*3fbd0*/  LD.E R74, desc[UR6][R6.64+0xc] ;  /* 0x00000c06064a7980 */ /* 0x000ee8000c101900 */
[----:B------:R-:W3:Y:S04]  /*3fbe0*/  LD.E R4, desc[UR6][R6.64+0x4] ;  /* 0x0000040606047980 */ /* 0x000ee8000c101900 */
[----:B------:R-:W3:Y:S04]  /*3fbf0*/  LD.E R75, desc[UR6][R6.64+0x10] ;  /* 0x00001006064b7980 */ /* 0x000ee8000c101900 */
[----:B------:R-:W3:Y:S01]  /*3fc00*/  LD.E R77, desc[UR6][R6.64+0x14] ;  /* 0x00001406064d7980 */ /* 0x000ee2000c101900 */
[----:B--2---:R-:W-:-:S13]  /*3fc10*/  ISETP.NE.AND P0, PT, R11, 0x1, PT ;  /* 0x000000010b00780c */ /* 0x004fda0003f05270 */
[----:B------:R-:W2:Y:S04]  /*3fc20*/  @P0 LD.E R20, desc[UR6][R6.64+0x28] ;  /* 0x0000280606140980 */ /* 0x000ea8000c101900 */
[----:B------:R-:W2:Y:S01]  /*3fc30*/  @P0 LD.E R21, desc[UR6][R6.64+0x2c] ;  /* 0x00002c0606150980 */ /* 0x000ea2000c101900 */
[----:B----4-:R-:W-:-:S04]  /*3fc40*/  SHF.R.S32.HI R9, RZ, 0x1f, R10 ;  /* 0x0000001fff097819 */ /* 0x010fc8000001140a */
[----:B------:R-:W-:-:S04]  /*3fc50*/  LEA.HI R8, R9, R10, RZ, 0x7 ;  /* 0x0000000a09087211 */ /* 0x000fc800078f38ff */
[----:B------:R-:W-:Y:S02]  /*3fc60*/  LOP3.LUT R11, R8, 0xffffff80, RZ, 0xc0, !PT ;  /* 0xffffff80080b7812 */ /* 0x000fe400078ec0ff */
[----:B------:R-:W-:-:S03]  /*3fc70*/  LOP3.LUT R16, R16, 0xfff7ffff, RZ, 0xc0, !PT ;  /* 0xfff7ffff10107812 */ /* 0x000fc600078ec0ff */
[----:B------:R-:W-:Y:S01]  /*3fc80*/  IMAD.IADD R11, R10, 0x1, -R11 ;  /* 0x000000010a0b7824 */ /* 0x000fe200078e0a0b */
[----:B------:R-:W-:-:S04]  /*3fc90*/  @P1 LOP3.LUT R16, R16, 0x80000, RZ, 0xfc, !PT ;  /* 0x0008000010101812 */ /* 0x000fc800078efcff */
[----:B------:R-:W-:Y:S01]  /*3fca0*/  SHF.R.S32.HI R12, RZ, 0x1f, R11 ;  /* 0x0000001fff0c7819 */ /* 0x000fe2000001140b */
[----:B------:R0:W-:Y:S03]  /*3fcb0*/  STL [R1+0x48c], R16 ;  /* 0x00048c1001007387 */ /* 0x0001e60000100800 */
[----:B------:R-:W-:-:S04]  /*3fcc0*/  LEA.HI R13, R12, R11, RZ, 0x2 ;  /* 0x0000000b0c0d7211 */ /* 0x000fc800078f10ff */
[--C-:B------:R-:W-:Y:S02]  /*3fcd0*/  SHF.R.S32.HI R14, RZ, 0x2, R13.reuse ;  /* 0x00000002ff0e7819 */ /* 0x100fe4000001140d */
[----:B0-----:R-:W-:Y:S02]  /*3fce0*/  LEA.HI R16, R9, R10, RZ, 0x2 ;  /* 0x0000000a09107211 */ /* 0x001fe400078f10ff */
[----:B------:R-:W-:Y:S02]  /*3fcf0*/  SHF.R.S32.HI R15, RZ, 0x1f, R13 ;  /* 0x0000001fff0f7819 */ /* 0x000fe4000001140d */
[----:B------:R-:W-:Y:S02]  /*3fd00*/  LOP3.LUT R17, R16, 0xfffffffc, RZ, 0xc0, !PT ;  /* 0xfffffffc10117812 */ /* 0x000fe400078ec0ff */
[----:B------:R-:W-:Y:S02]  /*3fd10*/  LEA.HI R12, R12, R11, RZ, 0x5 ;  /* 0x0000000b0c0c7211 */ /* 0x000fe400078f28ff */
[----:B------:R-:W-:-:S02]  /*3fd20*/  SHF.R.S32.HI R9, RZ, 0x7, R8 ;  /* 0x00000007ff097819 */ /* 0x000fc40000011408 */
[----:B------:R-:W-:Y:S01]  /*3fd30*/  LEA.HI R15, R15, R14, RZ, 0x3 ;  /* 0x0000000e0f0f7211 */ /* 0x000fe200078f18ff */
[----:B------:R-:W-:Y:S01]  /*3fd40*/  IMAD.IADD R17, R10, 0x1, -R17 ;  /* 0x000000010a117824 */ /* 0x000fe200078e0a11 */
[----:B------:R-:W-:Y:S02]  /*3fd50*/  SHF.R.S32.HI R12, RZ, 0x5, R12 ;  /* 0x00000005ff0c7819 */ /* 0x000fe4000001140c */
[----:B------:R-:W-:Y:S02]  /*3fd60*/  LEA.HI R8, R8, R9, RZ, 0x1 ;  /* 0x0000000908087211 */ /* 0x000fe400078f08ff */
[----:B------:R-:W-:Y:S01]  /*3fd70*/  LOP3.LUT R15, R15, 0xfffffff8, RZ, 0xc0, !PT ;  /* 0xfffffff80f0f7812 */ /* 0x000fe200078ec0ff */
[----:B---3--:R-:W-:Y:S01]  /*3fd80*/  IMAD R12, R73, 0x8, R12 ;  /* 0x00000008490c7824 */ /* 0x008fe200078e020c */
[----:B------:R-:W-:Y:S02]  /*3fd90*/  LOP3.LUT R8, R8, 0x3fffffe, RZ, 0xc0, !PT ;  /* 0x03fffffe08087812 */ /* 0x000fe400078ec0ff */
[----:B------:R-:W-:Y:S01]  /*3fda0*/  LEA.HI R10, R17, R17, RZ, 0x1 ;  /* 0x00000011110a7211 */ /* 0x000fe200078f08ff */
[----:B------:R-:W-:-:S02]  /*3fdb0*/  IMAD.IADD R15, R14, 0x1, -R15 ;  /* 0x000000010e0f7824 */ /* 0x000fc400078e0a0f */
[----:B------:R-:W-:Y:S01]  /*3fdc0*/  IMAD.IADD R8, R9, 0x1, -R8 ;  /* 0x0000000109087824 */ /* 0x000fe200078e0a08 */
[----:B------:R-:W-:Y:S01]  /*3fdd0*/  LOP3.LUT R10, R10, 0x1ffffffe, RZ, 0xc0, !PT ;  /* 0x1ffffffe0a0a7812 */ /* 0x000fe200078ec0ff */
[----:B------:R-:W-:-:S04]  /*3fde0*/  IMAD.U32 R15, R12, 0x10, R15 ;  /* 0x000000100c0f7824 */ /* 0x000fc800078e000f */
[----:B------:R-:W-:Y:S02]  /*3fdf0*/  IMAD.IADD R10, R17, 0x1, -R10 ;  /* 0x00000001110a7824 */ /* 0x000fe400078e0a0a */
[----:B------:R-:W-:-:S04]  /*3fe00*/  IMAD R15, R8, 0x40, R15 ;  /* 0x00000040080f7824 */ /* 0x000fc800078e020f */
[----:B------:R-:W-:Y:S01]  /*3fe10*/  IMAD R9, R10, 0x8, R15 ;  /* 0x000000080a097824 */ /* 0x000fe200078e020f */
[----:B------:R-:W-:Y:S01]  /*3fe20*/  LOP3.LUT R8, R13, 0x7ffffffc, RZ, 0xc0, !PT ;  /* 0x7ffffffc0d087812 */ /* 0x000fe200078ec0ff */
[----:B------:R-:W-:Y:S01]  /*3fe30*/  IMAD R15, R2, -0x60, R5 ;  /* 0xffffffa0020f7824 */ /* 0x000fe200078e0205 */
[----:B------:R-:W-:-:S03]  /*3fe40*/  ISETP.GE.AND P1, PT, R3, 0x1, PT ;  /* 0x000000010300780c */ /* 0x000fc60003f26270 */
[----:B------:R-:W-:Y:S02]  /*3fe50*/  IMAD.IADD R8, R11, 0x1, -R8 ;  /* 0x000000010b087824 */ /* 0x000fe400078e0a08 */
[----:B------:R-:W-:-:S04]  /*3fe60*/  VIADD R11, R15, 0x1 ;  /* 0x000000010f0b7836 */ /* 0x000fc80000000000 */
[----:B------:R-:W-:Y:S01]  /*3fe70*/  IMAD R11, R8, -0x2, R11 ;  /* 0xfffffffe080b7824 */ /* 0x000fe200078e020b */
[----:B------:R-:W-:-:S03]  /*3fe80*/  LOP3.LUT R13, RZ, R74, RZ, 0x33, !PT ;  /* 0x0000004aff0d7212 */ /* 0x000fc600078e33ff */
[----:B------:R-:W-:Y:S02]  /*3fe90*/  IMAD.IADD R10, R11, 0x1, -R4 ;  /* 0x000000010b0a7824 */ /* 0x000fe400078e0a04 */
[C---:B------:R-:W-:Y:S02]  /*3fea0*/  IMAD.SHL.U32 R11, R8.reuse, 0x2, RZ ;  /* 0x00000002080b7824 */ /* 0x040fe400078e00ff */
[----:B------:R-:W-:Y:S02]  /*3feb0*/  IMAD R12, R8, -0x2, R15 ;  /* 0xfffffffe080c7824 */ /* 0x000fe400078e020f */
[C---:B------:R-:W-:Y:S01]  /*3fec0*/  IMAD.IADD R75, R10.reuse, 0x1, R75 ;  /* 0x000000010a4b7824 */ /* 0x040fe200078e024b */
[----:B------:R-:W-:Y:S01]  /*3fed0*/  BSSY B1, `(.L_x_13059) ;  /* 0x0000023000017945 */ /* 0x000fe20003800000 */
[----:B------:R-:W-:Y:S02]  /*3fee0*/  IMAD.IADD R14, R10, 0x1, R13 ;  /* 0x000000010a0e7824 */ /* 0x000fe400078e020d */
[----:B------:R-:W-:-:S02]  /*3fef0*/  IMAD R10, R2, -0x60, -R11 ;  /* 0xffffffa0020a7824 */ /* 0x000fc400078e0a0b */
[----:B------:R-:W-:Y:S02]  /*3ff00*/  IMAD R77, R2, -0x60, R77 ;  /* 0xffffffa0024d7824 */ /* 0x000fe400078e024d */
[----:B--2---:R-:W-:-:S05]  /*3ff10*/  @P0 IMAD.HI.U32 R20, R9, R20, RZ ;  /* 0x0000001409140227 */ /* 0x004fca00078e00ff */
[----:B------:R-:W-:-:S05]  /*3ff20*/  @P0 SHF.R.U32.HI R9, RZ, R21, R20 ;  /* 0x00000015ff090219 */ /* 0x000fca0000011614 */
[----:B------:R-:W0:Y:S02]  /*3ff30*/  SHFL.IDX PT, R17, R9, RZ, 0x1c1f ;  /* 0x001c1fff09117589 */ /* 0x000e2400000e0000 */
[----:B0-----:R-:W-:Y:S01]  /*3ff40*/  VIADDMNMX R2, R17, R75, R12, PT ;  /* 0x0000004b11027246 */ /* 0x001fe2000380010c */
        /* <DEDUP_REMOVED lines=10> */
[----:B------:R-:W2:Y:S04]  /*3fff0*/  LD.E R13, desc[UR6][R6.64+0x1c] ;  /* 0x00001c06060d7980 */ /* 0x000ea8000c101900 */
[----:B------:R-:W3:Y:S01]  /*40000*/  LD.E R15, desc[UR6][R6.64+0x20] ;  /* 0x00002006060f7980 */ /* 0x000ee2000c101900 */
[----:B--2---:R-:W-:-:S05]  /*40010*/  IMAD.HI.U32 R8, R8, R13, RZ ;  /* 0x0000000d08087227 */ /* 0x004fca00078e00ff */
[----:B---3--:R-:W-:-:S07]  /*40020*/  SHF.R.U32.HI R8, RZ, R15, R8 ;  /* 0x0000000fff087219 */ /* 0x008fce0000011608 */
.L_x_13064:
[----:B------:R-:W-:Y:S05]  /*40030*/  BSYNC B3 ;  /* 0x0000000000037941 */ /* 0x000fea0003800000 */
.L_x_13063:
[----:B------:R-:W-:Y:S01]  /*40040*/  LOP3.LUT R8, RZ, R8, RZ, 0x33, !PT ;  /* 0x00000008ff087212 */ /* 0x000fe200078e33ff */
[----:B------:R-:W-:Y:S06]  /*40050*/  BRA `(.L_x_13065) ;  /* 0x0000000000187947 */ /* 0x000fec0003800000 */
.L_x_13062:
[----:B------:R-:W-:-:S13]  /*40060*/  ISETP.NE.AND P0, PT, R3, 0x1, PT ;  /* 0x000000010300780c */ /* 0x000fda0003f05270 */
[----:B------:R-:W-:Y:S05]  /*40070*/  @!P0 BRA `(.L_x_13065) ;  /* 0x0000000000108947 */ /* 0x000fea0003800000 */
[----:B------:R-:W2:Y:S04]  /*40080*/  LD.E R13, desc[UR6][R6.64+0x1c] ;  /* 0x00001c06060d7980 */ /* 0x000ea8000c101900 */
[----:B------:R-:W3:Y:S01]  /*40090*/  LD.E R15, desc[UR6][R6.64+0x20] ;  /* 0x00002006060f7980 */ /* 0x000ee2000c101900 */
[----:B--2---:R-:W-:-:S05]  /*400a0*/  IMAD.HI.U32 R8, R8, R13, RZ ;  /* 0x0000000d08087227 */ /* 0x004fca00078e00ff */
[----:B---3--:R-:W-:-:S07]  /*400b0*/  SHF.R.U32.HI R8, RZ, R15, R8 ;  /* 0x0000000fff087219 */ /* 0x008fce0000011608 */
.L_x_13065:
[----:B------:R-:W-:Y:S05]  /*400c0*/  BSYNC B2 ;  /* 0x0000000000027941 */ /* 0x000fea0003800000 */
.L_x_13061:
[----:B------:R-:W-:-:S05]  /*400d0*/  IMAD R8, R3, R8, R10 ;  /* 0x0000000803087224 */ /* 0x000fca00078e020a */
[----:B------:R-:W-:Y:S02]  /*400e0*/  VIMNMX R11, R11, R8, !PT ;  /* 0x000000080b0b7248 */ /* 0x000fe40007fe0100 */
[----:B------:R-:W-:-:S07]  /*400f0*/  VIADDMNMX R2, R8, R3, R2, PT ;  /* 0x0000000308027246 */ /* 0x000fce0003800102 */
.L_x_13060:
[----:B------:R-:W-:Y:S05]  /*40100*/  BSYNC B1 ;  /* 0x0000000000017941 */ /* 0x000fea0003800000 */
.L_x_13059:
        /* <DEDUP_REMOVED lines=9> */
[C---:B------:R-:W-:Y:S02]  /*401a0*/  ISETP.LT.OR P3, PT, R2.reuse, 0x2, P3 ;  /* 0x000000020200780c */ /* 0x040fe40001f61670 */
[----:B------:R-:W-:Y:S02]  /*401b0*/  ISETP.GT.AND P2, PT, R11, 0x9, !P4 ;  /* 0x000000090b00780c */ /* 0x000fe40006744270 */
[----:B------:R-:W-:Y:S02]  /*401c0*/  FSEL R25, R25, -INF , !P3 ;  /* 0xff80000019197808 */ /* 0x000fe40005800000 */
[----:B------:R-:W-:Y:S02]  /*401d0*/  ISETP.LT.OR P2, PT, R2, 0xa, P2 ;  /* 0x0000000a0200780c */ /* 0x000fe40001741670 */
[----:B------:R-:W-:-:S02]  /*401e0*/  ISETP.GE.AND P3, PT, R77, 0x11, PT ;  /* 0x000000114d00780c */ /* 0x000fc40003f66270 */
[----:B------:R-:W-:Y:S01]  /*401f0*/  FSEL R29, R29, -INF , !P2 ;  /* 0xff8000001d1d7808 */ /* 0x000fe20005000000 */
[----:B0-----:R-:W-:Y:S01]  /*40200*/  IMAD.IADD R13, R14, 0x1, R9 ;  /* 0x000000010e0d7824 */ /* 0x001fe200078e0209 */
        /* <DEDUP_REMOVED lines=116> */
.L_x_13071:
[----:B------:R-:W-:Y:S05]  /*40950*/  BSYNC B3 ;  /* 0x0000000000037941 */ /* 0x000fea0003800000 */
.L_x_13070:
[----:B------:R-:W-:Y:S01]  /*40960*/  LOP3.LUT R4, RZ, R4, RZ, 0x33, !PT ;  /* 0x00000004ff047212 */ /* 0x000fe200078e33ff */
[----:B------:R-:W-:Y:S06]  /*40970*/  BRA `(.L_x_13072) ;  /* 0x0000000000187947 */ /* 0x000fec0003800000 */
.L_x_13069:
[----:B------:R-:W-:-:S13]  /*40980*/  ISETP.NE.AND P6, PT, R3, 0x1, PT ;  /* 0x000000010300780c */ /* 0x000fda0003fc5270 */
[----:B------:R-:W-:Y:S05]  /*40990*/  @!P6 BRA `(.L_x_13072) ;  /* 0x000000000010e947 */ /* 0x000fea0003800000 */
[----:B------:R-:W2:Y:S04]  /*409a0*/  LD.E R5, desc[UR6][R6.64+0x1c] ;  /* 0x00001c0606057980 */ /* 0x000ea8000c101900 */
[----:B------:R-:W3:Y:S01]  /*409b0*/  LD.E R9, desc[UR6][R6.64+0x20] ;  /* 0x0000200606097980 */ /* 0x000ee2000c101900 */
[----:B--2---:R-:W-:-:S05]  /*409c0*/  IMAD.HI.U32 R4, R4, R5, RZ ;  /* 0x0000000504047227 */ /* 0x004fca00078e00ff */
[----:B---3--:R-:W-:-:S07]  /*409d0*/  SHF.R.U32.HI R4, RZ, R9, R4 ;  /* 0x00000009ff047219 */ /* 0x008fce0000011604 */
.L_x_13072:
[----:B------:R-:W-:Y:S05]  /*409e0*/  BSYNC B2 ;  /* 0x0000000000027941 */ /* 0x000fea0003800000 */
.L_x_13068:
[----:B------:R-:W-:-:S05]  /*409f0*/  IMAD R4, R3, R4, R10 ;  /* 0x0000000403047224 */ /* 0x000fca00078e020a */
[----:B------:R-:W-:Y:S02]  /*40a00*/  VIADDMNMX R2, R4, R3, R2, PT ;  /* 0x0000000304027246 */ /* 0x000fe40003800102 */
[----:B------:R-:W-:-:S07]  /*40a10*/  VIMNMX R13, R13, R4, !PT ;  /* 0x000000040d0d7248 */ /* 0x000fce0007fe0100 */
.L_x_13067:
[----:B------:R-:W-:Y:S05]  /*40a20*/  BSYNC B1 ;  /* 0x0000000000017941 */ /* 0x000fea0003800000 */
.L_x_13066:
[C---:B------:R-:W-:Y:S01]  /*40a30*/  ISETP.GT.AND P0, PT, R13.reuse, 0x1, !P0 ;  /* 0x000000010d00780c */ /* 0x040fe20004704270 */
[----:B------:R-:W2:Y:S01]  /*40a40*/  LDL.64 R4, [UR4+0x70] ;  /* 0x00007004ff047983 */ /* 0x000ea20008100a00 */
        /* <DEDUP_REMOVED lines=70> */
[C---:B------:R-:W-:Y:S02]  /*40eb0*/  ISETP.GT.AND P0, PT, R13.reuse, RZ, !P6 ;  /* 0x000000ff0d00720c */ /* 0x040fe40007704270 */
[C---:B------:R-:W-:Y:S02]  /*40ec0*/  ISETP.GT.AND P2, PT, R13.reuse, 0x49, !P2 ;  /* 0x000000490d00780c */ /* 0x040fe40005744270 */
[----:B------:R-:W-:Y:S02]  /*40ed0*/  ISETP.LT.OR P0, PT, R2, 0x1, P0 ;  /* 0x000000010200780c */ /* 0x000fe40000701670 */
[----:B------:R-:W-:Y:S02]  /*40ee0*/  ISETP.GT.AND P3, PT, R13, 0x50, !P3 ;  /* 0x000000500d00780c */ /* 0x000fe40005f64270 */
[----:B------:R-:W-:-:S02]  /*40ef0*/  FSEL R12, R26, -INF , !P0 ;  /* 0xff8000001a0c7808 */ /* 0x000fc40004000000 */
        /* <DEDUP_REMOVED lines=18> */
[C---:B------:R-:W-:Y:S02]  /*41020*/  ISETP.LT.OR P2, PT, R2.reuse, 0x4a, P2 ;  /* 0x0000004a0200780c */ /* 0x040fe40001741670 */
        /* <DEDUP_REMOVED lines=16> */
[----:B------:R-:W-:-:S04]  /*41130*/  FMNMX.FTZ R2, R70, R3, !PT ;  /* 0x0000000346027209 */ /* 0x000fc80007810000 */
[----:B------:R-:W-:-:S05]  /*41140*/  FMNMX.FTZ R13, R71, R2, !PT ;  /* 0x00000002470d7209 */ /* 0x000fca0007810000 */
[----:B--2---:R0:W-:Y:S04]  /*41150*/  ST.E desc[UR6][R4.64+0x4], R13 ;  /* 0x0000040d04007985 */ /* 0x0041e8000c101906 */
[----:B------:R-:W2:Y:S01]  /*41160*/  LD.E R16, desc[UR6][R4.64+0x4] ;  /* 0x0000040604107980 */ /* 0x000ea2000c101900 */
        /* <DEDUP_REMOVED lines=22> */
[----:B0-----:R-:W-:-:S05]  /*412d0*/  FMNMX.FTZ R13, R69, R2, !PT ;  /* 0x00000002450d7209 */ /* 0x001fca0007810000 */
[----:B------:R-:W0:Y:S02]  /*412e0*/  SHFL.BFLY PT, R2, R13, 0x2, 0x1f ;  /* 0x0c401f000d027f89 */ /* 0x000e2400000e0000 */
[----:B0-----:R-:W-:Y:S02]  /*412f0*/  FMNMX.FTZ R14, R13, R2, !PT ;  /* 0x000000020d0e7209 */ /* 0x001fe40007810000 */
[----:B------:R-:W-:Y:S04]  /*41300*/  ST.E desc[UR6][R4.64], R13 ;  /* 0x0000000d04007985 */ /* 0x000fe8000c101906 */
[----:B--2---:R-:W0:Y:S02]  /*41310*/  SHFL.BFLY PT, R3, R16, 0x2, 0x1f ;  /* 0x0c401f0010037f89 */ /* 0x004e2400000e0000 */
[----:B0-----:R-:W-:-:S02]  /*41320*/  FMNMX.FTZ R17, R16, R3, !PT ;  /* 0x0000000310117209 */ /* 0x001fc40007810000 */
[----:B------:R-:W0:Y:S04]  /*41330*/  SHFL.BFLY PT, R3, R14, 0x1, 0x1f ;  /* 0x0c201f000e037f89 */ /* 0x000e2800000e0000 */
[----:B------:R-:W1:Y:S01]  /*41340*/  SHFL.BFLY PT, R2, R17, 0x1, 0x1f ;  /* 0x0c201f0011027f89 */ /* 0x000e6200000e0000 */
[----:B0-----:R-:W-:Y:S02]  /*41350*/  FMNMX.FTZ R15, R14, R3, !PT ;  /* 0x000000030e0f7209 */ /* 0x001fe40007810000 */
[----:B-1----:R-:W-:-:S03]  /*41360*/  FMNMX.FTZ R21, R17, R2, !PT ;  /* 0x0000000211157209 */ /* 0x002fc60007810000 */
[----:B------:R-:W-:Y:S04]  /*41370*/  ST.E desc[UR6][R4.64], R15 ;  /* 0x0000000f04007985 */ /* 0x000fe8000c101906 */
[----:B------:R0:W-:Y:S04]  /*41380*/  ST.E desc[UR6][R4.64+0x4], R21 ;  /* 0x0000041504007985 */ /* 0x0001e8000c101906 */
[----:B------:R-:W2:Y:S04]  /*41390*/  LDL.64 R2, [UR4+0x70] ;  /* 0x00007004ff027983 */ /* 0x000ea80008100a00 */
[----:B--2---:R-:W2:Y:S04]  /*413a0*/  LD.E R73, desc[UR6][R2.64+0x20] ;  /* 0x0000200602497980 */ /* 0x004ea8000c101900 */
[----:B------:R-:W2:Y:S04]  /*413b0*/  LD.E R16, desc[UR6][R2.64] ;  /* 0x0000000602107980 */ /* 0x000ea8000c101900 */
[----:B------:R-:W0:Y:S01]  /*413c0*/  LD.E R20, desc[UR6][R2.64+0x4] ;  /* 0x0000040602147980 */ /* 0x000e22000c101900 */
[C---:B--2---:R-:W-:Y:S01]  /*413d0*/  FMUL.FTZ R14, R16.reuse, R73 ;  /* 0x00000049100e7220 */ /* 0x044fe20000410000 */
[----:B------:R-:W-:Y:S01]  /*413e0*/  FSETP.NEU.FTZ.AND P0, PT, R16, -INF , PT ;  /* 0xff8000001000780b */ /* 0x000fe20003f1d000 */
[----:B0-----:R-:W-:-:S03]  /*413f0*/  FMUL.FTZ R4, R73, R20 ;  /* 0x0000001449047220 */ /* 0x001fc60000410000 */
[----:B------:R-:W-:Y:S02]  /*41400*/  FSEL R14, R14, RZ, P0 ;  /* 0x000000ff0e0e7208 */ /* 0x000fe40000000000 */
[----:B------:R-:W-:-:S04]  /*41410*/  FSETP.NEU.FTZ.AND P0, PT, R20, -INF , PT ;  /* 0xff8000001400780b */ /* 0x000fc80003f1d000 */
[----:B------:R-:W-:Y:S01]  /*41420*/  FSEL R4, R4, RZ, P0 ;  /* 0x000000ff04047208 */ /* 0x000fe20000000000 */
[-CC-:B------:R-:W-:Y:S01]  /*41430*/  FFMA.FTZ R35, R24, R73.reuse, -R14.reuse ;  /* 0x0000004918237223 */ /* 0x180fe2000001080e */
[----:B------:R-:W-:-:S03]  /*41440*/  FFMA.FTZ R184, R25, R73, -R14 ;  /* 0x0000004919b87223 */ /* 0x000fc6000001080e */
[-CC-:B------:R-:W-:Y:S01]  /*41450*/  FFMA.FTZ R21, R12, R73.reuse, -R4.reuse ;  /* 0x000000490c157223 */ /* 0x180fe20000010804 */
[-C--:B------:R-:W-:Y:S01]  /*41460*/  FFMA.FTZ R185, R11, R73.reuse, -R4 ;  /* 0x000000490bb97223 */ /* 0x080fe20000010804 */
[-C--:B------:R-:W-:Y:S01]  /*41470*/  FFMA.FTZ R34, R28, R73.reuse, -R14 ;  /* 0x000000491c227223 */ /* 0x080fe2000001080e */
[-C--:B------:R-:W-:Y:S01]  /*41480*/  FFMA.FTZ R20, R6, R73.reuse, -R4 ;  /* 0x0000004906147223 */ /* 0x080fe20000010804 */
[----:B------:R-:W-:Y:S01]  /*41490*/  MUFU.EX2 R35, R35 ;  /* 0x0000002300237308 */ /* 0x000fe20000000800 */
[-C--:B------:R-:W-:Y:S01]  /*414a0*/  FFMA.FTZ R186, R29, R73.reuse, -R14 ;  /* 0x000000491dba7223 */ /* 0x080fe2000001080e */
[----:B------:R-:W-:-:S06]  /*414b0*/  FFMA.FTZ R187, R10, R73, -R4 ;  /* 0x000000490abb7223 */ /* 0x000fcc0000010804 */
[----:B------:R-:W0:Y:S01]  /*414c0*/  MUFU.EX2 R184, R184 ;  /* 0x000000b800b87308 */ /* 0x000e220000000800 */
[-C--:B------:R-:W-:Y:S01]  /*414d0*/  FFMA.FTZ R33, R32, R73.reuse, -R14 ;  /* 0x0000004920217223 */ /* 0x080fe2000001080e */
[----:B------:R-:W-:-:S06]  /*414e0*/  FFMA.FTZ R17, R7, R73, -R4 ;  /* 0x0000004907117223 */ /* 0x000fcc0000010804 */
[----:B------:R-:W-:Y:S08]  /*414f0*/  MUFU.EX2 R21, R21 ;  /* 0x0000001500157308 */ /* 0x000ff00000000800 */
[----:B------:R-:W1:Y:S01]  /*41500*/  MUFU.EX2 R185, R185 ;  /* 0x000000b900b97308 */ /* 0x000e620000000800 */
[-C--:B------:R-:W-:Y:S01]  /*41510*/  FFMA.FTZ R160, R8, R73.reuse, -R14 ;  /* 0x0000004908a07223 */ /* 0x080fe2000001080e */
[----:B------:R-:W-:-:S06]  /*41520*/  FFMA.FTZ R161, R9, R73, -R4 ;  /* 0x0000004909a17223 */ /* 0x000fcc0000010804 */
[----:B------:R-:W2:Y:S08]  /*41530*/  MUFU.EX2 R34, R34 ;  /* 0x0000002200227308 */ /* 0x000eb00000000800 */
[----:B------:R-:W3:Y:S01]  /*41540*/  MUFU.EX2 R20, R20 ;  /* 0x0000001400147308 */ /* 0x000ee20000000800 */
[-C--:B------:R-:W-:Y:S01]  /*41550*/  FFMA.FTZ R32, R36, R73.reuse, -R14 ;  /* 0x0000004924207223 */ /* 0x080fe2000001080e */
[----:B------:R-:W-:-:S06]  /*41560*/  FFMA.FTZ R16, R38, R73, -R4 ;  /* 0x0000004926107223 */ /* 0x000fcc0000010804 */
[----:B------:R-:W4:Y:S08]  /*41570*/  MUFU.EX2 R186, R186 ;  /* 0x000000ba00ba7308 */ /* 0x000f300000000800 */
[----:B------:R-:W5:Y:S01]  /*41580*/  MUFU.EX2 R187, R187 ;  /* 0x000000bb00bb7308 */ /* 0x000f620000000800 */
[----:B0-----:R-:W-:Y:S01]  /*41590*/  FADD.FTZ R5, R35, R184 ;  /* 0x000000b823057221 */ /* 0x001fe20000010000 */
[----:B-1----:R-:W-:-:S06]  /*415a0*/  FADD.FTZ R7, R21, R185 ;  /* 0x000000b915077221 */ /* 0x002fcc0000010000 */
[----:B------:R-:W0:Y:S01]  /*415b0*/  MUFU.EX2 R33, R33 ;  /* 0x0000002100217308 */ /* 0x000e220000000800 */
[-C--:B------:R-:W-:Y:S01]  /*415c0*/  FFMA.FTZ R162, R37, R73.reuse, -R14 ;  /* 0x0000004925a27223 */ /* 0x080fe2000001080e */
[----:B------:R-:W-:-:S06]  /*415d0*/  FFMA.FTZ R163, R39, R73, -R4 ;  /* 0x0000004927a37223 */ /* 0x000fcc0000010804 */
[----:B------:R-:W1:Y:S01]  /*415e0*/  MUFU.EX2 R17, R17 ;  /* 0x0000001100117308 */ /* 0x000e620000000800 */
[----:B--2---:R-:W-:Y:S01]  /*415f0*/  FADD.FTZ R5, R34, R5 ;  /* 0x0000000522057221 */ /* 0x004fe20000010000 */
[----:B---3--:R-:W-:-:S06]  /*41600*/  FADD.FTZ R6, R20, R7 ;  /* 0x0000000714067221 */ /* 0x008fcc0000010000 */
[----:B------:R-:W2:Y:S01]  /*41610*/  MUFU.EX2 R160, R160 ;  /* 0x000000a000a07308 */ /* 0x000ea20000000800 */
[-C--:B------:R-:W-:Y:S01]  /*41620*/  FFMA.FTZ R31, R40, R73.reuse, -R14 ;  /* 0x00000049281f7223 */ /* 0x080fe2000001080e */
[----:B------:R-:W-:-:S06]  /*41630*/  FFMA.FTZ R15, R42, R73, -R4 ;  /* 0x000000492a0f7223 */ /* 0x000fcc0000010804 */
[----:B------:R-:W3:Y:S01]  /*41640*/  MUFU.EX2 R161, R161 ;  /* 0x000000a100a17308 */ /* 0x000ee20000000800 */
[----:B----4-:R-:W-:Y:S01]  /*41650*/  FADD.FTZ R8, R186, R5 ;  /* 0x00000005ba087221 */ /* 0x010fe20000010000 */
[----:B-----5:R-:W-:-:S06]  /*41660*/  FADD.FTZ R6, R187, R6 ;  /* 0x00000006bb067221 */ /* 0x020fcc0000010000 */
[----:B------:R-:W4:Y:S01]  /*41670*/  MUFU.EX2 R32, R32 ;  /* 0x0000002000207308 */ /* 0x000f220000000800 */
[-C--:B------:R-:W-:Y:S01]  /*41680*/  FFMA.FTZ R164, R41, R73.reuse, -R14 ;  /* 0x0000004929a47223 */ /* 0x080fe2000001080e */
[----:B------:R-:W-:-:S06]  /*41690*/  FFMA.FTZ R165, R43, R73, -R4 ;  /* 0x000000492ba57223 */ /* 0x000fcc0000010804 */
[----:B------:R-:W5:Y:S01]  /*416a0*/  MUFU.EX2 R16, R16 ;  /* 0x0000001000107308 */ /* 0x000f620000000800 */
[-CC-:B------:R-:W-:Y:S01]  /*416b0*/  FFMA.FTZ R30, R44, R73.reuse, -R14.reuse ;  /* 0x000000492c1e7223 */ /* 0x180fe2000001080e */
[-CC-:B------:R-:W-:Y:S01]  /*416c0*/  FFMA.FTZ R166, R45, R73.reuse, -R14.reuse ;  /* 0x000000492da67223 */ /* 0x180fe2000001080e */
[----:B------:R-:W-:-:S05]  /*416d0*/  FFMA.FTZ R29, R48, R73, -R14 ;  /* 0x00000049301d7223 */ /* 0x000fca000001080e */
        /* <DEDUP_REMOVED lines=13> */
[-C--:B------:R-:W-:Y:S01]  /*417b0*/  FFMA.FTZ R178, R69, R73.reuse, -R14 ;  /* 0x0000004945b27223 */ /* 0x080fe2000001080e */
[----:B0-----:R-:W-:Y:S01]  /*417c0*/  FADD.FTZ R5, R33, R8 ;  /* 0x0000000821057221 */ /* 0x001fe20000010000 */
[----:B-1----:R-:W-:Y:S01]  /*417d0*/  FADD.FTZ R6, R17, R6 ;  /* 0x0000000611067221 */ /* 0x002fe20000010000 */
[----:B------:R-:W-:-:S04]  /*417e0*/  FFMA.FTZ R14, R46, R73, -R4 ;  /* 0x000000492e0e7223 */ /* 0x000fc80000010804 */
[----:B------:R-:W0:Y:S01]  /*417f0*/  MUFU.EX2 R15, R15 ;  /* 0x0000000f000f7308 */ /* 0x000e220000000800 */
[----:B--2---:R-:W-:Y:S01]  /*41800*/  FADD.FTZ R5, R160, R5 ;  /* 0x00000005a0057221 */ /* 0x004fe20000010000 */
[----:B---3--:R-:W-:Y:S01]  /*41810*/  FADD.FTZ R7, R161, R6 ;  /* 0x00000006a1077221 */ /* 0x008fe20000010000 */
[----:B------:R-:W-:-:S05]  /*41820*/  FFMA.FTZ R167, R47, R73, -R4 ;  /* 0x000000492fa77223 */ /* 0x000fca0000010804 */
[----:B------:R-:W1:Y:S01]  /*41830*/  MUFU.EX2 R164, R164 ;  /* 0x000000a400a47308 */ /* 0x000e620000000800 */
[----:B----4-:R-:W-:Y:S01]  /*41840*/  FADD.FTZ R5, R32, R5 ;  /* 0x0000000520057221 */ /* 0x010fe20000010000 */
[----:B-----5:R-:W-:-:S06]  /*41850*/  FADD.FTZ R6, R16, R7 ;  /* 0x0000000710067221 */ /* 0x020fcc0000010000 */
[----:B------:R-:W2:Y:S01]  /*41860*/  MUFU.EX2 R165, R165 ;  /* 0x000000a500a57308 */ /* 0x000ea20000000800 */
[----:B------:R-:W-:Y:S01]  /*41870*/  FFMA.FTZ R13, R50, R73, -R4 ;  /* 0x00000049320d7223 */ /* 0x000fe20000010804 */
[----:B------:R-:W-:Y:S01]  /*41880*/  FADD.FTZ R8, R162, R5 ;  /* 0x00000005a2087221 */ /* 0x000fe20000010000 */
[----:B------:R-:W-:-:S05]  /*41890*/  FADD.FTZ R6, R163, R6 ;  /* 0x00000006a3067221 */ /* 0x000fca0000010000 */
[----:B------:R-:W3:Y:S01]  /*418a0*/  MUFU.EX2 R30, R30 ;  /* 0x0000001e001e7308 */ /* 0x000ee20000000800 */
[----:B------:R-:W-:-:S07]  /*418b0*/  FFMA.FTZ R169, R51, R73, -R4 ;  /* 0x0000004933a97223 */ /* 0x000fce0000010804 */
[----:B------:R-:W4:Y:S01]  /*418c0*/  MUFU.EX2 R14, R14 ;  /* 0x0000000e000e7308 */ /* 0x000f220000000800 */
[----:B------:R-:W-:Y:S01]  /*418d0*/  FADD.FTZ R5, R31, R8 ;  /* 0x000000081f057221 */ /* 0x000fe20000010000 */
        /* <DEDUP_REMOVED lines=66> */
[----:B-----5:R-:W-:-:S04]  /*41d00*/  FADD.FTZ R39, R179, R4 ;  /* 0x00000004b3277221 */ /* 0x020fc80000010000 */
[----:B------:R-:W-:Y:S04]  /*41d10*/  ST.E desc[UR6][R2.64+0x10], R37 ;  /* 0x0000102502007985 */ /* 0x000fe8000c101906 */
[----:B------:R0:W-:Y:S04]  /*41d20*/  ST.E desc[UR6][R2.64+0x14], R39 ;  /* 0x0000142702007985 */ /* 0x0001e8000c101906 */
[----:B------:R-:W2:Y:S04]  /*41d30*/  LDL.64 R4, [UR4] ;  /* 0x00000004ff047983 */ /* 0x000ea80008100a00 */
[----:B------:R-:W3:Y:S04]  /*41d40*/  LDL.64 R6, [UR4+0x98] ;  /* 0x00009804ff067983 */ /* 0x000ee80008100a00 */
[----:B0-----:R-:W4:Y:S01]  /*41d50*/  LDL.64 R2, [UR4+0x80] ;  /* 0x00008004ff027983 */ /* 0x001f220008100a00 */
[----:B------:R-:W-:-:S05]  /*41d60*/  LEA.HI R36, R216, 0x8, RZ, 0x19 ;  /* 0x00000008d8247811 */ /* 0x000fca00078fc8ff */
[----:B------:R0:W-:Y:S06]  /*41d70*/  BAR.SYNC.DEFER_BLOCKING R36, 0x100 ;  /* 0x000400240000751d */ /* 0x0001ec0000010000 */
[----:B--2---:R-:W2:Y:S04]  /*41d80*/  LD.E R41, desc[UR6][R4.64] ;  /* 0x0000000604297980 */ /* 0x004ea8000c101900 */
[----:B----4-:R-:W4:Y:S04]  /*41d90*/  LD.E R43, desc[UR6][R2.64] ;  /* 0x00000006022b7980 */ /* 0x010f28000c101900 */
[----:B---3--:R-:W2:Y:S04]  /*41da0*/  LD.E.64 R4, desc[UR6][R6.64] ;  /* 0x0000000606047980 */ /* 0x008ea8000c101b00 */
[----:B------:R-:W3:Y:S04]  /*41db0*/  LD.E R45, desc[UR6][R2.64+0x4] ;  /* 0x00000406022d7980 */ /* 0x000ee8000c101900 */
        /* <DEDUP_REMOVED lines=26> */
[----:B------:R-:W5:Y:S04]  /*41f60*/  LDL.64 R6, [UR4+0x88] ;  /* 0x00008804ff067983 */ /* 0x000f680008100a00 */
[----:B0-----:R-:W5:Y:S04]  /*41f70*/  LD.E R36, desc[UR6][R2.64+0x70] ;  /* 0x0000700602247980 */ /* 0x001f68000c101900 */
        /* <DEDUP_REMOVED lines=44> */
[----:B----4-:R-:W-:Y:S01]  /*42240*/  ST.E desc[UR6][R2.64], R43 ;  /* 0x0000002b02007985 */ /* 0x010fe2000c101906 */
[----:B--2---:R-:W-:-:S03]  /*42250*/  IMAD R4, R41, 0xc00, R4 ;  /* 0x00000c0029047824 */ /* 0x004fc600078e0204 */
[----:B------:R-:W2:Y:S04]  /*42260*/  LD.E R110, desc[UR6][R2.64+0x198] ;  /* 0x00019806026e7980 */ /* 0x000ea8000c101900 */
[----:B---3--:R-:W-:Y:S04]  /*42270*/  ST.E desc[UR6][R2.64+0x4], R45 ;  /* 0x0000042d02007985 */ /* 0x008fe8000c101906 */
[----:B-----5:R0:W-:Y:S04]  /*42280*/  ST.E desc[UR6][R2.64+0x8], R37 ;  /* 0x0000082502007985 */ /* 0x0201e8000c101906 */
        /* <DEDUP_REMOVED lines=25> */
[----:B0-----:R-:W2:Y:S04]  /*42420*/  LD.E R37, desc[UR6][R2.64+0x74] ;  /* 0x0000740602257980 */ /* 0x001ea8000c101900 */
[----:B-1----:R-:W2:Y:S04]  /*42430*/  LD.E R39, desc[UR6][R2.64+0x7c] ;  /* 0x00007c0602277980 */ /* 0x002ea8000c101900 */
[----:B------:R-:W2:Y:S04]  /*42440*/  LD.E R41, desc[UR6][R2.64+0x84] ;  /* 0x0000840602297980 */ /* 0x000ea8000c101900 */
[----:B------:R-:W2:Y:S04]  /*42450*/  LD.E R43, desc[UR6][R2.64+0x8c] ;  /* 0x00008c06022b7980 */ /* 0x000ea8000c101900 */
[----:B------:R-:W2:Y:S04]  /*42460*/  LD.E R45, desc[UR6][R2.64+0x94] ;  /* 0x00009406022d7980 */ /* 0x000ea8000c101900 */
[----:B---3--:R-:W3:Y:S04]  /*42470*/  LD.E R47, desc[UR6][R2.64+0x9c] ;  /* 0x00009c06022f7980 */ /* 0x008ee8000c101900 */
[----:B----4-:R-:W4:Y:S04]  /*42480*/  LD.E R49, desc[UR6][R2.64+0xa4] ;  /* 0x0000a40602317980 */ /* 0x010f28000c101900 */
        /* <DEDUP_REMOVED lines=49> */
[----:B------:R-:W-:Y:S02]  /*427a0*/  F2FP.F16.F32.PACK_AB R184, R184, R35 ;  /* 0x00000023b8b8723e */ /* 0x000fe400000000ff */
[----:B------:R-:W-:Y:S02]  /*427b0*/  F2FP.F16.F32.PACK_AB R186, R186, R34 ;  /* 0x00000022baba723e */ /* 0x000fe400000000ff */
[----:B------:R-:W-:Y:S02]  /*427c0*/  F2FP.F16.F32.PACK_AB R185, R185, R21 ;  /* 0x00000015b9b9723e */ /* 0x000fe400000000ff */
[----:B------:R-:W-:Y:S01]  /*427d0*/  F2FP.F16.F32.PACK_AB R187, R187, R20 ;  /* 0x00000014bbbb723e */ /* 0x000fe200000000ff */
[----:B------:R-:W-:Y:S01]  /*427e0*/  ST.E desc[UR6][R2.64+0x70], R36 ;  /* 0x0000702402007985 */ /* 0x000fe2000c101906 */
[----:B------:R-:W-:-:S02]  /*427f0*/  F2FP.F16.F32.PACK_AB R160, R160, R33 ;  /* 0x00000021a0a0723e */ /* 0x000fc400000000ff */
[----:B------:R-:W-:Y:S01]  /*42800*/  F2FP.F16.F32.PACK_AB R162, R162, R32 ;  /* 0x00000020a2a2723e */ /* 0x000fe200000000ff */
[----:B------:R-:W-:Y:S01]  /*42810*/  ST.E desc[UR6][R2.64+0x78], R38 ;  /* 0x0000782602007985 */ /* 0x000fe2000c101906 */
[----:B------:R-:W-:Y:S02]  /*42820*/  F2FP.F16.F32.PACK_AB R164, R164, R31 ;  /* 0x0000001fa4a4723e */ /* 0x000fe400000000ff */
[----:B------:R-:W-:Y:S01]  /*42830*/  F2FP.F16.F32.PACK_AB R166, R166, R30 ;  /* 0x0000001ea6a6723e */ /* 0x000fe200000000ff */
[----:B------:R-:W-:Y:S01]  /*42840*/  ST.E desc[UR6][R2.64+0x80], R40 ;  /* 0x0000802802007985 */ /* 0x000fe2000c101906 */
        /* <DEDUP_REMOVED lines=22> */
[----:B--2---:R-:W-:Y:S04]  /*429b0*/  ST.E desc[UR6][R2.64+0x74], R37 ;  /* 0x0000742502007985 */ /* 0x004fe8000c101906 */
[----:B------:R-:W-:Y:S04]  /*429c0*/  ST.E desc[UR6][R2.64+0x7c], R39 ;  /* 0x00007c2702007985 */ /* 0x000fe8000c101906 */
[----:B------:R-:W-:Y:S04]  /*429d0*/  ST.E desc[UR6][R2.64+0x84], R41 ;  /* 0x0000842902007985 */ /* 0x000fe8000c101906 */
[----:B------:R-:W-:Y:S04]  /*429e0*/  ST.E desc[UR6][R2.64+0x8c], R43 ;  /* 0x00008c2b02007985 */ /* 0x000fe8000c101906 */
[----:B------:R-:W-:Y:S04]  /*429f0*/  ST.E desc[UR6][R2.64+0x94], R45 ;  /* 0x0000942d02007985 */ /* 0x000fe8000c101906 */
[----:B---3--:R-:W-:Y:S04]  /*42a00*/  ST.E desc[UR6][R2.64+0x9c], R47 ;  /* 0x00009c2f02007985 */ /* 0x008fe8000c101906 */
[----:B----4-:R-:W-:Y:S04]  /*42a10*/  ST.E desc[UR6][R2.64+0xa4], R49 ;  /* 0x0000a43102007985 */ /* 0x010fe8000c101906 */
        /* <DEDUP_REMOVED lines=74> */
[----:B------:R-:W-:Y:S01]  /*42ec0*/  ST.E desc[UR6][R6.64], RZ ;  /* 0x000000ff06007985 */ /* 0x000fe2000c101906 */
[----:B0-----:R-:W-:-:S06]  /*42ed0*/  WARPGROUP.ARRIVE ;  /* 0x00000000000079c5 */ /* 0x001fcc0000000000 */
[----:B------:R-:W-:Y:S03]  /*42ee0*/  HGMMA.64x256x16.F32 R24, R184, gdesc[UR8].tnspB, RZ, !UPT, gsb0 ;  /* 0x43e00008b8187df0 */ /* 0x000fe6000c0008ff */
[----:B------:R-:W-:Y:S02]  /*42ef0*/  WARPGROUP.DEPBAR.LE gsb0, 0x0 ;  /* 0x00008000000079c5 */ /* 0x000fe40000010000 */
        /* <DEDUP_REMOVED lines=128> */
[----:B------:R-:W-:Y:S04]  /*43700*/  ST.E desc[UR6][R6.64], R0 ;  /* 0x0000000006007985 */ /* 0x000fe8000c101906 */
[----:B0-----:R-:W5:Y:S04]  /*43710*/  LD.E R24, desc[UR6][R2.64] ;  /* 0x0000000602187980 */ /* 0x001f68000c101900 */
[----:B-1----:R-:W5:Y:S04]  /*43720*/  LD.E R25, desc[UR6][R2.64+0x4] ;  /* 0x0000040602197980 */ /* 0x002f68000c101900 */
[----:B--2---:R-:W2:Y:S04]  /*43730*/  LD.E R26, desc[UR6][R2.64+0x8] ;  /* 0x00000806021a7980 */ /* 0x004ea8000c101900 */
[----:B---3--:R-:W2:Y:S04]  /*43740*/  LD.E R27, desc[UR6][R2.64+0xc] ;  /* 0x00000c06021b7980 */ /* 0x008ea8000c101900 */
[----:B----4-:R-:W2:Y:S04]  /*43750*/  LD.E R28, desc[UR6][R2.64+0x10] ;  /* 0x00001006021c7980 */ /* 0x010ea8000c101900 */
        /* <DEDUP_REMOVED lines=123> */
[----:B------:R-:W-:Y:S01]  /*43f10*/  F2FP.F16.F32.PACK_AB R177, R177, R9 ;  /* 0x00000009b1b1723e */ /* 0x000fe200000000ff */
[----:B------:R-:W-:Y:S01]  /*43f20*/  IMAD.MOV.U32 R9, RZ, RZ, R5 ;  /* 0x000000ffff097224 */ /* 0x000fe200078e0005 */
[----:B------:R-:W-:Y:S01]  /*43f30*/  F2FP.F16.F32.PACK_AB R179, R179, R8 ;  /* 0x00000008b3b3723e */ /* 0x000fe200000000ff */
[----:B------:R-:W-:-:S03]  /*43f40*/  VIADD R8, R4, 0x80 ;  /* 0x0000008004087836 */ /* 0x000fc60000000000 */
[----:B------:R-:W-:Y:S02]  /*43f50*/  R2UR UR11, R9 ;  /* 0x00000000090b72ca */ /* 0x000fe400000e0000 */
[----:B------:R-:W-:Y:S02]  /*43f60*/  R2UR UR10, R8 ;  /* 0x00000000080a72ca */ /* 0x000fe400000e0000 */
[----:B------:R-:W-:Y:S02]  /*43f70*/  F2FP.F16.F32.PACK_AB R161, R161, R17 ;  /* 0x00000011a1a1723e */ /* 0x000fe400000000ff */
[----:B------:R-:W-:-:S04]  /*43f80*/  F2FP.F16.F32.PACK_AB R163, R163, R16 ;  /* 0x00000010a3a3723e */ /* 0x000fc800000000ff */
[----:B--2---:R-:W-:-:S06]  /*43f90*/  WARPGROUP.ARRIVE ;  /* 0x00000000000079c5 */ /* 0x004fcc0000000000 */
[----:B------:R-:W-:Y:S03]  /*43fa0*/  HGMMA.64x256x16.F32 R24, R160, gdesc[UR8].tnspB, R24, gsb0 ;  /* 0x43e00008a0187df0 */ /* 0x000fe60008000818 */
        /* <DEDUP_REMOVED lines=1058> */
[----:B------:R-:W-:Y:S01]  /*481d0*/  R2UR UR10, R4 ;  /* 0x00000000040a72ca */ /* 0x000fe200000e0000 */
[----:B--2---:R-:W-:-:S12]  /*481e0*/  WARPGROUP.ARRIVE ;  /* 0x00000000000079c5 */ /* 0x004fd80000000000 */
[----:B------:R-:W-:Y:S03]  /*481f0*/  HGMMA.64x256x16.F32 R24, R176, gdesc[UR8].tnspB, R24, gsb0 ;  /* 0x43e00008b0187df0 */ /* 0x000fe60008000818 */
        /* <DEDUP_REMOVED lines=130> */
[----:B------:R-:W2:Y:S04]  /*48a20*/  LD.E R4, desc[UR6][R2.64] ;  /* 0x0000000602047980 */ /* 0x000ea8000c101900 */
[----:B------:R-:W3:Y:S04]  /*48a30*/  LD.E R5, desc[UR6][R2.64+0x4] ;  /* 0x0000040602057980 */ /* 0x000ee8000c101900 */
[----:B0-----:R-:W4:Y:S04]  /*48a40*/  LD.E R0, desc[UR6][R2.64+0x1fc] ;  /* 0x0001fc0602007980 */ /* 0x001f28000c101900 */
        /* <DEDUP_REMOVED lines=126> */
[----:B--2---:R0:W-:Y:S04]  /*49230*/  ST.E desc[UR6][R2.64], R4 ;  /* 0x0000000402007985 */ /* 0x0041e8000c101906 */
[----:B---3--:R0:W-:Y:S04]  /*49240*/  ST.E desc[UR6][R2.64+0x4], R5 ;  /* 0x0000040502007985 */ /* 0x0081e8000c101906 */
        /* <DEDUP_REMOVED lines=125> */
[----:B------:R-:W-:-:S13]  /*49a20*/  LOP3.LUT P6, RZ, R216, 0x7f, RZ, 0xc0, !PT ;  /* 0x0000007fd8ff7812 */ /* 0x000fda00078cc0ff */
[----:B0-----:R-:W-:Y:S05]  /*49a30*/  @P6 BRA `(.L_x_13073) ;  /* 0x0000000000206947 */ /* 0x001fea0003800000 */
[----:B------:R-:W2:Y:S04]  /*49a40*/  LDL.64 R2, [UR4+0x40] ;  /* 0x00004004ff027983 */ /* 0x000ea80008100a00 */
[----:B------:R-:W3:Y:S04]  /*49a50*/  LDL.64 R4, [UR4] ;  /* 0x00000004ff047983 */ /* 0x000ee80008100a00 */
[----:B--2---:R-:W2:Y:S04]  /*49a60*/  LD.E.64 R2, desc[UR6][R2.64+0x30] ;  /* 0x0000300602027980 */ /* 0x004ea8000c101b00 */
[----:B---3--:R-:W3:Y:S01]  /*49a70*/  LD.E R4, desc[UR6][R4.64] ;  /* 0x0000000604047980 */ /* 0x008ee2000c101900 */
[----:B--2---:R-:W-:-:S05]  /*49a80*/  MOV R7, R2 ;  /* 0x0000000200077202 */ /* 0x004fca0000000f00 */
[----:B---3--:R-:W-:-:S05]  /*49a90*/  IMAD R0, R4, 0x8, R7 ;  /* 0x0000000804007824 */ /* 0x008fca00078e0207 */
[----:B------:R-:W-:-:S04]  /*49aa0*/  PRMT R0, RZ, 0x654, R0 ;  /* 0x00000654ff007816 */ /* 0x000fc80000000000 */
[----:B------:R0:W-:Y:S03]  /*49ab0*/  SYNCS.ARRIVE.TRANS64.RED.A1T0 RZ, [R0+URZ], RZ ;  /* 0x000000ff00ff79a7 */ /* 0x0001e6000810043f */
.L_x_13073:
[----:B------:R-:W-:Y:S02]  /*49ac0*/  IMAD.MOV.U32 R2, RZ, RZ, R217 ;  /* 0x000000ffff027224 */ /* 0x000fe400078e00d9 */
[----:B------:R-:W-:-:S04]  /*49ad0*/  IMAD.MOV.U32 R3, RZ, RZ, 0x0 ;  /* 0x00000000ff037424 */ /* 0x000fc800078e00ff */
[----:B0-----:R-:W-:Y:S05]  /*49ae0*/  RET.REL.NODEC R2 `(_ZN7cutlass13device_kernelIN5flash11enable_sm90INS1_16FlashAttnFwdSm90INS1_25CollectiveMainloopFwdSm90ILi2EN4cute5tupleIJNS5_1CILi1EEES8_S8_EEENS6_IJNS7_ILi128EEENS7_ILi96EEENS7_ILi64EEEEEELi256ENS_6half_tEfNS_4arch4Sm90ELb0ELb1ELb0ELb1ELb0ELb1ELb1ELb1ELb0ELb1ELb1ELb0EEENS1_21CollectiveEpilogueFwdINS6_IJSA_NS7_ILi256EEESB_EEES9_SE_SG_Li256ELb1ELb1ELb1ELb0EEENS1_36VarlenDynamicPersistentTileSchedulerILi128ELi96ELi256ELi128ELb1ELb1ELb1ELb1ELb0ELb1EEEEEEEEEvNT_6ParamsE) ;  /* 0xfffffb6402447950 */ /* 0x001fea0003c3ffff */
.L_x_13049:
[----:B0-----:R0:W1:Y:S02]  /*49af0*/  SYNCS.PHASECHK.TRANS64.TRYWAIT P0, [R3+URZ], R10 ;  /* 0x0000000a030075a7 */ /* 0x001064000800017f */
[----:B-1----:R-:W-:Y:S05]  /*49b00*/  @!P0 NANOSLEEP.SYNCS 0x989680 ;  /* 0x009896800000895d */ /* 0x002fea0003900000 */
[----:B------:R-:W1:Y:S02]  /*49b10*/  @!P0 SYNCS.PHASECHK.TRANS64 P0, [R3+URZ], R10 ;  /* 0x0000000a030085a7 */ /* 0x000e64000800007f */
[----:B-1----:R-:W-:Y:S05]  /*49b20*/  @!P0 BRA `(.L_x_13049) ;  /* 0xfffffffc00f08947 */ /* 0x002fea000383ffff */
[----:B------:R-:W-:Y:S05]  /*49b30*/  BRA `(.L_x_13048) ;  /* 0xffffff4c00287947 */ /* 0x000fea000383ffff */
.L_x_13051:
[----:B0-----:R0:W1:Y:S02]  /*49b40*/  SYNCS.PHASECHK.TRANS64.TRYWAIT P0, [R3+URZ+0x32410], R10 ;  /* 0x0324100a030075a7 */ /* 0x001064000800017f */
[----:B-1----:R-:W-:Y:S05]  /*49b50*/  @!P0 NANOSLEEP.SYNCS 0x989680 ;  /* 0x009896800000895d */ /* 0x002fea0003900000 */
[----:B------:R-:W1:Y:S02]  /*49b60*/  @!P0 SYNCS.PHASECHK.TRANS64 P0, [R3+URZ+0x32410], R10 ;  /* 0x0324100a030085a7 */ /* 0x000e64000800007f */
[----:B-1----:R-:W-:Y:S05]  /*49b70*/  @!P0 BRA `(.L_x_13051) ;  /* 0xfffffffc00f08947 */ /* 0x002fea000383ffff */
[----:B------:R-:W-:Y:S05]  /*49b80*/  BRA `(.L_x_13074) ;  /* 0xffffff50001c7947 */ /* 0x000fea000383ffff */
.L_x_13058:
[----:B0-----:R0:W1:Y:S02]  /*49b90*/  SYNCS.PHASECHK.TRANS64.TRYWAIT P0, [R10+URZ], R11 ;  /* 0x0000000b0a0075a7 */ /* 0x001064000800017f */
[----:B-1----:R-:W-:Y:S05]  /*49ba0*/  @!P0 NANOSLEEP.SYNCS 0x989680 ;  /* 0x009896800000895d */ /* 0x002fea0003900000 */
[----:B------:R-:W1:Y:S02]  /*49bb0*/  @!P0 SYNCS.PHASECHK.TRANS64 P0, [R10+URZ], R11 ;  /* 0x0000000b0a0085a7 */ /* 0x000e64000800007f */
[----:B-1----:R-:W-:Y:S05]  /*49bc0*/  @!P0 BRA `(.L_x_13058) ;  /* 0xfffffffc00f08947 */ /* 0x002fea000383ffff */
[----:B------:R-:W-:Y:S05]  /*49bd0*/  BRA `(.L_x_13057) ;  /* 0xffffff5000907947 */ /* 0x000fea000383ffff */
.L_x_13075:
        /* <DEDUP_REMOVED lines=10> */
.L_x_15027:


//--------------------- .text._ZN7cutlass13device_kernelIN5flash11enable_sm90INS1_16FlashAttnFwdSm90INS1_25CollectiveMainloopFwdSm90ILi2EN4cute5tupleIJNS5_1CILi1EEES8_S8_EEENS6_IJNS7_ILi128EEENS7_ILi96EEENS7_ILi64EEEEEELi256ENS_6half_tEfNS_4arch4Sm90ELb1ELb0ELb0ELb0ELb0ELb0ELb0ELb1ELb0ELb1ELb1ELb0EEENS1_21CollectiveEpilogueFwdINS6_IJSA_NS7_ILi256EEESB_EEES9_SE_SG_Li256ELb0ELb1ELb1ELb0EEENS1_19SingleTileSchedulerILb0ELb1ELb1ELi128EEEEEEEEEvNT_6ParamsE --------------------------
	.section	.text._ZN7cutlass13device_kernelIN5flash11enable_sm90INS1_16FlashAttnFwdSm90INS1_25CollectiveMainloopFwdSm90ILi2EN4cute5tupleIJNS5_1CILi1EEES8_S8_EEENS6_IJNS7_ILi128EEENS7_ILi96EEENS7_ILi64EEEEEELi256ENS_6half_tEfNS_4arch4Sm90ELb1ELb0ELb0ELb0ELb0ELb0ELb0ELb1ELb0ELb1ELb1ELb0EEENS1_21CollectiveEpilogueFwdINS6_IJSA_NS7_ILi256EEESB_EEES9_SE_SG_Li256ELb0ELb1ELb1ELb0EEENS1_19SingleTileSchedulerILb0ELb1ELb1ELi128EEEEEEEEEvNT_6ParamsE,"ax",@progbits
	.align	128
.text._ZN7cutlass13device_kernelIN5flash11enable_sm90INS1_16FlashAttnFwdSm90INS1_25CollectiveMainloopFwdSm90ILi2EN4cute5tupleIJNS5_1CILi1EEES8_S8_EEENS6_IJNS7_ILi128EEENS7_ILi96EEENS7_ILi64EEEEEELi256ENS_6half_tEfNS_4arch4Sm90ELb1ELb0ELb0ELb0ELb0ELb0ELb0ELb1ELb0ELb1ELb1ELb0EEENS1_21CollectiveEpilogueFwdINS6_IJSA_NS7_ILi256EEESB_EEES9_SE_SG_Li256ELb0ELb1ELb1ELb0EEENS1_19SingleTileSchedulerILb0ELb1ELb1ELi128EEEEEEEEEvNT_6ParamsE:
        .type           _ZN7cutlass13device_kernelIN5flash11enable_sm90INS1_16FlashAttnFwdSm90INS1_25CollectiveMainloopFwdSm90ILi2EN4cute5tupleIJNS5_1CILi1EEES8_S8_EEENS6_IJNS7_ILi128EEENS7_ILi96EEENS7_ILi64EEEEEELi256ENS_6half_tEfNS_4arch4Sm90ELb1ELb0ELb0ELb0ELb0ELb0ELb0ELb1ELb0ELb1ELb1ELb0EEENS1_21CollectiveEpilogueFwdINS6_IJSA_NS7_ILi256EEESB_EEES9_SE_SG_Li256ELb0ELb1ELb1ELb0EEENS1_19SingleTileSchedulerILb0ELb1ELb1ELi128EEEEEEEEEvNT_6ParamsE,@function
        .size           _ZN7cutlass13device_kernelIN5flash11enable_sm90INS1_16FlashAttnFwdSm90INS1_25CollectiveMainloopFwdSm90ILi2EN4cute5tupleIJNS5_1CILi1EEES8_S8_EEENS6_IJNS7_ILi128EEENS7_ILi96EEENS7_ILi64EEEEEELi256ENS_6half_tEfNS_4arch4Sm90ELb1ELb0ELb0ELb0ELb0ELb0ELb0ELb1ELb0ELb1ELb1ELb0EEENS1_21CollectiveEpilogueFwdINS6_IJSA_NS7_ILi256EEESB_EEES9_SE_SG_Li256ELb0ELb1ELb1ELb0EEENS1_19SingleTileSchedulerILb0ELb1ELb1ELi128EEEEEEEEEvNT_6ParamsE,(.L_x_15029 - _ZN7cutlass13device_kernelIN5flash11enable_sm90INS1_16FlashAttnFwdSm90INS1_25CollectiveMainloopFwdSm90ILi2EN4cute5tupleIJNS5_1CILi1EEES8_S8_EEENS6_IJNS7_ILi128EEENS7_ILi96EEENS7_ILi64EEEEEELi256ENS_6half_tEfNS_4arch4Sm90ELb1ELb0ELb0ELb0ELb0ELb0ELb0ELb1ELb0ELb1ELb1ELb0EEENS1_21CollectiveEpilogueFwdINS6_IJSA_NS7_ILi256EEESB_EEES9_SE_SG_Li256ELb0ELb1ELb1ELb0EEENS1_19SingleTileSchedulerILb0ELb1ELb1ELi128EEEEEEEEEvNT_6ParamsE)
        .other          _ZN7cutlass13device_kernelIN5flash11enable_sm90INS1_16FlashAttnFwdSm90INS1_25CollectiveMainloopFwdSm90ILi2EN4cute5tupleIJNS5_1CILi1EEES8_S8_EEENS6_IJNS7_ILi128EEENS7_ILi96EEENS7_ILi64EEEEEELi256ENS_6half_tEfNS_4arch4Sm90ELb1ELb0ELb0ELb0ELb0ELb0ELb0ELb1ELb0ELb1ELb1ELb0EEENS1_21CollectiveEpilogueFwdINS6_IJSA_NS7_ILi256EEESB_EEES9_SE_SG_Li256ELb0ELb1ELb1ELb0EEENS1_19SingleTileSchedulerILb0ELb1ELb1ELi128EEEEEEEEEvNT_6ParamsE,@"STO_CUDA_ENTRY STV_DEFAULT"
_ZN7cutlass13device_kernelIN5flash11enable_sm90INS1_16FlashAttnFwdSm90INS1_25CollectiveMainloopFwdSm90ILi2EN4cute5tupleIJNS5_1CILi1EEES8_S8_EEENS6_IJNS7_ILi128EEENS7_ILi96EEENS7_ILi64EEEEEELi256ENS_6half_tEfNS_4arch4Sm90ELb1ELb0ELb0ELb0ELb0ELb0ELb0ELb1ELb0ELb1ELb1ELb0EEENS1_21CollectiveEpilogueFwdINS6_IJSA_NS7_ILi256EEESB_EEES9_SE_SG_Li256ELb0ELb1ELb1ELb0EEENS1_19SingleTileSchedulerILb0ELb1ELb1ELi128EEEEEEEEEvNT_6ParamsE:
        /* <DEDUP_REMOVED lines=18> */
.L_x_13077:
[----:B------:R-:W-:Y:S05]  /*0120*/  BSYNC B0 ;  /* 0x0000000000007941 */ /* 0x000fea0003800000 */
.L_x_13076:
        /* <DEDUP_REMOVED lines=41> */
.L_x_13078:
        /* <DEDUP_REMOVED lines=22> */
.L_x_13079:
        /* <DEDUP_REMOVED lines=18> */
.L_x_13080:
        /* <DEDUP_REMOVED lines=22> */
.L_x_13081:
        /* <DEDUP_REMOVED lines=22> */
.L_x_13082:
        /* <DEDUP_REMOVED lines=8> */
.L_x_13085:
        /* <DEDUP_REMOVED lines=20> */
[----:B------:R-:W0:Y:S01]  /*0ac0*/  S2UR UR43, SR_CTAID.X ;  /* 0x00000000002b79c3 */ /* 0x000e220000002500 */
[----:B------:R-:W-:Y:S01]  /*0ad0*/  ULDC UR4, c[0x0][0x448] ;  /* 0x0001120000047ab9 */ /* 0x000fe20000000800 */
[----:B------:R-:W-:Y:S01]  /*0ae0*/  ULDC UR36, c[0x0][0x424] ;  /* 0x0001090000247ab9 */ /* 0x000fe20000000800 */
[----:B------:R-:W-:Y:S01]  /*0af0*/  UISETP.NE.AND UP1, UPT, UR4, 0x1, UPT ;  /* 0x000000010400788c */ /* 0x000fe2000bf25270 */
[----:B------:R-:W-:Y:S02]  /*0b00*/  ULDC UR40, c[0x0][0x2f0] ;  /* 0x0000bc0000287ab9 */ /* 0x000fe40000000800 */
[----:B------:R-:W-:Y:S01]  /*0b10*/  ULDC.64 UR4, c[0x0][0x418] ;  /* 0x0001060000047ab9 */ /* 0x000fe20000000a00 */
[----:B------:R-:W-:Y:S01]  /*0b20*/  ULDC UR7, c[0x0][0x288] ;  /* 0x0000a20000077ab9 */ /* 0x000fe20000000800 */
[----:B------:R-:W-:Y:S02]  /*0b30*/  UISETP.NE.U32.AND UP0, UPT, UR4, URZ, UPT ;  /* 0x0000003f0400728c */ /* 0x000fe4000bf05070 */
[----:B------:R-:W-:-:S02]  /*0b40*/  USHF.R.U32.HI UR10, URZ, 0x10, UR38 ;  /* 0x000000103f0a7899 */ /* 0x000fc40008011626 */
[----:B------:R-:W-:Y:S02]  /*0b50*/  UISETP.NE.AND.EX UP0, UPT, UR5, URZ, UPT, UP0 ;  /* 0x0000003f0500728c */ /* 0x000fe4000bf05300 */
[----:B------:R-:W-:Y:S01]  /*0b60*/  @UP1 ULDC UR4, c[0x0][0x44c] ;  /* 0x0001130000041ab9 */ /* 0x000fe20000000800 */
[----:B------:R-:W-:Y:S01]  /*0b70*/  @UP1 ULDC UR8, c[0x0][0x450] ;  /* 0x0001140000081ab9 */ /* 0x000fe20000000800 */
[----:B------:R-:W-:Y:S02]  /*0b80*/  USEL UR36, UR36, 0x1, UP0 ;  /* 0x0000000124247887 */ /* 0x000fe40008000000 */
[----:B------:R-:W-:Y:S02]  /*0b90*/  ULOP3.LUT UR38, UR38, 0xffff, URZ, 0xc0, !UPT ;  /* 0x0000ffff26267892 */ /* 0x000fe4000f8ec03f */
[----:B------:R-:W-:Y:S02]  /*0ba0*/  UIMAD UR40, UR36, UR40, URZ ;  /* 0x00000028242872a4 */ /* 0x000fe4000f8e023f */
[----:B0-----:R-:W-:-:S04]  /*0bb0*/  USHF.L.U32 UR43, UR43, 0x7, URZ ;  /* 0x000000072b2b7899 */ /* 0x001fc8000800063f */
[----:B------:R-:W-:-:S04]  /*0bc0*/  UIADD3 UR6, UR43, 0x7f, URZ ;  /* 0x0000007f2b067890 */ /* 0x000fc8000fffe03f */
[----:B------:R-:W-:Y:S02]  /*0bd0*/  UIMAD.WIDE.U32 UR4, UR6, UR4, URZ ;  /* 0x00000004060472a5 */ /* 0x000fe4000f8e003f */
[----:B------:R-:W-:Y:S02]  /*0be0*/  UIADD3 UR4, UR40, 0x5f, URZ ;  /* 0x0000005f28047890 */ /* 0x000fe4000fffe03f */
[----:B------:R-:W-:Y:S02]  /*0bf0*/  @UP1 USHF.R.U32.HI UR6, URZ, UR8, UR5 ;  /* 0x000000083f061299 */ /* 0x000fe40008011605 */
[----:B------:R-:W-:-:S04]  /*0c00*/  UIADD3 UR5, UR40, 0x60, -UR7 ;  /* 0x0000006028057890 */ /* 0x000fc8000fffe807 */
[----:B------:R-:W-:Y:S02]  /*0c10*/  UIADD3 UR6, UR5, UR6, URZ ;  /* 0x0000000605067290 */ /* 0x000fe4000fffe03f */
[----:B------:R-:W-:Y:S02]  /*0c20*/  UIMAD.WIDE UR4, UR4, 0x2aaaaaab, URZ ;  /* 0x2aaaaaab040478a5 */ /* 0x000fe4000f8e023f */
[----:B------:R-:W-:Y:S02]  /*0c30*/  UIMAD.WIDE UR6, UR6, 0x2aaaaaab, URZ ;  /* 0x2aaaaaab060678a5 */ /* 0x000fe4000f8e023f */
[----:B------:R-:W-:Y:S02]  /*0c40*/  USHF.R.U32.HI UR4, URZ, 0x1f, UR5 ;  /* 0x0000001f3f047899 */ /* 0x000fe40008011605 */
[----:B------:R-:W-:Y:S02]  /*0c50*/  USHF.R.U32.HI UR6, URZ, 0x1f, UR7 ;  /* 0x0000001f3f067899 */ /* 0x000fe40008011607 */
[----:B------:R-:W-:-:S02]  /*0c60*/  ULEA.HI.SX32 UR4, UR5, UR4, 0x1c ;  /* 0x0000000405047291 */ /* 0x000fc4000f8fe23f */
[----:B------:R-:W-:-:S04]  /*0c70*/  ULEA.HI.SX32 UR6, UR7, UR6, 0x1c ;  /* 0x0000000607067291 */ /* 0x000fc8000f8fe23f */
[----:B------:R-:W-:-:S04]  /*0c80*/  UISETP.LT.AND UP0, UPT, UR4, UR6, UPT ;  /* 0x000000060400728c */ /* 0x000fc8000bf01270 */
[----:B------:R-:W-:Y:S02]  /*0c90*/  USEL UR9, UR4, UR6, UP0 ;  /* 0x0000000604097287 */ /* 0x000fe40008000000 */
[----:B------:R-:W-:Y:S02]  /*0ca0*/  UISETP.NE.AND UP0, UPT, UR10, URZ, UPT ;  /* 0x0000003f0a00728c */ /* 0x000fe4000bf05270 */
[----:B------:R-:W-:Y:S01]  /*0cb0*/  UISETP.GE.AND UP1, UPT, UR9, 0x1, UPT ;  /* 0x000000010900788c */ /* 0x000fe2000bf26270 */
[----:B------:R-:W-:-:S05]  /*0cc0*/  UMOV UR4, URZ ;  /* 0x0000003f00047c82 */ /* 0x000fca0008000000 */
[----:B------:R-:W-:-:S03]  /*0cd0*/  PLOP3.LUT P0, PT, PT, PT, UP1, 0x80, 0x0 ;  /* 0x000000000000781c */ /* 0x000fc60003f0f018 */
[----:B------:R-:W-:-:S10]  /*0ce0*/  @!UP0 ULDC UR10, c[0x0][0x9f0] ;  /* 0x00027c00000a8ab9 */ /* 0x000fd40000000800 */
        /* <DEDUP_REMOVED lines=34> */
.L_x_13087:
[----:B------:R-:W-:Y:S01]  /*0f10*/  UIMAD UR38, UR38, UR4, URZ ;  /* 0x00000004262672a4 */ /* 0x000fe2000f8e023f */
[----:B------:R-:W-:Y:S01]  /*0f20*/  IMAD.U32 R0, RZ, RZ, UR9 ;  /* 0x00000009ff007e24 */ /* 0x000fe2000f8e00ff */
[----:B------:R-:W0:Y:S01]  /*0f30*/  S2R R4, SR_TID.X ;  /* 0x0000000000047919 */ /* 0x000e220000002100 */
[----:B------:R-:W-:Y:S01]  /*0f40*/  IMAD.U32 R3, RZ, RZ, UR4 ;  /* 0x00000004ff037e24 */ /* 0x000fe2000f8e00ff */
[----:B------:R-:W-:Y:S02]  /*0f50*/  PLOP3.LUT P0, PT, PT, PT, PT, 0x80, 0x0 ;  /* 0x000000000000781c */ /* 0x000fe40003f0f070 */
[----:B------:R-:W-:Y:S02]  /*0f60*/  CS2R R150, SRZ ;  /* 0x0000000000967805 */ /* 0x000fe4000001ff00 */
[----:B------:R-:W-:Y:S02]  /*0f70*/  CS2R R148, SRZ ;  /* 0x0000000000947805 */ /* 0x000fe4000001ff00 */
[----:B------:R-:W-:-:S02]  /*0f80*/  CS2R R146, SRZ ;  /* 0x0000000000927805 */ /* 0x000fc4000001ff00 */
[----:B------:R-:W-:Y:S01]  /*0f90*/  VIADDMNMX R0, R3, UR38, R0, PT ;  /* 0x0000002603007c46 */ /* 0x000fe2000b800100 */
[----:B------:R-:W-:Y:S01]  /*0fa0*/  IMAD.MOV.U32 R3, RZ, RZ, RZ ;  /* 0x000000ffff037224 */ /* 0x000fe200078e00ff */
        /* <DEDUP_REMOVED lines=24> */
[----:B0-----:R-:W-:Y:S01]  /*1130*/  IADD3 R16, R4, -0x80, RZ ;  /* 0xffffff8004107810 */ /* 0x001fe20007ffe0ff */
[----:B------:R-:W-:Y:S01]  /*1140*/  IMAD.MOV.U32 R4, RZ, RZ, RZ ;  /* 0x000000ffff047224 */ /* 0x000fe200078e00ff */
        /* <DEDUP_REMOVED lines=75> */
.L_x_13089:
[----:B------:R-:W-:Y:S01]  /*1600*/  SHF.L.U32 R10, RZ, 0x1f, RZ ;  /* 0x0000001fff0a7819 */ /* 0x000fe200000006ff */
[----:B------:R-:W-:-:S03]  /*1610*/  VIADD R0, R2, 0x8 ;  /* 0x0000000802007836 */ /* 0x000fc60000000000 */
[----:B------:R-:W0:Y:S02]  /*1620*/  SYNCS.PHASECHK.TRANS64.TRYWAIT P0, [UR39+0x22800], R10 ;  /* 0x0228000aff0075a7 */ /* 0x000e240008000167 */
[----:B0-----:R-:W-:Y:S05]  /*1630*/  @!P0 BRA `(.L_x_13090) ;  /* 0x000000c800d88947 */ /* 0x001fea0003800000 */
.L_x_13206:
[----:B------:R-:W-:Y:S05]  /*1640*/  WARPSYNC.ALL ;  /* 0x0000000000007948 */ /* 0x000fea0003800000 */
[----:B------:R-:W-:Y:S01]  /*1650*/  ULOP3.LUT UR4, UR42, 0x1, URZ, 0xfc, !UPT ;  /* 0x000000012a047892 */ /* 0x000fe2000f8efc3f */
[----:B------:R1:W-:Y:S03]  /*1660*/  BAR.SYNC.DEFER_BLOCKING R0, 0x100 ;  /* 0x000400000000751d */ /* 0x0003e60000010000 */
[----:B------:R-:W-:-:S06]  /*1670*/  UISETP.NE.AND UP0, UPT, UR4, 0x3, UPT ;  /* 0x000000030400788c */ /* 0x000fcc000bf05270 */
[----:B------:R-:W-:-:S13]  /*1680*/  PLOP3.LUT P0, PT, PT, PT, UP0, 0x80, 0x0 ;  /* 0x000000000000781c */ /* 0x000fda0003f0f008 */
[----:B-1----:R-:W-:Y:S05]  /*1690*/  @!P0 BRA `(.L_x_13091) ;  /* 0x0000000000048947 */ /* 0x002fea0003800000 */
[----:B------:R-:W-:Y:S01]  /*16a0*/  BPT.TRAP 0x1 ;  /* 0x000000040000795c */ /* 0x000fe20000300000 */
.L_x_13091:
[----:B------:R1:W2:Y:S01]  /*16b0*/  SYNCS.PHASECHK.TRANS64.TRYWAIT P1, [UR39+0x22830], R10 ;  /* 0x0228300aff0075a7 */ /* 0x0002a20008020167 */
[----:B------:R-:W-:Y:S05]  /*16c0*/  @!P0 BRA `(.L_x_13092) ;  /* 0x0000000000048947 */ /* 0x000fea0003800000 */
[----:B------:R-:W-:Y:S01]  /*16d0*/  BPT.TRAP 0x1 ;  /* 0x000000040000795c */ /* 0x000fe20000300000 */
.L_x_13092:
[----:B--2---:R-:W-:Y:S05]  /*16e0*/  @P1 BRA `(.L_x_13093) ;  /* 0x0000000000081947 */ /* 0x004fea0003800000 */
[----:B------:R-:W2:Y:S02]  /*16f0*/  SYNCS.PHASECHK.TRANS64.TRYWAIT P1, [UR39+0x22830], R10 ;  /* 0x0228300aff0075a7 */ /* 0x000ea40008020167 */
[----:B--2---:R-:W-:Y:S05]  /*1700*/  @!P1 BRA `(.L_x_13094) ;  /* 0x000000c800bc9947 */ /* 0x004fea0003800000 */
.L_x_13093:
[----:B------:R-:W-:Y:S01]  /*1710*/  UIADD3 UR4, UR39, 0x1c400, URZ ;  /* 0x0001c40027047890 */ /* 0x000fe2000fffe03f */
[----:B------:R-:W-:Y:S01]  /*1720*/  WARPGROUP.ARRIVE ;  /* 0x00000000000079c5 */ /* 0x000fe20000000000 */
[----:B------:R-:W-:Y:S01]  /*1730*/  ULOP3.LUT UR8, UR46, 0x10000, URZ, 0xfc, !UPT ;  /* 0x000100002e087892 */ /* 0x000fe2000f8efc3f */
[----:B0-----:R-:W-:Y:S01]  /*1740*/  LOP3.LUT R3, R18, 0xffffff80, RZ, 0xc0, !PT ;  /* 0xffffff8012037812 */ /* 0x001fe200078ec0ff */
[----:B------:R-:W-:Y:S01]  /*1750*/  USHF.R.U32.HI UR4, URZ, 0x4, UR4 ;  /* 0x000000043f047899 */ /* 0x000fe20008011604 */
[----:B------:R-:W-:Y:S01]  /*1760*/  LEA.HI R17, R17, R16, RZ, 0x2 ;  /* 0x0000001011117211 */ /* 0x000fe200078f10ff */
[----:B------:R-:W-:Y:S01]  /*1770*/  UMOV UR9, 0x40000040 ;  /* 0x4000004000097882 */ /* 0x000fe20000000000 */
[----:B------:R-:W-:Y:S01]  /*1780*/  UMOV UR7, 0x40000040 ;  /* 0x4000004000077882 */ /* 0x000fe20000000000 */
[----:B------:R-:W-:Y:S01]  /*1790*/  ULOP3.LUT UR4, UR4, 0x3fff, URZ, 0xc0, !UPT ;  /* 0x00003fff04047892 */ /* 0x000fe2000f8ec03f */
[----:B------:R-:W-:Y:S01]  /*17a0*/  IMAD.IADD R3, R16, 0x1, -R3 ;  /* 0x0000000110037824 */ /* 0x000fe200078e0a03 */
[----:B------:R-:W-:Y:S01]  /*17b0*/  UMOV UR5, UR9 ;  /* 0x0000000900057c82 */ /* 0x000fe20008000000 */
[----:B------:R-:W-:Y:S01]  /*17c0*/  UIADD3 UR12, UR8, 0x2, URZ ;  /* 0x00000002080c7890 */ /* 0x000fe2000fffe03f */
[----:B------:R-:W-:Y:S01]  /*17d0*/  LOP3.LUT R17, R17, 0xfffffffc, RZ, 0xc0, !PT ;  /* 0xfffffffc11117812 */ /* 0x000fe200078ec0ff */
[----:B------:R-:W-:Y:S01]  /*17e0*/  ULOP3.LUT UR6, UR4, 0x10000, URZ, 0xfc, !UPT ;  /* 0x0001000004067892 */ /* 0x000fe2000f8efc3f */
[----:B------:R-:W-:Y:S01]  /*17f0*/  SHF.R.S32.HI R4, RZ, 0x1f, R3 ;  /* 0x0000001fff047819 */ /* 0x000fe20000011403 */
[----:B------:R-:W-:Y:S01]  /*1800*/  UMOV UR13, 0x40000040 ;  /* 0x40000040000d7882 */ /* 0x000fe20000000000 */
[----:B------:R-:W-:Y:S01]  /*1810*/  UMOV UR4, UR8 ;  /* 0x0000000800047c82 */ /* 0x000fe20008000000 */
[----:B------:R-:W-:Y:S01]  /*1820*/  UIADD3 UR14, UR6, 0x2, URZ ;  /* 0x00000002060e7890 */ /* 0x000fe2000fffe03f */
[CC--:B------:R-:W-:Y:S01]  /*1830*/  LEA.HI R5, R4.reuse, R3.reuse, RZ, 0x2 ;  /* 0x0000000304057211 */ /* 0x0c0fe200078f10ff */
[----:B------:R-:W-:Y:S01]  /*1840*/  UMOV UR15, 0x40000040 ;  /* 0x40000040000f7882 */ /* 0x000fe20000000000 */
[----:B------:R-:W-:Y:S01]  /*1850*/  UIADD3 UR16, UR8, 0x4, URZ ;  /* 0x0000000408107890 */ /* 0x000fe2000fffe03f */
[----:B------:R-:W-:Y:S01]  /*1860*/  LEA.HI R6, R4, R3, RZ, 0x5 ;  /* 0x0000000304067211 */ /* 0x000fe200078f28ff */
[----:B------:R-:W-:Y:S01]  /*1870*/  HGMMA.64x96x16.F32 R24, gdesc[UR4], RZ, !UPT, gsb0 ;  /* 0x01600000041879f0 */ /* 0x000fe2000c0008ff */
[----:B------:R-:W-:Y:S01]  /*1880*/  UIADD3 UR18, UR6, 0x4, URZ ;  /* 0x0000000406127890 */ /* 0x000fe2000fffe03f */
[--C-:B------:R-:W-:Y:S01]  /*1890*/  SHF.R.S32.HI R4, RZ, 0x2, R5.reuse ;  /* 0x00000002ff047819 */ /* 0x100fe20000011405 */
[----:B------:R-:W-:Y:S01]  /*18a0*/  UMOV UR17, 0x40000040 ;  /* 0x4000004000117882 */ /* 0x000fe20000000000 */
[----:B------:R-:W-:Y:S01]  /*18b0*/  UMOV UR19, 0x40000040 ;  /* 0x4000004000137882 */ /* 0x000fe20000000000 */
[----:B------:R-:W-:Y:S01]  /*18c0*/  UIADD3 UR20, UR8, 0x6, URZ ;  /* 0x0000000608147890 */ /* 0x000fe2000fffe03f */
[----:B------:R-:W-:Y:S01]  /*18d0*/  SHF.R.S32.HI R7, RZ, 0x1f, R5 ;  /* 0x0000001fff077819 */ /* 0x000fe20000011405 */
[----:B------:R-:W-:Y:S01]  /*18e0*/  UIADD3 UR22, UR6, 0x6, URZ ;  /* 0x0000000606167890 */ /* 0x000fe2000fffe03f */
[----:B------:R-:W-:Y:S01]  /*18f0*/  IMAD.IADD R17, R16, 0x1, -R17 ;  /* 0x0000000110117824 */ /* 0x000fe200078e0a11 */
[----:B------:R-:W-:Y:S01]  /*1900*/  UMOV UR21, 0x40000040 ;  /* 0x4000004000157882 */ /* 0x000fe20000000000 */
[----:B------:R-:W-:Y:S01]  /*1910*/  UMOV UR23, 0x40000040 ;  /* 0x4000004000177882 */ /* 0x000fe20000000000 */
[----:B------:R-:W-:Y:S01]  /*1920*/  SHF.R.S32.HI R6, RZ, 0x5, R6 ;  /* 0x00000005ff067819 */ /* 0x000fe20000011406 */
[----:B------:R-:W-:Y:S01]  /*1930*/  ULDC UR4, c[0x0][0x448] ;  /* 0x0001120000047ab9 */ /* 0x000fe20000000800 */
[----:B------:R-:W-:Y:S01]  /*1940*/  LEA.HI R8, R19, R19, RZ, 0x1 ;  /* 0x0000001313087211 */ /* 0x000fe200078f08ff */
[----:B------:R-:W-:Y:S01]  /*1950*/  UISETP.NE.AND UP0, UPT, UR4, 0x1, UPT ;  /* 0x000000010400788c */ /* 0x000fe2000bf05270 */
[----:B------:R-:W-:Y:S01]  /*1960*/  LEA.HI R7, R7, R4, RZ, 0x3 ;  /* 0x0000000407077211 */ /* 0x000fe200078f18ff */
[----:B------:R-:W-:Y:S01]  /*1970*/  ULDC UR11, c[0x0][0x288] ;  /* 0x0000a200000b7ab9 */ /* 0x000fe20000000800 */
[----:B------:R-:W-:Y:S01]  /*1980*/  LEA R9, R6, UR43, 0x4 ;  /* 0x0000002b06097c11 */ /* 0x000fe2000f8e20ff */
[----:B------:R-:W-:Y:S01]  /*1990*/  ULDC UR7, c[0x0][0x988] ;  /* 0x0002620000077ab9 */ /* 0x000fe20000000800 */
[----:B------:R-:W-:Y:S01]  /*19a0*/  LOP3.LUT R8, R8, 0x3fffffe, RZ, 0xc0, !PT ;  /* 0x03fffffe08087812 */ /* 0x000fe200078ec0ff */
[----:B------:R-:W0:Y:S01]  /*19b0*/  S2R R11, SR_TID.X ;  /* 0x00000000000b7919 */ /* 0x000e220000002100 */
[----:B------:R-:W-:-:S02]  /*19c0*/  LOP3.LUT R7, R7, 0xfffffff8, RZ, 0xc0, !PT ;  /* 0xfffffff807077812 */ /* 0x000fc400078ec0ff */
[----:B------:R-:W-:Y:S01]  /*19d0*/  LEA.HI R6, R17, R17, RZ, 0x1 ;  /* 0x0000001111067211 */ /* 0x000fe200078f08ff */
[----:B------:R-:W-:Y:S01]  /*19e0*/  IMAD.IADD R8, R19, 0x1, -R8 ;  /* 0x0000000113087824 */ /* 0x000fe200078e0a08 */
[----:B------:R-:W-:Y:S01]  /*19f0*/  IADD3 R7, R9, R4, -R7 ;  /* 0x0000000409077210 */ /* 0x000fe20007ffe807 */
[----:B------:R-:W-:Y:S01]  /*1a00*/  @UP0 ULDC UR4, c[0x0][0x44c] ;  /* 0x0001130000040ab9 */ /* 0x000fe20000000800 */
[----:B------:R-:W-:Y:S02]  /*1a10*/  LOP3.LUT R6, R6, 0x1ffffffe, RZ, 0xc0, !PT ;  /* 0x1ffffffe06067812 */ /* 0x000fe400078ec0ff */
[----:B------:R-:W-:Y:S01]  /*1a20*/  PLOP3.LUT P1, PT, PT, PT, UP0, 0x80, 0x0 ;  /* 0x000000000000781c */ /* 0x000fe20003f2f008 */
[----:B------:R-:W-:Y:S02]  /*1a30*/  IMAD R7, R8, 0x40, R7 ;  /* 0x0000004008077824 */ /* 0x000fe400078e0207 */
[----:B------:R-:W-:-:S05]  /*1a40*/  IMAD.IADD R4, R17, 0x1, -R6 ;  /* 0x0000000111047824 */ /* 0x000fca00078e0a06 */
[----:B------:R-:W-:-:S05]  /*1a50*/  LEA R4, R4, R7, 0x3 ;  /* 0x0000000704047211 */ /* 0x000fca00078e18ff */
[----:B------:R-:W-:Y:S01]  /*1a60*/  @P1 IMAD.HI.U32 R6, R4, UR4, RZ ;  /* 0x0000000404061c27 */ /* 0x000fe2000f8e00ff */
[----:B------:R-:W-:-:S03]  /*1a70*/  @UP0 ULDC UR4, c[0x0][0x450] ;  /* 0x0001140000040ab9 */ /* 0x000fc60000000800 */
[----:B------:R-:W-:Y:S01]  /*1a80*/  IMAD.MOV.U32 R7, RZ, RZ, R4 ;  /* 0x000000ffff077224 */ /* 0x000fe200078e0004 */
[----:B------:R-:W-:Y:S01]  /*1a90*/  @P1 SHF.R.U32.HI R7, RZ, UR4, R6 ;  /* 0x00000004ff071c19 */ /* 0x000fe20008011606 */
[----:B------:R-:W-:Y:S01]  /*1aa0*/  UIMAD UR4, UR41, -0x60, UR40 ;  /* 0xffffffa0290478a4 */ /* 0x000fe2000f8e0228 */
[----:B------:R-:W-:-:S03]  /*1ab0*/  LOP3.LUT R6, R5, 0x7ffffffc, RZ, 0xc0, !PT ;  /* 0x7ffffffc05067812 */ /* 0x000fc600078ec0ff */
[----:B------:R-:W2:Y:S01]  /*1ac0*/  SHFL.IDX PT, R8, R7, 0x1, 0x1c1f ;  /* 0x003c1f0007087f89 */ /* 0x000ea200000e0000 */
[----:B------:R-:W-:Y:S01]  /*1ad0*/  UIADD3 UR4, UR4, 0x60, URZ ;  /* 0x0000006004047890 */ /* 0x000fe2000fffe03f */
[----:B------:R-:W-:Y:S01]  /*1ae0*/  IMAD.IADD R3, R3, 0x1, -R6 ;  /* 0x0000000103037824 */ /* 0x000fe200078e0a06 */
[----:B0-----:R-:W-:Y:S01]  /*1af0*/  LOP3.LUT R11, R11, 0x7f, RZ, 0xc0, !PT ;  /* 0x0000007f0b0b7812 */ /* 0x001fe200078ec0ff */
[----:B------:R-:W0:Y:S03]  /*1b00*/  SHFL.IDX PT, R7, R7, RZ, 0x1c1f ;  /* 0x001c1fff07077589 */ /* 0x000e2600000e0000 */
[----:B------:R-:W-:-:S04]  /*1b10*/  IMAD.U32 R6, RZ, RZ, UR4 ;  /* 0x00000004ff067e24 */ /* 0x000fc8000f8e00ff */
[----:B------:R-:W-:Y:S02]  /*1b20*/  IMAD R5, R3, -0x2, R6 ;  /* 0xfffffffe03057824 */ /* 0x000fe400078e0206 */
[----:B------:R-:W-:-:S05]  /*1b30*/  IMAD.U32 R6, RZ, RZ, UR11 ;  /* 0x0000000bff067e24 */ /* 0x000fca000f8e00ff */
[----:B------:R-:W-:-:S04]  /*1b40*/  IADD3 R6, R5, 0x1, -R6 ;  /* 0x0000000105067810 */ /* 0x000fc80007ffe806 */
[----:B--2---:R-:W-:-:S04]  /*1b50*/  VIADDMNMX R8, R8, R6, R5, PT ;  /* 0x0000000608087246 */ /* 0x004fc80003800105 */
[C---:B------:R-:W-:Y:S02]  /*1b60*/  ISETP.GT.AND P2, PT, R8.reuse, RZ, PT ;  /* 0x000000ff0800720c */ /* 0x040fe40003f44270 */
[C---:B------:R-:W-:Y:S02]  /*1b70*/  ISETP.GT.AND P3, PT, R8.reuse, 0x1, PT ;  /* 0x000000010800780c */ /* 0x040fe40003f64270 */
[----:B------:R-:W-:Y:S02]  /*1b80*/  ISETP.GT.AND P4, PT, R8, 0x8, PT ;  /* 0x000000080800780c */ /* 0x000fe40003f84270 */
[----:B0-----:R-:W-:-:S04]  /*1b90*/  VIADDMNMX R6, R7, R6, R5, PT ;  /* 0x0000000607067246 */ /* 0x001fc80003800105 */
[----:B------:R-:W-:Y:S01]  /*1ba0*/  ISETP.GT.AND P5, PT, R6, 0x8, PT ;  /* 0x000000080600780c */ /* 0x000fe20003fa4270 */
        /* <DEDUP_REMOVED lines=80> */
[----:B------:R-:W-:Y:S01]  /*20b0*/  FSEL R24, R24, -INF , P3 ;  /* 0xff80000018187808 */ /* 0x000fe20001800000 */
[----:B------:R-:W0:Y:S01]  /*20c0*/  SHFL.BFLY PT, R9, R8, 0x2, 0x1f ;  /* 0x0c401f0008097f89 */ /* 0x000e2200000e0000 */
[----:B------:R-:W-:Y:S02]  /*20d0*/  FSEL R25, R25, -INF , P4 ;  /* 0xff80000019197808 */ /* 0x000fe40002000000 */
[----:B------:R-:W-:Y:S02]  /*20e0*/  ISETP.GT.AND P2, PT, R6, 0x9, PT ;  /* 0x000000090600780c */ /* 0x000fe40003f44270 */
[----:B------:R-:W-:Y:S02]  /*20f0*/  FSEL R28, R28, -INF , P5 ;  /* 0xff8000001c1c7808 */ /* 0x000fe40002800000 */
[----:B------:R-:W-:Y:S02]  /*2100*/  FMNMX.FTZ R7, R24, R25, !PT ;  /* 0x0000001918077209 */ /* 0x000fe40007810000 */
[----:B------:R-:W-:-:S02]  /*2110*/  ISETP.GT.AND P3, PT, R6, 0x10, PT ;  /* 0x000000100600780c */ /* 0x000fc40003f64270 */
[----:B------:R-:W-:Y:S02]  /*2120*/  FSEL R29, R29, -INF , P2 ;  /* 0xff8000001d1d7808 */ /* 0x000fe40001000000 */
[----:B------:R-:W-:Y:S02]  /*2130*/  ISETP.GT.AND P2, PT, R6, 0x11, PT ;  /* 0x000000110600780c */ /* 0x000fe40003f44270 */
[----:B------:R-:W-:Y:S02]  /*2140*/  FSEL R32, R32, -INF , P3 ;  /* 0xff80000020207808 */ /* 0x000fe40001800000 */
[C---:B------:R-:W-:Y:S02]  /*2150*/  ISETP.GT.AND P3, PT, R6.reuse, 0x18, PT ;  /* 0x000000180600780c */ /* 0x040fe40003f64270 */
[----:B------:R-:W-:Y:S02]  /*2160*/  FSEL R33, R33, -INF , P2 ;  /* 0xff80000021217808 */ /* 0x000fe40001000000 */
[----:B------:R-:W-:-:S02]  /*2170*/  ISETP.GT.AND P2, PT, R6, 0x19, PT ;  /* 0x000000190600780c */ /* 0x000fc40003f44270 */
[----:B------:R-:W-:Y:S02]  /*2180*/  FSEL R36, R36, -INF , P3 ;  /* 0xff80000024247808 */ /* 0x000fe40001800000 */
[----:B0-----:R-:W-:Y:S02]  /*2190*/  FMNMX.FTZ R9, R8, R9, !PT ;  /* 0x0000000908097209 */ /* 0x001fe40007810000 */
[C---:B------:R-:W-:Y:S02]  /*21a0*/  ISETP.GT.AND P3, PT, R6.reuse, 0x20, PT ;  /* 0x000000200600780c */ /* 0x040fe40003f64270 */
[----:B------:R-:W-:Y:S01]  /*21b0*/  FSEL R37, R37, -INF , P2 ;  /* 0xff80000025257808 */ /* 0x000fe20001000000 */
[----:B------:R-:W0:Y:S01]  /*21c0*/  SHFL.BFLY PT, R12, R9, 0x1, 0x1f ;  /* 0x0c201f00090c7f89 */ /* 0x000e2200000e0000 */
[----:B------:R-:W-:Y:S02]  /*21d0*/  ISETP.GT.AND P2, PT, R6, 0x21, PT ;  /* 0x000000210600780c */ /* 0x000fe40003f44270 */
[----:B------:R-:W-:-:S02]  /*21e0*/  FSEL R40, R40, -INF , P3 ;  /* 0xff80000028287808 */ /* 0x000fc40001800000 */
[C---:B------:R-:W-:Y:S02]  /*21f0*/  ISETP.GT.AND P3, PT, R6.reuse, 0x28, PT ;  /* 0x000000280600780c */ /* 0x040fe40003f64270 */
[----:B------:R-:W-:Y:S02]  /*2200*/  FSEL R41, R41, -INF , P2 ;  /* 0xff80000029297808 */ /* 0x000fe40001000000 */
[----:B------:R-:W-:Y:S02]  /*2210*/  ISETP.GT.AND P2, PT, R6, 0x29, PT ;  /* 0x000000290600780c */ /* 0x000fe40003f44270 */
[----:B------:R-:W-:Y:S02]  /*2220*/  FSEL R44, R44, -INF , P3 ;  /* 0xff8000002c2c7808 */ /* 0x000fe40001800000 */
[----:B------:R-:W-:Y:S02]  /*2230*/  ISETP.GT.AND P3, PT, R6, 0x30, PT ;  /* 0x000000300600780c */ /* 0x000fe40003f64270 */
[----:B------:R-:W-:-:S02]  /*2240*/  FSEL R45, R45, -INF , P2 ;  /* 0xff8000002d2d7808 */ /* 0x000fc40001000000 */
[----:B------:R-:W-:Y:S02]  /*2250*/  ISETP.GT.AND P2, PT, R6, 0x31, PT ;  /* 0x000000310600780c */ /* 0x000fe40003f44270 */
[----:B------:R-:W-:Y:S02]  /*2260*/  FSEL R48, R48, -INF , P3 ;  /* 0xff80000030307808 */ /* 0x000fe40001800000 */
[C---:B------:R-:W-:Y:S02]  /*2270*/  ISETP.GT.AND P3, PT, R6.reuse, 0x38, PT ;  /* 0x000000380600780c */ /* 0x040fe40003f64270 */
[----:B------:R-:W-:Y:S02]  /*2280*/  FSEL R49, R49, -INF , P2 ;  /* 0xff80000031317808 */ /* 0x000fe40001000000 */
[----:B0-----:R-:W-:Y:S02]  /*2290*/  FMNMX.FTZ R5, R9, R12, !PT ;  /* 0x0000000c09057209 */ /* 0x001fe40007810000 */
[----:B------:R-:W-:-:S02]  /*22a0*/  ISETP.GT.AND P2, PT, R6, 0x39, PT ;  /* 0x000000390600780c */ /* 0x000fc40003f44270 */
[C---:B------:R-:W-:Y:S01]  /*22b0*/  FSETP.NEU.FTZ.AND P4, PT, R5.reuse, -INF , PT ;  /* 0xff8000000500780b */ /* 0x040fe20003f9d000 */
[----:B------:R-:W-:Y:S01]  /*22c0*/  FMUL.FTZ R8, R5, UR7 ;  /* 0x0000000705087c20 */ /* 0x000fe20008410000 */
[----:B------:R-:W-:Y:S02]  /*22d0*/  FSEL R52, R52, -INF , P3 ;  /* 0xff80000034347808 */ /* 0x000fe40001800000 */
[----:B------:R-:W-:Y:S02]  /*22e0*/  ISETP.GT.AND P3, PT, R6, 0x40, PT ;  /* 0x000000400600780c */ /* 0x000fe40003f64270 */
[----:B------:R-:W-:Y:S02]  /*22f0*/  FSEL R9, R8, RZ, P4 ;  /* 0x000000ff08097208 */ /* 0x000fe40002000000 */
[----:B------:R-:W-:Y:S02]  /*2300*/  FMNMX.FTZ R8, R28, R7, !PT ;  /* 0x000000071c087209 */ /* 0x000fe40007810000 */
[----:B------:R-:W-:Y:S01]  /*2310*/  FSEL R53, R53, -INF , P2 ;  /* 0xff80000035357808 */ /* 0x000fe20001000000 */
[--C-:B------:R-:W-:Y:S01]  /*2320*/  FFMA.FTZ R26, R26, UR7, -R9.reuse ;  /* 0x000000071a1a7c23 */ /* 0x100fe20008010809 */
[----:B------:R-:W-:Y:S01]  /*2330*/  FMNMX.FTZ R7, R29, R8, !PT ;  /* 0x000000081d077209 */ /* 0x000fe20007810000 */
[--C-:B------:R-:W-:Y:S01]  /*2340*/  FFMA.FTZ R27, R27, UR7, -R9.reuse ;  /* 0x000000071b1b7c23 */ /* 0x100fe20008010809 */
[----:B------:R-:W-:Y:S01]  /*2350*/  ISETP.GT.AND P2, PT, R6, 0x41, PT ;  /* 0x000000410600780c */ /* 0x000fe20003f44270 */
[--C-:B------:R-:W-:Y:S01]  /*2360*/  FFMA.FTZ R30, R30, UR7, -R9.reuse ;  /* 0x000000071e1e7c23 */ /* 0x100fe20008010809 */
[----:B------:R-:W-:Y:S01]  /*2370*/  FMNMX.FTZ R8, R32, R7, !PT ;  /* 0x0000000720087209 */ /* 0x000fe20007810000 */
[----:B------:R-:W-:Y:S01]  /*2380*/  MUFU.EX2 R26, R26 ;  /* 0x0000001a001a7308 */ /* 0x000fe20000000800 */
[----:B------:R-:W-:Y:S01]  /*2390*/  FSEL R56, R56, -INF , P3 ;  /* 0xff80000038387808 */ /* 0x000fe20001800000 */
[--C-:B------:R-:W-:Y:S01]  /*23a0*/  FFMA.FTZ R31, R31, UR7, -R9.reuse ;  /* 0x000000071f1f7c23 */ /* 0x100fe20008010809 */
[----:B------:R-:W-:Y:S01]  /*23b0*/  FMNMX.FTZ R7, R33, R8, !PT ;  /* 0x0000000821077209 */ /* 0x000fe20007810000 */
[--C-:B------:R-:W-:Y:S01]  /*23c0*/  FFMA.FTZ R34, R34, UR7, -R9.reuse ;  /* 0x0000000722227c23 */ /* 0x100fe20008010809 */
[----:B------:R-:W-:Y:S01]  /*23d0*/  ISETP.GT.AND P3, PT, R6, 0x48, PT ;  /* 0x000000480600780c */ /* 0x000fe20003f64270 */
[--C-:B------:R-:W-:Y:S01]  /*23e0*/  FFMA.FTZ R35, R35, UR7, -R9.reuse ;  /* 0x0000000723237c23 */ /* 0x100fe20008010809 */
[----:B------:R-:W-:Y:S01]  /*23f0*/  FMNMX.FTZ R8, R36, R7, !PT ;  /* 0x0000000724087209 */ /* 0x000fe20007810000 */
[----:B------:R-:W0:Y:S01]  /*2400*/  MUFU.EX2 R27, R27 ;  /* 0x0000001b001b7308 */ /* 0x000e220000000800 */
        /* <DEDUP_REMOVED lines=15> */
[----:B------:R-:W2:Y:S01]  /*2500*/  MUFU.EX2 R31, R31 ;  /* 0x0000001f001f7308 */ /* 0x000ea20000000800 */
[----:B------:R-:W-:Y:S01]  /*2510*/  FSEL R61, R61, -INF , P2 ;  /* 0xff8000003d3d7808 */ /* 0x000fe20001000000 */
[--C-:B------:R-:W-:Y:S01]  /*2520*/  FFMA.FTZ R50, R50, UR7, -R9.reuse ;  /* 0x0000000732327c23 */ /* 0x100fe20008010809 */
[----:B------:R-:W-:Y:S01]  /*2530*/  FMNMX.FTZ R7, R45, R8, !PT ;  /* 0x000000082d077209 */ /* 0x000fe20007810000 */
[--C-:B------:R-:W-:Y:S01]  /*2540*/  FFMA.FTZ R51, R51, UR7, -R9.reuse ;  /* 0x0000000733337c23 */ /* 0x100fe20008010809 */
[----:B------:R-:W-:Y:S01]  /*2550*/  ISETP.GT.AND P2, PT, R6, 0x51, PT ;  /* 0x000000510600780c */ /* 0x000fe20003f44270 */
[--C-:B------:R-:W-:Y:S01]  /*2560*/  FFMA.FTZ R54, R54, UR7, -R9.reuse ;  /* 0x0000000736367c23 */ /* 0x100fe20008010809 */
[----:B------:R-:W-:Y:S01]  /*2570*/  FMNMX.FTZ R8, R48, R7, !PT ;  /* 0x0000000730087209 */ /* 0x000fe20007810000 */
[--C-:B------:R-:W-:Y:S01]  /*2580*/  FFMA.FTZ R55, R55, UR7, -R9.reuse ;  /* 0x0000000737377c23 */ /* 0x100fe20008010809 */
        /* <DEDUP_REMOVED lines=17> */
[----:B------:R-:W-:Y:S01]  /*26a0*/  FFMA.FTZ R9, R71, UR7, -R9 ;  /* 0x0000000747097c23 */ /* 0x000fe20008010809 */
[----:B------:R-:W-:-:S02]  /*26b0*/  FMNMX.FTZ R7, R57, R8, !PT ;  /* 0x0000000839077209 */ /* 0x000fc40007810000 */
[----:B------:R-:W-:Y:S02]  /*26c0*/  FSEL R69, R69, -INF , P2 ;  /* 0xff80000045457808 */ /* 0x000fe40001000000 */
[----:B------:R-:W-:Y:S01]  /*26d0*/  FMNMX.FTZ R8, R60, R7, !PT ;  /* 0x000000073c087209 */ /* 0x000fe20007810000 */
[----:B------:R-:W3:Y:S01]  /*26e0*/  MUFU.EX2 R35, R35 ;  /* 0x0000002300237308 */ /* 0x000ee20000000800 */
[----:B0-----:R-:W-:Y:S02]  /*26f0*/  F2FP.F16.F32.PACK_AB R153, R27, R26 ;  /* 0x0000001a1b99723e */ /* 0x001fe400000000ff */
[----:B------:R-:W-:Y:S02]  /*2700*/  FMNMX.FTZ R7, R61, R8, !PT ;  /* 0x000000083d077209 */ /* 0x000fe40007810000 */
[----:B--2---:R-:W-:Y:S02]  /*2710*/  F2FP.F16.F32.PACK_AB R155, R31, R30 ;  /* 0x0000001e1f9b723e */ /* 0x004fe400000000ff */
[----:B------:R-:W-:Y:S01]  /*2720*/  FMNMX.FTZ R8, R64, R7, !PT ;  /* 0x0000000740087209 */ /* 0x000fe20007810000 */
[----:B------:R0:W-:Y:S03]  /*2730*/  MUFU.EX2 R175, R9 ;  /* 0x0000000900af7308 */ /* 0x0001e60000000800 */
[----:B------:R-:W-:-:S04]  /*2740*/  FMNMX.FTZ R7, R65, R8, !PT ;  /* 0x0000000841077209 */ /* 0x000fc80007810000 */
[----:B------:R-:W-:Y:S01]  /*2750*/  FMNMX.FTZ R6, R68, R7, !PT ;  /* 0x0000000744067209 */ /* 0x000fe20007810000 */
[----:B------:R-:W-:Y:S01]  /*2760*/  MUFU.EX2 R38, R38 ;  /* 0x0000002600267308 */ /* 0x000fe20000000800 */
[----:B0-----:R-:W-:Y:S01]  /*2770*/  FADD.FTZ R9, R26, R27 ;  /* 0x0000001b1a097221 */ /* 0x001fe20000010000 */
[----:B---3--:R-:W-:Y:S02]  /*2780*/  F2FP.F16.F32.PACK_AB R157, R35, R34 ;  /* 0x00000022239d723e */ /* 0x008fe400000000ff */
[----:B------:R-:W-:-:S04]  /*2790*/  FMNMX.FTZ R6, R69, R6, !PT ;  /* 0x0000000645067209 */ /* 0x000fc80007810000 */
[----:B------:R-:W0:Y:S01]  /*27a0*/  MUFU.EX2 R39, R39 ;  /* 0x0000002700277308 */ /* 0x000e220000000800 */
[----:B------:R-:W2:Y:S07]  /*27b0*/  SHFL.BFLY PT, R7, R6, 0x2, 0x1f ;  /* 0x0c401f0006077f89 */ /* 0x000eae00000e0000 */
[----:B------:R-:W-:Y:S08]  /*27c0*/  MUFU.EX2 R42, R42 ;  /* 0x0000002a002a7308 */ /* 0x000ff00000000800 */
[----:B------:R-:W3:Y:S01]  /*27d0*/  MUFU.EX2 R43, R43 ;  /* 0x0000002b002b7308 */ /* 0x000ee20000000800 */
[----:B0-----:R-:W-:-:S07]  /*27e0*/  F2FP.F16.F32.PACK_AB R159, R39, R38 ;  /* 0x00000026279f723e */ /* 0x001fce00000000ff */
[----:B------:R-:W-:Y:S01]  /*27f0*/  MUFU.EX2 R46, R46 ;  /* 0x0000002e002e7308 */ /* 0x000fe20000000800 */
[----:B--2---:R-:W-:-:S05]  /*2800*/  FMNMX.FTZ R7, R6, R7, !PT ;  /* 0x0000000706077209 */ /* 0x004fca0007810000 */
[----:B------:R-:W0:Y:S02]  /*2810*/  SHFL.BFLY PT, R8, R7, 0x1, 0x1f ;  /* 0x0c201f0007087f89 */ /* 0x000e2400000e0000 */
[----:B------:R-:W2:Y:S01]  /*2820*/  MUFU.EX2 R47, R47 ;  /* 0x0000002f002f7308 */ /* 0x000ea20000000800 */
[----:B---3--:R-:W-:-:S07]  /*2830*/  F2FP.F16.F32.PACK_AB R161, R43, R42 ;  /* 0x0000002a2ba1723e */ /* 0x008fce00000000ff */
[----:B------:R-:W-:Y:S08]  /*2840*/  MUFU.EX2 R50, R50 ;  /* 0x0000003200327308 */ /* 0x000ff00000000800 */
[----:B------:R-:W3:Y:S01]  /*2850*/  MUFU.EX2 R51, R51 ;  /* 0x0000003300337308 */ /* 0x000ee20000000800 */
[----:B--2---:R-:W-:Y:S02]  /*2860*/  F2FP.F16.F32.PACK_AB R163, R47, R46 ;  /* 0x0000002e2fa3723e */ /* 0x004fe400000000ff */
[----:B0-----:R-:W-:-:S05]  /*2870*/  FMNMX.FTZ R8, R7, R8, !PT ;  /* 0x0000000807087209 */ /* 0x001fca0007810000 */
[----:B------:R-:W-:Y:S01]  /*2880*/  MUFU.EX2 R54, R54 ;  /* 0x0000003600367308 */ /* 0x000fe20000000800 */
[C---:B------:R-:W-:Y:S01]  /*2890*/  FSETP.NEU.FTZ.AND P2, PT, R8.reuse, -INF , PT ;  /* 0xff8000000800780b */ /* 0x040fe20003f5d000 */
[----:B------:R-:W-:-:S05]  /*28a0*/  FMUL.FTZ R6, R8, UR7 ;  /* 0x0000000708067c20 */ /* 0x000fca0008410000 */
[----:B------:R-:W-:Y:S01]  /*28b0*/  FSEL R7, R6, RZ, P2 ;  /* 0x000000ff06077208 */ /* 0x000fe20001000000 */
[----:B------:R-:W-:Y:S01]  /*28c0*/  FADD.FTZ R6, R30, R9 ;  /* 0x000000091e067221 */ /* 0x000fe20000010000 */
[----:B------:R-:W-:Y:S01]  /*28d0*/  ISETP.NE.AND P2, PT, R11, RZ, PT ;  /* 0x000000ff0b00720c */ /* 0x000fe20003f45270 */
[----:B------:R-:W-:Y:S01]  /*28e0*/  MUFU.EX2 R55, R55 ;  /* 0x0000003700377308 */ /* 0x000fe20000000800 */
        /* <DEDUP_REMOVED lines=8> */
[----:B------:R-:W-:Y:S01]  /*2970*/  FADD.FTZ R9, R31, R6 ;  /* 0x000000061f097221 */ /* 0x000fe20000010000 */
[--C-:B------:R-:W-:Y:S01]  /*2980*/  FFMA.FTZ R36, R36, UR7, -R7.reuse ;  /* 0x0000000724247c23 */ /* 0x100fe20008010807 */
[--C-:B------:R-:W-:Y:S01]  /*2990*/  FFMA.FTZ R37, R37, UR7, -R7.reuse ;  /* 0x0000000725257c23 */ /* 0x100fe20008010807 */
[----:B------:R-:W-:Y:S01]  /*29a0*/  FFMA.FTZ R40, R40, UR7, -R7 ;  /* 0x0000000728287c23 */ /* 0x000fe20008010807 */
[----:B------:R-:W-:Y:S01]  /*29b0*/  FADD.FTZ R6, R34, R9 ;  /* 0x0000000922067221 */ /* 0x000fe20000010000 */
[--C-:B------:R-:W-:Y:S01]  /*29c0*/  FFMA.FTZ R41, R41, UR7, -R7.reuse ;  /* 0x0000000729297c23 */ /* 0x100fe20008010807 */
[--C-:B------:R-:W-:Y:S01]  /*29d0*/  FFMA.FTZ R44, R44, UR7, -R7.reuse ;  /* 0x000000072c2c7c23 */ /* 0x100fe20008010807 */
[----:B------:R-:W0:Y:S01]  /*29e0*/  MUFU.EX2 R25, R25 ;  /* 0x0000001900197308 */ /* 0x000e220000000800 */
[----:B------:R-:W-:Y:S01]  /*29f0*/  FADD.FTZ R13, R35, R6 ;  /* 0x00000006230d7221 */ /* 0x000fe20000010000 */
[--C-:B------:R-:W-:Y:S01]  /*2a00*/  FFMA.FTZ R45, R45, UR7, -R7.reuse ;  /* 0x000000072d2d7c23 */ /* 0x100fe20008010807 */
[----:B------:R-:W-:Y:S01]  /*2a10*/  FFMA.FTZ R48, R48, UR7, -R7 ;  /* 0x0000000730307c23 */ /* 0x000fe20008010807 */
[----:B------:R-:W-:Y:S01]  /*2a20*/  IADD3 R9, -R2, 0xb, RZ ;  /* 0x0000000b02097810 */ /* 0x000fe20007ffe1ff */
[----:B------:R-:W-:Y:S01]  /*2a30*/  FADD.FTZ R12, R38, R13 ;  /* 0x0000000d260c7221 */ /* 0x000fe20000010000 */
[--C-:B------:R-:W-:Y:S01]  /*2a40*/  FFMA.FTZ R49, R49, UR7, -R7.reuse ;  /* 0x0000000731317c23 */ /* 0x100fe20008010807 */
[--C-:B------:R-:W-:Y:S01]  /*2a50*/  FFMA.FTZ R52, R52, UR7, -R7.reuse ;  /* 0x0000000734347c23 */ /* 0x100fe20008010807 */
[----:B------:R-:W2:Y:S01]  /*2a60*/  MUFU.EX2 R28, R28 ;  /* 0x0000001c001c7308 */ /* 0x000ea20000000800 */
[----:B------:R-:W-:Y:S01]  /*2a70*/  FADD.FTZ R15, R39, R12 ;  /* 0x0000000c270f7221 */ /* 0x000fe20000010000 */
[--C-:B------:R-:W-:Y:S01]  /*2a80*/  FFMA.FTZ R53, R53, UR7, -R7.reuse ;  /* 0x0000000735357c23 */ /* 0x100fe20008010807 */
[--C-:B------:R-:W-:Y:S01]  /*2a90*/  FFMA.FTZ R56, R56, UR7, -R7.reuse ;  /* 0x0000000738387c23 */ /* 0x100fe20008010807 */
[----:B------:R-:W-:Y:S01]  /*2aa0*/  FFMA.FTZ R57, R57, UR7, -R7 ;  /* 0x0000000739397c23 */ /* 0x000fe20008010807 */
[----:B------:R-:W-:Y:S01]  /*2ab0*/  FADD.FTZ R14, R42, R15 ;  /* 0x0000000f2a0e7221 */ /* 0x000fe20000010000 */
[--C-:B------:R-:W-:Y:S01]  /*2ac0*/  FFMA.FTZ R60, R60, UR7, -R7.reuse ;  /* 0x000000073c3c7c23 */ /* 0x100fe20008010807 */
[----:B------:R-:W-:Y:S01]  /*2ad0*/  FFMA.FTZ R61, R61, UR7, -R7 ;  /* 0x000000073d3d7c23 */ /* 0x000fe20008010807 */
[----:B------:R-:W3:Y:S01]  /*2ae0*/  MUFU.EX2 R29, R29 ;  /* 0x0000001d001d7308 */ /* 0x000ee20000000800 */
[----:B0-----:R-:W-:Y:S01]  /*2af0*/  FADD.FTZ R11, R24, R25 ;  /* 0x00000019180b7221 */ /* 0x001fe20000010000 */
[----:B------:R-:W-:Y:S01]  /*2b00*/  FADD.FTZ R15, R43, R14 ;  /* 0x0000000e2b0f7221 */ /* 0x000fe20000010000 */
[--C-:B------:R-:W-:Y:S01]  /*2b10*/  FFMA.FTZ R64, R64, UR7, -R7.reuse ;  /* 0x0000000740407c23 */ /* 0x100fe20008010807 */
[--C-:B------:R-:W-:Y:S01]  /*2b20*/  FFMA.FTZ R65, R65, UR7, -R7.reuse ;  /* 0x0000000741417c23 */ /* 0x100fe20008010807 */
[----:B------:R-:W-:Y:S01]  /*2b30*/  FFMA.FTZ R68, R68, UR7, -R7 ;  /* 0x0000000744447c23 */ /* 0x000fe20008010807 */
[----:B------:R-:W-:Y:S01]  /*2b40*/  FADD.FTZ R14, R46, R15 ;  /* 0x0000000f2e0e7221 */ /* 0x000fe20000010000 */
[----:B------:R-:W-:Y:S01]  /*2b50*/  FFMA.FTZ R69, R69, UR7, -R7 ;  /* 0x0000000745457c23 */ /* 0x000fe20008010807 */
[----:B------:R-:W0:Y:S01]  /*2b60*/  MUFU.EX2 R32, R32 ;  /* 0x0000002000207308 */ /* 0x000e220000000800 */
[----:B--2---:R-:W-:Y:S01]  /*2b70*/  FADD.FTZ R6, R28, R11 ;  /* 0x0000000b1c067221 */ /* 0x004fe20000010000 */
[----:B------:R-:W-:-:S02]  /*2b80*/  IMAD.U32 R11, RZ, RZ, UR39 ;  /* 0x00000027ff0b7e24 */ /* 0x000fc4000f8e00ff */
[----:B------:R-:W-:Y:S01]  /*2b90*/  FADD.FTZ R15, R47, R14 ;  /* 0x0000000e2f0f7221 */ /* 0x000fe20000010000 */
[----:B------:R-:W-:Y:S02]  /*2ba0*/  F2FP.F16.F32.PACK_AB R167, R55, R54 ;  /* 0x0000003637a7723e */ /* 0x000fe400000000ff */
[----:B------:R-:W-:Y:S01]  /*2bb0*/  F2FP.F16.F32.PACK_AB R152, R25, R24 ;  /* 0x000000181998723e */ /* 0x000fe200000000ff */
[----:B------:R-:W2:Y:S01]  /*2bc0*/  MUFU.EX2 R33, R33 ;  /* 0x0000002100217308 */ /* 0x000ea20000000800 */
[----:B---3--:R-:W-:Y:S01]  /*2bd0*/  FADD.FTZ R13, R29, R6 ;  /* 0x000000061d0d7221 */ /* 0x008fe20000010000 */
[----:B------:R-:W-:Y:S01]  /*2be0*/  @!P2 VIADD R6, R11, 0x22840 ;  /* 0x000228400b06a836 */ /* 0x000fe20000000000 */
[----:B------:R-:W-:-:S04]  /*2bf0*/  F2FP.F16.F32.PACK_AB R154, R29, R28 ;  /* 0x0000001c1d9a723e */ /* 0x000fc800000000ff */
[----:B------:R-:W-:Y:S01]  /*2c00*/  @!P2 PRMT R6, RZ, 0x654, R6 ;  /* 0x00000654ff06a816 */ /* 0x000fe20000000006 */
[----:B------:R-:W3:Y:S01]  /*2c10*/  MUFU.EX2 R36, R36 ;  /* 0x0000002400247308 */ /* 0x000ee20000000800 */
[----:B0-----:R-:W-:Y:S01]  /*2c20*/  FADD.FTZ R12, R32, R13 ;  /* 0x0000000d200c7221 */ /* 0x001fe20000010000 */
[----:B------:R0:W-:Y:S06]  /*2c30*/  BAR.ARV R9, 0x100 ;  /* 0x000400090000751d */ /* 0x0001ec0000002000 */
[----:B------:R-:W4:Y:S01]  /*2c40*/  MUFU.EX2 R37, R37 ;  /* 0x0000002500257308 */ /* 0x000f220000000800 */
[C---:B--2---:R-:W-:Y:S01]  /*2c50*/  FADD.FTZ R13, R33.reuse, R12 ;  /* 0x0000000c210d7221 */ /* 0x044fe20000010000 */
[----:B------:R2:W-:Y:S01]  /*2c60*/  @!P2 SYNCS.ARRIVE.TRANS64.RED.A1T0 RZ, [R6+URZ], RZ ;  /* 0x000000ff06ffa9a7 */ /* 0x0005e2000810043f */
[----:B------:R-:W-:-:S05]  /*2c70*/  F2FP.F16.F32.PACK_AB R156, R33, R32 ;  /* 0x00000020219c723e */ /* 0x000fca00000000ff */
[----:B------:R-:W2:Y:S01]  /*2c80*/  MUFU.EX2 R40, R40 ;  /* 0x0000002800287308 */ /* 0x000ea20000000800 */
[----:B---3--:R-:W-:-:S07]  /*2c90*/  FADD.FTZ R12, R36, R13 ;  /* 0x0000000d240c7221 */ /* 0x008fce0000010000 */
        /* <DEDUP_REMOVED lines=50> */
[----:B----4-:R-:W-:-:S04]  /*2fc0*/  FADD.FTZ R12, R70, R13 ;  /* 0x0000000d460c7221 */ /* 0x010fc80000010000 */
[C---:B------:R-:W-:Y:S01]  /*2fd0*/  FADD.FTZ R7, R175.reuse, R12 ;  /* 0x0000000caf077221 */ /* 0x040fe20000010000 */
[----:B------:R-:W-:Y:S02]  /*2fe0*/  F2FP.F16.F32.PACK_AB R175, R175, R70 ;  /* 0x00000046afaf723e */ /* 0x000fe400000000ff */
[----:B------:R-:W4:Y:S01]  /*2ff0*/  MUFU.EX2 R65, R65 ;  /* 0x0000004100417308 */ /* 0x000f220000000800 */
[C---:B--2---:R-:W-:Y:S01]  /*3000*/  FADD.FTZ R13, R61.reuse, R6 ;  /* 0x000000063d0d7221 */ /* 0x044fe20000010000 */
[----:B------:R-:W-:-:S06]  /*3010*/  F2FP.F16.F32.PACK_AB R170, R61, R60 ;  /* 0x0000003c3daa723e */ /* 0x000fcc00000000ff */
[----:B------:R-:W2:Y:S01]  /*3020*/  MUFU.EX2 R68, R68 ;  /* 0x0000004400447308 */ /* 0x000ea20000000800 */
[----:B---3--:R-:W-:-:S07]  /*3030*/  FADD.FTZ R6, R64, R13 ;  /* 0x0000000d40067221 */ /* 0x008fce0000010000 */
[----:B------:R-:W3:Y:S01]  /*3040*/  MUFU.EX2 R69, R69 ;  /* 0x0000004500457308 */ /* 0x000ee20000000800 */
[C---:B----4-:R-:W-:Y:S01]  /*3050*/  FADD.FTZ R13, R65.reuse, R6 ;  /* 0x00000006410d7221 */ /* 0x050fe20000010000 */
[----:B------:R-:W-:-:S03]  /*3060*/  F2FP.F16.F32.PACK_AB R172, R65, R64 ;  /* 0x0000004041ac723e */ /* 0x000fc600000000ff */
[----:B--2---:R-:W-:-:S04]  /*3070*/  FADD.FTZ R6, R68, R13 ;  /* 0x0000000d44067221 */ /* 0x004fc80000010000 */
[C---:B---3--:R-:W-:Y:S01]  /*3080*/  FADD.FTZ R6, R69.reuse, R6 ;  /* 0x0000000645067221 */ /* 0x048fe20000010000 */
[----:B------:R-:W-:Y:S01]  /*3090*/  F2FP.F16.F32.PACK_AB R174, R69, R68 ;  /* 0x0000004445ae723e */ /* 0x000fe200000000ff */
[----:B0-----:R-:W-:Y:S06]  /*30a0*/  @!P0 BRA `(.L_x_13095) ;  /* 0x0000000000048947 */ /* 0x001fec0003800000 */
[----:B------:R-:W-:Y:S01]  /*30b0*/  BPT.TRAP 0x1 ;  /* 0x000000040000795c */ /* 0x000fe20000300000 */
.L_x_13095:
[----:B------:R0:W2:Y:S01]  /*30c0*/  SYNCS.PHASECHK.TRANS64.TRYWAIT P3, [UR39+0x22850], R10 ;  /* 0x0228500aff0075a7 */ /* 0x0000a20008060167 */
[----:B------:R-:W-:Y:S05]  /*30d0*/  @!P0 BRA `(.L_x_13096) ;  /* 0x0000000000048947 */ /* 0x000fea0003800000 */
[----:B------:R-:W-:Y:S01]  /*30e0*/  BPT.TRAP 0x1 ;  /* 0x000000040000795c */ /* 0x000fe20000300000 */
.L_x_13096:
[----:B--2---:R-:W-:Y:S05]  /*30f0*/  @P3 BRA `(.L_x_13097) ;  /* 0x0000000000083947 */ /* 0x004fea0003800000 */
[----:B------:R-:W2:Y:S02]  /*3100*/  SYNCS.PHASECHK.TRANS64.TRYWAIT P3, [UR39+0x22850], R10 ;  /* 0x0228500aff0075a7 */ /* 0x000ea40008060167 */
[----:B--2---:R-:W-:Y:S05]  /*3110*/  @!P3 BRA `(.L_x_13098) ;  /* 0x000000b00050b947 */ /* 0x004fea0003800000 */
.L_x_13097:
[----:B------:R3:W-:Y:S01]  /*3120*/  BAR.SYNC.DEFER_BLOCKING R0, 0x100 ;  /* 0x000400000000751d */ /* 0x0007e20000010000 */
[----:B------:R-:W-:Y:S01]  /*3130*/  UIADD3 UR4, UR39, 0x400, URZ ;  /* 0x0000040027047890 */ /* 0x000fe2000fffe03f */
[----:B--2---:R-:W-:Y:S01]  /*3140*/  @!P2 VIADD R11, R11, 0x22860 ;  /* 0x000228600b0ba836 */ /* 0x004fe20000000000 */
[----:B------:R-:W-:Y:S02]  /*3150*/  UIADD3 UR26, UR41, -0x2, URZ ;  /* 0xfffffffe291a7890 */ /* 0x000fe4000fffe03f */
[----:B------:R-:W-:Y:S01]  /*3160*/  USHF.R.U32.HI UR4, URZ, 0x4, UR4 ;  /* 0x000000043f047899 */ /* 0x000fe20008011604 */
[----:B------:R-:W-:Y:S01]  /*3170*/  UMOV UR15, 0x40000040 ;  /* 0x40000040000f7882 */ /* 0x000fe20000000000 */
[----:B------:R-:W-:Y:S02]  /*3180*/  @!P2 PRMT R11, RZ, 0x654, R11 ;  /* 0x00000654ff0ba816 */ /* 0x000fe4000000000b */
[----:B------:R-:W-:-:S04]  /*3190*/  ULOP3.LUT UR4, UR4, 0x3fff, URZ, 0xc0, !UPT ;  /* 0x00003fff04047892 */ /* 0x000fc8000f8ec03f */
[----:B------:R-:W-:-:S04]  /*31a0*/  ULOP3.LUT UR24, UR4, 0x3000000, URZ, 0xfc, !UPT ;  /* 0x0300000004187892 */ /* 0x000fc8000f8efc3f */
        /* <DEDUP_REMOVED lines=34> */
[----:B------:R-:W2:Y:S02]  /*33d0*/  S2UR UR4, SR_CTAID.X ;  /* 0x00000000000479c3 */ /* 0x000ea40000002500 */
[----:B--2---:R-:W-:-:S03]  /*33e0*/  USHF.L.U32 UR10, UR4, 0x7, URZ ;  /* 0x00000007040a7899 */ /* 0x004fc6000800063f */
[----:B------:R-:W-:Y:S02]  /*33f0*/  @UP0 ULDC UR4, c[0x0][0x44c] ;  /* 0x0001130000040ab9 */ /* 0x000fe40000000800 */
[----:B------:R-:W-:Y:S01]  /*3400*/  UIMAD.WIDE.U32 UR4, UR10, UR4, URZ ;  /* 0x000000040a0472a5 */ /* 0x000fe2000f8e003f */
[----:B------:R-:W-:Y:S02]  /*3410*/  WARPGROUP.DEPBAR.LE gsb0, 0x0 ;  /* 0x00008000000079c5 */ /* 0x000fe40000010000 */
[----:B------:R-:W-:-:S15]  /*3420*/  WARPGROUP.ARRIVE ;  /* 0x00000000000079c5 */ /* 0x000fde0000000000 */
[----:B------:R-:W-:Y:S01]  /*3430*/  HGMMA.64x256x16.F32 R24, R172, gdesc[UR12].tnspB, R24, gsb0 ;  /* 0x43e0000cac187df0 */ /* 0x000fe20008000818 */
[----:B------:R-:W-:Y:S02]  /*3440*/  @UP0 ULDC UR14, c[0x0][0x450] ;  /* 0x00011400000e0ab9 */ /* 0x000fe40000000800 */
[----:B------:R-:W-:-:S04]  /*3450*/  @UP0 USHF.R.U32.HI UR10, URZ, UR14, UR5 ;  /* 0x0000000e3f0a0299 */ /* 0x000fc80008011605 */
[----:B------:R-:W-:-:S04]  /*3460*/  UIADD3 UR4, UR10, -UR11, UR40 ;  /* 0x8000000b0a047290 */ /* 0x000fc8000fffe028 */
[----:B------:R-:W-:-:S04]  /*3470*/  UIMAD.WIDE UR4, UR4, 0x2aaaaaab, URZ ;  /* 0x2aaaaaab040478a5 */ /* 0x000fc8000f8e023f */
[----:B------:R-:W-:-:S04]  /*3480*/  USHF.R.U32.HI UR4, URZ, 0x1f, UR5 ;  /* 0x0000001f3f047899 */ /* 0x000fc80008011605 */
[----:B------:R-:W-:-:S03]  /*3490*/  ULEA.HI.SX32 UR4, UR5, UR4, 0x1c ;  /* 0x0000000405047291 */ /* 0x000fc6000f8fe23f */
[----:B------:R-:W-:Y:S01]  /*34a0*/  UMOV UR5, URZ ;  /* 0x0000003f00057c82 */ /* 0x000fe20008000000 */
[----:B------:R-:W-:-:S04]  /*34b0*/  UISETP.LT.AND UP1, UPT, UR38, UR4, UPT ;  /* 0x000000042600728c */ /* 0x000fc8000bf21270 */
[----:B------:R-:W-:-:S03]  /*34c0*/  USEL UR25, UR38, UR4, !UP1 ;  /* 0x0000000426197287 */ /* 0x000fc6000c800000 */
[----:B------:R-:W-:Y:S01]  /*34d0*/  UMOV UR4, URZ ;  /* 0x0000003f00047c82 */ /* 0x000fe20008000000 */
[----:B------:R-:W-:-:S06]  /*34e0*/  UISETP.GE.AND UP1, UPT, UR26, UR25, UPT ;  /* 0x000000191a00728c */ /* 0x000fcc000bf26270 */
[----:B------:R-:W-:Y:S01]  /*34f0*/  PLOP3.LUT P3, PT, PT, PT, UP1, 0x80, 0x0 ;  /* 0x000000000000781c */ /* 0x000fe20003f6f018 */
[----:B------:R-:W-:Y:S02]  /*3500*/  WARPGROUP.DEPBAR.LE gsb0, 0x0 ;  /* 0x00008000000079c5 */ /* 0x000fe40000010000 */
[----:B------:R3:W-:Y:S10]  /*3510*/  @!P2 SYNCS.ARRIVE.TRANS64.RED.A1T0 RZ, [R11+URZ], RZ ;  /* 0x000000ff0bffa9a7 */ /* 0x0007f4000810043f */
[----:B---3--:R-:W-:Y:S05]  /*3520*/  @!P3 BRA `(.L_x_13099) ;  /* 0x000000240010b947 */ /* 0x008fea0003800000 */
[----:B------:R-:W-:Y:S01]  /*3530*/  IMAD.MOV.U32 R11, RZ, RZ, R5 ;  /* 0x000000ffff0b7224 */ /* 0x000fe200078e0005 */
[----:B------:R-:W-:Y:S01]  /*3540*/  MOV R12, R8 ;  /* 0x00000008000c7202 */ /* 0x000fe20000000f00 */
[----:B------:R-:W-:Y:S01]  /*3550*/  UMOV UR4, URZ ;  /* 0x0000003f00047c82 */ /* 0x000fe20008000000 */
[----:B------:R-:W-:Y:S01]  /*3560*/  UMOV UR5, URZ ;  /* 0x0000003f00057c82 */ /* 0x000fe20008000000 */
[----:B------:R-:W-:Y:S01]  /*3570*/  ULDC UR27, c[0x0][0x288] ;  /* 0x0000a200001b7ab9 */ /* 0x000fe20000000800 */
[----:B------:R-:W-:Y:S01]  /*3580*/  ULDC UR28, c[0x0][0x2f0] ;  /* 0x0000bc00001c7ab9 */ /* 0x000fe20000000800 */
[----:B------:R-:W-:-:S05]  /*3590*/  ULDC UR7, c[0x0][0x988] ;  /* 0x0002620000077ab9 */ /* 0x000fca0000000800 */
.L_x_13108:
[----:B------:R-:W-:-:S04]  /*35a0*/  UIADD3 UR5, UR5, 0x1, URZ ;  /* 0x0000000105057890 */ /* 0x000fc8000fffe03f */
[----:B------:R-:W-:-:S04]  /*35b0*/  UISETP.NE.AND UP1, UPT, UR5, 0x2, UPT ;  /* 0x000000020500788c */ /* 0x000fc8000bf25270 */
[----:B------:R-:W-:Y:S02]  /*35c0*/  USEL UR10, URZ, 0x1, UP1 ;  /* 0x000000013f0a7887 */ /* 0x000fe40008800000 */
[----:B------:R-:W-:Y:S02]  /*35d0*/  USEL UR5, UR5, URZ, UP1 ;  /* 0x0000003f05057287 */ /* 0x000fe40008800000 */
[----:B------:R-:W-:Y:S01]  /*35e0*/  ULOP3.LUT UR4, UR4, UR10, URZ, 0x3c, !UPT ;  /* 0x0000000a04047292 */ /* 0x000fe2000f8e3c3f */
[----:B---3--:R-:W-:Y:S11]  /*35f0*/  @!P0 BRA `(.L_x_13100) ;  /* 0x0000000000048947 */ /* 0x008ff60003800000 */
[----:B------:R-:W-:Y:S01]  /*3600*/  BPT.TRAP 0x1 ;  /* 0x000000040000795c */ /* 0x000fe20000300000 */
.L_x_13100:
[----:B------:R-:W-:Y:S01]  /*3610*/  ULEA UR29, UR5, UR39, 0x3 ;  /* 0x00000027051d7291 */ /* 0x000fe2000f8e183f */
[----:B01----:R-:W-:-:S05]  /*3620*/  IMAD.U32 R10, RZ, RZ, UR4 ;  /* 0x00000004ff0a7e24 */ /* 0x003fca000f8e00ff */
[----:B------:R-:W-:-:S04]  /*3630*/  SHF.L.U32 R10, R10, 0x1f, RZ ;  /* 0x0000001f0a0a7819 */ /* 0x000fc800000006ff */
[----:B------:R0:W1:Y:S01]  /*3640*/  SYNCS.PHASECHK.TRANS64.TRYWAIT P3, [UR29+0x22830], R10 ;  /* 0x0228300aff0075a7 */ /* 0x000062000806015d */
[----:B------:R-:W-:Y:S05]  /*3650*/  @!P0 BRA `(.L_x_13101) ;  /* 0x0000000000048947 */ /* 0x000fea0003800000 */
[----:B------:R-:W-:Y:S01]  /*3660*/  BPT.TRAP 0x1 ;  /* 0x000000040000795c */ /* 0x000fe20000300000 */
.L_x_13101:
[----:B-1----:R-:W-:Y:S05]  /*3670*/  @P3 BRA `(.L_x_13102) ;  /* 0x0000000000083947 */ /* 0x002fea0003800000 */
[----:B------:R-:W1:Y:S02]  /*3680*/  SYNCS.PHASECHK.TRANS64.TRYWAIT P3, [UR29+0x22830], R10 ;  /* 0x0228300aff0075a7 */ /* 0x000e64000806015d */
[----:B-1----:R-:W-:Y:S05]  /*3690*/  @!P3 BRA `(.L_x_13103) ;  /* 0x000000ac0004b947 */ /* 0x002fea0003800000 */
.L_x_13102:
[----:B------:R-:W-:Y:S01]  /*36a0*/  UIMAD UR10, UR5, 0x300, UR6 ;  /* 0x00000300050a78a4 */ /* 0x000fe2000f8e0206 */
[----:B------:R-:W-:Y:S01]  /*36b0*/  WARPGROUP.ARRIVE ;  /* 0x00000000000079c5 */ /* 0x000fe20000000000 */
[----:B------:R-:W-:Y:S01]  /*36c0*/  UMOV UR11, 0x40000040 ;  /* 0x40000040000b7882 */ /* 0x000fe20000000000 */
[----:B------:R-:W-:Y:S01]  /*36d0*/  UMOV UR15, 0x40000040 ;  /* 0x40000040000f7882 */ /* 0x000fe20000000000 */
[----:B------:R-:W-:Y:S01]  /*36e0*/  UIADD3 UR14, UR10, 0x2, URZ ;  /* 0x000000020a0e7890 */ /* 0x000fe2000fffe03f */
[----:B------:R-:W-:Y:S01]  /*36f0*/  IMAD.MOV.U32 R13, RZ, RZ, R4 ;  /* 0x000000ffff0d7224 */ /* 0x000fe200078e0004 */
[----:B------:R-:W-:Y:S01]  /*3700*/  UIADD3 UR18, UR10, 0x4, URZ ;  /* 0x000000040a127890 */ /* 0x000fe2000fffe03f */
[----:B------:R-:W-:Y:S01]  /*3710*/  IMAD.MOV.U32 R8, RZ, RZ, -0x2 ;  /* 0xfffffffeff087424 */ /* 0x000fe200078e00ff */
[----:B------:R-:W-:Y:S01]  /*3720*/  UMOV UR19, 0x40000040 ;  /* 0x4000004000137882 */ /* 0x000fe20000000000 */
[----:B------:R-:W-:Y:S01]  /*3730*/  HGMMA.64x96x16.F32 R152, gdesc[UR8], RZ, !UPT, gsb0 ;  /* 0x01600000089879f0 */ /* 0x000fe2000c0008ff */
[----:B------:R-:W-:Y:S01]  /*3740*/  UIADD3 UR22, UR10, 0x6, URZ ;  /* 0x000000060a167890 */ /* 0x000fe2000fffe03f */
[----:B------:R-:W-:Y:S01]  /*3750*/  IMAD.U32 R9, RZ, RZ, UR28 ;  /* 0x0000001cff097e24 */ /* 0x000fe2000f8e00ff */
[----:B------:R-:W-:Y:S01]  /*3760*/  UMOV UR23, 0x40000040 ;  /* 0x4000004000177882 */ /* 0x000fe20000000000 */
[----:B------:R-:W-:-:S02]  /*3770*/  @UP0 ULDC UR10, c[0x0][0x44c] ;  /* 0x00011300000a0ab9 */ /* 0x000fc40000000800 */
[----:B-1----:R-:W-:Y:S01]  /*3780*/  @P1 IMAD.HI.U32 R5, R4, UR10, RZ ;  /* 0x0000000a04051c27 */ /* 0x002fe2000f8e00ff */
[----:B------:R-:W-:-:S04]  /*3790*/  @UP0 ULDC UR10, c[0x0][0x450] ;  /* 0x00011400000a0ab9 */ /* 0x000fc80000000800 */
[----:B------:R-:W-:Y:S01]  /*37a0*/  @P1 SHF.R.U32.HI R13, RZ, UR10, R5 ;  /* 0x0000000aff0d1c19 */ /* 0x000fe20008011605 */
[----:B------:R-:W-:Y:S02]  /*37b0*/  UMOV UR10, 0x1 ;  /* 0x00000001000a7882 */ /* 0x000fe40000000000 */
[----:B------:R-:W-:Y:S02]  /*37c0*/  UIMAD UR10, UR26, -0x60, UR10 ;  /* 0xffffffa01a0a78a4 */ /* 0x000fe4000f8e020a */
[----:B------:R-:W1:Y:S04]  /*37d0*/  SHFL.IDX PT, R5, R13, 0x1, 0x1c1f ;  /* 0x003c1f000d057f89 */ /* 0x000e6800000e0000 */
[----:B------:R-:W-:-:S04]  /*37e0*/  IMAD R8, R3, R8, UR10 ;  /* 0x0000000a03087e24 */ /* 0x000fc8000f8e0208 */
[----:B------:R-:W-:-:S05]  /*37f0*/  IMAD R8, R9, UR36, R8 ;  /* 0x0000002409087c24 */ /* 0x000fca000f8e0208 */
[----:B-1----:R-:W-:-:S04]  /*3800*/  IADD3 R5, R5, -UR27, R8 ;  /* 0x8000001b05057c10 */ /* 0x002fc8000fffe008 */
[C---:B------:R-:W-:Y:S02]  /*3810*/  ISETP.GT.AND P3, PT, R5.reuse, RZ, PT ;  /* 0x000000ff0500720c */ /* 0x040fe40003f64270 */
        /* <DEDUP_REMOVED lines=80> */
[----:B------:R-:W1:Y:S02]  /*3d20*/  SHFL.IDX PT, R5, R13, RZ, 0x1c1f ;  /* 0x001c1fff0d057589 */ /* 0x000e6400000e0000 */
[----:B------:R-:W-:-:S05]  /*3d30*/  FMNMX.FTZ R14, R199, R14, !PT ;  /* 0x0000000ec70e7209 */ /* 0x000fca0007810000 */
[----:B------:R-:W2:Y:S01]  /*3d40*/  SHFL.BFLY PT, R9, R14, 0x2, 0x1f ;  /* 0x0c401f000e097f89 */ /* 0x000ea200000e0000 */
[----:B-1----:R-:W-:-:S04]  /*3d50*/  IADD3 R8, R5, -UR27, R8 ;  /* 0x8000001b05087c10 */ /* 0x002fc8000fffe008 */
[C---:B------:R-:W-:Y:S02]  /*3d60*/  ISETP.GT.AND P3, PT, R8.reuse, RZ, PT ;  /* 0x000000ff0800720c */ /* 0x040fe40003f64270 */
[----:B------:R-:W-:Y:S02]  /*3d70*/  ISETP.GT.AND P4, PT, R8, 0x1, PT ;  /* 0x000000010800780c */ /* 0x000fe40003f84270 */
[----:B--2---:R-:W-:Y:S02]  /*3d80*/  FMNMX.FTZ R15, R14, R9, !PT ;  /* 0x000000090e0f7209 */ /* 0x004fe40007810000 */
[----:B------:R-:W-:Y:S02]  /*3d90*/  FSEL R9, R152, -INF , P3 ;  /* 0xff80000098097808 */ /* 0x000fe40001800000 */
[----:B------:R-:W-:Y:S01]  /*3da0*/  ISETP.GT.AND P5, PT, R8, 0x8, PT ;  /* 0x000000080800780c */ /* 0x000fe20003fa4270 */
[----:B------:R-:W1:Y:S01]  /*3db0*/  SHFL.BFLY PT, R16, R15, 0x1, 0x1f ;  /* 0x0c201f000f107f89 */ /* 0x000e6200000e0000 */
[----:B------:R-:W-:-:S02]  /*3dc0*/  FSEL R13, R153, -INF , P4 ;  /* 0xff800000990d7808 */ /* 0x000fc40002000000 */
[----:B------:R-:W-:Y:S02]  /*3dd0*/  FMNMX.FTZ R14, R9, R12, !PT ;  /* 0x0000000c090e7209 */ /* 0x000fe40007810000 */
[----:B------:R-:W-:Y:S02]  /*3de0*/  ISETP.GT.AND P3, PT, R8, 0x9, PT ;  /* 0x000000090800780c */ /* 0x000fe40003f64270 */
[----:B------:R-:W-:Y:S02]  /*3df0*/  FSEL R156, R156, -INF , P5 ;  /* 0xff8000009c9c7808 */ /* 0x000fe40002800000 */
[----:B------:R-:W-:Y:S02]  /*3e00*/  FMNMX.FTZ R23, R13, R14, !PT ;  /* 0x0000000e0d177209 */ /* 0x000fe40007810000 */
[----:B------:R-:W-:Y:S02]  /*3e10*/  ISETP.GT.AND P5, PT, R8, 0x10, PT ;  /* 0x000000100800780c */ /* 0x000fe40003fa4270 */
[----:B------:R-:W-:-:S02]  /*3e20*/  FMNMX.FTZ R14, R156, R23, !PT ;  /* 0x000000179c0e7209 */ /* 0x000fc40007810000 */
[----:B------:R-:W-:Y:S02]  /*3e30*/  FSEL R160, R160, -INF , P5 ;  /* 0xff800000a0a07808 */ /* 0x000fe40002800000 */
[----:B------:R-:W-:-:S04]  /*3e40*/  ISETP.GT.AND P5, PT, R8, 0x18, PT ;  /* 0x000000180800780c */ /* 0x000fc80003fa4270 */
[----:B------:R-:W-:Y:S02]  /*3e50*/  FSEL R164, R164, -INF , P5 ;  /* 0xff800000a4a47808 */ /* 0x000fe40002800000 */
[C---:B------:R-:W-:Y:S02]  /*3e60*/  ISETP.GT.AND P5, PT, R8.reuse, 0x20, PT ;  /* 0x000000200800780c */ /* 0x040fe40003fa4270 */
[----:B-1----:R-:W-:Y:S02]  /*3e70*/  FMNMX.FTZ R5, R15, R16, !PT ;  /* 0x000000100f057209 */ /* 0x002fe40007810000 */
[----:B------:R-:W-:Y:S02]  /*3e80*/  FSEL R15, R157, -INF , P3 ;  /* 0xff8000009d0f7808 */ /* 0x000fe40001800000 */
[C---:B------:R-:W-:Y:S01]  /*3e90*/  FSETP.NEU.FTZ.AND P4, PT, R5.reuse, -INF , PT ;  /* 0xff8000000500780b */ /* 0x040fe20003f9d000 */
[----:B------:R-:W-:Y:S01]  /*3ea0*/  FMUL.FTZ R22, R5, UR7 ;  /* 0x0000000705167c20 */ /* 0x000fe20008410000 */
[----:B------:R-:W-:-:S02]  /*3eb0*/  ISETP.GT.AND P3, PT, R8, 0x11, PT ;  /* 0x000000110800780c */ /* 0x000fc40003f64270 */
[----:B------:R-:W-:Y:S02]  /*3ec0*/  FSEL R168, R168, -INF , P5 ;  /* 0xff800000a8a87808 */ /* 0x000fe40002800000 */
[----:B------:R-:W-:Y:S02]  /*3ed0*/  FSEL R22, R22, RZ, P4 ;  /* 0x000000ff16167208 */ /* 0x000fe40002000000 */
[----:B------:R-:W-:Y:S02]  /*3ee0*/  FSEL R161, R161, -INF , P3 ;  /* 0xff800000a1a17808 */ /* 0x000fe40001800000 */
[----:B------:R-:W-:Y:S01]  /*3ef0*/  ISETP.GT.AND P3, PT, R8, 0x19, PT ;  /* 0x000000190800780c */ /* 0x000fe20003f64270 */
[--C-:B------:R-:W-:Y:S01]  /*3f00*/  FFMA.FTZ R18, R21, UR7, -R22.reuse ;  /* 0x0000000715127c23 */ /* 0x100fe20008010816 */
[----:B------:R-:W-:Y:S01]  /*3f10*/  FMNMX.FTZ R21, R15, R14, !PT ;  /* 0x0000000e0f157209 */ /* 0x000fe20007810000 */
[--C-:B------:R-:W-:Y:S01]  /*3f20*/  FFMA.FTZ R153, R155, UR7, -R22.reuse ;  /* 0x000000079b997c23 */ /* 0x100fe20008010816 */
[----:B------:R-:W-:Y:S01]  /*3f30*/  FSEL R165, R165, -INF , P3 ;  /* 0xff800000a5a57808 */ /* 0x000fe20001800000 */
[--C-:B------:R-:W-:Y:S01]  /*3f40*/  FFMA.FTZ R155, R19, UR7, -R22.reuse ;  /* 0x00000007139b7c23 */ /* 0x100fe20008010816 */
[----:B------:R-:W-:Y:S01]  /*3f50*/  FMNMX.FTZ R16, R160, R21, !PT ;  /* 0x00000015a0107209 */ /* 0x000fe20007810000 */
[----:B------:R1:W-:Y:S01]  /*3f60*/  MUFU.EX2 R14, R18 ;  /* 0x00000012000e7308 */ /* 0x0003e20000000800 */
[C---:B------:R-:W-:Y:S01]  /*3f70*/  ISETP.GT.AND P3, PT, R8.reuse, 0x21, PT ;  /* 0x000000210800780c */ /* 0x040fe20003f64270 */
        /* <DEDUP_REMOVED lines=10> */
[----:B------:R-:W-:Y:S01]  /*4020*/  MUFU.EX2 R153, R153 ;  /* 0x0000009900997308 */ /* 0x000fe20000000800 */
        /* <DEDUP_REMOVED lines=10> */
[----:B------:R-:W-:Y:S01]  /*40d0*/  FSEL R173, R173, -INF , P3 ;  /* 0xff800000adad7808 */ /* 0x000fe20001800000 */
[----:B------:R-:W-:Y:S01]  /*40e0*/  FFMA.FTZ R23, R194, UR7, -R22 ;  /* 0x00000007c2177c23 */ /* 0x000fe20008010816 */
[----:B-1----:R-:W-:-:S02]  /*40f0*/  FMNMX.FTZ R18, R172, R19, !PT ;  /* 0x00000013ac127209 */ /* 0x002fc40007810000 */
        /* <DEDUP_REMOVED lines=8> */
[--C-:B-1----:R-:W-:Y:S01]  /*4180*/  FFMA.FTZ R159, R166, UR7, -R22.reuse ;  /* 0x00000007a69f7c23 */ /* 0x102fe20008010816 */
[----:B------:R-:W-:Y:S01]  /*4190*/  ISETP.GT.AND P3, PT, R8, 0x39, PT ;  /* 0x000000390800780c */ /* 0x000fe20003f64270 */
[----:B------:R-:W-:Y:S01]  /*41a0*/  FFMA.FTZ R166, R187, UR7, -R22 ;  /* 0x00000007bba67c23 */ /* 0x000fe20008010816 */
[----:B------:R-:W-:-:S02]  /*41b0*/  FSEL R180, R180, -INF , P5 ;  /* 0xff800000b4b47808 */ /* 0x000fc40002800000 */
[----:B------:R-:W-:Y:S01]  /*41c0*/  FMNMX.FTZ R17, R177, R18, !PT ;  /* 0x00000012b1117209 */ /* 0x000fe20007810000 */
[----:B------:R-:W-:Y:S01]  /*41d0*/  MUFU.EX2 R159, R159 ;  /* 0x0000009f009f7308 */ /* 0x000fe20000000800 */
[----:B------:R-:W-:Y:S02]  /*41e0*/  ISETP.GT.AND P5, PT, R8, 0x40, PT ;  /* 0x000000400800780c */ /* 0x000fe40003fa4270 */
[----:B------:R-:W-:Y:S02]  /*41f0*/  FSEL R181, R181, -INF , P3 ;  /* 0xff800000b5b57808 */ /* 0x000fe40001800000 */
[----:B------:R-:W-:Y:S02]  /*4200*/  FMNMX.FTZ R20, R180, R17, !PT ;  /* 0x00000011b4147209 */ /* 0x000fe40007810000 */
[----:B------:R-:W-:Y:S01]  /*4210*/  ISETP.GT.AND P3, PT, R8, 0x41, PT ;  /* 0x000000410800780c */ /* 0x000fe20003f64270 */
[----:B------:R1:W-:Y:S01]  /*4220*/  MUFU.EX2 R18, R163 ;  /* 0x000000a300127308 */ /* 0x0003e20000000800 */
[----:B------:R-:W-:-:S02]  /*4230*/  FSEL R184, R184, -INF , P5 ;  /* 0xff800000b8b87808 */ /* 0x000fc40002800000 */
[----:B------:R-:W-:Y:S02]  /*4240*/  FMNMX.FTZ R17, R181, R20, !PT ;  /* 0x00000014b5117209 */ /* 0x000fe40007810000 */
[----:B------:R-:W-:Y:S02]  /*4250*/  ISETP.GT.AND P5, PT, R8, 0x48, PT ;  /* 0x000000480800780c */ /* 0x000fe40003fa4270 */
[----:B------:R-:W-:Y:S01]  /*4260*/  FSEL R185, R185, -INF , P3 ;  /* 0xff800000b9b97808 */ /* 0x000fe20001800000 */
[----:B------:R-:W-:Y:S01]  /*4270*/  MUFU.EX2 R154, R154 ;  /* 0x0000009a009a7308 */ /* 0x000fe20000000800 */
[----:B------:R-:W-:Y:S01]  /*4280*/  FMNMX.FTZ R20, R184, R17, !PT ;  /* 0x00000011b8147209 */ /* 0x000fe20007810000 */
[----:B-1----:R-:W-:Y:S01]  /*4290*/  FFMA.FTZ R163, R174, UR7, -R22 ;  /* 0x00000007aea37c23 */ /* 0x002fe20008010816 */
[----:B------:R-:W-:Y:S02]  /*42a0*/  ISETP.GT.AND P3, PT, R8, 0x49, PT ;  /* 0x000000490800780c */ /* 0x000fe40003f64270 */
[----:B------:R-:W-:-:S02]  /*42b0*/  FSEL R188, R188, -INF , P5 ;  /* 0xff800000bcbc7808 */ /* 0x000fc40002800000 */
[----:B------:R-:W-:Y:S01]  /*42c0*/  FMNMX.FTZ R17, R185, R20, !PT ;  /* 0x00000014b9117209 */ /* 0x000fe20007810000 */
[----:B------:R-:W-:Y:S01]  /*42d0*/  MUFU.EX2 R163, R163 ;  /* 0x000000a300a37308 */ /* 0x000fe20000000800 */
[----:B------:R-:W-:Y:S02]  /*42e0*/  ISETP.GT.AND P5, PT, R8, 0x50, PT ;  /* 0x000000500800780c */ /* 0x000fe40003fa4270 */
[----:B------:R-:W-:Y:S02]  /*42f0*/  FSEL R189, R189, -INF , P3 ;  /* 0xff800000bdbd7808 */ /* 0x000fe40001800000 */
[----:B------:R-:W-:Y:S01]  /*4300*/  FMNMX.FTZ R152, R188, R17, !PT ;  /* 0x00000011bc987209 */ /* 0x000fe20007810000 */
[--C-:B------:R-:W-:Y:S01]  /*4310*/  FFMA.FTZ R17, R170, UR7, -R22.reuse ;  /* 0x00000007aa117c23 */ /* 0x100fe20008010816 */
[----:B------:R-:W-:Y:S01]  /*4320*/  ISETP.GT.AND P3, PT, R8, 0x51, PT ;  /* 0x000000510800780c */ /* 0x000fe20003f64270 */
[----:B------:R1:W-:Y:S01]  /*4330*/  MUFU.EX2 R20, R167 ;  /* 0x000000a700147308 */ /* 0x0003e20000000800 */
[----:B------:R-:W-:Y:S01]  /*4340*/  FSEL R192, R192, -INF , P5 ;  /* 0xff800000c0c07808 */ /* 0x000fe20002800000 */
[----:B------:R-:W-:Y:S01]  /*4350*/  FFMA.FTZ R170, R191, UR7, -R22 ;  /* 0x00000007bfaa7c23 */ /* 0x000fe20008010816 */
[----:B------:R-:W-:-:S02]  /*4360*/  FMNMX.FTZ R19, R189, R152, !PT ;  /* 0x00000098bd137209 */ /* 0x000fc40007810000 */
[----:B------:R-:W-:Y:S02]  /*4370*/  ISETP.GT.AND P5, PT, R8, 0x58, PT ;  /* 0x000000580800780c */ /* 0x000fe40003fa4270 */
[----:B------:R-:W-:Y:S01]  /*4380*/  FSEL R193, R193, -INF , P3 ;  /* 0xff800000c1c17808 */ /* 0x000fe20001800000 */
[----:B------:R-:W-:Y:S01]  /*4390*/  MUFU.EX2 R17, R17 ;  /* 0x0000001100117308 */ /* 0x000fe20000000800 */
[----:B------:R-:W-:Y:S01]  /*43a0*/  FMNMX.FTZ R152, R192, R19, !PT ;  /* 0x00000013c0987209 */ /* 0x000fe20007810000 */
[----:B-1----:R-:W-:Y:S01]  /*43b0*/  FFMA.FTZ R167, R182, UR7, -R22 ;  /* 0x00000007b6a77c23 */ /* 0x002fe20008010816 */
[----:B------:R-:W-:Y:S02]  /*43c0*/  ISETP.GT.AND P3, PT, R8, 0x59, PT ;  /* 0x000000590800780c */ /* 0x000fe40003f64270 */
[----:B------:R-:W-:Y:S02]  /*43d0*/  FSEL R196, R196, -INF , P5 ;  /* 0xff800000c4c47808 */ /* 0x000fe40002800000 */
[----:B------:R-:W-:Y:S01]  /*43e0*/  FMNMX.FTZ R19, R193, R152, !PT ;  /* 0x00000098c1137209 */ /* 0x000fe20007810000 */
[----:B------:R-:W-:Y:S01]  /*43f0*/  MUFU.EX2 R158, R158 ;  /* 0x0000009e009e7308 */ /* 0x000fe20000000800 */
[----:B------:R-:W-:-:S02]  /*4400*/  FSEL R197, R197, -INF , P3 ;  /* 0xff800000c5c57808 */ /* 0x000fc40001800000 */
[----:B------:R-:W-:Y:S01]  /*4410*/  FMNMX.FTZ R8, R196, R19, !PT ;  /* 0x00000013c4087209 */ /* 0x000fe20007810000 */
[----:B------:R-:W-:-:S03]  /*4420*/  FFMA.FTZ R19, R178, UR7, -R22 ;  /* 0x00000007b2137c23 */ /* 0x000fc60008010816 */
[----:B------:R-:W-:Y:S01]  /*4430*/  FMNMX.FTZ R8, R197, R8, !PT ;  /* 0x00000008c5087209 */ /* 0x000fe20007810000 */
[----:B------:R1:W-:Y:S04]  /*4440*/  MUFU.EX2 R152, R171 ;  /* 0x000000ab00987308 */ /* 0x0003e80000000800 */
[----:B------:R-:W2:Y:S04]  /*4450*/  SHFL.BFLY PT, R21, R8, 0x2, 0x1f ;  /* 0x0c401f0008157f89 */ /* 0x000ea800000e0000 */
[----:B------:R-:W-:Y:S01]  /*4460*/  MUFU.EX2 R19, R19 ;  /* 0x0000001300137308 */ /* 0x000fe20000000800 */
[----:B-1----:R-:W-:-:S07]  /*4470*/  FFMA.FTZ R171, R190, UR7, -R22 ;  /* 0x00000007beab7c23 */ /* 0x002fce0008010816 */
[----:B------:R-:W-:Y:S08]  /*4480*/  MUFU.EX2 R167, R167 ;  /* 0x000000a700a77308 */ /* 0x000ff00000000800 */
[----:B------:R-:W-:Y:S01]  /*4490*/  MUFU.EX2 R162, R162 ;  /* 0x000000a200a27308 */ /* 0x000fe20000000800 */
[----:B--2---:R-:W-:Y:S01]  /*44a0*/  FMNMX.FTZ R174, R8, R21, !PT ;  /* 0x0000001508ae7209 */ /* 0x004fe20007810000 */
[----:B------:R-:W-:Y:S01]  /*44b0*/  FFMA.FTZ R21, R186, UR7, -R22 ;  /* 0x00000007ba157c23 */ /* 0x000fe20008010816 */
[----:B------:R-:W-:-:S05]  /*44c0*/  FSEL R186, R5, RZ, P4 ;  /* 0x000000ff05ba7208 */ /* 0x000fca0002000000 */
[----:B------:R-:W-:Y:S01]  /*44d0*/  MUFU.EX2 R166, R166 ;  /* 0x000000a600a67308 */ /* 0x000fe20000000800 */
[----:B------:R-:W1:Y:S01]  /*44e0*/  SHFL.BFLY PT, R175, R174, 0x1, 0x1f ;  /* 0x0c201f00aeaf7f89 */ /* 0x000e6200000e0000 */
[----:B------:R-:W-:-:S04]  /*44f0*/  FADD.FTZ R186, -R186, R11 ;  /* 0x0000000bbaba7221 */ /* 0x000fc80000010100 */
[----:B------:R-:W-:Y:S02]  /*4500*/  FMUL.FTZ R11, R186, UR7 ;  /* 0x00000007ba0b7c20 */ /* 0x000fe40008410000 */
[----:B------:R-:W-:Y:S08]  /*4510*/  MUFU.EX2 R21, R21 ;  /* 0x0000001500157308 */ /* 0x000ff00000000800 */
[----:B------:R-:W2:Y:S08]  /*4520*/  MUFU.EX2 R11, R11 ;  /* 0x0000000b000b7308 */ /* 0x000eb00000000800 */
[----:B------:R-:W-:Y:S01]  /*4530*/  MUFU.EX2 R171, R171 ;  /* 0x000000ab00ab7308 */ /* 0x000fe20000000800 */
[----:B-1----:R-:W-:Y:S01]  /*4540*/  FMNMX.FTZ R8, R174, R175, !PT ;  /* 0x000000afae087209 */ /* 0x002fe20007810000 */
[--C-:B------:R-:W-:Y:S01]  /*4550*/  FFMA.FTZ R175, R198, UR7, -R22.reuse ;  /* 0x00000007c6af7c23 */ /* 0x100fe20008010816 */
[----:B------:R-:W-:-:S02]  /*4560*/  FFMA.FTZ R22, R199, UR7, -R22 ;  /* 0x00000007c7167c23 */ /* 0x000fc40008010816 */
[C---:B------:R-:W-:Y:S01]  /*4570*/  FSETP.NEU.FTZ.AND P3, PT, R8.reuse, -INF , PT ;  /* 0xff8000000800780b */ /* 0x040fe20003f7d000 */
[----:B------:R-:W-:Y:S02]  /*4580*/  FMUL.FTZ R182, R8, UR7 ;  /* 0x0000000708b67c20 */ /* 0x000fe40008410000 */
[----:B------:R1:W-:Y:S01]  /*4590*/  MUFU.EX2 R174, R195 ;  /* 0x000000c300ae7308 */ /* 0x0003e20000000800 */
[----:B--2---:R-:W-:Y:S01]  /*45a0*/  FFMA.FTZ R186, R11, R7, R14 ;  /* 0x000000070bba7223 */ /* 0x004fe2000001000e */
[-C--:B------:R-:W-:Y:S01]  /*45b0*/  FMUL.FTZ R26, R26, R11.reuse ;  /* 0x0000000b1a1a7220 */ /* 0x080fe20000410000 */
[----:B------:R-:W-:Y:S01]  /*45c0*/  FSEL R182, R182, RZ, P3 ;  /* 0x000000ffb6b67208 */ /* 0x000fe20001800000 */
[-C--:B------:R-:W-:Y:S01]  /*45d0*/  FMUL.FTZ R27, R27, R11.reuse ;  /* 0x0000000b1b1b7220 */ /* 0x080fe20000410000 */
[C---:B------:R-:W-:Y:S01]  /*45e0*/  FADD.FTZ R186, R153.reuse, R186 ;  /* 0x000000ba99ba7221 */ /* 0x040fe20000010000 */
[----:B------:R-:W-:Y:S01]  /*45f0*/  F2FP.F16.F32.PACK_AB R153, R153, R14 ;  /* 0x0000000e9999723e */ /* 0x000fe200000000ff */
[----:B------:R-:W-:Y:S01]  /*4600*/  FMUL.FTZ R30, R30, R11 ;  /* 0x0000000b1e1e7220 */ /* 0x000fe20000410000 */
[--C-:B------:R-:W-:Y:S01]  /*4610*/  FFMA.FTZ R179, R9, UR7, -R182.reuse ;  /* 0x0000000709b37c23 */ /* 0x100fe200080108b6 */
[----:B------:R-:W-:Y:S01]  /*4620*/  FSEL R9, R8, RZ, P3 ;  /* 0x000000ff08097208 */ /* 0x000fe20001800000 */
[--C-:B------:R-:W-:Y:S01]  /*4630*/  FFMA.FTZ R178, R13, UR7, -R182.reuse ;  /* 0x000000070db27c23 */ /* 0x100fe200080108b6 */
[--C-:B------:R-:W-:Y:S01]  /*4640*/  FFMA.FTZ R13, R156, UR7, -R182.reuse ;  /* 0x000000079c0d7c23 */ /* 0x100fe200080108b6 */
[--C-:B------:R-:W-:Y:S01]  /*4650*/  FFMA.FTZ R156, R15, UR7, -R182.reuse ;  /* 0x000000070f9c7c23 */ /* 0x100fe200080108b6 */
[----:B------:R-:W-:Y:S01]  /*4660*/  FFMA.FTZ R15, R160, UR7, -R182 ;  /* 0x00000007a00f7c23 */ /* 0x000fe200080108b6 */
[----:B------:R-:W-:Y:S01]  /*4670*/  FADD.FTZ R9, -R9, R12 ;  /* 0x0000000c09097221 */ /* 0x000fe20000010100 */
[----:B------:R-:W-:Y:S01]  /*4680*/  MUFU.EX2 R179, R179 ;  /* 0x000000b300b37308 */ /* 0x000fe20000000800 */
[----:B------:R-:W-:Y:S01]  /*4690*/  FADD.FTZ R7, R155, R186 ;  /* 0x000000ba9b077221 */ /* 0x000fe20000010000 */
[--C-:B------:R-:W-:Y:S01]  /*46a0*/  FFMA.FTZ R160, R161, UR7, -R182.reuse ;  /* 0x00000007a1a07c23 */ /* 0x100fe200080108b6 */
[----:B------:R-:W-:Y:S01]  /*46b0*/  FMUL.FTZ R9, R9, UR7 ;  /* 0x0000000709097c20 */ /* 0x000fe20008410000 */
[--C-:B------:R-:W-:Y:S01]  /*46c0*/  FFMA.FTZ R164, R164, UR7, -R182.reuse ;  /* 0x00000007a4a47c23 */ /* 0x100fe200080108b6 */
[----:B------:R-:W-:Y:S01]  /*46d0*/  FADD.FTZ R186, R16, R7 ;  /* 0x0000000710ba7221 */ /* 0x000fe20000010000 */
[--C-:B------:R-:W-:Y:S01]  /*46e0*/  FFMA.FTZ R183, R165, UR7, -R182.reuse ;  /* 0x00000007a5b77c23 */ /* 0x100fe200080108b6 */
[--C-:B------:R-:W-:Y:S01]  /*46f0*/  FFMA.FTZ R168, R168, UR7, -R182.reuse ;  /* 0x00000007a8a87c23 */ /* 0x100fe200080108b6 */
[----:B------:R2:W3:Y:S01]  /*4700*/  MUFU.EX2 R12, R9 ;  /* 0x00000009000c7308 */ /* 0x0004e20000000800 */
[--C-:B------:R-:W-:Y:S01]  /*4710*/  FFMA.FTZ R187, R169, UR7, -R182.reuse ;  /* 0x00000007a9bb7c23 */ /* 0x100fe200080108b6 */
[--C-:B------:R-:W-:Y:S01]  /*4720*/  FFMA.FTZ R172, R172, UR7, -R182.reuse ;  /* 0x00000007acac7c23 */ /* 0x100fe200080108b6 */
[--C-:B------:R-:W-:Y:S01]  /*4730*/  FFMA.FTZ R191, R173, UR7, -R182.reuse ;  /* 0x00000007adbf7c23 */ /* 0x100fe200080108b6 */
[----:B-1----:R-:W-:Y:S01]  /*4740*/  FFMA.FTZ R195, R177, UR7, -R182 ;  /* 0x00000007b1c37c23 */ /* 0x002fe200080108b6 */
[----:B------:R-:W-:-:S02]  /*4750*/  IMAD.U32 R177, RZ, RZ, UR29 ;  /* 0x0000001dffb17e24 */ /* 0x000fc4000f8e00ff */
[--C-:B------:R-:W-:Y:S01]  /*4760*/  FFMA.FTZ R176, R176, UR7, -R182.reuse ;  /* 0x00000007b0b07c23 */ /* 0x100fe200080108b6 */
[----:B------:R-:W-:Y:S01]  /*4770*/  FFMA.FTZ R181, R181, UR7, -R182 ;  /* 0x00000007b5b57c23 */ /* 0x000fe200080108b6 */
[----:B------:R-:W1:Y:S01]  /*4780*/  MUFU.EX2 R178, R178 ;  /* 0x000000b200b27308 */ /* 0x000e620000000800 */
[----:B--2---:R-:W-:Y:S01]  /*4790*/  FADD.FTZ R9, R157, R186 ;  /* 0x000000ba9d097221 */ /* 0x004fe20000010000 */
[--C-:B------:R-:W-:Y:S01]  /*47a0*/  FFMA.FTZ R185, R185, UR7, -R182.reuse ;  /* 0x00000007b9b97c23 */ /* 0x100fe200080108b6 */
[--C-:B------:R-:W-:Y:S01]  /*47b0*/  FFMA.FTZ R189, R189, UR7, -R182.reuse ;  /* 0x00000007bdbd7c23 */ /* 0x100fe200080108b6 */
[----:B------:R-:W-:Y:S01]  /*47c0*/  F2FP.F16.F32.PACK_AB R155, R16, R155 ;  /* 0x0000009b109b723e */ /* 0x000fe200000000ff */
[----:B------:R-:W-:Y:S01]  /*47d0*/  FADD.FTZ R186, R18, R9 ;  /* 0x0000000912ba7221 */ /* 0x000fe20000010000 */
[----:B------:R-:W-:Y:S01]  /*47e0*/  IADD3 R9, -R2, 0xb, RZ ;  /* 0x0000000b02097810 */ /* 0x000fe20007ffe1ff */
[--C-:B------:R-:W-:Y:S01]  /*47f0*/  FFMA.FTZ R192, R192, UR7, -R182.reuse ;  /* 0x00000007c0c07c23 */ /* 0x100fe200080108b6 */
[----:B------:R-:W2:Y:S01]  /*4800*/  MUFU.EX2 R13, R13 ;  /* 0x0000000d000d7308 */ /* 0x000ea20000000800 */
[----:B---3--:R-:W-:Y:S01]  /*4810*/  FFMA.FTZ R7, R12, R6, R179 ;  /* 0x000000060c077223 */ /* 0x008fe200000100b3 */
[----:B------:R-:W-:Y:S01]  /*4820*/  FFMA.FTZ R6, R180, UR7, -R182 ;  /* 0x00000007b4067c23 */ /* 0x000fe200080108b6 */
[----:B------:R-:W-:Y:S01]  /*4830*/  FADD.FTZ R161, R159, R186 ;  /* 0x000000ba9fa17221 */ /* 0x000fe20000010000 */
[--C-:B------:R-:W-:Y:S01]  /*4840*/  FFMA.FTZ R193, R193, UR7, -R182.reuse ;  /* 0x00000007c1c17c23 */ /* 0x100fe200080108b6 */
[----:B------:R-:W-:Y:S01]  /*4850*/  FFMA.FTZ R196, R196, UR7, -R182 ;  /* 0x00000007c4c47c23 */ /* 0x000fe200080108b6 */
[----:B------:R-:W-:Y:S01]  /*4860*/  F2FP.F16.F32.PACK_AB R169, R166, R21 ;  /* 0x00000015a6a9723e */ /* 0x000fe200000000ff */
[----:B------:R-:W-:Y:S01]  /*4870*/  FADD.FTZ R186, R20, R161 ;  /* 0x000000a114ba7221 */ /* 0x000fe20000010000 */
[----:B------:R-:W3:Y:S01]  /*4880*/  MUFU.EX2 R156, R156 ;  /* 0x0000009c009c7308 */ /* 0x000ee20000000800 */
[----:B-1----:R-:W-:Y:S01]  /*4890*/  FADD.FTZ R180, R178, R7 ;  /* 0x00000007b2b47221 */ /* 0x002fe20000010000 */
[----:B------:R-:W-:Y:S01]  /*48a0*/  F2FP.F16.F32.PACK_AB R157, R18, R157 ;  /* 0x0000009d129d723e */ /* 0x000fe200000000ff */
[----:B------:R-:W-:Y:S01]  /*48b0*/  FADD.FTZ R165, R17, R186 ;  /* 0x000000ba11a57221 */ /* 0x000fe20000010000 */
[----:B------:R-:W-:Y:S01]  /*48c0*/  F2FP.F16.F32.PACK_AB R159, R20, R159 ;  /* 0x0000009f149f723e */ /* 0x000fe200000000ff */
[-C--:B------:R-:W-:Y:S01]  /*48d0*/  FMUL.FTZ R31, R31, R11.reuse ;  /* 0x0000000b1f1f7220 */ /* 0x080fe20000410000 */
[-C--:B------:R-:W-:Y:S01]  /*48e0*/  FMUL.FTZ R34, R34, R11.reuse ;  /* 0x0000000b22227220 */ /* 0x080fe20000410000 */
[----:B------:R-:W-:Y:S01]  /*48f0*/  FADD.FTZ R186, R152, R165 ;  /* 0x000000a598ba7221 */ /* 0x000fe20000010000 */
[----:B------:R-:W1:Y:S01]  /*4900*/  MUFU.EX2 R15, R15 ;  /* 0x0000000f000f7308 */ /* 0x000e620000000800 */
[----:B--2---:R-:W-:Y:S01]  /*4910*/  FADD.FTZ R7, R13, R180 ;  /* 0x000000b40d077221 */ /* 0x004fe20000010000 */
[----:B------:R-:W-:Y:S01]  /*4920*/  FMUL.FTZ R35, R35, R11 ;  /* 0x0000000b23237220 */ /* 0x000fe20000410000 */
[----:B------:R-:W-:Y:S01]  /*4930*/  FADD.FTZ R165, R163, R186 ;  /* 0x000000baa3a57221 */ /* 0x000fe20000010000 */
[----:B------:R-:W-:Y:S01]  /*4940*/  F2FP.F16.F32.PACK_AB R163, R154, R163 ;  /* 0x000000a39aa3723e */ /* 0x000fe200000000ff */
[-C--:B------:R-:W-:Y:S01]  /*4950*/  FMUL.FTZ R38, R38, R11.reuse ;  /* 0x0000000b26267220 */ /* 0x080fe20000410000 */
[----:B------:R-:W-:Y:S01]  /*4960*/  FMUL.FTZ R39, R39, R11 ;  /* 0x0000000b27277220 */ /* 0x000fe20000410000 */
[----:B------:R-:W-:Y:S01]  /*4970*/  FADD.FTZ R190, R154, R165 ;  /* 0x000000a59abe7221 */ /* 0x000fe20000010000 */
[----:B------:R-:W2:Y:S01]  /*4980*/  MUFU.EX2 R160, R160 ;  /* 0x000000a000a07308 */ /* 0x000ea20000000800 */
[C---:B---3--:R-:W-:Y:S01]  /*4990*/  FADD.FTZ R180, R156.reuse, R7 ;  /* 0x000000079cb47221 */ /* 0x048fe20000010000 */
[----:B------:R-:W-:Y:S01]  /*49a0*/  @!P2 VIADD R7, R177, 0x22840 ;  /* 0x00022840b107a836 */ /* 0x000fe20000000000 */
[----:B------:R-:W-:Y:S01]  /*49b0*/  F2FP.F16.F32.PACK_AB R154, R156, R13 ;  /* 0x0000000d9c9a723e */ /* 0x000fe200000000ff */
[-C--:B------:R-:W-:Y:S01]  /*49c0*/  FMUL.FTZ R42, R42, R11.reuse ;  /* 0x0000000b2a2a7220 */ /* 0x080fe20000410000 */
[-C--:B------:R-:W-:Y:S01]  /*49d0*/  FMUL.FTZ R43, R43, R11.reuse ;  /* 0x0000000b2b2b7220 */ /* 0x080fe20000410000 */
[----:B------:R-:W-:Y:S01]  /*49e0*/  FMUL.FTZ R46, R46, R11 ;  /* 0x0000000b2e2e7220 */ /* 0x000fe20000410000 */
[----:B------:R-:W-:Y:S01]  /*49f0*/  @!P2 PRMT R7, RZ, 0x654, R7 ;  /* 0x00000654ff07a816 */ /* 0x000fe20000000007 */
[----:B------:R-:W3:Y:S01]  /*4a00*/  MUFU.EX2 R164, R164 ;  /* 0x000000a400a47308 */ /* 0x000ee20000000800 */
[----:B-1----:R-:W-:Y:S01]  /*4a10*/  FADD.FTZ R161, R15, R180 ;  /* 0x000000b40fa17221 */ /* 0x002fe20000010000 */
[----:B------:R-:W-:Y:S01]  /*4a20*/  FFMA.FTZ R180, R184, UR7, -R182 ;  /* 0x00000007b8b47c23 */ /* 0x000fe200080108b6 */
[----:B------:R1:W-:Y:S06]  /*4a30*/  BAR.ARV R9, 0x100 ;  /* 0x000400090000751d */ /* 0x0003ec0000002000 */
[----:B------:R-:W4:Y:S01]  /*4a40*/  MUFU.EX2 R183, R183 ;  /* 0x000000b700b77308 */ /* 0x000f220000000800 */
[C---:B--2---:R-:W-:Y:S01]  /*4a50*/  FADD.FTZ R161, R160.reuse, R161 ;  /* 0x000000a1a0a17221 */ /* 0x044fe20000010000 */
[----:B------:R2:W-:Y:S01]  /*4a60*/  @!P2 SYNCS.ARRIVE.TRANS64.RED.A1T0 RZ, [R7+URZ], RZ ;  /* 0x000000ff07ffa9a7 */ /* 0x0005e2000810043f */
[----:B------:R-:W-:Y:S01]  /*4a70*/  F2FP.F16.F32.PACK_AB R156, R160, R15 ;  /* 0x0000000fa09c723e */ /* 0x000fe200000000ff */
        /* <DEDUP_REMOVED lines=14> */
[--C-:B------:R-:W-:Y:S01]  /*4b60*/  FFMA.FTZ R184, R188, UR7, -R182.reuse ;  /* 0x00000007bcb87c23 */ /* 0x100fe200080108b6 */
[----:B------:R-:W-:Y:S01]  /*4b70*/  FFMA.FTZ R182, R197, UR7, -R182 ;  /* 0x00000007c5b67c23 */ /* 0x000fe200080108b6 */
[-C--:B------:R-:W-:Y:S01]  /*4b80*/  FMUL.FTZ R67, R67, R11.reuse ;  /* 0x0000000b43437220 */ /* 0x080fe20000410000 */
[-C--:B------:R-:W-:Y:S01]  /*4b90*/  FMUL.FTZ R70, R70, R11.reuse ;  /* 0x0000000b46467220 */ /* 0x080fe20000410000 */
[-C--:B------:R-:W-:Y:S01]  /*4ba0*/  FMUL.FTZ R71, R71, R11.reuse ;  /* 0x0000000b47477220 */ /* 0x080fe20000410000 */
[-C--:B------:R-:W-:Y:S01]  /*4bb0*/  FMUL.FTZ R74, R74, R11.reuse ;  /* 0x0000000b4a4a7220 */ /* 0x080fe20000410000 */
[----:B------:R-:W3:Y:S01]  /*4bc0*/  MUFU.EX2 R172, R172 ;  /* 0x000000ac00ac7308 */ /* 0x000ee20000000800 */
[----:B-----5:R-:W-:Y:S01]  /*4bd0*/  FADD.FTZ R186, R168, R161 ;  /* 0x000000a1a8ba7221 */ /* 0x020fe20000010000 */
[----:B------:R-:W-:Y:S01]  /*4be0*/  FADD.FTZ R161, R19, R190 ;  /* 0x000000be13a17221 */ /* 0x000fe20000010000 */
[-C--:B------:R-:W-:Y:S01]  /*4bf0*/  FMUL.FTZ R75, R75, R11.reuse ;  /* 0x0000000b4b4b7220 */ /* 0x080fe20000410000 */
[-C--:B------:R-:W-:Y:S01]  /*4c00*/  FMUL.FTZ R78, R78, R11.reuse ;  /* 0x0000000b4e4e7220 */ /* 0x080fe20000410000 */
[-C--:B------:R-:W-:Y:S01]  /*4c10*/  FMUL.FTZ R79, R79, R11.reuse ;  /* 0x0000000b4f4f7220 */ /* 0x080fe20000410000 */
[----:B------:R-:W-:Y:S01]  /*4c20*/  FADD.FTZ R188, R158, R161 ;  /* 0x000000a19ebc7221 */ /* 0x000fe20000010000 */
[----:B------:R-:W-:Y:S01]  /*4c30*/  FMUL.FTZ R82, R82, R11 ;  /* 0x0000000b52527220 */ /* 0x000fe20000410000 */
[----:B------:R-:W4:Y:S01]  /*4c40*/  MUFU.EX2 R191, R191 ;  /* 0x000000bf00bf7308 */ /* 0x000f220000000800 */
[----:B--2---:R-:W-:Y:S01]  /*4c50*/  FADD.FTZ R7, R187, R186 ;  /* 0x000000babb077221 */ /* 0x004fe20000010000 */
[----:B------:R-:W-:Y:S01]  /*4c60*/  FADD.FTZ R161, R167, R188 ;  /* 0x000000bca7a17221 */ /* 0x000fe20000010000 */
[----:B------:R-:W-:Y:S01]  /*4c70*/  F2FP.F16.F32.PACK_AB R167, R162, R167 ;  /* 0x000000a7a2a7723e */ /* 0x000fe200000000ff */
[-C--:B------:R-:W-:Y:S01]  /*4c80*/  FMUL.FTZ R83, R83, R11.reuse ;  /* 0x0000000b53537220 */ /* 0x080fe20000410000 */
[----:B------:R-:W-:Y:S01]  /*4c90*/  F2FP.F16.F32.PACK_AB R160, R187, R168 ;  /* 0x000000a8bba0723e */ /* 0x000fe200000000ff */
        /* <DEDUP_REMOVED lines=12> */
[----:B------:R-:W-:Y:S01]  /*4d60*/  FADD.FTZ R186, R162, R161 ;  /* 0x000000a1a2ba7221 */ /* 0x000fe20000010000 */
[----:B------:R-:W-:Y:S01]  /*4d70*/  F2FP.F16.F32.PACK_AB R162, R191, R172 ;  /* 0x000000acbfa2723e */ /* 0x000fe200000000ff */
        /* <DEDUP_REMOVED lines=8> */
[----:B------:R-:W-:Y:S01]  /*4e00*/  FMUL.FTZ R107, R107, R11 ;  /* 0x0000000b6b6b7220 */ /* 0x000fe20000410000 */
[----:B------:R-:W-:Y:S01]  /*4e10*/  F2FP.F16.F32.PACK_AB R152, R178, R179 ;  /* 0x000000b3b298723e */ /* 0x000fe200000000ff */
[----:B------:R-:W-:Y:S01]  /*4e20*/  FADD.FTZ R165, R171, R16 ;  /* 0x00000010aba57221 */ /* 0x000fe20000010000 */
        /* <DEDUP_REMOVED lines=30> */
[----:B------:R-:W-:Y:S01]  /*5010*/  FMUL.FTZ R151, R151, R11 ;  /* 0x0000000b97977220 */ /* 0x000fe20000410000 */
[-C--:B------:R-:W-:Y:S01]  /*5020*/  FMUL.FTZ R24, R24, R12.reuse ;  /* 0x0000000c18187220 */ /* 0x080fe20000410000 */
[-C--:B------:R-:W-:Y:S01]  /*5030*/  FMUL.FTZ R25, R25, R12.reuse ;  /* 0x0000000c19197220 */ /* 0x080fe20000410000 */
[----:B------:R-:W3:Y:S01]  /*5040*/  MUFU.EX2 R23, R23 ;  /* 0x0000001700177308 */ /* 0x000ee20000000800 */
[----:B----4-:R-:W-:Y:S01]  /*5050*/  FADD.FTZ R16, R170, R165 ;  /* 0x000000a5aa107221 */ /* 0x010fe20000010000 */
[----:B------:R-:W-:Y:S01]  /*5060*/  F2FP.F16.F32.PACK_AB R165, R158, R19 ;  /* 0x000000139ea5723e */ /* 0x000fe200000000ff */
[-C--:B------:R-:W-:Y:S01]  /*5070*/  FMUL.FTZ R28, R28, R12.reuse ;  /* 0x0000000c1c1c7220 */ /* 0x080fe20000410000 */
[----:B------:R-:W-:Y:S01]  /*5080*/  F2FP.F16.F32.PACK_AB R171, R170, R171 ;  /* 0x000000abaaab723e */ /* 0x000fe200000000ff */
[----:B------:R-:W-:Y:S01]  /*5090*/  FMUL.FTZ R29, R29, R12 ;  /* 0x0000000c1d1d7220 */ /* 0x000fe20000410000 */
[----:B------:R-:W-:Y:S01]  /*50a0*/  F2FP.F16.F32.PACK_AB R158, R183, R164 ;  /* 0x000000a4b79e723e */ /* 0x000fe200000000ff */
[----:B------:R-:W-:Y:S01]  /*50b0*/  FMUL.FTZ R32, R32, R12 ;  /* 0x0000000c20207220 */ /* 0x000fe20000410000 */
[----:B------:R-:W4:Y:S01]  /*50c0*/  MUFU.EX2 R184, R184 ;  /* 0x000000b800b87308 */ /* 0x000f220000000800 */
[----:B--2---:R-:W-:Y:S01]  /*50d0*/  FADD.FTZ R7, R185, R14 ;  /* 0x0000000eb9077221 */ /* 0x004fe20000010000 */
[----:B------:R-:W-:Y:S01]  /*50e0*/  F2FP.F16.F32.PACK_AB R164, R195, R176 ;  /* 0x000000b0c3a4723e */ /* 0x000fe200000000ff */
[----:B------:R-:W-:Y:S01]  /*50f0*/  FMUL.FTZ R33, R33, R12 ;  /* 0x0000000c21217220 */ /* 0x000fe20000410000 */
[----:B------:R-:W-:Y:S01]  /*5100*/  F2FP.F16.F32.PACK_AB R168, R185, R180 ;  /* 0x000000b4b9a8723e */ /* 0x000fe200000000ff */
[-C--:B------:R-:W-:Y:S01]  /*5110*/  FMUL.FTZ R36, R36, R12.reuse ;  /* 0x0000000c24247220 */ /* 0x080fe20000410000 */
[-C--:B------:R-:W-:Y:S01]  /*5120*/  FMUL.FTZ R37, R37, R12.reuse ;  /* 0x0000000c25257220 */ /* 0x080fe20000410000 */
[-C--:B------:R-:W-:Y:S01]  /*5130*/  FMUL.FTZ R40, R40, R12.reuse ;  /* 0x0000000c28287220 */ /* 0x080fe20000410000 */
[----:B------:R-:W2:Y:S01]  /*5140*/  MUFU.EX2 R189, R189 ;  /* 0x000000bd00bd7308 */ /* 0x000ea20000000800 */
[----:B---3--:R-:W-:Y:S01]  /*5150*/  FADD.FTZ R17, R23, R16 ;  /* 0x0000001017117221 */ /* 0x008fe20000010000 */
        /* <DEDUP_REMOVED lines=54> */
[-C--:B------:R-:W-:Y:S01]  /*54c0*/  FMUL.FTZ R117, R117, R12.reuse ;  /* 0x0000000c75757220 */ /* 0x080fe20000410000 */
[C---:B----4-:R-:W-:Y:S01]  /*54d0*/  FADD.FTZ R7, R22.reuse, R7 ;  /* 0x0000000716077221 */ /* 0x050fe20000010000 */
[----:B------:R-:W-:Y:S01]  /*54e0*/  F2FP.F16.F32.PACK_AB R175, R22, R175 ;  /* 0x000000af16af723e */ /* 0x000fe200000000ff */
[-C--:B------:R-:W-:Y:S01]  /*54f0*/  FMUL.FTZ R120, R120, R12.reuse ;  /* 0x0000000c78787220 */ /* 0x080fe20000410000 */
[-C--:B------:R-:W-:Y:S01]  /*5500*/  FMUL.FTZ R121, R121, R12.reuse ;  /* 0x0000000c79797220 */ /* 0x080fe20000410000 */
[-C--:B------:R-:W-:Y:S01]  /*5510*/  FMUL.FTZ R124, R124, R12.reuse ;  /* 0x0000000c7c7c7220 */ /* 0x080fe20000410000 */
[-C--:B------:R-:W-:Y:S01]  /*5520*/  FMUL.FTZ R125, R125, R12.reuse ;  /* 0x0000000c7d7d7220 */ /* 0x080fe20000410000 */
[-C--:B------:R-:W-:Y:S01]  /*5530*/  FMUL.FTZ R128, R128, R12.reuse ;  /* 0x0000000c80807220 */ /* 0x080fe20000410000 */
[----:B------:R-:W-:Y:S01]  /*5540*/  FMUL.FTZ R129, R129, R12 ;  /* 0x0000000c81817220 */ /* 0x000fe20000410000 */
        /* <DEDUP_REMOVED lines=12> */
[----:B-1----:R-:W-:Y:S06]  /*5610*/  @!P0 BRA `(.L_x_13104) ;  /* 0x0000000000048947 */ /* 0x002fec0003800000 */
[----:B------:R-:W-:Y:S01]  /*5620*/  BPT.TRAP 0x1 ;  /* 0x000000040000795c */ /* 0x000fe20000300000 */
.L_x_13104:
[----:B------:R1:W2:Y:S01]  /*5630*/  SYNCS.PHASECHK.TRANS64.TRYWAIT P3, [UR29+0x22850], R10 ;  /* 0x0228500aff0075a7 */ /* 0x0002a2000806015d */
[----:B------:R-:W-:Y:S05]  /*5640*/  @!P0 BRA `(.L_x_13105) ;  /* 0x0000000000048947 */ /* 0x000fea0003800000 */
[----:B------:R-:W-:Y:S01]  /*5650*/  BPT.TRAP 0x1 ;  /* 0x000000040000795c */ /* 0x000fe20000300000 */
.L_x_13105:
[----:B--2---:R-:W-:Y:S05]  /*5660*/  @P3 BRA `(.L_x_13106) ;  /* 0x0000000000083947 */ /* 0x004fea0003800000 */
[----:B------:R-:W2:Y:S02]  /*5670*/  SYNCS.PHASECHK.TRANS64.TRYWAIT P3, [UR29+0x22850], R10 ;  /* 0x0228500aff0075a7 */ /* 0x000ea4000806015d */
[----:B--2---:R-:W-:Y:S05]  /*5680*/  @!P3 BRA `(.L_x_13107) ;  /* 0x0000008c0020b947 */ /* 0x004fea0003800000 */
.L_x_13106:
[----:B------:R3:W-:Y:S01]  /*5690*/  BAR.SYNC.DEFER_BLOCKING R0, 0x100 ;  /* 0x000400000000751d */ /* 0x0007e20000010000 */
[----:B------:R-:W-:Y:S01]  /*56a0*/  UIMAD UR14, UR5, 0xc00, UR24 ;  /* 0x00000c00050e78a4 */ /* 0x000fe2000f8e0218 */
[----:B--2---:R-:W-:Y:S01]  /*56b0*/  @!P2 VIADD R177, R177, 0x22860 ;  /* 0x00022860b1b1a836 */ /* 0x004fe20000000000 */
[----:B------:R-:W-:Y:S01]  /*56c0*/  UISETP.GT.AND UP1, UPT, UR26, UR25, UPT ;  /* 0x000000191a00728c */ /* 0x000fe2000bf24270 */
[----:B------:R-:W-:Y:S01]  /*56d0*/  IMAD.MOV.U32 R11, RZ, RZ, R5 ;  /* 0x000000ffff0b7224 */ /* 0x000fe200078e0005 */
[----:B------:R-:W-:Y:S01]  /*56e0*/  UIADD3 UR26, UR26, -0x1, URZ ;  /* 0xffffffff1a1a7890 */ /* 0x000fe2000fffe03f */
[----:B------:R-:W-:Y:S01]  /*56f0*/  MOV R12, R8 ;  /* 0x00000008000c7202 */ /* 0x000fe20000000f00 */
[----:B------:R-:W-:Y:S01]  /*5700*/  UMOV UR11, 0x40000040 ;  /* 0x40000040000b7882 */ /* 0x000fe20000000000 */
[----:B------:R-:W-:Y:S01]  /*5710*/  UMOV UR10, UR14 ;  /* 0x0000000e000a7c82 */ /* 0x000fe20008000000 */
[----:B------:R-:W-:Y:S02]  /*5720*/  PLOP3.LUT P3, PT, PT, PT, UP1, 0x80, 0x0 ;  /* 0x000000000000781c */ /* 0x000fe40003f6f018 */
[----:B------:R-:W-:Y:S01]  /*5730*/  @!P2 PRMT R177, RZ, 0x654, R177 ;  /* 0x00000654ffb1a816 */ /* 0x000fe200000000b1 */
        /* <DEDUP_REMOVED lines=35> */
.L_x_13099:
[----:B------:R-:W-:-:S06]  /*5970*/  UISETP.GE.AND UP0, UPT, UR26, UR38, UPT ;  /* 0x000000261a00728c */ /* 0x000fcc000bf06270 */
[----:B------:R-:W-:-:S13]  /*5980*/  PLOP3.LUT P1, PT, PT, PT, UP0, 0x80, 0x0 ;  /* 0x000000000000781c */ /* 0x000fda0003f2f008 */
[----:B------:R-:W-:Y:S05]  /*5990*/  @!P1 BRA `(.L_x_13109) ;  /* 0x0000001c00249947 */ /* 0x000fea0003800000 */
[----:B01----:R-:W-:Y:S01]  /*59a0*/  IMAD.MOV.U32 R10, RZ, RZ, R5 ;  /* 0x000000ffff0a7224 */ /* 0x003fe200078e0005 */
[----:B------:R-:W-:Y:S01]  /*59b0*/  ULDC UR7, c[0x0][0x988] ;  /* 0x0002620000077ab9 */ /* 0x000fe20000000800 */
[----:B------:R-:W-:-:S07]  /*59c0*/  IMAD.MOV.U32 R11, RZ, RZ, R8 ;  /* 0x000000ffff0b7224 */ /* 0x000fce00078e0008 */
.L_x_13118:
[----:B------:R-:W-:-:S04]  /*59d0*/  UIADD3 UR5, UR5, 0x1, URZ ;  /* 0x0000000105057890 */ /* 0x000fc8000fffe03f */
[----:B------:R-:W-:-:S04]  /*59e0*/  UISETP.NE.AND UP0, UPT, UR5, 0x2, UPT ;  /* 0x000000020500788c */ /* 0x000fc8000bf05270 */
[----:B------:R-:W-:Y:S02]  /*59f0*/  USEL UR10, URZ, 0x1, UP0 ;  /* 0x000000013f0a7887 */ /* 0x000fe40008000000 */
[----:B------:R-:W-:Y:S02]  /*5a00*/  USEL UR5, UR5, URZ, UP0 ;  /* 0x0000003f05057287 */ /* 0x000fe40008000000 */
[----:B------:R-:W-:Y:S01]  /*5a10*/  ULOP3.LUT UR4, UR4, UR10, URZ, 0x3c, !UPT ;  /* 0x0000000a04047292 */ /* 0x000fe2000f8e3c3f */
[----:B01--4-:R-:W-:Y:S11]  /*5a20*/  @!P0 BRA `(.L_x_13110) ;  /* 0x0000000000048947 */ /* 0x013ff60003800000 */
[----:B------:R-:W-:Y:S01]  /*5a30*/  BPT.TRAP 0x1 ;  /* 0x000000040000795c */ /* 0x000fe20000300000 */
.L_x_13110:
[----:B------:R-:W-:Y:S01]  /*5a40*/  ULEA UR25, UR5, UR39, 0x3 ;  /* 0x0000002705197291 */ /* 0x000fe2000f8e183f */
[----:B------:R-:W-:-:S05]  /*5a50*/  IMAD.U32 R3, RZ, RZ, UR4 ;  /* 0x00000004ff037e24 */ /* 0x000fca000f8e00ff */
[----:B------:R-:W-:-:S04]  /*5a60*/  SHF.L.U32 R3, R3, 0x1f, RZ ;  /* 0x0000001f03037819 */ /* 0x000fc800000006ff */
[----:B------:R0:W1:Y:S01]  /*5a70*/  SYNCS.PHASECHK.TRANS64.TRYWAIT P1, [UR25+0x22830], R3 ;  /* 0x02283003ff0075a7 */ /* 0x0000620008020159 */
[----:B------:R-:W-:Y:S05]  /*5a80*/  @!P0 BRA `(.L_x_13111) ;  /* 0x0000000000048947 */ /* 0x000fea0003800000 */
[----:B------:R-:W-:Y:S01]  /*5a90*/  BPT.TRAP 0x1 ;  /* 0x000000040000795c */ /* 0x000fe20000300000 */
.L_x_13111:
[----:B-1----:R-:W-:Y:S05]  /*5aa0*/  @P1 BRA `(.L_x_13112) ;  /* 0x0000000000081947 */ /* 0x002fea0003800000 */
[----:B------:R-:W1:Y:S02]  /*5ab0*/  SYNCS.PHASECHK.TRANS64.TRYWAIT P1, [UR25+0x22830], R3 ;  /* 0x02283003ff0075a7 */ /* 0x000e640008020159 */
[----:B-1----:R-:W-:Y:S05]  /*5ac0*/  @!P1 BRA `(.L_x_13113) ;  /* 0x0000008800249947 */ /* 0x002fea0003800000 */
.L_x_13112:
[----:B------:R-:W-:Y:S01]  /*5ad0*/  UIMAD UR10, UR5, 0x300, UR6 ;  /* 0x00000300050a78a4 */ /* 0x000fe2000f8e0206 */
[----:B---3--:R-:W-:Y:S01]  /*5ae0*/  WARPGROUP.ARRIVE ;  /* 0x00000000000079c5 */ /* 0x008fe20000000000 */
        /* <DEDUP_REMOVED lines=70> */
[----:B------:R-:W2:Y:S01]  /*5f50*/  MUFU.EX2 R13, R13 ;  /* 0x0000000d000d7308 */ /* 0x000ea20000000800 */
[--C-:B------:R-:W-:Y:S01]  /*5f60*/  FFMA.FTZ R21, R169, UR7, -R14.reuse ;  /* 0x00000007a9157c23 */ /* 0x100fe2000801080e */
[--C-:B------:R-:W-:Y:S01]  /*5f70*/  FFMA.FTZ R23, R173, UR7, -R14.reuse ;  /* 0x00000007ad177c23 */ /* 0x100fe2000801080e */
[----:B------:R-:W-:Y:S01]  /*5f80*/  FMNMX.FTZ R12, R166, R5, !PT ;  /* 0x00000005a60c7209 */ /* 0x000fe20007810000 */
[--C-:B------:R-:W-:Y:S01]  /*5f90*/  FFMA.FTZ R157, R181, UR7, -R14.reuse ;  /* 0x00000007b59d7c23 */ /* 0x100fe2000801080e */
[--C-:B------:R-:W-:Y:S01]  /*5fa0*/  FFMA.FTZ R168, R184, UR7, -R14.reuse ;  /* 0x00000007b8a87c23 */ /* 0x100fe2000801080e */
[----:B------:R-:W-:Y:S01]  /*5fb0*/  FFMA.FTZ R165, R189, UR7, -R14 ;  /* 0x00000007bda57c23 */ /* 0x000fe2000801080e */
[----:B------:R-:W-:Y:S01]  /*5fc0*/  FMNMX.FTZ R5, R167, R12, !PT ;  /* 0x0000000ca7057209 */ /* 0x000fe20007810000 */
[----:B------:R3:W-:Y:S01]  /*5fd0*/  MUFU.EX2 R4, R16 ;  /* 0x0000001000047308 */ /* 0x0007e20000000800 */
[----:B-1----:R-:W-:Y:S01]  /*5fe0*/  FFMA.FTZ R6, R11, R6, R152 ;  /* 0x000000060b067223 */ /* 0x002fe20000010098 */
[--C-:B------:R-:W-:Y:S01]  /*5ff0*/  FFMA.FTZ R169, R193, UR7, -R14.reuse ;  /* 0x00000007c1a97c23 */ /* 0x100fe2000801080e */
[----:B------:R-:W-:Y:S01]  /*6000*/  FMNMX.FTZ R12, R170, R5, !PT ;  /* 0x00000005aa0c7209 */ /* 0x000fe20007810000 */
[--C-:B------:R-:W-:Y:S01]  /*6010*/  FFMA.FTZ R173, R197, UR7, -R14.reuse ;  /* 0x00000007c5ad7c23 */ /* 0x100fe2000801080e */
[-C--:B------:R-:W-:Y:S01]  /*6020*/  FMUL.FTZ R24, R24, R11.reuse ;  /* 0x0000000b18187220 */ /* 0x080fe20000410000 */
[-C--:B------:R-:W-:Y:S01]  /*6030*/  FMUL.FTZ R25, R25, R11.reuse ;  /* 0x0000000b19197220 */ /* 0x080fe20000410000 */
[----:B------:R-:W-:Y:S01]  /*6040*/  FMNMX.FTZ R5, R171, R12, !PT ;  /* 0x0000000cab057209 */ /* 0x000fe20007810000 */
[----:B------:R-:W-:Y:S01]  /*6050*/  MUFU.EX2 R15, R15 ;  /* 0x0000000f000f7308 */ /* 0x000fe20000000800 */
[-C--:B------:R-:W-:Y:S01]  /*6060*/  FMUL.FTZ R28, R28, R11.reuse ;  /* 0x0000000b1c1c7220 */ /* 0x080fe20000410000 */
[----:B------:R-:W-:Y:S01]  /*6070*/  FMUL.FTZ R29, R29, R11 ;  /* 0x0000000b1d1d7220 */ /* 0x000fe20000410000 */
[----:B------:R-:W-:Y:S01]  /*6080*/  FMNMX.FTZ R12, R174, R5, !PT ;  /* 0x00000005ae0c7209 */ /* 0x000fe20007810000 */
[-C--:B------:R-:W-:Y:S01]  /*6090*/  FMUL.FTZ R32, R32, R11.reuse ;  /* 0x0000000b20207220 */ /* 0x080fe20000410000 */
        /* <DEDUP_REMOVED lines=14> */
[----:B---3--:R-:W-:Y:S01]  /*6180*/  FMNMX.FTZ R16, R182, R5, !PT ;  /* 0x00000005b6107209 */ /* 0x008fe20007810000 */
[-C--:B------:R-:W-:Y:S01]  /*6190*/  FMUL.FTZ R52, R52, R11.reuse ;  /* 0x0000000b34347220 */ /* 0x080fe20000410000 */
[-C--:B------:R-:W-:Y:S01]  /*61a0*/  FMUL.FTZ R53, R53, R11.reuse ;  /* 0x0000000b35357220 */ /* 0x080fe20000410000 */
[-C--:B------:R-:W-:Y:S01]  /*61b0*/  FMUL.FTZ R56, R56, R11.reuse ;  /* 0x0000000b38387220 */ /* 0x080fe20000410000 */
[----:B------:R-:W-:Y:S01]  /*61c0*/  FMNMX.FTZ R5, R183, R16, !PT ;  /* 0x00000010b7057209 */ /* 0x000fe20007810000 */
[----:B------:R1:W-:Y:S01]  /*61d0*/  MUFU.EX2 R12, R164 ;  /* 0x000000a4000c7308 */ /* 0x0003e20000000800 */
[-C--:B------:R-:W-:Y:S01]  /*61e0*/  FMUL.FTZ R57, R57, R11.reuse ;  /* 0x0000000b39397220 */ /* 0x080fe20000410000 */
[----:B------:R-:W-:Y:S01]  /*61f0*/  FMUL.FTZ R60, R60, R11 ;  /* 0x0000000b3c3c7220 */ /* 0x000fe20000410000 */
[----:B------:R-:W-:Y:S01]  /*6200*/  FMNMX.FTZ R16, R186, R5, !PT ;  /* 0x00000005ba107209 */ /* 0x000fe20007810000 */
[-C--:B------:R-:W-:Y:S01]  /*6210*/  FMUL.FTZ R61, R61, R11.reuse ;  /* 0x0000000b3d3d7220 */ /* 0x080fe20000410000 */
[-C--:B------:R-:W-:Y:S01]  /*6220*/  FMUL.FTZ R64, R64, R11.reuse ;  /* 0x0000000b40407220 */ /* 0x080fe20000410000 */
[-C--:B------:R-:W-:Y:S01]  /*6230*/  FMUL.FTZ R65, R65, R11.reuse ;  /* 0x0000000b41417220 */ /* 0x080fe20000410000 */
[----:B------:R-:W-:Y:S01]  /*6240*/  FMNMX.FTZ R5, R187, R16, !PT ;  /* 0x00000010bb057209 */ /* 0x000fe20007810000 */
[----:B------:R-:W3:Y:S01]  /*6250*/  MUFU.EX2 R19, R19 ;  /* 0x0000001300137308 */ /* 0x000ee20000000800 */
[--C-:B-1----:R-:W-:Y:S01]  /*6260*/  FFMA.FTZ R164, R176, UR7, -R14.reuse ;  /* 0x00000007b0a47c23 */ /* 0x102fe2000801080e */
        /* <DEDUP_REMOVED lines=22> */
[----:B------:R1:W-:Y:S01]  /*63d0*/  MUFU.EX2 R16, R172 ;  /* 0x000000ac00107308 */ /* 0x0003e20000000800 */
[--C-:B------:R-:W-:Y:S01]  /*63e0*/  FFMA.FTZ R18, R180, UR7, -R14.reuse ;  /* 0x00000007b4127c23 */ /* 0x100fe2000801080e */
[-C--:B------:R-:W-:Y:S01]  /*63f0*/  FMUL.FTZ R96, R96, R11.reuse ;  /* 0x0000000b60607220 */ /* 0x080fe20000410000 */
[-C--:B------:R-:W-:Y:S01]  /*6400*/  FMUL.FTZ R97, R97, R11.reuse ;  /* 0x0000000b61617220 */ /* 0x080fe20000410000 */
[----:B------:R-:W4:Y:S01]  /*6410*/  SHFL.BFLY PT, R20, R5, 0x2, 0x1f ;  /* 0x0c401f0005147f89 */ /* 0x000f2200000e0000 */
[-C--:B------:R-:W-:Y:S01]  /*6420*/  FMUL.FTZ R100, R100, R11.reuse ;  /* 0x0000000b64647220 */ /* 0x080fe20000410000 */
[-C--:B------:R-:W-:Y:S01]  /*6430*/  FMUL.FTZ R101, R101, R11.reuse ;  /* 0x0000000b65657220 */ /* 0x080fe20000410000 */
[-C--:B------:R-:W-:Y:S01]  /*6440*/  FMUL.FTZ R104, R104, R11.reuse ;  /* 0x0000000b68687220 */ /* 0x080fe20000410000 */
[----:B------:R-:W-:Y:S01]  /*6450*/  MUFU.EX2 R23, R23 ;  /* 0x0000001700177308 */ /* 0x000fe20000000800 */
[--C-:B-1----:R-:W-:Y:S01]  /*6460*/  FFMA.FTZ R172, R192, UR7, -R14.reuse ;  /* 0x00000007c0ac7c23 */ /* 0x102fe2000801080e */
        /* <DEDUP_REMOVED lines=18> */
[----:B----4-:R-:W-:Y:S01]  /*6590*/  FMNMX.FTZ R22, R5, R20, !PT ;  /* 0x0000001405167209 */ /* 0x010fe20007810000 */
[----:B------:R-:W-:Y:S01]  /*65a0*/  FFMA.FTZ R20, R188, UR7, -R14 ;  /* 0x00000007bc147c23 */ /* 0x000fe2000801080e */
[-C--:B------:R-:W-:Y:S01]  /*65b0*/  FMUL.FTZ R137, R137, R11.reuse ;  /* 0x0000000b89897220 */ /* 0x080fe20000410000 */
[-C--:B------:R-:W-:Y:S01]  /*65c0*/  FMUL.FTZ R140, R140, R11.reuse ;  /* 0x0000000b8c8c7220 */ /* 0x080fe20000410000 */
[----:B------:R-:W-:Y:S01]  /*65d0*/  MUFU.EX2 R18, R18 ;  /* 0x0000001200127308 */ /* 0x000fe20000000800 */
[----:B------:R-:W1:Y:S01]  /*65e0*/  SHFL.BFLY PT, R5, R22, 0x1, 0x1f ;  /* 0x0c201f0016057f89 */ /* 0x000e6200000e0000 */
[-C--:B------:R-:W-:Y:S01]  /*65f0*/  FMUL.FTZ R141, R141, R11.reuse ;  /* 0x0000000b8d8d7220 */ /* 0x080fe20000410000 */
[-C--:B------:R-:W-:Y:S01]  /*6600*/  FMUL.FTZ R144, R144, R11.reuse ;  /* 0x0000000b90907220 */ /* 0x080fe20000410000 */
[-C--:B------:R-:W-:Y:S01]  /*6610*/  FMUL.FTZ R145, R145, R11.reuse ;  /* 0x0000000b91917220 */ /* 0x080fe20000410000 */
[-C--:B------:R-:W-:Y:S01]  /*6620*/  FMUL.FTZ R148, R148, R11.reuse ;  /* 0x0000000b94947220 */ /* 0x080fe20000410000 */
[----:B------:R-:W-:Y:S01]  /*6630*/  FMUL.FTZ R149, R149, R11 ;  /* 0x0000000b95957220 */ /* 0x000fe20000410000 */
[----:B--2---:R-:W-:Y:S01]  /*6640*/  F2FP.F16.F32.PACK_AB R152, R13, R152 ;  /* 0x000000980d98723e */ /* 0x004fe200000000ff */
[----:B------:R-:W-:Y:S08]  /*6650*/  MUFU.EX2 R157, R157 ;  /* 0x0000009d009d7308 */ /* 0x000ff00000000800 */
[----:B------:R-:W-:Y:S08]  /*6660*/  MUFU.EX2 R168, R168 ;  /* 0x000000a800a87308 */ /* 0x000ff00000000800 */
[----:B------:R-:W-:Y:S01]  /*6670*/  MUFU.EX2 R161, R161 ;  /* 0x000000a100a17308 */ /* 0x000fe20000000800 */
[----:B-1----:R-:W-:-:S05]  /*6680*/  FMNMX.FTZ R5, R22, R5, !PT ;  /* 0x0000000516057209 */ /* 0x002fca0007810000 */
[C---:B------:R-:W-:Y:S01]  /*6690*/  FADD.FTZ R10, -R5.reuse, R10 ;  /* 0x0000000a050a7221 */ /* 0x040fe20000010100 */
[----:B------:R-:W-:Y:S01]  /*66a0*/  FMUL.FTZ R185, R5, UR7 ;  /* 0x0000000705b97c20 */ /* 0x000fe20008410000 */
[----:B------:R1:W-:Y:S02]  /*66b0*/  MUFU.EX2 R22, R196 ;  /* 0x000000c400167308 */ /* 0x0003e40000000800 */
[----:B------:R-:W-:Y:S01]  /*66c0*/  FMUL.FTZ R10, R10, UR7 ;  /* 0x000000070a0a7c20 */ /* 0x000fe20008410000 */
[--C-:B------:R-:W-:Y:S01]  /*66d0*/  FFMA.FTZ R177, R154, UR7, -R185.reuse ;  /* 0x000000079ab17c23 */ /* 0x100fe200080108b9 */
[--C-:B------:R-:W-:Y:S01]  /*66e0*/  FFMA.FTZ R14, R155, UR7, -R185.reuse ;  /* 0x000000079b0e7c23 */ /* 0x100fe200080108b9 */
[--C-:B------:R-:W-:Y:S01]  /*66f0*/  FFMA.FTZ R155, R158, UR7, -R185.reuse ;  /* 0x000000079e9b7c23 */ /* 0x100fe200080108b9 */
[--C-:B------:R-:W-:Y:S01]  /*6700*/  FFMA.FTZ R176, R159, UR7, -R185.reuse ;  /* 0x000000079fb07c23 */ /* 0x100fe200080108b9 */
[--C-:B------:R-:W-:Y:S01]  /*6710*/  FFMA.FTZ R159, R162, UR7, -R185.reuse ;  /* 0x00000007a29f7c23 */ /* 0x100fe200080108b9 */
[----:B------:R-:W-:Y:S01]  /*6720*/  MUFU.EX2 R10, R10 ;  /* 0x0000000a000a7308 */ /* 0x000fe20000000800 */
[--C-:B-1----:R-:W-:Y:S01]  /*6730*/  FFMA.FTZ R196, R187, UR7, -R185.reuse ;  /* 0x00000007bbc47c23 */ /* 0x102fe200080108b9 */
[----:B------:R-:W-:Y:S01]  /*6740*/  FADD.FTZ R187, R13, R6 ;  /* 0x000000060dbb7221 */ /* 0x000fe20000010000 */
[--C-:B------:R-:W-:Y:S01]  /*6750*/  FFMA.FTZ R180, R163, UR7, -R185.reuse ;  /* 0x00000007a3b47c23 */ /* 0x100fe200080108b9 */
[----:B------:R-:W-:Y:S01]  /*6760*/  FFMA.FTZ R163, R166, UR7, -R185 ;  /* 0x00000007a6a37c23 */ /* 0x000fe200080108b9 */
[----:B---3--:R-:W-:Y:S01]  /*6770*/  F2FP.F16.F32.PACK_AB R158, R19, R12 ;  /* 0x0000000c139e723e */ /* 0x008fe200000000ff */
[----:B------:R-:W-:Y:S01]  /*6780*/  FADD.FTZ R6, R4, R187 ;  /* 0x000000bb04067221 */ /* 0x000fe20000010000 */
[--C-:B------:R-:W-:Y:S01]  /*6790*/  FFMA.FTZ R184, R167, UR7, -R185.reuse ;  /* 0x00000007a7b87c23 */ /* 0x100fe200080108b9 */
[----:B------:R-:W1:Y:S01]  /*67a0*/  MUFU.EX2 R177, R177 ;  /* 0x000000b100b17308 */ /* 0x000e620000000800 */
[--C-:B------:R-:W-:Y:S01]  /*67b0*/  FFMA.FTZ R167, R170, UR7, -R185.reuse ;  /* 0x00000007aaa77c23 */ /* 0x100fe200080108b9 */
[----:B------:R-:W-:Y:S01]  /*67c0*/  FADD.FTZ R187, R15, R6 ;  /* 0x000000060fbb7221 */ /* 0x000fe20000010000 */
[--C-:B------:R-:W-:Y:S01]  /*67d0*/  FFMA.FTZ R188, R171, UR7, -R185.reuse ;  /* 0x00000007abbc7c23 */ /* 0x100fe200080108b9 */
[--C-:B------:R-:W-:Y:S01]  /*67e0*/  FFMA.FTZ R171, R174, UR7, -R185.reuse ;  /* 0x00000007aeab7c23 */ /* 0x100fe200080108b9 */
[----:B------:R-:W-:Y:S01]  /*67f0*/  FFMA.FTZ R192, R175, UR7, -R185 ;  /* 0x00000007afc07c23 */ /* 0x000fe200080108b9 */
[----:B------:R-:W-:Y:S01]  /*6800*/  FADD.FTZ R6, R156, R187 ;  /* 0x000000bb9c067221 */ /* 0x000fe20000010000 */
[--C-:B------:R-:W-:Y:S01]  /*6810*/  FFMA.FTZ R175, R178, UR7, -R185.reuse ;  /* 0x00000007b2af7c23 */ /* 0x100fe200080108b9 */
[----:B------:R-:W2:Y:S01]  /*6820*/  MUFU.EX2 R14, R14 ;  /* 0x0000000e000e7308 */ /* 0x000ea20000000800 */
[--C-:B------:R-:W-:Y:S01]  /*6830*/  FFMA.FTZ R178, R179, UR7, -R185.reuse ;  /* 0x00000007b3b27c23 */ /* 0x100fe200080108b9 */
[----:B------:R-:W-:Y:S01]  /*6840*/  FADD.FTZ R187, R17, R6 ;  /* 0x0000000611bb7221 */ /* 0x000fe20000010000 */
[--C-:B------:R-:W-:Y:S01]  /*6850*/  FFMA.FTZ R179, R182, UR7, -R185.reuse ;  /* 0x00000007b6b37c23 */ /* 0x100fe200080108b9 */
[--C-:B------:R-:W-:Y:S01]  /*6860*/  FFMA.FTZ R182, R183, UR7, -R185.reuse ;  /* 0x00000007b7b67c23 */ /* 0x100fe200080108b9 */
[----:B------:R-:W-:Y:S01]  /*6870*/  FFMA.FTZ R181, R186, UR7, -R185 ;  /* 0x00000007bab57c23 */ /* 0x000fe200080108b9 */
[----:B------:R-:W-:Y:S01]  /*6880*/  FADD.FTZ R6, R12, R187 ;  /* 0x000000bb0c067221 */ /* 0x000fe20000010000 */
[----:B------:R-:W-:Y:S01]  /*6890*/  FFMA.FTZ R183, R190, UR7, -R185 ;  /* 0x00000007beb77c23 */ /* 0x000fe200080108b9 */
[----:B------:R-:W3:Y:S01]  /*68a0*/  MUFU.EX2 R155, R155 ;  /* 0x0000009b009b7308 */ /* 0x000ee20000000800 */
[----:B-1----:R-:W-:Y:S01]  /*68b0*/  FFMA.FTZ R7, R10, R7, R177 ;  /* 0x000000070a077223 */ /* 0x002fe200000100b1 */
[----:B------:R-:W-:Y:S01]  /*68c0*/  FADD.FTZ R187, R19, R6 ;  /* 0x0000000613bb7221 */ /* 0x000fe20000010000 */
[----:B------:R-:W-:-:S02]  /*68d0*/  IMAD.U32 R186, RZ, RZ, UR25 ;  /* 0x00000019ffba7e24 */ /* 0x000fc4000f8e00ff */
[--C-:B------:R-:W-:Y:S01]  /*68e0*/  FFMA.FTZ R190, R191, UR7, -R185.reuse ;  /* 0x00000007bfbe7c23 */ /* 0x100fe200080108b9 */
[----:B------:R-:W-:Y:S01]  /*68f0*/  FFMA.FTZ R194, R194, UR7, -R185 ;  /* 0x00000007c2c27c23 */ /* 0x000fe200080108b9 */
[----:B------:R-:W-:Y:S01]  /*6900*/  FADD.FTZ R6, R160, R187 ;  /* 0x000000bba0067221 */ /* 0x000fe20000010000 */
[----:B------:R-:W-:Y:S01]  /*6910*/  @!P2 VIADD R154, R186, 0x22840 ;  /* 0x00022840ba9aa836 */ /* 0x000fe20000000000 */
[----:B------:R-:W1:Y:S01]  /*6920*/  MUFU.EX2 R176, R176 ;  /* 0x000000b000b07308 */ /* 0x000e620000000800 */
[----:B--2---:R-:W-:Y:S01]  /*6930*/  FADD.FTZ R12, R14, R7 ;  /* 0x000000070e0c7221 */ /* 0x004fe20000010000 */
[----:B------:R-:W-:Y:S01]  /*6940*/  FADD.FTZ R187, R21, R6 ;  /* 0x0000000615bb7221 */ /* 0x000fe20000010000 */
[--C-:B------:R-:W-:Y:S01]  /*6950*/  FFMA.FTZ R195, R195, UR7, -R185.reuse ;  /* 0x00000007c3c37c23 */ /* 0x100fe200080108b9 */
[----:B------:R-:W-:Y:S01]  /*6960*/  @!P2 PRMT R154, RZ, 0x654, R154 ;  /* 0x00000654ff9aa816 */ /* 0x000fe2000000009a */
[----:B------:R-:W-:Y:S01]  /*6970*/  FFMA.FTZ R198, R198, UR7, -R185 ;  /* 0x00000007c6c67c23 */ /* 0x000fe200080108b9 */
[----:B------:R-:W-:Y:S01]  /*6980*/  FADD.FTZ R6, R16, R187 ;  /* 0x000000bb10067221 */ /* 0x000fe20000010000 */
[----:B------:R-:W-:Y:S01]  /*6990*/  FFMA.FTZ R199, R199, UR7, -R185 ;  /* 0x00000007c7c77c23 */ /* 0x000fe200080108b9 */
[----:B------:R-:W2:Y:S01]  /*69a0*/  MUFU.EX2 R159, R159 ;  /* 0x0000009f009f7308 */ /* 0x000ea20000000800 */
[----:B---3--:R-:W-:Y:S01]  /*69b0*/  FADD.FTZ R7, R155, R12 ;  /* 0x0000000c9b077221 */ /* 0x008fe20000010000 */
[----:B------:R-:W-:Y:S01]  /*69c0*/  FADD.FTZ R187, R23, R6 ;  /* 0x0000000617bb7221 */ /* 0x000fe20000010000 */
[----:B------:R3:W-:Y:S06]  /*69d0*/  BAR.ARV R9, 0x100 ;  /* 0x000400090000751d */ /* 0x0007ec0000002000 */
[----:B------:R-:W4:Y:S01]  /*69e0*/  MUFU.EX2 R180, R180 ;  /* 0x000000b400b47308 */ /* 0x000f220000000800 */
[----:B-1----:R-:W-:Y:S01]  /*69f0*/  FADD.FTZ R12, R176, R7 ;  /* 0x00000007b00c7221 */ /* 0x002fe20000010000 */
[----:B------:R-:W-:Y:S01]  /*6a00*/  FADD.FTZ R6, R164, R187 ;  /* 0x000000bba4067221 */ /* 0x000fe20000010000 */
[----:B------:R1:W-:Y:S01]  /*6a10*/  @!P2 SYNCS.ARRIVE.TRANS64.RED.A1T0 RZ, [R154+URZ], RZ ;  /* 0x000000ff9affa9a7 */ /* 0x0003e2000810043f */
[-C--:B------:R-:W-:Y:S01]  /*6a20*/  FMUL.FTZ R26, R26, R10.reuse ;  /* 0x0000000a1a1a7220 */ /* 0x080fe20000410000 */
[-C--:B------:R-:W-:Y:S01]  /*6a30*/  FMUL.FTZ R27, R27, R10.reuse ;  /* 0x0000000a1b1b7220 */ /* 0x080fe20000410000 */
[----:B------:R-:W-:Y:S01]  /*6a40*/  FADD.FTZ R187, R153, R6 ;  /* 0x0000000699bb7221 */ /* 0x000fe20000010000 */
[----:B------:R-:W-:Y:S01]  /*6a50*/  FMUL.FTZ R30, R30, R10 ;  /* 0x0000000a1e1e7220 */ /* 0x000fe20000410000 */
[----:B------:R-:W5:Y:S01]  /*6a60*/  MUFU.EX2 R163, R163 ;  /* 0x000000a300a37308 */ /* 0x000f620000000800 */
[----:B--2---:R-:W-:Y:S01]  /*6a70*/  FADD.FTZ R7, R159, R12 ;  /* 0x0000000c9f077221 */ /* 0x004fe20000010000 */
[----:B------:R-:W-:Y:S01]  /*6a80*/  FADD.FTZ R6, R18, R187 ;  /* 0x000000bb12067221 */ /* 0x000fe20000010000 */
[----:B-1----:R-:W-:Y:S01]  /*6a90*/  F2FP.F16.F32.PACK_AB R154, R15, R4 ;  /* 0x000000040f9a723e */ /* 0x002fe200000000ff */
[-C--:B------:R-:W-:Y:S01]  /*6aa0*/  FMUL.FTZ R31, R31, R10.reuse ;  /* 0x0000000a1f1f7220 */ /* 0x080fe20000410000 */
[-C--:B------:R-:W-:Y:S01]  /*6ab0*/  FMUL.FTZ R34, R34, R10.reuse ;  /* 0x0000000a22227220 */ /* 0x080fe20000410000 */
[----:B------:R-:W-:Y:S01]  /*6ac0*/  FADD.FTZ R187, R157, R6 ;  /* 0x000000069dbb7221 */ /* 0x000fe20000010000 */
[-C--:B------:R-:W-:Y:S01]  /*6ad0*/  FMUL.FTZ R35, R35, R10.reuse ;  /* 0x0000000a23237220 */ /* 0x080fe20000410000 */
[----:B------:R-:W1:Y:S01]  /*6ae0*/  MUFU.EX2 R184, R184 ;  /* 0x000000b800b87308 */ /* 0x000e620000000800 */
[----:B----4-:R-:W-:Y:S01]  /*6af0*/  FADD.FTZ R12, R180, R7 ;  /* 0x00000007b40c7221 */ /* 0x010fe20000010000 */
[----:B------:R-:W-:Y:S01]  /*6b00*/  FADD.FTZ R6, R168, R187 ;  /* 0x000000bba8067221 */ /* 0x000fe20000010000 */
[-C--:B------:R-:W-:Y:S01]  /*6b10*/  FMUL.FTZ R38, R38, R10.reuse ;  /* 0x0000000a26267220 */ /* 0x080fe20000410000 */
[-C--:B------:R-:W-:Y:S01]  /*6b20*/  FMUL.FTZ R39, R39, R10.reuse ;  /* 0x0000000a27277220 */ /* 0x080fe20000410000 */
[-C--:B------:R-:W-:Y:S01]  /*6b30*/  FMUL.FTZ R42, R42, R10.reuse ;  /* 0x0000000a2a2a7220 */ /* 0x080fe20000410000 */
[----:B------:R-:W-:Y:S01]  /*6b40*/  FADD.FTZ R187, R161, R6 ;  /* 0x00000006a1bb7221 */ /* 0x000fe20000010000 */
        /* <DEDUP_REMOVED lines=74> */
[----:B----4-:R-:W-:Y:S01]  /*6ff0*/  FADD.FTZ R12, R182, R7 ;  /* 0x00000007b60c7221 */ /* 0x010fe20000010000 */
[----:B------:R-:W-:-:S02]  /*7000*/  F2FP.F16.F32.PACK_AB R166, R157, R18 ;  /* 0x000000129da6723e */ /* 0x000fc400000000ff */
[----:B------:R-:W-:Y:S02]  /*7010*/  F2FP.F16.F32.PACK_AB R157, R180, R159 ;  /* 0x0000009fb49d723e */ /* 0x000fe400000000ff */
[----:B------:R-:W-:Y:S02]  /*7020*/  F2FP.F16.F32.PACK_AB R168, R161, R168 ;  /* 0x000000a8a1a8723e */ /* 0x000fe400000000ff */
[----:B------:R-:W4:Y:S01]  /*7030*/  MUFU.EX2 R20, R20 ;  /* 0x0000001400147308 */ /* 0x000f220000000800 */
[----:B-1----:R-:W-:Y:S01]  /*7040*/  FADD.FTZ R7, R181, R12 ;  /* 0x0000000cb5077221 */ /* 0x002fe20000010000 */
[----:B------:R-:W-:Y:S02]  /*7050*/  F2FP.F16.F32.PACK_AB R159, R184, R163 ;  /* 0x000000a3b89f723e */ /* 0x000fe400000000ff */
[----:B------:R-:W-:Y:S02]  /*7060*/  F2FP.F16.F32.PACK_AB R164, R153, R164 ;  /* 0x000000a499a4723e */ /* 0x000fe400000000ff */
[----:B------:R-:W-:-:S02]  /*7070*/  F2FP.F16.F32.PACK_AB R161, R188, R167 ;  /* 0x000000a7bca1723e */ /* 0x000fc400000000ff */
[----:B------:R-:W1:Y:S01]  /*7080*/  MUFU.EX2 R183, R183 ;  /* 0x000000b700b77308 */ /* 0x000e620000000800 */
[----:B--2---:R-:W-:Y:S01]  /*7090*/  FADD.FTZ R12, R196, R7 ;  /* 0x00000007c40c7221 */ /* 0x004fe20000010000 */
[----:B------:R-:W-:Y:S02]  /*70a0*/  F2FP.F16.F32.PACK_AB R163, R192, R171 ;  /* 0x000000abc0a3723e */ /* 0x000fe400000000ff */
[----:B------:R-:W-:Y:S02]  /*70b0*/  F2FP.F16.F32.PACK_AB R156, R17, R156 ;  /* 0x0000009c119c723e */ /* 0x000fe400000000ff */
[----:B------:R-:W-:Y:S02]  /*70c0*/  F2FP.F16.F32.PACK_AB R160, R21, R160 ;  /* 0x000000a015a0723e */ /* 0x000fe400000000ff */
[----:B------:R-:W2:Y:S01]  /*70d0*/  MUFU.EX2 R165, R165 ;  /* 0x000000a500a57308 */ /* 0x000ea20000000800 */
[----:B----4-:R-:W-:Y:S01]  /*70e0*/  FADD.FTZ R6, R20, R187 ;  /* 0x000000bb14067221 */ /* 0x010fe20000010000 */
[----:B------:R-:W-:-:S02]  /*70f0*/  F2FP.F16.F32.PACK_AB R162, R23, R16 ;  /* 0x0000001017a2723e */ /* 0x000fc400000000ff */
[----:B------:R-:W-:Y:S02]  /*7100*/  F2FP.F16.F32.PACK_AB R153, R14, R177 ;  /* 0x000000b10e99723e */ /* 0x000fe400000000ff */
[----:B------:R-:W-:Y:S02]  /*7110*/  F2FP.F16.F32.PACK_AB R155, R176, R155 ;  /* 0x0000009bb09b723e */ /* 0x000fe400000000ff */
[----:B------:R-:W4:Y:S01]  /*7120*/  MUFU.EX2 R190, R190 ;  /* 0x000000be00be7308 */ /* 0x000f220000000800 */
[----:B-1----:R-:W-:Y:S01]  /*7130*/  FADD.FTZ R7, R183, R12 ;  /* 0x0000000cb7077221 */ /* 0x002fe20000010000 */
[----:B------:R-:W-:-:S06]  /*7140*/  F2FP.F16.F32.PACK_AB R167, R182, R179 ;  /* 0x000000b3b6a7723e */ /* 0x000fcc00000000ff */
[----:B------:R-:W1:Y:S01]  /*7150*/  MUFU.EX2 R172, R172 ;  /* 0x000000ac00ac7308 */ /* 0x000e620000000800 */
[C---:B--2---:R-:W-:Y:S01]  /*7160*/  FADD.FTZ R11, R165.reuse, R6 ;  /* 0x00000006a50b7221 */ /* 0x044fe20000010000 */
[----:B------:R-:W-:Y:S02]  /*7170*/  F2FP.F16.F32.PACK_AB R170, R165, R20 ;  /* 0x00000014a5aa723e */ /* 0x000fe400000000ff */
[----:B------:R-:W-:-:S04]  /*7180*/  F2FP.F16.F32.PACK_AB R165, R178, R175 ;  /* 0x000000afb2a5723e */ /* 0x000fc800000000ff */
[----:B------:R-:W2:Y:S01]  /*7190*/  MUFU.EX2 R185, R194 ;  /* 0x000000c200b97308 */ /* 0x000ea20000000800 */
[C---:B----4-:R-:W-:Y:S01]  /*71a0*/  FADD.FTZ R12, R190.reuse, R7 ;  /* 0x00000007be0c7221 */ /* 0x050fe20000010000 */
[----:B------:R-:W-:-:S06]  /*71b0*/  F2FP.F16.F32.PACK_AB R171, R190, R183 ;  /* 0x000000b7beab723e */ /* 0x000fcc00000000ff */
[----:B------:R-:W4:Y:S01]  /*71c0*/  MUFU.EX2 R169, R169 ;  /* 0x000000a900a97308 */ /* 0x000f220000000800 */
[----:B-1----:R-:W-:-:S07]  /*71d0*/  FADD.FTZ R6, R172, R11 ;  /* 0x0000000bac067221 */ /* 0x002fce0000010000 */
[----:B------:R-:W1:Y:S01]  /*71e0*/  MUFU.EX2 R4, R195 ;  /* 0x000000c300047308 */ /* 0x000e620000000800 */
[----:B--2---:R-:W-:-:S07]  /*71f0*/  FADD.FTZ R7, R185, R12 ;  /* 0x0000000cb9077221 */ /* 0x004fce0000010000 */
[----:B------:R-:W2:Y:S01]  /*7200*/  MUFU.EX2 R198, R198 ;  /* 0x000000c600c67308 */ /* 0x000ea20000000800 */
[C---:B----4-:R-:W-:Y:S01]  /*7210*/  FADD.FTZ R11, R169.reuse, R6 ;  /* 0x00000006a90b7221 */ /* 0x050fe20000010000 */
[----:B------:R-:W-:Y:S02]  /*7220*/  F2FP.F16.F32.PACK_AB R172, R169, R172 ;  /* 0x000000aca9ac723e */ /* 0x000fe400000000ff */
[----:B------:R-:W-:Y:S01]  /*7230*/  F2FP.F16.F32.PACK_AB R169, R196, R181 ;  /* 0x000000b5c4a9723e */ /* 0x000fe200000000ff */
[----:B------:R-:W-:-:S03]  /*7240*/  FADD.FTZ R6, R22, R11 ;  /* 0x0000000b16067221 */ /* 0x000fc60000010000 */
[----:B------:R-:W4:Y:S01]  /*7250*/  MUFU.EX2 R173, R173 ;  /* 0x000000ad00ad7308 */ /* 0x000f220000000800 */
[----:B-1----:R-:W-:-:S07]  /*7260*/  FADD.FTZ R7, R4, R7 ;  /* 0x0000000704077221 */ /* 0x002fce0000010000 */
[----:B------:R-:W1:Y:S01]  /*7270*/  MUFU.EX2 R199, R199 ;  /* 0x000000c700c77308 */ /* 0x000e620000000800 */
[----:B--2---:R-:W-:Y:S01]  /*7280*/  FADD.FTZ R10, R198, R7 ;  /* 0x00000007c60a7221 */ /* 0x004fe20000010000 */
[C---:B----4-:R-:W-:Y:S01]  /*7290*/  FADD.FTZ R6, R173.reuse, R6 ;  /* 0x00000006ad067221 */ /* 0x050fe20000010000 */
[----:B------:R-:W-:Y:S02]  /*72a0*/  F2FP.F16.F32.PACK_AB R174, R173, R22 ;  /* 0x00000016adae723e */ /* 0x000fe400000000ff */
[----:B------:R-:W-:Y:S01]  /*72b0*/  F2FP.F16.F32.PACK_AB R173, R4, R185 ;  /* 0x000000b904ad723e */ /* 0x000fe200000000ff */
[C---:B-1----:R-:W-:Y:S01]  /*72c0*/  FADD.FTZ R7, R199.reuse, R10 ;  /* 0x0000000ac7077221 */ /* 0x042fe20000010000 */
[----:B------:R-:W-:Y:S01]  /*72d0*/  F2FP.F16.F32.PACK_AB R175, R199, R198 ;  /* 0x000000c6c7af723e */ /* 0x000fe200000000ff */
[----:B---3--:R-:W-:Y:S06]  /*72e0*/  @!P0 BRA `(.L_x_13114) ;  /* 0x0000000000048947 */ /* 0x008fec0003800000 */
[----:B------:R-:W-:Y:S01]  /*72f0*/  BPT.TRAP 0x1 ;  /* 0x000000040000795c */ /* 0x000fe20000300000 */
.L_x_13114:
[----:B------:R1:W2:Y:S01]  /*7300*/  SYNCS.PHASECHK.TRANS64.TRYWAIT P1, [UR25+0x22850], R3 ;  /* 0x02285003ff0075a7 */ /* 0x0002a20008020159 */
[----:B------:R-:W-:Y:S05]  /*7310*/  @!P0 BRA `(.L_x_13115) ;  /* 0x0000000000048947 */ /* 0x000fea0003800000 */
[----:B------:R-:W-:Y:S01]  /*7320*/  BPT.TRAP 0x1 ;  /* 0x000000040000795c */ /* 0x000fe20000300000 */
.L_x_13115:
[----:B--2---:R-:W-:Y:S05]  /*7330*/  @P1 BRA `(.L_x_13116) ;  /* 0x0000000000081947 */ /* 0x004fea0003800000 */
[----:B------:R-:W2:Y:S02]  /*7340*/  SYNCS.PHASECHK.TRANS64.TRYWAIT P1, [UR25+0x22850], R3 ;  /* 0x02285003ff0075a7 */ /* 0x000ea40008020159 */
[----:B--2---:R-:W-:Y:S05]  /*7350*/  @!P1 BRA `(.L_x_13117) ;  /* 0x0000007000189947 */ /* 0x004fea0003800000 */
.L_x_13116:
[----:B------:R4:W-:Y:S01]  /*7360*/  BAR.SYNC.DEFER_BLOCKING R0, 0x100 ;  /* 0x000400000000751d */ /* 0x0009e20000010000 */
[----:B------:R-:W-:Y:S01]  /*7370*/  UIMAD UR10, UR5, 0xc00, UR24 ;  /* 0x00000c00050a78a4 */ /* 0x000fe2000f8e0218 */
[----:B--2---:R-:W-:Y:S01]  /*7380*/  @!P2 VIADD R186, R186, 0x22860 ;  /* 0x00022860babaa836 */ /* 0x004fe20000000000 */
[----:B------:R-:W-:Y:S01]  /*7390*/  UISETP.GT.AND UP0, UPT, UR26, UR38, UPT ;  /* 0x000000261a00728c */ /* 0x000fe2000bf04270 */
[----:B------:R-:W-:Y:S01]  /*73a0*/  IMAD.MOV.U32 R10, RZ, RZ, R5 ;  /* 0x000000ffff0a7224 */ /* 0x000fe200078e0005 */
[----:B------:R-:W-:Y:S01]  /*73b0*/  UIADD3 UR14, UR10, 0x80, URZ ;  /* 0x000000800a0e7890 */ /* 0x000fe2000fffe03f */
[----:B------:R-:W-:Y:S01]  /*73c0*/  IMAD.MOV.U32 R11, RZ, RZ, R8 ;  /* 0x000000ffff0b7224 */ /* 0x000fe200078e0008 */
[----:B------:R-:W-:Y:S01]  /*73d0*/  UMOV UR11, 0x40000040 ;  /* 0x40000040000b7882 */ /* 0x000fe20000000000 */
[----:B------:R-:W-:Y:S01]  /*73e0*/  UMOV UR15, 0x40000040 ;  /* 0x40000040000f7882 */ /* 0x000fe20000000000 */
[----:B------:R-:W-:Y:S01]  /*73f0*/  PLOP3.LUT P1, PT, PT, PT, UP0, 0x80, 0x0 ;  /* 0x000000000000781c */ /* 0x000fe20003f2f008 */
[----:B------:R-:W-:Y:S01]  /*7400*/  UIADD3 UR26, UR26, -0x1, URZ ;  /* 0xffffffff1a1a7890 */ /* 0x000fe2000fffe03f */
        /* <DEDUP_REMOVED lines=34> */
.L_x_13109:
[----:B01----:R-:W0:Y:S01]  /*7630*/  SHFL.BFLY PT, R3, R6, 0x2, 0x1f ;  /* 0x0c401f0006037f89 */ /* 0x003e2200000e0000 */
[----:B------:R-:W-:-:S03]  /*7640*/  PLOP3.LUT P0, PT, PT, PT, PT, 0x8, 0x0 ;  /* 0x000000000000781c */ /* 0x000fc60003f0e170 */
[----:B------:R-:W1:Y:S01]  /*7650*/  SHFL.BFLY PT, R4, R7, 0x2, 0x1f ;  /* 0x0c401f0007047f89 */ /* 0x000e6200000e0000 */
[----:B0-----:R-:W-:Y:S01]  /*7660*/  FADD.FTZ R3, R3, R6 ;  /* 0x0000000603037221 */ /* 0x001fe20000010000 */
[----:B-1----:R-:W-:-:S04]  /*7670*/  FADD.FTZ R4, R4, R7 ;  /* 0x0000000704047221 */ /* 0x002fc80000010000 */
[----:B---34-:R-:W0:Y:S01]  /*7680*/  SHFL.BFLY PT, R0, R3, 0x1, 0x1f ;  /* 0x0c201f0003007f89 */ /* 0x018e2200000e0000 */
[----:B------:R-:W-:-:S03]  /*7690*/  IMAD.U32 R7, RZ, RZ, UR7 ;  /* 0x00000007ff077e24 */ /* 0x000fc6000f8e00ff */
[----:B------:R-:W1:Y:S01]  /*76a0*/  SHFL.BFLY PT, R9, R4, 0x1, 0x1f ;  /* 0x0c201f0004097f89 */ /* 0x000e6200000e0000 */
[----:B0-----:R-:W-:Y:S01]  /*76b0*/  FADD.FTZ R10, R3, R0 ;  /* 0x00000000030a7221 */ /* 0x001fe20000010000 */
[----:B------:R-:W-:Y:S01]  /*76c0*/  IADD3 R3, -R2, 0xb, RZ ;  /* 0x0000000b02037810 */ /* 0x000fe20007ffe1ff */
[----:B------:R-:W-:Y:S02]  /*76d0*/  IMAD.MOV.U32 R0, RZ, RZ, RZ ;  /* 0x000000ffff007224 */ /* 0x000fe400078e00ff */
[----:B-1----:R-:W-:Y:S02]  /*76e0*/  FADD.FTZ R11, R4, R9 ;  /* 0x00000009040b7221 */ /* 0x002fe40000010000 */
[----:B------:R0:W-:Y:S08]  /*76f0*/  BAR.ARV R3, 0x100 ;  /* 0x000400030000751d */ /* 0x0001f00000002000 */
[----:B------:R-:W-:Y:S06]  /*7700*/  BAR.ARV 0x8, 0x180 ;  /* 0x0206000000007b1d */ /* 0x000fec0000002000 */
[----:B------:R-:W-:Y:S01]  /*7710*/  FSETP.NE.FTZ.AND P1, PT, R10, RZ, PT ;  /* 0x000000ff0a00720b */ /* 0x000fe20003f35000 */
[----:B------:R-:W-:Y:S01]  /*7720*/  IMAD.MOV.U32 R4, RZ, RZ, -0x800000 ;  /* 0xff800000ff047424 */ /* 0x000fe200078e00ff */
[----:B------:R-:W-:Y:S01]  /*7730*/  FSETP.NE.FTZ.AND P2, PT, R11, RZ, PT ;  /* 0x000000ff0b00720b */ /* 0x000fe20003f55000 */
[----:B0-----:R-:W-:Y:S01]  /*7740*/  IMAD.MOV.U32 R3, RZ, RZ, -0x800000 ;  /* 0xff800000ff037424 */ /* 0x001fe200078e00ff */
[----:B------:R-:W-:-:S09]  /*7750*/  MOV R9, RZ ;  /* 0x000000ff00097202 */ /* 0x000fd20000000f00 */
[----:B------:R-:W0:Y:S01]  /*7760*/  @P1 MUFU.RCP R9, R10 ;  /* 0x0000000a00091308 */ /* 0x000e220000001000 */
[----:B------:R-:W-:-:S07]  /*7770*/  @P1 FMUL.FTZ R7, R7, 0.69314718246459960938 ;  /* 0x3f31721807071820 */ /* 0x000fce0000410000 */
[----:B------:R-:W1:Y:S08]  /*7780*/  @P1 MUFU.LG2 R6, R10 ;  /* 0x0000000a00061308 */ /* 0x000e700000000c00 */
[----:B------:R-:W2:Y:S01]  /*7790*/  @P2 MUFU.LG2 R2, R11 ;  /* 0x0000000b00022308 */ /* 0x000ea20000000c00 */
[-C--:B0-----:R-:W-:Y:S01]  /*77a0*/  FMUL.FTZ R24, R24, R9.reuse ;  /* 0x0000000918187220 */ /* 0x081fe20000410000 */
[-C--:B------:R-:W-:Y:S01]  /*77b0*/  FMUL.FTZ R25, R25, R9.reuse ;  /* 0x0000000919197220 */ /* 0x080fe20000410000 */
        /* <DEDUP_REMOVED lines=65> */
[----:B--2---:R-:W-:Y:S01]  /*7bd0*/  @P2 FMUL.FTZ R2, R2, 0.69314718246459960938 ;  /* 0x3f31721802022820 */ /* 0x004fe20000410000 */
[-C--:B0-----:R-:W-:Y:S01]  /*7be0*/  FMUL.FTZ R26, R26, R0.reuse ;  /* 0x000000001a1a7220 */ /* 0x081fe20000410000 */
        /* <DEDUP_REMOVED lines=66> */
.L_x_13088:
        /* <DEDUP_REMOVED lines=36> */
[----:B------:R-:W-:-:S02]  /*8250*/  LEA.HI R9, R9, R0, RZ, 0x5 ;  /* 0x0000000009097211 */ /* 0x000fc400078f28ff */
[--C-:B------:R-:W-:Y:S02]  /*8260*/  SHF.R.S32.HI R11, RZ, 0x2, R10.reuse ;  /* 0x00000002ff0b7819 */ /* 0x100fe4000001140a */
[----:B------:R-:W-:Y:S02]  /*8270*/  SHF.R.S32.HI R12, RZ, 0x1f, R10 ;  /* 0x0000001fff0c7819 */ /* 0x000fe4000001140a */
[----:B------:R-:W-:Y:S01]  /*8280*/  LEA.HI R6, R13, R13, RZ, 0x1 ;  /* 0x0000000d0d067211 */ /* 0x000fe200078f08ff */
[----:B------:R-:W5:Y:S01]  /*8290*/  @P0 LDC R17, c[0x0][0xbf0] ;  /* 0x0002fc00ff110b82 */ /* 0x000f620000000800 */
[----:B------:R-:W-:Y:S02]  /*82a0*/  LEA.HI R12, R12, R11, RZ, 0x3 ;  /* 0x0000000b0c0c7211 */ /* 0x000fe400078f18ff */
[----:B------:R-:W-:Y:S01]  /*82b0*/  IADD3 R2, R7, -R2, RZ ;  /* 0x8000000207027210 */ /* 0x000fe20007ffe0ff */
[----:B------:R-:W-:Y:S01]  /*82c0*/  IMAD.U32 R7, RZ, RZ, UR5 ;  /* 0x00000005ff077e24 */ /* 0x000fe2000f8e00ff */
[----:B------:R-:W-:Y:S01]  /*82d0*/  LOP3.LUT R12, R12, 0xfffffff8, RZ, 0xc0, !PT ;  /* 0xfffffff80c0c7812 */ /* 0x000fe200078ec0ff */
[----:B------:R-:W-:Y:S01]  /*82e0*/  IMAD.U32 R7, RZ, RZ, UR6 ;  /* 0x00000006ff077e24 */ /* 0x000fe2000f8e00ff */
[----:B------:R-:W-:Y:S01]  /*82f0*/  UIMAD UR6, UR37, UR9, UR7 ;  /* 0x00000009250672a4 */ /* 0x000fe2000f8e0207 */
[----:B------:R-:W5:Y:S02]  /*8300*/  @P0 LDC R153, c[0x0][0xbf0] ;  /* 0x0002fc00ff990b82 */ /* 0x000f640000000800 */
[----:B------:R-:W-:Y:S01]  /*8310*/  IMAD.IADD R5, R11, 0x1, -R12 ;  /* 0x000000010b057824 */ /* 0x000fe200078e0a0c */
[----:B------:R-:W-:-:S02]  /*8320*/  LOP3.LUT R12, R6, 0x1ffffffe, RZ, 0xc0, !PT ;  /* 0x1ffffffe060c7812 */ /* 0x000fc400078ec0ff */
        /* <DEDUP_REMOVED lines=11> */
[----:B------:R-:W-:Y:S01]  /*83e0*/  IMAD R15, R19, UR12, R12 ;  /* 0x0000000c130f7c24 */ /* 0x000fe2000f8e020c */
[----:B--2---:R-:W-:Y:S01]  /*83f0*/  LEA R5, R22, R2, 0x7 ;  /* 0x0000000216057211 */ /* 0x004fe200078e38ff */
[----:B-1----:R-:W-:Y:S02]  /*8400*/  IMAD R23, R23, R16, UR11 ;  /* 0x0000000b17177e24 */ /* 0x002fe4000f8e0210 */
[----:B------:R-:W-:-:S03]  /*8410*/  IMAD.WIDE.U32 R6, R18, UR12, R6 ;  /* 0x0000000c12067c25 */ /* 0x000fc6000f8e0006 */
[----:B------:R-:W-:Y:S01]  /*8420*/  SHF.R.S32.HI R16, RZ, 0x1f, R23 ;  /* 0x0000001fff107819 */ /* 0x000fe20000011417 */
        /* <DEDUP_REMOVED lines=13> */
[----:B------:R-:W-:-:S04]  /*8500*/  IMAD.WIDE.U32 R6, R23, UR4, R6 ;  /* 0x0000000417067c25 */ /* 0x000fc8000f8e0006 */
[----:B------:R-:W-:Y:S01]  /*8510*/  IMAD.MOV.U32 R15, RZ, RZ, R5 ;  /* 0x000000ffff0f7224 */ /* 0x000fe200078e0005 */
[----:B------:R-:W-:Y:S01]  /*8520*/  @P0 SHF.R.U32.HI R15, RZ, R153, R152 ;  /* 0x00000099ff0f0219 */ /* 0x000fe20000011698 */
[C---:B------:R-:W-:Y:S01]  /*8530*/  IMAD R2, R16.reuse, UR4, RZ ;  /* 0x0000000410027c24 */ /* 0x040fe2000f8e02ff */
[----:B------:R-:W-:Y:S01]  /*8540*/  IADD3 R6, P0, R11, R6, RZ ;  /* 0x000000060b067210 */ /* 0x000fe20007f1e0ff */
[----:B------:R-:W-:Y:S01]  /*8550*/  IMAD.IADD R13, R13, 0x1, R17 ;  /* 0x000000010d0d7824 */ /* 0x000fe200078e0211 */
[----:B------:R-:W-:Y:S01]  /*8560*/  SHF.R.S32.HI R17, RZ, 0x1f, R11 ;  /* 0x0000001fff117819 */ /* 0x000fe2000001140b */
[----:B------:R-:W-:Y:S01]  /*8570*/  IMAD R14, R23, UR5, R2 ;  /* 0x00000005170e7c24 */ /* 0x000fe2000f8e0202 */
[----:B------:R-:W-:Y:S01]  /*8580*/  SHF.R.S32.HI R2, RZ, 0x1f, R15 ;  /* 0x0000001fff027819 */ /* 0x000fe2000001140f */
[----:B------:R-:W-:Y:S01]  /*8590*/  IMAD R16, R16, UR6, RZ ;  /* 0x0000000610107c24 */ /* 0x000fe2000f8e02ff */
[----:B------:R-:W-:Y:S01]  /*85a0*/  IADD3 R11, -R11, RZ, RZ ;  /* 0x000000ff0b0b7210 */ /* 0x000fe20007ffe1ff */
[----:B------:R-:W-:Y:S01]  /*85b0*/  ULDC.64 UR4, c[0x0][0xb30] ;  /* 0x0002cc0000047ab9 */ /* 0x000fe20000000a00 */
[----:B------:R-:W-:Y:S01]  /*85c0*/  IMAD.WIDE.U32 R12, R23, UR6, R12 ;  /* 0x00000006170c7c25 */ /* 0x000fe2000f8e000c */
[----:B------:R-:W-:-:S03]  /*85d0*/  IADD3.X R7, R17, R7, R14, P0, !PT ;  /* 0x0000000711077210 */ /* 0x000fc600007fe40e */
[----:B------:R-:W-:Y:S01]  /*85e0*/  IMAD R19, R23, UR7, R16 ;  /* 0x0000000717137c24 */ /* 0x000fe2000f8e0210 */
[----:B------:R-:W-:Y:S01]  /*85f0*/  ULDC.64 UR6, c[0x0][0xbc8] ;  /* 0x0002f20000067ab9 */ /* 0x000fe20000000a00 */
[----:B------:R-:W-:Y:S02]  /*8600*/  IMAD.MOV R16, RZ, RZ, -R15 ;  /* 0x000000ffff107224 */ /* 0x000fe400078e0a0f */
        /* <DEDUP_REMOVED lines=44> */
[----:B------:R-:W-:-:S05]  /*88d0*/  IMAD.IADD R0, R0, 0x1, -R17 ;  /* 0x0000000100007824 */ /* 0x000fca00078e0a11 */
[----:B------:R-:W-:Y:S01]  /*88e0*/  SHF.L.U32 R0, R0, 0x1, RZ ;  /* 0x0000000100007819 */ /* 0x000fe200000006ff */
        /* <DEDUP_REMOVED lines=18> */
[----:B------:R-:W-:-:S02]  /*8a10*/  IADD3 R21, R0, 0x48, RZ ;  /* 0x0000004800157810 */ /* 0x000fc40007ffe0ff */
[----:B------:R-:W-:Y:S02]  /*8a20*/  ISETP.GE.AND P6, PT, R22, UR4, PT ;  /* 0x0000000416007c0c */ /* 0x000fe4000bfc6270 */
        /* <DEDUP_REMOVED lines=8> */
[----:B------:R-:W-:-:S02]  /*8ab0*/  @!P0 LEA.HI R18, R18, R18, RZ, 0x1 ;  /* 0x0000001212128211 */ /* 0x000fc400078f08ff */
        /* <DEDUP_REMOVED lines=11> */
[----:B------:R-:W-:-:S03]  /*8b70*/  ISETP.GE.AND P4, PT, R20, UR4, PT ;  /* 0x0000000414007c0c */ /* 0x000fc6000bf86270 */
[----:B------:R3:W-:Y:S01]  /*8b80*/  @!P5 ST.E.64 desc[UR44][R16.64], R36 ;  /* 0x000000241000d985 */ /* 0x0007e2000c101b2c */
[----:B------:R-:W-:Y:S01]  /*8b90*/  ISETP.GE.AND P5, PT, R21, UR4, PT ;  /* 0x0000000415007c0c */ /* 0x000fe2000bfa6270 */
[----:B0-----:R-:W-:Y:S01]  /*8ba0*/  VIADD R24, R0, 0x60 ;  /* 0x0000006000187836 */ /* 0x001fe20000000000 */
[----:B------:R-:W-:Y:S02]  /*8bb0*/  @!P0 LOP3.LUT R11, R18, 0xfffffffe, RZ, 0xc0, !PT ;  /* 0xfffffffe120b8812 */ /* 0x000fe400078ec0ff */
[----:B-1----:R-:W-:Y:S02]  /*8bc0*/  @!P1 LOP3.LUT R13, R19, 0xfffffffe, RZ, 0xc0, !PT ;  /* 0xfffffffe130d9812 */ /* 0x002fe400078ec0ff */
        /* <DEDUP_REMOVED lines=16> */
[----:B------:R-:W-:Y:S02]  /*8cd0*/  ISETP.GE.AND P1, PT, R23, UR4, PT ;  /* 0x0000000417007c0c */ /* 0x000fe4000bf26270 */
        /* <DEDUP_REMOVED lines=43> */
[----:B------:R-:W-:Y:S01]  /*8f90*/  VIADD R3, R0, 0xa0 ;  /* 0x000000a000037836 */ /* 0x000fe20000000000 */
[----:B------:R0:W-:Y:S01]  /*8fa0*/  @!P2 ST.E.64 desc[UR44][R10.64], R76 ;  /* 0x0000004c0a00a985 */ /* 0x0001e2000c101b2c */
[----:B-1----:R-:W-:-:S03]  /*8fb0*/  @!P6 IMAD.WIDE R12, R15, 0x4, R6 ;  /* 0x000000040f0ce825 */ /* 0x002fc600078e0206 */
[----:B------:R-:W-:Y:S01]  /*8fc0*/  ISETP.GE.AND P2, PT, R3, UR4, PT ;  /* 0x0000000403007c0c */ /* 0x000fe2000bf46270 */
[--C-:B------:R-:W-:Y:S01]  /*8fd0*/  @!P5 IMAD.WIDE R14, R17, 0x4, R6.reuse ;  /* 0x00000004110ed825 */ /* 0x100fe200078e0206 */
[----:B------:R1:W-:Y:S03]  /*8fe0*/  @!P6 ST.E.64 desc[UR44][R12.64], R80 ;  /* 0x000000500c00e985 */ /* 0x0003e6000c101b2c */
        /* <DEDUP_REMOVED lines=9> */
[----:B------:R-:W-:Y:S02]  /*9080*/  ISETP.GE.AND P3, PT, R4, UR4, PT ;  /* 0x0000000404007c0c */ /* 0x000fe4000bf66270 */
[----:B------:R-:W-:Y:S02]  /*9090*/  ISETP.GE.AND P6, PT, R22, UR4, PT ;  /* 0x0000000416007c0c */ /* 0x000fe4000bfc6270 */
[----:B------:R-:W-:Y:S02]  /*90a0*/  ISETP.GE.AND P5, PT, R21, UR4, PT ;  /* 0x0000000415007c0c */ /* 0x000fe4000bfa6270 */
[----:B------:R-:W-:Y:S02]  /*90b0*/  @!P1 LEA.HI R24, R24, R24, RZ, 0x1 ;  /* 0x0000001818189211 */ /* 0x000fe400078f08ff */
[----:B------:R-:W-:-:S02]  /*90c0*/  @!P2 LEA.HI R3, R3, R3, RZ, 0x1 ;  /* 0x000000030303a211 */ /* 0x000fc400078f08ff */
[----:B0-----:R-:W-:Y:S02]  /*90d0*/  @!P0 LOP3.LUT R11, R23, 0xfffffffe, RZ, 0xc0, !PT ;  /* 0xfffffffe170b8812 */ /* 0x001fe400078ec0ff */
        /* <DEDUP_REMOVED lines=9> */
[----:B--2---:R-:W-:Y:S01]  /*9170*/  @!P2 IMAD.WIDE R14, R3, 0x4, R6 ;  /* 0x00000004030ea825 */ /* 0x004fe200078e0206 */
[----:B---3--:R-:W-:Y:S01]  /*9180*/  @!P3 LOP3.LUT R17, R4, 0xfffffffe, RZ, 0xc0, !PT ;  /* 0xfffffffe0411b812 */ /* 0x008fe200078ec0ff */
[----:B------:R1:W-:Y:S01]  /*9190*/  @!P1 ST.E.64 desc[UR44][R12.64], R100 ;  /* 0x000000640c009985 */ /* 0x0003e2000c101b2c */
[----:B----4-:R-:W-:Y:S01]  /*91a0*/  @!P4 LOP3.LUT R19, R20, 0xfffffffe, RZ, 0xc0, !PT ;  /* 0xfffffffe1413c812 */ /* 0x010fe200078ec0ff */
[----:B------:R-:W-:Y:S01]  /*91b0*/  VIADD R4, R0, 0xd0 ;  /* 0x000000d000047836 */ /* 0x000fe20000000000 */
[----:B------:R-:W-:Y:S01]  /*91c0*/  @!P6 LOP3.LUT R3, R22, 0xfffffffe, RZ, 0xc0, !PT ;  /* 0xfffffffe1603e812 */ /* 0x000fe200078ec0ff */
[----:B------:R2:W-:Y:S01]  /*91d0*/  @!P2 ST.E.64 desc[UR44][R14.64], R104 ;  /* 0x000000680e00a985 */ /* 0x0005e2000c101b2c */
[----:B------:R-:W-:-:S02]  /*91e0*/  @!P5 LOP3.LUT R21, R21, 0xfffffffe, RZ, 0xc0, !PT ;  /* 0xfffffffe1515d812 */ /* 0x000fc400078ec0ff */
[----:B------:R-:W-:Y:S02]  /*91f0*/  IADD3 R20, R0, 0xd8, RZ ;  /* 0x000000d800147810 */ /* 0x000fe40007ffe0ff */
        /* <DEDUP_REMOVED lines=8> */
[----:B------:R-:W-:Y:S01]  /*9280*/  @!P1 LEA.HI R4, R4, R4, RZ, 0x1 ;  /* 0x0000000404049211 */ /* 0x000fe200078f08ff */
[----:B------:R-:W-:Y:S01]  /*9290*/  @!P5 IMAD.WIDE R16, R21, 0x4, R6 ;  /* 0x000000041510d825 */ /* 0x000fe200078e0206 */
[----:B------:R-:W-:-:S02]  /*92a0*/  @!P2 LEA.HI R20, R20, R20, RZ, 0x1 ;  /* 0x000000141414a211 */ /* 0x000fc400078f08ff */
[----:B------:R-:W-:Y:S01]  /*92b0*/  ISETP.GE.AND P0, PT, R3, UR4, PT ;  /* 0x0000000403007c0c */ /* 0x000fe2000bf06270 */
[C---:B------:R-:W-:Y:S01]  /*92c0*/  VIADD R21, R0.reuse, 0xe0 ;  /* 0x000000e000157836 */ /* 0x040fe20000000000 */
[----:B------:R3:W-:Y:S01]  /*92d0*/  @!P5 ST.E.64 desc[UR44][R16.64], R116 ;  /* 0x000000741000d985 */ /* 0x0007e2000c101b2c */
[C---:B--2---:R-:W-:Y:S02]  /*92e0*/  VIADD R14, R0.reuse, 0xe8 ;  /* 0x000000e8000e7836 */ /* 0x044fe40000000000 */
[C---:B------:R-:W-:Y:S01]  /*92f0*/  VIADD R15, R0.reuse, 0xf0 ;  /* 0x000000f0000f7836 */ /* 0x040fe20000000000 */
[----:B------:R2:W-:Y:S01]  /*9300*/  @!P6 ST.E.64 desc[UR44][R18.64], R120 ;  /* 0x000000781200e985 */ /* 0x0005e2000c101b2c */
[----:B0-----:R-:W-:Y:S01]  /*9310*/  VIADD R11, R0, 0xf8 ;  /* 0x000000f8000b7836 */ /* 0x001fe20000000000 */
[----:B------:R-:W-:Y:S02]  /*9320*/  ISETP.GE.AND P3, PT, R21, UR4, PT ;  /* 0x0000000415007c0c */ /* 0x000fe4000bf66270 */
[----:B------:R-:W-:-:S02]  /*9330*/  ISETP.GE.AND P4, PT, R14, UR4, PT ;  /* 0x000000040e007c0c */ /* 0x000fc4000bf86270 */
[----:B------:R-:W-:Y:S02]  /*9340*/  ISETP.GE.AND P5, PT, R15, UR4, PT ;  /* 0x000000040f007c0c */ /* 0x000fe4000bfa6270 */
[----:B------:R-:W-:Y:S02]  /*9350*/  ISETP.GE.AND P6, PT, R11, UR4, PT ;  /* 0x000000040b007c0c */ /* 0x000fe4000bfc6270 */
[----:B------:R-:W-:Y:S02]  /*9360*/  @!P0 LEA.HI R3, R3, R3, RZ, 0x1 ;  /* 0x0000000303038211 */ /* 0x000fe400078f08ff */
[----:B-1----:R-:W-:Y:S02]  /*9370*/  @!P1 LOP3.LUT R13, R4, 0xfffffffe, RZ, 0xc0, !PT ;  /* 0xfffffffe040d9812 */ /* 0x002fe400078ec0ff */
[----:B------:R-:W-:Y:S02]  /*9380*/  @!P0 LOP3.LUT R3, R3, 0xfffffffe, RZ, 0xc0, !PT ;  /* 0xfffffffe03038812 */ /* 0x000fe400078ec0ff */
[----:B------:R-:W-:Y:S01]  /*9390*/  @!P3 LEA.HI R21, R21, R21, RZ, 0x1 ;  /* 0x000000151515b211 */ /* 0x000fe200078f08ff */
[----:B------:R-:W-:Y:S01]  /*93a0*/  @!P1 IMAD.WIDE R12, R13, 0x4, R6 ;  /* 0x000000040d0c9825 */ /* 0x000fe200078e0206 */
[----:B------:R-:W-:-:S02]  /*93b0*/  @!P4 LEA.HI R14, R14, R14, RZ, 0x1 ;  /* 0x0000000e0e0ec211 */ /* 0x000fc400078f08ff */
[----:B------:R-:W-:Y:S02]  /*93c0*/  @!P5 LEA.HI R10, R15, R15, RZ, 0x1 ;  /* 0x0000000f0f0ad211 */ /* 0x000fe400078f08ff */
[----:B------:R-:W-:Y:S02]  /*93d0*/  @!P6 LEA.HI R11, R11, R11, RZ, 0x1 ;  /* 0x0000000b0b0be211 */ /* 0x000fe400078f08ff */
[----:B------:R-:W-:Y:S02]  /*93e0*/  @!P2 LOP3.LUT R15, R20, 0xfffffffe, RZ, 0xc0, !PT ;  /* 0xfffffffe140fa812 */ /* 0x000fe400078ec0ff */
[----:B---3--:R-:W-:Y:S02]  /*93f0*/  @!P3 LOP3.LUT R17, R21, 0xfffffffe, RZ, 0xc0, !PT ;  /* 0xfffffffe1511b812 */ /* 0x008fe400078ec0ff */
[----:B--2---:R-:W-:Y:S01]  /*9400*/  @!P4 LOP3.LUT R19, R14, 0xfffffffe, RZ, 0xc0, !PT ;  /* 0xfffffffe0e13c812 */ /* 0x004fe200078ec0ff */
[----:B------:R-:W-:Y:S01]  /*9410*/  @!P2 IMAD.WIDE R14, R15, 0x4, R6 ;  /* 0x000000040f0ea825 */ /* 0x000fe200078e0206 */
[----:B------:R-:W-:-:S02]  /*9420*/  @!P5 LOP3.LUT R21, R10, 0xfffffffe, RZ, 0xc0, !PT ;  /* 0xfffffffe0a15d812 */ /* 0x000fc400078ec0ff */
        /* <DEDUP_REMOVED lines=13> */
.L_x_13121:
[----:B------:R-:W-:Y:S05]  /*9500*/  BSYNC B0 ;  /* 0x0000000000007941 */ /* 0x000fea0003800000 */
.L_x_13120:
        /* <DEDUP_REMOVED lines=19> */
[C---:B------:R-:W-:Y:S01]  /*9640*/  VIADD R18, R0.reuse, 0x50 ;  /* 0x0000005000127836 */ /* 0x040fe20000000000 */
[----:B------:R-:W-:Y:S01]  /*9650*/  ISETP.GE.AND P3, PT, R15, UR4, PT ;  /* 0x000000040f007c0c */ /* 0x000fe2000bf66270 */
[----:B------:R-:W-:Y:S01]  /*9660*/  VIADD R19, R0, 0x58 ;  /* 0x0000005800137836 */ /* 0x000fe20000000000 */
[----:B------:R-:W-:Y:S01]  /*9670*/  @!P1 LEA.HI R4, R4, R4, RZ, 0x1 ;  /* 0x0000000404049211 */ /* 0x000fe200078f08ff */
[----:B------:R-:W-:Y:S01]  /*9680*/  VIADD R20, R0, 0x80 ;  /* 0x0000008000147836 */ /* 0x000fe20000000000 */
[----:B------:R-:W-:Y:S02]  /*9690*/  @!P2 LEA.HI R5, R5, R5, RZ, 0x1 ;  /* 0x000000050505a211 */ /* 0x000fe400078f08ff */
[----:B-1----:R-:W-:Y:S02]  /*96a0*/  @!P1 LOP3.LUT R7, R4, 0xfffffffe, RZ, 0xc0, !PT ;  /* 0xfffffffe04079812 */ /* 0x002fe400078ec0ff */
[----:B------:R-:W-:Y:S01]  /*96b0*/  @!P2 LOP3.LUT R9, R5, 0xfffffffe, RZ, 0xc0, !PT ;  /* 0xfffffffe0509a812 */ /* 0x000fe200078ec0ff */
[----:B---3--:R-:W-:Y:S01]  /*96c0*/  @!P0 IMAD.WIDE R4, R0, 0x4, R2 ;  /* 0x0000000400048825 */ /* 0x008fe200078e0202 */
[----:B------:R-:W-:-:S02]  /*96d0*/  ISETP.GE.AND P4, PT, R16, UR4, PT ;  /* 0x0000000410007c0c */ /* 0x000fc4000bf86270 */
[----:B------:R-:W-:Y:S01]  /*96e0*/  @!P5 LEA.HI R10, R10, R10, RZ, 0x1 ;  /* 0x0000000a0a0ad211 */ /* 0x000fe200078f08ff */
        /* <DEDUP_REMOVED lines=25> */
[----:B------:R-:W-:-:S02]  /*9880*/  @!P4 LOP3.LUT R17, R16, 0xfffffffe, RZ, 0xc0, !PT ;  /* 0xfffffffe1011c812 */ /* 0x000fc400078ec0ff */
[----:B------:R-:W-:Y:S02]  /*9890*/  ISETP.GE.AND P5, PT, R18, UR4, PT ;  /* 0x0000000412007c0c */ /* 0x000fe4000bfa6270 */
[----:B------:R-:W-:Y:S02]  /*98a0*/  ISETP.GE.AND P6, PT, R19, UR4, PT ;  /* 0x0000000413007c0c */ /* 0x000fe4000bfc6270 */
[----:B------:R-:W-:Y:S01]  /*98b0*/  IADD3 R16, R0, 0x70, RZ ;  /* 0x0000007000107810 */ /* 0x000fe20007ffe0ff */
        /* <DEDUP_REMOVED lines=38> */
[----:B----4-:R-:W-:Y:S02]  /*9b20*/  @!P0 LOP3.LUT R13, R20, 0xfffffffe, RZ, 0xc0, !PT ;  /* 0xfffffffe140d8812 */ /* 0x010fe400078ec0ff */
        /* <DEDUP_REMOVED lines=98> */
.L_x_13119:
        /* <DEDUP_REMOVED lines=34> */
[----:B--2---:R-:W-:-:S03]  /*a370*/  @P0 IMAD.HI.U32 R4, R0, R7, RZ ;  /* 0x0000000700040227 */ /* 0x004fc600078e00ff */
[----:B------:R-:W-:Y:S01]  /*a380*/  IADD3 R3, R11, R3, RZ ;  /* 0x000000030b037210 */ /* 0x000fe20007ffe0ff */
[----:B------:R-:W-:Y:S01]  /*a390*/  IMAD R7, RZ, RZ, -UR37 ;  /* 0x80000025ff077e24 */ /* 0x000fe2000f8e02ff */
[----:B---3--:R-:W-:-:S03]  /*a3a0*/  @P0 SHF.R.U32.HI R5, RZ, R9, R4 ;  /* 0x00000009ff050219 */ /* 0x008fc60000011604 */
[----:B0-----:R-:W-:Y:S02]  /*a3b0*/  IMAD R9, R8, R7, UR10 ;  /* 0x0000000a08097e24 */ /* 0x001fe4000f8e0207 */
        /* <DEDUP_REMOVED lines=21> */
.L_x_13084:
        /* <DEDUP_REMOVED lines=18> */
.L_x_13122:
[----:B------:R-:W-:Y:S01]  /*a630*/  ULDC UR40, c[0x0][0xc50] ;  /* 0x0003140000287ab9 */ /* 0x000fe20000000800 */
[----:B------:R-:W-:Y:S01]  /*a640*/  UMOV UR36, UR6 ;  /* 0x0000000600247c82 */ /* 0x000fe20008000000 */
[----:B------:R-:W-:-:S11]  /*a650*/  UISETP.NE.AND UP0, UPT, UR40, 0x1, UPT ;  /* 0x000000012800788c */ /* 0x000fd6000bf05270 */
[----:B------:R-:W-:Y:S01]  /*a660*/  @UP0 ULDC UR4, c[0x0][0xc54] ;  /* 0x0003150000040ab9 */ /* 0x000fe20000000800 */
[----:B------:R-:W-:Y:S01]  /*a670*/  @UP0 ULDC UR7, c[0x0][0xc58] ;  /* 0x0003160000070ab9 */ /* 0x000fe20000000800 */
[----:B------:R-:W-:-:S04]  /*a680*/  UIMAD.WIDE.U32 UR4, UR6, UR4, URZ ;  /* 0x00000004060472a5 */ /* 0x000fc8000f8e003f */
[----:B------:R-:W-:-:S12]  /*a690*/  @UP0 USHF.R.U32.HI UR36, URZ, UR7, UR5 ;  /* 0x000000073f240299 */ /* 0x000fd80008011605 */
.L_x_13123:
        /* <DEDUP_REMOVED lines=12> */
[----:B------:R-:W-:Y:S01]  /*a760*/  ULDC UR8, c[0x0][0x424] ;  /* 0x0001090000087ab9 */ /* 0x000fe20000000800 */
[----:B------:R-:W-:Y:S02]  /*a770*/  ULDC UR7, c[0x0][0x288] ;  /* 0x0000a20000077ab9 */ /* 0x000fe40000000800 */
[----:B------:R-:W-:Y:S02]  /*a780*/  UISETP.NE.AND.EX UP0, UPT, UR5, URZ, UPT, UP0 ;  /* 0x0000003f0500728c */ /* 0x000fe4000bf05300 */
[----:B------:R-:W-:-:S02]  /*a790*/  UIADD3 UR7, -UR7, 0x60, URZ ;  /* 0x0000006007077890 */ /* 0x000fc4000fffe13f */
[----:B------:R-:W-:Y:S01]  /*a7a0*/  USEL UR8, UR8, 0x1, UP0 ;  /* 0x0000000108087887 */ /* 0x000fe20008000000 */
[----:B------:R-:W-:Y:S01]  /*a7b0*/  @UP1 ULDC UR4, c[0x0][0x44c] ;  /* 0x0001130000041ab9 */ /* 0x000fe20000000800 */
[----:B------:R-:W-:Y:S01]  /*a7c0*/  ULDC UR9, c[0x0][0x2f0] ;  /* 0x0000bc0000097ab9 */ /* 0x000fe20000000800 */
[----:B------:R-:W-:Y:S01]  /*a7d0*/  @UP1 ULDC UR10, c[0x0][0x450] ;  /* 0x00011400000a1ab9 */ /* 0x000fe20000000800 */
[----:B------:R-:W-:Y:S01]  /*a7e0*/  UIMAD UR7, UR8, UR9, UR7 ;  /* 0x00000009080772a4 */ /* 0x000fe2000f8e0207 */
[----:B------:R-:W-:Y:S01]  /*a7f0*/  UMOV UR43, URZ ;  /* 0x0000003f002b7c82 */ /* 0x000fe20008000000 */
[----:B0-----:R-:W-:-:S04]  /*a800*/  ULEA UR6, UR6, 0x7f, 0x7 ;  /* 0x0000007f06067891 */ /* 0x001fc8000f8e383f */
[----:B------:R-:W-:Y:S02]  /*a810*/  UIMAD.WIDE.U32 UR4, UR6, UR4, URZ ;  /* 0x00000004060472a5 */ /* 0x000fe4000f8e003f */
[----:B------:R-:W-:Y:S02]  /*a820*/  UIMAD UR4, UR8, UR9, 0x5f ;  /* 0x0000005f080474a4 */ /* 0x000fe4000f8e0209 */
[----:B------:R-:W-:Y:S02]  /*a830*/  @UP1 USHF.R.U32.HI UR6, URZ, UR10, UR5 ;  /* 0x0000000a3f061299 */ /* 0x000fe40008011605 */
[----:B------:R-:W-:Y:S02]  /*a840*/  UIMAD.WIDE UR4, UR4, 0x2aaaaaab, URZ ;  /* 0x2aaaaaab040478a5 */ /* 0x000fe4000f8e023f */
[----:B------:R-:W-:Y:S02]  /*a850*/  UIADD3 UR7, UR7, UR6, URZ ;  /* 0x0000000607077290 */ /* 0x000fe4000fffe03f */
[----:B------:R-:W-:-:S02]  /*a860*/  USHF.R.U32.HI UR4, URZ, 0x1f, UR5 ;  /* 0x0000001f3f047899 */ /* 0x000fc40008011605 */
[----:B------:R-:W-:Y:S02]  /*a870*/  UIMAD.WIDE UR6, UR7, 0x2aaaaaab, URZ ;  /* 0x2aaaaaab070678a5 */ /* 0x000fe4000f8e023f */
[----:B------:R-:W-:Y:S02]  /*a880*/  ULEA.HI.SX32 UR4, UR5, UR4, 0x1c ;  /* 0x0000000405047291 */ /* 0x000fe4000f8fe23f */
[----:B------:R-:W-:Y:S02]  /*a890*/  USHF.R.U32.HI UR6, URZ, 0x1f, UR7 ;  /* 0x0000001f3f067899 */ /* 0x000fe40008011607 */
[----:B------:R-:W-:Y:S02]  /*a8a0*/  USHF.R.U32.HI UR10, URZ, 0x10, UR40 ;  /* 0x000000103f0a7899 */ /* 0x000fe40008011628 */
[----:B------:R-:W-:Y:S02]  /*a8b0*/  ULEA.HI.SX32 UR6, UR7, UR6, 0x1c ;  /* 0x0000000607067291 */ /* 0x000fe4000f8fe23f */
[----:B------:R-:W-:-:S02]  /*a8c0*/  ULOP3.LUT UR40, UR40, 0xffff, URZ, 0xc0, !UPT ;  /* 0x0000ffff28287892 */ /* 0x000fc4000f8ec03f */
        /* <DEDUP_REMOVED lines=40> */
.L_x_13125:
        /* <DEDUP_REMOVED lines=32> */
.L_x_13126:
        /* <DEDUP_REMOVED lines=20> */
.L_x_13128:
        /* <DEDUP_REMOVED lines=15> */
.L_x_13127:
        /* <DEDUP_REMOVED lines=17> */
.L_x_13208:
        /* <DEDUP_REMOVED lines=8> */
.L_x_13211:
        /* <DEDUP_REMOVED lines=23> */
.L_x_13132:
[----:B------:R-:W-:Y:S01]  /*b280*/  IMAD.MOV.U32 R0, RZ, RZ, 0x1 ;  /* 0x00000001ff007424 */ /* 0x000fe200078e00ff */
[----:B0-----:R-:W0:Y:S04]  /*b290*/  S2R R8, SR_TID.X ;  /* 0x0000000000087919 */ /* 0x001e280000002100 */
[----:B------:R-:W-:-:S04]  /*b2a0*/  SHF.L.U32 R0, R0, 0x1f, RZ ;  /* 0x0000001f00007819 */ /* 0x000fc800000006ff */
[----:B------:R-:W1:Y:S01]  /*b2b0*/  SYNCS.PHASECHK.TRANS64.TRYWAIT P0, [UR38+0x22840], R0 ;  /* 0x02284000ff0075a7 */ /* 0x000e620008000166 */
[----:B0-----:R-:W-:-:S04]  /*b2c0*/  LOP3.LUT R2, R8, 0x7f, RZ, 0xc0, !PT ;  /* 0x0000007f08027812 */ /* 0x001fc800078ec0ff */
[----:B------:R-:W-:Y:S01]  /*b2d0*/  ISETP.NE.AND P1, PT, R2, RZ, PT ;  /* 0x000000ff0200720c */ /* 0x000fe20003f25270 */
[----:B-1----:R-:W-:-:S12]  /*b2e0*/  @!P0 BRA `(.L_x_13133) ;  /* 0x0000003000888947 */ /* 0x002fd80003800000 */
.L_x_13212:
[----:B------:R-:W-:Y:S05]  /*b2f0*/  @P1 BRA `(.L_x_13134) ;  /* 0x0000000000181947 */ /* 0x000fea0003800000 */
[----:B------:R-:W1:Y:S01]  /*b300*/  S2R R2, SR_TID.X ;  /* 0x0000000000027919 */ /* 0x000e620000002100 */
[----:B0-----:R-:W-:-:S04]  /*b310*/  IMAD.MOV.U32 R0, RZ, RZ, 0x3000 ;  /* 0x00003000ff007424 */ /* 0x001fc800078e00ff */
[----:B------:R2:W-:Y:S01]  /*b320*/  SYNCS.ARRIVE.TRANS64 RZ, [UR38+0x22830], R0 ;  /* 0x02283000ffff79a7 */ /* 0x0005e20008000026 */
[----:B-1----:R-:W-:-:S13]  /*b330*/  LOP3.LUT P0, RZ, R2, 0x1f, RZ, 0xc0, !PT ;  /* 0x0000001f02ff7812 */ /* 0x002fda000780c0ff */
[----:B--2---:R-:W-:Y:S05]  /*b340*/  @!P0 BRA `(.L_x_13134) ;  /* 0x0000000000048947 */ /* 0x004fea0003800000 */
[----:B------:R-:W-:Y:S01]  /*b350*/  BPT.TRAP 0x1 ;  /* 0x000000040000795c */ /* 0x000fe20000300000 */
.L_x_13134:
        /* <DEDUP_REMOVED lines=17> */
.L_x_13130:
        /* <DEDUP_REMOVED lines=22> */
.L_x_13135:
        /* <DEDUP_REMOVED lines=27> */
[--C-:B------:R-:W-:Y:S02]  /*b780*/  SHF.R.S32.HI R6, RZ, 0x1f, R5.reuse ;  /* 0x0000001fff067819 */ /* 0x100fe40000011405 */
[----:B------:R-:W-:Y:S01]  /*b790*/  IADD3 R3, R3, R9, RZ ;  /* 0x0000000903037210 */ /* 0x000fe20007ffe0ff */
[----:B------:R-:W-:Y:S02]  /*b7a0*/  IMAD.MOV R9, RZ, RZ, -R5 ;  /* 0x000000ffff097224 */ /* 0x000fe400078e0a05 */
[----:B------:R-:W-:-:S02]  /*b7b0*/  IMAD R6, R6, UR4, RZ ;  /* 0x0000000406067c24 */ /* 0x000fc4000f8e02ff */
[----:B------:R-:W-:Y:S02]  /*b7c0*/  IMAD R0, R4, R9, R0 ;  /* 0x0000000904007224 */ /* 0x000fe400078e0200 */
[C---:B------:R-:W-:Y:S02]  /*b7d0*/  IMAD R9, R5.reuse, UR5, R6 ;  /* 0x0000000505097c24 */ /* 0x040fe4000f8e0206 */
[----:B------:R-:W-:Y:S01]  /*b7e0*/  IMAD.WIDE.U32 R2, R5, UR4, R2 ;  /* 0x0000000405027c25 */ /* 0x000fe2000f8e0002 */
[----:B------:R-:W-:Y:S01]  /*b7f0*/  SHF.R.S32.HI R5, RZ, 0x1f, R0 ;  /* 0x0000001fff057819 */ /* 0x000fe20000011400 */
[----:B------:R-:W-:Y:S02]  /*b800*/  ULDC.64 UR4, c[0x0][0x2c8] ;  /* 0x0000b20000047ab9 */ /* 0x000fe40000000a00 */
[----:B------:R-:W-:Y:S02]  /*b810*/  IMAD.IADD R3, R3, 0x1, R9 ;  /* 0x0000000103037824 */ /* 0x000fe400078e0209 */
[----:B------:R-:W-:-:S02]  /*b820*/  IMAD R5, R5, UR4, RZ ;  /* 0x0000000405057c24 */ /* 0x000fc4000f8e02ff */
        /* <DEDUP_REMOVED lines=21> */
[----:B------:R-:W-:-:S03]  /*b980*/  IADD3 R11, R7, 0x10, RZ ;  /* 0x00000010070b7810 */ /* 0x000fc60007ffe0ff */
        /* <DEDUP_REMOVED lines=54> */
[----:B------:R-:W-:Y:S01]  /*bcf0*/  @!P1 LEA R9, R6, UR38, 0x1 ;  /* 0x0000002606099c11 */ /* 0x000fe2000f8e08ff */
[----:B------:R-:W2:Y:S01]  /*bd00*/  SHFL.IDX PT, R5, R5, 0x7, 0x181f ;  /* 0x00f81f0005057f89 */ /* 0x000ea200000e0000 */
[----:B0-----:R-:W-:-:S04]  /*bd10*/  @!P1 LEA R14, P2, R8, R14, 0x1 ;  /* 0x0000000e080e9211 */ /* 0x001fc800078408ff */
[----:B-1----:R-:W-:Y:S01]  /*bd20*/  @!P1 IADD3.X R3, RZ, R2, RZ, P2, !PT ;  /* 0x00000002ff039210 */ /* 0x002fe200017fe4ff */
[----:B------:R-:W-:Y:S02]  /*bd30*/  @!P1 IMAD.MOV.U32 R2, RZ, RZ, R14 ;  /* 0x000000ffff029224 */ /* 0x000fe400078e000e */
[----:B------:R0:W1:Y:S04]  /*bd40*/  SHFL.IDX PT, R14, R0, 0x7, 0x181f ;  /* 0x00f81f00000e7f89 */ /* 0x00006800000e0000 */
[----:B--2---:R0:W-:Y:S02]  /*bd50*/  @!P1 LDGSTS.E.BYPASS.LTC128B.128 [R9+0x1b400], desc[UR44][R2.64], !P0 ;  /* 0x1b40000002099fae */ /* 0x0041e4000c101d6c */
.L_x_13229:
        /* <DEDUP_REMOVED lines=18> */
.L_x_13230:
        /* <DEDUP_REMOVED lines=9> */
.L_x_13231:
        /* <DEDUP_REMOVED lines=8> */
.L_x_13142:
[----:B------:R-:W-:Y:S05]  /*bf90*/  BSYNC B1 ;  /* 0x0000000000017941 */ /* 0x000fea0003800000 */
.L_x_13141:
        /* <DEDUP_REMOVED lines=11> */
.L_x_13143:
        /* <DEDUP_REMOVED lines=13> */
.L_x_13144:
        /* <DEDUP_REMOVED lines=13> */
.L_x_13145:
        /* <DEDUP_REMOVED lines=13> */
.L_x_13146:
        /* <DEDUP_REMOVED lines=8> */
.L_x_13139:
[----:B------:R-:W-:Y:S05]  /*c340*/  BSYNC B0 ;  /* 0x0000000000007941 */ /* 0x000fea0003800000 */
.L_x_13138:
[----:B0-----:R-:W2:Y:S01]  /*c350*/  LDL.LU R3, [R1+0x8] ;  /* 0x0000080001037983 */ /* 0x001ea20000300800 */
[----:B------:R-:W-:Y:S01]  /*c360*/  MOV R9, RZ ;  /* 0x000000ff00097202 */ /* 0x000fe20000000f00 */
[----:B------:R-:W-:Y:S02]  /*c370*/  IMAD.MOV.U32 R6, RZ, RZ, 0x1 ;  /* 0x00000001ff067424 */ /* 0x000fe400078e00ff */
[----:B--2---:R-:W-:-:S05]  /*c380*/  VIADD R7, R3, 0xfffffffe ;  /* 0xfffffffe03077836 */ /* 0x004fca0000000000 */
        /* <DEDUP_REMOVED lines=26> */
.L_x_13180:
[----:B------:R-:W-:Y:S01]  /*c530*/  ISETP.NE.AND P0, PT, R19, RZ, PT ;  /* 0x000000ff1300720c */ /* 0x000fe20003f05270 */
[----:B------:R-:W-:Y:S01]  /*c540*/  BSSY B1, `(.L_x_13148) ;  /* 0x0000083000017945 */ /* 0x000fe20003800000 */
[----:B------:R-:W-:-:S04]  /*c550*/  IADD3 R8, R8, -0x2, RZ ;  /* 0xfffffffe08087810 */ /* 0x000fc80007ffe0ff */
[----:B------:R-:W-:-:S07]  /*c560*/  ISETP.NE.AND P1, PT, R8, RZ, PT ;  /* 0x000000ff0800720c */ /* 0x000fce0003f25270 */
[----:B------:R-:W-:Y:S06]  /*c570*/  @!P0 BRA `(.L_x_13149) ;  /* 0x0000000400fc8947 */ /* 0x000fec0003800000 */
        /* <DEDUP_REMOVED lines=23> */
.L_x_13150:
[----:B------:R-:W1:Y:S01]  /*c6f0*/  S2R R2, SR_TID.X ;  /* 0x0000000000027919 */ /* 0x000e620000002100 */
[----:B------:R-:W-:Y:S01]  /*c700*/  BSSY B2, `(.L_x_13151) ;  /* 0x0000006000027945 */ /* 0x000fe20003800000 */
[----:B-1----:R-:W-:Y:S02]  /*c710*/  LOP3.LUT R3, R2, 0x7f, RZ, 0xc0, !PT ;  /* 0x0000007f02037812 */ /* 0x002fe400078ec0ff */
[----:B------:R-:W-:Y:S02]  /*c720*/  SHF.L.U32 R2, R0, 0x1f, RZ ;  /* 0x0000001f00027819 */ /* 0x000fe400000006ff */
[----:B------:R-:W-:Y:S02]  /*c730*/  ISETP.NE.AND P2, PT, R3, RZ, PT ;  /* 0x000000ff0300720c */ /* 0x000fe40003f45270 */
[----:B------:R-:W1:Y:S02]  /*c740*/  SYNCS.PHASECHK.TRANS64.TRYWAIT P0, [UR38+0x22848], R2 ;  /* 0x02284802ff0075a7 */ /* 0x000e640008000166 */
[----:B-1----:R-:W-:Y:S09]  /*c750*/  @!P0 BRA `(.L_x_13152) ;  /* 0x0000002800208947 */ /* 0x002ff20003800000 */
.L_x_13232:
[----:B------:R-:W-:Y:S05]  /*c760*/  BSYNC B2 ;  /* 0x0000000000027941 */ /* 0x000fea0003800000 */
.L_x_13151:
[----:B------:R-:W-:Y:S04]  /*c770*/  BSSY B2, `(.L_x_13153) ;  /* 0x0000007000027945 */ /* 0x000fe80003800000 */
[----:B------:R-:W-:Y:S05]  /*c780*/  @P2 BRA `(.L_x_13154) ;  /* 0x0000000000142947 */ /* 0x000fea0003800000 */
[----:B------:R-:W-:Y:S01]  /*c790*/  ISETP.NE.AND P0, PT, R10, RZ, PT ;  /* 0x000000ff0a00720c */ /* 0x000fe20003f05270 */
[----:B-1----:R-:W-:-:S04]  /*c7a0*/  IMAD.MOV.U32 R3, RZ, RZ, 0x3000 ;  /* 0x00003000ff037424 */ /* 0x002fc800078e00ff */
[----:B------:R2:W-:Y:S08]  /*c7b0*/  SYNCS.ARRIVE.TRANS64 RZ, [UR38+0x22838], R3 ;  /* 0x02283803ffff79a7 */ /* 0x0005f00008000026 */
[----:B--2---:R-:W-:Y:S05]  /*c7c0*/  @!P0 BRA `(.L_x_13154) ;  /* 0x0000000000048947 */ /* 0x004fea0003800000 */
[----:B------:R-:W-:Y:S01]  /*c7d0*/  BPT.TRAP 0x1 ;  /* 0x000000040000795c */ /* 0x000fe20000300000 */
.L_x_13154:
[----:B------:R-:W-:Y:S05]  /*c7e0*/  BSYNC B2 ;  /* 0x0000000000027941 */ /* 0x000fea0003800000 */
.L_x_13153:
        /* <DEDUP_REMOVED lines=11> */
.L_x_13155:
        /* <DEDUP_REMOVED lines=10> */
.L_x_13233:
[----:B------:R-:W-:Y:S05]  /*c940*/  BSYNC B2 ;  /* 0x0000000000027941 */ /* 0x000fea0003800000 */
.L_x_13156:
[----:B------:R-:W-:Y:S01]  /*c950*/  BSSY B2, `(.L_x_13158) ;  /* 0x0000009000027945 */ /* 0x000fe20003800000 */
[----:B01----:R-:W-:Y:S01]  /*c960*/  MOV R2, 0x0 ;  /* 0x0000000000027802 */ /* 0x003fe20000000f00 */
[----:B------:R-:W-:Y:S02]  /*c970*/  IMAD.MOV.U32 R3, RZ, RZ, 0x14f00000 ;  /* 0x14f00000ff037424 */ /* 0x000fe400078e00ff */
[----:B------:R-:W-:Y:S05]  /*c980*/  @P2 BRA `(.L_x_13159) ;  /* 0x0000000000142947 */ /* 0x000fea0003800000 */
[----:B------:R-:W-:Y:S01]  /*c990*/  ISETP.NE.AND P0, PT, R10, RZ, PT ;  /* 0x000000ff0a00720c */ /* 0x000fe20003f05270 */
[----:B------:R-:W-:-:S04]  /*c9a0*/  IMAD.MOV.U32 R12, RZ, RZ, 0xc000 ;  /* 0x0000c000ff0c7424 */ /* 0x000fc800078e00ff */
[----:B------:R0:W-:Y:S08]  /*c9b0*/  SYNCS.ARRIVE.TRANS64 RZ, [UR38+0x22858], R12 ;  /* 0x0228580cffff79a7 */ /* 0x0001f00008000026 */
[----:B0-----:R-:W-:Y:S05]  /*c9c0*/  @!P0 BRA `(.L_x_13159) ;  /* 0x0000000000048947 */ /* 0x001fea0003800000 */
[----:B------:R-:W-:Y:S01]  /*c9d0*/  BPT.TRAP 0x1 ;  /* 0x000000040000795c */ /* 0x000fe20000300000 */
.L_x_13159:
[----:B------:R-:W-:Y:S05]  /*c9e0*/  BSYNC B2 ;  /* 0x0000000000027941 */ /* 0x000fea0003800000 */
.L_x_13158:
        /* <DEDUP_REMOVED lines=9> */
.L_x_13160:
        /* <DEDUP_REMOVED lines=13> */
.L_x_13161:
        /* <DEDUP_REMOVED lines=13> */
.L_x_13162:
        /* <DEDUP_REMOVED lines=13> */
.L_x_13163:
        /* <DEDUP_REMOVED lines=8> */
.L_x_13149:
[----:B------:R-:W-:Y:S05]  /*cd70*/  BSYNC B1 ;  /* 0x0000000000017941 */ /* 0x000fea0003800000 */
.L_x_13148:
[----:B------:R-:W-:Y:S01]  /*cd80*/  ISETP.NE.AND P3, PT, R19, RZ, PT ;  /* 0x000000ff1300720c */ /* 0x000fe20003f65270 */
[----:B------:R-:W-:Y:S01]  /*cd90*/  BSSY B1, `(.L_x_13164) ;  /* 0x0000083000017945 */ /* 0x000fe20003800000 */
[----:B------:R-:W-:-:S11]  /*cda0*/  LOP3.LUT R0, R0, 0x1, RZ, 0x3c, !PT ;  /* 0x0000000100007812 */ /* 0x000fd600078e3cff */
[----:B------:R-:W-:Y:S05]  /*cdb0*/  @!P3 BRA `(.L_x_13165) ;  /* 0x000000080000b947 */ /* 0x000fea0003800000 */
[----:B------:R-:W2:Y:S01]  /*cdc0*/  LDL R2, [R1] ;  /* 0x0000000001027983 */ /* 0x000ea20000100800 */
[----:B------:R-:W-:Y:S01]  /*cdd0*/  VIADD R12, R7, 0xffffffff ;  /* 0xffffffff070c7836 */ /* 0x000fe20000000000 */
        /* <DEDUP_REMOVED lines=21> */
.L_x_13166:
[----:B------:R-:W1:Y:S01]  /*cf30*/  S2R R2, SR_TID.X ;  /* 0x0000000000027919 */ /* 0x000e620000002100 */
[----:B------:R-:W-:Y:S01]  /*cf40*/  BSSY B2, `(.L_x_13167) ;  /* 0x0000006000027945 */ /* 0x000fe20003800000 */
[----:B-1----:R-:W-:Y:S02]  /*cf50*/  LOP3.LUT R3, R2, 0x7f, RZ, 0xc0, !PT ;  /* 0x0000007f02037812 */ /* 0x002fe400078ec0ff */
[----:B------:R-:W-:Y:S02]  /*cf60*/  SHF.L.U32 R2, R0, 0x1f, RZ ;  /* 0x0000001f00027819 */ /* 0x000fe400000006ff */
[----:B------:R-:W-:Y:S02]  /*cf70*/  ISETP.NE.AND P2, PT, R3, RZ, PT ;  /* 0x000000ff0300720c */ /* 0x000fe40003f45270 */
[----:B------:R-:W1:Y:S02]  /*cf80*/  SYNCS.PHASECHK.TRANS64.TRYWAIT P0, [UR38+0x22840], R2 ;  /* 0x02284002ff0075a7 */ /* 0x000e640008000166 */
[----:B-1----:R-:W-:Y:S09]  /*cf90*/  @!P0 BRA `(.L_x_13168) ;  /* 0x0000002000408947 */ /* 0x002ff20003800000 */
.L_x_13234:
[----:B------:R-:W-:Y:S05]  /*cfa0*/  BSYNC B2 ;  /* 0x0000000000027941 */ /* 0x000fea0003800000 */
.L_x_13167:
[----:B------:R-:W-:Y:S04]  /*cfb0*/  BSSY B2, `(.L_x_13169) ;  /* 0x0000007000027945 */ /* 0x000fe80003800000 */
[----:B------:R-:W-:Y:S05]  /*cfc0*/  @P2 BRA `(.L_x_13170) ;  /* 0x0000000000142947 */ /* 0x000fea0003800000 */
[----:B------:R-:W-:Y:S02]  /*cfd0*/  ISETP.NE.AND P0, PT, R10, RZ, PT ;  /* 0x000000ff0a00720c */ /* 0x000fe40003f05270 */
[----:B-1----:R-:W-:-:S04]  /*cfe0*/  MOV R3, 0x3000 ;  /* 0x0000300000037802 */ /* 0x002fc80000000f00 */
[----:B------:R2:W-:Y:S07]  /*cff0*/  SYNCS.ARRIVE.TRANS64 RZ, [UR38+0x22830], R3 ;  /* 0x02283003ffff79a7 */ /* 0x0005ee0008000026 */
[----:B------:R-:W-:Y:S05]  /*d000*/  @!P0 BRA `(.L_x_13170) ;  /* 0x0000000000048947 */ /* 0x000fea0003800000 */
[----:B------:R-:W-:Y:S01]  /*d010*/  BPT.TRAP 0x1 ;  /* 0x000000040000795c */ /* 0x000fe20000300000 */
.L_x_13170:
[----:B------:R-:W-:Y:S05]  /*d020*/  BSYNC B2 ;  /* 0x0000000000027941 */ /* 0x000fea0003800000 */
.L_x_13169:
        /* <DEDUP_REMOVED lines=11> */
.L_x_13171:
        /* <DEDUP_REMOVED lines=11> */
.L_x_13235:
[----:B------:R-:W-:Y:S05]  /*d190*/  BSYNC B2 ;  /* 0x0000000000027941 */ /* 0x000fea0003800000 */
.L_x_13172:
[----:B------:R-:W-:Y:S01]  /*d1a0*/  BSSY B2, `(.L_x_13174) ;  /* 0x0000009000027945 */ /* 0x000fe20003800000 */
[----:B01----:R-:W-:Y:S02]  /*d1b0*/  IMAD.MOV.U32 R2, RZ, RZ, 0x0 ;  /* 0x00000000ff027424 */ /* 0x003fe400078e00ff */
[----:B--2---:R-:W-:Y:S01]  /*d1c0*/  IMAD.MOV.U32 R3, RZ, RZ, 0x14f00000 ;  /* 0x14f00000ff037424 */ /* 0x004fe200078e00ff */
[----:B------:R-:W-:Y:S06]  /*d1d0*/  @P2 BRA `(.L_x_13175) ;  /* 0x0000000000142947 */ /* 0x000fec0003800000 */
[----:B------:R-:W-:Y:S01]  /*d1e0*/  ISETP.NE.AND P0, PT, R10, RZ, PT ;  /* 0x000000ff0a00720c */ /* 0x000fe20003f05270 */
[----:B------:R-:W-:-:S04]  /*d1f0*/  IMAD.MOV.U32 R5, RZ, RZ, 0xc000 ;  /* 0x0000c000ff057424 */ /* 0x000fc800078e00ff */
[----:B------:R0:W-:Y:S08]  /*d200*/  SYNCS.ARRIVE.TRANS64 RZ, [UR38+0x22850], R5 ;  /* 0x02285005ffff79a7 */ /* 0x0001f00008000026 */
[----:B0-----:R-:W-:Y:S05]  /*d210*/  @!P0 BRA `(.L_x_13175) ;  /* 0x0000000000048947 */ /* 0x001fea0003800000 */
[----:B------:R-:W-:Y:S01]  /*d220*/  BPT.TRAP 0x1 ;  /* 0x000000040000795c */ /* 0x000fe20000300000 */
.L_x_13175:
[----:B------:R-:W-:Y:S05]  /*d230*/  BSYNC B2 ;  /* 0x0000000000027941 */ /* 0x000fea0003800000 */
.L_x_13174:
        /* <DEDUP_REMOVED lines=9> */
.L_x_13176:
        /* <DEDUP_REMOVED lines=13> */
.L_x_13177:
        /* <DEDUP_REMOVED lines=13> */
.L_x_13178:
        /* <DEDUP_REMOVED lines=13> */
.L_x_13179:
        /* <DEDUP_REMOVED lines=8> */
.L_x_13165:
[----:B------:R-:W-:Y:S05]  /*d5c0*/  BSYNC B1 ;  /* 0x0000000000017941 */ /* 0x000fea0003800000 */
.L_x_13164:
[----:B------:R-:W-:Y:S01]  /*d5d0*/  VIADD R7, R7, 0xfffffffe ;  /* 0xfffffffe07077836 */ /* 0x000fe20000000000 */
[----:B------:R-:W-:Y:S06]  /*d5e0*/  @P1 BRA `(.L_x_13180) ;  /* 0xffffffec00d01947 */ /* 0x000fec000383ffff */
[----:B------:R-:W-:Y:S05]  /*d5f0*/  BSYNC B0 ;  /* 0x0000000000007941 */ /* 0x000fea0003800000 */
.L_x_13147:
        /* <DEDUP_REMOVED lines=20> */
[----:B------:R-:W-:-:S04]  /*d740*/  ULDC.64 UR4, c[0x0][0x418] ;  /* 0x0001060000047ab9 */ /* 0x000fc80000000a00 */
[----:B------:R-:W-:Y:S02]  /*d750*/  IADD3 R3, R9, R3, RZ ;  /* 0x0000000309037210 */ /* 0x000fe40007ffe0ff */
[----:B------:R-:W-:-:S04]  /*d760*/  LEA R16, P0, R2, UR4, 0x2 ;  /* 0x0000000402107c11 */ /* 0x000fc8000f8010ff */
[----:B------:R-:W-:-:S05]  /*d770*/  LEA.HI.X R17, R2, UR5, R3, 0x2, P0 ;  /* 0x0000000502117c11 */ /* 0x000fca00080f1403 */
[----:B------:R0:W5:Y:S01]  /*d780*/  LDG.E R16, desc[UR44][R16.64] ;  /* 0x0000002c10107981 */ /* 0x000162000c1e1900 */
[----:B------:R-:W-:-:S04]  /*d790*/  IMAD.MOV R2, RZ, RZ, -R5 ;  /* 0x000000ffff027224 */ /* 0x000fc800078e0a05 */
[----:B------:R-:W-:-:S07]  /*d7a0*/  IMAD R7, R4, R2, R7 ;  /* 0x0000000204077224 */ /* 0x000fce00078e0207 */
.L_x_13183:
[----:B------:R-:W1:Y:S01]  /*d7b0*/  S2R R2, SR_TID.X ;  /* 0x0000000000027919 */ /* 0x000e620000002100 */
[----:B------:R-:W-:Y:S01]  /*d7c0*/  BSSY B1, `(.L_x_13184) ;  /* 0x0000006000017945 */ /* 0x000fe20003800000 */
[----:B-1----:R-:W-:Y:S02]  /*d7d0*/  LOP3.LUT R3, R2, 0x7f, RZ, 0xc0, !PT ;  /* 0x0000007f02037812 */ /* 0x002fe400078ec0ff */
[----:B------:R-:W-:Y:S02]  /*d7e0*/  SHF.L.U32 R2, R0, 0x1f, RZ ;  /* 0x0000001f00027819 */ /* 0x000fe400000006ff */
[----:B------:R-:W-:Y:S02]  /*d7f0*/  ISETP.NE.AND P1, PT, R3, RZ, PT ;  /* 0x000000ff0300720c */ /* 0x000fe40003f25270 */
[----:B------:R-:W1:Y:S02]  /*d800*/  SYNCS.PHASECHK.TRANS64.TRYWAIT P0, [UR38+0x22848], R2 ;  /* 0x02284802ff0075a7 */ /* 0x000e640008000166 */
[----:B-1----:R-:W-:Y:S09]  /*d810*/  @!P0 BRA `(.L_x_13185) ;  /* 0x0000001800508947 */ /* 0x002ff20003800000 */
.L_x_13236:
[----:B------:R-:W-:Y:S05]  /*d820*/  BSYNC B1 ;  /* 0x0000000000017941 */ /* 0x000fea0003800000 */
.L_x_13184:
[----:B------:R-:W-:Y:S04]  /*d830*/  BSSY B1, `(.L_x_13186) ;  /* 0x0000007000017945 */ /* 0x000fe80003800000 */
[----:B------:R-:W-:Y:S05]  /*d840*/  @P1 BRA `(.L_x_13187) ;  /* 0x0000000000141947 */ /* 0x000fea0003800000 */
[----:B------:R-:W-:Y:S01]  /*d850*/  ISETP.NE.AND P0, PT, R10, RZ, PT ;  /* 0x000000ff0a00720c */ /* 0x000fe20003f05270 */
[----:B-1----:R-:W-:-:S04]  /*d860*/  IMAD.MOV.U32 R3, RZ, RZ, 0x3000 ;  /* 0x00003000ff037424 */ /* 0x002fc800078e00ff */
[----:B------:R2:W-:Y:S08]  /*d870*/  SYNCS.ARRIVE.TRANS64 RZ, [UR38+0x22838], R3 ;  /* 0x02283803ffff79a7 */ /* 0x0005f00008000026 */
[----:B--2---:R-:W-:Y:S05]  /*d880*/  @!P0 BRA `(.L_x_13187) ;  /* 0x0000000000048947 */ /* 0x004fea0003800000 */
[----:B------:R-:W-:Y:S01]  /*d890*/  BPT.TRAP 0x1 ;  /* 0x000000040000795c */ /* 0x000fe20000300000 */
.L_x_13187:
[----:B------:R-:W-:Y:S05]  /*d8a0*/  BSYNC B1 ;  /* 0x0000000000017941 */ /* 0x000fea0003800000 */
.L_x_13186:
        /* <DEDUP_REMOVED lines=11> */
.L_x_13188:
        /* <DEDUP_REMOVED lines=11> */
.L_x_13237:
[----:B------:R-:W-:Y:S05]  /*da10*/  BSYNC B1 ;  /* 0x0000000000017941 */ /* 0x000fea0003800000 */
.L_x_13189:
        /* <DEDUP_REMOVED lines=9> */
.L_x_13192:
[----:B------:R-:W-:Y:S05]  /*dab0*/  BSYNC B1 ;  /* 0x0000000000017941 */ /* 0x000fea0003800000 */
.L_x_13191:
        /* <DEDUP_REMOVED lines=9> */
.L_x_13193:
        /* <DEDUP_REMOVED lines=13> */
.L_x_13194:
        /* <DEDUP_REMOVED lines=13> */
.L_x_13195:
        /* <DEDUP_REMOVED lines=13> */
.L_x_13196:
        /* <DEDUP_REMOVED lines=8> */
.L_x_13182:
[----:B------:R-:W-:Y:S05]  /*de40*/  BSYNC B0 ;  /* 0x0000000000007941 */ /* 0x000fea0003800000 */
.L_x_13181:
[----:B------:R-:W-:Y:S01]  /*de50*/  LOP3.LUT R0, R0, 0x1, RZ, 0x3c, !PT ;  /* 0x0000000100007812 */ /* 0x000fe200078e3cff */
[----:B------:R-:W-:Y:S01]  /*de60*/  IMAD.MOV.U32 R6, RZ, RZ, RZ ;  /* 0x000000ffff067224 */ /* 0x000fe200078e00ff */
[----:B------:R-:W-:-:S07]  /*de70*/  MOV R9, RZ ;  /* 0x000000ff00097202 */ /* 0x000fce0000000f00 */
.L_x_13124:
[----:B------:R-:W1:Y:S01]  /*de80*/  S2R R3, SR_CgaCtaId ;  /* 0x0000000000037919 */ /* 0x000e620000008800 */
[----:B------:R-:W-:Y:S02]  /*de90*/  MOV R2, 0x400 ;  /* 0x0000040000027802 */ /* 0x000fe40000000f00 */
[----:B------:R-:W-:Y:S02]  /*dea0*/  SHF.L.U32 R9, R9, 0x1f, RZ ;  /* 0x0000001f09097819 */ /* 0x000fe400000006ff */
[----:B-1----:R-:W-:-:S04]  /*deb0*/  LEA R2, R3, R2, 0x18 ;  /* 0x0000000203027211 */ /* 0x002fc800078ec0ff */
[----:B------:R-:W1:Y:S02]  /*dec0*/  SYNCS.PHASECHK.TRANS64.TRYWAIT P0, [R2+URZ+0x22820], R9 ;  /* 0x02282009020075a7 */ /* 0x000e64000800017f */
[----:B-1----:R-:W-:Y:S05]  /*ded0*/  @!P0 BRA `(.L_x_13197) ;  /* 0x0000001000d08947 */ /* 0x002fea0003800000 */
.L_x_13238:
[----:B------:R-:W-:-:S03]  /*dee0*/  UMOV UR4, 0xffffffff ;  /* 0xffffffff00047882 */ /* 0x000fc60000000000 */
[----:B------:R-:W-:Y:S05]  /*def0*/  BRA.DIV UR4, `(.L_x_13198) ;  /* 0x0000001204dc7947 */ /* 0x000fea000b800000 */
[----:B------:R-:W2:Y:S02]  /*df00*/  S2R R3, SR_TID.X ;  /* 0x0000000000037919 */ /* 0x000ea40000002100 */
[----:B--2---:R-:W-:-:S04]  /*df10*/  SHF.R.U32.HI R3, RZ, 0x5, R3 ;  /* 0x00000005ff037819 */ /* 0x004fc80000011603 */
[----:B------:R-:W-:-:S05]  /*df20*/  LOP3.LUT R3, R3, 0x3, RZ, 0xc0, !PT ;  /* 0x0000000303037812 */ /* 0x000fca00078ec0ff */
[----:B------:R2:W3:Y:S02]  /*df30*/  SHFL.IDX PT, R14, R3, RZ, 0x1f ;  /* 0x00001fff030e7589 */ /* 0x0004e400000e0000 */
.L_x_13241:
[----:B---3--:R-:W-:-:S13]  /*df40*/  ISETP.NE.AND P0, PT, R14, RZ, PT ;  /* 0x000000ff0e00720c */ /* 0x008fda0003f05270 */
[----:B------:R-:W-:Y:S05]  /*df50*/  @P0 BRA `(.L_x_13086) ;  /* 0x0000000000880947 */ /* 0x000fea0003800000 */
[----:B------:R-:W-:-:S03]  /*df60*/  UMOV UR4, 0xffffffff ;  /* 0xffffffff00047882 */ /* 0x000fc60000000000 */
[----:B------:R-:W-:Y:S05]  /*df70*/  BRA.DIV UR4, `(.L_x_13199) ;  /* 0x0000001204f07947 */ /* 0x000fea000b800000 */
[----:B------:R-:W-:-:S13]  /*df80*/  ELECT P6, URZ, PT ;  /* 0x00000000003f782f */ /* 0x000fda00038c0000 */
.L_x_13244:
[----:B------:R-:W-:Y:S05]  /*df90*/  @!P6 BRA `(.L_x_13086) ;  /* 0x000000000078e947 */ /* 0x000fea0003800000 */
[----:B------:R-:W-:-:S06]  /*dfa0*/  ULOP3.LUT UR4, UR42, 0x2, URZ, 0xfc, !UPT ;  /* 0x000000022a047892 */ /* 0x000fcc000f8efc3f */
[----:B--2---:R-:W-:-:S05]  /*dfb0*/  IMAD.U32 R3, RZ, RZ, UR4 ;  /* 0x00000004ff037e24 */ /* 0x004fca000f8e00ff */
[----:B------:R-:W-:-:S13]  /*dfc0*/  ISETP.NE.AND P2, PT, R3, 0x3, PT ;  /* 0x000000030300780c */ /* 0x000fda0003f45270 */
[----:B------:R-:W-:Y:S05]  /*dfd0*/  @!P2 BRA `(.L_x_13200) ;  /* 0x000000000004a947 */ /* 0x000fea0003800000 */
[----:B------:R-:W-:Y:S01]  /*dfe0*/  BPT.TRAP 0x1 ;  /* 0x000000040000795c */ /* 0x000fe20000300000 */
.L_x_13200:
        /* <DEDUP_REMOVED lines=12> */
.L_x_13245:
[----:B------:R-:W3:Y:S02]  /*e0b0*/  SYNCS.PHASECHK.TRANS64.TRYWAIT P0, [R5+URZ], R0 ;  /* 0x00000000050075a7 */ /* 0x000ee4000800017f */
[----:B---3--:R-:W-:Y:S05]  /*e0c0*/  @!P0 BRA `(.L_x_13202) ;  /* 0x0000001000d08947 */ /* 0x008fea0003800000 */
.L_x_13246:
[----:B------:R-:W-:Y:S05]  /*e0d0*/  @!P2 BRA `(.L_x_13203) ;  /* 0x000000000004a947 */ /* 0x000fea0003800000 */
[----:B------:R-:W-:Y:S01]  /*e0e0*/  BPT.TRAP 0x1 ;  /* 0x000000040000795c */ /* 0x000fe20000300000 */
.L_x_13203:
[----:B-1----:R-:W-:-:S04]  /*e0f0*/  VIADD R2, R2, 0x22860 ;  /* 0x0002286002027836 */ /* 0x002fc80000000000 */
[----:B---3--:R-:W-:-:S04]  /*e100*/  IMAD R5, R6, 0x8, R2 ;  /* 0x0000000806057824 */ /* 0x008fc800078e0202 */
[----:B------:R-:W1:Y:S02]  /*e110*/  SYNCS.PHASECHK.TRANS64.TRYWAIT P0, [R5+URZ], R4 ;  /* 0x00000004050075a7 */ /* 0x000e64000800017f */
[----:B-1----:R-:W-:Y:S05]  /*e120*/  @!P0 BRA `(.L_x_13204) ;  /* 0x0000001000cc8947 */ /* 0x002fea0003800000 */
.L_x_13247:
[----:B------:R-:W-:-:S07]  /*e130*/  LEA R3, R3, R2, 0x3 ;  /* 0x0000000203037211 */ /* 0x000fce00078e18ff */
.L_x_13205:
[----:B---3--:R3:W4:Y:S02]  /*e140*/  SYNCS.PHASECHK.TRANS64.TRYWAIT P0, [R3+URZ], R0 ;  /* 0x00000000030075a7 */ /* 0x008724000800017f */
[----:B----4-:R-:W-:Y:S05]  /*e150*/  @!P0 NANOSLEEP.SYNCS 0x989680 ;  /* 0x009896800000895d */ /* 0x010fea0003900000 */
[----:B------:R-:W4:Y:S02]  /*e160*/  @!P0 SYNCS.PHASECHK.TRANS64 P0, [R3+URZ], R0 ;  /* 0x00000000030085a7 */ /* 0x000f24000800007f */
[----:B----4-:R-:W-:Y:S05]  /*e170*/  @!P0 BRA `(.L_x_13205) ;  /* 0xfffffffc00f08947 */ /* 0x010fea000383ffff */
.L_x_13086:
[----:B------:R-:W-:Y:S05]  /*e180*/  BSYNC B6 ;  /* 0x0000000000067941 */ /* 0x000fea0003800000 */
.L_x_13083:
[----:B------:R-:W-:Y:S05]  /*e190*/  EXIT ;  /* 0x000000000000794d */ /* 0x000fea0003800000 */
.L_x_13090:
[----:B0-----:R-:W-:-:S04]  /*e1a0*/  IMAD.U32 R3, RZ, RZ, UR39 ;  /* 0x00000027ff037e24 */ /* 0x001fc8000f8e00ff */
[----:B------:R0:W1:Y:S03]  /*e1b0*/  SYNCS.PHASECHK.TRANS64.TRYWAIT P0, [R3+URZ+0x22800], R10 ;  /* 0x0228000a030075a7 */ /* 0x000066000800017f */
[----:B-1----:R-:W-:Y:S05]  /*e1c0*/  @!P0 NANOSLEEP.SYNCS 0x989680 ;  /* 0x009896800000895d */ /* 0x002fea0003900000 */
[----:B------:R-:W1:Y:S02]  /*e1d0*/  @!P0 SYNCS.PHASECHK.TRANS64 P0, [R3+URZ+0x22800], R10 ;  /* 0x0228000a030085a7 */ /* 0x000e64000800007f */
[----:B-1----:R-:W-:Y:S05]  /*e1e0*/  @!P0 BRA `(.L_x_13090) ;  /* 0xfffffffc00ec8947 */ /* 0x002fea000383ffff */
[----:B------:R-:W-:Y:S05]  /*e1f0*/  BRA `(.L_x_13206) ;  /* 0xffffff3400107947 */ /* 0x000fea000383ffff */
.L_x_13094:
[----:B0-----:R-:W-:-:S04]  /*e200*/  IMAD.U32 R3, RZ, RZ, UR39 ;  /* 0x00000027ff037e24 */ /* 0x001fc8000f8e00ff */
[----:B------:R0:W2:Y:S03]  /*e210*/  SYNCS.PHASECHK.TRANS64.TRYWAIT P1, [R3+URZ+0x22830], R10 ;  /* 0x0228300a030075a7 */ /* 0x0000a6000802017f */
[----:B--2---:R-:W-:Y:S05]  /*e220*/  @!P1 NANOSLEEP.SYNCS 0x989680 ;  /* 0x009896800000995d */ /* 0x004fea0003900000 */
[----:B------:R-:W2:Y:S02]  /*e230*/  @!P1 SYNCS.PHASECHK.TRANS64 P1, [R3+URZ+0x22830], R10 ;  /* 0x0228300a030095a7 */ /* 0x000ea4000802007f */
[----:B--2---:R-:W-:Y:S05]  /*e240*/  @!P1 BRA `(.L_x_13094) ;  /* 0xfffffffc00ec9947 */ /* 0x004fea000383ffff */
[----:B------:R-:W-:Y:S05]  /*e250*/  BRA `(.L_x_13093) ;  /* 0xffffff34002c7947 */ /* 0x000fea000383ffff */
.L_x_13098:
[----:B--2---:R2:W3:Y:S02]  /*e260*/  SYNCS.PHASECHK.TRANS64.TRYWAIT P3, [R11+URZ+0x22850], R10 ;  /* 0x0228500a0b0075a7 */ /* 0x0044e4000806017f */
[----:B---3--:R-:W-:Y:S05]  /*e270*/  @!P3 NANOSLEEP.SYNCS 0x989680 ;  /* 0x009896800000b95d */ /* 0x008fea0003900000 */
[----:B------:R-:W3:Y:S02]  /*e280*/  @!P3 SYNCS.PHASECHK.TRANS64 P3, [R11+URZ+0x22850], R10 ;  /* 0x0228500a0b00b5a7 */ /* 0x000ee4000806007f */
[----:B---3--:R-:W-:Y:S05]  /*e290*/  @!P3 BRA `(.L_x_13098) ;  /* 0xfffffffc00f0b947 */ /* 0x008fea000383ffff */
[----:B------:R-:W-:Y:S05]  /*e2a0*/  BRA `(.L_x_13097) ;  /* 0xffffff4c009c7947 */ /* 0x000fea000383ffff */
.L_x_13103:
[----:B-1----:R-:W-:-:S04]  /*e2b0*/  IMAD.U32 R5, RZ, RZ, UR29 ;  /* 0x0000001dff057e24 */ /* 0x002fc8000f8e00ff */
[----:B------:R1:W2:Y:S03]  /*e2c0*/  SYNCS.PHASECHK.TRANS64.TRYWAIT P3, [R5+URZ+0x22830], R10 ;  /* 0x0228300a050075a7 */ /* 0x0002a6000806017f */
[----:B--2---:R-:W-:Y:S05]  /*e2d0*/  @!P3 NANOSLEEP.SYNCS 0x989680 ;  /* 0x009896800000b95d */ /* 0x004fea0003900000 */
[----:B------:R-:W2:Y:S02]  /*e2e0*/  @!P3 SYNCS.PHASECHK.TRANS64 P3, [R5+URZ+0x22830], R10 ;  /* 0x0228300a0500b5a7 */ /* 0x000ea4000806007f */
[----:B--2---:R-:W-:Y:S05]  /*e2f0*/  @!P3 BRA `(.L_x_13103) ;  /* 0xfffffffc00ecb947 */ /* 0x004fea000383ffff */
[----:B------:R-:W-:Y:S05]  /*e300*/  BRA `(.L_x_13102) ;  /* 0xffffff5000e47947 */ /* 0x000fea000383ffff */
.L_x_13107:
[----:B--2---:R2:W3:Y:S02]  /*e310*/  SYNCS.PHASECHK.TRANS64.TRYWAIT P3, [R177+URZ+0x22850], R10 ;  /* 0x0228500ab10075a7 */ /* 0x0044e4000806017f */
[----:B---3--:R-:W-:Y:S05]  /*e320*/  @!P3 NANOSLEEP.SYNCS 0x989680 ;  /* 0x009896800000b95d */ /* 0x008fea0003900000 */
[----:B------:R-:W3:Y:S02]  /*e330*/  @!P3 SYNCS.PHASECHK.TRANS64 P3, [R177+URZ+0x22850], R10 ;  /* 0x0228500ab100b5a7 */ /* 0x000ee4000806007f */
[----:B---3--:R-:W-:Y:S05]  /*e340*/  @!P3 BRA `(.L_x_13107) ;  /* 0xfffffffc00f0b947 */ /* 0x008fea000383ffff */
[----:B------:R-:W-:Y:S05]  /*e350*/  BRA `(.L_x_13106) ;  /* 0xffffff7000cc7947 */ /* 0x000fea000383ffff */
.L_x_13113:
[----:B-1----:R-:W-:-:S04]  /*e360*/  IMAD.U32 R4, RZ, RZ, UR25 ;  /* 0x00000019ff047e24 */ /* 0x002fc8000f8e00ff */
[----:B------:R1:W2:Y:S03]  /*e370*/  SYNCS.PHASECHK.TRANS64.TRYWAIT P1, [R4+URZ+0x22830], R3 ;  /* 0x02283003040075a7 */ /* 0x0002a6000802017f */
[----:B--2---:R-:W-:Y:S05]  /*e380*/  @!P1 NANOSLEEP.SYNCS 0x989680 ;  /* 0x009896800000995d */ /* 0x004fea0003900000 */
[----:B------:R-:W2:Y:S02]  /*e390*/  @!P1 SYNCS.PHASECHK.TRANS64 P1, [R4+URZ+0x22830], R3 ;  /* 0x02283003040095a7 */ /* 0x000ea4000802007f */
[----:B--2---:R-:W-:Y:S05]  /*e3a0*/  @!P1 BRA `(.L_x_13113) ;  /* 0xfffffffc00ec9947 */ /* 0x004fea000383ffff */
[----:B------:R-:W-:Y:S05]  /*e3b0*/  BRA `(.L_x_13112) ;  /* 0xffffff7400c47947 */ /* 0x000fea000383ffff */
.L_x_13117:
[----:B--2---:R2:W3:Y:S02]  /*e3c0*/  SYNCS.PHASECHK.TRANS64.TRYWAIT P1, [R186+URZ+0x22850], R3 ;  /* 0x02285003ba0075a7 */ /* 0x0044e4000802017f */
[----:B---3--:R-:W-:Y:S05]  /*e3d0*/  @!P1 NANOSLEEP.SYNCS 0x989680 ;  /* 0x009896800000995d */ /* 0x008fea0003900000 */
[----:B------:R-:W3:Y:S02]  /*e3e0*/  @!P1 SYNCS.PHASECHK.TRANS64 P1, [R186+URZ+0x22850], R3 ;  /* 0x02285003ba0095a7 */ /* 0x000ee4000802007f */
[----:B---3--:R-:W-:Y:S05]  /*e3f0*/  @!P1 BRA `(.L_x_13117) ;  /* 0xfffffffc00f09947 */ /* 0x008fea000383ffff */
[----:B------:R-:W-:Y:S05]  /*e400*/  BRA `(.L_x_13116) ;  /* 0xffffff8c00d47947 */ /* 0x000fea000383ffff */
.L_x_13129:
[----:B------:R-:W-:Y:S01]  /*e410*/  IMAD.MOV.U32 R13, RZ, RZ, R19 ;  /* 0x000000ffff0d7224 */ /* 0x000fe200078e0013 */
[----:B------:R-:W-:Y:S01]  /*e420*/  MOV R15, 0xffffffff ;  /* 0xffffffff000f7802 */ /* 0x000fe20000000f00 */
[----:B------:R-:W-:Y:S02]  /*e430*/  IMAD.MOV.U32 R12, RZ, RZ, RZ ;  /* 0x000000ffff0c7224 */ /* 0x000fe400078e00ff */
[----:B------:R-:W-:-:S07]  /*e440*/  IMAD.MOV.U32 R11, RZ, RZ, 0x1f ;  /* 0x0000001fff0b7424 */ /* 0x000fce00078e00ff */
[----:B------:R-:W-:Y:S05]  /*e450*/  WARPSYNC.COLLECTIVE R15, `(.L_x_13207) ;  /* 0x000000000f087348 */ /* 0x000fea0003c00000 */
[----:B------:R0:W1:Y:S02]  /*e460*/  SHFL.IDX P6, R14, R13, R12, R11 ;  /* 0x0000000c0d0e7389 */ /* 0x00006400000c000b */
[----:B01----:R-:W-:Y:S01]  /*e470*/  ENDCOLLECTIVE ;  /* 0x000000000000791b */ /* 0x003fe20003800000 */
.L_x_13207:
[----:B------:R-:W-:Y:S05]  /*e480*/  BRA `(.L_x_13208) ;  /* 0xffffffcc00007947 */ /* 0x000fea000383ffff */
.L_x_13131:
[----:B------:R-:W-:Y:S01]  /*e490*/  BSSY B0, `(.L_x_13209) ;  /* 0x0000006000007945 */ /* 0x000fe20003800000 */
[----:B------:R-:W-:-:S07]  /*e4a0*/  IMAD.MOV.U32 R15, RZ, RZ, -0x1 ;  /* 0xffffffffff0f7424 */ /* 0x000fce00078e00ff */
[----:B------:R-:W-:Y:S05]  /*e4b0*/  WARPSYNC.COLLECTIVE R15, `(.L_x_13210) ;  /* 0x000000000f0c7348 */ /* 0x000fea0003c00000 */
[----:B------:R-:W-:Y:S02]  /*e4c0*/  ELECT P6, UR62, PT ;  /* 0x00000000003e782f */ /* 0x000fe400038c0000 */
[----:B------:R-:W-:Y:S01]  /*e4d0*/  MOV R14, UR62 ;  /* 0x0000003e000e7c02 */ /* 0x000fe20008000f00 */
[----:B------:R-:W-:Y:S10]  /*e4e0*/  ENDCOLLECTIVE ;  /* 0x000000000000791b */ /* 0x000ff40003800000 */
.L_x_13210:
[----:B------:R-:W-:Y:S05]  /*e4f0*/  BSYNC B0 ;  /* 0x0000000000007941 */ /* 0x000fea0003800000 */
.L_x_13209:
[----:B------:R-:W-:Y:S05]  /*e500*/  BRA `(.L_x_13211) ;  /* 0xffffffcc00007947 */ /* 0x000fea000383ffff */
.L_x_13133:
[----:B0-----:R-:W-:-:S04]  /*e510*/  IMAD.U32 R3, RZ, RZ, UR38 ;  /* 0x00000026ff037e24 */ /* 0x001fc8000f8e00ff */
[----:B------:R0:W1:Y:S03]  /*e520*/  SYNCS.PHASECHK.TRANS64.TRYWAIT P0, [R3+URZ+0x22840], R0 ;  /* 0x02284000030075a7 */ /* 0x000066000800017f */
[----:B-1----:R-:W-:Y:S05]  /*e530*/  @!P0 NANOSLEEP.SYNCS 0x989680 ;  /* 0x009896800000895d */ /* 0x002fea0003900000 */
[----:B------:R-:W1:Y:S02]  /*e540*/  @!P0 SYNCS.PHASECHK.TRANS64 P0, [R3+URZ+0x22840], R0 ;  /* 0x02284000030085a7 */ /* 0x000e64000800007f */
[----:B-1----:R-:W-:Y:S05]  /*e550*/  @!P0 BRA `(.L_x_13133) ;  /* 0xfffffffc00ec8947 */ /* 0x002fea000383ffff */
[----:B------:R-:W-:Y:S05]  /*e560*/  BRA `(.L_x_13212) ;  /* 0xffffffcc00607947 */ /* 0x000fea000383ffff */
.L_x_13136:
        /* <DEDUP_REMOVED lines=8> */
.L_x_13213:
[----:B------:R-:W-:Y:S02]  /*e5f0*/  VIADD R21, R7, 0x10 ;  /* 0x0000001007157836 */ /* 0x000fe40000000000 */
[----:B------:R-:W-:Y:S01]  /*e600*/  IMAD.MOV.U32 R13, RZ, RZ, R0 ;  /* 0x000000ffff0d7224 */ /* 0x000fe200078e0000 */
[----:B------:R-:W-:-:S07]  /*e610*/  MOV R2, R14 ;  /* 0x0000000e00027202 */ /* 0x000fce0000000f00 */
[----:B------:R-:W-:Y:S05]  /*e620*/  WARPSYNC.COLLECTIVE R15, `(.L_x_13214) ;  /* 0x000000000f087348 */ /* 0x000fea0003c00000 */
[----:B------:R0:W1:Y:S02]  /*e630*/  SHFL.IDX P6, R14, R13, R12, R11 ;  /* 0x0000000c0d0e7389 */ /* 0x00006400000c000b */
[----:B01----:R-:W-:Y:S01]  /*e640*/  ENDCOLLECTIVE ;  /* 0x000000000000791b */ /* 0x003fe20003800000 */
.L_x_13214:
        /* <DEDUP_REMOVED lines=12> */
.L_x_13215:
        /* <DEDUP_REMOVED lines=12> */
.L_x_13216:
        /* <DEDUP_REMOVED lines=8> */
.L_x_13217:
        /* <DEDUP_REMOVED lines=12> */
.L_x_13218:
        /* <DEDUP_REMOVED lines=8> */
.L_x_13219:
        /* <DEDUP_REMOVED lines=12> */
.L_x_13220:
        /* <DEDUP_REMOVED lines=8> */
.L_x_13221:
[----:B------:R-:W-:Y:S01]  /*ead0*/  @!PT LDS RZ, [RZ] ;  /* 0x00000000fffff984 */ /* 0x000fe20000000800 */
[----:B------:R-:W-:Y:S01]  /*eae0*/  @!PT LDS RZ, [RZ] ;  /* 0x00000000fffff984 */ /* 0x000fe20000000800 */
[----:B------:R-:W-:Y:S01]  /*eaf0*/  @!PT LDS RZ, [RZ] ;  /* 0x00000000fffff984 */ /* 0x000fe20000000800 */
[----:B------:R0:W-:Y:S01]  /*eb00*/  @!P1 LDGSTS.E.BYPASS.LTC128B.128 [R21+0x19c00], desc[UR44][R2.64], !P0 ;  /* 0x19c0000002159fae */ /* 0x0001e2000c101d6c */
[----:B------:R-:W-:Y:S01]  /*eb10*/  ISETP.GE.AND P1, PT, R9, R4, PT ;  /* 0x000000040900720c */ /* 0x000fe20003f26270 */
[----:B------:R-:W-:Y:S01]  /*eb20*/  IMAD.MOV.U32 R13, RZ, RZ, R0 ;  /* 0x000000ffff0d7224 */ /* 0x000fe200078e0000 */
[----:B0-----:R-:W-:-:S11]  /*eb30*/  IADD3 R21, R7, 0x50, RZ ;  /* 0x0000005007157810 */ /* 0x001fd60007ffe0ff */
[----:B------:R-:W-:Y:S01]  /*eb40*/  @!P1 LEA R9, R6, UR38, 0x1 ;  /* 0x0000002606099c11 */ /* 0x000fe2000f8e08ff */
[----:B------:R-:W-:-:S07]  /*eb50*/  IMAD.MOV.U32 R2, RZ, RZ, R14 ;  /* 0x000000ffff027224 */ /* 0x000fce00078e000e */
[----:B------:R-:W-:Y:S05]  /*eb60*/  WARPSYNC.COLLECTIVE R15, `(.L_x_13222) ;  /* 0x000000000f087348 */ /* 0x000fea0003c00000 */
[----:B------:R0:W1:Y:S02]  /*eb70*/  SHFL.IDX P6, R14, R13, R12, R11 ;  /* 0x0000000c0d0e7389 */ /* 0x00006400000c000b */
[----:B01----:R-:W-:Y:S01]  /*eb80*/  ENDCOLLECTIVE ;  /* 0x000000000000791b */ /* 0x003fe20003800000 */
.L_x_13222:
        /* <DEDUP_REMOVED lines=8> */
.L_x_13223:
        /* <DEDUP_REMOVED lines=11> */
.L_x_13224:
        /* <DEDUP_REMOVED lines=8> */
.L_x_13225:
        /* <DEDUP_REMOVED lines=11> */
.L_x_13226:
[----:B------:R-:W-:Y:S01]  /*edf0*/  @!P1 LEA R9, R6, UR38, 0x1 ;  /* 0x0000002606099c11 */ /* 0x000fe2000f8e08ff */
        /* <DEDUP_REMOVED lines=8> */
.L_x_13227:
        /* <DEDUP_REMOVED lines=9> */
.L_x_13228:
[----:B------:R-:W-:Y:S05]  /*ef10*/  BRA `(.L_x_13229) ;  /* 0xffffffcc00907947 */ /* 0x000fea000383ffff */
.L_x_13137:
[----:B0-----:R-:W-:-:S04]  /*ef20*/  IMAD.U32 R3, RZ, RZ, UR38 ;  /* 0x00000026ff037e24 */ /* 0x001fc8000f8e00ff */
[----:B------:R0:W1:Y:S03]  /*ef30*/  SYNCS.PHASECHK.TRANS64.TRYWAIT P0, [R3+URZ+0x22820], R4 ;  /* 0x02282004030075a7 */ /* 0x000066000800017f */
[----:B-1----:R-:W-:Y:S05]  /*ef40*/  @!P0 NANOSLEEP.SYNCS 0x989680 ;  /* 0x009896800000895d */ /* 0x002fea0003900000 */
[----:B------:R-:W1:Y:S02]  /*ef50*/  @!P0 SYNCS.PHASECHK.TRANS64 P0, [R3+URZ+0x22820], R4 ;  /* 0x02282004030085a7 */ /* 0x000e64000800007f */
[----:B-1----:R-:W-:Y:S05]  /*ef60*/  @!P0 BRA `(.L_x_13137) ;  /* 0xfffffffc00ec8947 */ /* 0x002fea000383ffff */
[----:B------:R-:W-:Y:S05]  /*ef70*/  BRA `(.L_x_13230) ;  /* 0xffffffcc00c07947 */ /* 0x000fea000383ffff */
.L_x_13140:
[----:B0-----:R-:W-:-:S04]  /*ef80*/  IMAD.U32 R3, RZ, RZ, UR38 ;  /* 0x00000026ff037e24 */ /* 0x001fc8000f8e00ff */
[----:B------:R0:W1:Y:S03]  /*ef90*/  SYNCS.PHASECHK.TRANS64.TRYWAIT P0, [R3+URZ+0x22860], R4 ;  /* 0x02286004030075a7 */ /* 0x000066000800017f */
[----:B-1----:R-:W-:Y:S05]  /*efa0*/  @!P0 NANOSLEEP.SYNCS 0x989680 ;  /* 0x009896800000895d */ /* 0x002fea0003900000 */
[----:B------:R-:W1:Y:S02]  /*efb0*/  @!P0 SYNCS.PHASECHK.TRANS64 P0, [R3+URZ+0x22860], R4 ;  /* 0x02286004030085a7 */ /* 0x000e64000800007f */
[----:B-1----:R-:W-:Y:S05]  /*efc0*/  @!P0 BRA `(.L_x_13140) ;  /* 0xfffffffc00ec8947 */ /* 0x002fea000383ffff */
[----:B------:R-:W-:Y:S05]  /*efd0*/  BRA `(.L_x_13231) ;  /* 0xffffffcc00cc7947 */ /* 0x000fea000383ffff */
.L_x_13152:
[----:B-1----:R-:W-:-:S04]  /*efe0*/  IMAD.U32 R3, RZ, RZ, UR38 ;  /* 0x00000026ff037e24 */ /* 0x002fc8000f8e00ff */
[----:B------:R1:W2:Y:S03]  /*eff0*/  SYNCS.PHASECHK.TRANS64.TRYWAIT P0, [R3+URZ+0x22848], R2 ;  /* 0x02284802030075a7 */ /* 0x0002a6000800017f */
[----:B--2---:R-:W-:Y:S05]  /*f000*/  @!P0 NANOSLEEP.SYNCS 0x989680 ;  /* 0x009896800000895d */ /* 0x004fea0003900000 */
[----:B------:R-:W2:Y:S02]  /*f010*/  @!P0 SYNCS.PHASECHK.TRANS64 P0, [R3+URZ+0x22848], R2 ;  /* 0x02284802030085a7 */ /* 0x000ea4000800007f */
[----:B--2---:R-:W-:Y:S05]  /*f020*/  @!P0 BRA `(.L_x_13152) ;  /* 0xfffffffc00ec8947 */ /* 0x004fea000383ffff */
[----:B------:R-:W-:Y:S05]  /*f030*/  BRA `(.L_x_13232) ;  /* 0xffffffd400c87947 */ /* 0x000fea000383ffff */
.L_x_13157:
[----:B01----:R-:W-:-:S04]  /*f040*/  IMAD.U32 R3, RZ, RZ, UR38 ;  /* 0x00000026ff037e24 */ /* 0x003fc8000f8e00ff */
[----:B------:R0:W1:Y:S03]  /*f050*/  SYNCS.PHASECHK.TRANS64.TRYWAIT P0, [R3+URZ+0x22868], R2 ;  /* 0x02286802030075a7 */ /* 0x000066000800017f */
[----:B-1----:R-:W-:Y:S05]  /*f060*/  @!P0 NANOSLEEP.SYNCS 0x989680 ;  /* 0x009896800000895d */ /* 0x002fea0003900000 */
[----:B------:R-:W1:Y:S02]  /*f070*/  @!P0 SYNCS.PHASECHK.TRANS64 P0, [R3+URZ+0x22868], R2 ;  /* 0x02286802030085a7 */ /* 0x000e64000800007f */
[----:B-1----:R-:W-:Y:S05]  /*f080*/  @!P0 BRA `(.L_x_13157) ;  /* 0xfffffffc00ec8947 */ /* 0x002fea000383ffff */
[----:B------:R-:W-:Y:S05]  /*f090*/  BRA `(.L_x_13233) ;  /* 0xffffffd800287947 */ /* 0x000fea000383ffff */
.L_x_13168:
[----:B-1----:R-:W-:-:S04]  /*f0a0*/  IMAD.U32 R3, RZ, RZ, UR38 ;  /* 0x00000026ff037e24 */ /* 0x002fc8000f8e00ff */
[----:B------:R1:W2:Y:S03]  /*f0b0*/  SYNCS.PHASECHK.TRANS64.TRYWAIT P0, [R3+URZ+0x22840], R2 ;  /* 0x02284002030075a7 */ /* 0x0002a6000800017f */
[----:B--2---:R-:W-:Y:S05]  /*f0c0*/  @!P0 NANOSLEEP.SYNCS 0x989680 ;  /* 0x009896800000895d */ /* 0x004fea0003900000 */
[----:B------:R-:W2:Y:S02]  /*f0d0*/  @!P0 SYNCS.PHASECHK.TRANS64 P0, [R3+URZ+0x22840], R2 ;  /* 0x02284002030085a7 */ /* 0x000ea4000800007f */
[----:B--2---:R-:W-:Y:S05]  /*f0e0*/  @!P0 BRA `(.L_x_13168) ;  /* 0xfffffffc00ec8947 */ /* 0x004fea000383ffff */
[----:B------:R-:W-:Y:S05]  /*f0f0*/  BRA `(.L_x_13234) ;  /* 0xffffffdc00a87947 */ /* 0x000fea000383ffff */
.L_x_13173:
[----:B012---:R-:W-:-:S04]  /*f100*/  IMAD.U32 R3, RZ, RZ, UR38 ;  /* 0x00000026ff037e24 */ /* 0x007fc8000f8e00ff */
[----:B------:R0:W1:Y:S03]  /*f110*/  SYNCS.PHASECHK.TRANS64.TRYWAIT P0, [R3+URZ+0x22860], R2 ;  /* 0x02286002030075a7 */ /* 0x000066000800017f */
[----:B-1----:R-:W-:Y:S05]  /*f120*/  @!P0 NANOSLEEP.SYNCS 0x989680 ;  /* 0x009896800000895d */ /* 0x002fea0003900000 */
[----:B------:R-:W1:Y:S02]  /*f130*/  @!P0 SYNCS.PHASECHK.TRANS64 P0, [R3+URZ+0x22860], R2 ;  /* 0x02286002030085a7 */ /* 0x000e64000800007f */
[----:B-1----:R-:W-:Y:S05]  /*f140*/  @!P0 BRA `(.L_x_13173) ;  /* 0xfffffffc00ec8947 */ /* 0x002fea000383ffff */
[----:B------:R-:W-:Y:S05]  /*f150*/  BRA `(.L_x_13235) ;  /* 0xffffffe0000c7947 */ /* 0x000fea000383ffff */
.L_x_13185:
[----:B-1----:R-:W-:-:S04]  /*f160*/  MOV R3, UR38 ;  /* 0x0000002600037c02 */ /* 0x002fc80008000f00 */
[----:B------:R1:W2:Y:S03]  /*f170*/  SYNCS.PHASECHK.TRANS64.TRYWAIT P0, [R3+URZ+0x22848], R2 ;  /* 0x02284802030075a7 */ /* 0x0002a6000800017f */
[----:B--2---:R-:W-:Y:S05]  /*f180*/  @!P0 NANOSLEEP.SYNCS 0x989680 ;  /* 0x009896800000895d */ /* 0x004fea0003900000 */
[----:B------:R-:W2:Y:S02]  /*f190*/  @!P0 SYNCS.PHASECHK.TRANS64 P0, [R3+URZ+0x22848], R2 ;  /* 0x02284802030085a7 */ /* 0x000ea4000800007f */
[----:B--2---:R-:W-:Y:S05]  /*f1a0*/  @!P0 BRA `(.L_x_13185) ;  /* 0xfffffffc00ec8947 */ /* 0x004fea000383ffff */
[----:B------:R-:W-:Y:S05]  /*f1b0*/  BRA `(.L_x_13236) ;  /* 0xffffffe400987947 */ /* 0x000fea000383ffff */
.L_x_13190:
[----:B-1----:R-:W-:-:S04]  /*f1c0*/  IMAD.U32 R3, RZ, RZ, UR38 ;  /* 0x00000026ff037e24 */ /* 0x002fc8000f8e00ff */
[----:B------:R1:W2:Y:S03]  /*f1d0*/  SYNCS.PHASECHK.TRANS64.TRYWAIT P0, [R3+URZ+0x22868], R2 ;  /* 0x02286802030075a7 */ /* 0x0002a6000800017f */
[----:B--2---:R-:W-:Y:S05]  /*f1e0*/  @!P0 NANOSLEEP.SYNCS 0x989680 ;  /* 0x009896800000895d */ /* 0x004fea0003900000 */
[----:B------:R-:W2:Y:S02]  /*f1f0*/  @!P0 SYNCS.PHASECHK.TRANS64 P0, [R3+URZ+0x22868], R2 ;  /* 0x02286802030085a7 */ /* 0x000ea4000800007f */
[----:B--2---:R-:W-:Y:S05]  /*f200*/  @!P0 BRA `(.L_x_13190) ;  /* 0xfffffffc00ec8947 */ /* 0x004fea000383ffff */
[----:B------:R-:W-:Y:S05]  /*f210*/  BRA `(.L_x_13237) ;  /* 0xffffffe400fc7947 */ /* 0x000fea000383ffff */
.L_x_13197:
[----:B-1----:R1:W2:Y:S02]  /*f220*/  SYNCS.PHASECHK.TRANS64.TRYWAIT P0, [R2+URZ+0x22820], R9 ;  /* 0x02282009020075a7 */ /* 0x0022a4000800017f */
[----:B--2---:R-:W-:Y:S05]  /*f230*/  @!P0 NANOSLEEP.SYNCS 0x989680 ;  /* 0x009896800000895d */ /* 0x004fea0003900000 */
[----:B------:R-:W2:Y:S02]  /*f240*/  @!P0 SYNCS.PHASECHK.TRANS64 P0, [R2+URZ+0x22820], R9 ;  /* 0x02282009020085a7 */ /* 0x000ea4000800007f */
[----:B--2---:R-:W-:Y:S05]  /*f250*/  @!P0 BRA `(.L_x_13197) ;  /* 0xfffffffc00f08947 */ /* 0x004fea000383ffff */
[----:B------:R-:W-:Y:S05]  /*f260*/  BRA `(.L_x_13238) ;  /* 0xffffffec001c7947 */ /* 0x000fea000383ffff */
.L_x_13198:
        /* <DEDUP_REMOVED lines=11> */
.L_x_13240:
[----:B------:R-:W-:Y:S05]  /*f320*/  BSYNC B0 ;  /* 0x0000000000007941 */ /* 0x000fea0003800000 */
.L_x_13239:
[----:B------:R-:W-:Y:S05]  /*f330*/  BRA `(.L_x_13241) ;  /* 0xffffffec00007947 */ /* 0x000fea000383ffff */
.L_x_13199:
[----:B------:R-:W-:Y:S01]  /*f340*/  BSSY B0, `(.L_x_13242) ;  /* 0x0000006000007945 */ /* 0x000fe20003800000 */
[----:B------:R-:W-:-:S07]  /*f350*/  IMAD.MOV.U32 R15, RZ, RZ, -0x1 ;  /* 0xffffffffff0f7424 */ /* 0x000fce00078e00ff */
[----:B012---:R-:W-:Y:S05]  /*f360*/  WARPSYNC.COLLECTIVE R15, `(.L_x_13243) ;  /* 0x000000000f0c7348 */ /* 0x007fea0003c00000 */
[----:B------:R-:W-:Y:S02]  /*f370*/  ELECT P6, UR62, PT ;  /* 0x00000000003e782f */ /* 0x000fe400038c0000 */
[----:B------:R-:W-:Y:S01]  /*f380*/  MOV R14, UR62 ;  /* 0x0000003e000e7c02 */ /* 0x000fe20008000f00 */
[----:B012---:R-:W-:Y:S10]  /*f390*/  ENDCOLLECTIVE ;  /* 0x000000000000791b */ /* 0x007ff40003800000 */
.L_x_13243:
[----:B------:R-:W-:Y:S05]  /*f3a0*/  BSYNC B0 ;  /* 0x0000000000007941 */ /* 0x000fea0003800000 */
.L_x_13242:
[----:B------:R-:W-:Y:S05]  /*f3b0*/  BRA `(.L_x_13244) ;  /* 0xffffffe800f47947 */ /* 0x000fea000383ffff */
.L_x_13201:
[----:B--2---:R2:W3:Y:S02]  /*f3c0*/  SYNCS.PHASECHK.TRANS64.TRYWAIT P0, [R7+URZ], R4 ;  /* 0x00000004070075a7 */ /* 0x0044e4000800017f */
[----:B---3--:R-:W-:Y:S05]  /*f3d0*/  @!P0 NANOSLEEP.SYNCS 0x989680 ;  /* 0x009896800000895d */ /* 0x008fea0003900000 */
[----:B------:R-:W3:Y:S02]  /*f3e0*/  @!P0 SYNCS.PHASECHK.TRANS64 P0, [R7+URZ], R4 ;  /* 0x00000004070085a7 */ /* 0x000ee4000800007f */
[----:B---3--:R-:W-:Y:S05]  /*f3f0*/  @!P0 BRA `(.L_x_13201) ;  /* 0xfffffffc00f08947 */ /* 0x008fea000383ffff */
[----:B------:R-:W-:Y:S05]  /*f400*/  BRA `(.L_x_13245) ;  /* 0xffffffec00287947 */ /* 0x000fea000383ffff */
.L_x_13202:
[----:B---3--:R3:W4:Y:S02]  /*f410*/  SYNCS.PHASECHK.TRANS64.TRYWAIT P0, [R5+URZ], R0 ;  /* 0x00000000050075a7 */ /* 0x008724000800017f */
[----:B----4-:R-:W-:Y:S05]  /*f420*/  @!P0 NANOSLEEP.SYNCS 0x989680 ;  /* 0x009896800000895d */ /* 0x010fea0003900000 */
[----:B------:R-:W4:Y:S02]  /*f430*/  @!P0 SYNCS.PHASECHK.TRANS64 P0, [R5+URZ], R0 ;  /* 0x00000000050085a7 */ /* 0x000f24000800007f */
[----:B----4-:R-:W-:Y:S05]  /*f440*/  @!P0 BRA `(.L_x_13202) ;  /* 0xfffffffc00f08947 */ /* 0x010fea000383ffff */
[----:B------:R-:W-:Y:S05]  /*f450*/  BRA `(.L_x_13246) ;  /* 0xffffffec001c7947 */ /* 0x000fea000383ffff */
.L_x_13204:
[----:B-1----:R1:W3:Y:S02]  /*f460*/  SYNCS.PHASECHK.TRANS64.TRYWAIT P0, [R5+URZ], R4 ;  /* 0x00000004050075a7 */ /* 0x0022e4000800017f */
[----:B---3--:R-:W-:Y:S05]  /*f470*/  @!P0 NANOSLEEP.SYNCS 0x989680 ;  /* 0x009896800000895d */ /* 0x008fea0003900000 */
[----:B------:R-:W3:Y:S02]  /*f480*/  @!P0 SYNCS.PHASECHK.TRANS64 P0, [R5+URZ], R4 ;  /* 0x00000004050085a7 */ /* 0x000ee4000800007f */
[----:B---3--:R-:W-:Y:S05]  /*f490*/  @!P0 BRA `(.L_x_13204) ;  /* 0xfffffffc00f08947 */ /* 0x008fea000383ffff */
[----:B------:R-:W-:Y:S05]  /*f4a0*/  BRA `(.L_x_13247) ;  /* 0xffffffec00207947 */ /* 0x000fea000383ffff */
.L_x_13248:
        /* <DEDUP_REMOVED lines=13> */
.L_x_15029:


//--------------------- .text._ZN7cutlass13device_kernelIN5flash11enable_sm90INS1_16FlashAttnFwdSm90INS1_25CollectiveMainloopFwdSm90ILi2EN4cute5tupleIJNS5_1CILi1EEES8_S8_EEENS6_IJNS7_ILi128EEENS7_ILi96EEENS7_ILi64EEEEEELi256ENS_6half_tEfNS_4arch4Sm90ELb1ELb0ELb0ELb0ELb0ELb0ELb1ELb1ELb0ELb1ELb1ELb0EEENS1_21CollectiveEpilogueFwdINS6_IJSA_NS7_ILi256EEESB_EEES9_SE_SG_Li256ELb0ELb1ELb1ELb0EEENS1_19SingleTileSchedulerILb0ELb1ELb1ELi128EEEEEEEEEvNT_6ParamsE --------------------------
	.section	.text._ZN7cutlass13device_kernelIN5flash11enable_sm90INS1_16FlashAttnFwdSm90INS1_25CollectiveMainloopFwdSm90ILi2EN4cute5tupleIJNS5_1CILi1EEES8_S8_EEENS6_IJNS7_ILi128EEENS7_ILi96EEENS7_ILi64EEEEEELi256ENS_6half_tEfNS_4arch4Sm90ELb1ELb0ELb0ELb0ELb0ELb0ELb1ELb1ELb0ELb1ELb1ELb0EEENS1_21CollectiveEpilogueFwdINS6_IJSA_NS7_ILi256EEESB_EEES9_SE_SG_Li256ELb0ELb1ELb1ELb0EEENS1_19SingleTileSchedulerILb0ELb1ELb1ELi128EEEEEEEEEvNT_6ParamsE,"ax",@progbits
	.align	128
.text._ZN7cutlass13device_kernelIN5flash11enable_sm90INS1_16FlashAttnFwdSm90INS1_25CollectiveMainloopFwdSm90ILi2EN4cute5tupleIJNS5_1CILi1EEES8_S8_EEENS6_IJNS7_ILi128EEENS7_ILi96EEENS7_ILi64EEEEEELi256ENS_6half_tEfNS_4arch4Sm90ELb1ELb0ELb0ELb0ELb0ELb0ELb1ELb1ELb0ELb1ELb1ELb0EEENS1_21CollectiveEpilogueFwdINS6_IJSA_NS7_ILi256EEESB_EEES9_SE_SG_Li256ELb0ELb1ELb1ELb0EEENS1_19SingleTileSchedulerILb0ELb1ELb1ELi128EEEEEEEEEvNT_6ParamsE:
        .type           _ZN7cutlass13device_kernelIN5flash11enable_sm90INS1_16FlashAttnFwdSm90INS1_25CollectiveMainloopFwdSm90ILi2EN4cute5tupleIJNS5_1CILi1EEES8_S8_EEENS6_IJNS7_ILi128EEENS7_ILi96EEENS7_ILi64EEEEEELi256ENS_6half_tEfNS_4arch4Sm90ELb1ELb0ELb0ELb0ELb0ELb0ELb1ELb1ELb0ELb1ELb1ELb0EEENS1_21CollectiveEpilogueFwdINS6_IJSA_NS7_ILi256EEESB_EEES9_SE_SG_Li256ELb0ELb1ELb1ELb0EEENS1_19SingleTileSchedulerILb0ELb1ELb1ELi128EEEEEEEEEvNT_6ParamsE,@function
        .size           _ZN7cutlass13device_kernelIN5flash11enable_sm90INS1_16FlashAttnFwdSm90INS1_25CollectiveMainloopFwdSm90ILi2EN4cute5tupleIJNS5_1CILi1EEES8_S8_EEENS6_IJNS7_ILi128EEENS7_ILi96EEENS7_ILi64EEEEEELi256ENS_6half_tEfNS_4arch4Sm90ELb1ELb0ELb0ELb0ELb0ELb0ELb1ELb1ELb0ELb1ELb1ELb0EEENS1_21CollectiveEpilogueFwdINS6_IJSA_NS7_ILi256EEESB_EEES9_SE_SG_Li256ELb0ELb1ELb1ELb0EEENS1_19SingleTileSchedulerILb0ELb1ELb1ELi128EEEEEEEEEvNT_6ParamsE,(.L_x_15030 - _ZN7cutlass13device_kernelIN5flash11enable_sm90INS1_16FlashAttnFwdSm90INS1_25CollectiveMainloopFwdSm90ILi2EN4cute5tupleIJNS5_1CILi1EEES8_S8_EEENS6_IJNS7_ILi128EEENS7_ILi96EEENS7_ILi64EEEEEELi256ENS_6half_tEfNS_4arch4Sm90ELb1ELb0ELb0ELb0ELb0ELb0ELb1ELb1ELb0ELb1ELb1ELb0EEENS1_21CollectiveEpilogueFwdINS6_IJSA_NS7_ILi256EEESB_EEES9_SE_SG_Li256ELb0ELb1ELb1ELb0EEENS1_19SingleTileSchedulerILb0ELb1ELb1ELi128EEEEEEEEEvNT_6ParamsE)
        .other          _ZN7cutlass13device_kernelIN5flash11enable_sm90INS1_16FlashAttnFwdSm90INS1_25CollectiveMainloopFwdSm90ILi2EN4cute5tupleIJNS5_1CILi1EEES8_S8_EEENS6_IJNS7_ILi128EEENS7_ILi96EEENS7_ILi64EEEEEELi256ENS_6half_tEfNS_4arch4Sm90ELb1ELb0ELb0ELb0ELb0ELb0ELb1ELb1ELb0ELb1ELb1ELb0EEENS1_21CollectiveEpilogueFwdINS6_IJSA_NS7_ILi256EEESB_EEES9_SE_SG_Li256ELb0ELb1ELb1ELb0EEENS1_19SingleTileSchedulerILb0ELb1ELb1ELi128EEEEEEEEEvNT_6ParamsE,@"STO_CUDA_ENTRY STV_DEFAULT"
_ZN7cutlass13device_kernelIN5flash11enable_sm90INS1_16FlashAttnFwdSm90INS1_25CollectiveMainloopFwdSm90ILi2EN4cute5tupleIJNS5_1CILi1EEES8_S8_EEENS6_IJNS7_ILi128EEENS7_ILi96EEENS7_ILi64EEEEEELi256ENS_6half_tEfNS_4arch4Sm90ELb1ELb0ELb0ELb0ELb0ELb0ELb1ELb1ELb0ELb1ELb1ELb0EEENS1_21CollectiveEpilogueFwdINS6_IJSA_NS7_ILi256EEESB_EEES9_SE_SG_Li256ELb0ELb1ELb1ELb0EEENS1_19SingleTileSchedulerILb0ELb1ELb1ELi128EEEEEEEEEvNT_6ParamsE:
        /* <DEDUP_REMOVED lines=17> */
.L_x_13250:
[----:B------:R-:W-:Y:S05]  /*0110*/  BSYNC B0 ;  /* 0x0000000000007941 */ /* 0x000fea0003800000 */
.L_x_13249:
        /* <DEDUP_REMOVED lines=42> */
.L_x_13251:
        /* <DEDUP_REMOVED lines=22> */
.L_x_13252:
        /* <DEDUP_REMOVED lines=18> */
.L_x_13253:
        /* <DEDUP_REMOVED lines=22> */
.L_x_13254:
        /* <DEDUP_REMOVED lines=22> */
.L_x_13255:
[----:B--2---:R-:W-:Y:S01]  /*0900*/  ISETP.NE.AND P0, PT, R2, RZ, PT ;  /* 0x000000ff0200720c */ /* 0x004fe20003f05270 */
[----:B------:R-:W-:Y:S01]  /*0910*/  IMAD.MOV.U32 R2, RZ, RZ, 0x1 ;  /* 0x00000001ff027424 */ /* 0x000fe200078e00ff */
[----:B------:R-:W-:Y:S01]  /*0920*/  NOP ;  /* 0x0000000000007918 */ /* 0x000fe20000000000 */
[----:B------:R-:W-:Y:S03]  /*0930*/  BSSY B6, `(.L_x_13256) ;  /* 0x000102b000067945 */ /* 0x000fe60003800000 */
[----:B------:R-:W-:-:S05]  /*0940*/  SEL R2, R2, 0x2, !P0 ;  /* 0x0000000202027807 */ /* 0x000fca0004000000 */
[----:B------:R2:W-:Y:S01]  /*0950*/  STL [R1+0x3c], R2 ;  /* 0x00003c0201007387 */ /* 0x0005e20000100800 */
[----:B01-34-:R-:W-:Y:S06]  /*0960*/  BAR.SYNC.DEFER_BLOCKING 0x0 ;  /* 0x0000000000007b1d */ /* 0x01bfec0000010000 */
[----:B------:R-:W-:Y:S05]  /*0970*/  @!P0 BRA `(.L_x_13257) ;  /* 0x000000b400ac8947 */ /* 0x000fea0003800000 */
.L_x_13258:
        /* <DEDUP_REMOVED lines=8> */
[----:B------:R-:W3:Y:S06]  /*0a00*/  S2UR UR8, SR_CTAID.Z ;  /* 0x00000000000879c3 */ /* 0x000eec0000002700 */
[----:B------:R-:W-:Y:S01]  /*0a10*/  @UP0 ULDC UR4, c[0x0][0xd54] ;  /* 0x0003550000040ab9 */ /* 0x000fe20000000800 */
[----:B------:R-:W-:Y:S01]  /*0a20*/  @UP0 ULDC UR9, c[0x0][0xd58] ;  /* 0x0003560000090ab9 */ /* 0x000fe20000000800 */
[----:B-1----:R-:W-:Y:S02]  /*0a30*/  UIMAD.WIDE.U32 UR4, UR6, UR4, URZ ;  /* 0x00000004060472a5 */ /* 0x002fe4000f8e003f */
[----:B------:R-:W-:-:S02]  /*0a40*/  UMOV UR10, UR6 ;  /* 0x00000006000a7c82 */ /* 0x000fc40008000000 */
[----:B------:R-:W-:Y:S01]  /*0a50*/  @UP0 USHF.R.U32.HI UR10, URZ, UR9, UR5 ;  /* 0x000000093f0a0299 */ /* 0x000fe20008011605 */
[----:B0-----:R-:W-:-:S03]  /*0a60*/  SHF.R.U32.HI R16, RZ, 0x7, R0 ;  /* 0x00000007ff107819 */ /* 0x001fc60000011600 */
[----:B------:R-:W-:Y:S02]  /*0a70*/  UIADD3 UR4, -UR10, URZ, URZ ;  /* 0x0000003f0a047290 */ /* 0x000fe4000fffe13f */
[----:B------:R-:W-:Y:S01]  /*0a80*/  IMAD.U32 R0, RZ, RZ, UR10 ;  /* 0x0000000aff007e24 */ /* 0x000fe2000f8e00ff */
[----:B------:R-:W-:Y:S06]  /*0a90*/  BAR.ARV 0x8, 0x180 ;  /* 0x0206000000007b1d */ /* 0x000fec0000002000 */
[----:B------:R-:W-:Y:S01]  /*0aa0*/  ISETP.NE.AND P0, PT, R16, 0x1, PT ;  /* 0x000000011000780c */ /* 0x000fe20003f05270 */
[----:B------:R4:W-:-:S12]  /*0ab0*/  STL [R1], R0 ;  /* 0x0000000001007387 */ /* 0x0009d80000100800 */
[----:B------:R-:W-:Y:S06]  /*0ac0*/  @!P0 BAR.ARV 0x9, 0x100 ;  /* 0x0244000000008b1d */ /* 0x000fec0000002000 */
[----:B---3--:R-:W-:Y:S01]  /*0ad0*/  ISETP.LE.AND P0, PT, RZ, UR8, PT ;  /* 0x00000008ff007c0c */ /* 0x008fe2000bf03270 */
[----:B------:R-:W-:-:S12]  /*0ae0*/  UIMAD UR8, UR7, UR4, UR6 ;  /* 0x00000004070872a4 */ /* 0x000fd8000f8e0206 */
[----:B----4-:R-:W-:Y:S05]  /*0af0*/  @!P0 BRA `(.L_x_13259) ;  /* 0x0000010000388947 */ /* 0x010fea0003800000 */
        /* <DEDUP_REMOVED lines=12> */
[----:B------:R-:W-:-:S04]  /*0bc0*/  USEL UR57, UR57, 0x1, UP0 ;  /* 0x0000000139397887 */ /* 0x000fc80008000000 */
[----:B------:R-:W-:Y:S02]  /*0bd0*/  UIMAD UR39, UR57, UR39, URZ ;  /* 0x00000027392772a4 */ /* 0x000fe4000f8e023f */
[----:B0-----:R-:W-:-:S04]  /*0be0*/  USHF.L.U32 UR38, UR38, 0x7, URZ ;  /* 0x0000000726267899 */ /* 0x001fc8000800063f */
[----:B------:R-:W-:Y:S02]  /*0bf0*/  @UP1 UIADD3 UR4, UR38, 0x7f, URZ ;  /* 0x0000007f26041890 */ /* 0x000fe4000fffe03f */
[----:B------:R-:W-:Y:S02]  /*0c00*/  UIADD3 UR6, UR38, 0x7f, URZ ;  /* 0x0000007f26067890 */ /* 0x000fe4000fffe03f */
        /* <DEDUP_REMOVED lines=10> */
[----:B------:R-:W-:Y:S02]  /*0cb0*/  ULEA.HI.SX32 UR6, UR7, UR6, 0x1c ;  /* 0x0000000607067291 */ /* 0x000fe4000f8fe23f */
[----:B------:R-:W-:Y:S02]  /*0cc0*/  ULOP3.LUT UR7, UR8, 0xffff, URZ, 0xc0, !UPT ;  /* 0x0000ffff08077892 */ /* 0x000fe4000f8ec03f */
        /* <DEDUP_REMOVED lines=20> */
[----:B0-----:R-:W2:Y:S02]  /*0e10*/  MUFU.RCP R0, R0 ;  /* 0x0000000000007308 */ /* 0x001ea40000001000 */
[----:B--2---:R-:W-:-:S02]  /*0e20*/  VIADD R2, R0, 0xffffffe ;  /* 0x0ffffffe00027836 */ /* 0x004fc40000000000 */
        /* <DEDUP_REMOVED lines=19> */
.L_x_13260:
[----:B------:R-:W-:Y:S01]  /*0f60*/  UIMAD UR5, UR7, UR4, URZ ;  /* 0x00000004070572a4 */ /* 0x000fe2000f8e023f */
[----:B------:R-:W-:Y:S01]  /*0f70*/  IMAD.U32 R0, RZ, RZ, UR10 ;  /* 0x0000000aff007e24 */ /* 0x000fe2000f8e00ff */
[----:B--2---:R-:W0:Y:S01]  /*0f80*/  S2R R2, SR_TID.X ;  /* 0x0000000000027919 */ /* 0x004e220000002100 */
        /* <DEDUP_REMOVED lines=88> */
[----:B------:R-:W-:-:S04]  /*1510*/  UIADD3 UR5, UR4, -UR5, URZ ;  /* 0x8000000504057290 */ /* 0x000fc8000fffe03f */
[----:B------:R-:W-:-:S04]  /*1520*/  ULEA UR5, UR5, UR6, 0xd ;  /* 0x0000000605057291 */ /* 0x000fc8000f8e683f */
[----:B------:R-:W-:Y:S02]  /*1530*/  USHF.R.U32.HI UR4, URZ, 0x4, UR5 ;  /* 0x000000043f047899 */ /* 0x000fe40008011605 */
[----:B------:R-:W-:Y:S02]  /*1540*/  UIADD3 UR5, UR5, 0xa000, URZ ;  /* 0x0000a00005057890 */ /* 0x000fe4000fffe03f */
[----:B------:R-:W-:Y:S02]  /*1550*/  ULOP3.LUT UR4, UR4, 0x3fff, URZ, 0xc0, !UPT ;  /* 0x00003fff04047892 */ /* 0x000fe4000f8ec03f */
[----:B------:R-:W-:Y:S02]  /*1560*/  USHF.R.U32.HI UR5, URZ, 0x4, UR5 ;  /* 0x000000043f057899 */ /* 0x000fe40008011605 */
[----:B------:R-:W-:Y:S02]  /*1570*/  ULOP3.LUT UR37, UR4, 0x10000, URZ, 0xfc, !UPT ;  /* 0x0001000004257892 */ /* 0x000fe4000f8efc3f */
[----:B------:R-:W-:-:S03]  /*1580*/  ULOP3.LUT UR36, UR5, 0x3fff, URZ, 0xc0, !UPT ;  /* 0x00003fff05247892 */ /* 0x000fc6000f8ec03f */
[----:B------:R-:W-:Y:S02]  /*1590*/  UMOV UR5, 0x40000040 ;  /* 0x4000004000057882 */ /* 0x000fe40000000000 */
[----:B------:R-:W-:Y:S01]  /*15a0*/  UMOV UR4, UR37 ;  /* 0x0000002500047c82 */ /* 0x000fe20008000000 */
[----:B------:R-:W-:Y:S02]  /*15b0*/  IMAD.U32 R19, RZ, RZ, UR5 ;  /* 0x00000005ff137e24 */ /* 0x000fe4000f8e00ff */
[----:B------:R-:W-:Y:S01]  /*15c0*/  IMAD.U32 R18, RZ, RZ, UR4 ;  /* 0x00000004ff127e24 */ /* 0x000fe2000f8e00ff */
        /* <DEDUP_REMOVED lines=17> */
.L_x_13262:
[----:B------:R-:W-:Y:S01]  /*16e0*/  R2UR UR4, R22 ;  /* 0x00000000160472ca */ /* 0x000fe200000e0000 */
[----:B------:R-:W-:Y:S01]  /*16f0*/  VIADD R203, R16, 0x8 ;  /* 0x0000000810cb7836 */ /* 0x000fe20000000000 */
[----:B------:R-:W-:-:S11]  /*1700*/  SHF.L.U32 R2, RZ, 0x1f, RZ ;  /* 0x0000001fff027819 */ /* 0x000fd600000006ff */
[----:B------:R-:W0:Y:S02]  /*1710*/  SYNCS.PHASECHK.TRANS64.TRYWAIT P0, [UR4+0x32400], R2 ;  /* 0x03240002ff0075a7 */ /* 0x000e240008000144 */
[----:B0-----:R-:W-:Y:S05]  /*1720*/  @!P0 BRA `(.L_x_13263) ;  /* 0x000000f400348947 */ /* 0x001fea0003800000 */
.L_x_13384:
[----:B------:R-:W-:Y:S05]  /*1730*/  WARPSYNC.ALL ;  /* 0x0000000000007948 */ /* 0x000fea0003800000 */
[----:B------:R-:W2:Y:S01]  /*1740*/  LDL.LU R0, [R1+0x3c] ;  /* 0x00003c0001007983 */ /* 0x000ea20000300800 */
[----:B------:R1:W-:Y:S01]  /*1750*/  BAR.SYNC.DEFER_BLOCKING R203, 0x100 ;  /* 0x000400cb0000751d */ /* 0x0003e20000010000 */
[----:B--2---:R-:W-:-:S04]  /*1760*/  LOP3.LUT R0, R0, 0x1, RZ, 0xfc, !PT ;  /* 0x0000000100007812 */ /* 0x004fc800078efcff */
[----:B------:R-:W-:-:S13]  /*1770*/  ISETP.NE.AND P0, PT, R0, 0x3, PT ;  /* 0x000000030000780c */ /* 0x000fda0003f05270 */
[----:B-1----:R-:W-:Y:S05]  /*1780*/  @!P0 BRA `(.L_x_13264) ;  /* 0x0000000000048947 */ /* 0x002fea0003800000 */
[----:B------:R-:W-:Y:S01]  /*1790*/  BPT.TRAP 0x1 ;  /* 0x000000040000795c */ /* 0x000fe20000300000 */
.L_x_13264:
[----:B------:R-:W-:-:S13]  /*17a0*/  R2UR UR4, R22 ;  /* 0x00000000160472ca */ /* 0x000fda00000e0000 */
[----:B------:R1:W2:Y:S01]  /*17b0*/  SYNCS.PHASECHK.TRANS64.TRYWAIT P1, [UR4+0x32430], R2 ;  /* 0x03243002ff0075a7 */ /* 0x0002a20008020144 */
[----:B------:R-:W-:Y:S05]  /*17c0*/  @!P0 BRA `(.L_x_13265) ;  /* 0x0000000000048947 */ /* 0x000fea0003800000 */
[----:B------:R-:W-:Y:S01]  /*17d0*/  BPT.TRAP 0x1 ;  /* 0x000000040000795c */ /* 0x000fe20000300000 */
.L_x_13265:
[----:B--2---:R-:W-:Y:S05]  /*17e0*/  @P1 BRA `(.L_x_13266) ;  /* 0x00000000000c1947 */ /* 0x004fea0003800000 */
[----:B------:R-:W-:-:S13]  /*17f0*/  R2UR UR4, R22 ;  /* 0x00000000160472ca */ /* 0x000fda00000e0000 */
[----:B------:R-:W2:Y:S02]  /*1800*/  SYNCS.PHASECHK.TRANS64.TRYWAIT P1, [UR4+0x32430], R2 ;  /* 0x03243002ff0075a7 */ /* 0x000ea40008020144 */
[----:B--2---:R-:W-:Y:S05]  /*1810*/  @!P1 BRA `(.L_x_13267) ;  /* 0x000000f400149947 */ /* 0x004fea0003800000 */
.L_x_13266:
[----:B------:R-:W-:Y:S01]  /*1820*/  R2UR UR8, R22 ;  /* 0x00000000160872ca */ /* 0x000fe200000e0000 */
[----:B------:R-:W-:Y:S01]  /*1830*/  WARPGROUP.ARRIVE ;  /* 0x00000000000079c5 */ /* 0x000fe20000000000 */
[----:B------:R-:W-:Y:S01]  /*1840*/  UMOV UR6, UR37 ;  /* 0x0000002500067c82 */ /* 0x000fe20008000000 */
[----:B------:R-:W-:Y:S01]  /*1850*/  UMOV UR7, 0x40000040 ;  /* 0x4000004000077882 */ /* 0x000fe20000000000 */
[----:B------:R-:W-:Y:S01]  /*1860*/  UMOV UR11, 0x40000040 ;  /* 0x40000040000b7882 */ /* 0x000fe20000000000 */
[----:B------:R-:W-:Y:S01]  /*1870*/  UMOV UR5, UR7 ;  /* 0x0000000700057c82 */ /* 0x000fe20008000000 */
[----:B------:R-:W-:-:S07]  /*1880*/  IMAD.U32 R9, RZ, RZ, UR11 ;  /* 0x0000000bff097e24 */ /* 0x000fce000f8e00ff */
[----:B------:R-:W-:-:S04]  /*1890*/  UIADD3 UR4, UR8, 0x1c400, URZ ;  /* 0x0001c40008047890 */ /* 0x000fc8000fffe03f */
[----:B------:R-:W-:-:S04]  /*18a0*/  USHF.R.U32.HI UR4, URZ, 0x4, UR4 ;  /* 0x000000043f047899 */ /* 0x000fc80008011604 */
[----:B------:R-:W-:-:S04]  /*18b0*/  ULOP3.LUT UR4, UR4, 0x3fff, URZ, 0xc0, !UPT ;  /* 0x00003fff04047892 */ /* 0x000fc8000f8ec03f */
[----:B------:R-:W-:-:S03]  /*18c0*/  ULOP3.LUT UR9, UR4, 0x10000, URZ, 0xfc, !UPT ;  /* 0x0001000004097892 */ /* 0x000fc6000f8efc3f */
[----:B------:R-:W-:-:S03]  /*18d0*/  UMOV UR4, UR6 ;  /* 0x0000000600047c82 */ /* 0x000fc60008000000 */
[----:B------:R-:W-:Y:S01]  /*18e0*/  IMAD.U32 R21, RZ, RZ, UR9 ;  /* 0x00000009ff157e24 */ /* 0x000fe2000f8e00ff */
[----:B------:R-:W-:Y:S02]  /*18f0*/  UMOV UR6, UR9 ;  /* 0x0000000900067c82 */ /* 0x000fe40008000000 */
[----:B------:R-:W-:Y:S01]  /*1900*/  HGMMA.64x96x16.F32 R24, gdesc[UR4], RZ, !UPT, gsb0 ;  /* 0x01600000041879f0 */ /* 0x000fe2000c0008ff */
[----:B------:R-:W-:Y:S02]  /*1910*/  UIADD3 UR4, UR37, 0x2, URZ ;  /* 0x0000000225047890 */ /* 0x000fe4000fffe03f */
[----:B------:R-:W-:Y:S01]  /*1920*/  UIADD3 UR6, UR9, 0x2, URZ ;  /* 0x0000000209067890 */ /* 0x000fe2000fffe03f */
[----:B------:R-:W-:Y:S01]  /*1930*/  UMOV UR5, UR11 ;  /* 0x0000000b00057c82 */ /* 0x000fe20008000000 */
[----:B------:R-:W-:Y:S01]  /*1940*/  UMOV UR7, 0x40000040 ;  /* 0x4000004000077882 */ /* 0x000fe20000000000 */
[----:B------:R-:W-:Y:S02]  /*1950*/  UMOV UR11, 0x40000040 ;  /* 0x40000040000b7882 */ /* 0x000fe40000000000 */
[----:B------:R-:W-:Y:S01]  /*1960*/  UMOV UR10, UR4 ;  /* 0x00000004000a7c82 */ /* 0x000fe20008000000 */
[----:B------:R-:W-:Y:S01]  /*1970*/  IMAD.U32 R7, RZ, RZ, UR11 ;  /* 0x0000000bff077e24 */ /* 0x000fe2000f8e00ff */
[----:B------:R-:W-:Y:S01]  /*1980*/  UMOV UR4, UR10 ;  /* 0x0000000a00047c82 */ /* 0x000fe20008000000 */
[----:B------:R-:W-:Y:S01]  /*1990*/  IMAD.U32 R8, RZ, RZ, UR10 ;  /* 0x0000000aff087e24 */ /* 0x000fe2000f8e00ff */
[----:B------:R-:W-:-:S02]  /*19a0*/  WARPGROUP.DEPBAR.LE gsb0, 0x0 ;  /* 0x00008000000079c5 */ /* 0x000fc40000010000 */
        /* <DEDUP_REMOVED lines=22> */
[----:B------:R-:W2:Y:S02]  /*1b10*/  SYNCS.PHASECHK.TRANS64.TRYWAIT P1, [UR8+0x32410], R2 ;  /* 0x03241002ff0075a7 */ /* 0x000ea40008020148 */
[----:B--2---:R-:W-:Y:S05]  /*1b20*/  @!P1 BRA `(.L_x_13268) ;  /* 0x000000f0006c9947 */ /* 0x004fea0003800000 */
.L_x_13385:
[----:B------:R-:W-:Y:S05]  /*1b30*/  @!P0 BRA `(.L_x_13269) ;  /* 0x0000000000048947 */ /* 0x000fea0003800000 */
[----:B------:R-:W-:Y:S01]  /*1b40*/  BPT.TRAP 0x1 ;  /* 0x000000040000795c */ /* 0x000fe20000300000 */
.L_x_13269:
[----:B------:R-:W-:-:S13]  /*1b50*/  R2UR UR4, R22 ;  /* 0x00000000160472ca */ /* 0x000fda00000e0000 */
[----:B------:R2:W3:Y:S01]  /*1b60*/  SYNCS.PHASECHK.TRANS64.TRYWAIT P1, [UR4+0x32450], R2 ;  /* 0x03245002ff0075a7 */ /* 0x0004e20008020144 */
[----:B------:R-:W-:Y:S05]  /*1b70*/  @!P0 BRA `(.L_x_13270) ;  /* 0x0000000000048947 */ /* 0x000fea0003800000 */
[----:B------:R-:W-:Y:S01]  /*1b80*/  BPT.TRAP 0x1 ;  /* 0x000000040000795c */ /* 0x000fe20000300000 */
.L_x_13270:
[----:B---3--:R-:W-:Y:S05]  /*1b90*/  @P1 BRA `(.L_x_13271) ;  /* 0x00000000000c1947 */ /* 0x008fea0003800000 */
[----:B------:R-:W-:-:S13]  /*1ba0*/  R2UR UR4, R22 ;  /* 0x00000000160472ca */ /* 0x000fda00000e0000 */
[----:B------:R-:W3:Y:S02]  /*1bb0*/  SYNCS.PHASECHK.TRANS64.TRYWAIT P1, [UR4+0x32450], R2 ;  /* 0x03245002ff0075a7 */ /* 0x000ee40008020144 */
[----:B---3--:R-:W-:Y:S05]  /*1bc0*/  @!P1 BRA `(.L_x_13272) ;  /* 0x000000f000609947 */ /* 0x008fea0003800000 */
.L_x_13271:
[----:B------:R-:W-:Y:S01]  /*1bd0*/  R2UR UR14, R22 ;  /* 0x00000000160e72ca */ /* 0x000fe200000e0000 */
[----:B------:R-:W-:Y:S01]  /*1be0*/  ULOP3.LUT UR10, UR36, 0x10000, URZ, 0xfc, !UPT ;  /* 0x00010000240a7892 */ /* 0x000fe2000f8efc3f */
[----:B------:R-:W-:Y:S01]  /*1bf0*/  WARPGROUP.ARRIVE ;  /* 0x00000000000079c5 */ /* 0x000fe20000000000 */
[----:B------:R-:W-:Y:S01]  /*1c00*/  UMOV UR7, 0x40000040 ;  /* 0x4000004000077882 */ /* 0x000fe20000000000 */
[----:B------:R-:W-:Y:S01]  /*1c10*/  UMOV UR9, 0x40000040 ;  /* 0x4000004000097882 */ /* 0x000fe20000000000 */
[----:B------:R-:W-:Y:S01]  /*1c20*/  UMOV UR5, UR7 ;  /* 0x0000000700057c82 */ /* 0x000fe20008000000 */
[----:B------:R-:W-:Y:S01]  /*1c30*/  IMAD.U32 R5, RZ, RZ, UR7 ;  /* 0x00000007ff057e24 */ /* 0x000fe2000f8e00ff */
[----:B------:R-:W-:Y:S01]  /*1c40*/  UIADD3 UR12, UR10, 0x400, URZ ;  /* 0x000004000a0c7890 */ /* 0x000fe2000fffe03f */
[----:B0-----:R-:W-:Y:S01]  /*1c50*/  IMAD.U32 R3, RZ, RZ, UR9 ;  /* 0x00000009ff037e24 */ /* 0x001fe2000f8e00ff */
[----:B------:R-:W-:Y:S01]  /*1c60*/  UMOV UR6, UR10 ;  /* 0x0000000a00067c82 */ /* 0x000fe20008000000 */
[----:B------:R-:W-:Y:S01]  /*1c70*/  UMOV UR13, 0x40000040 ;  /* 0x40000040000d7882 */ /* 0x000fe20000000000 */
[----:B------:R-:W-:Y:S01]  /*1c80*/  IMAD.U32 R4, RZ, RZ, UR6 ;  /* 0x00000006ff047e24 */ /* 0x000fe2000f8e00ff */
[----:B------:R-:W-:Y:S01]  /*1c90*/  UIADD3 UR16, UR10, 0x402, URZ ;  /* 0x000004020a107890 */ /* 0x000fe2000fffe03f */
[----:B------:R-:W-:Y:S01]  /*1ca0*/  LOP3.LUT R0, R73, 0xffffff80, RZ, 0xc0, !PT ;  /* 0xffffff8049007812 */ /* 0x000fe200078ec0ff */
[----:B------:R-:W-:Y:S01]  /*1cb0*/  UIADD3 UR4, UR14, 0x400, URZ ;  /* 0x000004000e047890 */ /* 0x000fe2000fffe03f */
[----:B------:R-:W-:Y:S01]  /*1cc0*/  LEA.HI R72, R72, R23, RZ, 0x2 ;  /* 0x0000001748487211 */ /* 0x000fe200078f10ff */
[----:B------:R-:W-:Y:S01]  /*1cd0*/  UMOV UR17, 0x40000040 ;  /* 0x4000004000117882 */ /* 0x000fe20000000000 */
[----:B------:R-:W-:Y:S01]  /*1ce0*/  UIADD3 UR20, UR10, 0x404, URZ ;  /* 0x000004040a147890 */ /* 0x000fe2000fffe03f */
[C---:B------:R-:W-:Y:S01]  /*1cf0*/  IMAD.IADD R0, R23.reuse, 0x1, -R0 ;  /* 0x0000000117007824 */ /* 0x040fe200078e0a00 */
[----:B------:R-:W-:Y:S01]  /*1d00*/  USHF.R.U32.HI UR4, URZ, 0x4, UR4 ;  /* 0x000000043f047899 */ /* 0x000fe20008011604 */
[----:B------:R-:W-:Y:S01]  /*1d10*/  LOP3.LUT R72, R72, 0xfffffffc, RZ, 0xc0, !PT ;  /* 0xfffffffc48487812 */ /* 0x000fe200078ec0ff */
[----:B------:R-:W-:Y:S01]  /*1d20*/  UMOV UR21, 0x40000040 ;  /* 0x4000004000157882 */ /* 0x000fe20000000000 */
[----:B------:R-:W-:Y:S01]  /*1d30*/  UIADD3 UR24, UR10, 0x406, URZ ;  /* 0x000004060a187890 */ /* 0x000fe2000fffe03f */
[----:B------:R-:W-:Y:S01]  /*1d40*/  SHF.R.S32.HI R13, RZ, 0x1f, R0 ;  /* 0x0000001fff0d7819 */ /* 0x000fe20000011400 */
[----:B------:R-:W-:Y:S01]  /*1d50*/  ULOP3.LUT UR11, UR4, 0x3fff, URZ, 0xc0, !UPT ;  /* 0x00003fff040b7892 */ /* 0x000fe2000f8ec03f */
[----:B------:R-:W-:Y:S01]  /*1d60*/  IMAD.IADD R73, R23, 0x1, -R72 ;  /* 0x0000000117497824 */ /* 0x000fe200078e0a48 */
[----:B------:R-:W-:Y:S01]  /*1d70*/  UMOV UR25, 0x40000040 ;  /* 0x4000004000197882 */ /* 0x000fe20000000000 */
[----:B------:R-:W-:Y:S01]  /*1d80*/  UMOV UR4, UR6 ;  /* 0x0000000600047c82 */ /* 0x000fe20008000000 */
[----:B------:R-:W-:Y:S01]  /*1d90*/  ULOP3.LUT UR61, UR11, 0x10000, URZ, 0xfc, !UPT ;  /* 0x000100000b3d7892 */ /* 0x000fe2000f8efc3f */
[CC--:B------:R-:W-:Y:S01]  /*1da0*/  LEA.HI R12, R13.reuse, R0.reuse, RZ, 0x2 ;  /* 0x000000000d0c7211 */ /* 0x0c0fe200078f10ff */
[----:B------:R-:W-:Y:S01]  /*1db0*/  UIADD3 UR28, UR10, 0x800, URZ ;  /* 0x000008000a1c7890 */ /* 0x000fe2000fffe03f */
[----:B------:R-:W-:Y:S01]  /*1dc0*/  LEA.HI R20, R13, R0, RZ, 0x5 ;  /* 0x000000000d147211 */ /* 0x000fe200078f28ff */
[----:B------:R-:W-:Y:S01]  /*1dd0*/  UMOV UR29, 0x40000040 ;  /* 0x40000040001d7882 */ /* 0x000fe20000000000 */
[----:B------:R-:W-:Y:S01]  /*1de0*/  UIADD3 UR32, UR10, 0x802, URZ ;  /* 0x000008020a207890 */ /* 0x000fe2000fffe03f */
[--C-:B------:R-:W-:Y:S01]  /*1df0*/  SHF.R.S32.HI R13, RZ, 0x2, R12.reuse ;  /* 0x00000002ff0d7819 */ /* 0x100fe2000001140c */
[----:B------:R-:W-:Y:S01]  /*1e00*/  UMOV UR6, UR61 ;  /* 0x0000003d00067c82 */ /* 0x000fe20008000000 */
[----:B------:R-:W-:Y:S01]  /*1e10*/  UMOV UR33, 0x40000040 ;  /* 0x4000004000217882 */ /* 0x000fe20000000000 */
[----:B------:R-:W-:Y:S01]  /*1e20*/  HGMMA.64x96x16.F32 R24, gdesc[UR4], R24, gsb0 ;  /* 0x01600000041879f0 */ /* 0x000fe20008000818 */
[----:B------:R-:W-:Y:S01]  /*1e30*/  UIADD3 UR4, UR10, 0x2, URZ ;  /* 0x000000020a047890 */ /* 0x000fe2000fffe03f */
[----:B------:R-:W-:Y:S01]  /*1e40*/  SHF.R.S32.HI R72, RZ, 0x1f, R12 ;  /* 0x0000001fff487819 */ /* 0x000fe2000001140c */
[----:B------:R-:W-:Y:S01]  /*1e50*/  UIADD3 UR6, UR61, 0x2, URZ ;  /* 0x000000023d067890 */ /* 0x000fe2000fffe03f */
[----:B------:R-:W-:Y:S01]  /*1e60*/  SHF.R.S32.HI R20, RZ, 0x5, R20 ;  /* 0x00000005ff147819 */ /* 0x000fe20000011414 */
[----:B------:R-:W-:Y:S01]  /*1e70*/  UMOV UR5, UR9 ;  /* 0x0000000900057c82 */ /* 0x000fe20008000000 */
[----:B------:R-:W-:Y:S01]  /*1e80*/  UMOV UR7, 0x40000040 ;  /* 0x4000004000077882 */ /* 0x000fe20000000000 */
[----:B------:R-:W-:Y:S01]  /*1e90*/  UMOV UR9, 0x40000040 ;  /* 0x4000004000097882 */ /* 0x000fe20000000000 */
[----:B------:R-:W-:Y:S01]  /*1ea0*/  UMOV UR8, UR4 ;  /* 0x0000000400087c82 */ /* 0x000fe20008000000 */
[----:B------:R-:W-:Y:S01]  /*1eb0*/  IMAD.U32 R15, RZ, RZ, UR9 ;  /* 0x00000009ff0f7e24 */ /* 0x000fe2000f8e00ff */
[----:B------:R-:W-:Y:S01]  /*1ec0*/  UMOV UR4, UR8 ;  /* 0x0000000800047c82 */ /* 0x000fe20008000000 */
[----:B-12---:R-:W-:Y:S01]  /*1ed0*/  IMAD.U32 R2, RZ, RZ, UR8 ;  /* 0x00000008ff027e24 */ /* 0x006fe2000f8e00ff */
[----:B------:R-:W-:Y:S01]  /*1ee0*/  UIADD3 UR36, UR10, 0x804, URZ ;  /* 0x000008040a247890 */ /* 0x000fe2000fffe03f */
[----:B------:R-:W-:Y:S01]  /*1ef0*/  LEA.HI R23, R74, R74, RZ, 0x1 ;  /* 0x0000004a4a177211 */ /* 0x000fe200078f08ff */
[----:B------:R-:W-:Y:S01]  /*1f00*/  UMOV UR37, 0x40000040 ;  /* 0x4000004000257882 */ /* 0x000fe20000000000 */
[----:B------:R-:W-:Y:S01]  /*1f10*/  UIADD3 UR40, UR10, 0x806, URZ ;  /* 0x000008060a287890 */ /* 0x000fe2000fffe03f */
[----:B------:R-:W-:Y:S01]  /*1f20*/  LEA.HI R72, R72, R13, RZ, 0x3 ;  /* 0x0000000d48487211 */ /* 0x000fe200078f18ff */
[----:B------:R-:W-:Y:S01]  /*1f30*/  UMOV UR41, 0x40000040 ;  /* 0x4000004000297882 */ /* 0x000fe20000000000 */
[----:B------:R-:W-:Y:S01]  /*1f40*/  UIADD3 UR44, UR10, 0xc00, URZ ;  /* 0x00000c000a2c7890 */ /* 0x000fe2000fffe03f */
[----:B------:R-:W-:Y:S01]  /*1f50*/  LEA R75, R20, UR38, 0x4 ;  /* 0x00000026144b7c11 */ /* 0x000fe2000f8e20ff */
[----:B------:R-:W-:Y:S01]  /*1f60*/  UMOV UR45, 0x40000040 ;  /* 0x40000040002d7882 */ /* 0x000fe20000000000 */
[----:B------:R-:W-:Y:S01]  /*1f70*/  UIADD3 UR48, UR10, 0xc02, URZ ;  /* 0x00000c020a307890 */ /* 0x000fe2000fffe03f */
[----:B------:R-:W-:Y:S01]  /*1f80*/  LOP3.LUT R23, R23, 0x3fffffe, RZ, 0xc0, !PT ;  /* 0x03fffffe17177812 */ /* 0x000fe200078ec0ff */
[----:B------:R-:W-:Y:S01]  /*1f90*/  UMOV UR49, 0x40000040 ;  /* 0x4000004000317882 */ /* 0x000fe20000000000 */
[----:B------:R-:W-:Y:S01]  /*1fa0*/  UIADD3 UR52, UR10, 0xc04, URZ ;  /* 0x00000c040a347890 */ /* 0x000fe2000fffe03f */
[----:B------:R-:W-:Y:S01]  /*1fb0*/  LOP3.LUT R72, R72, 0xfffffff8, RZ, 0xc0, !PT ;  /* 0xfffffff848487812 */ /* 0x000fe200078ec0ff */
[----:B------:R-:W-:Y:S01]  /*1fc0*/  UMOV UR53, 0x40000040 ;  /* 0x4000004000357882 */ /* 0x000fe20000000000 */
[----:B------:R-:W-:Y:S01]  /*1fd0*/  UMOV UR19, 0x40000040 ;  /* 0x4000004000137882 */ /* 0x000fe20000000000 */
[----:B------:R-:W-:Y:S01]  /*1fe0*/  LEA.HI R20, R73, R73, RZ, 0x1 ;  /* 0x0000004949147211 */ /* 0x000fe200078f08ff */
[----:B------:R-:W-:Y:S01]  /*1ff0*/  IMAD.IADD R23, R74, 0x1, -R23 ;  /* 0x000000014a177824 */ /* 0x000fe200078e0a17 */
[----:B------:R-:W-:Y:S01]  /*2000*/  IADD3 R72, R75, R13, -R72 ;  /* 0x0000000d4b487210 */ /* 0x000fe20007ffe848 */
[----:B------:R-:W0:Y:S01]  /*2010*/  S2R R76, SR_TID.X ;  /* 0x00000000004c7919 */ /* 0x000e220000002100 */
[----:B------:R-:W-:Y:S01]  /*2020*/  LOP3.LUT R20, R20, 0x1ffffffe, RZ, 0xc0, !PT ;  /* 0x1ffffffe14147812 */ /* 0x000fe200078ec0ff */
[----:B------:R-:W-:Y:S01]  /*2030*/  IMAD.U32 R190, RZ, RZ, UR14 ;  /* 0x0000000effbe7e24 */ /* 0x000fe2000f8e00ff */
[----:B------:R-:W-:Y:S01]  /*2040*/  UMOV UR15, 0x40000040 ;  /* 0x40000040000f7882 */ /* 0x000fe20000000000 */
[----:B------:R-:W-:Y:S01]  /*2050*/  IMAD R72, R23, 0x40, R72 ;  /* 0x0000004017487824 */ /* 0x000fe200078e0248 */
[----:B------:R-:W-:Y:S01]  /*2060*/  UMOV UR60, URZ ;  /* 0x0000003f003c7c82 */ /* 0x000fe20008000000 */
[----:B------:R-:W-:-:S02]  /*2070*/  IMAD.IADD R13, R73, 0x1, -R20 ;  /* 0x00000001490d7824 */ /* 0x000fc400078e0a14 */
[----:B------:R-:W-:Y:S02]  /*2080*/  IMAD.U32 R11, RZ, RZ, UR19 ;  /* 0x00000013ff0b7e24 */ /* 0x000fe4000f8e00ff */
[----:B------:R-:W-:-:S04]  /*2090*/  IMAD R13, R13, 0x8, R72 ;  /* 0x000000080d0d7824 */ /* 0x000fc800078e0248 */
[----:B------:R-:W-:Y:S01]  /*20a0*/  IMAD.MOV.U32 R20, RZ, RZ, R13 ;  /* 0x000000ffff147224 */ /* 0x000fe200078e000d */
[----:B0-----:R-:W-:Y:S01]  /*20b0*/  LOP3.LUT R76, R76, 0x7f, RZ, 0xc0, !PT ;  /* 0x0000007f4c4c7812 */ /* 0x001fe200078ec0ff */
[----:B------:R-:W-:Y:S02]  /*20c0*/  WARPGROUP.DEPBAR.LE gsb0, 0x0 ;  /* 0x00008000000079c5 */ /* 0x000fe40000010000 */
[----:B------:R-:W-:-:S06]  /*20d0*/  WARPGROUP.ARRIVE ;  /* 0x00000000000079c5 */ /* 0x000fcc0000000000 */
[----:B------:R-:W-:Y:S01]  /*20e0*/  HGMMA.64x96x16.F32 R24, gdesc[UR4], R24, gsb0 ;  /* 0x01600000041879f0 */ /* 0x000fe20008000818 */
[----:B------:R-:W-:Y:S02]  /*20f0*/  UIADD3 UR4, UR10, 0x4, URZ ;  /* 0x000000040a047890 */ /* 0x000fe4000fffe03f */
[----:B------:R-:W-:Y:S01]  /*2100*/  UIADD3 UR6, UR61, 0x4, URZ ;  /* 0x000000043d067890 */ /* 0x000fe2000fffe03f */
[----:B------:R-:W-:Y:S01]  /*2110*/  UMOV UR5, UR9 ;  /* 0x0000000900057c82 */ /* 0x000fe20008000000 */
[----:B------:R-:W-:Y:S01]  /*2120*/  UMOV UR7, 0x40000040 ;  /* 0x4000004000077882 */ /* 0x000fe20000000000 */
[----:B------:R-:W-:Y:S02]  /*2130*/  UMOV UR9, 0x40000040 ;  /* 0x4000004000097882 */ /* 0x000fe40000000000 */
[----:B------:R-:W-:Y:S02]  /*2140*/  UMOV UR8, UR4 ;  /* 0x0000000400087c82 */ /* 0x000fe40008000000 */
[----:B------:R-:W-:Y:S01]  /*2150*/  UMOV UR4, UR8 ;  /* 0x0000000800047c82 */ /* 0x000fe20008000000 */
[----:B------:R-:W-:Y:S01]  /*2160*/  IMAD.U32 R14, RZ, RZ, UR8 ;  /* 0x00000008ff0e7e24 */ /* 0x000fe2000f8e00ff */
[----:B------:R-:W-:Y:S01]  /*2170*/  UIADD3 UR8, UR10, 0x6, URZ ;  /* 0x000000060a087890 */ /* 0x000fe2000fffe03f */
        /* <DEDUP_REMOVED lines=89> */
[----:B------:R-:W-:Y:S01]  /*2710*/  UMOV UR5, UR19 ;  /* 0x0000001300057c82 */ /* 0x000fe20008000000 */
[----:B------:R-:W-:Y:S01]  /*2720*/  UMOV UR7, 0x40000040 ;  /* 0x4000004000077882 */ /* 0x000fe20000000000 */
[----:B------:R-:W-:Y:S02]  /*2730*/  ULDC UR10, c[0x0][0xa80] ;  /* 0x0002a000000a7ab9 */ /* 0x000fe40000000800 */
[----:B------:R-:W-:Y:S02]  /*2740*/  UMOV UR18, UR4 ;  /* 0x0000000400127c82 */ /* 0x000fe40008000000 */
[----:B------:R-:W-:Y:S01]  /*2750*/  UMOV UR4, UR18 ;  /* 0x0000001200047c82 */ /* 0x000fe20008000000 */
[----:B------:R-:W-:Y:S01]  /*2760*/  IMAD.U32 R10, RZ, RZ, UR18 ;  /* 0x00000012ff0a7e24 */ /* 0x000fe2000f8e00ff */
[----:B------:R-:W-:-:S02]  /*2770*/  WARPGROUP.DEPBAR.LE gsb0, 0x0 ;  /* 0x00008000000079c5 */ /* 0x000fc40000010000 */
[----:B------:R-:W-:-:S06]  /*2780*/  WARPGROUP.ARRIVE ;  /* 0x00000000000079c5 */ /* 0x000fcc0000000000 */
[----:B------:R-:W-:Y:S01]  /*2790*/  HGMMA.64x96x16.F32 R24, gdesc[UR4], R24, gsb0 ;  /* 0x01600000041879f0 */ /* 0x000fe20008000818 */
[----:B------:R-:W-:Y:S01]  /*27a0*/  ULDC UR4, c[0x0][0x448] ;  /* 0x0001120000047ab9 */ /* 0x000fe20000000800 */
[----:B------:R-:W-:Y:S01]  /*27b0*/  ULDC UR6, c[0x0][0x288] ;  /* 0x0000a20000067ab9 */ /* 0x000fe20000000800 */
[----:B------:R-:W-:Y:S01]  /*27c0*/  UISETP.NE.AND UP0, UPT, UR4, 0x1, UPT ;  /* 0x000000010400788c */ /* 0x000fe2000bf05270 */
[----:B------:R-:W-:Y:S01]  /*27d0*/  IMAD.U32 R73, RZ, RZ, UR6 ;  /* 0x00000006ff497e24 */ /* 0x000fe2000f8e00ff */
[----:B------:R-:W-:Y:S01]  /*27e0*/  ULOP3.LUT UR5, UR11, 0x3000000, URZ, 0xfc, !UPT ;  /* 0x030000000b057892 */ /* 0x000fe2000f8efc3f */
[----:B------:R-:W-:-:S03]  /*27f0*/  R2UR UR11, R200 ;  /* 0x00000000c80b72ca */ /* 0x000fc600000e0000 */
[----:B------:R-:W-:-:S03]  /*2800*/  PLOP3.LUT P1, PT, PT, PT, UP0, 0x80, 0x0 ;  /* 0x000000000000781c */ /* 0x000fc60003f2f008 */
[----:B------:R-:W-:Y:S02]  /*2810*/  UMOV UR14, UR5 ;  /* 0x00000005000e7c82 */ /* 0x000fe40008000000 */
[----:B------:R-:W-:Y:S01]  /*2820*/  @UP0 ULDC UR4, c[0x0][0x44c] ;  /* 0x0001130000040ab9 */ /* 0x000fe20000000800 */
[----:B------:R-:W-:-:S07]  /*2830*/  @UP0 ULDC UR7, c[0x0][0x450] ;  /* 0x0001140000070ab9 */ /* 0x000fce0000000800 */
[----:B------:R-:W-:Y:S01]  /*2840*/  @P1 IMAD.HI.U32 R23, R13, UR4, RZ ;  /* 0x000000040d171c27 */ /* 0x000fe2000f8e00ff */
[----:B------:R-:W-:-:S04]  /*2850*/  @UP0 ULDC UR4, c[0x0][0x450] ;  /* 0x0001140000040ab9 */ /* 0x000fc80000000800 */
[----:B------:R-:W-:Y:S01]  /*2860*/  @P1 SHF.R.U32.HI R20, RZ, UR4, R23 ;  /* 0x00000004ff141c19 */ /* 0x000fe20008011617 */
[----:B------:R-:W-:Y:S01]  /*2870*/  UIMAD UR4, UR42, -0x60, UR39 ;  /* 0xffffffa02a0478a4 */ /* 0x000fe2000f8e0227 */
[----:B------:R-:W-:-:S03]  /*2880*/  LOP3.LUT R23, R12, 0x7ffffffc, RZ, 0xc0, !PT ;  /* 0x7ffffffc0c177812 */ /* 0x000fc600078ec0ff */
[----:B------:R-:W0:Y:S01]  /*2890*/  SHFL.IDX PT, R72, R20, RZ, 0x1c1f ;  /* 0x001c1fff14487589 */ /* 0x000e2200000e0000 */
[----:B------:R-:W-:Y:S01]  /*28a0*/  UIADD3 UR4, UR4, 0x60, URZ ;  /* 0x0000006004047890 */ /* 0x000fe2000fffe03f */
[----:B------:R-:W-:Y:S02]  /*28b0*/  IMAD.IADD R23, R0, 0x1, -R23 ;  /* 0x0000000100177824 */ /* 0x000fe400078e0a17 */
[----:B------:R-:W1:Y:S03]  /*28c0*/  SHFL.IDX PT, R74, R20, 0x1, 0x1c1f ;  /* 0x003c1f00144a7f89 */ /* 0x000e6600000e0000 */
[----:B------:R-:W-:Y:S01]  /*28d0*/  IMAD.U32 R0, RZ, RZ, UR4 ;  /* 0x00000004ff007e24 */ /* 0x000fe2000f8e00ff */
[----:B------:R-:W-:-:S03]  /*28e0*/  UIADD3 UR4, UR5, 0x80, URZ ;  /* 0x0000008005047890 */ /* 0x000fc6000fffe03f */
[----:B------:R-:W-:-:S05]  /*28f0*/  IMAD R0, R23, -0x2, R0 ;  /* 0xfffffffe17007824 */ /* 0x000fca00078e0200 */
[----:B------:R-:W-:-:S04]  /*2900*/  IADD3 R73, R0, 0x1, -R73 ;  /* 0x0000000100497810 */ /* 0x000fc80007ffe849 */
[----:B0-----:R-:W-:-:S04]  /*2910*/  VIADDMNMX R72, R72, R73, R0, PT ;  /* 0x0000004948487246 */ /* 0x001fc80003800100 */
[C---:B------:R-:W-:Y:S02]  /*2920*/  ISETP.GT.AND P6, PT, R72.reuse, RZ, PT ;  /* 0x000000ff4800720c */ /* 0x040fe40003fc4270 */
[C---:B------:R-:W-:Y:S02]  /*2930*/  ISETP.GT.AND P5, PT, R72.reuse, 0x1, PT ;  /* 0x000000014800780c */ /* 0x040fe40003fa4270 */
[C---:B------:R-:W-:Y:S02]  /*2940*/  ISETP.GT.AND P3, PT, R72.reuse, 0x10, PT ;  /* 0x000000104800780c */ /* 0x040fe40003f64270 */
[C---:B------:R-:W-:Y:S02]  /*2950*/  ISETP.GT.AND P4, PT, R72.reuse, 0x8, PT ;  /* 0x000000084800780c */ /* 0x040fe40003f84270 */
[----:B------:R-:W-:Y:S02]  /*2960*/  ISETP.GT.AND P2, PT, R72, 0x9, PT ;  /* 0x000000094800780c */ /* 0x000fe40003f44270 */
[----:B-1----:R-:W-:Y:S01]  /*2970*/  VIADDMNMX R73, R74, R73, R0, PT ;  /* 0x000000494a497246 */ /* 0x002fe20003800100 */
[----:B------:R-:W-:-:S02]  /*2980*/  WARPGROUP.DEPBAR.LE gsb0, 0x0 ;  /* 0x00008000000079c5 */ /* 0x000fc40000010000 */
[----:B------:R-:W-:Y:S02]  /*2990*/  FSEL R24, R24, -INF , P6 ;  /* 0xff80000018187808 */ /* 0x000fe40003000000 */
[C---:B------:R-:W-:Y:S02]  /*29a0*/  ISETP.GT.AND P6, PT, R72.reuse, 0x11, PT ;  /* 0x000000114800780c */ /* 0x040fe40003fc4270 */
[----:B------:R-:W-:Y:S02]  /*29b0*/  FSEL R20, R25, -INF , P5 ;  /* 0xff80000019147808 */ /* 0x000fe40002800000 */
[----:B------:R-:W-:Y:S02]  /*29c0*/  ISETP.GT.AND P5, PT, R72, 0x18, PT ;  /* 0x000000184800780c */ /* 0x000fe40003fa4270 */
[----:B------:R-:W-:Y:S02]  /*29d0*/  FSEL R12, R32, -INF , P3 ;  /* 0xff800000200c7808 */ /* 0x000fe40001800000 */
[----:B------:R-:W-:-:S02]  /*29e0*/  FSEL R160, R33, -INF , P6 ;  /* 0xff80000021a07808 */ /* 0x000fc40003000000 */
[C---:B------:R-:W-:Y:S02]  /*29f0*/  ISETP.GT.AND P3, PT, R72.reuse, 0x21, PT ;  /* 0x000000214800780c */ /* 0x040fe40003f64270 */
[----:B------:R-:W-:Y:S02]  /*2a00*/  ISETP.GT.AND P6, PT, R72, 0x28, PT ;  /* 0x000000284800780c */ /* 0x000fe40003fc4270 */
[----:B------:R-:W-:Y:S02]  /*2a10*/  FSEL R28, R28, -INF , P4 ;  /* 0xff8000001c1c7808 */ /* 0x000fe40002000000 */
[----:B------:R-:W-:Y:S02]  /*2a20*/  ISETP.GT.AND P4, PT, R72, 0x19, PT ;  /* 0x000000194800780c */ /* 0x000fe40003f84270 */
[----:B------:R-:W-:Y:S02]  /*2a30*/  FSEL R165, R36, -INF , P5 ;  /* 0xff80000024a57808 */ /* 0x000fe40002800000 */
[----:B------:R-:W-:-:S02]  /*2a40*/  ISETP.GT.AND P5, PT, R72, 0x29, PT ;  /* 0x000000294800780c */ /* 0x000fc40003fa4270 */
[----:B------:R-:W-:Y:S02]  /*2a50*/  FSEL R161, R41, -INF , P3 ;  /* 0xff80000029a17808 */ /* 0x000fe40001800000 */
[----:B------:R-:W-:Y:S02]  /*2a60*/  FSEL R166, R44, -INF , P6 ;  /* 0xff8000002ca67808 */ /* 0x000fe40003000000 */
[C---:B------:R-:W-:Y:S02]  /*2a70*/  ISETP.GT.AND P3, PT, R72.reuse, 0x38, PT ;  /* 0x000000384800780c */ /* 0x040fe40003f64270 */
[----:B------:R-:W-:Y:S02]  /*2a80*/  ISETP.GT.AND P6, PT, R72, 0x39, PT ;  /* 0x000000394800780c */ /* 0x000fe40003fc4270 */
[----:B------:R-:W-:Y:S02]  /*2a90*/  FMNMX.FTZ R25, R24, R20, !PT ;  /* 0x0000001418197209 */ /* 0x000fe40007810000 */
[----:B------:R-:W-:-:S02]  /*2aa0*/  FSEL R170, R37, -INF , P4 ;  /* 0xff80000025aa7808 */ /* 0x000fc40002000000 */
[C---:B------:R-:W-:Y:S02]  /*2ab0*/  ISETP.GT.AND P4, PT, R72.reuse, 0x30, PT ;  /* 0x000000304800780c */ /* 0x040fe40003f84270 */
[----:B------:R-:W-:Y:S02]  /*2ac0*/  FSEL R171, R45, -INF , P5 ;  /* 0xff8000002dab7808 */ /* 0x000fe40002800000 */
[----:B------:R-:W-:Y:S02]  /*2ad0*/  ISETP.GT.AND P5, PT, R72, 0x40, PT ;  /* 0x000000404800780c */ /* 0x000fe40003fa4270 */
[----:B------:R-:W-:Y:S02]  /*2ae0*/  FSEL R167, R52, -INF , P3 ;  /* 0xff80000034a77808 */ /* 0x000fe40001800000 */
[----:B------:R-:W-:Y:S02]  /*2af0*/  FSEL R172, R53, -INF , P6 ;  /* 0xff80000035ac7808 */ /* 0x000fe40003000000 */
[----:B------:R-:W-:-:S02]  /*2b00*/  FSEL R74, R29, -INF , P2 ;  /* 0xff8000001d4a7808 */ /* 0x000fc40001000000 */
[C---:B------:R-:W-:Y:S02]  /*2b10*/  ISETP.GT.AND P3, PT, R72.reuse, 0x49, PT ;  /* 0x000000494800780c */ /* 0x040fe40003f64270 */
[----:B------:R-:W-:Y:S02]  /*2b20*/  ISETP.GT.AND P6, PT, R72, 0x50, PT ;  /* 0x000000504800780c */ /* 0x000fe40003fc4270 */
[----:B------:R-:W-:Y:S02]  /*2b30*/  FMNMX.FTZ R25, R28, R25, !PT ;  /* 0x000000191c197209 */ /* 0x000fe40007810000 */
[----:B------:R-:W-:Y:S02]  /*2b40*/  FSEL R158, R48, -INF , P4 ;  /* 0xff800000309e7808 */ /* 0x000fe40002000000 */
[----:B------:R-:W-:Y:S02]  /*2b50*/  ISETP.GT.AND P4, PT, R72, 0x41, PT ;  /* 0x000000414800780c */ /* 0x000fe40003f84270 */
[----:B------:R-:W-:-:S02]  /*2b60*/  FSEL R159, R56, -INF , P5 ;  /* 0xff800000389f7808 */ /* 0x000fc40002800000 */
[----:B------:R-:W-:Y:S02]  /*2b70*/  ISETP.GT.AND P5, PT, R72, 0x51, PT ;  /* 0x000000514800780c */ /* 0x000fe40003fa4270 */
[----:B------:R-:W-:Y:S02]  /*2b80*/  FSEL R173, R61, -INF , P3 ;  /* 0xff8000003dad7808 */ /* 0x000fe40001800000 */
[----:B------:R-:W-:Y:S02]  /*2b90*/  FSEL R0, R64, -INF , P6 ;  /* 0xff80000040007808 */ /* 0x000fe40003000000 */
[----:B------:R-:W-:Y:S02]  /*2ba0*/  FMNMX.FTZ R25, R74, R25, !PT ;  /* 0x000000194a197209 */ /* 0x000fe40007810000 */
[C---:B------:R-:W-:Y:S02]  /*2bb0*/  ISETP.GT.AND P3, PT, R73.reuse, RZ, PT ;  /* 0x000000ff4900720c */ /* 0x040fe40003f64270 */
[----:B------:R-:W-:-:S02]  /*2bc0*/  ISETP.GT.AND P6, PT, R73, 0x1, PT ;  /* 0x000000014900780c */ /* 0x000fc40003fc4270 */
[----:B------:R-:W-:Y:S02]  /*2bd0*/  FSEL R163, R57, -INF , P4 ;  /* 0xff80000039a37808 */ /* 0x000fe40002000000 */
[----:B------:R-:W-:Y:S02]  /*2be0*/  ISETP.GT.AND P4, PT, R72, 0x58, PT ;  /* 0x000000584800780c */ /* 0x000fe40003f84270 */
[----:B------:R-:W-:Y:S02]  /*2bf0*/  FSEL R164, R65, -INF , P5 ;  /* 0xff80000041a47808 */ /* 0x000fe40002800000 */
[----:B------:R-:W-:Y:S02]  /*2c00*/  FMNMX.FTZ R29, R12, R25, !PT ;  /* 0x000000190c1d7209 */ /* 0x000fe40007810000 */
[----:B------:R-:W-:Y:S02]  /*2c10*/  ISETP.GT.AND P5, PT, R73, 0x8, PT ;  /* 0x000000084900780c */ /* 0x000fe40003fa4270 */
[----:B------:R-:W-:-:S02]  /*2c20*/  FSEL R25, R26, -INF , P3 ;  /* 0xff8000001a197808 */ /* 0x000fc40001800000 */
[----:B------:R-:W-:Y:S02]  /*2c30*/  FSEL R27, R27, -INF , P6 ;  /* 0xff8000001b1b7808 */ /* 0x000fe40003000000 */
        /* <DEDUP_REMOVED lines=18> */
[----:B------:R-:W-:Y:S02]  /*2d60*/  FMNMX.FTZ R30, R157, R30, !PT ;  /* 0x0000001e9d1e7209 */ /* 0x000fe40007810000 */
[----:B------:R-:W-:Y:S02]  /*2d70*/  ISETP.GT.AND P3, PT, R73, 0x19, PT ;  /* 0x000000194900780c */ /* 0x000fe40003f64270 */
[----:B------:R-:W-:Y:S02]  /*2d80*/  FSEL R213, R38, -INF , P4 ;  /* 0xff80000026d57808 */ /* 0x000fe40002000000 */
[----:B------:R-:W-:Y:S02]  /*2d90*/  FMNMX.FTZ R26, R211, R26, !PT ;  /* 0x0000001ad31a7209 */ /* 0x000fe40007810000 */
[----:B------:R-:W-:-:S02]  /*2da0*/  FMNMX.FTZ R33, R161, R30, !PT ;  /* 0x0000001ea1217209 */ /* 0x000fc40007810000 */
[----:B------:R-:W-:Y:S02]  /*2db0*/  ISETP.GT.AND P5, PT, R73, 0x20, PT ;  /* 0x000000204900780c */ /* 0x000fe40003fa4270 */
[----:B------:R-:W-:Y:S02]  /*2dc0*/  FSEL R215, R39, -INF , P3 ;  /* 0xff80000027d77808 */ /* 0x000fe40001800000 */
[----:B------:R-:W-:Y:S02]  /*2dd0*/  FMNMX.FTZ R26, R213, R26, !PT ;  /* 0x0000001ad51a7209 */ /* 0x000fe40007810000 */
        /* <DEDUP_REMOVED lines=32> */
[----:B------:R-:W-:-:S02]  /*2fe0*/  ISETP.GT.AND P2, PT, R72, 0x48, PT ;  /* 0x000000484800780c */ /* 0x000fc40003f44270 */
        /* <DEDUP_REMOVED lines=50> */
[--C-:B------:R-:W-:Y:S01]  /*3310*/  FFMA.FTZ R178, R28, UR10, -R199.reuse ;  /* 0x0000000a1cb27c23 */ /* 0x100fe200080108c7 */
[----:B------:R-:W-:Y:S01]  /*3320*/  FSEL R204, R204, RZ, P2 ;  /* 0x000000ffcccc7208 */ /* 0x000fe20001000000 */
[--C-:B------:R-:W-:Y:S01]  /*3330*/  FFMA.FTZ R179, R74, UR10, -R199.reuse ;  /* 0x0000000a4ab37c23 */ /* 0x100fe200080108c7 */
[----:B------:R-:W-:Y:S01]  /*3340*/  ISETP.NE.AND P2, PT, R76, RZ, PT ;  /* 0x000000ff4c00720c */ /* 0x000fe20003f45270 */
[----:B------:R-:W-:Y:S01]  /*3350*/  MUFU.EX2 R175, R175 ;  /* 0x000000af00af7308 */ /* 0x000fe20000000800 */
[----:B------:R-:W0:Y:S01]  /*3360*/  S2R R76, SR_TID.X ;  /* 0x00000000004c7919 */ /* 0x000e220000002100 */
        /* <DEDUP_REMOVED lines=8> */
[----:B------:R-:W-:Y:S01]  /*33f0*/  FFMA.FTZ R170, R211, UR10, -R204 ;  /* 0x0000000ad3aa7c23 */ /* 0x000fe200080108cc */
[----:B------:R-:W-:Y:S01]  /*3400*/  FFMA.FTZ R12, R12, UR10, -R199 ;  /* 0x0000000a0c0c7c23 */ /* 0x000fe200080108c7 */
[----:B------:R-:W-:-:S02]  /*3410*/  @!P2 VIADD R20, R190, 0x32440 ;  /* 0x00032440be14a836 */ /* 0x000fc40000000000 */
[--C-:B------:R-:W-:Y:S01]  /*3420*/  FFMA.FTZ R165, R217, UR10, -R204.reuse ;  /* 0x0000000ad9a57c23 */ /* 0x100fe200080108cc */
[--C-:B------:R-:W-:Y:S01]  /*3430*/  FFMA.FTZ R206, R213, UR10, -R204.reuse ;  /* 0x0000000ad5ce7c23 */ /* 0x100fe200080108cc */
[----:B------:R-:W-:Y:S01]  /*3440*/  FFMA.FTZ R211, R215, UR10, -R204 ;  /* 0x0000000ad7d37c23 */ /* 0x000fe200080108cc */
[----:B------:R-:W-:Y:S01]  /*3450*/  MUFU.EX2 R178, R178 ;  /* 0x000000b200b27308 */ /* 0x000fe20000000800 */
[----:B------:R-:W-:Y:S01]  /*3460*/  @!P2 PRMT R20, RZ, 0x654, R20 ;  /* 0x00000654ff14a816 */ /* 0x000fe20000000014 */
[--C-:B------:R-:W-:Y:S01]  /*3470*/  FFMA.FTZ R208, R161, UR10, -R199.reuse ;  /* 0x0000000aa1d07c23 */ /* 0x100fe200080108c7 */
[--C-:B------:R-:W-:Y:S01]  /*3480*/  FFMA.FTZ R161, R166, UR10, -R199.reuse ;  /* 0x0000000aa6a17c23 */ /* 0x100fe200080108c7 */
[--C-:B------:R-:W-:Y:S01]  /*3490*/  FFMA.FTZ R166, R171, UR10, -R199.reuse ;  /* 0x0000000aaba67c23 */ /* 0x100fe200080108c7 */
[--C-:B------:R-:W-:Y:S01]  /*34a0*/  FFMA.FTZ R171, R180, UR10, -R204.reuse ;  /* 0x0000000ab4ab7c23 */ /* 0x100fe200080108cc */
[--C-:B------:R-:W-:Y:S01]  /*34b0*/  FFMA.FTZ R180, R185, UR10, -R204.reuse ;  /* 0x0000000ab9b47c23 */ /* 0x100fe200080108cc */
[--C-:B------:R-:W-:Y:S01]  /*34c0*/  FFMA.FTZ R157, R157, UR10, -R199.reuse ;  /* 0x0000000a9d9d7c23 */ /* 0x100fe200080108c7 */
[----:B------:R-:W2:Y:S01]  /*34d0*/  MUFU.EX2 R179, R179 ;  /* 0x000000b300b37308 */ /* 0x000ea20000000800 */
[----:B-1----:R-:W-:Y:S01]  /*34e0*/  F2FP.F16.F32.PACK_AB R152, R175, R176 ;  /* 0x000000b0af98723e */ /* 0x002fe200000000ff */
[--C-:B------:R-:W-:Y:S01]  /*34f0*/  FFMA.FTZ R185, R191, UR10, -R204.reuse ;  /* 0x0000000abfb97c23 */ /* 0x100fe200080108cc */
[--C-:B------:R-:W-:Y:S01]  /*3500*/  FFMA.FTZ R194, R194, UR10, -R204.reuse ;  /* 0x0000000ac2c27c23 */ /* 0x100fe200080108cc */
[--C-:B------:R-:W-:Y:S01]  /*3510*/  FFMA.FTZ R191, R162, UR10, -R199.reuse ;  /* 0x0000000aa2bf7c23 */ /* 0x100fe200080108c7 */
[--C-:B------:R-:W-:Y:S01]  /*3520*/  FFMA.FTZ R162, R167, UR10, -R199.reuse ;  /* 0x0000000aa7a27c23 */ /* 0x100fe200080108c7 */
[--C-:B------:R-:W-:Y:S01]  /*3530*/  FFMA.FTZ R167, R172, UR10, -R199.reuse ;  /* 0x0000000aaca77c23 */ /* 0x100fe200080108c7 */
[----:B------:R-:W-:Y:S01]  /*3540*/  FFMA.FTZ R172, R181, UR10, -R204 ;  /* 0x0000000ab5ac7c23 */ /* 0x000fe200080108cc */
[----:B------:R-:W-:Y:S01]  /*3550*/  MUFU.EX2 R177, R177 ;  /* 0x000000b100b17308 */ /* 0x000fe20000000800 */
[----:B0-----:R-:W-:Y:S01]  /*3560*/  SHF.R.U32.HI R76, RZ, 0x7, R76 ;  /* 0x00000007ff4c7819 */ /* 0x001fe2000001164c */
[--C-:B------:R-:W-:Y:S01]  /*3570*/  FFMA.FTZ R181, R186, UR10, -R204.reuse ;  /* 0x0000000abab57c23 */ /* 0x100fe200080108cc */
[--C-:B------:R-:W-:Y:S01]  /*3580*/  FFMA.FTZ R158, R158, UR10, -R199.reuse ;  /* 0x0000000a9e9e7c23 */ /* 0x100fe200080108c7 */
[--C-:B------:R-:W-:Y:S01]  /*3590*/  FFMA.FTZ R186, R192, UR10, -R204.reuse ;  /* 0x0000000ac0ba7c23 */ /* 0x100fe200080108cc */
[----:B------:R-:W-:Y:S01]  /*35a0*/  IADD3 R202, -R76, 0xb, RZ ;  /* 0x0000000b4cca7810 */ /* 0x000fe20007ffe1ff */
[--C-:B------:R-:W-:Y:S01]  /*35b0*/  FFMA.FTZ R195, R195, UR10, -R204.reuse ;  /* 0x0000000ac3c37c23 */ /* 0x100fe200080108cc */
[--C-:B------:R-:W-:Y:S01]  /*35c0*/  FFMA.FTZ R192, R163, UR10, -R199.reuse ;  /* 0x0000000aa3c07c23 */ /* 0x100fe200080108c7 */
[----:B------:R-:W0:Y:S01]  /*35d0*/  MUFU.EX2 R188, R188 ;  /* 0x000000bc00bc7308 */ /* 0x000e220000000800 */
[----:B--2---:R-:W-:Y:S01]  /*35e0*/  F2FP.F16.F32.PACK_AB R154, R179, R178 ;  /* 0x000000b2b39a723e */ /* 0x004fe200000000ff */
[----:B------:R1:W-:Y:S06]  /*35f0*/  BAR.ARV R202, 0x100 ;  /* 0x000400ca0000751d */ /* 0x0003ec0000002000 */
[----:B------:R2:W-:Y:S01]  /*3600*/  @!P2 SYNCS.ARRIVE.TRANS64.RED.A1T0 RZ, [R20+URZ], RZ ;  /* 0x000000ff14ffa9a7 */ /* 0x0005e2000810043f */
        /* <DEDUP_REMOVED lines=12> */
[--C-:B------:R-:W-:Y:S01]  /*36d0*/  FFMA.FTZ R169, R174, UR10, -R199.reuse ;  /* 0x0000000aaea97c23 */ /* 0x100fe200080108c7 */
[--C-:B------:R-:W-:Y:S01]  /*36e0*/  FFMA.FTZ R174, R189, UR10, -R204.reuse ;  /* 0x0000000abdae7c23 */ /* 0x100fe200080108cc */
[--C-:B------:R-:W-:Y:S01]  /*36f0*/  FFMA.FTZ R189, R193, UR10, -R204.reuse ;  /* 0x0000000ac1bd7c23 */ /* 0x100fe200080108cc */
[----:B------:R-:W-:Y:S01]  /*3700*/  FFMA.FTZ R0, R0, UR10, -R199 ;  /* 0x0000000a00007c23 */ /* 0x000fe200080108c7 */
[----:B------:R-:W-:Y:S01]  /*3710*/  MUFU.EX2 R12, R12 ;  /* 0x0000000c000c7308 */ /* 0x000fe20000000800 */
[--C-:B------:R-:W-:Y:S01]  /*3720*/  FFMA.FTZ R193, R197, UR10, -R204.reuse ;  /* 0x0000000ac5c17c23 */ /* 0x100fe200080108cc */
[----:B------:R-:W-:Y:S01]  /*3730*/  FFMA.FTZ R198, R205, UR10, -R204 ;  /* 0x0000000acdc67c23 */ /* 0x000fe200080108cc */
[----:B------:R-:W-:Y:S01]  /*3740*/  FADD.FTZ R175, R176, R175 ;  /* 0x000000afb0af7221 */ /* 0x000fe20000010000 */
[----:B------:R-:W-:Y:S01]  /*3750*/  FADD.FTZ R188, R177, R188 ;  /* 0x000000bcb1bc7221 */ /* 0x000fe20000010000 */
[----:B--2---:R-:W-:-:S02]  /*3760*/  IMAD.U32 R20, RZ, RZ, UR5 ;  /* 0x00000005ff147e24 */ /* 0x004fc4000f8e00ff */
[----:B------:R-:W-:Y:S01]  /*3770*/  FADD.FTZ R178, R178, R175 ;  /* 0x000000afb2b27221 */ /* 0x000fe20000010000 */
[----:B------:R-:W0:Y:S01]  /*3780*/  MUFU.EX2 R207, R207 ;  /* 0x000000cf00cf7308 */ /* 0x000e220000000800 */
[----:B---3--:R-:W-:Y:S01]  /*3790*/  F2FP.F16.F32.PACK_AB R155, R184, R183 ;  /* 0x000000b7b89b723e */ /* 0x008fe200000000ff */
[----:B------:R1:W-:Y:S01]  /*37a0*/  BAR.SYNC.DEFER_BLOCKING R203, 0x100 ;  /* 0x000400cb0000751d */ /* 0x0003e20000010000 */
[----:B------:R-:W-:Y:S01]  /*37b0*/  FADD.FTZ R183, R183, R188 ;  /* 0x000000bcb7b77221 */ /* 0x000fe20000010000 */
[----:B------:R-:W-:Y:S01]  /*37c0*/  FADD.FTZ R179, R179, R178 ;  /* 0x000000b2b3b37221 */ /* 0x000fe20000010000 */
[----:B------:R-:W-:Y:S02]  /*37d0*/  @!P2 VIADD R190, R190, 0x32460 ;  /* 0x00032460bebea836 */ /* 0x000fe40000000000 */
[----:B------:R-:W-:Y:S01]  /*37e0*/  FADD.FTZ R184, R184, R183 ;  /* 0x000000b7b8b87221 */ /* 0x000fe20000010000 */
[----:B------:R-:W-:Y:S02]  /*37f0*/  MUFU.EX2 R160, R160 ;  /* 0x000000a000a07308 */ /* 0x000fe40000000800 */
[----:B------:R-:W-:-:S06]  /*3800*/  @!P2 PRMT R190, RZ, 0x654, R190 ;  /* 0x00000654ffbea816 */ /* 0x000fcc00000000be */
[----:B------:R-:W-:Y:S08]  /*3810*/  MUFU.EX2 R209, R209 ;  /* 0x000000d100d17308 */ /* 0x000ff00000000800 */
[----:B------:R-:W-:Y:S01]  /*3820*/  MUFU.EX2 R165, R165 ;  /* 0x000000a500a57308 */ /* 0x000fe20000000800 */
[----:B------:R-:W-:-:S06]  /*3830*/  WARPGROUP.ARRIVE ;  /* 0x00000000000079c5 */ /* 0x000fcc0000000000 */
[----:B------:R-:W-:Y:S01]  /*3840*/  HGMMA.64x256x16.F32 R24, R152, gdesc[UR12].tnspB, RZ, !UPT, gsb0 ;  /* 0x43e0000c98187df0 */ /* 0x000fe2000c0008ff */
[----:B------:R-:W2:Y:S01]  /*3850*/  MUFU.EX2 R170, R170 ;  /* 0x000000aa00aa7308 */ /* 0x000ea20000000800 */
[----:B------:R-:W-:Y:S01]  /*3860*/  UMOV UR14, UR4 ;  /* 0x00000004000e7c82 */ /* 0x000fe20008000000 */
[----:B------:R-:W-:Y:S01]  /*3870*/  UMOV UR15, 0x40000040 ;  /* 0x40000040000f7882 */ /* 0x000fe20000000000 */
[----:B------:R-:W-:-:S05]  /*3880*/  UIADD3 UR4, UR5, 0x100, URZ ;  /* 0x0000010005047890 */ /* 0x000fca000fffe03f */
        /* <DEDUP_REMOVED lines=48> */
[----:B------:R-:W-:Y:S01]  /*3b90*/  UMOV UR14, UR4 ;  /* 0x00000004000e7c82 */ /* 0x000fe20008000000 */
[----:B------:R-:W-:Y:S01]  /*3ba0*/  UMOV UR15, 0x40000040 ;  /* 0x40000040000f7882 */ /* 0x000fe20000000000 */
[----:B------:R-:W-:Y:S01]  /*3bb0*/  UIADD3 UR4, UR5, 0x180, URZ ;  /* 0x0000018005047890 */ /* 0x000fe2000fffe03f */
        /* <DEDUP_REMOVED lines=14> */
[----:B------:R-:W-:-:S06]  /*3ca0*/  FADD.FTZ R185, R194, R185 ;  /* 0x000000b9c2b97221 */ /* 0x000fcc0000010000 */
[----:B------:R-:W-:Y:S01]  /*3cb0*/  HGMMA.64x256x16.F32 R24, R152, gdesc[UR12].tnspB, R24, gsb0 ;  /* 0x43e0000c98187df0 */ /* 0x000fe20008000818 */
[----:B------:R-:W-:Y:S01]  /*3cc0*/  UMOV UR14, UR4 ;  /* 0x00000004000e7c82 */ /* 0x000fe20008000000 */
[----:B------:R-:W-:Y:S01]  /*3cd0*/  UMOV UR15, 0x40000040 ;  /* 0x40000040000f7882 */ /* 0x000fe20000000000 */
[----:B------:R-:W-:Y:S01]  /*3ce0*/  UIADD3 UR4, UR5, 0x200, URZ ;  /* 0x0000020005047890 */ /* 0x000fe2000fffe03f */
        /* <DEDUP_REMOVED lines=13> */
[----:B------:R-:W-:-:S07]  /*3dc0*/  FADD.FTZ R186, R195, R186 ;  /* 0x000000bac3ba7221 */ /* 0x000fce0000010000 */
        /* <DEDUP_REMOVED lines=21> */
[----:B------:R-:W-:Y:S02]  /*3f20*/  @UP0 ULDC UR4, c[0x0][0x44c] ;  /* 0x0001130000040ab9 */ /* 0x000fe40000000800 */
[----:B------:R-:W-:-:S04]  /*3f30*/  UIMAD.WIDE.U32 UR4, UR38, UR4, URZ ;  /* 0x00000004260472a5 */ /* 0x000fc8000f8e003f */
[----:B------:R-:W-:Y:S02]  /*3f40*/  @UP0 USHF.R.U32.HI UR38, URZ, UR7, UR5 ;  /* 0x000000073f260299 */ /* 0x000fe40008011605 */
[----:B------:R-:W-:Y:S02]  /*3f50*/  UIADD3 UR7, UR42, -0x2, URZ ;  /* 0xfffffffe2a077890 */ /* 0x000fe4000fffe03f */
[----:B------:R-:W-:-:S04]  /*3f60*/  UIADD3 UR4, UR38, -UR6, UR39 ;  /* 0x8000000626047290 */ /* 0x000fc8000fffe027 */
[----:B------:R-:W-:-:S04]  /*3f70*/  UIMAD.WIDE UR4, UR4, 0x2aaaaaab, URZ ;  /* 0x2aaaaaab040478a5 */ /* 0x000fc8000f8e023f */
[----:B------:R-:W-:-:S04]  /*3f80*/  USHF.R.U32.HI UR4, URZ, 0x1f, UR5 ;  /* 0x0000001f3f047899 */ /* 0x000fc80008011605 */
[----:B------:R-:W-:-:S04]  /*3f90*/  ULEA.HI.SX32 UR4, UR5, UR4, 0x1c ;  /* 0x0000000405047291 */ /* 0x000fc8000f8fe23f */
[----:B------:R-:W-:-:S04]  /*3fa0*/  UISETP.LT.AND UP1, UPT, UR11, UR4, UPT ;  /* 0x000000040b00728c */ /* 0x000fc8000bf21270 */
[----:B------:R-:W-:-:S03]  /*3fb0*/  USEL UR56, UR11, UR4, !UP1 ;  /* 0x000000040b387287 */ /* 0x000fc6000c800000 */
[----:B------:R-:W-:Y:S01]  /*3fc0*/  UMOV UR4, URZ ;  /* 0x0000003f00047c82 */ /* 0x000fe20008000000 */
[----:B------:R-:W-:-:S06]  /*3fd0*/  UISETP.GE.AND UP1, UPT, UR7, UR56, UPT ;  /* 0x000000380700728c */ /* 0x000fcc000bf26270 */
[----:B------:R-:W-:Y:S01]  /*3fe0*/  PLOP3.LUT P3, PT, PT, PT, UP1, 0x80, 0x0 ;  /* 0x000000000000781c */ /* 0x000fe20003f6f018 */
[----:B------:R-:W-:Y:S02]  /*3ff0*/  WARPGROUP.DEPBAR.LE gsb0, 0x0 ;  /* 0x00008000000079c5 */ /* 0x000fe40000010000 */
[----:B------:R-:W-:Y:S01]  /*4000*/  F2FP.F16.F32.PACK_AB R152, R213, R0 ;  /* 0x00000000d598723e */ /* 0x000fe200000000ff */
[----:B------:R-:W-:Y:S01]  /*4010*/  FADD.FTZ R0, R0, R163 ;  /* 0x000000a300007221 */ /* 0x000fe20000010000 */
[----:B------:R-:W-:Y:S01]  /*4020*/  F2FP.F16.F32.PACK_AB R153, R189, R174 ;  /* 0x000000aebd99723e */ /* 0x000fe200000000ff */
        /* <DEDUP_REMOVED lines=14> */
[----:B------:R-:W-:Y:S01]  /*4110*/  IMAD.MOV.U32 R205, RZ, RZ, R156 ;  /* 0x000000ffffcd7224 */ /* 0x000fe200078e009c */
[----:B------:R-:W-:Y:S01]  /*4120*/  UMOV UR60, URZ ;  /* 0x0000003f003c7c82 */ /* 0x000fe20008000000 */
[----:B------:R-:W-:Y:S01]  /*4130*/  IMAD.MOV.U32 R204, RZ, RZ, R201 ;  /* 0x000000ffffcc7224 */ /* 0x000fe200078e00c9 */
[----:B------:R-:W-:-:S06]  /*4140*/  UMOV UR4, URZ ;  /* 0x0000003f00047c82 */ /* 0x000fcc0008000000 */
.L_x_13282:
[----:B------:R-:W-:-:S04]  /*4150*/  UIADD3 UR4, UR4, 0x1, URZ ;  /* 0x0000000104047890 */ /* 0x000fc8000fffe03f */
[----:B------:R-:W-:-:S04]  /*4160*/  UISETP.NE.AND UP1, UPT, UR4, 0x2, UPT ;  /* 0x000000020400788c */ /* 0x000fc8000bf25270 */
[----:B------:R-:W-:Y:S02]  /*4170*/  USEL UR5, URZ, 0x1, UP1 ;  /* 0x000000013f057887 */ /* 0x000fe40008800000 */
[----:B------:R-:W-:Y:S02]  /*4180*/  USEL UR4, UR4, URZ, UP1 ;  /* 0x0000003f04047287 */ /* 0x000fe40008800000 */
[----:B------:R-:W-:Y:S01]  /*4190*/  ULOP3.LUT UR60, UR60, UR5, URZ, 0x3c, !UPT ;  /* 0x000000053c3c7292 */ /* 0x000fe2000f8e3c3f */
[----:B-1----:R-:W-:Y:S11]  /*41a0*/  @!P0 BRA `(.L_x_13274) ;  /* 0x0000000000048947 */ /* 0x002ff60003800000 */
[----:B------:R-:W-:Y:S01]  /*41b0*/  BPT.TRAP 0x1 ;  /* 0x000000040000795c */ /* 0x000fe20000300000 */
.L_x_13274:
[----:B------:R-:W-:Y:S01]  /*41c0*/  R2UR UR5, R22 ;  /* 0x00000000160572ca */ /* 0x000fe200000e0000 */
[----:B------:R-:W-:-:S05]  /*41d0*/  IMAD.U32 R201, RZ, RZ, UR60 ;  /* 0x0000003cffc97e24 */ /* 0x000fca000f8e00ff */
[----:B------:R-:W-:-:S07]  /*41e0*/  SHF.L.U32 R201, R201, 0x1f, RZ ;  /* 0x0000001fc9c97819 */ /* 0x000fce00000006ff */
[----:B------:R-:W-:-:S09]  /*41f0*/  ULEA UR5, UR4, UR5, 0x3 ;  /* 0x0000000504057291 */ /* 0x000fd2000f8e183f */
[----:B------:R1:W2:Y:S01]  /*4200*/  SYNCS.PHASECHK.TRANS64.TRYWAIT P3, [UR5+0x32430], R201 ;  /* 0x032430c9ff0075a7 */ /* 0x0002a20008060145 */
[----:B------:R-:W-:Y:S05]  /*4210*/  @!P0 BRA `(.L_x_13275) ;  /* 0x0000000000048947 */ /* 0x000fea0003800000 */
[----:B------:R-:W-:Y:S01]  /*4220*/  BPT.TRAP 0x1 ;  /* 0x000000040000795c */ /* 0x000fe20000300000 */
.L_x_13275:
[----:B--2---:R-:W-:Y:S05]  /*4230*/  @P3 BRA `(.L_x_13276) ;  /* 0x0000000000083947 */ /* 0x004fea0003800000 */
[----:B------:R-:W2:Y:S02]  /*4240*/  SYNCS.PHASECHK.TRANS64.TRYWAIT P3, [UR5+0x32430], R201 ;  /* 0x032430c9ff0075a7 */ /* 0x000ea40008060145 */
[----:B--2---:R-:W-:Y:S05]  /*4250*/  @!P3 BRA `(.L_x_13277) ;  /* 0x000000c800d8b947 */ /* 0x004fea0003800000 */
.L_x_13276:
[----:B------:R-:W-:Y:S01]  /*4260*/  R2UR UR6, R21 ;  /* 0x00000000150672ca */ /* 0x000fe200000e0000 */
[----:B0-2---:R-:W-:Y:S01]  /*4270*/  WARPGROUP.ARRIVE ;  /* 0x00000000000079c5 */ /* 0x005fe20000000000 */
        /* <DEDUP_REMOVED lines=49> */
.L_x_13278:
[----:B------:R0:W2:Y:S01]  /*4590*/  SYNCS.PHASECHK.TRANS64.TRYWAIT P3, [UR5+0x32450], R201 ;  /* 0x032450c9ff0075a7 */ /* 0x0000a20008060145 */
[----:B------:R-:W-:Y:S05]  /*45a0*/  @!P0 BRA `(.L_x_13279) ;  /* 0x0000000000048947 */ /* 0x000fea0003800000 */
[----:B------:R-:W-:Y:S01]  /*45b0*/  BPT.TRAP 0x1 ;  /* 0x000000040000795c */ /* 0x000fe20000300000 */
.L_x_13279:
[----:B--2---:R-:W-:Y:S05]  /*45c0*/  @P3 BRA `(.L_x_13280) ;  /* 0x0000000000083947 */ /* 0x004fea0003800000 */
[----:B------:R-:W2:Y:S02]  /*45d0*/  SYNCS.PHASECHK.TRANS64.TRYWAIT P3, [UR5+0x32450], R201 ;  /* 0x032450c9ff0075a7 */ /* 0x000ea40008060145 */
[----:B--2---:R-:W-:Y:S05]  /*45e0*/  @!P3 BRA `(.L_x_13281) ;  /* 0x000000c8000cb947 */ /* 0x004fea0003800000 */
.L_x_13280:
[----:B012---:R-:W-:Y:S01]  /*45f0*/  MOV R201, UR49 ;  /* 0x0000003100c97c02 */ /* 0x007fe20008000f00 */
[----:B------:R-:W-:Y:S01]  /*4600*/  UIMAD UR6, UR4, 0xc00, UR61 ;  /* 0x00000c00040678a4 */ /* 0x000fe2000f8e023d */
[----:B------:R-:W-:Y:S01]  /*4610*/  MOV R202, UR48 ;  /* 0x0000003000ca7c02 */ /* 0x000fe20008000f00 */
[----:B------:R-:W-:Y:S01]  /*4620*/  WARPGROUP.ARRIVE ;  /* 0x00000000000079c5 */ /* 0x000fe20000000000 */
[----:B------:R-:W-:Y:S01]  /*4630*/  R2UR UR48, R4 ;  /* 0x00000000043072ca */ /* 0x000fe200000e0000 */
[----:B------:R-:W-:Y:S01]  /*4640*/  UMOV UR51, 0x40000040 ;  /* 0x4000004000337882 */ /* 0x000fe20000000000 */
[----:B------:R-:W-:Y:S01]  /*4650*/  R2UR UR49, R5 ;  /* 0x00000000053172ca */ /* 0x000fe200000e0000 */
[----:B------:R-:W-:Y:S01]  /*4660*/  UIADD3 UR10, UR6, 0x2, URZ ;  /* 0x00000002060a7890 */ /* 0x000fe2000fffe03f */
[----:B------:R-:W-:Y:S01]  /*4670*/  MOV R206, UR53 ;  /* 0x0000003500ce7c02 */ /* 0x000fe20008000f00 */
[----:B------:R-:W-:Y:S01]  /*4680*/  UMOV UR50, UR6 ;  /* 0x0000000600327c82 */ /* 0x000fe20008000000 */
[----:B------:R-:W-:Y:S01]  /*4690*/  MOV R207, UR52 ;  /* 0x0000003400cf7c02 */ /* 0x000fe20008000f00 */
[----:B------:R-:W-:Y:S01]  /*46a0*/  UMOV UR55, 0x40000040 ;  /* 0x4000004000377882 */ /* 0x000fe20000000000 */
[----:B------:R-:W-:Y:S01]  /*46b0*/  R2UR UR52, R2 ;  /* 0x00000000023472ca */ /* 0x000fe200000e0000 */
[----:B------:R-:W-:Y:S01]  /*46c0*/  UMOV UR59, 0x40000040 ;  /* 0x40000040003b7882 */ /* 0x000fe20000000000 */
[----:B------:R-:W-:Y:S01]  /*46d0*/  R2UR UR53, R3 ;  /* 0x00000000033572ca */ /* 0x000fe200000e0000 */
[----:B------:R-:W-:Y:S01]  /*46e0*/  UMOV UR54, UR10 ;  /* 0x0000000a00367c82 */ /* 0x000fe20008000000 */
[----:B------:R-:W-:Y:S01]  /*46f0*/  MOV R208, UR57 ;  /* 0x0000003900d07c02 */ /* 0x000fe20008000f00 */
[----:B------:R-:W-:Y:S01]  /*4700*/  UIADD3 UR10, UR6, 0x4, URZ ;  /* 0x00000004060a7890 */ /* 0x000fe2000fffe03f */
[----:B------:R-:W-:Y:S01]  /*4710*/  MOV R209, UR56 ;  /* 0x0000003800d17c02 */ /* 0x000fe20008000f00 */
[----:B------:R-:W-:Y:S01]  /*4720*/  HGMMA.64x96x16.F32 R152, gdesc[UR48], R152, gsb0 ;  /* 0x01600000309879f0 */ /* 0x000fe20008000898 */
[----:B------:R-:W-:Y:S01]  /*4730*/  R2UR UR56, R14 ;  /* 0x000000000e3872ca */ /* 0x000fe200000e0000 */
[----:B------:R-:W-:Y:S01]  /*4740*/  UMOV UR11, 0x40000040 ;  /* 0x40000040000b7882 */ /* 0x000fe20000000000 */
[----:B------:R-:W-:Y:S01]  /*4750*/  R2UR UR57, R15 ;  /* 0x000000000f3972ca */ /* 0x000fe200000e0000 */
[----:B------:R-:W-:Y:S01]  /*4760*/  UIADD3 UR14, UR6, 0x300, URZ ;  /* 0x00000300060e7890 */ /* 0x000fe2000fffe03f */
[----:B------:R-:W-:Y:S01]  /*4770*/  R2UR UR49, R201 ;  /* 0x00000000c93172ca */ /* 0x000fe200000e0000 */
[----:B------:R-:W-:Y:S01]  /*4780*/  UMOV UR58, UR10 ;  /* 0x0000000a003a7c82 */ /* 0x000fe20008000000 */
[----:B------:R-:W-:Y:S01]  /*4790*/  UIADD3 UR10, UR6, 0x6, URZ ;  /* 0x00000006060a7890 */ /* 0x000fe2000fffe03f */
[----:B------:R-:W-:Y:S01]  /*47a0*/  R2UR UR48, R202 ;  /* 0x00000000ca3072ca */ /* 0x000fe200000e0000 */
[----:B------:R-:W-:Y:S01]  /*47b0*/  UMOV UR15, 0x40000040 ;  /* 0x40000040000f7882 */ /* 0x000fe20000000000 */
[----:B------:R-:W-:Y:S01]  /*47c0*/  UIADD3 UR18, UR6, 0x302, URZ ;  /* 0x0000030206127890 */ /* 0x000fe2000fffe03f */
[----:B------:R-:W0:Y:S01]  /*47d0*/  S2R R213, SR_TID.X ;  /* 0x0000000000d57919 */ /* 0x000e220000002100 */
        /* <DEDUP_REMOVED lines=17> */
[----:B0-----:R-:W-:Y:S01]  /*48f0*/  SHF.R.U32.HI R213, RZ, 0x7, R213 ;  /* 0x00000007ffd57819 */ /* 0x001fe200000116d5 */
        /* <DEDUP_REMOVED lines=8> */
[----:B------:R-:W-:Y:S01]  /*4980*/  IMAD.MOV.U32 R206, RZ, RZ, R13 ;  /* 0x000000ffffce7224 */ /* 0x000fe200078e000d */
[----:B------:R-:W-:Y:S02]  /*4990*/  WARPGROUP.DEPBAR.LE gsb0, 0x0 ;  /* 0x00008000000079c5 */ /* 0x000fe40000010000 */
[----:B------:R-:W-:-:S06]  /*49a0*/  WARPGROUP.ARRIVE ;  /* 0x00000000000079c5 */ /* 0x000fcc0000000000 */
[----:B------:R-:W-:Y:S01]  /*49b0*/  HGMMA.64x96x16.F32 R152, gdesc[UR56], R152, gsb0 ;  /* 0x01600000389879f0 */ /* 0x000fe20008000898 */
[----:B------:R-:W-:Y:S01]  /*49c0*/  R2UR UR56, R10 ;  /* 0x000000000a3872ca */ /* 0x000fe200000e0000 */
[----:B------:R-:W-:Y:S01]  /*49d0*/  UMOV UR58, UR6 ;  /* 0x00000006003a7c82 */ /* 0x000fe20008000000 */
[----:B------:R-:W-:Y:S01]  /*49e0*/  R2UR UR57, R11 ;  /* 0x000000000b3972ca */ /* 0x000fe200000e0000 */
[----:B------:R-:W-:Y:S01]  /*49f0*/  UMOV UR59, 0x40000040 ;  /* 0x40000040003b7882 */ /* 0x000fe20000000000 */
[----:B------:R-:W-:Y:S02]  /*4a00*/  @UP0 ULDC UR6, c[0x0][0x44c] ;  /* 0x0001130000060ab9 */ /* 0x000fe40000000800 */
[----:B------:R-:W-:Y:S01]  /*4a10*/  @P1 IMAD.HI.U32 R201, R13, UR6, RZ ;  /* 0x000000060dc91c27 */ /* 0x000fe2000f8e00ff */
[----:B------:R-:W-:-:S04]  /*4a20*/  @UP0 ULDC UR6, c[0x0][0x450] ;  /* 0x0001140000060ab9 */ /* 0x000fc80000000800 */
[----:B------:R-:W-:Y:S01]  /*4a30*/  @P1 SHF.R.U32.HI R206, RZ, UR6, R201 ;  /* 0x00000006ffce1c19 */ /* 0x000fe200080116c9 */
[----:B------:R-:W-:Y:S02]  /*4a40*/  UMOV UR6, 0x1 ;  /* 0x0000000100067882 */ /* 0x000fe40000000000 */
[----:B------:R-:W-:Y:S02]  /*4a50*/  UIMAD UR6, UR7, -0x60, UR6 ;  /* 0xffffffa0070678a4 */ /* 0x000fe4000f8e0206 */
[----:B------:R-:W0:Y:S01]  /*4a60*/  SHFL.IDX PT, R207, R206, RZ, 0x1c1f ;  /* 0x001c1fffcecf7589 */ /* 0x000e2200000e0000 */
[----:B------:R-:W-:Y:S02]  /*4a70*/  WARPGROUP.DEPBAR.LE gsb0, 0x0 ;  /* 0x00008000000079c5 */ /* 0x000fe40000010000 */
[----:B------:R-:W-:-:S06]  /*4a80*/  WARPGROUP.ARRIVE ;  /* 0x00000000000079c5 */ /* 0x000fcc0000000000 */
[----:B------:R-:W-:Y:S01]  /*4a90*/  HGMMA.64x96x16.F32 R152, gdesc[UR8], R152, gsb0 ;  /* 0x01600000089879f0 */ /* 0x000fe20008000898 */
[----:B------:R-:W-:Y:S01]  /*4aa0*/  ULDC UR10, c[0x0][0x2f0] ;  /* 0x0000bc00000a7ab9 */ /* 0x000fe20000000800 */
[----:B------:R-:W-:Y:S01]  /*4ab0*/  R2UR UR11, R20 ;  /* 0x00000000140b72ca */ /* 0x000fe200000e0000 */
[----:B------:R-:W-:Y:S01]  /*4ac0*/  IMAD.U32 R202, RZ, RZ, UR10 ;  /* 0x0000000affca7e24 */ /* 0x000fe2000f8e00ff */
[----:B------:R-:W-:Y:S01]  /*4ad0*/  ULDC UR10, c[0x0][0xa80] ;  /* 0x0002a000000a7ab9 */ /* 0x000fe20000000800 */
        /* <DEDUP_REMOVED lines=37> */
[----:B------:R-:W-:Y:S01]  /*4d30*/  R2UR UR57, R208 ;  /* 0x00000000d03972ca */ /* 0x000fe200000e0000 */
[----:B------:R-:W-:Y:S01]  /*4d40*/  IMAD.MOV.U32 R208, RZ, RZ, -0x2 ;  /* 0xfffffffeffd07424 */ /* 0x000fe200078e00ff */
[----:B------:R-:W-:Y:S02]  /*4d50*/  R2UR UR56, R209 ;  /* 0x00000000d13872ca */ /* 0x000fe400000e0000 */
[----:B------:R-:W1:Y:S01]  /*4d60*/  SHFL.IDX PT, R209, R206, 0x1, 0x1c1f ;  /* 0x003c1f00ced17f89 */ /* 0x000e6200000e0000 */
[----:B------:R-:W-:Y:S01]  /*4d70*/  IMAD R201, R23, R208, UR6 ;  /* 0x0000000617c97e24 */ /* 0x000fe2000f8e02d0 */
[----:B------:R-:W-:-:S07]  /*4d80*/  ULDC UR6, c[0x0][0x288] ;  /* 0x0000a20000067ab9 */ /* 0x000fce0000000800 */
[----:B------:R-:W-:Y:S02]  /*4d90*/  IMAD R202, R202, UR57, R201 ;  /* 0x00000039caca7c24 */ /* 0x000fe4000f8e02c9 */
[----:B------:R-:W-:Y:S02]  /*4da0*/  UISETP.GT.AND UP1, UPT, UR7, UR56, UPT ;  /* 0x000000380700728c */ /* 0x000fe4000bf24270 */
[----:B------:R-:W-:Y:S01]  /*4db0*/  UIADD3 UR7, UR7, -0x1, URZ ;  /* 0xffffffff07077890 */ /* 0x000fe2000fffe03f */
[----:B0-----:R-:W-:-:S04]  /*4dc0*/  IADD3 R201, R207, -UR6, R202 ;  /* 0x80000006cfc97c10 */ /* 0x001fc8000fffe0ca */
[C---:B------:R-:W-:Y:S02]  /*4dd0*/  ISETP.GT.AND P5, PT, R201.reuse, 0x1, PT ;  /* 0x00000001c900780c */ /* 0x040fe40003fa4270 */
[C---:B------:R-:W-:Y:S02]  /*4de0*/  ISETP.GT.AND P4, PT, R201.reuse, RZ, PT ;  /* 0x000000ffc900720c */ /* 0x040fe40003f84270 */
[C---:B------:R-:W-:Y:S02]  /*4df0*/  ISETP.GT.AND P6, PT, R201.reuse, 0x8, PT ;  /* 0x00000008c900780c */ /* 0x040fe40003fc4270 */
[----:B------:R-:W-:Y:S02]  /*4e00*/  ISETP.GT.AND P3, PT, R201, 0x9, PT ;  /* 0x00000009c900780c */ /* 0x000fe40003f64270 */
[----:B-1----:R-:W-:Y:S01]  /*4e10*/  IADD3 R202, R209, -UR6, R202 ;  /* 0x80000006d1ca7c10 */ /* 0x002fe2000fffe0ca */
[----:B------:R-:W-:Y:S02]  /*4e20*/  WARPGROUP.DEPBAR.LE gsb0, 0x0 ;  /* 0x00008000000079c5 */ /* 0x000fe40000010000 */
[----:B------:R-:W-:-:S02]  /*4e30*/  FSEL R153, R153, -INF , P5 ;  /* 0xff80000099997808 */ /* 0x000fc40002800000 */
[C---:B------:R-:W-:Y:S02]  /*4e40*/  ISETP.GT.AND P5, PT, R201.reuse, 0x11, PT ;  /* 0x00000011c900780c */ /* 0x040fe40003fa4270 */
[----:B------:R-:W-:Y:S02]  /*4e50*/  FSEL R207, R152, -INF , P4 ;  /* 0xff80000098cf7808 */ /* 0x000fe40002000000 */
[----:B------:R-:W-:Y:S02]  /*4e60*/  FSEL R152, R156, -INF , P6 ;  /* 0xff8000009c987808 */ /* 0x000fe40003000000 */
[----:B------:R-:W-:Y:S02]  /*4e70*/  ISETP.GT.AND P6, PT, R201, 0x18, PT ;  /* 0x00000018c900780c */ /* 0x000fe40003fc4270 */
        /* <DEDUP_REMOVED lines=14> */
[----:B------:R-:W-:Y:S02]  /*4f60*/  ISETP.GT.AND P5, PT, R202, RZ, PT ;  /* 0x000000ffca00720c */ /* 0x000fe40003fa4270 */
[----:B------:R-:W-:Y:S02]  /*4f70*/  FSEL R173, R173, -INF , P3 ;  /* 0xff800000adad7808 */ /* 0x000fe40001800000 */
[----:B------:R-:W-:Y:S02]  /*4f80*/  ISETP.GT.AND P3, PT, R201, 0x39, PT ;  /* 0x00000039c900780c */ /* 0x000fe40003f64270 */
[----:B------:R-:W-:Y:S02]  /*4f90*/  FSEL R180, R180, -INF , P6 ;  /* 0xff800000b4b47808 */ /* 0x000fe40003000000 */
[----:B------:R-:W-:Y:S02]  /*4fa0*/  FSEL R160, R160, -INF , P4 ;  /* 0xff800000a0a07808 */ /* 0x000fe40002000000 */
[----:B------:R-:W-:-:S02]  /*4fb0*/  ISETP.GT.AND P6, PT, R202, 0x1, PT ;  /* 0x00000001ca00780c */ /* 0x000fc40003fc4270 */
[----:B------:R-:W-:Y:S02]  /*4fc0*/  FSEL R154, R154, -INF , P5 ;  /* 0xff8000009a9a7808 */ /* 0x000fe40002800000 */
[----:B------:R-:W-:Y:S02]  /*4fd0*/  ISETP.GT.AND P4, PT, R201, 0x20, PT ;  /* 0x00000020c900780c */ /* 0x000fe40003f84270 */
[----:B------:R-:W-:Y:S02]  /*4fe0*/  FSEL R181, R181, -INF , P3 ;  /* 0xff800000b5b57808 */ /* 0x000fe40001800000 */
[----:B------:R-:W-:Y:S02]  /*4ff0*/  ISETP.GT.AND P3, PT, R202, 0x8, PT ;  /* 0x00000008ca00780c */ /* 0x000fe40003f64270 */
[----:B------:R-:W-:Y:S02]  /*5000*/  FSEL R155, R155, -INF , P6 ;  /* 0xff8000009b9b7808 */ /* 0x000fe40003000000 */
[----:B------:R-:W-:-:S02]  /*5010*/  FMNMX.FTZ R156, R154, R205, !PT ;  /* 0x000000cd9a9c7209 */ /* 0x000fc40007810000 */
[----:B------:R-:W-:Y:S02]  /*5020*/  FSEL R168, R168, -INF , P4 ;  /* 0xff800000a8a87808 */ /* 0x000fe40002000000 */
[----:B------:R-:W-:Y:S02]  /*5030*/  ISETP.GT.AND P4, PT, R201, 0x30, PT ;  /* 0x00000030c900780c */ /* 0x000fe40003f84270 */
[----:B------:R-:W-:Y:S02]  /*5040*/  ISETP.GT.AND P6, PT, R202, 0x9, PT ;  /* 0x00000009ca00780c */ /* 0x000fe40003fc4270 */
[----:B------:R-:W-:Y:S02]  /*5050*/  FSEL R158, R158, -INF , P3 ;  /* 0xff8000009e9e7808 */ /* 0x000fe40001800000 */
[----:B------:R-:W-:Y:S02]  /*5060*/  FMNMX.FTZ R209, R155, R156, !PT ;  /* 0x0000009c9bd17209 */ /* 0x000fe40007810000 */
[----:B------:R-:W-:-:S02]  /*5070*/  FSEL R176, R176, -INF , P4 ;  /* 0xff800000b0b07808 */ /* 0x000fc40002000000 */
[----:B------:R-:W-:Y:S02]  /*5080*/  ISETP.GT.AND P4, PT, R201, 0x40, PT ;  /* 0x00000040c900780c */ /* 0x000fe40003f84270 */
[----:B------:R-:W-:Y:S02]  /*5090*/  ISETP.GT.AND P3, PT, R202, 0x10, PT ;  /* 0x00000010ca00780c */ /* 0x000fe40003f64270 */
[----:B------:R-:W-:Y:S02]  /*50a0*/  FSEL R159, R159, -INF , P6 ;  /* 0xff8000009f9f7808 */ /* 0x000fe40003000000 */
[----:B------:R-:W-:Y:S02]  /*50b0*/  FMNMX.FTZ R156, R158, R209, !PT ;  /* 0x000000d19e9c7209 */ /* 0x000fe40007810000 */
[----:B------:R-:W-:Y:S02]  /*50c0*/  ISETP.GT.AND P5, PT, R201, 0x41, PT ;  /* 0x00000041c900780c */ /* 0x000fe40003fa4270 */
        /* <DEDUP_REMOVED lines=10> */
[----:B------:R-:W-:Y:S02]  /*5170*/  ISETP.GT.AND P3, PT, R202, 0x19, PT ;  /* 0x00000019ca00780c */ /* 0x000fe40003f64270 */
[----:B------:R-:W-:Y:S02]  /*5180*/  FSEL R166, R166, -INF , P5 ;  /* 0xff800000a6a67808 */ /* 0x000fe40002800000 */
[----:B------:R-:W-:-:S02]  /*5190*/  FMNMX.FTZ R211, R163, R206, !PT ;  /* 0x000000cea3d37209 */ /* 0x000fc40007810000 */
        /* <DEDUP_REMOVED lines=56> */
[----:B------:R-:W-:Y:S02]  /*5520*/  ISETP.GT.AND P6, PT, R201, 0x48, PT ;  /* 0x00000048c900780c */ /* 0x000fe40003fc4270 */
[----:B------:R-:W-:Y:S02]  /*5530*/  FMNMX.FTZ R156, R184, R209, !PT ;  /* 0x000000d1b89c7209 */ /* 0x000fe40007810000 */
[C---:B------:R-:W-:Y:S02]  /*5540*/  ISETP.GT.AND P5, PT, R202.reuse, 0x58, PT ;  /* 0x00000058ca00780c */ /* 0x040fe40003fa4270 */
[----:B------:R-:W-:-:S02]  /*5550*/  ISETP.GT.AND P3, PT, R202, 0x59, PT ;  /* 0x00000059ca00780c */ /* 0x000fc40003f64270 */
[----:B------:R-:W-:Y:S02]  /*5560*/  FSEL R195, R195, -INF , P4 ;  /* 0xff800000c3c37808 */ /* 0x000fe40002000000 */
[----:B------:R-:W-:Y:S02]  /*5570*/  FMNMX.FTZ R202, R194, R211, !PT ;  /* 0x000000d3c2ca7209 */ /* 0x000fe40007810000 */
[----:B------:R-:W-:Y:S02]  /*5580*/  ISETP.GT.AND P4, PT, R201, 0x49, PT ;  /* 0x00000049c900780c */ /* 0x000fe40003f84270 */
[----:B------:R-:W-:Y:S02]  /*5590*/  FSEL R188, R188, -INF , P6 ;  /* 0xff800000bcbc7808 */ /* 0x000fe40003000000 */
[----:B------:R-:W-:Y:S02]  /*55a0*/  FMNMX.FTZ R209, R185, R156, !PT ;  /* 0x0000009cb9d17209 */ /* 0x000fe40007810000 */
[----:B------:R-:W-:-:S02]  /*55b0*/  FSEL R198, R198, -INF , P5 ;  /* 0xff800000c6c67808 */ /* 0x000fc40002800000 */
[----:B------:R-:W-:Y:S02]  /*55c0*/  FMNMX.FTZ R211, R195, R202, !PT ;  /* 0x000000cac3d37209 */ /* 0x000fe40007810000 */
[----:B------:R-:W-:Y:S02]  /*55d0*/  FSEL R199, R199, -INF , P3 ;  /* 0xff800000c7c77808 */ /* 0x000fe40001800000 */
        /* <DEDUP_REMOVED lines=13> */
[----:B------:R-:W-:Y:S02]  /*56b0*/  FSEL R208, R196, -INF , P3 ;  /* 0xff800000c4d07808 */ /* 0x000fe40001800000 */
[----:B------:R-:W-:Y:S02]  /*56c0*/  FMNMX.FTZ R189, R193, R156, !PT ;  /* 0x0000009cc1bd7209 */ /* 0x000fe40007810000 */
[----:B------:R-:W-:Y:S02]  /*56d0*/  FSEL R209, R197, -INF , P4 ;  /* 0xff800000c5d17808 */ /* 0x000fe40002000000 */
[----:B------:R-:W-:-:S04]  /*56e0*/  FMNMX.FTZ R156, R208, R189, !PT ;  /* 0x000000bdd09c7209 */ /* 0x000fc80007810000 */
        /* <DEDUP_REMOVED lines=14> */
[----:B------:R0:W-:Y:S01]  /*57d0*/  MUFU.EX2 R189, R154 ;  /* 0x0000009a00bd7308 */ /* 0x0001e20000000800 */
[----:B-1----:R-:W-:Y:S01]  /*57e0*/  FMNMX.FTZ R201, R202, R201, !PT ;  /* 0x000000c9cac97209 */ /* 0x002fe20007810000 */
[--C-:B------:R-:W-:Y:S01]  /*57f0*/  FFMA.FTZ R162, R162, UR10, -R197.reuse ;  /* 0x0000000aa2a27c23 */ /* 0x100fe200080108c5 */
[----:B------:R-:W-:Y:S01]  /*5800*/  IADD3 R202, -R213, 0xb, RZ ;  /* 0x0000000bd5ca7810 */ /* 0x000fe20007ffe1ff */
[--C-:B------:R-:W-:Y:S01]  /*5810*/  FFMA.FTZ R163, R163, UR10, -R197.reuse ;  /* 0x0000000aa3a37c23 */ /* 0x100fe200080108c5 */
[C---:B------:R-:W-:Y:S01]  /*5820*/  FSETP.NEU.FTZ.AND P3, PT, R201.reuse, -INF , PT ;  /* 0xff800000c900780b */ /* 0x040fe20003f7d000 */
[----:B------:R-:W-:Y:S01]  /*5830*/  FMUL.FTZ R212, R201, UR10 ;  /* 0x0000000ac9d47c20 */ /* 0x000fe20008410000 */
[--C-:B------:R-:W-:Y:S01]  /*5840*/  FFMA.FTZ R166, R166, UR10, -R197.reuse ;  /* 0x0000000aa6a67c23 */ /* 0x100fe200080108c5 */
[----:B------:R-:W1:Y:S01]  /*5850*/  MUFU.EX2 R196, R196 ;  /* 0x000000c400c47308 */ /* 0x000e620000000800 */
[--C-:B------:R-:W-:Y:S01]  /*5860*/  FFMA.FTZ R167, R167, UR10, -R197.reuse ;  /* 0x0000000aa7a77c23 */ /* 0x100fe200080108c5 */
[--C-:B------:R-:W-:Y:S01]  /*5870*/  FFMA.FTZ R170, R170, UR10, -R197.reuse ;  /* 0x0000000aaaaa7c23 */ /* 0x100fe200080108c5 */
[----:B------:R-:W-:Y:S01]  /*5880*/  FSEL R212, R212, RZ, P3 ;  /* 0x000000ffd4d47208 */ /* 0x000fe20001800000 */
[--C-:B------:R-:W-:Y:S01]  /*5890*/  FFMA.FTZ R171, R171, UR10, -R197.reuse ;  /* 0x0000000aabab7c23 */ /* 0x100fe200080108c5 */
[--C-:B------:R-:W-:Y:S01]  /*58a0*/  FFMA.FTZ R174, R174, UR10, -R197.reuse ;  /* 0x0000000aaeae7c23 */ /* 0x100fe200080108c5 */
[--C-:B------:R-:W-:Y:S01]  /*58b0*/  FFMA.FTZ R175, R175, UR10, -R197.reuse ;  /* 0x0000000aafaf7c23 */ /* 0x100fe200080108c5 */
[----:B------:R-:W-:Y:S01]  /*58c0*/  FFMA.FTZ R178, R178, UR10, -R197 ;  /* 0x0000000ab2b27c23 */ /* 0x000fe200080108c5 */
[--C-:B------:R-:W-:Y:S01]  /*58d0*/  FFMA.FTZ R211, R152, UR10, -R212.reuse ;  /* 0x0000000a98d37c23 */ /* 0x100fe200080108d4 */
[----:B------:R-:W-:Y:S01]  /*58e0*/  FSEL R152, R156, RZ, P4 ;  /* 0x000000ff9c987208 */ /* 0x000fe20002000000 */
[--C-:B------:R-:W-:Y:S01]  /*58f0*/  FFMA.FTZ R210, R153, UR10, -R212.reuse ;  /* 0x0000000a99d27c23 */ /* 0x100fe200080108d4 */
[----:B------:R-:W-:Y:S01]  /*5900*/  FFMA.FTZ R155, R157, UR10, -R212 ;  /* 0x0000000a9d9b7c23 */ /* 0x000fe200080108d4 */
[----:B------:R-:W-:Y:S01]  /*5910*/  FSEL R153, R201, RZ, P3 ;  /* 0x000000ffc9997208 */ /* 0x000fe20001800000 */
[----:B------:R-:W-:-:S02]  /*5920*/  IMAD.U32 R157, RZ, RZ, UR5 ;  /* 0x00000005ff9d7e24 */ /* 0x000fc4000f8e00ff */
[----:B0-----:R-:W-:Y:S01]  /*5930*/  FADD.FTZ R154, -R152, R205 ;  /* 0x000000cd989a7221 */ /* 0x001fe20000010100 */
[----:B------:R-:W-:Y:S01]  /*5940*/  FFMA.FTZ R207, R207, UR10, -R212 ;  /* 0x0000000acfcf7c23 */ /* 0x000fe200080108d4 */
[----:B------:R-:W-:Y:S01]  /*5950*/  MUFU.EX2 R158, R158 ;  /* 0x0000009e009e7308 */ /* 0x000fe20000000800 */
[----:B------:R-:W-:Y:S02]  /*5960*/  @!P2 VIADD R152, R157, 0x32440 ;  /* 0x000324409d98a836 */ /* 0x000fe40000000000 */
[----:B------:R-:W-:Y:S01]  /*5970*/  FADD.FTZ R153, -R153, R204 ;  /* 0x000000cc99997221 */ /* 0x000fe20000010100 */
[----:B------:R-:W-:Y:S01]  /*5980*/  FMUL.FTZ R214, R154, UR10 ;  /* 0x0000000a9ad67c20 */ /* 0x000fe20008410000 */
[----:B------:R-:W-:Y:S01]  /*5990*/  UIMAD UR5, UR4, 0xc00, UR11 ;  /* 0x00000c00040578a4 */ /* 0x000fe2000f8e020b */
[----:B------:R-:W-:Y:S01]  /*59a0*/  FFMA.FTZ R160, R160, UR10, -R212 ;  /* 0x0000000aa0a07c23 */ /* 0x000fe200080108d4 */
[----:B------:R-:W-:Y:S01]  /*59b0*/  FMUL.FTZ R216, R153, UR10 ;  /* 0x0000000a99d87c20 */ /* 0x000fe20008410000 */
[----:B------:R-:W-:Y:S01]  /*59c0*/  @!P2 PRMT R152, RZ, 0x654, R152 ;  /* 0x00000654ff98a816 */ /* 0x000fe20000000098 */
[----:B------:R2:W-:Y:S06]  /*59d0*/  BAR.ARV R202, 0x100 ;  /* 0x000400ca0000751d */ /* 0x0005ec0000002000 */
[----:B------:R0:W-:Y:S01]  /*59e0*/  @!P2 SYNCS.ARRIVE.TRANS64.RED.A1T0 RZ, [R152+URZ], RZ ;  /* 0x000000ff98ffa9a7 */ /* 0x0001e2000810043f */
[----:B------:R-:W3:Y:S01]  /*59f0*/  MUFU.EX2 R216, R216 ;  /* 0x000000d800d87308 */ /* 0x000ee20000000800 */
[----:B-1----:R-:W-:Y:S01]  /*5a00*/  F2FP.F16.F32.PACK_AB R153, R196, R189 ;  /* 0x000000bdc499723e */ /* 0x002fe200000000ff */
[----:B------:R-:W-:Y:S01]  /*5a10*/  UMOV UR14, UR5 ;  /* 0x00000005000e7c82 */ /* 0x000fe20008000000 */
        /* <DEDUP_REMOVED lines=14> */
[-C--:B---3--:R-:W-:Y:S01]  /*5b00*/  FMUL.FTZ R24, R24, R216.reuse ;  /* 0x000000d818187220 */ /* 0x088fe20000410000 */
        /* <DEDUP_REMOVED lines=131> */
[----:B----4-:R-:W-:Y:S01]  /*6340*/  F2FP.F16.F32.PACK_AB R155, R159, R158 ;  /* 0x0000009e9f9b723e */ /* 0x010fe200000000ff */
[----:B------:R-:W-:Y:S01]  /*6350*/  MUFU.EX2 R162, R162 ;  /* 0x000000a200a27308 */ /* 0x000fe20000000800 */
[----:B0-----:R-:W-:Y:S01]  /*6360*/  F2FP.F16.F32.PACK_AB R152, R210, R207 ;  /* 0x000000cfd298723e */ /* 0x001fe200000000ff */
[--C-:B------:R-:W-:Y:S01]  /*6370*/  FFMA.FTZ R181, R181, UR10, -R212.reuse ;  /* 0x0000000ab5b57c23 */ /* 0x100fe200080108d4 */
[----:B---3--:R-:W-:Y:S01]  /*6380*/  F2FP.F16.F32.PACK_AB R154, R204, R211 ;  /* 0x000000d3cc9a723e */ /* 0x008fe200000000ff */
[----:B------:R2:W-:Y:S01]  /*6390*/  BAR.SYNC.DEFER_BLOCKING R203, 0x100 ;  /* 0x000400cb0000751d */ /* 0x0005e20000010000 */
        /* <DEDUP_REMOVED lines=17> */
[----:B------:R-:W-:Y:S01]  /*64b0*/  FFMA.FTZ R209, R209, UR10, -R212 ;  /* 0x0000000ad1d17c23 */ /* 0x000fe200080108d4 */
[----:B------:R-:W-:Y:S01]  /*64c0*/  FFMA.FTZ R197, R199, UR10, -R197 ;  /* 0x0000000ac7c57c23 */ /* 0x000fe200080108c5 */
[----:B------:R-:W-:Y:S01]  /*64d0*/  UIADD3 UR6, UR5, 0x280, URZ ;  /* 0x0000028005067890 */ /* 0x000fe2000fffe03f */
[----:B------:R-:W-:Y:S01]  /*64e0*/  FFMA.FTZ R189, R214, R12, R189 ;  /* 0x0000000cd6bd7223 */ /* 0x000fe200000100bd */
[----:B------:R-:W1:Y:S01]  /*64f0*/  MUFU.EX2 R167, R167 ;  /* 0x000000a700a77308 */ /* 0x000e620000000800 */
[----:B------:R-:W-:Y:S01]  /*6500*/  FFMA.FTZ R207, R216, R0, R207 ;  /* 0x00000000d8cf7223 */ /* 0x000fe200000100cf */
[----:B------:R-:W-:Y:S01]  /*6510*/  WARPGROUP.ARRIVE ;  /* 0x00000000000079c5 */ /* 0x000fe20000000000 */
[----:B------:R-:W-:Y:S01]  /*6520*/  FADD.FTZ R189, R196, R189 ;  /* 0x000000bdc4bd7221 */ /* 0x000fe20000010000 */
[----:B------:R-:W-:Y:S01]  /*6530*/  PLOP3.LUT P3, PT, PT, PT, UP1, 0x80, 0x0 ;  /* 0x000000000000781c */ /* 0x000fe20003f6f018 */
[----:B------:R-:W-:Y:S01]  /*6540*/  FADD.FTZ R210, R210, R207 ;  /* 0x000000cfd2d27221 */ /* 0x000fe20000010000 */
[----:B------:R-:W-:-:S02]  /*6550*/  @!P2 VIADD R157, R157, 0x32460 ;  /* 0x000324609d9da836 */ /* 0x000fc40000000000 */
[----:B------:R-:W-:Y:S01]  /*6560*/  FADD.FTZ R158, R158, R189 ;  /* 0x000000bd9e9e7221 */ /* 0x000fe20000010000 */
[----:B------:R-:W-:Y:S01]  /*6570*/  HGMMA.64x256x16.F32 R24, R152, gdesc[UR12].tnspB, R24, gsb0 ;  /* 0x43e0000c98187df0 */ /* 0x000fe20008000818 */
[----:B------:R-:W-:Y:S01]  /*6580*/  MUFU.EX2 R160, R160 ;  /* 0x000000a000a07308 */ /* 0x000fe20000000800 */
[----:B------:R-:W-:Y:S01]  /*6590*/  UIADD3 UR14, UR5, 0x80, URZ ;  /* 0x00000080050e7890 */ /* 0x000fe2000fffe03f */
[----:B------:R-:W-:Y:S01]  /*65a0*/  FADD.FTZ R211, R211, R210 ;  /* 0x000000d2d3d37221 */ /* 0x000fe20000010000 */
[----:B------:R-:W-:Y:S01]  /*65b0*/  UMOV UR15, 0x40000040 ;  /* 0x40000040000f7882 */ /* 0x000fe20000000000 */
[----:B------:R-:W-:Y:S01]  /*65c0*/  FADD.FTZ R159, R159, R158 ;  /* 0x0000009e9f9f7221 */ /* 0x000fe20000010000 */
[----:B------:R-:W-:Y:S01]  /*65d0*/  @!P2 PRMT R157, RZ, 0x654, R157 ;  /* 0x00000654ff9da816 */ /* 0x000fe2000000009d */
[----:B------:R-:W-:Y:S01]  /*65e0*/  FADD.FTZ R211, R204, R211 ;  /* 0x000000d3ccd37221 */ /* 0x000fe20000010000 */
[----:B------:R-:W-:Y:S01]  /*65f0*/  IMAD.MOV.U32 R204, RZ, RZ, R201 ;  /* 0x000000ffffcc7224 */ /* 0x000fe200078e00c9 */
[----:B------:R-:W3:Y:S08]  /*6600*/  MUFU.EX2 R161, R161 ;  /* 0x000000a100a17308 */ /* 0x000ef00000000800 */
[----:B------:R-:W-:Y:S08]  /*6610*/  MUFU.EX2 R164, R164 ;  /* 0x000000a400a47308 */ /* 0x000ff00000000800 */
[----:B------:R-:W4:Y:S08]  /*6620*/  MUFU.EX2 R165, R165 ;  /* 0x000000a500a57308 */ /* 0x000f300000000800 */
[----:B------:R-:W-:Y:S08]  /*6630*/  MUFU.EX2 R170, R170 ;  /* 0x000000aa00aa7308 */ /* 0x000ff00000000800 */
[----:B------:R-:W5:Y:S08]  /*6640*/  MUFU.EX2 R171, R171 ;  /* 0x000000ab00ab7308 */ /* 0x000f700000000800 */
[----:B------:R-:W-:Y:S08]  /*6650*/  MUFU.EX2 R174, R174 ;  /* 0x000000ae00ae7308 */ /* 0x000ff00000000800 */
[----:B------:R-:W-:Y:S08]  /*6660*/  MUFU.EX2 R168, R168 ;  /* 0x000000a800a87308 */ /* 0x000ff00000000800 */
[----:B------:R-:W2:Y:S08]  /*6670*/  MUFU.EX2 R169, R169 ;  /* 0x000000a900a97308 */ /* 0x000eb00000000800 */
[----:B------:R-:W-:Y:S08]  /*6680*/  MUFU.EX2 R172, R172 ;  /* 0x000000ac00ac7308 */ /* 0x000ff00000000800 */
[----:B------:R-:W2:Y:S08]  /*6690*/  MUFU.EX2 R173, R173 ;  /* 0x000000ad00ad7308 */ /* 0x000eb00000000800 */
[----:B------:R-:W2:Y:S08]  /*66a0*/  MUFU.EX2 R175, R175 ;  /* 0x000000af00af7308 */ /* 0x000eb00000000800 */
[----:B------:R-:W-:Y:S08]  /*66b0*/  MUFU.EX2 R178, R178 ;  /* 0x000000b200b27308 */ /* 0x000ff00000000800 */
[----:B------:R-:W-:Y:S08]  /*66c0*/  MUFU.EX2 R179, R179 ;  /* 0x000000b300b37308 */ /* 0x000ff00000000800 */
        /* <DEDUP_REMOVED lines=19> */
[----:B------:R-:W-:Y:S01]  /*6800*/  MUFU.EX2 R206, R206 ;  /* 0x000000ce00ce7308 */ /* 0x000fe20000000800 */
[----:B------:R-:W-:-:S02]  /*6810*/  WARPGROUP.DEPBAR.LE gsb0, 0x0 ;  /* 0x00008000000079c5 */ /* 0x000fc40000010000 */
[----:B0-----:R-:W-:-:S05]  /*6820*/  F2FP.F16.F32.PACK_AB R153, R163, R162 ;  /* 0x000000a2a399723e */ /* 0x001fca00000000ff */
[----:B------:R-:W0:Y:S01]  /*6830*/  MUFU.EX2 R209, R209 ;  /* 0x000000d100d17308 */ /* 0x000e220000000800 */
[----:B-1----:R-:W-:Y:S01]  /*6840*/  F2FP.F16.F32.PACK_AB R155, R167, R166 ;  /* 0x000000a6a79b723e */ /* 0x002fe200000000ff */
[----:B------:R-:W-:Y:S01]  /*6850*/  FADD.FTZ R162, R162, R159 ;  /* 0x0000009fa2a27221 */ /* 0x000fe20000010000 */
[----:B---3--:R-:W-:Y:S01]  /*6860*/  F2FP.F16.F32.PACK_AB R152, R161, R160 ;  /* 0x000000a0a198723e */ /* 0x008fe200000000ff */
[----:B------:R-:W-:Y:S01]  /*6870*/  FADD.FTZ R160, R160, R211 ;  /* 0x000000d3a0a07221 */ /* 0x000fe20000010000 */
[----:B----4-:R-:W-:Y:S01]  /*6880*/  F2FP.F16.F32.PACK_AB R154, R165, R164 ;  /* 0x000000a4a59a723e */ /* 0x010fe200000000ff */
[----:B------:R-:W-:Y:S02]  /*6890*/  FADD.FTZ R163, R163, R162 ;  /* 0x000000a2a3a37221 */ /* 0x000fe40000010000 */
[----:B------:R-:W1:Y:S01]  /*68a0*/  MUFU.EX2 R197, R197 ;  /* 0x000000c500c57308 */ /* 0x000e620000000800 */
[----:B------:R-:W-:Y:S01]  /*68b0*/  WARPGROUP.ARRIVE ;  /* 0x00000000000079c5 */ /* 0x000fe20000000000 */
[----:B------:R-:W-:Y:S01]  /*68c0*/  FADD.FTZ R161, R161, R160 ;  /* 0x000000a0a1a17221 */ /* 0x000fe20000010000 */
[----:B------:R-:W-:-:S03]  /*68d0*/  FADD.FTZ R166, R166, R163 ;  /* 0x000000a3a6a67221 */ /* 0x000fc60000010000 */
[----:B------:R-:W-:Y:S01]  /*68e0*/  FADD.FTZ R164, R164, R161 ;  /* 0x000000a1a4a47221 */ /* 0x000fe20000010000 */
[----:B------:R-:W-:Y:S01]  /*68f0*/  HGMMA.64x256x16.F32 R24, R152, gdesc[UR12].tnspB, R24, gsb0 ;  /* 0x43e0000c98187df0 */ /* 0x000fe20008000818 */
[----:B------:R-:W-:Y:S01]  /*6900*/  UIADD3 UR14, UR5, 0x100, URZ ;  /* 0x00000100050e7890 */ /* 0x000fe2000fffe03f */
[----:B------:R-:W-:Y:S01]  /*6910*/  FADD.FTZ R167, R167, R166 ;  /* 0x000000a6a7a77221 */ /* 0x000fe20000010000 */
[----:B------:R-:W-:Y:S01]  /*6920*/  UMOV UR15, 0x40000040 ;  /* 0x40000040000f7882 */ /* 0x000fe20000000000 */
[----:B------:R-:W-:Y:S01]  /*6930*/  FADD.FTZ R165, R165, R164 ;  /* 0x000000a4a5a57221 */ /* 0x000fe20000010000 */
[----:B------:R-:W-:Y:S02]  /*6940*/  WARPGROUP.DEPBAR.LE gsb0, 0x0 ;  /* 0x00008000000079c5 */ /* 0x000fe40000010000 */
[----:B-----5:R-:W-:Y:S01]  /*6950*/  F2FP.F16.F32.PACK_AB R153, R171, R170 ;  /* 0x000000aaab99723e */ /* 0x020fe200000000ff */
[----:B------:R-:W-:Y:S01]  /*6960*/  FADD.FTZ R170, R170, R167 ;  /* 0x000000a7aaaa7221 */ /* 0x000fe20000010000 */
[----:B--2---:R-:W-:Y:S01]  /*6970*/  F2FP.F16.F32.PACK_AB R152, R169, R168 ;  /* 0x000000a8a998723e */ /* 0x004fe200000000ff */
        /* <DEDUP_REMOVED lines=9> */
[----:B------:R-:W-:-:S06]  /*6a10*/  FADD.FTZ R173, R173, R172 ;  /* 0x000000acadad7221 */ /* 0x000fcc0000010000 */
        /* <DEDUP_REMOVED lines=42> */
[----:B0-----:R-:W-:Y:S01]  /*6cc0*/  F2FP.F16.F32.PACK_AB R154, R209, R206 ;  /* 0x000000ced19a723e */ /* 0x001fe200000000ff */
[----:B------:R-:W-:Y:S01]  /*6cd0*/  FADD.FTZ R193, R193, R192 ;  /* 0x000000c0c1c17221 */ /* 0x000fe20000010000 */
[----:B-1----:R-:W-:Y:S01]  /*6ce0*/  F2FP.F16.F32.PACK_AB R155, R197, R198 ;  /* 0x000000c6c59b723e */ /* 0x002fe200000000ff */
[----:B------:R-:W-:Y:S01]  /*6cf0*/  FADD.FTZ R195, R195, R194 ;  /* 0x000000c2c3c37221 */ /* 0x000fe20000010000 */
[----:B------:R-:W-:-:S02]  /*6d00*/  IMAD.MOV.U32 R205, RZ, RZ, R156 ;  /* 0x000000ffffcd7224 */ /* 0x000fc400078e009c */
[----:B------:R-:W-:Y:S01]  /*6d10*/  FADD.FTZ R0, R206, R193 ;  /* 0x000000c1ce007221 */ /* 0x000fe20000010000 */
[----:B------:R-:W-:Y:S01]  /*6d20*/  WARPGROUP.ARRIVE ;  /* 0x00000000000079c5 */ /* 0x000fe20000000000 */
[----:B------:R-:W-:Y:S02]  /*6d30*/  FADD.FTZ R12, R198, R195 ;  /* 0x000000c3c60c7221 */ /* 0x000fe40000010000 */
[----:B------:R-:W-:Y:S02]  /*6d40*/  FADD.FTZ R0, R209, R0 ;  /* 0x00000000d1007221 */ /* 0x000fe40000010000 */
[----:B------:R-:W-:-:S07]  /*6d50*/  FADD.FTZ R12, R197, R12 ;  /* 0x0000000cc50c7221 */ /* 0x000fce0000010000 */
[----:B------:R-:W-:Y:S03]  /*6d60*/  HGMMA.64x256x16.F32 R24, R152, gdesc[UR12].tnspB, R24, gsb0 ;  /* 0x43e0000c98187df0 */ /* 0x000fe60008000818 */
[----:B------:R-:W-:Y:S02]  /*6d70*/  WARPGROUP.DEPBAR.LE gsb0, 0x0 ;  /* 0x00008000000079c5 */ /* 0x000fe40000010000 */
[----:B------:R1:W-:Y:S01]  /*6d80*/  @!P2 SYNCS.ARRIVE.TRANS64.RED.A1T0 RZ, [R157+URZ], RZ ;  /* 0x000000ff9dffa9a7 */ /* 0x0003e2000810043f */
[----:B------:R-:W-:Y:S05]  /*6d90*/  @P3 BRA `(.L_x_13282) ;  /* 0xffffffd000ec3947 */ /* 0x000fea000383ffff */
.L_x_13273:
[----:B------:R-:W-:-:S13]  /*6da0*/  R2UR UR5, R200 ;  /* 0x00000000c80572ca */ /* 0x000fda00000e0000 */
[----:B------:R-:W-:-:S06]  /*6db0*/  UISETP.GE.AND UP0, UPT, UR7, UR5, UPT ;  /* 0x000000050700728c */ /* 0x000fcc000bf06270 */
[----:B------:R-:W-:-:S13]  /*6dc0*/  PLOP3.LUT P1, PT, PT, PT, UP0, 0x80, 0x0 ;  /* 0x000000000000781c */ /* 0x000fda0003f2f008 */
[----:B------:R-:W-:Y:S05]  /*6dd0*/  @!P1 BRA `(.L_x_13283) ;  /* 0x0000002000b09947 */ /* 0x000fea0003800000 */
[----:B------:R-:W-:Y:S02]  /*6de0*/  IMAD.MOV.U32 R209, RZ, RZ, R156 ;  /* 0x000000ffffd17224 */ /* 0x000fe400078e009c */
[----:B------:R-:W-:-:S07]  /*6df0*/  IMAD.MOV.U32 R13, RZ, RZ, R201 ;  /* 0x000000ffff0d7224 */ /* 0x000fce00078e00c9 */
.L_x_13292:
[----:B------:R-:W-:-:S04]  /*6e00*/  UIADD3 UR4, UR4, 0x1, URZ ;  /* 0x0000000104047890 */ /* 0x000fc8000fffe03f */
[----:B------:R-:W-:-:S04]  /*6e10*/  UISETP.NE.AND UP0, UPT, UR4, 0x2, UPT ;  /* 0x000000020400788c */ /* 0x000fc8000bf05270 */
[----:B------:R-:W-:Y:S02]  /*6e20*/  USEL UR5, URZ, 0x1, UP0 ;  /* 0x000000013f057887 */ /* 0x000fe40008000000 */
[----:B------:R-:W-:Y:S02]  /*6e30*/  USEL UR4, UR4, URZ, UP0 ;  /* 0x0000003f04047287 */ /* 0x000fe40008000000 */
[----:B------:R-:W-:Y:S01]  /*6e40*/  ULOP3.LUT UR60, UR60, UR5, URZ, 0x3c, !UPT ;  /* 0x000000053c3c7292 */ /* 0x000fe2000f8e3c3f */
[----:B--2---:R-:W-:Y:S11]  /*6e50*/  @!P0 BRA `(.L_x_13284) ;  /* 0x0000000000048947 */ /* 0x004ff60003800000 */
[----:B------:R-:W-:Y:S01]  /*6e60*/  BPT.TRAP 0x1 ;  /* 0x000000040000795c */ /* 0x000fe20000300000 */
.L_x_13284:
[----:B------:R-:W-:Y:S01]  /*6e70*/  R2UR UR5, R22 ;  /* 0x00000000160572ca */ /* 0x000fe200000e0000 */
[----:B------:R-:W-:-:S05]  /*6e80*/  IMAD.U32 R23, RZ, RZ, UR60 ;  /* 0x0000003cff177e24 */ /* 0x000fca000f8e00ff */
[----:B------:R-:W-:-:S07]  /*6e90*/  SHF.L.U32 R23, R23, 0x1f, RZ ;  /* 0x0000001f17177819 */ /* 0x000fce00000006ff */
[----:B------:R-:W-:-:S09]  /*6ea0*/  ULEA UR6, UR4, UR5, 0x3 ;  /* 0x0000000504067291 */ /* 0x000fd2000f8e183f */
[----:B------:R2:W3:Y:S01]  /*6eb0*/  SYNCS.PHASECHK.TRANS64.TRYWAIT P1, [UR6+0x32430], R23 ;  /* 0x03243017ff0075a7 */ /* 0x0004e20008020146 */
[----:B------:R-:W-:Y:S05]  /*6ec0*/  @!P0 BRA `(.L_x_13285) ;  /* 0x0000000000048947 */ /* 0x000fea0003800000 */
[----:B------:R-:W-:Y:S01]  /*6ed0*/  BPT.TRAP 0x1 ;  /* 0x000000040000795c */ /* 0x000fe20000300000 */
.L_x_13285:
[----:B---3--:R-:W-:Y:S05]  /*6ee0*/  @P1 BRA `(.L_x_13286) ;  /* 0x0000000000081947 */ /* 0x008fea0003800000 */
[----:B------:R-:W3:Y:S02]  /*6ef0*/  SYNCS.PHASECHK.TRANS64.TRYWAIT P1, [UR6+0x32430], R23 ;  /* 0x03243017ff0075a7 */ /* 0x000ee40008020146 */
[----:B---3--:R-:W-:Y:S05]  /*6f00*/  @!P1 BRA `(.L_x_13287) ;  /* 0x0000009c00dc9947 */ /* 0x008fea0003800000 */
.L_x_13286:
[----:B------:R-:W-:Y:S01]  /*6f10*/  R2UR UR5, R21 ;  /* 0x00000000150572ca */ /* 0x000fe200000e0000 */
[----:B01-3--:R-:W-:Y:S01]  /*6f20*/  WARPGROUP.ARRIVE ;  /* 0x00000000000079c5 */ /* 0x00bfe20000000000 */
[----:B------:R-:W-:Y:S01]  /*6f30*/  R2UR UR56, R18 ;  /* 0x00000000123872ca */ /* 0x000fe200000e0000 */
[----:B------:R-:W-:Y:S01]  /*6f40*/  UMOV UR59, 0x40000040 ;  /* 0x40000040003b7882 */ /* 0x000fe20000000000 */
[----:B------:R-:W-:-:S09]  /*6f50*/  R2UR UR57, R19 ;  /* 0x00000000133972ca */ /* 0x000fd200000e0000 */
[----:B------:R-:W-:-:S07]  /*6f60*/  UIMAD UR5, UR4, 0x300, UR5 ;  /* 0x00000300040578a4 */ /* 0x000fce000f8e0205 */
[----:B------:R-:W-:Y:S02]  /*6f70*/  UMOV UR58, UR5 ;  /* 0x00000005003a7c82 */ /* 0x000fe40008000000 */
        /* <DEDUP_REMOVED lines=25> */
.L_x_13288:
[----:B------:R0:W1:Y:S01]  /*7110*/  SYNCS.PHASECHK.TRANS64.TRYWAIT P1, [UR6+0x32450], R23 ;  /* 0x03245017ff0075a7 */ /* 0x0000620008020146 */
[----:B------:R-:W-:Y:S05]  /*7120*/  @!P0 BRA `(.L_x_13289) ;  /* 0x0000000000048947 */ /* 0x000fea0003800000 */
[----:B------:R-:W-:Y:S01]  /*7130*/  BPT.TRAP 0x1 ;  /* 0x000000040000795c */ /* 0x000fe20000300000 */
.L_x_13289:
[----:B-1----:R-:W-:Y:S05]  /*7140*/  @P1 BRA `(.L_x_13290) ;  /* 0x0000000000081947 */ /* 0x002fea0003800000 */
[----:B------:R-:W1:Y:S02]  /*7150*/  SYNCS.PHASECHK.TRANS64.TRYWAIT P1, [UR6+0x32450], R23 ;  /* 0x03245017ff0075a7 */ /* 0x000e640008020146 */
[----:B-1----:R-:W-:Y:S05]  /*7160*/  @!P1 BRA `(.L_x_13291) ;  /* 0x0000009c005c9947 */ /* 0x002fea0003800000 */
.L_x_13290:
        /* <DEDUP_REMOVED lines=50> */
[----:B------:R-:W-:-:S13]  /*7490*/  R2UR UR5, R20 ;  /* 0x00000000140572ca */ /* 0x000fda00000e0000 */
[----:B------:R-:W-:Y:S01]  /*74a0*/  UIMAD UR6, UR4, 0xc00, UR5 ;  /* 0x00000c00040678a4 */ /* 0x000fe2000f8e0205 */
[----:B------:R-:W-:-:S13]  /*74b0*/  R2UR UR5, R200 ;  /* 0x00000000c80572ca */ /* 0x000fda00000e0000 */
[----:B------:R-:W-:Y:S02]  /*74c0*/  UISETP.GT.AND UP0, UPT, UR7, UR5, UPT ;  /* 0x000000050700728c */ /* 0x000fe4000bf04270 */
[----:B------:R-:W-:-:S04]  /*74d0*/  UIADD3 UR7, UR7, -0x1, URZ ;  /* 0xffffffff07077890 */ /* 0x000fc8000fffe03f */
[----:B------:R-:W-:Y:S01]  /*74e0*/  PLOP3.LUT P1, PT, PT, PT, UP0, 0x80, 0x0 ;  /* 0x000000000000781c */ /* 0x000fe20003f2f008 */
[----:B------:R-:W-:Y:S02]  /*74f0*/  WARPGROUP.DEPBAR.LE gsb0, 0x0 ;  /* 0x00008000000079c5 */ /* 0x000fe40000010000 */
[----:B------:R-:W-:-:S06]  /*7500*/  WARPGROUP.ARRIVE ;  /* 0x00000000000079c5 */ /* 0x000fcc0000000000 */
[----:B------:R-:W-:Y:S01]  /*7510*/  HGMMA.64x96x16.F32 R152, gdesc[UR8], R152, gsb0 ;  /* 0x01600000089879f0 */ /* 0x000fe20008000898 */
[----:B------:R-:W-:Y:S02]  /*7520*/  ULDC UR10, c[0x0][0xa80] ;  /* 0x0002a000000a7ab9 */ /* 0x000fe40000000800 */
        /* <DEDUP_REMOVED lines=40> */
[----:B0-2---:R-:W-:-:S04]  /*77b0*/  FMNMX.FTZ R23, R153, R204, !PT ;  /* 0x000000cc99177209 */ /* 0x005fc80007810000 */
        /* <DEDUP_REMOVED lines=46> */
[----:B------:R-:W-:Y:S02]  /*7aa0*/  FMNMX.FTZ R204, R199, R204, !PT ;  /* 0x000000ccc7cc7209 */ /* 0x000fe40007810000 */
[----:B0-----:R-:W-:-:S03]  /*7ab0*/  FMNMX.FTZ R23, R206, R201, !PT ;  /* 0x000000c9ce177209 */ /* 0x001fc60007810000 */
[----:B------:R-:W0:Y:S04]  /*7ac0*/  SHFL.BFLY PT, R201, R204, 0x2, 0x1f ;  /* 0x0c401f00ccc97f89 */ /* 0x000e2800000e0000 */
[----:B------:R-:W1:Y:S01]  /*7ad0*/  SHFL.BFLY PT, R208, R23, 0x1, 0x1f ;  /* 0x0c201f0017d07f89 */ /* 0x000e6200000e0000 */
[----:B0-----:R-:W-:Y:S02]  /*7ae0*/  FMNMX.FTZ R205, R204, R201, !PT ;  /* 0x000000c9cccd7209 */ /* 0x001fe40007810000 */
[----:B-1----:R-:W-:-:S03]  /*7af0*/  FMNMX.FTZ R201, R23, R208, !PT ;  /* 0x000000d017c97209 */ /* 0x002fc60007810000 */
[----:B------:R-:W0:Y:S02]  /*7b00*/  SHFL.BFLY PT, R206, R205, 0x1, 0x1f ;  /* 0x0c201f00cdce7f89 */ /* 0x000e2400000e0000 */
[C---:B------:R-:W-:Y:S01]  /*7b10*/  FMUL.FTZ R207, R201.reuse, UR10 ;  /* 0x0000000ac9cf7c20 */ /* 0x040fe20008410000 */
[----:B------:R-:W-:-:S03]  /*7b20*/  FADD.FTZ R13, -R201, R13 ;  /* 0x0000000dc90d7221 */ /* 0x000fc60000010100 */
[--C-:B------:R-:W-:Y:S01]  /*7b30*/  FFMA.FTZ R23, R153, UR10, -R207.reuse ;  /* 0x0000000a99177c23 */ /* 0x100fe200080108cf */
[--C-:B------:R-:W-:Y:S01]  /*7b40*/  FFMA.FTZ R153, R156, UR10, -R207.reuse ;  /* 0x0000000a9c997c23 */ /* 0x100fe200080108cf */
[--C-:B------:R-:W-:Y:S01]  /*7b50*/  FFMA.FTZ R208, R152, UR10, -R207.reuse ;  /* 0x0000000a98d07c23 */ /* 0x100fe200080108cf */
[----:B------:R-:W-:Y:S01]  /*7b60*/  FMUL.FTZ R13, R13, UR10 ;  /* 0x0000000a0d0d7c20 */ /* 0x000fe20008410000 */
        /* <DEDUP_REMOVED lines=12> */
[----:B0-----:R-:W-:Y:S01]  /*7c30*/  FMNMX.FTZ R156, R205, R206, !PT ;  /* 0x000000cecd9c7209 */ /* 0x001fe20007810000 */
[--C-:B------:R-:W-:Y:S01]  /*7c40*/  FFMA.FTZ R206, R157, UR10, -R207.reuse ;  /* 0x0000000a9dce7c23 */ /* 0x100fe200080108cf */
[--C-:B------:R-:W-:Y:S01]  /*7c50*/  FFMA.FTZ R180, R180, UR10, -R207.reuse ;  /* 0x0000000ab4b47c23 */ /* 0x100fe200080108cf */
[--C-:B------:R-:W-:Y:S01]  /*7c60*/  FFMA.FTZ R181, R181, UR10, -R207.reuse ;  /* 0x0000000ab5b57c23 */ /* 0x100fe200080108cf */
[----:B------:R-:W-:Y:S01]  /*7c70*/  FFMA.FTZ R184, R184, UR10, -R207 ;  /* 0x0000000ab8b87c23 */ /* 0x000fe200080108cf */
[C---:B------:R-:W-:Y:S01]  /*7c80*/  FADD.FTZ R152, -R156.reuse, R209 ;  /* 0x000000d19c987221 */ /* 0x040fe20000010100 */
[----:B------:R-:W-:Y:S01]  /*7c90*/  FMUL.FTZ R211, R156, UR10 ;  /* 0x0000000a9cd37c20 */ /* 0x000fe20008410000 */
[----:B------:R-:W-:Y:S01]  /*7ca0*/  MUFU.EX2 R23, R23 ;  /* 0x0000001700177308 */ /* 0x000fe20000000800 */
[----:B------:R-:W-:Y:S01]  /*7cb0*/  FFMA.FTZ R185, R185, UR10, -R207 ;  /* 0x0000000ab9b97c23 */ /* 0x000fe200080108cf */
[----:B------:R-:W-:Y:S01]  /*7cc0*/  FMUL.FTZ R157, R152, UR10 ;  /* 0x0000000a989d7c20 */ /* 0x000fe20008410000 */
[----:B------:R-:W-:-:S02]  /*7cd0*/  @!P2 VIADD R152, R210, 0x32440 ;  /* 0x00032440d298a836 */ /* 0x000fc40000000000 */
[--C-:B-1----:R-:W-:Y:S01]  /*7ce0*/  FFMA.FTZ R208, R154, UR10, -R211.reuse ;  /* 0x0000000a9ad07c23 */ /* 0x102fe200080108d3 */
[--C-:B------:R-:W-:Y:S01]  /*7cf0*/  FFMA.FTZ R209, R155, UR10, -R211.reuse ;  /* 0x0000000a9bd17c23 */ /* 0x100fe200080108d3 */
[--C-:B------:R-:W-:Y:S01]  /*7d00*/  FFMA.FTZ R158, R158, UR10, -R211.reuse ;  /* 0x0000000a9e9e7c23 */ /* 0x100fe200080108d3 */
[--C-:B------:R-:W-:Y:S01]  /*7d10*/  FFMA.FTZ R159, R159, UR10, -R211.reuse ;  /* 0x0000000a9f9f7c23 */ /* 0x100fe200080108d3 */
[----:B------:R-:W-:Y:S01]  /*7d20*/  @!P2 PRMT R152, RZ, 0x654, R152 ;  /* 0x00000654ff98a816 */ /* 0x000fe20000000098 */
[----:B------:R3:W-:Y:S06]  /*7d30*/  BAR.ARV R202, 0x100 ;  /* 0x000400ca0000751d */ /* 0x0007ec0000002000 */
[----:B------:R0:W-:Y:S01]  /*7d40*/  @!P2 SYNCS.ARRIVE.TRANS64.RED.A1T0 RZ, [R152+URZ], RZ ;  /* 0x000000ff98ffa9a7 */ /* 0x0001e2000810043f */
[----:B------:R-:W1:Y:S01]  /*7d50*/  MUFU.EX2 R157, R157 ;  /* 0x0000009d009d7308 */ /* 0x000e620000000800 */
[-C--:B--2---:R-:W-:Y:S01]  /*7d60*/  FMUL.FTZ R24, R24, R13.reuse ;  /* 0x0000000d18187220 */ /* 0x084fe20000410000 */
        /* <DEDUP_REMOVED lines=133> */
[----:B0-----:R-:W-:Y:S01]  /*85c0*/  F2FP.F16.F32.PACK_AB R152, R23, R204 ;  /* 0x000000cc1798723e */ /* 0x001fe200000000ff */
[--C-:B------:R-:W-:Y:S01]  /*85d0*/  FFMA.FTZ R162, R162, UR10, -R211.reuse ;  /* 0x0000000aa2a27c23 */ /* 0x100fe200080108d3 */
[----:B--2---:R-:W-:Y:S01]  /*85e0*/  F2FP.F16.F32.PACK_AB R154, R206, R205 ;  /* 0x000000cdce9a723e */ /* 0x004fe200000000ff */
        /* <DEDUP_REMOVED lines=15> */
[--C-:B------:R-:W-:Y:S01]  /*86e0*/  FFMA.FTZ R188, R188, UR10, -R207.reuse ;  /* 0x0000000abcbc7c23 */ /* 0x100fe200080108cf */
[----:B------:R-:W-:Y:S01]  /*86f0*/  FFMA.FTZ R189, R189, UR10, -R207 ;  /* 0x0000000abdbd7c23 */ /* 0x000fe200080108cf */
[--C-:B------:R-:W-:Y:S01]  /*8700*/  FFMA.FTZ R186, R186, UR10, -R211.reuse ;  /* 0x0000000ababa7c23 */ /* 0x100fe200080108d3 */
[----:B------:R-:W0:Y:S01]  /*8710*/  MUFU.EX2 R161, R161 ;  /* 0x000000a100a17308 */ /* 0x000e220000000800 */
[--C-:B------:R-:W-:Y:S01]  /*8720*/  FFMA.FTZ R187, R187, UR10, -R211.reuse ;  /* 0x0000000abbbb7c23 */ /* 0x100fe200080108d3 */
[--C-:B------:R-:W-:Y:S01]  /*8730*/  FFMA.FTZ R190, R190, UR10, -R211.reuse ;  /* 0x0000000abebe7c23 */ /* 0x100fe200080108d3 */
[----:B------:R-:W-:Y:S01]  /*8740*/  FFMA.FTZ R191, R191, UR10, -R211 ;  /* 0x0000000abfbf7c23 */ /* 0x000fe200080108d3 */
[--C-:B------:R-:W-:Y:S01]  /*8750*/  FFMA.FTZ R192, R192, UR10, -R207.reuse ;  /* 0x0000000ac0c07c23 */ /* 0x100fe200080108cf */
[--C-:B------:R-:W-:Y:S01]  /*8760*/  FFMA.FTZ R193, R193, UR10, -R207.reuse ;  /* 0x0000000ac1c17c23 */ /* 0x100fe200080108cf */
[--C-:B------:R-:W-:Y:S01]  /*8770*/  FFMA.FTZ R196, R196, UR10, -R207.reuse ;  /* 0x0000000ac4c47c23 */ /* 0x100fe200080108cf */
[----:B------:R-:W-:Y:S01]  /*8780*/  FFMA.FTZ R197, R197, UR10, -R207 ;  /* 0x0000000ac5c57c23 */ /* 0x000fe200080108cf */
[----:B------:R-:W-:Y:S01]  /*8790*/  MUFU.EX2 R164, R164 ;  /* 0x000000a400a47308 */ /* 0x000fe20000000800 */
[--C-:B------:R-:W-:Y:S01]  /*87a0*/  FFMA.FTZ R194, R194, UR10, -R211.reuse ;  /* 0x0000000ac2c27c23 */ /* 0x100fe200080108d3 */
[----:B------:R-:W-:Y:S01]  /*87b0*/  WARPGROUP.ARRIVE ;  /* 0x00000000000079c5 */ /* 0x000fe20000000000 */
[--C-:B------:R-:W-:Y:S01]  /*87c0*/  FFMA.FTZ R195, R195, UR10, -R211.reuse ;  /* 0x0000000ac3c37c23 */ /* 0x100fe200080108d3 */
[--C-:B------:R-:W-:Y:S01]  /*87d0*/  FFMA.FTZ R198, R198, UR10, -R211.reuse ;  /* 0x0000000ac6c67c23 */ /* 0x100fe200080108d3 */
[----:B------:R-:W-:Y:S01]  /*87e0*/  FFMA.FTZ R199, R199, UR10, -R211 ;  /* 0x0000000ac7c77c23 */ /* 0x000fe200080108d3 */
[----:B------:R-:W-:Y:S01]  /*87f0*/  FFMA.FTZ R0, R13, R0, R204 ;  /* 0x000000000d007223 */ /* 0x000fe200000100cc */
[----:B------:R-:W-:Y:S01]  /*8800*/  FFMA.FTZ R12, R157, R12, R208 ;  /* 0x0000000c9d0c7223 */ /* 0x000fe200000100d0 */
[----:B------:R-:W-:Y:S01]  /*8810*/  HGMMA.64x256x16.F32 R24, R152, gdesc[UR12].tnspB, R24, gsb0 ;  /* 0x43e0000c98187df0 */ /* 0x000fe20008000818 */
[----:B------:R-:W1:Y:S01]  /*8820*/  MUFU.EX2 R165, R165 ;  /* 0x000000a500a57308 */ /* 0x000e620000000800 */
[----:B------:R-:W-:Y:S01]  /*8830*/  UIADD3 UR14, UR6, 0x80, URZ ;  /* 0x00000080060e7890 */ /* 0x000fe2000fffe03f */
[----:B------:R-:W-:Y:S01]  /*8840*/  FADD.FTZ R0, R23, R0 ;  /* 0x0000000017007221 */ /* 0x000fe20000010000 */
[----:B------:R-:W-:Y:S01]  /*8850*/  UMOV UR15, 0x40000040 ;  /* 0x40000040000f7882 */ /* 0x000fe20000000000 */
[----:B------:R-:W-:Y:S01]  /*8860*/  FADD.FTZ R209, R209, R12 ;  /* 0x0000000cd1d17221 */ /* 0x000fe20000010000 */
[----:B------:R-:W-:-:S02]  /*8870*/  @!P2 VIADD R210, R210, 0x32460 ;  /* 0x00032460d2d2a836 */ /* 0x000fc40000000000 */
[----:B------:R-:W-:Y:S01]  /*8880*/  FADD.FTZ R205, R205, R0 ;  /* 0x00000000cdcd7221 */ /* 0x000fe20000010000 */
[----:B------:R-:W-:Y:S01]  /*8890*/  IMAD.MOV.U32 R13, RZ, RZ, R201 ;  /* 0x000000ffff0d7224 */ /* 0x000fe200078e00c9 */
[----:B------:R-:W-:Y:S01]  /*88a0*/  MUFU.EX2 R162, R162 ;  /* 0x000000a200a27308 */ /* 0x000fe20000000800 */
[----:B------:R-:W-:Y:S01]  /*88b0*/  FADD.FTZ R158, R158, R209 ;  /* 0x000000d19e9e7221 */ /* 0x000fe20000010000 */
[----:B------:R-:W-:Y:S01]  /*88c0*/  FADD.FTZ R205, R206, R205 ;  /* 0x000000cdcecd7221 */ /* 0x000fe20000010000 */
[----:B------:R-:W-:Y:S01]  /*88d0*/  @!P2 PRMT R210, RZ, 0x654, R210 ;  /* 0x00000654ffd2a816 */ /* 0x000fe200000000d2 */
[----:B------:R-:W-:Y:S02]  /*88e0*/  IMAD.MOV.U32 R209, RZ, RZ, R156 ;  /* 0x000000ffffd17224 */ /* 0x000fe400078e009c */
[----:B------:R-:W-:Y:S02]  /*88f0*/  FADD.FTZ R159, R159, R158 ;  /* 0x0000009e9f9f7221 */ /* 0x000fe40000010000 */
[----:B------:R-:W2:Y:S08]  /*8900*/  MUFU.EX2 R163, R163 ;  /* 0x000000a300a37308 */ /* 0x000eb00000000800 */
[----:B------:R-:W-:Y:S08]  /*8910*/  MUFU.EX2 R166, R166 ;  /* 0x000000a600a67308 */ /* 0x000ff00000000800 */
[----:B------:R-:W4:Y:S08]  /*8920*/  MUFU.EX2 R167, R167 ;  /* 0x000000a700a77308 */ /* 0x000f300000000800 */
[----:B------:R-:W-:Y:S08]  /*8930*/  MUFU.EX2 R168, R168 ;  /* 0x000000a800a87308 */ /* 0x000ff00000000800 */
[----:B------:R-:W5:Y:S08]  /*8940*/  MUFU.EX2 R169, R169 ;  /* 0x000000a900a97308 */ /* 0x000f700000000800 */
[----:B------:R-:W-:Y:S08]  /*8950*/  MUFU.EX2 R172, R172 ;  /* 0x000000ac00ac7308 */ /* 0x000ff00000000800 */
[----:B------:R-:W3:Y:S08]  /*8960*/  MUFU.EX2 R173, R173 ;  /* 0x000000ad00ad7308 */ /* 0x000ef00000000800 */
        /* <DEDUP_REMOVED lines=24> */
[----:B------:R-:W-:Y:S01]  /*8af0*/  MUFU.EX2 R194, R194 ;  /* 0x000000c200c27308 */ /* 0x000fe20000000800 */
[----:B------:R-:W-:-:S02]  /*8b00*/  WARPGROUP.DEPBAR.LE gsb0, 0x0 ;  /* 0x00008000000079c5 */ /* 0x000fc40000010000 */
[----:B0-----:R-:W-:-:S05]  /*8b10*/  F2FP.F16.F32.PACK_AB R152, R161, R160 ;  /* 0x000000a0a198723e */ /* 0x001fca00000000ff */
[----:B------:R-:W0:Y:S01]  /*8b20*/  MUFU.EX2 R195, R195 ;  /* 0x000000c300c37308 */ /* 0x000e220000000800 */
[----:B-1----:R-:W-:Y:S01]  /*8b30*/  F2FP.F16.F32.PACK_AB R154, R165, R164 ;  /* 0x000000a4a59a723e */ /* 0x002fe200000000ff */
[----:B------:R-:W-:Y:S01]  /*8b40*/  FADD.FTZ R160, R160, R205 ;  /* 0x000000cda0a07221 */ /* 0x000fe20000010000 */
[----:B--2---:R-:W-:Y:S01]  /*8b50*/  F2FP.F16.F32.PACK_AB R153, R163, R162 ;  /* 0x000000a2a399723e */ /* 0x004fe200000000ff */
[----:B------:R-:W-:Y:S01]  /*8b60*/  FADD.FTZ R162, R162, R159 ;  /* 0x0000009fa2a27221 */ /* 0x000fe20000010000 */
[----:B----4-:R-:W-:Y:S01]  /*8b70*/  F2FP.F16.F32.PACK_AB R155, R167, R166 ;  /* 0x000000a6a79b723e */ /* 0x010fe200000000ff */
        /* <DEDUP_REMOVED lines=8> */
[----:B------:R-:W1:Y:S01]  /*8c00*/  MUFU.EX2 R199, R199 ;  /* 0x000000c700c77308 */ /* 0x000e620000000800 */
[----:B------:R-:W-:Y:S01]  /*8c10*/  UMOV UR15, 0x40000040 ;  /* 0x40000040000f7882 */ /* 0x000fe20000000000 */
[----:B------:R-:W-:Y:S01]  /*8c20*/  FADD.FTZ R165, R165, R164 ;  /* 0x000000a4a5a57221 */ /* 0x000fe20000010000 */
[----:B------:R-:W-:Y:S01]  /*8c30*/  FADD.FTZ R167, R167, R166 ;  /* 0x000000a6a7a77221 */ /* 0x000fe20000010000 */
[----:B------:R-:W-:Y:S02]  /*8c40*/  WARPGROUP.DEPBAR.LE gsb0, 0x0 ;  /* 0x00008000000079c5 */ /* 0x000fe40000010000 */
[----:B-----5:R-:W-:Y:S01]  /*8c50*/  F2FP.F16.F32.PACK_AB R152, R169, R168 ;  /* 0x000000a8a998723e */ /* 0x020fe200000000ff */
[----:B------:R-:W-:Y:S01]  /*8c60*/  FADD.FTZ R168, R168, R165 ;  /* 0x000000a5a8a87221 */ /* 0x000fe20000010000 */
[----:B---3--:R-:W-:-:S02]  /*8c70*/  F2FP.F16.F32.PACK_AB R154, R173, R172 ;  /* 0x000000acad9a723e */ /* 0x008fc400000000ff */
[----:B------:R-:W-:Y:S01]  /*8c80*/  F2FP.F16.F32.PACK_AB R153, R171, R170 ;  /* 0x000000aaab99723e */ /* 0x000fe200000000ff */
[----:B------:R-:W-:Y:S01]  /*8c90*/  FADD.FTZ R170, R170, R167 ;  /* 0x000000a7aaaa7221 */ /* 0x000fe20000010000 */
[----:B------:R-:W-:Y:S01]  /*8ca0*/  F2FP.F16.F32.PACK_AB R155, R175, R174 ;  /* 0x000000aeaf9b723e */ /* 0x000fe200000000ff */
[----:B------:R-:W-:Y:S02]  /*8cb0*/  FADD.FTZ R169, R169, R168 ;  /* 0x000000a8a9a97221 */ /* 0x000fe40000010000 */
[----:B------:R-:W-:Y:S01]  /*8cc0*/  FADD.FTZ R171, R171, R170 ;  /* 0x000000aaabab7221 */ /* 0x000fe20000010000 */
[----:B------:R-:W-:Y:S01]  /*8cd0*/  WARPGROUP.ARRIVE ;  /* 0x00000000000079c5 */ /* 0x000fe20000000000 */
[----:B------:R-:W-:Y:S02]  /*8ce0*/  FADD.FTZ R172, R172, R169 ;  /* 0x000000a9acac7221 */ /* 0x000fe40000010000 */
[----:B------:R-:W-:Y:S02]  /*8cf0*/  FADD.FTZ R174, R174, R171 ;  /* 0x000000abaeae7221 */ /* 0x000fe40000010000 */
[----:B------:R-:W-:-:S05]  /*8d00*/  FADD.FTZ R173, R173, R172 ;  /* 0x000000acadad7221 */ /* 0x000fca0000010000 */
[----:B------:R-:W-:Y:S01]  /*8d10*/  HGMMA.64x256x16.F32 R24, R152, gdesc[UR12].tnspB, R24, gsb0 ;  /* 0x43e0000c98187df0 */ /* 0x000fe20008000818 */
[----:B------:R-:W-:Y:S01]  /*8d20*/  UIADD3 UR14, UR6, 0x180, URZ ;  /* 0x00000180060e7890 */ /* 0x000fe2000fffe03f */
[----:B------:R-:W-:Y:S01]  /*8d30*/  FADD.FTZ R175, R175, R174 ;  /* 0x000000aeafaf7221 */ /* 0x000fe20000010000 */
[----:B------:R-:W-:Y:S01]  /*8d40*/  UMOV UR15, 0x40000040 ;  /* 0x40000040000f7882 */ /* 0x000fe20000000000 */
[----:B------:R-:W-:Y:S02]  /*8d50*/  WARPGROUP.DEPBAR.LE gsb0, 0x0 ;  /* 0x00008000000079c5 */ /* 0x000fe40000010000 */
[----:B------:R-:W-:Y:S01]  /*8d60*/  F2FP.F16.F32.PACK_AB R152, R177, R176 ;  /* 0x000000b0b198723e */ /* 0x000fe200000000ff */
[----:B------:R-:W-:Y:S01]  /*8d70*/  FADD.FTZ R176, R176, R173 ;  /* 0x000000adb0b07221 */ /* 0x000fe20000010000 */
[----:B------:R-:W-:Y:S02]  /*8d80*/  F2FP.F16.F32.PACK_AB R154, R181, R180 ;  /* 0x000000b4b59a723e */ /* 0x000fe400000000ff */
        /* <DEDUP_REMOVED lines=11> */
[----:B------:R-:W-:Y:S01]  /*8e40*/  FADD.FTZ R183, R183, R182 ;  /* 0x000000b6b7b77221 */ /* 0x000fe20000010000 */
[----:B------:R-:W-:Y:S01]  /*8e50*/  UMOV UR15, 0x40000040 ;  /* 0x40000040000f7882 */ /* 0x000fe20000000000 */
[----:B------:R-:W-:Y:S01]  /*8e60*/  UIADD3 UR6, UR6, 0x280, URZ ;  /* 0x0000028006067890 */ /* 0x000fe2000fffe03f */
        /* <DEDUP_REMOVED lines=16> */
[----:B------:R-:W-:Y:S01]  /*8f70*/  FADD.FTZ R191, R191, R190 ;  /* 0x000000bebfbf7221 */ /* 0x000fe20000010000 */
[----:B------:R-:W-:Y:S02]  /*8f80*/  WARPGROUP.DEPBAR.LE gsb0, 0x0 ;  /* 0x00008000000079c5 */ /* 0x000fe40000010000 */
[----:B------:R-:W-:Y:S01]  /*8f90*/  F2FP.F16.F32.PACK_AB R152, R193, R192 ;  /* 0x000000c0c198723e */ /* 0x000fe200000000ff */
[----:B------:R-:W-:Y:S01]  /*8fa0*/  FADD.FTZ R192, R192, R189 ;  /* 0x000000bdc0c07221 */ /* 0x000fe20000010000 */
[----:B------:R-:W-:Y:S02]  /*8fb0*/  F2FP.F16.F32.PACK_AB R154, R197, R196 ;  /* 0x000000c4c59a723e */ /* 0x000fe400000000ff */
[----:B0-----:R-:W-:Y:S01]  /*8fc0*/  F2FP.F16.F32.PACK_AB R153, R195, R194 ;  /* 0x000000c2c399723e */ /* 0x001fe200000000ff */
        /* <DEDUP_REMOVED lines=9> */
[----:B------:R-:W-:Y:S02]  /*9060*/  FADD.FTZ R12, R199, R12 ;  /* 0x0000000cc70c7221 */ /* 0x000fe40000010000 */
[----:B------:R-:W-:Y:S02]  /*9070*/  WARPGROUP.DEPBAR.LE gsb0, 0x0 ;  /* 0x00008000000079c5 */ /* 0x000fe40000010000 */
[----:B------:R2:W-:Y:S01]  /*9080*/  @!P2 SYNCS.ARRIVE.TRANS64.RED.A1T0 RZ, [R210+URZ], RZ ;  /* 0x000000ffd2ffa9a7 */ /* 0x0005e2000810043f */
[----:B------:R-:W-:Y:S05]  /*9090*/  @P1 BRA `(.L_x_13292) ;  /* 0xffffffdc00581947 */ /* 0x000fea000383ffff */
.L_x_13283:
[----:B------:R-:W3:Y:S01]  /*90a0*/  SHFL.BFLY PT, R3, R0, 0x2, 0x1f ;  /* 0x0c401f0000037f89 */ /* 0x000ee200000e0000 */
[----:B------:R-:W-:-:S03]  /*90b0*/  PLOP3.LUT P0, PT, PT, PT, PT, 0x8, 0x0 ;  /* 0x000000000000781c */ /* 0x000fc60003f0e170 */
[----:B------:R-:W4:Y:S01]  /*90c0*/  SHFL.BFLY PT, R5, R12, 0x2, 0x1f ;  /* 0x0c401f000c057f89 */ /* 0x000f2200000e0000 */
[----:B------:R-:W5:Y:S01]  /*90d0*/  S2R R23, SR_TID.X ;  /* 0x0000000000177919 */ /* 0x000f620000002100 */
[----:B---3--:R-:W-:Y:S01]  /*90e0*/  FADD.FTZ R3, R3, R0 ;  /* 0x0000000003037221 */ /* 0x008fe20000010000 */
[----:B------:R-:W-:Y:S02]  /*90f0*/  IMAD.MOV.U32 R0, RZ, RZ, RZ ;  /* 0x000000ffff007224 */ /* 0x000fe400078e00ff */
[----:B----4-:R-:W-:Y:S02]  /*9100*/  FADD.FTZ R5, R5, R12 ;  /* 0x0000000c05057221 */ /* 0x010fe40000010000 */
[----:B------:R-:W3:Y:S04]  /*9110*/  SHFL.BFLY PT, R2, R3, 0x1, 0x1f ;  /* 0x0c201f0003027f89 */ /* 0x000ee800000e0000 */
[----:B------:R-:W4:Y:S01]  /*9120*/  SHFL.BFLY PT, R4, R5, 0x1, 0x1f ;  /* 0x0c201f0005047f89 */ /* 0x000f2200000e0000 */
[----:B-----5:R-:W-:Y:S01]  /*9130*/  SHF.R.U32.HI R23, RZ, 0x7, R23 ;  /* 0x00000007ff177819 */ /* 0x020fe20000011617 */
[----:B---3--:R-:W-:-:S03]  /*9140*/  FADD.FTZ R8, R3, R2 ;  /* 0x0000000203087221 */ /* 0x008fc60000010000 */
[----:B------:R-:W-:Y:S01]  /*9150*/  IADD3 R3, -R23, 0xb, RZ ;  /* 0x0000000b17037810 */ /* 0x000fe20007ffe1ff */
[----:B------:R-:W-:Y:S02]  /*9160*/  IMAD.MOV.U32 R2, RZ, RZ, RZ ;  /* 0x000000ffff027224 */ /* 0x000fe400078e00ff */
[----:B----4-:R-:W-:Y:S02]  /*9170*/  FADD.FTZ R4, R5, R4 ;  /* 0x0000000405047221 */ /* 0x010fe40000010000 */
[----:B------:R3:W-:Y:S08]  /*9180*/  BAR.ARV R3, 0x100 ;  /* 0x000400030000751d */ /* 0x0007f00000002000 */
[----:B------:R-:W-:Y:S06]  /*9190*/  BAR.ARV 0x8, 0x180 ;  /* 0x0206000000007b1d */ /* 0x000fec0000002000 */
[----:B------:R-:W-:Y:S01]  /*91a0*/  FSETP.NE.FTZ.AND P1, PT, R8, RZ, PT ;  /* 0x000000ff0800720b */ /* 0x000fe20003f35000 */
[----:B---3--:R-:W-:Y:S01]  /*91b0*/  IMAD.MOV.U32 R3, RZ, RZ, -0x800000 ;  /* 0xff800000ff037424 */ /* 0x008fe200078e00ff */
[----:B------:R-:W-:-:S11]  /*91c0*/  FSETP.NE.FTZ.AND P2, PT, R4, RZ, PT ;  /* 0x000000ff0400720b */ /* 0x000fd60003f55000 */
[----:B------:R-:W3:Y:S08]  /*91d0*/  @P1 MUFU.LG2 R6, R8 ;  /* 0x0000000800061308 */ /* 0x000ef00000000c00 */
[----:B------:R-:W4:Y:S08]  /*91e0*/  @P2 MUFU.LG2 R7, R4 ;  /* 0x0000000400072308 */ /* 0x000f300000000c00 */
[----:B------:R5:W0:Y:S01]  /*91f0*/  @P1 MUFU.RCP R2, R8 ;  /* 0x0000000800021308 */ /* 0x000a220000001000 */
[----:B---3--:R-:W-:-:S07]  /*9200*/  @P1 FMUL.FTZ R5, R6, 0.69314718246459960938 ;  /* 0x3f31721806051820 */ /* 0x008fce0000410000 */
[----:B------:R3:W1:Y:S01]  /*9210*/  @P2 MUFU.RCP R0, R4 ;  /* 0x0000000400002308 */ /* 0x0006620000001000 */
[----:B-----5:R-:W-:Y:S02]  /*9220*/  IMAD.U32 R8, RZ, RZ, UR10 ;  /* 0x0000000aff087e24 */ /* 0x020fe4000f8e00ff */
[----:B----4-:R-:W-:Y:S02]  /*9230*/  @P2 FMUL.FTZ R7, R7, 0.69314718246459960938 ;  /* 0x3f31721807072820 */ /* 0x010fe40000410000 */
[----:B------:R-:W-:Y:S01]  /*9240*/  @P2 FMUL.FTZ R8, R8, 0.69314718246459960938 ;  /* 0x3f31721808082820 */ /* 0x000fe20000410000 */
[----:B---3--:R-:W-:Y:S02]  /*9250*/  IMAD.U32 R4, RZ, RZ, UR10 ;  /* 0x0000000aff047e24 */ /* 0x008fe4000f8e00ff */
[-C--:B0-----:R-:W-:Y:S01]  /*9260*/  FMUL.FTZ R24, R24, R2.reuse ;  /* 0x0000000218187220 */ /* 0x081fe20000410000 */
        /* <DEDUP_REMOVED lines=131> */
.L_x_13261:
[----:B------:R-:W-:Y:S05]  /*9aa0*/  @P0 BRA `(.L_x_13293) ;  /* 0x0000002000640947 */ /* 0x000fea0003800000 */
[----:B------:R-:W3:Y:S01]  /*9ab0*/  LDL R0, [R1] ;  /* 0x0000000001007983 */ /* 0x000ee20000100800 */
[----:B------:R-:W0:Y:S01]  /*9ac0*/  LDC R8, c[0x0][0xce8] ;  /* 0x00033a00ff087b82 */ /* 0x000e220000000800 */
[----:B------:R-:W-:Y:S01]  /*9ad0*/  ULDC.64 UR8, c[0x0][0xcd0] ;  /* 0x0003340000087ab9 */ /* 0x000fe20000000a00 */
[----:B------:R-:W-:Y:S01]  /*9ae0*/  ULDC.64 UR14, c[0x0][0x208] ;  /* 0x00008200000e7ab9 */ /* 0x000fe20000000a00 */
[----:B------:R-:W1:Y:S01]  /*9af0*/  S2R R22, SR_CTAID.X ;  /* 0x0000000000167919 */ /* 0x000e620000002500 */
[----:B------:R-:W-:Y:S04]  /*9b00*/  BSSY B0, `(.L_x_13294) ;  /* 0x000014d000007945 */ /* 0x000fe80003800000 */
[----:B------:R-:W4:Y:S08]  /*9b10*/  S2UR UR12, SR_CTAID.Z ;  /* 0x00000000000c79c3 */ /* 0x000f300000002700 */
[----:B------:R-:W5:Y:S08]  /*9b20*/  LDC.64 R18, c[0x0][0xcd8] ;  /* 0x00033600ff127b82 */ /* 0x000f700000000a00 */
[----:B------:R-:W-:Y:S01]  /*9b30*/  BAR.SYNC.DEFER_BLOCKING 0x1, 0x100 ;  /* 0x0044000000007b1d */ /* 0x000fe20000010000 */
[----:B0-----:R-:W-:-:S07]  /*9b40*/  ISETP.NE.AND P0, PT, R8, 0x1, PT ;  /* 0x000000010800780c */ /* 0x001fce0003f05270 */
[----:B------:R-:W0:Y:S01]  /*9b50*/  S2UR UR11, SR_CTAID.Y ;  /* 0x00000000000b79c3 */ /* 0x000e220000002600 */
[----:B----4-:R-:W-:-:S07]  /*9b60*/  USHF.R.S32.HI UR10, URZ, 0x1f, UR12 ;  /* 0x0000001f3f0a7899 */ /* 0x010fce000801140c */
[----:B------:R-:W0:Y:S08]  /*9b70*/  LDC R23, c[0x0][0xd50] ;  /* 0x00035400ff177b82 */ /* 0x000e300000000800 */
[----:B------:R-:W4:Y:S08]  /*9b80*/  @P0 LDC R14, c[0x0][0xcec] ;  /* 0x00033b00ff0e0b82 */ /* 0x000f300000000800 */
[----:B------:R-:W2:Y:S08]  /*9b90*/  LDC.64 R20, c[0x0][0xc40] ;  /* 0x00031000ff147b82 */ /* 0x000eb00000000a00 */
[----:B------:R-:W2:Y:S08]  /*9ba0*/  @P0 LDC R152, c[0x0][0xcec] ;  /* 0x00033b00ff980b82 */ /* 0x000eb00000000800 */
[----:B------:R-:W2:Y:S08]  /*9bb0*/  @P0 LDC R17, c[0x0][0xcf0] ;  /* 0x00033c00ff110b82 */ /* 0x000eb00000000800 */
[----:B------:R-:W2:Y:S01]  /*9bc0*/  @P0 LDC R153, c[0x0][0xcf0] ;  /* 0x00033c00ff990b82 */ /* 0x000ea20000000800 */
[----:B---3--:R-:W-:-:S02]  /*9bd0*/  R2UR UR13, R0 ;  /* 0x00000000000d72ca */ /* 0x008fc400000e0000 */
[----:B------:R-:W3:Y:S11]  /*9be0*/  S2R R0, SR_TID.X ;  /* 0x0000000000007919 */ /* 0x000ef60000002100 */
[----:B------:R-:W-:-:S02]  /*9bf0*/  USHF.R.S32.HI UR7, URZ, 0x1f, UR13 ;  /* 0x0000001f3f077899 */ /* 0x000fc4000801140d */
[----:B------:R-:W-:Y:S02]  /*9c00*/  UIMAD.WIDE.U32 UR4, UR13, UR8, URZ ;  /* 0x000000080d0472a5 */ /* 0x000fe4000f8e003f */
[----:B------:R-:W-:-:S04]  /*9c10*/  UIMAD UR6, UR7, UR8, URZ ;  /* 0x00000008070672a4 */ /* 0x000fc8000f8e023f */
[----:B------:R-:W-:-:S03]  /*9c20*/  UIMAD UR6, UR13, UR9, UR6 ;  /* 0x000000090d0672a4 */ /* 0x000fc6000f8e0206 */
[----:B------:R-:W-:Y:S01]  /*9c30*/  ULDC.64 UR8, c[0x0][0xc38] ;  /* 0x00030e0000087ab9 */ /* 0x000fe20000000a00 */
[----:B------:R-:W-:Y:S02]  /*9c40*/  UIADD3 UR6, UR5, UR6, URZ ;  /* 0x0000000605067290 */ /* 0x000fe4000fffe03f */
[----:B------:R-:W-:Y:S01]  /*9c50*/  UIMAD UR7, UR7, UR8, URZ ;  /* 0x00000008070772a4 */ /* 0x000fe2000f8e023f */
[----:B---3--:R-:W-:-:S05]  /*9c60*/  VIADD R5, R0, 0xffffff80 ;  /* 0xffffff8000057836 */ /* 0x008fca0000000000 */
[----:B------:R-:W-:-:S04]  /*9c70*/  SHF.R.S32.HI R4, RZ, 0x1f, R5 ;  /* 0x0000001fff047819 */ /* 0x000fc80000011405 */
[CC--:B------:R-:W-:Y:S02]  /*9c80*/  LEA.HI R6, R4.reuse, R5.reuse, RZ, 0x7 ;  /* 0x0000000504067211 */ /* 0x0c0fe400078f38ff */
[----:B------:R-:W-:Y:S02]  /*9c90*/  LEA.HI R13, R4, R5, RZ, 0x2 ;  /* 0x00000005040d7211 */ /* 0x000fe400078f10ff */
[----:B------:R-:W-:Y:S02]  /*9ca0*/  LOP3.LUT R0, R6, 0xffffff80, RZ, 0xc0, !PT ;  /* 0xffffff8006007812 */ /* 0x000fe400078ec0ff */
[----:B------:R-:W-:-:S03]  /*9cb0*/  SHF.R.S32.HI R7, RZ, 0x7, R6 ;  /* 0x00000007ff077819 */ /* 0x000fc60000011406 */
[----:B------:R-:W-:Y:S01]  /*9cc0*/  IMAD.IADD R0, R5, 0x1, -R0 ;  /* 0x0000000105007824 */ /* 0x000fe200078e0a00 */
[----:B------:R-:W-:Y:S02]  /*9cd0*/  LEA.HI R4, R6, R7, RZ, 0x1 ;  /* 0x0000000706047211 */ /* 0x000fe400078f08ff */
[----:B------:R-:W-:Y:S02]  /*9ce0*/  LOP3.LUT R6, R13, 0xfffffffc, RZ, 0xc0, !PT ;  /* 0xfffffffc0d067812 */ /* 0x000fe400078ec0ff */
[----:B------:R-:W-:Y:S02]  /*9cf0*/  SHF.R.S32.HI R9, RZ, 0x1f, R0 ;  /* 0x0000001fff097819 */ /* 0x000fe40000011400 */
[----:B------:R-:W-:Y:S01]  /*9d00*/  LOP3.LUT R4, R4, 0x3fffffe, RZ, 0xc0, !PT ;  /* 0x03fffffe04047812 */ /* 0x000fe200078ec0ff */
[----:B------:R-:W-:Y:S01]  /*9d10*/  IMAD.IADD R5, R5, 0x1, -R6 ;  /* 0x0000000105057824 */ /* 0x000fe200078e0a06 */
[CC--:B------:R-:W-:Y:S02]  /*9d20*/  LEA.HI R10, R9.reuse, R0.reuse, RZ, 0x2 ;  /* 0x00000000090a7211 */ /* 0x0c0fe400078f10ff */
[----:B------:R-:W-:Y:S01]  /*9d30*/  LEA.HI R9, R9, R0, RZ, 0x5 ;  /* 0x0000000009097211 */ /* 0x000fe200078f28ff */
[----:B------:R-:W-:Y:S01]  /*9d40*/  IMAD.IADD R6, R7, 0x1, -R4 ;  /* 0x0000000107067824 */ /* 0x000fe200078e0a04 */
[----:B------:R-:W-:-:S02]  /*9d50*/  SHF.R.S32.HI R11, RZ, 0x2, R10 ;  /* 0x00000002ff0b7819 */ /* 0x000fc4000001140a */
[----:B------:R-:W-:Y:S02]  /*9d60*/  SHF.R.S32.HI R12, RZ, 0x1f, R10 ;  /* 0x0000001fff0c7819 */ /* 0x000fe4000001140a */
[----:B------:R-:W-:Y:S02]  /*9d70*/  LEA.HI R7, R5, R5, RZ, 0x1 ;  /* 0x0000000505077211 */ /* 0x000fe400078f08ff */
[----:B------:R-:W-:-:S04]  /*9d80*/  LEA.HI R12, R12, R11, RZ, 0x3 ;  /* 0x0000000b0c0c7211 */ /* 0x000fc800078f18ff */
[----:B------:R-:W-:-:S05]  /*9d90*/  LOP3.LUT R12, R12, 0xfffffff8, RZ, 0xc0, !PT ;  /* 0xfffffff80c0c7812 */ /* 0x000fca00078ec0ff */
        /* <DEDUP_REMOVED lines=12> */
[----:B------:R-:W-:Y:S01]  /*9e60*/  IMAD R16, RZ, RZ, -UR13 ;  /* 0x8000000dff107e24 */ /* 0x000fe2000f8e02ff */
[----:B------:R-:W-:Y:S01]  /*9e70*/  UIADD3 UR6, UR5, UR6, URZ ;  /* 0x0000000605067290 */ /* 0x000fe2000fffe03f */
[----:B-----5:R-:W-:Y:S01]  /*9e80*/  IMAD R12, R18, UR10, RZ ;  /* 0x0000000a120c7c24 */ /* 0x020fe2000f8e02ff */
[----:B------:R-:W-:Y:S01]  /*9e90*/  ULDC.64 UR8, c[0x0][0xc28] ;  /* 0x00030a0000087ab9 */ /* 0x000fe20000000a00 */
[----:B-1----:R-:W-:Y:S02]  /*9ea0*/  IMAD R11, R22, 0x80, R6 ;  /* 0x00000080160b7824 */ /* 0x002fe400078e0206 */
[----:B0-----:R-:W-:Y:S02]  /*9eb0*/  IMAD R23, R23, R16, UR11 ;  /* 0x0000000b17177e24 */ /* 0x001fe4000f8e0210 */
[----:B------:R-:W-:Y:S02]  /*9ec0*/  IMAD R15, R19, UR12, R12 ;  /* 0x0000000c130f7c24 */ /* 0x000fe4000f8e020c */
[----:B------:R-:W-:Y:S01]  /*9ed0*/  IMAD.WIDE.U32 R4, R18, UR12, R4 ;  /* 0x0000000c12047c25 */ /* 0x000fe2000f8e0004 */
[----:B------:R-:W-:-:S03]  /*9ee0*/  SHF.R.S32.HI R16, RZ, 0x1f, R23 ;  /* 0x0000001fff107819 */ /* 0x000fc60000011417 */
[----:B----4-:R-:W-:-:S04]  /*9ef0*/  @P0 IMAD.HI.U32 R12, R11, R14, RZ ;  /* 0x0000000e0b0c0227 */ /* 0x010fc800078e00ff */
[----:B------:R-:W-:Y:S02]  /*9f00*/  IMAD.U32 R7, RZ, RZ, UR5 ;  /* 0x00000005ff077e24 */ /* 0x000fe4000f8e00ff */
[----:B------:R-:W-:Y:S01]  /*9f10*/  IMAD.U32 R6, RZ, RZ, UR4 ;  /* 0x00000004ff067e24 */ /* 0x000fe2000f8e00ff */
[----:B------:R-:W-:Y:S01]  /*9f20*/  ULDC.64 UR4, c[0x0][0xce0] ;  /* 0x0003380000047ab9 */ /* 0x000fe20000000a00 */
[----:B------:R-:W-:Y:S01]  /*9f30*/  IMAD.U32 R7, RZ, RZ, UR6 ;  /* 0x00000006ff077e24 */ /* 0x000fe2000f8e00ff */
[----:B------:R-:W-:Y:S01]  /*9f40*/  ULDC.64 UR6, c[0x0][0xc48] ;  /* 0x0003120000067ab9 */ /* 0x000fe20000000a00 */
[----:B------:R-:W-:Y:S02]  /*9f50*/  IMAD.IADD R5, R5, 0x1, R15 ;  /* 0x0000000105057824 */ /* 0x000fe400078e020f */
[----:B--2---:R-:W-:Y:S02]  /*9f60*/  IMAD R14, R20, UR10, RZ ;  /* 0x0000000a140e7c24 */ /* 0x004fe4000f8e02ff */
[----:B------:R-:W-:-:S04]  /*9f70*/  @P0 IMAD.HI.U32 R152, R11, R152, RZ ;  /* 0x000000980b980227 */ /* 0x000fc800078e00ff */
        /* <DEDUP_REMOVED lines=88> */
[C---:B------:R-:W-:Y:S01]  /*a500*/  VIADD R22, R0.reuse, 0x50 ;  /* 0x0000005000167836 */ /* 0x040fe20000000000 */
[----:B------:R-:W-:Y:S01]  /*a510*/  @!P4 LEA.HI R3, R3, R3, RZ, 0x1 ;  /* 0x000000030303c211 */ /* 0x000fe200078f08ff */
[----:B------:R-:W-:Y:S01]  /*a520*/  VIADD R23, R0, 0x58 ;  /* 0x0000005800177836 */ /* 0x000fe20000000000 */
        /* <DEDUP_REMOVED lines=170> */
.L_x_13295:
[----:B------:R-:W-:Y:S05]  /*afd0*/  BSYNC B0 ;  /* 0x0000000000007941 */ /* 0x000fea0003800000 */
.L_x_13294:
[----:B------:R-:W-:Y:S01]  /*afe0*/  ISETP.GE.AND P0, PT, R9, R8, PT ;  /* 0x000000080900720c */ /* 0x000fe20003f06270 */
[----:B0--3--:R0:W2:Y:S04]  /*aff0*/  SHFL.IDX PT, R3, R7, 0x1, 0x1c1f ;  /* 0x003c1f0007037f89 */ /* 0x0090a800000e0000 */
[----:B------:R0:W3:Y:S08]  /*b000*/  SHFL.IDX PT, R2, R6, 0x1, 0x1c1f ;  /* 0x003c1f0006027f89 */ /* 0x0000f000000e0000 */
[----:B0-----:R-:W-:Y:S05]  /*b010*/  @P0 BRA `(.L_x_13259) ;  /* 0x0000005800f00947 */ /* 0x001fea0003800000 */
        /* <DEDUP_REMOVED lines=23> */
[----:B--23--:R-:W-:Y:S01]  /*b190*/  @!P0 IMAD.WIDE R4, R0, 0x4, R2 ;  /* 0x0000000400048825 */ /* 0x00cfe200078e0202 */
        /* <DEDUP_REMOVED lines=170> */
.L_x_13293:
        /* <DEDUP_REMOVED lines=12> */
[----:B------:R-:W3:Y:S01]  /*bd00*/  LDL R4, [R1] ;  /* 0x0000000001047983 */ /* 0x000ee20000100800 */
[----:B------:R-:W-:Y:S01]  /*bd10*/  ISETP.NE.AND P0, PT, R6, 0x1, PT ;  /* 0x000000010600780c */ /* 0x000fe20003f05270 */
[----:B------:R-:W-:Y:S01]  /*bd20*/  S2UR UR7, SR_CTAID.Z ;  /* 0x00000000000779c3 */ /* 0x000fe20000002700 */
[----:B------:R-:W-:Y:S01]  /*bd30*/  ULDC.64 UR8, c[0x0][0xcd0] ;  /* 0x0003340000087ab9 */ /* 0x000fe20000000a00 */
[----:B------:R-:W-:Y:S01]  /*bd40*/  IMAD.MOV.U32 R5, RZ, RZ, R0 ;  /* 0x000000ffff057224 */ /* 0x000fe200078e0000 */
[----:B------:R-:W-:-:S05]  /*bd50*/  ULDC.64 UR12, c[0x0][0x208] ;  /* 0x00008200000c7ab9 */ /* 0x000fca0000000a00 */
[----:B------:R-:W0:Y:S08]  /*bd60*/  LDC.64 R10, c[0x0][0xcd8] ;  /* 0x00033600ff0a7b82 */ /* 0x000e300000000a00 */
[----:B------:R-:W1:Y:S08]  /*bd70*/  @P0 LDC R7, c[0x0][0xcec] ;  /* 0x00033b00ff070b82 */ /* 0x000e700000000800 */
[----:B------:R-:W4:Y:S08]  /*bd80*/  @P0 LDC R9, c[0x0][0xcf0] ;  /* 0x00033c00ff090b82 */ /* 0x000f300000000800 */
[----:B------:R-:W5:Y:S08]  /*bd90*/  S2UR UR10, SR_CTAID.Y ;  /* 0x00000000000a79c3 */ /* 0x000f700000002600 */
[----:B------:R-:W5:Y:S01]  /*bda0*/  LDC R8, c[0x0][0xd50] ;  /* 0x00035400ff087b82 */ /* 0x000f620000000800 */
[----:B---3--:R-:W-:Y:S01]  /*bdb0*/  R2UR UR11, R4 ;  /* 0x00000000040b72ca */ /* 0x008fe200000e0000 */
[----:B-1----:R-:W-:-:S05]  /*bdc0*/  @P0 IMAD.HI.U32 R4, R0, R7, RZ ;  /* 0x0000000700040227 */ /* 0x002fca00078e00ff */
[----:B----4-:R-:W-:-:S07]  /*bdd0*/  @P0 SHF.R.U32.HI R5, RZ, R9, R4 ;  /* 0x00000009ff050219 */ /* 0x010fce0000011604 */
[----:B------:R-:W-:Y:S02]  /*bde0*/  USHF.R.S32.HI UR6, URZ, 0x1f, UR11 ;  /* 0x0000001f3f067899 */ /* 0x000fe4000801140b */
[----:B------:R-:W-:Y:S01]  /*bdf0*/  IMAD R7, RZ, RZ, -UR11 ;  /* 0x8000000bff077e24 */ /* 0x000fe2000f8e02ff */
[----:B------:R-:W-:Y:S02]  /*be00*/  UIMAD.WIDE.U32 UR4, UR11, UR8, URZ ;  /* 0x000000080b0472a5 */ /* 0x000fe4000f8e003f */
[----:B------:R-:W-:Y:S01]  /*be10*/  UIMAD UR6, UR6, UR8, URZ ;  /* 0x00000008060672a4 */ /* 0x000fe2000f8e023f */
[----:B-----5:R-:W-:Y:S01]  /*be20*/  IMAD R9, R8, R7, UR10 ;  /* 0x0000000a08097e24 */ /* 0x020fe2000f8e0207 */
        /* <DEDUP_REMOVED lines=32> */
.L_x_13257:
[----:B------:R-:W-:-:S08]  /*c030*/  NOP ;  /* 0x0000000000007918 */ /* 0x000fd00000000000 */
[----:B--2---:R-:W0:-:S00]  /*c040*/  USETMAXREG.DEALLOC.CTAPOOL 0x18 ;  /* 0x00000018000079c8 */ /* 0x004e0000080e0500 */
        /* <DEDUP_REMOVED lines=16> */
.L_x_13296:
[----:B------:R-:W-:Y:S01]  /*c150*/  ULDC UR43, c[0x0][0xd50] ;  /* 0x00035400002b7ab9 */ /* 0x000fe20000000800 */
[----:B------:R-:W-:Y:S01]  /*c160*/  UMOV UR36, UR6 ;  /* 0x0000000600247c82 */ /* 0x000fe20008000000 */
[----:B------:R-:W-:-:S11]  /*c170*/  UISETP.NE.AND UP0, UPT, UR43, 0x1, UPT ;  /* 0x000000012b00788c */ /* 0x000fd6000bf05270 */
[----:B------:R-:W-:Y:S01]  /*c180*/  @UP0 ULDC UR4, c[0x0][0xd54] ;  /* 0x0003550000040ab9 */ /* 0x000fe20000000800 */
[----:B------:R-:W-:Y:S01]  /*c190*/  @UP0 ULDC UR7, c[0x0][0xd58] ;  /* 0x0003560000070ab9 */ /* 0x000fe20000000800 */
[----:B------:R-:W-:-:S04]  /*c1a0*/  UIMAD.WIDE.U32 UR4, UR6, UR4, URZ ;  /* 0x00000004060472a5 */ /* 0x000fc8000f8e003f */
[----:B------:R-:W-:-:S12]  /*c1b0*/  @UP0 USHF.R.U32.HI UR36, URZ, UR7, UR5 ;  /* 0x000000073f240299 */ /* 0x000fd80008011605 */
.L_x_13297:
        /* <DEDUP_REMOVED lines=75> */
.L_x_13299:
        /* <DEDUP_REMOVED lines=32> */
.L_x_13300:
        /* <DEDUP_REMOVED lines=20> */
.L_x_13302:
        /* <DEDUP_REMOVED lines=15> */
.L_x_13301:
        /* <DEDUP_REMOVED lines=25> */
.L_x_13387:
        /* <DEDUP_REMOVED lines=9> */
.L_x_13390:
        /* <DEDUP_REMOVED lines=24> */
.L_x_13306:
[----:B------:R-:W-:Y:S01]  /*ce40*/  IMAD.MOV.U32 R0, RZ, RZ, 0x1 ;  /* 0x00000001ff007424 */ /* 0x000fe200078e00ff */
[----:B01----:R-:W0:Y:S04]  /*ce50*/  S2R R6, SR_TID.X ;  /* 0x0000000000067919 */ /* 0x003e280000002100 */
[----:B------:R-:W-:-:S04]  /*ce60*/  SHF.L.U32 R0, R0, 0x1f, RZ ;  /* 0x0000001f00007819 */ /* 0x000fc800000006ff */
[----:B------:R-:W1:Y:S01]  /*ce70*/  SYNCS.PHASECHK.TRANS64.TRYWAIT P0, [UR38+0x32440], R0 ;  /* 0x03244000ff0075a7 */ /* 0x000e620008000166 */
[----:B0-----:R-:W-:-:S04]  /*ce80*/  LOP3.LUT R2, R6, 0x7f, RZ, 0xc0, !PT ;  /* 0x0000007f06027812 */ /* 0x001fc800078ec0ff */
[----:B------:R-:W-:Y:S01]  /*ce90*/  ISETP.NE.AND P1, PT, R2, RZ, PT ;  /* 0x000000ff0200720c */ /* 0x000fe20003f25270 */
[----:B-1----:R-:W-:-:S12]  /*cea0*/  @!P0 BRA `(.L_x_13307) ;  /* 0x0000004000648947 */ /* 0x002fd80003800000 */
.L_x_13391:
[----:B------:R-:W-:Y:S05]  /*ceb0*/  @P1 BRA `(.L_x_13308) ;  /* 0x0000000000181947 */ /* 0x000fea0003800000 */
[----:B------:R-:W1:Y:S01]  /*cec0*/  S2R R2, SR_TID.X ;  /* 0x0000000000027919 */ /* 0x000e620000002100 */
[----:B0-----:R-:W-:-:S04]  /*ced0*/  IMAD.MOV.U32 R0, RZ, RZ, 0x3000 ;  /* 0x00003000ff007424 */ /* 0x001fc800078e00ff */
[----:B------:R2:W-:Y:S01]  /*cee0*/  SYNCS.ARRIVE.TRANS64 RZ, [UR38+0x32430], R0 ;  /* 0x03243000ffff79a7 */ /* 0x0005e20008000026 */
[----:B-1----:R-:W-:-:S13]  /*cef0*/  LOP3.LUT P0, RZ, R2, 0x1f, RZ, 0xc0, !PT ;  /* 0x0000001f02ff7812 */ /* 0x002fda000780c0ff */
[----:B--2---:R-:W-:Y:S05]  /*cf00*/  @!P0 BRA `(.L_x_13308) ;  /* 0x0000000000048947 */ /* 0x004fea0003800000 */
[----:B------:R-:W-:Y:S01]  /*cf10*/  BPT.TRAP 0x1 ;  /* 0x000000040000795c */ /* 0x000fe20000300000 */
.L_x_13308:
        /* <DEDUP_REMOVED lines=18> */
.L_x_13304:
        /* <DEDUP_REMOVED lines=24> */
.L_x_13309:
        /* <DEDUP_REMOVED lines=48> */
[C---:B--2---:R-:W-:Y:S02]  /*d4c0*/  LOP3.LUT R10, R2.reuse, 0x38, RZ, 0xc0, !PT ;  /* 0x00000038020a7812 */ /* 0x044fe400078ec0ff */
        /* <DEDUP_REMOVED lines=8> */
[----:B------:R-:W1:Y:S01]  /*d550*/  SHFL.IDX PT, R5, R0, RZ, 0x181f ;  /* 0x00181fff00057589 */ /* 0x000e6200000e0000 */
[----:B------:R-:W-:Y:S01]  /*d560*/  ULDC UR4, c[0x0][0x288] ;  /* 0x0000a20000047ab9 */ /* 0x000fe20000000800 */
[----:B------:R-:W-:Y:S01]  /*d570*/  IMAD R11, R8, 0x80, R6 ;  /* 0x00000080080b7824 */ /* 0x000fe200078e0206 */
[----:B------:R-:W-:Y:S01]  /*d580*/  ULDC.64 UR6, c[0x0][0x208] ;  /* 0x0000820000067ab9 */ /* 0x000fe20000000a00 */
[----:B------:R-:W2:Y:S01]  /*d590*/  SHFL.IDX PT, R4, R3, RZ, 0x181f ;  /* 0x00181fff03047589 */ /* 0x000ea200000e0000 */
[----:B------:R-:W-:Y:S02]  /*d5a0*/  IMAD R2, R7, UR4, RZ ;  /* 0x0000000407027c24 */ /* 0x000fe4000f8e02ff */
[C---:B------:R-:W-:Y:S01]  /*d5b0*/  VIADD R12, R11.reuse, 0x10 ;  /* 0x000000100b0c7836 */ /* 0x040fe20000000000 */
[----:B------:R-:W3:Y:S02]  /*d5c0*/  SHFL.IDX PT, R7, R0, 0x1, 0x181f ;  /* 0x00381f0000077f89 */ /* 0x000ee400000e0000 */
[----:B------:R-:W-:-:S02]  /*d5d0*/  ISETP.GE.AND P1, PT, R11, R2, PT ;  /* 0x000000020b00720c */ /* 0x000fc40003f26270 */
[----:B------:R-:W4:Y:S01]  /*d5e0*/  SHFL.IDX PT, R6, R3, 0x1, 0x181f ;  /* 0x00381f0003067f89 */ /* 0x000f2200000e0000 */
[----:B------:R-:W-:-:S03]  /*d5f0*/  ISETP.GE.AND P2, PT, R12, R2, PT ;  /* 0x000000020c00720c */ /* 0x000fc60003f46270 */
[----:B------:R-:W5:Y:S04]  /*d600*/  SHFL.IDX PT, R14, R0, 0x2, 0x181f ;  /* 0x00581f00000e7f89 */ /* 0x000f6800000e0000 */
[----:B------:R-:W-:Y:S03]  /*d610*/  STL [R1+0x4], R11 ;  /* 0x0000040b01007387 */ /* 0x000fe60000100800 */
[----:B------:R-:W-:Y:S01]  /*d620*/  @!P1 LEA R8, R9, UR38, 0x1 ;  /* 0x0000002609089c11 */ /* 0x000fe2000f8e08ff */
[----:B------:R0:W-:Y:S01]  /*d630*/  STL [R1+0x14], R12 ;  /* 0x0000140c01007387 */ /* 0x0001e20000100800 */
[----:B-1----:R-:W-:-:S05]  /*d640*/  @!P1 LEA R5, P3, R10, R5, 0x1 ;  /* 0x000000050a059211 */ /* 0x002fca00078608ff */
[----:B--2---:R-:W-:Y:S02]  /*d650*/  @!P1 IMAD.X R4, RZ, RZ, R4, P3 ;  /* 0x000000ffff049224 */ /* 0x004fe400018e0604 */
[----:B0-----:R-:W-:-:S03]  /*d660*/  VIADD R12, R11, 0x20 ;  /* 0x000000200b0c7836 */ /* 0x001fc60000000000 */
[----:B------:R-:W-:-:S04]  /*d670*/  @!P1 LOP3.LUT R5, R5, R4, RZ, 0x3c, !PT ;  /* 0x0000000405059212 */ /* 0x000fc800078e3cff */
[C---:B------:R-:W-:Y:S01]  /*d680*/  @!P1 LOP3.LUT R4, R5.reuse, R4, RZ, 0x3c, !PT ;  /* 0x0000000405049212 */ /* 0x040fe200078e3cff */
[----:B------:R-:W-:Y:S03]  /*d690*/  STL [R1+0x18], R12 ;  /* 0x0000180c01007387 */ /* 0x000fe60000100800 */
[----:B------:R-:W-:-:S05]  /*d6a0*/  @!P1 LOP3.LUT R5, R5, R4, RZ, 0x3c, !PT ;  /* 0x0000000405059212 */ /* 0x000fca00078e3cff */
[----:B------:R3:W-:Y:S02]  /*d6b0*/  @!P1 LDGSTS.E.BYPASS.LTC128B.128 [R8+0x18400], desc[UR6][R4.64], !P0 ;  /* 0x1840000004089fae */ /* 0x0007e4000c101d46 */
[----:B---3--:R-:W-:Y:S02]  /*d6c0*/  @!P2 LEA R4, P1, R10, R7, 0x1 ;  /* 0x000000070a04a211 */ /* 0x008fe400078208ff */
[----:B------:R-:W-:-:S03]  /*d6d0*/  @!P2 LEA R7, R9, UR38, 0x1 ;  /* 0x000000260907ac11 */ /* 0x000fc6000f8e08ff */
[----:B----4-:R-:W-:Y:S01]  /*d6e0*/  @!P2 IMAD.X R5, RZ, RZ, R6, P1 ;  /* 0x000000ffff05a224 */ /* 0x010fe200008e0606 */
[----:B------:R-:W-:-:S04]  /*d6f0*/  ISETP.GE.AND P1, PT, R12, R2, PT ;  /* 0x000000020c00720c */ /* 0x000fc80003f26270 */
[----:B------:R0:W-:Y:S09]  /*d700*/  @!P2 LDGSTS.E.BYPASS.LTC128B.128 [R7+0x18c00], desc[UR6][R4.64], !P0 ;  /* 0x18c000000407afae */ /* 0x0001f2000c101d46 */
[----:B------:R-:W-:Y:S01]  /*d710*/  @!P1 LEA R6, R9, UR38, 0x1 ;  /* 0x0000002609069c11 */ /* 0x000fe2000f8e08ff */
[----:B0-----:R-:W0:Y:S01]  /*d720*/  SHFL.IDX PT, R4, R3, 0x2, 0x181f ;  /* 0x00581f0003047f89 */ /* 0x001e2200000e0000 */
[----:B-----5:R-:W-:Y:S01]  /*d730*/  @!P1 LEA R5, P2, R10, R14, 0x1 ;  /* 0x0000000e0a059211 */ /* 0x020fe200078408ff */
[----:B------:R-:W-:-:S05]  /*d740*/  VIADD R7, R11, 0x30 ;  /* 0x000000300b077836 */ /* 0x000fca0000000000 */
[----:B------:R1:W-:Y:S01]  /*d750*/  STL [R1+0x1c], R7 ;  /* 0x00001c0701007387 */ /* 0x0003e20000100800 */
[----:B0-----:R-:W-:-:S05]  /*d760*/  @!P1 IMAD.X R4, RZ, RZ, R4, P2 ;  /* 0x000000ffff049224 */ /* 0x001fca00010e0604 */
[----:B------:R-:W-:-:S04]  /*d770*/  @!P1 LOP3.LUT R5, R5, R4, RZ, 0x3c, !PT ;  /* 0x0000000405059212 */ /* 0x000fc800078e3cff */
[----:B------:R-:W-:-:S04]  /*d780*/  @!P1 LOP3.LUT R4, R5, R4, RZ, 0x3c, !PT ;  /* 0x0000000405049212 */ /* 0x000fc800078e3cff */
[----:B------:R-:W-:-:S05]  /*d790*/  @!P1 LOP3.LUT R5, R5, R4, RZ, 0x3c, !PT ;  /* 0x0000000405059212 */ /* 0x000fca00078e3cff */
[----:B------:R0:W-:Y:S01]  /*d7a0*/  @!P1 LDGSTS.E.BYPASS.LTC128B.128 [R6+0x19400], desc[UR6][R4.64], !P0 ;  /* 0x1940000004069fae */ /* 0x0001e2000c101d46 */
[----:B------:R-:W-:Y:S01]  /*d7b0*/  ISETP.GE.AND P1, PT, R7, R2, PT ;  /* 0x000000020700720c */ /* 0x000fe20003f26270 */
[----:B-1----:R-:W-:-:S05]  /*d7c0*/  VIADD R7, R11, 0x40 ;  /* 0x000000400b077836 */ /* 0x002fca0000000000 */
        /* <DEDUP_REMOVED lines=46> */
.L_x_13408:
        /* <DEDUP_REMOVED lines=44> */
.L_x_13311:
[----:B------:R-:W2:Y:S01]  /*dd70*/  LDL.LU.64 R6, [R1+0x30] ;  /* 0x0000300001067983 */ /* 0x000ea20000300a00 */
[----:B------:R-:W-:-:S03]  /*dd80*/  ULDC.64 UR8, c[0x0][0x3e0] ;  /* 0x0000f80000087ab9 */ /* 0x000fc60000000a00 */
[----:B------:R-:W3:Y:S04]  /*dd90*/  LDL.LU R2, [R1+0x40] ;  /* 0x0000400001027983 */ /* 0x000ee80000300800 */
[----:B0-----:R-:W4:Y:S01]  /*dda0*/  LDL.LU R4, [R1+0x8] ;  /* 0x0000080001047983 */ /* 0x001f220000300800 */
[----:B------:R-:W-:Y:S01]  /*ddb0*/  UIMAD UR6, UR45, UR8, URZ ;  /* 0x000000082d0672a4 */ /* 0x000fe2000f8e023f */
[----:B------:R-:W0:Y:S03]  /*ddc0*/  S2R R5, SR_TID.X ;  /* 0x0000000000057919 */ /* 0x000e260000002100 */
[----:B------:R-:W-:Y:S01]  /*ddd0*/  UIMAD UR6, UR44, UR9, UR6 ;  /* 0x000000092c0672a4 */ /* 0x000fe2000f8e0206 */
[----:B0-----:R-:W-:-:S05]  /*dde0*/  IMAD.SHL.U32 R8, R5, 0x8, RZ ;  /* 0x0000000805087824 */ /* 0x001fca00078e00ff */
[----:B------:R-:W-:Y:S02]  /*ddf0*/  LOP3.LUT R8, R8, 0x38, RZ, 0xc0, !PT ;  /* 0x0000003808087812 */ /* 0x000fe400078ec0ff */
[----:B--2---:R-:W-:Y:S02]  /*de00*/  R2UR UR4, R6 ;  /* 0x00000000060472ca */ /* 0x004fe400000e0000 */
[----:B------:R-:W0:Y:S01]  /*de10*/  LDC R6, c[0x0][0x448] ;  /* 0x00011200ff067b82 */ /* 0x000e220000000800 */
[----:B------:R-:W-:Y:S02]  /*de20*/  R2UR UR5, R7 ;  /* 0x00000000070572ca */ /* 0x000fe400000e0000 */
[----:B---3--:R-:W-:Y:S01]  /*de30*/  R2UR UR5, R2 ;  /* 0x00000000020572ca */ /* 0x008fe200000e0000 */
[----:B----4-:R-:W-:-:S12]  /*de40*/  IMAD.MOV.U32 R2, RZ, RZ, R4 ;  /* 0x000000ffff027224 */ /* 0x010fd800078e0004 */
[----:B------:R-:W-:-:S03]  /*de50*/  UIMAD.WIDE.U32 UR4, UR44, UR8, UR4 ;  /* 0x000000082c0472a5 */ /* 0x000fc6000f8e0004 */
[----:B------:R-:W-:Y:S01]  /*de60*/  ULDC.64 UR8, c[0x0][0x3d0] ;  /* 0x0000f40000087ab9 */ /* 0x000fe20000000a00 */
[----:B------:R-:W-:Y:S01]  /*de70*/  UIADD3 UR5, UR5, UR6, URZ ;  /* 0x0000000605057290 */ /* 0x000fe2000fffe03f */
[----:B0-----:R-:W-:-:S13]  /*de80*/  ISETP.NE.AND P0, PT, R6, 0x1, PT ;  /* 0x000000010600780c */ /* 0x001fda0003f05270 */
[----:B------:R-:W0:Y:S08]  /*de90*/  @P0 LDC R0, c[0x0][0x44c] ;  /* 0x00011300ff000b82 */ /* 0x000e300000000800 */
[----:B------:R-:W1:Y:S01]  /*dea0*/  @P0 LDC R3, c[0x0][0x450] ;  /* 0x00011400ff030b82 */ /* 0x000e620000000800 */
[----:B0-----:R-:W-:-:S05]  /*deb0*/  @P0 IMAD.HI.U32 R0, R4, R0, RZ ;  /* 0x0000000004000227 */ /* 0x001fca00078e00ff */
[----:B-1----:R-:W-:Y:S01]  /*dec0*/  @P0 SHF.R.U32.HI R2, RZ, R3, R0 ;  /* 0x00000003ff020219 */ /* 0x002fe20000011600 */
        /* <DEDUP_REMOVED lines=31> */
[----:B------:R-:W4:Y:S04]  /*e0c0*/  LDL.LU R15, [R1+0x18] ;  /* 0x00001800010f7983 */ /* 0x000f280000300800 */
[----:B------:R-:W5:Y:S01]  /*e0d0*/  LDL.LU R13, [R1+0x1c] ;  /* 0x00001c00010d7983 */ /* 0x000f620000300800 */
[----:B------:R-:W0:Y:S01]  /*e0e0*/  S2R R7, SR_TID.X ;  /* 0x0000000000077919 */ /* 0x000e220000002100 */
[----:B------:R-:W1:Y:S01]  /*e0f0*/  S2R R10, SR_TID.X ;  /* 0x00000000000a7919 */ /* 0x000e620000002100 */
[----:B------:R-:W-:Y:S01]  /*e100*/  ULDC.64 UR6, c[0x0][0x208] ;  /* 0x0000820000067ab9 */ /* 0x000fe20000000a00 */
[----:B------:R-:W-:Y:S04]  /*e110*/  SHFL.IDX PT, R6, R4, 0x1, 0x181f ;  /* 0x00381f0004067f89 */ /* 0x000fe800000e0000 */
[----:B------:R-:W5:Y:S01]  /*e120*/  LDL.LU R8, [R1+0x20] ;  /* 0x0000200001087983 */ /* 0x000f620000300800 */
[----:B0-----:R-:W-:Y:S01]  /*e130*/  IMAD.SHL.U32 R12, R7, 0x8, RZ ;  /* 0x00000008070c7824 */ /* 0x001fe200078e00ff */
[----:B-1----:R-:W-:-:S04]  /*e140*/  LOP3.LUT R10, R10, 0x7f, RZ, 0xc0, !PT ;  /* 0x0000007f0a0a7812 */ /* 0x002fc800078ec0ff */
[----:B------:R-:W-:Y:S01]  /*e150*/  LOP3.LUT R12, R12, 0x38, RZ, 0xc0, !PT ;  /* 0x000000380c0c7812 */ /* 0x000fe200078ec0ff */
[----:B------:R-:W-:Y:S02]  /*e160*/  IMAD.SHL.U32 R11, R10, 0x8, RZ ;  /* 0x000000080a0b7824 */ /* 0x000fe400078e00ff */
[----:B------:R-:W-:-:S05]  /*e170*/  IMAD.SHL.U32 R10, R7, 0x8, RZ ;  /* 0x00000008070a7824 */ /* 0x000fca00078e00ff */
[----:B------:R-:W-:-:S04]  /*e180*/  LOP3.LUT R10, R10, 0x1f8, RZ, 0xc0, !PT ;  /* 0x000001f80a0a7812 */ /* 0x000fc800078ec0ff */
[----:B------:R-:W-:-:S04]  /*e190*/  LOP3.LUT R10, R10, 0x38, R7, 0x78, !PT ;  /* 0x000000380a0a7812 */ /* 0x000fc800078e7807 */
[----:B------:R-:W-:Y:S02]  /*e1a0*/  LOP3.LUT R10, R10, 0x200, R11, 0xf8, !PT ;  /* 0x000002000a0a7812 */ /* 0x000fe400078ef80b */
[-C--:B--2---:R-:W-:Y:S02]  /*e1b0*/  ISETP.GE.AND P5, PT, R3, R0.reuse, PT ;  /* 0x000000000300720c */ /* 0x084fe40003fa6270 */
[----:B------:R-:W0:Y:S01]  /*e1c0*/  SHFL.IDX PT, R3, R5, RZ, 0x181f ;  /* 0x00181fff05037589 */ /* 0x000e2200000e0000 */
[----:B---3--:R-:W-:-:S03]  /*e1d0*/  ISETP.GE.AND P4, PT, R2, R0, PT ;  /* 0x000000000200720c */ /* 0x008fc60003f86270 */
[----:B------:R-:W1:Y:S07]  /*e1e0*/  SHFL.IDX PT, R2, R4, RZ, 0x181f ;  /* 0x00181fff04027589 */ /* 0x000e6e00000e0000 */
        /* <DEDUP_REMOVED lines=19> */
[----:B------:R-:W-:Y:S04]  /*e320*/  SHFL.IDX PT, R6, R4, 0x2, 0x181f ;  /* 0x00581f0004067f89 */ /* 0x000fe800000e0000 */
[----:B------:R-:W2:Y:S04]  /*e330*/  LDL.LU R15, [R1+0x24] ;  /* 0x00002400010f7983 */ /* 0x000ea80000300800 */
[----:B0-----:R-:W0:Y:S02]  /*e340*/  SHFL.IDX PT, R2, R5, 0x2, 0x181f ;  /* 0x00581f0005027f89 */ /* 0x001e2400000e0000 */
[----:B------:R-:W-:-:S02]  /*e350*/  @!P4 LEA R9, R10, UR38, 0x1 ;  /* 0x000000260a09cc11 */ /* 0x000fc4000f8e08ff */
[----:B0-----:R-:W-:-:S05]  /*e360*/  @!P4 LEA R2, P6, R12, R2, 0x1 ;  /* 0x000000020c02c211 */ /* 0x001fca00078c08ff */
[----:B------:R-:W-:-:S05]  /*e370*/  @!P4 IMAD.X R3, RZ, RZ, R6, P6 ;  /* 0x000000ffff03c224 */ /* 0x000fca00030e0606 */
[----:B------:R-:W-:Y:S04]  /*e380*/  @!P4 LDGSTS.E.BYPASS.LTC128B.128 [R9+0x23400], desc[UR6][R2.64], !P3 ;  /* 0x234000000209cfae */ /* 0x000fe8000d901d46 */
[----:B------:R-:W-:Y:S04]  /*e390*/  @!P4 LDGSTS.E.BYPASS.LTC128B.128 [R9+0x27400], desc[UR6][R2.64+0x80], !P0 ;  /* 0x274000800209cfae */ /* 0x000fe8000c101d46 */
[----:B------:R-:W-:Y:S04]  /*e3a0*/  @!P4 LDGSTS.E.BYPASS.LTC128B.128 [R9+0x2b400], desc[UR6][R2.64+0x100], !P1 ;  /* 0x2b4001000209cfae */ /* 0x000fe8000c901d46 */
[----:B------:R0:W-:Y:S01]  /*e3b0*/  @!P4 LDGSTS.E.BYPASS.LTC128B.128 [R9+0x2f400], desc[UR6][R2.64+0x180], !P2 ;  /* 0x2f4001800209cfae */ /* 0x0001e2000d101d46 */
[----:B-----5:R-:W-:-:S03]  /*e3c0*/  ISETP.GE.AND P4, PT, R13, R0, PT ;  /* 0x000000000d00720c */ /* 0x020fc60003f86270 */
[----:B------:R-:W3:Y:S04]  /*e3d0*/  LDL.LU R13, [R1+0x28] ;  /* 0x00002800010d7983 */ /* 0x000ee80000300800 */
[----:B------:R-:W0:Y:S04]  /*e3e0*/  SHFL.IDX PT, R14, R5, 0x3, 0x181f ;  /* 0x00781f00050e7f89 */ /* 0x000e2800000e0000 */
[----:B------:R-:W1:Y:S02]  /*e3f0*/  SHFL.IDX PT, R6, R4, 0x3, 0x181f ;  /* 0x00781f0004067f89 */ /* 0x000e6400000e0000 */
[----:B------:R-:W-:-:S02]  /*e400*/  @!P4 LEA R7, R10, UR38, 0x1 ;  /* 0x000000260a07cc11 */ /* 0x000fc4000f8e08ff */
[----:B0-----:R-:W-:Y:S02]  /*e410*/  @!P4 LEA R2, P6, R12, R14, 0x1 ;  /* 0x0000000e0c02c211 */ /* 0x001fe400078c08ff */
[----:B------:R-:W0:Y:S03]  /*e420*/  SHFL.IDX PT, R14, R5, 0x4, 0x181f ;  /* 0x00981f00050e7f89 */ /* 0x000e2600000e0000 */
[----:B-1----:R-:W-:Y:S02]  /*e430*/  @!P4 IMAD.X R3, RZ, RZ, R6, P6 ;  /* 0x000000ffff03c224 */ /* 0x002fe400030e0606 */
[----:B------:R-:W1:Y:S04]  /*e440*/  SHFL.IDX PT, R6, R4, 0x4, 0x181f ;  /* 0x00981f0004067f89 */ /* 0x000e6800000e0000 */
[----:B------:R-:W-:Y:S04]  /*e450*/  @!P4 LDGSTS.E.BYPASS.LTC128B.128 [R7+0x23c00], desc[UR6][R2.64], !P3 ;  /* 0x23c000000207cfae */ /* 0x000fe8000d901d46 */
[----:B------:R-:W-:Y:S04]  /*e460*/  @!P4 LDGSTS.E.BYPASS.LTC128B.128 [R7+0x27c00], desc[UR6][R2.64+0x80], !P0 ;  /* 0x27c000800207cfae */ /* 0x000fe8000c101d46 */
[----:B------:R-:W-:Y:S04]  /*e470*/  @!P4 LDGSTS.E.BYPASS.LTC128B.128 [R7+0x2bc00], desc[UR6][R2.64+0x100], !P1 ;  /* 0x2bc001000207cfae */ /* 0x000fe8000c901d46 */
[----:B------:R4:W-:Y:S01]  /*e480*/  @!P4 LDGSTS.E.BYPASS.LTC128B.128 [R7+0x2fc00], desc[UR6][R2.64+0x180], !P2 ;  /* 0x2fc001800207cfae */ /* 0x0009e2000d101d46 */
[----:B------:R-:W-:-:S13]  /*e490*/  ISETP.GE.AND P4, PT, R8, R0, PT ;  /* 0x000000000800720c */ /* 0x000fda0003f86270 */
[----:B0-----:R-:W-:Y:S02]  /*e4a0*/  @!P4 LEA R8, P6, R12, R14, 0x1 ;  /* 0x0000000e0c08c211 */ /* 0x001fe400078c08ff */
[----:B------:R-:W0:Y:S03]  /*e4b0*/  SHFL.IDX PT, R14, R5, 0x5, 0x181f ;  /* 0x00b81f00050e7f89 */ /* 0x000e2600000e0000 */
[----:B-1----:R-:W-:Y:S01]  /*e4c0*/  @!P4 IMAD.X R21, RZ, RZ, R6, P6 ;  /* 0x000000ffff15c224 */ /* 0x002fe200030e0606 */
[----:B------:R-:W-:Y:S01]  /*e4d0*/  @!P4 LEA R9, R10, UR38, 0x1 ;  /* 0x000000260a09cc11 */ /* 0x000fe2000f8e08ff */
[----:B----4-:R-:W-:Y:S02]  /*e4e0*/  @!P4 IMAD.MOV.U32 R2, RZ, RZ, R8 ;  /* 0x000000ffff02c224 */ /* 0x010fe400078e0008 */
[----:B------:R-:W-:Y:S01]  /*e4f0*/  @!P4 IMAD.MOV.U32 R3, RZ, RZ, R21 ;  /* 0x000000ffff03c224 */ /* 0x000fe200078e0015 */
[----:B------:R-:W1:Y:S04]  /*e500*/  SHFL.IDX PT, R6, R4, 0x5, 0x181f ;  /* 0x00b81f0004067f89 */ /* 0x000e6800000e0000 */
[----:B------:R-:W-:Y:S04]  /*e510*/  @!P4 LDGSTS.E.BYPASS.LTC128B.128 [R9+0x24400], desc[UR6][R2.64], !P3 ;  /* 0x244000000209cfae */ /* 0x000fe8000d901d46 */
[----:B------:R-:W-:Y:S04]  /*e520*/  @!P4 LDGSTS.E.BYPASS.LTC128B.128 [R9+0x28400], desc[UR6][R2.64+0x80], !P0 ;  /* 0x284000800209cfae */ /* 0x000fe8000c101d46 */
[----:B------:R-:W-:Y:S04]  /*e530*/  @!P4 LDGSTS.E.BYPASS.LTC128B.128 [R9+0x2c400], desc[UR6][R2.64+0x100], !P1 ;  /* 0x2c4001000209cfae */ /* 0x000fe8000c901d46 */
[----:B------:R4:W-:Y:S01]  /*e540*/  @!P4 LDGSTS.E.BYPASS.LTC128B.128 [R9+0x30400], desc[UR6][R2.64+0x180], !P2 ;  /* 0x304001800209cfae */ /* 0x0009e2000d101d46 */
[----:B--2---:R-:W-:-:S13]  /*e550*/  ISETP.GE.AND P4, PT, R15, R0, PT ;  /* 0x000000000f00720c */ /* 0x004fda0003f86270 */
[----:B0-----:R-:W-:-:S05]  /*e560*/  @!P4 LEA R14, P6, R12, R14, 0x1 ;  /* 0x0000000e0c0ec211 */ /* 0x001fca00078c08ff */
[----:B-1----:R-:W-:Y:S02]  /*e570*/  @!P4 IMAD.X R21, RZ, RZ, R6, P6 ;  /* 0x000000ffff15c224 */ /* 0x002fe400030e0606 */
[----:B----4-:R-:W-:Y:S02]  /*e580*/  @!P4 IMAD.MOV.U32 R2, RZ, RZ, R14 ;  /* 0x000000ffff02c224 */ /* 0x010fe400078e000e */
        /* <DEDUP_REMOVED lines=8> */
[----:B---3--:R-:W-:-:S13]  /*e610*/  ISETP.GE.AND P4, PT, R13, R0, PT ;  /* 0x000000000d00720c */ /* 0x008fda0003f86270 */
[----:B0-----:R-:W-:-:S05]  /*e620*/  @!P4 LEA R14, P6, R12, R14, 0x1 ;  /* 0x0000000e0c0ec211 */ /* 0x001fca00078c08ff */
[----:B-1----:R-:W-:Y:S01]  /*e630*/  @!P4 IMAD.X R9, RZ, RZ, R6, P6 ;  /* 0x000000ffff09c224 */ /* 0x002fe200030e0606 */
[----:B------:R-:W-:Y:S01]  /*e640*/  @!P4 LEA R21, R10, UR38, 0x1 ;  /* 0x000000260a15cc11 */ /* 0x000fe2000f8e08ff */
[----:B--2---:R-:W-:Y:S02]  /*e650*/  @!P4 IMAD.MOV.U32 R2, RZ, RZ, R14 ;  /* 0x000000ffff02c224 */ /* 0x004fe400078e000e */
[----:B------:R-:W-:Y:S01]  /*e660*/  @!P4 IMAD.MOV.U32 R3, RZ, RZ, R9 ;  /* 0x000000ffff03c224 */ /* 0x000fe200078e0009 */
[----:B------:R0:W1:Y:S04]  /*e670*/  SHFL.IDX PT, R6, R4, 0x7, 0x181f ;  /* 0x00f81f0004067f89 */ /* 0x00006800000e0000 */
[----:B------:R0:W-:Y:S04]  /*e680*/  @!P4 LDGSTS.E.BYPASS.LTC128B.128 [R21+0x25400], desc[UR6][R2.64], !P3 ;  /* 0x254000000215cfae */ /* 0x0001e8000d901d46 */
[----:B------:R0:W-:Y:S04]  /*e690*/  @!P4 LDGSTS.E.BYPASS.LTC128B.128 [R21+0x29400], desc[UR6][R2.64+0x80], !P0 ;  /* 0x294000800215cfae */ /* 0x0001e8000c101d46 */
[----:B------:R0:W-:Y:S04]  /*e6a0*/  @!P4 LDGSTS.E.BYPASS.LTC128B.128 [R21+0x2d400], desc[UR6][R2.64+0x100], !P1 ;  /* 0x2d4001000215cfae */ /* 0x0001e8000c901d46 */
[----:B------:R0:W-:Y:S04]  /*e6b0*/  @!P4 LDGSTS.E.BYPASS.LTC128B.128 [R21+0x31400], desc[UR6][R2.64+0x180], !P2 ;  /* 0x314001800215cfae */ /* 0x0001e8000d101d46 */
[----:B------:R0:W2:Y:S02]  /*e6c0*/  SHFL.IDX PT, R14, R5, 0x7, 0x181f ;  /* 0x00f81f00050e7f89 */ /* 0x0000a400000e0000 */
.L_x_13426:
        /* <DEDUP_REMOVED lines=25> */
.L_x_13314:
[----:B------:R-:W-:Y:S05]  /*e860*/  BSYNC B0 ;  /* 0x0000000000007941 */ /* 0x000fea0003800000 */
.L_x_13313:
        /* <DEDUP_REMOVED lines=9> */
.L_x_13427:
        /* <DEDUP_REMOVED lines=9> */
.L_x_13428:
        /* <DEDUP_REMOVED lines=8> */
.L_x_13320:
[----:B------:R-:W-:Y:S05]  /*ea10*/  BSYNC B1 ;  /* 0x0000000000017941 */ /* 0x000fea0003800000 */
.L_x_13319:
        /* <DEDUP_REMOVED lines=11> */
.L_x_13321:
        /* <DEDUP_REMOVED lines=13> */
.L_x_13322:
        /* <DEDUP_REMOVED lines=13> */
.L_x_13323:
        /* <DEDUP_REMOVED lines=13> */
.L_x_13324:
        /* <DEDUP_REMOVED lines=8> */
.L_x_13317:
[----:B------:R-:W-:Y:S05]  /*edc0*/  BSYNC B0 ;  /* 0x0000000000007941 */ /* 0x000fea0003800000 */
.L_x_13316:
        /* <DEDUP_REMOVED lines=30> */
.L_x_13358:
        /* <DEDUP_REMOVED lines=28> */
.L_x_13328:
[----:B------:R-:W1:Y:S01]  /*f170*/  S2R R2, SR_TID.X ;  /* 0x0000000000027919 */ /* 0x000e620000002100 */
[----:B------:R-:W-:Y:S01]  /*f180*/  BSSY B2, `(.L_x_13329) ;  /* 0x0000006000027945 */ /* 0x000fe20003800000 */
[----:B-1----:R-:W-:Y:S02]  /*f190*/  LOP3.LUT R3, R2, 0x7f, RZ, 0xc0, !PT ;  /* 0x0000007f02037812 */ /* 0x002fe400078ec0ff */
[----:B------:R-:W-:Y:S02]  /*f1a0*/  SHF.L.U32 R2, R0, 0x1f, RZ ;  /* 0x0000001f00027819 */ /* 0x000fe400000006ff */
[----:B------:R-:W-:Y:S02]  /*f1b0*/  ISETP.NE.AND P2, PT, R3, RZ, PT ;  /* 0x000000ff0300720c */ /* 0x000fe40003f45270 */
[----:B------:R-:W1:Y:S02]  /*f1c0*/  SYNCS.PHASECHK.TRANS64.TRYWAIT P0, [UR38+0x32448], R2 ;  /* 0x03244802ff0075a7 */ /* 0x000e640008000166 */
[----:B-1----:R-:W-:Y:S09]  /*f1d0*/  @!P0 BRA `(.L_x_13330) ;  /* 0x0000003800388947 */ /* 0x002ff20003800000 */
.L_x_13429:
[----:B------:R-:W-:Y:S05]  /*f1e0*/  BSYNC B2 ;  /* 0x0000000000027941 */ /* 0x000fea0003800000 */
.L_x_13329:
[----:B------:R-:W-:Y:S04]  /*f1f0*/  BSSY B2, `(.L_x_13331) ;  /* 0x0000007000027945 */ /* 0x000fe80003800000 */
[----:B------:R-:W-:Y:S05]  /*f200*/  @P2 BRA `(.L_x_13332) ;  /* 0x0000000000142947 */ /* 0x000fea0003800000 */
[----:B------:R-:W-:Y:S01]  /*f210*/  ISETP.NE.AND P0, PT, R10, RZ, PT ;  /* 0x000000ff0a00720c */ /* 0x000fe20003f05270 */
[----:B-1----:R-:W-:-:S04]  /*f220*/  IMAD.MOV.U32 R3, RZ, RZ, 0x3000 ;  /* 0x00003000ff037424 */ /* 0x002fc800078e00ff */
[----:B------:R3:W-:Y:S08]  /*f230*/  SYNCS.ARRIVE.TRANS64 RZ, [UR38+0x32438], R3 ;  /* 0x03243803ffff79a7 */ /* 0x0007f00008000026 */
[----:B---3--:R-:W-:Y:S05]  /*f240*/  @!P0 BRA `(.L_x_13332) ;  /* 0x0000000000048947 */ /* 0x008fea0003800000 */
[----:B------:R-:W-:Y:S01]  /*f250*/  BPT.TRAP 0x1 ;  /* 0x000000040000795c */ /* 0x000fe20000300000 */
.L_x_13332:
[----:B------:R-:W-:Y:S05]  /*f260*/  BSYNC B2 ;  /* 0x0000000000027941 */ /* 0x000fea0003800000 */
.L_x_13331:
        /* <DEDUP_REMOVED lines=11> */
.L_x_13333:
        /* <DEDUP_REMOVED lines=10> */
.L_x_13430:
[----:B------:R-:W-:Y:S05]  /*f3c0*/  BSYNC B2 ;  /* 0x0000000000027941 */ /* 0x000fea0003800000 */
.L_x_13334:
        /* <DEDUP_REMOVED lines=9> */
.L_x_13337:
[----:B------:R-:W-:Y:S05]  /*f460*/  BSYNC B2 ;  /* 0x0000000000027941 */ /* 0x000fea0003800000 */
.L_x_13336:
        /* <DEDUP_REMOVED lines=9> */
.L_x_13338:
        /* <DEDUP_REMOVED lines=13> */
.L_x_13339:
        /* <DEDUP_REMOVED lines=13> */
.L_x_13340:
        /* <DEDUP_REMOVED lines=13> */
.L_x_13341:
        /* <DEDUP_REMOVED lines=8> */
.L_x_13327:
[----:B------:R-:W-:Y:S05]  /*f7f0*/  BSYNC B1 ;  /* 0x0000000000017941 */ /* 0x000fea0003800000 */
.L_x_13326:
        /* <DEDUP_REMOVED lines=26> */
.L_x_13344:
[----:B------:R-:W1:Y:S01]  /*f9a0*/  S2R R2, SR_TID.X ;  /* 0x0000000000027919 */ /* 0x000e620000002100 */
[----:B------:R-:W-:Y:S01]  /*f9b0*/  BSSY B2, `(.L_x_13345) ;  /* 0x0000006000027945 */ /* 0x000fe20003800000 */
[----:B-1----:R-:W-:Y:S02]  /*f9c0*/  LOP3.LUT R3, R2, 0x7f, RZ, 0xc0, !PT ;  /* 0x0000007f02037812 */ /* 0x002fe400078ec0ff */
[----:B------:R-:W-:Y:S02]  /*f9d0*/  SHF.L.U32 R2, R0, 0x1f, RZ ;  /* 0x0000001f00027819 */ /* 0x000fe400000006ff */
[----:B------:R-:W-:Y:S02]  /*f9e0*/  ISETP.NE.AND P2, PT, R3, RZ, PT ;  /* 0x000000ff0300720c */ /* 0x000fe40003f45270 */
[----:B------:R-:W1:Y:S02]  /*f9f0*/  SYNCS.PHASECHK.TRANS64.TRYWAIT P0, [UR38+0x32440], R2 ;  /* 0x03244002ff0075a7 */ /* 0x000e640008000166 */
[----:B-1----:R-:W-:Y:S09]  /*fa00*/  @!P0 BRA `(.L_x_13346) ;  /* 0x00000030005c8947 */ /* 0x002ff20003800000 */
.L_x_13431:
[----:B------:R-:W-:Y:S05]  /*fa10*/  BSYNC B2 ;  /* 0x0000000000027941 */ /* 0x000fea0003800000 */
.L_x_13345:
[----:B------:R-:W-:Y:S04]  /*fa20*/  BSSY B2, `(.L_x_13347) ;  /* 0x0000007000027945 */ /* 0x000fe80003800000 */
[----:B------:R-:W-:Y:S05]  /*fa30*/  @P2 BRA `(.L_x_13348) ;  /* 0x0000000000142947 */ /* 0x000fea0003800000 */
[----:B------:R-:W-:Y:S01]  /*fa40*/  ISETP.NE.AND P0, PT, R10, RZ, PT ;  /* 0x000000ff0a00720c */ /* 0x000fe20003f05270 */
[----:B-1----:R-:W-:-:S04]  /*fa50*/  IMAD.MOV.U32 R3, RZ, RZ, 0x3000 ;  /* 0x00003000ff037424 */ /* 0x002fc800078e00ff */
[----:B------:R3:W-:Y:S08]  /*fa60*/  SYNCS.ARRIVE.TRANS64 RZ, [UR38+0x32430], R3 ;  /* 0x03243003ffff79a7 */ /* 0x0007f00008000026 */
[----:B---3--:R-:W-:Y:S05]  /*fa70*/  @!P0 BRA `(.L_x_13348) ;  /* 0x0000000000048947 */ /* 0x008fea0003800000 */
[----:B------:R-:W-:Y:S01]  /*fa80*/  BPT.TRAP 0x1 ;  /* 0x000000040000795c */ /* 0x000fe20000300000 */
.L_x_13348:
[----:B------:R-:W-:Y:S05]  /*fa90*/  BSYNC B2 ;  /* 0x0000000000027941 */ /* 0x000fea0003800000 */
.L_x_13347:
        /* <DEDUP_REMOVED lines=11> */
.L_x_13349:
        /* <DEDUP_REMOVED lines=11> */
.L_x_13432:
[----:B------:R-:W-:Y:S05]  /*fc00*/  BSYNC B2 ;  /* 0x0000000000027941 */ /* 0x000fea0003800000 */
.L_x_13350:
        /* <DEDUP_REMOVED lines=9> */
.L_x_13353:
[----:B------:R-:W-:Y:S05]  /*fca0*/  BSYNC B2 ;  /* 0x0000000000027941 */ /* 0x000fea0003800000 */
.L_x_13352:
        /* <DEDUP_REMOVED lines=9> */
.L_x_13354:
        /* <DEDUP_REMOVED lines=13> */
.L_x_13355:
        /* <DEDUP_REMOVED lines=13> */
.L_x_13356:
        /* <DEDUP_REMOVED lines=13> */
.L_x_13357:
        /* <DEDUP_REMOVED lines=8> */
.L_x_13343:
[----:B------:R-:W-:Y:S05]  /*10030*/  BSYNC B1 ;  /* 0x0000000000017941 */ /* 0x000fea0003800000 */
.L_x_13342:
[----:B------:R-:W-:Y:S01]  /*10040*/  VIADD R7, R7, 0xfffffffe ;  /* 0xfffffffe07077836 */ /* 0x000fe20000000000 */
[----:B------:R-:W-:Y:S06]  /*10050*/  @P1 BRA `(.L_x_13358) ;  /* 0xffffffec00d41947 */ /* 0x000fec000383ffff */
[----:B------:R-:W-:Y:S05]  /*10060*/  BSYNC B0 ;  /* 0x0000000000007941 */ /* 0x000fea0003800000 */
.L_x_13325:
        /* <DEDUP_REMOVED lines=26> */
.L_x_13361:
[----:B------:R-:W1:Y:S01]  /*10210*/  S2R R2, SR_TID.X ;  /* 0x0000000000027919 */ /* 0x000e620000002100 */
[----:B------:R-:W-:Y:S01]  /*10220*/  BSSY B1, `(.L_x_13362) ;  /* 0x0000006000017945 */ /* 0x000fe20003800000 */
[----:B-1----:R-:W-:Y:S02]  /*10230*/  LOP3.LUT R3, R2, 0x7f, RZ, 0xc0, !PT ;  /* 0x0000007f02037812 */ /* 0x002fe400078ec0ff */
[----:B------:R-:W-:Y:S02]  /*10240*/  SHF.L.U32 R2, R0, 0x1f, RZ ;  /* 0x0000001f00027819 */ /* 0x000fe400000006ff */
[----:B------:R-:W-:Y:S02]  /*10250*/  ISETP.NE.AND P1, PT, R3, RZ, PT ;  /* 0x000000ff0300720c */ /* 0x000fe40003f25270 */
[----:B------:R-:W1:Y:S02]  /*10260*/  SYNCS.PHASECHK.TRANS64.TRYWAIT P0, [UR38+0x32448], R2 ;  /* 0x03244802ff0075a7 */ /* 0x000e640008000166 */
[----:B-1----:R-:W-:Y:S09]  /*10270*/  @!P0 BRA `(.L_x_13363) ;  /* 0x0000002800708947 */ /* 0x002ff20003800000 */
.L_x_13433:
[----:B------:R-:W-:Y:S05]  /*10280*/  BSYNC B1 ;  /* 0x0000000000017941 */ /* 0x000fea0003800000 */
.L_x_13362:
[----:B------:R-:W-:Y:S04]  /*10290*/  BSSY B1, `(.L_x_13364) ;  /* 0x0000007000017945 */ /* 0x000fe80003800000 */
[----:B------:R-:W-:Y:S05]  /*102a0*/  @P1 BRA `(.L_x_13365) ;  /* 0x0000000000141947 */ /* 0x000fea0003800000 */
[----:B------:R-:W-:Y:S01]  /*102b0*/  ISETP.NE.AND P0, PT, R10, RZ, PT ;  /* 0x000000ff0a00720c */ /* 0x000fe20003f05270 */
[----:B-1----:R-:W-:-:S04]  /*102c0*/  IMAD.MOV.U32 R3, RZ, RZ, 0x3000 ;  /* 0x00003000ff037424 */ /* 0x002fc800078e00ff */
[----:B------:R3:W-:Y:S08]  /*102d0*/  SYNCS.ARRIVE.TRANS64 RZ, [UR38+0x32438], R3 ;  /* 0x03243803ffff79a7 */ /* 0x0007f00008000026 */
[----:B---3--:R-:W-:Y:S05]  /*102e0*/  @!P0 BRA `(.L_x_13365) ;  /* 0x0000000000048947 */ /* 0x008fea0003800000 */
[----:B------:R-:W-:Y:S01]  /*102f0*/  BPT.TRAP 0x1 ;  /* 0x000000040000795c */ /* 0x000fe20000300000 */
.L_x_13365:
[----:B------:R-:W-:Y:S05]  /*10300*/  BSYNC B1 ;  /* 0x0000000000017941 */ /* 0x000fea0003800000 */
.L_x_13364:
        /* <DEDUP_REMOVED lines=11> */
.L_x_13366:
        /* <DEDUP_REMOVED lines=11> */
.L_x_13434:
[----:B------:R-:W-:Y:S05]  /*10470*/  BSYNC B1 ;  /* 0x0000000000017941 */ /* 0x000fea0003800000 */
.L_x_13367:
        /* <DEDUP_REMOVED lines=9> */
.L_x_13370:
[----:B------:R-:W-:Y:S05]  /*10510*/  BSYNC B1 ;  /* 0x0000000000017941 */ /* 0x000fea0003800000 */
.L_x_13369:
        /* <DEDUP_REMOVED lines=9> */
.L_x_13371:
        /* <DEDUP_REMOVED lines=13> */
.L_x_13372:
        /* <DEDUP_REMOVED lines=13> */
.L_x_13373:
        /* <DEDUP_REMOVED lines=13> */
.L_x_13374:
        /* <DEDUP_REMOVED lines=8> */
.L_x_13360:
[----:B------:R-:W-:Y:S05]  /*108a0*/  BSYNC B0 ;  /* 0x0000000000007941 */ /* 0x000fea0003800000 */
.L_x_13359:
[----:B------:R-:W-:Y:S01]  /*108b0*/  LOP3.LUT R0, R0, 0x1, RZ, 0x3c, !PT ;  /* 0x0000000100007812 */ /* 0x000fe200078e3cff */
[----:B------:R-:W-:Y:S02]  /*108c0*/  IMAD.MOV.U32 R6, RZ, RZ, RZ ;  /* 0x000000ffff067224 */ /* 0x000fe400078e00ff */
[----:B------:R-:W-:-:S07]  /*108d0*/  IMAD.MOV.U32 R8, RZ, RZ, RZ ;  /* 0x000000ffff087224 */ /* 0x000fce00078e00ff */
.L_x_13298:
[----:B------:R-:W1:Y:S01]  /*108e0*/  S2R R3, SR_CgaCtaId ;  /* 0x0000000000037919 */ /* 0x000e620000008800 */
[----:B------:R-:W-:-:S04]  /*108f0*/  MOV R2, 0x400 ;  /* 0x0000040000027802 */ /* 0x000fc80000000f00 */
[----:B-1----:R-:W-:Y:S02]  /*10900*/  LEA R2, R3, R2, 0x18 ;  /* 0x0000000203027211 */ /* 0x002fe400078ec0ff */
[----:B------:R-:W-:-:S04]  /*10910*/  SHF.L.U32 R3, R8, 0x1f, RZ ;  /* 0x0000001f08037819 */ /* 0x000fc800000006ff */
[----:B------:R-:W1:Y:S02]  /*10920*/  SYNCS.PHASECHK.TRANS64.TRYWAIT P0, [R2+URZ+0x32420], R3 ;  /* 0x03242003020075a7 */ /* 0x000e64000800017f */
[----:B-1----:R-:W-:Y:S05]  /*10930*/  @!P0 BRA `(.L_x_13375) ;  /* 0x0000002000f08947 */ /* 0x002fea0003800000 */
.L_x_13435:
[----:B------:R-:W-:-:S03]  /*10940*/  UMOV UR4, 0xffffffff ;  /* 0xffffffff00047882 */ /* 0x000fc60000000000 */
[----:B------:R-:W-:Y:S05]  /*10950*/  BRA.DIV UR4, `(.L_x_13376) ;  /* 0x0000002204fc7947 */ /* 0x000fea000b800000 */
[----:B-1----:R-:W1:Y:S02]  /*10960*/  S2R R3, SR_TID.X ;  /* 0x0000000000037919 */ /* 0x002e640000002100 */
[----:B-1----:R-:W-:-:S04]  /*10970*/  SHF.R.U32.HI R3, RZ, 0x5, R3 ;  /* 0x00000005ff037819 */ /* 0x002fc80000011603 */
[----:B------:R-:W-:-:S05]  /*10980*/  LOP3.LUT R3, R3, 0x3, RZ, 0xc0, !PT ;  /* 0x0000000303037812 */ /* 0x000fca00078ec0ff */
[----:B--2---:R1:W2:Y:S02]  /*10990*/  SHFL.IDX PT, R14, R3, RZ, 0x1f ;  /* 0x00001fff030e7589 */ /* 0x0042a400000e0000 */
.L_x_13438:
[----:B--2---:R-:W-:-:S13]  /*109a0*/  ISETP.NE.AND P0, PT, R14, RZ, PT ;  /* 0x000000ff0e00720c */ /* 0x004fda0003f05270 */
[----:B------:R-:W-:Y:S05]  /*109b0*/  @P0 BRA `(.L_x_13259) ;  /* 0x0000000000880947 */ /* 0x000fea0003800000 */
[----:B------:R-:W-:-:S03]  /*109c0*/  UMOV UR4, 0xffffffff ;  /* 0xffffffff00047882 */ /* 0x000fc60000000000 */
[----:B------:R-:W-:Y:S05]  /*109d0*/  BRA.DIV UR4, `(.L_x_13377) ;  /* 0x0000002604107947 */ /* 0x000fea000b800000 */
[----:B------:R-:W-:-:S13]  /*109e0*/  ELECT P6, URZ, PT ;  /* 0x00000000003f782f */ /* 0x000fda00038c0000 */
.L_x_13441:
[----:B------:R-:W-:Y:S05]  /*109f0*/  @!P6 BRA `(.L_x_13259) ;  /* 0x000000000078e947 */ /* 0x000fea0003800000 */
[----:B-1----:R-:W2:Y:S02]  /*10a00*/  LDL.LU R3, [R1+0x3c] ;  /* 0x00003c0001037983 */ /* 0x002ea40000300800 */
[----:B--2---:R-:W-:-:S04]  /*10a10*/  LOP3.LUT R3, R3, 0x2, RZ, 0xfc, !PT ;  /* 0x0000000203037812 */ /* 0x004fc800078efcff */
[----:B------:R-:W-:-:S13]  /*10a20*/  ISETP.NE.AND P2, PT, R3, 0x3, PT ;  /* 0x000000030300780c */ /* 0x000fda0003f45270 */
[----:B------:R-:W-:Y:S05]  /*10a30*/  @!P2 BRA `(.L_x_13378) ;  /* 0x000000000004a947 */ /* 0x000fea0003800000 */
[----:B------:R-:W-:Y:S01]  /*10a40*/  BPT.TRAP 0x1 ;  /* 0x000000040000795c */ /* 0x000fe20000300000 */
.L_x_13378:
        /* <DEDUP_REMOVED lines=12> */
.L_x_13442:
[----:B------:R-:W2:Y:S02]  /*10b10*/  SYNCS.PHASECHK.TRANS64.TRYWAIT P0, [R5+URZ], R0 ;  /* 0x00000000050075a7 */ /* 0x000ea4000800017f */
[----:B--2---:R-:W-:Y:S05]  /*10b20*/  @!P0 BRA `(.L_x_13380) ;  /* 0x0000002000f08947 */ /* 0x004fea0003800000 */
.L_x_13443:
[----:B------:R-:W-:Y:S05]  /*10b30*/  @!P2 BRA `(.L_x_13381) ;  /* 0x000000000004a947 */ /* 0x000fea0003800000 */
[----:B------:R-:W-:Y:S01]  /*10b40*/  BPT.TRAP 0x1 ;  /* 0x000000040000795c */ /* 0x000fe20000300000 */
.L_x_13381:
[----:B------:R-:W-:-:S04]  /*10b50*/  VIADD R2, R2, 0x32460 ;  /* 0x0003246002027836 */ /* 0x000fc80000000000 */
[----:B--2---:R-:W-:-:S04]  /*10b60*/  IMAD R5, R6, 0x8, R2 ;  /* 0x0000000806057824 */ /* 0x004fc800078e0202 */
[----:B------:R-:W2:Y:S02]  /*10b70*/  SYNCS.PHASECHK.TRANS64.TRYWAIT P0, [R5+URZ], R4 ;  /* 0x00000004050075a7 */ /* 0x000ea4000800017f */
[----:B--2---:R-:W-:Y:S05]  /*10b80*/  @!P0 BRA `(.L_x_13382) ;  /* 0x0000002000ec8947 */ /* 0x004fea0003800000 */
.L_x_13444:
[----:B------:R-:W-:-:S07]  /*10b90*/  IMAD R3, R3, 0x8, R2 ;  /* 0x0000000803037824 */ /* 0x000fce00078e0202 */
.L_x_13383:
[----:B---3--:R3:W4:Y:S02]  /*10ba0*/  SYNCS.PHASECHK.TRANS64.TRYWAIT P0, [R3+URZ], R0 ;  /* 0x00000000030075a7 */ /* 0x008724000800017f */
[----:B----4-:R-:W-:Y:S05]  /*10bb0*/  @!P0 NANOSLEEP.SYNCS 0x989680 ;  /* 0x009896800000895d */ /* 0x010fea0003900000 */
[----:B------:R-:W4:Y:S02]  /*10bc0*/  @!P0 SYNCS.PHASECHK.TRANS64 P0, [R3+URZ], R0 ;  /* 0x00000000030085a7 */ /* 0x000f24000800007f */
[----:B----4-:R-:W-:Y:S05]  /*10bd0*/  @!P0 BRA `(.L_x_13383) ;  /* 0xfffffffc00f08947 */ /* 0x010fea000383ffff */
.L_x_13259:
[----:B------:R-:W-:Y:S05]  /*10be0*/  BSYNC B6 ;  /* 0x0000000000067941 */ /* 0x000fea0003800000 */
.L_x_13256:
[----:B------:R-:W-:Y:S05]  /*10bf0*/  EXIT ;  /* 0x000000000000794d */ /* 0x000fea0003800000 */
.L_x_13263:
[----:B------:R-:W-:-:S13]  /*10c00*/  R2UR UR4, R22 ;  /* 0x00000000160472ca */ /* 0x000fda00000e0000 */
[----:B0-----:R-:W-:-:S04]  /*10c10*/  IMAD.U32 R3, RZ, RZ, UR4 ;  /* 0x00000004ff037e24 */ /* 0x001fc8000f8e00ff */
[----:B------:R0:W1:Y:S03]  /*10c20*/  SYNCS.PHASECHK.TRANS64.TRYWAIT P0, [R3+URZ+0x32400], R2 ;  /* 0x03240002030075a7 */ /* 0x000066000800017f */
[----:B-1----:R-:W-:Y:S05]  /*10c30*/  @!P0 NANOSLEEP.SYNCS 0x989680 ;  /* 0x009896800000895d */ /* 0x002fea0003900000 */
[----:B------:R-:W1:Y:S02]  /*10c40*/  @!P0 SYNCS.PHASECHK.TRANS64 P0, [R3+URZ+0x32400], R2 ;  /* 0x03240002030085a7 */ /* 0x000e64000800007f */
[----:B-1----:R-:W-:Y:S05]  /*10c50*/  @!P0 BRA `(.L_x_13263) ;  /* 0xfffffffc00e88947 */ /* 0x002fea000383ffff */
[----:B------:R-:W-:Y:S05]  /*10c60*/  BRA `(.L_x_13384) ;  /* 0xffffff0800b07947 */ /* 0x000fea000383ffff */
.L_x_13267:
[----:B------:R-:W-:-:S13]  /*10c70*/  R2UR UR4, R22 ;  /* 0x00000000160472ca */ /* 0x000fda00000e0000 */
[----:B0-----:R-:W-:-:S04]  /*10c80*/  IMAD.U32 R3, RZ, RZ, UR4 ;  /* 0x00000004ff037e24 */ /* 0x001fc8000f8e00ff */
[----:B------:R0:W2:Y:S03]  /*10c90*/  SYNCS.PHASECHK.TRANS64.TRYWAIT P1, [R3+URZ+0x32430], R2 ;  /* 0x03243002030075a7 */ /* 0x0000a6000802017f */
[----:B--2---:R-:W-:Y:S05]  /*10ca0*/  @!P1 NANOSLEEP.SYNCS 0x989680 ;  /* 0x009896800000995d */ /* 0x004fea0003900000 */
[----:B------:R-:W2:Y:S02]  /*10cb0*/  @!P1 SYNCS.PHASECHK.TRANS64 P1, [R3+URZ+0x32430], R2 ;  /* 0x03243002030095a7 */ /* 0x000ea4000802007f */
[----:B--2---:R-:W-:Y:S05]  /*10cc0*/  @!P1 BRA `(.L_x_13267) ;  /* 0xfffffffc00e89947 */ /* 0x004fea000383ffff */
[----:B------:R-:W-:Y:S05]  /*10cd0*/  BRA `(.L_x_13266) ;  /* 0xffffff0800d07947 */ /* 0x000fea000383ffff */
.L_x_13268:
[----:B------:R-:W-:-:S13]  /*10ce0*/  R2UR UR4, R22 ;  /* 0x00000000160472ca */ /* 0x000fda00000e0000 */
[----:B0-----:R-:W-:-:S04]  /*10cf0*/  IMAD.U32 R3, RZ, RZ, UR4 ;  /* 0x00000004ff037e24 */ /* 0x001fc8000f8e00ff */
[----:B------:R0:W2:Y:S03]  /*10d00*/  SYNCS.PHASECHK.TRANS64.TRYWAIT P1, [R3+URZ+0x32410], R2 ;  /* 0x03241002030075a7 */ /* 0x0000a6000802017f */
[----:B--2---:R-:W-:Y:S05]  /*10d10*/  @!P1 NANOSLEEP.SYNCS 0x989680 ;  /* 0x009896800000995d */ /* 0x004fea0003900000 */
[----:B------:R-:W2:Y:S02]  /*10d20*/  @!P1 SYNCS.PHASECHK.TRANS64 P1, [R3+URZ+0x32410], R2 ;  /* 0x03241002030095a7 */ /* 0x000ea4000802007f */
[----:B--2---:R-:W-:Y:S05]  /*10d30*/  @!P1 BRA `(.L_x_13268) ;  /* 0xfffffffc00e89947 */ /* 0x004fea000383ffff */
[----:B------:R-:W-:Y:S05]  /*10d40*/  BRA `(.L_x_13385) ;  /* 0xffffff0c00787947 */ /* 0x000fea000383ffff */
.L_x_13272:
[----:B------:R-:W-:-:S13]  /*10d50*/  R2UR UR4, R22 ;  /* 0x00000000160472ca */ /* 0x000fda00000e0000 */
[----:B0-----:R-:W-:-:S04]  /*10d60*/  IMAD.U32 R3, RZ, RZ, UR4 ;  /* 0x00000004ff037e24 */ /* 0x001fc8000f8e00ff */
[----:B------:R0:W3:Y:S03]  /*10d70*/  SYNCS.PHASECHK.TRANS64.TRYWAIT P1, [R3+URZ+0x32450], R2 ;  /* 0x03245002030075a7 */ /* 0x0000e6000802017f */
[----:B---3--:R-:W-:Y:S05]  /*10d80*/  @!P1 NANOSLEEP.SYNCS 0x989680 ;  /* 0x009896800000995d */ /* 0x008fea0003900000 */
[----:B------:R-:W3:Y:S02]  /*10d90*/  @!P1 SYNCS.PHASECHK.TRANS64 P1, [R3+URZ+0x32450], R2 ;  /* 0x03245002030095a7 */ /* 0x000ee4000802007f */
[----:B---3--:R-:W-:Y:S05]  /*10da0*/  @!P1 BRA `(.L_x_13272) ;  /* 0xfffffffc00e89947 */ /* 0x008fea000383ffff */
[----:B------:R-:W-:Y:S05]  /*10db0*/  BRA `(.L_x_13271) ;  /* 0xffffff0c00847947 */ /* 0x000fea000383ffff */
.L_x_13277:
[----:B--2---:R-:W-:-:S04]  /*10dc0*/  IMAD.U32 R152, RZ, RZ, UR5 ;  /* 0x00000005ff987e24 */ /* 0x004fc8000f8e00ff */
[----:B------:R2:W3:Y:S03]  /*10dd0*/  SYNCS.PHASECHK.TRANS64.TRYWAIT P3, [R152+URZ+0x32430], R201 ;  /* 0x032430c9980075a7 */ /* 0x0004e6000806017f */
[----:B---3--:R-:W-:Y:S05]  /*10de0*/  @!P3 NANOSLEEP.SYNCS 0x989680 ;  /* 0x009896800000b95d */ /* 0x008fea0003900000 */
[----:B------:R-:W3:Y:S02]  /*10df0*/  @!P3 SYNCS.PHASECHK.TRANS64 P3, [R152+URZ+0x32430], R201 ;  /* 0x032430c99800b5a7 */ /* 0x000ee4000806007f */
[----:B---3--:R-:W-:Y:S05]  /*10e00*/  @!P3 BRA `(.L_x_13277) ;  /* 0xfffffffc00ecb947 */ /* 0x008fea000383ffff */
[----:B------:R-:W-:Y:S05]  /*10e10*/  BRA `(.L_x_13276) ;  /* 0xffffff3400107947 */ /* 0x000fea000383ffff */
.L_x_13281:
[----:B--2---:R-:W-:-:S04]  /*10e20*/  IMAD.U32 R202, RZ, RZ, UR5 ;  /* 0x00000005ffca7e24 */ /* 0x004fc8000f8e00ff */
[----:B------:R2:W3:Y:S03]  /*10e30*/  SYNCS.PHASECHK.TRANS64.TRYWAIT P3, [R202+URZ+0x32450], R201 ;  /* 0x032450c9ca0075a7 */ /* 0x0004e6000806017f */
[----:B---3--:R-:W-:Y:S05]  /*10e40*/  @!P3 NANOSLEEP.SYNCS 0x989680 ;  /* 0x009896800000b95d */ /* 0x008fea0003900000 */
[----:B------:R-:W3:Y:S02]  /*10e50*/  @!P3 SYNCS.PHASECHK.TRANS64 P3, [R202+URZ+0x32450], R201 ;  /* 0x032450c9ca00b5a7 */ /* 0x000ee4000806007f */
[----:B---3--:R-:W-:Y:S05]  /*10e60*/  @!P3 BRA `(.L_x_13281) ;  /* 0xfffffffc00ecb947 */ /* 0x008fea000383ffff */
[----:B------:R-:W-:Y:S05]  /*10e70*/  BRA `(.L_x_13280) ;  /* 0xffffff3400dc7947 */ /* 0x000fea000383ffff */
.L_x_13287:
[----:B---3--:R-:W-:-:S04]  /*10e80*/  IMAD.U32 R152, RZ, RZ, UR6 ;  /* 0x00000006ff987e24 */ /* 0x008fc8000f8e00ff */
[----:B------:R3:W4:Y:S03]  /*10e90*/  SYNCS.PHASECHK.TRANS64.TRYWAIT P1, [R152+URZ+0x32430], R23 ;  /* 0x03243017980075a7 */ /* 0x000726000802017f */
[----:B----4-:R-:W-:Y:S05]  /*10ea0*/  @!P1 NANOSLEEP.SYNCS 0x989680 ;  /* 0x009896800000995d */ /* 0x010fea0003900000 */
[----:B------:R-:W4:Y:S02]  /*10eb0*/  @!P1 SYNCS.PHASECHK.TRANS64 P1, [R152+URZ+0x32430], R23 ;  /* 0x03243017980095a7 */ /* 0x000f24000802007f */
[----:B----4-:R-:W-:Y:S05]  /*10ec0*/  @!P1 BRA `(.L_x_13287) ;  /* 0xfffffffc00ec9947 */ /* 0x010fea000383ffff */
[----:B------:R-:W-:Y:S05]  /*10ed0*/  BRA `(.L_x_13286) ;  /* 0xffffff60000c7947 */ /* 0x000fea000383ffff */
.L_x_13291:
[----:B-1----:R-:W-:-:S04]  /*10ee0*/  IMAD.U32 R204, RZ, RZ, UR6 ;  /* 0x00000006ffcc7e24 */ /* 0x002fc8000f8e00ff */
[----:B------:R1:W3:Y:S03]  /*10ef0*/  SYNCS.PHASECHK.TRANS64.TRYWAIT P1, [R204+URZ+0x32450], R23 ;  /* 0x03245017cc0075a7 */ /* 0x0002e6000802017f */
[----:B---3--:R-:W-:Y:S05]  /*10f00*/  @!P1 NANOSLEEP.SYNCS 0x989680 ;  /* 0x009896800000995d */ /* 0x008fea0003900000 */
[----:B------:R-:W3:Y:S02]  /*10f10*/  @!P1 SYNCS.PHASECHK.TRANS64 P1, [R204+URZ+0x32450], R23 ;  /* 0x03245017cc0095a7 */ /* 0x000ee4000802007f */
[----:B---3--:R-:W-:Y:S05]  /*10f20*/  @!P1 BRA `(.L_x_13291) ;  /* 0xfffffffc00ec9947 */ /* 0x008fea000383ffff */
[----:B------:R-:W-:Y:S05]  /*10f30*/  BRA `(.L_x_13290) ;  /* 0xffffff60008c7947 */ /* 0x000fea000383ffff */
.L_x_13303:
[----:B------:R-:W-:Y:S02]  /*10f40*/  IMAD.MOV.U32 R13, RZ, RZ, R6 ;  /* 0x000000ffff0d7224 */ /* 0x000fe400078e0006 */
[----:B------:R-:W-:Y:S02]  /*10f50*/  IMAD.MOV.U32 R12, RZ, RZ, RZ ;  /* 0x000000ffff0c7224 */ /* 0x000fe400078e00ff */
[----:B------:R-:W-:Y:S02]  /*10f60*/  IMAD.MOV.U32 R11, RZ, RZ, 0x1f ;  /* 0x0000001fff0b7424 */ /* 0x000fe400078e00ff */
[----:B------:R-:W-:-:S07]  /*10f70*/  IMAD.MOV.U32 R15, RZ, RZ, -0x1 ;  /* 0xffffffffff0f7424 */ /* 0x000fce00078e00ff */
[----:B------:R-:W-:Y:S05]  /*10f80*/  WARPSYNC.COLLECTIVE R15, `(.L_x_13386) ;  /* 0x000000000f087348 */ /* 0x000fea0003c00000 */
[----:B------:R0:W1:Y:S02]  /*10f90*/  SHFL.IDX P6, R14, R13, R12, R11 ;  /* 0x0000000c0d0e7389 */ /* 0x00006400000c000b */
[----:B01----:R-:W-:Y:S01]  /*10fa0*/  ENDCOLLECTIVE ;  /* 0x000000000000791b */ /* 0x003fe20003800000 */
.L_x_13386:
[----:B------:R-:W-:Y:S05]  /*10fb0*/  BRA `(.L_x_13387) ;  /* 0xffffffbc001c7947 */ /* 0x000fea000383ffff */
.L_x_13305:
[----:B------:R-:W-:Y:S01]  /*10fc0*/  BSSY B0, `(.L_x_13388) ;  /* 0x0000006000007945 */ /* 0x000fe20003800000 */
[----:B------:R-:W-:-:S07]  /*10fd0*/  IMAD.MOV.U32 R15, RZ, RZ, -0x1 ;  /* 0xffffffffff0f7424 */ /* 0x000fce00078e00ff */
[----:B0-----:R-:W-:Y:S05]  /*10fe0*/  WARPSYNC.COLLECTIVE R15, `(.L_x_13389) ;  /* 0x000000000f0c7348 */ /* 0x001fea0003c00000 */
[----:B------:R-:W-:Y:S02]  /*10ff0*/  ELECT P6, UR62, PT ;  /* 0x00000000003e782f */ /* 0x000fe400038c0000 */
[----:B------:R-:W-:Y:S01]  /*11000*/  MOV R14, UR62 ;  /* 0x0000003e000e7c02 */ /* 0x000fe20008000f00 */
[----:B0-----:R-:W-:Y:S10]  /*11010*/  ENDCOLLECTIVE ;  /* 0x000000000000791b */ /* 0x001ff40003800000 */
.L_x_13389:
[----:B------:R-:W-:Y:S05]  /*11020*/  BSYNC B0 ;  /* 0x0000000000007941 */ /* 0x000fea0003800000 */
.L_x_13388:
[----:B------:R-:W-:Y:S05]  /*11030*/  BRA `(.L_x_13390) ;  /* 0xffffffbc00207947 */ /* 0x000fea000383ffff */
.L_x_13307:
[----:B0-----:R-:W-:-:S04]  /*11040*/  IMAD.U32 R3, RZ, RZ, UR38 ;  /* 0x00000026ff037e24 */ /* 0x001fc8000f8e00ff */
[----:B------:R0:W1:Y:S03]  /*11050*/  SYNCS.PHASECHK.TRANS64.TRYWAIT P0, [R3+URZ+0x32440], R0 ;  /* 0x03244000030075a7 */ /* 0x000066000800017f */
[----:B-1----:R-:W-:Y:S05]  /*11060*/  @!P0 NANOSLEEP.SYNCS 0x989680 ;  /* 0x009896800000895d */ /* 0x002fea0003900000 */
[----:B------:R-:W1:Y:S02]  /*11070*/  @!P0 SYNCS.PHASECHK.TRANS64 P0, [R3+URZ+0x32440], R0 ;  /* 0x03244000030085a7 */ /* 0x000e64000800007f */
[----:B-1----:R-:W-:Y:S05]  /*11080*/  @!P0 BRA `(.L_x_13307) ;  /* 0xfffffffc00ec8947 */ /* 0x002fea000383ffff */
[----:B------:R-:W-:Y:S05]  /*11090*/  BRA `(.L_x_13391) ;  /* 0xffffffbc00847947 */ /* 0x000fea000383ffff */
.L_x_13310:
[----:B------:R-:W-:Y:S02]  /*110a0*/  IMAD.MOV.U32 R13, RZ, RZ, R3 ;  /* 0x000000ffff0d7224 */ /* 0x000fe400078e0003 */
[----:B------:R-:W-:Y:S02]  /*110b0*/  IMAD.MOV.U32 R12, RZ, RZ, RZ ;  /* 0x000000ffff0c7224 */ /* 0x000fe400078e00ff */
[----:B------:R-:W-:Y:S02]  /*110c0*/  IMAD.MOV.U32 R11, RZ, RZ, 0x181f ;  /* 0x0000181fff0b7424 */ /* 0x000fe400078e00ff */
[----:B------:R-:W-:Y:S02]  /*110d0*/  IMAD.MOV.U32 R15, RZ, RZ, -0x1 ;  /* 0xffffffffff0f7424 */ /* 0x000fe400078e00ff */
[----:B------:R-:W-:-:S07]  /*110e0*/  IMAD R6, R8, 0x80, R6 ;  /* 0x0000008008067824 */ /* 0x000fce00078e0206 */
[----:B0-----:R-:W-:Y:S05]  /*110f0*/  WARPSYNC.COLLECTIVE R15, `(.L_x_13392) ;  /* 0x000000000f087348 */ /* 0x001fea0003c00000 */
[----:B------:R1:W2:Y:S02]  /*11100*/  SHFL.IDX P6, R14, R13, R12, R11 ;  /* 0x0000000c0d0e7389 */ /* 0x0002a400000c000b */
[----:B012---:R-:W-:Y:S01]  /*11110*/  ENDCOLLECTIVE ;  /* 0x000000000000791b */ /* 0x007fe20003800000 */
.L_x_13392:
[----:B------:R0:W-:Y:S01]  /*11120*/  STL [R1+0x4], R6 ;  /* 0x0000040601007387 */ /* 0x0001e20000100800 */
[----:B------:R-:W-:Y:S02]  /*11130*/  IMAD.MOV.U32 R13, RZ, RZ, R0 ;  /* 0x000000ffff0d7224 */ /* 0x000fe400078e0000 */
[----:B------:R-:W-:-:S07]  /*11140*/  IMAD.MOV.U32 R4, RZ, RZ, R14 ;  /* 0x000000ffff047224 */ /* 0x000fce00078e000e */
[----:B0-----:R-:W-:Y:S05]  /*11150*/  WARPSYNC.COLLECTIVE R15, `(.L_x_13393) ;  /* 0x000000000f087348 */ /* 0x001fea0003c00000 */
[----:B------:R1:W2:Y:S02]  /*11160*/  SHFL.IDX P6, R14, R13, R12, R11 ;  /* 0x0000000c0d0e7389 */ /* 0x0002a400000c000b */
[----:B012---:R-:W-:Y:S01]  /*11170*/  ENDCOLLECTIVE ;  /* 0x000000000000791b */ /* 0x007fe20003800000 */
.L_x_13393:
[----:B------:R-:W-:Y:S01]  /*11180*/  ULDC UR4, c[0x0][0x288] ;  /* 0x0000a20000047ab9 */ /* 0x000fe20000000800 */
[----:B------:R-:W-:Y:S01]  /*11190*/  ULDC.64 UR6, c[0x0][0x208] ;  /* 0x0000820000067ab9 */ /* 0x000fe20000000a00 */
[----:B------:R-:W-:-:S05]  /*111a0*/  IMAD R2, R7, UR4, RZ ;  /* 0x0000000407027c24 */ /* 0x000fca000f8e02ff */
[----:B------:R-:W-:Y:S01]  /*111b0*/  ISETP.GE.AND P1, PT, R6, R2, PT ;  /* 0x000000020600720c */ /* 0x000fe20003f26270 */
[----:B------:R-:W-:Y:S02]  /*111c0*/  IMAD.MOV.U32 R13, RZ, RZ, R3 ;  /* 0x000000ffff0d7224 */ /* 0x000fe400078e0003 */
[----:B------:R-:W-:-:S10]  /*111d0*/  IMAD.MOV.U32 R12, RZ, RZ, 0x1 ;  /* 0x00000001ff0c7424 */ /* 0x000fd400078e00ff */
[----:B------:R-:W-:Y:S01]  /*111e0*/  @!P1 LEA R8, R9, UR38, 0x1 ;  /* 0x0000002609089c11 */ /* 0x000fe2000f8e08ff */
        /* <DEDUP_REMOVED lines=13> */
.L_x_13394:
[----:B------:R-:W-:-:S04]  /*112c0*/  IMAD.MOV.U32 R8, RZ, RZ, R6 ;  /* 0x000000ffff087224 */ /* 0x000fc800078e0006 */
[----:B------:R-:W-:Y:S02]  /*112d0*/  VIADD R4, R8, 0x10 ;  /* 0x0000001008047836 */ /* 0x000fe40000000000 */
[----:B------:R-:W-:-:S03]  /*112e0*/  IMAD.MOV.U32 R13, RZ, RZ, R0 ;  /* 0x000000ffff0d7224 */ /* 0x000fc600078e0000 */
[----:B------:R-:W-:Y:S01]  /*112f0*/  ISETP.GE.AND P2, PT, R4, R2, PT ;  /* 0x000000020400720c */ /* 0x000fe20003f46270 */
[----:B------:R0:W-:Y:S01]  /*11300*/  STL [R1+0x14], R4 ;  /* 0x0000140401007387 */ /* 0x0001e20000100800 */
[----:B------:R-:W-:-:S11]  /*11310*/  IMAD.MOV.U32 R6, RZ, RZ, R14 ;  /* 0x000000ffff067224 */ /* 0x000fd600078e000e */
[----:B0-----:R-:W-:Y:S05]  /*11320*/  WARPSYNC.COLLECTIVE R15, `(.L_x_13395) ;  /* 0x000000000f087348 */ /* 0x001fea0003c00000 */
[----:B------:R1:W2:Y:S02]  /*11330*/  SHFL.IDX P6, R14, R13, R12, R11 ;  /* 0x0000000c0d0e7389 */ /* 0x0002a400000c000b */
[----:B012---:R-:W-:Y:S01]  /*11340*/  ENDCOLLECTIVE ;  /* 0x000000000000791b */ /* 0x007fe20003800000 */
.L_x_13395:
[----:B------:R-:W-:Y:S01]  /*11350*/  ULDC.64 UR4, c[0x0][0x208] ;  /* 0x0000820000047ab9 */ /* 0x000fe20000000a00 */
[----:B------:R-:W-:Y:S02]  /*11360*/  IMAD.MOV.U32 R13, RZ, RZ, R3 ;  /* 0x000000ffff0d7224 */ /* 0x000fe400078e0003 */
[----:B------:R-:W-:Y:S02]  /*11370*/  IMAD.MOV.U32 R12, RZ, RZ, 0x2 ;  /* 0x00000002ff0c7424 */ /* 0x000fe400078e00ff */
[----:B------:R-:W-:-:S05]  /*11380*/  IMAD.MOV.U32 R7, RZ, RZ, R14 ;  /* 0x000000ffff077224 */ /* 0x000fca00078e000e */
[----:B------:R-:W-:Y:S02]  /*11390*/  @!P2 LEA R4, P1, R10, R7, 0x1 ;  /* 0x000000070a04a211 */ /* 0x000fe400078208ff */
[----:B------:R-:W-:-:S03]  /*113a0*/  @!P2 LEA R7, R9, UR38, 0x1 ;  /* 0x000000260907ac11 */ /* 0x000fc6000f8e08ff */
[----:B------:R-:W-:Y:S02]  /*113b0*/  @!P2 IMAD.X R5, RZ, RZ, R6, P1 ;  /* 0x000000ffff05a224 */ /* 0x000fe400008e0606 */
        /* <DEDUP_REMOVED lines=9> */
.L_x_13396:
        /* <DEDUP_REMOVED lines=9> */
.L_x_13397:
        /* <DEDUP_REMOVED lines=17> */
.L_x_13398:
[----:B------:R0:W-:Y:S01]  /*115f0*/  STL [R1+0x20], R7 ;  /* 0x0000200701007387 */ /* 0x0001e20000100800 */
[----:B------:R-:W-:Y:S01]  /*11600*/  @!P1 LEA R6, R9, UR38, 0x1 ;  /* 0x0000002609069c11 */ /* 0x000fe2000f8e08ff */
[----:B------:R-:W-:Y:S02]  /*11610*/  IMAD.MOV.U32 R13, RZ, RZ, R0 ;  /* 0x000000ffff0d7224 */ /* 0x000fe400078e0000 */
[----:B------:R-:W-:-:S07]  /*11620*/  IMAD.MOV.U32 R4, RZ, RZ, R14 ;  /* 0x000000ffff047224 */ /* 0x000fce00078e000e */
[----:B0-----:R-:W-:Y:S05]  /*11630*/  WARPSYNC.COLLECTIVE R15, `(.L_x_13399) ;  /* 0x000000000f087348 */ /* 0x001fea0003c00000 */
[----:B------:R1:W2:Y:S02]  /*11640*/  SHFL.IDX P6, R14, R13, R12, R11 ;  /* 0x0000000c0d0e7389 */ /* 0x0002a400000c000b */
[----:B012---:R-:W-:Y:S01]  /*11650*/  ENDCOLLECTIVE ;  /* 0x000000000000791b */ /* 0x007fe20003800000 */
.L_x_13399:
        /* <DEDUP_REMOVED lines=18> */
.L_x_13400:
[----:B------:R0:W-:Y:S01]  /*11780*/  STL [R1+0x24], R7 ;  /* 0x0000240701007387 */ /* 0x0001e20000100800 */
[----:B------:R-:W-:Y:S01]  /*11790*/  @!P1 LEA R6, R9, UR38, 0x1 ;  /* 0x0000002609069c11 */ /* 0x000fe2000f8e08ff */
[----:B------:R-:W-:Y:S02]  /*117a0*/  IMAD.MOV.U32 R13, RZ, RZ, R0 ;  /* 0x000000ffff0d7224 */ /* 0x000fe400078e0000 */
[----:B------:R-:W-:-:S07]  /*117b0*/  IMAD.MOV.U32 R4, RZ, RZ, R14 ;  /* 0x000000ffff047224 */ /* 0x000fce00078e000e */
[----:B0-----:R-:W-:Y:S05]  /*117c0*/  WARPSYNC.COLLECTIVE R15, `(.L_x_13401) ;  /* 0x000000000f087348 */ /* 0x001fea0003c00000 */
[----:B------:R1:W2:Y:S02]  /*117d0*/  SHFL.IDX P6, R14, R13, R12, R11 ;  /* 0x0000000c0d0e7389 */ /* 0x0002a400000c000b */
[----:B012---:R-:W-:Y:S01]  /*117e0*/  ENDCOLLECTIVE ;  /* 0x000000000000791b */ /* 0x007fe20003800000 */
.L_x_13401:
        /* <DEDUP_REMOVED lines=18> */
.L_x_13402:
[----:B------:R0:W-:Y:S01]  /*11910*/  STL [R1+0x28], R7 ;  /* 0x0000280701007387 */ /* 0x0001e20000100800 */
[----:B------:R-:W-:Y:S01]  /*11920*/  @!P1 LEA R6, R9, UR38, 0x1 ;  /* 0x0000002609069c11 */ /* 0x000fe2000f8e08ff */
[----:B------:R-:W-:Y:S02]  /*11930*/  IMAD.MOV.U32 R13, RZ, RZ, R0 ;  /* 0x000000ffff0d7224 */ /* 0x000fe400078e0000 */
[----:B------:R-:W-:-:S07]  /*11940*/  IMAD.MOV.U32 R4, RZ, RZ, R14 ;  /* 0x000000ffff047224 */ /* 0x000fce00078e000e */
[----:B0-----:R-:W-:Y:S05]  /*11950*/  WARPSYNC.COLLECTIVE R15, `(.L_x_13403) ;  /* 0x000000000f087348 */ /* 0x001fea0003c00000 */
[----:B------:R1:W2:Y:S02]  /*11960*/  SHFL.IDX P6, R14, R13, R12, R11 ;  /* 0x0000000c0d0e7389 */ /* 0x0002a400000c000b */
[----:B012---:R-:W-:Y:S01]  /*11970*/  ENDCOLLECTIVE ;  /* 0x000000000000791b */ /* 0x007fe20003800000 */
.L_x_13403:
        /* <DEDUP_REMOVED lines=17> */
.L_x_13404:
[----:B------:R-:W-:Y:S01]  /*11a90*/  @!P1 LEA R6, R9, UR38, 0x1 ;  /* 0x0000002609069c11 */ /* 0x000fe2000f8e08ff */
[----:B------:R-:W-:Y:S02]  /*11aa0*/  IMAD.MOV.U32 R13, RZ, RZ, R0 ;  /* 0x000000ffff0d7224 */ /* 0x000fe400078e0000 */
[----:B------:R-:W-:-:S07]  /*11ab0*/  IMAD.MOV.U32 R4, RZ, RZ, R14 ;  /* 0x000000ffff047224 */ /* 0x000fce00078e000e */
[----:B------:R-:W-:Y:S05]  /*11ac0*/  WARPSYNC.COLLECTIVE R15, `(.L_x_13405) ;  /* 0x000000000f087348 */ /* 0x000fea0003c00000 */
[----:B------:R0:W1:Y:S02]  /*11ad0*/  SHFL.IDX P6, R14, R13, R12, R11 ;  /* 0x0000000c0d0e7389 */ /* 0x00006400000c000b */
[----:B01----:R-:W-:Y:S01]  /*11ae0*/  ENDCOLLECTIVE ;  /* 0x000000000000791b */ /* 0x003fe20003800000 */
.L_x_13405:
        /* <DEDUP_REMOVED lines=16> */
.L_x_13406:
[----:B------:R-:W-:Y:S02]  /*11bf0*/  IMAD.MOV.U32 R13, RZ, RZ, R0 ;  /* 0x000000ffff0d7224 */ /* 0x000fe400078e0000 */
[----:B------:R-:W-:-:S07]  /*11c00*/  IMAD.MOV.U32 R3, RZ, RZ, R14 ;  /* 0x000000ffff037224 */ /* 0x000fce00078e000e */
[----:B------:R-:W-:Y:S05]  /*11c10*/  WARPSYNC.COLLECTIVE R15, `(.L_x_13407) ;  /* 0x000000000f087348 */ /* 0x000fea0003c00000 */
[----:B------:R0:W1:Y:S02]  /*11c20*/  SHFL.IDX P6, R14, R13, R12, R11 ;  /* 0x0000000c0d0e7389 */ /* 0x00006400000c000b */
[----:B01----:R-:W-:Y:S01]  /*11c30*/  ENDCOLLECTIVE ;  /* 0x000000000000791b */ /* 0x003fe20003800000 */
.L_x_13407:
[----:B------:R-:W-:Y:S01]  /*11c40*/  IMAD.MOV.U32 R0, RZ, RZ, R14 ;  /* 0x000000ffff007224 */ /* 0x000fe200078e000e */
[----:B------:R-:W-:Y:S06]  /*11c50*/  BRA `(.L_x_13408) ;  /* 0xffffffbc00947947 */ /* 0x000fec000383ffff */
.L_x_13312:
        /* <DEDUP_REMOVED lines=8> */
.L_x_13410:
[----:B------:R-:W-:Y:S05]  /*11ce0*/  BSYNC B0 ;  /* 0x0000000000007941 */ /* 0x000fea0003800000 */
.L_x_13409:
        /* <DEDUP_REMOVED lines=11> */
.L_x_13411:
        /* <DEDUP_REMOVED lines=29> */
[----:B------:R-:W-:-:S04]  /*11f70*/  LOP3.LUT R17, R17, 0xffffff7f, RZ, 0xc0, !PT ;  /* 0xffffff7f11117812 */ /* 0x000fc800078ec0ff */
[----:B------:R-:W-:-:S04]  /*11f80*/  LOP3.LUT R17, R17, 0xfffffffb, RZ, 0xc0, !PT ;  /* 0xfffffffb11117812 */ /* 0x000fc800078ec0ff */
[----:B------:R-:W-:Y:S02]  /*11f90*/  @P6 LOP3.LUT R17, R17, 0x4, RZ, 0xfc, !PT ;  /* 0x0000000411116812 */ /* 0x000fe400078efcff */
[----:B------:R-:W-:Y:S02]  /*11fa0*/  @!P4 LEA R3, P6, R8, R3, 0x1 ;  /* 0x000000030803c211 */ /* 0x000fe400078c08ff */
[----:B------:R-:W-:-:S03]  /*11fb0*/  @P5 LOP3.LUT R17, R17, 0x80, RZ, 0xfc, !PT ;  /* 0x0000008011115812 */ /* 0x000fc600078efcff */
        /* <DEDUP_REMOVED lines=16> */
.L_x_13412:
[C---:B------:R-:W-:Y:S02]  /*120c0*/  @!P5 LEA R9, R10.reuse, UR38, 0x1 ;  /* 0x000000260a09dc11 */ /* 0x040fe4000f8e08ff */
[----:B------:R-:W-:Y:S01]  /*120d0*/  @!P4 LEA R7, R10, UR38, 0x1 ;  /* 0x000000260a07cc11 */ /* 0x000fe2000f8e08ff */
[----:B------:R-:W-:Y:S02]  /*120e0*/  IMAD.MOV.U32 R13, RZ, RZ, R5 ;  /* 0x000000ffff0d7224 */ /* 0x000fe400078e0005 */
[----:B------:R-:W-:-:S07]  /*120f0*/  IMAD.MOV.U32 R6, RZ, RZ, R14 ;  /* 0x000000ffff067224 */ /* 0x000fce00078e000e */
[----:B------:R-:W-:Y:S05]  /*12100*/  WARPSYNC.COLLECTIVE R15, `(.L_x_13413) ;  /* 0x000000000f087348 */ /* 0x000fea0003c00000 */
[----:B------:R0:W1:Y:S02]  /*12110*/  SHFL.IDX P6, R14, R13, R12, R11 ;  /* 0x0000000c0d0e7389 */ /* 0x00006400000c000b */
[----:B01----:R-:W-:Y:S01]  /*12120*/  ENDCOLLECTIVE ;  /* 0x000000000000791b */ /* 0x003fe20003800000 */
.L_x_13413:
        /* <DEDUP_REMOVED lines=17> */
.L_x_13414:
[----:B------:R-:W-:Y:S01]  /*12240*/  @!P4 LEA R7, R10, UR38, 0x1 ;  /* 0x000000260a07cc11 */ /* 0x000fe2000f8e08ff */
[----:B------:R-:W-:Y:S02]  /*12250*/  IMAD.MOV.U32 R13, RZ, RZ, R5 ;  /* 0x000000ffff0d7224 */ /* 0x000fe400078e0005 */
[----:B------:R-:W-:-:S07]  /*12260*/  IMAD.MOV.U32 R6, RZ, RZ, R14 ;  /* 0x000000ffff067224 */ /* 0x000fce00078e000e */
[----:B------:R-:W-:Y:S05]  /*12270*/  WARPSYNC.COLLECTIVE R15, `(.L_x_13415) ;  /* 0x000000000f087348 */ /* 0x000fea0003c00000 */
[----:B------:R0:W1:Y:S02]  /*12280*/  SHFL.IDX P6, R14, R13, R12, R11 ;  /* 0x0000000c0d0e7389 */ /* 0x00006400000c000b */
[----:B01----:R-:W-:Y:S01]  /*12290*/  ENDCOLLECTIVE ;  /* 0x000000000000791b */ /* 0x003fe20003800000 */
.L_x_13415:
        /* <DEDUP_REMOVED lines=17> */
.L_x_13416:
[----:B------:R-:W-:Y:S02]  /*123b0*/  IMAD.MOV.U32 R13, RZ, RZ, R5 ;  /* 0x000000ffff0d7224 */ /* 0x000fe400078e0005 */
[----:B------:R-:W-:-:S07]  /*123c0*/  IMAD.MOV.U32 R6, RZ, RZ, R14 ;  /* 0x000000ffff067224 */ /* 0x000fce00078e000e */
[----:B------:R-:W-:Y:S05]  /*123d0*/  WARPSYNC.COLLECTIVE R15, `(.L_x_13417) ;  /* 0x000000000f087348 */ /* 0x000fea0003c00000 */
[----:B------:R0:W1:Y:S02]  /*123e0*/  SHFL.IDX P6, R14, R13, R12, R11 ;  /* 0x0000000c0d0e7389 */ /* 0x00006400000c000b */
[----:B01----:R-:W-:Y:S01]  /*123f0*/  ENDCOLLECTIVE ;  /* 0x000000000000791b */ /* 0x003fe20003800000 */
.L_x_13417:
        /* <DEDUP_REMOVED lines=16> */
.L_x_13418:
[----:B------:R-:W0:Y:S01]  /*12500*/  S2R R7, SR_TID.X ;  /* 0x0000000000077919 */ /* 0x000e220000002100 */
[----:B------:R-:W-:Y:S02]  /*12510*/  IMAD.MOV.U32 R13, RZ, RZ, R5 ;  /* 0x000000ffff0d7224 */ /* 0x000fe400078e0005 */
[----:B------:R-:W-:-:S07]  /*12520*/  IMAD.MOV.U32 R6, RZ, RZ, R14 ;  /* 0x000000ffff067224 */ /* 0x000fce00078e000e */
[----:B0-----:R-:W-:Y:S05]  /*12530*/  WARPSYNC.COLLECTIVE R15, `(.L_x_13419) ;  /* 0x000000000f087348 */ /* 0x001fea0003c00000 */
[----:B------:R1:W2:Y:S02]  /*12540*/  SHFL.IDX P6, R14, R13, R12, R11 ;  /* 0x0000000c0d0e7389 */ /* 0x0002a400000c000b */
[----:B012---:R-:W-:Y:S01]  /*12550*/  ENDCOLLECTIVE ;  /* 0x000000000000791b */ /* 0x007fe20003800000 */
.L_x_13419:
[----:B------:R-:W-:Y:S01]  /*12560*/  ULDC.64 UR4, c[0x0][0x208] ;  /* 0x0000820000047ab9 */ /* 0x000fe20000000a00 */
[----:B------:R-:W-:Y:S02]  /*12570*/  IMAD.MOV.U32 R13, RZ, RZ, R4 ;  /* 0x000000ffff0d7224 */ /* 0x000fe400078e0004 */
[----:B------:R-:W-:Y:S01]  /*12580*/  IMAD.MOV.U32 R12, RZ, RZ, 0x5 ;  /* 0x00000005ff0c7424 */ /* 0x000fe200078e00ff */
[----:B------:R-:W-:-:S05]  /*12590*/  @!P5 LEA R8, P6, R8, R14, 0x1 ;  /* 0x0000000e0808d211 */ /* 0x000fca00078c08ff */
[----:B------:R-:W-:Y:S01]  /*125a0*/  @!P5 IMAD.X R21, RZ, RZ, R6, P6 ;  /* 0x000000ffff15d224 */ /* 0x000fe200030e0606 */
[C---:B------:R-:W-:Y:S02]  /*125b0*/  LOP3.LUT P6, RZ, R17.reuse, 0x8, RZ, 0xc0, !PT ;  /* 0x0000000811ff7812 */ /* 0x040fe400078cc0ff */
[----:B------:R-:W-:-:S11]  /*125c0*/  LOP3.LUT P5, RZ, R17, 0x80, RZ, 0xc0, !PT ;  /* 0x0000008011ff7812 */ /* 0x000fd600078ac0ff */
[C---:B------:R-:W-:Y:S01]  /*125d0*/  @!P6 LEA R9, R10.reuse, UR38, 0x1 ;  /* 0x000000260a09ec11 */ /* 0x040fe2000f8e08ff */
[----:B------:R-:W-:Y:S02]  /*125e0*/  @!P6 IMAD.MOV.U32 R2, RZ, RZ, R8 ;  /* 0x000000ffff02e224 */ /* 0x000fe400078e0008 */
[----:B------:R-:W-:Y:S02]  /*125f0*/  @!P6 IMAD.MOV.U32 R3, RZ, RZ, R21 ;  /* 0x000000ffff03e224 */ /* 0x000fe400078e0015 */
[----:B------:R-:W-:Y:S01]  /*12600*/  IMAD.SHL.U32 R8, R7, 0x8, RZ ;  /* 0x0000000807087824 */ /* 0x000fe200078e00ff */
[----:B------:R-:W-:Y:S02]  /*12610*/  @!P4 LEA R7, R10, UR38, 0x1 ;  /* 0x000000260a07cc11 */ /* 0x000fe4000f8e08ff */
[----:B------:R-:W-:Y:S01]  /*12620*/  @!PT LDS RZ, [RZ] ;  /* 0x00000000fffff984 */ /* 0x000fe20000000800 */
[----:B------:R-:W-:Y:S01]  /*12630*/  @!PT LDS RZ, [RZ] ;  /* 0x00000000fffff984 */ /* 0x000fe20000000800 */
[----:B------:R-:W-:Y:S01]  /*12640*/  @!PT LDS RZ, [RZ] ;  /* 0x00000000fffff984 */ /* 0x000fe20000000800 */
[----:B------:R0:W-:Y:S02]  /*12650*/  @!P6 LDGSTS.E.BYPASS.LTC128B.128 [R9+0x24400], desc[UR4][R2.64], !P3 ;  /* 0x244000000209efae */ /* 0x0001e4000d901d44 */
[----:B------:R-:W-:-:S02]  /*12660*/  LOP3.LUT R8, R8, 0x38, RZ, 0xc0, !PT ;  /* 0x0000003808087812 */ /* 0x000fc400078ec0ff */
[----:B------:R0:W-:Y:S04]  /*12670*/  @!P6 LDGSTS.E.BYPASS.LTC128B.128 [R9+0x28400], desc[UR4][R2.64+0x80], !P0 ;  /* 0x284000800209efae */ /* 0x0001e8000c101d44 */
[----:B------:R0:W-:Y:S04]  /*12680*/  @!P6 LDGSTS.E.BYPASS.LTC128B.128 [R9+0x2c400], desc[UR4][R2.64+0x100], !P1 ;  /* 0x2c4001000209efae */ /* 0x0001e8000c901d44 */
[----:B------:R0:W-:Y:S02]  /*12690*/  @!P6 LDGSTS.E.BYPASS.LTC128B.128 [R9+0x30400], desc[UR4][R2.64+0x180], !P2 ;  /* 0x304001800209efae */ /* 0x0001e4000d101d44 */
[----:B0-----:R-:W-:Y:S05]  /*126a0*/  WARPSYNC.COLLECTIVE R15, `(.L_x_13420) ;  /* 0x000000000f087348 */ /* 0x001fea0003c00000 */
[----:B------:R1:W2:Y:S02]  /*126b0*/  SHFL.IDX P6, R14, R13, R12, R11 ;  /* 0x0000000c0d0e7389 */ /* 0x0002a400000c000b */
[----:B012---:R-:W-:Y:S01]  /*126c0*/  ENDCOLLECTIVE ;  /* 0x000000000000791b */ /* 0x007fe20003800000 */
.L_x_13420:
[----:B------:R-:W-:Y:S02]  /*126d0*/  IMAD.MOV.U32 R13, RZ, RZ, R5 ;  /* 0x000000ffff0d7224 */ /* 0x000fe400078e0005 */
[----:B------:R-:W-:-:S07]  /*126e0*/  IMAD.MOV.U32 R6, RZ, RZ, R14 ;  /* 0x000000ffff067224 */ /* 0x000fce00078e000e */
[----:B------:R-:W-:Y:S05]  /*126f0*/  WARPSYNC.COLLECTIVE R15, `(.L_x_13421) ;  /* 0x000000000f087348 */ /* 0x000fea0003c00000 */
[----:B------:R0:W1:Y:S02]  /*12700*/  SHFL.IDX P6, R14, R13, R12, R11 ;  /* 0x0000000c0d0e7389 */ /* 0x00006400000c000b */
[----:B01----:R-:W-:Y:S01]  /*12710*/  ENDCOLLECTIVE ;  /* 0x000000000000791b */ /* 0x003fe20003800000 */
.L_x_13421:
        /* <DEDUP_REMOVED lines=18> */
.L_x_13422:
[----:B------:R-:W-:Y:S02]  /*12840*/  IMAD.MOV.U32 R13, RZ, RZ, R5 ;  /* 0x000000ffff0d7224 */ /* 0x000fe400078e0005 */
[----:B------:R-:W-:-:S07]  /*12850*/  IMAD.MOV.U32 R6, RZ, RZ, R14 ;  /* 0x000000ffff067224 */ /* 0x000fce00078e000e */
[----:B------:R-:W-:Y:S05]  /*12860*/  WARPSYNC.COLLECTIVE R15, `(.L_x_13423) ;  /* 0x000000000f087348 */ /* 0x000fea0003c00000 */
[----:B------:R0:W1:Y:S02]  /*12870*/  SHFL.IDX P6, R14, R13, R12, R11 ;  /* 0x0000000c0d0e7389 */ /* 0x00006400000c000b */
[----:B01----:R-:W-:Y:S01]  /*12880*/  ENDCOLLECTIVE ;  /* 0x000000000000791b */ /* 0x003fe20003800000 */
.L_x_13423:
        /* <DEDUP_REMOVED lines=17> */
.L_x_13424:
[----:B------:R-:W-:Y:S02]  /*129a0*/  IMAD.MOV.U32 R13, RZ, RZ, R5 ;  /* 0x000000ffff0d7224 */ /* 0x000fe400078e0005 */
[----:B------:R-:W-:-:S07]  /*129b0*/  IMAD.MOV.U32 R6, RZ, RZ, R14 ;  /* 0x000000ffff067224 */ /* 0x000fce00078e000e */
[----:B------:R-:W-:Y:S05]  /*129c0*/  WARPSYNC.COLLECTIVE R15, `(.L_x_13425) ;  /* 0x000000000f087348 */ /* 0x000fea0003c00000 */
[----:B------:R0:W1:Y:S02]  /*129d0*/  SHFL.IDX P6, R14, R13, R12, R11 ;  /* 0x0000000c0d0e7389 */ /* 0x00006400000c000b */
[----:B01----:R-:W-:Y:S01]  /*129e0*/  ENDCOLLECTIVE ;  /* 0x000000000000791b */ /* 0x003fe20003800000 */
.L_x_13425:
[----:B------:R-:W-:Y:S05]  /*129f0*/  BRA `(.L_x_13426) ;  /* 0xffffffbc00347947 */ /* 0x000fea000383ffff */
.L_x_13315:
[----:B0-----:R-:W-:-:S04]  /*12a00*/  IMAD.U32 R3, RZ, RZ, UR38 ;  /* 0x00000026ff037e24 */ /* 0x001fc8000f8e00ff */
[----:B------:R0:W3:Y:S03]  /*12a10*/  SYNCS.PHASECHK.TRANS64.TRYWAIT P0, [R3+URZ+0x32420], R2 ;  /* 0x03242002030075a7 */ /* 0x0000e6000800017f */
[----:B---3--:R-:W-:Y:S05]  /*12a20*/  @!P0 NANOSLEEP.SYNCS 0x989680 ;  /* 0x009896800000895d */ /* 0x008fea0003900000 */
[----:B------:R-:W3:Y:S02]  /*12a30*/  @!P0 SYNCS.PHASECHK.TRANS64 P0, [R3+URZ+0x32420], R2 ;  /* 0x03242002030085a7 */ /* 0x000ee4000800007f */
[----:B---3--:R-:W-:Y:S05]  /*12a40*/  @!P0 BRA `(.L_x_13315) ;  /* 0xfffffffc00ec8947 */ /* 0x008fea000383ffff */
[----:B------:R-:W-:Y:S05]  /*12a50*/  BRA `(.L_x_13427) ;  /* 0xffffffbc00a87947 */ /* 0x000fea000383ffff */
.L_x_13318:
[----:B0-----:R-:W-:-:S04]  /*12a60*/  IMAD.U32 R3, RZ, RZ, UR38 ;  /* 0x00000026ff037e24 */ /* 0x001fc8000f8e00ff */
[----:B------:R0:W3:Y:S03]  /*12a70*/  SYNCS.PHASECHK.TRANS64.TRYWAIT P0, [R3+URZ+0x32460], R2 ;  /* 0x03246002030075a7 */ /* 0x0000e6000800017f */
[----:B---3--:R-:W-:Y:S05]  /*12a80*/  @!P0 NANOSLEEP.SYNCS 0x989680 ;  /* 0x009896800000895d */ /* 0x008fea0003900000 */
[----:B------:R-:W3:Y:S02]  /*12a90*/  @!P0 SYNCS.PHASECHK.TRANS64 P0, [R3+URZ+0x32460], R2 ;  /* 0x03246002030085a7 */ /* 0x000ee4000800007f */
[----:B---3--:R-:W-:Y:S05]  /*12aa0*/  @!P0 BRA `(.L_x_13318) ;  /* 0xfffffffc00ec8947 */ /* 0x008fea000383ffff */
[----:B------:R-:W-:Y:S05]  /*12ab0*/  BRA `(.L_x_13428) ;  /* 0xffffffbc00b47947 */ /* 0x000fea000383ffff */
.L_x_13330:
[----:B-1----:R-:W-:-:S04]  /*12ac0*/  IMAD.U32 R3, RZ, RZ, UR38 ;  /* 0x00000026ff037e24 */ /* 0x002fc8000f8e00ff */
[----:B------:R1:W3:Y:S03]  /*12ad0*/  SYNCS.PHASECHK.TRANS64.TRYWAIT P0, [R3+URZ+0x32448], R2 ;  /* 0x03244802030075a7 */ /* 0x0002e6000800017f */
[----:B---3--:R-:W-:Y:S05]  /*12ae0*/  @!P0 NANOSLEEP.SYNCS 0x989680 ;  /* 0x009896800000895d */ /* 0x008fea0003900000 */
[----:B------:R-:W3:Y:S02]  /*12af0*/  @!P0 SYNCS.PHASECHK.TRANS64 P0, [R3+URZ+0x32448], R2 ;  /* 0x03244802030085a7 */ /* 0x000ee4000800007f */
[----:B---3--:R-:W-:Y:S05]  /*12b00*/  @!P0 BRA `(.L_x_13330) ;  /* 0xfffffffc00ec8947 */ /* 0x008fea000383ffff */
[----:B------:R-:W-:Y:S05]  /*12b10*/  BRA `(.L_x_13429) ;  /* 0xffffffc400b07947 */ /* 0x000fea000383ffff */
.L_x_13335:
[----:B01----:R-:W-:-:S04]  /*12b20*/  IMAD.U32 R3, RZ, RZ, UR38 ;  /* 0x00000026ff037e24 */ /* 0x003fc8000f8e00ff */
[----:B------:R0:W1:Y:S03]  /*12b30*/  SYNCS.PHASECHK.TRANS64.TRYWAIT P0, [R3+URZ+0x32468], R2 ;  /* 0x03246802030075a7 */ /* 0x000066000800017f */
[----:B-1----:R-:W-:Y:S05]  /*12b40*/  @!P0 NANOSLEEP.SYNCS 0x989680 ;  /* 0x009896800000895d */ /* 0x002fea0003900000 */
[----:B------:R-:W1:Y:S02]  /*12b50*/  @!P0 SYNCS.PHASECHK.TRANS64 P0, [R3+URZ+0x32468], R2 ;  /* 0x03246802030085a7 */ /* 0x000e64000800007f */
[----:B-1----:R-:W-:Y:S05]  /*12b60*/  @!P0 BRA `(.L_x_13335) ;  /* 0xfffffffc00ec8947 */ /* 0x002fea000383ffff */
[----:B------:R-:W-:Y:S05]  /*12b70*/  BRA `(.L_x_13430) ;  /* 0xffffffc800107947 */ /* 0x000fea000383ffff */
.L_x_13346:
[----:B-1----:R-:W-:-:S04]  /*12b80*/  IMAD.U32 R3, RZ, RZ, UR38 ;  /* 0x00000026ff037e24 */ /* 0x002fc8000f8e00ff */
[----:B------:R1:W3:Y:S03]  /*12b90*/  SYNCS.PHASECHK.TRANS64.TRYWAIT P0, [R3+URZ+0x32440], R2 ;  /* 0x03244002030075a7 */ /* 0x0002e6000800017f */
[----:B---3--:R-:W-:Y:S05]  /*12ba0*/  @!P0 NANOSLEEP.SYNCS 0x989680 ;  /* 0x009896800000895d */ /* 0x008fea0003900000 */
[----:B------:R-:W3:Y:S02]  /*12bb0*/  @!P0 SYNCS.PHASECHK.TRANS64 P0, [R3+URZ+0x32440], R2 ;  /* 0x03244002030085a7 */ /* 0x000ee4000800007f */
[----:B---3--:R-:W-:Y:S05]  /*12bc0*/  @!P0 BRA `(.L_x_13346) ;  /* 0xfffffffc00ec8947 */ /* 0x008fea000383ffff */
[----:B------:R-:W-:Y:S05]  /*12bd0*/  BRA `(.L_x_13431) ;  /* 0xffffffcc008c7947 */ /* 0x000fea000383ffff */
.L_x_13351:
[----:B01----:R-:W-:-:S04]  /*12be0*/  IMAD.U32 R3, RZ, RZ, UR38 ;  /* 0x00000026ff037e24 */ /* 0x003fc8000f8e00ff */
[----:B------:R0:W1:Y:S03]  /*12bf0*/  SYNCS.PHASECHK.TRANS64.TRYWAIT P0, [R3+URZ+0x32460], R2 ;  /* 0x03246002030075a7 */ /* 0x000066000800017f */
[----:B-1----:R-:W-:Y:S05]  /*12c00*/  @!P0 NANOSLEEP.SYNCS 0x989680 ;  /* 0x009896800000895d */ /* 0x002fea0003900000 */
[----:B------:R-:W1:Y:S02]  /*12c10*/  @!P0 SYNCS.PHASECHK.TRANS64 P0, [R3+URZ+0x32460], R2 ;  /* 0x03246002030085a7 */ /* 0x000e64000800007f */
[----:B-1----:R-:W-:Y:S05]  /*12c20*/  @!P0 BRA `(.L_x_13351) ;  /* 0xfffffffc00ec8947 */ /* 0x002fea000383ffff */
[----:B------:R-:W-:Y:S05]  /*12c30*/  BRA `(.L_x_13432) ;  /* 0xffffffcc00f07947 */ /* 0x000fea000383ffff */
.L_x_13363:
[----:B-1----:R-:W-:-:S04]  /*12c40*/  IMAD.U32 R3, RZ, RZ, UR38 ;  /* 0x00000026ff037e24 */ /* 0x002fc8000f8e00ff */
[----:B------:R1:W3:Y:S03]  /*12c50*/  SYNCS.PHASECHK.TRANS64.TRYWAIT P0, [R3+URZ+0x32448], R2 ;  /* 0x03244802030075a7 */ /* 0x0002e6000800017f */
[----:B---3--:R-:W-:Y:S05]  /*12c60*/  @!P0 NANOSLEEP.SYNCS 0x989680 ;  /* 0x009896800000895d */ /* 0x008fea0003900000 */
[----:B------:R-:W3:Y:S02]  /*12c70*/  @!P0 SYNCS.PHASECHK.TRANS64 P0, [R3+URZ+0x32448], R2 ;  /* 0x03244802030085a7 */ /* 0x000ee4000800007f */
[----:B---3--:R-:W-:Y:S05]  /*12c80*/  @!P0 BRA `(.L_x_13363) ;  /* 0xfffffffc00ec8947 */ /* 0x008fea000383ffff */
[----:B------:R-:W-:Y:S05]  /*12c90*/  BRA `(.L_x_13433) ;  /* 0xffffffd400787947 */ /* 0x000fea000383ffff */
.L_x_13368:
[----:B-1----:R-:W-:-:S04]  /*12ca0*/  IMAD.U32 R3, RZ, RZ, UR38 ;  /* 0x00000026ff037e24 */ /* 0x002fc8000f8e00ff */
[----:B------:R1:W3:Y:S03]  /*12cb0*/  SYNCS.PHASECHK.TRANS64.TRYWAIT P0, [R3+URZ+0x32468], R2 ;  /* 0x03246802030075a7 */ /* 0x0002e6000800017f */
[----:B---3--:R-:W-:Y:S05]  /*12cc0*/  @!P0 NANOSLEEP.SYNCS 0x989680 ;  /* 0x009896800000895d */ /* 0x008fea0003900000 */
[----:B------:R-:W3:Y:S02]  /*12cd0*/  @!P0 SYNCS.PHASECHK.TRANS64 P0, [R3+URZ+0x32468], R2 ;  /* 0x03246802030085a7 */ /* 0x000ee4000800007f */
[----:B---3--:R-:W-:Y:S05]  /*12ce0*/  @!P0 BRA `(.L_x_13368) ;  /* 0xfffffffc00ec8947 */ /* 0x008fea000383ffff */
[----:B------:R-:W-:Y:S05]  /*12cf0*/  BRA `(.L_x_13434) ;  /* 0xffffffd400dc7947 */ /* 0x000fea000383ffff */
.L_x_13375:
[----:B-1----:R1:W3:Y:S02]  /*12d00*/  SYNCS.PHASECHK.TRANS64.TRYWAIT P0, [R2+URZ+0x32420], R3 ;  /* 0x03242003020075a7 */ /* 0x0022e4000800017f */
[----:B---3--:R-:W-:Y:S05]  /*12d10*/  @!P0 NANOSLEEP.SYNCS 0x989680 ;  /* 0x009896800000895d */ /* 0x008fea0003900000 */
[----:B------:R-:W3:Y:S02]  /*12d20*/  @!P0 SYNCS.PHASECHK.TRANS64 P0, [R2+URZ+0x32420], R3 ;  /* 0x03242003020085a7 */ /* 0x000ee4000800007f */
[----:B---3--:R-:W-:Y:S05]  /*12d30*/  @!P0 BRA `(.L_x_13375) ;  /* 0xfffffffc00f08947 */ /* 0x008fea000383ffff */
[----:B------:R-:W-:Y:S05]  /*12d40*/  BRA `(.L_x_13435) ;  /* 0xffffffd800fc7947 */ /* 0x000fea000383ffff */
.L_x_13376:
        /* <DEDUP_REMOVED lines=11> */
.L_x_13437:
[----:B------:R-:W-:Y:S05]  /*12e00*/  BSYNC B0 ;  /* 0x0000000000007941 */ /* 0x000fea0003800000 */
.L_x_13436:
[----:B------:R-:W-:Y:S05]  /*12e10*/  BRA `(.L_x_13438) ;  /* 0xffffffd800e07947 */ /* 0x000fea000383ffff */
.L_x_13377:
[----:B------:R-:W-:Y:S01]  /*12e20*/  BSSY B0, `(.L_x_13439) ;  /* 0x0000006000007945 */ /* 0x000fe20003800000 */
[----:B------:R-:W-:-:S07]  /*12e30*/  IMAD.MOV.U32 R15, RZ, RZ, -0x1 ;  /* 0xffffffffff0f7424 */ /* 0x000fce00078e00ff */
[----:B01----:R-:W-:Y:S05]  /*12e40*/  WARPSYNC.COLLECTIVE R15, `(.L_x_13440) ;  /* 0x000000000f0c7348 */ /* 0x003fea0003c00000 */
[----:B------:R-:W-:Y:S02]  /*12e50*/  ELECT P6, UR62, PT ;  /* 0x00000000003e782f */ /* 0x000fe400038c0000 */
[----:B------:R-:W-:Y:S01]  /*12e60*/  MOV R14, UR62 ;  /* 0x0000003e000e7c02 */ /* 0x000fe20008000f00 */
[----:B01----:R-:W-:Y:S10]  /*12e70*/  ENDCOLLECTIVE ;  /* 0x000000000000791b */ /* 0x003ff40003800000 */
.L_x_13440:
[----:B------:R-:W-:Y:S05]  /*12e80*/  BSYNC B0 ;  /* 0x0000000000007941 */ /* 0x000fea0003800000 */
.L_x_13439:
[----:B------:R-:W-:Y:S05]  /*12e90*/  BRA `(.L_x_13441) ;  /* 0xffffffd800d47947 */ /* 0x000fea000383ffff */
.L_x_13379:
[----:B-1----:R1:W2:Y:S02]  /*12ea0*/  SYNCS.PHASECHK.TRANS64.TRYWAIT P0, [R7+URZ], R4 ;  /* 0x00000004070075a7 */ /* 0x0022a4000800017f */
[----:B--2---:R-:W-:Y:S05]  /*12eb0*/  @!P0 NANOSLEEP.SYNCS 0x989680 ;  /* 0x009896800000895d */ /* 0x004fea0003900000 */
[----:B------:R-:W2:Y:S02]  /*12ec0*/  @!P0 SYNCS.PHASECHK.TRANS64 P0, [R7+URZ], R4 ;  /* 0x00000004070085a7 */ /* 0x000ea4000800007f */
[----:B--2---:R-:W-:Y:S05]  /*12ed0*/  @!P0 BRA `(.L_x_13379) ;  /* 0xfffffffc00f08947 */ /* 0x004fea000383ffff */
[----:B------:R-:W-:Y:S05]  /*12ee0*/  BRA `(.L_x_13442) ;  /* 0xffffffdc00087947 */ /* 0x000fea000383ffff */
.L_x_13380:
[----:B--2---:R2:W3:Y:S02]  /*12ef0*/  SYNCS.PHASECHK.TRANS64.TRYWAIT P0, [R5+URZ], R0 ;  /* 0x00000000050075a7 */ /* 0x0044e4000800017f */
[----:B---3--:R-:W-:Y:S05]  /*12f00*/  @!P0 NANOSLEEP.SYNCS 0x989680 ;  /* 0x009896800000895d */ /* 0x008fea0003900000 */
[----:B------:R-:W3:Y:S02]  /*12f10*/  @!P0 SYNCS.PHASECHK.TRANS64 P0, [R5+URZ], R0 ;  /* 0x00000000050085a7 */ /* 0x000ee4000800007f */
[----:B---3--:R-:W-:Y:S05]  /*12f20*/  @!P0 BRA `(.L_x_13380) ;  /* 0xfffffffc00f08947 */ /* 0x008fea000383ffff */
[----:B------:R-:W-:Y:S05]  /*12f30*/  BRA `(.L_x_13443) ;  /* 0xffffffd800fc7947 */ /* 0x000fea000383ffff */
.L_x_13382:
[----:B--2---:R2:W3:Y:S02]  /*12f40*/  SYNCS.PHASECHK.TRANS64.TRYWAIT P0, [R5+URZ], R4 ;  /* 0x00000004050075a7 */ /* 0x0044e4000800017f */
[----:B---3--:R-:W-:Y:S05]  /*12f50*/  @!P0 NANOSLEEP.SYNCS 0x989680 ;  /* 0x009896800000895d */ /* 0x008fea0003900000 */
[----:B------:R-:W3:Y:S02]  /*12f60*/  @!P0 SYNCS.PHASECHK.TRANS64 P0, [R5+URZ], R4 ;  /* 0x00000004050085a7 */ /* 0x000ee4000800007f */
[----:B---3--:R-:W-:Y:S05]  /*12f70*/  @!P0 BRA `(.L_x_13382) ;  /* 0xfffffffc00f08947 */ /* 0x008fea000383ffff */
[----:B------:R-:W-:Y:S05]  /*12f80*/  BRA `(.L_x_13444) ;  /* 0xffffffdc00007947 */ /* 0x000fea000383ffff */
.L_x_13445:
        /* <DEDUP_REMOVED lines=15> */
.L_x_15030:


//--------------------- .text._ZN7cutlass13device_kernelIN5flash11enable_sm90INS1_16FlashAttnFwdSm90INS1_25CollectiveMainloopFwdSm90ILi2EN4cute5tupleIJNS5_1CILi1EEES8_S8_EEENS6_IJNS7_ILi128EEENS7_ILi96EEENS7_ILi64EEEEEELi256ENS_6half_tEfNS_4arch4Sm90ELb1ELb0ELb0ELb1ELb0ELb0ELb0ELb1ELb0ELb1ELb1ELb0EEENS1_21CollectiveEpilogueFwdINS6_IJSA_NS7_ILi256EEESB_EEES9_SE_SG_Li256ELb1ELb1ELb1ELb0EEENS1_36VarlenDynamicPersistentTileSchedulerILi128ELi96ELi256ELi128ELb1ELb1ELb1ELb1ELb1ELb1EEEEEEEEEvNT_6ParamsE --------------------------
	.section	.text._ZN7cutlass13device_kernelIN5flash11enable_sm90INS1_16FlashAttnFwdSm90INS1_25CollectiveMainloopFwdSm90ILi2EN4cute5tupleIJNS5_1CILi1EEES8_S8_EEENS6_IJNS7_ILi128EEENS7_ILi96EEENS7_ILi64EEEEEELi256ENS_6half_tEfNS_4arch4Sm90ELb1ELb0ELb0ELb1ELb0ELb0ELb0ELb1ELb0ELb1ELb1ELb0EEENS1_21CollectiveEpilogueFwdINS6_IJSA_NS7_ILi256EEESB_EEES9_SE_SG_Li256ELb1ELb1ELb1ELb0EEENS1_36VarlenDynamicPersistentTileSchedulerILi128ELi96ELi256ELi128ELb1ELb1ELb1ELb1ELb1ELb1EEEEEEEEEvNT_6ParamsE,"ax",@progbits
	.align	128
.text._ZN7cutlass13device_kernelIN5flash11enable_sm90INS1_16FlashAttnFwdSm90INS1_25CollectiveMainloopFwdSm90ILi2EN4cute5tupleIJNS5_1CILi1EEES8_S8_EEENS6_IJNS7_ILi128EEENS7_ILi96EEENS7_ILi64EEEEEELi256ENS_6half_tEfNS_4arch4Sm90ELb1ELb0ELb0ELb1ELb0ELb0ELb0ELb1ELb0ELb1ELb1ELb0EEENS1_21CollectiveEpilogueFwdINS6_IJSA_NS7_ILi256EEESB_EEES9_SE_SG_Li256ELb1ELb1ELb1ELb0EEENS1_36VarlenDynamicPersistentTileSchedulerILi128ELi96ELi256ELi128ELb1ELb1ELb1ELb1ELb1ELb1EEEEEEEEEvNT_6ParamsE:
        .type           _ZN7cutlass13device_kernelIN5flash11enable_sm90INS1_16FlashAttnFwdSm90INS1_25CollectiveMainloopFwdSm90ILi2EN4cute5tupleIJNS5_1CILi1EEES8_S8_EEENS6_IJNS7_ILi128EEENS7_ILi96EEENS7_ILi64EEEEEELi256ENS_6half_tEfNS_4arch4Sm90ELb1ELb0ELb0ELb1ELb0ELb0ELb0ELb1ELb0ELb1ELb1ELb0EEENS1_21CollectiveEpilogueFwdINS6_IJSA_NS7_ILi256EEESB_EEES9_SE_SG_Li256ELb1ELb1ELb1ELb0EEENS1_36VarlenDynamicPersistentTileSchedulerILi128ELi96ELi256ELi128ELb1ELb1ELb1ELb1ELb1ELb1EEEEEEEEEvNT_6ParamsE,@function
        .size           _ZN7cutlass13device_kernelIN5flash11enable_sm90INS1_16FlashAttnFwdSm90INS1_25CollectiveMainloopFwdSm90ILi2EN4cute5tupleIJNS5_1CILi1EEES8_S8_EEENS6_IJNS7_ILi128EEENS7_ILi96EEENS7_ILi64EEEEEELi256ENS_6half_tEfNS_4arch4Sm90ELb1ELb0ELb0ELb1ELb0ELb0ELb0ELb1ELb0ELb1ELb1ELb0EEENS1_21CollectiveEpilogueFwdINS6_IJSA_NS7_ILi256EEESB_EEES9_SE_SG_Li256ELb1ELb1ELb1ELb0EEENS1_36VarlenDynamicPersistentTileSchedulerILi128ELi96ELi256ELi128ELb1ELb1ELb1ELb1ELb1ELb1EEEEEEEEEvNT_6ParamsE,(.L_x_15031 - _ZN7cutlass13device_kernelIN5flash11enable_sm90INS1_16FlashAttnFwdSm90INS1_25CollectiveMainloopFwdSm90ILi2EN4cute5tupleIJNS5_1CILi1EEES8_S8_EEENS6_IJNS7_ILi128EEENS7_ILi96EEENS7_ILi64EEEEEELi256ENS_6half_tEfNS_4arch4Sm90ELb1ELb0ELb0ELb1ELb0ELb0ELb0ELb1ELb0ELb1ELb1ELb0EEENS1_21CollectiveEpilogueFwdINS6_IJSA_NS7_ILi256EEESB_EEES9_SE_SG_Li256ELb1ELb1ELb1ELb0EEENS1_36VarlenDynamicPersistentTileSchedulerILi128ELi96ELi256ELi128ELb1ELb1ELb1ELb1ELb1ELb1EEEEEEEEEvNT_6ParamsE)
        .other          _ZN7cutlass13device_kernelIN5flash11enable_sm90INS1_16FlashAttnFwdSm90INS1_25CollectiveMainloopFwdSm90ILi2EN4cute5tupleIJNS5_1CILi1EEES8_S8_EEENS6_IJNS7_ILi128EEENS7_ILi96EEENS7_ILi64EEEEEELi256ENS_6half_tEfNS_4arch4Sm90ELb1ELb0ELb0ELb1ELb0ELb0ELb0ELb1ELb0ELb1ELb1ELb0EEENS1_21CollectiveEpilogueFwdINS6_IJSA_NS7_ILi256EEESB_EEES9_SE_SG_Li256ELb1ELb1ELb1ELb0EEENS1_36VarlenDynamicPersistentTileSchedulerILi128ELi96ELi256ELi128ELb1ELb1ELb1ELb1ELb1ELb1EEEEEEEEEvNT_6ParamsE,@"STO_CUDA_ENTRY STV_DEFAULT"
_ZN7cutlass13device_kernelIN5flash11enable_sm90INS1_16FlashAttnFwdSm90INS1_25CollectiveMainloopFwdSm90ILi2EN4cute5tupleIJNS5_1CILi1EEES8_S8_EEENS6_IJNS7_ILi128EEENS7_ILi96EEENS7_ILi64EEEEEELi256ENS_6half_tEfNS_4arch4Sm90ELb1ELb0ELb0ELb1ELb0ELb0ELb0ELb1ELb0ELb1ELb1ELb0EEENS1_21CollectiveEpilogueFwdINS6_IJSA_NS7_ILi256EEESB_EEES9_SE_SG_Li256ELb1ELb1ELb1ELb0EEENS1_36VarlenDynamicPersistentTileSchedulerILi128ELi96ELi256ELi128ELb1ELb1ELb1ELb1ELb1ELb1EEEEEEEEEvNT_6ParamsE:
        /* <DEDUP_REMOVED lines=18> */
.L_x_13447:
[----:B------:R-:W-:Y:S05]  /*0120*/  BSYNC B0 ;  /* 0x0000000000007941 */ /* 0x000fea0003800000 */
.L_x_13446:
        /* <DEDUP_REMOVED lines=41> */
.L_x_13448:
        /* <DEDUP_REMOVED lines=22> */
.L_x_13449:
        /* <DEDUP_REMOVED lines=18> */
.L_x_13450:
        /* <DEDUP_REMOVED lines=22> */
.L_x_13451:
        /* <DEDUP_REMOVED lines=22> */
.L_x_13452:
[----:B------:R-:W-:Y:S01]  /*0900*/  PLOP3.LUT P0, PT, PT, PT, UP0, 0x80, 0x0 ;  /* 0x000000000000781c */ /* 0x000fe20003f0f008 */
[----:B------:R-:W-:Y:S01]  /*0910*/  UMOV UR36, 0x1 ;  /* 0x0000000100247882 */ /* 0x000fe20000000000 */
[----:B------:R-:W-:Y:S01]  /*0920*/  NOP ;  /* 0x0000000000007918 */ /* 0x000fe20000000000 */
[----:B------:R-:W-:Y:S01]  /*0930*/  USEL UR36, UR36, 0x2, !UP0 ;  /* 0x0000000224247887 */ /* 0x000fe2000c000000 */
[----:B------:R-:W-:Y:S01]  /*0940*/  ULDC.64 UR38, c[0x0][0x208] ;  /* 0x0000820000267ab9 */ /* 0x000fe20000000a00 */
[----:B012-4-:R-:W-:Y:S08]  /*0950*/  BAR.SYNC.DEFER_BLOCKING 0x0 ;  /* 0x0000000000007b1d */ /* 0x017ff00000010000 */
[----:B------:R-:W-:Y:S05]  /*0960*/  @!P0 BRA `(.L_x_13453) ;  /* 0x000000c800ac8947 */ /* 0x000fea0003800000 */
.L_x_13454:
        /* <DEDUP_REMOVED lines=45> */
[----:B------:R-:W-:Y:S02]  /*0c40*/  LEA.HI R0, R0, R3, RZ, 0x1 ;  /* 0x0000000300007211 */ /* 0x000fe400078f08ff */
[----:B------:R-:W-:Y:S02]  /*0c50*/  LOP3.LUT R11, R11, 0xfffffff8, RZ, 0xc0, !PT ;  /* 0xfffffff80b0b7812 */ /* 0x000fe400078ec0ff */
[----:B------:R-:W-:Y:S02]  /*0c60*/  LEA.HI R8, R8, R227, RZ, 0x5 ;  /* 0x000000e308087211 */ /* 0x000fe400078f28ff */
[----:B------:R-:W-:Y:S01]  /*0c70*/  LOP3.LUT R6, R7, 0xfffffc00, RZ, 0xc0, !PT ;  /* 0xfffffc0007067812 */ /* 0x000fe200078ec0ff */
[----:B------:R-:W-:Y:S01]  /*0c80*/  IMAD.IADD R11, R10, 0x1, -R11 ;  /* 0x000000010a0b7824 */ /* 0x000fe200078e0a0b */
[----:B------:R-:W-:Y:S02]  /*0c90*/  LOP3.LUT R7, R4, 0x1ffffffe, RZ, 0xc0, !PT ;  /* 0x1ffffffe04077812 */ /* 0x000fe400078ec0ff */
[----:B------:R-:W-:Y:S01]  /*0ca0*/  LOP3.LUT R0, R0, 0x3fffffe, RZ, 0xc0, !PT ;  /* 0x03fffffe00007812 */ /* 0x000fe200078ec0ff */
[----:B------:R-:W-:Y:S01]  /*0cb0*/  IMAD R6, R5, 0x40, R6 ;  /* 0x0000004005067824 */ /* 0x000fe200078e0206 */
[----:B------:R-:W-:Y:S01]  /*0cc0*/  SHF.R.S32.HI R8, RZ, 0x5, R8 ;  /* 0x00000005ff087819 */ /* 0x000fe20000011408 */
[----:B------:R-:W-:Y:S01]  /*0cd0*/  IMAD.IADD R7, R2, 0x1, -R7 ;  /* 0x0000000102077824 */ /* 0x000fe200078e0a07 */
[----:B------:R-:W-:Y:S01]  /*0ce0*/  LEA.HI R2, R13, R13, RZ, 0x1 ;  /* 0x0000000d0d027211 */ /* 0x000fe200078f08ff */
[----:B------:R-:W-:Y:S01]  /*0cf0*/  IMAD.IADD R0, R3, 0x1, -R0 ;  /* 0x0000000103007824 */ /* 0x000fe200078e0a00 */
[----:B------:R-:W-:Y:S01]  /*0d00*/  LOP3.LUT R4, R9, 0x7ffffffc, RZ, 0xc0, !PT ;  /* 0x7ffffffc09047812 */ /* 0x000fe200078ec0ff */
[----:B------:R-:W-:Y:S01]  /*0d10*/  IMAD R11, R8, 0x10, R11 ;  /* 0x00000010080b7824 */ /* 0x000fe200078e020b */
[----:B------:R-:W-:Y:S01]  /*0d20*/  LOP3.LUT R2, R2, 0x1ffffffe, RZ, 0xc0, !PT ;  /* 0x1ffffffe02027812 */ /* 0x000fe200078ec0ff */
[----:B------:R-:W-:-:S02]  /*0d30*/  IMAD R3, R7, 0x8, R6 ;  /* 0x0000000807037824 */ /* 0x000fc400078e0206 */
[----:B------:R-:W-:Y:S02]  /*0d40*/  IMAD R0, R0, 0x40, R11 ;  /* 0x0000004000007824 */ /* 0x000fe400078e020b */
[----:B------:R-:W-:Y:S01]  /*0d50*/  IMAD.IADD R4, R227, 0x1, -R4 ;  /* 0x00000001e3047824 */ /* 0x000fe200078e0a04 */
[----:B------:R0:W-:Y:S01]  /*0d60*/  STL [R1+0x4c], R3 ;  /* 0x00004c0301007387 */ /* 0x0001e20000100800 */
[----:B------:R-:W-:Y:S02]  /*0d70*/  IMAD.IADD R16, R13, 0x1, -R2 ;  /* 0x000000010d107824 */ /* 0x000fe400078e0a02 */
[----:B------:R-:W-:Y:S01]  /*0d80*/  IMAD.SHL.U32 R2, R4, 0x2, RZ ;  /* 0x0000000204027824 */ /* 0x000fe200078e00ff */
[----:B------:R1:W-:Y:S01]  /*0d90*/  STL [R1+0x48], R0 ;  /* 0x0000480001007387 */ /* 0x0003e20000100800 */
[----:B------:R-:W-:Y:S02]  /*0da0*/  IMAD R16, R16, 0x8, R0 ;  /* 0x0000000810107824 */ /* 0x000fe400078e0200 */
[----:B------:R-:W-:-:S02]  /*0db0*/  VIADD R226, R2, 0x8 ;  /* 0x0000000802e27836 */ /* 0x000fc40000000000 */
[C---:B------:R-:W-:Y:S02]  /*0dc0*/  VIADD R225, R2.reuse, 0x10 ;  /* 0x0000001002e17836 */ /* 0x040fe40000000000 */
        /* <DEDUP_REMOVED lines=53> */
.L_x_13512:
[----:B------:R-:W-:Y:S01]  /*1120*/  ULDC.64 UR8, c[0x0][0xc88] ;  /* 0x0003220000087ab9 */ /* 0x000fe20000000a00 */
[----:B------:R-:W-:Y:S01]  /*1130*/  ULDC.64 UR10, c[0x0][0xa18] ;  /* 0x00028600000a7ab9 */ /* 0x000fe20000000a00 */
[----:B------:R-:W-:Y:S02]  /*1140*/  UIMAD.WIDE UR8, UR7, 0x4, UR8 ;  /* 0x00000004070878a5 */ /* 0x000fe4000f8e0208 */
[----:B------:R-:W-:Y:S02]  /*1150*/  UISETP.NE.U32.AND UP1, UPT, UR10, URZ, UPT ;  /* 0x0000003f0a00728c */ /* 0x000fe4000bf25070 */
[----:B------:R-:W-:Y:S02]  /*1160*/  ULOP3.LUT UR4, UR6, 0xff000000, URZ, 0xc0, !UPT ;  /* 0xff00000006047892 */ /* 0x000fe4000f8ec03f */
[----:B01-34-:R-:W-:Y:S01]  /*1170*/  IMAD.U32 R4, RZ, RZ, UR8 ;  /* 0x00000008ff047e24 */ /* 0x01bfe2000f8e00ff */
[----:B------:R-:W-:Y:S01]  /*1180*/  ULDC UR7, c[0x0][0x424] ;  /* 0x0001090000077ab9 */ /* 0x000fe20000000800 */
[----:B------:R-:W-:Y:S01]  /*1190*/  IMAD.U32 R5, RZ, RZ, UR9 ;  /* 0x00000009ff057e24 */ /* 0x000fe2000f8e00ff */
[----:B------:R-:W-:-:S04]  /*11a0*/  ULDC.64 UR8, c[0x0][0xa28] ;  /* 0x00028a0000087ab9 */ /* 0x000fc80000000a00 */
[----:B--2---:R-:W2:Y:S01]  /*11b0*/  LDG.E R4, desc[UR38][R4.64] ;  /* 0x0000002604047981 */ /* 0x004ea2000c1e1900 */
        /* <DEDUP_REMOVED lines=48> */
.L_x_13455:
        /* <DEDUP_REMOVED lines=8> */
.L_x_13456:
        /* <DEDUP_REMOVED lines=13> */
.L_x_13457:
[----:B------:R-:W-:Y:S01]  /*1610*/  ULDC UR6, c[0x0][0x448] ;  /* 0x0001120000067ab9 */ /* 0x000fe20000000800 */
[----:B------:R-:W-:Y:S02]  /*1620*/  USHF.L.U32 UR43, UR5, 0x7, URZ ;  /* 0x00000007052b7899 */ /* 0x000fe4000800063f */
[----:B------:R-:W-:Y:S02]  /*1630*/  UISETP.NE.AND UP0, UPT, UR6, 0x1, UPT ;  /* 0x000000010600788c */ /* 0x000fe4000bf05270 */
[----:B------:R-:W-:Y:S02]  /*1640*/  UIADD3 UR6, UR43, 0x7f, URZ ;  /* 0x0000007f2b067890 */ /* 0x000fe4000fffe03f */
[----:B------:R-:W-:Y:S02]  /*1650*/  UIADD3 UR50, -UR50, UR4, URZ ;  /* 0x0000000432327290 */ /* 0x000fe4000fffe13f */
[----:B------:R-:W-:Y:S02]  /*1660*/  ULOP3.LUT UR42, UR41, 0xff, URZ, 0xc0, !UPT ;  /* 0x000000ff292a7892 */ /* 0x000fe4000f8ec03f */
[----:B------:R-:W-:-:S02]  /*1670*/  UIADD3 UR7, UR50, 0x60, -UR51 ;  /* 0x0000006032077890 */ /* 0x000fc4000fffe833 */
[----:B------:R-:W-:Y:S01]  /*1680*/  USHF.R.U32.HI UR41, URZ, 0x10, UR41 ;  /* 0x000000103f297899 */ /* 0x000fe20008011629 */
[----:B------:R-:W-:Y:S01]  /*1690*/  @UP0 ULDC UR4, c[0x0][0x44c] ;  /* 0x0001130000040ab9 */ /* 0x000fe20000000800 */
[----:B------:R-:W-:Y:S01]  /*16a0*/  @UP0 ULDC UR8, c[0x0][0x450] ;  /* 0x0001140000080ab9 */ /* 0x000fe20000000800 */
[----:B------:R-:W-:Y:S02]  /*16b0*/  UIMAD.WIDE.U32 UR4, UR6, UR4, URZ ;  /* 0x00000004060472a5 */ /* 0x000fe4000f8e003f */
[----:B------:R-:W-:Y:S02]  /*16c0*/  UIADD3 UR4, UR50, 0x5f, URZ ;  /* 0x0000005f32047890 */ /* 0x000fe4000fffe03f */
[----:B------:R-:W-:Y:S02]  /*16d0*/  @UP0 USHF.R.U32.HI UR6, URZ, UR8, UR5 ;  /* 0x000000083f060299 */ /* 0x000fe40008011605 */
[----:B------:R-:W-:Y:S02]  /*16e0*/  UIMAD.WIDE UR4, UR4, 0x2aaaaaab, URZ ;  /* 0x2aaaaaab040478a5 */ /* 0x000fe4000f8e023f */
[----:B------:R-:W-:-:S02]  /*16f0*/  UIADD3 UR6, UR7, UR6, URZ ;  /* 0x0000000607067290 */ /* 0x000fc4000fffe03f */
[----:B------:R-:W-:Y:S02]  /*1700*/  USHF.R.U32.HI UR4, URZ, 0x1f, UR5 ;  /* 0x0000001f3f047899 */ /* 0x000fe40008011605 */
[----:B------:R-:W-:Y:S02]  /*1710*/  UIMAD.WIDE UR6, UR6, 0x2aaaaaab, URZ ;  /* 0x2aaaaaab060678a5 */ /* 0x000fe4000f8e023f */
[----:B------:R-:W-:Y:S02]  /*1720*/  ULEA.HI.SX32 UR4, UR5, UR4, 0x1c ;  /* 0x0000000405047291 */ /* 0x000fe4000f8fe23f */
[----:B------:R-:W-:-:S04]  /*1730*/  USHF.R.U32.HI UR6, URZ, 0x1f, UR7 ;  /* 0x0000001f3f067899 */ /* 0x000fc80008011607 */
[----:B------:R-:W-:-:S04]  /*1740*/  ULEA.HI.SX32 UR6, UR7, UR6, 0x1c ;  /* 0x0000000607067291 */ /* 0x000fc8000f8fe23f */
[----:B------:R-:W-:-:S04]  /*1750*/  UISETP.LT.AND UP0, UPT, UR4, UR6, UPT ;  /* 0x000000060400728c */ /* 0x000fc8000bf01270 */
[----:B------:R-:W-:-:S03]  /*1760*/  USEL UR9, UR4, UR6, UP0 ;  /* 0x0000000604097287 */ /* 0x000fc60008000000 */
[----:B------:R-:W-:Y:S01]  /*1770*/  UMOV UR4, URZ ;  /* 0x0000003f00047c82 */ /* 0x000fe20008000000 */
[----:B------:R-:W-:-:S06]  /*1780*/  UISETP.GE.AND UP0, UPT, UR9, 0x1, UPT ;  /* 0x000000010900788c */ /* 0x000fcc000bf06270 */
[----:B------:R-:W-:-:S13]  /*1790*/  PLOP3.LUT P0, PT, PT, PT, UP0, 0x80, 0x0 ;  /* 0x000000000000781c */ /* 0x000fda0003f0f008 */
[----:B------:R-:W-:Y:S05]  /*17a0*/  @!P0 BRA `(.L_x_13458) ;  /* 0x0000000000908947 */ /* 0x000fea0003800000 */
        /* <DEDUP_REMOVED lines=36> */
.L_x_13458:
[----:B------:R-:W-:Y:S01]  /*19f0*/  UIMAD UR40, UR42, UR4, URZ ;  /* 0x000000042a2872a4 */ /* 0x000fe2000f8e023f */
        /* <DEDUP_REMOVED lines=110> */
.L_x_13460:
        /* <DEDUP_REMOVED lines=13> */
.L_x_13639:
[----:B------:R-:W-:Y:S01]  /*21b0*/  IMAD.U32 R0, RZ, RZ, UR49 ;  /* 0x00000031ff007e24 */ /* 0x000fe2000f8e00ff */
[----:B------:R-:W-:Y:S05]  /*21c0*/  WARPSYNC.ALL ;  /* 0x0000000000007948 */ /* 0x000fea0003800000 */
[----:B------:R1:W-:Y:S01]  /*21d0*/  BAR.SYNC.DEFER_BLOCKING R7, 0x100 ;  /* 0x000400070000751d */ /* 0x0003e20000010000 */
[----:B------:R-:W-:-:S13]  /*21e0*/  ISETP.NE.AND P0, PT, R0, 0x3, PT ;  /* 0x000000030000780c */ /* 0x000fda0003f05270 */
[----:B-1----:R-:W-:Y:S05]  /*21f0*/  @!P0 BRA `(.L_x_13462) ;  /* 0x0000000000048947 */ /* 0x002fea0003800000 */
[----:B------:R-:W-:Y:S01]  /*2200*/  BPT.TRAP 0x1 ;  /* 0x000000040000795c */ /* 0x000fe20000300000 */
.L_x_13462:
[----:B------:R-:W-:Y:S01]  /*2210*/  R2UR UR22, R6 ;  /* 0x00000000061672ca */ /* 0x000fe200000e0000 */
[----:B------:R-:W-:-:S05]  /*2220*/  IMAD.U32 R9, RZ, RZ, UR47 ;  /* 0x0000002fff097e24 */ /* 0x000fca000f8e00ff */
[----:B------:R-:W-:-:S07]  /*2230*/  SHF.L.U32 R9, R9, 0x1f, RZ ;  /* 0x0000001f09097819 */ /* 0x000fce00000006ff */
[----:B------:R-:W-:-:S09]  /*2240*/  ULEA UR22, UR37, UR22, 0x3 ;  /* 0x0000001625167291 */ /* 0x000fd2000f8e183f */
[----:B------:R1:W2:Y:S01]  /*2250*/  SYNCS.PHASECHK.TRANS64.TRYWAIT P1, [UR22+0x22830], R9 ;  /* 0x02283009ff0075a7 */ /* 0x0002a20008020156 */
[----:B------:R-:W-:Y:S05]  /*2260*/  @!P0 BRA `(.L_x_13463) ;  /* 0x0000000000048947 */ /* 0x000fea0003800000 */
[----:B------:R-:W-:Y:S01]  /*2270*/  BPT.TRAP 0x1 ;  /* 0x000000040000795c */ /* 0x000fe20000300000 */
.L_x_13463:
[----:B--2---:R-:W-:Y:S05]  /*2280*/  @P1 BRA `(.L_x_13464) ;  /* 0x0000000000081947 */ /* 0x004fea0003800000 */
[----:B------:R-:W2:Y:S02]  /*2290*/  SYNCS.PHASECHK.TRANS64.TRYWAIT P1, [UR22+0x22830], R9 ;  /* 0x02283009ff0075a7 */ /* 0x000ea40008020156 */
[----:B--2---:R-:W-:Y:S05]  /*22a0*/  @!P1 BRA `(.L_x_13465) ;  /* 0x00000120001c9947 */ /* 0x004fea0003800000 */
.L_x_13464:
        /* <DEDUP_REMOVED lines=8> */
[----:B--2---:R-:W-:Y:S01]  /*2330*/  VIADD R0, R16, UR43 ;  /* 0x0000002b10007c36 */ /* 0x004fe20008000000 */
[----:B------:R-:W-:Y:S01]  /*2340*/  UMOV UR9, 0x40000040 ;  /* 0x4000004000097882 */ /* 0x000fe20000000000 */
[----:B------:R-:W-:Y:S01]  /*2350*/  UMOV UR11, 0x40000040 ;  /* 0x40000040000b7882 */ /* 0x000fe20000000000 */
[----:B------:R-:W-:Y:S01]  /*2360*/  UIADD3 UR12, UR16, 0x6, URZ ;  /* 0x00000006100c7890 */ /* 0x000fe2000fffe03f */
[----:B------:R-:W2:Y:S01]  /*2370*/  S2R R13, SR_TID.X ;  /* 0x00000000000d7919 */ /* 0x000ea20000002100 */
[----:B------:R-:W-:Y:S01]  /*2380*/  UIADD3 UR4, UR4, 0x1c400, URZ ;  /* 0x0001c40004047890 */ /* 0x000fe2000fffe03f */
[----:B------:R-:W-:Y:S01]  /*2390*/  IMAD.U32 R15, RZ, RZ, UR22 ;  /* 0x00000016ff0f7e24 */ /* 0x000fe2000f8e00ff */
[----:B------:R-:W-:Y:S01]  /*23a0*/  UMOV UR13, 0x40000040 ;  /* 0x40000040000d7882 */ /* 0x000fe20000000000 */
[----:B------:R-:W-:Y:S01]  /*23b0*/  UMOV UR15, 0x40000040 ;  /* 0x40000040000f7882 */ /* 0x000fe20000000000 */
[----:B------:R-:W-:Y:S01]  /*23c0*/  USHF.R.U32.HI UR4, URZ, 0x4, UR4 ;  /* 0x000000043f047899 */ /* 0x000fe20008011604 */
[----:B------:R-:W3:Y:S03]  /*23d0*/  S2R R21, SR_TID.X ;  /* 0x0000000000157919 */ /* 0x000ee60000002100 */
[----:B------:R-:W-:-:S04]  /*23e0*/  ULOP3.LUT UR4, UR4, 0x3fff, URZ, 0xc0, !UPT ;  /* 0x00003fff04047892 */ /* 0x000fc8000f8ec03f */
[----:B------:R-:W-:Y:S02]  /*23f0*/  ULOP3.LUT UR20, UR4, 0x10000, URZ, 0xfc, !UPT ;  /* 0x0001000004147892 */ /* 0x000fe4000f8efc3f */
[----:B------:R-:W-:Y:S02]  /*2400*/  UIADD3 UR4, UR16, 0x2, URZ ;  /* 0x0000000210047890 */ /* 0x000fe4000fffe03f */
[----:B------:R-:W-:-:S04]  /*2410*/  UIMAD UR18, UR37, 0x300, UR20 ;  /* 0x00000300251278a4 */ /* 0x000fc8000f8e0214 */
[----:B------:R-:W-:Y:S02]  /*2420*/  UIADD3 UR6, UR18, 0x2, URZ ;  /* 0x0000000212067890 */ /* 0x000fe4000fffe03f */
[----:B------:R-:W-:Y:S02]  /*2430*/  UIADD3 UR10, UR18, 0x4, URZ ;  /* 0x00000004120a7890 */ /* 0x000fe4000fffe03f */
[----:B------:R-:W-:Y:S02]  /*2440*/  UIADD3 UR14, UR18, 0x6, URZ ;  /* 0x00000006120e7890 */ /* 0x000fe4000fffe03f */
[----:B------:R-:W-:Y:S01]  /*2450*/  HGMMA.64x96x16.F32 R24, gdesc[UR16], RZ, !UPT, gsb0 ;  /* 0x01600000101879f0 */ /* 0x000fe2000c0008ff */
[----:B--2---:R-:W-:Y:S02]  /*2460*/  LOP3.LUT R13, R13, 0x7f, RZ, 0xc0, !PT ;  /* 0x0000007f0d0d7812 */ /* 0x004fe400078ec0ff */
[----:B---3--:R-:W-:Y:S01]  /*2470*/  SHF.R.U32.HI R21, RZ, 0x7, R21 ;  /* 0x00000007ff157819 */ /* 0x008fe20000011615 */
[----:B------:R-:W-:-:S02]  /*2480*/  WARPGROUP.DEPBAR.LE gsb0, 0x0 ;  /* 0x00008000000079c5 */ /* 0x000fc40000010000 */
[----:B------:R-:W-:-:S06]  /*2490*/  WARPGROUP.ARRIVE ;  /* 0x00000000000079c5 */ /* 0x000fcc0000000000 */
[----:B------:R-:W-:Y:S01]  /*24a0*/  HGMMA.64x96x16.F32 R24, gdesc[UR4], R24, gsb0 ;  /* 0x01600000041879f0 */ /* 0x000fe20008000818 */
[----:B------:R-:W-:Y:S02]  /*24b0*/  ULDC UR6, c[0x0][0x448] ;  /* 0x0001120000067ab9 */ /* 0x000fe40000000800 */
[----:B------:R-:W-:-:S06]  /*24c0*/  UISETP.NE.AND UP0, UPT, UR6, 0x1, UPT ;  /* 0x000000010600788c */ /* 0x000fcc000bf05270 */
[----:B------:R-:W-:-:S05]  /*24d0*/  PLOP3.LUT P1, PT, PT, PT, UP0, 0x80, 0x0 ;  /* 0x000000000000781c */ /* 0x000fca0003f2f008 */
[----:B------:R-:W-:-:S08]  /*24e0*/  @UP0 ULDC UR6, c[0x0][0x44c] ;  /* 0x0001130000060ab9 */ /* 0x000fd00000000800 */
[----:B0-----:R-:W-:Y:S01]  /*24f0*/  @P1 IMAD.HI.U32 R3, R0, UR6, RZ ;  /* 0x0000000600031c27 */ /* 0x001fe2000f8e00ff */
[----:B------:R-:W-:-:S04]  /*2500*/  @UP0 ULDC UR6, c[0x0][0x450] ;  /* 0x0001140000060ab9 */ /* 0x000fc80000000800 */
[----:B------:R-:W-:Y:S01]  /*2510*/  @P1 SHF.R.U32.HI R0, RZ, UR6, R3 ;  /* 0x00000006ff001c19 */ /* 0x000fe20008011603 */
[----:B------:R-:W-:-:S04]  /*2520*/  UIMAD UR6, UR52, -0x60, UR50 ;  /* 0xffffffa0340678a4 */ /* 0x000fc8000f8e0232 */
[----:B------:R-:W0:Y:S02]  /*2530*/  SHFL.IDX PT, R5, R0, 0x1, 0x1c1f ;  /* 0x003c1f0000057f89 */ /* 0x000e2400000e0000 */
[----:B------:R-:W-:Y:S02]  /*2540*/  IMAD.U32 R3, RZ, RZ, UR6 ;  /* 0x00000006ff037e24 */ /* 0x000fe4000f8e00ff */
[----:B------:R-:W2:Y:S03]  /*2550*/  SHFL.IDX PT, R0, R0, RZ, 0x1c1f ;  /* 0x001c1fff00007589 */ /* 0x000ea600000e0000 */
[C-C-:B------:R-:W-:Y:S02]  /*2560*/  IADD3 R4, -R2.reuse, 0x61, R3.reuse ;  /* 0x0000006102047810 */ /* 0x140fe40007ffe103 */
[----:B------:R-:W-:-:S03]  /*2570*/  IADD3 R3, -R2, 0x60, R3 ;  /* 0x0000006002037810 */ /* 0x000fc60007ffe103 */
[----:B------:R-:W-:-:S05]  /*2580*/  VIADD R4, R4, -UR51 ;  /* 0x8000003304047c36 */ /* 0x000fca0008000000 */
[----:B0-----:R-:W-:-:S04]  /*2590*/  VIADDMNMX R5, R5, R4, R3, PT ;  /* 0x0000000405057246 */ /* 0x001fc80003800103 */
[C---:B------:R-:W-:Y:S02]  /*25a0*/  ISETP.GT.AND P2, PT, R5.reuse, RZ, PT ;  /* 0x000000ff0500720c */ /* 0x040fe40003f44270 */
[C---:B------:R-:W-:Y:S02]  /*25b0*/  ISETP.GT.AND P3, PT, R5.reuse, 0x1, PT ;  /* 0x000000010500780c */ /* 0x040fe40003f64270 */
[----:B------:R-:W-:Y:S02]  /*25c0*/  ISETP.GT.AND P4, PT, R5, 0x8, PT ;  /* 0x000000080500780c */ /* 0x000fe40003f84270 */
[----:B--2---:R-:W-:-:S04]  /*25d0*/  VIADDMNMX R3, R0, R4, R3, PT ;  /* 0x0000000400037246 */ /* 0x004fc80003800103 */
[----:B------:R-:W-:Y:S01]  /*25e0*/  ISETP.GT.AND P5, PT, R3, 0x8, PT ;  /* 0x000000080300780c */ /* 0x000fe20003fa4270 */
        /* <DEDUP_REMOVED lines=78> */
[----:B------:R-:W-:Y:S01]  /*2ad0*/  FSEL R24, R24, -INF , P3 ;  /* 0xff80000018187808 */ /* 0x000fe20001800000 */
[----:B------:R-:W0:Y:S01]  /*2ae0*/  SHFL.BFLY PT, R5, R8, 0x2, 0x1f ;  /* 0x0c401f0008057f89 */ /* 0x000e2200000e0000 */
[----:B------:R-:W-:Y:S02]  /*2af0*/  FSEL R25, R25, -INF , P4 ;  /* 0xff80000019197808 */ /* 0x000fe40002000000 */
[C---:B------:R-:W-:Y:S02]  /*2b00*/  ISETP.GT.AND P2, PT, R3.reuse, 0x9, PT ;  /* 0x000000090300780c */ /* 0x040fe40003f44270 */
[----:B------:R-:W-:Y:S02]  /*2b10*/  FSEL R28, R28, -INF , P5 ;  /* 0xff8000001c1c7808 */ /* 0x000fe40002800000 */
        /* <DEDUP_REMOVED lines=9> */
[----:B0-----:R-:W-:Y:S02]  /*2bb0*/  FMNMX.FTZ R5, R8, R5, !PT ;  /* 0x0000000508057209 */ /* 0x001fe40007810000 */
[----:B------:R-:W-:Y:S02]  /*2bc0*/  FSEL R37, R37, -INF , P2 ;  /* 0xff80000025257808 */ /* 0x000fe40001000000 */
[C---:B------:R-:W-:Y:S01]  /*2bd0*/  ISETP.GT.AND P2, PT, R3.reuse, 0x21, PT ;  /* 0x000000210300780c */ /* 0x040fe20003f44270 */
[----:B------:R-:W0:Y:S01]  /*2be0*/  SHFL.BFLY PT, R10, R5, 0x1, 0x1f ;  /* 0x0c201f00050a7f89 */ /* 0x000e2200000e0000 */
        /* <DEDUP_REMOVED lines=9> */
[----:B------:R-:W-:Y:S02]  /*2c80*/  ISETP.GT.AND P3, PT, R3, 0x38, PT ;  /* 0x000000380300780c */ /* 0x000fe40003f64270 */
[----:B------:R-:W-:Y:S02]  /*2c90*/  FSEL R49, R49, -INF , P2 ;  /* 0xff80000031317808 */ /* 0x000fe40001000000 */
[----:B------:R-:W-:Y:S02]  /*2ca0*/  ISETP.GT.AND P2, PT, R3, 0x39, PT ;  /* 0x000000390300780c */ /* 0x000fe40003f44270 */
[----:B0-----:R-:W-:Y:S02]  /*2cb0*/  FMNMX.FTZ R4, R5, R10, !PT ;  /* 0x0000000a05047209 */ /* 0x001fe40007810000 */
[----:B------:R-:W-:-:S02]  /*2cc0*/  FMNMX.FTZ R5, R24, R25, !PT ;  /* 0x0000001918057209 */ /* 0x000fc40007810000 */
        /* <DEDUP_REMOVED lines=57> */
[----:B------:R-:W-:Y:S01]  /*3060*/  FFMA.FTZ R71, R71, UR10, -R11 ;  /* 0x0000000a47477c23 */ /* 0x000fe2000801080b */
[----:B------:R-:W-:Y:S01]  /*3070*/  ISETP.GT.AND P2, PT, R3, 0x59, PT ;  /* 0x000000590300780c */ /* 0x000fe20003f44270 */
[----:B------:R-:W-:Y:S01]  /*3080*/  MUFU.EX2 R203, R203 ;  /* 0x000000cb00cb7308 */ /* 0x000fe20000000800 */
[----:B------:R-:W-:-:S02]  /*3090*/  FMNMX.FTZ R8, R56, R5, !PT ;  /* 0x0000000538087209 */ /* 0x000fc40007810000 */
[----:B------:R-:W-:Y:S02]  /*30a0*/  FSEL R68, R68, -INF , P3 ;  /* 0xff80000044447808 */ /* 0x000fe40001800000 */
[----:B------:R-:W-:Y:S02]  /*30b0*/  FMNMX.FTZ R5, R57, R8, !PT ;  /* 0x0000000839057209 */ /* 0x000fe40007810000 */
[----:B------:R-:W-:Y:S01]  /*30c0*/  FSEL R69, R69, -INF , P2 ;  /* 0xff80000045457808 */ /* 0x000fe20001000000 */
        /* <DEDUP_REMOVED lines=10> */
[----:B------:R-:W2:Y:S06]  /*3170*/  SHFL.BFLY PT, R3, R8, 0x2, 0x1f ;  /* 0x0c401f0008037f89 */ /* 0x000eac00000e0000 */
[----:B------:R-:W-:Y:S08]  /*3180*/  MUFU.EX2 R14, R14 ;  /* 0x0000000e000e7308 */ /* 0x000ff00000000800 */
[----:B------:R-:W-:Y:S08]  /*3190*/  MUFU.EX2 R157, R157 ;  /* 0x0000009d009d7308 */ /* 0x000ff00000000800 */
[----:B------:R-:W-:Y:S01]  /*31a0*/  MUFU.EX2 R20, R43 ;  /* 0x0000002b00147308 */ /* 0x000fe20000000800 */
[----:B--2---:R-:W-:-:S05]  /*31b0*/  FMNMX.FTZ R3, R8, R3, !PT ;  /* 0x0000000308037209 */ /* 0x004fca0007810000 */
[----:B------:R-:W2:Y:S02]  /*31c0*/  SHFL.BFLY PT, R8, R3, 0x1, 0x1f ;  /* 0x0c201f0003087f89 */ /* 0x000ea400000e0000 */
[----:B------:R-:W-:Y:S08]  /*31d0*/  MUFU.EX2 R46, R46 ;  /* 0x0000002e002e7308 */ /* 0x000ff00000000800 */
[----:B------:R-:W3:Y:S08]  /*31e0*/  MUFU.EX2 R47, R47 ;  /* 0x0000002f002f7308 */ /* 0x000ef00000000800 */
[----:B------:R-:W-:Y:S01]  /*31f0*/  MUFU.EX2 R50, R50 ;  /* 0x0000003200327308 */ /* 0x000fe20000000800 */
[----:B--2---:R-:W-:Y:S01]  /*3200*/  FMNMX.FTZ R5, R3, R8, !PT ;  /* 0x0000000803057209 */ /* 0x004fe20007810000 */
[----:B0-----:R-:W-:-:S06]  /*3210*/  FADD.FTZ R8, R201, R0 ;  /* 0x00000000c9087221 */ /* 0x001fcc0000010000 */
[----:B------:R-:W-:Y:S01]  /*3220*/  MUFU.EX2 R51, R51 ;  /* 0x0000003300337308 */ /* 0x000fe20000000800 */
[----:B------:R-:W-:Y:S01]  /*3230*/  F2FP.F16.F32.PACK_AB R201, R0, R201 ;  /* 0x000000c900c9723e */ /* 0x000fe200000000ff */
[C---:B------:R-:W-:Y:S01]  /*3240*/  FMUL.FTZ R3, R5.reuse, UR10 ;  /* 0x0000000a05037c20 */ /* 0x040fe20008410000 */
[----:B------:R-:W-:Y:S02]  /*3250*/  FSETP.NEU.FTZ.AND P2, PT, R5, -INF , PT ;  /* 0xff8000000500780b */ /* 0x000fe40003f5d000 */
[----:B---3--:R-:W-:Y:S02]  /*3260*/  F2FP.F16.F32.PACK_AB R159, R47, R46 ;  /* 0x0000002e2f9f723e */ /* 0x008fe400000000ff */
[----:B------:R-:W-:Y:S01]  /*3270*/  FSEL R11, R3, RZ, P2 ;  /* 0x000000ff030b7208 */ /* 0x000fe20001000000 */
[----:B------:R-:W-:Y:S01]  /*3280*/  FADD.FTZ R3, R203, R8 ;  /* 0x00000008cb037221 */ /* 0x000fe20000010000 */
[----:B------:R-:W-:Y:S01]  /*3290*/  ISETP.NE.AND P2, PT, R13, RZ, PT ;  /* 0x000000ff0d00720c */ /* 0x000fe20003f45270 */
[----:B------:R-:W-:Y:S01]  /*32a0*/  MUFU.EX2 R54, R54 ;  /* 0x0000003600367308 */ /* 0x000fe20000000800 */
        /* <DEDUP_REMOVED lines=30> */
[----:B------:R-:W-:Y:S01]  /*3490*/  FFMA.FTZ R11, R69, UR10, -R11 ;  /* 0x0000000a450b7c23 */ /* 0x000fe2000801080b */
[----:B------:R-:W3:Y:S01]  /*34a0*/  MUFU.EX2 R29, R29 ;  /* 0x0000001d001d7308 */ /* 0x000ee20000000800 */
[----:B0-----:R-:W-:Y:S01]  /*34b0*/  FADD.FTZ R3, R24, R25 ;  /* 0x0000001918037221 */ /* 0x001fe20000010000 */
[----:B------:R-:W-:-:S02]  /*34c0*/  F2FP.F16.F32.PACK_AB R153, R12, R153 ;  /* 0x000000990c99723e */ /* 0x000fc400000000ff */
[----:B------:R-:W-:Y:S02]  /*34d0*/  F2FP.F16.F32.PACK_AB R161, R51, R50 ;  /* 0x0000003233a1723e */ /* 0x000fe400000000ff */
[----:B------:R-:W-:Y:S02]  /*34e0*/  F2FP.F16.F32.PACK_AB R200, R25, R24 ;  /* 0x0000001819c8723e */ /* 0x000fe400000000ff */
[----:B------:R-:W0:Y:S01]  /*34f0*/  MUFU.EX2 R32, R32 ;  /* 0x0000002000207308 */ /* 0x000e220000000800 */
[----:B--2---:R-:W-:Y:S01]  /*3500*/  FADD.FTZ R26, R28, R3 ;  /* 0x000000031c1a7221 */ /* 0x004fe20000010000 */
[----:B------:R-:W-:Y:S01]  /*3510*/  FADD.FTZ R3, R155, R8 ;  /* 0x000000089b037221 */ /* 0x000fe20000010000 */
[----:B------:R-:W-:Y:S02]  /*3520*/  IADD3 R8, -R21, 0xb, RZ ;  /* 0x0000000b15087810 */ /* 0x000fe40007ffe1ff */
[C---:B------:R-:W-:Y:S01]  /*3530*/  F2FP.F16.F32.PACK_AB R155, R14.reuse, R155 ;  /* 0x0000009b0e9b723e */ /* 0x040fe200000000ff */
[----:B------:R-:W-:Y:S01]  /*3540*/  FADD.FTZ R30, R14, R3 ;  /* 0x000000030e1e7221 */ /* 0x000fe20000010000 */
[----:B------:R-:W-:Y:S01]  /*3550*/  @!P2 VIADD R3, R15, 0x22840 ;  /* 0x000228400f03a836 */ /* 0x000fe20000000000 */
[----:B------:R-:W2:Y:S01]  /*3560*/  MUFU.EX2 R33, R33 ;  /* 0x0000002100217308 */ /* 0x000ea20000000800 */
[----:B---3--:R-:W-:Y:S01]  /*3570*/  FADD.FTZ R13, R29, R26 ;  /* 0x0000001a1d0d7221 */ /* 0x008fe20000010000 */
[----:B------:R-:W-:Y:S01]  /*3580*/  FADD.FTZ R15, R157, R30 ;  /* 0x0000001e9d0f7221 */ /* 0x000fe20000010000 */
[----:B------:R-:W-:-:S02]  /*3590*/  F2FP.F16.F32.PACK_AB R157, R20, R157 ;  /* 0x0000009d149d723e */ /* 0x000fc400000000ff */
[----:B------:R-:W-:Y:S01]  /*35a0*/  @!P2 PRMT R3, RZ, 0x654, R3 ;  /* 0x00000654ff03a816 */ /* 0x000fe20000000003 */
[----:B------:R-:W-:Y:S01]  /*35b0*/  FADD.FTZ R15, R20, R15 ;  /* 0x0000000f140f7221 */ /* 0x000fe20000010000 */
[----:B------:R3:W-:Y:S06]  /*35c0*/  BAR.ARV R8, 0x100 ;  /* 0x000400080000751d */ /* 0x0007ec0000002000 */
[----:B------:R-:W4:Y:S01]  /*35d0*/  MUFU.EX2 R36, R36 ;  /* 0x0000002400247308 */ /* 0x000f220000000800 */
[----:B0-----:R-:W-:Y:S01]  /*35e0*/  FADD.FTZ R26, R32, R13 ;  /* 0x0000000d201a7221 */ /* 0x001fe20000010000 */
[----:B------:R-:W-:Y:S01]  /*35f0*/  FADD.FTZ R30, R46, R15 ;  /* 0x0000000f2e1e7221 */ /* 0x000fe20000010000 */
[----:B------:R0:W-:Y:S01]  /*3600*/  @!P2 SYNCS.ARRIVE.TRANS64.RED.A1T0 RZ, [R3+URZ], RZ ;  /* 0x000000ff03ffa9a7 */ /* 0x0001e2000810043f */
[----:B------:R-:W-:Y:S01]  /*3610*/  F2FP.F16.F32.PACK_AB R202, R29, R28 ;  /* 0x0000001c1dca723e */ /* 0x000fe200000000ff */
[----:B--2---:R-:W-:Y:S01]  /*3620*/  FADD.FTZ R13, R33, R26 ;  /* 0x0000001a210d7221 */ /* 0x004fe20000010000 */
[----:B------:R-:W-:Y:S01]  /*3630*/  FADD.FTZ R15, R47, R30 ;  /* 0x0000001e2f0f7221 */ /* 0x000fe20000010000 */
[----:B------:R-:W-:Y:S01]  /*3640*/  F2FP.F16.F32.PACK_AB R152, R33, R32 ;  /* 0x000000202198723e */ /* 0x000fe200000000ff */
[----:B------:R-:W2:Y:S02]  /*3650*/  MUFU.EX2 R37, R37 ;  /* 0x0000002500257308 */ /* 0x000ea40000000800 */
[----:B------:R-:W-:-:S06]  /*3660*/  FADD.FTZ R30, R50, R15 ;  /* 0x0000000f321e7221 */ /* 0x000fcc0000010000 */
[----:B------:R-:W5:Y:S01]  /*3670*/  MUFU.EX2 R40, R40 ;  /* 0x0000002800287308 */ /* 0x000f620000000800 */
[----:B----4-:R-:W-:-:S07]  /*3680*/  FADD.FTZ R26, R36, R13 ;  /* 0x0000000d241a7221 */ /* 0x010fce0000010000 */
[----:B------:R-:W0:Y:S01]  /*3690*/  MUFU.EX2 R41, R41 ;  /* 0x0000002900297308 */ /* 0x000e220000000800 */
[C---:B--2---:R-:W-:Y:S01]  /*36a0*/  FADD.FTZ R13, R37.reuse, R26 ;  /* 0x0000001a250d7221 */ /* 0x044fe20000010000 */
[----:B------:R-:W-:-:S06]  /*36b0*/  F2FP.F16.F32.PACK_AB R154, R37, R36 ;  /* 0x00000024259a723e */ /* 0x000fcc00000000ff */
[----:B------:R-:W2:Y:S01]  /*36c0*/  MUFU.EX2 R44, R44 ;  /* 0x0000002c002c7308 */ /* 0x000ea20000000800 */
[----:B-----5:R-:W-:Y:S01]  /*36d0*/  FADD.FTZ R26, R40, R13 ;  /* 0x0000000d281a7221 */ /* 0x020fe20000010000 */
[----:B------:R-:W-:-:S04]  /*36e0*/  FADD.FTZ R13, R51, R30 ;  /* 0x0000001e330d7221 */ /* 0x000fc80000010000 */
[----:B------:R-:W-:Y:S02]  /*36f0*/  FADD.FTZ R30, R54, R13 ;  /* 0x0000000d361e7221 */ /* 0x000fe40000010000 */
[----:B------:R-:W4:Y:S01]  /*3700*/  MUFU.EX2 R45, R45 ;  /* 0x0000002d002d7308 */ /* 0x000f220000000800 */
[C---:B0-----:R-:W-:Y:S01]  /*3710*/  FADD.FTZ R3, R41.reuse, R26 ;  /* 0x0000001a29037221 */ /* 0x041fe20000010000 */
[----:B------:R-:W-:-:S06]  /*3720*/  F2FP.F16.F32.PACK_AB R156, R41, R40 ;  /* 0x00000028299c723e */ /* 0x000fcc00000000ff */
        /* <DEDUP_REMOVED lines=51> */
[C---:B0-----:R-:W-:Y:S01]  /*3a60*/  FADD.FTZ R3, R65.reuse, R10 ;  /* 0x0000000a41037221 */ /* 0x041fe20000010000 */
[----:B------:R-:W-:-:S03]  /*3a70*/  F2FP.F16.F32.PACK_AB R168, R65, R64 ;  /* 0x0000004041a8723e */ /* 0x000fc600000000ff */
[----:B--2---:R-:W-:-:S04]  /*3a80*/  FADD.FTZ R10, R68, R3 ;  /* 0x00000003440a7221 */ /* 0x004fc80000010000 */
[C---:B----4-:R-:W-:Y:S01]  /*3a90*/  FADD.FTZ R3, R11.reuse, R10 ;  /* 0x0000000a0b037221 */ /* 0x050fe20000010000 */
[----:B------:R-:W-:Y:S01]  /*3aa0*/  F2FP.F16.F32.PACK_AB R170, R11, R68 ;  /* 0x000000440baa723e */ /* 0x000fe200000000ff */
[----:B---3--:R-:W-:Y:S06]  /*3ab0*/  @!P0 BRA `(.L_x_13466) ;  /* 0x0000000000048947 */ /* 0x008fec0003800000 */
[----:B------:R-:W-:Y:S01]  /*3ac0*/  BPT.TRAP 0x1 ;  /* 0x000000040000795c */ /* 0x000fe20000300000 */
.L_x_13466:
[----:B------:R0:W2:Y:S01]  /*3ad0*/  SYNCS.PHASECHK.TRANS64.TRYWAIT P3, [UR22+0x22850], R9 ;  /* 0x02285009ff0075a7 */ /* 0x0000a20008060156 */
[----:B------:R-:W-:Y:S05]  /*3ae0*/  @!P0 BRA `(.L_x_13467) ;  /* 0x0000000000048947 */ /* 0x000fea0003800000 */
[----:B------:R-:W-:Y:S01]  /*3af0*/  BPT.TRAP 0x1 ;  /* 0x000000040000795c */ /* 0x000fe20000300000 */
.L_x_13467:
[----:B--2---:R-:W-:Y:S05]  /*3b00*/  @P3 BRA `(.L_x_13468) ;  /* 0x0000000000083947 */ /* 0x004fea0003800000 */
[----:B------:R-:W2:Y:S02]  /*3b10*/  SYNCS.PHASECHK.TRANS64.TRYWAIT P3, [UR22+0x22850], R9 ;  /* 0x02285009ff0075a7 */ /* 0x000ea40008060156 */
[----:B--2---:R-:W-:Y:S05]  /*3b20*/  @!P3 BRA `(.L_x_13469) ;  /* 0x000001080014b947 */ /* 0x004fea0003800000 */
.L_x_13468:
[----:B------:R-:W-:Y:S01]  /*3b30*/  R2UR UR6, R6 ;  /* 0x00000000060672ca */ /* 0x000fe200000e0000 */
[----:B------:R3:W-:Y:S01]  /*3b40*/  BAR.SYNC.DEFER_BLOCKING R7, 0x100 ;  /* 0x000400070000751d */ /* 0x0007e20000010000 */
[----:B------:R-:W-:-:S05]  /*3b50*/  UIADD3 UR52, UR52, -0x2, URZ ;  /* 0xfffffffe34347890 */ /* 0x000fca000fffe03f */
[----:B------:R-:W-:Y:S01]  /*3b60*/  UMOV UR7, 0x40000040 ;  /* 0x4000004000077882 */ /* 0x000fe20000000000 */
[----:B------:R-:W-:Y:S01]  /*3b70*/  @UP0 ULDC UR14, c[0x0][0x450] ;  /* 0x00011400000e0ab9 */ /* 0x000fe20000000800 */
[----:B------:R-:W-:-:S04]  /*3b80*/  VOTEU.ALL UP1, P2 ;  /* 0x00000000003f7886 */ /* 0x000fc80001020000 */
        /* <DEDUP_REMOVED lines=45> */
[----:B------:R-:W-:-:S04]  /*3e60*/  UIMAD.WIDE UR6, UR6, 0x2aaaaaab, URZ ;  /* 0x2aaaaaab060678a5 */ /* 0x000fc8000f8e023f */
[----:B------:R-:W-:-:S04]  /*3e70*/  USHF.R.U32.HI UR6, URZ, 0x1f, UR7 ;  /* 0x0000001f3f067899 */ /* 0x000fc80008011607 */
[----:B------:R-:W-:-:S04]  /*3e80*/  ULEA.HI.SX32 UR6, UR7, UR6, 0x1c ;  /* 0x0000000607067291 */ /* 0x000fc8000f8fe23f */
[----:B------:R-:W-:Y:S01]  /*3e90*/  UISETP.LT.AND UP1, UPT, UR40, UR6, UPT ;  /* 0x000000062800728c */ /* 0x000fe2000bf21270 */
[----:B------:R-:W-:Y:S02]  /*3ea0*/  WARPGROUP.DEPBAR.LE gsb0, 0x0 ;  /* 0x00008000000079c5 */ /* 0x000fe40000010000 */
[----:B------:R-:W-:Y:S01]  /*3eb0*/  @!P2 SYNCS.ARRIVE.TRANS64.RED.A1T0 RZ, [UR22], RZ ;  /* 0x000000ffffffa9a7 */ /* 0x000fe20008100416 */
[----:B------:R-:W-:-:S04]  /*3ec0*/  USEL UR22, UR40, UR6, !UP1 ;  /* 0x0000000628167287 */ /* 0x000fc8000c800000 */
[----:B------:R-:W-:-:S06]  /*3ed0*/  UISETP.GE.AND UP1, UPT, UR52, UR22, UPT ;  /* 0x000000163400728c */ /* 0x000fcc000bf26270 */
[----:B------:R-:W-:-:S13]  /*3ee0*/  PLOP3.LUT P3, PT, PT, PT, UP1, 0x80, 0x0 ;  /* 0x000000000000781c */ /* 0x000fda0003f6f018 */
[----:B---3--:R-:W-:Y:S05]  /*3ef0*/  @!P3 BRA `(.L_x_13470) ;  /* 0x000000240074b947 */ /* 0x008fea0003800000 */
[----:B012---:R-:W-:Y:S01]  /*3f00*/  IMAD.MOV.U32 R9, RZ, RZ, R4 ;  /* 0x000000ffff097224 */ /* 0x007fe200078e0004 */
[----:B------:R-:W-:Y:S01]  /*3f10*/  ULDC UR23, c[0x0][0x988] ;  /* 0x0002620000177ab9 */ /* 0x000fe20000000800 */
[----:B------:R-:W-:-:S07]  /*3f20*/  IMAD.MOV.U32 R7, RZ, RZ, R5 ;  /* 0x000000ffff077224 */ /* 0x000fce00078e0005 */
.L_x_13479:
[----:B------:R-:W-:-:S04]  /*3f30*/  UIADD3 UR37, UR37, 0x1, URZ ;  /* 0x0000000125257890 */ /* 0x000fc8000fffe03f */
[----:B------:R-:W-:-:S04]  /*3f40*/  UISETP.NE.AND UP1, UPT, UR37, 0x2, UPT ;  /* 0x000000022500788c */ /* 0x000fc8000bf25270 */
[----:B------:R-:W-:Y:S02]  /*3f50*/  USEL UR6, URZ, 0x1, UP1 ;  /* 0x000000013f067887 */ /* 0x000fe40008800000 */
[----:B------:R-:W-:Y:S02]  /*3f60*/  USEL UR37, UR37, URZ, UP1 ;  /* 0x0000003f25257287 */ /* 0x000fe40008800000 */
[----:B------:R-:W-:Y:S01]  /*3f70*/  ULOP3.LUT UR47, UR47, UR6, URZ, 0x3c, !UPT ;  /* 0x000000062f2f7292 */ /* 0x000fe2000f8e3c3f */
[----:B------:R-:W-:Y:S11]  /*3f80*/  @!P0 BRA `(.L_x_13471) ;  /* 0x0000000000048947 */ /* 0x000ff60003800000 */
[----:B------:R-:W-:Y:S01]  /*3f90*/  BPT.TRAP 0x1 ;  /* 0x000000040000795c */ /* 0x000fe20000300000 */
.L_x_13471:
        /* <DEDUP_REMOVED lines=9> */
.L_x_13472:
[----:B------:R-:W-:Y:S01]  /*4030*/  VIADD R8, R16, UR43 ;  /* 0x0000002b10087c36 */ /* 0x000fe20008000000 */
[----:B-1----:R-:W-:Y:S06]  /*4040*/  @P3 BRA `(.L_x_13473) ;  /* 0x0000000000083947 */ /* 0x002fec0003800000 */
[----:B------:R-:W1:Y:S02]  /*4050*/  SYNCS.PHASECHK.TRANS64.TRYWAIT P3, [UR24+0x22830], R6 ;  /* 0x02283006ff0075a7 */ /* 0x000e640008060158 */
[----:B-1----:R-:W-:Y:S05]  /*4060*/  @!P3 BRA `(.L_x_13474) ;  /* 0x0000010000dcb947 */ /* 0x002fea0003800000 */
.L_x_13473:
[----:B------:R-:W-:Y:S01]  /*4070*/  UIMAD UR18, UR37, 0x300, UR20 ;  /* 0x00000300251278a4 */ /* 0x000fe2000f8e0214 */
[----:B------:R-:W-:Y:S01]  /*4080*/  WARPGROUP.ARRIVE ;  /* 0x00000000000079c5 */ /* 0x000fe20000000000 */
[----:B------:R-:W-:Y:S01]  /*4090*/  UMOV UR19, 0x40000040 ;  /* 0x4000004000137882 */ /* 0x000fe20000000000 */
[----:B------:R-:W-:Y:S01]  /*40a0*/  @UP0 ULDC UR6, c[0x0][0x44c] ;  /* 0x0001130000060ab9 */ /* 0x000fe20000000800 */
[----:B------:R-:W-:Y:S01]  /*40b0*/  UMOV UR7, 0x40000040 ;  /* 0x4000004000077882 */ /* 0x000fe20000000000 */
[----:B------:R-:W-:Y:S01]  /*40c0*/  @P1 IMAD.HI.U32 R4, R8, UR6, RZ ;  /* 0x0000000608041c27 */ /* 0x000fe2000f8e00ff */
[----:B------:R-:W-:Y:S01]  /*40d0*/  @UP0 ULDC UR6, c[0x0][0x450] ;  /* 0x0001140000060ab9 */ /* 0x000fe20000000800 */
[----:B------:R-:W-:Y:S01]  /*40e0*/  UIADD3 UR10, UR18, 0x4, URZ ;  /* 0x00000004120a7890 */ /* 0x000fe2000fffe03f */
[----:B------:R-:W-:Y:S01]  /*40f0*/  LOP3.LUT R11, R11, 0xffffdfff, RZ, 0xc0, !PT ;  /* 0xffffdfff0b0b7812 */ /* 0x000fe200078ec0ff */
[----:B------:R-:W-:Y:S01]  /*4100*/  HGMMA.64x96x16.F32 R152, gdesc[UR16], RZ, !UPT, gsb0 ;  /* 0x01600000109879f0 */ /* 0x000fe2000c0008ff */
[----:B------:R-:W-:Y:S01]  /*4110*/  @P1 SHF.R.U32.HI R8, RZ, UR6, R4 ;  /* 0x00000006ff081c19 */ /* 0x000fe20008011604 */
[----:B------:R-:W-:Y:S01]  /*4120*/  UIMAD UR6, UR52, -0x60, URZ ;  /* 0xffffffa0340678a4 */ /* 0x000fe2000f8e023f */
[----:B------:R-:W-:Y:S01]  /*4130*/  @P2 LOP3.LUT R11, R11, 0x2000, RZ, 0xfc, !PT ;  /* 0x000020000b0b2812 */ /* 0x000fe200078efcff */
[----:B------:R-:W-:Y:S01]  /*4140*/  UMOV UR11, 0x40000040 ;  /* 0x40000040000b7882 */ /* 0x000fe20000000000 */
[----:B------:R-:W-:Y:S01]  /*4150*/  UIADD3 UR14, UR18, 0x6, URZ ;  /* 0x00000006120e7890 */ /* 0x000fe2000fffe03f */
[----:B-1----:R-:W1:Y:S01]  /*4160*/  SHFL.IDX PT, R5, R8, RZ, 0x1c1f ;  /* 0x001c1fff08057589 */ /* 0x002e6200000e0000 */
[----:B------:R-:W-:Y:S01]  /*4170*/  UMOV UR15, 0x40000040 ;  /* 0x40000040000f7882 */ /* 0x000fe20000000000 */
[----:B------:R-:W-:Y:S01]  /*4180*/  IMAD.U32 R15, RZ, RZ, UR6 ;  /* 0x00000006ff0f7e24 */ /* 0x000fe2000f8e00ff */
[----:B------:R-:W-:Y:S01]  /*4190*/  UIADD3 UR6, UR18, 0x2, URZ ;  /* 0x0000000212067890 */ /* 0x000fe2000fffe03f */
[----:B------:R-:W2:Y:S01]  /*41a0*/  SHFL.IDX PT, R13, R8, 0x1, 0x1c1f ;  /* 0x003c1f00080d7f89 */ /* 0x000ea200000e0000 */
[----:B------:R-:W-:Y:S01]  /*41b0*/  IMAD.U32 R21, RZ, RZ, UR51 ;  /* 0x00000033ff157e24 */ /* 0x000fe2000f8e00ff */
[----:B------:R-:W-:-:S02]  /*41c0*/  LOP3.LUT R11, R11, 0xffffefff, RZ, 0xc0, !PT ;  /* 0xffffefff0b0b7812 */ /* 0x000fc400078ec0ff */
[----:B------:R-:W-:Y:S01]  /*41d0*/  IADD3 R4, -R2, 0x1, R15 ;  /* 0x0000000102047810 */ /* 0x000fe20007ffe10f */
[----:B------:R-:W3:Y:S01]  /*41e0*/  S2R R200, SR_TID.X ;  /* 0x0000000000c87919 */ /* 0x000ee20000002100 */
[----:B------:R-:W-:Y:S02]  /*41f0*/  @P0 LOP3.LUT R11, R11, 0x1000, RZ, 0xfc, !PT ;  /* 0x000010000b0b0812 */ /* 0x000fe400078efcff */
[----:B------:R-:W-:Y:S02]  /*4200*/  IADD3 R4, -R21, UR50, R4 ;  /* 0x0000003215047c10 */ /* 0x000fe4000fffe104 */
[----:B------:R-:W-:-:S04]  /*4210*/  LOP3.LUT R11, R11, 0xffffbfff, RZ, 0xc0, !PT ;  /* 0xffffbfff0b0b7812 */ /* 0x000fc800078ec0ff */
[----:B------:R-:W-:-:S04]  /*4220*/  @P1 LOP3.LUT R11, R11, 0x4000, RZ, 0xfc, !PT ;  /* 0x000040000b0b1812 */ /* 0x000fc800078efcff */
[----:B------:R-:W-:Y:S01]  /*4230*/  LOP3.LUT R11, R11, 0xffff7fff, RZ, 0xc0, !PT ;  /* 0xffff7fff0b0b7812 */ /* 0x000fe200078ec0ff */
[C---:B-1----:R-:W-:Y:S02]  /*4240*/  IMAD.IADD R5, R4.reuse, 0x1, R5 ;  /* 0x0000000104057824 */ /* 0x042fe400078e0205 */
[----:B--2---:R-:W-:-:S05]  /*4250*/  IMAD.IADD R4, R4, 0x1, R13 ;  /* 0x0000000104047824 */ /* 0x004fca00078e020d */
        /* <DEDUP_REMOVED lines=9> */
[----:B------:R-:W-:Y:S02]  /*42f0*/  LOP3.LUT R11, R11, 0xfffeffff, RZ, 0xc0, !PT ;  /* 0xfffeffff0b0b7812 */ /* 0x000fe400078ec0ff */
[----:B---3--:R-:W-:Y:S02]  /*4300*/  SHF.R.U32.HI R200, RZ, 0x7, R200 ;  /* 0x00000007ffc87819 */ /* 0x008fe400000116c8 */
[----:B------:R-:W-:-:S02]  /*4310*/  @P2 LOP3.LUT R11, R11, 0x10000, RZ, 0xfc, !PT ;  /* 0x000100000b0b2812 */ /* 0x000fc400078efcff */
        /* <DEDUP_REMOVED lines=42> */
[----:B------:R-:W-:Y:S02]  /*45c0*/  ISETP.GT.AND P2, PT, R5, 0x39, PT ;  /* 0x000000390500780c */ /* 0x000fe40003f44270 */
[----:B------:R-:W-:Y:S02]  /*45d0*/  ISETP.GT.AND P1, PT, R4, RZ, PT ;  /* 0x000000ff0400720c */ /* 0x000fe40003f24270 */
        /* <DEDUP_REMOVED lines=41> */
[----:B------:R-:W-:Y:S02]  /*4870*/  LOP3.LUT P1, RZ, R11, 0x8000, RZ, 0xc0, !PT ;  /* 0x000080000bff7812 */ /* 0x000fe4000782c0ff */
        /* <DEDUP_REMOVED lines=21> */
[C---:B------:R-:W-:Y:S02]  /*49d0*/  LOP3.LUT P1, RZ, R11.reuse, 0x4000, RZ, 0xc0, !PT ;  /* 0x000040000bff7812 */ /* 0x040fe4000782c0ff */
[----:B------:R-:W-:Y:S02]  /*49e0*/  FMNMX.FTZ R4, R186, R4, !PT ;  /* 0x00000004ba047209 */ /* 0x000fe40007810000 */
[----:B------:R-:W-:Y:S02]  /*49f0*/  LOP3.LUT P2, RZ, R11, 0x2000, RZ, 0xc0, !PT ;  /* 0x000020000bff7812 */ /* 0x000fe4000784c0ff */
[----:B------:R-:W-:Y:S02]  /*4a00*/  FMNMX.FTZ R4, R187, R4, !PT ;  /* 0x00000004bb047209 */ /* 0x000fe40007810000 */
[----:B------:R-:W-:-:S02]  /*4a10*/  LOP3.LUT P0, RZ, R11, 0x1000, RZ, 0xc0, !PT ;  /* 0x000010000bff7812 */ /* 0x000fc4000780c0ff */
[----:B------:R-:W-:Y:S02]  /*4a20*/  FMNMX.FTZ R4, R190, R4, !PT ;  /* 0x00000004be047209 */ /* 0x000fe40007810000 */
[----:B------:R-:W-:Y:S02]  /*4a30*/  ISETP.GT.AND P6, PT, R5, 0x41, PT ;  /* 0x000000410500780c */ /* 0x000fe40003fc4270 */
[----:B------:R-:W-:Y:S02]  /*4a40*/  FMNMX.FTZ R4, R191, R4, !PT ;  /* 0x00000004bf047209 */ /* 0x000fe40007810000 */
[----:B------:R-:W-:Y:S02]  /*4a50*/  ISETP.GT.AND P5, PT, R5, 0x48, PT ;  /* 0x000000480500780c */ /* 0x000fe40003fa4270 */
[----:B------:R-:W-:Y:S02]  /*4a60*/  FMNMX.FTZ R4, R194, R4, !PT ;  /* 0x00000004c2047209 */ /* 0x000fe40007810000 */
[----:B------:R-:W-:-:S02]  /*4a70*/  FSEL R185, R185, -INF , P6 ;  /* 0xff800000b9b97808 */ /* 0x000fc40003000000 */
[----:B------:R-:W-:Y:S02]  /*4a80*/  FMNMX.FTZ R4, R195, R4, !PT ;  /* 0x00000004c3047209 */ /* 0x000fe40007810000 */
[----:B------:R-:W-:Y:S02]  /*4a90*/  ISETP.GT.AND P4, PT, R5, 0x49, PT ;  /* 0x000000490500780c */ /* 0x000fe40003f84270 */
[----:B------:R-:W-:Y:S02]  /*4aa0*/  FMNMX.FTZ R4, R198, R4, !PT ;  /* 0x00000004c6047209 */ /* 0x000fe40007810000 */
[----:B------:R-:W-:Y:S02]  /*4ab0*/  FSEL R188, R188, -INF , P5 ;  /* 0xff800000bcbc7808 */ /* 0x000fe40002800000 */
[----:B------:R-:W-:Y:S02]  /*4ac0*/  FMNMX.FTZ R4, R199, R4, !PT ;  /* 0x00000004c7047209 */ /* 0x000fe40007810000 */
[----:B------:R-:W-:-:S02]  /*4ad0*/  FSEL R189, R189, -INF , P4 ;  /* 0xff800000bdbd7808 */ /* 0x000fc40002000000 */
[C---:B------:R-:W-:Y:S01]  /*4ae0*/  ISETP.GT.AND P5, PT, R5.reuse, 0x50, PT ;  /* 0x000000500500780c */ /* 0x040fe20003fa4270 */
[----:B------:R-:W1:Y:S01]  /*4af0*/  SHFL.BFLY PT, R11, R4, 0x2, 0x1f ;  /* 0x0c401f00040b7f89 */ /* 0x000e6200000e0000 */
[C---:B------:R-:W-:Y:S02]  /*4b00*/  ISETP.GT.AND P4, PT, R5.reuse, 0x51, PT ;  /* 0x000000510500780c */ /* 0x040fe40003f84270 */
[----:B------:R-:W-:Y:S02]  /*4b10*/  FSEL R192, R192, -INF , P5 ;  /* 0xff800000c0c07808 */ /* 0x000fe40002800000 */
[----:B------:R-:W-:Y:S02]  /*4b20*/  ISETP.GT.AND P5, PT, R5, 0x58, PT ;  /* 0x000000580500780c */ /* 0x000fe40003fa4270 */
[----:B------:R-:W-:Y:S02]  /*4b30*/  FSEL R193, R193, -INF , P4 ;  /* 0xff800000c1c17808 */ /* 0x000fe40002000000 */
[----:B------:R-:W-:-:S02]  /*4b40*/  ISETP.GT.AND P4, PT, R5, 0x59, PT ;  /* 0x000000590500780c */ /* 0x000fc40003f84270 */
[----:B------:R-:W-:Y:S02]  /*4b50*/  FSEL R196, R196, -INF , P5 ;  /* 0xff800000c4c47808 */ /* 0x000fe40002800000 */
[----:B------:R-:W-:Y:S02]  /*4b60*/  FSEL R197, R197, -INF , P4 ;  /* 0xff800000c5c57808 */ /* 0x000fe40002000000 */
[----:B-1----:R-:W-:-:S05]  /*4b70*/  FMNMX.FTZ R4, R4, R11, !PT ;  /* 0x0000000b04047209 */ /* 0x002fca0007810000 */
[----:B------:R-:W1:Y:S02]  /*4b80*/  SHFL.BFLY PT, R11, R4, 0x1, 0x1f ;  /* 0x0c201f00040b7f89 */ /* 0x000e6400000e0000 */
[----:B-1----:R-:W-:-:S04]  /*4b90*/  FMNMX.FTZ R4, R4, R11, !PT ;  /* 0x0000000b04047209 */ /* 0x002fc80007810000 */
[----:B------:R-:W-:-:S04]  /*4ba0*/  FSETP.NEU.FTZ.AND P3, PT, R4, -INF , PT ;  /* 0xff8000000400780b */ /* 0x000fc80003f7d000 */
[----:B------:R-:W-:-:S05]  /*4bb0*/  FSEL R11, R4, RZ, P3 ;  /* 0x000000ff040b7208 */ /* 0x000fca0001800000 */
[----:B------:R-:W-:Y:S01]  /*4bc0*/  FADD.FTZ R11, -R11, R9 ;  /* 0x000000090b0b7221 */ /* 0x000fe20000010100 */
[----:B------:R-:W-:-:S05]  /*4bd0*/  FMUL.FTZ R9, R4, UR10 ;  /* 0x0000000a04097c20 */ /* 0x000fca0008410000 */
[----:B------:R-:W-:Y:S02]  /*4be0*/  FSEL R9, R9, RZ, P3 ;  /* 0x000000ff09097208 */ /* 0x000fe40001800000 */
[----:B------:R-:W-:-:S03]  /*4bf0*/  ISETP.GT.AND P3, PT, R5, 0x40, PT ;  /* 0x000000400500780c */ /* 0x000fc60003f64270 */
        /* <DEDUP_REMOVED lines=27> */
[----:B------:R-:W-:-:S02]  /*4db0*/  FSEL R184, R184, -INF , P3 ;  /* 0xff800000b8b87808 */ /* 0x000fc40001800000 */
[----:B------:R-:W-:-:S04]  /*4dc0*/  FMNMX.FTZ R11, R8, R11, !PT ;  /* 0x0000000b080b7209 */ /* 0x000fc80007810000 */
[----:B------:R-:W-:Y:S01]  /*4dd0*/  FMNMX.FTZ R11, R156, R11, !PT ;  /* 0x0000000b9c0b7209 */ /* 0x000fe20007810000 */
[----:B------:R-:W1:Y:S03]  /*4de0*/  MUFU.EX2 R9, R9 ;  /* 0x0000000900097308 */ /* 0x000e660000000800 */
[----:B------:R-:W-:-:S04]  /*4df0*/  FMNMX.FTZ R11, R10, R11, !PT ;  /* 0x0000000b0a0b7209 */ /* 0x000fc80007810000 */
[----:B------:R-:W-:Y:S01]  /*4e00*/  FMNMX.FTZ R11, R160, R11, !PT ;  /* 0x0000000ba00b7209 */ /* 0x000fe20007810000 */
[----:B------:R-:W2:Y:S03]  /*4e10*/  MUFU.EX2 R155, R155 ;  /* 0x0000009b009b7308 */ /* 0x000ea60000000800 */
[----:B------:R-:W-:-:S04]  /*4e20*/  FMNMX.FTZ R11, R161, R11, !PT ;  /* 0x0000000ba10b7209 */ /* 0x000fc80007810000 */
[----:B------:R-:W-:Y:S01]  /*4e30*/  FMNMX.FTZ R11, R164, R11, !PT ;  /* 0x0000000ba40b7209 */ /* 0x000fe20007810000 */
[----:B------:R-:W3:Y:S01]  /*4e40*/  MUFU.EX2 R158, R158 ;  /* 0x0000009e009e7308 */ /* 0x000ee20000000800 */
        /* <DEDUP_REMOVED lines=10> */
[----:B------:R-:W-:Y:S01]  /*4ef0*/  FMUL.FTZ R34, R34, R9 ;  /* 0x0000000922227220 */ /* 0x000fe20000410000 */
[----:B------:R-:W-:Y:S01]  /*4f00*/  FMNMX.FTZ R11, R169, R11, !PT ;  /* 0x0000000ba90b7209 */ /* 0x000fe20007810000 */
[-C--:B------:R-:W-:Y:S01]  /*4f10*/  FMUL.FTZ R35, R35, R9.reuse ;  /* 0x0000000923237220 */ /* 0x080fe20000410000 */
[-C--:B------:R-:W-:Y:S01]  /*4f20*/  FMUL.FTZ R38, R38, R9.reuse ;  /* 0x0000000926267220 */ /* 0x080fe20000410000 */
[----:B------:R-:W-:Y:S01]  /*4f30*/  FMUL.FTZ R39, R39, R9 ;  /* 0x0000000927277220 */ /* 0x000fe20000410000 */
[----:B------:R-:W-:Y:S01]  /*4f40*/  FMNMX.FTZ R11, R172, R11, !PT ;  /* 0x0000000bac0b7209 */ /* 0x000fe20007810000 */
[----:B---3--:R-:W-:Y:S01]  /*4f50*/  FADD.FTZ R0, R158, R0 ;  /* 0x000000009e007221 */ /* 0x008fe20000010000 */
[----:B------:R-:W2:Y:S01]  /*4f60*/  MUFU.EX2 R153, R162 ;  /* 0x000000a200997308 */ /* 0x000ea20000000800 */
[----:B------:R-:W-:Y:S01]  /*4f70*/  FMUL.FTZ R42, R42, R9 ;  /* 0x000000092a2a7220 */ /* 0x000fe20000410000 */
[----:B------:R-:W-:Y:S01]  /*4f80*/  FMNMX.FTZ R11, R173, R11, !PT ;  /* 0x0000000bad0b7209 */ /* 0x000fe20007810000 */
[-C--:B------:R-:W-:Y:S01]  /*4f90*/  FMUL.FTZ R43, R43, R9.reuse ;  /* 0x000000092b2b7220 */ /* 0x080fe20000410000 */
[-C--:B------:R-:W-:Y:S01]  /*4fa0*/  FMUL.FTZ R46, R46, R9.reuse ;  /* 0x000000092e2e7220 */ /* 0x080fe20000410000 */
[----:B------:R-:W-:Y:S01]  /*4fb0*/  FMUL.FTZ R47, R47, R9 ;  /* 0x000000092f2f7220 */ /* 0x000fe20000410000 */
[----:B------:R-:W-:Y:S01]  /*4fc0*/  FMNMX.FTZ R11, R176, R11, !PT ;  /* 0x0000000bb00b7209 */ /* 0x000fe20007810000 */
[C---:B-1----:R-:W-:Y:S01]  /*4fd0*/  FADD.FTZ R0, R159.reuse, R0 ;  /* 0x000000009f007221 */ /* 0x042fe20000010000 */
[----:B------:R-:W-:Y:S01]  /*4fe0*/  F2FP.F16.F32.PACK_AB R159, R159, R158 ;  /* 0x0000009e9f9f723e */ /* 0x000fe200000000ff */
[----:B------:R-:W1:Y:S01]  /*4ff0*/  MUFU.EX2 R163, R163 ;  /* 0x000000a300a37308 */ /* 0x000e620000000800 */
[----:B------:R-:W-:Y:S01]  /*5000*/  FMNMX.FTZ R11, R177, R11, !PT ;  /* 0x0000000bb10b7209 */ /* 0x000fe20007810000 */
[-C--:B------:R-:W-:Y:S01]  /*5010*/  FMUL.FTZ R50, R50, R9.reuse ;  /* 0x0000000932327220 */ /* 0x080fe20000410000 */
[-C--:B------:R-:W-:Y:S01]  /*5020*/  FMUL.FTZ R51, R51, R9.reuse ;  /* 0x0000000933337220 */ /* 0x080fe20000410000 */
[----:B------:R-:W-:Y:S01]  /*5030*/  FMUL.FTZ R54, R54, R9 ;  /* 0x0000000936367220 */ /* 0x000fe20000410000 */
[----:B------:R-:W-:Y:S01]  /*5040*/  FMNMX.FTZ R11, R180, R11, !PT ;  /* 0x0000000bb40b7209 */ /* 0x000fe20007810000 */
[-C--:B------:R-:W-:Y:S01]  /*5050*/  FMUL.FTZ R55, R55, R9.reuse ;  /* 0x0000000937377220 */ /* 0x080fe20000410000 */
[----:B------:R-:W-:Y:S01]  /*5060*/  FMUL.FTZ R58, R58, R9 ;  /* 0x000000093a3a7220 */ /* 0x000fe20000410000 */
[----:B------:R-:W3:Y:S01]  /*5070*/  MUFU.EX2 R155, R166 ;  /* 0x000000a6009b7308 */ /* 0x000ee20000000800 */
[----:B------:R-:W-:Y:S01]  /*5080*/  FMNMX.FTZ R11, R181, R11, !PT ;  /* 0x0000000bb50b7209 */ /* 0x000fe20007810000 */
[----:B--2---:R-:W-:Y:S01]  /*5090*/  FADD.FTZ R0, R153, R0 ;  /* 0x0000000099007221 */ /* 0x004fe20000010000 */
[-C--:B------:R-:W-:Y:S01]  /*50a0*/  FMUL.FTZ R59, R59, R9.reuse ;  /* 0x000000093b3b7220 */ /* 0x080fe20000410000 */
[----:B------:R-:W-:Y:S01]  /*50b0*/  FMUL.FTZ R62, R62, R9 ;  /* 0x000000093e3e7220 */ /* 0x000fe20000410000 */
[----:B------:R-:W-:Y:S01]  /*50c0*/  FMNMX.FTZ R11, R184, R11, !PT ;  /* 0x0000000bb80b7209 */ /* 0x000fe20007810000 */
[-C--:B------:R-:W-:Y:S01]  /*50d0*/  FMUL.FTZ R63, R63, R9.reuse ;  /* 0x000000093f3f7220 */ /* 0x080fe20000410000 */
[----:B------:R-:W-:Y:S01]  /*50e0*/  FMUL.FTZ R66, R66, R9 ;  /* 0x0000000942427220 */ /* 0x000fe20000410000 */
[----:B------:R-:W2:Y:S01]  /*50f0*/  MUFU.EX2 R167, R167 ;  /* 0x000000a700a77308 */ /* 0x000ea20000000800 */
[----:B------:R-:W-:Y:S01]  /*5100*/  FMNMX.FTZ R11, R185, R11, !PT ;  /* 0x0000000bb90b7209 */ /* 0x000fe20007810000 */
[C---:B-1----:R-:W-:Y:S01]  /*5110*/  FADD.FTZ R0, R163.reuse, R0 ;  /* 0x00000000a3007221 */ /* 0x042fe20000010000 */
[----:B------:R-:W-:Y:S01]  /*5120*/  F2FP.F16.F32.PACK_AB R153, R163, R153 ;  /* 0x00000099a399723e */ /* 0x000fe200000000ff */
[----:B------:R-:W-:Y:S01]  /*5130*/  FMUL.FTZ R67, R67, R9 ;  /* 0x0000000943437220 */ /* 0x000fe20000410000 */
[----:B------:R-:W-:Y:S01]  /*5140*/  FMNMX.FTZ R11, R188, R11, !PT ;  /* 0x0000000bbc0b7209 */ /* 0x000fe20007810000 */
[-C--:B------:R-:W-:Y:S01]  /*5150*/  FMUL.FTZ R70, R70, R9.reuse ;  /* 0x0000000946467220 */ /* 0x080fe20000410000 */
[----:B------:R-:W-:Y:S01]  /*5160*/  FMUL.FTZ R71, R71, R9 ;  /* 0x0000000947477220 */ /* 0x000fe20000410000 */
[----:B------:R-:W1:Y:S01]  /*5170*/  MUFU.EX2 R170, R170 ;  /* 0x000000aa00aa7308 */ /* 0x000e620000000800 */
[----:B------:R-:W-:Y:S01]  /*5180*/  FMNMX.FTZ R11, R189, R11, !PT ;  /* 0x0000000bbd0b7209 */ /* 0x000fe20007810000 */
[----:B---3--:R-:W-:Y:S01]  /*5190*/  FADD.FTZ R0, R155, R0 ;  /* 0x000000009b007221 */ /* 0x008fe20000010000 */
[-C--:B------:R-:W-:Y:S01]  /*51a0*/  FMUL.FTZ R74, R74, R9.reuse ;  /* 0x000000094a4a7220 */ /* 0x080fe20000410000 */
[----:B------:R-:W-:Y:S01]  /*51b0*/  FMUL.FTZ R75, R75, R9 ;  /* 0x000000094b4b7220 */ /* 0x000fe20000410000 */
[----:B------:R-:W-:Y:S01]  /*51c0*/  FMNMX.FTZ R11, R192, R11, !PT ;  /* 0x0000000bc00b7209 */ /* 0x000fe20007810000 */
[-C--:B------:R-:W-:Y:S01]  /*51d0*/  FMUL.FTZ R78, R78, R9.reuse ;  /* 0x000000094e4e7220 */ /* 0x080fe20000410000 */
[----:B------:R-:W-:Y:S01]  /*51e0*/  FMUL.FTZ R79, R79, R9 ;  /* 0x000000094f4f7220 */ /* 0x000fe20000410000 */
[----:B------:R-:W3:Y:S01]  /*51f0*/  MUFU.EX2 R171, R171 ;  /* 0x000000ab00ab7308 */ /* 0x000ee20000000800 */
[----:B------:R-:W-:Y:S01]  /*5200*/  FMNMX.FTZ R11, R193, R11, !PT ;  /* 0x0000000bc10b7209 */ /* 0x000fe20007810000 */
[C---:B--2---:R-:W-:Y:S01]  /*5210*/  FADD.FTZ R0, R167.reuse, R0 ;  /* 0x00000000a7007221 */ /* 0x044fe20000010000 */
[----:B------:R-:W-:Y:S01]  /*5220*/  F2FP.F16.F32.PACK_AB R155, R167, R155 ;  /* 0x0000009ba79b723e */ /* 0x000fe200000000ff */
[----:B------:R-:W-:Y:S01]  /*5230*/  FMUL.FTZ R82, R82, R9 ;  /* 0x0000000952527220 */ /* 0x000fe20000410000 */
[----:B------:R-:W-:Y:S01]  /*5240*/  FMNMX.FTZ R5, R196, R11, !PT ;  /* 0x0000000bc4057209 */ /* 0x000fe20007810000 */
[-C--:B------:R-:W-:Y:S01]  /*5250*/  FMUL.FTZ R83, R83, R9.reuse ;  /* 0x0000000953537220 */ /* 0x080fe20000410000 */
[----:B------:R-:W-:Y:S01]  /*5260*/  FMUL.FTZ R86, R86, R9 ;  /* 0x0000000956567220 */ /* 0x000fe20000410000 */
[----:B------:R-:W2:Y:S01]  /*5270*/  MUFU.EX2 R163, R174 ;  /* 0x000000ae00a37308 */ /* 0x000ea20000000800 */
[----:B------:R-:W-:Y:S01]  /*5280*/  FMNMX.FTZ R5, R197, R5, !PT ;  /* 0x00000005c5057209 */ /* 0x000fe20007810000 */
[----:B-1----:R-:W-:Y:S01]  /*5290*/  FADD.FTZ R0, R170, R0 ;  /* 0x00000000aa007221 */ /* 0x002fe20000010000 */
[-C--:B------:R-:W-:Y:S01]  /*52a0*/  FMUL.FTZ R87, R87, R9.reuse ;  /* 0x0000000957577220 */ /* 0x080fe20000410000 */
[-C--:B------:R-:W-:Y:S01]  /*52b0*/  FMUL.FTZ R90, R90, R9.reuse ;  /* 0x000000095a5a7220 */ /* 0x080fe20000410000 */
[-C--:B------:R-:W-:Y:S01]  /*52c0*/  FMUL.FTZ R91, R91, R9.reuse ;  /* 0x000000095b5b7220 */ /* 0x080fe20000410000 */
[----:B------:R-:W1:Y:S01]  /*52d0*/  SHFL.BFLY PT, R11, R5, 0x2, 0x1f ;  /* 0x0c401f00050b7f89 */ /* 0x000e6200000e0000 */
[-C--:B------:R-:W-:Y:S01]  /*52e0*/  FMUL.FTZ R94, R94, R9.reuse ;  /* 0x000000095e5e7220 */ /* 0x080fe20000410000 */
        /* <DEDUP_REMOVED lines=21> */
[----:B------:R-:W-:Y:S01]  /*5440*/  FMUL.FTZ R123, R123, R9 ;  /* 0x000000097b7b7220 */ /* 0x000fe20000410000 */
[----:B-1----:R-:W-:Y:S01]  /*5450*/  FMNMX.FTZ R5, R5, R11, !PT ;  /* 0x0000000b05057209 */ /* 0x002fe20007810000 */
[-C--:B------:R-:W-:Y:S01]  /*5460*/  FMUL.FTZ R126, R126, R9.reuse ;  /* 0x000000097e7e7220 */ /* 0x080fe20000410000 */
[----:B------:R-:W1:Y:S01]  /*5470*/  MUFU.EX2 R182, R182 ;  /* 0x000000b600b67308 */ /* 0x000e620000000800 */
[----:B---3--:R-:W-:Y:S01]  /*5480*/  FADD.FTZ R0, R178, R0 ;  /* 0x00000000b2007221 */ /* 0x008fe20000010000 */
[-C--:B------:R-:W-:Y:S01]  /*5490*/  FMUL.FTZ R127, R127, R9.reuse ;  /* 0x000000097f7f7220 */ /* 0x080fe20000410000 */
[----:B------:R-:W3:Y:S01]  /*54a0*/  SHFL.BFLY PT, R11, R5, 0x1, 0x1f ;  /* 0x0c201f00050b7f89 */ /* 0x000ee200000e0000 */
        /* <DEDUP_REMOVED lines=15> */
[----:B------:R-:W-:-:S05]  /*55a0*/  FMUL.FTZ R151, R151, R9 ;  /* 0x0000000997977220 */ /* 0x000fca0000410000 */
[----:B------:R-:W1:Y:S01]  /*55b0*/  MUFU.EX2 R187, R187 ;  /* 0x000000bb00bb7308 */ /* 0x000e620000000800 */
[C---:B----4-:R-:W-:Y:S01]  /*55c0*/  FADD.FTZ R0, R183.reuse, R0 ;  /* 0x00000000b7007221 */ /* 0x050fe20000010000 */
[----:B------:R-:W-:Y:S02]  /*55d0*/  F2FP.F16.F32.PACK_AB R167, R183, R182 ;  /* 0x000000b6b7a7723e */ /* 0x000fe400000000ff */
[----:B---3--:R-:W-:-:S04]  /*55e0*/  FMNMX.FTZ R5, R5, R11, !PT ;  /* 0x0000000b05057209 */ /* 0x008fc80007810000 */
[C---:B------:R-:W-:Y:S01]  /*55f0*/  FSETP.NEU.FTZ.AND P3, PT, R5.reuse, -INF , PT ;  /* 0xff8000000500780b */ /* 0x040fe20003f7d000 */
[C---:B------:R-:W-:Y:S01]  /*5600*/  FMUL.FTZ R11, R5.reuse, UR10 ;  /* 0x0000000a050b7c20 */ /* 0x040fe20008410000 */
[----:B------:R-:W-:Y:S01]  /*5610*/  MUFU.EX2 R190, R190 ;  /* 0x000000be00be7308 */ /* 0x000fe20000000800 */
[----:B--2---:R-:W-:Y:S01]  /*5620*/  FADD.FTZ R0, R186, R0 ;  /* 0x00000000ba007221 */ /* 0x004fe20000010000 */
[----:B------:R-:W-:Y:S02]  /*5630*/  FSEL R15, R5, RZ, P3 ;  /* 0x000000ff050f7208 */ /* 0x000fe40001800000 */
[----:B------:R-:W-:-:S03]  /*5640*/  FSEL R11, R11, RZ, P3 ;  /* 0x000000ff0b0b7208 */ /* 0x000fc60001800000 */
[----:B------:R-:W-:Y:S01]  /*5650*/  FADD.FTZ R15, -R15, R7 ;  /* 0x000000070f0f7221 */ /* 0x000fe20000010100 */
[----:B------:R-:W-:Y:S02]  /*5660*/  IMAD.U32 R7, RZ, RZ, UR24 ;  /* 0x00000018ff077e24 */ /* 0x000fe4000f8e00ff */
        /* <DEDUP_REMOVED lines=15> */
[----:B--2---:R-:W-:Y:S01]  /*5760*/  IADD3 R8, -R200, 0xb, RZ ;  /* 0x0000000bc8087810 */ /* 0x004fe20007ffe1ff */
[----:B------:R-:W-:Y:S01]  /*5770*/  FFMA.FTZ R173, R173, UR10, -R11 ;  /* 0x0000000aadad7c23 */ /* 0x000fe2000801080b */
[----:B------:R-:W-:Y:S01]  /*5780*/  @!P2 PRMT R21, RZ, 0x654, R21 ;  /* 0x00000654ff15a816 */ /* 0x000fe20000000015 */
[--C-:B------:R-:W-:Y:S01]  /*5790*/  FFMA.FTZ R176, R176, UR10, -R11.reuse ;  /* 0x0000000ab0b07c23 */ /* 0x100fe2000801080b */
[--C-:B------:R-:W-:Y:S01]  /*57a0*/  FFMA.FTZ R177, R177, UR10, -R11.reuse ;  /* 0x0000000ab1b17c23 */ /* 0x100fe2000801080b */
[----:B------:R2:W-:Y:S06]  /*57b0*/  BAR.ARV R8, 0x100 ;  /* 0x000400080000751d */ /* 0x0005ec0000002000 */
[----:B------:R-:W3:Y:S01]  /*57c0*/  MUFU.EX2 R15, R15 ;  /* 0x0000000f000f7308 */ /* 0x000ee20000000800 */
[----:B------:R4:W-:Y:S01]  /*57d0*/  @!P2 SYNCS.ARRIVE.TRANS64.RED.A1T0 RZ, [R21+URZ], RZ ;  /* 0x000000ff15ffa9a7 */ /* 0x0009e2000810043f */
[--C-:B------:R-:W-:Y:S01]  /*57e0*/  FFMA.FTZ R180, R180, UR10, -R11.reuse ;  /* 0x0000000ab4b47c23 */ /* 0x100fe2000801080b */
[--C-:B------:R-:W-:Y:S01]  /*57f0*/  FFMA.FTZ R181, R181, UR10, -R11.reuse ;  /* 0x0000000ab5b57c23 */ /* 0x100fe2000801080b */
[--C-:B------:R-:W-:Y:S01]  /*5800*/  FFMA.FTZ R184, R184, UR10, -R11.reuse ;  /* 0x0000000ab8b87c23 */ /* 0x100fe2000801080b */
[--C-:B------:R-:W-:Y:S01]  /*5810*/  FFMA.FTZ R185, R185, UR10, -R11.reuse ;  /* 0x0000000ab9b97c23 */ /* 0x100fe2000801080b */
[--C-:B------:R-:W-:Y:S01]  /*5820*/  FFMA.FTZ R188, R188, UR10, -R11.reuse ;  /* 0x0000000abcbc7c23 */ /* 0x100fe2000801080b */
[--C-:B------:R-:W-:Y:S01]  /*5830*/  FFMA.FTZ R189, R189, UR10, -R11.reuse ;  /* 0x0000000abdbd7c23 */ /* 0x100fe2000801080b */
[----:B------:R5:W0:Y:S01]  /*5840*/  MUFU.EX2 R158, R156 ;  /* 0x0000009c009e7308 */ /* 0x000a220000000800 */
[--C-:B------:R-:W-:Y:S01]  /*5850*/  FFMA.FTZ R192, R192, UR10, -R11.reuse ;  /* 0x0000000ac0c07c23 */ /* 0x100fe2000801080b */
[--C-:B------:R-:W-:Y:S01]  /*5860*/  FFMA.FTZ R193, R193, UR10, -R11.reuse ;  /* 0x0000000ac1c17c23 */ /* 0x100fe2000801080b */
[--C-:B------:R-:W-:Y:S01]  /*5870*/  FFMA.FTZ R196, R196, UR10, -R11.reuse ;  /* 0x0000000ac4c47c23 */ /* 0x100fe2000801080b */
[----:B-1----:R-:W-:Y:S01]  /*5880*/  FADD.FTZ R0, R187, R0 ;  /* 0x00000000bb007221 */ /* 0x002fe20000010000 */
[----:B------:R-:W-:-:S03]  /*5890*/  FFMA.FTZ R11, R197, UR10, -R11 ;  /* 0x0000000ac50b7c23 */ /* 0x000fc6000801080b */
[----:B------:R-:W1:Y:S01]  /*58a0*/  MUFU.EX2 R10, R10 ;  /* 0x0000000a000a7308 */ /* 0x000e620000000800 */
[----:B---3--:R-:W-:Y:S01]  /*58b0*/  FFMA.FTZ R3, R15, R3, R152 ;  /* 0x000000030f037223 */ /* 0x008fe20000010098 */
[----:B------:R-:W-:Y:S01]  /*58c0*/  FADD.FTZ R0, R190, R0 ;  /* 0x00000000be007221 */ /* 0x000fe20000010000 */
[----:B-----5:R-:W-:Y:S01]  /*58d0*/  F2FP.F16.F32.PACK_AB R156, R12, R152 ;  /* 0x000000980c9c723e */ /* 0x020fe200000000ff */
[-C--:B------:R-:W-:Y:S01]  /*58e0*/  FMUL.FTZ R24, R24, R15.reuse ;  /* 0x0000000f18187220 */ /* 0x080fe20000410000 */
[----:B------:R-:W-:Y:S01]  /*58f0*/  FADD.FTZ R3, R12, R3 ;  /* 0x000000030c037221 */ /* 0x000fe20000010000 */
        /* <DEDUP_REMOVED lines=10> */
[----:B------:R0:W5:Y:S01]  /*59a0*/  MUFU.EX2 R13, R161 ;  /* 0x000000a1000d7308 */ /* 0x0001620000000800 */
        /* <DEDUP_REMOVED lines=9> */
[----:B0-----:R-:W-:Y:S01]  /*5a40*/  F2FP.F16.F32.PACK_AB R161, R171, R170 ;  /* 0x000000aaaba1723e */ /* 0x001fe200000000ff */
[-C--:B------:R-:W-:Y:S01]  /*5a50*/  FMUL.FTZ R52, R52, R15.reuse ;  /* 0x0000000f34347220 */ /* 0x080fe20000410000 */
[-C--:B------:R-:W-:Y:S01]  /*5a60*/  FMUL.FTZ R53, R53, R15.reuse ;  /* 0x0000000f35357220 */ /* 0x080fe20000410000 */
[-C--:B------:R-:W-:Y:S01]  /*5a70*/  FMUL.FTZ R56, R56, R15.reuse ;  /* 0x0000000f38387220 */ /* 0x080fe20000410000 */
[-C--:B------:R-:W-:Y:S01]  /*5a80*/  FMUL.FTZ R57, R57, R15.reuse ;  /* 0x0000000f39397220 */ /* 0x080fe20000410000 */
[-C--:B------:R-:W-:Y:S01]  /*5a90*/  FMUL.FTZ R60, R60, R15.reuse ;  /* 0x0000000f3c3c7220 */ /* 0x080fe20000410000 */
[----:B------:R0:W3:Y:S01]  /*5aa0*/  MUFU.EX2 R14, R165 ;  /* 0x000000a5000e7308 */ /* 0x0000e20000000800 */
[C---:B-----5:R-:W-:Y:S01]  /*5ab0*/  FADD.FTZ R3, R13.reuse, R3 ;  /* 0x000000030d037221 */ /* 0x060fe20000010000 */
[----:B------:R-:W-:Y:S01]  /*5ac0*/  F2FP.F16.F32.PACK_AB R152, R13, R160 ;  /* 0x000000a00d98723e */ /* 0x000fe200000000ff */
[-C--:B------:R-:W-:Y:S01]  /*5ad0*/  FMUL.FTZ R61, R61, R15.reuse ;  /* 0x0000000f3d3d7220 */ /* 0x080fe20000410000 */
[-C--:B------:R-:W-:Y:S01]  /*5ae0*/  FMUL.FTZ R64, R64, R15.reuse ;  /* 0x0000000f40407220 */ /* 0x080fe20000410000 */
[-C--:B------:R-:W-:Y:S01]  /*5af0*/  FMUL.FTZ R65, R65, R15.reuse ;  /* 0x0000000f41417220 */ /* 0x080fe20000410000 */
[-C--:B------:R-:W-:Y:S01]  /*5b00*/  FMUL.FTZ R68, R68, R15.reuse ;  /* 0x0000000f44447220 */ /* 0x080fe20000410000 */
[-C--:B------:R-:W-:Y:S01]  /*5b10*/  FMUL.FTZ R69, R69, R15.reuse ;  /* 0x0000000f45457220 */ /* 0x080fe20000410000 */
[----:B------:R-:W5:Y:S01]  /*5b20*/  MUFU.EX2 R168, R168 ;  /* 0x000000a800a87308 */ /* 0x000f620000000800 */
[----:B-1----:R-:W-:Y:S01]  /*5b30*/  FADD.FTZ R3, R154, R3 ;  /* 0x000000039a037221 */ /* 0x002fe20000010000 */
[----:B0-----:R-:W-:Y:S01]  /*5b40*/  F2FP.F16.F32.PACK_AB R165, R179, R178 ;  /* 0x000000b2b3a5723e */ /* 0x001fe200000000ff */
[-C--:B------:R-:W-:Y:S01]  /*5b50*/  FMUL.FTZ R72, R72, R15.reuse ;  /* 0x0000000f48487220 */ /* 0x080fe20000410000 */
[-C--:B------:R-:W-:Y:S01]  /*5b60*/  FMUL.FTZ R73, R73, R15.reuse ;  /* 0x0000000f49497220 */ /* 0x080fe20000410000 */
[-C--:B------:R-:W-:Y:S01]  /*5b70*/  FMUL.FTZ R76, R76, R15.reuse ;  /* 0x0000000f4c4c7220 */ /* 0x080fe20000410000 */
[-C--:B------:R-:W-:Y:S01]  /*5b80*/  FMUL.FTZ R77, R77, R15.reuse ;  /* 0x0000000f4d4d7220 */ /* 0x080fe20000410000 */
[-C--:B------:R-:W-:Y:S01]  /*5b90*/  FMUL.FTZ R80, R80, R15.reuse ;  /* 0x0000000f50507220 */ /* 0x080fe20000410000 */
[----:B------:R0:W1:Y:S01]  /*5ba0*/  MUFU.EX2 R20, R169 ;  /* 0x000000a900147308 */ /* 0x0000620000000800 */
        /* <DEDUP_REMOVED lines=8> */
[----:B-----5:R-:W-:Y:S01]  /*5c30*/  FADD.FTZ R3, R168, R3 ;  /* 0x00000003a8037221 */ /* 0x020fe20000010000 */
[----:B0-----:R-:W-:Y:S01]  /*5c40*/  F2FP.F16.F32.PACK_AB R169, R187, R186 ;  /* 0x000000babba9723e */ /* 0x001fe200000000ff */
[-C--:B------:R-:W-:Y:S01]  /*5c50*/  FMUL.FTZ R92, R92, R15.reuse ;  /* 0x0000000f5c5c7220 */ /* 0x080fe20000410000 */
[-C--:B------:R-:W-:Y:S01]  /*5c60*/  FMUL.FTZ R93, R93, R15.reuse ;  /* 0x0000000f5d5d7220 */ /* 0x080fe20000410000 */
[-C--:B------:R-:W-:Y:S01]  /*5c70*/  FMUL.FTZ R96, R96, R15.reuse ;  /* 0x0000000f60607220 */ /* 0x080fe20000410000 */
[-C--:B------:R-:W-:Y:S01]  /*5c80*/  FMUL.FTZ R97, R97, R15.reuse ;  /* 0x0000000f61617220 */ /* 0x080fe20000410000 */
[-C--:B------:R-:W-:Y:S01]  /*5c90*/  FMUL.FTZ R100, R100, R15.reuse ;  /* 0x0000000f64647220 */ /* 0x080fe20000410000 */
[----:B----4-:R-:W0:Y:S01]  /*5ca0*/  MUFU.EX2 R21, R173 ;  /* 0x000000ad00157308 */ /* 0x010e220000000800 */
        /* <DEDUP_REMOVED lines=36> */
[----:B------:R-:W-:-:S03]  /*5ef0*/  FMUL.FTZ R149, R149, R15 ;  /* 0x0000000f95957220 */ /* 0x000fc60000410000 */
        /* <DEDUP_REMOVED lines=11> */
[----:B-1----:R-:W-:-:S07]  /*5fb0*/  FADD.FTZ R10, R170, R3 ;  /* 0x00000003aa0a7221 */ /* 0x002fce0000010000 */
[----:B------:R-:W1:Y:S01]  /*5fc0*/  MUFU.EX2 R194, R194 ;  /* 0x000000c200c27308 */ /* 0x000e620000000800 */
[C---:B---3--:R-:W-:Y:S01]  /*5fd0*/  FADD.FTZ R0, R191.reuse, R0 ;  /* 0x00000000bf007221 */ /* 0x048fe20000010000 */
[----:B------:R-:W-:-:S06]  /*5fe0*/  F2FP.F16.F32.PACK_AB R171, R191, R190 ;  /* 0x000000bebfab723e */ /* 0x000fcc00000000ff */
[----:B------:R-:W3:Y:S01]  /*5ff0*/  MUFU.EX2 R172, R192 ;  /* 0x000000c000ac7308 */ /* 0x000ee20000000800 */
[C---:B0-----:R-:W-:Y:S01]  /*6000*/  FADD.FTZ R3, R189.reuse, R10 ;  /* 0x0000000abd037221 */ /* 0x041fe20000010000 */
[----:B------:R-:W-:-:S06]  /*6010*/  F2FP.F16.F32.PACK_AB R170, R189, R170 ;  /* 0x000000aabdaa723e */ /* 0x000fcc00000000ff */
        /* <DEDUP_REMOVED lines=13> */
[----:B0-----:R-:W-:Y:S01]  /*60f0*/  FADD.FTZ R10, R174, R3 ;  /* 0x00000003ae0a7221 */ /* 0x001fe20000010000 */
[C---:B-1----:R-:W-:Y:S01]  /*6100*/  FADD.FTZ R0, R199.reuse, R0 ;  /* 0x00000000c7007221 */ /* 0x042fe20000010000 */
[----:B------:R-:W-:Y:S02]  /*6110*/  F2FP.F16.F32.PACK_AB R175, R199, R198 ;  /* 0x000000c6c7af723e */ /* 0x000fe400000000ff */
[C---:B---3--:R-:W-:Y:S01]  /*6120*/  FADD.FTZ R3, R11.reuse, R10 ;  /* 0x0000000a0b037221 */ /* 0x048fe20000010000 */
[----:B------:R-:W-:Y:S01]  /*6130*/  F2FP.F16.F32.PACK_AB R174, R11, R174 ;  /* 0x000000ae0bae723e */ /* 0x000fe200000000ff */
[----:B--2---:R-:W-:Y:S06]  /*6140*/  @!P0 BRA `(.L_x_13475) ;  /* 0x0000000000048947 */ /* 0x004fec0003800000 */
[----:B------:R-:W-:Y:S01]  /*6150*/  BPT.TRAP 0x1 ;  /* 0x000000040000795c */ /* 0x000fe20000300000 */
.L_x_13475:
[----:B------:R0:W1:Y:S01]  /*6160*/  SYNCS.PHASECHK.TRANS64.TRYWAIT P3, [UR24+0x22850], R6 ;  /* 0x02285006ff0075a7 */ /* 0x0000620008060158 */
[----:B------:R-:W-:Y:S05]  /*6170*/  @!P0 BRA `(.L_x_13476) ;  /* 0x0000000000048947 */ /* 0x000fea0003800000 */
[----:B------:R-:W-:Y:S01]  /*6180*/  BPT.TRAP 0x1 ;  /* 0x000000040000795c */ /* 0x000fe20000300000 */
.L_x_13476:
[----:B-1----:R-:W-:Y:S05]  /*6190*/  @P3 BRA `(.L_x_13477) ;  /* 0x0000000000083947 */ /* 0x002fea0003800000 */
[----:B------:R-:W1:Y:S02]  /*61a0*/  SYNCS.PHASECHK.TRANS64.TRYWAIT P3, [UR24+0x22850], R6 ;  /* 0x02285006ff0075a7 */ /* 0x000e640008060158 */
[----:B-1----:R-:W-:Y:S05]  /*61b0*/  @!P3 BRA `(.L_x_13478) ;  /* 0x000000e000a0b947 */ /* 0x002fea0003800000 */
.L_x_13477:
[----:B------:R-:W2:Y:S01]  /*61c0*/  S2R R9, SR_TID.X ;  /* 0x0000000000097919 */ /* 0x000ea20000002100 */
[----:B------:R-:W-:Y:S01]  /*61d0*/  UIMAD UR11, UR37, 0xc00, UR21 ;  /* 0x00000c00250b78a4 */ /* 0x000fe2000f8e0215 */
[----:B-1----:R-:W-:Y:S01]  /*61e0*/  @!P2 VIADD R7, R7, 0x22860 ;  /* 0x000228600707a836 */ /* 0x002fe20000000000 */
[----:B------:R-:W-:Y:S01]  /*61f0*/  UMOV UR7, 0x40000040 ;  /* 0x4000004000077882 */ /* 0x000fe20000000000 */
[----:B------:R-:W-:Y:S02]  /*6200*/  UISETP.GT.AND UP1, UPT, UR52, UR22, UPT ;  /* 0x000000163400728c */ /* 0x000fe4000bf24270 */
[----:B------:R-:W-:Y:S01]  /*6210*/  UIADD3 UR52, UR52, -0x1, URZ ;  /* 0xffffffff34347890 */ /* 0x000fe2000fffe03f */
[----:B------:R-:W-:Y:S01]  /*6220*/  @!P2 PRMT R7, RZ, 0x654, R7 ;  /* 0x00000654ff07a816 */ /* 0x000fe20000000007 */
[----:B------:R-:W-:Y:S02]  /*6230*/  UMOV UR6, UR11 ;  /* 0x0000000b00067c82 */ /* 0x000fe40008000000 */
[----:B------:R-:W-:-:S02]  /*6240*/  PLOP3.LUT P3, PT, PT, PT, UP1, 0x80, 0x0 ;  /* 0x000000000000781c */ /* 0x000fc40003f6f018 */
        /* <DEDUP_REMOVED lines=37> */
[----:B------:R0:W-:Y:S02]  /*64a0*/  @!P2 SYNCS.ARRIVE.TRANS64.RED.A1T0 RZ, [R7+URZ], RZ ;  /* 0x000000ff07ffa9a7 */ /* 0x0001e4000810043f */
[----:B0-----:R-:W-:Y:S01]  /*64b0*/  IMAD.MOV.U32 R7, RZ, RZ, R5 ;  /* 0x000000ffff077224 */ /* 0x001fe200078e0005 */
[----:B---3--:R-:W-:Y:S06]  /*64c0*/  @P3 BRA `(.L_x_13479) ;  /* 0xffffffd800983947 */ /* 0x008fec000383ffff */
.L_x_13470:
[----:B------:R-:W-:-:S06]  /*64d0*/  UISETP.GE.AND UP0, UPT, UR52, UR40, UPT ;  /* 0x000000283400728c */ /* 0x000fcc000bf06270 */
[----:B------:R-:W-:-:S13]  /*64e0*/  PLOP3.LUT P1, PT, PT, PT, UP0, 0x80, 0x0 ;  /* 0x000000000000781c */ /* 0x000fda0003f2f008 */
[----:B------:R-:W-:Y:S05]  /*64f0*/  @!P1 BRA `(.L_x_13480) ;  /* 0x0000001c00509947 */ /* 0x000fea0003800000 */
[----:B------:R-:W-:Y:S01]  /*6500*/  IMAD.MOV.U32 R7, RZ, RZ, R4 ;  /* 0x000000ffff077224 */ /* 0x000fe200078e0004 */
[----:B------:R-:W-:Y:S01]  /*6510*/  ULDC UR22, c[0x0][0x988] ;  /* 0x0002620000167ab9 */ /* 0x000fe20000000800 */
[----:B012---:R-:W-:-:S07]  /*6520*/  IMAD.MOV.U32 R9, RZ, RZ, R5 ;  /* 0x000000ffff097224 */ /* 0x007fce00078e0005 */
.L_x_13489:
[----:B------:R-:W-:-:S04]  /*6530*/  UIADD3 UR37, UR37, 0x1, URZ ;  /* 0x0000000125257890 */ /* 0x000fc8000fffe03f */
[----:B------:R-:W-:-:S04]  /*6540*/  UISETP.NE.AND UP0, UPT, UR37, 0x2, UPT ;  /* 0x000000022500788c */ /* 0x000fc8000bf05270 */
[----:B------:R-:W-:Y:S02]  /*6550*/  USEL UR6, URZ, 0x1, UP0 ;  /* 0x000000013f067887 */ /* 0x000fe40008000000 */
[----:B------:R-:W-:Y:S02]  /*6560*/  USEL UR37, UR37, URZ, UP0 ;  /* 0x0000003f25257287 */ /* 0x000fe40008000000 */
[----:B------:R-:W-:Y:S01]  /*6570*/  ULOP3.LUT UR47, UR47, UR6, URZ, 0x3c, !UPT ;  /* 0x000000062f2f7292 */ /* 0x000fe2000f8e3c3f */
[----:B------:R-:W-:Y:S11]  /*6580*/  @!P0 BRA `(.L_x_13481) ;  /* 0x0000000000048947 */ /* 0x000ff60003800000 */
[----:B------:R-:W-:Y:S01]  /*6590*/  BPT.TRAP 0x1 ;  /* 0x000000040000795c */ /* 0x000fe20000300000 */
.L_x_13481:
        /* <DEDUP_REMOVED lines=9> */
.L_x_13482:
[----:B-1----:R-:W-:Y:S05]  /*6630*/  @P1 BRA `(.L_x_13483) ;  /* 0x0000000000081947 */ /* 0x002fea0003800000 */
[----:B------:R-:W1:Y:S02]  /*6640*/  SYNCS.PHASECHK.TRANS64.TRYWAIT P1, [UR23+0x22830], R6 ;  /* 0x02283006ff0075a7 */ /* 0x000e640008020157 */
[----:B-1----:R-:W-:Y:S05]  /*6650*/  @!P1 BRA `(.L_x_13484) ;  /* 0x000000dc008c9947 */ /* 0x002fea0003800000 */
.L_x_13483:
        /* <DEDUP_REMOVED lines=11> */
[----:B--2---:R-:W-:Y:S01]  /*6710*/  SHF.R.U32.HI R12, RZ, 0x7, R12 ;  /* 0x00000007ff0c7819 */ /* 0x004fe2000001160c */
        /* <DEDUP_REMOVED lines=77> */
[----:B-1----:R-:W-:Y:S01]  /*6bf0*/  FMUL.FTZ R24, R24, R8 ;  /* 0x0000000818187220 */ /* 0x002fe20000410000 */
        /* <DEDUP_REMOVED lines=99> */
[----:B------:R-:W-:Y:S01]  /*7230*/  MUFU.EX2 R169, R169 ;  /* 0x000000a900a97308 */ /* 0x000fe20000000800 */
[----:B----4-:R-:W-:Y:S01]  /*7240*/  FADD.FTZ R3, R165, R3 ;  /* 0x00000003a5037221 */ /* 0x010fe20000010000 */
[----:B--2---:R-:W-:-:S06]  /*7250*/  FMNMX.FTZ R4, R4, R8, !PT ;  /* 0x0000000804047209 */ /* 0x004fcc0007810000 */
[----:B------:R-:W-:Y:S01]  /*7260*/  MUFU.EX2 R172, R172 ;  /* 0x000000ac00ac7308 */ /* 0x000fe20000000800 */
        /* <DEDUP_REMOVED lines=30> */
[----:B------:R-:W-:Y:S01]  /*7450*/  FFMA.FTZ R199, R199, UR10, -R8 ;  /* 0x0000000ac7c77c23 */ /* 0x000fe20008010808 */
[----:B------:R-:W-:Y:S01]  /*7460*/  IADD3 R8, -R12, 0xb, RZ ;  /* 0x0000000b0c087810 */ /* 0x000fe20007ffe1ff */
[----:B------:R-:W3:Y:S01]  /*7470*/  MUFU.EX2 R203, R158 ;  /* 0x0000009e00cb7308 */ /* 0x000ee20000000800 */
[----:B-1----:R-:W-:Y:S01]  /*7480*/  FFMA.FTZ R0, R7, R0, R201 ;  /* 0x0000000007007223 */ /* 0x002fe200000100c9 */
[----:B------:R-:W-:Y:S01]  /*7490*/  FADD.FTZ R3, R169, R3 ;  /* 0x00000003a9037221 */ /* 0x000fe20000010000 */
[----:B------:R-:W-:Y:S01]  /*74a0*/  F2FP.F16.F32.PACK_AB R154, R165, R164 ;  /* 0x000000a4a59a723e */ /* 0x000fe200000000ff */
[-C--:B------:R-:W-:Y:S01]  /*74b0*/  FMUL.FTZ R26, R26, R7.reuse ;  /* 0x000000071a1a7220 */ /* 0x080fe20000410000 */
[-C--:B------:R-:W-:Y:S01]  /*74c0*/  FMUL.FTZ R27, R27, R7.reuse ;  /* 0x000000071b1b7220 */ /* 0x080fe20000410000 */
[----:B------:R-:W-:Y:S01]  /*74d0*/  FADD.FTZ R3, R172, R3 ;  /* 0x00000003ac037221 */ /* 0x000fe20000010000 */
        /* <DEDUP_REMOVED lines=34> */
[----:B-1----:R-:W-:-:S02]  /*7700*/  IMAD.U32 R9, RZ, RZ, UR23 ;  /* 0x00000017ff097e24 */ /* 0x002fc4000f8e00ff */
[-C--:B------:R-:W-:Y:S01]  /*7710*/  FMUL.FTZ R79, R79, R7.reuse ;  /* 0x000000074f4f7220 */ /* 0x080fe20000410000 */
[-C--:B------:R-:W-:Y:S01]  /*7720*/  FMUL.FTZ R82, R82, R7.reuse ;  /* 0x0000000752527220 */ /* 0x080fe20000410000 */
[-C--:B------:R-:W-:Y:S01]  /*7730*/  FMUL.FTZ R83, R83, R7.reuse ;  /* 0x0000000753537220 */ /* 0x080fe20000410000 */
[----:B------:R-:W-:Y:S02]  /*7740*/  @!P2 VIADD R11, R9, 0x22840 ;  /* 0x00022840090ba836 */ /* 0x000fe40000000000 */
[-C--:B------:R-:W-:Y:S01]  /*7750*/  FMUL.FTZ R86, R86, R7.reuse ;  /* 0x0000000756567220 */ /* 0x080fe20000410000 */
[-C--:B------:R-:W-:Y:S01]  /*7760*/  FMUL.FTZ R87, R87, R7.reuse ;  /* 0x0000000757577220 */ /* 0x080fe20000410000 */
[----:B------:R-:W1:Y:S01]  /*7770*/  MUFU.EX2 R167, R167 ;  /* 0x000000a700a77308 */ /* 0x000e620000000800 */
[-C--:B------:R-:W-:Y:S01]  /*7780*/  FMUL.FTZ R90, R90, R7.reuse ;  /* 0x000000075a5a7220 */ /* 0x080fe20000410000 */
[----:B------:R-:W-:Y:S01]  /*7790*/  @!P2 PRMT R11, RZ, 0x654, R11 ;  /* 0x00000654ff0ba816 */ /* 0x000fe2000000000b */
[----:B------:R4:W-:Y:S06]  /*77a0*/  BAR.ARV R8, 0x100 ;  /* 0x000400080000751d */ /* 0x0009ec0000002000 */
[----:B------:R-:W5:Y:S01]  /*77b0*/  MUFU.EX2 R171, R171 ;  /* 0x000000ab00ab7308 */ /* 0x000f620000000800 */
[----:B------:R3:W-:Y:S01]  /*77c0*/  @!P2 SYNCS.ARRIVE.TRANS64.RED.A1T0 RZ, [R11+URZ], RZ ;  /* 0x000000ff0bffa9a7 */ /* 0x0007e2000810043f */
[-C--:B------:R-:W-:Y:S01]  /*77d0*/  FMUL.FTZ R91, R91, R7.reuse ;  /* 0x000000075b5b7220 */ /* 0x080fe20000410000 */
        /* <DEDUP_REMOVED lines=22> */
[----:B-----5:R-:W-:Y:S01]  /*7940*/  FADD.FTZ R11, R171, R0 ;  /* 0x00000000ab0b7221 */ /* 0x020fe20000010000 */
[-C--:B------:R-:W-:Y:S01]  /*7950*/  FMUL.FTZ R123, R123, R7.reuse ;  /* 0x000000077b7b7220 */ /* 0x080fe20000410000 */
[-C--:B------:R-:W-:Y:S01]  /*7960*/  FMUL.FTZ R126, R126, R7.reuse ;  /* 0x000000077e7e7220 */ /* 0x080fe20000410000 */
[-C--:B------:R-:W-:Y:S01]  /*7970*/  FMUL.FTZ R127, R127, R7.reuse ;  /* 0x000000077f7f7220 */ /* 0x080fe20000410000 */
[----:B0-----:R-:W-:Y:S01]  /*7980*/  FADD.FTZ R0, R174, R11 ;  /* 0x0000000bae007221 */ /* 0x001fe20000010000 */
        /* <DEDUP_REMOVED lines=15> */
[----:B------:R-:W-:Y:S01]  /*7a80*/  FMUL.FTZ R151, R151, R7 ;  /* 0x0000000797977220 */ /* 0x000fe20000410000 */
[----:B------:R-:W-:-:S02]  /*7a90*/  F2FP.F16.F32.PACK_AB R156, R169, R156 ;  /* 0x0000009ca99c723e */ /* 0x000fc400000000ff */
[----:B------:R-:W1:Y:S01]  /*7aa0*/  MUFU.EX2 R177, R177 ;  /* 0x000000b100b17308 */ /* 0x000e620000000800 */
[----:B0-----:R-:W-:Y:S01]  /*7ab0*/  FADD.FTZ R3, R160, R3 ;  /* 0x00000003a0037221 */ /* 0x001fe20000010000 */
[----:B------:R-:W-:Y:S02]  /*7ac0*/  F2FP.F16.F32.PACK_AB R201, R155, R201 ;  /* 0x000000c99bc9723e */ /* 0x000fe400000000ff */
[----:B------:R-:W-:Y:S02]  /*7ad0*/  F2FP.F16.F32.PACK_AB R203, R159, R203 ;  /* 0x000000cb9fcb723e */ /* 0x000fe400000000ff */
[----:B------:R-:W-:Y:S02]  /*7ae0*/  F2FP.F16.F32.PACK_AB R153, R163, R153 ;  /* 0x00000099a399723e */ /* 0x000fe400000000ff */
[----:B------:R-:W0:Y:S01]  /*7af0*/  MUFU.EX2 R179, R179 ;  /* 0x000000b300b37308 */ /* 0x000e220000000800 */
[----:B--2---:R-:W-:Y:S01]  /*7b00*/  FADD.FTZ R0, R161, R0 ;  /* 0x00000000a1007221 */ /* 0x004fe20000010000 */
[----:B------:R-:W-:-:S02]  /*7b10*/  F2FP.F16.F32.PACK_AB R155, R167, R10 ;  /* 0x0000000aa79b723e */ /* 0x000fc400000000ff */
[----:B------:R-:W-:Y:S02]  /*7b20*/  F2FP.F16.F32.PACK_AB R157, R171, R157 ;  /* 0x0000009dab9d723e */ /* 0x000fe400000000ff */
[----:B------:R-:W-:Y:S02]  /*7b30*/  F2FP.F16.F32.PACK_AB R158, R173, R172 ;  /* 0x000000acad9e723e */ /* 0x000fe400000000ff */
[----:B------:R-:W2:Y:S01]  /*7b40*/  MUFU.EX2 R180, R180 ;  /* 0x000000b400b47308 */ /* 0x000ea20000000800 */
[C---:B-1----:R-:W-:Y:S01]  /*7b50*/  FADD.FTZ R3, R177.reuse, R3 ;  /* 0x00000003b1037221 */ /* 0x042fe20000010000 */
[----:B------:R-:W-:Y:S02]  /*7b60*/  F2FP.F16.F32.PACK_AB R160, R177, R160 ;  /* 0x000000a0b1a0723e */ /* 0x000fe400000000ff */
[----:B------:R-:W-:-:S04]  /*7b70*/  F2FP.F16.F32.PACK_AB R159, R175, R174 ;  /* 0x000000aeaf9f723e */ /* 0x000fc800000000ff */
        /* <DEDUP_REMOVED lines=46> */
[----:B0-----:R-:W-:Y:S01]  /*7e60*/  FADD.FTZ R0, R198, R7 ;  /* 0x00000007c6007221 */ /* 0x001fe20000010000 */
[C---:B--2---:R-:W-:Y:S01]  /*7e70*/  FADD.FTZ R3, R170.reuse, R3 ;  /* 0x00000003aa037221 */ /* 0x044fe20000010000 */
[----:B------:R-:W-:Y:S02]  /*7e80*/  F2FP.F16.F32.PACK_AB R170, R170, R196 ;  /* 0x000000c4aaaa723e */ /* 0x000fe400000000ff */
[C---:B-1----:R-:W-:Y:S01]  /*7e90*/  FADD.FTZ R0, R199.reuse, R0 ;  /* 0x00000000c7007221 */ /* 0x042fe20000010000 */
[----:B------:R-:W-:Y:S01]  /*7ea0*/  F2FP.F16.F32.PACK_AB R171, R199, R198 ;  /* 0x000000c6c7ab723e */ /* 0x000fe200000000ff */
[----:B----4-:R-:W-:Y:S06]  /*7eb0*/  @!P0 BRA `(.L_x_13485) ;  /* 0x0000000000048947 */ /* 0x010fec0003800000 */
[----:B------:R-:W-:Y:S01]  /*7ec0*/  BPT.TRAP 0x1 ;  /* 0x000000040000795c */ /* 0x000fe20000300000 */
.L_x_13485:
[----:B------:R0:W1:Y:S01]  /*7ed0*/  SYNCS.PHASECHK.TRANS64.TRYWAIT P1, [UR23+0x22850], R6 ;  /* 0x02285006ff0075a7 */ /* 0x0000620008020157 */
[----:B------:R-:W-:Y:S05]  /*7ee0*/  @!P0 BRA `(.L_x_13486) ;  /* 0x0000000000048947 */ /* 0x000fea0003800000 */
[----:B------:R-:W-:Y:S01]  /*7ef0*/  BPT.TRAP 0x1 ;  /* 0x000000040000795c */ /* 0x000fe20000300000 */
.L_x_13486:
[----:B-1----:R-:W-:Y:S05]  /*7f00*/  @P1 BRA `(.L_x_13487) ;  /* 0x0000000000081947 */ /* 0x002fea0003800000 */
[----:B------:R-:W1:Y:S02]  /*7f10*/  SYNCS.PHASECHK.TRANS64.TRYWAIT P1, [UR23+0x22850], R6 ;  /* 0x02285006ff0075a7 */ /* 0x000e640008020157 */
[----:B-1----:R-:W-:Y:S05]  /*7f20*/  @!P1 BRA `(.L_x_13488) ;  /* 0x000000c400709947 */ /* 0x002fea0003800000 */
.L_x_13487:
        /* <DEDUP_REMOVED lines=49> */
.L_x_13480:
[----:B------:R-:W3:Y:S01]  /*8240*/  SHFL.BFLY PT, R6, R3, 0x2, 0x1f ;  /* 0x0c401f0003067f89 */ /* 0x000ee200000e0000 */
[----:B------:R-:W-:Y:S01]  /*8250*/  UIADD3 UR37, UR37, 0x1, URZ ;  /* 0x0000000125257890 */ /* 0x000fe2000fffe03f */
[----:B------:R4:W-:Y:S06]  /*8260*/  BAR.ARV R8, 0x100 ;  /* 0x000400080000751d */ /* 0x0009ec0000002000 */
[----:B------:R-:W-:Y:S02]  /*8270*/  UISETP.NE.AND UP0, UPT, UR37, 0x2, UPT ;  /* 0x000000022500788c */ /* 0x000fe4000bf05270 */
[----:B------:R-:W-:Y:S06]  /*8280*/  BAR.ARV 0x8, 0x180 ;  /* 0x0206000000007b1d */ /* 0x000fec0000002000 */
[----:B----4-:R-:W-:Y:S01]  /*8290*/  IMAD.U32 R8, RZ, RZ, UR10 ;  /* 0x0000000aff087e24 */ /* 0x010fe2000f8e00ff */
[----:B------:R-:W-:Y:S01]  /*82a0*/  USEL UR4, URZ, 0x1, UP0 ;  /* 0x000000013f047887 */ /* 0x000fe20008000000 */
[----:B012---:R-:W0:Y:S01]  /*82b0*/  SHFL.BFLY PT, R9, R0, 0x2, 0x1f ;  /* 0x0c401f0000097f89 */ /* 0x007e2200000e0000 */
[----:B------:R-:W-:Y:S01]  /*82c0*/  PLOP3.LUT P0, PT, PT, PT, PT, 0x8, 0x0 ;  /* 0x000000000000781c */ /* 0x000fe20003f0e170 */
[----:B------:R-:W-:Y:S01]  /*82d0*/  UIADD3 UR48, UR48, 0x1, URZ ;  /* 0x0000000130307890 */ /* 0x000fe2000fffe03f */
[----:B---3--:R-:W-:Y:S01]  /*82e0*/  FADD.FTZ R7, R6, R3 ;  /* 0x0000000306077221 */ /* 0x008fe20000010000 */
[----:B------:R-:W-:-:S02]  /*82f0*/  USEL UR37, UR37, URZ, UP0 ;  /* 0x0000003f25257287 */ /* 0x000fc40008000000 */
[----:B------:R-:W-:Y:S02]  /*8300*/  ULOP3.LUT UR47, UR47, UR4, URZ, 0x3c, !UPT ;  /* 0x000000042f2f7292 */ /* 0x000fe4000f8e3c3f */
[----:B------:R-:W1:Y:S01]  /*8310*/  SHFL.BFLY PT, R6, R7, 0x1, 0x1f ;  /* 0x0c201f0007067f89 */ /* 0x000e6200000e0000 */
[----:B0-----:R-:W-:Y:S01]  /*8320*/  FADD.FTZ R10, R9, R0 ;  /* 0x00000000090a7221 */ /* 0x001fe20000010000 */
[----:B------:R-:W-:-:S04]  /*8330*/  IMAD.MOV.U32 R0, RZ, RZ, RZ ;  /* 0x000000ffff007224 */ /* 0x000fc800078e00ff */
[----:B------:R-:W0:Y:S01]  /*8340*/  SHFL.BFLY PT, R9, R10, 0x1, 0x1f ;  /* 0x0c201f000a097f89 */ /* 0x000e2200000e0000 */
[----:B-1----:R-:W-:Y:S01]  /*8350*/  FADD.FTZ R11, R7, R6 ;  /* 0x00000006070b7221 */ /* 0x002fe20000010000 */
[----:B------:R-:W-:Y:S02]  /*8360*/  IMAD.MOV.U32 R6, RZ, RZ, RZ ;  /* 0x000000ffff067224 */ /* 0x000fe400078e00ff */
[----:B------:R-:W-:Y:S02]  /*8370*/  IMAD.U32 R7, RZ, RZ, UR10 ;  /* 0x0000000aff077e24 */ /* 0x000fe4000f8e00ff */
[----:B------:R-:W-:-:S13]  /*8380*/  FSETP.NE.FTZ.AND P1, PT, R11, RZ, PT ;  /* 0x000000ff0b00720b */ /* 0x000fda0003f35000 */
[----:B------:R-:W1:Y:S01]  /*8390*/  @P1 MUFU.RCP R6, R11 ;  /* 0x0000000b00061308 */ /* 0x000e620000001000 */
[----:B------:R-:W-:Y:S01]  /*83a0*/  @P1 FMUL.FTZ R7, R7, 0.69314718246459960938 ;  /* 0x3f31721807071820 */ /* 0x000fe20000410000 */
[----:B0-----:R-:W-:-:S05]  /*83b0*/  FADD.FTZ R3, R10, R9 ;  /* 0x000000090a037221 */ /* 0x001fca0000010000 */
[----:B------:R-:W-:Y:S01]  /*83c0*/  FSETP.NE.FTZ.AND P2, PT, R3, RZ, PT ;  /* 0x000000ff0300720b */ /* 0x000fe20003f55000 */
[----:B------:R-:W0:Y:S01]  /*83d0*/  @P1 MUFU.LG2 R9, R11 ;  /* 0x0000000b00091308 */ /* 0x000e220000000c00 */
[-C--:B-1----:R-:W-:Y:S01]  /*83e0*/  FMUL.FTZ R24, R24, R6.reuse ;  /* 0x0000000618187220 */ /* 0x082fe20000410000 */
[-C--:B------:R-:W-:Y:S01]  /*83f0*/  FMUL.FTZ R25, R25, R6.reuse ;  /* 0x0000000619197220 */ /* 0x080fe20000410000 */
[----:B------:R-:W-:-:S09]  /*8400*/  FMUL.FTZ R28, R28, R6 ;  /* 0x000000061c1c7220 */ /* 0x000fd20000410000 */
[----:B------:R-:W1:Y:S01]  /*8410*/  @P2 MUFU.LG2 R10, R3 ;  /* 0x00000003000a2308 */ /* 0x000e620000000c00 */
        /* <DEDUP_REMOVED lines=133> */
.L_x_13459:
        /* <DEDUP_REMOVED lines=17> */
[----:B------:R-:W-:Y:S01]  /*8d80*/  ULDC.64 UR12, c[0x0][0xc00] ;  /* 0x00030000000c7ab9 */ /* 0x000fe20000000a00 */
[----:B------:R-:W-:Y:S01]  /*8d90*/  ULDC.64 UR14, c[0x0][0xc08] ;  /* 0x00030200000e7ab9 */ /* 0x000fe20000000a00 */
[----:B------:R-:W-:Y:S01]  /*8da0*/  UIMAD.WIDE UR12, UR46, 0x4, UR12 ;  /* 0x000000042e0c78a5 */ /* 0x000fe2000f8e020c */
[----:B------:R-:W-:Y:S01]  /*8db0*/  ULDC UR22, c[0x0][0xbe8] ;  /* 0x0002fa0000167ab9 */ /* 0x000fe20000000800 */
[----:B------:R-:W-:Y:S01]  /*8dc0*/  UMOV UR10, UR8 ;  /* 0x00000008000a7c82 */ /* 0x000fe20008000000 */
[----:B0-----:R-:W-:Y:S01]  /*8dd0*/  UMOV UR11, UR4 ;  /* 0x00000004000b7c82 */ /* 0x001fe20008000000 */
[----:B------:R-:W-:Y:S01]  /*8de0*/  UISETP.NE.U32.AND UP0, UPT, UR14, URZ, UPT ;  /* 0x0000003f0e00728c */ /* 0x000fe2000bf05070 */
[----:B------:R-:W-:-:S03]  /*8df0*/  ULDC UR4, c[0x0][0xad4] ;  /* 0x0002b50000047ab9 */ /* 0x000fc60000000800 */
[----:B------:R-:W-:-:S11]  /*8e00*/  UISETP.NE.AND.EX UP0, UPT, UR15, URZ, UPT, UP0 ;  /* 0x0000003f0f00728c */ /* 0x000fd6000bf05300 */
[----:B------:R-:W-:-:S04]  /*8e10*/  @UP0 ULEA UR14, UP1, UR46, UR14, 0x2 ;  /* 0x0000000e2e0e0291 */ /* 0x000fc8000f82103f */
[----:B------:R-:W-:Y:S01]  /*8e20*/  @UP0 ULEA.HI.X UR15, UR46, UR15, UR45, 0x2, UP1 ;  /* 0x0000000f2e0f0291 */ /* 0x000fe200088f142d */
[----:B------:R-:W-:Y:S01]  /*8e30*/  BAR.SYNC.DEFER_BLOCKING 0x1, 0x100 ;  /* 0x0044000000007b1d */ /* 0x000fe20000010000 */
[----:B--2---:R-:W-:-:S03]  /*8e40*/  IMAD.WIDE R4, R0, R4, UR10 ;  /* 0x0000000a00047e25 */ /* 0x004fc6000f8e0204 */
        /* <DEDUP_REMOVED lines=10> */
[C---:B------:R-:W-:Y:S02]  /*8ef0*/  IADD3 R161, P6, R4.reuse, 0x4020, RZ ;  /* 0x0000402004a17810 */ /* 0x040fe40007fde0ff */
[C---:B------:R-:W-:Y:S02]  /*8f00*/  IADD3 R163, P5, R4.reuse, 0x4040, RZ ;  /* 0x0000404004a37810 */ /* 0x040fe40007fbe0ff */
[----:B------:R-:W-:-:S02]  /*8f10*/  IADD3 R167, P1, R4, 0x8000, RZ ;  /* 0x0000800004a77810 */ /* 0x000fc40007f3e0ff */
[----:B------:R-:W-:Y:S02]  /*8f20*/  SHF.R.U64 R14, R14, 0x3, RZ ;  /* 0x000000030e0e7819 */ /* 0x000fe400000012ff */
[----:B------:R-:W-:Y:S02]  /*8f30*/  SHF.R.U64 R156, R156, 0x3, RZ ;  /* 0x000000039c9c7819 */ /* 0x000fe400000012ff */
[----:B------:R-:W-:Y:S02]  /*8f40*/  IADD3 R165, P2, R4, 0x4060, RZ ;  /* 0x0000406004a57810 */ /* 0x000fe40007f5e0ff */
[----:B------:R-:W-:Y:S02]  /*8f50*/  LOP3.LUT R158, R159, 0x380, RZ, 0xc0, !PT ;  /* 0x000003809f9e7812 */ /* 0x000fe400078ec0ff */
[----:B------:R-:W-:Y:S02]  /*8f60*/  LOP3.LUT R160, R161, 0x380, RZ, 0xc0, !PT ;  /* 0x00000380a1a07812 */ /* 0x000fe400078ec0ff */
[----:B------:R-:W-:-:S02]  /*8f70*/  LOP3.LUT R162, R163, 0x380, RZ, 0xc0, !PT ;  /* 0x00000380a3a27812 */ /* 0x000fc400078ec0ff */
[----:B------:R-:W-:Y:S02]  /*8f80*/  LOP3.LUT R9, R4, 0x380, RZ, 0xc0, !PT ;  /* 0x0000038004097812 */ /* 0x000fe400078ec0ff */
[----:B------:R-:W-:Y:S02]  /*8f90*/  LOP3.LUT R166, R167, 0x380, RZ, 0xc0, !PT ;  /* 0x00000380a7a67812 */ /* 0x000fe400078ec0ff */
[----:B------:R-:W-:Y:S01]  /*8fa0*/  LOP3.LUT R14, R14, R15, RZ, 0x3c, !PT ;  /* 0x0000000f0e0e7212 */ /* 0x000fe200078e3cff */
[--C-:B------:R-:W-:Y:S01]  /*8fb0*/  IMAD.X R15, RZ, RZ, R5.reuse, P0 ;  /* 0x000000ffff0f7224 */ /* 0x100fe200000e0605 */
[----:B------:R-:W-:Y:S01]  /*8fc0*/  LOP3.LUT R156, R156, R157, RZ, 0x3c, !PT ;  /* 0x0000009d9c9c7212 */ /* 0x000fe200078e3cff */
[----:B------:R-:W-:Y:S01]  /*8fd0*/  IMAD.X R157, RZ, RZ, R5, P4 ;  /* 0x000000ffff9d7224 */ /* 0x000fe200020e0605 */
[----:B------:R-:W-:Y:S02]  /*8fe0*/  LOP3.LUT R164, R165, 0x380, RZ, 0xc0, !PT ;  /* 0x00000380a5a47812 */ /* 0x000fe400078ec0ff */
[----:B------:R-:W-:-:S02]  /*8ff0*/  SHF.R.U64 R158, R158, 0x3, RZ ;  /* 0x000000039e9e7819 */ /* 0x000fc400000012ff */
[----:B------:R-:W-:Y:S02]  /*9000*/  SHF.R.U64 R160, R160, 0x3, RZ ;  /* 0x00000003a0a07819 */ /* 0x000fe400000012ff */
[----:B------:R-:W-:Y:S02]  /*9010*/  SHF.R.U64 R162, R162, 0x3, RZ ;  /* 0x00000003a2a27819 */ /* 0x000fe400000012ff */
[----:B------:R-:W-:Y:S02]  /*9020*/  SHF.R.U64 R166, R166, 0x3, RZ ;  /* 0x00000003a6a67819 */ /* 0x000fe400000012ff */
[----:B------:R-:W-:Y:S02]  /*9030*/  SHF.R.U64 R9, R9, 0x3, RZ ;  /* 0x0000000309097819 */ /* 0x000fe400000012ff */
[C---:B------:R-:W-:Y:S02]  /*9040*/  IADD3 R169, P0, R4.reuse, 0x8020, RZ ;  /* 0x0000802004a97810 */ /* 0x040fe40007f1e0ff */
[----:B------:R-:W-:-:S02]  /*9050*/  IADD3 R171, P4, R4, 0x8040, RZ ;  /* 0x0000804004ab7810 */ /* 0x000fc40007f9e0ff */
        /* <DEDUP_REMOVED lines=11> */
[----:B------:R-:W-:-:S02]  /*9110*/  LOP3.LUT R168, R169, 0x380, RZ, 0xc0, !PT ;  /* 0x00000380a9a87812 */ /* 0x000fc400078ec0ff */
[----:B------:R-:W-:Y:S02]  /*9120*/  LOP3.LUT R170, R171, 0x380, RZ, 0xc0, !PT ;  /* 0x00000380abaa7812 */ /* 0x000fe400078ec0ff */
[C---:B------:R-:W-:Y:S02]  /*9130*/  IADD3 R173, P3, R4.reuse, 0x8060, RZ ;  /* 0x0000806004ad7810 */ /* 0x040fe40007f7e0ff */
[C---:B------:R-:W-:Y:S02]  /*9140*/  IADD3 R153, P6, R4.reuse, 0xc000, RZ ;  /* 0x0000c00004997810 */ /* 0x040fe40007fde0ff */
[C---:B------:R-:W-:Y:S02]  /*9150*/  IADD3 R155, P5, R4.reuse, 0xc020, RZ ;  /* 0x0000c020049b7810 */ /* 0x040fe40007fbe0ff */
[----:B------:R-:W-:Y:S02]  /*9160*/  IADD3 R7, P1, R4, 0xc060, RZ ;  /* 0x0000c06004077810 */ /* 0x000fe40007f3e0ff */
[----:B------:R-:W-:Y:S01]  /*9170*/  LOP3.LUT R164, R164, R165, RZ, 0x3c, !PT ;  /* 0x000000a5a4a47212 */ /* 0x000fe200078e3cff */
[----:B------:R-:W-:Y:S01]  /*9180*/  IMAD.X R165, RZ, RZ, R5, P2 ;  /* 0x000000ffffa57224 */ /* 0x000fe200010e0605 */
[----:B------:R-:W-:-:S02]  /*9190*/  SHF.R.U64 R168, R168, 0x3, RZ ;  /* 0x00000003a8a87819 */ /* 0x000fc400000012ff */
[----:B------:R-:W-:Y:S02]  /*91a0*/  SHF.R.U64 R170, R170, 0x3, RZ ;  /* 0x00000003aaaa7819 */ /* 0x000fe400000012ff */
[----:B------:R-:W-:Y:S02]  /*91b0*/  LOP3.LUT R172, R173, 0x380, RZ, 0xc0, !PT ;  /* 0x00000380adac7812 */ /* 0x000fe400078ec0ff */
[----:B------:R-:W-:Y:S02]  /*91c0*/  IADD3 R21, P2, R4, 0xc040, RZ ;  /* 0x0000c04004157810 */ /* 0x000fe40007f5e0ff */
[----:B------:R-:W-:Y:S02]  /*91d0*/  MOV R0, R8 ;  /* 0x0000000800007202 */ /* 0x000fe40000000f00 */
[----:B------:R-:W-:Y:S02]  /*91e0*/  LOP3.LUT R152, R153, 0x380, RZ, 0xc0, !PT ;  /* 0x0000038099987812 */ /* 0x000fe400078ec0ff */
[----:B------:R-:W-:-:S02]  /*91f0*/  LOP3.LUT R154, R155, 0x380, RZ, 0xc0, !PT ;  /* 0x000003809b9a7812 */ /* 0x000fc400078ec0ff */
[----:B------:R-:W-:Y:S02]  /*9200*/  LOP3.LUT R4, R7, 0x380, RZ, 0xc0, !PT ;  /* 0x0000038007047812 */ /* 0x000fe400078ec0ff */
[----:B------:R-:W-:Y:S02]  /*9210*/  F2FP.F16.F32.PACK_AB R8, R25, R24 ;  /* 0x000000181908723e */ /* 0x000fe400000000ff */
[----:B------:R-:W-:Y:S02]  /*9220*/  F2FP.F16.F32.PACK_AB R9, R27, R26 ;  /* 0x0000001a1b09723e */ /* 0x000fe400000000ff */
[----:B------:R-:W-:Y:S01]  /*9230*/  LOP3.LUT R168, R168, R169, RZ, 0x3c, !PT ;  /* 0x000000a9a8a87212 */ /* 0x000fe200078e3cff */
[--C-:B------:R-:W-:Y:S01]  /*9240*/  IMAD.X R169, RZ, RZ, R5.reuse, P0 ;  /* 0x000000ffffa97224 */ /* 0x100fe200000e0605 */
[----:B------:R-:W-:Y:S01]  /*9250*/  LOP3.LUT R170, R170, R171, RZ, 0x3c, !PT ;  /* 0x000000abaaaa7212 */ /* 0x000fe200078e3cff */
[----:B------:R-:W-:Y:S01]  /*9260*/  IMAD.X R171, RZ, RZ, R5, P4 ;  /* 0x000000ffffab7224 */ /* 0x000fe200020e0605 */
[----:B------:R-:W-:Y:S01]  /*9270*/  SHF.R.U64 R172, R172, 0x3, RZ ;  /* 0x00000003acac7819 */ /* 0x000fe200000012ff */
[----:B------:R0:W-:Y:S01]  /*9280*/  STSM.16.M88.4 [R0], R8 ;  /* 0x0000000800007844 */ /* 0x0001e20000000200 */
[----:B------:R-:W-:-:S02]  /*9290*/  SHF.R.U64 R152, R152, 0x3, RZ ;  /* 0x0000000398987819 */ /* 0x000fc400000012ff */
[----:B------:R-:W-:Y:S02]  /*92a0*/  SHF.R.U64 R154, R154, 0x3, RZ ;  /* 0x000000039a9a7819 */ /* 0x000fe400000012ff */
[----:B------:R-:W-:Y:S02]  /*92b0*/  SHF.R.U64 R4, R4, 0x3, RZ ;  /* 0x0000000304047819 */ /* 0x000fe400000012ff */
[----:B------:R-:W-:Y:S01]  /*92c0*/  LOP3.LUT R172, R172, R173, RZ, 0x3c, !PT ;  /* 0x000000adacac7212 */ /* 0x000fe200078e3cff */
[--C-:B------:R-:W-:Y:S01]  /*92d0*/  IMAD.X R173, RZ, RZ, R5.reuse, P3 ;  /* 0x000000ffffad7224 */ /* 0x100fe200018e0605 */
[----:B------:R-:W-:Y:S02]  /*92e0*/  MOV R179, R12 ;  /* 0x0000000c00b37202 */ /* 0x000fe40000000f00 */
[----:B------:R-:W-:Y:S02]  /*92f0*/  MOV R180, R14 ;  /* 0x0000000e00b47202 */ /* 0x000fe40000000f00 */
[----:B------:R-:W-:Y:S01]  /*9300*/  LOP3.LUT R152, R152, R153, RZ, 0x3c, !PT ;  /* 0x0000009998987212 */ /* 0x000fe200078e3cff */
[--C-:B------:R-:W-:Y:S01]  /*9310*/  IMAD.X R153, RZ, RZ, R5.reuse, P6 ;  /* 0x000000ffff997224 */ /* 0x100fe200030e0605 */
[----:B------:R-:W-:Y:S01]  /*9320*/  LOP3.LUT R154, R154, R155, RZ, 0x3c, !PT ;  /* 0x0000009b9a9a7212 */ /* 0x000fe200078e3cff */
[----:B------:R-:W-:Y:S01]  /*9330*/  IMAD.X R155, RZ, RZ, R5, P5 ;  /* 0x000000ffff9b7224 */ /* 0x000fe200028e0605 */
[----:B0-----:R-:W-:-:S02]  /*9340*/  F2FP.F16.F32.PACK_AB R8, R33, R32 ;  /* 0x000000202108723e */ /* 0x001fc400000000ff */
[----:B------:R-:W-:Y:S02]  /*9350*/  F2FP.F16.F32.PACK_AB R9, R35, R34 ;  /* 0x000000222309723e */ /* 0x000fe400000000ff */
[----:B------:R-:W-:Y:S02]  /*9360*/  F2FP.F16.F32.PACK_AB R10, R37, R36 ;  /* 0x00000024250a723e */ /* 0x000fe400000000ff */
[----:B------:R-:W-:Y:S02]  /*9370*/  F2FP.F16.F32.PACK_AB R11, R39, R38 ;  /* 0x00000026270b723e */ /* 0x000fe400000000ff */
[----:B------:R-:W-:Y:S02]  /*9380*/  LOP3.LUT R4, R4, R7, RZ, 0x3c, !PT ;  /* 0x0000000704047212 */ /* 0x000fe400078e3cff */
[----:B------:R-:W-:Y:S01]  /*9390*/  MOV R178, R164 ;  /* 0x000000a400b27202 */ /* 0x000fe20000000f00 */
[----:B------:R-:W-:Y:S01]  /*93a0*/  STSM.16.M88.4 [R179], R8 ;  /* 0x00000008b3007844 */ /* 0x000fe20000000200 */
[----:B------:R-:W-:-:S02]  /*93b0*/  MOV R0, R166 ;  /* 0x000000a600007202 */ /* 0x000fc40000000f00 */
[----:B------:R-:W-:Y:S02]  /*93c0*/  F2FP.F16.F32.PACK_AB R12, R41, R40 ;  /* 0x00000028290c723e */ /* 0x000fe400000000ff */
[----:B------:R-:W-:Y:S02]  /*93d0*/  F2FP.F16.F32.PACK_AB R13, R43, R42 ;  /* 0x0000002a2b0d723e */ /* 0x000fe400000000ff */
[----:B------:R-:W-:Y:S02]  /*93e0*/  F2FP.F16.F32.PACK_AB R14, R45, R44 ;  /* 0x0000002c2d0e723e */ /* 0x000fe400000000ff */
[----:B------:R-:W-:Y:S02]  /*93f0*/  F2FP.F16.F32.PACK_AB R15, R47, R46 ;  /* 0x0000002e2f0f723e */ /* 0x000fe400000000ff */
[----:B------:R-:W-:Y:S02]  /*9400*/  MOV R156, R156 ;  /* 0x0000009c009c7202 */ /* 0x000fe40000000f00 */
        /* <DEDUP_REMOVED lines=13> */
[----:B------:R-:W-:Y:S02]  /*94e0*/  LOP3.LUT R20, R21, 0x380, RZ, 0xc0, !PT ;  /* 0x0000038015147812 */ /* 0x000fe400078ec0ff */
[----:B------:R-:W-:Y:S01]  /*94f0*/  MOV R175, R172 ;  /* 0x000000ac00af7202 */ /* 0x000fe20000000f00 */
[----:B------:R1:W-:Y:S01]  /*9500*/  STSM.16.M88.4 [R158], R168 ;  /* 0x000000a89e007844 */ /* 0x0003e20000000200 */
[----:B------:R-:W-:Y:S02]  /*9510*/  MOV R172, R152 ;  /* 0x0000009800ac7202 */ /* 0x000fe40000000f00 */
[----:B------:R-:W-:-:S02]  /*9520*/  MOV R173, R154 ;  /* 0x0000009a00ad7202 */ /* 0x000fc40000000f00 */
[----:B------:R-:W-:Y:S02]  /*9530*/  SHF.R.U64 R20, R20, 0x3, RZ ;  /* 0x0000000314147819 */ /* 0x000fe400000012ff */
[----:B------:R-:W-:Y:S02]  /*9540*/  MOV R176, R160 ;  /* 0x000000a000b07202 */ /* 0x000fe40000000f00 */
[----:B------:R-:W-:Y:S02]  /*9550*/  F2FP.F16.F32.PACK_AB R152, R65, R64 ;  /* 0x000000404198723e */ /* 0x000fe400000000ff */
[----:B------:R-:W-:Y:S02]  /*9560*/  F2FP.F16.F32.PACK_AB R153, R67, R66 ;  /* 0x000000424399723e */ /* 0x000fe400000000ff */
[----:B------:R-:W-:Y:S02]  /*9570*/  F2FP.F16.F32.PACK_AB R154, R69, R68 ;  /* 0x00000044459a723e */ /* 0x000fe400000000ff */
[----:B------:R-:W-:-:S02]  /*9580*/  F2FP.F16.F32.PACK_AB R155, R71, R70 ;  /* 0x00000046479b723e */ /* 0x000fc400000000ff */
[----:B------:R-:W-:Y:S02]  /*9590*/  MOV R177, R162 ;  /* 0x000000a200b17202 */ /* 0x000fe40000000f00 */
[----:B0-----:R-:W-:Y:S01]  /*95a0*/  F2FP.F16.F32.PACK_AB R156, R73, R72 ;  /* 0x00000048499c723e */ /* 0x001fe200000000ff */
[----:B------:R0:W-:Y:S01]  /*95b0*/  STSM.16.M88.4 [R176], R152 ;  /* 0x00000098b0007844 */ /* 0x0001e20000000200 */
[----:B------:R-:W-:Y:S02]  /*95c0*/  F2FP.F16.F32.PACK_AB R157, R75, R74 ;  /* 0x0000004a4b9d723e */ /* 0x000fe400000000ff */
[----:B-1----:R-:W-:Y:S02]  /*95d0*/  F2FP.F16.F32.PACK_AB R158, R77, R76 ;  /* 0x0000004c4d9e723e */ /* 0x002fe400000000ff */
[----:B------:R-:W-:Y:S02]  /*95e0*/  F2FP.F16.F32.PACK_AB R159, R79, R78 ;  /* 0x0000004e4f9f723e */ /* 0x000fe400000000ff */
[----:B------:R-:W-:-:S02]  /*95f0*/  F2FP.F16.F32.PACK_AB R160, R81, R80 ;  /* 0x0000005051a0723e */ /* 0x000fc400000000ff */
[----:B------:R-:W-:Y:S01]  /*9600*/  F2FP.F16.F32.PACK_AB R161, R83, R82 ;  /* 0x0000005253a1723e */ /* 0x000fe200000000ff */
[----:B------:R1:W-:Y:S01]  /*9610*/  STSM.16.M88.4 [R177], R156 ;  /* 0x0000009cb1007844 */ /* 0x0003e20000000200 */
[----:B------:R-:W-:Y:S02]  /*9620*/  F2FP.F16.F32.PACK_AB R162, R85, R84 ;  /* 0x0000005455a2723e */ /* 0x000fe400000000ff */
[----:B------:R-:W-:Y:S02]  /*9630*/  F2FP.F16.F32.PACK_AB R163, R87, R86 ;  /* 0x0000005657a3723e */ /* 0x000fe400000000ff */
[----:B------:R-:W-:Y:S01]  /*9640*/  LOP3.LUT R20, R20, R21, RZ, 0x3c, !PT ;  /* 0x0000001514147212 */ /* 0x000fe200078e3cff */
[--C-:B------:R-:W-:Y:S01]  /*9650*/  IMAD.X R21, RZ, RZ, R5.reuse, P2 ;  /* 0x000000ffff157224 */ /* 0x100fe200010e0605 */
[----:B------:R-:W-:Y:S01]  /*9660*/  F2FP.F16.F32.PACK_AB R8, R89, R88 ;  /* 0x000000585908723e */ /* 0x000fe200000000ff */
[----:B------:R-:W-:Y:S01]  /*9670*/  IMAD.X R5, RZ, RZ, R5, P1 ;  /* 0x000000ffff057224 */ /* 0x000fe200008e0605 */
[----:B------:R-:W-:Y:S01]  /*9680*/  F2FP.F16.F32.PACK_AB R9, R91, R90 ;  /* 0x0000005a5b09723e */ /* 0x000fe200000000ff */
[----:B------:R2:W-:Y:S01]  /*9690*/  STSM.16.M88.4 [R178], R160 ;  /* 0x000000a0b2007844 */ /* 0x0005e20000000200 */
[----:B------:R-:W-:-:S02]  /*96a0*/  F2FP.F16.F32.PACK_AB R10, R93, R92 ;  /* 0x0000005c5d0a723e */ /* 0x000fc400000000ff */
[----:B------:R-:W-:Y:S02]  /*96b0*/  F2FP.F16.F32.PACK_AB R11, R95, R94 ;  /* 0x0000005e5f0b723e */ /* 0x000fe400000000ff */
[----:B------:R-:W-:Y:S02]  /*96c0*/  F2FP.F16.F32.PACK_AB R12, R97, R96 ;  /* 0x00000060610c723e */ /* 0x000fe400000000ff */
[----:B------:R-:W-:Y:S01]  /*96d0*/  F2FP.F16.F32.PACK_AB R13, R99, R98 ;  /* 0x00000062630d723e */ /* 0x000fe200000000ff */
[----:B------:R3:W-:Y:S01]  /*96e0*/  STSM.16.M88.4 [R0], R8 ;  /* 0x0000000800007844 */ /* 0x0007e20000000200 */
[----:B------:R-:W-:Y:S02]  /*96f0*/  F2FP.F16.F32.PACK_AB R14, R101, R100 ;  /* 0x00000064650e723e */ /* 0x000fe400000000ff */
[----:B------:R-:W-:Y:S02]  /*9700*/  F2FP.F16.F32.PACK_AB R15, R103, R102 ;  /* 0x00000066670f723e */ /* 0x000fe400000000ff */
[----:B0-----:R-:W-:-:S02]  /*9710*/  F2FP.F16.F32.PACK_AB R152, R105, R104 ;  /* 0x000000686998723e */ /* 0x001fc400000000ff */
[----:B------:R-:W-:Y:S01]  /*9720*/  F2FP.F16.F32.PACK_AB R153, R107, R106 ;  /* 0x0000006a6b99723e */ /* 0x000fe200000000ff */
[----:B------:R0:W-:Y:S01]  /*9730*/  STSM.16.M88.4 [R7], R12 ;  /* 0x0000000c07007844 */ /* 0x0001e20000000200 */
[----:B------:R-:W-:Y:S02]  /*9740*/  F2FP.F16.F32.PACK_AB R154, R109, R108 ;  /* 0x0000006c6d9a723e */ /* 0x000fe400000000ff */
[----:B------:R-:W-:Y:S02]  /*9750*/  F2FP.F16.F32.PACK_AB R155, R111, R110 ;  /* 0x0000006e6f9b723e */ /* 0x000fe400000000ff */
[----:B-1----:R-:W-:Y:S02]  /*9760*/  F2FP.F16.F32.PACK_AB R156, R113, R112 ;  /* 0x00000070719c723e */ /* 0x002fe400000000ff */
[----:B------:R-:W-:Y:S01]  /*9770*/  F2FP.F16.F32.PACK_AB R157, R115, R114 ;  /* 0x00000072739d723e */ /* 0x000fe200000000ff */
[----:B------:R-:W-:Y:S01]  /*9780*/  STSM.16.M88.4 [R174], R152 ;  /* 0x00000098ae007844 */ /* 0x000fe20000000200 */
[----:B------:R-:W-:-:S02]  /*9790*/  F2FP.F16.F32.PACK_AB R158, R117, R116 ;  /* 0x00000074759e723e */ /* 0x000fc400000000ff */
[----:B------:R-:W-:Y:S02]  /*97a0*/  F2FP.F16.F32.PACK_AB R159, R119, R118 ;  /* 0x00000076779f723e */ /* 0x000fe400000000ff */
[----:B--2---:R-:W-:Y:S02]  /*97b0*/  F2FP.F16.F32.PACK_AB R160, R121, R120 ;  /* 0x0000007879a0723e */ /* 0x004fe400000000ff */
[----:B------:R-:W-:Y:S01]  /*97c0*/  F2FP.F16.F32.PACK_AB R161, R123, R122 ;  /* 0x0000007a7ba1723e */ /* 0x000fe200000000ff */
[----:B------:R-:W-:Y:S01]  /*97d0*/  STSM.16.M88.4 [R175], R156 ;  /* 0x0000009caf007844 */ /* 0x000fe20000000200 */
        /* <DEDUP_REMOVED lines=8> */
[----:B---3--:R-:W-:Y:S01]  /*9860*/  F2FP.F16.F32.PACK_AB R8, R137, R136 ;  /* 0x000000888908723e */ /* 0x008fe200000000ff */
[----:B------:R-:W-:Y:S01]  /*9870*/  STSM.16.M88.4 [R173], R164 ;  /* 0x000000a4ad007844 */ /* 0x000fe20000000200 */
[----:B------:R-:W-:-:S02]  /*9880*/  F2FP.F16.F32.PACK_AB R9, R139, R138 ;  /* 0x0000008a8b09723e */ /* 0x000fc400000000ff */
[----:B------:R-:W-:Y:S02]  /*9890*/  F2FP.F16.F32.PACK_AB R10, R141, R140 ;  /* 0x0000008c8d0a723e */ /* 0x000fe400000000ff */
[----:B------:R-:W-:Y:S02]  /*98a0*/  F2FP.F16.F32.PACK_AB R11, R143, R142 ;  /* 0x0000008e8f0b723e */ /* 0x000fe400000000ff */
[----:B------:R-:W-:Y:S01]  /*98b0*/  MOV R21, R4 ;  /* 0x0000000400157202 */ /* 0x000fe20000000f00 */
[----:B------:R-:W-:Y:S01]  /*98c0*/  IMAD.U32 R4, RZ, RZ, UR12 ;  /* 0x0000000cff047e24 */ /* 0x000fe2000f8e00ff */
[----:B0-----:R-:W-:Y:S01]  /*98d0*/  F2FP.F16.F32.PACK_AB R12, R145, R144 ;  /* 0x00000090910c723e */ /* 0x001fe200000000ff */
[----:B------:R-:W-:Y:S01]  /*98e0*/  STSM.16.M88.4 [R20], R8 ;  /* 0x0000000814007844 */ /* 0x000fe20000000200 */
[----:B------:R-:W-:Y:S01]  /*98f0*/  F2FP.F16.F32.PACK_AB R13, R147, R146 ;  /* 0x00000092930d723e */ /* 0x000fe200000000ff */
[----:B------:R-:W-:Y:S01]  /*9900*/  IMAD.U32 R5, RZ, RZ, UR13 ;  /* 0x0000000dff057e24 */ /* 0x000fe2000f8e00ff */
[----:B------:R-:W-:-:S02]  /*9910*/  F2FP.F16.F32.PACK_AB R14, R149, R148 ;  /* 0x00000094950e723e */ /* 0x000fc400000000ff */
[----:B------:R-:W-:Y:S02]  /*9920*/  F2FP.F16.F32.PACK_AB R15, R151, R150 ;  /* 0x00000096970f723e */ /* 0x000fe400000000ff */
[----:B------:R-:W-:-:S03]  /*9930*/  ISETP.NE.U32.AND P0, PT, RZ, UR16, PT ;  /* 0x00000010ff007c0c */ /* 0x000fc6000bf05070 */
[----:B------:R0:W-:Y:S01]  /*9940*/  STSM.16.M88.4 [R21], R12 ;  /* 0x0000000c15007844 */ /* 0x0001e20000000200 */
[----:B------:R-:W-:Y:S01]  /*9950*/  BAR.SYNC.DEFER_BLOCKING 0x1, 0x100 ;  /* 0x0044000000007b1d */ /* 0x000fe20000010000 */
[----:B------:R-:W-:-:S13]  /*9960*/  ISETP.NE.AND.EX P0, PT, RZ, UR17, PT, P0 ;  /* 0x00000011ff007c0c */ /* 0x000fda000bf05300 */
[----:B------:R1:W2:Y:S01]  /*9970*/  @P0 LDG.E R0, desc[UR38][R4.64] ;  /* 0x0000002604000981 */ /* 0x0002a2000c1e1900 */
[----:B------:R-:W-:Y:S01]  /*9980*/  PLOP3.LUT P4, PT, PT, PT, UP0, 0x80, 0x0 ;  /* 0x000000000000781c */ /* 0x000fe20003f8f008 */
[----:B-1----:R-:W-:Y:S02]  /*9990*/  IMAD.U32 R4, RZ, RZ, UR14 ;  /* 0x0000000eff047e24 */ /* 0x002fe4000f8e00ff */
[----:B------:R-:W-:-:S10]  /*99a0*/  IMAD.U32 R5, RZ, RZ, UR15 ;  /* 0x0000000fff057e24 */ /* 0x000fd4000f8e00ff */
[----:B------:R1:W3:Y:S01]  /*99b0*/  @P4 LDG.E R7, desc[UR38][R4.64] ;  /* 0x0000002604074981 */ /* 0x0002e2000c1e1900 */
[----:B------:R-:W-:Y:S01]  /*99c0*/  UISETP.NE.AND UP0, UPT, UR41, URZ, UPT ;  /* 0x0000003f2900728c */ /* 0x000fe2000bf05270 */
[----:B0-----:R-:W-:Y:S01]  /*99d0*/  VIADD R14, R16, UR43 ;  /* 0x0000002b100e7c36 */ /* 0x001fe20008000000 */
[----:B------:R-:W-:Y:S02]  /*99e0*/  UISETP.NE.AND UP1, UPT, UR22, 0x1, UPT ;  /* 0x000000011600788c */ /* 0x000fe4000bf25270 */
[----:B------:R-:W-:Y:S01]  /*99f0*/  USEL UR4, UR41, UR4, UP0 ;  /* 0x0000000429047287 */ /* 0x000fe20008000000 */
[----:B------:R-:W-:Y:S01]  /*9a00*/  UMOV UR23, 0x9b8 ;  /* 0x000009b800177882 */ /* 0x000fe20000000000 */
[----:B------:R-:W-:Y:S02]  /*9a10*/  UISETP.NE.U32.AND UP0, UPT, UR16, URZ, UPT ;  /* 0x0000003f1000728c */ /* 0x000fe4000bf05070 */
[----:B------:R-:W-:Y:S01]  /*9a20*/  PLOP3.LUT P1, PT, PT, PT, UP1, 0x80, 0x0 ;  /* 0x000000000000781c */ /* 0x000fe20003f2f018 */
[----:B------:R-:W-:-:S02]  /*9a30*/  UISETP.GT.AND UP2, UPT, UR4, 0x1, UPT ;  /* 0x000000010400788c */ /* 0x000fc4000bf44270 */
[----:B------:R-:W-:Y:S02]  /*9a40*/  UISETP.NE.AND.EX UP0, UPT, UR17, URZ, UPT, UP0 ;  /* 0x0000003f1100728c */ /* 0x000fe4000bf05300 */
[----:B------:R-:W-:Y:S01]  /*9a50*/  USEL UR23, UR23, 0x978, UP2 ;  /* 0x0000097817177887 */ /* 0x000fe20009000000 */
[----:B------:R-:W-:Y:S01]  /*9a60*/  UMOV UR4, URZ ;  /* 0x0000003f00047c82 */ /* 0x000fe20008000000 */
[----:B------:R-:W-:Y:S01]  /*9a70*/  USEL UR46, UR46, URZ, !UP0 ;  /* 0x0000003f2e2e7287 */ /* 0x000fe2000c000000 */
[----:B------:R-:W-:Y:S01]  /*9a80*/  @UP1 ULDC UR25, c[0x0][0xbec] ;  /* 0x0002fb0000191ab9 */ /* 0x000fe20000000800 */
[----:B------:R-:W-:-:S04]  /*9a90*/  USEL UR9, UR42, URZ, UP2 ;  /* 0x0000003f2a097287 */ /* 0x000fc80009000000 */
[----:B-1----:R-:W-:Y:S01]  /*9aa0*/  @P1 IMAD.HI.U32 R4, R14, UR25, RZ ;  /* 0x000000190e041c27 */ /* 0x002fe2000f8e00ff */
[----:B------:R-:W-:Y:S01]  /*9ab0*/  USEL UR45, UR45, URZ, !UP0 ;  /* 0x0000003f2d2d7287 */ /* 0x000fe2000c000000 */
[----:B------:R-:W-:Y:S02]  /*9ac0*/  @UP1 ULDC UR28, c[0x0][0xbf0] ;  /* 0x0002fc00001c1ab9 */ /* 0x000fe40000000800 */
[----:B------:R-:W-:Y:S01]  /*9ad0*/  ULDC.64 UR18, c[0x0][UR23+0x220] ;  /* 0x0000880017127abb */ /* 0x000fe20008000a00 */
[----:B------:R-:W-:Y:S01]  /*9ae0*/  ULDC.64 UR16, c[0x0][UR23+0x218] ;  /* 0x0000860017107abb */ /* 0x000fe20008000a00 */
[----:B------:R-:W-:Y:S01]  /*9af0*/  ULDC.64 UR20, c[0x0][UR23+0x228] ;  /* 0x00008a0017147abb */ /* 0x000fe20008000a00 */
[----:B------:R-:W-:Y:S02]  /*9b00*/  UIMAD UR19, UR19, UR46, URZ ;  /* 0x0000002e131372a4 */ /* 0x000fe4000f8e023f */
[----:B------:R-:W-:Y:S02]  /*9b10*/  UIMAD.WIDE.U32 UR14, UR16, UR44, URZ ;  /* 0x0000002c100e72a5 */ /* 0x000fe4000f8e003f */
[----:B------:R-:W-:-:S02]  /*9b20*/  UIMAD UR24, UR17, UR44, URZ ;  /* 0x0000002c111872a4 */ /* 0x000fc4000f8e023f */
[----:B------:R-:W-:Y:S02]  /*9b30*/  UIMAD.WIDE.U32 UR26, UR20, UR9, URZ ;  /* 0x00000009141a72a5 */ /* 0x000fe4000f8e003f */
[----:B------:R-:W-:Y:S02]  /*9b40*/  UIMAD.WIDE.U32 UR16, UR18, UR46, URZ ;  /* 0x0000002e121072a5 */ /* 0x000fe4000f8e003f */
[----:B------:R-:W-:Y:S02]  /*9b50*/  UIMAD UR9, UR21, UR9, URZ ;  /* 0x00000009150972a4 */ /* 0x000fe4000f8e023f */
[----:B------:R-:W-:Y:S01]  /*9b60*/  UIMAD UR19, UR18, UR45, UR19 ;  /* 0x0000002d121372a4 */ /* 0x000fe2000f8e0213 */
[----:B------:R-:W-:Y:S01]  /*9b70*/  IMAD.U32 R5, RZ, RZ, UR26 ;  /* 0x0000001aff057e24 */ /* 0x000fe2000f8e00ff */
[----:B------:R-:W-:Y:S02]  /*9b80*/  UIADD3 UR24, UR15, UR24, URZ ;  /* 0x000000180f187290 */ /* 0x000fe4000fffe03f */
[----:B------:R-:W-:-:S02]  /*9b90*/  UIADD3 UR15, UR27, UR9, URZ ;  /* 0x000000091b0f7290 */ /* 0x000fc4000fffe03f */
[----:B------:R-:W-:-:S03]  /*9ba0*/  UIADD3 UR9, UR17, UR19, URZ ;  /* 0x0000001311097290 */ /* 0x000fc6000fffe03f */
[----:B------:R-:W-:Y:S01]  /*9bb0*/  ULDC.64 UR18, c[0x0][0xba8] ;  /* 0x0002ea0000127ab9 */ /* 0x000fe20000000a00 */
[----:B------:R-:W-:Y:S01]  /*9bc0*/  IMAD.U32 R8, RZ, RZ, UR15 ;  /* 0x0000000fff087e24 */ /* 0x000fe2000f8e00ff */
[----:B------:R-:W-:Y:S01]  /*9bd0*/  @!UP2 ULDC UR18, c[0x0][0xb50] ;  /* 0x0002d4000012aab9 */ /* 0x000fe20000000800 */
[----:B------:R-:W-:Y:S01]  /*9be0*/  @!UP2 ULDC UR19, c[0x0][0xb54] ;  /* 0x0002d5000013aab9 */ /* 0x000fe20000000800 */
[----:B--2---:R-:W-:Y:S01]  /*9bf0*/  @P0 R2UR UR4, R0 ;  /* 0x00000000000402ca */ /* 0x004fe200000e0000 */
[----:B------:R-:W-:Y:S01]  /*9c00*/  IMAD.MOV.U32 R0, RZ, RZ, R14 ;  /* 0x000000ffff007224 */ /* 0x000fe200078e000e */
[----:B------:R-:W-:-:S05]  /*9c10*/  @P1 SHF.R.U32.HI R0, RZ, UR28, R4 ;  /* 0x0000001cff001c19 */ /* 0x000fca0008011604 */
[----:B------:R-:W-:-:S04]  /*9c20*/  IMAD.MOV R9, RZ, RZ, -R0 ;  /* 0x000000ffff097224 */ /* 0x000fc800078e0a00 */
[----:B------:R-:W-:Y:S02]  /*9c30*/  IMAD R9, R9, UR22, R14 ;  /* 0x0000001609097c24 */ /* 0x000fe4000f8e020e */
[----:B------:R-:W-:Y:S02]  /*9c40*/  UIADD3 UR14, UP0, UP3, UR16, UR14, UR4 ;  /* 0x0000000e100e7290 */ /* 0x000fe4000fb1e004 */
[----:B------:R-:W-:-:S04]  /*9c50*/  USHF.R.S32.HI UR16, URZ, 0x1f, UR4 ;  /* 0x0000001f3f107899 */ /* 0x000fc80008011404 */
[----:B------:R-:W-:Y:S01]  /*9c60*/  UIADD3.X UR9, UR9, UR24, UR16, UP0, UP3 ;  /* 0x0000001809097290 */ /* 0x000fe200087e6410 */
[----:B------:R-:W-:Y:S01]  /*9c70*/  IADD3 R4, P2, P3, R0, UR14, R5 ;  /* 0x0000000e00047c10 */ /* 0x000fe2000fb5e005 */
[----:B------:R-:W-:Y:S01]  /*9c80*/  ULDC.64 UR14, c[0x0][UR23+0x210] ;  /* 0x00008400170e7abb */ /* 0x000fe20008000a00 */
[----:B------:R-:W-:Y:S01]  /*9c90*/  SHF.R.S32.HI R5, RZ, 0x1f, R0 ;  /* 0x0000001fff057819 */ /* 0x000fe20000011400 */
[----:B------:R-:W-:Y:S01]  /*9ca0*/  IMAD R11, R9, UR15, RZ ;  /* 0x0000000f090b7c24 */ /* 0x000fe2000f8e02ff */
[----:B------:R-:W-:Y:S02]  /*9cb0*/  SHF.R.S32.HI R0, RZ, 0x1f, R9 ;  /* 0x0000001fff007819 */ /* 0x000fe40000011409 */
[----:B------:R-:W-:Y:S01]  /*9cc0*/  IADD3.X R5, R5, UR9, R8, P2, P3 ;  /* 0x0000000905057c10 */ /* 0x000fe200097e6408 */
[----:B------:R-:W-:Y:S01]  /*9cd0*/  ULDC UR9, c[0x0][0xa88] ;  /* 0x0002a20000097ab9 */ /* 0x000fe20000000800 */
[----:B---3--:R-:W-:Y:S01]  /*9ce0*/  @P4 R2UR UR9, R7 ;  /* 0x00000000070942ca */ /* 0x008fe200000e0000 */
[----:B------:R-:W-:-:S02]  /*9cf0*/  IMAD R11, R0, UR14, R11 ;  /* 0x0000000e000b7c24 */ /* 0x000fc4000f8e020b */
[----:B------:R-:W-:-:S04]  /*9d00*/  IMAD.WIDE.U32 R4, R9, UR14, R4 ;  /* 0x0000000e09047c25 */ /* 0x000fc8000f8e0004 */
[----:B------:R-:W-:Y:S01]  /*9d10*/  IMAD.IADD R5, R5, 0x1, R11 ;  /* 0x0000000105057824 */ /* 0x000fe200078e020b */
[----:B------:R-:W-:-:S04]  /*9d20*/  LEA R10, P2, R4, UR18, 0x2 ;  /* 0x00000012040a7c11 */ /* 0x000fc8000f8410ff */
[----:B------:R-:W-:Y:S01]  /*9d30*/  LEA.HI.X R11, R4, UR19, R5, 0x2, P2 ;  /* 0x00000013040b7c11 */ /* 0x000fe200090f1405 */
[----:B------:R-:W-:Y:S08]  /*9d40*/  @P4 BRA `(.L_x_13492) ;  /* 0x0000000000284947 */ /* 0x000ff00003800000 */
        /* <DEDUP_REMOVED lines=10> */
.L_x_13492:
        /* <DEDUP_REMOVED lines=35> */
[----:B------:R-:W-:Y:S01]  /*a020*/  IMAD.X R25, RZ, RZ, R5, P2 ;  /* 0x000000ffff197224 */ /* 0x000fe200010e0605 */
[----:B------:R-:W-:Y:S02]  /*a030*/  IADD3 R49, P2, R4, 0x9000, RZ ;  /* 0x0000900004317810 */ /* 0x000fe40007f5e0ff */
[----:B------:R-:W-:Y:S02]  /*a040*/  LOP3.LUT R12, R13, 0x380, RZ, 0xc0, !PT ;  /* 0x000003800d0c7812 */ /* 0x000fe400078ec0ff */
[----:B------:R-:W-:Y:S01]  /*a050*/  LOP3.LUT R48, R49, 0x380, RZ, 0xc0, !PT ;  /* 0x0000038031307812 */ /* 0x000fe200078ec0ff */
[----:B------:R-:W-:Y:S01]  /*a060*/  UIMAD UR12, UR4, UR15, UR12 ;  /* 0x0000000f040c72a4 */ /* 0x000fe2000f8e020c */
[----:B------:R-:W-:Y:S01]  /*a070*/  SHF.R.U64 R8, R8, 0x3, RZ ;  /* 0x0000000308087819 */ /* 0x000fe200000012ff */
[----:B------:R-:W-:Y:S01]  /*a080*/  UIMAD.WIDE.U32 UR10, UR4, UR14, URZ ;  /* 0x0000000e040a72a5 */ /* 0x000fe2000f8e003f */
[----:B------:R-:W-:Y:S01]  /*a090*/  SHF.R.U64 R48, R48, 0x3, RZ ;  /* 0x0000000330307819 */ /* 0x000fe200000012ff */
[----:B------:R-:W5:Y:S01]  /*a0a0*/  LD.E.128 R24, desc[UR38][R24.64] ;  /* 0x0000002618187980 */ /* 0x000f62000c101d00 */
[----:B------:R-:W-:-:S02]  /*a0b0*/  SHF.R.U64 R12, R12, 0x3, RZ ;  /* 0x000000030c0c7819 */ /* 0x000fc400000012ff */
[----:B------:R-:W-:Y:S01]  /*a0c0*/  LOP3.LUT R8, R8, R9, RZ, 0x3c, !PT ;  /* 0x0000000908087212 */ /* 0x000fe200078e3cff */
[----:B------:R-:W-:Y:S01]  /*a0d0*/  UIADD3 UR11, UR11, UR12, URZ ;  /* 0x0000000c0b0b7290 */ /* 0x000fe2000fffe03f */
[----:B------:R-:W-:Y:S01]  /*a0e0*/  LOP3.LUT R48, R48, R49, RZ, 0x3c, !PT ;  /* 0x0000003130307212 */ /* 0x000fe200078e3cff */
[--C-:B------:R-:W-:Y:S01]  /*a0f0*/  IMAD.X R49, RZ, RZ, R5.reuse, P2 ;  /* 0x000000ffff317224 */ /* 0x100fe200010e0605 */
[----:B------:R-:W-:Y:S01]  /*a100*/  IADD3 R6, P2, R4, 0xf000, RZ ;  /* 0x0000f00004067810 */ /* 0x000fe20007f5e0ff */
[--C-:B------:R-:W-:Y:S01]  /*a110*/  IMAD.X R9, RZ, RZ, R5.reuse, P4 ;  /* 0x000000ffff097224 */ /* 0x100fe200020e0605 */
[----:B------:R-:W-:Y:S01]  /*a120*/  LOP3.LUT R12, R12, R13, RZ, 0x3c, !PT ;  /* 0x0000000d0c0c7212 */ /* 0x000fe200078e3cff */
[----:B------:R-:W-:Y:S01]  /*a130*/  IMAD.X R13, RZ, RZ, R5, P3 ;  /* 0x000000ffff0d7224 */ /* 0x000fe200018e0605 */
[----:B------:R-:W-:Y:S01]  /*a140*/  LOP3.LUT R3, R6, 0x380, RZ, 0xc0, !PT ;  /* 0x0000038006037812 */ /* 0x000fe200078ec0ff */
[----:B------:R-:W-:Y:S01]  /*a150*/  ULDC.64 UR12, c[0x0][0xae8] ;  /* 0x0002ba00000c7ab9 */ /* 0x000fe20000000a00 */
[----:B------:R-:W-:-:S02]  /*a160*/  IADD3 R29, P0, R4, 0x4000, RZ ;  /* 0x00004000041d7810 */ /* 0x000fc40007f1e0ff */
[C---:B------:R-:W-:Y:S02]  /*a170*/  IADD3 R33, P6, R4.reuse, 0x5000, RZ ;  /* 0x0000500004217810 */ /* 0x040fe40007fde0ff */
[C---:B------:R-:W-:Y:S01]  /*a180*/  IADD3 R37, P5, R4.reuse, 0x6000, RZ ;  /* 0x0000600004257810 */ /* 0x040fe20007fbe0ff */
[----:B------:R-:W-:Y:S01]  /*a190*/  USHF.R.S32.HI UR4, URZ, 0x1f, UR46 ;  /* 0x0000001f3f047899 */ /* 0x000fe2000801142e */
[----:B------:R-:W-:Y:S01]  /*a1a0*/  SHF.R.U64 R3, R3, 0x3, RZ ;  /* 0x0000000303037819 */ /* 0x000fe200000012ff */
[----:B------:R-:W-:Y:S01]  /*a1b0*/  UIMAD.WIDE.U32 UR10, UR44, UR12, UR10 ;  /* 0x0000000c2c0a72a5 */ /* 0x000fe2000f8e000a */
[----:B------:R-:W-:Y:S01]  /*a1c0*/  IADD3 R41, P4, R4, 0x7000, RZ ;  /* 0x0000700004297810 */ /* 0x000fe20007f9e0ff */
[----:B------:R-:W-:Y:S01]  /*a1d0*/  @UP1 ULDC UR14, c[0x0][0xbec] ;  /* 0x0002fb00000e1ab9 */ /* 0x000fe20000000800 */
[----:B------:R-:W-:Y:S01]  /*a1e0*/  LOP3.LUT R72, R3, R6, RZ, 0x3c, !PT ;  /* 0x0000000603487212 */ /* 0x000fe200078e3cff */
[----:B------:R-:W-:Y:S01]  /*a1f0*/  IMAD R3, R20, 0x20, R81 ;  /* 0x0000002014037824 */ /* 0x000fe200078e0251 */
[----:B------:R-:W-:Y:S01]  /*a200*/  IADD3 R45, P3, R4, 0x8000, RZ ;  /* 0x00008000042d7810 */ /* 0x000fe20007f7e0ff */
[----:B------:R-:W-:Y:S01]  /*a210*/  UIMAD UR11, UR44, UR13, UR11 ;  /* 0x0000000d2c0b72a4 */ /* 0x000fe2000f8e020b */
[----:B------:R-:W-:Y:S01]  /*a220*/  LOP3.LUT R28, R29, 0x380, RZ, 0xc0, !PT ;  /* 0x000003801d1c7812 */ /* 0x000fe200078ec0ff */
[----:B------:R-:W-:Y:S01]  /*a230*/  VIADD R78, R3, UR43 ;  /* 0x0000002b034e7c36 */ /* 0x000fe20008000000 */
[----:B------:R-:W-:Y:S01]  /*a240*/  LOP3.LUT R32, R33, 0x380, RZ, 0xc0, !PT ;  /* 0x0000038021207812 */ /* 0x000fe200078ec0ff */
[----:B------:R-:W-:Y:S01]  /*a250*/  ULDC.64 UR12, c[0x0][0xaf0] ;  /* 0x0002bc00000c7ab9 */ /* 0x000fe20000000a00 */
[----:B------:R-:W-:Y:S01]  /*a260*/  LOP3.LUT R36, R37, 0x380, RZ, 0xc0, !PT ;  /* 0x0000038025247812 */ /* 0x000fe200078ec0ff */
[--C-:B------:R-:W-:Y:S01]  /*a270*/  IMAD.X R73, RZ, RZ, R5.reuse, P2 ;  /* 0x000000ffff497224 */ /* 0x100fe200010e0605 */
[----:B------:R-:W-:Y:S01]  /*a280*/  LOP3.LUT R40, R41, 0x380, RZ, 0xc0, !PT ;  /* 0x0000038029287812 */ /* 0x000fe200078ec0ff */
[----:B------:R-:W5:Y:S01]  /*a290*/  LD.E.128 R8, desc[UR38][R8.64] ;  /* 0x0000002608087980 */ /* 0x000f62000c101d00 */
[----:B------:R-:W-:Y:S01]  /*a2a0*/  LOP3.LUT R44, R45, 0x380, RZ, 0xc0, !PT ;  /* 0x000003802d2c7812 */ /* 0x000fe200078ec0ff */
[----:B------:R-:W-:Y:S01]  /*a2b0*/  UIMAD UR4, UR4, UR12, URZ ;  /* 0x0000000c040472a4 */ /* 0x000fe2000f8e023f */
[----:B------:R-:W-:Y:S01]  /*a2c0*/  SHF.R.U64 R28, R28, 0x3, RZ ;  /* 0x000000031c1c7819 */ /* 0x000fe200000012ff */
[----:B------:R-:W-:Y:S01]  /*a2d0*/  @P1 IMAD.HI.U32 R20, R78, UR14, RZ ;  /* 0x0000000e4e141c27 */ /* 0x000fe2000f8e00ff */
[----:B------:R-:W-:Y:S01]  /*a2e0*/  SHF.R.U64 R32, R32, 0x3, RZ ;  /* 0x0000000320207819 */ /* 0x000fe200000012ff */
[----:B------:R-:W-:Y:S01]  /*a2f0*/  UIMAD.WIDE.U32 UR10, UR46, UR12, UR10 ;  /* 0x0000000c2e0a72a5 */ /* 0x000fe2000f8e000a */
[----:B------:R-:W-:Y:S01]  /*a300*/  SHF.R.U64 R36, R36, 0x3, RZ ;  /* 0x0000000324247819 */ /* 0x000fe200000012ff */
[----:B------:R-:W-:Y:S01]  /*a310*/  IMAD.MOV.U32 R3, RZ, RZ, R78 ;  /* 0x000000ffff037224 */ /* 0x000fe200078e004e */
[----:B------:R-:W-:Y:S01]  /*a320*/  SHF.R.U64 R40, R40, 0x3, RZ ;  /* 0x0000000328287819 */ /* 0x000fe200000012ff */
[----:B------:R-:W-:Y:S01]  /*a330*/  @UP1 ULDC UR12, c[0x0][0xbf0] ;  /* 0x0002fc00000c1ab9 */ /* 0x000fe20000000800 */
[----:B------:R-:W-:Y:S01]  /*a340*/  SHF.R.U64 R44, R44, 0x3, RZ ;  /* 0x000000032c2c7819 */ /* 0x000fe200000012ff */
[----:B------:R-:W-:Y:S01]  /*a350*/  UIMAD UR4, UR46, UR13, UR4 ;  /* 0x0000000d2e0472a4 */ /* 0x000fe2000f8e0204 */
        /* <DEDUP_REMOVED lines=10> */
[----:B------:R-:W-:Y:S01]  /*a400*/  @P1 SHF.R.U32.HI R3, RZ, UR12, R20 ;  /* 0x0000000cff031c19 */ /* 0x000fe20008011614 */
[----:B------:R-:W-:Y:S01]  /*a410*/  UIADD3 UR4, UR11, UR4, URZ ;  /* 0x000000040b047290 */ /* 0x000fe2000fffe03f */
[C---:B------:R-:W-:Y:S01]  /*a420*/  IADD3 R53, P0, R4.reuse, 0xa000, RZ ;  /* 0x0000a00004357810 */ /* 0x040fe20007f1e0ff */
[----:B------:R-:W-:Y:S01]  /*a430*/  IMAD.U32 R21, RZ, RZ, UR11 ;  /* 0x0000000bff157e24 */ /* 0x000fe2000f8e00ff */
[C---:B------:R-:W-:Y:S01]  /*a440*/  IADD3 R57, P6, R4.reuse, 0xb000, RZ ;  /* 0x0000b00004397810 */ /* 0x040fe20007fde0ff */
[----:B------:R-:W5:Y:S01]  /*a450*/  LD.E.128 R12, desc[UR38][R12.64] ;  /* 0x000000260c0c7980 */ /* 0x000f62000c101d00 */
[----:B------:R-:W-:-:S02]  /*a460*/  IADD3 R61, P5, R4, 0xc000, RZ ;  /* 0x0000c000043d7810 */ /* 0x000fc40007fbe0ff */
[C---:B------:R-:W-:Y:S01]  /*a470*/  IADD3 R65, P4, R4.reuse, 0xd000, RZ ;  /* 0x0000d00004417810 */ /* 0x040fe20007f9e0ff */
[----:B------:R-:W5:Y:S01]  /*a480*/  LD.E.128 R28, desc[UR38][R28.64] ;  /* 0x000000261c1c7980 */ /* 0x000f62000c101d00 */
[----:B------:R-:W-:Y:S01]  /*a490*/  IADD3 R69, P3, R4, 0xe000, RZ ;  /* 0x0000e00004457810 */ /* 0x000fe20007f7e0ff */
[--C-:B------:R-:W-:Y:S01]  /*a4a0*/  IMAD.MOV R77, RZ, RZ, -R3.reuse ;  /* 0x000000ffff4d7224 */ /* 0x100fe200078e0a03 */
[----:B------:R-:W-:Y:S01]  /*a4b0*/  SHF.R.S32.HI R76, RZ, 0x1f, R3 ;  /* 0x0000001fff4c7819 */ /* 0x000fe20000011403 */
[----:B------:R-:W-:Y:S01]  /*a4c0*/  IMAD.U32 R20, RZ, RZ, UR10 ;  /* 0x0000000aff147e24 */ /* 0x000fe2000f8e00ff */
[----:B------:R-:W-:Y:S01]  /*a4d0*/  LOP3.LUT R52, R53, 0x380, RZ, 0xc0, !PT ;  /* 0x0000038035347812 */ /* 0x000fe200078ec0ff */
[----:B------:R-:W-:Y:S01]  /*a4e0*/  ULDC.64 UR10, c[0x0][0xae0] ;  /* 0x0002b800000a7ab9 */ /* 0x000fe20000000a00 */
[----:B------:R-:W-:Y:S01]  /*a4f0*/  LOP3.LUT R56, R57, 0x380, RZ, 0xc0, !PT ;  /* 0x0000038039387812 */ /* 0x000fe200078ec0ff */
[----:B------:R-:W5:Y:S01]  /*a500*/  LD.E.128 R32, desc[UR38][R32.64] ;  /* 0x0000002620207980 */ /* 0x000f62000c101d00 */
[----:B------:R-:W-:-:S02]  /*a510*/  LOP3.LUT R60, R61, 0x380, RZ, 0xc0, !PT ;  /* 0x000003803d3c7812 */ /* 0x000fc400078ec0ff */
[----:B------:R-:W-:Y:S01]  /*a520*/  LOP3.LUT R64, R65, 0x380, RZ, 0xc0, !PT ;  /* 0x0000038041407812 */ /* 0x000fe200078ec0ff */
[----:B------:R-:W5:Y:S01]  /*a530*/  LD.E.128 R36, desc[UR38][R36.64] ;  /* 0x0000002624247980 */ /* 0x000f62000c101d00 */
        /* <DEDUP_REMOVED lines=49> */
[----:B------:R-:W-:Y:S01]  /*a850*/  VIADD R84, R81, UR43 ;  /* 0x0000002b51547c36 */ /* 0x000fe20008000000 */
        /* <DEDUP_REMOVED lines=37> */
.L_x_13495:
[----:B------:R-:W-:Y:S05]  /*aab0*/  BSYNC B1 ;  /* 0x0000000000017941 */ /* 0x000fea0003800000 */
.L_x_13494:
        /* <DEDUP_REMOVED lines=21> */
.L_x_13497:
[----:B------:R-:W-:Y:S05]  /*ac10*/  BSYNC B1 ;  /* 0x0000000000017941 */ /* 0x000fea0003800000 */
.L_x_13496:
        /* <DEDUP_REMOVED lines=21> */
.L_x_13499:
[----:B------:R-:W-:Y:S05]  /*ad70*/  BSYNC B1 ;  /* 0x0000000000017941 */ /* 0x000fea0003800000 */
.L_x_13498:
[----:B0-----:R-:W-:Y:S01]  /*ad80*/  VIADD R3, R84, 0x60 ;  /* 0x0000006054037836 */ /* 0x001fe20000000000 */
[----:B--23--:R-:W0:Y:S04]  /*ad90*/  SHFL.IDX PT, R83, R83, 0x3, 0x181f ;  /* 0x00781f0053537f89 */ /* 0x00ce2800000e0000 */
[----:B------:R-:W-:Y:S01]  /*ada0*/  ISETP.GE.AND P0, PT, R3, UR9, PT ;  /* 0x0000000903007c0c */ /* 0x000fe2000bf06270 */
[----:B----4-:R4:W2:-:S12]  /*adb0*/  SHFL.IDX PT, R11, R82, 0x3, 0x181f ;  /* 0x00781f00520b7f89 */ /* 0x01089800000e0000 */
[----:B----4-:R-:W-:Y:S05]  /*adc0*/  @P0 BRA `(.L_x_13500) ;  /* 0x00000024007c0947 */ /* 0x010fea0003800000 */
[----:B------:R-:W-:Y:S02]  /*add0*/  ULDC UR4, c[0x0][0xac8] ;  /* 0x0002b20000047ab9 */ /* 0x000fe40000000800 */
[----:B------:R-:W-:Y:S02]  /*ade0*/  ISETP.GE.AND P3, PT, R0, UR4, PT ;  /* 0x0000000400007c0c */ /* 0x000fe4000bf66270 */
[----:B------:R-:W-:Y:S02]  /*adf0*/  ISETP.GE.AND P4, PT, R86, UR4, PT ;  /* 0x0000000456007c0c */ /* 0x000fe4000bf86270 */
[----:B------:R-:W-:-:S09]  /*ae00*/  ISETP.GE.AND P5, PT, R88, UR4, PT ;  /* 0x0000000458007c0c */ /* 0x000fd2000bfa6270 */
[-C--:B--2---:R-:W-:Y:S02]  /*ae10*/  @!P3 LEA R4, P0, R0, R11.reuse, 0x1 ;  /* 0x0000000b0004b211 */ /* 0x084fe400078008ff */
        /* <DEDUP_REMOVED lines=10> */
[----:B----4-:R-:W-:-:S04]  /*aec0*/  LEA R4, P0, R90, R11, 0x1 ;  /* 0x0000000b5a047211 */ /* 0x010fc800078008ff */
[----:B------:R-:W-:-:S05]  /*aed0*/  LEA.HI.X R5, R90, R83, R89, 0x1, P0 ;  /* 0x000000535a057211 */ /* 0x000fca00000f0c59 */
[----:B------:R0:W-:Y:S01]  /*aee0*/  ST.E.128 desc[UR38][R4.64], R72 ;  /* 0x0000004804007985 */ /* 0x0001e2000c101d26 */
[----:B------:R-:W-:Y:S05]  /*aef0*/  BRA `(.L_x_13500) ;  /* 0x0000002400307947 */ /* 0x000fea0003800000 */
.L_x_13493:
        /* <DEDUP_REMOVED lines=85> */
[-C--:B-1----:R-:W-:Y:S01]  /*b450*/  @!P0 LEA R6, P6, R224, R4.reuse, 0x2 ;  /* 0x00000004e0068211 */ /* 0x082fe200078c10ff */
        /* <DEDUP_REMOVED lines=89> */
[----:B------:R-:W-:Y:S01]  /*b9f0*/  ISETP.GE.AND P3, PT, R29, UR4, PT ;  /* 0x000000041d007c0c */ /* 0x000fe2000bf66270 */
[----:B------:R4:W-:Y:S01]  /*ba00*/  @!P4 ST.E.64 desc[UR38][R8.64], R124 ;  /* 0x0000007c0800c985 */ /* 0x0009e2000c101b26 */
[----:B------:R-:W-:-:S02]  /*ba10*/  ISETP.GE.AND P4, PT, R13, UR4, PT ;  /* 0x000000040d007c0c */ /* 0x000fc4000bf86270 */
[CC--:B---3--:R-:W-:Y:S01]  /*ba20*/  @!P2 LEA R10, P5, R19.reuse, R4.reuse, 0x2 ;  /* 0x00000004130aa211 */ /* 0x0c8fe200078a10ff */
[----:B-1----:R-:W-:Y:S01]  /*ba30*/  VIADD R25, R2, 0xf8 ;  /* 0x000000f802197836 */ /* 0x002fe20000000000 */
[----:B------:R-:W-:Y:S02]  /*ba40*/  SHF.R.S32.HI R21, RZ, 0x1f, R17 ;  /* 0x0000001fff157819 */ /* 0x000fe40000011411 */
[CC--:B------:R-:W-:Y:S02]  /*ba50*/  @!P1 LEA R14, P6, R18.reuse, R4.reuse, 0x2 ;  /* 0x00000004120e9211 */ /* 0x0c0fe400078c10ff */
[-C--:B------:R-:W-:Y:S02]  /*ba60*/  @!P2 LEA.HI.X R11, R19, R5.reuse, R229, 0x2, P5 ;  /* 0x00000005130ba211 */ /* 0x080fe400028f14e5 */
[----:B------:R-:W-:Y:S02]  /*ba70*/  @!P0 LEA R20, P5, R17, R4, 0x2 ;  /* 0x0000000411148211 */ /* 0x000fe400078a10ff */
[----:B------:R-:W-:Y:S01]  /*ba80*/  @!P1 LEA.HI.X R15, R18, R5, R228, 0x2, P6 ;  /* 0x00000005120f9211 */ /* 0x000fe200030f14e4 */
[----:B------:R3:W-:Y:S01]  /*ba90*/  @!P2 ST.E.64 desc[UR38][R10.64], R128 ;  /* 0x000000800a00a985 */ /* 0x0007e2000c101b26 */
[----:B------:R-:W-:-:S02]  /*baa0*/  ISETP.GE.AND P6, PT, R25, UR4, PT ;  /* 0x0000000419007c0c */ /* 0x000fc4000bfc6270 */
[-C--:B------:R-:W-:Y:S01]  /*bab0*/  @!P0 LEA.HI.X R21, R17, R5.reuse, R21, 0x2, P5 ;  /* 0x0000000511158211 */ /* 0x080fe200028f1415 */
[----:B------:R3:W-:Y:S01]  /*bac0*/  @!P1 ST.E.64 desc[UR38][R14.64], R132 ;  /* 0x000000840e009985 */ /* 0x0007e2000c101b26 */
[----:B--2---:R-:W-:Y:S02]  /*bad0*/  SHF.R.S32.HI R7, RZ, 0x1f, R13 ;  /* 0x0000001fff077819 */ /* 0x004fe4000001140d */
[CC--:B------:R-:W-:Y:S01]  /*bae0*/  @!P4 LEA R6, P5, R13.reuse, R4.reuse, 0x2 ;  /* 0x000000040d06c211 */ /* 0x0c0fe200078a10ff */
[----:B------:R3:W-:Y:S01]  /*baf0*/  @!P0 ST.E.64 desc[UR38][R20.64], R136 ;  /* 0x0000008814008985 */ /* 0x0007e2000c101b26 */
[----:B----4-:R-:W-:Y:S02]  /*bb00*/  SHF.R.S32.HI R9, RZ, 0x1f, R29 ;  /* 0x0000001fff097819 */ /* 0x010fe4000001141d */
[----:B------:R-:W-:Y:S02]  /*bb10*/  @!P4 LEA.HI.X R7, R13, R5, R7, 0x2, P5 ;  /* 0x000000050d07c211 */ /* 0x000fe400028f1407 */
[----:B------:R-:W-:-:S02]  /*bb20*/  @!P3 LEA R8, P5, R29, R4, 0x2 ;  /* 0x000000041d08b211 */ /* 0x000fc400078a10ff */
[----:B------:R-:W-:Y:S01]  /*bb30*/  SHF.R.S32.HI R13, RZ, 0x1f, R25 ;  /* 0x0000001fff0d7819 */ /* 0x000fe20000011419 */
[----:B------:R3:W-:Y:S01]  /*bb40*/  @!P4 ST.E.64 desc[UR38][R6.64], R140 ;  /* 0x0000008c0600c985 */ /* 0x0007e2000c101b26 */
[----:B------:R-:W-:Y:S02]  /*bb50*/  @!P3 LEA.HI.X R9, R29, R5, R9, 0x2, P5 ;  /* 0x000000051d09b211 */ /* 0x000fe400028f1409 */
[----:B------:R-:W-:-:S03]  /*bb60*/  @!P6 LEA R4, P5, R25, R4, 0x2 ;  /* 0x000000041904e211 */ /* 0x000fc600078a10ff */
[----:B------:R3:W-:Y:S01]  /*bb70*/  @!P3 ST.E.64 desc[UR38][R8.64], R144 ;  /* 0x000000900800b985 */ /* 0x0007e2000c101b26 */
[----:B------:R-:W-:-:S05]  /*bb80*/  @!P6 LEA.HI.X R5, R25, R5, R13, 0x2, P5 ;  /* 0x000000051905e211 */ /* 0x000fca00028f140d */
[----:B------:R3:W-:Y:S04]  /*bb90*/  @!P6 ST.E.64 desc[UR38][R4.64], R148 ;  /* 0x000000940400e985 */ /* 0x0007e8000c101b26 */
.L_x_13502:
[----:B------:R-:W-:Y:S05]  /*bba0*/  BSYNC B1 ;  /* 0x0000000000017941 */ /* 0x000fea0003800000 */
.L_x_13501:
[----:B------:R-:W-:Y:S01]  /*bbb0*/  ISETP.GE.AND P0, PT, R0, UR9, PT ;  /* 0x0000000900007c0c */ /* 0x000fe2000bf06270 */
[----:B--23--:R2:W3:Y:S04]  /*bbc0*/  SHFL.IDX PT, R5, R12, 0x1, 0x1c1f ;  /* 0x003c1f000c057f89 */ /* 0x00c4e800000e0000 */
[----:B-1----:R2:W1:Y:S08]  /*bbd0*/  SHFL.IDX PT, R4, R3, 0x1, 0x1c1f ;  /* 0x003c1f0003047f89 */ /* 0x00247000000e0000 */
[----:B--2---:R-:W-:Y:S05]  /*bbe0*/  @P0 BRA `(.L_x_13500) ;  /* 0x0000001400f40947 */ /* 0x004fea0003800000 */
[----:B------:R-:W-:Y:S01]  /*bbf0*/  ULDC UR4, c[0x0][0xac8] ;  /* 0x0002b20000047ab9 */ /* 0x000fe20000000800 */
[----:B------:R-:W-:Y:S01]  /*bc00*/  VIADD R25, R2, 0xe8 ;  /* 0x000000e802197836 */ /* 0x000fe20000000000 */
[----:B------:R-:W-:Y:S01]  /*bc10*/  ISETP.GE.AND P5, PT, R226, UR4, PT ;  /* 0x00000004e2007c0c */ /* 0x000fe2000bfa6270 */
[C---:B0-----:R-:W-:Y:S01]  /*bc20*/  VIADD R3, R2.reuse, 0xf0 ;  /* 0x000000f002037836 */ /* 0x041fe20000000000 */
[----:B------:R-:W-:Y:S02]  /*bc30*/  ISETP.GE.AND P4, PT, R2, UR4, PT ;  /* 0x0000000402007c0c */ /* 0x000fe4000bf86270 */
[----:B------:R-:W-:Y:S02]  /*bc40*/  ISETP.GE.AND P2, PT, R225, UR4, PT ;  /* 0x00000004e1007c0c */ /* 0x000fe4000bf46270 */
[----:B------:R-:W-:Y:S02]  /*bc50*/  ISETP.GE.AND P1, PT, R224, UR4, PT ;  /* 0x00000004e0007c0c */ /* 0x000fe4000bf26270 */
[----:B------:R-:W-:-:S02]  /*bc60*/  ISETP.GE.AND P0, PT, R223, UR4, PT ;  /* 0x00000004df007c0c */ /* 0x000fc4000bf06270 */
[----:B------:R-:W-:Y:S02]  /*bc70*/  SHF.R.S32.HI R0, RZ, 0x1f, R25 ;  /* 0x0000001fff007819 */ /* 0x000fe40000011419 */
[----:B------:R-:W-:Y:S02]  /*bc80*/  SHF.R.S32.HI R24, RZ, 0x1f, R17 ;  /* 0x0000001fff187819 */ /* 0x000fe40000011411 */
[-C--:B-1----:R-:W-:Y:S01]  /*bc90*/  @!P5 LEA R8, P3, R226, R4.reuse, 0x2 ;  /* 0x00000004e208d211 */ /* 0x082fe200078610ff */
[----:B---3--:R-:W-:Y:S02]  /*bca0*/  @!P4 IMAD.WIDE R6, R2, 0x4, R4 ;  /* 0x000000040206c825 */ /* 0x008fe400078e0204 */
[----:B------:R-:W-:Y:S02]  /*bcb0*/  @!P2 LEA R10, P6, R225, R4, 0x2 ;  /* 0x00000004e10aa211 */ /* 0x000fe400078c10ff */
[----:B------:R-:W-:Y:S01]  /*bcc0*/  @!P5 LEA.HI.X R9, R226, R5, R168, 0x2, P3 ;  /* 0x00000005e209d211 */ /* 0x000fe200018f14a8 */
[----:B------:R0:W-:Y:S01]  /*bcd0*/  @!P4 ST.E.64 desc[UR38][R6.64], R26 ;  /* 0x0000001a0600c985 */ /* 0x0001e2000c101b26 */
[----:B------:R-:W-:-:S02]  /*bce0*/  ISETP.GE.AND P3, PT, R222, UR4, PT ;  /* 0x00000004de007c0c */ /* 0x000fc4000bf66270 */
[-C--:B------:R-:W-:Y:S01]  /*bcf0*/  @!P2 LEA.HI.X R11, R225, R5.reuse, R167, 0x2, P6 ;  /* 0x00000005e10ba211 */ /* 0x080fe200030f14a7 */
[----:B------:R1:W-:Y:S01]  /*bd00*/  @!P5 ST.E.64 desc[UR38][R8.64], R30 ;  /* 0x0000001e0800d985 */ /* 0x0003e2000c101b26 */
[CC--:B------:R-:W-:Y:S02]  /*bd10*/  @!P1 LEA R12, P5, R224.reuse, R4.reuse, 0x2 ;  /* 0x00000004e00c9211 */ /* 0x0c0fe400078a10ff */
        /* <DEDUP_REMOVED lines=32> */
[CC--:B-1----:R-:W-:Y:S02]  /*bf20*/  @!P3 LEA R6, P6, R216.reuse, R4.reuse, 0x2 ;  /* 0x00000004d806b211 */ /* 0x0c2fe400078c10ff */
        /* <DEDUP_REMOVED lines=60> */
[-C--:B----4-:R-:W-:Y:S01]  /*c2f0*/  @!P0 LEA R10, P6, R19, R4.reuse, 0x2 ;  /* 0x00000004130a8211 */ /* 0x090fe200078c10ff */
[----:B------:R3:W-:Y:S01]  /*c300*/  @!P3 ST.E.64 desc[UR38][R20.64], R126 ;  /* 0x0000007e1400b985 */ /* 0x0007e2000c101b26 */
[----:B--2---:R-:W-:Y:S02]  /*c310*/  @!P1 LEA R12, P3, R25, R4, 0x2 ;  /* 0x00000004190c9211 */ /* 0x004fe400078610ff */
[----:B------:R-:W-:-:S02]  /*c320*/  @!P0 LEA.HI.X R11, R19, R5, R229, 0x2, P6 ;  /* 0x00000005130b8211 */ /* 0x000fc400030f14e5 */
[CC--:B0-----:R-:W-:Y:S02]  /*c330*/  @!P4 LEA R6, P6, R18.reuse, R4.reuse, 0x2 ;  /* 0x000000041206c211 */ /* 0x0c1fe400078c10ff */
[-C--:B------:R-:W-:Y:S01]  /*c340*/  @!P1 LEA.HI.X R13, R25, R5.reuse, R0, 0x2, P3 ;  /* 0x00000005190d9211 */ /* 0x080fe200018f1400 */
[----:B------:R3:W-:Y:S01]  /*c350*/  @!P0 ST.E.64 desc[UR38][R10.64], R130 ;  /* 0x000000820a008985 */ /* 0x0007e2000c101b26 */
[-C--:B-1----:R-:W-:Y:S02]  /*c360*/  @!P5 LEA R8, P3, R17, R4.reuse, 0x2 ;  /* 0x000000041108d211 */ /* 0x082fe400078610ff */
[-C--:B------:R-:W-:Y:S02]  /*c370*/  @!P4 LEA.HI.X R7, R18, R5.reuse, R228, 0x2, P6 ;  /* 0x000000051207c211 */ /* 0x080fe400030f14e4 */
[----:B------:R-:W-:Y:S02]  /*c380*/  SHF.R.S32.HI R0, RZ, 0x1f, R3 ;  /* 0x0000001fff007819 */ /* 0x000fe40000011403 */
[----:B------:R-:W-:Y:S01]  /*c390*/  @!P2 LEA R14, P6, R3, R4, 0x2 ;  /* 0x00000004030ea211 */ /* 0x000fe200078c10ff */
[----:B------:R3:W-:Y:S01]  /*c3a0*/  @!P4 ST.E.64 desc[UR38][R6.64], R134 ;  /* 0x000000860600c985 */ /* 0x0007e2000c101b26 */
[----:B------:R-:W-:-:S02]  /*c3b0*/  @!P5 LEA.HI.X R9, R17, R5, R24, 0x2, P3 ;  /* 0x000000051109d211 */ /* 0x000fc400018f1418 */
[----:B------:R-:W-:Y:S01]  /*c3c0*/  @!P2 LEA.HI.X R15, R3, R5, R0, 0x2, P6 ;  /* 0x00000005030fa211 */ /* 0x000fe200030f1400 */
[----:B------:R-:W-:Y:S02]  /*c3d0*/  VIADD R3, R2, 0xf8 ;  /* 0x000000f802037836 */ /* 0x000fe40000000000 */
        /* <DEDUP_REMOVED lines=10> */
.L_x_13491:
        /* <DEDUP_REMOVED lines=33> */
.L_x_13503:
        /* <DEDUP_REMOVED lines=57> */
.L_x_13505:
[----:B------:R-:W-:Y:S05]  /*ca20*/  BSYNC B1 ;  /* 0x0000000000017941 */ /* 0x000fea0003800000 */
.L_x_13504:
        /* <DEDUP_REMOVED lines=14> */
[----:B------:R-:W-:-:S03]  /*cb10*/  UIADD3 UR9, UR9, UR10, URZ ;  /* 0x0000000a09097290 */ /* 0x000fc6000fffe03f */
[----:B------:R-:W-:Y:S01]  /*cb20*/  IMAD R3, R10, 0x20, R13 ;  /* 0x000000200a037824 */ /* 0x000fe200078e020d */
[----:B------:R-:W-:Y:S02]  /*cb30*/  ULDC.64 UR10, c[0x0][0xae8] ;  /* 0x0002ba00000a7ab9 */ /* 0x000fe40000000a00 */
[----:B------:R-:W-:Y:S01]  /*cb40*/  UIMAD.WIDE.U32 UR8, UR44, UR10, UR8 ;  /* 0x0000000a2c0872a5 */ /* 0x000fe2000f8e0008 */
[----:B------:R-:W-:Y:S01]  /*cb50*/  VIADD R8, R3, UR43 ;  /* 0x0000002b03087c36 */ /* 0x000fe20008000000 */
[----:B-1----:R-:W-:Y:S02]  /*cb60*/  ISETP.NE.AND P0, PT, R11, 0x1, PT ;  /* 0x000000010b00780c */ /* 0x002fe40003f05270 */
[----:B------:R-:W-:Y:S01]  /*cb70*/  UIMAD UR9, UR44, UR11, UR9 ;  /* 0x0000000b2c0972a4 */ /* 0x000fe2000f8e0209 */
[----:B------:R-:W-:Y:S02]  /*cb80*/  IMAD.MOV.U32 R3, RZ, RZ, R8 ;  /* 0x000000ffff037224 */ /* 0x000fe400078e0008 */
[----:B------:R-:W-:-:S02]  /*cb90*/  ULDC.64 UR10, c[0x0][0xaf0] ;  /* 0x0002bc00000a7ab9 */ /* 0x000fc40000000a00 */
        /* <DEDUP_REMOVED lines=18> */
[----:B------:R-:W-:Y:S02]  /*ccc0*/  VIADD R8, R13, UR43 ;  /* 0x0000002b0d087c36 */ /* 0x000fe40008000000 */
[----:B------:R-:W-:Y:S01]  /*ccd0*/  IMAD R9, R3, UR11, R6 ;  /* 0x0000000b03097c24 */ /* 0x000fe2000f8e0206 */
[----:B------:R-:W-:Y:S01]  /*cce0*/  SHF.R.S32.HI R6, RZ, 0x1f, R7 ;  /* 0x0000001fff067819 */ /* 0x000fe20000011407 */
[----:B-----5:R-:W-:Y:S02]  /*ccf0*/  IMAD R11, R0, R11, RZ ;  /* 0x0000000b000b7224 */ /* 0x020fe400078e02ff */
[----:B------:R-:W-:-:S02]  /*cd00*/  IMAD.IADD R5, R5, 0x1, R9 ;  /* 0x0000000105057824 */ /* 0x000fc400078e0209 */
[----:B------:R-:W-:Y:S02]  /*cd10*/  IMAD R6, R6, UR8, RZ ;  /* 0x0000000806067c24 */ /* 0x000fe4000f8e02ff */
[----:B------:R-:W-:-:S04]  /*cd20*/  IMAD.WIDE.U32 R4, R7, UR8, R4 ;  /* 0x0000000807047c25 */ /* 0x000fc8000f8e0004 */
[----:B------:R-:W-:Y:S01]  /*cd30*/  IMAD R9, R7, UR9, R6 ;  /* 0x0000000907097c24 */ /* 0x000fe2000f8e0206 */
[----:B------:R-:W-:Y:S01]  /*cd40*/  ULDC.64 UR8, c[0x0][0xa80] ;  /* 0x0002a00000087ab9 */ /* 0x000fe20000000a00 */
[----:B------:R-:W-:Y:S01]  /*cd50*/  VIADD R3, R8, 0x40 ;  /* 0x0000004008037836 */ /* 0x000fe20000000000 */
[----:B------:R-:W-:Y:S01]  /*cd60*/  LEA R6, P2, R4, UR8, 0x1 ;  /* 0x0000000804067c11 */ /* 0x000fe2000f8408ff */
[----:B------:R-:W-:Y:S02]  /*cd70*/  IMAD.IADD R5, R5, 0x1, R9 ;  /* 0x0000000105057824 */ /* 0x000fe400078e0209 */
[----:B------:R-:W-:Y:S01]  /*cd80*/  VIADD R0, R8, 0x20 ;  /* 0x0000002008007836 */ /* 0x000fe20000000000 */
[-C--:B------:R-:W-:Y:S01]  /*cd90*/  ISETP.GE.AND P0, PT, R3, R11.reuse, PT ;  /* 0x0000000b0300720c */ /* 0x080fe20003f06270 */
[----:B------:R-:W-:Y:S01]  /*cda0*/  IMAD.SHL.U32 R7, R10, 0x8, RZ ;  /* 0x000000080a077824 */ /* 0x000fe200078e00ff */
[----:B------:R-:W-:Y:S02]  /*cdb0*/  LEA.HI.X R3, R4, UR9, R5, 0x1, P2 ;  /* 0x0000000904037c11 */ /* 0x000fe400090f0c05 */
[-C--:B------:R-:W-:Y:S01]  /*cdc0*/  ISETP.GE.AND P2, PT, R8, R11.reuse, PT ;  /* 0x0000000b0800720c */ /* 0x080fe20003f46270 */
[C---:B------:R-:W-:Y:S01]  /*cdd0*/  VIADD R9, R7.reuse, 0x40 ;  /* 0x0000004007097836 */ /* 0x040fe20000000000 */
[----:B------:R-:W-:Y:S01]  /*cde0*/  ISETP.GE.AND P1, PT, R0, R11, PT ;  /* 0x0000000b0000720c */ /* 0x000fe20003f26270 */
[C---:B------:R-:W-:Y:S01]  /*cdf0*/  VIADD R13, R7.reuse, 0x80 ;  /* 0x00000080070d7836 */ /* 0x040fe20000000000 */
[----:B------:R0:W1:Y:S01]  /*ce00*/  SHFL.IDX PT, R4, R6, RZ, 0x181f ;  /* 0x00181fff06047589 */ /* 0x00006200000e0000 */
[----:B------:R-:W-:Y:S01]  /*ce10*/  VIADD R15, R7, 0xc0 ;  /* 0x000000c0070f7836 */ /* 0x000fe20000000000 */
[----:B------:R-:W-:-:S02]  /*ce20*/  SHF.R.S32.HI R12, RZ, 0x1f, R7 ;  /* 0x0000001fff0c7819 */ /* 0x000fc40000011407 */
[----:B------:R0:W2:Y:S01]  /*ce30*/  SHFL.IDX PT, R0, R3, RZ, 0x181f ;  /* 0x00181fff03007589 */ /* 0x0000a200000e0000 */
[----:B------:R-:W-:Y:S02]  /*ce40*/  SHF.R.S32.HI R10, RZ, 0x1f, R9 ;  /* 0x0000001fff0a7819 */ /* 0x000fe40000011409 */
[----:B------:R-:W-:Y:S02]  /*ce50*/  SHF.R.S32.HI R14, RZ, 0x1f, R13 ;  /* 0x0000001fff0e7819 */ /* 0x000fe4000001140d */
        /* <DEDUP_REMOVED lines=19> */
.L_x_13507:
[----:B------:R-:W-:Y:S05]  /*cf90*/  BSYNC B1 ;  /* 0x0000000000017941 */ /* 0x000fea0003800000 */
.L_x_13506:
        /* <DEDUP_REMOVED lines=21> */
.L_x_13509:
[----:B------:R-:W-:Y:S05]  /*d0f0*/  BSYNC B1 ;  /* 0x0000000000017941 */ /* 0x000fea0003800000 */
.L_x_13508:
        /* <DEDUP_REMOVED lines=21> */
.L_x_13511:
[----:B------:R-:W-:Y:S05]  /*d250*/  BSYNC B1 ;  /* 0x0000000000017941 */ /* 0x000fea0003800000 */
.L_x_13510:
        /* <DEDUP_REMOVED lines=11> */
[-C--:B--2---:R-:W-:Y:S02]  /*d310*/  @!P3 LEA.HI.X R7, R7, R3.reuse, R12, 0x1, P4 ;  /* 0x000000030707b211 */ /* 0x084fe400020f0c0c */
        /* <DEDUP_REMOVED lines=10> */
.L_x_13500:
[----:B------:R-:W-:Y:S05]  /*d3c0*/  BSYNC B0 ;  /* 0x0000000000007941 */ /* 0x000fea0003800000 */
.L_x_13490:
[----:B------:R-:W-:Y:S02]  /*d3d0*/  ULDC UR4, c[0x0][0xc3c] ;  /* 0x00030f0000047ab9 */ /* 0x000fe40000000800 */
[----:B------:R-:W-:-:S06]  /*d3e0*/  UISETP.GE.AND UP0, UPT, UR7, UR4, UPT ;  /* 0x000000040700728c */ /* 0x000fcc000bf06270 */
[----:B------:R-:W-:-:S13]  /*d3f0*/  PLOP3.LUT P0, PT, PT, PT, UP0, 0x80, 0x0 ;  /* 0x000000000000781c */ /* 0x000fda0003f0f008 */
[----:B------:R-:W-:Y:S05]  /*d400*/  @!P0 BRA `(.L_x_13512) ;  /* 0xffffff3c00448947 */ /* 0x000fea000383ffff */
[----:B------:R-:W-:Y:S05]  /*d410*/  EXIT ;  /* 0x000000000000794d */ /* 0x000fea0003800000 */
.L_x_13453:
        /* <DEDUP_REMOVED lines=20> */
.L_x_13513:
        /* <DEDUP_REMOVED lines=43> */
.L_x_13517:
        /* <DEDUP_REMOVED lines=39> */
.L_x_13515:
        /* <DEDUP_REMOVED lines=12> */
.L_x_13518:
        /* <DEDUP_REMOVED lines=63> */
.L_x_13519:
        /* <DEDUP_REMOVED lines=61> */
.L_x_13520:
[----:B01----:R-:W-:-:S05]  /*e300*/  LOP3.LUT R3, RZ, R2, RZ, 0x33, !PT ;  /* 0x00000002ff037212 */ /* 0x003fca00078e33ff */
[----:B------:R-:W-:-:S05]  /*e310*/  IMAD.IADD R2, R4, 0x1, R3 ;  /* 0x0000000104027824 */ /* 0x000fca00078e0203 */
[----:B------:R1:W-:Y:S01]  /*e320*/  STL [R1+0x4], R2 ;  /* 0x0000040201007387 */ /* 0x0003e20000100800 */
[----:B------:R-:W-:Y:S05]  /*e330*/  BRA `(.L_x_13521) ;  /* 0x0000000000107947 */ /* 0x000fea0003800000 */
.L_x_13516:
[----:B------:R-:W-:Y:S01]  /*e340*/  IMAD.U32 R2, RZ, RZ, UR6 ;  /* 0x00000006ff027e24 */ /* 0x000fe2000f8e00ff */
[----:B------:R0:W-:Y:S04]  /*e350*/  STL [R1+0x4], RZ ;  /* 0x000004ff01007387 */ /* 0x0001e80000100800 */
[----:B------:R0:W-:Y:S04]  /*e360*/  STL [R1+0x8], RZ ;  /* 0x000008ff01007387 */ /* 0x0001e80000100800 */
[----:B------:R0:W-:Y:S02]  /*e370*/  STL [R1], R2 ;  /* 0x0000000201007387 */ /* 0x0001e40000100800 */
.L_x_13521:
        /* <DEDUP_REMOVED lines=10> */
.L_x_13514:
        /* <DEDUP_REMOVED lines=9> */
[C---:B----4-:R-:W-:Y:S01]  /*e4b0*/  IMAD.SHL.U32 R0, R6.reuse, 0x8, RZ ;  /* 0x0000000806007824 */ /* 0x050fe200078e00ff */
[----:B------:R-:W-:Y:S01]  /*e4c0*/  LOP3.LUT R4, R6, 0x7f, RZ, 0xc0, !PT ;  /* 0x0000007f06047812 */ /* 0x000fe200078ec0ff */
[----:B------:R-:W-:Y:S01]  /*e4d0*/  UMOV UR4, 0x400 ;  /* 0x0000040000047882 */ /* 0x000fe20000000000 */
[----:B------:R-:W-:Y:S01]  /*e4e0*/  BSSY B8, `(.L_x_13522) ;  /* 0x00005a3000087945 */ /* 0x000fe20003800000 */
[----:B------:R-:W-:Y:S01]  /*e4f0*/  IMAD.MOV.U32 R19, RZ, RZ, RZ ;  /* 0x000000ffff137224 */ /* 0x000fe200078e00ff */
[----:B------:R-:W-:Y:S01]  /*e500*/  LOP3.LUT R3, R0, 0x1f8, RZ, 0xc0, !PT ;  /* 0x000001f800037812 */ /* 0x000fe200078ec0ff */
[----:B01----:R-:W-:Y:S01]  /*e510*/  IMAD.SHL.U32 R2, R4, 0x8, RZ ;  /* 0x0000000804027824 */ /* 0x003fe200078e00ff */
        /* <DEDUP_REMOVED lines=14> */
.L_x_13626:
[----:B0-2---:R-:W2:Y:S01]  /*e600*/  LDL R0, [R1+0xc] ;  /* 0x00000c0001007983 */ /* 0x005ea20000100800 */
        /* <DEDUP_REMOVED lines=8> */
[----:B---3--:R-:W2:Y:S01]  /*e690*/  LDG.E R11, desc[UR38][R2.64] ;  /* 0x00000026020b7981 */ /* 0x008ea2000c1e1900 */
        /* <DEDUP_REMOVED lines=46> */
.L_x_13523:
        /* <DEDUP_REMOVED lines=18> */
.L_x_13524:
[----:B------:R-:W-:Y:S05]  /*eaa0*/  @!P0 BRA `(.L_x_13525) ;  /* 0x00000000000c8947 */ /* 0x000fea0003800000 */
[----:B------:R-:W3:Y:S04]  /*eab0*/  LDG.E R6, desc[UR38][R4.64] ;  /* 0x0000002604067981 */ /* 0x000ee8000c1e1900 */
[----:B------:R-:W3:Y:S02]  /*eac0*/  LDG.E R4, desc[UR38][R4.64+0x4] ;  /* 0x0000042604047981 */ /* 0x000ee4000c1e1900 */
[----:B---3--:R-:W-:-:S07]  /*ead0*/  IMAD.IADD R6, R4, 0x1, -R6 ;  /* 0x0000000104067824 */ /* 0x008fce00078e0a06 */
.L_x_13525:
        /* <DEDUP_REMOVED lines=12> */
[----:B--2---:R-:W-:Y:S01]  /*eba0*/  @P0 SHF.R.U32.HI R0, RZ, R4, R3 ;  /* 0x00000004ff000219 */ /* 0x004fe20000011603 */
[C---:B------:R-:W-:Y:S01]  /*ebb0*/  VIADD R4, R6.reuse, 0x5f ;  /* 0x0000005f06047836 */ /* 0x040fe20000000000 */
[----:B------:R-:W-:Y:S02]  /*ebc0*/  IADD3 R6, R6, 0x60, -R9 ;  /* 0x0000006006067810 */ /* 0x000fe40007ffe809 */
[----:B-1----:R-:W-:Y:S01]  /*ebd0*/  LOP3.LUT R9, R2, 0xff, RZ, 0xc0, !PT ;  /* 0x000000ff02097812 */ /* 0x002fe200078ec0ff */
[----:B------:R-:W-:-:S04]  /*ebe0*/  IMAD.HI R4, R4, 0x2aaaaaab, RZ ;  /* 0x2aaaaaab04047827 */ /* 0x000fc800078e02ff */
[----:B------:R-:W-:Y:S01]  /*ebf0*/  IMAD.IADD R0, R6, 0x1, R0 ;  /* 0x0000000106007824 */ /* 0x000fe200078e0200 */
[----:B------:R-:W-:-:S03]  /*ec00*/  SHF.R.U32.HI R3, RZ, 0x1f, R4 ;  /* 0x0000001fff037819 */ /* 0x000fc60000011604 */
[----:B------:R-:W-:Y:S01]  /*ec10*/  IMAD.HI R0, R0, 0x2aaaaaab, RZ ;  /* 0x2aaaaaab00007827 */ /* 0x000fe200078e02ff */
[----:B------:R-:W-:-:S04]  /*ec20*/  LEA.HI.SX32 R4, R4, R3, 0x1c ;  /* 0x0000000304047211 */ /* 0x000fc800078fe2ff */
[----:B------:R-:W-:-:S04]  /*ec30*/  SHF.R.U32.HI R3, RZ, 0x1f, R0 ;  /* 0x0000001fff037819 */ /* 0x000fc80000011600 */
[----:B------:R-:W-:Y:S02]  /*ec40*/  LEA.HI.SX32 R3, R0, R3, 0x1c ;  /* 0x0000000300037211 */ /* 0x000fe400078fe2ff */
[----:B------:R-:W-:Y:S02]  /*ec50*/  SHF.R.U32.HI R0, RZ, 0x10, R2 ;  /* 0x00000010ff007819 */ /* 0x000fe40000011602 */
[----:B------:R-:W-:Y:S02]  /*ec60*/  VIMNMX R8, R4, R3, PT ;  /* 0x0000000304087248 */ /* 0x000fe40003fe0100 */
[----:B------:R-:W-:Y:S02]  /*ec70*/  ISETP.NE.AND P0, PT, R0, RZ, PT ;  /* 0x000000ff0000720c */ /* 0x000fe40003f05270 */
[----:B------:R-:W-:Y:S01]  /*ec80*/  ISETP.GE.AND P1, PT, R8, 0x1, PT ;  /* 0x000000010800780c */ /* 0x000fe20003f26270 */
[----:B------:R0:W-:Y:S04]  /*ec90*/  STL [R1+0x34], R8 ;  /* 0x0000340801007387 */ /* 0x0001e80000100800 */
[----:B------:R0:W-:Y:S04]  /*eca0*/  STL [R1+0x40], R5 ;  /* 0x0000400501007387 */ /* 0x0001e80000100800 */
[----:B------:R0:W-:Y:S02]  /*ecb0*/  STL [R1+0x58], R9 ;  /* 0x0000580901007387 */ /* 0x0001e40000100800 */
[----:B------:R-:W1:Y:S02]  /*ecc0*/  @!P0 LDC R0, c[0x0][0x9f0] ;  /* 0x00027c00ff008b82 */ /* 0x000e640000000800 */
        /* <DEDUP_REMOVED lines=29> */
.L_x_13527:
[----:B------:R-:W-:Y:S05]  /*eea0*/  BSYNC B0 ;  /* 0x0000000000007941 */ /* 0x000fea0003800000 */
.L_x_13526:
        /* <DEDUP_REMOVED lines=18> */
[----:B-1----:R-:W4:Y:S01]  /*efd0*/  @P0 ATOMG.E.ADD.STRONG.GPU PT, R3, desc[UR38][R2.64], R5 ;  /* 0x00000005020309a8 */ /* 0x002f2200081ee1e6 */
[----:B------:R-:W0:Y:S02]  /*efe0*/  S2R R4, SR_LTMASK ;  /* 0x0000000000047919 */ /* 0x000e240000003900 */
[----:B0-----:R-:W-:-:S04]  /*eff0*/  LOP3.LUT R4, R4, UR4, RZ, 0xc0, !PT ;  /* 0x0000000404047c12 */ /* 0x001fc8000f8ec0ff */
[----:B---3--:R-:W0:Y:S01]  /*f000*/  POPC R7, R4 ;  /* 0x0000000400077309 */ /* 0x008e220000000000 */
[----:B----4-:R-:W0:Y:S02]  /*f010*/  SHFL.IDX PT, R0, R3, R0, 0x1f ;  /* 0x00001f0003007589 */ /* 0x010e2400000e0000 */
[----:B0-----:R-:W-:-:S05]  /*f020*/  IADD3 R0, R0, UR37, R7 ;  /* 0x0000002500007c10 */ /* 0x001fca000fffe007 */
[----:B------:R4:W-:Y:S01]  /*f030*/  STL [R1], R0 ;  /* 0x0000000001007387 */ /* 0x0009e20000100800 */
[----:B------:R-:W-:Y:S05]  /*f040*/  BRA `(.L_x_13530) ;  /* 0x0000003c00347947 */ /* 0x000fea0003800000 */
.L_x_13529:
        /* <DEDUP_REMOVED lines=20> */
.L_x_13532:
[----:B------:R-:W-:Y:S05]  /*f190*/  BSYNC B6 ;  /* 0x0000000000067941 */ /* 0x000fea0003800000 */
.L_x_13531:
        /* <DEDUP_REMOVED lines=20> */
.L_x_13535:
        /* <DEDUP_REMOVED lines=16> */
.L_x_13534:
[----:B------:R-:W-:Y:S05]  /*f3e0*/  BSYNC B6 ;  /* 0x0000000000067941 */ /* 0x000fea0003800000 */
.L_x_13533:
        /* <DEDUP_REMOVED lines=24> */
.L_x_13642:
[----:B0-----:R-:W3:Y:S01]  /*f570*/  LDL.LU R4, [R1+0x14] ;  /* 0x0000140001047983 */ /* 0x001ee20000300800 */
[----:B------:R-:W-:Y:S02]  /*f580*/  PLOP3.LUT P1, PT, PT, PT, PT, 0x8, 0x0 ;  /* 0x000000000000781c */ /* 0x000fe40003f2e170 */
[----:B-1----:R-:W-:Y:S01]  /*f590*/  ISETP.NE.AND P0, PT, R14, RZ, PT ;  /* 0x000000ff0e00720c */ /* 0x002fe20003f05270 */
        /* <DEDUP_REMOVED lines=8> */
.L_x_13645:
        /* <DEDUP_REMOVED lines=24> */
.L_x_13539:
[----:B-1----:R-:W3:Y:S01]  /*f7a0*/  LDL R2, [R1+0x10] ;  /* 0x0000100001027983 */ /* 0x002ee20000100800 */
[----:B0-----:R-:W-:Y:S01]  /*f7b0*/  IMAD R0, R19, 0x8, R18 ;  /* 0x0000000813007824 */ /* 0x001fe200078e0212 */
[----:B---3--:R-:W-:-:S04]  /*f7c0*/  SHF.L.U32 R2, R2, 0x1f, RZ ;  /* 0x0000001f02027819 */ /* 0x008fc800000006ff */
[----:B------:R-:W0:Y:S02]  /*f7d0*/  SYNCS.PHASECHK.TRANS64.TRYWAIT P0, [R0+URZ+0x22840], R2 ;  /* 0x02284002000075a7 */ /* 0x000e24000800017f */
[----:B0-----:R-:W-:Y:S05]  /*f7e0*/  @!P0 BRA `(.L_x_13540) ;  /* 0x0000004c00a88947 */ /* 0x001fea0003800000 */
.L_x_13646:
        /* <DEDUP_REMOVED lines=11> */
.L_x_13541:
[----:B------:R-:W3:Y:S04]  /*f8a0*/  LDL R4, [R1+0x2c] ;  /* 0x00002c0001047983 */ /* 0x000ee80000100800 */
[----:B------:R-:W4:Y:S04]  /*f8b0*/  LDL R3, [R1+0x1c] ;  /* 0x00001c0001037983 */ /* 0x000f280000100800 */
[----:B0-----:R-:W2:Y:S01]  /*f8c0*/  LDL.LU R2, [R1+0x14] ;  /* 0x0000140001027983 */ /* 0x001ea20000300800 */
        /* <DEDUP_REMOVED lines=21> */
.L_x_13537:
[----:B------:R-:W3:Y:S04]  /*fa20*/  LDL.LU R3, [R1+0x3c] ;  /* 0x00003c0001037983 */ /* 0x000ee80000300800 */
[----:B------:R-:W4:Y:S04]  /*fa30*/  LDL.LU R5, [R1+0x24] ;  /* 0x0000240001057983 */ /* 0x000f280000300800 */
[----:B0-----:R-:W5:Y:S01]  /*fa40*/  LDL.LU R4, [R1+0x48] ;  /* 0x0000480001047983 */ /* 0x001f620000300800 */
        /* <DEDUP_REMOVED lines=37> */
.L_x_13543:
[----:B------:R-:W-:Y:S05]  /*fca0*/  BSYNC B6 ;  /* 0x0000000000067941 */ /* 0x000fea0003800000 */
.L_x_13542:
[----:B0-----:R-:W3:Y:S01]  /*fcb0*/  LDL.LU R0, [R1+0x48] ;  /* 0x0000480001007983 */ /* 0x001ee20000300800 */
[----:B------:R-:W-:Y:S01]  /*fcc0*/  ULDC.64 UR4, c[0x0][0x2d8] ;  /* 0x0000b60000047ab9 */ /* 0x000fe20000000a00 */
[----:B------:R-:W0:Y:S01]  /*fcd0*/  LDC R7, c[0x0][0x448] ;  /* 0x00011200ff077b82 */ /* 0x000e220000000800 */
[----:B------:R-:W-:Y:S01]  /*fce0*/  ULDC UR6, c[0x0][0x2b8] ;  /* 0x0000ae0000067ab9 */ /* 0x000fe20000000800 */
[----:B------:R-:W4:Y:S04]  /*fcf0*/  LDL.LU R4, [R1+0x3c] ;  /* 0x00003c0001047983 */ /* 0x000f280000300800 */
[----:B------:R-:W4:Y:S04]  /*fd00*/  LDL.LU.64 R2, [R1+0x50] ;  /* 0x0000500001027983 */ /* 0x000f280000300a00 */
[----:B------:R-:W3:Y:S04]  /*fd10*/  LDL.LU R5, [R1+0x24] ;  /* 0x0000240001057983 */ /* 0x000ee80000300800 */
[----:B------:R-:W3:Y:S04]  /*fd20*/  LDL R8, [R1+0x4] ;  /* 0x0000040001087983 */ /* 0x000ee80000100800 */
[----:B------:R1:W5:Y:S01]  /*fd30*/  LDL R9, [R1+0x28] ;  /* 0x0000280001097983 */ /* 0x0003620000100800 */
[----:B0-----:R-:W-:-:S13]  /*fd40*/  ISETP.NE.AND P0, PT, R7, 0x1, PT ;  /* 0x000000010700780c */ /* 0x001fda0003f05270 */
[----:B------:R-:W0:Y:S01]  /*fd50*/  @P0 LDC R6, c[0x0][0x450] ;  /* 0x00011400ff060b82 */ /* 0x000e220000000800 */
[----:B--2---:R-:W2:Y:S02]  /*fd60*/  S2R R10, SR_TID.X ;  /* 0x00000000000a7919 */ /* 0x004ea40000002100 */
[----:B--2---:R-:W-:-:S05]  /*fd70*/  IMAD.SHL.U32 R10, R10, 0x8, RZ ;  /* 0x000000080a0a7824 */ /* 0x004fca00078e00ff */
[----:B------:R-:W-:Y:S01]  /*fd80*/  LOP3.LUT R10, R10, 0x38, RZ, 0xc0, !PT ;  /* 0x000000380a0a7812 */ /* 0x000fe200078ec0ff */
[----:B----4-:R-:W-:Y:S02]  /*fd90*/  IMAD.MOV.U32 R3, RZ, RZ, R4 ;  /* 0x000000ffff037224 */ /* 0x010fe400078e0004 */
[----:B------:R-:W2:Y:S01]  /*fda0*/  S2R R4, SR_TID.X ;  /* 0x0000000000047919 */ /* 0x000ea20000002100 */
        /* <DEDUP_REMOVED lines=8> */
[----:B--2---:R-:W-:-:S04]  /*fe30*/  LOP3.LUT R4, R4, 0x7f, RZ, 0xc0, !PT ;  /* 0x0000007f04047812 */ /* 0x004fc800078ec0ff */
[----:B------:R-:W-:Y:S02]  /*fe40*/  SHF.R.U32.HI R5, RZ, 0x3, R4 ;  /* 0x00000003ff057819 */ /* 0x000fe40000011604 */
[----:B------:R-:W2:Y:S02]  /*fe50*/  S2R R4, SR_TID.X ;  /* 0x0000000000047919 */ /* 0x000ea40000002100 */
[----:B--2---:R-:W-:-:S05]  /*fe60*/  IMAD.SHL.U32 R4, R4, 0x10, RZ ;  /* 0x0000001004047824 */ /* 0x004fca00078e00ff */
[----:B------:R-:W-:Y:S02]  /*fe70*/  LOP3.LUT R4, R5, 0x70, R4, 0xf8, !PT ;  /* 0x0000007005047812 */ /* 0x000fe400078ef804 */
[----:B------:R-:W2:Y:S03]  /*fe80*/  @P0 LDC R5, c[0x0][0x44c] ;  /* 0x00011300ff050b82 */ /* 0x000ea60000000800 */
[----:B------:R-:W-:-:S04]  /*fe90*/  IMAD R4, R8, 0x80, R4 ;  /* 0x0000008008047824 */ /* 0x000fc800078e0204 */
[----:B------:R-:W-:Y:S02]  /*fea0*/  IMAD.MOV.U32 R0, RZ, RZ, R4 ;  /* 0x000000ffff007224 */ /* 0x000fe400078e0004 */
[----:B--2---:R-:W-:-:S05]  /*feb0*/  @P0 IMAD.HI.U32 R5, R4, R5, RZ ;  /* 0x0000000504050227 */ /* 0x004fca00078e00ff */
        /* <DEDUP_REMOVED lines=20> */
[----:B------:R-:W2:Y:S04]  /*10000*/  LDL.LU R6, [R1+0x44] ;  /* 0x0000440001067983 */ /* 0x000ea80000300800 */
[----:B------:R-:W3:Y:S01]  /*10010*/  LDL.LU R5, [R1+0x4] ;  /* 0x0000040001057983 */ /* 0x000ee20000300800 */
[----:B------:R-:W0:Y:S02]  /*10020*/  S2R R8, SR_TID.X ;  /* 0x0000000000087919 */ /* 0x000e240000002100 */
[----:B0-----:R-:W-:-:S04]  /*10030*/  LOP3.LUT R8, R8, 0x7f, RZ, 0xc0, !PT ;  /* 0x0000007f08087812 */ /* 0x001fc800078ec0ff */
[----:B------:R-:W-:Y:S01]  /*10040*/  SHF.R.U32.HI R8, RZ, 0x3, R8 ;  /* 0x00000003ff087819 */ /* 0x000fe20000011608 */
[----:B--2---:R-:W-:Y:S02]  /*10050*/  IMAD R3, R6, R7, RZ ;  /* 0x0000000706037224 */ /* 0x004fe400078e02ff */
[----:B------:R-:W0:Y:S02]  /*10060*/  SHFL.IDX PT, R7, R2, RZ, 0x181f ;  /* 0x00181fff02077589 */ /* 0x000e2400000e0000 */
[----:B---3--:R-:W-:Y:S02]  /*10070*/  IMAD R4, R5, 0x80, R8 ;  /* 0x0000008005047824 */ /* 0x008fe400078e0208 */
[----:B------:R-:W1:Y:S03]  /*10080*/  SHFL.IDX PT, R6, R0, RZ, 0x181f ;  /* 0x00181fff00067589 */ /* 0x000e6600000e0000 */
[----:B------:R-:W-:-:S13]  /*10090*/  ISETP.GE.AND P1, PT, R4, R3, PT ;  /* 0x000000030400720c */ /* 0x000fda0003f26270 */
[----:B0-----:R-:W-:-:S05]  /*100a0*/  @!P1 LEA R7, P2, R10, R7, 0x1 ;  /* 0x000000070a079211 */ /* 0x001fca00078408ff */
[----:B-1----:R-:W-:-:S05]  /*100b0*/  @!P1 IMAD.X R6, RZ, RZ, R6, P2 ;  /* 0x000000ffff069224 */ /* 0x002fca00010e0606 */
[----:B------:R-:W-:-:S04]  /*100c0*/  @!P1 LOP3.LUT R7, R7, R6, RZ, 0x3c, !PT ;  /* 0x0000000607079212 */ /* 0x000fc800078e3cff */
[----:B------:R-:W-:Y:S01]  /*100d0*/  @!P1 LOP3.LUT R6, R7, R6, RZ, 0x3c, !PT ;  /* 0x0000000607069212 */ /* 0x000fe200078e3cff */
[----:B------:R-:W-:-:S03]  /*100e0*/  VIADD R5, R4, 0x10 ;  /* 0x0000001004057836 */ /* 0x000fc60000000000 */
        /* <DEDUP_REMOVED lines=58> */
.L_x_13663:
        /* <DEDUP_REMOVED lines=10> */
.L_x_13545:
        /* <DEDUP_REMOVED lines=18> */
.L_x_13664:
[----:B------:R-:W-:Y:S05]  /*10650*/  BSYNC B0 ;  /* 0x0000000000007941 */ /* 0x000fea0003800000 */
.L_x_13546:
[----:B------:R-:W2:Y:S01]  /*10660*/  LDL R2, [R1+0x14] ;  /* 0x0000140001027983 */ /* 0x000ea20000100800 */
[----:B------:R-:W-:Y:S01]  /*10670*/  BSSY B0, `(.L_x_13548) ;  /* 0x000005a000007945 */ /* 0x000fe20003800000 */
[----:B--2---:R-:W-:-:S13]  /*10680*/  LOP3.LUT P0, RZ, R2, 0x1, RZ, 0xc0, !PT ;  /* 0x0000000102ff7812 */ /* 0x004fda000780c0ff */
[----:B------:R-:W-:Y:S05]  /*10690*/  @!P0 BRA `(.L_x_13549) ;  /* 0x00000004005c8947 */ /* 0x000fea0003800000 */
[----:B------:R-:W0:Y:S01]  /*106a0*/  LDL R4, [R1+0x10] ;  /* 0x0000100001047983 */ /* 0x000e220000100800 */
[----:B------:R-:W-:Y:S01]  /*106b0*/  IMAD R2, R19, 0x8, R18 ;  /* 0x0000000813027824 */ /* 0x000fe200078e0212 */
[----:B------:R-:W-:Y:S01]  /*106c0*/  BSSY B1, `(.L_x_13550) ;  /* 0x0000007000017945 */ /* 0x000fe20003800000 */
[----:B------:R-:W2:Y:S02]  /*106d0*/  S2R R3, SR_TID.X ;  /* 0x0000000000037919 */ /* 0x000ea40000002100 */
[----:B--2---:R-:W-:-:S04]  /*106e0*/  LOP3.LUT R3, R3, 0x7f, RZ, 0xc0, !PT ;  /* 0x0000007f03037812 */ /* 0x004fc800078ec0ff */
[----:B------:R-:W-:Y:S02]  /*106f0*/  ISETP.NE.AND P1, PT, R3, RZ, PT ;  /* 0x000000ff0300720c */ /* 0x000fe40003f25270 */
[----:B0-----:R-:W-:-:S04]  /*10700*/  SHF.L.U32 R0, R4, 0x1f, RZ ;  /* 0x0000001f04007819 */ /* 0x001fc800000006ff */
[----:B------:R-:W0:Y:S02]  /*10710*/  SYNCS.PHASECHK.TRANS64.TRYWAIT P0, [R2+URZ+0x22860], R0 ;  /* 0x02286000020075a7 */ /* 0x000e24000800017f */
[----:B0-----:R-:W-:Y:S05]  /*10720*/  @!P0 BRA `(.L_x_13551) ;  /* 0x00000048009c8947 */ /* 0x001fea0003800000 */
.L_x_13665:
[----:B------:R-:W-:Y:S05]  /*10730*/  BSYNC B1 ;  /* 0x0000000000017941 */ /* 0x000fea0003800000 */
.L_x_13550:
        /* <DEDUP_REMOVED lines=9> */
.L_x_13553:
[----:B------:R-:W-:Y:S05]  /*107d0*/  BSYNC B1 ;  /* 0x0000000000017941 */ /* 0x000fea0003800000 */
.L_x_13552:
        /* <DEDUP_REMOVED lines=12> */
.L_x_13554:
        /* <DEDUP_REMOVED lines=15> */
.L_x_13555:
        /* <DEDUP_REMOVED lines=15> */
.L_x_13556:
        /* <DEDUP_REMOVED lines=15> */
.L_x_13557:
        /* <DEDUP_REMOVED lines=10> */
.L_x_13549:
[----:B------:R-:W-:Y:S05]  /*10c10*/  BSYNC B0 ;  /* 0x0000000000007941 */ /* 0x000fea0003800000 */
.L_x_13548:
        /* <DEDUP_REMOVED lines=54> */
.L_x_13564:
        /* <DEDUP_REMOVED lines=8> */
.L_x_13666:
[----:B------:R-:W-:Y:S05]  /*11000*/  BSYNC B3 ;  /* 0x0000000000037941 */ /* 0x000fea0003800000 */
.L_x_13565:
        /* <DEDUP_REMOVED lines=9> */
.L_x_13568:
[----:B------:R-:W-:Y:S05]  /*110a0*/  BSYNC B3 ;  /* 0x0000000000037941 */ /* 0x000fea0003800000 */
.L_x_13567:
        /* <DEDUP_REMOVED lines=12> */
.L_x_13569:
        /* <DEDUP_REMOVED lines=13> */
.L_x_13667:
[----:B------:R-:W-:Y:S05]  /*11240*/  BSYNC B3 ;  /* 0x0000000000037941 */ /* 0x000fea0003800000 */
.L_x_13570:
        /* <DEDUP_REMOVED lines=11> */
.L_x_13573:
[----:B------:R-:W-:Y:S05]  /*11300*/  BSYNC B3 ;  /* 0x0000000000037941 */ /* 0x000fea0003800000 */
.L_x_13572:
        /* <DEDUP_REMOVED lines=9> */
.L_x_13574:
        /* <DEDUP_REMOVED lines=15> */
.L_x_13575:
        /* <DEDUP_REMOVED lines=15> */
.L_x_13576:
        /* <DEDUP_REMOVED lines=15> */
.L_x_13577:
        /* <DEDUP_REMOVED lines=10> */
.L_x_13563:
[----:B------:R-:W-:Y:S05]  /*11710*/  BSYNC B1 ;  /* 0x0000000000017941 */ /* 0x000fea0003800000 */
.L_x_13562:
[----:B------:R-:W2:Y:S02]  /*11720*/  LDL.LU R5, [R1+0x38] ;  /* 0x0000380001057983 */ /* 0x000ea40000300800 */
[----:B--2---:R-:W-:-:S07]  /*11730*/  VIADD R0, R5, 0xfffffffd ;  /* 0xfffffffd05007836 */ /* 0x004fce0000000000 */
.L_x_13561:
[----:B------:R-:W-:Y:S05]  /*11740*/  BSYNC B2 ;  /* 0x0000000000027941 */ /* 0x000fea0003800000 */
.L_x_13560:
[----:B------:R-:W-:Y:S01]  /*11750*/  VIADD R8, R8, 0xfffffffe ;  /* 0xfffffffe08087836 */ /* 0x000fe20000000000 */
[----:B------:R-:W-:-:S04]  /*11760*/  LOP3.LUT R4, RZ, R4, RZ, 0x33, !PT ;  /* 0x00000004ff047212 */ /* 0x000fc800078e33ff */
[----:B------:R-:W-:-:S13]  /*11770*/  ISETP.NE.AND P0, PT, R8, R4, PT ;  /* 0x000000040800720c */ /* 0x000fda0003f05270 */
[----:B------:R-:W-:Y:S05]  /*11780*/  @!P0 BRA `(.L_x_13559) ;  /* 0x0000001000f88947 */ /* 0x000fea0003800000 */
.L_x_13610:
        /* <DEDUP_REMOVED lines=35> */
.L_x_13580:
        /* <DEDUP_REMOVED lines=8> */
.L_x_13668:
[----:B------:R-:W-:Y:S05]  /*11a40*/  BSYNC B2 ;  /* 0x0000000000027941 */ /* 0x000fea0003800000 */
.L_x_13581:
        /* <DEDUP_REMOVED lines=9> */
.L_x_13584:
[----:B------:R-:W-:Y:S05]  /*11ae0*/  BSYNC B2 ;  /* 0x0000000000027941 */ /* 0x000fea0003800000 */
.L_x_13583:
        /* <DEDUP_REMOVED lines=12> */
.L_x_13585:
        /* <DEDUP_REMOVED lines=13> */
.L_x_13669:
[----:B------:R-:W-:Y:S05]  /*11c80*/  BSYNC B2 ;  /* 0x0000000000027941 */ /* 0x000fea0003800000 */
.L_x_13586:
        /* <DEDUP_REMOVED lines=11> */
.L_x_13589:
[----:B------:R-:W-:Y:S05]  /*11d40*/  BSYNC B2 ;  /* 0x0000000000027941 */ /* 0x000fea0003800000 */
.L_x_13588:
        /* <DEDUP_REMOVED lines=9> */
.L_x_13590:
        /* <DEDUP_REMOVED lines=15> */
.L_x_13591:
        /* <DEDUP_REMOVED lines=15> */
.L_x_13592:
        /* <DEDUP_REMOVED lines=15> */
.L_x_13593:
        /* <DEDUP_REMOVED lines=10> */
.L_x_13579:
[----:B------:R-:W-:Y:S05]  /*12150*/  BSYNC B1 ;  /* 0x0000000000017941 */ /* 0x000fea0003800000 */
.L_x_13578:
[----:B------:R-:W2:Y:S01]  /*12160*/  LDL R2, [R1+0x14] ;  /* 0x0000140001027983 */ /* 0x000ea20000100800 */
[----:B------:R-:W-:Y:S01]  /*12170*/  VIADD R7, R7, 0x1 ;  /* 0x0000000107077836 */ /* 0x000fe20000000000 */
[----:B------:R-:W-:Y:S04]  /*12180*/  BSSY B1, `(.L_x_13594) ;  /* 0x000009a000017945 */ /* 0x000fe80003800000 */
[----:B------:R-:W-:-:S04]  /*12190*/  ISETP.NE.AND P0, PT, R7, 0x2, PT ;  /* 0x000000020700780c */ /* 0x000fc80003f05270 */
[----:B------:R-:W-:Y:S02]  /*121a0*/  SEL R19, R7, RZ, P0 ;  /* 0x000000ff07137207 */ /* 0x000fe40000000000 */
[----:B--2---:R-:W-:Y:S02]  /*121b0*/  LOP3.LUT P2, RZ, R2, 0x1, RZ, 0xc0, !PT ;  /* 0x0000000102ff7812 */ /* 0x004fe4000784c0ff */
        /* <DEDUP_REMOVED lines=29> */
.L_x_13596:
        /* <DEDUP_REMOVED lines=8> */
.L_x_13670:
[----:B------:R-:W-:Y:S05]  /*12410*/  BSYNC B2 ;  /* 0x0000000000027941 */ /* 0x000fea0003800000 */
.L_x_13597:
        /* <DEDUP_REMOVED lines=9> */
.L_x_13600:
[----:B------:R-:W-:Y:S05]  /*124b0*/  BSYNC B2 ;  /* 0x0000000000027941 */ /* 0x000fea0003800000 */
.L_x_13599:
        /* <DEDUP_REMOVED lines=12> */
.L_x_13601:
        /* <DEDUP_REMOVED lines=13> */
.L_x_13671:
[----:B------:R-:W-:Y:S05]  /*12650*/  BSYNC B2 ;  /* 0x0000000000027941 */ /* 0x000fea0003800000 */
.L_x_13602:
        /* <DEDUP_REMOVED lines=11> */
.L_x_13605:
[----:B------:R-:W-:Y:S05]  /*12710*/  BSYNC B2 ;  /* 0x0000000000027941 */ /* 0x000fea0003800000 */
.L_x_13604:
        /* <DEDUP_REMOVED lines=9> */
.L_x_13606:
        /* <DEDUP_REMOVED lines=15> */
.L_x_13607:
        /* <DEDUP_REMOVED lines=15> */
.L_x_13608:
        /* <DEDUP_REMOVED lines=15> */
.L_x_13609:
        /* <DEDUP_REMOVED lines=10> */
.L_x_13595:
[----:B------:R-:W-:Y:S05]  /*12b20*/  BSYNC B1 ;  /* 0x0000000000017941 */ /* 0x000fea0003800000 */
.L_x_13594:
[----:B------:R-:W2:Y:S01]  /*12b30*/  LDL R5, [R1+0x20] ;  /* 0x0000200001057983 */ /* 0x000ea20000100800 */
[----:B------:R-:W-:Y:S01]  /*12b40*/  VIADD R0, R0, 0xfffffffe ;  /* 0xfffffffe00007836 */ /* 0x000fe20000000000 */
[----:B--2---:R-:W-:-:S13]  /*12b50*/  ISETP.GT.AND P0, PT, R6, R5, PT ;  /* 0x000000050600720c */ /* 0x004fda0003f04270 */
[----:B------:R-:W-:Y:S05]  /*12b60*/  @P0 BRA `(.L_x_13610) ;  /* 0xffffffec00080947 */ /* 0x000fea000383ffff */
.L_x_13559:
[----:B------:R-:W-:Y:S05]  /*12b70*/  BSYNC B0 ;  /* 0x0000000000007941 */ /* 0x000fea0003800000 */
.L_x_13558:
        /* <DEDUP_REMOVED lines=20> */
[----:B-1----:R-:W1:Y:S01]  /*12cc0*/  POPC R7, R4 ;  /* 0x0000000400077309 */ /* 0x002e620000000000 */
[----:B--2---:R-:W1:Y:S02]  /*12cd0*/  SHFL.IDX PT, R0, R3, R0, 0x1f ;  /* 0x00001f0003007589 */ /* 0x004e6400000e0000 */
[----:B-1----:R-:W-:-:S05]  /*12ce0*/  IADD3 R0, R0, UR37, R7 ;  /* 0x0000002500007c10 */ /* 0x002fca000fffe007 */
[----:B------:R3:W-:Y:S02]  /*12cf0*/  STL [R1], R0 ;  /* 0x0000000001007387 */ /* 0x0007e40000100800 */
.L_x_13612:
[----:B------:R-:W-:Y:S05]  /*12d00*/  BSYNC B0 ;  /* 0x0000000000007941 */ /* 0x000fea0003800000 */
.L_x_13611:
[----:B------:R-:W-:-:S07]  /*12d10*/  SEL R19, R19, RZ, P0 ;  /* 0x000000ff13137207 */ /* 0x000fce0000000000 */
.L_x_13530:
[----:B------:R-:W-:Y:S05]  /*12d20*/  BSYNC B7 ;  /* 0x0000000000077941 */ /* 0x000fea0003800000 */
.L_x_13528:
        /* <DEDUP_REMOVED lines=9> */
[----:B01----:R-:W0:Y:S04]  /*12dc0*/  LDS.128 R4, [R18+0x228d0] ;  /* 0x0228d00012047984 */ /* 0x003e280000000c00 */
[----:B0-----:R1:W-:Y:S04]  /*12dd0*/  STL.64 [R1], R4 ;  /* 0x0000000401007387 */ /* 0x0013e80000100a00 */
[----:B------:R1:W-:Y:S01]  /*12de0*/  STL.64 [R1+0x8], R6 ;  /* 0x0000080601007387 */ /* 0x0003e20000100a00 */
[----:B------:R-:W-:Y:S06]  /*12df0*/  BAR.ARV 0x4, 0x180 ;  /* 0x0106000000007b1d */ /* 0x000fec0000002000 */
[----:B------:R-:W-:Y:S05]  /*12e00*/  BRA `(.L_x_13614) ;  /* 0x0000001000307947 */ /* 0x000fea0003800000 */
.L_x_13613:
[----:B------:R-:W3:Y:S01]  /*12e10*/  S2R R16, SR_TID.X ;  /* 0x0000000000107919 */ /* 0x000ee20000002100 */
[----:B------:R-:W-:Y:S01]  /*12e20*/  UMOV UR4, 0xffffffff ;  /* 0xffffffff00047882 */ /* 0x000fe20000000000 */
[----:B---3--:R-:W-:-:S04]  /*12e30*/  LOP3.LUT R16, R16, 0x1f, RZ, 0xc0, !PT ;  /* 0x0000001f10107812 */ /* 0x008fc800078ec0ff */
        /* <DEDUP_REMOVED lines=8> */
[----:B------:R-:W2:Y:S08]  /*12ec0*/  @!P1 LDC.64 R2, c[0x0][0xc80] ;  /* 0x00032000ff029b82 */ /* 0x000eb00000000a00 */
[----:B0-----:R-:W0:Y:S01]  /*12ed0*/  @!P1 LDC.64 R4, c[0x0][0xc78] ;  /* 0x00031e00ff049b82 */ /* 0x001e220000000a00 */
[----:B--2---:R-:W-:-:S05]  /*12ee0*/  @!P1 IMAD.WIDE R2, R0, 0x4, R2 ;  /* 0x0000000400029825 */ /* 0x004fca00078e0202 */
[----:B-1----:R0:W2:Y:S02]  /*12ef0*/  @!P1 LDG.E R6, desc[UR38][R2.64] ;  /* 0x0000002602069981 */ /* 0x0020a4000c1e1900 */
[----:B0-----:R-:W-:-:S05]  /*12f00*/  @!P1 IMAD.WIDE R2, R0, 0x4, R4 ;  /* 0x0000000400029825 */ /* 0x001fca00078e0204 */
        /* <DEDUP_REMOVED lines=30> */
.L_x_13681:
[----:B------:R-:W-:Y:S02]  /*130f0*/  ULDC UR4, c[0x0][0xc38] ;  /* 0x00030e0000047ab9 */ /* 0x000fe40000000800 */
[----:B------:R-:W-:-:S04]  /*13100*/  IMAD.U32 R7, RZ, RZ, UR4 ;  /* 0x00000004ff077e24 */ /* 0x000fc8000f8e00ff */
[----:B-1----:R-:W-:-:S04]  /*13110*/  IMAD R10, R14, R7, RZ ;  /* 0x000000070e0a7224 */ /* 0x002fc800078e02ff */
[----:B------:R-:W-:-:S05]  /*13120*/  IMAD.IADD R4, R9, 0x1, R10 ;  /* 0x0000000109047824 */ /* 0x000fca00078e020a */
[----:B------:R-:W-:-:S13]  /*13130*/  ISETP.GT.AND P6, PT, R4, R0, PT ;  /* 0x000000000400720c */ /* 0x000fda0003fc4270 */
[----:B------:R-:W-:Y:S05]  /*13140*/  @P6 BRA `(.L_x_13616) ;  /* 0x0000000000ac6947 */ /* 0x000fea0003800000 */
.L_x_13619:
        /* <DEDUP_REMOVED lines=37> */
.L_x_13689:
[----:B------:R-:W-:Y:S02]  /*133a0*/  ULDC UR4, c[0x0][0xc38] ;  /* 0x00030e0000047ab9 */ /* 0x000fe40000000800 */
[----:B------:R-:W-:-:S04]  /*133b0*/  IMAD.U32 R7, RZ, RZ, UR4 ;  /* 0x00000004ff077e24 */ /* 0x000fc8000f8e00ff */
[----:B-1----:R-:W-:-:S04]  /*133c0*/  IMAD R10, R14, R7, RZ ;  /* 0x000000070e0a7224 */ /* 0x002fc800078e02ff */
[----:B------:R-:W-:-:S05]  /*133d0*/  IMAD.IADD R4, R10, 0x1, R4 ;  /* 0x000000010a047824 */ /* 0x000fca00078e0204 */
[----:B------:R-:W-:-:S13]  /*133e0*/  ISETP.GT.AND P6, PT, R4, R0, PT ;  /* 0x000000000400720c */ /* 0x000fda0003fc4270 */
[----:B------:R-:W-:Y:S05]  /*133f0*/  @!P6 BRA `(.L_x_13619) ;  /* 0xfffffffc0054e947 */ /* 0x000fea000383ffff */
.L_x_13616:
        /* <DEDUP_REMOVED lines=12> */
.L_x_13694:
[----:B------:R-:W-:-:S13]  /*134c0*/  ISETP.NE.AND P0, PT, R3, RZ, PT ;  /* 0x000000ff0300720c */ /* 0x000fda0003f05270 */
[----:B------:R-:W-:Y:S05]  /*134d0*/  @!P0 BRA `(.L_x_13621) ;  /* 0x0000000000108947 */ /* 0x000fea0003800000 */
[----:B------:R-:W-:Y:S01]  /*134e0*/  UMOV UR4, 0xffffffff ;  /* 0xffffffff00047882 */ /* 0x000fe20000000000 */
[----:B------:R-:W-:Y:S02]  /*134f0*/  VIADD R12, R9, 0xffffffff ;  /* 0xffffffff090c7836 */ /* 0x000fe40000000000 */
[----:B------:R-:W-:Y:S05]  /*13500*/  BRA.DIV UR4, `(.L_x_13622) ;  /* 0x0000002a04207947 */ /* 0x000fea000b800000 */
[----:B------:R2:W4:Y:S02]  /*13510*/  SHFL.IDX PT, R8, R2, R12, 0x1f ;  /* 0x00001f0c02087589 */ /* 0x00052400000e0000 */
.L_x_13621:
        /* <DEDUP_REMOVED lines=62> */
.L_x_13623:
        /* <DEDUP_REMOVED lines=63> */
.L_x_13624:
[----:B-1----:R-:W-:-:S05]  /*13cf0*/  LOP3.LUT R3, RZ, R0, RZ, 0x33, !PT ;  /* 0x00000000ff037212 */ /* 0x002fca00078e33ff */
[----:B------:R-:W-:-:S05]  /*13d00*/  IMAD.IADD R0, R4, 0x1, R3 ;  /* 0x0000000104007824 */ /* 0x000fca00078e0203 */
[----:B------:R2:W-:Y:S01]  /*13d10*/  STL [R1+0x4], R0 ;  /* 0x0000040001007387 */ /* 0x0005e20000100800 */
[----:B------:R-:W-:Y:S05]  /*13d20*/  BRA `(.L_x_13625) ;  /* 0x0000000000287947 */ /* 0x000fea0003800000 */
.L_x_13617:
        /* <DEDUP_REMOVED lines=10> */
.L_x_13625:
        /* <DEDUP_REMOVED lines=16> */
.L_x_13614:
[----:B------:R-:W3:Y:S01]  /*13ed0*/  LDL R0, [R1+0xc] ;  /* 0x00000c0001007983 */ /* 0x000ee20000100800 */
[----:B------:R-:W-:Y:S02]  /*13ee0*/  ULDC UR4, c[0x0][0xc3c] ;  /* 0x00030f0000047ab9 */ /* 0x000fe40000000800 */
[----:B---3--:R-:W-:-:S13]  /*13ef0*/  ISETP.GE.AND P0, PT, R0, UR4, PT ;  /* 0x0000000400007c0c */ /* 0x008fda000bf06270 */
[----:B------:R-:W-:Y:S05]  /*13f00*/  @!P0 BRA `(.L_x_13626) ;  /* 0xffffffa400bc8947 */ /* 0x000fea000383ffff */
[----:B------:R-:W-:Y:S05]  /*13f10*/  BSYNC B8 ;  /* 0x0000000000087941 */ /* 0x000fea0003800000 */
.L_x_13522:
        /* <DEDUP_REMOVED lines=12> */
.L_x_13697:
[----:B------:R-:W-:Y:S05]  /*13fe0*/  BSYNC B0 ;  /* 0x0000000000007941 */ /* 0x000fea0003800000 */
.L_x_13627:
[----:B------:R-:W-:-:S03]  /*13ff0*/  UMOV UR4, 0xffffffff ;  /* 0xffffffff00047882 */ /* 0x000fc60000000000 */
[----:B------:R-:W-:Y:S05]  /*14000*/  BRA.DIV UR4, `(.L_x_13629) ;  /* 0x0000001e049c7947 */ /* 0x000fea000b800000 */
[----:B------:R-:W1:Y:S02]  /*14010*/  S2R R2, SR_TID.X ;  /* 0x0000000000027919 */ /* 0x000e640000002100 */
[----:B-1----:R-:W-:-:S04]  /*14020*/  SHF.R.U32.HI R2, RZ, 0x5, R2 ;  /* 0x00000005ff027819 */ /* 0x002fc80000011602 */
[----:B------:R-:W-:-:S05]  /*14030*/  LOP3.LUT R2, R2, 0x3, RZ, 0xc0, !PT ;  /* 0x0000000302027812 */ /* 0x000fca00078ec0ff */
[----:B------:R1:W2:Y:S02]  /*14040*/  SHFL.IDX PT, R14, R2, RZ, 0x1f ;  /* 0x00001fff020e7589 */ /* 0x0002a400000e0000 */
.L_x_13700:
[----:B--2---:R-:W-:Y:S01]  /*14050*/  ISETP.NE.AND P0, PT, R14, RZ, PT ;  /* 0x000000ff0e00720c */ /* 0x004fe20003f05270 */
[----:B------:R-:W-:-:S12]  /*14060*/  BSSY B0, `(.L_x_13630) ;  /* 0x0000025000007945 */ /* 0x000fd80003800000 */
[----:B------:R-:W-:Y:S05]  /*14070*/  @P0 BRA `(.L_x_13631) ;  /* 0x00000000008c0947 */ /* 0x000fea0003800000 */
[----:B------:R-:W-:-:S03]  /*14080*/  UMOV UR4, 0xffffffff ;  /* 0xffffffff00047882 */ /* 0x000fc60000000000 */
[----:B------:R-:W-:Y:S05]  /*14090*/  BRA.DIV UR4, `(.L_x_13632) ;  /* 0x0000001e04ac7947 */ /* 0x000fea000b800000 */
[----:B------:R-:W-:-:S13]  /*140a0*/  ELECT P6, URZ, PT ;  /* 0x00000000003f782f */ /* 0x000fda00038c0000 */
.L_x_13703:
[----:B------:R-:W-:Y:S05]  /*140b0*/  @!P6 BRA `(.L_x_13631) ;  /* 0x00000000007ce947 */ /* 0x000fea0003800000 */
[----:B------:R-:W-:-:S06]  /*140c0*/  ULOP3.LUT UR4, UR36, 0x2, URZ, 0xfc, !UPT ;  /* 0x0000000224047892 */ /* 0x000fcc000f8efc3f */
[----:B-1----:R-:W-:-:S05]  /*140d0*/  IMAD.U32 R2, RZ, RZ, UR4 ;  /* 0x00000004ff027e24 */ /* 0x002fca000f8e00ff */
[----:B------:R-:W-:-:S13]  /*140e0*/  ISETP.NE.AND P2, PT, R2, 0x3, PT ;  /* 0x000000030200780c */ /* 0x000fda0003f45270 */
[----:B------:R-:W-:Y:S05]  /*140f0*/  @!P2 BRA `(.L_x_13633) ;  /* 0x000000000004a947 */ /* 0x000fea0003800000 */
[----:B------:R-:W-:Y:S01]  /*14100*/  BPT.TRAP 0x1 ;  /* 0x000000040000795c */ /* 0x000fe20000300000 */
.L_x_13633:
        /* <DEDUP_REMOVED lines=13> */
.L_x_13704:
[----:B------:R-:W1:Y:S02]  /*141e0*/  SYNCS.PHASECHK.TRANS64.TRYWAIT P0, [R7+URZ], R2 ;  /* 0x00000002070075a7 */ /* 0x000e64000800017f */
[----:B-1----:R-:W-:Y:S05]  /*141f0*/  @!P0 BRA `(.L_x_13635) ;  /* 0x0000001c00888947 */ /* 0x002fea0003800000 */
.L_x_13705:
[----:B------:R-:W-:Y:S05]  /*14200*/  @!P2 BRA `(.L_x_13636) ;  /* 0x000000000004a947 */ /* 0x000fea0003800000 */
[----:B------:R-:W-:Y:S01]  /*14210*/  BPT.TRAP 0x1 ;  /* 0x000000040000795c */ /* 0x000fe20000300000 */
.L_x_13636:
[----:B------:R-:W-:-:S04]  /*14220*/  VIADD R0, R0, 0x22860 ;  /* 0x0002286000007836 */ /* 0x000fc80000000000 */
[----:B------:R-:W-:-:S04]  /*14230*/  IMAD R4, R19, 0x8, R0 ;  /* 0x0000000813047824 */ /* 0x000fc800078e0200 */
[----:B------:R-:W2:Y:S02]  /*14240*/  SYNCS.PHASECHK.TRANS64.TRYWAIT P0, [R4+URZ], R5 ;  /* 0x00000005040075a7 */ /* 0x000ea4000800017f */
[----:B--2---:R-:W-:Y:S05]  /*14250*/  @!P0 BRA `(.L_x_13637) ;  /* 0x0000001c00848947 */ /* 0x004fea0003800000 */
.L_x_13706:
[----:B------:R-:W-:-:S07]  /*14260*/  IMAD R3, R3, 0x8, R0 ;  /* 0x0000000803037824 */ /* 0x000fce00078e0200 */
.L_x_13638:
[----:B----4-:R4:W0:Y:S02]  /*14270*/  SYNCS.PHASECHK.TRANS64.TRYWAIT P0, [R3+URZ], R2 ;  /* 0x00000002030075a7 */ /* 0x010824000800017f */
[----:B0-----:R-:W-:Y:S05]  /*14280*/  @!P0 NANOSLEEP.SYNCS 0x989680 ;  /* 0x009896800000895d */ /* 0x001fea0003900000 */
[----:B------:R-:W0:Y:S02]  /*14290*/  @!P0 SYNCS.PHASECHK.TRANS64 P0, [R3+URZ], R2 ;  /* 0x00000002030085a7 */ /* 0x000e24000800007f */
[----:B0-----:R-:W-:Y:S05]  /*142a0*/  @!P0 BRA `(.L_x_13638) ;  /* 0xfffffffc00f08947 */ /* 0x001fea000383ffff */
.L_x_13631:
[----:B------:R-:W-:Y:S05]  /*142b0*/  BSYNC B0 ;  /* 0x0000000000007941 */ /* 0x000fea0003800000 */
.L_x_13630:
[----:B------:R-:W-:Y:S05]  /*142c0*/  EXIT ;  /* 0x000000000000794d */ /* 0x000fea0003800000 */
.L_x_13461:
[----:B0-----:R0:W1:Y:S02]  /*142d0*/  SYNCS.PHASECHK.TRANS64.TRYWAIT P0, [R6+URZ+0x22800], R3 ;  /* 0x02280003060075a7 */ /* 0x001064000800017f */
[----:B-1----:R-:W-:Y:S05]  /*142e0*/  @!P0 NANOSLEEP.SYNCS 0x989680 ;  /* 0x009896800000895d */ /* 0x002fea0003900000 */
[----:B------:R-:W1:Y:S02]  /*142f0*/  @!P0 SYNCS.PHASECHK.TRANS64 P0, [R6+URZ+0x22800], R3 ;  /* 0x02280003060085a7 */ /* 0x000e64000800007f */
[----:B-1----:R-:W-:Y:S05]  /*14300*/  @!P0 BRA `(.L_x_13461) ;  /* 0xfffffffc00f08947 */ /* 0x002fea000383ffff */
[----:B------:R-:W-:Y:S05]  /*14310*/  BRA `(.L_x_13639) ;  /* 0xfffffedc00a47947 */ /* 0x000fea000383ffff */
.L_x_13465:
[----:B--2---:R-:W-:-:S04]  /*14320*/  IMAD.U32 R0, RZ, RZ, UR22 ;  /* 0x00000016ff007e24 */ /* 0x004fc8000f8e00ff */
[----:B------:R2:W3:Y:S03]  /*14330*/  SYNCS.PHASECHK.TRANS64.TRYWAIT P1, [R0+URZ+0x22830], R9 ;  /* 0x02283009000075a7 */ /* 0x0004e6000802017f */
[----:B---3--:R-:W-:Y:S05]  /*14340*/  @!P1 NANOSLEEP.SYNCS 0x989680 ;  /* 0x009896800000995d */ /* 0x008fea0003900000 */
[----:B------:R-:W3:Y:S02]  /*14350*/  @!P1 SYNCS.PHASECHK.TRANS64 P1, [R0+URZ+0x22830], R9 ;  /* 0x02283009000095a7 */ /* 0x000ee4000802007f */
[----:B---3--:R-:W-:Y:S05]  /*14360*/  @!P1 BRA `(.L_x_13465) ;  /* 0xfffffffc00ec9947 */ /* 0x008fea000383ffff */
[----:B------:R-:W-:Y:S05]  /*14370*/  BRA `(.L_x_13464) ;  /* 0xfffffedc00cc7947 */ /* 0x000fea000383ffff */
.L_x_13469:
[----:B--2---:R-:W-:-:S04]  /*14380*/  IMAD.U32 R10, RZ, RZ, UR22 ;  /* 0x00000016ff0a7e24 */ /* 0x004fc8000f8e00ff */
[----:B------:R2:W3:Y:S03]  /*14390*/  SYNCS.PHASECHK.TRANS64.TRYWAIT P3, [R10+URZ+0x22850], R9 ;  /* 0x022850090a0075a7 */ /* 0x0004e6000806017f */
[----:B---3--:R-:W-:Y:S05]  /*143a0*/  @!P3 NANOSLEEP.SYNCS 0x989680 ;  /* 0x009896800000b95d */ /* 0x008fea0003900000 */
[----:B------:R-:W3:Y:S02]  /*143b0*/  @!P3 SYNCS.PHASECHK.TRANS64 P3, [R10+URZ+0x22850], R9 ;  /* 0x022850090a00b5a7 */ /* 0x000ee4000806007f */
[----:B---3--:R-:W-:Y:S05]  /*143c0*/  @!P3 BRA `(.L_x_13469) ;  /* 0xfffffffc00ecb947 */ /* 0x008fea000383ffff */
[----:B------:R-:W-:Y:S05]  /*143d0*/  BRA `(.L_x_13468) ;  /* 0xfffffef400d47947 */ /* 0x000fea000383ffff */
.L_x_13474:
[----:B-1----:R-:W-:-:S04]  /*143e0*/  IMAD.U32 R5, RZ, RZ, UR24 ;  /* 0x00000018ff057e24 */ /* 0x002fc8000f8e00ff */
[----:B------:R1:W2:Y:S03]  /*143f0*/  SYNCS.PHASECHK.TRANS64.TRYWAIT P3, [R5+URZ+0x22830], R6 ;  /* 0x02283006050075a7 */ /* 0x0002a6000806017f */
[----:B--2---:R-:W-:Y:S05]  /*14400*/  @!P3 NANOSLEEP.SYNCS 0x989680 ;  /* 0x009896800000b95d */ /* 0x004fea0003900000 */
[----:B------:R-:W2:Y:S02]  /*14410*/  @!P3 SYNCS.PHASECHK.TRANS64 P3, [R5+URZ+0x22830], R6 ;  /* 0x022830060500b5a7 */ /* 0x000ea4000806007f */
[----:B--2---:R-:W-:Y:S05]  /*14420*/  @!P3 BRA `(.L_x_13474) ;  /* 0xfffffffc00ecb947 */ /* 0x004fea000383ffff */
[----:B------:R-:W-:Y:S05]  /*14430*/  BRA `(.L_x_13473) ;  /* 0xfffffefc000c7947 */ /* 0x000fea000383ffff */
.L_x_13478:
[----:B-1----:R1:W2:Y:S02]  /*14440*/  SYNCS.PHASECHK.TRANS64.TRYWAIT P3, [R7+URZ+0x22850], R6 ;  /* 0x02285006070075a7 */ /* 0x0022a4000806017f */
[----:B--2---:R-:W-:Y:S05]  /*14450*/  @!P3 NANOSLEEP.SYNCS 0x989680 ;  /* 0x009896800000b95d */ /* 0x004fea0003900000 */
[----:B------:R-:W2:Y:S02]  /*14460*/  @!P3 SYNCS.PHASECHK.TRANS64 P3, [R7+URZ+0x22850], R6 ;  /* 0x022850060700b5a7 */ /* 0x000ea4000806007f */
[----:B--2---:R-:W-:Y:S05]  /*14470*/  @!P3 BRA `(.L_x_13478) ;  /* 0xfffffffc00f0b947 */ /* 0x004fea000383ffff */
[----:B------:R-:W-:Y:S05]  /*14480*/  BRA `(.L_x_13477) ;  /* 0xffffff1c004c7947 */ /* 0x000fea000383ffff */
.L_x_13484:
[----:B-1----:R-:W-:-:S04]  /*14490*/  IMAD.U32 R5, RZ, RZ, UR23 ;  /* 0x00000017ff057e24 */ /* 0x002fc8000f8e00ff */
[----:B------:R1:W2:Y:S03]  /*144a0*/  SYNCS.PHASECHK.TRANS64.TRYWAIT P1, [R5+URZ+0x22830], R6 ;  /* 0x02283006050075a7 */ /* 0x0002a6000802017f */
[----:B--2---:R-:W-:Y:S05]  /*144b0*/  @!P1 NANOSLEEP.SYNCS 0x989680 ;  /* 0x009896800000995d */ /* 0x004fea0003900000 */
[----:B------:R-:W2:Y:S02]  /*144c0*/  @!P1 SYNCS.PHASECHK.TRANS64 P1, [R5+URZ+0x22830], R6 ;  /* 0x02283006050095a7 */ /* 0x000ea4000802007f */
[----:B--2---:R-:W-:Y:S05]  /*144d0*/  @!P1 BRA `(.L_x_13484) ;  /* 0xfffffffc00ec9947 */ /* 0x004fea000383ffff */
[----:B------:R-:W-:Y:S05]  /*144e0*/  BRA `(.L_x_13483) ;  /* 0xffffff20005c7947 */ /* 0x000fea000383ffff */
.L_x_13488:
[----:B-1----:R1:W2:Y:S02]  /*144f0*/  SYNCS.PHASECHK.TRANS64.TRYWAIT P1, [R9+URZ+0x22850], R6 ;  /* 0x02285006090075a7 */ /* 0x0022a4000802017f */
[----:B--2---:R-:W-:Y:S05]  /*14500*/  @!P1 NANOSLEEP.SYNCS 0x989680 ;  /* 0x009896800000995d */ /* 0x004fea0003900000 */
[----:B------:R-:W2:Y:S02]  /*14510*/  @!P1 SYNCS.PHASECHK.TRANS64 P1, [R9+URZ+0x22850], R6 ;  /* 0x02285006090095a7 */ /* 0x000ea4000802007f */
[----:B--2---:R-:W-:Y:S05]  /*14520*/  @!P1 BRA `(.L_x_13488) ;  /* 0xfffffffc00f09947 */ /* 0x004fea000383ffff */
[----:B------:R-:W-:Y:S05]  /*14530*/  BRA `(.L_x_13487) ;  /* 0xffffff38007c7947 */ /* 0x000fea000383ffff */
.L_x_13536:
        /* <DEDUP_REMOVED lines=11> */
.L_x_13641:
[----:B------:R-:W-:Y:S05]  /*145f0*/  BSYNC B0 ;  /* 0x0000000000007941 */ /* 0x000fea0003800000 */
.L_x_13640:
[----:B------:R-:W-:Y:S05]  /*14600*/  BRA `(.L_x_13642) ;  /* 0xffffffac00d87947 */ /* 0x000fea000383ffff */
.L_x_13538:
[----:B------:R-:W-:Y:S01]  /*14610*/  BSSY B0, `(.L_x_13643) ;  /* 0x0000006000007945 */ /* 0x000fe20003800000 */
[----:B------:R-:W-:-:S07]  /*14620*/  IMAD.MOV.U32 R15, RZ, RZ, -0x1 ;  /* 0xffffffffff0f7424 */ /* 0x000fce00078e00ff */
[----:B0-2---:R-:W-:Y:S05]  /*14630*/  WARPSYNC.COLLECTIVE R15, `(.L_x_13644) ;  /* 0x000000000f0c7348 */ /* 0x005fea0003c00000 */
[----:B------:R-:W-:Y:S02]  /*14640*/  ELECT P6, UR62, PT ;  /* 0x00000000003e782f */ /* 0x000fe400038c0000 */
[----:B------:R-:W-:Y:S01]  /*14650*/  MOV R14, UR62 ;  /* 0x0000003e000e7c02 */ /* 0x000fe20008000f00 */
[----:B0-2---:R-:W-:Y:S10]  /*14660*/  ENDCOLLECTIVE ;  /* 0x000000000000791b */ /* 0x005ff40003800000 */
.L_x_13644:
[----:B------:R-:W-:Y:S05]  /*14670*/  BSYNC B0 ;  /* 0x0000000000007941 */ /* 0x000fea0003800000 */
.L_x_13643:
[----:B------:R-:W-:Y:S05]  /*14680*/  BRA `(.L_x_13645) ;  /* 0xffffffac00e47947 */ /* 0x000fea000383ffff */
.L_x_13540:
[----:B0-----:R0:W1:Y:S02]  /*14690*/  SYNCS.PHASECHK.TRANS64.TRYWAIT P0, [R0+URZ+0x22840], R2 ;  /* 0x02284002000075a7 */ /* 0x001064000800017f */
[----:B-1----:R-:W-:Y:S05]  /*146a0*/  @!P0 NANOSLEEP.SYNCS 0x989680 ;  /* 0x009896800000895d */ /* 0x002fea0003900000 */
[----:B------:R-:W1:Y:S02]  /*146b0*/  @!P0 SYNCS.PHASECHK.TRANS64 P0, [R0+URZ+0x22840], R2 ;  /* 0x02284002000085a7 */ /* 0x000e64000800007f */
[----:B-1----:R-:W-:Y:S05]  /*146c0*/  @!P0 BRA `(.L_x_13540) ;  /* 0xfffffffc00f08947 */ /* 0x002fea000383ffff */
[----:B------:R-:W-:Y:S05]  /*146d0*/  BRA `(.L_x_13646) ;  /* 0xffffffb000447947 */ /* 0x000fea000383ffff */
.L_x_13544:
        /* <DEDUP_REMOVED lines=8> */
[C---:B------:R-:W-:Y:S02]  /*14760*/  VIADD R5, R4.reuse, 0x10 ;  /* 0x0000001004057836 */ /* 0x040fe40000000000 */
[----:B------:R-:W-:Y:S02]  /*14770*/  VIADD R8, R4, 0x60 ;  /* 0x0000006004087836 */ /* 0x000fe40000000000 */
[----:B--2---:R-:W-:Y:S02]  /*14780*/  IMAD R3, R11, R7, RZ ;  /* 0x000000070b037224 */ /* 0x004fe400078e02ff */
[----:B------:R-:W-:-:S03]  /*14790*/  IMAD.MOV.U32 R11, RZ, RZ, 0x181f ;  /* 0x0000181fff0b7424 */ /* 0x000fc600078e00ff */
[----:B------:R-:W-:-:S13]  /*147a0*/  ISETP.GE.AND P1, PT, R4, R3, PT ;  /* 0x000000030400720c */ /* 0x000fda0003f26270 */
[----:B-----5:R-:W-:Y:S05]  /*147b0*/  WARPSYNC.COLLECTIVE R15, `(.L_x_13647) ;  /* 0x000000000f087348 */ /* 0x020fea0003c00000 */
[----:B------:R0:W1:Y:S02]  /*147c0*/  SHFL.IDX P6, R14, R13, R12, R11 ;  /* 0x0000000c0d0e7389 */ /* 0x00006400000c000b */
[----:B01---5:R-:W-:Y:S01]  /*147d0*/  ENDCOLLECTIVE ;  /* 0x000000000000791b */ /* 0x023fe20003800000 */
.L_x_13647:
[----:B------:R-:W-:Y:S02]  /*147e0*/  IMAD.MOV.U32 R13, RZ, RZ, R2 ;  /* 0x000000ffff0d7224 */ /* 0x000fe400078e0002 */
[----:B------:R-:W-:-:S07]  /*147f0*/  IMAD.MOV.U32 R6, RZ, RZ, R14 ;  /* 0x000000ffff067224 */ /* 0x000fce00078e000e */
[----:B------:R-:W-:Y:S05]  /*14800*/  WARPSYNC.COLLECTIVE R15, `(.L_x_13648) ;  /* 0x000000000f087348 */ /* 0x000fea0003c00000 */
[----:B------:R0:W1:Y:S02]  /*14810*/  SHFL.IDX P6, R14, R13, R12, R11 ;  /* 0x0000000c0d0e7389 */ /* 0x00006400000c000b */
[----:B01----:R-:W-:Y:S01]  /*14820*/  ENDCOLLECTIVE ;  /* 0x000000000000791b */ /* 0x003fe20003800000 */
.L_x_13648:
[----:B------:R-:W-:Y:S02]  /*14830*/  IMAD.MOV.U32 R13, RZ, RZ, R0 ;  /* 0x000000ffff0d7224 */ /* 0x000fe400078e0000 */
[----:B------:R-:W-:Y:S02]  /*14840*/  IMAD.MOV.U32 R12, RZ, RZ, 0x1 ;  /* 0x00000001ff0c7424 */ /* 0x000fe400078e00ff */
[----:B------:R-:W-:-:S07]  /*14850*/  IMAD.MOV.U32 R7, RZ, RZ, R14 ;  /* 0x000000ffff077224 */ /* 0x000fce00078e000e */
[----:B------:R-:W-:Y:S05]  /*14860*/  WARPSYNC.COLLECTIVE R15, `(.L_x_13649) ;  /* 0x000000000f087348 */ /* 0x000fea0003c00000 */
[----:B------:R0:W1:Y:S02]  /*14870*/  SHFL.IDX P6, R14, R13, R12, R11 ;  /* 0x0000000c0d0e7389 */ /* 0x00006400000c000b */
[----:B01----:R-:W-:Y:S01]  /*14880*/  ENDCOLLECTIVE ;  /* 0x000000000000791b */ /* 0x003fe20003800000 */
.L_x_13649:
        /* <DEDUP_REMOVED lines=15> */
.L_x_13650:
[----:B------:R-:W-:Y:S02]  /*14980*/  IMAD.MOV.U32 R13, RZ, RZ, R0 ;  /* 0x000000ffff0d7224 */ /* 0x000fe400078e0000 */
[----:B------:R-:W-:Y:S02]  /*14990*/  IMAD.MOV.U32 R12, RZ, RZ, 0x2 ;  /* 0x00000002ff0c7424 */ /* 0x000fe400078e00ff */
[----:B------:R-:W-:-:S07]  /*149a0*/  IMAD.MOV.U32 R5, RZ, RZ, R14 ;  /* 0x000000ffff057224 */ /* 0x000fce00078e000e */
[----:B------:R-:W-:Y:S05]  /*149b0*/  WARPSYNC.COLLECTIVE R15, `(.L_x_13651) ;  /* 0x000000000f087348 */ /* 0x000fea0003c00000 */
[----:B------:R0:W1:Y:S02]  /*149c0*/  SHFL.IDX P6, R14, R13, R12, R11 ;  /* 0x0000000c0d0e7389 */ /* 0x00006400000c000b */
[----:B01----:R-:W-:Y:S01]  /*149d0*/  ENDCOLLECTIVE ;  /* 0x000000000000791b */ /* 0x003fe20003800000 */
.L_x_13651:
        /* <DEDUP_REMOVED lines=15> */
.L_x_13652:
[----:B------:R-:W-:Y:S02]  /*14ad0*/  IMAD.MOV.U32 R13, RZ, RZ, R0 ;  /* 0x000000ffff0d7224 */ /* 0x000fe400078e0000 */
[----:B------:R-:W-:Y:S02]  /*14ae0*/  IMAD.MOV.U32 R12, RZ, RZ, 0x3 ;  /* 0x00000003ff0c7424 */ /* 0x000fe400078e00ff */
[----:B------:R-:W-:-:S07]  /*14af0*/  IMAD.MOV.U32 R5, RZ, RZ, R14 ;  /* 0x000000ffff057224 */ /* 0x000fce00078e000e */
[----:B------:R-:W-:Y:S05]  /*14b00*/  WARPSYNC.COLLECTIVE R15, `(.L_x_13653) ;  /* 0x000000000f087348 */ /* 0x000fea0003c00000 */
[----:B------:R0:W1:Y:S02]  /*14b10*/  SHFL.IDX P6, R14, R13, R12, R11 ;  /* 0x0000000c0d0e7389 */ /* 0x00006400000c000b */
[----:B01----:R-:W-:Y:S01]  /*14b20*/  ENDCOLLECTIVE ;  /* 0x000000000000791b */ /* 0x003fe20003800000 */
.L_x_13653:
        /* <DEDUP_REMOVED lines=15> */
.L_x_13654:
[----:B------:R-:W-:Y:S02]  /*14c20*/  IMAD.MOV.U32 R13, RZ, RZ, R0 ;  /* 0x000000ffff0d7224 */ /* 0x000fe400078e0000 */
[----:B------:R-:W-:Y:S02]  /*14c30*/  IMAD.MOV.U32 R12, RZ, RZ, 0x4 ;  /* 0x00000004ff0c7424 */ /* 0x000fe400078e00ff */
[----:B------:R-:W-:-:S07]  /*14c40*/  IMAD.MOV.U32 R5, RZ, RZ, R14 ;  /* 0x000000ffff057224 */ /* 0x000fce00078e000e */
[----:B------:R-:W-:Y:S05]  /*14c50*/  WARPSYNC.COLLECTIVE R15, `(.L_x_13655) ;  /* 0x000000000f087348 */ /* 0x000fea0003c00000 */
[----:B------:R0:W1:Y:S02]  /*14c60*/  SHFL.IDX P6, R14, R13, R12, R11 ;  /* 0x0000000c0d0e7389 */ /* 0x00006400000c000b */
[----:B01----:R-:W-:Y:S01]  /*14c70*/  ENDCOLLECTIVE ;  /* 0x000000000000791b */ /* 0x003fe20003800000 */
.L_x_13655:
        /* <DEDUP_REMOVED lines=15> */
.L_x_13656:
[----:B------:R-:W-:Y:S02]  /*14d70*/  IMAD.MOV.U32 R13, RZ, RZ, R0 ;  /* 0x000000ffff0d7224 */ /* 0x000fe400078e0000 */
[----:B------:R-:W-:Y:S02]  /*14d80*/  IMAD.MOV.U32 R12, RZ, RZ, 0x5 ;  /* 0x00000005ff0c7424 */ /* 0x000fe400078e00ff */
[----:B------:R-:W-:-:S07]  /*14d90*/  IMAD.MOV.U32 R5, RZ, RZ, R14 ;  /* 0x000000ffff057224 */ /* 0x000fce00078e000e */
[----:B------:R-:W-:Y:S05]  /*14da0*/  WARPSYNC.COLLECTIVE R15, `(.L_x_13657) ;  /* 0x000000000f087348 */ /* 0x000fea0003c00000 */
[----:B------:R0:W1:Y:S02]  /*14db0*/  SHFL.IDX P6, R14, R13, R12, R11 ;  /* 0x0000000c0d0e7389 */ /* 0x00006400000c000b */
[----:B01----:R-:W-:Y:S01]  /*14dc0*/  ENDCOLLECTIVE ;  /* 0x000000000000791b */ /* 0x003fe20003800000 */
.L_x_13657:
        /* <DEDUP_REMOVED lines=15> */
.L_x_13658:
[----:B------:R-:W-:Y:S02]  /*14ec0*/  IMAD.MOV.U32 R13, RZ, RZ, R0 ;  /* 0x000000ffff0d7224 */ /* 0x000fe400078e0000 */
[----:B------:R-:W-:Y:S02]  /*14ed0*/  IMAD.MOV.U32 R12, RZ, RZ, 0x6 ;  /* 0x00000006ff0c7424 */ /* 0x000fe400078e00ff */
[----:B------:R-:W-:-:S07]  /*14ee0*/  IMAD.MOV.U32 R5, RZ, RZ, R14 ;  /* 0x000000ffff057224 */ /* 0x000fce00078e000e */
[----:B------:R-:W-:Y:S05]  /*14ef0*/  WARPSYNC.COLLECTIVE R15, `(.L_x_13659) ;  /* 0x000000000f087348 */ /* 0x000fea0003c00000 */
[----:B------:R0:W1:Y:S02]  /*14f00*/  SHFL.IDX P6, R14, R13, R12, R11 ;  /* 0x0000000c0d0e7389 */ /* 0x00006400000c000b */
[----:B01----:R-:W-:Y:S01]  /*14f10*/  ENDCOLLECTIVE ;  /* 0x000000000000791b */ /* 0x003fe20003800000 */
.L_x_13659:
        /* <DEDUP_REMOVED lines=14> */
.L_x_13660:
[----:B------:R-:W-:Y:S02]  /*15000*/  IMAD.MOV.U32 R13, RZ, RZ, R0 ;  /* 0x000000ffff0d7224 */ /* 0x000fe400078e0000 */
[----:B------:R-:W-:Y:S02]  /*15010*/  IMAD.MOV.U32 R12, RZ, RZ, 0x7 ;  /* 0x00000007ff0c7424 */ /* 0x000fe400078e00ff */
[----:B------:R-:W-:-:S07]  /*15020*/  IMAD.MOV.U32 R5, RZ, RZ, R14 ;  /* 0x000000ffff057224 */ /* 0x000fce00078e000e */
[----:B------:R-:W-:Y:S05]  /*15030*/  WARPSYNC.COLLECTIVE R15, `(.L_x_13661) ;  /* 0x000000000f087348 */ /* 0x000fea0003c00000 */
[----:B------:R0:W1:Y:S02]  /*15040*/  SHFL.IDX P6, R14, R13, R12, R11 ;  /* 0x0000000c0d0e7389 */ /* 0x00006400000c000b */
[----:B01----:R-:W-:Y:S01]  /*15050*/  ENDCOLLECTIVE ;  /* 0x000000000000791b */ /* 0x003fe20003800000 */
.L_x_13661:
        /* <DEDUP_REMOVED lines=13> */
.L_x_13662:
[----:B------:R-:W-:Y:S01]  /*15130*/  IMAD.MOV.U32 R2, RZ, RZ, R14 ;  /* 0x000000ffff027224 */ /* 0x000fe200078e000e */
[----:B------:R-:W-:Y:S06]  /*15140*/  BRA `(.L_x_13663) ;  /* 0xffffffb000d07947 */ /* 0x000fec000383ffff */
.L_x_13547:
[----:B0-----:R0:W2:Y:S02]  /*15150*/  SYNCS.PHASECHK.TRANS64.TRYWAIT P0, [R18+URZ+0x22820], R0 ;  /* 0x02282000120075a7 */ /* 0x0010a4000800017f */
[----:B--2---:R-:W-:Y:S05]  /*15160*/  @!P0 NANOSLEEP.SYNCS 0x989680 ;  /* 0x009896800000895d */ /* 0x004fea0003900000 */
[----:B------:R-:W2:Y:S02]  /*15170*/  @!P0 SYNCS.PHASECHK.TRANS64 P0, [R18+URZ+0x22820], R0 ;  /* 0x02282000120085a7 */ /* 0x000ea4000800007f */
[----:B--2---:R-:W-:Y:S05]  /*15180*/  @!P0 BRA `(.L_x_13547) ;  /* 0xfffffffc00f08947 */ /* 0x004fea000383ffff */
[----:B------:R-:W-:Y:S05]  /*15190*/  BRA `(.L_x_13664) ;  /* 0xffffffb4002c7947 */ /* 0x000fea000383ffff */
.L_x_13551:
[----:B0-----:R0:W2:Y:S02]  /*151a0*/  SYNCS.PHASECHK.TRANS64.TRYWAIT P0, [R2+URZ+0x22860], R0 ;  /* 0x02286000020075a7 */ /* 0x0010a4000800017f */
[----:B--2---:R-:W-:Y:S05]  /*151b0*/  @!P0 NANOSLEEP.SYNCS 0x989680 ;  /* 0x009896800000895d */ /* 0x004fea0003900000 */
[----:B------:R-:W2:Y:S02]  /*151c0*/  @!P0 SYNCS.PHASECHK.TRANS64 P0, [R2+URZ+0x22860], R0 ;  /* 0x02286000020085a7 */ /* 0x000ea4000800007f */
[----:B--2---:R-:W-:Y:S05]  /*151d0*/  @!P0 BRA `(.L_x_13551) ;  /* 0xfffffffc00f08947 */ /* 0x004fea000383ffff */
[----:B------:R-:W-:Y:S05]  /*151e0*/  BRA `(.L_x_13665) ;  /* 0xffffffb400507947 */ /* 0x000fea000383ffff */
.L_x_13566:
[----:B--2---:R2:W3:Y:S02]  /*151f0*/  SYNCS.PHASECHK.TRANS64.TRYWAIT P0, [R3+URZ+0x22840], R2 ;  /* 0x02284002030075a7 */ /* 0x0044e4000800017f */
[----:B---3--:R-:W-:Y:S05]  /*15200*/  @!P0 NANOSLEEP.SYNCS 0x989680 ;  /* 0x009896800000895d */ /* 0x008fea0003900000 */
[----:B------:R-:W3:Y:S02]  /*15210*/  @!P0 SYNCS.PHASECHK.TRANS64 P0, [R3+URZ+0x22840], R2 ;  /* 0x02284002030085a7 */ /* 0x000ee4000800007f */
[----:B---3--:R-:W-:Y:S05]  /*15220*/  @!P0 BRA `(.L_x_13566) ;  /* 0xfffffffc00f08947 */ /* 0x008fea000383ffff */
[----:B------:R-:W-:Y:S05]  /*15230*/  BRA `(.L_x_13666) ;  /* 0xffffffbc00707947 */ /* 0x000fea000383ffff */
.L_x_13571:
[----:B0-----:R0:W1:Y:S02]  /*15240*/  SYNCS.PHASECHK.TRANS64.TRYWAIT P0, [R3+URZ+0x22860], R2 ;  /* 0x02286002030075a7 */ /* 0x001064000800017f */
[----:B-1----:R-:W-:Y:S05]  /*15250*/  @!P0 NANOSLEEP.SYNCS 0x989680 ;  /* 0x009896800000895d */ /* 0x002fea0003900000 */
[----:B------:R-:W1:Y:S02]  /*15260*/  @!P0 SYNCS.PHASECHK.TRANS64 P0, [R3+URZ+0x22860], R2 ;  /* 0x02286002030085a7 */ /* 0x000e64000800007f */
[----:B-1----:R-:W-:Y:S05]  /*15270*/  @!P0 BRA `(.L_x_13571) ;  /* 0xfffffffc00f08947 */ /* 0x002fea000383ffff */
[----:B------:R-:W-:Y:S05]  /*15280*/  BRA `(.L_x_13667) ;  /* 0xffffffbc00ec7947 */ /* 0x000fea000383ffff */
.L_x_13582:
[----:B-1----:R1:W2:Y:S02]  /*15290*/  SYNCS.PHASECHK.TRANS64.TRYWAIT P0, [R4+URZ+0x22840], R2 ;  /* 0x02284002040075a7 */ /* 0x0022a4000800017f */
[----:B--2---:R-:W-:Y:S05]  /*152a0*/  @!P0 NANOSLEEP.SYNCS 0x989680 ;  /* 0x009896800000895d */ /* 0x004fea0003900000 */
[----:B------:R-:W2:Y:S02]  /*152b0*/  @!P0 SYNCS.PHASECHK.TRANS64 P0, [R4+URZ+0x22840], R2 ;  /* 0x02284002040085a7 */ /* 0x000ea4000800007f */
[----:B--2---:R-:W-:Y:S05]  /*152c0*/  @!P0 BRA `(.L_x_13582) ;  /* 0xfffffffc00f08947 */ /* 0x004fea000383ffff */
[----:B------:R-:W-:Y:S05]  /*152d0*/  BRA `(.L_x_13668) ;  /* 0xffffffc400d87947 */ /* 0x000fea000383ffff */
.L_x_13587:
[----:B0-----:R0:W2:Y:S02]  /*152e0*/  SYNCS.PHASECHK.TRANS64.TRYWAIT P0, [R4+URZ+0x22860], R2 ;  /* 0x02286002040075a7 */ /* 0x0010a4000800017f */
[----:B--2---:R-:W-:Y:S05]  /*152f0*/  @!P0 NANOSLEEP.SYNCS 0x989680 ;  /* 0x009896800000895d */ /* 0x004fea0003900000 */
[----:B------:R-:W2:Y:S02]  /*15300*/  @!P0 SYNCS.PHASECHK.TRANS64 P0, [R4+URZ+0x22860], R2 ;  /* 0x02286002040085a7 */ /* 0x000ea4000800007f */
[----:B--2---:R-:W-:Y:S05]  /*15310*/  @!P0 BRA `(.L_x_13587) ;  /* 0xfffffffc00f08947 */ /* 0x004fea000383ffff */
[----:B------:R-:W-:Y:S05]  /*15320*/  BRA `(.L_x_13669) ;  /* 0xffffffc800547947 */ /* 0x000fea000383ffff */
.L_x_13598:
[----:B--2---:R2:W3:Y:S02]  /*15330*/  SYNCS.PHASECHK.TRANS64.TRYWAIT P0, [R2+URZ+0x22840], R3 ;  /* 0x02284003020075a7 */ /* 0x0044e4000800017f */
[----:B---3--:R-:W-:Y:S05]  /*15340*/  @!P0 NANOSLEEP.SYNCS 0x989680 ;  /* 0x009896800000895d */ /* 0x008fea0003900000 */
[----:B------:R-:W3:Y:S02]  /*15350*/  @!P0 SYNCS.PHASECHK.TRANS64 P0, [R2+URZ+0x22840], R3 ;  /* 0x02284003020085a7 */ /* 0x000ee4000800007f */
[----:B---3--:R-:W-:Y:S05]  /*15360*/  @!P0 BRA `(.L_x_13598) ;  /* 0xfffffffc00f08947 */ /* 0x008fea000383ffff */
[----:B------:R-:W-:Y:S05]  /*15370*/  BRA `(.L_x_13670) ;  /* 0xffffffd000247947 */ /* 0x000fea000383ffff */
.L_x_13603:
[----:B---3--:R3:W4:Y:S02]  /*15380*/  SYNCS.PHASECHK.TRANS64.TRYWAIT P0, [R2+URZ+0x22860], R3 ;  /* 0x02286003020075a7 */ /* 0x008724000800017f */
[----:B----4-:R-:W-:Y:S05]  /*15390*/  @!P0 NANOSLEEP.SYNCS 0x989680 ;  /* 0x009896800000895d */ /* 0x010fea0003900000 */
[----:B------:R-:W4:Y:S02]  /*153a0*/  @!P0 SYNCS.PHASECHK.TRANS64 P0, [R2+URZ+0x22860], R3 ;  /* 0x02286003020085a7 */ /* 0x000f24000800007f */
[----:B----4-:R-:W-:Y:S05]  /*153b0*/  @!P0 BRA `(.L_x_13603) ;  /* 0xfffffffc00f08947 */ /* 0x010fea000383ffff */
[----:B------:R-:W-:Y:S05]  /*153c0*/  BRA `(.L_x_13671) ;  /* 0xffffffd000a07947 */ /* 0x000fea000383ffff */
.L_x_13615:
[----:B------:R-:W3:Y:S01]  /*153d0*/  LDL R3, [R1] ;  /* 0x0000000001037983 */ /* 0x000ee20000100800 */
        /* <DEDUP_REMOVED lines=8> */
.L_x_13673:
[----:B------:R-:W-:Y:S05]  /*15460*/  BSYNC B0 ;  /* 0x0000000000007941 */ /* 0x000fea0003800000 */
.L_x_13672:
        /* <DEDUP_REMOVED lines=9> */
.L_x_13674:
        /* <DEDUP_REMOVED lines=26> */
.L_x_13675:
[----:B------:R-:W-:Y:S01]  /*156a0*/  IMAD.MOV.U32 R12, RZ, RZ, 0x2 ;  /* 0x00000002ff0c7424 */ /* 0x000fe200078e00ff */
[----:B------:R-:W-:-:S05]  /*156b0*/  SEL R3, R14, RZ, P1 ;  /* 0x000000ff0e037207 */ /* 0x000fca0000800000 */
[----:B------:R-:W-:-:S04]  /*156c0*/  IMAD.IADD R2, R2, 0x1, R3 ;  /* 0x0000000102027824 */ /* 0x000fc800078e0203 */
[----:B------:R-:W-:-:S07]  /*156d0*/  IMAD.MOV.U32 R13, RZ, RZ, R2 ;  /* 0x000000ffff0d7224 */ /* 0x000fce00078e0002 */
[----:B------:R-:W-:Y:S05]  /*156e0*/  WARPSYNC.COLLECTIVE R15, `(.L_x_13676) ;  /* 0x000000000f087348 */ /* 0x000fea0003c00000 */
[----:B------:R0:W1:Y:S02]  /*156f0*/  SHFL.UP P6, R14, R13, R12, R11 ;  /* 0x0400000c0d0e7389 */ /* 0x00006400000c000b */
[----:B01----:R-:W-:Y:S01]  /*15700*/  ENDCOLLECTIVE ;  /* 0x000000000000791b */ /* 0x003fe20003800000 */
.L_x_13676:
[----:B------:R-:W-:Y:S01]  /*15710*/  IMAD.MOV.U32 R12, RZ, RZ, 0x4 ;  /* 0x00000004ff0c7424 */ /* 0x000fe200078e00ff */
[----:B------:R-:W-:-:S05]  /*15720*/  SEL R3, R14, RZ, P2 ;  /* 0x000000ff0e037207 */ /* 0x000fca0001000000 */
[----:B------:R-:W-:-:S04]  /*15730*/  IMAD.IADD R2, R2, 0x1, R3 ;  /* 0x0000000102027824 */ /* 0x000fc800078e0203 */
[----:B------:R-:W-:-:S07]  /*15740*/  IMAD.MOV.U32 R13, RZ, RZ, R2 ;  /* 0x000000ffff0d7224 */ /* 0x000fce00078e0002 */
[----:B------:R-:W-:Y:S05]  /*15750*/  WARPSYNC.COLLECTIVE R15, `(.L_x_13677) ;  /* 0x000000000f087348 */ /* 0x000fea0003c00000 */
[----:B------:R0:W1:Y:S02]  /*15760*/  SHFL.UP P6, R14, R13, R12, R11 ;  /* 0x0400000c0d0e7389 */ /* 0x00006400000c000b */
[----:B01----:R-:W-:Y:S01]  /*15770*/  ENDCOLLECTIVE ;  /* 0x000000000000791b */ /* 0x003fe20003800000 */
.L_x_13677:
[----:B------:R-:W-:Y:S01]  /*15780*/  IMAD.MOV.U32 R12, RZ, RZ, 0x8 ;  /* 0x00000008ff0c7424 */ /* 0x000fe200078e00ff */
[----:B------:R-:W-:-:S05]  /*15790*/  SEL R3, R14, RZ, P3 ;  /* 0x000000ff0e037207 */ /* 0x000fca0001800000 */
[----:B------:R-:W-:-:S04]  /*157a0*/  IMAD.IADD R2, R2, 0x1, R3 ;  /* 0x0000000102027824 */ /* 0x000fc800078e0203 */
[----:B------:R-:W-:-:S07]  /*157b0*/  IMAD.MOV.U32 R13, RZ, RZ, R2 ;  /* 0x000000ffff0d7224 */ /* 0x000fce00078e0002 */
[----:B------:R-:W-:Y:S05]  /*157c0*/  WARPSYNC.COLLECTIVE R15, `(.L_x_13678) ;  /* 0x000000000f087348 */ /* 0x000fea0003c00000 */
[----:B------:R0:W1:Y:S02]  /*157d0*/  SHFL.UP P6, R14, R13, R12, R11 ;  /* 0x0400000c0d0e7389 */ /* 0x00006400000c000b */
[----:B01----:R-:W-:Y:S01]  /*157e0*/  ENDCOLLECTIVE ;  /* 0x000000000000791b */ /* 0x003fe20003800000 */
.L_x_13678:
[----:B------:R-:W-:Y:S01]  /*157f0*/  IMAD.MOV.U32 R12, RZ, RZ, 0x10 ;  /* 0x00000010ff0c7424 */ /* 0x000fe200078e00ff */
[----:B------:R-:W-:-:S05]  /*15800*/  SEL R3, R14, RZ, P4 ;  /* 0x000000ff0e037207 */ /* 0x000fca0002000000 */
[----:B------:R-:W-:-:S04]  /*15810*/  IMAD.IADD R2, R2, 0x1, R3 ;  /* 0x0000000102027824 */ /* 0x000fc800078e0203 */
[----:B------:R-:W-:-:S07]  /*15820*/  IMAD.MOV.U32 R13, RZ, RZ, R2 ;  /* 0x000000ffff0d7224 */ /* 0x000fce00078e0002 */
[----:B------:R-:W-:Y:S05]  /*15830*/  WARPSYNC.COLLECTIVE R15, `(.L_x_13679) ;  /* 0x000000000f087348 */ /* 0x000fea0003c00000 */
[----:B------:R0:W1:Y:S02]  /*15840*/  SHFL.UP P6, R14, R13, R12, R11 ;  /* 0x0400000c0d0e7389 */ /* 0x00006400000c000b */
[----:B01----:R-:W-:Y:S01]  /*15850*/  ENDCOLLECTIVE ;  /* 0x000000000000791b */ /* 0x003fe20003800000 */
.L_x_13679:
        /* <DEDUP_REMOVED lines=8> */
.L_x_13680:
[----:B------:R-:W-:Y:S05]  /*158e0*/  BRA `(.L_x_13681) ;  /* 0xffffffd800007947 */ /* 0x000fea000383ffff */
.L_x_13618:
        /* <DEDUP_REMOVED lines=8> */
.L_x_13683:
[----:B------:R-:W-:Y:S05]  /*15970*/  BSYNC B0 ;  /* 0x0000000000007941 */ /* 0x000fea0003800000 */
.L_x_13682:
        /* <DEDUP_REMOVED lines=9> */
.L_x_13684:
[----:B------:R-:W-:Y:S01]  /*15a10*/  IMAD.MOV.U32 R12, RZ, RZ, 0x4 ;  /* 0x00000004ff0c7424 */ /* 0x000fe200078e00ff */
[----:B------:R-:W-:-:S05]  /*15a20*/  SEL R3, R14, RZ, P2 ;  /* 0x000000ff0e037207 */ /* 0x000fca0001000000 */
[----:B------:R-:W-:-:S04]  /*15a30*/  IMAD.IADD R2, R2, 0x1, R3 ;  /* 0x0000000102027824 */ /* 0x000fc800078e0203 */
[----:B------:R-:W-:-:S07]  /*15a40*/  IMAD.MOV.U32 R13, RZ, RZ, R2 ;  /* 0x000000ffff0d7224 */ /* 0x000fce00078e0002 */
[----:B------:R-:W-:Y:S05]  /*15a50*/  WARPSYNC.COLLECTIVE R15, `(.L_x_13685) ;  /* 0x000000000f087348 */ /* 0x000fea0003c00000 */
[----:B------:R0:W1:Y:S02]  /*15a60*/  SHFL.UP P6, R14, R13, R12, R11 ;  /* 0x0400000c0d0e7389 */ /* 0x00006400000c000b */
[----:B01----:R-:W-:Y:S01]  /*15a70*/  ENDCOLLECTIVE ;  /* 0x000000000000791b */ /* 0x003fe20003800000 */
.L_x_13685:
[----:B------:R-:W-:Y:S01]  /*15a80*/  IMAD.MOV.U32 R12, RZ, RZ, 0x8 ;  /* 0x00000008ff0c7424 */ /* 0x000fe200078e00ff */
[----:B------:R-:W-:-:S05]  /*15a90*/  SEL R3, R14, RZ, P3 ;  /* 0x000000ff0e037207 */ /* 0x000fca0001800000 */
[----:B------:R-:W-:-:S04]  /*15aa0*/  IMAD.IADD R2, R2, 0x1, R3 ;  /* 0x0000000102027824 */ /* 0x000fc800078e0203 */
[----:B------:R-:W-:-:S07]  /*15ab0*/  IMAD.MOV.U32 R13, RZ, RZ, R2 ;  /* 0x000000ffff0d7224 */ /* 0x000fce00078e0002 */
[----:B------:R-:W-:Y:S05]  /*15ac0*/  WARPSYNC.COLLECTIVE R15, `(.L_x_13686) ;  /* 0x000000000f087348 */ /* 0x000fea0003c00000 */
[----:B------:R0:W1:Y:S02]  /*15ad0*/  SHFL.UP P6, R14, R13, R12, R11 ;  /* 0x0400000c0d0e7389 */ /* 0x00006400000c000b */
[----:B01----:R-:W-:Y:S01]  /*15ae0*/  ENDCOLLECTIVE ;  /* 0x000000000000791b */ /* 0x003fe20003800000 */
.L_x_13686:
[----:B------:R-:W-:Y:S01]  /*15af0*/  IMAD.MOV.U32 R12, RZ, RZ, 0x10 ;  /* 0x00000010ff0c7424 */ /* 0x000fe200078e00ff */
[----:B------:R-:W-:-:S05]  /*15b00*/  SEL R3, R14, RZ, P4 ;  /* 0x000000ff0e037207 */ /* 0x000fca0002000000 */
[----:B------:R-:W-:-:S04]  /*15b10*/  IMAD.IADD R2, R2, 0x1, R3 ;  /* 0x0000000102027824 */ /* 0x000fc800078e0203 */
[----:B------:R-:W-:-:S07]  /*15b20*/  IMAD.MOV.U32 R13, RZ, RZ, R2 ;  /* 0x000000ffff0d7224 */ /* 0x000fce00078e0002 */
[----:B------:R-:W-:Y:S05]  /*15b30*/  WARPSYNC.COLLECTIVE R15, `(.L_x_13687) ;  /* 0x000000000f087348 */ /* 0x000fea0003c00000 */
[----:B------:R0:W1:Y:S02]  /*15b40*/  SHFL.UP P6, R14, R13, R12, R11 ;  /* 0x0400000c0d0e7389 */ /* 0x00006400000c000b */
[----:B01----:R-:W-:Y:S01]  /*15b50*/  ENDCOLLECTIVE ;  /* 0x000000000000791b */ /* 0x003fe20003800000 */
.L_x_13687:
        /* <DEDUP_REMOVED lines=8> */
.L_x_13688:
[----:B------:R-:W-:Y:S05]  /*15be0*/  BRA `(.L_x_13689) ;  /* 0xffffffd400ec7947 */ /* 0x000fea000383ffff */
.L_x_13620:
[----:B------:R-:W-:Y:S01]  /*15bf0*/  BSSY B0, `(.L_x_13690) ;  /* 0x0000006000007945 */ /* 0x000fe20003800000 */
[----:B------:R-:W-:Y:S01]  /*15c00*/  PLOP3.LUT P6, PT, P6, PT, PT, 0x8, 0x0 ;  /* 0x000000000000781c */ /* 0x000fe200037ce170 */
[----:B------:R-:W-:-:S12]  /*15c10*/  IMAD.MOV.U32 R15, RZ, RZ, -0x1 ;  /* 0xffffffffff0f7424 */ /* 0x000fd800078e00ff */
[----:B0-----:R-:W-:Y:S05]  /*15c20*/  WARPSYNC.COLLECTIVE R15, `(.L_x_13691) ;  /* 0x000000000f087348 */ /* 0x001fea0003c00000 */
[----:B------:R-:W-:Y:S01]  /*15c30*/  VOTE.ANY R14, PT, P6 ;  /* 0x00000000000e7806 */ /* 0x000fe200030e0100 */
[----:B0-----:R-:W-:Y:S06]  /*15c40*/  ENDCOLLECTIVE ;  /* 0x000000000000791b */ /* 0x001fec0003800000 */
.L_x_13691:
[----:B------:R-:W-:Y:S05]  /*15c50*/  BSYNC B0 ;  /* 0x0000000000007941 */ /* 0x000fea0003800000 */
.L_x_13690:
        /* <DEDUP_REMOVED lines=10> */
.L_x_13692:
[----:B------:R-:W-:Y:S02]  /*15d00*/  IMAD.MOV.U32 R13, RZ, RZ, R6 ;  /* 0x000000ffff0d7224 */ /* 0x000fe400078e0006 */
[----:B------:R-:W-:-:S07]  /*15d10*/  IMAD.MOV.U32 R4, RZ, RZ, R14 ;  /* 0x000000ffff047224 */ /* 0x000fce00078e000e */
[----:B------:R-:W-:Y:S05]  /*15d20*/  WARPSYNC.COLLECTIVE R15, `(.L_x_13693) ;  /* 0x000000000f087348 */ /* 0x000fea0003c00000 */
[----:B------:R0:W1:Y:S02]  /*15d30*/  SHFL.IDX P6, R14, R13, R12, R11 ;  /* 0x0000000c0d0e7389 */ /* 0x00006400000c000b */
[----:B01----:R-:W-:Y:S01]  /*15d40*/  ENDCOLLECTIVE ;  /* 0x000000000000791b */ /* 0x003fe20003800000 */
.L_x_13693:
[----:B------:R-:W-:Y:S02]  /*15d50*/  IMAD.MOV.U32 R6, RZ, RZ, R14 ;  /* 0x000000ffff067224 */ /* 0x000fe400078e000e */
[----:B------:R-:W-:-:S05]  /*15d60*/  IMAD.IADD R5, R9, 0x1, R16 ;  /* 0x0000000109057824 */ /* 0x000fca00078e0210 */
[----:B------:R1:W-:Y:S01]  /*15d70*/  STL [R1+0xc], R5 ;  /* 0x00000c0501007387 */ /* 0x0003e20000100800 */
[----:B------:R-:W-:Y:S05]  /*15d80*/  BRA `(.L_x_13694) ;  /* 0xffffffd400cc7947 */ /* 0x000fea000383ffff */
.L_x_13622:
[----:B------:R-:W-:Y:S01]  /*15d90*/  BSSY B0, `(.L_x_13695) ;  /* 0x0000007000007945 */ /* 0x000fe20003800000 */
[----:B------:R-:W-:Y:S02]  /*15da0*/  IMAD.MOV.U32 R13, RZ, RZ, R2 ;  /* 0x000000ffff0d7224 */ /* 0x000fe400078e0002 */
[----:B------:R-:W-:Y:S02]  /*15db0*/  IMAD.MOV.U32 R11, RZ, RZ, 0x1f ;  /* 0x0000001fff0b7424 */ /* 0x000fe400078e00ff */
[----:B------:R-:W-:-:S07]  /*15dc0*/  IMAD.MOV.U32 R15, RZ, RZ, -0x1 ;  /* 0xffffffffff0f7424 */ /* 0x000fce00078e00ff */
[----:B01-3--:R-:W-:Y:S05]  /*15dd0*/  WARPSYNC.COLLECTIVE R15, `(.L_x_13696) ;  /* 0x000000000f087348 */ /* 0x00bfea0003c00000 */
[----:B------:R2:W4:Y:S02]  /*15de0*/  SHFL.IDX P6, R14, R13, R12, R11 ;  /* 0x0000000c0d0e7389 */ /* 0x00052400000c000b */
[----:B01234-:R-:W-:Y:S01]  /*15df0*/  ENDCOLLECTIVE ;  /* 0x000000000000791b */ /* 0x01ffe20003800000 */
.L_x_13696:
[----:B------:R-:W-:Y:S05]  /*15e00*/  BSYNC B0 ;  /* 0x0000000000007941 */ /* 0x000fea0003800000 */
.L_x_13695:
[----:B------:R-:W-:Y:S01]  /*15e10*/  IMAD.MOV.U32 R8, RZ, RZ, R14 ;  /* 0x000000ffff087224 */ /* 0x000fe200078e000e */
[----:B------:R-:W-:Y:S06]  /*15e20*/  BRA `(.L_x_13621) ;  /* 0xffffffd400bc7947 */ /* 0x000fec000383ffff */
.L_x_13628:
[----:B0-----:R0:W1:Y:S02]  /*15e30*/  SYNCS.PHASECHK.TRANS64.TRYWAIT P0, [R0+URZ+0x22820], R3 ;  /* 0x02282003000075a7 */ /* 0x001064000800017f */
[----:B-1----:R-:W-:Y:S05]  /*15e40*/  @!P0 NANOSLEEP.SYNCS 0x989680 ;  /* 0x009896800000895d */ /* 0x002fea0003900000 */
[----:B------:R-:W1:Y:S02]  /*15e50*/  @!P0 SYNCS.PHASECHK.TRANS64 P0, [R0+URZ+0x22820], R3 ;  /* 0x02282003000085a7 */ /* 0x000e64000800007f */
[----:B-1----:R-:W-:Y:S05]  /*15e60*/  @!P0 BRA `(.L_x_13628) ;  /* 0xfffffffc00f08947 */ /* 0x002fea000383ffff */
[----:B------:R-:W-:Y:S05]  /*15e70*/  BRA `(.L_x_13697) ;  /* 0xffffffe000587947 */ /* 0x000fea000383ffff */
.L_x_13629:
        /* <DEDUP_REMOVED lines=11> */
.L_x_13699:
[----:B------:R-:W-:Y:S05]  /*15f30*/  BSYNC B0 ;  /* 0x0000000000007941 */ /* 0x000fea0003800000 */
.L_x_13698:
[----:B------:R-:W-:Y:S05]  /*15f40*/  BRA `(.L_x_13700) ;  /* 0xffffffe000407947 */ /* 0x000fea000383ffff */
.L_x_13632:
[----:B------:R-:W-:Y:S01]  /*15f50*/  BSSY B1, `(.L_x_13701) ;  /* 0x0000006000017945 */ /* 0x000fe20003800000 */
[----:B------:R-:W-:-:S07]  /*15f60*/  IMAD.MOV.U32 R15, RZ, RZ, -0x1 ;  /* 0xffffffffff0f7424 */ /* 0x000fce00078e00ff */
[----:B01-3--:R-:W-:Y:S05]  /*15f70*/  WARPSYNC.COLLECTIVE R15, `(.L_x_13702) ;  /* 0x000000000f0c7348 */ /* 0x00bfea0003c00000 */
[----:B------:R-:W-:Y:S02]  /*15f80*/  ELECT P6, UR62, PT ;  /* 0x00000000003e782f */ /* 0x000fe400038c0000 */
[----:B------:R-:W-:Y:S01]  /*15f90*/  MOV R14, UR62 ;  /* 0x0000003e000e7c02 */ /* 0x000fe20008000f00 */
[----:B01-3--:R-:W-:Y:S10]  /*15fa0*/  ENDCOLLECTIVE ;  /* 0x000000000000791b */ /* 0x00bff40003800000 */
.L_x_13702:
[----:B------:R-:W-:Y:S05]  /*15fb0*/  BSYNC B1 ;  /* 0x0000000000017941 */ /* 0x000fea0003800000 */
.L_x_13701:
[----:B------:R-:W-:Y:S05]  /*15fc0*/  BRA `(.L_x_13703) ;  /* 0xffffffe000387947 */ /* 0x000fea000383ffff */
.L_x_13634:
[----:B0-----:R0:W1:Y:S02]  /*15fd0*/  SYNCS.PHASECHK.TRANS64.TRYWAIT P0, [R6+URZ], R5 ;  /* 0x00000005060075a7 */ /* 0x001064000800017f */
[----:B-1----:R-:W-:Y:S05]  /*15fe0*/  @!P0 NANOSLEEP.SYNCS 0x989680 ;  /* 0x009896800000895d */ /* 0x002fea0003900000 */
[----:B------:R-:W1:Y:S02]  /*15ff0*/  @!P0 SYNCS.PHASECHK.TRANS64 P0, [R6+URZ], R5 ;  /* 0x00000005060085a7 */ /* 0x000e64000800007f */
[----:B-1----:R-:W-:Y:S05]  /*16000*/  @!P0 BRA `(.L_x_13634) ;  /* 0xfffffffc00f08947 */ /* 0x002fea000383ffff */
[----:B------:R-:W-:Y:S05]  /*16010*/  BRA `(.L_x_13704) ;  /* 0xffffffe000707947 */ /* 0x000fea000383ffff */
.L_x_13635:
[----:B-1----:R1:W2:Y:S02]  /*16020*/  SYNCS.PHASECHK.TRANS64.TRYWAIT P0, [R7+URZ], R2 ;  /* 0x00000002070075a7 */ /* 0x0022a4000800017f */
[----:B--2---:R-:W-:Y:S05]  /*16030*/  @!P0 NANOSLEEP.SYNCS 0x989680 ;  /* 0x009896800000895d */ /* 0x004fea0003900000 */
[----:B------:R-:W2:Y:S02]  /*16040*/  @!P0 SYNCS.PHASECHK.TRANS64 P0, [R7+URZ], R2 ;  /* 0x00000002070085a7 */ /* 0x000ea4000800007f */
[----:B--2---:R-:W-:Y:S05]  /*16050*/  @!P0 BRA `(.L_x_13635) ;  /* 0xfffffffc00f08947 */ /* 0x004fea000383ffff */
[----:B------:R-:W-:Y:S05]  /*16060*/  BRA `(.L_x_13705) ;  /* 0xffffffe000647947 */ /* 0x000fea000383ffff */
.L_x_13637:
[----:B--2---:R2:W4:Y:S02]  /*16070*/  SYNCS.PHASECHK.TRANS64.TRYWAIT P0, [R4+URZ], R5 ;  /* 0x00000005040075a7 */ /* 0x004524000800017f */
[----:B----4-:R-:W-:Y:S05]  /*16080*/  @!P0 NANOSLEEP.SYNCS 0x989680 ;  /* 0x009896800000895d */ /* 0x010fea0003900000 */
[----:B------:R-:W4:Y:S02]  /*16090*/  @!P0 SYNCS.PHASECHK.TRANS64 P0, [R4+URZ], R5 ;  /* 0x00000005040085a7 */ /* 0x000f24000800007f */
[----:B----4-:R-:W-:Y:S05]  /*160a0*/  @!P0 BRA `(.L_x_13637) ;  /* 0xfffffffc00f08947 */ /* 0x010fea000383ffff */
[----:B------:R-:W-:Y:S05]  /*160b0*/  BRA `(.L_x_13706) ;  /* 0xffffffe000687947 */ /* 0x000fea000383ffff */
.L_x_13707:
        /* <DEDUP_REMOVED lines=12> */
.L_x_15031:


//--------------------- .text._ZN7cutlass13device_kernelIN5flash11enable_sm90INS1_16FlashAttnFwdSm90INS1_25CollectiveMainloopFwdSm90ILi2EN4cute5tupleIJNS5_1CILi1EEES8_S8_EEENS6_IJNS7_ILi128EEENS7_ILi96EEENS7_ILi64EEEEEELi256ENS_6half_tEfNS_4arch4Sm90ELb1ELb0ELb0ELb1ELb0ELb1ELb0ELb1ELb0ELb1ELb1ELb0EEENS1_21CollectiveEpilogueFwdINS6_IJSA_NS7_ILi256EEESB_EEES9_SE_SG_Li256ELb1ELb1ELb1ELb0EEENS1_36VarlenDynamicPersistentTileSchedulerILi128ELi96ELi256ELi128ELb1ELb1ELb1ELb1ELb1ELb1EEEEEEEEEvNT_6ParamsE --------------------------
	.section	.text._ZN7cutlass13device_kernelIN5flash11enable_sm90INS1_16FlashAttnFwdSm90INS1_25CollectiveMainloopFwdSm90ILi2EN4cute5tupleIJNS5_1CILi1EEES8_S8_EEENS6_IJNS7_ILi128EEENS7_ILi96EEENS7_ILi64EEEEEELi256ENS_6half_tEfNS_4arch4Sm90ELb1ELb0ELb0ELb1ELb0ELb1ELb0ELb1ELb0ELb1ELb1ELb0EEENS1_21CollectiveEpilogueFwdINS6_IJSA_NS7_ILi256EEESB_EEES9_SE_SG_Li256ELb1ELb1ELb1ELb0EEENS1_36VarlenDynamicPersistentTileSchedulerILi128ELi96ELi256ELi128ELb1ELb1ELb1ELb1ELb1ELb1EEEEEEEEEvNT_6ParamsE,"ax",@progbits
	.align	128
.text._ZN7cutlass13device_kernelIN5flash11enable_sm90INS1_16FlashAttnFwdSm90INS1_25CollectiveMainloopFwdSm90ILi2EN4cute5tupleIJNS5_1CILi1EEES8_S8_EEENS6_IJNS7_ILi128EEENS7_ILi96EEENS7_ILi64EEEEEELi256ENS_6half_tEfNS_4arch4Sm90ELb1ELb0ELb0ELb1ELb0ELb1ELb0ELb1ELb0ELb1ELb1ELb0EEENS1_21CollectiveEpilogueFwdINS6_IJSA_NS7_ILi256EEESB_EEES9_SE_SG_Li256ELb1ELb1ELb1ELb0EEENS1_36VarlenDynamicPersistentTileSchedulerILi128ELi96ELi256ELi128ELb1ELb1ELb1ELb1ELb1ELb1EEEEEEEEEvNT_6ParamsE:
        .type           _ZN7cutlass13device_kernelIN5flash11enable_sm90INS1_16FlashAttnFwdSm90INS1_25CollectiveMainloopFwdSm90ILi2EN4cute5tupleIJNS5_1CILi1EEES8_S8_EEENS6_IJNS7_ILi128EEENS7_ILi96EEENS7_ILi64EEEEEELi256ENS_6half_tEfNS_4arch4Sm90ELb1ELb0ELb0ELb1ELb0ELb1ELb0ELb1ELb0ELb1ELb1ELb0EEENS1_21CollectiveEpilogueFwdINS6_IJSA_NS7_ILi256EEESB_EEES9_SE_SG_Li256ELb1ELb1ELb1ELb0EEENS1_36VarlenDynamicPersistentTileSchedulerILi128ELi96ELi256ELi128ELb1ELb1ELb1ELb1ELb1ELb1EEEEEEEEEvNT_6ParamsE,@function
        .size           _ZN7cutlass13device_kernelIN5flash11enable_sm90INS1_16FlashAttnFwdSm90INS1_25CollectiveMainloopFwdSm90ILi2EN4cute5tupleIJNS5_1CILi1EEES8_S8_EEENS6_IJNS7_ILi128EEENS7_ILi96EEENS7_ILi64EEEEEELi256ENS_6half_tEfNS_4arch4Sm90ELb1ELb0ELb0ELb1ELb0ELb1ELb0ELb1ELb0ELb1ELb1ELb0EEENS1_21CollectiveEpilogueFwdINS6_IJSA_NS7_ILi256EEESB_EEES9_SE_SG_Li256ELb1ELb1ELb1ELb0EEENS1_36VarlenDynamicPersistentTileSchedulerILi128ELi96ELi256ELi128ELb1ELb1ELb1ELb1ELb1ELb1EEEEEEEEEvNT_6ParamsE,(.L_x_15032 - _ZN7cutlass13device_kernelIN5flash11enable_sm90INS1_16FlashAttnFwdSm90INS1_25CollectiveMainloopFwdSm90ILi2EN4cute5tupleIJNS5_1CILi1EEES8_S8_EEENS6_IJNS7_ILi128EEENS7_ILi96EEENS7_ILi64EEEEEELi256ENS_6half_tEfNS_4arch4Sm90ELb1ELb0ELb0ELb1ELb0ELb1ELb0ELb1ELb0ELb1ELb1ELb0EEENS1_21CollectiveEpilogueFwdINS6_IJSA_NS7_ILi256EEESB_EEES9_SE_SG_Li256ELb1ELb1ELb1ELb0EEENS1_36VarlenDynamicPersistentTileSchedulerILi128ELi96ELi256ELi128ELb1ELb1ELb1ELb1ELb1ELb1EEEEEEEEEvNT_6ParamsE)
        .other          _ZN7cutlass13device_kernelIN5flash11enable_sm90INS1_16FlashAttnFwdSm90INS1_25CollectiveMainloopFwdSm90ILi2EN4cute5tupleIJNS5_1CILi1EEES8_S8_EEENS6_IJNS7_ILi128EEENS7_ILi96EEENS7_ILi64EEEEEELi256ENS_6half_tEfNS_4arch4Sm90ELb1ELb0ELb0ELb1ELb0ELb1ELb0ELb1ELb0ELb1ELb1ELb0EEENS1_21CollectiveEpilogueFwdINS6_IJSA_NS7_ILi256EEESB_EEES9_SE_SG_Li256ELb1ELb1ELb1ELb0EEENS1_36VarlenDynamicPersistentTileSchedulerILi128ELi96ELi256ELi128ELb1ELb1ELb1ELb1ELb1ELb1EEEEEEEEEvNT_6ParamsE,@"STO_CUDA_ENTRY STV_DEFAULT"
_ZN7cutlass13device_kernelIN5flash11enable_sm90INS1_16FlashAttnFwdSm90INS1_25CollectiveMainloopFwdSm90ILi2EN4cute5tupleIJNS5_1CILi1EEES8_S8_EEENS6_IJNS7_ILi128EEENS7_ILi96EEENS7_ILi64EEEEEELi256ENS_6half_tEfNS_4arch4Sm90ELb1ELb0ELb0ELb1ELb0ELb1ELb0ELb1ELb0ELb1ELb1ELb0EEENS1_21CollectiveEpilogueFwdINS6_IJSA_NS7_ILi256EEESB_EEES9_SE_SG_Li256ELb1ELb1ELb1ELb0EEENS1_36VarlenDynamicPersistentTileSchedulerILi128ELi96ELi256ELi128ELb1ELb1ELb1ELb1ELb1ELb1EEEEEEEEEvNT_6ParamsE:
        /* <DEDUP_REMOVED lines=24> */
.L_x_13709:
[----:B------:R-:W-:Y:S05]  /*0180*/  BSYNC B0 ;  /* 0x0000000000007941 */ /* 0x000fea0003800000 */
.L_x_13708:
        /* <DEDUP_REMOVED lines=41> */
.L_x_13710:
        /* <DEDUP_REMOVED lines=22> */
.L_x_13711:
        /* <DEDUP_REMOVED lines=18> */
.L_x_13712:
        /* <DEDUP_REMOVED lines=22> */
.L_x_13713:
        /* <DEDUP_REMOVED lines=22> */
.L_x_13714:
        /* <DEDUP_REMOVED lines=8> */
.L_x_13717:
        /* <DEDUP_REMOVED lines=74> */
[C---:B------:R-:W-:Y:S01]  /*0e80*/  IMAD.SHL.U32 R204, R3.reuse, 0x4, RZ ;  /* 0x0000000403cc7824 */ /* 0x040fe200078e00ff */
[----:B------:R-:W-:Y:S01]  /*0e90*/  LOP3.LUT R212, R212, 0x1c0, RZ, 0xc0, !PT ;  /* 0x000001c0d4d47812 */ /* 0x000fe200078ec0ff */
[----:B------:R-:W-:Y:S01]  /*0ea0*/  IMAD.SHL.U32 R4, R4, 0x40, RZ ;  /* 0x0000004004047824 */ /* 0x000fe200078e00ff */
[----:B------:R-:W-:Y:S01]  /*0eb0*/  STL [R1+0x70], R12 ;  /* 0x0000700c01007387 */ /* 0x000fe20000100800 */
[----:B------:R-:W-:Y:S01]  /*0ec0*/  IMAD.IADD R0, R3, 0x1, -R0 ;  /* 0x0000000103007824 */ /* 0x000fe200078e0a00 */
[----:B------:R-:W-:Y:S01]  /*0ed0*/  SHF.R.S32.HI R3, RZ, 0x1f, R209 ;  /* 0x0000001fff037819 */ /* 0x000fe200000114d1 */
[----:B------:R-:W-:Y:S01]  /*0ee0*/  IMAD.IADD R9, R20, 0x1, -R9 ;  /* 0x0000000114097824 */ /* 0x000fe200078e0a09 */
[----:B------:R-:W-:Y:S01]  /*0ef0*/  SHF.R.U32.HI R3, RZ, 0x3, R212 ;  /* 0x00000003ff037819 */ /* 0x000fe200000116d4 */
[----:B------:R-:W-:Y:S01]  /*0f00*/  VIADD R220, R209, 0x40 ;  /* 0x00000040d1dc7836 */ /* 0x000fe20000000000 */
[----:B------:R-:W-:Y:S01]  /*0f10*/  LOP3.LUT R8, R212, 0x38, R16, 0xf8, !PT ;  /* 0x00000038d4087812 */ /* 0x000fe200078ef810 */
[----:B------:R-:W-:Y:S01]  /*0f20*/  IMAD.SHL.U32 R214, R9, 0x2, RZ ;  /* 0x0000000209d67824 */ /* 0x000fe200078e00ff */
[----:B------:R-:W-:Y:S01]  /*0f30*/  LOP3.LUT R217, R4, 0xfffffe00, RZ, 0xc0, !PT ;  /* 0xfffffe0004d97812 */ /* 0x000fe200078ec0ff */
[----:B------:R-:W-:Y:S01]  /*0f40*/  VIADD R219, R209, 0x80 ;  /* 0x00000080d1db7836 */ /* 0x000fe20000000000 */
[----:B------:R-:W-:Y:S01]  /*0f50*/  SHF.R.S32.HI R4, RZ, 0x1f, R220 ;  /* 0x0000001fff047819 */ /* 0x000fe200000114dc */
[----:B------:R-:W-:Y:S01]  /*0f60*/  VIADD R35, R214, 0x28 ;  /* 0x00000028d6237836 */ /* 0x000fe20000000000 */
[----:B------:R-:W-:Y:S01]  /*0f70*/  LOP3.LUT R8, R217, R8, R3, 0xf6, !PT ;  /* 0x00000008d9087212 */ /* 0x000fe200078ef603 */
[----:B------:R-:W-:Y:S01]  /*0f80*/  IMAD.SHL.U32 R4, R10, 0x8, RZ ;  /* 0x000000080a047824 */ /* 0x000fe200078e00ff */
[C---:B------:R-:W-:Y:S01]  /*0f90*/  IADD3 R38, R214.reuse, 0x10, RZ ;  /* 0x00000010d6267810 */ /* 0x040fe20007ffe0ff */
        /* <DEDUP_REMOVED lines=8> */
[----:B------:R-:W-:Y:S01]  /*1020*/  IMAD.MOV.U32 R6, RZ, RZ, R14 ;  /* 0x000000ffff067224 */ /* 0x000fe200078e000e */
        /* <DEDUP_REMOVED lines=9> */
[C---:B0-----:R-:W-:Y:S01]  /*10c0*/  VIADD R4, R214.reuse, 0xc8 ;  /* 0x000000c8d6047836 */ /* 0x041fe20000000000 */
[----:B------:R-:W-:Y:S01]  /*10d0*/  SHF.R.S32.HI R8, RZ, 0x1f, R14 ;  /* 0x0000001fff087819 */ /* 0x000fe2000001140e */
[----:B------:R-:W-:Y:S01]  /*10e0*/  IMAD.MOV.U32 R5, RZ, RZ, R13 ;  /* 0x000000ffff057224 */ /* 0x000fe200078e000d */
[----:B------:R-:W-:Y:S01]  /*10f0*/  SHF.R.S32.HI R8, RZ, 0x1f, R10 ;  /* 0x0000001fff087819 */ /* 0x000fe2000001140a */
[C---:B-1----:R-:W-:Y:S01]  /*1100*/  VIADD R3, R214.reuse, 0xd0 ;  /* 0x000000d0d6037836 */ /* 0x042fe20000000000 */
[----:B------:R-:W-:Y:S01]  /*1110*/  SHF.R.S32.HI R10, RZ, 0x1f, R9 ;  /* 0x0000001fff0a7819 */ /* 0x000fe20000011409 */
[----:B------:R-:W-:Y:S01]  /*1120*/  IMAD.MOV.U32 R7, RZ, RZ, R15 ;  /* 0x000000ffff077224 */ /* 0x000fe200078e000f */
        /* <DEDUP_REMOVED lines=43> */
[----:B------:R-:W-:-:S07]  /*13e0*/  SHF.R.S32.HI R3, RZ, 0x1f, R233 ;  /* 0x0000001fff037819 */ /* 0x000fce00000114e9 */
.L_x_13878:
[----:B01----:R-:W0:Y:S02]  /*13f0*/  LDC.64 R8, c[0x0][0xc88] ;  /* 0x00032200ff087b82 */ /* 0x003e240000000a00 */
[----:B0-----:R-:W-:-:S05]  /*1400*/  IMAD.WIDE R8, R7, 0x4, R8 ;  /* 0x0000000407087825 */ /* 0x001fca00078e0208 */
[----:B--2---:R-:W2:Y:S01]  /*1410*/  LDG.E R224, desc[UR40][R8.64] ;  /* 0x0000002808e07981 */ /* 0x004ea2000c1e1900 */
[----:B------:R-:W-:Y:S05]  /*1420*/  YIELD ;  /* 0x0000000000007946 */ /* 0x000fea0003800000 */
[----:B------:R-:W-:Y:S01]  /*1430*/  ULDC.64 UR4, c[0x0][0xa28] ;  /* 0x00028a0000047ab9 */ /* 0x000fe20000000a00 */
[----:B------:R-:W-:Y:S01]  /*1440*/  ULDC.64 UR8, c[0x0][0xa18] ;  /* 0x0002860000087ab9 */ /* 0x000fe20000000a00 */
[----:B------:R-:W-:Y:S01]  /*1450*/  ISETP.NE.U32.AND P1, PT, RZ, UR4, PT ;  /* 0x00000004ff007c0c */ /* 0x000fe2000bf25070 */
[----:B------:R-:W-:Y:S01]  /*1460*/  ULDC.64 UR6, c[0x0][0xa08] ;  /* 0x0002820000067ab9 */ /* 0x000fe20000000a00 */
[----:B------:R-:W-:Y:S01]  /*1470*/  IMAD.MOV.U32 R15, RZ, RZ, RZ ;  /* 0x000000ffff0f7224 */ /* 0x000fe200078e00ff */
[----:B------:R-:W-:Y:S01]  /*1480*/  ISETP.NE.U32.AND P0, PT, RZ, UR6, PT ;  /* 0x00000006ff007c0c */ /* 0x000fe2000bf05070 */
[----:B-----5:R-:W-:Y:S01]  /*1490*/  IMAD.MOV.U32 R31, RZ, RZ, RZ ;  /* 0x000000ffff1f7224 */ /* 0x020fe200078e00ff */
[----:B------:R-:W-:-:S02]  /*14a0*/  ISETP.NE.AND.EX P1, PT, RZ, UR5, PT, P1 ;  /* 0x00000005ff007c0c */ /* 0x000fc4000bf25310 */
[----:B------:R-:W-:Y:S02]  /*14b0*/  ISETP.NE.AND.EX P0, PT, RZ, UR7, PT, P0 ;  /* 0x00000007ff007c0c */ /* 0x000fe4000bf05300 */
[----:B--2-4-:R-:W-:Y:S01]  /*14c0*/  SHF.R.S32.HI R0, RZ, 0x1f, R224 ;  /* 0x0000001fff007819 */ /* 0x014fe200000114e0 */
        /* <DEDUP_REMOVED lines=24> */
[----:B------:R-:W-:Y:S01]  /*1650*/  MOV R24, UR5 ;  /* 0x0000000500187c02 */ /* 0x000fe20008000f00 */
        /* <DEDUP_REMOVED lines=11> */
.L_x_13719:
[----:B------:R-:W-:Y:S01]  /*1710*/  ULDC.64 UR4, c[0x0][0xa20] ;  /* 0x0002880000047ab9 */ /* 0x000fe20000000a00 */
[C---:B------:R-:W-:Y:S02]  /*1720*/  LOP3.LUT R3, R6.reuse, 0xff000000, RZ, 0xc0, !PT ;  /* 0xff00000006037812 */ /* 0x040fe400078ec0ff */
        /* <DEDUP_REMOVED lines=11> */
.L_x_13720:
[----:B------:R-:W-:Y:S05]  /*17e0*/  @!P0 BRA `(.L_x_13721) ;  /* 0x00000000000c8947 */ /* 0x000fea0003800000 */
[----:B------:R-:W2:Y:S04]  /*17f0*/  LDG.E R3, desc[UR40][R12.64] ;  /* 0x000000280c037981 */ /* 0x000ea8000c1e1900 */
[----:B------:R-:W2:Y:S02]  /*1800*/  LDG.E R30, desc[UR40][R12.64+0x4] ;  /* 0x000004280c1e7981 */ /* 0x000ea4000c1e1900 */
[----:B--2---:R-:W-:-:S07]  /*1810*/  IMAD.IADD R30, R30, 0x1, -R3 ;  /* 0x000000011e1e7824 */ /* 0x004fce00078e0a03 */
.L_x_13721:
        /* <DEDUP_REMOVED lines=29> */
[----:B------:R-:W-:-:S03]  /*19f0*/  IADD3 R60, R213, 0x60, -R211 ;  /* 0x00000060d53c7810 */ /* 0x000fc60007ffe8d3 */
[----:B------:R-:W-:-:S04]  /*1a00*/  IMAD.HI R0, R0, 0x2aaaaaab, RZ ;  /* 0x2aaaaaab00007827 */ /* 0x000fc800078e02ff */
[----:B------:R-:W-:Y:S01]  /*1a10*/  IMAD.IADD R4, R60, 0x1, R4 ;  /* 0x000000013c047824 */ /* 0x000fe200078e0204 */
[----:B------:R-:W-:-:S03]  /*1a20*/  SHF.R.U32.HI R29, RZ, 0x1f, R0 ;  /* 0x0000001fff1d7819 */ /* 0x000fc60000011600 */
[----:B------:R-:W-:Y:S01]  /*1a30*/  IMAD.HI R4, R4, 0x2aaaaaab, RZ ;  /* 0x2aaaaaab04047827 */ /* 0x000fe200078e02ff */
[----:B------:R-:W-:-:S03]  /*1a40*/  LEA.HI.SX32 R29, R0, R29, 0x1c ;  /* 0x0000001d001d7211 */ /* 0x000fc600078fe2ff */
[----:B------:R-:W-:Y:S01]  /*1a50*/  IMAD.MOV.U32 R0, RZ, RZ, RZ ;  /* 0x000000ffff007224 */ /* 0x000fe200078e00ff */
[----:B------:R-:W-:-:S04]  /*1a60*/  SHF.R.U32.HI R3, RZ, 0x1f, R4 ;  /* 0x0000001fff037819 */ /* 0x000fc80000011604 */
[----:B------:R-:W-:-:S04]  /*1a70*/  LEA.HI.SX32 R4, R4, R3, 0x1c ;  /* 0x0000000304047211 */ /* 0x000fc800078fe2ff */
        /* <DEDUP_REMOVED lines=32> */
.L_x_13723:
[----:B------:R-:W-:Y:S05]  /*1c80*/  BSYNC B0 ;  /* 0x0000000000007941 */ /* 0x000fea0003800000 */
.L_x_13722:
        /* <DEDUP_REMOVED lines=37> */
.L_x_13726:
[----:B------:R-:W-:Y:S05]  /*1ee0*/  BSYNC B6 ;  /* 0x0000000000067941 */ /* 0x000fea0003800000 */
.L_x_13725:
        /* <DEDUP_REMOVED lines=20> */
.L_x_13728:
[----:B------:R-:W-:Y:S05]  /*2030*/  BSYNC B6 ;  /* 0x0000000000067941 */ /* 0x000fea0003800000 */
.L_x_13727:
        /* <DEDUP_REMOVED lines=9> */
[----:B------:R-:W3:Y:S08]  /*20d0*/  LDC R75, c[0x0][0x3f4] ;  /* 0x0000fd00ff4b7b82 */ /* 0x000ef00000000800 */
[----:B------:R-:W-:Y:S01]  /*20e0*/  @P0 IADD3 R6, P1, R225, UR4, RZ ;  /* 0x00000004e1060c10 */ /* 0x000fe2000ff3e0ff */
[----:B------:R-:W-:-:S02]  /*20f0*/  VIADD R64, R16, 0x60 ;  /* 0x0000006010407836 */ /* 0x000fc40000000000 */
[----:B------:R-:W-:Y:S01]  /*2100*/  VIADD R12, R16, 0xe0 ;  /* 0x000000e0100c7836 */ /* 0x000fe20000000000 */
[----:B------:R-:W-:Y:S01]  /*2110*/  @P0 IADD3.X R7, R227, UR5, RZ, P1, !PT ;  /* 0x00000005e3070c10 */ /* 0x000fe20008ffe4ff */
[----:B------:R-:W-:Y:S01]  /*2120*/  ULDC.64 UR4, c[0x0][0xa08] ;  /* 0x0002820000047ab9 */ /* 0x000fe20000000a00 */
[----:B------:R-:W4:Y:S03]  /*2130*/  LDC.64 R14, c[0x0][0x3f8] ;  /* 0x0000fe00ff0e7b82 */ /* 0x000f260000000a00 */
[----:B------:R2:W3:Y:S01]  /*2140*/  @P0 LDG.E R0, desc[UR40][R6.64] ;  /* 0x0000002806000981 */ /* 0x0004e2000c1e1900 */
        /* <DEDUP_REMOVED lines=15> */
[----:B------:R-:W-:Y:S01]  /*2240*/  SHF.R.S32.HI R73, RZ, 0x1f, R229 ;  /* 0x0000001fff497819 */ /* 0x000fe200000114e5 */
[----:B------:R-:W-:Y:S01]  /*2250*/  VIADD R65, R16, 0x80 ;  /* 0x0000008010417836 */ /* 0x000fe20000000000 */
[----:B------:R-:W-:Y:S01]  /*2260*/  SHF.R.S32.HI R6, RZ, 0x1f, R11 ;  /* 0x0000001fff067819 */ /* 0x000fe2000001140b */
[----:B------:R-:W-:Y:S01]  /*2270*/  IMAD.WIDE.U32 R4, R222, UR4, R4 ;  /* 0x00000004de047c25 */ /* 0x000fe2000f8e0004 */
[----:B----4-:R-:W-:-:S02]  /*2280*/  SHF.L.U64.HI R69, R14, 0x6, R15 ;  /* 0x000000060e457819 */ /* 0x010fc4000001020f */
[----:B------:R-:W-:Y:S01]  /*2290*/  LEA.HI R36, R6, R11, RZ, 0x2 ;  /* 0x0000000b06247211 */ /* 0x000fe200078f10ff */
[----:B------:R-:W-:Y:S01]  /*22a0*/  IMAD R5, R222, UR5, R5 ;  /* 0x00000005de057c24 */ /* 0x000fe2000f8e0205 */
[----:B------:R-:W-:Y:S01]  /*22b0*/  ULDC.64 UR4, c[0x0][0x310] ;  /* 0x0000c40000047ab9 */ /* 0x000fe20000000a00 */
[----:B------:R-:W-:Y:S01]  /*22c0*/  IMAD R6, R232, R8, RZ ;  /* 0x00000008e8067224 */ /* 0x000fe200078e02ff */
[----:B------:R-:W-:Y:S01]  /*22d0*/  SHF.R.S32.HI R36, RZ, 0x1f, R36 ;  /* 0x0000001fff247819 */ /* 0x000fe20000011424 */
[----:B------:R-:W-:Y:S01]  /*22e0*/  VIADD R11, R16, 0xc0 ;  /* 0x000000c0100b7836 */ /* 0x000fe20000000000 */
[----:B0-----:R-:W-:Y:S01]  /*22f0*/  SHF.L.U64.HI R71, R56, 0x6, R57 ;  /* 0x0000000638477819 */ /* 0x001fe20000010239 */
[----:B------:R-:W-:Y:S01]  /*2300*/  IMAD R10, R23, R9, R6 ;  /* 0x00000009170a7224 */ /* 0x000fe200078e0206 */
[----:B------:R-:W-:Y:S01]  /*2310*/  LEA.HI R36, R36, R23, RZ, 0x3 ;  /* 0x0000001724247211 */ /* 0x000fe200078f18ff */
[----:B------:R-:W-:Y:S02]  /*2320*/  VIADD R66, R16, 0xa0 ;  /* 0x000000a010427836 */ /* 0x000fe40000000000 */
[----:B------:R-:W-:Y:S01]  /*2330*/  IMAD.SHL.U32 R68, R8, 0x40, RZ ;  /* 0x0000004008447824 */ /* 0x000fe200078e00ff */
[----:B------:R-:W-:Y:S01]  /*2340*/  LOP3.LUT R36, R36, 0xfffffff8, RZ, 0xc0, !PT ;  /* 0xfffffff824247812 */ /* 0x000fe200078ec0ff */
[----:B------:R-:W-:-:S02]  /*2350*/  IMAD R30, R232, R56, RZ ;  /* 0x00000038e81e7224 */ /* 0x000fc400078e02ff */
[----:B------:R-:W-:Y:S01]  /*2360*/  VIADD R74, R38, 0x8 ;  /* 0x00000008264a7836 */ /* 0x000fe20000000000 */
[----:B------:R-:W-:Y:S01]  /*2370*/  SHF.R.U32.HI R38, RZ, 0x3, R212 ;  /* 0x00000003ff267819 */ /* 0x000fe200000116d4 */
        /* <DEDUP_REMOVED lines=8> */
[----:B------:R-:W-:Y:S02]  /*2400*/  IMAD R77, R15, 0x60, RZ ;  /* 0x000000600f4d7824 */ /* 0x000fe400078e02ff */
[----:B------:R-:W-:Y:S02]  /*2410*/  IMAD.SHL.U32 R70, R14, 0x40, RZ ;  /* 0x000000400e467824 */ /* 0x000fe400078e00ff */
[----:B------:R-:W-:Y:S02]  /*2420*/  IMAD R41, R57, 0x60, RZ ;  /* 0x0000006039297824 */ /* 0x000fe400078e02ff */
[----:B------:R-:W-:-:S02]  /*2430*/  IMAD.SHL.U32 R72, R56, 0x40, RZ ;  /* 0x0000004038487824 */ /* 0x000fc400078e00ff */
[----:B-----5:R-:W-:Y:S01]  /*2440*/  IMAD.WIDE.U32 R30, R152, R56, R30 ;  /* 0x00000038981e7225 */ /* 0x020fe200078e001e */
[----:B---3--:R-:W-:Y:S02]  /*2450*/  SHF.R.S32.HI R3, RZ, 0x1f, R0 ;  /* 0x0000001fff037819 */ /* 0x008fe40000011400 */
[----:B------:R-:W-:Y:S02]  /*2460*/  SEL R21, R0, RZ, !P0 ;  /* 0x000000ff00157207 */ /* 0x000fe40004000000 */
[----:B------:R-:W-:-:S03]  /*2470*/  SEL R13, R3, RZ, !P0 ;  /* 0x000000ff030d7207 */ /* 0x000fc60004000000 */
[----:B------:R-:W-:-:S04]  /*2480*/  IMAD.WIDE.U32 R4, R21, UR4, R4 ;  /* 0x0000000415047c25 */ /* 0x000fc8000f8e0004 */
[----:B------:R-:W-:Y:S01]  /*2490*/  IMAD R0, R13, UR4, RZ ;  /* 0x000000040d007c24 */ /* 0x000fe2000f8e02ff */
[----:B------:R-:W-:-:S03]  /*24a0*/  IADD3 R3, P2, R4, R62, RZ ;  /* 0x0000003e04037210 */ /* 0x000fc60007f5e0ff */
[----:B------:R-:W-:Y:S01]  /*24b0*/  IMAD R61, R21, UR5, R0 ;  /* 0x00000005153d7c24 */ /* 0x000fe2000f8e0200 */
[----:B------:R-:W-:Y:S05]  /*24c0*/  @!P6 WARPSYNC.ALL ;  /* 0x000000000000e948 */ /* 0x000fea0003800000 */
[C---:B------:R-:W-:Y:S01]  /*24d0*/  VIADD R0, R16.reuse, 0x20 ;  /* 0x0000002010007836 */ /* 0x040fe20000000000 */
[----:B------:R-:W-:Y:S01]  /*24e0*/  ULDC UR4, c[0x0][0x320] ;  /* 0x0000c80000047ab9 */ /* 0x000fe20000000800 */
[----:B------:R-:W-:Y:S01]  /*24f0*/  IMAD.IADD R61, R5, 0x1, R61 ;  /* 0x00000001053d7824 */ /* 0x000fe200078e023d */
[----:B------:R-:W-:Y:S01]  /*2500*/  @!P6 BAR.SYNC.DEFER_BLOCKING 0x9, 0x100 ;  /* 0x024400000000eb1d */ /* 0x000fe20000010000 */
[----:B------:R-:W-:-:S02]  /*2510*/  ISETP.GE.AND P0, PT, R16, UR4, PT ;  /* 0x0000000410007c0c */ /* 0x000fc4000bf06270 */
[----:B------:R-:W-:Y:S02]  /*2520*/  ISETP.GE.AND P1, PT, R0, UR4, PT ;  /* 0x0000000400007c0c */ /* 0x000fe4000bf26270 */
[----:B------:R-:W-:Y:S01]  /*2530*/  IADD3.X R62, R61, R63, R10, P2, !PT ;  /* 0x0000003f3d3e7210 */ /* 0x000fe200017fe40a */
[----:B------:R-:W-:Y:S01]  /*2540*/  VIADD R63, R16, 0x40 ;  /* 0x00000040103f7836 */ /* 0x000fe20000000000 */
[----:B------:R-:W-:Y:S01]  /*2550*/  SEL R7, RZ, 0xffffffff, P1 ;  /* 0xffffffffff077807 */ /* 0x000fe20000800000 */
[----:B------:R-:W-:Y:S01]  /*2560*/  ULDC.64 UR6, c[0x0][0x330] ;  /* 0x0000cc0000067ab9 */ /* 0x000fe20000000a00 */
[----:B------:R-:W-:Y:S02]  /*2570*/  SEL R6, RZ, 0x1, P0 ;  /* 0x00000001ff067807 */ /* 0x000fe40000000000 */
[----:B------:R-:W-:Y:S01]  /*2580*/  ISETP.GE.AND P0, PT, R63, UR4, PT ;  /* 0x000000043f007c0c */ /* 0x000fe2000bf06270 */
[----:B------:R-:W-:Y:S01]  /*2590*/  IMAD.SHL.U32 R7, R7, 0x2, RZ ;  /* 0x0000000207077824 */ /* 0x000fe200078e00ff */
[----:B------:R-:W-:-:S02]  /*25a0*/  ISETP.GE.AND P1, PT, R64, UR4, PT ;  /* 0x0000000440007c0c */ /* 0x000fc4000bf26270 */
        /* <DEDUP_REMOVED lines=8> */
[----:B------:R-:W-:Y:S02]  /*2630*/  LOP3.LUT R10, R12, R10, R11, 0xfe, !PT ;  /* 0x0000000a0c0a7212 */ /* 0x000fe400078efe0b */
[----:B------:R-:W-:Y:S01]  /*2640*/  ISETP.GE.AND P1, PT, R66, UR4, PT ;  /* 0x0000000442007c0c */ /* 0x000fe2000bf26270 */
[----:B------:R-:W-:Y:S01]  /*2650*/  ULDC.64 UR4, c[0x0][0x338] ;  /* 0x0000ce0000047ab9 */ /* 0x000fe20000000a00 */
[----:B------:R-:W-:Y:S01]  /*2660*/  SEL R11, RZ, 0x10, P0 ;  /* 0x00000010ff0b7807 */ /* 0x000fe20000000000 */
[----:B------:R-:W-:Y:S01]  /*2670*/  IMAD R13, R13, UR4, RZ ;  /* 0x000000040d0d7c24 */ /* 0x000fe2000f8e02ff */
[----:B------:R-:W-:Y:S01]  /*2680*/  ISETP.GE.AND P0, PT, R16, R75, PT ;  /* 0x0000004b1000720c */ /* 0x000fe20003f06270 */
[----:B------:R-:W-:Y:S01]  /*2690*/  IMAD.WIDE.U32 R6, R21, UR4, R6 ;  /* 0x0000000415067c25 */ /* 0x000fe2000f8e0006 */
[----:B------:R-:W-:Y:S01]  /*26a0*/  SEL R12, RZ, 0x20, P1 ;  /* 0x00000020ff0c7807 */ /* 0x000fe20000800000 */
[----:B------:R-:W-:Y:S01]  /*26b0*/  ULDC UR4, c[0x0][0x2f4] ;  /* 0x0000bd0000047ab9 */ /* 0x000fe20000000800 */
[----:B------:R-:W-:Y:S01]  /*26c0*/  SEL R35, R75, RZ, P0 ;  /* 0x000000ff4b237207 */ /* 0x000fe20000000000 */
[----:B------:R-:W-:Y:S01]  /*26d0*/  IMAD R93, R21, UR5, R13 ;  /* 0x00000005155d7c24 */ /* 0x000fe2000f8e020d */
[----:B------:R-:W-:Y:S01]  /*26e0*/  LOP3.LUT R11, R12, R10, R11, 0xfe, !PT ;  /* 0x0000000a0c0b7212 */ /* 0x000fe200078efe0b */
[----:B------:R-:W-:Y:S01]  /*26f0*/  IMAD.WIDE.U32 R12, R23, R14, R16 ;  /* 0x0000000e170c7225 */ /* 0x000fe200078e0010 */
[----:B------:R-:W-:-:S02]  /*2700*/  SEL R10, RZ, 0x40, P2 ;  /* 0x00000040ff0a7807 */ /* 0x000fc40001000000 */
[----:B------:R-:W-:Y:S01]  /*2710*/  IADD3 R58, P1, R23, R58, RZ ;  /* 0x0000003a173a7210 */ /* 0x000fe20007f3e0ff */
[----:B------:R-:W-:Y:S01]  /*2720*/  IMAD.IADD R35, R16, 0x1, R35 ;  /* 0x0000000110237824 */ /* 0x000fe200078e0223 */
[----:B------:R-:W-:Y:S01]  /*2730*/  LOP3.LUT R95, R11, R10, RZ, 0xfc, !PT ;  /* 0x0000000a0b5f7212 */ /* 0x000fe200078efcff */
[CC--:B------:R-:W-:Y:S01]  /*2740*/  IMAD R10, R232.reuse, R14.reuse, RZ ;  /* 0x0000000ee80a7224 */ /* 0x0c0fe200078e02ff */
[----:B------:R-:W-:Y:S01]  /*2750*/  SEL R94, RZ, 0xffffff80, P3 ;  /* 0xffffff80ff5e7807 */ /* 0x000fe20001800000 */
[----:B------:R-:W-:Y:S01]  /*2760*/  IMAD.X R59, R232, 0x1, R33, P1 ;  /* 0x00000001e83b7824 */ /* 0x000fe200008e0621 */
[----:B------:R-:W-:Y:S01]  /*2770*/  SHF.R.S32.HI R32, RZ, 0x1f, R35 ;  /* 0x0000001fff207819 */ /* 0x000fe20000011423 */
[C---:B------:R-:W-:Y:S01]  /*2780*/  IMAD R37, R23.reuse, R15, R10 ;  /* 0x0000000f17257224 */ /* 0x040fe200078e020a */
[----:B------:R-:W-:Y:S01]  /*2790*/  LOP3.LUT P1, RZ, R36, 0x4, RZ, 0xc0, !PT ;  /* 0x0000000424ff7812 */ /* 0x000fe2000782c0ff */
[----:B------:R-:W-:Y:S01]  /*27a0*/  IMAD.WIDE.U32 R10, R23, R14, R204 ;  /* 0x0000000e170a7225 */ /* 0x000fe200078e00cc */
[----:B------:R-:W-:-:S02]  /*27b0*/  LEA.HI R32, R32, R35, RZ, 0x3 ;  /* 0x0000002320207211 */ /* 0x000fc400078f18ff */
[----:B------:R-:W-:Y:S01]  /*27c0*/  SEL R89, R89, 0xffffffe0, !P1 ;  /* 0xffffffe059597807 */ /* 0x000fe20004800000 */
[----:B------:R-:W-:Y:S01]  /*27d0*/  IMAD R35, R9, 0x60, RZ ;  /* 0x0000006009237824 */ /* 0x000fe200078e02ff */
[--C-:B------:R-:W-:Y:S01]  /*27e0*/  LOP3.LUT R33, R212, 0x38, R32.reuse, 0xf8, !PT ;  /* 0x00000038d4217812 */ /* 0x100fe200078ef820 */
[----:B------:R-:W-:Y:S01]  /*27f0*/  IMAD.WIDE.U32 R8, R8, 0x60, RZ ;  /* 0x0000006008087825 */ /* 0x000fe200078e00ff */
[----:B------:R-:W-:Y:S02]  /*2800*/  LOP3.LUT R85, R32, 0xfffffff8, RZ, 0xc0, !PT ;  /* 0xfffffff820557812 */ /* 0x000fe400078ec0ff */
[----:B------:R-:W-:Y:S01]  /*2810*/  LOP3.LUT R88, R33, R38, RZ, 0x3c, !PT ;  /* 0x0000002621587212 */ /* 0x000fe200078e3cff */
[----:B------:R-:W-:Y:S01]  /*2820*/  IMAD.IADD R11, R11, 0x1, R37 ;  /* 0x000000010b0b7824 */ /* 0x000fe200078e0225 */
[----:B------:R-:W-:Y:S01]  /*2830*/  LOP3.LUT R33, R83, 0x38, R32, 0xf8, !PT ;  /* 0x0000003853217812 */ /* 0x000fe200078ef820 */
[----:B------:R-:W-:Y:S01]  /*2840*/  IMAD.IADD R13, R37, 0x1, R13 ;  /* 0x00000001250d7824 */ /* 0x000fe200078e020d */
[----:B------:R-:W-:Y:S01]  /*2850*/  SHF.R.S32.HI R37, RZ, 0x1f, R152 ;  /* 0x0000001fff257819 */ /* 0x000fe20000011498 */
[----:B------:R-:W-:Y:S01]  /*2860*/  IMAD.IADD R76, R9, 0x1, R35 ;  /* 0x00000001094c7824 */ /* 0x000fe200078e0223 */
[----:B------:R-:W-:Y:S01]  /*2870*/  LOP3.LUT R35, R83, 0x18, R16, 0xf8, !PT ;  /* 0x0000001853237812 */ /* 0x000fe200078ef810 */
[----:B------:R-:W-:Y:S01]  /*2880*/  IMAD.WIDE.U32 R20, R23, R56, R204 ;  /* 0x0000003817147225 */ /* 0x000fe200078e00cc */
[----:B------:R-:W-:-:S02]  /*2890*/  LOP3.LUT R33, R33, R86, RZ, 0x3c, !PT ;  /* 0x0000005621217212 */ /* 0x000fc400078e3cff */
[----:B------:R-:W-:Y:S01]  /*28a0*/  LOP3.LUT R35, R35, R86, RZ, 0x3c, !PT ;  /* 0x0000005623237212 */ /* 0x000fe200078e3cff */
[----:B------:R-:W-:Y:S01]  /*28b0*/  IMAD R34, R37, R14, RZ ;  /* 0x0000000e25227224 */ /* 0x000fe200078e02ff */
[----:B------:R-:W-:Y:S01]  /*28c0*/  LOP3.LUT R94, R95, 0x80, R94, 0xc8, !PT ;  /* 0x000000805f5e7812 */ /* 0x000fe200078ec85e */
[----:B------:R-:W-:Y:S01]  /*28d0*/  IMAD.IADD R21, R21, 0x1, R39 ;  /* 0x0000000115157824 */ /* 0x000fe200078e0227 */
[----:B------:R-:W-:Y:S01]  /*28e0*/  SHF.R.S32.HI R84, RZ, 0x3, R32 ;  /* 0x00000003ff547819 */ /* 0x000fe20000011420 */
[----:B------:R-:W-:Y:S01]  /*28f0*/  IMAD R37, R37, R56, RZ ;  /* 0x0000003825257224 */ /* 0x000fe200078e02ff */
[----:B------:R-:W-:Y:S01]  /*2900*/  SHF.R.S32.HI R87, RZ, 0x1f, R85 ;  /* 0x0000001fff577819 */ /* 0x000fe20000011455 */
[----:B------:R-:W-:Y:S01]  /*2910*/  IMAD R39, R152, R15, R34 ;  /* 0x0000000f98277224 */ /* 0x000fe200078e0222 */
[----:B------:R-:W-:Y:S01]  /*2920*/  ISETP.GE.AND P1, PT, R16, UR4, PT ;  /* 0x0000000410007c0c */ /* 0x000fe2000bf26270 */
[----:B------:R-:W-:Y:S01]  /*2930*/  IMAD.WIDE.U32 R10, R152, R14, R10 ;  /* 0x0000000e980a7225 */ /* 0x000fe200078e000a */
[----:B------:R-:W-:-:S02]  /*2940*/  ISETP.GE.AND P2, PT, R0, UR4, PT ;  /* 0x0000000400007c0c */ /* 0x000fc4000bf46270 */
[----:B------:R-:W-:Y:S01]  /*2950*/  LOP3.LUT R95, R95, 0x40, RZ, 0xc0, !PT ;  /* 0x000000405f5f7812 */ /* 0x000fe200078ec0ff */
[----:B------:R-:W-:-:S04]  /*2960*/  IMAD.WIDE.U32 R12, R152, R14, R12 ;  /* 0x0000000e980c7225 */ /* 0x000fc800078e000c */
[----:B------:R-:W-:-:S04]  /*2970*/  IMAD.WIDE.U32 R14, R14, 0x60, RZ ;  /* 0x000000600e0e7825 */ /* 0x000fc800078e00ff */
[C---:B------:R-:W-:Y:S01]  /*2980*/  IMAD R37, R152.reuse, R57, R37 ;  /* 0x0000003998257224 */ /* 0x040fe200078e0225 */
[----:B------:R-:W-:Y:S01]  /*2990*/  IADD3 R77, R15, R77, RZ ;  /* 0x0000004d0f4d7210 */ /* 0x000fe20007ffe0ff */
[----:B------:R-:W-:-:S04]  /*29a0*/  IMAD.WIDE.U32 R20, R152, R56, R20 ;  /* 0x0000003898147225 */ /* 0x000fc800078e0014 */
[----:B------:R-:W-:-:S04]  /*29b0*/  IMAD.WIDE.U32 R56, R56, 0x60, RZ ;  /* 0x0000006038387825 */ /* 0x000fc800078e00ff */
[----:B------:R-:W-:Y:S02]  /*29c0*/  IMAD R90, R216, 0x200, R35 ;  /* 0x00000200d85a7824 */ /* 0x000fe400078e0223 */
[----:B------:R-:W-:Y:S02]  /*29d0*/  IMAD.SHL.U32 R75, R75, 0x2, RZ ;  /* 0x000000024b4b7824 */ /* 0x000fe400078e00ff */
[----:B------:R-:W-:Y:S02]  /*29e0*/  IMAD.IADD R78, R57, 0x1, R41 ;  /* 0x00000001394e7824 */ /* 0x000fe400078e0229 */
[----:B------:R-:W-:Y:S02]  /*29f0*/  IMAD.IADD R79, R11, 0x1, R39 ;  /* 0x000000010b4f7824 */ /* 0x000fe400078e0227 */
[----:B------:R-:W-:Y:S02]  /*2a00*/  IMAD.IADD R80, R39, 0x1, R13 ;  /* 0x0000000127507824 */ /* 0x000fe400078e020d */
[----:B------:R-:W-:-:S02]  /*2a10*/  IMAD.IADD R81, R21, 0x1, R37 ;  /* 0x0000000115517824 */ /* 0x000fc400078e0225 */
[----:B------:R-:W-:Y:S02]  /*2a20*/  IMAD.IADD R82, R37, 0x1, R31 ;  /* 0x0000000125527824 */ /* 0x000fe400078e021f */
[----:B------:R-:W-:Y:S02]  /*2a30*/  IMAD.IADD R88, R217, 0x1, R88 ;  /* 0x00000001d9587824 */ /* 0x000fe400078e0258 */
[----:B------:R-:W-:Y:S02]  /*2a40*/  IMAD R91, R216, 0x200, R33 ;  /* 0x00000200d85b7824 */ /* 0x000fe400078e0221 */
[----:B------:R-:W-:Y:S02]  /*2a50*/  IMAD.IADD R92, R89, 0x1, R90 ;  /* 0x00000001595c7824 */ /* 0x000fe400078e025a */
[----:B------:R-:W-:-:S07]  /*2a60*/  IMAD.IADD R93, R7, 0x1, R93 ;  /* 0x00000001075d7824 */ /* 0x000fce00078e025d */
.L_x_13776:
        /* <DEDUP_REMOVED lines=26> */
[----:B----4-:R-:W-:Y:S05]  /*2c10*/  @!P3 BRA `(.L_x_13730) ;  /* 0x0000002400d4b947 */ /* 0x010fea0003800000 */
        /* <DEDUP_REMOVED lines=41> */
.L_x_13733:
[----:B------:R-:W-:Y:S05]  /*2eb0*/  BSYNC B1 ;  /* 0x0000000000017941 */ /* 0x000fea0003800000 */
.L_x_13732:
        /* <DEDUP_REMOVED lines=28> */
.L_x_13735:
[----:B------:R-:W-:Y:S05]  /*3080*/  BSYNC B1 ;  /* 0x0000000000017941 */ /* 0x000fea0003800000 */
.L_x_13734:
        /* <DEDUP_REMOVED lines=22> */
[----:B------:R-:W-:Y:S02]  /*31f0*/  PRMT R101, R35, 0x5410, R34 ;  /* 0x0000541023657816 */ /* 0x000fe40000000022 */
[----:B------:R-:W-:Y:S01]  /*3200*/  PRMT R99, R32, 0x5410, R33 ;  /* 0x0000541020637816 */ /* 0x000fe20000000021 */
[----:B------:R-:W-:Y:S06]  /*3210*/  @!P3 BRA `(.L_x_13736) ;  /* 0x000000000004b947 */ /* 0x000fec0003800000 */
[----:B------:R-:W-:Y:S01]  /*3220*/  BPT.TRAP 0x1 ;  /* 0x000000040000795c */ /* 0x000fe20000300000 */
.L_x_13736:
[----:B------:R-:W-:Y:S01]  /*3230*/  IMAD R96, R2, 0x8, R19 ;  /* 0x0000000802607824 */ /* 0x000fe200078e0213 */
[----:B------:R-:W-:Y:S01]  /*3240*/  SHF.L.U32 R107, R207, 0x1f, RZ ;  /* 0x0000001fcf6b7819 */ /* 0x000fe200000006ff */
[----:B------:R-:W-:Y:S03]  /*3250*/  BSSY B1, `(.L_x_13737) ;  /* 0x0000003000017945 */ /* 0x000fe60003800000 */
[----:B------:R-:W0:Y:S02]  /*3260*/  SYNCS.PHASECHK.TRANS64.TRYWAIT P6, [R96+URZ+0x22890], R107 ;  /* 0x0228906b600075a7 */ /* 0x000e2400080c017f */
[----:B0-----:R-:W-:Y:S05]  /*3270*/  @!P6 BRA `(.L_x_13738) ;  /* 0x000001a400f0e947 */ /* 0x001fea0003800000 */
.L_x_14043:
[----:B------:R-:W-:Y:S05]  /*3280*/  BSYNC B1 ;  /* 0x0000000000017941 */ /* 0x000fea0003800000 */
.L_x_13737:
        /* <DEDUP_REMOVED lines=49> */
.L_x_13744:
[----:B------:R-:W-:Y:S05]  /*35a0*/  BSYNC B3 ;  /* 0x0000000000037941 */ /* 0x000fea0003800000 */
.L_x_13743:
[----:B--2---:R1:W-:Y:S02]  /*35b0*/  STG.E.128 desc[UR40][R42.64], R32 ;  /* 0x000000202a007986 */ /* 0x0043e4000c101d28 */
.L_x_13742:
[----:B------:R-:W-:Y:S05]  /*35c0*/  BSYNC B2 ;  /* 0x0000000000027941 */ /* 0x000fea0003800000 */
.L_x_13741:
        /* <DEDUP_REMOVED lines=23> */
[----:B------:R-:W-:Y:S02]  /*3740*/  HADD2.F32 R33, -RZ, R32.H1_H1 ;  /* 0x30000020ff217230 */ /* 0x000fe40000004100 */
[----:B------:R-:W-:Y:S01]  /*3750*/  FFMA.FTZ R109, R49, R52, R54 ;  /* 0x00000034316d7223 */ /* 0x000fe20000010036 */
[----:B------:R-:W-:Y:S01]  /*3760*/  FFMA.FTZ R55, R34, R50, R51 ;  /* 0x0000003222377223 */ /* 0x000fe20000010033 */
[----:B------:R-:W-:Y:S02]  /*3770*/  HADD2.F32 R49, -RZ, R114.H0_H0 ;  /* 0x20000072ff317230 */ /* 0x000fe40000004100 */
        /* <DEDUP_REMOVED lines=19> */
.L_x_13746:
[----:B------:R-:W-:Y:S05]  /*38b0*/  BSYNC B2 ;  /* 0x0000000000027941 */ /* 0x000fea0003800000 */
.L_x_13745:
[----:B--2---:R2:W-:Y:S02]  /*38c0*/  STG.E.128 desc[UR40][R42.64+0x40], R32 ;  /* 0x000040202a007986 */ /* 0x0045e4000c101d28 */
.L_x_13740:
[----:B------:R-:W-:Y:S05]  /*38d0*/  BSYNC B1 ;  /* 0x0000000000017941 */ /* 0x000fea0003800000 */
.L_x_13739:
        /* <DEDUP_REMOVED lines=25> */
[----:B------:R-:W-:-:S02]  /*3a70*/  HADD2.F32 R44, -RZ, R101.H1_H1 ;  /* 0x30000065ff2c7230 */ /* 0x000fc40000004100 */
[C---:B------:R-:W-:Y:S01]  /*3a80*/  FMUL.FTZ R48, R35.reuse, R48 ;  /* 0x0000003023307220 */ /* 0x040fe20000410000 */
[----:B------:R-:W-:Y:S02]  /*3a90*/  HADD2.F32 R101, -RZ, R101.H0_H0 ;  /* 0x20000065ff657230 */ /* 0x000fe40000004100 */
        /* <DEDUP_REMOVED lines=8> */
[--C-:B------:R-:W-:Y:S02]  /*3b20*/  HADD2.F32 R35, -RZ, R100.reuse.H1_H1 ;  /* 0x30000064ff237230 */ /* 0x100fe40000004100 */
[----:B------:R-:W-:Y:S01]  /*3b30*/  FMUL.FTZ R44, R32, R44 ;  /* 0x0000002c202c7220 */ /* 0x000fe20000410000 */
        /* <DEDUP_REMOVED lines=10> */
.L_x_13751:
[----:B------:R-:W-:Y:S05]  /*3be0*/  BSYNC B2 ;  /* 0x0000000000027941 */ /* 0x000fea0003800000 */
.L_x_13750:
[----:B--2---:R3:W-:Y:S02]  /*3bf0*/  STG.E.128 desc[UR40][R40.64], R32 ;  /* 0x0000002028007986 */ /* 0x0047e4000c101d28 */
.L_x_13749:
[----:B------:R-:W-:Y:S05]  /*3c00*/  BSYNC B1 ;  /* 0x0000000000017941 */ /* 0x000fea0003800000 */
.L_x_13748:
        /* <DEDUP_REMOVED lines=46> */
.L_x_13753:
[----:B------:R-:W-:Y:S05]  /*3ef0*/  BSYNC B1 ;  /* 0x0000000000017941 */ /* 0x000fea0003800000 */
.L_x_13752:
[----:B--2---:R4:W-:Y:S01]  /*3f00*/  STG.E.128 desc[UR40][R40.64+0x40], R32 ;  /* 0x0000402028007986 */ /* 0x0049e2000c101d28 */
[----:B------:R-:W-:Y:S05]  /*3f10*/  BRA `(.L_x_13747) ;  /* 0x00000014007c7947 */ /* 0x000fea0003800000 */
.L_x_13731:
        /* <DEDUP_REMOVED lines=69> */
.L_x_13754:
        /* <DEDUP_REMOVED lines=9> */
.L_x_14044:
[----:B------:R-:W-:Y:S05]  /*4400*/  BSYNC B1 ;  /* 0x0000000000017941 */ /* 0x000fea0003800000 */
.L_x_13755:
        /* <DEDUP_REMOVED lines=11> */
[----:B------:R-:W-:Y:S01]  /*44c0*/  LEA.HI R49, R49, R48, RZ, 0x4 ;  /* 0x0000003031317211 */ /* 0x000fe200078f20ff */
[----:B------:R-:W-:Y:S01]  /*44d0*/  IMAD R48, R2, 0x1800, R91 ;  /* 0x0000180002307824 */ /* 0x000fe200078e025b */
[----:B------:R-:W-:Y:S02]  /*44e0*/  IADD3.X R112, R61, R114, R87, P5, P6 ;  /* 0x000000723d707210 */ /* 0x000fe40002fec457 */
[----:B------:R-:W-:Y:S01]  /*44f0*/  LEA.HI.SX32 R49, R49, R84, 0x1c ;  /* 0x0000005431317211 */ /* 0x000fe200078fe2ff */
[----:B------:R-:W-:-:S04]  /*4500*/  IMAD R48, R48, 0x2, R19 ;  /* 0x0000000230307824 */ /* 0x000fc800078e0213 */
        /* <DEDUP_REMOVED lines=14> */
[--C-:B------:R-:W-:Y:S01]  /*45f0*/  SHF.R.U64 R34, R34, 0x10, R35.reuse ;  /* 0x0000001022227819 */ /* 0x100fe20000001223 */
[----:B------:R-:W-:Y:S01]  /*4600*/  HADD2.F32 R113, -RZ, R113.H0_H0 ;  /* 0x20000071ff717230 */ /* 0x000fe20000004100 */
[----:B------:R-:W-:Y:S02]  /*4610*/  SHF.R.U32.HI R36, RZ, 0x10, R35 ;  /* 0x00000010ff247819 */ /* 0x000fe40000011623 */
[----:B------:R-:W-:Y:S01]  /*4620*/  SHF.R.U64 R35, R38, 0x10, R39 ;  /* 0x0000001026237819 */ /* 0x000fe20000001227 */
[----:B------:R-:W-:Y:S01]  /*4630*/  HADD2.F32 R34, -RZ, R34.H0_H0 ;  /* 0x20000022ff227230 */ /* 0x000fe20000004100 */
[----:B------:R-:W-:Y:S01]  /*4640*/  SHF.R.U32.HI R118, RZ, 0x10, R37 ;  /* 0x00000010ff767819 */ /* 0x000fe20000011625 */
[----:B-1----:R-:W-:Y:S01]  /*4650*/  HADD2.F32 R37, -RZ, R49.H0_H0 ;  /* 0x20000031ff257230 */ /* 0x002fe20000004100 */
[----:B------:R-:W-:Y:S01]  /*4660*/  SHF.R.U32.HI R38, RZ, 0x10, R39 ;  /* 0x00000010ff267819 */ /* 0x000fe20000011627 */
[----:B--2---:R-:W-:-:S02]  /*4670*/  HADD2.F32 R39, -RZ, R53.H0_H0 ;  /* 0x20000035ff277230 */ /* 0x004fc40000004100 */
[----:B------:R-:W-:Y:S02]  /*4680*/  HADD2.F32 R118, -RZ, R118.H0_H0 ;  /* 0x20000076ff767230 */ /* 0x000fe40000004100 */
[-C--:B------:R-:W-:Y:S01]  /*4690*/  FMUL.FTZ R126, R37, R120.reuse ;  /* 0x00000078257e7220 */ /* 0x080fe20000410000 */
[C---:B------:R-:W-:Y:S01]  /*46a0*/  FMUL.FTZ R124, R39.reuse, R120 ;  /* 0x00000078277c7220 */ /* 0x040fe20000410000 */
[----:B------:R-:W-:Y:S02]  /*46b0*/  HADD2.F32 R120, -RZ, R53.H1_H1 ;  /* 0x30000035ff787230 */ /* 0x000fe40000004100 */
[-C--:B------:R-:W-:Y:S01]  /*46c0*/  FFMA.FTZ R39, R39, R122.reuse, R126 ;  /* 0x0000007a27277223 */ /* 0x080fe2000001007e */
[----:B------:R-:W-:Y:S02]  /*46d0*/  HADD2.F32 R53, -RZ, R49.H1_H1 ;  /* 0x30000031ff357230 */ /* 0x000fe40000004100 */
[----:B------:R-:W-:Y:S01]  /*46e0*/  FFMA.FTZ R37, R37, R122, -R124 ;  /* 0x0000007a25257223 */ /* 0x000fe2000001087c */
[----:B------:R-:W-:Y:S01]  /*46f0*/  MOV R49, R54 ;  /* 0x0000003600317202 */ /* 0x000fe20000000f00 */
[----:B------:R-:W-:Y:S01]  /*4700*/  FMUL.FTZ R122, R120, R118 ;  /* 0x00000076787a7220 */ /* 0x000fe20000410000 */
[----:B------:R-:W-:-:S02]  /*4710*/  HADD2.F32 R124, -RZ, R38.H0_H0 ;  /* 0x20000026ff7c7230 */ /* 0x000fc40000004100 */
[C---:B------:R-:W-:Y:S01]  /*4720*/  FMUL.FTZ R123, R53.reuse, R118 ;  /* 0x00000076357b7220 */ /* 0x040fe20000410000 */
[-C--:B------:R-:W-:Y:S01]  /*4730*/  FFMA.FTZ R54, R53, R113.reuse, -R122 ;  /* 0x0000007135367223 */ /* 0x080fe2000001087a */
[----:B------:R-:W-:Y:S02]  /*4740*/  HADD2.F32 R122, -RZ, R127.H0_H0 ;  /* 0x2000007fff7a7230 */ /* 0x000fe40000004100 */
[----:B------:R-:W-:Y:S01]  /*4750*/  FFMA.FTZ R118, R120, R113, R123 ;  /* 0x0000007178767223 */ /* 0x000fe2000001007b */
[----:B------:R-:W-:Y:S02]  /*4760*/  HADD2.F32 R53, -RZ, R55.H0_H0 ;  /* 0x20000037ff357230 */ /* 0x000fe40000004100 */
[----:B------:R-:W-:Y:S02]  /*4770*/  HADD2.F32 R120, -RZ, R125.H0_H0 ;  /* 0x2000007dff787230 */ /* 0x000fe40000004100 */
[----:B------:R-:W-:Y:S02]  /*4780*/  HADD2.F32 R113, -RZ, R51.H0_H0 ;  /* 0x20000033ff717230 */ /* 0x000fe40000004100 */
[----:B------:R-:W-:Y:S01]  /*4790*/  FMUL.FTZ R126, R53, R122 ;  /* 0x0000007a357e7220 */ /* 0x000fe20000410000 */
[----:B------:R-:W-:Y:S01]  /*47a0*/  HADD2.F32 R55, -RZ, R55.H1_H1 ;  /* 0x30000037ff377230 */ /* 0x000fe20000004100 */
[----:B------:R-:W-:Y:S01]  /*47b0*/  F2FP.F16.F32.PACK_AB R39, R118, R39 ;  /* 0x000000277627723e */ /* 0x000fe200000000ff */
[----:B------:R-:W-:-:S02]  /*47c0*/  HADD2.F32 R51, -RZ, R51.H1_H1 ;  /* 0x30000033ff337230 */ /* 0x000fc40000004100 */
[C---:B------:R-:W-:Y:S01]  /*47d0*/  FMUL.FTZ R128, R113.reuse, R122 ;  /* 0x0000007a71807220 */ /* 0x040fe20000410000 */
[----:B------:R-:W-:Y:S01]  /*47e0*/  FFMA.FTZ R38, R113, R120, -R126 ;  /* 0x0000007871267223 */ /* 0x000fe2000001087e */
[----:B------:R-:W-:Y:S02]  /*47f0*/  HADD2.F32 R122, -RZ, R36.H0_H0 ;  /* 0x20000024ff7a7230 */ /* 0x000fe40000004100 */
[-C--:B------:R-:W-:Y:S01]  /*4800*/  FMUL.FTZ R126, R55, R124.reuse ;  /* 0x0000007c377e7220 */ /* 0x080fe20000410000 */
[----:B------:R-:W-:Y:S01]  /*4810*/  FMUL.FTZ R124, R51, R124 ;  /* 0x0000007c337c7220 */ /* 0x000fe20000410000 */
[----:B------:R-:W-:Y:S01]  /*4820*/  FFMA.FTZ R36, R53, R120, R128 ;  /* 0x0000007835247223 */ /* 0x000fe20000010080 */
[----:B------:R-:W-:Y:S02]  /*4830*/  HADD2.F32 R123, -RZ, R33.H0_H0 ;  /* 0x20000021ff7b7230 */ /* 0x000fe40000004100 */
        /* <DEDUP_REMOVED lines=8> */
[----:B------:R-:W-:Y:S02]  /*48c0*/  HADD2.F32 R48, -RZ, R48.H1_H1 ;  /* 0x30000030ff307230 */ /* 0x000fe40000004100 */
[----:B------:R-:W-:Y:S02]  /*48d0*/  HADD2.F32 R120, -RZ, R125.H1_H1 ;  /* 0x3000007dff787230 */ /* 0x000fe40000004100 */
[----:B------:R-:W-:Y:S01]  /*48e0*/  FMUL.FTZ R125, R52, R123 ;  /* 0x0000007b347d7220 */ /* 0x000fe20000410000 */
[----:B------:R-:W-:-:S02]  /*48f0*/  HADD2.F32 R113, -RZ, R32.H0_H0 ;  /* 0x20000020ff717230 */ /* 0x000fc40000004100 */
        /* <DEDUP_REMOVED lines=8> */
[----:B------:R-:W-:Y:S02]  /*4980*/  HADD2.F32 R113, -RZ, R121.H1_H1 ;  /* 0x30000079ff717230 */ /* 0x000fe40000004100 */
[----:B------:R-:W-:Y:S01]  /*4990*/  HADD2.F32 R120, -RZ, R35.H0_H0 ;  /* 0x20000023ff787230 */ /* 0x000fe20000004100 */
[----:B------:R-:W-:Y:S01]  /*49a0*/  F2FP.F16.F32.PACK_AB R32, R55, R32 ;  /* 0x000000203720723e */ /* 0x000fe200000000ff */
[----:B------:R-:W-:-:S02]  /*49b0*/  HADD2.F32 R52, -RZ, R49.H0_H0 ;  /* 0x20000031ff347230 */ /* 0x000fc40000004100 */
[----:B------:R-:W-:Y:S02]  /*49c0*/  HADD2.F32 R121, -RZ, R121.H0_H0 ;  /* 0x20000079ff797230 */ /* 0x000fe40000004100 */
[--C-:B------:R-:W-:Y:S02]  /*49d0*/  HADD2.F32 R35, -RZ, R50.reuse.H0_H0 ;  /* 0x20000032ff237230 */ /* 0x100fe40000004100 */
[----:B------:R-:W-:Y:S02]  /*49e0*/  HADD2.F32 R49, -RZ, R49.H1_H1 ;  /* 0x30000031ff317230 */ /* 0x000fe40000004100 */
[-C--:B------:R-:W-:Y:S01]  /*49f0*/  FMUL.FTZ R122, R52, R121.reuse ;  /* 0x00000079347a7220 */ /* 0x080fe20000410000 */
[----:B------:R-:W-:Y:S02]  /*4a00*/  HADD2.F32 R50, -RZ, R50.H1_H1 ;  /* 0x30000032ff327230 */ /* 0x000fe40000004100 */
[----:B------:R-:W-:Y:S01]  /*4a10*/  FMUL.FTZ R121, R35, R121 ;  /* 0x0000007923797220 */ /* 0x000fe20000410000 */
[----:B------:R-:W-:-:S02]  /*4a20*/  IMAD.MOV.U32 R55, RZ, RZ, R36 ;  /* 0x000000ffff377224 */ /* 0x000fc400078e0024 */
[-C--:B------:R-:W-:Y:S01]  /*4a30*/  FMUL.FTZ R123, R49, R120.reuse ;  /* 0x00000078317b7220 */ /* 0x080fe20000410000 */
[-C--:B------:R-:W-:Y:S01]  /*4a40*/  FFMA.FTZ R122, R35, R113.reuse, -R122 ;  /* 0x00000071237a7223 */ /* 0x080fe2000001087a */
        /* <DEDUP_REMOVED lines=8> */
[----:B------:R-:W-:-:S07]  /*4ad0*/  F2FP.F16.F32.PACK_AB R54, R120, R121 ;  /* 0x000000797836723e */ /* 0x000fce00000000ff */
.L_x_13760:
[----:B------:R-:W-:Y:S05]  /*4ae0*/  BSYNC B2 ;  /* 0x0000000000027941 */ /* 0x000fea0003800000 */
.L_x_13759:
        /* <DEDUP_REMOVED lines=12> */
.L_x_13758:
[----:B------:R-:W-:Y:S05]  /*4bb0*/  BSYNC B1 ;  /* 0x0000000000017941 */ /* 0x000fea0003800000 */
.L_x_13757:
        /* <DEDUP_REMOVED lines=28> */
[--C-:B------:R-:W-:Y:S01]  /*4d80*/  HADD2.F32 R54, -RZ, R119.reuse.H1_H1 ;  /* 0x30000077ff367230 */ /* 0x100fe20000004100 */
[----:B------:R-:W-:Y:S01]  /*4d90*/  SHF.R.U32.HI R53, RZ, 0x10, R41 ;  /* 0x00000010ff357819 */ /* 0x000fe20000011629 */
[----:B------:R-:W-:Y:S01]  /*4da0*/  HADD2.F32 R52, -RZ, R119.H0_H0 ;  /* 0x20000077ff347230 */ /* 0x000fe20000004100 */
        /* <DEDUP_REMOVED lines=25> */
[----:B------:R-:W-:Y:S01]  /*4f40*/  FFMA.FTZ R35, R39, R52, R54 ;  /* 0x0000003427237223 */ /* 0x000fe20000010036 */
[----:B------:R-:W-:Y:S02]  /*4f50*/  HADD2.F32 R102, -RZ, R117.H1_H1 ;  /* 0x30000075ff667230 */ /* 0x000fe40000004100 */
[----:B------:R-:W-:Y:S01]  /*4f60*/  HADD2.F32 R53, -RZ, R47.H0_H0 ;  /* 0x2000002fff357230 */ /* 0x000fe20000004100 */
[----:B------:R-:W-:Y:S01]  /*4f70*/  F2FP.F16.F32.PACK_AB R33, R36, R33 ;  /* 0x000000212421723e */ /* 0x000fe200000000ff */
[----:B------:R-:W-:-:S02]  /*4f80*/  HADD2.F32 R39, -RZ, R37.H0_H0 ;  /* 0x20000025ff277230 */ /* 0x000fc40000004100 */
[----:B------:R-:W-:Y:S02]  /*4f90*/  HADD2.F32 R47, -RZ, R47.H1_H1 ;  /* 0x3000002fff2f7230 */ /* 0x000fe40000004100 */
[----:B------:R-:W-:Y:S02]  /*4fa0*/  HADD2.F32 R55, -RZ, R104.H0_H0 ;  /* 0x20000068ff377230 */ /* 0x000fe40000004100 */
[-C--:B------:R-:W-:Y:S01]  /*4fb0*/  FMUL.FTZ R104, R53, R102.reuse ;  /* 0x0000006635687220 */ /* 0x080fe20000410000 */
[----:B------:R-:W-:Y:S02]  /*4fc0*/  HADD2.F32 R52, -RZ, R37.H1_H1 ;  /* 0x30000025ff347230 */ /* 0x000fe40000004100 */
[----:B------:R-:W-:Y:S01]  /*4fd0*/  FMUL.FTZ R102, R39, R102 ;  /* 0x0000006627667220 */ /* 0x000fe20000410000 */
[----:B------:R-:W-:Y:S02]  /*4fe0*/  HADD2.F32 R54, -RZ, R117.H0_H0 ;  /* 0x20000075ff367230 */ /* 0x000fe40000004100 */
[----:B------:R-:W-:Y:S01]  /*4ff0*/  FMUL.FTZ R103, R47, R55 ;  /* 0x000000372f677220 */ /* 0x000fe20000410000 */
[----:B------:R-:W-:-:S02]  /*5000*/  HADD2.F32 R41, -RZ, R41.H0_H0 ;  /* 0x20000029ff297230 */ /* 0x000fc40000004100 */
[C---:B------:R-:W-:Y:S01]  /*5010*/  FMUL.FTZ R110, R52.reuse, R55 ;  /* 0x00000037346e7220 */ /* 0x040fe20000410000 */
[----:B------:R-:W-:Y:S02]  /*5020*/  HADD2.F32 R55, -RZ, R44.H0_H0 ;  /* 0x2000002cff377230 */ /* 0x000fe40000004100 */
[-C--:B------:R-:W-:Y:S01]  /*5030*/  FFMA.FTZ R37, R39, R54.reuse, -R104 ;  /* 0x0000003627257223 */ /* 0x080fe20000010868 */
[----:B------:R-:W-:Y:S01]  /*5040*/  FFMA.FTZ R39, R53, R54, R102 ;  /* 0x0000003635277223 */ /* 0x000fe20000010066 */
[-C--:B------:R-:W-:Y:S01]  /*5050*/  FFMA.FTZ R52, R52, R45.reuse, -R103 ;  /* 0x0000002d34347223 */ /* 0x080fe20000010867 */
        /* <DEDUP_REMOVED lines=10> */
[--C-:B------:R-:W-:Y:S02]  /*5100*/  HADD2.F32 R47, -RZ, R115.reuse.H1_H1 ;  /* 0x30000073ff2f7230 */ /* 0x100fe40000004100 */
        /* <DEDUP_REMOVED lines=10> */
[----:B------:R-:W-:Y:S01]  /*51b0*/  HADD2.F32 R45, -RZ, R42.H0_H0 ;  /* 0x2000002aff2d7230 */ /* 0x000fe20000004100 */
[----:B------:R-:W-:Y:S01]  /*51c0*/  F2FP.F16.F32.PACK_AB R36, R47, R102 ;  /* 0x000000662f24723e */ /* 0x000fe200000000ff */
[----:B------:R-:W-:Y:S02]  /*51d0*/  HADD2.F32 R32, -RZ, R34.H0_H0 ;  /* 0x20000022ff207230 */ /* 0x000fe40000004100 */
[-C--:B------:R-:W-:Y:S01]  /*51e0*/  FMUL.FTZ R53, R40, R43.reuse ;  /* 0x0000002b28357220 */ /* 0x080fe20000410000 */
[----:B------:R-:W-:Y:S02]  /*51f0*/  HADD2.F32 R38, -RZ, R38.H1_H1 ;  /* 0x30000026ff267230 */ /* 0x000fe40000004100 */
[----:B------:R-:W-:Y:S02]  /*5200*/  HADD2.F32 R34, -RZ, R34.H1_H1 ;  /* 0x30000022ff227230 */ /* 0x000fe40000004100 */
[C---:B------:R-:W-:Y:S01]  /*5210*/  FMUL.FTZ R43, R32.reuse, R43 ;  /* 0x0000002b202b7220 */ /* 0x040fe20000410000 */
[----:B------:R-:W-:Y:S01]  /*5220*/  FFMA.FTZ R53, R32, R115, -R53 ;  /* 0x0000007320357223 */ /* 0x000fe20000010835 */
[----:B------:R-:W-:Y:S01]  /*5230*/  FMUL.FTZ R55, R38, R45 ;  /* 0x0000002d26377220 */ /* 0x000fe20000410000 */
[----:B------:R-:W-:Y:S01]  /*5240*/  F2FP.F16.F32.PACK_AB R32, R44, R103 ;  /* 0x000000672c20723e */ /* 0x000fe200000000ff */
[----:B------:R-:W-:Y:S01]  /*5250*/  FMUL.FTZ R45, R34, R45 ;  /* 0x0000002d222d7220 */ /* 0x000fe20000410000 */
[----:B------:R-:W-:Y:S01]  /*5260*/  FFMA.FTZ R43, R40, R115, R43 ;  /* 0x00000073282b7223 */ /* 0x000fe2000001002b */
[----:B------:R-:W-:Y:S01]  /*5270*/  FFMA.FTZ R34, R34, R41, -R55 ;  /* 0x0000002922227223 */ /* 0x000fe20000010837 */
[----:B------:R-:W-:-:S02]  /*5280*/  IMAD.MOV.U32 R35, RZ, RZ, R52 ;  /* 0x000000ffff237224 */ /* 0x000fc400078e0034 */
[----:B------:R-:W-:Y:S02]  /*5290*/  FFMA.FTZ R38, R38, R41, R45 ;  /* 0x0000002926267223 */ /* 0x000fe4000001002d */
[----:B------:R-:W-:-:S03]  /*52a0*/  F2FP.F16.F32.PACK_AB R34, R34, R53 ;  /* 0x000000352222723e */ /* 0x000fc600000000ff */
[----:B------:R-:W-:-:S07]  /*52b0*/  F2FP.F16.F32.PACK_AB R38, R38, R43 ;  /* 0x0000002b2626723e */ /* 0x000fce00000000ff */
.L_x_13762:
[----:B------:R-:W-:Y:S05]  /*52c0*/  BSYNC B1 ;  /* 0x0000000000017941 */ /* 0x000fea0003800000 */
.L_x_13761:
        /* <DEDUP_REMOVED lines=10> */
.L_x_13730:
[----:B------:R-:W-:-:S06]  /*5370*/  UISETP.NE.AND UP0, UPT, UR44, 0x3, UPT ;  /* 0x000000032c00788c */ /* 0x000fcc000bf05270 */
[----:B------:R-:W-:-:S13]  /*5380*/  PLOP3.LUT P3, PT, PT, PT, UP0, 0x80, 0x0 ;  /* 0x000000000000781c */ /* 0x000fda0003f6f008 */
[----:B------:R-:W-:Y:S05]  /*5390*/  @!P3 BRA `(.L_x_13763) ;  /* 0x000000000004b947 */ /* 0x000fea0003800000 */
[----:B------:R-:W-:Y:S01]  /*53a0*/  BPT.TRAP 0x1 ;  /* 0x000000040000795c */ /* 0x000fe20000300000 */
.L_x_13763:
[----:B------:R-:W-:Y:S01]  /*53b0*/  IMAD R96, R2, 0x8, R19 ;  /* 0x0000000802607824 */ /* 0x000fe200078e0213 */
[----:B------:R-:W-:Y:S01]  /*53c0*/  SHF.L.U32 R107, R207, 0x1f, RZ ;  /* 0x0000001fcf6b7819 */ /* 0x000fe200000006ff */
[----:B------:R-:W-:Y:S01]  /*53d0*/  IMAD R106, R27, -0x60, R24 ;  /* 0xffffffa01b6a7824 */ /* 0x000fe200078e0218 */
[----:B------:R-:W-:Y:S02]  /*53e0*/  BSSY B1, `(.L_x_13764) ;  /* 0x0000004000017945 */ /* 0x000fe40003800000 */
[----:B------:R-:W0:Y:S02]  /*53f0*/  SYNCS.PHASECHK.TRANS64.TRYWAIT P4, [R96+URZ+0x22890], R107 ;  /* 0x0228906b600075a7 */ /* 0x000e24000808017f */
[----:B------:R-:W-:Y:S01]  /*5400*/  VIMNMX R106, R106, 0x60, PT ;  /* 0x000000606a6a7848 */ /* 0x000fe20003fe0100 */
[----:B0-----:R-:W-:Y:S06]  /*5410*/  @!P4 BRA `(.L_x_13765) ;  /* 0x0000018400b0c947 */ /* 0x001fec0003800000 */
.L_x_14045:
[----:B------:R-:W-:Y:S05]  /*5420*/  BSYNC B1 ;  /* 0x0000000000017941 */ /* 0x000fea0003800000 */
.L_x_13764:
        /* <DEDUP_REMOVED lines=8> */
.L_x_13767:
[----:B------:R-:W-:Y:S05]  /*54b0*/  BSYNC B1 ;  /* 0x0000000000017941 */ /* 0x000fea0003800000 */
.L_x_13766:
[----:B------:R-:W-:Y:S05]  /*54c0*/  @P4 BRA `(.L_x_13747) ;  /* 0x0000000000104947 */ /* 0x000fea0003800000 */
[----:B-1----:R-:W1:Y:S04]  /*54d0*/  @!P1 LDS.128 R32, [R104+0x2000] ;  /* 0x0020000068209984 */ /* 0x002e680000000c00 */
[----:B------:R-:W2:Y:S04]  /*54e0*/  @!P2 LDS.128 R36, [R103+0x2000] ;  /* 0x002000006724a984 */ /* 0x000ea80000000c00 */
[----:B-1----:R1:W-:Y:S04]  /*54f0*/  @!P1 STG.E.128 desc[UR40][R40.64], R32 ;  /* 0x0000002028009986 */ /* 0x0023e8000c101d28 */
[----:B--2---:R1:W-:Y:S02]  /*5500*/  @!P2 STG.E.128 desc[UR40][R40.64+0x40], R36 ;  /* 0x000040242800a986 */ /* 0x0043e4000c101d28 */
.L_x_13747:
[----:B------:R-:W-:Y:S05]  /*5510*/  BSYNC B0 ;  /* 0x0000000000007941 */ /* 0x000fea0003800000 */
.L_x_13729:
        /* <DEDUP_REMOVED lines=17> */
.L_x_13769:
[----:B------:R-:W-:Y:S05]  /*5630*/  BSYNC B0 ;  /* 0x0000000000007941 */ /* 0x000fea0003800000 */
.L_x_13768:
[----:B------:R-:W2:Y:S01]  /*5640*/  SYNCS.PHASECHK.TRANS64.TRYWAIT P3, [R96+URZ+0x228b0], R107 ;  /* 0x0228b06b600075a7 */ /* 0x000ea2000806017f */
[----:B------:R-:W-:Y:S01]  /*5650*/  ULDC UR45, c[0x0][0x320] ;  /* 0x0000c800002d7ab9 */ /* 0x000fe20000000800 */
[----:B------:R-:W-:Y:S01]  /*5660*/  ULDC.64 UR42, c[0x0][0x328] ;  /* 0x0000ca00002a7ab9 */ /* 0x000fe20000000a00 */
[----:B------:R-:W-:Y:S01]  /*5670*/  ULDC.64 UR38, c[0x0][0x318] ;  /* 0x0000c60000267ab9 */ /* 0x000fe20000000a00 */
[----:B------:R-:W-:Y:S01]  /*5680*/  BSSY B0, `(.L_x_13770) ;  /* 0x0000003000007945 */ /* 0x000fe20003800000 */
[----:B-1----:R-:W-:-:S03]  /*5690*/  IMAD R32, R2, 0x6000, R90 ;  /* 0x0000600002207824 */ /* 0x002fc600078e025a */
[----:B--2---:R-:W-:Y:S05]  /*56a0*/  @!P3 BRA `(.L_x_13771) ;  /* 0x000001840020b947 */ /* 0x004fea0003800000 */
.L_x_14046:
[----:B------:R-:W-:Y:S05]  /*56b0*/  BSYNC B0 ;  /* 0x0000000000007941 */ /* 0x000fea0003800000 */
.L_x_13770:
        /* <DEDUP_REMOVED lines=39> */
.L_x_13773:
[----:B------:R-:W-:Y:S05]  /*5930*/  BSYNC B0 ;  /* 0x0000000000007941 */ /* 0x000fea0003800000 */
.L_x_13772:
        /* <DEDUP_REMOVED lines=37> */
.L_x_13775:
[----:B------:R-:W-:Y:S05]  /*5b90*/  BSYNC B0 ;  /* 0x0000000000007941 */ /* 0x000fea0003800000 */
.L_x_13774:
        /* <DEDUP_REMOVED lines=22> */
.L_x_13724:
[----:B------:R-:W0:Y:S01]  /*5d00*/  LDC R0, c[0x0][0x448] ;  /* 0x00011200ff007b82 */ /* 0x000e220000000800 */
[----:B------:R-:W-:Y:S02]  /*5d10*/  VIADD R3, R210, 0x7f ;  /* 0x0000007fd2037836 */ /* 0x000fe40000000000 */
[----:B------:R-:W-:Y:S01]  /*5d20*/  IMAD.MOV.U32 R172, RZ, RZ, RZ ;  /* 0x000000ffffac7224 */ /* 0x000fe200078e00ff */
[----:B0-----:R-:W-:-:S13]  /*5d30*/  ISETP.NE.AND P1, PT, R0, 0x1, PT ;  /* 0x000000010000780c */ /* 0x001fda0003f25270 */
[----:B------:R-:W0:Y:S08]  /*5d40*/  @P1 LDC R0, c[0x0][0x44c] ;  /* 0x00011300ff001b82 */ /* 0x000e300000000800 */
[----:B------:R-:W1:Y:S01]  /*5d50*/  @P1 LDC R5, c[0x0][0x450] ;  /* 0x00011400ff051b82 */ /* 0x000e620000000800 */
[----:B0-----:R-:W-:-:S05]  /*5d60*/  @P1 IMAD.HI.U32 R0, R3, R0, RZ ;  /* 0x0000000003001227 */ /* 0x001fca00078e00ff */
[----:B-1----:R-:W-:-:S05]  /*5d70*/  @P1 SHF.R.U32.HI R3, RZ, R5, R0 ;  /* 0x00000005ff031219 */ /* 0x002fca0000011600 */
[----:B------:R-:W-:-:S04]  /*5d80*/  IMAD.IADD R3, R60, 0x1, R3 ;  /* 0x000000013c037824 */ /* 0x000fc800078e0203 */
[----:B------:R-:W-:-:S05]  /*5d90*/  IMAD.HI R3, R3, 0x2aaaaaab, RZ ;  /* 0x2aaaaaab03037827 */ /* 0x000fca00078e02ff */
[----:B------:R-:W-:-:S04]  /*5da0*/  SHF.R.U32.HI R0, RZ, 0x1f, R3 ;  /* 0x0000001fff007819 */ /* 0x000fc80000011603 */
[----:B------:R-:W-:-:S04]  /*5db0*/  LEA.HI.SX32 R0, R3, R0, 0x1c ;  /* 0x0000000003007211 */ /* 0x000fc800078fe2ff */
[----:B------:R-:W-:-:S04]  /*5dc0*/  VIMNMX R29, R29, R0, PT ;  /* 0x000000001d1d7248 */ /* 0x000fc80003fe0100 */
[----:B------:R-:W-:Y:S01]  /*5dd0*/  ISETP.GE.AND P1, PT, R29, 0x1, PT ;  /* 0x000000011d00780c */ /* 0x000fe20003f26270 */
[----:B------:R-:W-:-:S12]  /*5de0*/  @P0 BRA `(.L_x_13777) ;  /* 0x00000000000c0947 */ /* 0x000fd80003800000 */
[----:B------:R-:W0:Y:S01]  /*5df0*/  FENCE.VIEW.ASYNC.G ;  /* 0x00000000000073c6 */ /* 0x000e220000000100 */
[----:B------:R-:W-:Y:S05]  /*5e00*/  WARPSYNC.ALL ;  /* 0x0000000000007948 */ /* 0x000fea0003800000 */
[----:B0-----:R-:W-:Y:S06]  /*5e10*/  BAR.ARV 0xc, 0x180 ;  /* 0x0306000000007b1d */ /* 0x001fec0000002000 */
.L_x_13777:
[----:B------:R-:W-:Y:S04]  /*5e20*/  BSSY B0, `(.L_x_13778) ;  /* 0x000001f000007945 */ /* 0x000fe80003800000 */
        /* <DEDUP_REMOVED lines=22> */
[-C--:B------:R-:W-:Y:S01]  /*5f90*/  @!P1 IADD3 R3, R3, -R6.reuse, RZ ;  /* 0x8000000603039210 */ /* 0x080fe20007ffe0ff */
[----:B------:R-:W-:Y:S01]  /*5fa0*/  @!P1 VIADD R5, R5, 0x1 ;  /* 0x0000000105059836 */ /* 0x000fe20000000000 */
[----:B------:R-:W-:Y:S02]  /*5fb0*/  ISETP.NE.AND P1, PT, R9, RZ, PT ;  /* 0x000000ff0900720c */ /* 0x000fe40003f25270 */
[----:B------:R-:W-:-:S13]  /*5fc0*/  ISETP.GE.U32.AND P0, PT, R3, R6, PT ;  /* 0x000000060300720c */ /* 0x000fda0003f06070 */
[----:B------:R-:W-:-:S04]  /*5fd0*/  @P0 VIADD R5, R5, 0x1 ;  /* 0x0000000105050836 */ /* 0x000fc80000000000 */
[----:B------:R-:W-:Y:S01]  /*5fe0*/  @!P2 IMAD.MOV R5, RZ, RZ, -R5 ;  /* 0x000000ffff05a224 */ /* 0x000fe200078e0a05 */
[----:B------:R-:W-:-:S05]  /*5ff0*/  @!P1 LOP3.LUT R5, RZ, R9, RZ, 0x33, !PT ;  /* 0x00000009ff059212 */ /* 0x000fca00078e33ff */
[----:B------:R-:W-:-:S07]  /*6000*/  IMAD.MOV.U32 R172, RZ, RZ, R5 ;  /* 0x000000ffffac7224 */ /* 0x000fce00078e0005 */
.L_x_13779:
[----:B------:R-:W-:Y:S05]  /*6010*/  BSYNC B0 ;  /* 0x0000000000007941 */ /* 0x000fea0003800000 */
.L_x_13778:
        /* <DEDUP_REMOVED lines=33> */
[----:B----4-:R-:W-:Y:S02]  /*6230*/  CS2R R96, SRZ ;  /* 0x0000000000607805 */ /* 0x010fe4000001ff00 */
        /* <DEDUP_REMOVED lines=45> */
.L_x_14049:
        /* <DEDUP_REMOVED lines=26> */
.L_x_13783:
[----:B------:R-:W-:Y:S05]  /*66b0*/  BSYNC B6 ;  /* 0x0000000000067941 */ /* 0x000fea0003800000 */
.L_x_13782:
        /* <DEDUP_REMOVED lines=12> */
.L_x_13787:
[----:B--2---:R2:W3:Y:S02]  /*6780*/  SYNCS.PHASECHK.TRANS64.TRYWAIT P0, [R19+URZ+0x22800], R0 ;  /* 0x02280000130075a7 */ /* 0x0044e4000800017f */
[----:B---3--:R-:W-:Y:S05]  /*6790*/  @!P0 NANOSLEEP.SYNCS 0x989680 ;  /* 0x009896800000895d */ /* 0x008fea0003900000 */
[----:B------:R-:W3:Y:S02]  /*67a0*/  @!P0 SYNCS.PHASECHK.TRANS64 P0, [R19+URZ+0x22800], R0 ;  /* 0x02280000130085a7 */ /* 0x000ee4000800007f */
[----:B---3--:R-:W-:Y:S05]  /*67b0*/  @!P0 BRA `(.L_x_13787) ;  /* 0xfffffffc00f08947 */ /* 0x008fea000383ffff */
.L_x_13786:
[----:B------:R-:W-:Y:S05]  /*67c0*/  BSYNC B0 ;  /* 0x0000000000007941 */ /* 0x000fea0003800000 */
.L_x_13785:
[----:B------:R-:W-:Y:S05]  /*67d0*/  BRA `(.L_x_13788) ;  /* 0x0000002800f87947 */ /* 0x000fea0003800000 */
.L_x_13784:
        /* <DEDUP_REMOVED lines=30> */
.L_x_13790:
[----:B------:R-:W-:Y:S05]  /*69c0*/  BSYNC B6 ;  /* 0x0000000000067941 */ /* 0x000fea0003800000 */
.L_x_13789:
        /* <DEDUP_REMOVED lines=13> */
[----:B------:R-:W-:Y:S01]  /*6aa0*/  LEA R3, R3, R38, 0x6 ;  /* 0x0000002603037211 */ /* 0x000fe200078e30ff */
        /* <DEDUP_REMOVED lines=33> */
.L_x_14055:
        /* <DEDUP_REMOVED lines=15> */
[----:B------:R-:W-:Y:S02]  /*6db0*/  @!P2 IMAD.WIDE R34, R204, 0x2, R8 ;  /* 0x00000002cc22a825 */ /* 0x000fe400078e0208 */
[C---:B------:R-:W-:Y:S02]  /*6dc0*/  @!P3 SHF.L.U64.HI R24, R208.reuse, 0x1, R31 ;  /* 0x00000001d018b819 */ /* 0x040fe4000001021f */
[----:B------:R-:W-:Y:S01]  /*6dd0*/  @!P3 IMAD.SHL.U32 R9, R208, 0x2, RZ ;  /* 0x00000002d009b824 */ /* 0x000fe200078e00ff */
[----:B------:R-:W-:Y:S02]  /*6de0*/  CS2R R26, SRZ ;  /* 0x00000000001a7805 */ /* 0x000fe4000001ff00 */
[----:B------:R-:W-:Y:S01]  /*6df0*/  CS2R R20, SRZ ;  /* 0x0000000000147805 */ /* 0x000fe2000001ff00 */
[----:B0-----:R-:W-:Y:S01]  /*6e00*/  @!P2 IMAD.WIDE R12, R204, 0x2, R14 ;  /* 0x00000002cc0ca825 */ /* 0x001fe200078e020e */
        /* <DEDUP_REMOVED lines=9> */
.L_x_13795:
[----:B------:R-:W-:Y:S05]  /*6ea0*/  BSYNC B1 ;  /* 0x0000000000017941 */ /* 0x000fea0003800000 */
.L_x_13794:
        /* <DEDUP_REMOVED lines=19> */
[----:B-1----:R-:W1:Y:S04]  /*6fe0*/  SHFL.IDX PT, R7, R7, 0x1, 0x1c1f ;  /* 0x003c1f0007077f89 */ /* 0x002e6800000e0000 */
[----:B0-----:R-:W4:Y:S02]  /*6ff0*/  SHFL.IDX PT, R32, R32, 0x1, 0x1c1f ;  /* 0x003c1f0020207f89 */ /* 0x001f2400000e0000 */
.L_x_14061:
[----:B------:R-:W-:Y:S01]  /*7000*/  VIADD R38, R38, 0x40 ;  /* 0x0000004026267836 */ /* 0x000fe20000000000 */
[----:B------:R-:W-:Y:S01]  /*7010*/  LEA.HI R4, R230, R230, RZ, 0x1 ;  /* 0x000000e6e6047211 */ /* 0x000fe200078f08ff */
        /* <DEDUP_REMOVED lines=14> */
[----:B-1----:R-:W-:Y:S01]  /*7100*/  IMAD.MOV.U32 R33, RZ, RZ, R7 ;  /* 0x000000ffff217224 */ /* 0x002fe200078e0007 */
[----:B------:R-:W-:-:S09]  /*7110*/  CS2R R14, SRZ ;  /* 0x00000000000e7805 */ /* 0x000fd2000001ff00 */
[----:B------:R-:W-:Y:S02]  /*7120*/  @!P2 IMAD.WIDE R34, R204, 0x2, R4 ;  /* 0x00000002cc22a825 */ /* 0x000fe400078e0204 */
[C---:B------:R-:W-:Y:S02]  /*7130*/  @!P3 SHF.L.U64.HI R10, R208.reuse, 0x1, R31 ;  /* 0x00000001d00ab819 */ /* 0x040fe4000001021f */
[----:B------:R-:W-:Y:S01]  /*7140*/  @!P3 IMAD.SHL.U32 R5, R208, 0x2, RZ ;  /* 0x00000002d005b824 */ /* 0x000fe200078e00ff */
[----:B------:R-:W-:Y:S02]  /*7150*/  CS2R R8, SRZ ;  /* 0x0000000000087805 */ /* 0x000fe4000001ff00 */
[----:B------:R-:W-:Y:S01]  /*7160*/  CS2R R12, SRZ ;  /* 0x00000000000c7805 */ /* 0x000fe2000001ff00 */
[----:B------:R0:W5:Y:S01]  /*7170*/  @!P2 LD.E.64 R14, desc[UR40][R34.64] ;  /* 0x00000028220ea980 */ /* 0x000162000c101b00 */
[-C--:B------:R-:W-:Y:S02]  /*7180*/  @!P3 IADD3 R4, P0, R0, R5.reuse, RZ ;  /* 0x000000050004b210 */ /* 0x080fe40007f1e0ff */
[----:B----4-:R-:W-:Y:S01]  /*7190*/  @!P3 IADD3 R6, P1, R32, R5, RZ ;  /* 0x000000052006b210 */ /* 0x010fe20007f3e0ff */
[----:B------:R-:W-:-:S04]  /*71a0*/  @!P2 IMAD.WIDE R32, R204, 0x2, R32 ;  /* 0x00000002cc20a825 */ /* 0x000fc800078e0220 */
[--C-:B------:R-:W-:Y:S01]  /*71b0*/  @!P3 IMAD.X R5, R3, 0x1, R10.reuse, P0 ;  /* 0x000000010305b824 */ /* 0x100fe200000e060a */
[----:B------:R0:W5:Y:S01]  /*71c0*/  @!P2 LD.E.64 R8, desc[UR40][R32.64] ;  /* 0x000000282008a980 */ /* 0x000162000c101b00 */
[----:B------:R-:W-:Y:S01]  /*71d0*/  @!P3 IMAD.X R7, R7, 0x1, R10, P1 ;  /* 0x000000010707b824 */ /* 0x000fe200008e060a */
[----:B------:R-:W-:Y:S02]  /*71e0*/  CS2R R10, SRZ ;  /* 0x00000000000a7805 */ /* 0x000fe4000001ff00 */
[----:B------:R0:W5:Y:S04]  /*71f0*/  @!P3 LD.E.64 R12, desc[UR40][R4.64] ;  /* 0x00000028040cb980 */ /* 0x000168000c101b00 */
[----:B------:R0:W5:Y:S02]  /*7200*/  @!P3 LD.E.64 R10, desc[UR40][R6.64] ;  /* 0x00000028060ab980 */ /* 0x000164000c101b00 */
.L_x_13798:
[----:B------:R-:W-:Y:S05]  /*7210*/  BSYNC B1 ;  /* 0x0000000000017941 */ /* 0x000fea0003800000 */
.L_x_13797:
[----:B------:R-:W1:Y:S01]  /*7220*/  SYNCS.PHASECHK.TRANS64.TRYWAIT P0, [R19+URZ+0x22800], R36 ;  /* 0x02280024130075a7 */ /* 0x000e62000800017f */
[----:B---3--:R-:W-:Y:S01]  /*7230*/  IMAD.SHL.U32 R0, R37, 0x40, RZ ;  /* 0x0000004025007824 */ /* 0x008fe200078e00ff */
[----:B0---4-:R-:W-:Y:S01]  /*7240*/  VIADDMNMX R32, R39, -R210, 0x80, PT ;  /* 0x0000008027207446 */ /* 0x011fe200038009d2 */
[----:B-----5:R-:W-:Y:S01]  /*7250*/  IMAD.MOV.U32 R4, RZ, RZ, R8 ;  /* 0x000000ffff047224 */ /* 0x020fe200078e0008 */
[----:B------:R-:W-:Y:S01]  /*7260*/  BSSY B1, `(.L_x_13799) ;  /* 0x0000018000017945 */ /* 0x000fe20003800000 */
[----:B------:R-:W-:Y:S01]  /*7270*/  IMAD.MOV.U32 R5, RZ, RZ, R11 ;  /* 0x000000ffff057224 */ /* 0x000fe200078e000b */
[----:B--2---:R-:W-:Y:S01]  /*7280*/  LOP3.LUT R3, R0, 0x1c0, RZ, 0xc0, !PT ;  /* 0x000001c000037812 */ /* 0x004fe200078ec0ff */
[----:B------:R-:W-:Y:S01]  /*7290*/  IMAD.MOV.U32 R6, RZ, RZ, R14 ;  /* 0x000000ffff067224 */ /* 0x000fe200078e000e */
        /* <DEDUP_REMOVED lines=11> */
[----:B------:R-:W-:-:S02]  /*7350*/  PRMT R46, R46, 0x5410, R0 ;  /* 0x000054102e2e7816 */ /* 0x000fc40000000000 */
[----:B------:R-:W-:Y:S02]  /*7360*/  LEA R0, R216, R3, 0x9 ;  /* 0x00000003d8007211 */ /* 0x000fe400078e48ff */
[----:B------:R-:W-:Y:S01]  /*7370*/  PRMT R48, R4, 0x5410, R5 ;  /* 0x0000541004307816 */ /* 0x000fe20000000005 */
[----:B------:R-:W-:Y:S01]  /*7380*/  IMAD.MOV.U32 R5, RZ, RZ, R13 ;  /* 0x000000ffff057224 */ /* 0x000fe200078e000d */
[----:B------:R-:W-:Y:S01]  /*7390*/  ISETP.GE.AND P1, PT, R23, R32, PT ;  /* 0x000000201700720c */ /* 0x000fe20003f26270 */
[----:B------:R-:W-:-:S04]  /*73a0*/  IMAD R3, R0, 0x2, R19 ;  /* 0x0000000200037824 */ /* 0x000fc800078e0213 */
[C---:B------:R-:W-:Y:S02]  /*73b0*/  VIADD R4, R3.reuse, 0x18400 ;  /* 0x0001840003047836 */ /* 0x040fe40000000000 */
[----:B------:R-:W-:Y:S01]  /*73c0*/  VIADD R0, R3, 0x18440 ;  /* 0x0001844003007836 */ /* 0x000fe20000000000 */
[----:B-1----:R-:W-:Y:S06]  /*73d0*/  @!P0 BRA `(.L_x_13800) ;  /* 0x0000016800f08947 */ /* 0x002fec0003800000 */
.L_x_14062:
[----:B------:R-:W-:Y:S05]  /*73e0*/  BSYNC B1 ;  /* 0x0000000000017941 */ /* 0x000fea0003800000 */
.L_x_13799:
        /* <DEDUP_REMOVED lines=12> */
[--C-:B------:R-:W-:Y:S01]  /*74b0*/  SHF.R.U32.HI R34, RZ, 0x10, R29.reuse ;  /* 0x00000010ff227819 */ /* 0x100fe2000001161d */
        /* <DEDUP_REMOVED lines=20> */
[--C-:B------:R-:W-:Y:S02]  /*7600*/  HADD2.F32 R33, -RZ, R44.reuse.H0_H0 ;  /* 0x2000002cff217230 */ /* 0x100fe40000004100 */
        /* <DEDUP_REMOVED lines=17> */
.L_x_13804:
[----:B------:R-:W-:Y:S05]  /*7720*/  BSYNC B2 ;  /* 0x0000000000027941 */ /* 0x000fea0003800000 */
.L_x_13803:
        /* <DEDUP_REMOVED lines=14> */
[C---:B0-----:R-:W-:Y:S01]  /*7810*/  FMUL.FTZ R36, R25.reuse, R27 ;  /* 0x0000001b19247220 */ /* 0x041fe20000410000 */
        /* <DEDUP_REMOVED lines=28> */
.L_x_13802:
[----:B------:R-:W-:Y:S05]  /*79e0*/  BSYNC B1 ;  /* 0x0000000000017941 */ /* 0x000fea0003800000 */
.L_x_13801:
        /* <DEDUP_REMOVED lines=49> */
.L_x_13807:
[----:B------:R-:W-:Y:S05]  /*7d00*/  BSYNC B1 ;  /* 0x0000000000017941 */ /* 0x000fea0003800000 */
.L_x_13806:
[----:B------:R-:W-:Y:S05]  /*7d10*/  @P1 BRA `(.L_x_13805) ;  /* 0x0000001400841947 */ /* 0x000fea0003800000 */
[----:B-1----:R-:W1:Y:S01]  /*7d20*/  LDS.128 R4, [R0+0x2000] ;  /* 0x0020000000047984 */ /* 0x002e620000000c00 */
        /* <DEDUP_REMOVED lines=20> */
[----:B------:R-:W-:Y:S02]  /*7e70*/  HADD2.F32 R10, -RZ, R31.H0_H0 ;  /* 0x2000001fff0a7230 */ /* 0x000fe40000004100 */
        /* <DEDUP_REMOVED lines=21> */
.L_x_13792:
        /* <DEDUP_REMOVED lines=78> */
.L_x_14072:
[----:B------:R-:W-:Y:S01]  /*84b0*/  VIADD R38, R38, 0x40 ;  /* 0x0000004026267836 */ /* 0x000fe20000000000 */
[----:B------:R-:W-:Y:S01]  /*84c0*/  LEA.HI R6, R230, R230, RZ, 0x1 ;  /* 0x000000e6e6067211 */ /* 0x000fe200078f08ff */
[----:B------:R-:W-:Y:S01]  /*84d0*/  BSSY B1, `(.L_x_13809) ;  /* 0x0000015000017945 */ /* 0x000fe20003800000 */
[----:B------:R-:W-:Y:S02]  /*84e0*/  CS2R R8, SRZ ;  /* 0x0000000000087805 */ /* 0x000fe4000001ff00 */
[----:B------:R-:W-:Y:S02]  /*84f0*/  CS2R R10, SRZ ;  /* 0x00000000000a7805 */ /* 0x000fe4000001ff00 */
[----:B------:R-:W-:Y:S02]  /*8500*/  ISETP.GE.AND P1, PT, R38, R31, PT ;  /* 0x0000001f2600720c */ /* 0x000fe40003f26270 */
[----:B------:R-:W-:-:S04]  /*8510*/  LOP3.LUT R7, R6, 0xfffffffe, RZ, 0xc0, !PT ;  /* 0xfffffffe06077812 */ /* 0x000fc800078ec0ff */
[----:B------:R-:W-:Y:S02]  /*8520*/  IADD3 R12, R230, -R7, RZ ;  /* 0x80000007e60c7210 */ /* 0x000fe40007ffe0ff */
[----:B------:R-:W-:Y:S02]  /*8530*/  CS2R R6, SRZ ;  /* 0x0000000000067805 */ /* 0x000fe4000001ff00 */
[----:B------:R-:W-:-:S03]  /*8540*/  SHF.L.U32 R12, R12, 0x1f, RZ ;  /* 0x0000001f0c0c7819 */ /* 0x000fc600000006ff */
[----:B------:R-:W-:Y:S05]  /*8550*/  @P1 BRA `(.L_x_13810) ;  /* 0x0000000000301947 */ /* 0x000fea0003800000 */
        /* <DEDUP_REMOVED lines=12> */
.L_x_13810:
[----:B------:R-:W-:Y:S05]  /*8620*/  BSYNC B1 ;  /* 0x0000000000017941 */ /* 0x000fea0003800000 */
.L_x_13809:
[----:B------:R-:W0:Y:S01]  /*8630*/  SYNCS.PHASECHK.TRANS64.TRYWAIT P1, [R19+URZ+0x22800], R12 ;  /* 0x0228000c130075a7 */ /* 0x000e22000802017f */
[----:B------:R-:W-:Y:S01]  /*8640*/  VIADDMNMX R0, R31, -R210, 0x80, PT ;  /* 0x000000801f007446 */ /* 0x000fe200038009d2 */
[----:B---3-5:R-:W-:Y:S01]  /*8650*/  IMAD.MOV.U32 R3, RZ, RZ, R4 ;  /* 0x000000ffff037224 */ /* 0x028fe200078e0004 */
[----:B------:R-:W-:Y:S01]  /*8660*/  BSSY B1, `(.L_x_13811) ;  /* 0x000000d000017945 */ /* 0x000fe20003800000 */
[----:B------:R-:W-:Y:S01]  /*8670*/  IMAD.MOV.U32 R13, RZ, RZ, R5 ;  /* 0x000000ffff0d7224 */ /* 0x000fe200078e0005 */
[-C--:B------:R-:W-:Y:S01]  /*8680*/  ISETP.GE.OR P2, PT, R23, R0.reuse, P0 ;  /* 0x000000001700720c */ /* 0x080fe20000746670 */
[----:B------:R-:W-:Y:S01]  /*8690*/  IMAD.MOV.U32 R14, RZ, RZ, R9 ;  /* 0x000000ffff0e7224 */ /* 0x000fe200078e0009 */
[----:B------:R-:W-:Y:S01]  /*86a0*/  ISETP.GE.OR P0, PT, R229, R0, P0 ;  /* 0x00000000e500720c */ /* 0x000fe20000706670 */
[----:B------:R-:W-:Y:S01]  /*86b0*/  IMAD.MOV.U32 R0, RZ, RZ, R6 ;  /* 0x000000ffff007224 */ /* 0x000fe200078e0006 */
[----:B------:R-:W-:Y:S01]  /*86c0*/  PRMT R54, R3, 0x5410, R13 ;  /* 0x0000541003367816 */ /* 0x000fe2000000000d */
[----:B------:R-:W-:-:S02]  /*86d0*/  IMAD.MOV.U32 R3, RZ, RZ, R7 ;  /* 0x000000ffff037224 */ /* 0x000fc400078e0007 */
[----:B------:R-:W-:Y:S02]  /*86e0*/  IMAD.MOV.U32 R13, RZ, RZ, R8 ;  /* 0x000000ffff0d7224 */ /* 0x000fe400078e0008 */
[----:B------:R-:W-:Y:S01]  /*86f0*/  IMAD.IADD R31, R16, 0x1, R39 ;  /* 0x00000001101f7824 */ /* 0x000fe200078e0227 */
[----:B------:R-:W-:Y:S02]  /*8700*/  PRMT R55, R0, 0x5410, R3 ;  /* 0x0000541000377816 */ /* 0x000fe40000000003 */
[----:B------:R-:W-:Y:S01]  /*8710*/  PRMT R56, R13, 0x5410, R14 ;  /* 0x000054100d387816 */ /* 0x000fe2000000000e */
[----:B0-----:R-:W-:Y:S06]  /*8720*/  @!P1 BRA `(.L_x_13812) ;  /* 0x0000015c00989947 */ /* 0x001fec0003800000 */
.L_x_14073:
[----:B------:R-:W-:Y:S05]  /*8730*/  BSYNC B1 ;  /* 0x0000000000017941 */ /* 0x000fea0003800000 */
.L_x_13811:
        /* <DEDUP_REMOVED lines=46> */
[----:B------:R-:W-:Y:S02]  /*8a20*/  HADD2.F32 R35, -RZ, R27.H1_H1 ;  /* 0x3000001bff237230 */ /* 0x000fe40000004100 */
        /* <DEDUP_REMOVED lines=16> */
[----:B------:R-:W-:Y:S02]  /*8b30*/  HADD2.F32 R32, -RZ, R52.H1_H1 ;  /* 0x30000034ff207230 */ /* 0x000fe40000004100 */
        /* <DEDUP_REMOVED lines=35> */
.L_x_13814:
[----:B------:R-:W-:Y:S05]  /*8d70*/  BSYNC B1 ;  /* 0x0000000000017941 */ /* 0x000fea0003800000 */
.L_x_13813:
        /* <DEDUP_REMOVED lines=91> */
.L_x_13805:
[----:B------:R-:W-:Y:S05]  /*9330*/  BSYNC B0 ;  /* 0x0000000000007941 */ /* 0x000fea0003800000 */
.L_x_13791:
        /* <DEDUP_REMOVED lines=8> */
.L_x_13788:
        /* <DEDUP_REMOVED lines=9> */
.L_x_13815:
[----:B------:R-:W-:Y:S01]  /*9450*/  IMAD R20, R22, 0x8, R19 ;  /* 0x0000000816147824 */ /* 0x000fe200078e0213 */
[----:B------:R-:W-:-:S04]  /*9460*/  SHF.L.U32 R21, R206, 0x1f, RZ ;  /* 0x0000001fce157819 */ /* 0x000fc800000006ff */
[----:B------:R1:W2:Y:S01]  /*9470*/  SYNCS.PHASECHK.TRANS64.TRYWAIT P2, [R20+URZ+0x22830], R21 ;  /* 0x02283015140075a7 */ /* 0x0002a2000804017f */
[----:B------:R-:W-:Y:S05]  /*9480*/  @!P0 BRA `(.L_x_13816) ;  /* 0x0000000000048947 */ /* 0x000fea0003800000 */
[----:B------:R-:W-:Y:S01]  /*9490*/  BPT.TRAP 0x1 ;  /* 0x000000040000795c */ /* 0x000fe20000300000 */
.L_x_13816:
[----:B------:R-:W3:Y:S01]  /*94a0*/  S2R R3, SR_TID.X ;  /* 0x0000000000037919 */ /* 0x000ee20000002100 */
[----:B------:R-:W-:-:S05]  /*94b0*/  VIADD R0, R19, 0x1c400 ;  /* 0x0001c40013007836 */ /* 0x000fca0000000000 */
[----:B------:R-:W-:-:S04]  /*94c0*/  SHF.R.U32.HI R0, RZ, 0x4, R0 ;  /* 0x00000004ff007819 */ /* 0x000fc80000011600 */
[----:B------:R-:W-:Y:S02]  /*94d0*/  LOP3.LUT R0, R0, 0x3fff, RZ, 0xc0, !PT ;  /* 0x00003fff00007812 */ /* 0x000fe400078ec0ff */
[----:B---3--:R-:W-:-:S04]  /*94e0*/  LOP3.LUT R3, R3, 0x7f, RZ, 0xc0, !PT ;  /* 0x0000007f03037812 */ /* 0x008fc800078ec0ff */
[----:B------:R-:W-:Y:S01]  /*94f0*/  ISETP.NE.AND P1, PT, R3, RZ, PT ;  /* 0x000000ff0300720c */ /* 0x000fe20003f25270 */
[----:B--2---:R-:W-:-:S12]  /*9500*/  @P2 BRA `(.L_x_13817) ;  /* 0x0000000000082947 */ /* 0x004fd80003800000 */
[----:B------:R-:W2:Y:S02]  /*9510*/  SYNCS.PHASECHK.TRANS64.TRYWAIT P2, [R20+URZ+0x22830], R21 ;  /* 0x02283015140075a7 */ /* 0x000ea4000804017f */
[----:B--2---:R-:W-:Y:S05]  /*9520*/  @!P2 BRA `(.L_x_13818) ;  /* 0x00000150002ca947 */ /* 0x004fea0003800000 */
.L_x_13817:
        /* <DEDUP_REMOVED lines=16> */
[----:B------:R-:W-:Y:S01]  /*9630*/  VIADD R12, R6, 0x4 ;  /* 0x00000004060c7836 */ /* 0x000fe20000000000 */
[----:B------:R-:W-:Y:S01]  /*9640*/  LOP3.LUT R18, R18, 0xfff7ffff, RZ, 0xc0, !PT ;  /* 0xfff7ffff12127812 */ /* 0x000fe200078ec0ff */
[----:B------:R-:W-:Y:S01]  /*9650*/  IMAD.MOV.U32 R13, RZ, RZ, 0x40000040 ;  /* 0x40000040ff0d7424 */ /* 0x000fe200078e00ff */
[----:B------:R-:W3:Y:S01]  /*9660*/  S2R R74, SR_TID.X ;  /* 0x00000000004a7919 */ /* 0x000ee20000002100 */
[----:B------:R-:W-:-:S06]  /*9670*/  IMAD.MOV.U32 R5, RZ, RZ, 0x40000040 ;  /* 0x40000040ff057424 */ /* 0x000fcc00078e00ff */
        /* <DEDUP_REMOVED lines=8> */
[----:B0-----:R-:W-:Y:S01]  /*9700*/  ISETP.NE.AND P2, PT, R0, 0x1, PT ;  /* 0x000000010000780c */ /* 0x001fe20003f45270 */
[----:B------:R-:W-:Y:S01]  /*9710*/  IMAD.IADD R0, R218, 0x1, R210 ;  /* 0x00000001da007824 */ /* 0x000fe200078e02d2 */
[----:B---3--:R-:W-:-:S11]  /*9720*/  SHF.R.U32.HI R74, RZ, 0x7, R74 ;  /* 0x00000007ff4a7819 */ /* 0x008fd6000001164a */
[----:B------:R-:W0:Y:S01]  /*9730*/  @P2 LDC R3, c[0x0][0x44c] ;  /* 0x00011300ff032b82 */ /* 0x000e220000000800 */
[----:B------:R-:W-:Y:S02]  /*9740*/  @P2 LOP3.LUT R18, R18, 0x80000, RZ, 0xfc, !PT ;  /* 0x0008000012122812 */ /* 0x000fe400078efcff */
[----:B------:R-:W-:Y:S01]  /*9750*/  IADD3 R176, -R74, 0xb, RZ ;  /* 0x0000000b4ab07810 */ /* 0x000fe20007ffe1ff */
[----:B0-----:R-:W-:Y:S01]  /*9760*/  @P2 IMAD.HI.U32 R3, R0, R3, RZ ;  /* 0x0000000300032227 */ /* 0x001fe200078e00ff */
[----:B------:R-:W-:Y:S02]  /*9770*/  WARPGROUP.DEPBAR.LE gsb0, 0x0 ;  /* 0x00008000000079c5 */ /* 0x000fe40000010000 */
[----:B------:R-:W-:-:S06]  /*9780*/  WARPGROUP.ARRIVE ;  /* 0x00000000000079c5 */ /* 0x000fcc0000000000 */
[----:B------:R-:W-:Y:S01]  /*9790*/  HGMMA.64x96x16.F32 R24, gdesc[UR4], R24, gsb0 ;  /* 0x01600000041879f0 */ /* 0x000fe20008000818 */
[----:B------:R-:W-:Y:S02]  /*97a0*/  R2UR UR6, R10 ;  /* 0x000000000a0672ca */ /* 0x000fe400000e0000 */
[----:B------:R-:W-:Y:S01]  /*97b0*/  R2UR UR7, R11 ;  /* 0x000000000b0772ca */ /* 0x000fe200000e0000 */
[----:B------:R-:W-:Y:S01]  /*97c0*/  IMAD.MOV.U32 R11, RZ, RZ, 0x40000040 ;  /* 0x40000040ff0b7424 */ /* 0x000fe200078e00ff */
[----:B------:R-:W-:Y:S02]  /*97d0*/  R2UR UR4, R12 ;  /* 0x000000000c0472ca */ /* 0x000fe400000e0000 */
[----:B------:R-:W-:Y:S02]  /*97e0*/  R2UR UR5, R13 ;  /* 0x000000000d0572ca */ /* 0x000fe400000e0000 */
[----:B------:R-:W-:Y:S01]  /*97f0*/  IADD3 R10, R6, 0x6, RZ ;  /* 0x00000006060a7810 */ /* 0x000fe20007ffe0ff */
[----:B------:R-:W-:-:S02]  /*9800*/  WARPGROUP.DEPBAR.LE gsb0, 0x0 ;  /* 0x00008000000079c5 */ /* 0x000fc40000010000 */
[----:B------:R-:W-:-:S08]  /*9810*/  WARPGROUP.ARRIVE ;  /* 0x00000000000079c5 */ /* 0x000fd00000000000 */
[----:B------:R-:W-:Y:S01]  /*9820*/  HGMMA.64x96x16.F32 R24, gdesc[UR4], R24, gsb0 ;  /* 0x01600000041879f0 */ /* 0x000fe20008000818 */
[----:B------:R-:W-:Y:S02]  /*9830*/  R2UR UR6, R4 ;  /* 0x00000000040672ca */ /* 0x000fe400000e0000 */
[----:B------:R-:W-:Y:S01]  /*9840*/  R2UR UR7, R5 ;  /* 0x00000000050772ca */ /* 0x000fe200000e0000 */
[----:B------:R-:W0:Y:S01]  /*9850*/  @P2 LDC R4, c[0x0][0x450] ;  /* 0x00011400ff042b82 */ /* 0x000e220000000800 */
[----:B------:R-:W-:Y:S02]  /*9860*/  R2UR UR4, R10 ;  /* 0x000000000a0472ca */ /* 0x000fe400000e0000 */
[----:B------:R-:W-:Y:S02]  /*9870*/  R2UR UR5, R11 ;  /* 0x000000000b0572ca */ /* 0x000fe400000e0000 */
[----:B0-----:R-:W-:Y:S01]  /*9880*/  @P2 SHF.R.U32.HI R0, RZ, R4, R3 ;  /* 0x00000004ff002219 */ /* 0x001fe20000011603 */
[----:B------:R-:W-:-:S04]  /*9890*/  IMAD R3, R172, -0x60, R213 ;  /* 0xffffffa0ac037824 */ /* 0x000fc800078e02d5 */
[----:B------:R-:W0:Y:S01]  /*98a0*/  SHFL.IDX PT, R5, R0, 0x1, 0x1c1f ;  /* 0x003c1f0000057f89 */ /* 0x000e2200000e0000 */
[C-C-:B------:R-:W-:Y:S02]  /*98b0*/  IADD3 R8, -R214.reuse, 0x61, R3.reuse ;  /* 0x00000061d6087810 */ /* 0x140fe40007ffe103 */
[----:B------:R-:W-:Y:S01]  /*98c0*/  IADD3 R4, -R214, 0x60, R3 ;  /* 0x00000060d6047810 */ /* 0x000fe20007ffe103 */
[----:B------:R-:W3:Y:S02]  /*98d0*/  SHFL.IDX PT, R0, R0, RZ, 0x1c1f ;  /* 0x001c1fff00007589 */ /* 0x000ee400000e0000 */
[----:B------:R-:W-:-:S05]  /*98e0*/  IMAD.IADD R85, R8, 0x1, -R211 ;  /* 0x0000000108557824 */ /* 0x000fca00078e0ad3 */
[----:B0-----:R-:W-:-:S04]  /*98f0*/  VIADDMNMX R8, R5, R85, R4, PT ;  /* 0x0000005505087246 */ /* 0x001fc80003800104 */
[C---:B------:R-:W-:Y:S02]  /*9900*/  ISETP.GT.AND P3, PT, R8.reuse, RZ, PT ;  /* 0x000000ff0800720c */ /* 0x040fe40003f64270 */
[C---:B------:R-:W-:Y:S02]  /*9910*/  ISETP.GT.AND P4, PT, R8.reuse, 0x1, PT ;  /* 0x000000010800780c */ /* 0x040fe40003f84270 */
[----:B------:R-:W-:Y:S01]  /*9920*/  ISETP.GT.AND P2, PT, R8, 0x8, PT ;  /* 0x000000080800780c */ /* 0x000fe20003f44270 */
[----:B------:R-:W-:Y:S02]  /*9930*/  WARPGROUP.DEPBAR.LE gsb0, 0x0 ;  /* 0x00008000000079c5 */ /* 0x000fe40000010000 */
[----:B------:R-:W-:-:S06]  /*9940*/  WARPGROUP.ARRIVE ;  /* 0x00000000000079c5 */ /* 0x000fcc0000000000 */
[----:B------:R-:W-:Y:S01]  /*9950*/  HGMMA.64x96x16.F32 R24, gdesc[UR4], R24, gsb0 ;  /* 0x01600000041879f0 */ /* 0x000fe20008000818 */
[----:B------:R-:W-:Y:S02]  /*9960*/  ULDC UR4, c[0x0][0x988] ;  /* 0x0002620000047ab9 */ /* 0x000fe40000000800 */
[----:B------:R-:W-:Y:S02]  /*9970*/  WARPGROUP.DEPBAR.LE gsb0, 0x0 ;  /* 0x00008000000079c5 */ /* 0x000fe40000010000 */
[----:B------:R-:W-:Y:S02]  /*9980*/  FSEL R91, R26, -INF , P3 ;  /* 0xff8000001a5b7808 */ /* 0x000fe40001800000 */
[----:B------:R-:W-:Y:S01]  /*9990*/  FSEL R95, R27, -INF , P4 ;  /* 0xff8000001b5f7808 */ /* 0x000fe20002000000 */
[----:B------:R0:W-:Y:S06]  /*99a0*/  BAR.ARV R176, 0x100 ;  /* 0x000400b00000751d */ /* 0x0001ec0000002000 */
        /* <DEDUP_REMOVED lines=65> */
[----:B---3--:R-:W-:Y:S01]  /*9dc0*/  VIADDMNMX R34, R0, R85, R4, PT ;  /* 0x0000005500227246 */ /* 0x008fe20003800104 */
[----:B------:R-:W-:Y:S01]  /*9dd0*/  IMAD.U32 R0, RZ, RZ, UR4 ;  /* 0x00000004ff007e24 */ /* 0x000fe2000f8e00ff */
[----:B------:R-:W-:-:S02]  /*9de0*/  FMNMX.FTZ R26, R71, R26, !PT ;  /* 0x0000001a471a7209 */ /* 0x000fc40007810000 */
[C---:B------:R-:W-:Y:S02]  /*9df0*/  ISETP.GT.AND P3, PT, R34.reuse, RZ, PT ;  /* 0x000000ff2200720c */ /* 0x040fe40003f64270 */
[----:B------:R-:W-:Y:S01]  /*9e00*/  ISETP.GT.AND P4, PT, R34, 0x1, PT ;  /* 0x000000012200780c */ /* 0x000fe20003f84270 */
[----:B------:R-:W3:Y:S01]  /*9e10*/  SHFL.BFLY PT, R87, R26, 0x2, 0x1f ;  /* 0x0c401f001a577f89 */ /* 0x000ee200000e0000 */
[----:B------:R-:W-:Y:S02]  /*9e20*/  FSEL R85, R24, -INF , P3 ;  /* 0xff80000018557808 */ /* 0x000fe40001800000 */
[C---:B------:R-:W-:Y:S02]  /*9e30*/  ISETP.GT.AND P2, PT, R34.reuse, 0x8, PT ;  /* 0x000000082200780c */ /* 0x040fe40003f44270 */
        /* <DEDUP_REMOVED lines=8> */
[----:B------:R-:W-:Y:S02]  /*9ec0*/  FMNMX.FTZ R4, R29, R4, !PT ;  /* 0x000000041d047209 */ /* 0x000fe40007810000 */
[----:B------:R-:W-:Y:S02]  /*9ed0*/  FSEL R33, R33, -INF , P3 ;  /* 0xff80000021217808 */ /* 0x000fe40001800000 */
[----:B---3--:R-:W-:Y:S02]  /*9ee0*/  FMNMX.FTZ R87, R26, R87, !PT ;  /* 0x000000571a577209 */ /* 0x008fe40007810000 */
[----:B------:R-:W-:-:S03]  /*9ef0*/  ISETP.GT.AND P3, PT, R34, 0x19, PT ;  /* 0x000000192200780c */ /* 0x000fc60003f64270 */
[----:B------:R-:W3:Y:S01]  /*9f00*/  SHFL.BFLY PT, R8, R87, 0x1, 0x1f ;  /* 0x0c201f0057087f89 */ /* 0x000ee200000e0000 */
        /* <DEDUP_REMOVED lines=8> */
[----:B---3--:R-:W-:Y:S02]  /*9f90*/  FMNMX.FTZ R8, R87, R8, !PT ;  /* 0x0000000857087209 */ /* 0x008fe40007810000 */
[----:B------:R-:W-:Y:S02]  /*9fa0*/  FSEL R87, R32, -INF , P2 ;  /* 0xff80000020577808 */ /* 0x000fe40001000000 */
[C---:B------:R-:W-:Y:S01]  /*9fb0*/  FSETP.NEU.FTZ.AND P4, PT, R8.reuse, -INF , PT ;  /* 0xff8000000800780b */ /* 0x040fe20003f9d000 */
[----:B------:R-:W-:Y:S01]  /*9fc0*/  FMUL.FTZ R26, R8, R0 ;  /* 0x00000000081a7220 */ /* 0x000fe20000410000 */
[----:B------:R-:W-:-:S02]  /*9fd0*/  ISETP.GT.AND P2, PT, R34, 0x18, PT ;  /* 0x000000182200780c */ /* 0x000fc40003f44270 */
[----:B------:R-:W-:Y:S02]  /*9fe0*/  FMNMX.FTZ R4, R87, R4, !PT ;  /* 0x0000000457047209 */ /* 0x000fe40007810000 */
[----:B------:R-:W-:Y:S02]  /*9ff0*/  FSEL R28, R26, RZ, P4 ;  /* 0x000000ff1a1c7208 */ /* 0x000fe40002000000 */
[----:B------:R-:W-:-:S03]  /*a000*/  FMNMX.FTZ R26, R33, R4, !PT ;  /* 0x00000004211a7209 */ /* 0x000fc60007810000 */
[-CC-:B------:R-:W-:Y:S01]  /*a010*/  FFMA.FTZ R201, R91, R0.reuse, -R28.reuse ;  /* 0x000000005bc97223 */ /* 0x180fe2000001081c */
[----:B------:R-:W-:Y:S01]  /*a020*/  FSEL R91, R36, -INF , P2 ;  /* 0xff800000245b7808 */ /* 0x000fe20001000000 */
[-CC-:B------:R-:W-:Y:S01]  /*a030*/  FFMA.FTZ R30, R95, R0.reuse, -R28.reuse ;  /* 0x000000005f1e7223 */ /* 0x180fe2000001081c */
[----:B------:R-:W-:Y:S01]  /*a040*/  ISETP.GT.AND P2, PT, R34, 0x20, PT ;  /* 0x000000202200780c */ /* 0x000fe20003f44270 */
[--C-:B------:R-:W-:Y:S01]  /*a050*/  FFMA.FTZ R203, R93, R0, -R28.reuse ;  /* 0x000000005dcb7223 */ /* 0x100fe2000001081c */
[----:B------:R-:W-:Y:S01]  /*a060*/  FMNMX.FTZ R26, R91, R26, !PT ;  /* 0x0000001a5b1a7209 */ /* 0x000fe20007810000 */
[----:B------:R3:W-:Y:S01]  /*a070*/  MUFU.EX2 R4, R30 ;  /* 0x0000001e00047308 */ /* 0x0007e20000000800 */
[----:B------:R-:W-:Y:S01]  /*a080*/  FSEL R95, R40, -INF , P2 ;  /* 0xff800000285f7808 */ /* 0x000fe20001000000 */
[--C-:B------:R-:W-:Y:S01]  /*a090*/  FFMA.FTZ R32, R89, R0, -R28.reuse ;  /* 0x0000000059207223 */ /* 0x100fe2000001081c */
[----:B------:R-:W-:Y:S01]  /*a0a0*/  FMNMX.FTZ R26, R37, R26, !PT ;  /* 0x0000001a251a7209 */ /* 0x000fe20007810000 */
[-CC-:B------:R-:W-:Y:S01]  /*a0b0*/  FFMA.FTZ R153, R83, R0.reuse, -R28.reuse ;  /* 0x0000000053997223 */ /* 0x180fe2000001081c */
[----:B------:R-:W-:Y:S01]  /*a0c0*/  ISETP.GT.AND P2, PT, R34, 0x28, PT ;  /* 0x000000282200780c */ /* 0x000fe20003f44270 */
[--C-:B------:R-:W-:Y:S01]  /*a0d0*/  FFMA.FTZ R36, R73, R0, -R28.reuse ;  /* 0x0000000049247223 */ /* 0x100fe2000001081c */
[----:B------:R-:W-:Y:S01]  /*a0e0*/  FMNMX.FTZ R26, R95, R26, !PT ;  /* 0x0000001a5f1a7209 */ /* 0x000fe20007810000 */
[-CC-:B------:R-:W-:Y:S01]  /*a0f0*/  FFMA.FTZ R155, R31, R0.reuse, -R28.reuse ;  /* 0x000000001f9b7223 */ /* 0x180fe2000001081c */
[----:B------:R-:W-:Y:S01]  /*a100*/  FSEL R93, R44, -INF , P2 ;  /* 0xff8000002c5d7808 */ /* 0x000fe20001000000 */
[--C-:B------:R-:W-:Y:S01]  /*a110*/  FFMA.FTZ R38, R39, R0, -R28.reuse ;  /* 0x0000000027267223 */ /* 0x100fe2000001081c */
[----:B---3--:R-:W-:Y:S01]  /*a120*/  FMNMX.FTZ R30, R41, R26, !PT ;  /* 0x0000001a291e7209 */ /* 0x008fe20007810000 */
[--C-:B------:R-:W-:Y:S01]  /*a130*/  FFMA.FTZ R159, R3, R0, -R28.reuse ;  /* 0x00000000039f7223 */ /* 0x100fe2000001081c */
[----:B------:R-:W-:Y:S01]  /*a140*/  ISETP.GT.AND P2, PT, R34, 0x30, PT ;  /* 0x000000302200780c */ /* 0x000fe20003f44270 */
[----:B------:R3:W-:Y:S01]  /*a150*/  MUFU.EX2 R26, R32 ;  /* 0x00000020001a7308 */ /* 0x0007e20000000800 */
[----:B------:R-:W-:Y:S01]  /*a160*/  FMNMX.FTZ R30, R93, R30, !PT ;  /* 0x0000001e5d1e7209 */ /* 0x000fe20007810000 */
[-CC-:B------:R-:W-:Y:S01]  /*a170*/  FFMA.FTZ R161, R27, R0.reuse, -R28.reuse ;  /* 0x000000001ba17223 */ /* 0x180fe2000001081c */
[----:B------:R-:W-:Y:S01]  /*a180*/  FSEL R89, R48, -INF , P2 ;  /* 0xff80000030597808 */ /* 0x000fe20001000000 */
[--C-:B------:R-:W-:Y:S01]  /*a190*/  FFMA.FTZ R157, R5, R0, -R28.reuse ;  /* 0x00000000059d7223 */ /* 0x100fe2000001081c */
[----:B------:R-:W-:Y:S01]  /*a1a0*/  FMNMX.FTZ R30, R45, R30, !PT ;  /* 0x0000001e2d1e7209 */ /* 0x000fe20007810000 */
[--C-:B------:R-:W-:Y:S01]  /*a1b0*/  FFMA.FTZ R163, R35, R0, -R28.reuse ;  /* 0x0000000023a37223 */ /* 0x100fe2000001081c */
[----:B------:R-:W-:Y:S01]  /*a1c0*/  ISETP.GT.AND P2, PT, R34, 0x38, PT ;  /* 0x000000382200780c */ /* 0x000fe20003f44270 */
[----:B------:R-:W4:Y:S01]  /*a1d0*/  MUFU.EX2 R201, R201 ;  /* 0x000000c900c97308 */ /* 0x000f220000000800 */
[----:B------:R-:W-:Y:S01]  /*a1e0*/  FMNMX.FTZ R30, R89, R30, !PT ;  /* 0x0000001e591e7209 */ /* 0x000fe20007810000 */
[-CC-:B------:R-:W-:Y:S01]  /*a1f0*/  FFMA.FTZ R40, R55, R0.reuse, -R28.reuse ;  /* 0x0000000037287223 */ /* 0x180fe2000001081c */
[----:B------:R-:W-:Y:S01]  /*a200*/  FSEL R83, R52, -INF , P2 ;  /* 0xff80000034537808 */ /* 0x000fe20001000000 */
[--C-:B------:R-:W-:Y:S01]  /*a210*/  FFMA.FTZ R165, R81, R0, -R28.reuse ;  /* 0x0000000051a57223 */ /* 0x100fe2000001081c */
[----:B---3--:R-:W-:Y:S01]  /*a220*/  FMNMX.FTZ R32, R49, R30, !PT ;  /* 0x0000001e31207209 */ /* 0x008fe20007810000 */
[-CC-:B------:R-:W-:Y:S01]  /*a230*/  FFMA.FTZ R167, R75, R0.reuse, -R28.reuse ;  /* 0x000000004ba77223 */ /* 0x180fe2000001081c */
[C---:B------:R-:W-:Y:S01]  /*a240*/  ISETP.GT.AND P2, PT, R34.reuse, 0x40, PT ;  /* 0x000000402200780c */ /* 0x040fe20003f44270 */
[----:B------:R3:W-:Y:S01]  /*a250*/  MUFU.EX2 R30, R36 ;  /* 0x00000024001e7308 */ /* 0x0007e20000000800 */
        /* <DEDUP_REMOVED lines=9> */
[----:B------:R-:W-:Y:S01]  /*a2f0*/  FFMA.FTZ R171, R67, R0, -R28 ;  /* 0x0000000043ab7223 */ /* 0x000fe2000001081c */
[----:B------:R-:W-:-:S02]  /*a300*/  ISETP.GT.AND P2, PT, R34, 0x48, PT ;  /* 0x000000482200780c */ /* 0x000fc40003f44270 */
[----:B------:R-:W-:Y:S02]  /*a310*/  FSEL R57, R57, -INF , P3 ;  /* 0xff80000039397808 */ /* 0x000fe40001800000 */
[----:B------:R-:W-:Y:S01]  /*a320*/  FMNMX.FTZ R32, R53, R32, !PT ;  /* 0x0000002035207209 */ /* 0x000fe20007810000 */
[----:B------:R-:W2:Y:S01]  /*a330*/  MUFU.EX2 R153, R153 ;  /* 0x0000009900997308 */ /* 0x000ea20000000800 */
[----:B------:R-:W-:Y:S02]  /*a340*/  ISETP.GT.AND P3, PT, R34, 0x49, PT ;  /* 0x000000492200780c */ /* 0x000fe40003f64270 */
[----:B------:R-:W-:Y:S02]  /*a350*/  FSEL R31, R60, -INF , P2 ;  /* 0xff8000003c1f7808 */ /* 0x000fe40001000000 */
[----:B---3--:R-:W-:Y:S02]  /*a360*/  FMNMX.FTZ R36, R57, R32, !PT ;  /* 0x0000002039247209 */ /* 0x008fe40007810000 */
[----:B------:R-:W-:Y:S01]  /*a370*/  ISETP.GT.AND P2, PT, R34, 0x50, PT ;  /* 0x000000502200780c */ /* 0x000fe20003f44270 */
[----:B------:R-:W-:Y:S01]  /*a380*/  MUFU.EX2 R155, R155 ;  /* 0x0000009b009b7308 */ /* 0x000fe20000000800 */
[----:B------:R-:W-:-:S02]  /*a390*/  FSEL R61, R61, -INF , P3 ;  /* 0xff8000003d3d7808 */ /* 0x000fc40001800000 */
[----:B------:R-:W-:Y:S02]  /*a3a0*/  FMNMX.FTZ R36, R31, R36, !PT ;  /* 0x000000241f247209 */ /* 0x000fe40007810000 */
[----:B------:R-:W-:Y:S02]  /*a3b0*/  ISETP.GT.AND P3, PT, R34, 0x51, PT ;  /* 0x000000512200780c */ /* 0x000fe40003f64270 */
[----:B------:R-:W-:Y:S01]  /*a3c0*/  FSEL R39, R64, -INF , P2 ;  /* 0xff80000040277808 */ /* 0x000fe20001000000 */
[----:B------:R3:W-:Y:S01]  /*a3d0*/  MUFU.EX2 R32, R38 ;  /* 0x0000002600207308 */ /* 0x0007e20000000800 */
[----:B------:R-:W-:Y:S02]  /*a3e0*/  FMNMX.FTZ R36, R61, R36, !PT ;  /* 0x000000243d247209 */ /* 0x000fe40007810000 */
[----:B------:R-:W-:Y:S02]  /*a3f0*/  ISETP.GT.AND P2, PT, R34, 0x58, PT ;  /* 0x000000582200780c */ /* 0x000fe40003f44270 */
[----:B------:R-:W-:-:S02]  /*a400*/  FSEL R65, R65, -INF , P3 ;  /* 0xff80000041417808 */ /* 0x000fc40001800000 */
[----:B------:R-:W-:Y:S01]  /*a410*/  FMNMX.FTZ R36, R39, R36, !PT ;  /* 0x0000002427247209 */ /* 0x000fe20007810000 */
[----:B------:R-:W-:Y:S01]  /*a420*/  MUFU.EX2 R157, R157 ;  /* 0x0000009d009d7308 */ /* 0x000fe20000000800 */
[----:B------:R-:W-:Y:S01]  /*a430*/  ISETP.GT.AND P3, PT, R34, 0x59, PT ;  /* 0x000000592200780c */ /* 0x000fe20003f64270 */
[-CC-:B------:R-:W-:Y:S01]  /*a440*/  FFMA.FTZ R34, R43, R0.reuse, -R28.reuse ;  /* 0x000000002b227223 */ /* 0x180fe2000001081c */
[----:B------:R-:W-:Y:S01]  /*a450*/  FSEL R97, R68, -INF , P2 ;  /* 0xff80000044617808 */ /* 0x000fe20001000000 */
[----:B---3--:R-:W-:Y:S01]  /*a460*/  FFMA.FTZ R38, R51, R0, -R28 ;  /* 0x0000000033267223 */ /* 0x008fe2000001081c */
[----:B------:R-:W-:Y:S02]  /*a470*/  FMNMX.FTZ R36, R65, R36, !PT ;  /* 0x0000002441247209 */ /* 0x000fe40007810000 */
[----:B------:R-:W-:Y:S01]  /*a480*/  FSEL R69, R69, -INF , P3 ;  /* 0xff80000045457808 */ /* 0x000fe20001800000 */
[----:B------:R-:W-:Y:S01]  /*a490*/  MUFU.EX2 R34, R34 ;  /* 0x0000002200227308 */ /* 0x000fe20000000800 */
[----:B------:R-:W-:-:S04]  /*a4a0*/  FMNMX.FTZ R36, R97, R36, !PT ;  /* 0x0000002461247209 */ /* 0x000fc80007810000 */
[----:B------:R-:W-:Y:S01]  /*a4b0*/  FMNMX.FTZ R3, R69, R36, !PT ;  /* 0x0000002445037209 */ /* 0x000fe20007810000 */
[--C-:B------:R-:W-:Y:S02]  /*a4c0*/  FFMA.FTZ R36, R47, R0, -R28.reuse ;  /* 0x000000002f247223 */ /* 0x100fe4000001081c */
[----:B------:R-:W-:Y:S02]  /*a4d0*/  MUFU.EX2 R159, R159 ;  /* 0x0000009f009f7308 */ /* 0x000fe40000000800 */
[----:B------:R-:W3:Y:S06]  /*a4e0*/  SHFL.BFLY PT, R42, R3, 0x2, 0x1f ;  /* 0x0c401f00032a7f89 */ /* 0x000eec00000e0000 */
[----:B------:R-:W-:Y:S08]  /*a4f0*/  MUFU.EX2 R36, R36 ;  /* 0x0000002400247308 */ /* 0x000ff00000000800 */
[----:B------:R-:W-:Y:S08]  /*a500*/  MUFU.EX2 R161, R161 ;  /* 0x000000a100a17308 */ /* 0x000ff00000000800 */
[----:B------:R-:W-:Y:S01]  /*a510*/  MUFU.EX2 R38, R38 ;  /* 0x0000002600267308 */ /* 0x000fe20000000800 */
[----:B---3--:R-:W-:Y:S01]  /*a520*/  FMNMX.FTZ R27, R3, R42, !PT ;  /* 0x0000002a031b7209 */ /* 0x008fe20007810000 */
[-CC-:B------:R-:W-:Y:S01]  /*a530*/  FFMA.FTZ R42, R59, R0.reuse, -R28.reuse ;  /* 0x000000003b2a7223 */ /* 0x180fe2000001081c */
[----:B------:R-:W-:-:S03]  /*a540*/  FFMA.FTZ R28, R71, R0, -R28 ;  /* 0x00000000471c7223 */ /* 0x000fc6000001081c */
[----:B------:R-:W3:Y:S02]  /*a550*/  SHFL.BFLY PT, R46, R27, 0x1, 0x1f ;  /* 0x0c201f001b2e7f89 */ /* 0x000ee400000e0000 */
[----:B------:R-:W-:Y:S08]  /*a560*/  MUFU.EX2 R163, R163 ;  /* 0x000000a300a37308 */ /* 0x000ff00000000800 */
[----:B------:R-:W-:Y:S08]  /*a570*/  MUFU.EX2 R40, R40 ;  /* 0x0000002800287308 */ /* 0x000ff00000000800 */
[----:B------:R-:W-:Y:S01]  /*a580*/  MUFU.EX2 R165, R165 ;  /* 0x000000a500a57308 */ /* 0x000fe20000000800 */
[----:B---3--:R-:W-:-:S07]  /*a590*/  FMNMX.FTZ R5, R27, R46, !PT ;  /* 0x0000002e1b057209 */ /* 0x008fce0007810000 */
        /* <DEDUP_REMOVED lines=8> */
[-C--:B------:R-:W-:Y:S01]  /*a620*/  FFMA.FTZ R25, R29, R0.reuse, -R48 ;  /* 0x000000001d197223 */ /* 0x080fe20000010830 */
[----:B----4-:R-:W-:Y:S01]  /*a630*/  FADD.FTZ R24, R201, R4 ;  /* 0x00000004c9187221 */ /* 0x010fe20000010000 */
[-CC-:B-----5:R-:W-:Y:S01]  /*a640*/  FFMA.FTZ R152, R87, R0.reuse, -R48.reuse ;  /* 0x0000000057987223 */ /* 0x1a0fe20000010830 */
[----:B------:R-:W-:Y:S01]  /*a650*/  MUFU.EX2 R200, R200 ;  /* 0x000000c800c87308 */ /* 0x000fe20000000800 */
[-C--:B------:R-:W-:Y:S01]  /*a660*/  FFMA.FTZ R29, R33, R0.reuse, -R48 ;  /* 0x00000000211d7223 */ /* 0x080fe20000010830 */
[----:B-1----:R-:W-:Y:S01]  /*a670*/  FADD.FTZ R3, R203, R24 ;  /* 0x00000018cb037221 */ /* 0x002fe20000010000 */
[-CC-:B------:R-:W-:Y:S01]  /*a680*/  FFMA.FTZ R154, R91, R0.reuse, -R48.reuse ;  /* 0x000000005b9a7223 */ /* 0x180fe20000010830 */
[-CC-:B------:R-:W-:Y:S01]  /*a690*/  FFMA.FTZ R33, R37, R0.reuse, -R48.reuse ;  /* 0x0000000025217223 */ /* 0x180fe20000010830 */
[-CC-:B------:R-:W-:Y:S01]  /*a6a0*/  FFMA.FTZ R156, R95, R0.reuse, -R48.reuse ;  /* 0x000000005f9c7223 */ /* 0x180fe20000010830 */
[----:B------:R-:W-:Y:S01]  /*a6b0*/  FADD.FTZ R24, R26, R3 ;  /* 0x000000031a187221 */ /* 0x000fe20000010000 */
[-CC-:B------:R-:W-:Y:S01]  /*a6c0*/  FFMA.FTZ R37, R45, R0.reuse, -R48.reuse ;  /* 0x000000002d257223 */ /* 0x180fe20000010830 */
[----:B------:R-:W1:Y:S01]  /*a6d0*/  MUFU.EX2 R27, R27 ;  /* 0x0000001b001b7308 */ /* 0x000e620000000800 */
[-C--:B------:R-:W-:Y:S01]  /*a6e0*/  FFMA.FTZ R35, R41, R0.reuse, -R48 ;  /* 0x0000000029237223 */ /* 0x080fe20000010830 */
[----:B--2---:R-:W-:Y:S01]  /*a6f0*/  FADD.FTZ R43, R153, R24 ;  /* 0x00000018992b7221 */ /* 0x004fe20000010000 */
[-CC-:B------:R-:W-:Y:S01]  /*a700*/  FFMA.FTZ R158, R93, R0.reuse, -R48.reuse ;  /* 0x000000005d9e7223 */ /* 0x180fe20000010830 */
[-CC-:B------:R-:W-:Y:S01]  /*a710*/  FFMA.FTZ R160, R89, R0.reuse, -R48.reuse ;  /* 0x0000000059a07223 */ /* 0x180fe20000010830 */
[-CC-:B------:R-:W-:Y:S01]  /*a720*/  FFMA.FTZ R41, R49, R0.reuse, -R48.reuse ;  /* 0x0000000031297223 */ /* 0x180fe20000010830 */
[----:B------:R-:W-:Y:S01]  /*a730*/  FADD.FTZ R50, R30, R43 ;  /* 0x0000002b1e327221 */ /* 0x000fe20000010000 */
[-CC-:B------:R-:W-:Y:S01]  /*a740*/  FFMA.FTZ R162, R83, R0.reuse, -R48.reuse ;  /* 0x0000000053a27223 */ /* 0x180fe20000010830 */
[----:B------:R-:W2:Y:S01]  /*a750*/  MUFU.EX2 R202, R202 ;  /* 0x000000ca00ca7308 */ /* 0x000ea20000000800 */
[-CC-:B------:R-:W-:Y:S01]  /*a760*/  FFMA.FTZ R43, R73, R0.reuse, -R48.reuse ;  /* 0x00000000492b7223 */ /* 0x180fe20000010830 */
[-CC-:B------:R-:W-:Y:S01]  /*a770*/  FFMA.FTZ R164, R53, R0.reuse, -R48.reuse ;  /* 0x0000000035a47223 */ /* 0x180fe20000010830 */
[-CC-:B------:R-:W-:Y:S01]  /*a780*/  FFMA.FTZ R57, R57, R0.reuse, -R48.reuse ;  /* 0x0000000039397223 */ /* 0x180fe20000010830 */
[----:B------:R-:W-:Y:S01]  /*a790*/  F2FP.F16.F32.PACK_AB R201, R4, R201 ;  /* 0x000000c904c9723e */ /* 0x000fe200000000ff */
[-CC-:B------:R-:W-:Y:S01]  /*a7a0*/  FFMA.FTZ R31, R31, R0.reuse, -R48.reuse ;  /* 0x000000001f1f7223 */ /* 0x180fe20000010830 */
[-CC-:B------:R-:W-:Y:S01]  /*a7b0*/  FFMA.FTZ R61, R61, R0.reuse, -R48.reuse ;  /* 0x000000003d3d7223 */ /* 0x180fe20000010830 */
[-CC-:B------:R-:W-:Y:S01]  /*a7c0*/  FFMA.FTZ R39, R39, R0.reuse, -R48.reuse ;  /* 0x0000000027277223 */ /* 0x180fe20000010830 */
[----:B------:R-:W3:Y:S01]  /*a7d0*/  MUFU.EX2 R25, R25 ;  /* 0x0000001900197308 */ /* 0x000ee20000000800 */
[----:B-1----:R-:W-:Y:S01]  /*a7e0*/  FADD.FTZ R3, R200, R27 ;  /* 0x0000001bc8037221 */ /* 0x002fe20000010000 */
[-CC-:B------:R-:W-:Y:S01]  /*a7f0*/  FFMA.FTZ R65, R65, R0.reuse, -R48.reuse ;  /* 0x0000000041417223 */ /* 0x180fe20000010830 */
[-CC-:B------:R-:W-:Y:S01]  /*a800*/  FFMA.FTZ R97, R97, R0.reuse, -R48.reuse ;  /* 0x0000000061617223 */ /* 0x180fe20000010830 */
[----:B------:R-:W-:Y:S01]  /*a810*/  FFMA.FTZ R48, R69, R0, -R48 ;  /* 0x0000000045307223 */ /* 0x000fe20000010830 */
[----:B------:R-:W-:-:S02]  /*a820*/  F2FP.F16.F32.PACK_AB R203, R26, R203 ;  /* 0x000000cb1acb723e */ /* 0x000fc400000000ff */
[----:B------:R-:W-:Y:S01]  /*a830*/  F2FP.F16.F32.PACK_AB R153, R30, R153 ;  /* 0x000000991e99723e */ /* 0x000fe200000000ff */
[----:B------:R-:W1:Y:S01]  /*a840*/  MUFU.EX2 R152, R152 ;  /* 0x0000009800987308 */ /* 0x000e620000000800 */
[----:B--2---:R-:W-:Y:S01]  /*a850*/  FADD.FTZ R24, R202, R3 ;  /* 0x00000003ca187221 */ /* 0x004fe20000010000 */
[----:B------:R-:W-:Y:S01]  /*a860*/  FADD.FTZ R3, R155, R50 ;  /* 0x000000329b037221 */ /* 0x000fe20000010000 */
[C---:B------:R-:W-:Y:S02]  /*a870*/  F2FP.F16.F32.PACK_AB R155, R32.reuse, R155 ;  /* 0x0000009b209b723e */ /* 0x040fe400000000ff */
[----:B------:R-:W-:Y:S01]  /*a880*/  F2FP.F16.F32.PACK_AB R200, R27, R200 ;  /* 0x000000c81bc8723e */ /* 0x000fe200000000ff */
[----:B------:R-:W-:Y:S01]  /*a890*/  FADD.FTZ R50, R32, R3 ;  /* 0x0000000320327221 */ /* 0x000fe20000010000 */
[----:B------:R-:W-:Y:S01]  /*a8a0*/  @!P1 VIADD R3, R20, 0x22840 ;  /* 0x0002284014039836 */ /* 0x000fe20000000000 */
[----:B------:R-:W2:Y:S01]  /*a8b0*/  MUFU.EX2 R29, R29 ;  /* 0x0000001d001d7308 */ /* 0x000ea20000000800 */
[----:B---3--:R-:W-:Y:S01]  /*a8c0*/  FADD.FTZ R45, R25, R24 ;  /* 0x00000018192d7221 */ /* 0x008fe20000010000 */
[----:B------:R-:W-:Y:S01]  /*a8d0*/  FADD.FTZ R47, R157, R50 ;  /* 0x000000329d2f7221 */ /* 0x000fe20000010000 */
[----:B------:R-:W-:-:S02]  /*a8e0*/  F2FP.F16.F32.PACK_AB R202, R25, R202 ;  /* 0x000000ca19ca723e */ /* 0x000fc400000000ff */
[----:B------:R-:W-:Y:S01]  /*a8f0*/  @!P1 PRMT R3, RZ, 0x654, R3 ;  /* 0x00000654ff039816 */ /* 0x000fe20000000003 */
[C---:B------:R-:W-:Y:S01]  /*a900*/  FADD.FTZ R50, R34.reuse, R47 ;  /* 0x0000002f22327221 */ /* 0x040fe20000010000 */
[----:B------:R-:W-:Y:S01]  /*a910*/  F2FP.F16.F32.PACK_AB R157, R34, R157 ;  /* 0x0000009d229d723e */ /* 0x000fe200000000ff */
[----:B------:R-:W3:Y:S01]  /*a920*/  MUFU.EX2 R154, R154 ;  /* 0x0000009a009a7308 */ /* 0x000ee20000000800 */
[----:B-1----:R-:W-:Y:S01]  /*a930*/  FADD.FTZ R24, R152, R45 ;  /* 0x0000002d98187221 */ /* 0x002fe20000010000 */
[----:B------:R-:W-:Y:S01]  /*a940*/  FADD.FTZ R47, R159, R50 ;  /* 0x000000329f2f7221 */ /* 0x000fe20000010000 */
[----:B------:R1:W-:Y:S01]  /*a950*/  @!P1 SYNCS.ARRIVE.TRANS64.RED.A1T0 RZ, [R3+URZ], RZ ;  /* 0x000000ff03ff99a7 */ /* 0x0003e2000810043f */
[C---:B------:R-:W-:Y:S02]  /*a960*/  F2FP.F16.F32.PACK_AB R159, R36.reuse, R159 ;  /* 0x0000009f249f723e */ /* 0x040fe400000000ff */
[----:B------:R-:W-:Y:S02]  /*a970*/  FADD.FTZ R50, R36, R47 ;  /* 0x0000002f24327221 */ /* 0x000fe40000010000 */
[----:B------:R-:W4:Y:S01]  /*a980*/  MUFU.EX2 R33, R33 ;  /* 0x0000002100217308 */ /* 0x000f220000000800 */
[C---:B--2---:R-:W-:Y:S01]  /*a990*/  FADD.FTZ R45, R29.reuse, R24 ;  /* 0x000000181d2d7221 */ /* 0x044fe20000010000 */
[----:B------:R-:W-:-:S06]  /*a9a0*/  F2FP.F16.F32.PACK_AB R152, R29, R152 ;  /* 0x000000981d98723e */ /* 0x000fcc00000000ff */
[----:B------:R-:W2:Y:S01]  /*a9b0*/  MUFU.EX2 R156, R156 ;  /* 0x0000009c009c7308 */ /* 0x000ea20000000800 */
[----:B---3--:R-:W-:-:S07]  /*a9c0*/  FADD.FTZ R24, R154, R45 ;  /* 0x0000002d9a187221 */ /* 0x008fce0000010000 */
[----:B------:R-:W1:Y:S01]  /*a9d0*/  MUFU.EX2 R35, R35 ;  /* 0x0000002300237308 */ /* 0x000e620000000800 */
[C---:B----4-:R-:W-:Y:S01]  /*a9e0*/  FADD.FTZ R45, R33.reuse, R24 ;  /* 0x00000018212d7221 */ /* 0x050fe20000010000 */
[----:B------:R-:W-:-:S06]  /*a9f0*/  F2FP.F16.F32.PACK_AB R154, R33, R154 ;  /* 0x0000009a219a723e */ /* 0x000fcc00000000ff */
[----:B------:R-:W3:Y:S01]  /*aa00*/  MUFU.EX2 R158, R158 ;  /* 0x0000009e009e7308 */ /* 0x000ee20000000800 */
[----:B--2---:R-:W-:Y:S01]  /*aa10*/  FADD.FTZ R24, R156, R45 ;  /* 0x0000002d9c187221 */ /* 0x004fe20000010000 */
[----:B------:R-:W-:Y:S01]  /*aa20*/  FADD.FTZ R45, R161, R50 ;  /* 0x00000032a12d7221 */ /* 0x000fe20000010000 */
[----:B------:R-:W-:-:S03]  /*aa30*/  F2FP.F16.F32.PACK_AB R161, R38, R161 ;  /* 0x000000a126a1723e */ /* 0x000fc600000000ff */
[----:B------:R-:W-:Y:S02]  /*aa40*/  FADD.FTZ R50, R38, R45 ;  /* 0x0000002d26327221 */ /* 0x000fe40000010000 */
[----:B------:R-:W2:Y:S01]  /*aa50*/  MUFU.EX2 R37, R37 ;  /* 0x0000002500257308 */ /* 0x000ea20000000800 */
[----:B-1----:R-:W-:Y:S01]  /*aa60*/  FADD.FTZ R3, R35, R24 ;  /* 0x0000001823037221 */ /* 0x002fe20000010000 */
[----:B------:R-:W-:Y:S01]  /*aa70*/  FADD.FTZ R45, R163, R50 ;  /* 0x00000032a32d7221 */ /* 0x000fe20000010000 */
[----:B------:R-:W-:Y:S02]  /*aa80*/  F2FP.F16.F32.PACK_AB R163, R40, R163 ;  /* 0x000000a328a3723e */ /* 0x000fe400000000ff */
[----:B------:R-:W-:-:S03]  /*aa90*/  F2FP.F16.F32.PACK_AB R156, R35, R156 ;  /* 0x0000009c239c723e */ /* 0x000fc600000000ff */
[----:B------:R-:W1:Y:S01]  /*aaa0*/  MUFU.EX2 R160, R160 ;  /* 0x000000a000a07308 */ /* 0x000e620000000800 */
[----:B---3--:R-:W-:-:S07]  /*aab0*/  FADD.FTZ R24, R158, R3 ;  /* 0x000000039e187221 */ /* 0x008fce0000010000 */
[----:B------:R-:W3:Y:S01]  /*aac0*/  MUFU.EX2 R41, R41 ;  /* 0x0000002900297308 */ /* 0x000ee20000000800 */
[C---:B--2---:R-:W-:Y:S01]  /*aad0*/  FADD.FTZ R3, R37.reuse, R24 ;  /* 0x0000001825037221 */ /* 0x044fe20000010000 */
[----:B------:R-:W-:Y:S01]  /*aae0*/  FADD.FTZ R24, R40, R45 ;  /* 0x0000002d28187221 */ /* 0x000fe20000010000 */
[----:B------:R-:W-:-:S03]  /*aaf0*/  F2FP.F16.F32.PACK_AB R158, R37, R158 ;  /* 0x0000009e259e723e */ /* 0x000fc600000000ff */
[----:B------:R-:W-:Y:S01]  /*ab00*/  FADD.FTZ R45, R165, R24 ;  /* 0x00000018a52d7221 */ /* 0x000fe20000010000 */
[----:B------:R-:W-:Y:S01]  /*ab10*/  F2FP.F16.F32.PACK_AB R165, R42, R165 ;  /* 0x000000a52aa5723e */ /* 0x000fe200000000ff */
[----:B------:R-:W2:Y:S01]  /*ab20*/  MUFU.EX2 R162, R162 ;  /* 0x000000a200a27308 */ /* 0x000ea20000000800 */
[----:B-1----:R-:W-:Y:S01]  /*ab30*/  FADD.FTZ R4, R160, R3 ;  /* 0x00000003a0047221 */ /* 0x002fe20000010000 */
[----:B------:R-:W-:-:S04]  /*ab40*/  FADD.FTZ R24, R42, R45 ;  /* 0x0000002d2a187221 */ /* 0x000fc80000010000 */
[----:B------:R-:W-:Y:S02]  /*ab50*/  FADD.FTZ R45, R167, R24 ;  /* 0x00000018a72d7221 */ /* 0x000fe40000010000 */
        /* <DEDUP_REMOVED lines=41> */
.L_x_13819:
[----:B------:R0:W1:Y:S01]  /*adf0*/  SYNCS.PHASECHK.TRANS64.TRYWAIT P2, [R20+URZ+0x22850], R21 ;  /* 0x02285015140075a7 */ /* 0x000062000804017f */
[----:B------:R-:W-:Y:S05]  /*ae00*/  @!P0 BRA `(.L_x_13820) ;  /* 0x0000000000048947 */ /* 0x000fea0003800000 */
[----:B------:R-:W-:Y:S01]  /*ae10*/  BPT.TRAP 0x1 ;  /* 0x000000040000795c */ /* 0x000fe20000300000 */
.L_x_13820:
[----:B------:R-:W-:Y:S04]  /*ae20*/  BSSY B0, `(.L_x_13821) ;  /* 0x0000004000007945 */ /* 0x000fe80003800000 */
[----:B-1----:R-:W-:Y:S05]  /*ae30*/  @P2 BRA `(.L_x_13822) ;  /* 0x0000000000082947 */ /* 0x002fea0003800000 */
[----:B------:R-:W1:Y:S02]  /*ae40*/  SYNCS.PHASECHK.TRANS64.TRYWAIT P2, [R20+URZ+0x22850], R21 ;  /* 0x02285015140075a7 */ /* 0x000e64000804017f */
[----:B-1----:R-:W-:Y:S05]  /*ae50*/  @!P2 BRA `(.L_x_13823) ;  /* 0x0000013400f4a947 */ /* 0x002fea0003800000 */
.L_x_13822:
[----:B------:R-:W-:Y:S05]  /*ae60*/  BSYNC B0 ;  /* 0x0000000000007941 */ /* 0x000fea0003800000 */
.L_x_13821:
[----:B------:R-:W-:Y:S05]  /*ae70*/  WARPSYNC.ALL ;  /* 0x0000000000007948 */ /* 0x000fea0003800000 */
[----:B------:R-:W2:Y:S01]  /*ae80*/  LDC R24, c[0x0][0x448] ;  /* 0x00011200ff187b82 */ /* 0x000ea20000000800 */
[----:B------:R-:W-:Y:S01]  /*ae90*/  R2UR UR4, R19 ;  /* 0x00000000130472ca */ /* 0x000fe200000e0000 */
[----:B01----:R-:W-:Y:S01]  /*aea0*/  IMAD.MOV.U32 R21, RZ, RZ, 0xc00 ;  /* 0x00000c00ff157424 */ /* 0x003fe200078e00ff */
[----:B------:R-:W-:Y:S01]  /*aeb0*/  ULDC UR46, c[0x0][0x988] ;  /* 0x00026200002e7ab9 */ /* 0x000fe20000000800 */
[----:B------:R-:W-:Y:S01]  /*aec0*/  IMAD.MOV.U32 R29, RZ, RZ, 0x40000040 ;  /* 0x40000040ff1d7424 */ /* 0x000fe200078e00ff */
[----:B------:R-:W-:Y:S01]  /*aed0*/  ULDC UR47, c[0x0][0x988] ;  /* 0x00026200002f7ab9 */ /* 0x000fe20000000800 */
[----:B------:R-:W-:-:S02]  /*aee0*/  IMAD.MOV.U32 R27, RZ, RZ, 0x40000040 ;  /* 0x40000040ff1b7424 */ /* 0x000fc400078e00ff */
[----:B------:R-:W-:Y:S01]  /*aef0*/  IMAD.MOV.U32 R31, RZ, RZ, 0x40000040 ;  /* 0x40000040ff1f7424 */ /* 0x000fe200078e00ff */
[----:B------:R-:W-:Y:S01]  /*af00*/  R2UR UR11, R29 ;  /* 0x000000001d0b72ca */ /* 0x000fe200000e0000 */
[----:B------:R-:W-:Y:S01]  /*af10*/  @!P1 VIADD R20, R20, 0x22860 ;  /* 0x0002286014149836 */ /* 0x000fe20000000000 */
[----:B------:R-:W-:Y:S02]  /*af20*/  R2UR UR15, R27 ;  /* 0x000000001b0f72ca */ /* 0x000fe400000e0000 */
        /* <DEDUP_REMOVED lines=10> */
[----:B------:R-:W-:Y:S02]  /*afd0*/  IMAD.MOV.U32 R21, RZ, RZ, R210 ;  /* 0x000000ffff157224 */ /* 0x000fe400078e00d2 */
[C---:B------:R-:W-:Y:S01]  /*afe0*/  VIADD R28, R24.reuse, 0x80 ;  /* 0x00000080181c7836 */ /* 0x040fe20000000000 */
[----:B------:R-:W1:Y:S01]  /*aff0*/  @P2 LDC R25, c[0x0][0x44c] ;  /* 0x00011300ff192b82 */ /* 0x000e620000000800 */
[C---:B------:R-:W-:Y:S01]  /*b000*/  R2UR UR6, R24.reuse ;  /* 0x00000000180672ca */ /* 0x040fe200000e0000 */
[----:B------:R-:W-:Y:S02]  /*b010*/  VIADD R30, R24, 0x200 ;  /* 0x00000200181e7836 */ /* 0x000fe40000000000 */
[----:B------:R-:W-:Y:S01]  /*b020*/  R2UR UR10, R28 ;  /* 0x000000001c0a72ca */ /* 0x000fe200000e0000 */
[----:B------:R-:W-:-:S02]  /*b030*/  VIADD R28, R24, 0x180 ;  /* 0x00000180181c7836 */ /* 0x000fc40000000000 */
[----:B------:R-:W-:Y:S01]  /*b040*/  R2UR UR22, R30 ;  /* 0x000000001e1672ca */ /* 0x000fe200000e0000 */
[----:B------:R-:W2:Y:S02]  /*b050*/  @P2 LDC R26, c[0x0][0x450] ;  /* 0x00011400ff1a2b82 */ /* 0x000ea40000000800 */
[----:B------:R-:W-:Y:S01]  /*b060*/  R2UR UR18, R28 ;  /* 0x000000001c1272ca */ /* 0x000fe200000e0000 */
[----:B-1----:R-:W-:-:S05]  /*b070*/  @P2 IMAD.HI.U32 R25, R210, R25, RZ ;  /* 0x00000019d2192227 */ /* 0x002fca00078e00ff */
[----:B--2---:R-:W-:Y:S01]  /*b080*/  @P2 SHF.R.U32.HI R21, RZ, R26, R25 ;  /* 0x0000001aff152219 */ /* 0x004fe20000011619 */
[----:B------:R-:W-:Y:S02]  /*b090*/  IMAD.MOV.U32 R25, RZ, RZ, 0x40000040 ;  /* 0x40000040ff197424 */ /* 0x000fe400078e00ff */
[C---:B------:R-:W-:Y:S01]  /*b0a0*/  VIADD R26, R24.reuse, 0x100 ;  /* 0x00000100181a7836 */ /* 0x040fe20000000000 */
[----:B------:R-:W-:Y:S01]  /*b0b0*/  IADD3 R21, R21, R213, -R211 ;  /* 0x000000d515157210 */ /* 0x000fe20007ffe8d3 */
[----:B------:R-:W-:Y:S01]  /*b0c0*/  VIADD R24, R24, 0x280 ;  /* 0x0000028018187836 */ /* 0x000fe20000000000 */
[----:B------:R-:W-:Y:S02]  /*b0d0*/  R2UR UR7, R25 ;  /* 0x00000000190772ca */ /* 0x000fe400000e0000 */
[----:B------:R-:W-:Y:S01]  /*b0e0*/  R2UR UR14, R26 ;  /* 0x000000001a0e72ca */ /* 0x000fe200000e0000 */
[----:B------:R-:W-:Y:S01]  /*b0f0*/  IMAD.HI R21, R21, 0x2aaaaaab, RZ ;  /* 0x2aaaaaab15157827 */ /* 0x000fe200078e02ff */
[----:B------:R-:W-:-:S02]  /*b100*/  R2UR UR26, R24 ;  /* 0x00000000181a72ca */ /* 0x000fc400000e0000 */
[----:B------:R-:W-:Y:S02]  /*b110*/  R2UR UR27, R25 ;  /* 0x00000000191b72ca */ /* 0x000fe400000e0000 */
[----:B0-----:R-:W-:-:S06]  /*b120*/  WARPGROUP.ARRIVE ;  /* 0x00000000000079c5 */ /* 0x001fcc0000000000 */
        /* <DEDUP_REMOVED lines=23> */
[----:B0-----:R-:W-:-:S04]  /*b2a0*/  SHF.R.U32.HI R20, RZ, 0x1f, R21 ;  /* 0x0000001fff147819 */ /* 0x001fc80000011615 */
[----:B------:R-:W-:Y:S01]  /*b2b0*/  LEA.HI.SX32 R20, R21, R20, 0x1c ;  /* 0x0000001415147211 */ /* 0x000fe200078fe2ff */
[----:B------:R-:W-:-:S03]  /*b2c0*/  VIADD R21, R172, 0xfffffffe ;  /* 0xfffffffeac157836 */ /* 0x000fc60000000000 */
[----:B------:R-:W-:-:S04]  /*b2d0*/  VIMNMX R20, R215, R20, !PT ;  /* 0x00000014d7147248 */ /* 0x000fc80007fe0100 */
[----:B------:R-:W-:-:S13]  /*b2e0*/  ISETP.GE.AND P2, PT, R21, R20, PT ;  /* 0x000000141500720c */ /* 0x000fda0003f46270 */
[----:B------:R-:W-:Y:S05]  /*b2f0*/  @!P2 BRA `(.L_x_13824) ;  /* 0x0000002400c8a947 */ /* 0x000fea0003800000 */
[----:B------:R-:W-:Y:S02]  /*b300*/  IMAD.MOV.U32 R202, RZ, RZ, R8 ;  /* 0x000000ffffca7224 */ /* 0x000fe400078e0008 */
[----:B------:R-:W-:-:S07]  /*b310*/  IMAD.MOV.U32 R203, RZ, RZ, R5 ;  /* 0x000000ffffcb7224 */ /* 0x000fce00078e0005 */
.L_x_13834:
[----:B------:R-:W-:Y:S01]  /*b320*/  VIADD R22, R22, 0x1 ;  /* 0x0000000116167836 */ /* 0x000fe20000000000 */
[----:B------:R-:W-:Y:S05]  /*b330*/  YIELD ;  /* 0x0000000000007946 */ /* 0x000fea0003800000 */
[----:B------:R-:W-:-:S04]  /*b340*/  ISETP.NE.AND P2, PT, R22, 0x2, PT ;  /* 0x000000021600780c */ /* 0x000fc80003f45270 */
[----:B------:R-:W-:Y:S02]  /*b350*/  SEL R0, RZ, 0x1, P2 ;  /* 0x00000001ff007807 */ /* 0x000fe40001000000 */
[----:B------:R-:W-:Y:S02]  /*b360*/  SEL R22, R22, RZ, P2 ;  /* 0x000000ff16167207 */ /* 0x000fe40001000000 */
[----:B------:R-:W-:Y:S01]  /*b370*/  LOP3.LUT R206, R206, R0, RZ, 0x3c, !PT ;  /* 0x00000000cece7212 */ /* 0x000fe200078e3cff */
[----:B0-----:R-:W-:Y:S06]  /*b380*/  @!P0 BRA `(.L_x_13825) ;  /* 0x0000000000048947 */ /* 0x001fec0003800000 */
[----:B------:R-:W-:Y:S01]  /*b390*/  BPT.TRAP 0x1 ;  /* 0x000000040000795c */ /* 0x000fe20000300000 */
.L_x_13825:
[----:B------:R-:W-:Y:S01]  /*b3a0*/  IMAD R200, R22, 0x8, R19 ;  /* 0x0000000816c87824 */ /* 0x000fe200078e0213 */
[----:B------:R-:W-:-:S04]  /*b3b0*/  SHF.L.U32 R201, R206, 0x1f, RZ ;  /* 0x0000001fcec97819 */ /* 0x000fc800000006ff */
[----:B------:R0:W1:Y:S01]  /*b3c0*/  SYNCS.PHASECHK.TRANS64.TRYWAIT P2, [R200+URZ+0x22830], R201 ;  /* 0x022830c9c80075a7 */ /* 0x000062000804017f */
[----:B------:R-:W-:Y:S05]  /*b3d0*/  @!P0 BRA `(.L_x_13826) ;  /* 0x0000000000048947 */ /* 0x000fea0003800000 */
[----:B------:R-:W-:Y:S01]  /*b3e0*/  BPT.TRAP 0x1 ;  /* 0x000000040000795c */ /* 0x000fe20000300000 */
.L_x_13826:
[----:B------:R-:W2:Y:S01]  /*b3f0*/  LDC R0, c[0x0][0x448] ;  /* 0x00011200ff007b82 */ /* 0x000ea20000000800 */
[----:B------:R-:W-:Y:S01]  /*b400*/  IMAD.IADD R8, R218, 0x1, R210 ;  /* 0x00000001da087824 */ /* 0x000fe200078e02d2 */
[----:B--2---:R-:W-:-:S13]  /*b410*/  ISETP.NE.AND P3, PT, R0, 0x1, PT ;  /* 0x000000010000780c */ /* 0x004fda0003f65270 */
[----:B------:R-:W2:Y:S08]  /*b420*/  @P3 LDC R5, c[0x0][0x44c] ;  /* 0x00011300ff053b82 */ /* 0x000eb00000000800 */
[----:B------:R-:W3:Y:S01]  /*b430*/  @P3 LDC R0, c[0x0][0x450] ;  /* 0x00011400ff003b82 */ /* 0x000ee20000000800 */
[----:B--2---:R-:W-:-:S05]  /*b440*/  @P3 IMAD.HI.U32 R5, R8, R5, RZ ;  /* 0x0000000508053227 */ /* 0x004fca00078e00ff */
[----:B---3--:R-:W-:Y:S01]  /*b450*/  @P3 SHF.R.U32.HI R8, RZ, R0, R5 ;  /* 0x00000000ff083219 */ /* 0x008fe20000011605 */
[----:B-1----:R-:W-:Y:S06]  /*b460*/  @P2 BRA `(.L_x_13827) ;  /* 0x0000000000082947 */ /* 0x002fec0003800000 */
[----:B------:R-:W1:Y:S02]  /*b470*/  SYNCS.PHASECHK.TRANS64.TRYWAIT P2, [R200+URZ+0x22830], R201 ;  /* 0x022830c9c80075a7 */ /* 0x000e64000804017f */
[----:B-1----:R-:W-:Y:S05]  /*b480*/  @!P2 BRA `(.L_x_13828) ;  /* 0x00000130007ca947 */ /* 0x002fea0003800000 */
.L_x_13827:
[----:B------:R-:W-:Y:S01]  /*b490*/  IMAD R156, R22, 0x300, R9 ;  /* 0x00000300169c7824 */ /* 0x000fe200078e0209 */
[----:B------:R-:W-:Y:S05]  /*b4a0*/  WARPSYNC.ALL ;  /* 0x0000000000007948 */ /* 0x000fea0003800000 */
[----:B------:R-:W-:Y:S01]  /*b4b0*/  IMAD.MOV.U32 R157, RZ, RZ, 0x40000040 ;  /* 0x40000040ff9d7424 */ /* 0x000fe200078e00ff */
[C---:B------:R-:W-:Y:S01]  /*b4c0*/  R2UR UR6, R156.reuse ;  /* 0x000000009c0672ca */ /* 0x040fe200000e0000 */
[----:B------:R-:W-:Y:S01]  /*b4d0*/  VIADD R154, R156, 0x2 ;  /* 0x000000029c9a7836 */ /* 0x000fe20000000000 */
[----:B------:R-:W-:Y:S01]  /*b4e0*/  R2UR UR4, R6 ;  /* 0x00000000060472ca */ /* 0x000fe200000e0000 */
[C---:B------:R-:W-:Y:S01]  /*b4f0*/  VIADD R152, R156.reuse, 0x4 ;  /* 0x000000049c987836 */ /* 0x040fe20000000000 */
[----:B------:R-:W-:Y:S01]  /*b500*/  R2UR UR7, R157 ;  /* 0x000000009d0772ca */ /* 0x000fe200000e0000 */
[----:B------:R-:W-:Y:S01]  /*b510*/  VIADD R156, R156, 0x6 ;  /* 0x000000069c9c7836 */ /* 0x000fe20000000000 */
[----:B------:R-:W-:Y:S01]  /*b520*/  R2UR UR5, R7 ;  /* 0x00000000070572ca */ /* 0x000fe200000e0000 */
[----:B------:R-:W-:Y:S01]  /*b530*/  IMAD.MOV.U32 R155, RZ, RZ, 0x40000040 ;  /* 0x40000040ff9b7424 */ /* 0x000fe200078e00ff */
[----:B------:R-:W-:Y:S01]  /*b540*/  R2UR UR10, R154 ;  /* 0x000000009a0a72ca */ /* 0x000fe200000e0000 */
[----:B------:R-:W-:Y:S01]  /*b550*/  IMAD.MOV.U32 R153, RZ, RZ, 0x40000040 ;  /* 0x40000040ff997424 */ /* 0x000fe200078e00ff */
[----:B------:R-:W-:Y:S01]  /*b560*/  R2UR UR14, R152 ;  /* 0x00000000980e72ca */ /* 0x000fe200000e0000 */
[----:B------:R-:W2:Y:S01]  /*b570*/  SHFL.IDX PT, R0, R8, RZ, 0x1c1f ;  /* 0x001c1fff08007589 */ /* 0x000ea200000e0000 */
[----:B------:R-:W-:Y:S01]  /*b580*/  R2UR UR11, R155 ;  /* 0x000000009b0b72ca */ /* 0x000fe200000e0000 */
[----:B------:R-:W-:Y:S01]  /*b590*/  IMAD R5, R21, -0x60, RZ ;  /* 0xffffffa015057824 */ /* 0x000fe200078e02ff */
[----:B------:R-:W-:Y:S01]  /*b5a0*/  R2UR UR15, R153 ;  /* 0x00000000990f72ca */ /* 0x000fe200000e0000 */
[----:B------:R-:W3:Y:S01]  /*b5b0*/  SHFL.IDX PT, R8, R8, 0x1, 0x1c1f ;  /* 0x003c1f0008087f89 */ /* 0x000ee200000e0000 */
[----:B------:R-:W-:-:S02]  /*b5c0*/  R2UR UR18, R156 ;  /* 0x000000009c1272ca */ /* 0x000fc400000e0000 */
[----:B------:R-:W-:Y:S02]  /*b5d0*/  R2UR UR19, R157 ;  /* 0x000000009d1372ca */ /* 0x000fe400000e0000 */
[----:B------:R-:W-:Y:S01]  /*b5e0*/  WARPGROUP.ARRIVE ;  /* 0x00000000000079c5 */ /* 0x000fe20000000000 */
[----:B------:R-:W-:Y:S02]  /*b5f0*/  R2UR UR8, R14 ;  /* 0x000000000e0872ca */ /* 0x000fe400000e0000 */
[----:B------:R-:W-:Y:S02]  /*b600*/  R2UR UR9, R15 ;  /* 0x000000000f0972ca */ /* 0x000fe400000e0000 */
[----:B------:R-:W-:Y:S01]  /*b610*/  R2UR UR12, R12 ;  /* 0x000000000c0c72ca */ /* 0x000fe200000e0000 */
[----:B------:R-:W-:Y:S01]  /*b620*/  HGMMA.64x96x16.F32 R152, gdesc[UR4], RZ, !UPT, gsb0 ;  /* 0x01600000049879f0 */ /* 0x000fe2000c0008ff */
[----:B------:R-:W-:Y:S02]  /*b630*/  R2UR UR13, R13 ;  /* 0x000000000d0d72ca */ /* 0x000fe400000e0000 */
[----:B------:R-:W-:-:S02]  /*b640*/  R2UR UR16, R10 ;  /* 0x000000000a1072ca */ /* 0x000fc400000e0000 */
[----:B------:R-:W-:Y:S02]  /*b650*/  R2UR UR17, R11 ;  /* 0x000000000b1172ca */ /* 0x000fe400000e0000 */
[----:B------:R-:W-:Y:S02]  /*b660*/  IADD3 R5, -R214, 0x1, R5 ;  /* 0x00000001d6057810 */ /* 0x000fe40007ffe105 */
[----:B------:R-:W-:Y:S02]  /*b670*/  LOP3.LUT R18, R18, 0xffbfffff, RZ, 0xc0, !PT ;  /* 0xffbfffff12127812 */ /* 0x000fe400078ec0ff */
[----:B------:R-:W-:Y:S02]  /*b680*/  IADD3 R5, -R211, R5, R213 ;  /* 0x00000005d3057210 */ /* 0x000fe40007ffe1d5 */
[----:B------:R-:W-:-:S03]  /*b690*/  @P1 LOP3.LUT R18, R18, 0x400000, RZ, 0xfc, !PT ;  /* 0x0040000012121812 */ /* 0x000fc600078efcff */
[C---:B--2---:R-:W-:Y:S01]  /*b6a0*/  IMAD.IADD R0, R5.reuse, 0x1, R0 ;  /* 0x0000000105007824 */ /* 0x044fe200078e0200 */
[----:B------:R-:W-:Y:S01]  /*b6b0*/  LOP3.LUT R18, R18, 0xffdfffff, RZ, 0xc0, !PT ;  /* 0xffdfffff12127812 */ /* 0x000fe200078ec0ff */
[----:B---3--:R-:W-:-:S03]  /*b6c0*/  IMAD.IADD R8, R5, 0x1, R8 ;  /* 0x0000000105087824 */ /* 0x008fc600078e0208 */
[----:B------:R-:W-:Y:S02]  /*b6d0*/  ISETP.GT.AND P1, PT, R0, 0x41, PT ;  /* 0x000000410000780c */ /* 0x000fe40003f24270 */
[----:B------:R-:W-:Y:S02]  /*b6e0*/  @P0 LOP3.LUT R18, R18, 0x200000, RZ, 0xfc, !PT ;  /* 0x0020000012120812 */ /* 0x000fe400078efcff */
[----:B------:R-:W-:Y:S02]  /*b6f0*/  ISETP.GT.AND P0, PT, R0, 0x48, PT ;  /* 0x000000480000780c */ /* 0x000fe40003f04270 */
[----:B------:R-:W-:Y:S02]  /*b700*/  LOP3.LUT R18, R18, 0xff7fffff, RZ, 0xc0, !PT ;  /* 0xff7fffff12127812 */ /* 0x000fe400078ec0ff */
[C---:B------:R-:W-:Y:S02]  /*b710*/  ISETP.GT.AND P2, PT, R0.reuse, 0x49, PT ;  /* 0x000000490000780c */ /* 0x040fe40003f44270 */
[----:B------:R-:W-:-:S02]  /*b720*/  ISETP.GT.AND P3, PT, R0, 0x50, PT ;  /* 0x000000500000780c */ /* 0x000fc40003f64270 */
[----:B------:R-:W-:Y:S02]  /*b730*/  ISETP.GT.AND P4, PT, R0, 0x51, PT ;  /* 0x000000510000780c */ /* 0x000fe40003f84270 */
[----:B------:R-:W-:Y:S02]  /*b740*/  @P1 LOP3.LUT R18, R18, 0x800000, RZ, 0xfc, !PT ;  /* 0x0080000012121812 */ /* 0x000fe400078efcff */
[----:B------:R-:W-:Y:S02]  /*b750*/  ISETP.GT.AND P1, PT, R0, RZ, PT ;  /* 0x000000ff0000720c */ /* 0x000fe40003f24270 */
[----:B------:R-:W-:Y:S02]  /*b760*/  LOP3.LUT R18, R18, 0xfeffffff, RZ, 0xc0, !PT ;  /* 0xfeffffff12127812 */ /* 0x000fe400078ec0ff */
[----:B------:R-:W-:Y:S02]  /*b770*/  ISETP.GT.AND P5, PT, R0, 0x58, PT ;  /* 0x000000580000780c */ /* 0x000fe40003fa4270 */
[----:B------:R-:W-:-:S02]  /*b780*/  @P0 LOP3.LUT R18, R18, 0x1000000, RZ, 0xfc, !PT ;  /* 0x0100000012120812 */ /* 0x000fc400078efcff */
[----:B------:R-:W-:Y:S02]  /*b790*/  ISETP.GT.AND P0, PT, R0, 0x9, PT ;  /* 0x000000090000780c */ /* 0x000fe40003f04270 */
[----:B------:R-:W-:Y:S02]  /*b7a0*/  LOP3.LUT R18, R18, 0xfdffffff, RZ, 0xc0, !PT ;  /* 0xfdffffff12127812 */ /* 0x000fe400078ec0ff */
[----:B------:R-:W-:Y:S02]  /*b7b0*/  ISETP.GT.AND P6, PT, R0, 0x59, PT ;  /* 0x000000590000780c */ /* 0x000fe40003fc4270 */
        /* <DEDUP_REMOVED lines=72> */
[----:B------:R-:W-:-:S02]  /*bc40*/  ISETP.GT.AND P4, PT, R8, 0x1, PT ;  /* 0x000000010800780c */ /* 0x000fc40003f84270 */
[----:B------:R-:W-:Y:S02]  /*bc50*/  FMNMX.FTZ R0, R184, R0, !PT ;  /* 0x00000000b8007209 */ /* 0x000fe40007810000 */
[----:B------:R-:W-:Y:S02]  /*bc60*/  ISETP.GT.AND P3, PT, R8, 0x8, PT ;  /* 0x000000080800780c */ /* 0x000fe40003f64270 */
[----:B------:R-:W-:Y:S02]  /*bc70*/  FMNMX.FTZ R0, R185, R0, !PT ;  /* 0x00000000b9007209 */ /* 0x000fe40007810000 */
[----:B------:R-:W-:Y:S02]  /*bc80*/  FSEL R155, R155, -INF , P4 ;  /* 0xff8000009b9b7808 */ /* 0x000fe40002000000 */
[----:B------:R-:W-:Y:S02]  /*bc90*/  FMNMX.FTZ R0, R188, R0, !PT ;  /* 0x00000000bc007209 */ /* 0x000fe40007810000 */
[----:B------:R-:W-:-:S02]  /*bca0*/  FSEL R158, R158, -INF , P3 ;  /* 0xff8000009e9e7808 */ /* 0x000fc40001800000 */
[----:B------:R-:W-:Y:S02]  /*bcb0*/  FMNMX.FTZ R0, R189, R0, !PT ;  /* 0x00000000bd007209 */ /* 0x000fe40007810000 */
[----:B------:R-:W-:Y:S02]  /*bcc0*/  ISETP.GT.AND P4, PT, R8, 0x10, PT ;  /* 0x000000100800780c */ /* 0x000fe40003f84270 */
[----:B------:R-:W-:Y:S02]  /*bcd0*/  FMNMX.FTZ R0, R192, R0, !PT ;  /* 0x00000000c0007209 */ /* 0x000fe40007810000 */
[----:B------:R-:W-:Y:S02]  /*bce0*/  ISETP.GT.AND P3, PT, R8, 0x11, PT ;  /* 0x000000110800780c */ /* 0x000fe40003f64270 */
[----:B------:R-:W-:Y:S02]  /*bcf0*/  FMNMX.FTZ R0, R193, R0, !PT ;  /* 0x00000000c1007209 */ /* 0x000fe40007810000 */
[----:B------:R-:W-:-:S02]  /*bd00*/  FSEL R162, R162, -INF , P4 ;  /* 0xff800000a2a27808 */ /* 0x000fc40002000000 */
[----:B------:R-:W-:Y:S02]  /*bd10*/  FMNMX.FTZ R0, R196, R0, !PT ;  /* 0x00000000c4007209 */ /* 0x000fe40007810000 */
[----:B------:R-:W-:Y:S02]  /*bd20*/  FSEL R163, R163, -INF , P3 ;  /* 0xff800000a3a37808 */ /* 0x000fe40001800000 */
[----:B------:R-:W-:Y:S02]  /*bd30*/  FMNMX.FTZ R0, R197, R0, !PT ;  /* 0x00000000c5007209 */ /* 0x000fe40007810000 */
[C---:B------:R-:W-:Y:S02]  /*bd40*/  ISETP.GT.AND P4, PT, R8.reuse, 0x19, PT ;  /* 0x000000190800780c */ /* 0x040fe40003f84270 */
[----:B------:R-:W-:Y:S01]  /*bd50*/  ISETP.GT.AND P3, PT, R8, 0x20, PT ;  /* 0x000000200800780c */ /* 0x000fe20003f64270 */
[----:B------:R-:W2:Y:S01]  /*bd60*/  SHFL.BFLY PT, R5, R0, 0x2, 0x1f ;  /* 0x0c401f0000057f89 */ /* 0x000ea200000e0000 */
[----:B------:R-:W-:-:S02]  /*bd70*/  FSEL R167, R167, -INF , P4 ;  /* 0xff800000a7a77808 */ /* 0x000fc40002000000 */
[----:B------:R-:W-:Y:S02]  /*bd80*/  FSEL R170, R170, -INF , P3 ;  /* 0xff800000aaaa7808 */ /* 0x000fe40001800000 */
[C---:B------:R-:W-:Y:S02]  /*bd90*/  ISETP.GT.AND P4, PT, R8.reuse, 0x28, PT ;  /* 0x000000280800780c */ /* 0x040fe40003f84270 */
[----:B------:R-:W-:Y:S02]  /*bda0*/  ISETP.GT.AND P3, PT, R8, 0x29, PT ;  /* 0x000000290800780c */ /* 0x000fe40003f64270 */
[----:B------:R-:W-:Y:S02]  /*bdb0*/  FSEL R174, R174, -INF , P4 ;  /* 0xff800000aeae7808 */ /* 0x000fe40002000000 */
[----:B------:R-:W-:Y:S02]  /*bdc0*/  FSEL R175, R175, -INF , P3 ;  /* 0xff800000afaf7808 */ /* 0x000fe40001800000 */
[----:B------:R-:W-:-:S02]  /*bdd0*/  ISETP.GT.AND P4, PT, R8, 0x31, PT ;  /* 0x000000310800780c */ /* 0x000fc40003f84270 */
[----:B------:R-:W-:Y:S02]  /*bde0*/  ISETP.GT.AND P3, PT, R8, 0x38, PT ;  /* 0x000000380800780c */ /* 0x000fe40003f64270 */
[----:B------:R-:W-:Y:S02]  /*bdf0*/  FSEL R179, R179, -INF , P4 ;  /* 0xff800000b3b37808 */ /* 0x000fe40002000000 */
[----:B------:R-:W-:Y:S02]  /*be00*/  FSEL R182, R182, -INF , P3 ;  /* 0xff800000b6b67808 */ /* 0x000fe40001800000 */
[C---:B------:R-:W-:Y:S02]  /*be10*/  ISETP.GT.AND P4, PT, R8.reuse, 0x40, PT ;  /* 0x000000400800780c */ /* 0x040fe40003f84270 */
[----:B------:R-:W-:Y:S02]  /*be20*/  ISETP.GT.AND P3, PT, R8, 0x41, PT ;  /* 0x000000410800780c */ /* 0x000fe40003f64270 */
[----:B--2---:R-:W-:-:S02]  /*be30*/  FMNMX.FTZ R5, R0, R5, !PT ;  /* 0x0000000500057209 */ /* 0x004fc40007810000 */
[----:B------:R-:W-:Y:S02]  /*be40*/  FSEL R186, R186, -INF , P4 ;  /* 0xff800000baba7808 */ /* 0x000fe40002000000 */
[----:B------:R-:W-:Y:S01]  /*be50*/  FSEL R187, R187, -INF , P3 ;  /* 0xff800000bbbb7808 */ /* 0x000fe20001800000 */
[----:B------:R-:W2:Y:S01]  /*be60*/  SHFL.BFLY PT, R0, R5, 0x1, 0x1f ;  /* 0x0c201f0005007f89 */ /* 0x000ea200000e0000 */
[C---:B------:R-:W-:Y:S02]  /*be70*/  ISETP.GT.AND P4, PT, R8.reuse, 0x49, PT ;  /* 0x000000490800780c */ /* 0x040fe40003f84270 */
[----:B------:R-:W-:Y:S02]  /*be80*/  ISETP.GT.AND P3, PT, R8, 0x50, PT ;  /* 0x000000500800780c */ /* 0x000fe40003f64270 */
[----:B------:R-:W-:Y:S02]  /*be90*/  FSEL R191, R191, -INF , P4 ;  /* 0xff800000bfbf7808 */ /* 0x000fe40002000000 */
[----:B------:R-:W-:-:S02]  /*bea0*/  FSEL R194, R194, -INF , P3 ;  /* 0xff800000c2c27808 */ /* 0x000fc40001800000 */
[C---:B------:R-:W-:Y:S02]  /*beb0*/  ISETP.GT.AND P4, PT, R8.reuse, 0x58, PT ;  /* 0x000000580800780c */ /* 0x040fe40003f84270 */
[----:B------:R-:W-:Y:S02]  /*bec0*/  ISETP.GT.AND P3, PT, R8, 0x59, PT ;  /* 0x000000590800780c */ /* 0x000fe40003f64270 */
[----:B------:R-:W-:Y:S02]  /*bed0*/  FSEL R198, R198, -INF , P4 ;  /* 0xff800000c6c67808 */ /* 0x000fe40002000000 */
[----:B------:R-:W-:Y:S02]  /*bee0*/  FSEL R199, R199, -INF , P3 ;  /* 0xff800000c7c77808 */ /* 0x000fe40001800000 */
[C---:B------:R-:W-:Y:S02]  /*bef0*/  LOP3.LUT P1, RZ, R18.reuse, 0x400000, RZ, 0xc0, !PT ;  /* 0x0040000012ff7812 */ /* 0x040fe4000782c0ff */
[----:B------:R-:W-:-:S02]  /*bf00*/  LOP3.LUT P0, RZ, R18, 0x200000, RZ, 0xc0, !PT ;  /* 0x0020000012ff7812 */ /* 0x000fc4000780c0ff */
[----:B--2---:R-:W-:Y:S01]  /*bf10*/  FMNMX.FTZ R5, R5, R0, !PT ;  /* 0x0000000005057209 */ /* 0x004fe20007810000 */
[----:B------:R-:W-:-:S03]  /*bf20*/  IMAD.U32 R0, RZ, RZ, UR47 ;  /* 0x0000002fff007e24 */ /* 0x000fc6000f8e00ff */
[----:B------:R-:W-:-:S04]  /*bf30*/  FSETP.NEU.FTZ.AND P2, PT, R5, -INF , PT ;  /* 0xff8000000500780b */ /* 0x000fc80003f5d000 */
[----:B------:R-:W-:-:S05]  /*bf40*/  FSEL R221, R5, RZ, P2 ;  /* 0x000000ff05dd7208 */ /* 0x000fca0001000000 */
[----:B------:R-:W-:Y:S01]  /*bf50*/  FADD.FTZ R221, -R221, R203 ;  /* 0x000000cbdddd7221 */ /* 0x000fe20000010100 */
[----:B------:R-:W-:-:S03]  /*bf60*/  FMUL.FTZ R203, R5, R0 ;  /* 0x0000000005cb7220 */ /* 0x000fc60000410000 */
[-C--:B------:R-:W-:Y:S02]  /*bf70*/  FMUL.FTZ R221, R221, R0.reuse ;  /* 0x00000000dddd7220 */ /* 0x080fe40000410000 */
[----:B------:R-:W-:Y:S02]  /*bf80*/  FSEL R203, R203, RZ, P2 ;  /* 0x000000ffcbcb7208 */ /* 0x000fe40001000000 */
[----:B------:R-:W-:Y:S02]  /*bf90*/  ISETP.GT.AND P2, PT, R8, RZ, PT ;  /* 0x000000ff0800720c */ /* 0x000fe40003f44270 */
[----:B------:R-:W2:Y:S01]  /*bfa0*/  MUFU.EX2 R221, R221 ;  /* 0x000000dd00dd7308 */ /* 0x000ea20000000800 */
[-CC-:B------:R-:W-:Y:S01]  /*bfb0*/  FFMA.FTZ R152, R152, R0.reuse, -R203.reuse ;  /* 0x0000000098987223 */ /* 0x180fe200000108cb */
[----:B------:R-:W-:Y:S01]  /*bfc0*/  FSEL R154, R154, -INF , P2 ;  /* 0xff8000009a9a7808 */ /* 0x000fe20001000000 */
[-CC-:B------:R-:W-:Y:S01]  /*bfd0*/  FFMA.FTZ R153, R153, R0.reuse, -R203.reuse ;  /* 0x0000000099997223 */ /* 0x180fe200000108cb */
[----:B------:R-:W-:Y:S01]  /*bfe0*/  ISETP.GT.AND P2, PT, R8, 0x9, PT ;  /* 0x000000090800780c */ /* 0x000fe20003f44270 */
[-CC-:B------:R-:W-:Y:S01]  /*bff0*/  FFMA.FTZ R156, R156, R0.reuse, -R203.reuse ;  /* 0x000000009c9c7223 */ /* 0x180fe200000108cb */
[-CC-:B------:R-:W-:Y:S01]  /*c000*/  FFMA.FTZ R157, R157, R0.reuse, -R203.reuse ;  /* 0x000000009d9d7223 */ /* 0x180fe200000108cb */
        /* <DEDUP_REMOVED lines=29> */
[----:B------:R-:W-:Y:S01]  /*c1e0*/  FFMA.FTZ R197, R197, R0, -R203 ;  /* 0x00000000c5c57223 */ /* 0x000fe200000108cb */
[----:B------:R-:W3:Y:S01]  /*c1f0*/  MUFU.EX2 R152, R152 ;  /* 0x0000009800987308 */ /* 0x000ee20000000800 */
[----:B------:R-:W-:Y:S01]  /*c200*/  FSEL R190, R190, -INF , P2 ;  /* 0xff800000bebe7808 */ /* 0x000fe20001000000 */
[-C--:B--2---:R-:W-:Y:S01]  /*c210*/  FMUL.FTZ R24, R24, R221.reuse ;  /* 0x000000dd18187220 */ /* 0x084fe20000410000 */
[----:B------:R-:W-:Y:S01]  /*c220*/  ISETP.GT.AND P2, PT, R8, 0x51, PT ;  /* 0x000000510800780c */ /* 0x000fe20003f44270 */
[-C--:B------:R-:W-:Y:S01]  /*c230*/  FMUL.FTZ R25, R25, R221.reuse ;  /* 0x000000dd19197220 */ /* 0x080fe20000410000 */
[----:B------:R-:W-:Y:S01]  /*c240*/  FMNMX.FTZ R8, R154, R202, !PT ;  /* 0x000000ca9a087209 */ /* 0x000fe20007810000 */
[-C--:B------:R-:W-:Y:S01]  /*c250*/  FMUL.FTZ R28, R28, R221.reuse ;  /* 0x000000dd1c1c7220 */ /* 0x080fe20000410000 */
[----:B------:R-:W-:Y:S01]  /*c260*/  FSEL R195, R195, -INF , P2 ;  /* 0xff800000c3c37808 */ /* 0x000fe20001000000 */
[----:B------:R-:W2:Y:S01]  /*c270*/  MUFU.EX2 R153, R153 ;  /* 0x0000009900997308 */ /* 0x000ea20000000800 */
[----:B------:R-:W-:Y:S01]  /*c280*/  FMNMX.FTZ R8, R155, R8, !PT ;  /* 0x000000089b087209 */ /* 0x000fe20007810000 */
[-C--:B------:R-:W-:Y:S01]  /*c290*/  FMUL.FTZ R29, R29, R221.reuse ;  /* 0x000000dd1d1d7220 */ /* 0x080fe20000410000 */
[-C--:B------:R-:W-:Y:S01]  /*c2a0*/  FMUL.FTZ R32, R32, R221.reuse ;  /* 0x000000dd20207220 */ /* 0x080fe20000410000 */
[-C--:B------:R-:W-:Y:S01]  /*c2b0*/  FMUL.FTZ R33, R33, R221.reuse ;  /* 0x000000dd21217220 */ /* 0x080fe20000410000 */
[----:B------:R-:W-:Y:S01]  /*c2c0*/  FMNMX.FTZ R8, R158, R8, !PT ;  /* 0x000000089e087209 */ /* 0x000fe20007810000 */
[-C--:B------:R-:W-:Y:S01]  /*c2d0*/  FMUL.FTZ R36, R36, R221.reuse ;  /* 0x000000dd24247220 */ /* 0x080fe20000410000 */
[-C--:B------:R-:W-:Y:S01]  /*c2e0*/  FMUL.FTZ R37, R37, R221.reuse ;  /* 0x000000dd25257220 */ /* 0x080fe20000410000 */
[----:B------:R-:W-:Y:S01]  /*c2f0*/  MUFU.EX2 R157, R157 ;  /* 0x0000009d009d7308 */ /* 0x000fe20000000800 */
[----:B------:R-:W-:Y:S01]  /*c300*/  FMNMX.FTZ R8, R159, R8, !PT ;  /* 0x000000089f087209 */ /* 0x000fe20007810000 */
[----:B---3--:R-:W-:Y:S01]  /*c310*/  FFMA.FTZ R4, R221, R4, R152 ;  /* 0x00000004dd047223 */ /* 0x008fe20000010098 */
[-C--:B------:R-:W-:Y:S01]  /*c320*/  FMUL.FTZ R40, R40, R221.reuse ;  /* 0x000000dd28287220 */ /* 0x080fe20000410000 */
[-C--:B------:R-:W-:Y:S01]  /*c330*/  FMUL.FTZ R41, R41, R221.reuse ;  /* 0x000000dd29297220 */ /* 0x080fe20000410000 */
[----:B------:R-:W-:Y:S01]  /*c340*/  FMNMX.FTZ R8, R162, R8, !PT ;  /* 0x00000008a2087209 */ /* 0x000fe20007810000 */
[-C--:B------:R-:W-:Y:S01]  /*c350*/  FMUL.FTZ R44, R44, R221.reuse ;  /* 0x000000dd2c2c7220 */ /* 0x080fe20000410000 */
[-C--:B------:R-:W-:Y:S01]  /*c360*/  FMUL.FTZ R45, R45, R221.reuse ;  /* 0x000000dd2d2d7220 */ /* 0x080fe20000410000 */
[-C--:B------:R-:W-:Y:S01]  /*c370*/  FMUL.FTZ R48, R48, R221.reuse ;  /* 0x000000dd30307220 */ /* 0x080fe20000410000 */
[----:B------:R-:W-:Y:S01]  /*c380*/  FMNMX.FTZ R8, R163, R8, !PT ;  /* 0x00000008a3087209 */ /* 0x000fe20007810000 */
[C---:B--2---:R-:W-:Y:S01]  /*c390*/  FADD.FTZ R4, R153.reuse, R4 ;  /* 0x0000000499047221 */ /* 0x044fe20000010000 */
[----:B------:R-:W-:Y:S01]  /*c3a0*/  F2FP.F16.F32.PACK_AB R152, R153, R152 ;  /* 0x000000989998723e */ /* 0x000fe200000000ff */
[-C--:B------:R-:W-:Y:S01]  /*c3b0*/  FMUL.FTZ R49, R49, R221.reuse ;  /* 0x000000dd31317220 */ /* 0x080fe20000410000 */
[----:B------:R-:W-:Y:S01]  /*c3c0*/  FMNMX.FTZ R8, R166, R8, !PT ;  /* 0x00000008a6087209 */ /* 0x000fe20007810000 */
[----:B------:R-:W2:Y:S01]  /*c3d0*/  MUFU.EX2 R153, R156 ;  /* 0x0000009c00997308 */ /* 0x000ea20000000800 */
[-C--:B------:R-:W-:Y:S01]  /*c3e0*/  FMUL.FTZ R52, R52, R221.reuse ;  /* 0x000000dd34347220 */ /* 0x080fe20000410000 */
        /* <DEDUP_REMOVED lines=14> */
[----:B------:R-:W-:Y:S01]  /*c4d0*/  MUFU.EX2 R160, R168 ;  /* 0x000000a800a07308 */ /* 0x000fe20000000800 */
[-C--:B------:R-:W-:Y:S01]  /*c4e0*/  FMUL.FTZ R72, R72, R221.reuse ;  /* 0x000000dd48487220 */ /* 0x080fe20000410000 */
[-C--:B------:R-:W-:Y:S01]  /*c4f0*/  FMUL.FTZ R73, R73, R221.reuse ;  /* 0x000000dd49497220 */ /* 0x080fe20000410000 */
[----:B------:R-:W-:Y:S01]  /*c500*/  FMNMX.FTZ R8, R175, R8, !PT ;  /* 0x00000008af087209 */ /* 0x000fe20007810000 */
[-C--:B------:R-:W-:Y:S01]  /*c510*/  FMUL.FTZ R76, R76, R221.reuse ;  /* 0x000000dd4c4c7220 */ /* 0x080fe20000410000 */
[-C--:B------:R-:W-:Y:S01]  /*c520*/  FMUL.FTZ R77, R77, R221.reuse ;  /* 0x000000dd4d4d7220 */ /* 0x080fe20000410000 */
[-C--:B------:R-:W-:Y:S01]  /*c530*/  FMUL.FTZ R80, R80, R221.reuse ;  /* 0x000000dd50507220 */ /* 0x080fe20000410000 */
[----:B------:R-:W-:Y:S01]  /*c540*/  FMNMX.FTZ R8, R178, R8, !PT ;  /* 0x00000008b2087209 */ /* 0x000fe20007810000 */
[----:B------:R4:W-:Y:S01]  /*c550*/  MUFU.EX2 R168, R176 ;  /* 0x000000b000a87308 */ /* 0x0009e20000000800 */
        /* <DEDUP_REMOVED lines=8> */
[----:B----4-:R-:W4:Y:S01]  /*c5e0*/  S2R R176, SR_TID.X ;  /* 0x0000000000b07919 */ /* 0x010f220000002100 */
        /* <DEDUP_REMOVED lines=37> */
[----:B------:R-:W-:Y:S01]  /*c840*/  FMUL.FTZ R149, R149, R221 ;  /* 0x000000dd95957220 */ /* 0x000fe20000410000 */
[----:B------:R-:W5:Y:S01]  /*c850*/  SHFL.BFLY PT, R203, R8, 0x2, 0x1f ;  /* 0x0c401f0008cb7f89 */ /* 0x000f6200000e0000 */
[----:B--2---:R-:W-:Y:S01]  /*c860*/  FADD.FTZ R4, R153, R4 ;  /* 0x0000000499047221 */ /* 0x004fe20000010000 */
[----:B----4-:R-:W-:Y:S01]  /*c870*/  SHF.R.U32.HI R176, RZ, 0x7, R176 ;  /* 0x00000007ffb07819 */ /* 0x010fe200000116b0 */
[----:B------:R-:W2:Y:S02]  /*c880*/  MUFU.EX2 R161, R161 ;  /* 0x000000a100a17308 */ /* 0x000ea40000000800 */
[----:B------:R-:W-:Y:S01]  /*c890*/  FADD.FTZ R4, R157, R4 ;  /* 0x000000049d047221 */ /* 0x000fe20000010000 */
[----:B------:R-:W-:-:S03]  /*c8a0*/  IADD3 R176, -R176, 0xb, RZ ;  /* 0x0000000bb0b07810 */ /* 0x000fc60007ffe1ff */
[----:B---3--:R-:W-:Y:S02]  /*c8b0*/  FADD.FTZ R4, R156, R4 ;  /* 0x000000049c047221 */ /* 0x008fe40000010000 */
[----:B------:R-:W3:Y:S08]  /*c8c0*/  MUFU.EX2 R164, R164 ;  /* 0x000000a400a47308 */ /* 0x000ef00000000800 */
[----:B------:R-:W4:Y:S01]  /*c8d0*/  MUFU.EX2 R165, R165 ;  /* 0x000000a500a57308 */ /* 0x000f220000000800 */
[C---:B--2---:R-:W-:Y:S01]  /*c8e0*/  FADD.FTZ R4, R161.reuse, R4 ;  /* 0x00000004a1047221 */ /* 0x044fe20000010000 */
[----:B------:R-:W-:-:S02]  /*c8f0*/  F2FP.F16.F32.PACK_AB R156, R161, R156 ;  /* 0x0000009ca19c723e */ /* 0x000fc400000000ff */
[----:B-----5:R-:W-:-:S04]  /*c900*/  FMNMX.FTZ R8, R8, R203, !PT ;  /* 0x000000cb08087209 */ /* 0x020fc80007810000 */
[----:B------:R-:W2:Y:S01]  /*c910*/  MUFU.EX2 R169, R169 ;  /* 0x000000a900a97308 */ /* 0x000ea20000000800 */
[----:B---3--:R-:W-:Y:S01]  /*c920*/  FADD.FTZ R4, R164, R4 ;  /* 0x00000004a4047221 */ /* 0x008fe20000010000 */
[----:B------:R-:W3:Y:S06]  /*c930*/  SHFL.BFLY PT, R203, R8, 0x1, 0x1f ;  /* 0x0c201f0008cb7f89 */ /* 0x000eec00000e0000 */
[----:B------:R-:W5:Y:S01]  /*c940*/  MUFU.EX2 R172, R172 ;  /* 0x000000ac00ac7308 */ /* 0x000f620000000800 */
[----:B----4-:R-:W-:-:S04]  /*c950*/  FADD.FTZ R4, R165, R4 ;  /* 0x00000004a5047221 */ /* 0x010fc80000010000 */
[----:B------:R-:W-:-:S03]  /*c960*/  FADD.FTZ R4, R160, R4 ;  /* 0x00000004a0047221 */ /* 0x000fc60000010000 */
[----:B------:R-:W4:Y:S01]  /*c970*/  MUFU.EX2 R173, R173 ;  /* 0x000000ad00ad7308 */ /* 0x000f220000000800 */
[C---:B--2---:R-:W-:Y:S01]  /*c980*/  FADD.FTZ R4, R169.reuse, R4 ;  /* 0x00000004a9047221 */ /* 0x044fe20000010000 */
[----:B------:R-:W-:-:S06]  /*c990*/  F2FP.F16.F32.PACK_AB R160, R169, R160 ;  /* 0x000000a0a9a0723e */ /* 0x000fcc00000000ff */
[----:B------:R-:W2:Y:S01]  /*c9a0*/  MUFU.EX2 R177, R177 ;  /* 0x000000b100b17308 */ /* 0x000ea20000000800 */
[----:B-----5:R-:W-:Y:S01]  /*c9b0*/  FADD.FTZ R4, R172, R4 ;  /* 0x00000004ac047221 */ /* 0x020fe20000010000 */
[----:B---3--:R-:W-:-:S04]  /*c9c0*/  FMNMX.FTZ R8, R8, R203, !PT ;  /* 0x000000cb08087209 */ /* 0x008fc80007810000 */
[C---:B------:R-:W-:Y:S01]  /*c9d0*/  FSETP.NEU.FTZ.AND P2, PT, R8.reuse, -INF , PT ;  /* 0xff8000000800780b */ /* 0x040fe20003f5d000 */
[----:B------:R-:W-:Y:S01]  /*c9e0*/  FMUL.FTZ R203, R8, R0 ;  /* 0x0000000008cb7220 */ /* 0x000fe20000410000 */
[----:B------:R-:W3:Y:S01]  /*c9f0*/  MUFU.EX2 R180, R180 ;  /* 0x000000b400b47308 */ /* 0x000ee20000000800 */
[----:B----4-:R-:W-:-:S03]  /*ca00*/  FADD.FTZ R4, R173, R4 ;  /* 0x00000004ad047221 */ /* 0x010fc60000010000 */
[----:B------:R-:W-:Y:S01]  /*ca10*/  FSEL R203, R203, RZ, P2 ;  /* 0x000000ffcbcb7208 */ /* 0x000fe20001000000 */
[----:B------:R-:W-:-:S03]  /*ca20*/  FADD.FTZ R4, R168, R4 ;  /* 0x00000004a8047221 */ /* 0x000fc60000010000 */
[----:B------:R-:W4:Y:S01]  /*ca30*/  MUFU.EX2 R181, R181 ;  /* 0x000000b500b57308 */ /* 0x000f220000000800 */
        /* <DEDUP_REMOVED lines=24> */
[----:B-----5:R-:W-:Y:S01]  /*cbc0*/  F2FP.F16.F32.PACK_AB R154, R157, R153 ;  /* 0x000000999d9a723e */ /* 0x020fe200000000ff */
[----:B------:R-:W-:-:S02]  /*cbd0*/  @!P1 VIADD R153, R200, 0x22840 ;  /* 0x00022840c8999836 */ /* 0x000fc40000000000 */
[-CC-:B------:R-:W-:Y:S01]  /*cbe0*/  FFMA.FTZ R195, R195, R0.reuse, -R203.reuse ;  /* 0x00000000c3c37223 */ /* 0x180fe200000108cb */
[-CC-:B------:R-:W-:Y:S01]  /*cbf0*/  FFMA.FTZ R198, R198, R0.reuse, -R203.reuse ;  /* 0x00000000c6c67223 */ /* 0x180fe200000108cb */
[----:B------:R-:W-:Y:S01]  /*cc00*/  FFMA.FTZ R199, R199, R0, -R203 ;  /* 0x00000000c7c77223 */ /* 0x000fe200000108cb */
[----:B--2---:R-:W-:Y:S01]  /*cc10*/  FADD.FTZ R4, R177, R4 ;  /* 0x00000004b1047221 */ /* 0x004fe20000010000 */
[----:B------:R-:W-:Y:S01]  /*cc20*/  @!P1 PRMT R153, RZ, 0x654, R153 ;  /* 0x00000654ff999816 */ /* 0x000fe20000000099 */
[----:B------:R2:W-:Y:S06]  /*cc30*/  BAR.ARV R176, 0x100 ;  /* 0x000400b00000751d */ /* 0x0005ec0000002000 */
[----:B------:R5:W-:Y:S01]  /*cc40*/  @!P1 SYNCS.ARRIVE.TRANS64.RED.A1T0 RZ, [R153+URZ], RZ ;  /* 0x000000ff99ff99a7 */ /* 0x000be2000810043f */
[----:B------:R1:W-:Y:S01]  /*cc50*/  MUFU.EX2 R203, R158 ;  /* 0x0000009e00cb7308 */ /* 0x0003e20000000800 */
[----:B---3--:R-:W-:-:S04]  /*cc60*/  FADD.FTZ R4, R180, R4 ;  /* 0x00000004b4047221 */ /* 0x008fc80000010000 */
[----:B----4-:R-:W-:Y:S01]  /*cc70*/  FADD.FTZ R4, R181, R4 ;  /* 0x00000004b5047221 */ /* 0x010fe20000010000 */
[----:B-----5:R-:W-:Y:S02]  /*cc80*/  FSEL R153, R8, RZ, P2 ;  /* 0x000000ff08997208 */ /* 0x020fe40001000000 */
[----:B------:R-:W-:Y:S01]  /*cc90*/  MUFU.EX2 R159, R159 ;  /* 0x0000009f009f7308 */ /* 0x000fe20000000800 */
[----:B-1----:R-:W-:Y:S02]  /*cca0*/  F2FP.F16.F32.PACK_AB R158, R165, R164 ;  /* 0x000000a4a59e723e */ /* 0x002fe400000000ff */
[----:B------:R-:W-:Y:S01]  /*ccb0*/  F2FP.F16.F32.PACK_AB R164, R177, R168 ;  /* 0x000000a8b1a4723e */ /* 0x000fe200000000ff */
[----:B------:R-:W-:-:S04]  /*ccc0*/  FADD.FTZ R153, -R153, R202 ;  /* 0x000000ca99997221 */ /* 0x000fc80000010100 */
[----:B------:R-:W-:Y:S01]  /*ccd0*/  FMUL.FTZ R153, R153, R0 ;  /* 0x0000000099997220 */ /* 0x000fe20000410000 */
[----:B------:R1:W-:Y:S08]  /*cce0*/  MUFU.EX2 R226, R162 ;  /* 0x000000a200e27308 */ /* 0x0003f00000000800 */
[----:B------:R0:W3:Y:S01]  /*ccf0*/  MUFU.EX2 R202, R153 ;  /* 0x0000009900ca7308 */ /* 0x0000e20000000800 */
[----:B-1----:R-:W-:-:S07]  /*cd00*/  F2FP.F16.F32.PACK_AB R162, R173, R172 ;  /* 0x000000acada2723e */ /* 0x002fce00000000ff */
[----:B------:R-:W1:Y:S01]  /*cd10*/  MUFU.EX2 R163, R163 ;  /* 0x000000a300a37308 */ /* 0x000e620000000800 */
[----:B0-----:R-:W-:-:S07]  /*cd20*/  F2FP.F16.F32.PACK_AB R153, R155, R197 ;  /* 0x000000c59b99723e */ /* 0x001fce00000000ff */
[----:B------:R0:W4:Y:S01]  /*cd30*/  MUFU.EX2 R228, R166 ;  /* 0x000000a600e47308 */ /* 0x0001220000000800 */
[----:B---3--:R-:W-:Y:S01]  /*cd40*/  FFMA.FTZ R3, R202, R3, R197 ;  /* 0x00000003ca037223 */ /* 0x008fe200000100c5 */
[-C--:B------:R-:W-:Y:S01]  /*cd50*/  FMUL.FTZ R26, R26, R202.reuse ;  /* 0x000000ca1a1a7220 */ /* 0x080fe20000410000 */
[-C--:B------:R-:W-:Y:S01]  /*cd60*/  FMUL.FTZ R27, R27, R202.reuse ;  /* 0x000000ca1b1b7220 */ /* 0x080fe20000410000 */
[-C--:B------:R-:W-:Y:S01]  /*cd70*/  FMUL.FTZ R30, R30, R202.reuse ;  /* 0x000000ca1e1e7220 */ /* 0x080fe20000410000 */
[----:B------:R-:W-:Y:S01]  /*cd80*/  FADD.FTZ R3, R155, R3 ;  /* 0x000000039b037221 */ /* 0x000fe20000010000 */
[----:B------:R-:W-:Y:S01]  /*cd90*/  F2FP.F16.F32.PACK_AB R155, R159, R203 ;  /* 0x000000cb9f9b723e */ /* 0x000fe200000000ff */
[----:B------:R-:W-:Y:S01]  /*cda0*/  FMUL.FTZ R31, R31, R202 ;  /* 0x000000ca1f1f7220 */ /* 0x000fe20000410000 */
[----:B------:R-:W3:Y:S01]  /*cdb0*/  MUFU.EX2 R167, R167 ;  /* 0x000000a700a77308 */ /* 0x000ee20000000800 */
[----:B------:R-:W-:Y:S01]  /*cdc0*/  FADD.FTZ R3, R203, R3 ;  /* 0x00000003cb037221 */ /* 0x000fe20000010000 */
[----:B-1----:R-:W-:Y:S01]  /*cdd0*/  F2FP.F16.F32.PACK_AB R157, R163, R226 ;  /* 0x000000e2a39d723e */ /* 0x002fe200000000ff */
[----:B------:R-:W-:Y:S01]  /*cde0*/  FMUL.FTZ R34, R34, R202 ;  /* 0x000000ca22227220 */ /* 0x000fe20000410000 */
[----:B0-----:R-:W-:Y:S01]  /*cdf0*/  F2FP.F16.F32.PACK_AB R166, R181, R180 ;  /* 0x000000b4b5a6723e */ /* 0x001fe200000000ff */
[----:B------:R-:W-:Y:S01]  /*ce00*/  FADD.FTZ R3, R159, R3 ;  /* 0x000000039f037221 */ /* 0x000fe20000010000 */
[-C--:B------:R-:W-:Y:S01]  /*ce10*/  FMUL.FTZ R35, R35, R202.reuse ;  /* 0x000000ca23237220 */ /* 0x080fe20000410000 */
[-C--:B------:R-:W-:Y:S01]  /*ce20*/  FMUL.FTZ R38, R38, R202.reuse ;  /* 0x000000ca26267220 */ /* 0x080fe20000410000 */
[----:B------:R-:W0:Y:S01]  /*ce30*/  MUFU.EX2 R221, R221 ;  /* 0x000000dd00dd7308 */ /* 0x000e220000000800 */
[----:B------:R-:W-:Y:S01]  /*ce40*/  FADD.FTZ R3, R226, R3 ;  /* 0x00000003e2037221 */ /* 0x000fe20000010000 */
[-C--:B------:R-:W-:Y:S01]  /*ce50*/  FMUL.FTZ R39, R39, R202.reuse ;  /* 0x000000ca27277220 */ /* 0x080fe20000410000 */
[-C--:B------:R-:W-:Y:S01]  /*ce60*/  FMUL.FTZ R42, R42, R202.reuse ;  /* 0x000000ca2a2a7220 */ /* 0x080fe20000410000 */
[-C--:B------:R-:W-:Y:S01]  /*ce70*/  FMUL.FTZ R43, R43, R202.reuse ;  /* 0x000000ca2b2b7220 */ /* 0x080fe20000410000 */
[----:B------:R-:W-:Y:S01]  /*ce80*/  FADD.FTZ R3, R163, R3 ;  /* 0x00000003a3037221 */ /* 0x000fe20000010000 */
[-C--:B------:R-:W-:Y:S01]  /*ce90*/  FMUL.FTZ R46, R46, R202.reuse ;  /* 0x000000ca2e2e7220 */ /* 0x080fe20000410000 */
[----:B------:R-:W-:Y:S01]  /*cea0*/  FMUL.FTZ R47, R47, R202 ;  /* 0x000000ca2f2f7220 */ /* 0x000fe20000410000 */
[----:B------:R-:W1:Y:S01]  /*ceb0*/  MUFU.EX2 R161, R171 ;  /* 0x000000ab00a17308 */ /* 0x000e620000000800 */
[----:B----4-:R-:W-:Y:S01]  /*cec0*/  FADD.FTZ R3, R228, R3 ;  /* 0x00000003e4037221 */ /* 0x010fe20000010000 */
[----:B---3--:R-:W-:Y:S01]  /*ced0*/  F2FP.F16.F32.PACK_AB R159, R167, R228 ;  /* 0x000000e4a79f723e */ /* 0x008fe200000000ff */
[-C--:B------:R-:W-:Y:S01]  /*cee0*/  FMUL.FTZ R50, R50, R202.reuse ;  /* 0x000000ca32327220 */ /* 0x080fe20000410000 */
        /* <DEDUP_REMOVED lines=80> */
[C---:B---3--:R-:W-:Y:S01]  /*d3f0*/  FADD.FTZ R3, R187.reuse, R3 ;  /* 0x00000003bb037221 */ /* 0x048fe20000010000 */
        /* <DEDUP_REMOVED lines=22> */
[----:B---3--:R-:W-:-:S04]  /*d560*/  FADD.FTZ R4, R196, R4 ;  /* 0x00000004c4047221 */ /* 0x008fc80000010000 */
[C---:B------:R-:W-:Y:S01]  /*d570*/  FADD.FTZ R4, R174.reuse, R4 ;  /* 0x00000004ae047221 */ /* 0x040fe20000010000 */
[----:B------:R-:W-:Y:S01]  /*d580*/  F2FP.F16.F32.PACK_AB R174, R174, R196 ;  /* 0x000000c4aeae723e */ /* 0x000fe200000000ff */
[----:B0-----:R-:W-:-:S04]  /*d590*/  FADD.FTZ R3, R198, R3 ;  /* 0x00000003c6037221 */ /* 0x001fc80000010000 */
[C---:B-1----:R-:W-:Y:S01]  /*d5a0*/  FADD.FTZ R3, R175.reuse, R3 ;  /* 0x00000003af037221 */ /* 0x042fe20000010000 */
[----:B------:R-:W-:Y:S01]  /*d5b0*/  F2FP.F16.F32.PACK_AB R175, R175, R198 ;  /* 0x000000c6afaf723e */ /* 0x000fe200000000ff */
[----:B--2---:R-:W-:Y:S06]  /*d5c0*/  @!P0 BRA `(.L_x_13829) ;  /* 0x0000000000048947 */ /* 0x004fec0003800000 */
[----:B------:R-:W-:Y:S01]  /*d5d0*/  BPT.TRAP 0x1 ;  /* 0x000000040000795c */ /* 0x000fe20000300000 */
.L_x_13829:
[----:B------:R0:W1:Y:S01]  /*d5e0*/  SYNCS.PHASECHK.TRANS64.TRYWAIT P2, [R200+URZ+0x22850], R201 ;  /* 0x022850c9c80075a7 */ /* 0x000062000804017f */
[----:B------:R-:W-:Y:S05]  /*d5f0*/  @!P0 BRA `(.L_x_13830) ;  /* 0x0000000000048947 */ /* 0x000fea0003800000 */
[----:B------:R-:W-:Y:S01]  /*d600*/  BPT.TRAP 0x1 ;  /* 0x000000040000795c */ /* 0x000fe20000300000 */
.L_x_13830:
[----:B------:R-:W-:Y:S04]  /*d610*/  BSSY B0, `(.L_x_13831) ;  /* 0x0000004000007945 */ /* 0x000fe80003800000 */
[----:B-1----:R-:W-:Y:S05]  /*d620*/  @P2 BRA `(.L_x_13832) ;  /* 0x0000000000082947 */ /* 0x002fea0003800000 */
[----:B------:R-:W1:Y:S02]  /*d630*/  SYNCS.PHASECHK.TRANS64.TRYWAIT P2, [R200+URZ+0x22850], R201 ;  /* 0x022850c9c80075a7 */ /* 0x000e64000804017f */
[----:B-1----:R-:W-:Y:S05]  /*d640*/  @!P2 BRA `(.L_x_13833) ;  /* 0x000001100020a947 */ /* 0x002fea0003800000 */
.L_x_13832:
[----:B------:R-:W-:Y:S05]  /*d650*/  BSYNC B0 ;  /* 0x0000000000007941 */ /* 0x000fea0003800000 */
.L_x_13831:
[----:B------:R-:W2:Y:S01]  /*d660*/  S2R R177, SR_TID.X ;  /* 0x0000000000b17919 */ /* 0x000ea20000002100 */
[----:B------:R-:W-:Y:S05]  /*d670*/  WARPSYNC.ALL ;  /* 0x0000000000007948 */ /* 0x000fea0003800000 */
[----:B------:R-:W-:Y:S01]  /*d680*/  MOV R178, 0xc00 ;  /* 0x00000c0000b27802 */ /* 0x000fe20000000f00 */
[----:B------:R-:W-:Y:S01]  /*d690*/  IMAD.MOV.U32 R179, RZ, RZ, 0x40000040 ;  /* 0x40000040ffb37424 */ /* 0x000fe200078e00ff */
[----:B------:R-:W-:Y:S01]  /*d6a0*/  ISETP.GT.AND P2, PT, R21, R20, PT ;  /* 0x000000141500720c */ /* 0x000fe20003f44270 */
[----:B01----:R-:W-:Y:S02]  /*d6b0*/  @!P1 VIADD R200, R200, 0x22860 ;  /* 0x00022860c8c89836 */ /* 0x003fe40000000000 */
[----:B------:R-:W-:Y:S01]  /*d6c0*/  IMAD R178, R22, R178, UR37 ;  /* 0x0000002516b27e24 */ /* 0x000fe2000f8e02b2 */
[----:B------:R-:W-:Y:S01]  /*d6d0*/  R2UR UR7, R179 ;  /* 0x00000000b30772ca */ /* 0x000fe200000e0000 */
[----:B------:R-:W-:Y:S01]  /*d6e0*/  IMAD.MOV.U32 R179, RZ, RZ, 0x40000040 ;  /* 0x40000040ffb37424 */ /* 0x000fe200078e00ff */
[----:B------:R-:W-:Y:S01]  /*d6f0*/  @!P1 PRMT R200, RZ, 0x654, R200 ;  /* 0x00000654ffc89816 */ /* 0x000fe200000000c8 */
[----:B------:R-:W-:Y:S01]  /*d700*/  VIADD R21, R21, 0xffffffff ;  /* 0xffffffff15157836 */ /* 0x000fe20000000000 */
[----:B------:R-:W-:Y:S01]  /*d710*/  R2UR UR6, R178 ;  /* 0x00000000b20672ca */ /* 0x000fe200000e0000 */
[----:B------:R-:W-:-:S02]  /*d720*/  IMAD.MOV.U32 R202, RZ, RZ, R8 ;  /* 0x000000ffffca7224 */ /* 0x000fc400078e0008 */
[----:B------:R-:W-:Y:S01]  /*d730*/  IMAD.MOV.U32 R203, RZ, RZ, R5 ;  /* 0x000000ffffcb7224 */ /* 0x000fe200078e0005 */
[----:B--2---:R-:W-:-:S05]  /*d740*/  SHF.R.U32.HI R177, RZ, 0x7, R177 ;  /* 0x00000007ffb17819 */ /* 0x004fca00000116b1 */
[----:B------:R-:W-:-:S05]  /*d750*/  VIADD R177, R177, 0x8 ;  /* 0x00000008b1b17836 */ /* 0x000fca0000000000 */
[----:B------:R0:W-:Y:S06]  /*d760*/  BAR.SYNC.DEFER_BLOCKING R177, 0x100 ;  /* 0x000400b10000751d */ /* 0x0001ec0000010000 */
        /* <DEDUP_REMOVED lines=43> */
.L_x_13824:
[----:B------:R-:W-:-:S13]  /*da20*/  ISETP.GE.AND P2, PT, R21, R215, PT ;  /* 0x000000d71500720c */ /* 0x000fda0003f46270 */
[----:B------:R-:W-:Y:S05]  /*da30*/  @!P2 BRA `(.L_x_13835) ;  /* 0x0000001c00b4a947 */ /* 0x000fea0003800000 */
[----:B------:R-:W-:Y:S02]  /*da40*/  IMAD.MOV.U32 R201, RZ, RZ, R8 ;  /* 0x000000ffffc97224 */ /* 0x000fe400078e0008 */
[----:B0-----:R-:W-:-:S07]  /*da50*/  IMAD.MOV.U32 R200, RZ, RZ, R5 ;  /* 0x000000ffffc87224 */ /* 0x001fce00078e0005 */
.L_x_13845:
[----:B------:R-:W-:Y:S01]  /*da60*/  VIADD R22, R22, 0x1 ;  /* 0x0000000116167836 */ /* 0x000fe20000000000 */
[----:B------:R-:W-:Y:S05]  /*da70*/  YIELD ;  /* 0x0000000000007946 */ /* 0x000fea0003800000 */
[----:B------:R-:W-:-:S04]  /*da80*/  ISETP.NE.AND P2, PT, R22, 0x2, PT ;  /* 0x000000021600780c */ /* 0x000fc80003f45270 */
[----:B------:R-:W-:Y:S02]  /*da90*/  SEL R0, RZ, 0x1, P2 ;  /* 0x00000001ff007807 */ /* 0x000fe40001000000 */
[----:B------:R-:W-:Y:S02]  /*daa0*/  SEL R22, R22, RZ, P2 ;  /* 0x000000ff16167207 */ /* 0x000fe40001000000 */
[----:B------:R-:W-:Y:S01]  /*dab0*/  LOP3.LUT R206, R206, R0, RZ, 0x3c, !PT ;  /* 0x00000000cece7212 */ /* 0x000fe200078e3cff */
[----:B-1----:R-:W-:Y:S06]  /*dac0*/  @!P0 BRA `(.L_x_13836) ;  /* 0x0000000000048947 */ /* 0x002fec0003800000 */
[----:B------:R-:W-:Y:S01]  /*dad0*/  BPT.TRAP 0x1 ;  /* 0x000000040000795c */ /* 0x000fe20000300000 */
.L_x_13836:
[----:B------:R-:W-:Y:S01]  /*dae0*/  IMAD R20, R22, 0x8, R19 ;  /* 0x0000000816147824 */ /* 0x000fe200078e0213 */
[----:B------:R-:W-:-:S04]  /*daf0*/  SHF.L.U32 R211, R206, 0x1f, RZ ;  /* 0x0000001fced37819 */ /* 0x000fc800000006ff */
[----:B------:R0:W1:Y:S01]  /*db00*/  SYNCS.PHASECHK.TRANS64.TRYWAIT P2, [R20+URZ+0x22830], R211 ;  /* 0x022830d3140075a7 */ /* 0x000062000804017f */
[----:B------:R-:W-:Y:S05]  /*db10*/  @!P0 BRA `(.L_x_13837) ;  /* 0x0000000000048947 */ /* 0x000fea0003800000 */
[----:B------:R-:W-:Y:S01]  /*db20*/  BPT.TRAP 0x1 ;  /* 0x000000040000795c */ /* 0x000fe20000300000 */
.L_x_13837:
[----:B------:R-:W-:Y:S02]  /*db30*/  IMAD R156, R22, 0x300, R9 ;  /* 0x00000300169c7824 */ /* 0x000fe400078e0209 */
[----:B------:R-:W-:Y:S01]  /*db40*/  IMAD.MOV.U32 R157, RZ, RZ, 0x40000040 ;  /* 0x40000040ff9d7424 */ /* 0x000fe200078e00ff */
[----:B-1----:R-:W-:Y:S06]  /*db50*/  @P2 BRA `(.L_x_13838) ;  /* 0x0000000000082947 */ /* 0x002fec0003800000 */
[----:B------:R-:W1:Y:S02]  /*db60*/  SYNCS.PHASECHK.TRANS64.TRYWAIT P2, [R20+URZ+0x22830], R211 ;  /* 0x022830d3140075a7 */ /* 0x000e64000804017f */
[----:B-1----:R-:W-:Y:S05]  /*db70*/  @!P2 BRA `(.L_x_13839) ;  /* 0x0000010800e8a947 */ /* 0x002fea0003800000 */
.L_x_13838:
        /* <DEDUP_REMOVED lines=163> */
[----:B------:R-:W2:Y:S01]  /*e5b0*/  MUFU.EX2 R157, R157 ;  /* 0x0000009d009d7308 */ /* 0x000ea20000000800 */
        /* <DEDUP_REMOVED lines=9> */
[C---:B--2---:R-:W-:Y:S01]  /*e650*/  FADD.FTZ R4, R157.reuse, R4 ;  /* 0x000000049d047221 */ /* 0x044fe20000010000 */
[----:B------:R-:W-:Y:S02]  /*e660*/  F2FP.F16.F32.PACK_AB R202, R157, R156 ;  /* 0x0000009c9dca723e */ /* 0x000fe400000000ff */
[----:B------:R-:W-:-:S04]  /*e670*/  FMNMX.FTZ R8, R163, R8, !PT ;  /* 0x00000008a3087209 */ /* 0x000fc80007810000 */
[----:B------:R-:W-:Y:S01]  /*e680*/  FMNMX.FTZ R8, R166, R8, !PT ;  /* 0x00000008a6087209 */ /* 0x000fe20007810000 */
[----:B------:R-:W-:Y:S01]  /*e690*/  MUFU.EX2 R156, R168 ;  /* 0x000000a8009c7308 */ /* 0x000fe20000000800 */
[----:B---3--:R-:W-:Y:S02]  /*e6a0*/  FADD.FTZ R4, R152, R4 ;  /* 0x0000000498047221 */ /* 0x008fe40000010000 */
[----:B------:R-:W-:-:S04]  /*e6b0*/  FMNMX.FTZ R8, R167, R8, !PT ;  /* 0x00000008a7087209 */ /* 0x000fc80007810000 */
[----:B------:R-:W-:Y:S01]  /*e6c0*/  FMNMX.FTZ R8, R170, R8, !PT ;  /* 0x00000008aa087209 */ /* 0x000fe20007810000 */
[----:B------:R-:W-:Y:S01]  /*e6d0*/  MUFU.EX2 R168, R192 ;  /* 0x000000c000a87308 */ /* 0x000fe20000000800 */
[C---:B----4-:R-:W-:Y:S01]  /*e6e0*/  FADD.FTZ R4, R161.reuse, R4 ;  /* 0x00000004a1047221 */ /* 0x050fe20000010000 */
[----:B------:R-:W-:Y:S02]  /*e6f0*/  F2FP.F16.F32.PACK_AB R152, R161, R152 ;  /* 0x00000098a198723e */ /* 0x000fe400000000ff */
[----:B------:R-:W-:-:S04]  /*e700*/  FMNMX.FTZ R8, R171, R8, !PT ;  /* 0x00000008ab087209 */ /* 0x000fc80007810000 */
[----:B------:R-:W-:Y:S01]  /*e710*/  FMNMX.FTZ R8, R174, R8, !PT ;  /* 0x00000008ae087209 */ /* 0x000fe20007810000 */
[----:B------:R-:W2:Y:S03]  /*e720*/  MUFU.EX2 R164, R164 ;  /* 0x000000a400a47308 */ /* 0x000ea60000000800 */
[----:B------:R-:W-:-:S04]  /*e730*/  FMNMX.FTZ R8, R175, R8, !PT ;  /* 0x00000008af087209 */ /* 0x000fc80007810000 */
[----:B------:R-:W-:Y:S01]  /*e740*/  FMNMX.FTZ R8, R178, R8, !PT ;  /* 0x00000008b2087209 */ /* 0x000fe20007810000 */
[----:B------:R-:W3:Y:S03]  /*e750*/  MUFU.EX2 R165, R165 ;  /* 0x000000a500a57308 */ /* 0x000ee60000000800 */
[----:B------:R-:W-:-:S04]  /*e760*/  FMNMX.FTZ R8, R179, R8, !PT ;  /* 0x00000008b3087209 */ /* 0x000fc80007810000 */
[----:B------:R-:W-:Y:S01]  /*e770*/  FMNMX.FTZ R8, R182, R8, !PT ;  /* 0x00000008b6087209 */ /* 0x000fe20007810000 */
[----:B------:R-:W4:Y:S01]  /*e780*/  MUFU.EX2 R169, R169 ;  /* 0x000000a900a97308 */ /* 0x000f220000000800 */
[----:B--2---:R-:W-:Y:S02]  /*e790*/  FADD.FTZ R4, R164, R4 ;  /* 0x00000004a4047221 */ /* 0x004fe40000010000 */
[----:B------:R-:W-:-:S04]  /*e7a0*/  FMNMX.FTZ R8, R183, R8, !PT ;  /* 0x00000008b7087209 */ /* 0x000fc80007810000 */
[----:B------:R-:W-:Y:S01]  /*e7b0*/  FMNMX.FTZ R8, R186, R8, !PT ;  /* 0x00000008ba087209 */ /* 0x000fe20007810000 */
[----:B------:R-:W2:Y:S01]  /*e7c0*/  MUFU.EX2 R172, R172 ;  /* 0x000000ac00ac7308 */ /* 0x000ea20000000800 */
[----:B---3--:R-:W-:Y:S02]  /*e7d0*/  FADD.FTZ R4, R165, R4 ;  /* 0x00000004a5047221 */ /* 0x008fe40000010000 */
[----:B------:R-:W-:Y:S02]  /*e7e0*/  FMNMX.FTZ R8, R187, R8, !PT ;  /* 0x00000008bb087209 */ /* 0x000fe40007810000 */
[----:B------:R-:W-:Y:S02]  /*e7f0*/  FADD.FTZ R4, R156, R4 ;  /* 0x000000049c047221 */ /* 0x000fe40000010000 */
[----:B------:R-:W-:Y:S01]  /*e800*/  FMNMX.FTZ R8, R190, R8, !PT ;  /* 0x00000008be087209 */ /* 0x000fe20007810000 */
[----:B------:R-:W3:Y:S01]  /*e810*/  MUFU.EX2 R173, R173 ;  /* 0x000000ad00ad7308 */ /* 0x000ee20000000800 */
[C---:B----4-:R-:W-:Y:S01]  /*e820*/  FADD.FTZ R4, R169.reuse, R4 ;  /* 0x00000004a9047221 */ /* 0x050fe20000010000 */
[----:B------:R-:W-:-:S02]  /*e830*/  F2FP.F16.F32.PACK_AB R156, R169, R156 ;  /* 0x0000009ca99c723e */ /* 0x000fc400000000ff */
[----:B------:R-:W-:-:S04]  /*e840*/  FMNMX.FTZ R8, R191, R8, !PT ;  /* 0x00000008bf087209 */ /* 0x000fc80007810000 */
[----:B------:R-:W-:Y:S01]  /*e850*/  FMNMX.FTZ R8, R194, R8, !PT ;  /* 0x00000008c2087209 */ /* 0x000fe20007810000 */
[----:B------:R4:W5:Y:S01]  /*e860*/  MUFU.EX2 R160, R176 ;  /* 0x000000b000a07308 */ /* 0x0009620000000800 */
[----:B--2---:R-:W-:Y:S02]  /*e870*/  FADD.FTZ R4, R172, R4 ;  /* 0x00000004ac047221 */ /* 0x004fe40000010000 */
[----:B------:R-:W-:-:S04]  /*e880*/  FMNMX.FTZ R8, R195, R8, !PT ;  /* 0x00000008c3087209 */ /* 0x000fc80007810000 */
[----:B------:R-:W-:Y:S01]  /*e890*/  FMNMX.FTZ R8, R198, R8, !PT ;  /* 0x00000008c6087209 */ /* 0x000fe20007810000 */
[----:B------:R-:W2:Y:S01]  /*e8a0*/  MUFU.EX2 R177, R177 ;  /* 0x000000b100b17308 */ /* 0x000ea20000000800 */
[----:B----4-:R-:W-:Y:S01]  /*e8b0*/  IADD3 R176, -R213, 0xb, RZ ;  /* 0x0000000bd5b07810 */ /* 0x010fe20007ffe1ff */
[----:B---3--:R-:W-:Y:S01]  /*e8c0*/  FADD.FTZ R4, R173, R4 ;  /* 0x00000004ad047221 */ /* 0x008fe20000010000 */
[----:B------:R-:W-:-:S05]  /*e8d0*/  FMNMX.FTZ R8, R199, R8, !PT ;  /* 0x00000008c7087209 */ /* 0x000fca0007810000 */
[----:B------:R-:W3:Y:S01]  /*e8e0*/  SHFL.BFLY PT, R153, R8, 0x2, 0x1f ;  /* 0x0c401f0008997f89 */ /* 0x000ee200000e0000 */
[----:B------:R-:W4:Y:S01]  /*e8f0*/  MUFU.EX2 R180, R180 ;  /* 0x000000b400b47308 */ /* 0x000f220000000800 */
[----:B-----5:R-:W-:-:S07]  /*e900*/  FADD.FTZ R4, R160, R4 ;  /* 0x00000004a0047221 */ /* 0x020fce0000010000 */
[----:B------:R-:W5:Y:S01]  /*e910*/  MUFU.EX2 R181, R181 ;  /* 0x000000b500b57308 */ /* 0x000f620000000800 */
[C---:B--2---:R-:W-:Y:S01]  /*e920*/  FADD.FTZ R4, R177.reuse, R4 ;  /* 0x00000004b1047221 */ /* 0x044fe20000010000 */
[----:B------:R-:W-:-:S06]  /*e930*/  F2FP.F16.F32.PACK_AB R160, R177, R160 ;  /* 0x000000a0b1a0723e */ /* 0x000fcc00000000ff */
[----:B------:R-:W2:Y:S01]  /*e940*/  MUFU.EX2 R184, R184 ;  /* 0x000000b800b87308 */ /* 0x000ea20000000800 */
[----:B----4-:R-:W-:Y:S01]  /*e950*/  FADD.FTZ R4, R180, R4 ;  /* 0x00000004b4047221 */ /* 0x010fe20000010000 */
[----:B---3--:R-:W-:-:S06]  /*e960*/  FMNMX.FTZ R8, R8, R153, !PT ;  /* 0x0000009908087209 */ /* 0x008fcc0007810000 */
[----:B------:R-:W3:Y:S01]  /*e970*/  MUFU.EX2 R185, R185 ;  /* 0x000000b900b97308 */ /* 0x000ee20000000800 */
[----:B-----5:R-:W-:Y:S01]  /*e980*/  FADD.FTZ R4, R181, R4 ;  /* 0x00000004b5047221 */ /* 0x020fe20000010000 */
[----:B------:R-:W4:Y:S06]  /*e990*/  SHFL.BFLY PT, R153, R8, 0x1, 0x1f ;  /* 0x0c201f0008997f89 */ /* 0x000f2c00000e0000 */
[----:B------:R-:W5:Y:S01]  /*e9a0*/  MUFU.EX2 R188, R188 ;  /* 0x000000bc00bc7308 */ /* 0x000f620000000800 */
[----:B--2---:R-:W-:-:S07]  /*e9b0*/  FADD.FTZ R4, R184, R4 ;  /* 0x00000004b8047221 */ /* 0x004fce0000010000 */
[----:B------:R-:W2:Y:S01]  /*e9c0*/  MUFU.EX2 R189, R189 ;  /* 0x000000bd00bd7308 */ /* 0x000ea20000000800 */
[----:B---3--:R-:W-:-:S07]  /*e9d0*/  FADD.FTZ R4, R185, R4 ;  /* 0x00000004b9047221 */ /* 0x008fce0000010000 */
[----:B------:R-:W-:Y:S01]  /*e9e0*/  MUFU.EX2 R193, R193 ;  /* 0x000000c100c17308 */ /* 0x000fe20000000800 */
[----:B-----5:R-:W-:Y:S01]  /*e9f0*/  FADD.FTZ R4, R188, R4 ;  /* 0x00000004bc047221 */ /* 0x020fe20000010000 */
[----:B----4-:R-:W-:-:S06]  /*ea00*/  FMNMX.FTZ R8, R8, R153, !PT ;  /* 0x0000009908087209 */ /* 0x010fcc0007810000 */
[----:B------:R-:W-:Y:S01]  /*ea10*/  MUFU.EX2 R196, R196 ;  /* 0x000000c400c47308 */ /* 0x000fe20000000800 */
[C---:B------:R-:W-:Y:S01]  /*ea20*/  FADD.FTZ R157, -R8.reuse, R201 ;  /* 0x000000c9089d7221 */ /* 0x040fe20000010100 */
[-C--:B------:R-:W-:Y:S01]  /*ea30*/  FMUL.FTZ R153, R8, R0.reuse ;  /* 0x0000000008997220 */ /* 0x080fe20000410000 */
[----:B--2---:R-:W-:Y:S02]  /*ea40*/  FADD.FTZ R4, R189, R4 ;  /* 0x00000004bd047221 */ /* 0x004fe40000010000 */
        /* <DEDUP_REMOVED lines=27> */
[----:B------:R-:W-:Y:S01]  /*ec00*/  FFMA.FTZ R199, R199, R0, -R153 ;  /* 0x00000000c7c77223 */ /* 0x000fe20000010899 */
[----:B--2---:R-:W-:Y:S01]  /*ec10*/  @!P1 VIADD R154, R20, 0x22840 ;  /* 0x00022840149a9836 */ /* 0x004fe20000000000 */
[----:B------:R-:W2:Y:S01]  /*ec20*/  MUFU.EX2 R203, R158 ;  /* 0x0000009e00cb7308 */ /* 0x000ea20000000800 */
[----:B---3--:R-:W-:Y:S01]  /*ec30*/  FFMA.FTZ R3, R157, R3, R201 ;  /* 0x000000039d037223 */ /* 0x008fe200000100c9 */
[-C--:B------:R-:W-:Y:S01]  /*ec40*/  FMUL.FTZ R26, R26, R157.reuse ;  /* 0x0000009d1a1a7220 */ /* 0x080fe20000410000 */
[-C--:B------:R-:W-:Y:S01]  /*ec50*/  FMUL.FTZ R27, R27, R157.reuse ;  /* 0x0000009d1b1b7220 */ /* 0x080fe20000410000 */
[----:B------:R-:W-:Y:S01]  /*ec60*/  @!P1 PRMT R154, RZ, 0x654, R154 ;  /* 0x00000654ff9a9816 */ /* 0x000fe2000000009a */
[----:B------:R3:W-:Y:S06]  /*ec70*/  BAR.ARV R176, 0x100 ;  /* 0x000400b00000751d */ /* 0x0007ec0000002000 */
[----:B------:R-:W5:Y:S01]  /*ec80*/  MUFU.EX2 R159, R159 ;  /* 0x0000009f009f7308 */ /* 0x000f620000000800 */
[----:B----4-:R-:W-:Y:S01]  /*ec90*/  FADD.FTZ R3, R155, R3 ;  /* 0x000000039b037221 */ /* 0x010fe20000010000 */
[----:B------:R4:W-:Y:S01]  /*eca0*/  @!P1 SYNCS.ARRIVE.TRANS64.RED.A1T0 RZ, [R154+URZ], RZ ;  /* 0x000000ff9aff99a7 */ /* 0x0009e2000810043f */
[-C--:B------:R-:W-:Y:S01]  /*ecb0*/  FMUL.FTZ R30, R30, R157.reuse ;  /* 0x0000009d1e1e7220 */ /* 0x080fe20000410000 */
[-C--:B------:R-:W-:Y:S01]  /*ecc0*/  FMUL.FTZ R31, R31, R157.reuse ;  /* 0x0000009d1f1f7220 */ /* 0x080fe20000410000 */
[-C--:B------:R-:W-:Y:S01]  /*ecd0*/  FMUL.FTZ R34, R34, R157.reuse ;  /* 0x0000009d22227220 */ /* 0x080fe20000410000 */
[----:B--2---:R-:W-:Y:S01]  /*ece0*/  FADD.FTZ R3, R203, R3 ;  /* 0x00000003cb037221 */ /* 0x004fe20000010000 */
[-C--:B------:R-:W-:Y:S01]  /*ecf0*/  FMUL.FTZ R35, R35, R157.reuse ;  /* 0x0000009d23237220 */ /* 0x080fe20000410000 */
[----:B------:R-:W2:Y:S01]  /*ed00*/  MUFU.EX2 R153, R162 ;  /* 0x000000a200997308 */ /* 0x000ea20000000800 */
[-C--:B------:R-:W-:Y:S01]  /*ed10*/  FMUL.FTZ R38, R38, R157.reuse ;  /* 0x0000009d26267220 */ /* 0x080fe20000410000 */
[----:B----4-:R-:W-:Y:S01]  /*ed20*/  F2FP.F16.F32.PACK_AB R154, R165, R164 ;  /* 0x000000a4a59a723e */ /* 0x010fe200000000ff */
[-C--:B------:R-:W-:Y:S01]  /*ed30*/  FMUL.FTZ R39, R39, R157.reuse ;  /* 0x0000009d27277220 */ /* 0x080fe20000410000 */
[-C--:B------:R-:W-:Y:S01]  /*ed40*/  FMUL.FTZ R42, R42, R157.reuse ;  /* 0x0000009d2a2a7220 */ /* 0x080fe20000410000 */
[-C--:B------:R-:W-:Y:S01]  /*ed50*/  FMUL.FTZ R43, R43, R157.reuse ;  /* 0x0000009d2b2b7220 */ /* 0x080fe20000410000 */
[-C--:B------:R-:W-:Y:S01]  /*ed60*/  FMUL.FTZ R46, R46, R157.reuse ;  /* 0x0000009d2e2e7220 */ /* 0x080fe20000410000 */
[-C--:B------:R-:W-:Y:S01]  /*ed70*/  FMUL.FTZ R47, R47, R157.reuse ;  /* 0x0000009d2f2f7220 */ /* 0x080fe20000410000 */
[----:B------:R-:W4:Y:S01]  /*ed80*/  MUFU.EX2 R163, R163 ;  /* 0x000000a300a37308 */ /* 0x000f220000000800 */
[----:B-----5:R-:W-:Y:S01]  /*ed90*/  FADD.FTZ R3, R159, R3 ;  /* 0x000000039f037221 */ /* 0x020fe20000010000 */
        /* <DEDUP_REMOVED lines=68> */
[----:B------:R-:W-:Y:S01]  /*f1e0*/  F2FP.F16.F32.PACK_AB R157, R171, R192 ;  /* 0x000000c0ab9d723e */ /* 0x000fe200000000ff */
[----:B------:R-:W-:Y:S01]  /*f1f0*/  FADD.FTZ R4, R168, R4 ;  /* 0x00000004a8047221 */ /* 0x000fe20000010000 */
[----:B------:R-:W4:Y:S01]  /*f200*/  MUFU.EX2 R182, R182 ;  /* 0x000000b600b67308 */ /* 0x000f220000000800 */
[----:B-----5:R-:W-:Y:S01]  /*f210*/  FADD.FTZ R3, R178, R3 ;  /* 0x00000003b2037221 */ /* 0x020fe20000010000 */
[----:B------:R-:W-:Y:S01]  /*f220*/  F2FP.F16.F32.PACK_AB R201, R155, R201 ;  /* 0x000000c99bc9723e */ /* 0x000fe200000000ff */
[----:B------:R-:W-:Y:S01]  /*f230*/  FADD.FTZ R4, R193, R4 ;  /* 0x00000004c1047221 */ /* 0x000fe20000010000 */
[----:B------:R-:W-:-:S02]  /*f240*/  F2FP.F16.F32.PACK_AB R203, R159, R203 ;  /* 0x000000cb9fcb723e */ /* 0x000fc400000000ff */
[----:B------:R-:W-:Y:S01]  /*f250*/  F2FP.F16.F32.PACK_AB R153, R163, R153 ;  /* 0x00000099a399723e */ /* 0x000fe200000000ff */
[----:B------:R-:W-:Y:S01]  /*f260*/  FADD.FTZ R4, R196, R4 ;  /* 0x00000004c4047221 */ /* 0x000fe20000010000 */
[----:B------:R-:W5:Y:S01]  /*f270*/  MUFU.EX2 R183, R183 ;  /* 0x000000b700b77308 */ /* 0x000f620000000800 */
        /* <DEDUP_REMOVED lines=10> */
[----:B-----5:R-:W-:Y:S01]  /*f320*/  FADD.FTZ R3, R183, R3 ;  /* 0x00000003b7037221 */ /* 0x020fe20000010000 */
[----:B------:R-:W-:Y:S02]  /*f330*/  F2FP.F16.F32.PACK_AB R159, R175, R174 ;  /* 0x000000aeaf9f723e */ /* 0x000fe400000000ff */
[----:B------:R-:W-:Y:S02]  /*f340*/  F2FP.F16.F32.PACK_AB R161, R179, R178 ;  /* 0x000000b2b3a1723e */ /* 0x000fe400000000ff */
[----:B------:R-:W-:-:S02]  /*f350*/  F2FP.F16.F32.PACK_AB R163, R183, R182 ;  /* 0x000000b6b7a3723e */ /* 0x000fc400000000ff */
[----:B------:R-:W5:Y:S01]  /*f360*/  MUFU.EX2 R190, R190 ;  /* 0x000000be00be7308 */ /* 0x000f620000000800 */
[----:B--2---:R-:W-:-:S07]  /*f370*/  FADD.FTZ R3, R165, R3 ;  /* 0x00000003a5037221 */ /* 0x004fce0000010000 */
[----:B------:R-:W2:Y:S01]  /*f380*/  MUFU.EX2 R191, R191 ;  /* 0x000000bf00bf7308 */ /* 0x000ea20000000800 */
[C---:B----4-:R-:W-:Y:S01]  /*f390*/  FADD.FTZ R3, R187.reuse, R3 ;  /* 0x00000003bb037221 */ /* 0x050fe20000010000 */
[----:B------:R-:W-:-:S06]  /*f3a0*/  F2FP.F16.F32.PACK_AB R165, R187, R165 ;  /* 0x000000a5bba5723e */ /* 0x000fcc00000000ff */
[----:B------:R-:W4:Y:S01]  /*f3b0*/  MUFU.EX2 R169, R194 ;  /* 0x000000c200a97308 */ /* 0x000f220000000800 */
[----:B-----5:R-:W-:-:S07]  /*f3c0*/  FADD.FTZ R3, R190, R3 ;  /* 0x00000003be037221 */ /* 0x020fce0000010000 */
[----:B------:R-:W5:Y:S01]  /*f3d0*/  MUFU.EX2 R195, R195 ;  /* 0x000000c300c37308 */ /* 0x000f620000000800 */
[C---:B--2---:R-:W-:Y:S01]  /*f3e0*/  FADD.FTZ R3, R191.reuse, R3 ;  /* 0x00000003bf037221 */ /* 0x044fe20000010000 */
[----:B------:R-:W-:-:S06]  /*f3f0*/  F2FP.F16.F32.PACK_AB R167, R191, R190 ;  /* 0x000000bebfa7723e */ /* 0x000fcc00000000ff */
[----:B------:R-:W2:Y:S01]  /*f400*/  MUFU.EX2 R171, R198 ;  /* 0x000000c600ab7308 */ /* 0x000ea20000000800 */
[----:B----4-:R-:W-:-:S07]  /*f410*/  FADD.FTZ R3, R169, R3 ;  /* 0x00000003a9037221 */ /* 0x010fce0000010000 */
[----:B------:R-:W4:Y:S01]  /*f420*/  MUFU.EX2 R170, R197 ;  /* 0x000000c500aa7308 */ /* 0x000f220000000800 */
[C---:B-----5:R-:W-:Y:S01]  /*f430*/  FADD.FTZ R3, R195.reuse, R3 ;  /* 0x00000003c3037221 */ /* 0x060fe20000010000 */
[----:B------:R-:W-:-:S06]  /*f440*/  F2FP.F16.F32.PACK_AB R169, R195, R169 ;  /* 0x000000a9c3a9723e */ /* 0x000fcc00000000ff */
[----:B------:R-:W5:Y:S01]  /*f450*/  MUFU.EX2 R199, R199 ;  /* 0x000000c700c77308 */ /* 0x000f620000000800 */
[----:B--2---:R-:W-:Y:S01]  /*f460*/  FADD.FTZ R3, R171, R3 ;  /* 0x00000003ab037221 */ /* 0x004fe20000010000 */
[C---:B----4-:R-:W-:Y:S01]  /*f470*/  FADD.FTZ R4, R170.reuse, R4 ;  /* 0x00000004aa047221 */ /* 0x050fe20000010000 */
[----:B------:R-:W-:Y:S02]  /*f480*/  F2FP.F16.F32.PACK_AB R170, R170, R196 ;  /* 0x000000c4aaaa723e */ /* 0x000fe400000000ff */
[C---:B-----5:R-:W-:Y:S01]  /*f490*/  FADD.FTZ R3, R199.reuse, R3 ;  /* 0x00000003c7037221 */ /* 0x060fe20000010000 */
[----:B------:R-:W-:Y:S01]  /*f4a0*/  F2FP.F16.F32.PACK_AB R171, R199, R171 ;  /* 0x000000abc7ab723e */ /* 0x000fe200000000ff */
[----:B---3--:R-:W-:Y:S06]  /*f4b0*/  @!P0 BRA `(.L_x_13840) ;  /* 0x0000000000048947 */ /* 0x008fec0003800000 */
[----:B------:R-:W-:Y:S01]  /*f4c0*/  BPT.TRAP 0x1 ;  /* 0x000000040000795c */ /* 0x000fe20000300000 */
.L_x_13840:
[----:B------:R2:W3:Y:S01]  /*f4d0*/  SYNCS.PHASECHK.TRANS64.TRYWAIT P2, [R20+URZ+0x22850], R211 ;  /* 0x022850d3140075a7 */ /* 0x0004e2000804017f */
[----:B------:R-:W-:Y:S05]  /*f4e0*/  @!P0 BRA `(.L_x_13841) ;  /* 0x0000000000048947 */ /* 0x000fea0003800000 */
[----:B------:R-:W-:Y:S01]  /*f4f0*/  BPT.TRAP 0x1 ;  /* 0x000000040000795c */ /* 0x000fe20000300000 */
.L_x_13841:
[----:B------:R-:W-:Y:S04]  /*f500*/  BSSY B0, `(.L_x_13842) ;  /* 0x0000004000007945 */ /* 0x000fe80003800000 */
[----:B---3--:R-:W-:Y:S05]  /*f510*/  @P2 BRA `(.L_x_13843) ;  /* 0x0000000000082947 */ /* 0x008fea0003800000 */
[----:B------:R-:W3:Y:S02]  /*f520*/  SYNCS.PHASECHK.TRANS64.TRYWAIT P2, [R20+URZ+0x22850], R211 ;  /* 0x022850d3140075a7 */ /* 0x000ee4000804017f */
[----:B---3--:R-:W-:Y:S05]  /*f530*/  @!P2 BRA `(.L_x_13844) ;  /* 0x000000f0008ca947 */ /* 0x008fea0003800000 */
.L_x_13843:
[----:B------:R-:W-:Y:S05]  /*f540*/  BSYNC B0 ;  /* 0x0000000000007941 */ /* 0x000fea0003800000 */
.L_x_13842:
[----:B------:R-:W4:Y:S01]  /*f550*/  S2R R174, SR_TID.X ;  /* 0x0000000000ae7919 */ /* 0x000f220000002100 */
[----:B------:R-:W-:Y:S01]  /*f560*/  IMAD.MOV.U32 R173, RZ, RZ, 0x40000040 ;  /* 0x40000040ffad7424 */ /* 0x000fe200078e00ff */
[----:B------:R-:W-:Y:S05]  /*f570*/  WARPSYNC.ALL ;  /* 0x0000000000007948 */ /* 0x000fea0003800000 */
[----:B------:R-:W-:Y:S01]  /*f580*/  R2UR UR7, R173 ;  /* 0x00000000ad0772ca */ /* 0x000fe200000e0000 */
[----:B------:R-:W-:Y:S01]  /*f590*/  IMAD.MOV.U32 R172, RZ, RZ, 0xc00 ;  /* 0x00000c00ffac7424 */ /* 0x000fe200078e00ff */
[----:B------:R-:W-:Y:S01]  /*f5a0*/  ISETP.GT.AND P2, PT, R21, R215, PT ;  /* 0x000000d71500720c */ /* 0x000fe20003f44270 */
[----:B------:R-:W-:-:S02]  /*f5b0*/  IMAD.MOV.U32 R175, RZ, RZ, 0x40000040 ;  /* 0x40000040ffaf7424 */ /* 0x000fc400078e00ff */
[----:B------:R-:W-:Y:S02]  /*f5c0*/  IMAD R172, R22, R172, UR37 ;  /* 0x0000002516ac7e24 */ /* 0x000fe4000f8e02ac */
[----:B0123--:R-:W-:Y:S02]  /*f5d0*/  @!P1 VIADD R20, R20, 0x22860 ;  /* 0x0002286014149836 */ /* 0x00ffe40000000000 */
[----:B------:R-:W-:Y:S01]  /*f5e0*/  VIADD R21, R21, 0xffffffff ;  /* 0xffffffff15157836 */ /* 0x000fe20000000000 */
[----:B------:R-:W-:Y:S02]  /*f5f0*/  R2UR UR6, R172 ;  /* 0x00000000ac0672ca */ /* 0x000fe400000e0000 */
[----:B------:R-:W-:Y:S02]  /*f600*/  @!P1 PRMT R20, RZ, 0x654, R20 ;  /* 0x00000654ff149816 */ /* 0x000fe40000000014 */
[----:B----4-:R-:W-:-:S05]  /*f610*/  SHF.R.U32.HI R174, RZ, 0x7, R174 ;  /* 0x00000007ffae7819 */ /* 0x010fca00000116ae */
        /* <DEDUP_REMOVED lines=15> */
[----:B------:R-:W-:Y:S01]  /*f710*/  IMAD.MOV.U32 R153, RZ, RZ, 0x40000040 ;  /* 0x40000040ff997424 */ /* 0x000fe200078e00ff */
[----:B------:R-:W-:Y:S01]  /*f720*/  IADD3 R152, R172, 0x100, RZ ;  /* 0x00000100ac987810 */ /* 0x000fe20007ffe0ff */
[----:B------:R-:W-:-:S03]  /*f730*/  WARPGROUP.ARRIVE ;  /* 0x00000000000079c5 */ /* 0x000fc60000000000 */
        /* <DEDUP_REMOVED lines=29> */
.L_x_13835:
[----:B------:R-:W-:Y:S05]  /*f910*/  WARPSYNC.ALL ;  /* 0x0000000000007948 */ /* 0x000fea0003800000 */
[----:B------:R-:W2:Y:S01]  /*f920*/  SHFL.BFLY PT, R7, R4, 0x2, 0x1f ;  /* 0x0c401f0004077f89 */ /* 0x000ea200000e0000 */
[----:B------:R-:W-:Y:S02]  /*f930*/  IMAD.MOV.U32 R154, RZ, RZ, -0x800000 ;  /* 0xff800000ff9a7424 */ /* 0x000fe400078e00ff */
[----:B------:R-:W-:Y:S01]  /*f940*/  VIADD R22, R22, 0x1 ;  /* 0x0000000116167836 */ /* 0x000fe20000000000 */
[----:B------:R-:W3:Y:S01]  /*f950*/  SHFL.BFLY PT, R10, R3, 0x2, 0x1f ;  /* 0x0c401f00030a7f89 */ /* 0x000ee200000e0000 */
[----:B------:R-:W-:Y:S01]  /*f960*/  VIADD R230, R230, 0x1 ;  /* 0x00000001e6e67836 */ /* 0x000fe20000000000 */
[----:B------:R4:W-:Y:S08]  /*f970*/  BAR.ARV R176, 0x100 ;  /* 0x000400b00000751d */ /* 0x0009f00000002000 */
[----:B------:R-:W-:Y:S06]  /*f980*/  BAR.ARV 0x8, 0x180 ;  /* 0x0206000000007b1d */ /* 0x000fec0000002000 */
[----:B------:R-:W-:Y:S01]  /*f990*/  ISETP.NE.AND P1, PT, R22, 0x2, PT ;  /* 0x000000021600780c */ /* 0x000fe20003f25270 */
[----:B--2---:R-:W-:Y:S01]  /*f9a0*/  FADD.FTZ R9, R7, R4 ;  /* 0x0000000407097221 */ /* 0x004fe20000010000 */
[----:B------:R-:W-:-:S02]  /*f9b0*/  IMAD.MOV.U32 R4, RZ, RZ, RZ ;  /* 0x000000ffff047224 */ /* 0x000fc400078e00ff */
[----:B------:R-:W-:Y:S01]  /*f9c0*/  SEL R22, R22, RZ, P1 ;  /* 0x000000ff16167207 */ /* 0x000fe20000800000 */
[----:B---3--:R-:W-:Y:S01]  /*f9d0*/  FADD.FTZ R10, R10, R3 ;  /* 0x000000030a0a7221 */ /* 0x008fe20000010000 */
[----:B------:R-:W2:Y:S01]  /*f9e0*/  SHFL.BFLY PT, R6, R9, 0x1, 0x1f ;  /* 0x0c201f0009067f89 */ /* 0x000ea200000e0000 */
[----:B------:R-:W-:Y:S02]  /*f9f0*/  IMAD.MOV.U32 R3, RZ, RZ, RZ ;  /* 0x000000ffff037224 */ /* 0x000fe400078e00ff */
[----:B--2---:R-:W-:-:S05]  /*fa00*/  FADD.FTZ R6, R9, R6 ;  /* 0x0000000609067221 */ /* 0x004fca0000010000 */
[----:B------:R-:W-:-:S13]  /*fa10*/  FSETP.NE.FTZ.AND P0, PT, R6, RZ, PT ;  /* 0x000000ff0600720b */ /* 0x000fda0003f15000 */
[----:B------:R-:W2:Y:S08]  /*fa20*/  @P0 MUFU.LG2 R7, R6 ;  /* 0x0000000600070308 */ /* 0x000eb00000000c00 */
[----:B------:R3:W5:Y:S01]  /*fa30*/  @P0 MUFU.RCP R4, R6 ;  /* 0x0000000600040308 */ /* 0x0007620000001000 */
[----:B--2---:R-:W-:Y:S01]  /*fa40*/  @P0 FMUL.FTZ R7, R7, 0.69314718246459960938 ;  /* 0x3f31721807070820 */ /* 0x004fe20000410000 */
[----:B---3--:R-:W-:-:S04]  /*fa50*/  @P0 FMUL.FTZ R6, R0, 0.69314718246459960938 ;  /* 0x3f31721800060820 */ /* 0x008fc80000410000 */
[----:B------:R-:W-:Y:S02]  /*fa60*/  @P0 FFMA.FTZ R154, R6, R5, R7 ;  /* 0x00000005069a0223 */ /* 0x000fe40000010007 */
[----:B------:R-:W2:Y:S01]  /*fa70*/  SHFL.BFLY PT, R5, R10, 0x1, 0x1f ;  /* 0x0c201f000a057f89 */ /* 0x000ea200000e0000 */
        /* <DEDUP_REMOVED lines=41> */
[----:B------:R-:W2:Y:S01]  /*fd10*/  @P0 MUFU.LG2 R7, R9 ;  /* 0x0000000900070308 */ /* 0x000ea20000000c00 */
[----:B------:R-:W-:Y:S01]  /*fd20*/  @P0 FMUL.FTZ R5, R0, 0.69314718246459960938 ;  /* 0x3f31721800050820 */ /* 0x000fe20000410000 */
[----:B------:R-:W-:-:S02]  /*fd30*/  IMAD.MOV.U32 R0, RZ, RZ, -0x800000 ;  /* 0xff800000ff007424 */ /* 0x000fc400078e00ff */
        /* <DEDUP_REMOVED lines=92> */
[----:B------:R-:W-:Y:S01]  /*10300*/  FMUL.FTZ R149, R149, R4 ;  /* 0x0000000495957220 */ /* 0x000fe20000410000 */
[----:B------:R-:W-:-:S02]  /*10310*/  PLOP3.LUT P0, PT, PT, PT, PT, 0x8, 0x0 ;  /* 0x000000000000781c */ /* 0x000fc40003f0e170 */
[----:B----4-:R-:W-:-:S11]  /*10320*/  LOP3.LUT R206, R206, R3, RZ, 0x3c, !PT ;  /* 0x00000003cece7212 */ /* 0x010fd600078e3cff */
.L_x_13780:
[----:B------:R-:W-:Y:S05]  /*10330*/  WARPSYNC.ALL ;  /* 0x0000000000007948 */ /* 0x000fea0003800000 */
[----:B------:R-:W2:Y:S08]  /*10340*/  S2UR UR5, SR_CgaCtaId ;  /* 0x00000000000579c3 */ /* 0x000eb00000008800 */
[----:B------:R-:W-:Y:S06]  /*10350*/  BAR.SYNC.DEFER_BLOCKING 0x5, 0x180 ;  /* 0x0146000000007b1d */ /* 0x000fec0000010000 */
[----:B------:R-:W-:Y:S01]  /*10360*/  UMOV UR4, 0x400 ;  /* 0x0000040000047882 */ /* 0x000fe20000000000 */
[----:B------:R-:W-:Y:S01]  /*10370*/  BSSY B0, `(.L_x_13846) ;  /* 0x00004fa000007945 */ /* 0x000fe20003800000 */
[----:B--2---:R-:W-:-:S06]  /*10380*/  ULEA UR4, UR5, UR4, 0x18 ;  /* 0x0000000405047291 */ /* 0x004fcc000f8ec03f */
[----:B------:R-:W-:-:S05]  /*10390*/  IMAD.U32 R19, RZ, RZ, UR4 ;  /* 0x00000004ff137e24 */ /* 0x000fca000f8e00ff */
[----:B------:R2:W3:Y:S01]  /*103a0*/  LDS.128 R4, [R19+0x228d0] ;  /* 0x0228d00013047984 */ /* 0x0004e20000000c00 */
[----:B------:R-:W-:Y:S06]  /*103b0*/  BAR.ARV 0x4, 0x180 ;  /* 0x0106000000007b1d */ /* 0x000fec0000002000 */
[----:B------:R-:W-:Y:S05]  /*103c0*/  @P0 BRA `(.L_x_13847) ;  /* 0x0000004000000947 */ /* 0x000fea0003800000 */
[----:B------:R-:W4:Y:S01]  /*103d0*/  LDL R8, [R1+0x74] ;  /* 0x0000740001087983 */ /* 0x000f220000100800 */
[----:B------:R-:W-:Y:S01]  /*103e0*/  ISETP.NE.AND P0, PT, R223, RZ, PT ;  /* 0x000000ffdf00720c */ /* 0x000fe20003f05270 */
[----:B------:R-:W-:Y:S01]  /*103f0*/  ULDC UR4, c[0x0][0xad4] ;  /* 0x0002b50000047ab9 */ /* 0x000fe20000000800 */
[----:B------:R-:W-:Y:S01]  /*10400*/  F2FP.F16.F32.PACK_AB R10, R29, R28 ;  /* 0x0000001c1d0a723e */ /* 0x000fe200000000ff */
[----:B------:R-:W0:Y:S01]  /*10410*/  S2R R3, SR_SWINHI ;  /* 0x0000000000037919 */ /* 0x000e220000002f00 */
        /* <DEDUP_REMOVED lines=12> */
[----:B-1----:R-:W-:Y:S02]  /*104e0*/  MOV R20, R19 ;  /* 0x0000001300147202 */ /* 0x002fe40000000f00 */
[----:B0-----:R-:W-:-:S03]  /*104f0*/  MOV R21, R3 ;  /* 0x0000000300157202 */ /* 0x001fc60000000f00 */
[----:B----45:R-:W-:-:S04]  /*10500*/  IMAD.WIDE R152, R8, 0x2, R20 ;  /* 0x0000000208987825 */ /* 0x030fc800078e0214 */
        /* <DEDUP_REMOVED lines=162> */
[----:B0-----:R-:W-:-:S04]  /*10f30*/  IADD3 R3, P0, R152, 0xc060, RZ ;  /* 0x0000c06098037810 */ /* 0x001fc80007f1e0ff */
[----:B---3--:R-:W-:Y:S01]  /*10f40*/  LOP3.LUT R4, R3, 0x380, RZ, 0xc0, !PT ;  /* 0x0000038003047812 */ /* 0x008fe200078ec0ff */
[----:B------:R-:W-:Y:S01]  /*10f50*/  IMAD.X R153, RZ, RZ, R153, P0 ;  /* 0x000000ffff997224 */ /* 0x000fe200000e0699 */
[----:B------:R-:W-:Y:S02]  /*10f60*/  IADD3 R8, P0, R225, UR4, RZ ;  /* 0x00000004e1087c10 */ /* 0x000fe4000ff1e0ff */
[----:B------:R-:W-:Y:S02]  /*10f70*/  SHF.R.U64 R4, R4, 0x3, RZ ;  /* 0x0000000304047819 */ /* 0x000fe400000012ff */
[----:B------:R-:W-:Y:S02]  /*10f80*/  IADD3.X R9, R227, UR5, RZ, P0, !PT ;  /* 0x00000005e3097c10 */ /* 0x000fe400087fe4ff */
[----:B------:R-:W-:Y:S02]  /*10f90*/  LOP3.LUT R152, R4, R3, RZ, 0x3c, !PT ;  /* 0x0000000304987212 */ /* 0x000fe400078e3cff */
[----:B------:R-:W-:-:S02]  /*10fa0*/  MOV R4, RZ ;  /* 0x000000ff00047202 */ /* 0x000fc40000000f00 */
[----:B------:R-:W-:-:S05]  /*10fb0*/  MOV R152, R152 ;  /* 0x0000009800987202 */ /* 0x000fca0000000f00 */
[----:B------:R0:W-:Y:S01]  /*10fc0*/  STSM.16.M88.4 [R152], R12 ;  /* 0x0000000c98007844 */ /* 0x0001e20000000200 */
[----:B------:R-:W-:Y:S06]  /*10fd0*/  BAR.SYNC.DEFER_BLOCKING 0x1, 0x100 ;  /* 0x0044000000007b1d */ /* 0x000fec0000010000 */
[----:B------:R-:W5:Y:S01]  /*10fe0*/  @P1 LDG.E R4, desc[UR40][R8.64] ;  /* 0x0000002808041981 */ /* 0x000f62000c1e1900 */
[----:B------:R-:W-:-:S04]  /*10ff0*/  ISETP.NE.U32.AND P0, PT, RZ, UR6, PT ;  /* 0x00000006ff007c0c */ /* 0x000fc8000bf05070 */
[----:B------:R-:W-:Y:S01]  /*11000*/  ISETP.NE.AND.EX P0, PT, RZ, UR7, PT, P0 ;  /* 0x00000007ff007c0c */ /* 0x000fe2000bf05300 */
[----:B0-----:R-:W-:-:S12]  /*11010*/  IMAD.MOV.U32 R14, RZ, RZ, 0x9b8 ;  /* 0x000009b8ff0e7424 */ /* 0x001fd800078e00ff */
[----:B------:R-:W-:Y:S01]  /*11020*/  @P0 IADD3 R10, P2, R225, UR6, RZ ;  /* 0x00000006e10a0c10 */ /* 0x000fe2000ff5e0ff */
[----:B------:R-:W-:Y:S02]  /*11030*/  ULDC UR6, c[0x0][0xa88] ;  /* 0x0002a20000067ab9 */ /* 0x000fe40000000800 */
[----:B------:R-:W-:Y:S01]  /*11040*/  IMAD.U32 R3, RZ, RZ, UR6 ;  /* 0x00000006ff037e24 */ /* 0x000fe2000f8e00ff */
[----:B------:R-:W-:Y:S02]  /*11050*/  @P0 IADD3.X R11, R227, UR7, RZ, P2, !PT ;  /* 0x00000007e30b0c10 */ /* 0x000fe400097fe4ff */
[----:B------:R-:W-:-:S03]  /*11060*/  ISETP.GT.AND P2, PT, R223, 0x1, PT ;  /* 0x00000001df00780c */ /* 0x000fc60003f44270 */
[----:B------:R0:W5:Y:S01]  /*11070*/  @P0 LDG.E R3, desc[UR40][R10.64] ;  /* 0x000000280a030981 */ /* 0x000162000c1e1900 */
[----:B------:R-:W-:-:S04]  /*11080*/  SEL R14, R14, 0x978, P2 ;  /* 0x000009780e0e7807 */ /* 0x000fc80001000000 */
[----:B------:R1:W3:Y:S08]  /*11090*/  LDC.64 R12, c[0x0][R14+0x220] ;  /* 0x000088000e0c7b82 */ /* 0x0002f00000000a00 */
[----:B0-----:R1:W0:Y:S01]  /*110a0*/  LDC.64 R10, c[0x0][R14+0x218] ;  /* 0x000086000e0a7b82 */ /* 0x0012220000000a00 */
[----:B------:R-:W-:Y:S05]  /*110b0*/  @P0 BRA `(.L_x_13848) ;  /* 0x0000000000100947 */ /* 0x000fea0003800000 */
[----:B------:R-:W-:Y:S05]  /*110c0*/  @!P1 BRA `(.L_x_13848) ;  /* 0x00000000000c9947 */ /* 0x000fea0003800000 */
[----:B-----5:R-:W4:Y:S04]  /*110d0*/  LDG.E R3, desc[UR40][R8.64] ;  /* 0x0000002808037981 */ /* 0x020f28000c1e1900 */
[----:B------:R-:W4:Y:S02]  /*110e0*/  LDG.E R8, desc[UR40][R8.64+0x4] ;  /* 0x0000042808087981 */ /* 0x000f24000c1e1900 */
[----:B----4-:R-:W-:-:S07]  /*110f0*/  IMAD.IADD R3, R8, 0x1, -R3 ;  /* 0x0000000108037824 */ /* 0x010fce00078e0a03 */
.L_x_13848:
[----:B------:R-:W4:Y:S01]  /*11100*/  LDL.LU R15, [R1+0x64] ;  /* 0x00006400010f7983 */ /* 0x000f220000300800 */
[----:B------:R-:W2:Y:S01]  /*11110*/  LDC R156, c[0x0][0xbe8] ;  /* 0x0002fa00ff9c7b82 */ /* 0x000ea20000000800 */
[----:B------:R-:W-:Y:S02]  /*11120*/  ISETP.NE.U32.AND P0, PT, RZ, UR4, PT ;  /* 0x00000004ff007c0c */ /* 0x000fe4000bf05070 */
[----:B------:R-:W4:Y:S02]  /*11130*/  LDL R158, [R1+0x70] ;  /* 0x00007000019e7983 */ /* 0x000f240000100800 */
[----:B------:R-:W-:Y:S02]  /*11140*/  ISETP.NE.AND.EX P0, PT, RZ, UR5, PT, P0 ;  /* 0x00000005ff007c0c */ /* 0x000fe4000bf05300 */
[----:B------:R-:W4:Y:S01]  /*11150*/  LDL R157, [R1+0x68] ;  /* 0x00006800019d7983 */ /* 0x000f220000100800 */
[----:B------:R-:W1:Y:S01]  /*11160*/  LDC.64 R8, c[0x0][R14+0x228] ;  /* 0x00008a000e087b82 */ /* 0x000e620000000a00 */
[----:B------:R-:W-:Y:S01]  /*11170*/  SEL R224, R224, RZ, !P0 ;  /* 0x000000ffe0e07207 */ /* 0x000fe20004000000 */
[----:B0-----:R-:W-:-:S02]  /*11180*/  IMAD R153, R11, R222, RZ ;  /* 0x000000de0b997224 */ /* 0x001fc400078e02ff */
[----:B------:R-:W-:-:S04]  /*11190*/  IMAD.WIDE.U32 R10, R10, R222, RZ ;  /* 0x000000de0a0a7225 */ /* 0x000fc800078e00ff */
[----:B---3--:R-:W-:Y:S01]  /*111a0*/  IMAD R13, R13, R224, RZ ;  /* 0x000000e00d0d7224 */ /* 0x008fe200078e02ff */
[----:B--2---:R-:W-:Y:S01]  /*111b0*/  ISETP.NE.AND P1, PT, R156, 0x1, PT ;  /* 0x000000019c00780c */ /* 0x004fe20003f25270 */
[----:B------:R-:W-:-:S12]  /*111c0*/  IMAD.IADD R153, R11, 0x1, R153 ;  /* 0x000000010b997824 */ /* 0x000fd800078e0299 */
[----:B------:R-:W0:Y:S01]  /*111d0*/  @P1 LDC R11, c[0x0][0xbec] ;  /* 0x0002fb00ff0b1b82 */ /* 0x000e220000000800 */
[----:B------:R-:W-:-:S04]  /*111e0*/  IMAD.IADD R155, R218, 0x1, R210 ;  /* 0x00000001da9b7824 */ /* 0x000fc800078e02d2 */
[----:B0-----:R-:W-:-:S04]  /*111f0*/  @P1 IMAD.HI.U32 R11, R155, R11, RZ ;  /* 0x0000000b9b0b1227 */ /* 0x001fc800078e00ff */
[----:B-----5:R-:W-:Y:S01]  /*11200*/  IMAD R3, R3, R156, RZ ;  /* 0x0000009c03037224 */ /* 0x020fe200078e02ff */
[----:B----4-:R-:W-:-:S05]  /*11210*/  SEL R152, R15, RZ, !P0 ;  /* 0x000000ff0f987207 */ /* 0x010fca0004000000 */
[C---:B------:R-:W-:Y:S02]  /*11220*/  IMAD R152, R12.reuse, R152, R13 ;  /* 0x000000980c987224 */ /* 0x040fe400078e020d */
[----:B------:R-:W-:-:S03]  /*11230*/  IMAD.WIDE.U32 R12, R12, R224, RZ ;  /* 0x000000e00c0c7225 */ /* 0x000fc600078e00ff */
[----:B------:R-:W-:Y:S02]  /*11240*/  IADD3 R15, P0, P3, R12, R10, R4 ;  /* 0x0000000a0c0f7210 */ /* 0x000fe40007b1e004 */
[----:B------:R-:W0:Y:S01]  /*11250*/  @P1 LDC R10, c[0x0][0xbf0] ;  /* 0x0002fc00ff0a1b82 */ /* 0x000e220000000800 */
[----:B------:R-:W-:Y:S01]  /*11260*/  SEL R12, R231, RZ, P2 ;  /* 0x000000ffe70c7207 */ /* 0x000fe20001000000 */
[----:B------:R-:W-:-:S04]  /*11270*/  IMAD.IADD R152, R13, 0x1, R152 ;  /* 0x000000010d987824 */ /* 0x000fc800078e0298 */
[-C--:B-1----:R-:W-:Y:S02]  /*11280*/  IMAD R9, R9, R12.reuse, RZ ;  /* 0x0000000c09097224 */ /* 0x082fe400078e02ff */
[----:B------:R-:W-:Y:S01]  /*11290*/  IMAD.WIDE.U32 R12, R8, R12, RZ ;  /* 0x0000000c080c7225 */ /* 0x000fe200078e00ff */
[----:B------:R-:W-:-:S04]  /*112a0*/  SHF.R.S32.HI R8, RZ, 0x1f, R4 ;  /* 0x0000001fff087819 */ /* 0x000fc80000011404 */
[----:B------:R-:W-:Y:S01]  /*112b0*/  IADD3.X R152, R152, R153, R8, P0, P3 ;  /* 0x0000009998987210 */ /* 0x000fe200007e6408 */
[----:B------:R-:W-:Y:S01]  /*112c0*/  IMAD.MOV.U32 R153, RZ, RZ, R155 ;  /* 0x000000ffff997224 */ /* 0x000fe200078e009b */
[----:B0-----:R-:W-:Y:S02]  /*112d0*/  @P1 SHF.R.U32.HI R153, RZ, R10, R11 ;  /* 0x0000000aff991219 */ /* 0x001fe4000001160b */
[----:B------:R0:W1:Y:S02]  /*112e0*/  LDC.64 R10, c[0x0][R14+0x210] ;  /* 0x000084000e0a7b82 */ /* 0x0000640000000a00 */
[----:B------:R-:W-:-:S06]  /*112f0*/  IADD3 R12, P0, P3, R153, R15, R12 ;  /* 0x0000000f990c7210 */ /* 0x000fcc0007b1e00c */
[----:B0-----:R-:W0:Y:S01]  /*11300*/  LDC.64 R14, c[0x0][0xba8] ;  /* 0x0002ea00ff0e7b82 */ /* 0x001e220000000a00 */
[----:B------:R-:W-:Y:S01]  /*11310*/  IMAD.IADD R9, R13, 0x1, R9 ;  /* 0x000000010d097824 */ /* 0x000fe200078e0209 */
[----:B------:R-:W-:-:S04]  /*11320*/  SHF.R.S32.HI R13, RZ, 0x1f, R153 ;  /* 0x0000001fff0d7819 */ /* 0x000fc80000011499 */
[----:B------:R-:W-:Y:S01]  /*11330*/  IADD3.X R13, R13, R152, R9, P0, P3 ;  /* 0x000000980d0d7210 */ /* 0x000fe200007e6409 */
[----:B------:R-:W-:-:S04]  /*11340*/  IMAD.MOV R152, RZ, RZ, -R153 ;  /* 0x000000ffff987224 */ /* 0x000fc800078e0a99 */
[----:B------:R-:W-:Y:S01]  /*11350*/  IMAD R152, R156, R152, R155 ;  /* 0x000000989c987224 */ /* 0x000fe200078e029b */
[----:B0-----:R-:W0:Y:S08]  /*11360*/  @!P2 LDC R14, c[0x0][0xb50] ;  /* 0x0002d400ff0eab82 */ /* 0x001e300000000800 */
[----:B------:R-:W2:Y:S01]  /*11370*/  @!P2 LDC R15, c[0x0][0xb54] ;  /* 0x0002d500ff0fab82 */ /* 0x000ea20000000800 */
[----:B------:R-:W-:Y:S01]  /*11380*/  SHF.R.S32.HI R9, RZ, 0x1f, R152 ;  /* 0x0000001fff097819 */ /* 0x000fe20000011498 */
[----:B-1----:R-:W-:-:S02]  /*11390*/  IMAD R11, R11, R152, RZ ;  /* 0x000000980b0b7224 */ /* 0x002fc400078e02ff */
[----:B------:R-:W-:-:S04]  /*113a0*/  IMAD.WIDE.U32 R12, R10, R152, R12 ;  /* 0x000000980a0c7225 */ /* 0x000fc800078e000c */
[----:B------:R-:W-:Y:S01]  /*113b0*/  IMAD R9, R10, R9, R11 ;  /* 0x000000090a097224 */ /* 0x000fe200078e020b */
[----:B0-----:R-:W-:-:S03]  /*113c0*/  LEA R14, P0, R12, R14, 0x2 ;  /* 0x0000000e0c0e7211 */ /* 0x001fc600078010ff */
[----:B------:R-:W-:-:S05]  /*113d0*/  IMAD.IADD R9, R13, 0x1, R9 ;  /* 0x000000010d097824 */ /* 0x000fca00078e0209 */
[----:B--2---:R-:W-:Y:S01]  /*113e0*/  LEA.HI.X R9, R12, R15, R9, 0x2, P0 ;  /* 0x0000000f0c097211 */ /* 0x004fe200000f1409 */
[----:B------:R-:W-:Y:S01]  /*113f0*/  SHFL.IDX PT, R10, R14, RZ, 0x1c1f ;  /* 0x001c1fff0e0a7589 */ /* 0x000fe200000e0000 */
[----:B------:R-:W-:-:S03]  /*11400*/  IMAD.IADD R153, R158, 0x1, R210 ;  /* 0x000000019e997824 */ /* 0x000fc600078e02d2 */
[----:B------:R-:W0:Y:S04]  /*11410*/  SHFL.IDX PT, R11, R9, RZ, 0x1c1f ;  /* 0x001c1fff090b7589 */ /* 0x000e2800000e0000 */
[----:B------:R-:W-:Y:S04]  /*11420*/  SHFL.IDX PT, R12, R14, 0x1, 0x1c1f ;  /* 0x003c1f000e0c7f89 */ /* 0x000fe800000e0000 */
[----:B------:R-:W1:Y:S01]  /*11430*/  SHFL.IDX PT, R13, R9, 0x1, 0x1c1f ;  /* 0x003c1f00090d7f89 */ /* 0x000e6200000e0000 */
[----:B------:R-:W-:Y:S01]  /*11440*/  LOP3.LUT P0, RZ, R157, 0x3, RZ, 0xc0, !PT ;  /* 0x000000039dff7812 */ /* 0x000fe2000780c0ff */
[----:B------:R-:W-:-:S03]  /*11450*/  VIADD R152, R153, 0x8 ;  /* 0x0000000899987836 */ /* 0x000fc60000000000 */
[-C--:B------:R-:W-:Y:S02]  /*11460*/  ISETP.GE.OR P3, PT, R153, R3.reuse, P0 ;  /* 0x000000039900720c */ /* 0x080fe40000766670 */
[----:B------:R-:W-:-:S11]  /*11470*/  ISETP.GE.OR P0, PT, R152, R3, P0 ;  /* 0x000000039800720c */ /* 0x000fd60000706670 */
[----:B0-----:R0:W-:Y:S04]  /*11480*/  @!P3 ST.E desc[UR40][R10.64], R154 ;  /* 0x0000009a0a00b985 */ /* 0x0011e8000c101928 */
[----:B-1----:R0:W-:Y:S01]  /*11490*/  @!P0 ST.E desc[UR40][R12.64], R0 ;  /* 0x000000000c008985 */ /* 0x0021e2000c101928 */
        /* <DEDUP_REMOVED lines=81> */
[----:B------:R-:W-:Y:S02]  /*119b0*/  SHF.R.U64 R13, R13, 0x3, RZ ;  /* 0x000000030d0d7819 */ /* 0x000fe400000012ff */
[----:B------:R-:W-:Y:S02]  /*119c0*/  LOP3.LUT R9, R12, 0x380, RZ, 0xc0, !PT ;  /* 0x000003800c097812 */ /* 0x000fe400078ec0ff */
[----:B------:R-:W-:Y:S02]  /*119d0*/  SHF.R.U64 R68, R68, 0x3, RZ ;  /* 0x0000000344447819 */ /* 0x000fe400000012ff */
[----:B------:R-:W-:Y:S02]  /*119e0*/  SHF.R.U64 R72, R72, 0x3, RZ ;  /* 0x0000000348487819 */ /* 0x000fe400000012ff */
[----:B------:R-:W-:Y:S02]  /*119f0*/  SHF.R.U64 R76, R76, 0x3, RZ ;  /* 0x000000034c4c7819 */ /* 0x000fe400000012ff */
[----:B------:R-:W-:-:S02]  /*11a00*/  SHF.R.U64 R80, R80, 0x3, RZ ;  /* 0x0000000350507819 */ /* 0x000fc400000012ff */
        /* <DEDUP_REMOVED lines=11> */
[----:B------:R0:W5:Y:S01]  /*11ac0*/  LD.E.128 R24, desc[UR40][R20.64] ;  /* 0x0000002814187980 */ /* 0x000162000c101d00 */
[----:B------:R-:W-:Y:S01]  /*11ad0*/  IMAD R9, R8, UR4, RZ ;  /* 0x0000000408097c24 */ /* 0x000fe2000f8e02ff */
[----:B------:R-:W-:-:S02]  /*11ae0*/  LOP3.LUT R11, R11, 0xfffffff8, RZ, 0xc0, !PT ;  /* 0xfffffff80b0b7812 */ /* 0x000fc400078ec0ff */
[----:B------:R-:W5:Y:S01]  /*11af0*/  LD.E.128 R68, desc[UR40][R68.64] ;  /* 0x0000002844447980 */ /* 0x000f62000c101d00 */
[----:B------:R-:W-:-:S03]  /*11b00*/  IMAD R13, R4, UR5, R9 ;  /* 0x00000005040d7c24 */ /* 0x000fc6000f8e0209 */
[----:B------:R-:W5:Y:S01]  /*11b10*/  LD.E.128 R72, desc[UR40][R72.64] ;  /* 0x0000002848487980 */ /* 0x000f62000c101d00 */
[----:B0-----:R-:W0:Y:S01]  /*11b20*/  @P1 LDC R21, c[0x0][0xbf0] ;  /* 0x0002fc00ff151b82 */ /* 0x001e220000000800 */
[----:B------:R-:W-:Y:S01]  /*11b30*/  IMAD.WIDE.U32 R8, R4, UR4, RZ ;  /* 0x0000000404087c25 */ /* 0x000fe2000f8e00ff */
[----:B------:R-:W-:Y:S01]  /*11b40*/  ULDC.64 UR4, c[0x0][0xae8] ;  /* 0x0002ba0000047ab9 */ /* 0x000fe20000000a00 */
[----:B------:R-:W5:Y:S02]  /*11b50*/  LD.E.128 R76, desc[UR40][R76.64] ;  /* 0x000000284c4c7980 */ /* 0x000f64000c101d00 */
[----:B------:R-:W-:Y:S02]  /*11b60*/  IMAD.IADD R11, R0, 0x1, -R11 ;  /* 0x00000001000b7824 */ /* 0x000fe400078e0a0b */
[----:B------:R-:W-:Y:S01]  /*11b70*/  IMAD.IADD R9, R9, 0x1, R13 ;  /* 0x0000000109097824 */ /* 0x000fe200078e020d */
[----:B------:R-:W5:Y:S01]  /*11b80*/  LD.E.128 R80, desc[UR40][R80.64] ;  /* 0x0000002850507980 */ /* 0x000f62000c101d00 */
[----:B------:R-:W-:-:S02]  /*11b90*/  IMAD R11, R11, 0x20, R10 ;  /* 0x000000200b0b7824 */ /* 0x000fc400078e020a */
[----:B------:R-:W-:Y:S01]  /*11ba0*/  IMAD.WIDE.U32 R8, R222, UR4, R8 ;  /* 0x00000004de087c25 */ /* 0x000fe2000f8e0008 */
[----:B------:R-:W-:Y:S01]  /*11bb0*/  SHF.R.S32.HI R13, RZ, 0x1f, R224 ;  /* 0x0000001fff0d7819 */ /* 0x000fe200000114e0 */
[----:B------:R-:W5:Y:S02]  /*11bc0*/  LD.E.128 R84, desc[UR40][R84.64] ;  /* 0x0000002854547980 */ /* 0x000f64000c101d00 */
[----:B------:R-:W-:Y:S02]  /*11bd0*/  IMAD.IADD R12, R210, 0x1, R11 ;  /* 0x00000001d20c7824 */ /* 0x000fe400078e020b */
[----:B------:R-:W-:Y:S01]  /*11be0*/  IMAD R9, R222, UR5, R9 ;  /* 0x00000005de097c24 */ /* 0x000fe2000f8e0209 */
[----:B------:R-:W-:Y:S01]  /*11bf0*/  ULDC.64 UR4, c[0x0][0xaf0] ;  /* 0x0002bc0000047ab9 */ /* 0x000fe20000000a00 */
[----:B-1----:R-:W-:Y:S01]  /*11c00*/  @P1 IMAD.HI.U32 R0, R12, R15, RZ ;  /* 0x0000000f0c001227 */ /* 0x002fe200078e00ff */
[----:B------:R-:W-:Y:S01]  /*11c10*/  @!PT LDS RZ, [RZ] ;  /* 0x00000000fffff984 */ /* 0x000fe20000000800 */
[----:B------:R-:W-:Y:S01]  /*11c20*/  @!PT LDS RZ, [RZ] ;  /* 0x00000000fffff984 */ /* 0x000fe20000000800 */
[----:B------:R-:W-:Y:S01]  /*11c30*/  @!PT LDS RZ, [RZ] ;  /* 0x00000000fffff984 */ /* 0x000fe20000000800 */
[----:B------:R-:W-:Y:S01]  /*11c40*/  @!PT LDS RZ, [RZ] ;  /* 0x00000000fffff984 */ /* 0x000fe20000000800 */
[----:B------:R1:W-:Y:S06]  /*11c50*/  MEMBAR.ALL.CTA ;  /* 0x0000000000007992 */ /* 0x0003ec0000008000 */
[----:B-1----:R-:W1:Y:S01]  /*11c60*/  FENCE.VIEW.ASYNC.S ;  /* 0x00000000000073c6 */ /* 0x002e620000000000 */
[----:B------:R-:W-:-:S02]  /*11c70*/  IMAD R13, R13, UR4, RZ ;  /* 0x000000040d0d7c24 */ /* 0x000fc4000f8e02ff */
[----:B------:R-:W-:Y:S01]  /*11c80*/  IMAD.MOV.U32 R11, RZ, RZ, R12 ;  /* 0x000000ffff0b7224 */ /* 0x000fe200078e000c */
[----:B0-----:R-:W-:Y:S01]  /*11c90*/  @P1 SHF.R.U32.HI R11, RZ, R21, R0 ;  /* 0x00000015ff0b1219 */ /* 0x001fe20000011600 */
[C---:B------:R-:W-:Y:S02]  /*11ca0*/  IMAD R13, R224.reuse, UR5, R13 ;  /* 0x00000005e00d7c24 */ /* 0x040fe4000f8e020d */
[----:B------:R-:W-:Y:S01]  /*11cb0*/  IMAD.WIDE.U32 R8, R224, UR4, R8 ;  /* 0x00000004e0087c25 */ /* 0x000fe2000f8e0008 */
[----:B------:R-:W-:Y:S01]  /*11cc0*/  SHF.R.S32.HI R0, RZ, 0x1f, R11 ;  /* 0x0000001fff007819 */ /* 0x000fe2000001140b */
[----:B------:R-:W-:-:S03]  /*11cd0*/  ULDC.64 UR4, c[0x0][0xae0] ;  /* 0x0002b80000047ab9 */ /* 0x000fc60000000a00 */
[----:B------:R-:W-:Y:S01]  /*11ce0*/  IADD3 R9, R9, R13, RZ ;  /* 0x0000000d09097210 */ /* 0x000fe20007ffe0ff */
[----:B------:R-:W-:Y:S02]  /*11cf0*/  IMAD.MOV R13, RZ, RZ, -R11 ;  /* 0x000000ffff0d7224 */ /* 0x000fe400078e0a0b */
        /* <DEDUP_REMOVED lines=8> */
[----:B------:R-:W-:-:S04]  /*11d80*/  IMAD.WIDE.U32 R8, R13, UR4, R8 ;  /* 0x000000040d087c25 */ /* 0x000fc8000f8e0008 */
[----:B------:R-:W-:Y:S02]  /*11d90*/  VIADD R0, R19, 0x22820 ;  /* 0x0002282013007836 */ /* 0x000fe40000000000 */
[----:B------:R-:W-:Y:S01]  /*11da0*/  IMAD R13, R13, UR5, R4 ;  /* 0x000000050d0d7c24 */ /* 0x000fe2000f8e0204 */
[----:B------:R-:W-:Y:S02]  /*11db0*/  ULDC.64 UR4, c[0x0][0xa80] ;  /* 0x0002a00000047ab9 */ /* 0x000fe40000000a00 */
[----:B------:R-:W-:Y:S01]  /*11dc0*/  PRMT R0, RZ, 0x654, R0 ;  /* 0x00000654ff007816 */ /* 0x000fe20000000000 */
[----:B------:R-:W-:Y:S01]  /*11dd0*/  IMAD.IADD R9, R9, 0x1, R13 ;  /* 0x0000000109097824 */ /* 0x000fe200078e020d */
[C---:B------:R-:W-:Y:S01]  /*11de0*/  LEA R4, P0, R8.reuse, UR4, 0x1 ;  /* 0x0000000408047c11 */ /* 0x040fe2000f8008ff */
[----:B------:R-:W-:Y:S01]  /*11df0*/  UMOV UR4, 0xffffffff ;  /* 0xffffffff00047882 */ /* 0x000fe20000000000 */
[----:B-1----:R0:W-:Y:S02]  /*11e00*/  SYNCS.ARRIVE.TRANS64.RED.A1T0 RZ, [R0+URZ], RZ ;  /* 0x000000ff00ff79a7 */ /* 0x0021e4000810043f */
[----:B------:R-:W-:Y:S01]  /*11e10*/  LEA.HI.X R20, R8, UR5, R9, 0x1, P0 ;  /* 0x0000000508147c11 */ /* 0x000fe200080f0c09 */
[----:B------:R-:W-:Y:S08]  /*11e20*/  BRA.DIV UR4, `(.L_x_13850) ;  /* 0x000000ca04647947 */ /* 0x000ff0000b800000 */
[----:B0-----:R0:W1:Y:S04]  /*11e30*/  SHFL.IDX PT, R0, R20, RZ, 0x181f ;  /* 0x00181fff14007589 */ /* 0x00106800000e0000 */
[----:B------:R0:W2:Y:S02]  /*11e40*/  SHFL.IDX PT, R14, R4, RZ, 0x181f ;  /* 0x00181fff040e7589 */ /* 0x0000a400000e0000 */
.L_x_14076:
        /* <DEDUP_REMOVED lines=27> */
.L_x_13852:
[----:B------:R-:W-:Y:S05]  /*12000*/  BSYNC B1 ;  /* 0x0000000000017941 */ /* 0x000fea0003800000 */
.L_x_13851:
[----:B------:R-:W-:Y:S01]  /*12010*/  UMOV UR4, 0xffffffff ;  /* 0xffffffff00047882 */ /* 0x000fe20000000000 */
[----:B------:R-:W-:Y:S02]  /*12020*/  SHF.R.S32.HI R21, RZ, 0x1f, R89 ;  /* 0x0000001fff157819 */ /* 0x000fe40000011459 */
[----:B------:R-:W-:Y:S05]  /*12030*/  BRA.DIV UR4, `(.L_x_13853) ;  /* 0x000000ca04147947 */ /* 0x000fea000b800000 */
[----:B-1----:R1:W4:Y:S04]  /*12040*/  SHFL.IDX PT, R0, R20, 0x1, 0x181f ;  /* 0x00381f0014007f89 */ /* 0x00232800000e0000 */
[----:B--23--:R1:W2:Y:S02]  /*12050*/  SHFL.IDX PT, R14, R4, 0x1, 0x181f ;  /* 0x00381f00040e7f89 */ /* 0x00c2a400000e0000 */
.L_x_14080:
        /* <DEDUP_REMOVED lines=11> */
[----:B-----5:R-:W-:-:S03]  /*12110*/  SHF.R.S32.HI R24, RZ, 0x1f, R219 ;  /* 0x0000001fff187819 */ /* 0x020fc600000114db */
[CC--:B--2---:R-:W-:Y:S02]  /*12120*/  @!P3 LEA R8, P5, R209.reuse, R14.reuse, 0x1 ;  /* 0x0000000ed108b211 */ /* 0x0c4fe400078a08ff */
[C---:B------:R-:W-:Y:S02]  /*12130*/  @!P2 LEA R10, P4, R220.reuse, R14, 0x1 ;  /* 0x0000000edc0aa211 */ /* 0x040fe400078808ff */
        /* <DEDUP_REMOVED lines=10> */
.L_x_13855:
[----:B------:R-:W-:Y:S05]  /*121e0*/  BSYNC B1 ;  /* 0x0000000000017941 */ /* 0x000fea0003800000 */
.L_x_13854:
[----:B------:R-:W-:-:S03]  /*121f0*/  UMOV UR4, 0xffffffff ;  /* 0xffffffff00047882 */ /* 0x000fc60000000000 */
[----:B------:R-:W-:Y:S05]  /*12200*/  BRA.DIV UR4, `(.L_x_13856) ;  /* 0x000000c604e87947 */ /* 0x000fea000b800000 */
[----:B----4-:R4:W0:Y:S04]  /*12210*/  SHFL.IDX PT, R0, R20, 0x2, 0x181f ;  /* 0x00581f0014007f89 */ /* 0x01082800000e0000 */
[----:B--23--:R4:W2:Y:S02]  /*12220*/  SHFL.IDX PT, R14, R4, 0x2, 0x181f ;  /* 0x00581f00040e7f89 */ /* 0x00c8a400000e0000 */
.L_x_14084:
        /* <DEDUP_REMOVED lines=24> */
.L_x_13858:
[----:B------:R-:W-:Y:S05]  /*123b0*/  BSYNC B1 ;  /* 0x0000000000017941 */ /* 0x000fea0003800000 */
.L_x_13857:
[----:B------:R-:W-:-:S03]  /*123c0*/  UMOV UR4, 0xffffffff ;  /* 0xffffffff00047882 */ /* 0x000fc60000000000 */
[----:B------:R-:W-:Y:S05]  /*123d0*/  BRA.DIV UR4, `(.L_x_13859) ;  /* 0x000000c604bc7947 */ /* 0x000fea000b800000 */
[----:B0-----:R0:W0:Y:S04]  /*123e0*/  SHFL.IDX PT, R0, R20, 0x3, 0x181f ;  /* 0x00781f0014007f89 */ /* 0x00102800000e0000 */
[----:B--23--:R2:W3:Y:S02]  /*123f0*/  SHFL.IDX PT, R14, R4, 0x3, 0x181f ;  /* 0x00781f00040e7f89 */ /* 0x00c4e400000e0000 */
.L_x_14088:
[----:B-12-4-:R-:W-:-:S05]  /*12400*/  VIADD R4, R210, 0x60 ;  /* 0x00000060d2047836 */ /* 0x016fca0000000000 */
[----:B------:R-:W-:-:S13]  /*12410*/  ISETP.GE.AND P0, PT, R4, R3, PT ;  /* 0x000000030400720c */ /* 0x000fda0003f06270 */
[----:B------:R-:W-:Y:S05]  /*12420*/  @P0 BRA `(.L_x_13860) ;  /* 0x0000002c00b80947 */ /* 0x000fea0003800000 */
[----:B------:R-:W-:Y:S01]  /*12430*/  ULDC UR4, c[0x0][0xac8] ;  /* 0x0002b20000047ab9 */ /* 0x000fe20000000800 */
[----:B-----5:R-:W-:Y:S02]  /*12440*/  SHF.R.S32.HI R24, RZ, 0x1f, R209 ;  /* 0x0000001fff187819 */ /* 0x020fe400000114d1 */
[----:B------:R-:W-:Y:S02]  /*12450*/  ISETP.GE.AND P3, PT, R209, UR4, PT ;  /* 0x00000004d1007c0c */ /* 0x000fe4000bf66270 */
[----:B------:R-:W-:Y:S02]  /*12460*/  ISETP.GE.AND P4, PT, R220, UR4, PT ;  /* 0x00000004dc007c0c */ /* 0x000fe4000bf86270 */
[----:B------:R-:W-:Y:S02]  /*12470*/  ISETP.GE.AND P5, PT, R219, UR4, PT ;  /* 0x00000004db007c0c */ /* 0x000fe4000bfa6270 */
[----:B0-----:R-:W-:Y:S02]  /*12480*/  SHF.R.S32.HI R20, RZ, 0x1f, R220 ;  /* 0x0000001fff147819 */ /* 0x001fe400000114dc */
[----:B------:R-:W-:-:S05]  /*12490*/  SHF.R.S32.HI R15, RZ, 0x1f, R219 ;  /* 0x0000001fff0f7819 */ /* 0x000fca00000114db */
[-C--:B---3--:R-:W-:Y:S02]  /*124a0*/  @!P3 LEA R8, P0, R209, R14.reuse, 0x1 ;  /* 0x0000000ed108b211 */ /* 0x088fe400078008ff */
        /* <DEDUP_REMOVED lines=14> */
.L_x_13849:
[----:B0-----:R-:W0:Y:S01]  /*12590*/  @P1 LDC R10, c[0x0][0xbec] ;  /* 0x0002fb00ff0a1b82 */ /* 0x001e220000000800 */
[----:B------:R-:W-:Y:S01]  /*125a0*/  IMAD.MOV.U32 R0, RZ, RZ, R155 ;  /* 0x000000ffff007224 */ /* 0x000fe200078e009b */
[----:B------:R-:W-:Y:S01]  /*125b0*/  ULDC.64 UR4, c[0x0][0xb08] ;  /* 0x0002c20000047ab9 */ /* 0x000fe20000000a00 */
[----:B------:R-:W-:-:S05]  /*125c0*/  SHF.R.S32.HI R11, RZ, 0x1f, R224 ;  /* 0x0000001fff0b7819 */ /* 0x000fca00000114e0 */
[----:B------:R-:W1:Y:S01]  /*125d0*/  @P1 LDC R9, c[0x0][0xbf0] ;  /* 0x0002fc00ff091b82 */ /* 0x000e620000000800 */
[----:B0-----:R-:W-:-:S05]  /*125e0*/  @P1 IMAD.HI.U32 R10, R155, R10, RZ ;  /* 0x0000000a9b0a1227 */ /* 0x001fca00078e00ff */
[----:B-1----:R-:W-:Y:S01]  /*125f0*/  @P1 SHF.R.U32.HI R0, RZ, R9, R10 ;  /* 0x00000009ff001219 */ /* 0x002fe2000001160a */
[----:B------:R-:W-:-:S04]  /*12600*/  IMAD R9, R8, UR4, RZ ;  /* 0x0000000408097c24 */ /* 0x000fc8000f8e02ff */
[C---:B------:R-:W-:Y:S02]  /*12610*/  IMAD R10, R4.reuse, UR5, R9 ;  /* 0x00000005040a7c24 */ /* 0x040fe4000f8e0209 */
[----:B------:R-:W-:Y:S01]  /*12620*/  IMAD.WIDE.U32 R8, R4, UR4, RZ ;  /* 0x0000000404087c25 */ /* 0x000fe2000f8e00ff */
[----:B------:R-:W-:-:S03]  /*12630*/  ULDC.64 UR4, c[0x0][0xb38] ;  /* 0x0002ce0000047ab9 */ /* 0x000fc60000000a00 */
[----:B------:R-:W-:Y:S02]  /*12640*/  IMAD.IADD R9, R9, 0x1, R10 ;  /* 0x0000000109097824 */ /* 0x000fe400078e020a */
[----:B------:R-:W-:Y:S02]  /*12650*/  IMAD.MOV R4, RZ, RZ, -R0 ;  /* 0x000000ffff047224 */ /* 0x000fe400078e0a00 */
[----:B------:R-:W-:-:S04]  /*12660*/  IMAD.WIDE.U32 R8, R222, UR4, R8 ;  /* 0x00000004de087c25 */ /* 0x000fc8000f8e0008 */
[----:B------:R-:W-:Y:S01]  /*12670*/  IMAD R9, R222, UR5, R9 ;  /* 0x00000005de097c24 */ /* 0x000fe2000f8e0209 */
[----:B------:R-:W-:Y:S01]  /*12680*/  ULDC.64 UR4, c[0x0][0xb40] ;  /* 0x0002d00000047ab9 */ /* 0x000fe20000000a00 */
[----:B------:R-:W-:Y:S02]  /*12690*/  IMAD R4, R156, R4, R155 ;  /* 0x000000049c047224 */ /* 0x000fe400078e029b */
[----:B------:R-:W-:Y:S02]  /*126a0*/  IMAD R11, R11, UR4, RZ ;  /* 0x000000040b0b7c24 */ /* 0x000fe4000f8e02ff */
[----:B------:R-:W-:-:S04]  /*126b0*/  IMAD.WIDE.U32 R8, R224, UR4, R8 ;  /* 0x00000004e0087c25 */ /* 0x000fc8000f8e0008 */
        /* <DEDUP_REMOVED lines=27> */
.L_x_14091:
[----:B------:R-:W-:Y:S01]  /*12870*/  ISETP.GE.AND P0, PT, R153, R3, PT ;  /* 0x000000039900720c */ /* 0x000fe20003f06270 */
[----:B------:R-:W-:-:S12]  /*12880*/  BSSY B1, `(.L_x_13862) ;  /* 0x00000d7000017945 */ /* 0x000fd80003800000 */
[----:B------:R-:W-:Y:S05]  /*12890*/  @P0 BRA `(.L_x_13863) ;  /* 0x0000000c00540947 */ /* 0x000fea0003800000 */
[----:B------:R-:W-:Y:S01]  /*128a0*/  ULDC UR4, c[0x0][0xac8] ;  /* 0x0002b20000047ab9 */ /* 0x000fe20000000800 */
[C---:B------:R-:W-:Y:S01]  /*128b0*/  VIADD R13, R214.reuse, 0x8 ;  /* 0x00000008d60d7836 */ /* 0x040fe20000000000 */
[C---:B------:R-:W-:Y:S01]  /*128c0*/  ISETP.GE.AND P0, PT, R214.reuse, UR4, PT ;  /* 0x00000004d6007c0c */ /* 0x040fe2000bf06270 */
[C---:B------:R-:W-:Y:S01]  /*128d0*/  VIADD R11, R214.reuse, 0x10 ;  /* 0x00000010d60b7836 */ /* 0x040fe20000000000 */
[C---:B------:R-:W-:Y:S01]  /*128e0*/  IADD3 R15, R214.reuse, 0x38, RZ ;  /* 0x00000038d60f7810 */ /* 0x040fe20007ffe0ff */
[C---:B------:R-:W-:Y:S01]  /*128f0*/  VIADD R14, R214.reuse, 0x8 ;  /* 0x00000008d60e7836 */ /* 0x040fe20000000000 */
[----:B------:R-:W-:Y:S01]  /*12900*/  ISETP.GE.AND P1, PT, R13, UR4, PT ;  /* 0x000000040d007c0c */ /* 0x000fe2000bf26270 */
[C---:B------:R-:W-:Y:S01]  /*12910*/  VIADD R10, R214.reuse, 0x18 ;  /* 0x00000018d60a7836 */ /* 0x040fe20000000000 */
[----:B------:R-:W-:Y:S01]  /*12920*/  SHF.R.S32.HI R15, RZ, 0x1f, R15 ;  /* 0x0000001fff0f7819 */ /* 0x000fe2000001140f */
[C---:B------:R-:W-:Y:S01]  /*12930*/  VIADD R154, R214.reuse, 0x40 ;  /* 0x00000040d69a7836 */ /* 0x040fe20000000000 */
[----:B------:R-:W-:Y:S01]  /*12940*/  SHF.R.S32.HI R14, RZ, 0x1f, R14 ;  /* 0x0000001fff0e7819 */ /* 0x000fe2000001140e */
[----:B------:R-:W-:-:S04]  /*12950*/  VIADD R21, R214, 0x50 ;  /* 0x00000050d6157836 */ /* 0x000fc80000000000 */
[----:B--2---:R-:W-:Y:S02]  /*12960*/  @!P0 IMAD.MOV.U32 R8, RZ, RZ, R12 ;  /* 0x000000ffff088224 */ /* 0x004fe400078e000c */
[----:B-1----:R-:W-:Y:S02]  /*12970*/  @!P0 IMAD.MOV.U32 R9, RZ, RZ, R20 ;  /* 0x000000ffff098224 */ /* 0x002fe400078e0014 */
[----:B------:R-:W-:-:S05]  /*12980*/  @!P0 IMAD.WIDE R8, R214, 0x4, R8 ;  /* 0x00000004d6088825 */ /* 0x000fca00078e0208 */
        /* <DEDUP_REMOVED lines=13> */
[----:B-1----:R-:W-:Y:S01]  /*12a60*/  @!P0 LEA R8, P2, R11, R12, 0x2 ;  /* 0x0000000c0b088211 */ /* 0x002fe200078410ff */
[----:B------:R-:W-:-:S03]  /*12a70*/  VIADD R28, R214, 0xa0 ;  /* 0x000000a0d61c7836 */ /* 0x000fc60000000000 */
[----:B------:R-:W-:Y:S01]  /*12a80*/  @!P0 LEA.HI.X R9, R11, R20, R14, 0x2, P2 ;  /* 0x000000140b098211 */ /* 0x000fe200010f140e */
[C---:B------:R-:W-:Y:S01]  /*12a90*/  VIADD R14, R214.reuse, 0x18 ;  /* 0x00000018d60e7836 */ /* 0x040fe20000000000 */
[----:B------:R-:W-:Y:S01]  /*12aa0*/  SHF.R.S32.HI R28, RZ, 0x1f, R28 ;  /* 0x0000001fff1c7819 */ /* 0x000fe2000001141c */
        /* <DEDUP_REMOVED lines=21> */
[----:B------:R-:W-:Y:S01]  /*12c00*/  VIADD R11, R214, 0x30 ;  /* 0x00000030d60b7836 */ /* 0x000fe20000000000 */
[----:B------:R-:W-:Y:S01]  /*12c10*/  ISETP.GE.AND P0, PT, R154, UR4, PT ;  /* 0x000000049a007c0c */ /* 0x000fe2000bf06270 */
[----:B------:R-:W-:Y:S02]  /*12c20*/  VIADD R13, R214, 0x48 ;  /* 0x00000048d60d7836 */ /* 0x000fe40000000000 */
[----:B------:R1:W-:Y:S01]  /*12c30*/  @!P2 ST.E.64 desc[UR40][R8.64], R44 ;  /* 0x0000002c0800a985 */ /* 0x0003e2000c101b28 */
[----:B------:R-:W-:Y:S02]  /*12c40*/  SHF.R.S32.HI R11, RZ, 0x1f, R11 ;  /* 0x0000001fff0b7819 */ /* 0x000fe4000001140b */
[----:B-1----:R-:W-:-:S04]  /*12c50*/  @!P3 LEA R8, P2, R10, R12, 0x2 ;  /* 0x0000000c0a08b211 */ /* 0x002fc800078410ff */
[----:B------:R-:W-:Y:S02]  /*12c60*/  @!P3 LEA.HI.X R9, R10, R20, R11, 0x2, P2 ;  /* 0x000000140a09b211 */ /* 0x000fe400010f140b */
        /* <DEDUP_REMOVED lines=107> */
[----:B------:R-:W-:Y:S02]  /*13320*/  ISETP.GE.AND P3, PT, R13, UR4, PT ;  /* 0x000000040d007c0c */ /* 0x000fe4000bf66270 */
[C---:B--2---:R-:W-:Y:S01]  /*13330*/  @!P1 LEA R10, P5, R15.reuse, R12, 0x2 ;  /* 0x0000000c0f0a9211 */ /* 0x044fe200078a10ff */
[----:B------:R1:W-:Y:S01]  /*13340*/  @!P4 ST.E.64 desc[UR40][R8.64], R112 ;  /* 0x000000700800c985 */ /* 0x0003e2000c101b28 */
[C---:B------:R-:W-:Y:S02]  /*13350*/  IADD3 R25, R214.reuse, 0xc8, RZ ;  /* 0x000000c8d6197810 */ /* 0x040fe40007ffe0ff */
[----:B------:R-:W-:Y:S01]  /*13360*/  @!P1 LEA.HI.X R11, R15, R20, R21, 0x2, P5 ;  /* 0x000000140f0b9211 */ /* 0x000fe200028f1415 */
[C---:B------:R-:W-:Y:S01]  /*13370*/  VIADD R15, R214.reuse, 0xc0 ;  /* 0x000000c0d60f7836 */ /* 0x040fe20000000000 */
[----:B------:R-:W-:Y:S01]  /*13380*/  SHF.R.S32.HI R25, RZ, 0x1f, R25 ;  /* 0x0000001fff197819 */ /* 0x000fe20000011419 */
[----:B------:R-:W-:-:S02]  /*13390*/  VIADD R21, R214, 0xd0 ;  /* 0x000000d0d6157836 */ /* 0x000fc40000000000 */
[----:B------:R2:W-:Y:S01]  /*133a0*/  @!P1 ST.E.64 desc[UR40][R10.64], R116 ;  /* 0x000000740a009985 */ /* 0x0005e2000c101b28 */
[----:B------:R-:W-:Y:S02]  /*133b0*/  SHF.R.S32.HI R15, RZ, 0x1f, R15 ;  /* 0x0000001fff0f7819 */ /* 0x000fe4000001140f */
[----:B------:R-:W-:Y:S02]  /*133c0*/  ISETP.GE.AND P1, PT, R237, UR4, PT ;  /* 0x00000004ed007c0c */ /* 0x000fe4000bf26270 */
[----:B------:R-:W-:Y:S02]  /*133d0*/  SHF.R.S32.HI R21, RZ, 0x1f, R21 ;  /* 0x0000001fff157819 */ /* 0x000fe40000011415 */
[----:B-1----:R-:W-:-:S04]  /*133e0*/  @!P0 LEA R8, P4, R14, R12, 0x2 ;  /* 0x0000000c0e088211 */ /* 0x002fc800078810ff */
[----:B------:R-:W-:Y:S02]  /*133f0*/  @!P0 LEA.HI.X R9, R14, R20, R15, 0x2, P4 ;  /* 0x000000140e098211 */ /* 0x000fe400020f140f */
        /* <DEDUP_REMOVED lines=14> */
[----:B------:R-:W-:Y:S02]  /*134e0*/  @!P1 LEA.HI.X R9, R237, R20, R13, 0x2, P5 ;  /* 0x00000014ed099211 */ /* 0x000fe400028f140d */
[----:B------:R-:W-:Y:S02]  /*134f0*/  SHF.R.S32.HI R13, RZ, 0x1f, R236 ;  /* 0x0000001fff0d7819 */ /* 0x000fe400000114ec */
[C---:B--2---:R-:W-:Y:S01]  /*13500*/  @!P0 LEA R10, P5, R236.reuse, R12, 0x2 ;  /* 0x0000000cec0a8211 */ /* 0x044fe200078a10ff */
[----:B------:R1:W-:Y:S01]  /*13510*/  @!P1 ST.E.64 desc[UR40][R8.64], R132 ;  /* 0x0000008408009985 */ /* 0x0003e2000c101b28 */
[----:B------:R-:W-:Y:S02]  /*13520*/  SHF.R.S32.HI R21, RZ, 0x1f, R233 ;  /* 0x0000001fff157819 */ /* 0x000fe400000114e9 */
[----:B------:R-:W-:Y:S02]  /*13530*/  @!P0 LEA.HI.X R11, R236, R20, R13, 0x2, P5 ;  /* 0x00000014ec0b8211 */ /* 0x000fe400028f140d */
[----:B---3--:R-:W-:-:S02]  /*13540*/  @!P4 LEA R14, P1, R235, R12, 0x2 ;  /* 0x0000000ceb0ec211 */ /* 0x008fc400078210ff */
[----:B------:R-:W-:Y:S01]  /*13550*/  SHF.R.S32.HI R13, RZ, 0x1f, R235 ;  /* 0x0000001fff0d7819 */ /* 0x000fe200000114eb */
[----:B------:R3:W-:Y:S03]  /*13560*/  @!P0 ST.E.64 desc[UR40][R10.64], R136 ;  /* 0x000000880a008985 */ /* 0x0007e6000c101b28 */
[----:B------:R-:W-:Y:S02]  /*13570*/  @!P4 LEA.HI.X R15, R235, R20, R13, 0x2, P1 ;  /* 0x00000014eb0fc211 */ /* 0x000fe400008f140d */
[CC--:B-1----:R-:W-:Y:S02]  /*13580*/  @!P2 LEA R8, P5, R234.reuse, R12.reuse, 0x2 ;  /* 0x0000000cea08a211 */ /* 0x0c2fe400078a10ff */
[----:B------:R-:W-:Y:S01]  /*13590*/  @!P3 LEA R12, P1, R233, R12, 0x2 ;  /* 0x0000000ce90cb211 */ /* 0x000fe200078210ff */
[----:B------:R3:W-:Y:S01]  /*135a0*/  @!P4 ST.E.64 desc[UR40][R14.64], R140 ;  /* 0x0000008c0e00c985 */ /* 0x0007e2000c101b28 */
[----:B------:R-:W-:-:S02]  /*135b0*/  @!P2 LEA.HI.X R9, R234, R20, R24, 0x2, P5 ;  /* 0x00000014ea09a211 */ /* 0x000fc400028f1418 */
[----:B------:R-:W-:-:S03]  /*135c0*/  @!P3 LEA.HI.X R13, R233, R20, R21, 0x2, P1 ;  /* 0x00000014e90db211 */ /* 0x000fc600008f1415 */
[----:B------:R3:W-:Y:S04]  /*135d0*/  @!P2 ST.E.64 desc[UR40][R8.64], R144 ;  /* 0x000000900800a985 */ /* 0x0007e8000c101b28 */
[----:B------:R3:W-:Y:S02]  /*135e0*/  @!P3 ST.E.64 desc[UR40][R12.64], R148 ;  /* 0x000000940c00b985 */ /* 0x0007e4000c101b28 */
.L_x_13863:
[----:B------:R-:W-:Y:S05]  /*135f0*/  BSYNC B1 ;  /* 0x0000000000017941 */ /* 0x000fea0003800000 */
.L_x_13862:
[----:B------:R-:W-:-:S03]  /*13600*/  UMOV UR4, 0xffffffff ;  /* 0xffffffff00047882 */ /* 0x000fc60000000000 */
[----:B------:R-:W-:Y:S05]  /*13610*/  BRA.DIV UR4, `(.L_x_13864) ;  /* 0x000000b604ac7947 */ /* 0x000fea000b800000 */
[----:B0-----:R-:W0:Y:S04]  /*13620*/  SHFL.IDX PT, R4, R4, 0x1, 0x1c1f ;  /* 0x003c1f0004047f89 */ /* 0x001e2800000e0000 */
[----:B------:R-:W4:Y:S02]  /*13630*/  SHFL.IDX PT, R0, R0, 0x1, 0x1c1f ;  /* 0x003c1f0000007f89 */ /* 0x000f2400000e0000 */
.L_x_14095:
[----:B------:R-:W-:-:S13]  /*13640*/  ISETP.GE.AND P0, PT, R152, R3, PT ;  /* 0x000000039800720c */ /* 0x000fda0003f06270 */
[----:B------:R-:W-:Y:S05]  /*13650*/  @P0 BRA `(.L_x_13860) ;  /* 0x0000001c002c0947 */ /* 0x000fea0003800000 */
[----:B------:R-:W-:Y:S01]  /*13660*/  ULDC UR4, c[0x0][0xac8] ;  /* 0x0002b20000047ab9 */ /* 0x000fe20000000800 */
[C---:B---3--:R-:W-:Y:S01]  /*13670*/  VIADD R15, R214.reuse, 0x8 ;  /* 0x00000008d60f7836 */ /* 0x048fe20000000000 */
[C---:B------:R-:W-:Y:S01]  /*13680*/  ISETP.GE.AND P2, PT, R214.reuse, UR4, PT ;  /* 0x00000004d6007c0c */ /* 0x040fe2000bf46270 */
[C---:B--2---:R-:W-:Y:S02]  /*13690*/  VIADD R12, R214.reuse, 0x10 ;  /* 0x00000010d60c7836 */ /* 0x044fe40000000000 */
[C---:B-1----:R-:W-:Y:S01]  /*136a0*/  VIADD R20, R214.reuse, 0x18 ;  /* 0x00000018d6147836 */ /* 0x042fe20000000000 */
[----:B------:R-:W-:Y:S01]  /*136b0*/  ISETP.GE.AND P3, PT, R15, UR4, PT ;  /* 0x000000040f007c0c */ /* 0x000fe2000bf66270 */
[----:B------:R-:W-:Y:S01]  /*136c0*/  VIADD R21, R214, 0x8 ;  /* 0x00000008d6157836 */ /* 0x000fe20000000000 */
[----:B------:R-:W-:Y:S01]  /*136d0*/  ISETP.GE.AND P1, PT, R12, UR4, PT ;  /* 0x000000040c007c0c */ /* 0x000fe2000bf26270 */
[----:B------:R-:W-:Y:S01]  /*136e0*/  VIADD R13, R214, 0x20 ;  /* 0x00000020d60d7836 */ /* 0x000fe20000000000 */
[----:B------:R-:W-:Y:S01]  /*136f0*/  ISETP.GE.AND P0, PT, R20, UR4, PT ;  /* 0x0000000414007c0c */ /* 0x000fe2000bf06270 */
[C---:B------:R-:W-:Y:S01]  /*13700*/  VIADD R14, R214.reuse, 0x10 ;  /* 0x00000010d60e7836 */ /* 0x040fe20000000000 */
[----:B------:R-:W-:Y:S01]  /*13710*/  SHF.R.S32.HI R21, RZ, 0x1f, R21 ;  /* 0x0000001fff157819 */ /* 0x000fe20000011415 */
[----:B------:R-:W-:-:S02]  /*13720*/  VIADD R29, R214, 0x68 ;  /* 0x00000068d61d7836 */ /* 0x000fc40000000000 */
[----:B----4-:R-:W-:Y:S01]  /*13730*/  @!P2 IMAD.MOV.U32 R8, RZ, RZ, R0 ;  /* 0x000000ffff08a224 */ /* 0x010fe200078e0000 */
[----:B------:R-:W-:Y:S01]  /*13740*/  SHF.R.S32.HI R14, RZ, 0x1f, R14 ;  /* 0x0000001fff0e7819 */ /* 0x000fe2000001140e */
[----:B0-----:R-:W-:Y:S02]  /*13750*/  @!P2 IMAD.MOV.U32 R9, RZ, RZ, R4 ;  /* 0x000000ffff09a224 */ /* 0x001fe400078e0004 */
[C---:B------:R-:W-:Y:S01]  /*13760*/  @!P3 LEA R10, P4, R15.reuse, R0, 0x2 ;  /* 0x000000000f0ab211 */ /* 0x040fe200078810ff */
[C---:B------:R-:W-:Y:S02]  /*13770*/  VIADD R24, R214.reuse, 0x70 ;  /* 0x00000070d6187836 */ /* 0x040fe40000000000 */
[----:B------:R-:W-:Y:S01]  /*13780*/  @!P2 IMAD.WIDE R8, R214, 0x4, R8 ;  /* 0x00000004d608a825 */ /* 0x000fe200078e0208 */
[----:B------:R-:W-:-:S03]  /*13790*/  @!P3 LEA.HI.X R11, R15, R4, R21, 0x2, P4 ;  /* 0x000000040f0bb211 */ /* 0x000fc600020f1415 */
[C---:B------:R-:W-:Y:S01]  /*137a0*/  VIADD R15, R214.reuse, 0x28 ;  /* 0x00000028d60f7836 */ /* 0x040fe20000000000 */
[----:B------:R0:W-:Y:S01]  /*137b0*/  @!P2 ST.E.64 desc[UR40][R8.64], R26 ;  /* 0x0000001a0800a985 */ /* 0x0001e2000c101b28 */
[----:B------:R-:W-:Y:S01]  /*137c0*/  ISETP.GE.AND P2, PT, R13, UR4, PT ;  /* 0x000000040d007c0c */ /* 0x000fe2000bf46270 */
[C---:B------:R-:W-:Y:S02]  /*137d0*/  VIADD R21, R214.reuse, 0x18 ;  /* 0x00000018d6157836 */ /* 0x040fe40000000000 */
        /* <DEDUP_REMOVED lines=8> */
[----:B0-----:R-:W-:Y:S01]  /*13860*/  @!P1 LEA R8, P5, R12, R0, 0x2 ;  /* 0x000000000c089211 */ /* 0x001fe200078a10ff */
[----:B------:R-:W-:-:S03]  /*13870*/  VIADD R36, R214, 0x98 ;  /* 0x00000098d6247836 */ /* 0x000fc60000000000 */
[----:B------:R-:W-:Y:S02]  /*13880*/  SHF.R.S32.HI R28, RZ, 0x1f, R28 ;  /* 0x0000001fff1c7819 */ /* 0x000fe4000001141c */
[----:B------:R-:W-:Y:S01]  /*13890*/  @!P1 LEA.HI.X R9, R12, R4, R14, 0x2, P5 ;  /* 0x000000040c099211 */ /* 0x000fe200028f140e */
[----:B------:R-:W-:Y:S01]  /*138a0*/  VIADD R12, R214, 0x30 ;  /* 0x00000030d60c7836 */ /* 0x000fe20000000000 */
        /* <DEDUP_REMOVED lines=55> */
[----:B------:R-:W-:Y:S02]  /*13c20*/  @!P1 LEA.HI.X R9, R12, R4, R13, 0x2, P5 ;  /* 0x000000040c099211 */ /* 0x000fe400028f140d */
[----:B------:R-:W-:Y:S02]  /*13c30*/  SHF.R.S32.HI R15, RZ, 0x1f, R15 ;  /* 0x0000001fff0f7819 */ /* 0x000fe4000001140f */
[-C--:B------:R-:W-:Y:S01]  /*13c40*/  @!P2 LEA R12, P5, R14, R0.reuse, 0x2 ;  /* 0x000000000e0ca211 */ /* 0x080fe200078a10ff */
[----:B------:R0:W-:Y:S01]  /*13c50*/  @!P1 ST.E.64 desc[UR40][R8.64], R66 ;  /* 0x0000004208009985 */ /* 0x0001e2000c101b28 */
[----:B------:R-:W-:Y:S02]  /*13c60*/  ISETP.GE.AND P1, PT, R24, UR4, PT ;  /* 0x0000000418007c0c */ /* 0x000fe4000bf26270 */
[----:B-1----:R-:W-:Y:S02]  /*13c70*/  @!P0 LEA R10, P4, R20, R0, 0x2 ;  /* 0x00000000140a8211 */ /* 0x002fe400078810ff */
[----:B------:R-:W-:-:S02]  /*13c80*/  @!P2 LEA.HI.X R13, R14, R4, R15, 0x2, P5 ;  /* 0x000000040e0da211 */ /* 0x000fc400028f140f */
[----:B------:R-:W-:Y:S02]  /*13c90*/  @!P0 LEA.HI.X R11, R20, R4, R21, 0x2, P4 ;  /* 0x00000004140b8211 */ /* 0x000fe400020f1415 */
[----:B------:R-:W-:-:S03]  /*13ca0*/  @!P3 LEA R14, P4, R29, R0, 0x2 ;  /* 0x000000001d0eb211 */ /* 0x000fc600078810ff */
[----:B------:R1:W-:Y:S01]  /*13cb0*/  @!P0 ST.E.64 desc[UR40][R10.64], R70 ;  /* 0x000000460a008985 */ /* 0x0003e2000c101b28 */
[----:B------:R-:W-:Y:S02]  /*13cc0*/  ISETP.GE.AND P0, PT, R32, UR4, PT ;  /* 0x0000000420007c0c */ /* 0x000fe4000bf06270 */
[----:B------:R-:W-:Y:S01]  /*13cd0*/  @!P1 LEA R20, P5, R24, R0, 0x2 ;  /* 0x0000000018149211 */ /* 0x000fe200078a10ff */
[----:B------:R2:W-:Y:S01]  /*13ce0*/  @!P2 ST.E.64 desc[UR40][R12.64], R74 ;  /* 0x0000004a0c00a985 */ /* 0x0005e2000c101b28 */
[----:B------:R-:W-:Y:S02]  /*13cf0*/  ISETP.GE.AND P2, PT, R25, UR4, PT ;  /* 0x0000000419007c0c */ /* 0x000fe4000bf46270 */
[-C--:B------:R-:W-:Y:S01]  /*13d00*/  @!P3 LEA.HI.X R15, R29, R4.reuse, R33, 0x2, P4 ;  /* 0x000000041d0fb211 */ /* 0x080fe200020f1421 */
[----:B------:R-:W-:Y:S01]  /*13d10*/  VIADD R29, R214, 0x88 ;  /* 0x00000088d61d7836 */ /* 0x000fe20000000000 */
[----:B------:R-:W-:Y:S01]  /*13d20*/  @!P1 LEA.HI.X R21, R24, R4, R28, 0x2, P5 ;  /* 0x0000000418159211 */ /* 0x000fe200028f141c */
[C---:B------:R-:W-:Y:S01]  /*13d30*/  VIADD R33, R214.reuse, 0x78 ;  /* 0x00000078d6217836 */ /* 0x040fe20000000000 */
[C---:B------:R-:W-:Y:S01]  /*13d40*/  IADD3 R24, R214.reuse, 0x90, RZ ;  /* 0x00000090d6187810 */ /* 0x040fe20007ffe0ff */
[----:B------:R3:W-:Y:S01]  /*13d50*/  @!P3 ST.E.64 desc[UR40][R14.64], R78 ;  /* 0x0000004e0e00b985 */ /* 0x0007e2000c101b28 */
[----:B------:R-:W-:Y:S01]  /*13d60*/  VIADD R28, R214, 0x80 ;  /* 0x00000080d61c7836 */ /* 0x000fe20000000000 */
[----:B------:R-:W-:-:S02]  /*13d70*/  ISETP.GE.AND P3, PT, R29, UR4, PT ;  /* 0x000000041d007c0c */ /* 0x000fc4000bf66270 */
[----:B------:R4:W-:Y:S01]  /*13d80*/  @!P1 ST.E.64 desc[UR40][R20.64], R82 ;  /* 0x0000005214009985 */ /* 0x0009e2000c101b28 */
[----:B------:R-:W-:Y:S02]  /*13d90*/  ISETP.GE.AND P1, PT, R24, UR4, PT ;  /* 0x0000000418007c0c */ /* 0x000fe4000bf26270 */
[CC--:B0-----:R-:W-:Y:S02]  /*13da0*/  @!P0 LEA R8, P4, R32.reuse, R0.reuse, 0x2 ;  /* 0x0000000020088211 */ /* 0x0c1fe400078810ff */
[----:B------:R-:W-:Y:S02]  /*13db0*/  SHF.R.S32.HI R33, RZ, 0x1f, R33 ;  /* 0x0000001fff217819 */ /* 0x000fe40000011421 */
[----:B------:R-:W-:Y:S02]  /*13dc0*/  SHF.R.S32.HI R28, RZ, 0x1f, R28 ;  /* 0x0000001fff1c7819 */ /* 0x000fe4000001141c */
[C---:B-1----:R-:W-:Y:S02]  /*13dd0*/  @!P2 LEA R10, P5, R25.reuse, R0, 0x2 ;  /* 0x00000000190aa211 */ /* 0x042fe400078a10ff */
[-C--:B------:R-:W-:Y:S01]  /*13de0*/  @!P0 LEA.HI.X R9, R32, R4.reuse, R33, 0x2, P4 ;  /* 0x0000000420098211 */ /* 0x080fe200020f1421 */
[C---:B------:R-:W-:Y:S01]  /*13df0*/  VIADD R32, R214.reuse, 0x98 ;  /* 0x00000098d6207836 */ /* 0x040fe20000000000 */
[----:B------:R-:W-:Y:S01]  /*13e00*/  @!P2 LEA.HI.X R11, R25, R4, R28, 0x2, P5 ;  /* 0x00000004190ba211 */ /* 0x000fe200028f141c */
[C---:B------:R-:W-:Y:S01]  /*13e10*/  VIADD R33, R214.reuse, 0x88 ;  /* 0x00000088d6217836 */ /* 0x040fe20000000000 */
[----:B--2---:R-:W-:Y:S01]  /*13e20*/  @!P3 LEA R12, P4, R29, R0, 0x2 ;  /* 0x000000001d0cb211 */ /* 0x004fe200078810ff */
[C---:B------:R-:W-:Y:S01]  /*13e30*/  VIADD R28, R214.reuse, 0x90 ;  /* 0x00000090d61c7836 */ /* 0x040fe20000000000 */
[----:B------:R0:W-:Y:S01]  /*13e40*/  @!P0 ST.E.64 desc[UR40][R8.64], R86 ;  /* 0x0000005608008985 */ /* 0x0001e2000c101b28 */
[----:B------:R-:W-:Y:S01]  /*13e50*/  VIADD R25, R214, 0xa0 ;  /* 0x000000a0d6197836 */ /* 0x000fe20000000000 */
[----:B------:R-:W-:-:S02]  /*13e60*/  ISETP.GE.AND P0, PT, R32, UR4, PT ;  /* 0x0000000420007c0c */ /* 0x000fc4000bf06270 */
[----:B------:R-:W-:Y:S01]  /*13e70*/  SHF.R.S32.HI R33, RZ, 0x1f, R33 ;  /* 0x0000001fff217819 */ /* 0x000fe20000011421 */
[----:B------:R1:W-:Y:S01]  /*13e80*/  @!P2 ST.E.64 desc[UR40][R10.64], R90 ;  /* 0x0000005a0a00a985 */ /* 0x0003e2000c101b28 */
[----:B------:R-:W-:Y:S02]  /*13e90*/  SHF.R.S32.HI R28, RZ, 0x1f, R28 ;  /* 0x0000001fff1c7819 */ /* 0x000fe4000001141c */
[----:B---3--:R-:W-:Y:S02]  /*13ea0*/  @!P1 LEA R14, P5, R24, R0, 0x2 ;  /* 0x00000000180e9211 */ /* 0x008fe400078a10ff */
[----:B------:R-:W-:Y:S02]  /*13eb0*/  ISETP.GE.AND P2, PT, R25, UR4, PT ;  /* 0x0000000419007c0c */ /* 0x000fe4000bf46270 */
[-C--:B------:R-:W-:Y:S01]  /*13ec0*/  @!P3 LEA.HI.X R13, R29, R4.reuse, R33, 0x2, P4 ;  /* 0x000000041d0db211 */ /* 0x080fe200020f1421 */
[----:B------:R-:W-:Y:S01]  /*13ed0*/  VIADD R33, R214, 0xa8 ;  /* 0x000000a8d6217836 */ /* 0x000fe20000000000 */
[----:B------:R-:W-:Y:S01]  /*13ee0*/  @!P1 LEA.HI.X R15, R24, R4, R28, 0x2, P5 ;  /* 0x00000004180f9211 */ /* 0x000fe200028f141c */
[----:B------:R-:W-:Y:S01]  /*13ef0*/  VIADD R24, R214, 0xb0 ;  /* 0x000000b0d6187836 */ /* 0x000fe20000000000 */
[-C--:B----4-:R-:W-:Y:S01]  /*13f00*/  @!P0 LEA R20, P5, R32, R0.reuse, 0x2 ;  /* 0x0000000020148211 */ /* 0x090fe200078a10ff */
[----:B------:R2:W-:Y:S01]  /*13f10*/  @!P3 ST.E.64 desc[UR40][R12.64], R94 ;  /* 0x0000005e0c00b985 */ /* 0x0005e2000c101b28 */
[----:B------:R-:W-:Y:S01]  /*13f20*/  ISETP.GE.AND P4, PT, R33, UR4, PT ;  /* 0x0000000421007c0c */ /* 0x000fe2000bf86270 */
[----:B------:R-:W-:Y:S01]  /*13f30*/  VIADD R29, R214, 0xa0 ;  /* 0x000000a0d61d7836 */ /* 0x000fe20000000000 */
[----:B------:R-:W-:Y:S01]  /*13f40*/  ISETP.GE.AND P3, PT, R24, UR4, PT ;  /* 0x0000000418007c0c */ /* 0x000fe2000bf66270 */
[----:B------:R3:W-:Y:S01]  /*13f50*/  @!P1 ST.E.64 desc[UR40][R14.64], R98 ;  /* 0x000000620e009985 */ /* 0x0007e2000c101b28 */
[----:B------:R-:W-:Y:S01]  /*13f60*/  VIADD R28, R214, 0xb8 ;  /* 0x000000b8d61c7836 */ /* 0x000fe20000000000 */
[----:B0-----:R-:W-:-:S02]  /*13f70*/  @!P2 LEA R8, P1, R25, R0, 0x2 ;  /* 0x000000001908a211 */ /* 0x001fc400078210ff */
[----:B------:R-:W-:Y:S02]  /*13f80*/  SHF.R.S32.HI R29, RZ, 0x1f, R29 ;  /* 0x0000001fff1d7819 */ /* 0x000fe4000001141d */
[-C--:B------:R-:W-:Y:S01]  /*13f90*/  @!P0 LEA.HI.X R21, R32, R4.reuse, R36, 0x2, P5 ;  /* 0x0000000420158211 */ /* 0x080fe200028f1424 */
[C---:B------:R-:W-:Y:S01]  /*13fa0*/  VIADD R36, R214.reuse, 0xa8 ;  /* 0x000000a8d6247836 */ /* 0x040fe20000000000 */
[----:B------:R-:W-:Y:S01]  /*13fb0*/  @!P2 LEA.HI.X R9, R25, R4, R29, 0x2, P1 ;  /* 0x000000041909a211 */ /* 0x000fe200008f141d */
[----:B------:R-:W-:Y:S01]  /*13fc0*/  VIADD R32, R214, 0xb0 ;  /* 0x000000b0d6207836 */ /* 0x000fe20000000000 */
[----:B------:R-:W-:Y:S01]  /*13fd0*/  ISETP.GE.AND P1, PT, R28, UR4, PT ;  /* 0x000000041c007c0c */ /* 0x000fe2000bf26270 */
[----:B------:R-:W-:Y:S01]  /*13fe0*/  @!P0 ST.E.64 desc[UR40][R20.64], R102 ;  /* 0x0000006614008985 */ /* 0x000fe2000c101b28 */
[-C--:B-1----:R-:W-:Y:S01]  /*13ff0*/  @!P4 LEA R10, P0, R33, R0.reuse, 0x2 ;  /* 0x00000000210ac211 */ /* 0x082fe200078010ff */
[C---:B------:R-:W-:Y:S01]  /*14000*/  VIADD R25, R214.reuse, 0xc8 ;  /* 0x000000c8d6197836 */ /* 0x040fe20000000000 */
[----:B------:R-:W-:Y:S01]  /*14010*/  SHF.R.S32.HI R36, RZ, 0x1f, R36 ;  /* 0x0000001fff247819 */ /* 0x000fe20000011424 */
[----:B------:R-:W-:Y:S01]  /*14020*/  VIADD R29, R214, 0xc0 ;  /* 0x000000c0d61d7836 */ /* 0x000fe20000000000 */
[----:B------:R-:W-:Y:S01]  /*14030*/  SHF.R.S32.HI R32, RZ, 0x1f, R32 ;  /* 0x0000001fff207819 */ /* 0x000fe20000011420 */
[----:B------:R0:W-:Y:S01]  /*14040*/  @!P2 ST.E.64 desc[UR40][R8.64], R106 ;  /* 0x0000006a0800a985 */ /* 0x0001e2000c101b28 */
[----:B--2---:R-:W-:-:S02]  /*14050*/  @!P3 LEA R12, P5, R24, R0, 0x2 ;  /* 0x00000000180cb211 */ /* 0x004fc400078a10ff */
[-C--:B------:R-:W-:Y:S02]  /*14060*/  @!P4 LEA.HI.X R11, R33, R4.reuse, R36, 0x2, P0 ;  /* 0x00000004210bc211 */ /* 0x080fe400000f1424 */
[----:B------:R-:W-:Y:S01]  /*14070*/  @!P3 LEA.HI.X R13, R24, R4, R32, 0x2, P5 ;  /* 0x00000004180db211 */ /* 0x000fe200028f1420 */
[C---:B------:R-:W-:Y:S01]  /*14080*/  VIADD R32, R214.reuse, 0xb8 ;  /* 0x000000b8d6207836 */ /* 0x040fe20000000000 */
[----:B------:R-:W-:Y:S01]  /*14090*/  ISETP.GE.AND P0, PT, R25, UR4, PT ;  /* 0x0000000419007c0c */ /* 0x000fe2000bf06270 */
[----:B------:R1:W-:Y:S01]  /*140a0*/  @!P4 ST.E.64 desc[UR40][R10.64], R110 ;  /* 0x0000006e0a00c985 */ /* 0x0003e2000c101b28 */
[----:B------:R-:W-:Y:S01]  /*140b0*/  ISETP.GE.AND P2, PT, R29, UR4, PT ;  /* 0x000000041d007c0c */ /* 0x000fe2000bf46270 */
[----:B------:R-:W-:Y:S01]  /*140c0*/  VIADD R24, R214, 0xd0 ;  /* 0x000000d0d6187836 */ /* 0x000fe20000000000 */
[----:B---3--:R-:W-:Y:S01]  /*140d0*/  @!P1 LEA R14, P4, R28, R0, 0x2 ;  /* 0x000000001c0e9211 */ /* 0x008fe200078810ff */
[----:B------:R2:W-:Y:S01]  /*140e0*/  @!P3 ST.E.64 desc[UR40][R12.64], R114 ;  /* 0x000000720c00b985 */ /* 0x0005e2000c101b28 */
[----:B------:R-:W-:-:S02]  /*140f0*/  SHF.R.S32.HI R32, RZ, 0x1f, R32 ;  /* 0x0000001fff207819 */ /* 0x000fc40000011420 */
[----:B------:R-:W-:Y:S02]  /*14100*/  ISETP.GE.AND P3, PT, R24, UR4, PT ;  /* 0x0000000418007c0c */ /* 0x000fe4000bf66270 */
[----:B------:R-:W-:Y:S01]  /*14110*/  @!P1 LEA.HI.X R15, R28, R4, R32, 0x2, P4 ;  /* 0x000000041c0f9211 */ /* 0x000fe200020f1420 */
[C---:B------:R-:W-:Y:S02]  /*14120*/  VIADD R28, R214.reuse, 0xc8 ;  /* 0x000000c8d61c7836 */ /* 0x040fe40000000000 */
[----:B------:R-:W-:Y:S01]  /*14130*/  VIADD R32, R214, 0xc0 ;  /* 0x000000c0d6207836 */ /* 0x000fe20000000000 */
[-C--:B0-----:R-:W-:Y:S01]  /*14140*/  @!P0 LEA R8, P4, R25, R0.reuse, 0x2 ;  /* 0x0000000019088211 */ /* 0x081fe200078810ff */
[----:B------:R0:W-:Y:S01]  /*14150*/  @!P1 ST.E.64 desc[UR40][R14.64], R118 ;  /* 0x000000760e009985 */ /* 0x0001e2000c101b28 */
[----:B------:R-:W-:Y:S02]  /*14160*/  SHF.R.S32.HI R28, RZ, 0x1f, R28 ;  /* 0x0000001fff1c7819 */ /* 0x000fe4000001141c */
[----:B------:R-:W-:-:S02]  /*14170*/  @!P2 LEA R20, P5, R29, R0, 0x2 ;  /* 0x000000001d14a211 */ /* 0x000fc400078a10ff */
[----:B------:R-:W-:Y:S02]  /*14180*/  SHF.R.S32.HI R32, RZ, 0x1f, R32 ;  /* 0x0000001fff207819 */ /* 0x000fe40000011420 */
[----:B------:R-:W-:Y:S02]  /*14190*/  ISETP.GE.AND P1, PT, R237, UR4, PT ;  /* 0x00000004ed007c0c */ /* 0x000fe4000bf26270 */
[-C--:B------:R-:W-:Y:S01]  /*141a0*/  @!P0 LEA.HI.X R9, R25, R4.reuse, R28, 0x2, P4 ;  /* 0x0000000419098211 */ /* 0x080fe200020f141c */
[----:B------:R-:W-:Y:S01]  /*141b0*/  VIADD R25, R214, 0xd0 ;  /* 0x000000d0d6197836 */ /* 0x000fe20000000000 */
[----:B------:R-:W-:Y:S02]  /*141c0*/  @!P2 LEA.HI.X R21, R29, R4, R32, 0x2, P5 ;  /* 0x000000041d15a211 */ /* 0x000fe400028f1420 */
[----:B------:R-:W-:Y:S02]  /*141d0*/  ISETP.GE.AND P4, PT, R236, UR4, PT ;  /* 0x00000004ec007c0c */ /* 0x000fe4000bf86270 */
[----:B------:R-:W-:Y:S01]  /*141e0*/  SHF.R.S32.HI R25, RZ, 0x1f, R25 ;  /* 0x0000001fff197819 */ /* 0x000fe20000011419 */
[----:B------:R3:W-:Y:S01]  /*141f0*/  @!P2 ST.E.64 desc[UR40][R20.64], R122 ;  /* 0x0000007a1400a985 */ /* 0x0007e2000c101b28 */
[----:B-1----:R-:W-:-:S02]  /*14200*/  @!P3 LEA R10, P5, R24, R0, 0x2 ;  /* 0x00000000180ab211 */ /* 0x002fc400078a10ff */
[----:B------:R-:W-:Y:S01]  /*14210*/  ISETP.GE.AND P2, PT, R235, UR4, PT ;  /* 0x00000004eb007c0c */ /* 0x000fe2000bf46270 */
[----:B------:R1:W-:Y:S01]  /*14220*/  @!P0 ST.E.64 desc[UR40][R8.64], R126 ;  /* 0x0000007e08008985 */ /* 0x0003e2000c101b28 */
[----:B------:R-:W-:Y:S02]  /*14230*/  ISETP.GE.AND P0, PT, R234, UR4, PT ;  /* 0x00000004ea007c0c */ /* 0x000fe4000bf06270 */
[----:B------:R-:W-:Y:S02]  /*14240*/  @!P3 LEA.HI.X R11, R24, R4, R25, 0x2, P5 ;  /* 0x00000004180bb211 */ /* 0x000fe400028f1419 */
[----:B------:R-:W-:Y:S02]  /*14250*/  SHF.R.S32.HI R24, RZ, 0x1f, R237 ;  /* 0x0000001fff187819 */ /* 0x000fe400000114ed */
[-C--:B--2---:R-:W-:Y:S01]  /*14260*/  @!P1 LEA R12, P5, R237, R0.reuse, 0x2 ;  /* 0x00000000ed0c9211 */ /* 0x084fe200078a10ff */
[----:B------:R1:W-:Y:S01]  /*14270*/  @!P3 ST.E.64 desc[UR40][R10.64], R130 ;  /* 0x000000820a00b985 */ /* 0x0003e2000c101b28 */
[----:B0-----:R-:W-:-:S02]  /*14280*/  @!P4 LEA R14, P3, R236, R0, 0x2 ;  /* 0x00000000ec0ec211 */ /* 0x001fc400078610ff */
[----:B------:R-:W-:Y:S02]  /*14290*/  @!P1 LEA.HI.X R13, R237, R4, R24, 0x2, P5 ;  /* 0x00000004ed0d9211 */ /* 0x000fe400028f1418 */
[----:B------:R-:W-:Y:S02]  /*142a0*/  SHF.R.S32.HI R24, RZ, 0x1f, R236 ;  /* 0x0000001fff187819 */ /* 0x000fe400000114ec */
[----:B---3--:R-:W-:Y:S01]  /*142b0*/  @!P2 LEA R20, P5, R235, R0, 0x2 ;  /* 0x00000000eb14a211 */ /* 0x008fe200078a10ff */
[----:B------:R1:W-:Y:S01]  /*142c0*/  @!P1 ST.E.64 desc[UR40][R12.64], R134 ;  /* 0x000000860c009985 */ /* 0x0003e2000c101b28 */
[----:B------:R-:W-:Y:S02]  /*142d0*/  SHF.R.S32.HI R29, RZ, 0x1f, R235 ;  /* 0x0000001fff1d7819 */ /* 0x000fe400000114eb */
[----:B------:R-:W-:Y:S02]  /*142e0*/  @!P4 LEA.HI.X R15, R236, R4, R24, 0x2, P3 ;  /* 0x00000004ec0fc211 */ /* 0x000fe400018f1418 */
[----:B------:R-:W-:-:S02]  /*142f0*/  SHF.R.S32.HI R28, RZ, 0x1f, R234 ;  /* 0x0000001fff1c7819 */ /* 0x000fc400000114ea */
[C---:B------:R-:W-:Y:S01]  /*14300*/  @!P0 LEA R24, P3, R234.reuse, R0, 0x2 ;  /* 0x00000000ea188211 */ /* 0x040fe200078610ff */
[----:B------:R1:W-:Y:S01]  /*14310*/  @!P4 ST.E.64 desc[UR40][R14.64], R138 ;  /* 0x0000008a0e00c985 */ /* 0x0003e2000c101b28 */
[-C--:B------:R-:W-:Y:S02]  /*14320*/  @!P2 LEA.HI.X R21, R235, R4.reuse, R29, 0x2, P5 ;  /* 0x00000004eb15a211 */ /* 0x080fe400028f141d */
        /* <DEDUP_REMOVED lines=10> */
.L_x_13847:
        /* <DEDUP_REMOVED lines=16> */
[----:B------:R-:W0:-:S12]  /*144d0*/  S2R R0, SR_TID.X ;  /* 0x0000000000007919 */ /* 0x000e180000002100 */
        /* <DEDUP_REMOVED lines=9> */
.L_x_13865:
[----:B------:R-:W4:Y:S01]  /*14570*/  LDL.LU R0, [R1+0x64] ;  /* 0x0000640001007983 */ /* 0x000f220000300800 */
[----:B------:R-:W-:Y:S01]  /*14580*/  BSSY B1, `(.L_x_13866) ;  /* 0x0000036000017945 */ /* 0x000fe20003800000 */
[----:B------:R-:W-:Y:S02]  /*14590*/  SEL R31, R224, RZ, !P0 ;  /* 0x000000ffe01f7207 */ /* 0x000fe40004000000 */
[----:B-----5:R-:W-:Y:S02]  /*145a0*/  SHF.R.S32.HI R28, RZ, 0x1f, R3 ;  /* 0x0000001fff1c7819 */ /* 0x020fe40000011403 */
[----:B----4-:R-:W-:Y:S01]  /*145b0*/  SEL R30, R0, RZ, !P0 ;  /* 0x000000ff001e7207 */ /* 0x010fe20004000000 */
[----:B------:R-:W-:Y:S06]  /*145c0*/  @P3 BRA `(.L_x_13867) ;  /* 0x0000000000c43947 */ /* 0x000fec0003800000 */
[----:B------:R-:W0:Y:S01]  /*145d0*/  S2R R33, SR_TID.X ;  /* 0x0000000000217919 */ /* 0x000e220000002100 */
[----:B------:R-:W1:Y:S02]  /*145e0*/  LDC R35, c[0x0][0xbe8] ;  /* 0x0002fa00ff237b82 */ /* 0x000e640000000800 */
[----:B-1----:R-:W-:Y:S01]  /*145f0*/  IMAD R0, R26, R35, RZ ;  /* 0x000000231a007224 */ /* 0x002fe200078e02ff */
[----:B0-----:R-:W-:-:S04]  /*14600*/  IADD3 R33, R210, -0x80, R33 ;  /* 0xffffff80d2217810 */ /* 0x001fc80007ffe021 */
[----:B------:R-:W-:-:S13]  /*14610*/  ISETP.GE.AND P0, PT, R33, R0, PT ;  /* 0x000000002100720c */ /* 0x000fda0003f06270 */
[----:B------:R-:W-:Y:S05]  /*14620*/  @P0 BRA `(.L_x_13867) ;  /* 0x0000000000ac0947 */ /* 0x000fea0003800000 */
[----:B---3--:R-:W-:Y:S01]  /*14630*/  IMAD.MOV.U32 R4, RZ, RZ, 0x9b8 ;  /* 0x000009b8ff047424 */ /* 0x008fe200078e00ff */
[----:B------:R-:W-:Y:S01]  /*14640*/  ISETP.GT.AND P0, PT, R223, 0x1, PT ;  /* 0x00000001df00780c */ /* 0x000fe20003f04270 */
[----:B------:R-:W0:Y:S01]  /*14650*/  LDC.64 R8, c[0x0][0xba8] ;  /* 0x0002ea00ff087b82 */ /* 0x000e220000000a00 */
[----:B------:R-:W-:Y:S01]  /*14660*/  ISETP.NE.AND P1, PT, R35, 0x1, PT ;  /* 0x000000012300780c */ /* 0x000fe20003f25270 */
[----:B------:R-:W-:Y:S01]  /*14670*/  IMAD.MOV.U32 R27, RZ, RZ, R33 ;  /* 0x000000ffff1b7224 */ /* 0x000fe200078e0021 */
[----:B------:R-:W-:Y:S02]  /*14680*/  SEL R4, R4, 0x978, P0 ;  /* 0x0000097804047807 */ /* 0x000fe40000000000 */
[----:B------:R-:W-:-:S03]  /*14690*/  SEL R231, R231, RZ, P0 ;  /* 0x000000ffe7e77207 */ /* 0x000fc60000000000 */
[----:B------:R-:W1:Y:S08]  /*146a0*/  LDC.64 R20, c[0x0][R4+0x220] ;  /* 0x0000880004147b82 */ /* 0x000e700000000a00 */
[----:B------:R-:W3:Y:S08]  /*146b0*/  LDC.64 R24, c[0x0][R4+0x218] ;  /* 0x0000860004187b82 */ /* 0x000ef00000000a00 */
[----:B------:R-:W4:Y:S08]  /*146c0*/  LDC.64 R12, c[0x0][R4+0x228] ;  /* 0x00008a00040c7b82 */ /* 0x000f300000000a00 */
[----:B------:R-:W5:Y:S08]  /*146d0*/  LDC.64 R10, c[0x0][R4+0x210] ;  /* 0x00008400040a7b82 */ /* 0x000f700000000a00 */
[----:B------:R-:W2:Y:S08]  /*146e0*/  @P1 LDC R0, c[0x0][0xbec] ;  /* 0x0002fb00ff001b82 */ /* 0x000eb00000000800 */
[----:B------:R-:W4:Y:S01]  /*146f0*/  @P1 LDC R37, c[0x0][0xbf0] ;  /* 0x0002fc00ff251b82 */ /* 0x000f220000000800 */
[----:B-1----:R-:W-:-:S07]  /*14700*/  IMAD R21, R21, R31, RZ ;  /* 0x0000001f15157224 */ /* 0x002fce00078e02ff */
[----:B0-----:R-:W0:Y:S01]  /*14710*/  @!P0 LDC R8, c[0x0][0xb50] ;  /* 0x0002d400ff088b82 */ /* 0x001e220000000800 */
[----:B------:R-:W-:-:S04]  /*14720*/  IMAD.WIDE.U32 R14, R20, R31, RZ ;  /* 0x0000001f140e7225 */ /* 0x000fc800078e00ff */
[----:B------:R-:W-:Y:S02]  /*14730*/  IMAD R21, R20, R30, R21 ;  /* 0x0000001e14157224 */ /* 0x000fe400078e0215 */
[----:B--2---:R-:W-:Y:S01]  /*14740*/  @P1 IMAD.HI.U32 R0, R33, R0, RZ ;  /* 0x0000000021001227 */ /* 0x004fe200078e00ff */
[----:B------:R-:W1:Y:S03]  /*14750*/  @!P0 LDC R9, c[0x0][0xb54] ;  /* 0x0002d500ff098b82 */ /* 0x000e660000000800 */
[-C--:B---3--:R-:W-:Y:S02]  /*14760*/  IMAD R29, R25, R222.reuse, RZ ;  /* 0x000000de191d7224 */ /* 0x088fe400078e02ff */
[----:B------:R-:W-:Y:S01]  /*14770*/  IMAD.WIDE.U32 R24, R24, R222, RZ ;  /* 0x000000de18187225 */ /* 0x000fe200078e00ff */
[----:B----4-:R-:W-:-:S03]  /*14780*/  @P1 SHF.R.U32.HI R27, RZ, R37, R0 ;  /* 0x00000025ff1b1219 */ /* 0x010fc60000011600 */
        /* <DEDUP_REMOVED lines=12> */
[----:B-----5:R-:W-:Y:S01]  /*14850*/  IMAD R0, R11, R15, RZ ;  /* 0x0000000f0b007224 */ /* 0x020fe200078e02ff */
        /* <DEDUP_REMOVED lines=8> */
.L_x_13867:
[----:B------:R-:W-:Y:S05]  /*148e0*/  BSYNC B1 ;  /* 0x0000000000017941 */ /* 0x000fea0003800000 */
.L_x_13866:
[----:B------:R-:W-:Y:S05]  /*148f0*/  @P2 BRA `(.L_x_13860) ;  /* 0x0000000800842947 */ /* 0x000fea0003800000 */
[----:B------:R-:W1:Y:S01]  /*14900*/  LDC R21, c[0x0][0xbe8] ;  /* 0x0002fa00ff157b82 */ /* 0x000e620000000800 */
[----:B0-----:R-:W-:Y:S01]  /*14910*/  SHF.R.S32.HI R9, RZ, 0x1f, R32 ;  /* 0x0000001fff097819 */ /* 0x001fe20000011420 */
        /* <DEDUP_REMOVED lines=9> */
[----:B------:R-:W-:-:S03]  /*149b0*/  IMAD.IADD R9, R9, 0x1, R11 ;  /* 0x0000000109097824 */ /* 0x000fc600078e020b */
[----:B------:R-:W-:Y:S01]  /*149c0*/  LEA R3, R32, R25, 0x5 ;  /* 0x0000001920037211 */ /* 0x000fe200078e28ff */
[----:B------:R-:W-:Y:S01]  /*149d0*/  IMAD.WIDE.U32 R8, R222, UR4, R8 ;  /* 0x00000004de087c25 */ /* 0x000fe2000f8e0008 */
[----:B-1----:R-:W-:-:S03]  /*149e0*/  ISETP.NE.AND P0, PT, R21, 0x1, PT ;  /* 0x000000011500780c */ /* 0x002fc60003f05270 */
[----:B------:R-:W-:Y:S02]  /*149f0*/  IMAD.IADD R13, R210, 0x1, R3 ;  /* 0x00000001d20d7824 */ /* 0x000fe400078e0203 */
[----:B------:R-:W-:Y:S01]  /*14a00*/  IMAD R9, R222, UR5, R9 ;  /* 0x00000005de097c24 */ /* 0x000fe2000f8e0209 */
[----:B------:R-:W-:Y:S01]  /*14a10*/  ULDC.64 UR4, c[0x0][0xaf0] ;  /* 0x0002bc0000047ab9 */ /* 0x000fe20000000a00 */
[----:B------:R-:W-:Y:S02]  /*14a20*/  IMAD.MOV.U32 R3, RZ, RZ, R13 ;  /* 0x000000ffff037224 */ /* 0x000fe400078e000d */
[----:B------:R-:W-:-:S04]  /*14a30*/  IMAD.WIDE.U32 R8, R31, UR4, R8 ;  /* 0x000000041f087c25 */ /* 0x000fc8000f8e0008 */
[----:B---3--:R-:W0:Y:S08]  /*14a40*/  @P0 LDC R4, c[0x0][0xbec] ;  /* 0x0002fb00ff040b82 */ /* 0x008e300000000800 */
        /* <DEDUP_REMOVED lines=24> */
[----:B------:R-:W-:-:S05]  /*14bd0*/  VIADD R9, R209, 0xc0 ;  /* 0x000000c0d1097836 */ /* 0x000fca0000000000 */
[----:B------:R-:W-:Y:S01]  /*14be0*/  SHF.R.S32.HI R10, RZ, 0x1f, R9 ;  /* 0x0000001fff0a7819 */ /* 0x000fe20000011409 */
[----:B------:R-:W-:Y:S06]  /*14bf0*/  BRA.DIV UR4, `(.L_x_13868) ;  /* 0x000000a204807947 */ /* 0x000fec000b800000 */
[----:B------:R0:W1:Y:S04]  /*14c00*/  SHFL.IDX PT, R0, R4, RZ, 0x181f ;  /* 0x00181fff04007589 */ /* 0x00006800000e0000 */
[----:B------:R0:W3:Y:S02]  /*14c10*/  SHFL.IDX PT, R14, R3, RZ, 0x181f ;  /* 0x00181fff030e7589 */ /* 0x0000e400000e0000 */
.L_x_14098:
        /* <DEDUP_REMOVED lines=12> */
[CC--:B---3--:R-:W-:Y:S02]  /*14ce0*/  @!P3 LEA R12, P5, R209.reuse, R14.reuse, 0x1 ;  /* 0x0000000ed10cb211 */ /* 0x0c8fe400078a08ff */
[C---:B------:R-:W-:Y:S02]  /*14cf0*/  @!P2 LEA R24, P4, R220.reuse, R14, 0x1 ;  /* 0x0000000edc18a211 */ /* 0x040fe400078808ff */
[----:B-1----:R-:W-:Y:S02]  /*14d00*/  @!P3 LEA.HI.X R13, R209, R0, R8, 0x1, P5 ;  /* 0x00000000d10db211 */ /* 0x002fe400028f0c08 */
        /* <DEDUP_REMOVED lines=10> */
.L_x_13870:
[----:B------:R-:W-:Y:S05]  /*14db0*/  BSYNC B1 ;  /* 0x0000000000017941 */ /* 0x000fea0003800000 */
.L_x_13869:
[----:B------:R-:W-:-:S03]  /*14dc0*/  UMOV UR4, 0xffffffff ;  /* 0xffffffff00047882 */ /* 0x000fc60000000000 */
[----:B------:R-:W-:Y:S05]  /*14dd0*/  BRA.DIV UR4, `(.L_x_13871) ;  /* 0x000000a2043c7947 */ /* 0x000fea000b800000 */
[----:B-1----:R1:W0:Y:S04]  /*14de0*/  SHFL.IDX PT, R0, R4, 0x1, 0x181f ;  /* 0x00381f0004007f89 */ /* 0x00222800000e0000 */
[----:B---34-:R1:W3:Y:S02]  /*14df0*/  SHFL.IDX PT, R14, R3, 0x1, 0x181f ;  /* 0x00381f00030e7f89 */ /* 0x0182e400000e0000 */
.L_x_14102:
        /* <DEDUP_REMOVED lines=24> */
.L_x_13873:
[----:B------:R-:W-:Y:S05]  /*14f80*/  BSYNC B1 ;  /* 0x0000000000017941 */ /* 0x000fea0003800000 */
.L_x_13872:
[----:B------:R-:W-:-:S03]  /*14f90*/  UMOV UR4, 0xffffffff ;  /* 0xffffffff00047882 */ /* 0x000fc60000000000 */
[----:B------:R-:W-:Y:S05]  /*14fa0*/  BRA.DIV UR4, `(.L_x_13874) ;  /* 0x000000a204107947 */ /* 0x000fea000b800000 */
[----:B0-----:R0:W0:Y:S04]  /*14fb0*/  SHFL.IDX PT, R0, R4, 0x2, 0x181f ;  /* 0x00581f0004007f89 */ /* 0x00102800000e0000 */
[----:B---34-:R3:W4:Y:S02]  /*14fc0*/  SHFL.IDX PT, R14, R3, 0x2, 0x181f ;  /* 0x00581f00030e7f89 */ /* 0x01872400000e0000 */
.L_x_14106:
        /* <DEDUP_REMOVED lines=24> */
.L_x_13876:
[----:B------:R-:W-:Y:S05]  /*15150*/  BSYNC B1 ;  /* 0x0000000000017941 */ /* 0x000fea0003800000 */
.L_x_13875:
[----:B------:R-:W-:-:S03]  /*15160*/  UMOV UR4, 0xffffffff ;  /* 0xffffffff00047882 */ /* 0x000fc60000000000 */
[----:B------:R-:W-:Y:S05]  /*15170*/  BRA.DIV UR4, `(.L_x_13877) ;  /* 0x0000009e04e47947 */ /* 0x000fea000b800000 */
[----:B0-----:R0:W0:Y:S04]  /*15180*/  SHFL.IDX PT, R0, R4, 0x3, 0x181f ;  /* 0x00781f0004007f89 */ /* 0x00102800000e0000 */
[----:B----4-:R4:W0:Y:S02]  /*15190*/  SHFL.IDX PT, R14, R3, 0x3, 0x181f ;  /* 0x00781f00030e7f89 */ /* 0x01082400000e0000 */
.L_x_14110:
[----:B-1-34-:R-:W-:-:S05]  /*151a0*/  VIADD R3, R210, 0x60 ;  /* 0x00000060d2037836 */ /* 0x01afca0000000000 */
[----:B------:R-:W-:-:S13]  /*151b0*/  ISETP.GE.AND P0, PT, R3, R21, PT ;  /* 0x000000150300720c */ /* 0x000fda0003f06270 */
[----:B------:R-:W-:Y:S05]  /*151c0*/  @P0 BRA `(.L_x_13860) ;  /* 0x0000000000500947 */ /* 0x000fea0003800000 */
[----:B------:R-:W-:Y:S01]  /*151d0*/  ULDC UR4, c[0x0][0xac8] ;  /* 0x0002b20000047ab9 */ /* 0x000fe20000000800 */
[----:B0-----:R-:W-:Y:S02]  /*151e0*/  SHF.R.S32.HI R4, RZ, 0x1f, R209 ;  /* 0x0000001fff047819 */ /* 0x001fe400000114d1 */
        /* <DEDUP_REMOVED lines=18> */
.L_x_13860:
[----:B------:R-:W-:Y:S05]  /*15310*/  BSYNC B0 ;  /* 0x0000000000007941 */ /* 0x000fea0003800000 */
.L_x_13846:
[----:B------:R-:W-:Y:S02]  /*15320*/  ULDC UR4, c[0x0][0xc3c] ;  /* 0x00030f0000047ab9 */ /* 0x000fe40000000800 */
[----:B---3--:R-:W-:-:S13]  /*15330*/  ISETP.GE.AND P0, PT, R7, UR4, PT ;  /* 0x0000000407007c0c */ /* 0x008fda000bf06270 */
[----:B------:R-:W-:Y:S05]  /*15340*/  @!P0 BRA `(.L_x_13878) ;  /* 0xfffffec000288947 */ /* 0x000fea000383ffff */
[----:B------:R-:W-:Y:S05]  /*15350*/  BRA `(.L_x_13718) ;  /* 0x0000008400b07947 */ /* 0x000fea0003800000 */
.L_x_13716:
        /* <DEDUP_REMOVED lines=18> */
.L_x_13879:
        /* <DEDUP_REMOVED lines=43> */
.L_x_13883:
        /* <DEDUP_REMOVED lines=39> */
.L_x_13881:
        /* <DEDUP_REMOVED lines=12> */
.L_x_13884:
[----:B---34-:R-:W-:Y:S01]  /*15a60*/  IMAD R2, R3, UR5, R10 ;  /* 0x0000000503027c24 */ /* 0x018fe2000f8e020a */
[----:B------:R-:W-:Y:S02]  /*15a70*/  IADD3 R14, R9, UR4, RZ ;  /* 0x00000004090e7c10 */ /* 0x000fe4000fffe0ff */
[----:B-1----:R-:W-:Y:S02]  /*15a80*/  ISETP.NE.AND P0, PT, R8, 0x1, PT ;  /* 0x000000010800780c */ /* 0x002fe40003f05270 */
[----:B------:R1:W-:Y:S01]  /*15a90*/  STL [R1], R2 ;  /* 0x0000000201007387 */ /* 0x0003e20000100800 */
[----:B------:R-:W-:-:S03]  /*15aa0*/  IADD3 R5, -R2, UR6, RZ ;  /* 0x0000000602057c10 */ /* 0x000fc6000fffe1ff */
[----:B------:R1:W-:Y:S07]  /*15ab0*/  STL [R1+0xc], R14 ;  /* 0x00000c0e01007387 */ /* 0x0003ee0000100800 */
        /* <DEDUP_REMOVED lines=57> */
.L_x_13885:
        /* <DEDUP_REMOVED lines=49> */
[-C--:B------:R-:W-:Y:S01]  /*16160*/  @!P1 IADD3 R3, R3, -R10.reuse, RZ ;  /* 0x8000000a03039210 */ /* 0x080fe20007ffe0ff */
        /* <DEDUP_REMOVED lines=11> */
.L_x_13886:
[----:B01----:R-:W-:-:S05]  /*16220*/  LOP3.LUT R3, RZ, R2, RZ, 0x33, !PT ;  /* 0x00000002ff037212 */ /* 0x003fca00078e33ff */
[----:B------:R-:W-:-:S05]  /*16230*/  IMAD.IADD R2, R4, 0x1, R3 ;  /* 0x0000000104027824 */ /* 0x000fca00078e0203 */
[----:B------:R1:W-:Y:S01]  /*16240*/  STL [R1+0x4], R2 ;  /* 0x0000040201007387 */ /* 0x0003e20000100800 */
[----:B------:R-:W-:Y:S05]  /*16250*/  BRA `(.L_x_13887) ;  /* 0x0000000000107947 */ /* 0x000fea0003800000 */
.L_x_13882:
[----:B------:R-:W-:Y:S01]  /*16260*/  IMAD.U32 R2, RZ, RZ, UR6 ;  /* 0x00000006ff027e24 */ /* 0x000fe2000f8e00ff */
[----:B------:R0:W-:Y:S04]  /*16270*/  STL [R1+0x4], RZ ;  /* 0x000004ff01007387 */ /* 0x0001e80000100800 */
[----:B------:R0:W-:Y:S04]  /*16280*/  STL [R1+0x8], RZ ;  /* 0x000008ff01007387 */ /* 0x0001e80000100800 */
[----:B------:R0:W-:Y:S02]  /*16290*/  STL [R1], R2 ;  /* 0x0000000201007387 */ /* 0x0001e40000100800 */
.L_x_13887:
        /* <DEDUP_REMOVED lines=10> */
.L_x_13880:
        /* <DEDUP_REMOVED lines=32> */
.L_x_14032:
        /* <DEDUP_REMOVED lines=65> */
.L_x_13889:
        /* <DEDUP_REMOVED lines=17> */
.L_x_13890:
[----:B------:R-:W-:Y:S05]  /*16a60*/  @!P0 BRA `(.L_x_13891) ;  /* 0x00000000000c8947 */ /* 0x000fea0003800000 */
[----:B------:R-:W2:Y:S04]  /*16a70*/  LDG.E R9, desc[UR40][R6.64] ;  /* 0x0000002806097981 */ /* 0x000ea8000c1e1900 */
[----:B------:R-:W2:Y:S02]  /*16a80*/  LDG.E R6, desc[UR40][R6.64+0x4] ;  /* 0x0000042806067981 */ /* 0x000ea4000c1e1900 */
[----:B--2---:R-:W-:-:S07]  /*16a90*/  IMAD.IADD R9, R6, 0x1, -R9 ;  /* 0x0000000106097824 */ /* 0x004fce00078e0a09 */
.L_x_13891:
[----:B------:R-:W2:Y:S01]  /*16aa0*/  LDL R7, [R1+0x4] ;  /* 0x0000040001077983 */ /* 0x000ea20000100800 */
[----:B-1----:R-:W1:Y:S03]  /*16ab0*/  LDC R3, c[0x0][0x448] ;  /* 0x00011200ff037b82 */ /* 0x002e660000000800 */
[----:B------:R-:W3:Y:S04]  /*16ac0*/  @P1 LDG.E R2, desc[UR40][R4.64] ;  /* 0x0000002804021981 */ /* 0x000ee8000c1e1900 */
[----:B------:R4:W3:Y:S01]  /*16ad0*/  @P1 LDG.E R4, desc[UR40][R4.64+0x4] ;  /* 0x0000042804041981 */ /* 0x0008e2000c1e1900 */
[----:B------:R-:W-:Y:S01]  /*16ae0*/  LOP3.LUT R12, R10, 0xff, RZ, 0xc0, !PT ;  /* 0x000000ff0a0c7812 */ /* 0x000fe200078ec0ff */
[----:B------:R-:W-:Y:S01]  /*16af0*/  BSSY B0, `(.L_x_13892) ;  /* 0x0000037000007945 */ /* 0x000fe20003800000 */
[----:B------:R-:W-:-:S03]  /*16b00*/  SHF.R.U32.HI R10, RZ, 0x10, R10 ;  /* 0x00000010ff0a7819 */ /* 0x000fc6000001160a */
[----:B------:R0:W-:Y:S01]  /*16b10*/  STL [R1+0x60], R12 ;  /* 0x0000600c01007387 */ /* 0x0001e20000100800 */
[----:B-1----:R-:W-:-:S13]  /*16b20*/  ISETP.NE.AND P0, PT, R3, 0x1, PT ;  /* 0x000000010300780c */ /* 0x002fda0003f05270 */
[----:B----4-:R-:W1:Y:S08]  /*16b30*/  @P0 LDC R5, c[0x0][0x44c] ;  /* 0x00011300ff050b82 */ /* 0x010e700000000800 */
[----:B------:R-:W4:Y:S01]  /*16b40*/  @P0 LDC R6, c[0x0][0x450] ;  /* 0x00011400ff060b82 */ /* 0x000f220000000800 */
[----:B--2---:R-:W-:Y:S02]  /*16b50*/  IMAD.SHL.U32 R3, R7, 0x80, RZ ;  /* 0x0000008007037824 */ /* 0x004fe400078e00ff */
[----:B-----5:R-:W-:-:S02]  /*16b60*/  IMAD.IADD R7, R9, 0x1, -R8 ;  /* 0x0000000109077824 */ /* 0x020fc400078e0a08 */
[----:B------:R-:W-:Y:S02]  /*16b70*/  VIADD R3, R3, 0x7f ;  /* 0x0000007f03037836 */ /* 0x000fe40000000000 */
[----:B---3--:R-:W-:Y:S02]  /*16b80*/  @P1 IMAD.IADD R11, R4, 0x1, -R2 ;  /* 0x00000001040b1824 */ /* 0x008fe400078e0a02 */
[----:B-1----:R-:W-:-:S05]  /*16b90*/  @P0 IMAD.HI.U32 R2, R3, R5, RZ ;  /* 0x0000000503020227 */ /* 0x002fca00078e00ff */
[----:B----4-:R-:W-:Y:S01]  /*16ba0*/  @P0 SHF.R.U32.HI R3, RZ, R6, R2 ;  /* 0x00000006ff030219 */ /* 0x010fe20000011602 */
[----:B------:R-:W-:-:S04]  /*16bb0*/  IMAD.IADD R2, R7, 0x1, R11 ;  /* 0x0000000107027824 */ /* 0x000fc800078e020b */
[C---:B------:R-:W-:Y:S01]  /*16bc0*/  VIADD R4, R2.reuse, 0x5f ;  /* 0x0000005f02047836 */ /* 0x040fe20000000000 */
[----:B------:R-:W-:-:S03]  /*16bd0*/  IADD3 R21, R2, 0x60, -R14 ;  /* 0x0000006002157810 */ /* 0x000fc60007ffe80e */
[----:B------:R-:W-:-:S04]  /*16be0*/  IMAD.HI R2, R4, 0x2aaaaaab, RZ ;  /* 0x2aaaaaab04027827 */ /* 0x000fc800078e02ff */
[----:B------:R-:W-:Y:S01]  /*16bf0*/  IMAD.IADD R3, R21, 0x1, R3 ;  /* 0x0000000115037824 */ /* 0x000fe200078e0203 */
[----:B------:R-:W-:Y:S01]  /*16c00*/  SHF.R.U32.HI R20, RZ, 0x1f, R2 ;  /* 0x0000001fff147819 */ /* 0x000fe20000011602 */
[----:B------:R-:W-:Y:S02]  /*16c10*/  IMAD.MOV.U32 R4, RZ, RZ, RZ ;  /* 0x000000ffff047224 */ /* 0x000fe400078e00ff */
[----:B------:R-:W-:Y:S01]  /*16c20*/  IMAD.HI R3, R3, 0x2aaaaaab, RZ ;  /* 0x2aaaaaab03037827 */ /* 0x000fe200078e02ff */
[----:B------:R-:W-:-:S04]  /*16c30*/  LEA.HI.SX32 R20, R2, R20, 0x1c ;  /* 0x0000001402147211 */ /* 0x000fc800078fe2ff */
[----:B------:R-:W-:-:S04]  /*16c40*/  SHF.R.U32.HI R6, RZ, 0x1f, R3 ;  /* 0x0000001fff067819 */ /* 0x000fc80000011603 */
[----:B------:R-:W-:-:S04]  /*16c50*/  LEA.HI.SX32 R6, R3, R6, 0x1c ;  /* 0x0000000603067211 */ /* 0x000fc800078fe2ff */
        /* <DEDUP_REMOVED lines=20> */
[----:B------:R-:W-:-:S05]  /*16da0*/  IMAD.MOV R4, RZ, RZ, -R4 ;  /* 0x000000ffff047224 */ /* 0x000fca00078e0a04 */
[----:B------:R-:W-:Y:S01]  /*16db0*/  MOV R8, R4 ;  /* 0x0000000400087202 */ /* 0x000fe20000000f00 */
        /* <DEDUP_REMOVED lines=10> */
.L_x_13893:
[----:B------:R-:W-:Y:S05]  /*16e60*/  BSYNC B0 ;  /* 0x0000000000007941 */ /* 0x000fea0003800000 */
.L_x_13892:
        /* <DEDUP_REMOVED lines=25> */
.L_x_14113:
[----:B-1----:R-:W-:Y:S02]  /*17000*/  ISETP.NE.AND P0, PT, R14, RZ, PT ;  /* 0x000000ff0e00720c */ /* 0x002fe40003f05270 */
[----:B------:R-:W-:-:S11]  /*17010*/  PLOP3.LUT P6, PT, PT, PT, PT, 0x8, 0x0 ;  /* 0x000000000000781c */ /* 0x000fd60003fce170 */
[----:B------:R-:W-:Y:S05]  /*17020*/  @P0 BRA `(.L_x_13897) ;  /* 0x00000000000c0947 */ /* 0x000fea0003800000 */
[----:B------:R-:W-:-:S03]  /*17030*/  UMOV UR4, 0xffffffff ;  /* 0xffffffff00047882 */ /* 0x000fc60000000000 */
[----:B------:R-:W-:Y:S05]  /*17040*/  BRA.DIV UR4, `(.L_x_13898) ;  /* 0x0000008204ac7947 */ /* 0x000fea000b800000 */
[----:B------:R-:W-:-:S13]  /*17050*/  ELECT P6, URZ, PT ;  /* 0x00000000003f782f */ /* 0x000fda00038c0000 */
.L_x_13897:
        /* <DEDUP_REMOVED lines=9> */
.L_x_14116:
[----:B------:R-:W-:Y:S05]  /*170f0*/  BSYNC B1 ;  /* 0x0000000000017941 */ /* 0x000fea0003800000 */
.L_x_13899:
        /* <DEDUP_REMOVED lines=12> */
.L_x_14117:
[----:B------:R-:W-:Y:S05]  /*171c0*/  BSYNC B2 ;  /* 0x0000000000027941 */ /* 0x000fea0003800000 */
.L_x_13903:
        /* <DEDUP_REMOVED lines=9> */
.L_x_13906:
[----:B------:R-:W-:Y:S05]  /*17260*/  BSYNC B2 ;  /* 0x0000000000027941 */ /* 0x000fea0003800000 */
.L_x_13905:
        /* <DEDUP_REMOVED lines=13> */
.L_x_13907:
        /* <DEDUP_REMOVED lines=13> */
.L_x_14118:
[----:B------:R-:W-:Y:S05]  /*17410*/  BSYNC B2 ;  /* 0x0000000000027941 */ /* 0x000fea0003800000 */
.L_x_13908:
        /* <DEDUP_REMOVED lines=11> */
.L_x_13911:
[----:B------:R-:W-:Y:S05]  /*174d0*/  BSYNC B2 ;  /* 0x0000000000027941 */ /* 0x000fea0003800000 */
.L_x_13910:
        /* <DEDUP_REMOVED lines=10> */
.L_x_13912:
        /* <DEDUP_REMOVED lines=15> */
.L_x_13913:
        /* <DEDUP_REMOVED lines=15> */
.L_x_13914:
        /* <DEDUP_REMOVED lines=15> */
.L_x_13915:
        /* <DEDUP_REMOVED lines=10> */
.L_x_13902:
[----:B------:R-:W-:Y:S05]  /*178f0*/  BSYNC B1 ;  /* 0x0000000000017941 */ /* 0x000fea0003800000 */
.L_x_13901:
        /* <DEDUP_REMOVED lines=13> */
.L_x_13931:
        /* <DEDUP_REMOVED lines=13> */
.L_x_14119:
[----:B------:R-:W-:Y:S05]  /*17aa0*/  BSYNC B2 ;  /* 0x0000000000027941 */ /* 0x000fea0003800000 */
.L_x_13918:
        /* <DEDUP_REMOVED lines=9> */
.L_x_13921:
[----:B------:R-:W-:Y:S05]  /*17b40*/  BSYNC B2 ;  /* 0x0000000000027941 */ /* 0x000fea0003800000 */
.L_x_13920:
        /* <DEDUP_REMOVED lines=12> */
.L_x_13922:
        /* <DEDUP_REMOVED lines=13> */
.L_x_14120:
[----:B------:R-:W-:Y:S05]  /*17ce0*/  BSYNC B2 ;  /* 0x0000000000027941 */ /* 0x000fea0003800000 */
.L_x_13923:
        /* <DEDUP_REMOVED lines=11> */
.L_x_13926:
[----:B------:R-:W-:Y:S05]  /*17da0*/  BSYNC B2 ;  /* 0x0000000000027941 */ /* 0x000fea0003800000 */
.L_x_13925:
        /* <DEDUP_REMOVED lines=10> */
.L_x_13927:
        /* <DEDUP_REMOVED lines=12> */
[----:B------:R-:W-:Y:S02]  /*17f10*/  R2UR UR7, R13 ;  /* 0x000000000d0772ca */ /* 0x000fe400000e0000 */
[----:B------:R-:W-:Y:S02]  /*17f20*/  PLOP3.LUT P1, PT, PT, PT, PT, 0x80, 0x0 ;  /* 0x000000000000781c */ /* 0x000fe40003f2f070 */
[----:B------:R-:W-:-:S11]  /*17f30*/  IADD3 R7, R6, 0x3400, RZ ;  /* 0x0000340006077810 */ /* 0x000fd60007ffe0ff */
.L_x_13928:
        /* <DEDUP_REMOVED lines=15> */
.L_x_13929:
        /* <DEDUP_REMOVED lines=15> */
.L_x_13930:
        /* <DEDUP_REMOVED lines=10> */
.L_x_13917:
[----:B------:R-:W-:Y:S05]  /*181c0*/  BSYNC B1 ;  /* 0x0000000000017941 */ /* 0x000fea0003800000 */
.L_x_13916:
        /* <DEDUP_REMOVED lines=12> */
.L_x_13895:
[----:B------:R-:W-:Y:S05]  /*18290*/  BSYNC B0 ;  /* 0x0000000000007941 */ /* 0x000fea0003800000 */
.L_x_13894:
        /* <DEDUP_REMOVED lines=13> */
[----:B------:R-:W-:-:S04]  /*18370*/  IMAD.IADD R0, R21, 0x1, R0 ;  /* 0x0000000115007824 */ /* 0x000fc800078e0200 */
[----:B------:R-:W-:-:S05]  /*18380*/  IMAD.HI R0, R0, 0x2aaaaaab, RZ ;  /* 0x2aaaaaab00007827 */ /* 0x000fca00078e02ff */
[----:B------:R-:W-:-:S04]  /*18390*/  SHF.R.U32.HI R2, RZ, 0x1f, R0 ;  /* 0x0000001fff027819 */ /* 0x000fc80000011600 */
[----:B------:R-:W-:-:S04]  /*183a0*/  LEA.HI.SX32 R0, R0, R2, 0x1c ;  /* 0x0000000200007211 */ /* 0x000fc800078fe2ff */
        /* <DEDUP_REMOVED lines=32> */
.L_x_13933:
[----:B------:R-:W-:Y:S05]  /*185b0*/  BSYNC B0 ;  /* 0x0000000000007941 */ /* 0x000fea0003800000 */
.L_x_13932:
        /* <DEDUP_REMOVED lines=27> */
.L_x_13935:
        /* <DEDUP_REMOVED lines=20> */
.L_x_13938:
[----:B------:R-:W-:Y:S05]  /*188b0*/  BSYNC B6 ;  /* 0x0000000000067941 */ /* 0x000fea0003800000 */
.L_x_13937:
        /* <DEDUP_REMOVED lines=20> */
.L_x_13941:
        /* <DEDUP_REMOVED lines=16> */
.L_x_13940:
[----:B------:R-:W-:Y:S05]  /*18b00*/  BSYNC B6 ;  /* 0x0000000000067941 */ /* 0x000fea0003800000 */
.L_x_13939:
        /* <DEDUP_REMOVED lines=24> */
.L_x_14123:
        /* <DEDUP_REMOVED lines=9> */
.L_x_14126:
        /* <DEDUP_REMOVED lines=24> */
.L_x_13945:
[----:B------:R-:W2:Y:S04]  /*18ea0*/  LDL R0, [R1+0x10] ;  /* 0x0000100001007983 */ /* 0x000ea80000100800 */
[----:B-1----:R-:W3:Y:S01]  /*18eb0*/  LDL R2, [R1+0x18] ;  /* 0x0000180001027983 */ /* 0x002ee20000100800 */
[----:B--2---:R-:W-:Y:S01]  /*18ec0*/  IMAD R0, R0, 0x8, R19 ;  /* 0x0000000800007824 */ /* 0x004fe200078e0213 */
[----:B---3--:R-:W-:-:S04]  /*18ed0*/  SHF.L.U32 R2, R2, 0x1f, RZ ;  /* 0x0000001f02027819 */ /* 0x008fc800000006ff */
[----:B------:R-:W1:Y:S02]  /*18ee0*/  SYNCS.PHASECHK.TRANS64.TRYWAIT P0, [R0+URZ+0x22840], R2 ;  /* 0x02284002000075a7 */ /* 0x000e64000800017f */
[----:B-1----:R-:W-:Y:S05]  /*18ef0*/  @!P0 BRA `(.L_x_13946) ;  /* 0x0000006400d88947 */ /* 0x002fea0003800000 */
.L_x_14127:
        /* <DEDUP_REMOVED lines=11> */
.L_x_13947:
[----:B0-----:R-:W2:Y:S04]  /*18fb0*/  LDL R4, [R1+0x10] ;  /* 0x0000100001047983 */ /* 0x001ea80000100800 */
[----:B------:R-:W3:Y:S04]  /*18fc0*/  LDL R3, [R1+0x30] ;  /* 0x0000300001037983 */ /* 0x000ee80000100800 */
[----:B-1----:R-:W4:Y:S01]  /*18fd0*/  LDL R2, [R1+0x24] ;  /* 0x0000240001027983 */ /* 0x002f220000100800 */
        /* <DEDUP_REMOVED lines=11> */
[----:B--2---:R-:W-:Y:S01]  /*19090*/  IMAD R0, R4, 0x3000, R19 ;  /* 0x0000300004007824 */ /* 0x004fe200078e0213 */
[----:B---3--:R-:W-:-:S04]  /*190a0*/  R2UR UR11, R3 ;  /* 0x00000000030b72ca */ /* 0x008fc800000e0000 */
[----:B------:R-:W-:Y:S02]  /*190b0*/  R2UR UR8, R0 ;  /* 0x00000000000872ca */ /* 0x000fe400000e0000 */
[----:B----4-:R-:W-:-:S11]  /*190c0*/  R2UR UR4, R2 ;  /* 0x00000000020472ca */ /* 0x010fd600000e0000 */
[----:B------:R-:W-:Y:S02]  /*190d0*/  UIADD3 UR8, UR8, 0x1c400, URZ ;  /* 0x0001c40008087890 */ /* 0x000fe4000fffe03f */
[----:B------:R-:W-:-:S03]  /*190e0*/  UIMAD UR11, UR11, 0x60, UR4 ;  /* 0x000000600b0b78a4 */ /* 0x000fc6000f8e0204 */
[----:B------:R-:W-:-:S06]  /*190f0*/  UMOV UR4, 0x0 ;  /* 0x0000000000047882 */ /* 0x000fcc0000000000 */
[----:B------:R1:W-:Y:S02]  /*19100*/  UTMALDG.4D [UR8], [UR6], desc[UR4] ;  /* 0x00000408060075b4 */ /* 0x0003e40008019000 */
[----:B-1----:R-:W-:Y:S01]  /*19110*/  NOP ;  /* 0x0000000000007918 */ /* 0x002fe20000000000 */
.L_x_13943:
        /* <DEDUP_REMOVED lines=40> */
.L_x_13949:
[----:B------:R-:W-:Y:S05]  /*193a0*/  BSYNC B6 ;  /* 0x0000000000067941 */ /* 0x000fea0003800000 */
.L_x_13948:
        /* <DEDUP_REMOVED lines=12> */
[----:B-1----:R-:W-:-:S04]  /*19470*/  SHF.L.U32 R9, R9, 0x3, RZ ;  /* 0x0000000309097819 */ /* 0x002fc800000006ff */
        /* <DEDUP_REMOVED lines=112> */
.L_x_14144:
        /* <DEDUP_REMOVED lines=10> */
.L_x_13951:
        /* <DEDUP_REMOVED lines=18> */
.L_x_14145:
[----:B------:R-:W-:Y:S05]  /*19d40*/  BSYNC B0 ;  /* 0x0000000000007941 */ /* 0x000fea0003800000 */
.L_x_13952:
        /* <DEDUP_REMOVED lines=13> */
.L_x_14146:
[----:B------:R-:W-:Y:S05]  /*19e20*/  BSYNC B1 ;  /* 0x0000000000017941 */ /* 0x000fea0003800000 */
.L_x_13956:
        /* <DEDUP_REMOVED lines=9> */
.L_x_13959:
[----:B------:R-:W-:Y:S05]  /*19ec0*/  BSYNC B1 ;  /* 0x0000000000017941 */ /* 0x000fea0003800000 */
.L_x_13958:
        /* <DEDUP_REMOVED lines=11> */
[----:B---3--:R-:W-:-:S03]  /*19f80*/  IMAD R3, R3, 0x60, R4 ;  /* 0x0000006003037824 */ /* 0x008fc600078e0204 */
[----:B------:R-:W-:-:S07]  /*19f90*/  IADD3 R4, R0, 0x400, RZ ;  /* 0x0000040000047810 */ /* 0x000fce0007ffe0ff */
.L_x_13960:
        /* <DEDUP_REMOVED lines=15> */
.L_x_13961:
        /* <DEDUP_REMOVED lines=15> */
.L_x_13962:
        /* <DEDUP_REMOVED lines=15> */
.L_x_13963:
        /* <DEDUP_REMOVED lines=10> */
.L_x_13955:
[----:B------:R-:W-:Y:S05]  /*1a310*/  BSYNC B0 ;  /* 0x0000000000007941 */ /* 0x000fea0003800000 */
.L_x_13954:
        /* <DEDUP_REMOVED lines=55> */
.L_x_13970:
        /* <DEDUP_REMOVED lines=8> */
.L_x_14147:
[----:B------:R-:W-:Y:S05]  /*1a710*/  BSYNC B3 ;  /* 0x0000000000037941 */ /* 0x000fea0003800000 */
.L_x_13971:
        /* <DEDUP_REMOVED lines=9> */
.L_x_13974:
[----:B------:R-:W-:Y:S05]  /*1a7b0*/  BSYNC B3 ;  /* 0x0000000000037941 */ /* 0x000fea0003800000 */
.L_x_13973:
        /* <DEDUP_REMOVED lines=13> */
.L_x_13975:
        /* <DEDUP_REMOVED lines=13> */
.L_x_14148:
[----:B------:R-:W-:Y:S05]  /*1a960*/  BSYNC B3 ;  /* 0x0000000000037941 */ /* 0x000fea0003800000 */
.L_x_13976:
        /* <DEDUP_REMOVED lines=11> */
.L_x_13979:
[----:B------:R-:W-:Y:S05]  /*1aa20*/  BSYNC B3 ;  /* 0x0000000000037941 */ /* 0x000fea0003800000 */
.L_x_13978:
        /* <DEDUP_REMOVED lines=10> */
.L_x_13980:
        /* <DEDUP_REMOVED lines=15> */
.L_x_13981:
        /* <DEDUP_REMOVED lines=15> */
.L_x_13982:
        /* <DEDUP_REMOVED lines=15> */
.L_x_13983:
        /* <DEDUP_REMOVED lines=10> */
.L_x_13969:
[----:B------:R-:W-:Y:S05]  /*1ae40*/  BSYNC B1 ;  /* 0x0000000000017941 */ /* 0x000fea0003800000 */
.L_x_13968:
[----:B------:R-:W2:Y:S02]  /*1ae50*/  LDL.LU R5, [R1+0x40] ;  /* 0x0000400001057983 */ /* 0x000ea40000300800 */
[----:B--2---:R-:W-:-:S07]  /*1ae60*/  VIADD R0, R5, 0xfffffffd ;  /* 0xfffffffd05007836 */ /* 0x004fce0000000000 */
.L_x_13967:
[----:B------:R-:W-:Y:S05]  /*1ae70*/  BSYNC B2 ;  /* 0x0000000000027941 */ /* 0x000fea0003800000 */
.L_x_13966:
[----:B------:R-:W-:Y:S01]  /*1ae80*/  VIADD R8, R8, 0xfffffffe ;  /* 0xfffffffe08087836 */ /* 0x000fe20000000000 */
[----:B------:R-:W-:-:S04]  /*1ae90*/  LOP3.LUT R4, RZ, R4, RZ, 0x33, !PT ;  /* 0x00000004ff047212 */ /* 0x000fc800078e33ff */
[----:B------:R-:W-:-:S13]  /*1aea0*/  ISETP.NE.AND P0, PT, R8, R4, PT ;  /* 0x000000040800720c */ /* 0x000fda0003f05270 */
[----:B------:R-:W-:Y:S05]  /*1aeb0*/  @!P0 BRA `(.L_x_13965) ;  /* 0x0000001400008947 */ /* 0x000fea0003800000 */
.L_x_14016:
        /* <DEDUP_REMOVED lines=35> */
.L_x_13986:
        /* <DEDUP_REMOVED lines=8> */
.L_x_14149:
[----:B------:R-:W-:Y:S05]  /*1b170*/  BSYNC B2 ;  /* 0x0000000000027941 */ /* 0x000fea0003800000 */
.L_x_13987:
        /* <DEDUP_REMOVED lines=9> */
.L_x_13990:
[----:B------:R-:W-:Y:S05]  /*1b210*/  BSYNC B2 ;  /* 0x0000000000027941 */ /* 0x000fea0003800000 */
.L_x_13989:
[----:B------:R-:W2:Y:S01]  /*1b220*/  LDL R4, [R1+0x24] ;  /* 0x0000240001047983 */ /* 0x000ea20000100800 */
[----:B0-----:R-:W-:Y:S01]  /*1b230*/  MOV R10, RZ ;  /* 0x000000ff000a7202 */ /* 0x001fe20000000f00 */
[----:B------:R-:W-:Y:S01]  /*1b240*/  IMAD R5, R7, 0x3000, R19 ;  /* 0x0000300007057824 */ /* 0x000fe200078e0213 */
        /* <DEDUP_REMOVED lines=9> */
.L_x_13991:
        /* <DEDUP_REMOVED lines=13> */
.L_x_14150:
[----:B------:R-:W-:Y:S05]  /*1b3b0*/  BSYNC B2 ;  /* 0x0000000000027941 */ /* 0x000fea0003800000 */
.L_x_13992:
        /* <DEDUP_REMOVED lines=11> */
.L_x_13995:
[----:B------:R-:W-:Y:S05]  /*1b470*/  BSYNC B2 ;  /* 0x0000000000027941 */ /* 0x000fea0003800000 */
.L_x_13994:
        /* <DEDUP_REMOVED lines=9> */
.L_x_13996:
        /* <DEDUP_REMOVED lines=15> */
.L_x_13997:
        /* <DEDUP_REMOVED lines=15> */
.L_x_13998:
        /* <DEDUP_REMOVED lines=15> */
.L_x_13999:
        /* <DEDUP_REMOVED lines=10> */
.L_x_13985:
[----:B------:R-:W-:Y:S05]  /*1b880*/  BSYNC B1 ;  /* 0x0000000000017941 */ /* 0x000fea0003800000 */
.L_x_13984:
        /* <DEDUP_REMOVED lines=35> */
.L_x_14002:
        /* <DEDUP_REMOVED lines=8> */
.L_x_14151:
[----:B------:R-:W-:Y:S05]  /*1bb40*/  BSYNC B2 ;  /* 0x0000000000027941 */ /* 0x000fea0003800000 */
.L_x_14003:
        /* <DEDUP_REMOVED lines=9> */
.L_x_14006:
[----:B------:R-:W-:Y:S05]  /*1bbe0*/  BSYNC B2 ;  /* 0x0000000000027941 */ /* 0x000fea0003800000 */
.L_x_14005:
        /* <DEDUP_REMOVED lines=13> */
.L_x_14007:
        /* <DEDUP_REMOVED lines=13> */
.L_x_14152:
[----:B------:R-:W-:Y:S05]  /*1bd90*/  BSYNC B2 ;  /* 0x0000000000027941 */ /* 0x000fea0003800000 */
.L_x_14008:
        /* <DEDUP_REMOVED lines=11> */
.L_x_14011:
[----:B------:R-:W-:Y:S05]  /*1be50*/  BSYNC B2 ;  /* 0x0000000000027941 */ /* 0x000fea0003800000 */
.L_x_14010:
        /* <DEDUP_REMOVED lines=10> */
.L_x_14012:
        /* <DEDUP_REMOVED lines=15> */
.L_x_14013:
        /* <DEDUP_REMOVED lines=15> */
.L_x_14014:
        /* <DEDUP_REMOVED lines=15> */
.L_x_14015:
        /* <DEDUP_REMOVED lines=10> */
.L_x_14001:
[----:B------:R-:W-:Y:S05]  /*1c270*/  BSYNC B1 ;  /* 0x0000000000017941 */ /* 0x000fea0003800000 */
.L_x_14000:
[----:B------:R-:W2:Y:S01]  /*1c280*/  LDL R5, [R1+0x28] ;  /* 0x0000280001057983 */ /* 0x000ea20000100800 */
[----:B------:R-:W-:Y:S01]  /*1c290*/  VIADD R0, R0, 0xfffffffe ;  /* 0xfffffffe00007836 */ /* 0x000fe20000000000 */
[----:B--2---:R-:W-:-:S13]  /*1c2a0*/  ISETP.GT.AND P0, PT, R6, R5, PT ;  /* 0x000000050600720c */ /* 0x004fda0003f04270 */
[----:B------:R-:W-:Y:S05]  /*1c2b0*/  @P0 BRA `(.L_x_14016) ;  /* 0xffffffec00000947 */ /* 0x000fea000383ffff */
.L_x_13965:
[----:B------:R-:W-:Y:S05]  /*1c2c0*/  BSYNC B0 ;  /* 0x0000000000007941 */ /* 0x000fea0003800000 */
.L_x_13964:
        /* <DEDUP_REMOVED lines=25> */
.L_x_14018:
[----:B------:R-:W-:Y:S05]  /*1c460*/  BSYNC B0 ;  /* 0x0000000000007941 */ /* 0x000fea0003800000 */
.L_x_14017:
[----:B------:R-:W-:-:S05]  /*1c470*/  SEL R0, R0, RZ, P0 ;  /* 0x000000ff00007207 */ /* 0x000fca0000000000 */
[----:B------:R3:W-:Y:S02]  /*1c480*/  STL [R1+0x10], R0 ;  /* 0x0000100001007387 */ /* 0x0007e40000100800 */
.L_x_13936:
[----:B------:R-:W-:Y:S05]  /*1c490*/  BSYNC B7 ;  /* 0x0000000000077941 */ /* 0x000fea0003800000 */
.L_x_13934:
        /* <DEDUP_REMOVED lines=13> */
.L_x_14019:
        /* <DEDUP_REMOVED lines=8> */
[----:B0-----:R-:W-:Y:S01]  /*1c5f0*/  MOV R10, R2 ;  /* 0x00000002000a7202 */ /* 0x001fe20000000f00 */
        /* <DEDUP_REMOVED lines=37> */
.L_x_14162:
[----:B------:R-:W-:Y:S02]  /*1c850*/  ULDC UR4, c[0x0][0xc38] ;  /* 0x00030e0000047ab9 */ /* 0x000fe40000000800 */
[----:B------:R-:W-:-:S04]  /*1c860*/  IMAD.U32 R2, RZ, RZ, UR4 ;  /* 0x00000004ff027e24 */ /* 0x000fc8000f8e00ff */
[----:B-1----:R-:W-:-:S04]  /*1c870*/  IMAD R9, R9, R2, RZ ;  /* 0x0000000209097224 */ /* 0x002fc800078e02ff */
[----:B------:R-:W-:-:S05]  /*1c880*/  IMAD.IADD R0, R0, 0x1, R9 ;  /* 0x0000000100007824 */ /* 0x000fca00078e0209 */
[----:B------:R-:W-:-:S13]  /*1c890*/  ISETP.GT.AND P6, PT, R0, R5, PT ;  /* 0x000000050000720c */ /* 0x000fda0003fc4270 */
[----:B------:R-:W-:Y:S05]  /*1c8a0*/  @P6 BRA `(.L_x_14022) ;  /* 0x0000000000ac6947 */ /* 0x000fea0003800000 */
.L_x_14025:
        /* <DEDUP_REMOVED lines=37> */
.L_x_14170:
[----:B------:R-:W-:Y:S02]  /*1cb00*/  ULDC UR4, c[0x0][0xc38] ;  /* 0x00030e0000047ab9 */ /* 0x000fe40000000800 */
[----:B------:R-:W-:-:S04]  /*1cb10*/  IMAD.U32 R2, RZ, RZ, UR4 ;  /* 0x00000004ff027e24 */ /* 0x000fc8000f8e00ff */
[----:B-1----:R-:W-:-:S04]  /*1cb20*/  IMAD R9, R9, R2, RZ ;  /* 0x0000000209097224 */ /* 0x002fc800078e02ff */
[----:B------:R-:W-:-:S05]  /*1cb30*/  IMAD.IADD R0, R9, 0x1, R0 ;  /* 0x0000000109007824 */ /* 0x000fca00078e0200 */
[----:B------:R-:W-:-:S13]  /*1cb40*/  ISETP.GT.AND P6, PT, R0, R5, PT ;  /* 0x000000050000720c */ /* 0x000fda0003fc4270 */
[----:B------:R-:W-:Y:S05]  /*1cb50*/  @!P6 BRA `(.L_x_14025) ;  /* 0xfffffffc0054e947 */ /* 0x000fea000383ffff */
.L_x_14022:
        /* <DEDUP_REMOVED lines=12> */
.L_x_14175:
[----:B------:R-:W-:-:S13]  /*1cc20*/  ISETP.NE.AND P0, PT, R0, RZ, PT ;  /* 0x000000ff0000720c */ /* 0x000fda0003f05270 */
[----:B------:R-:W-:Y:S05]  /*1cc30*/  @!P0 BRA `(.L_x_14027) ;  /* 0x0000000000108947 */ /* 0x000fea0003800000 */
[----:B------:R-:W-:Y:S01]  /*1cc40*/  UMOV UR4, 0xffffffff ;  /* 0xffffffff00047882 */ /* 0x000fe20000000000 */
[----:B-1----:R-:W-:Y:S02]  /*1cc50*/  VIADD R3, R3, 0xffffffff ;  /* 0xffffffff03037836 */ /* 0x002fe40000000000 */
[----:B------:R-:W-:Y:S05]  /*1cc60*/  BRA.DIV UR4, `(.L_x_14028) ;  /* 0x00000042046c7947 */ /* 0x000fea000b800000 */
[----:B------:R2:W3:Y:S02]  /*1cc70*/  SHFL.IDX PT, R8, R7, R3, 0x1f ;  /* 0x00001f0307087589 */ /* 0x0004e400000e0000 */
.L_x_14027:
[----:B------:R-:W-:Y:S01]  /*1cc80*/  ISETP.NE.AND P0, PT, R6, 0x1, PT ;  /* 0x000000010600780c */ /* 0x000fe20003f05270 */
[----:B---3--:R-:W-:-:S05]  /*1cc90*/  IMAD R0, R8, R2, R9 ;  /* 0x0000000208007224 */ /* 0x008fca00078e0209 */
[----:B------:R3:W-:Y:S02]  /*1cca0*/  STL [R1], R0 ;  /* 0x0000000001007387 */ /* 0x0007e40000100800 */
[----:B---3--:R-:W-:-:S05]  /*1ccb0*/  IMAD.IADD R0, R5, 0x1, -R0 ;  /* 0x0000000105007824 */ /* 0x008fca00078e0a00 */
[----:B------:R-:W-:Y:S05]  /*1ccc0*/  @!P0 BRA `(.L_x_14029) ;  /* 0x0000000000e48947 */ /* 0x000fea0003800000 */
[----:B------:R-:W-:-:S04]  /*1ccd0*/  IABS R5, R4 ;  /* 0x0000000400057213 */ /* 0x000fc80000000000 */
[----:B0-2---:R-:W0:Y:S08]  /*1cce0*/  I2F.RP R7, R5 ;  /* 0x0000000500077306 */ /* 0x005e300000209400 */
        /* <DEDUP_REMOVED lines=23> */
[----:B0-----:R-:W-:-:S05]  /*1ce60*/  IADD3 R2, RZ, -R3, RZ ;  /* 0x80000003ff027210 */ /* 0x001fca0007ffe0ff */
        /* <DEDUP_REMOVED lines=31> */
.L_x_14029:
[----:B-12---:R-:W2:Y:S01]  /*1d060*/  LDL R3, [R1+0xc] ;  /* 0x00000c0001037983 */ /* 0x006ea20000100800 */
        /* <DEDUP_REMOVED lines=58> */
[----:B------:R-:W-:Y:S02]  /*1d410*/  @!P1 LOP3.LUT R0, RZ, R8, RZ, 0x33, !PT ;  /* 0x00000008ff009212 */ /* 0x000fe400078e33ff */
[----:B------:R-:W-:-:S05]  /*1d420*/  IADD3 R8, -R8, RZ, RZ ;  /* 0x000000ff08087210 */ /* 0x000fca0007ffe1ff */
[----:B------:R-:W-:-:S05]  /*1d430*/  IMAD R2, R0, R8, R7 ;  /* 0x0000000800027224 */ /* 0x000fca00078e0207 */
[----:B------:R0:W-:Y:S02]  /*1d440*/  STL [R1+0x8], R2 ;  /* 0x0000080201007387 */ /* 0x0001e40000100800 */
.L_x_14030:
[----:B------:R-:W-:-:S05]  /*1d450*/  LOP3.LUT R3, RZ, R0, RZ, 0x33, !PT ;  /* 0x00000000ff037212 */ /* 0x000fca00078e33ff */
[----:B------:R-:W-:-:S05]  /*1d460*/  IMAD.IADD R0, R4, 0x1, R3 ;  /* 0x0000000104007824 */ /* 0x000fca00078e0203 */
[----:B------:R2:W-:Y:S01]  /*1d470*/  STL [R1+0x4], R0 ;  /* 0x0000040001007387 */ /* 0x0005e20000100800 */
[----:B------:R-:W-:Y:S05]  /*1d480*/  BRA `(.L_x_14031) ;  /* 0x0000000000287947 */ /* 0x000fea0003800000 */
.L_x_14023:
        /* <DEDUP_REMOVED lines=10> */
.L_x_14031:
        /* <DEDUP_REMOVED lines=16> */
.L_x_14020:
[----:B---34-:R-:W3:Y:S01]  /*1d630*/  LDL R0, [R1+0xc] ;  /* 0x00000c0001007983 */ /* 0x018ee20000100800 */
[----:B------:R-:W-:Y:S02]  /*1d640*/  ULDC UR4, c[0x0][0xc3c] ;  /* 0x00030f0000047ab9 */ /* 0x000fe40000000800 */
[----:B---3--:R-:W-:-:S13]  /*1d650*/  ISETP.GE.AND P0, PT, R0, UR4, PT ;  /* 0x0000000400007c0c */ /* 0x008fda000bf06270 */
[----:B------:R-:W-:Y:S05]  /*1d660*/  @!P0 BRA `(.L_x_14032) ;  /* 0xffffff8c00b48947 */ /* 0x000fea000383ffff */
[----:B------:R-:W-:Y:S05]  /*1d670*/  BSYNC B8 ;  /* 0x0000000000087941 */ /* 0x000fea0003800000 */
.L_x_13888:
        /* <DEDUP_REMOVED lines=12> */
.L_x_14178:
[----:B------:R-:W-:Y:S05]  /*1d740*/  BSYNC B0 ;  /* 0x0000000000007941 */ /* 0x000fea0003800000 */
.L_x_14033:
[----:B------:R-:W-:-:S03]  /*1d750*/  UMOV UR4, 0xffffffff ;  /* 0xffffffff00047882 */ /* 0x000fc60000000000 */
[----:B------:R-:W-:Y:S05]  /*1d760*/  BRA.DIV UR4, `(.L_x_14035) ;  /* 0x0000003604ec7947 */ /* 0x000fea000b800000 */
[----:B------:R-:W1:Y:S02]  /*1d770*/  S2R R2, SR_TID.X ;  /* 0x0000000000027919 */ /* 0x000e640000002100 */
[----:B-1----:R-:W-:-:S04]  /*1d780*/  SHF.R.U32.HI R2, RZ, 0x5, R2 ;  /* 0x00000005ff027819 */ /* 0x002fc80000011602 */
[----:B------:R-:W-:-:S05]  /*1d790*/  LOP3.LUT R2, R2, 0x3, RZ, 0xc0, !PT ;  /* 0x0000000302027812 */ /* 0x000fca00078ec0ff */
[----:B------:R1:W2:Y:S02]  /*1d7a0*/  SHFL.IDX PT, R14, R2, RZ, 0x1f ;  /* 0x00001fff020e7589 */ /* 0x0002a400000e0000 */
.L_x_14181:
[----:B--2---:R-:W-:-:S13]  /*1d7b0*/  ISETP.NE.AND P0, PT, R14, RZ, PT ;  /* 0x000000ff0e00720c */ /* 0x004fda0003f05270 */
[----:B------:R-:W-:Y:S05]  /*1d7c0*/  @P0 BRA `(.L_x_13718) ;  /* 0x0000000000940947 */ /* 0x000fea0003800000 */
[----:B------:R-:W-:-:S03]  /*1d7d0*/  UMOV UR4, 0xffffffff ;  /* 0xffffffff00047882 */ /* 0x000fc60000000000 */
[----:B------:R-:W-:Y:S05]  /*1d7e0*/  BRA.DIV UR4, `(.L_x_14036) ;  /* 0x0000003a04007947 */ /* 0x000fea000b800000 */
[----:B------:R-:W-:-:S13]  /*1d7f0*/  ELECT P6, URZ, PT ;  /* 0x00000000003f782f */ /* 0x000fda00038c0000 */
.L_x_14184:
[----:B------:R-:W-:Y:S05]  /*1d800*/  @!P6 BRA `(.L_x_13718) ;  /* 0x000000000084e947 */ /* 0x000fea0003800000 */
[----:B------:R-:W-:-:S06]  /*1d810*/  ULOP3.LUT UR4, UR36, 0x2, URZ, 0xfc, !UPT ;  /* 0x0000000224047892 */ /* 0x000fcc000f8efc3f */
[----:B-1----:R-:W-:-:S05]  /*1d820*/  IMAD.U32 R2, RZ, RZ, UR4 ;  /* 0x00000004ff027e24 */ /* 0x002fca000f8e00ff */
[----:B------:R-:W-:-:S13]  /*1d830*/  ISETP.NE.AND P2, PT, R2, 0x3, PT ;  /* 0x000000030200780c */ /* 0x000fda0003f45270 */
[----:B------:R-:W-:Y:S05]  /*1d840*/  @!P2 BRA `(.L_x_14037) ;  /* 0x000000000004a947 */ /* 0x000fea0003800000 */
[----:B------:R-:W-:Y:S01]  /*1d850*/  BPT.TRAP 0x1 ;  /* 0x000000040000795c */ /* 0x000fe20000300000 */
.L_x_14037:
        /* <DEDUP_REMOVED lines=14> */
.L_x_14185:
[----:B------:R-:W1:Y:S02]  /*1d940*/  SYNCS.PHASECHK.TRANS64.TRYWAIT P0, [R7+URZ], R2 ;  /* 0x00000002070075a7 */ /* 0x000e64000800017f */
[----:B-1----:R-:W-:Y:S05]  /*1d950*/  @!P0 BRA `(.L_x_14039) ;  /* 0x0000003400d88947 */ /* 0x002fea0003800000 */
.L_x_14186:
[----:B------:R-:W-:Y:S05]  /*1d960*/  @!P2 BRA `(.L_x_14040) ;  /* 0x000000000004a947 */ /* 0x000fea0003800000 */
[----:B------:R-:W-:Y:S01]  /*1d970*/  BPT.TRAP 0x1 ;  /* 0x000000040000795c */ /* 0x000fe20000300000 */
.L_x_14040:
[----:B------:R-:W2:Y:S01]  /*1d980*/  LDL.LU R4, [R1+0x10] ;  /* 0x0000100001047983 */ /* 0x000ea20000300800 */
[----:B------:R-:W-:-:S04]  /*1d990*/  VIADD R0, R0, 0x22860 ;  /* 0x0002286000007836 */ /* 0x000fc80000000000 */
[----:B--2---:R-:W-:-:S04]  /*1d9a0*/  IMAD R4, R4, 0x8, R0 ;  /* 0x0000000804047824 */ /* 0x004fc800078e0200 */
[----:B------:R-:W2:Y:S02]  /*1d9b0*/  SYNCS.PHASECHK.TRANS64.TRYWAIT P0, [R4+URZ], R5 ;  /* 0x00000005040075a7 */ /* 0x000ea4000800017f */
[----:B--2---:R-:W-:Y:S05]  /*1d9c0*/  @!P0 BRA `(.L_x_14041) ;  /* 0x0000003400d08947 */ /* 0x004fea0003800000 */
.L_x_14187:
[----:B------:R-:W-:-:S07]  /*1d9d0*/  IMAD R3, R3, 0x8, R0 ;  /* 0x0000000803037824 */ /* 0x000fce00078e0200 */
.L_x_14042:
[----:B---3--:R3:W4:Y:S02]  /*1d9e0*/  SYNCS.PHASECHK.TRANS64.TRYWAIT P0, [R3+URZ], R2 ;  /* 0x00000002030075a7 */ /* 0x008724000800017f */
[----:B----4-:R-:W-:Y:S05]  /*1d9f0*/  @!P0 NANOSLEEP.SYNCS 0x989680 ;  /* 0x009896800000895d */ /* 0x010fea0003900000 */
[----:B------:R-:W4:Y:S02]  /*1da00*/  @!P0 SYNCS.PHASECHK.TRANS64 P0, [R3+URZ], R2 ;  /* 0x00000002030085a7 */ /* 0x000f24000800007f */
[----:B----4-:R-:W-:Y:S05]  /*1da10*/  @!P0 BRA `(.L_x_14042) ;  /* 0xfffffffc00f08947 */ /* 0x010fea000383ffff */
.L_x_13718:
[----:B------:R-:W-:Y:S05]  /*1da20*/  BSYNC B9 ;  /* 0x0000000000097941 */ /* 0x000fea0003800000 */
.L_x_13715:
[----:B------:R-:W-:Y:S05]  /*1da30*/  EXIT ;  /* 0x000000000000794d */ /* 0x000fea0003800000 */
.L_x_13738:
[----:B0-----:R0:W1:Y:S02]  /*1da40*/  SYNCS.PHASECHK.TRANS64.TRYWAIT P6, [R96+URZ+0x22890], R107 ;  /* 0x0228906b600075a7 */ /* 0x00106400080c017f */
[----:B-1----:R-:W-:Y:S05]  /*1da50*/  @!P6 NANOSLEEP.SYNCS 0x989680 ;  /* 0x009896800000e95d */ /* 0x002fea0003900000 */
[----:B------:R-:W1:Y:S02]  /*1da60*/  @!P6 SYNCS.PHASECHK.TRANS64 P6, [R96+URZ+0x22890], R107 ;  /* 0x0228906b6000e5a7 */ /* 0x000e6400080c007f */
[----:B-1----:R-:W-:Y:S05]  /*1da70*/  @!P6 BRA `(.L_x_13738) ;  /* 0xfffffffc00f0e947 */ /* 0x002fea000383ffff */
[----:B------:R-:W-:Y:S05]  /*1da80*/  BRA `(.L_x_14043) ;  /* 0xfffffe5400fc7947 */ /* 0x000fea000383ffff */
.L_x_13756:
[----:B0-----:R0:W1:Y:S02]  /*1da90*/  SYNCS.PHASECHK.TRANS64.TRYWAIT P5, [R96+URZ+0x22890], R107 ;  /* 0x0228906b600075a7 */ /* 0x00106400080a017f */
[----:B-1----:R-:W-:Y:S05]  /*1daa0*/  @!P5 NANOSLEEP.SYNCS 0x989680 ;  /* 0x009896800000d95d */ /* 0x002fea0003900000 */
[----:B------:R-:W1:Y:S02]  /*1dab0*/  @!P5 SYNCS.PHASECHK.TRANS64 P5, [R96+URZ+0x22890], R107 ;  /* 0x0228906b6000d5a7 */ /* 0x000e6400080a007f */
[----:B-1----:R-:W-:Y:S05]  /*1dac0*/  @!P5 BRA `(.L_x_13756) ;  /* 0xfffffffc00f0d947 */ /* 0x002fea000383ffff */
[----:B------:R-:W-:Y:S05]  /*1dad0*/  BRA `(.L_x_14044) ;  /* 0xfffffe6800487947 */ /* 0x000fea000383ffff */
.L_x_13765:
[----:B0-----:R0:W1:Y:S02]  /*1dae0*/  SYNCS.PHASECHK.TRANS64.TRYWAIT P4, [R96+URZ+0x22890], R107 ;  /* 0x0228906b600075a7 */ /* 0x001064000808017f */
[----:B-1----:R-:W-:Y:S05]  /*1daf0*/  @!P4 NANOSLEEP.SYNCS 0x989680 ;  /* 0x009896800000c95d */ /* 0x002fea0003900000 */
[----:B------:R-:W1:Y:S02]  /*1db00*/  @!P4 SYNCS.PHASECHK.TRANS64 P4, [R96+URZ+0x22890], R107 ;  /* 0x0228906b6000c5a7 */ /* 0x000e64000808007f */
[----:B-1----:R-:W-:Y:S05]  /*1db10*/  @!P4 BRA `(.L_x_13765) ;  /* 0xfffffffc00f0c947 */ /* 0x002fea000383ffff */
[----:B------:R-:W-:Y:S05]  /*1db20*/  BRA `(.L_x_14045) ;  /* 0xfffffe78003c7947 */ /* 0x000fea000383ffff */
.L_x_13771:
[----:B-1----:R1:W2:Y:S02]  /*1db30*/  SYNCS.PHASECHK.TRANS64.TRYWAIT P3, [R96+URZ+0x228b0], R107 ;  /* 0x0228b06b600075a7 */ /* 0x0022a4000806017f */
[----:B--2---:R-:W-:Y:S05]  /*1db40*/  @!P3 NANOSLEEP.SYNCS 0x989680 ;  /* 0x009896800000b95d */ /* 0x004fea0003900000 */
[----:B------:R-:W2:Y:S02]  /*1db50*/  @!P3 SYNCS.PHASECHK.TRANS64 P3, [R96+URZ+0x228b0], R107 ;  /* 0x0228b06b6000b5a7 */ /* 0x000ea4000806007f */
[----:B--2---:R-:W-:Y:S05]  /*1db60*/  @!P3 BRA `(.L_x_13771) ;  /* 0xfffffffc00f0b947 */ /* 0x004fea000383ffff */
[----:B------:R-:W-:Y:S05]  /*1db70*/  BRA `(.L_x_14046) ;  /* 0xfffffe7800cc7947 */ /* 0x000fea000383ffff */
.L_x_13781:
[----:B------:R-:W-:Y:S01]  /*1db80*/  BSSY B0, `(.L_x_14047) ;  /* 0x0000007000007945 */ /* 0x000fe20003800000 */
[----:B------:R-:W-:Y:S02]  /*1db90*/  IMAD.MOV.U32 R12, RZ, RZ, RZ ;  /* 0x000000ffff0c7224 */ /* 0x000fe400078e00ff */
[----:B------:R-:W-:Y:S02]  /*1dba0*/  IMAD.MOV.U32 R11, RZ, RZ, 0x1f ;  /* 0x0000001fff0b7424 */ /* 0x000fe400078e00ff */
[----:B------:R-:W-:-:S07]  /*1dbb0*/  IMAD.MOV.U32 R15, RZ, RZ, -0x1 ;  /* 0xffffffffff0f7424 */ /* 0x000fce00078e00ff */
[----:B-----5:R-:W-:Y:S05]  /*1dbc0*/  WARPSYNC.COLLECTIVE R15, `(.L_x_14048) ;  /* 0x000000000f087348 */ /* 0x020fea0003c00000 */
[----:B------:R0:W1:Y:S02]  /*1dbd0*/  SHFL.IDX P6, R14, R13, R12, R11 ;  /* 0x0000000c0d0e7389 */ /* 0x00006400000c000b */
[----:B01---5:R-:W-:Y:S01]  /*1dbe0*/  ENDCOLLECTIVE ;  /* 0x000000000000791b */ /* 0x023fe20003800000 */
.L_x_14048:
[----:B------:R-:W-:Y:S05]  /*1dbf0*/  BSYNC B0 ;  /* 0x0000000000007941 */ /* 0x000fea0003800000 */
.L_x_14047:
[----:B------:R-:W-:Y:S05]  /*1dc00*/  BRA `(.L_x_14049) ;  /* 0xfffffe8800407947 */ /* 0x000fea000383ffff */
.L_x_13793:
        /* <DEDUP_REMOVED lines=8> */
.L_x_14051:
[----:B------:R-:W-:Y:S05]  /*1dc90*/  BSYNC B1 ;  /* 0x0000000000017941 */ /* 0x000fea0003800000 */
.L_x_14050:
        /* <DEDUP_REMOVED lines=8> */
.L_x_14052:
[----:B------:R-:W-:Y:S02]  /*1dd20*/  IMAD.MOV.U32 R13, RZ, RZ, R7 ;  /* 0x000000ffff0d7224 */ /* 0x000fe400078e0007 */
[----:B------:R-:W-:-:S07]  /*1dd30*/  IMAD.MOV.U32 R0, RZ, RZ, R14 ;  /* 0x000000ffff007224 */ /* 0x000fce00078e000e */
[----:B------:R-:W-:Y:S05]  /*1dd40*/  WARPSYNC.COLLECTIVE R15, `(.L_x_14053) ;  /* 0x000000000f087348 */ /* 0x000fea0003c00000 */
[----:B------:R0:W1:Y:S02]  /*1dd50*/  SHFL.IDX P6, R14, R13, R12, R11 ;  /* 0x0000000c0d0e7389 */ /* 0x00006400000c000b */
[----:B01----:R-:W-:Y:S01]  /*1dd60*/  ENDCOLLECTIVE ;  /* 0x000000000000791b */ /* 0x003fe20003800000 */
.L_x_14053:
[----:B------:R-:W-:Y:S02]  /*1dd70*/  IMAD.MOV.U32 R13, RZ, RZ, R32 ;  /* 0x000000ffff0d7224 */ /* 0x000fe400078e0020 */
[----:B------:R-:W-:-:S07]  /*1dd80*/  IMAD.MOV.U32 R5, RZ, RZ, R14 ;  /* 0x000000ffff057224 */ /* 0x000fce00078e000e */
[----:B------:R-:W-:Y:S05]  /*1dd90*/  WARPSYNC.COLLECTIVE R15, `(.L_x_14054) ;  /* 0x000000000f087348 */ /* 0x000fea0003c00000 */
[----:B------:R0:W1:Y:S02]  /*1dda0*/  SHFL.IDX P6, R14, R13, R12, R11 ;  /* 0x0000000c0d0e7389 */ /* 0x00006400000c000b */
[----:B01----:R-:W-:Y:S01]  /*1ddb0*/  ENDCOLLECTIVE ;  /* 0x000000000000791b */ /* 0x003fe20003800000 */
.L_x_14054:
[----:B------:R-:W-:Y:S05]  /*1ddc0*/  BRA `(.L_x_14055) ;  /* 0xfffffe8c00bc7947 */ /* 0x000fea000383ffff */
.L_x_13796:
[----:B------:R-:W-:Y:S01]  /*1ddd0*/  BSSY B1, `(.L_x_14056) ;  /* 0x0000008000017945 */ /* 0x000fe20003800000 */
[----:B------:R-:W-:Y:S01]  /*1dde0*/  IMAD.MOV.U32 R13, RZ, RZ, R6 ;  /* 0x000000ffff0d7224 */ /* 0x000fe200078e0006 */
[----:B------:R-:W-:Y:S01]  /*1ddf0*/  MOV R12, 0x1 ;  /* 0x00000001000c7802 */ /* 0x000fe20000000f00 */
[----:B------:R-:W-:Y:S02]  /*1de00*/  IMAD.MOV.U32 R11, RZ, RZ, 0x1c1f ;  /* 0x00001c1fff0b7424 */ /* 0x000fe400078e00ff */
[----:B------:R-:W-:-:S07]  /*1de10*/  IMAD.MOV.U32 R15, RZ, RZ, -0x1 ;  /* 0xffffffffff0f7424 */ /* 0x000fce00078e00ff */
[----:B-1----:R-:W-:Y:S05]  /*1de20*/  WARPSYNC.COLLECTIVE R15, `(.L_x_14057) ;  /* 0x000000000f087348 */ /* 0x002fea0003c00000 */
[----:B------:R0:W2:Y:S02]  /*1de30*/  SHFL.IDX P6, R14, R13, R12, R11 ;  /* 0x0000000c0d0e7389 */ /* 0x0000a400000c000b */
[----:B012---:R-:W-:Y:S01]  /*1de40*/  ENDCOLLECTIVE ;  /* 0x000000000000791b */ /* 0x007fe20003800000 */
.L_x_14057:
[----:B------:R-:W-:Y:S05]  /*1de50*/  BSYNC B1 ;  /* 0x0000000000017941 */ /* 0x000fea0003800000 */
.L_x_14056:
        /* <DEDUP_REMOVED lines=8> */
.L_x_14058:
[----:B------:R-:W-:Y:S02]  /*1dee0*/  IMAD.MOV.U32 R13, RZ, RZ, R7 ;  /* 0x000000ffff0d7224 */ /* 0x000fe400078e0007 */
[----:B------:R-:W-:-:S07]  /*1def0*/  IMAD.MOV.U32 R0, RZ, RZ, R14 ;  /* 0x000000ffff007224 */ /* 0x000fce00078e000e */
[----:B------:R-:W-:Y:S05]  /*1df00*/  WARPSYNC.COLLECTIVE R15, `(.L_x_14059) ;  /* 0x000000000f087348 */ /* 0x000fea0003c00000 */
[----:B------:R0:W1:Y:S02]  /*1df10*/  SHFL.IDX P6, R14, R13, R12, R11 ;  /* 0x0000000c0d0e7389 */ /* 0x00006400000c000b */
[----:B01----:R-:W-:Y:S01]  /*1df20*/  ENDCOLLECTIVE ;  /* 0x000000000000791b */ /* 0x003fe20003800000 */
.L_x_14059:
[----:B------:R-:W-:Y:S02]  /*1df30*/  IMAD.MOV.U32 R13, RZ, RZ, R32 ;  /* 0x000000ffff0d7224 */ /* 0x000fe400078e0020 */
[----:B------:R-:W-:-:S07]  /*1df40*/  IMAD.MOV.U32 R7, RZ, RZ, R14 ;  /* 0x000000ffff077224 */ /* 0x000fce00078e000e */
[----:B------:R-:W-:Y:S05]  /*1df50*/  WARPSYNC.COLLECTIVE R15, `(.L_x_14060) ;  /* 0x000000000f087348 */ /* 0x000fea0003c00000 */
[----:B------:R0:W1:Y:S02]  /*1df60*/  SHFL.IDX P6, R14, R13, R12, R11 ;  /* 0x0000000c0d0e7389 */ /* 0x00006400000c000b */
[----:B01----:R-:W-:Y:S01]  /*1df70*/  ENDCOLLECTIVE ;  /* 0x000000000000791b */ /* 0x003fe20003800000 */
.L_x_14060:
[----:B------:R-:W-:Y:S01]  /*1df80*/  IMAD.MOV.U32 R32, RZ, RZ, R14 ;  /* 0x000000ffff207224 */ /* 0x000fe200078e000e */
[----:B------:R-:W-:Y:S06]  /*1df90*/  BRA `(.L_x_14061) ;  /* 0xfffffe9000187947 */ /* 0x000fec000383ffff */
.L_x_13800:
[----:B0-----:R0:W1:Y:S02]  /*1dfa0*/  SYNCS.PHASECHK.TRANS64.TRYWAIT P0, [R19+URZ+0x22800], R36 ;  /* 0x02280024130075a7 */ /* 0x001064000800017f */
[----:B-1----:R-:W-:Y:S05]  /*1dfb0*/  @!P0 NANOSLEEP.SYNCS 0x989680 ;  /* 0x009896800000895d */ /* 0x002fea0003900000 */
[----:B------:R-:W1:Y:S02]  /*1dfc0*/  @!P0 SYNCS.PHASECHK.TRANS64 P0, [R19+URZ+0x22800], R36 ;  /* 0x02280024130085a7 */ /* 0x000e64000800007f */
[----:B-1----:R-:W-:Y:S05]  /*1dfd0*/  @!P0 BRA `(.L_x_13800) ;  /* 0xfffffffc00f08947 */ /* 0x002fea000383ffff */
[----:B------:R-:W-:Y:S05]  /*1dfe0*/  BRA `(.L_x_14062) ;  /* 0xfffffe9000fc7947 */ /* 0x000fea000383ffff */
.L_x_13808:
        /* <DEDUP_REMOVED lines=9> */
.L_x_14064:
[----:B------:R-:W-:Y:S05]  /*1e080*/  BSYNC B1 ;  /* 0x0000000000017941 */ /* 0x000fea0003800000 */
.L_x_14063:
        /* <DEDUP_REMOVED lines=10> */
.L_x_14065:
        /* <DEDUP_REMOVED lines=8> */
.L_x_14066:
[----:B------:R-:W-:-:S05]  /*1e1b0*/  @!P1 IADD3 R6, P2, R3, R5, RZ ;  /* 0x0000000503069210 */ /* 0x000fca0007f5e0ff */
[----:B------:R-:W-:Y:S02]  /*1e1c0*/  @!P1 IMAD.X R7, R0, 0x1, R21, P2 ;  /* 0x0000000100079824 */ /* 0x000fe400010e0615 */
[----:B------:R-:W-:Y:S02]  /*1e1d0*/  IMAD.MOV.U32 R13, RZ, RZ, R27 ;  /* 0x000000ffff0d7224 */ /* 0x000fe400078e001b */
[----:B------:R-:W-:-:S07]  /*1e1e0*/  IMAD.MOV.U32 R4, RZ, RZ, R14 ;  /* 0x000000ffff047224 */ /* 0x000fce00078e000e */
[----:B------:R-:W-:Y:S05]  /*1e1f0*/  WARPSYNC.COLLECTIVE R15, `(.L_x_14067) ;  /* 0x000000000f087348 */ /* 0x000fea0003c00000 */
[----:B------:R0:W1:Y:S02]  /*1e200*/  SHFL.IDX P6, R14, R13, R12, R11 ;  /* 0x0000000c0d0e7389 */ /* 0x00006400000c000b */
[----:B01----:R-:W-:Y:S01]  /*1e210*/  ENDCOLLECTIVE ;  /* 0x000000000000791b */ /* 0x003fe20003800000 */
.L_x_14067:
        /* <DEDUP_REMOVED lines=12> */
[----:B--2---:R-:W-:Y:S01]  /*1e2e0*/  @!P1 IMAD.MOV.U32 R29, RZ, RZ, R11 ;  /* 0x000000ffff1d9224 */ /* 0x004fe200078e000b */
[----:B------:R-:W-:Y:S01]  /*1e2f0*/  @!P1 MOV R28, R10 ;  /* 0x0000000a001c9202 */ /* 0x000fe20000000f00 */
[----:B------:R-:W-:-:S02]  /*1e300*/  IMAD.MOV.U32 R11, RZ, RZ, 0x1c1f ;  /* 0x00001c1fff0b7424 */ /* 0x000fc400078e00ff */
[----:B------:R-:W-:Y:S02]  /*1e310*/  @!P1 IMAD.MOV.U32 R20, RZ, RZ, R8 ;  /* 0x000000ffff149224 */ /* 0x000fe400078e0008 */
[----:B------:R-:W-:-:S07]  /*1e320*/  @!P1 IMAD.MOV.U32 R21, RZ, RZ, R9 ;  /* 0x000000ffff159224 */ /* 0x000fce00078e0009 */
[----:B-----5:R-:W-:Y:S05]  /*1e330*/  WARPSYNC.COLLECTIVE R15, `(.L_x_14068) ;  /* 0x000000000f087348 */ /* 0x020fea0003c00000 */
[----:B------:R0:W1:Y:S02]  /*1e340*/  SHFL.IDX P6, R14, R13, R12, R11 ;  /* 0x0000000c0d0e7389 */ /* 0x00006400000c000b */
[----:B01---5:R-:W-:Y:S01]  /*1e350*/  ENDCOLLECTIVE ;  /* 0x000000000000791b */ /* 0x023fe20003800000 */
.L_x_14068:
[----:B------:R-:W-:Y:S02]  /*1e360*/  IMAD.MOV.U32 R0, RZ, RZ, R20 ;  /* 0x000000ffff007224 */ /* 0x000fe400078e0014 */
[----:B------:R-:W-:Y:S02]  /*1e370*/  IMAD.MOV.U32 R3, RZ, RZ, R21 ;  /* 0x000000ffff037224 */ /* 0x000fe400078e0015 */
[----:B------:R-:W-:Y:S01]  /*1e380*/  IMAD.MOV.U32 R8, RZ, RZ, R28 ;  /* 0x000000ffff087224 */ /* 0x000fe200078e001c */
[----:B------:R-:W-:Y:S01]  /*1e390*/  PRMT R53, R53, 0x5410, R0 ;  /* 0x0000541035357816 */ /* 0x000fe20000000000 */
[----:B------:R-:W-:Y:S01]  /*1e3a0*/  IMAD.MOV.U32 R9, RZ, RZ, R29 ;  /* 0x000000ffff097224 */ /* 0x000fe200078e001d */
[----:B------:R-:W-:-:S04]  /*1e3b0*/  PRMT R42, R42, 0x5410, R3 ;  /* 0x000054102a2a7816 */ /* 0x000fc80000000003 */
[----:B------:R-:W-:Y:S01]  /*1e3c0*/  PRMT R36, R8, 0x5410, R9 ;  /* 0x0000541008247816 */ /* 0x000fe20000000009 */
[----:B------:R-:W-:Y:S02]  /*1e3d0*/  IMAD.MOV.U32 R13, RZ, RZ, R25 ;  /* 0x000000ffff0d7224 */ /* 0x000fe400078e0019 */
        /* <DEDUP_REMOVED lines=8> */
.L_x_14069:
        /* <DEDUP_REMOVED lines=13> */
.L_x_14070:
[----:B------:R-:W-:Y:S02]  /*1e530*/  IMAD.MOV.U32 R13, RZ, RZ, R27 ;  /* 0x000000ffff0d7224 */ /* 0x000fe400078e001b */
[----:B------:R-:W-:-:S07]  /*1e540*/  IMAD.MOV.U32 R24, RZ, RZ, R14 ;  /* 0x000000ffff187224 */ /* 0x000fce00078e000e */
[----:B------:R-:W-:Y:S05]  /*1e550*/  WARPSYNC.COLLECTIVE R15, `(.L_x_14071) ;  /* 0x000000000f087348 */ /* 0x000fea0003c00000 */
[----:B------:R0:W1:Y:S02]  /*1e560*/  SHFL.IDX P6, R14, R13, R12, R11 ;  /* 0x0000000c0d0e7389 */ /* 0x00006400000c000b */
[----:B01----:R-:W-:Y:S01]  /*1e570*/  ENDCOLLECTIVE ;  /* 0x000000000000791b */ /* 0x003fe20003800000 */
.L_x_14071:
[----:B------:R-:W-:Y:S05]  /*1e580*/  BRA `(.L_x_14072) ;  /* 0xfffffe9c00c87947 */ /* 0x000fea000383ffff */
.L_x_13812:
[----:B0-----:R0:W1:Y:S02]  /*1e590*/  SYNCS.PHASECHK.TRANS64.TRYWAIT P1, [R19+URZ+0x22800], R12 ;  /* 0x0228000c130075a7 */ /* 0x001064000802017f */
[----:B-1----:R-:W-:Y:S05]  /*1e5a0*/  @!P1 NANOSLEEP.SYNCS 0x989680 ;  /* 0x009896800000995d */ /* 0x002fea0003900000 */
[----:B------:R-:W1:Y:S02]  /*1e5b0*/  @!P1 SYNCS.PHASECHK.TRANS64 P1, [R19+URZ+0x22800], R12 ;  /* 0x0228000c130095a7 */ /* 0x000e64000802007f */
[----:B-1----:R-:W-:Y:S05]  /*1e5c0*/  @!P1 BRA `(.L_x_13812) ;  /* 0xfffffffc00f09947 */ /* 0x002fea000383ffff */
[----:B------:R-:W-:Y:S05]  /*1e5d0*/  BRA `(.L_x_14073) ;  /* 0xfffffea000547947 */ /* 0x000fea000383ffff */
.L_x_13818:
[----:B--2---:R2:W3:Y:S02]  /*1e5e0*/  SYNCS.PHASECHK.TRANS64.TRYWAIT P2, [R20+URZ+0x22830], R21 ;  /* 0x02283015140075a7 */ /* 0x0044e4000804017f */
[----:B---3--:R-:W-:Y:S05]  /*1e5f0*/  @!P2 NANOSLEEP.SYNCS 0x989680 ;  /* 0x009896800000a95d */ /* 0x008fea0003900000 */
[----:B------:R-:W3:Y:S02]  /*1e600*/  @!P2 SYNCS.PHASECHK.TRANS64 P2, [R20+URZ+0x22830], R21 ;  /* 0x022830151400a5a7 */ /* 0x000ee4000804007f */
[----:B---3--:R-:W-:Y:S05]  /*1e610*/  @!P2 BRA `(.L_x_13818) ;  /* 0xfffffffc00f0a947 */ /* 0x008fea000383ffff */
[----:B------:R-:W-:Y:S05]  /*1e620*/  BRA `(.L_x_13817) ;  /* 0xfffffeac00c07947 */ /* 0x000fea000383ffff */
.L_x_13823:
[----:B-1----:R1:W2:Y:S02]  /*1e630*/  SYNCS.PHASECHK.TRANS64.TRYWAIT P2, [R20+URZ+0x22850], R21 ;  /* 0x02285015140075a7 */ /* 0x0022a4000804017f */
[----:B--2---:R-:W-:Y:S05]  /*1e640*/  @!P2 NANOSLEEP.SYNCS 0x989680 ;  /* 0x009896800000a95d */ /* 0x004fea0003900000 */
[----:B------:R-:W2:Y:S02]  /*1e650*/  @!P2 SYNCS.PHASECHK.TRANS64 P2, [R20+URZ+0x22850], R21 ;  /* 0x022850151400a5a7 */ /* 0x000ea4000804007f */
[----:B--2---:R-:W-:Y:S05]  /*1e660*/  @!P2 BRA `(.L_x_13823) ;  /* 0xfffffffc00f0a947 */ /* 0x004fea000383ffff */
[----:B------:R-:W-:Y:S05]  /*1e670*/  BRA `(.L_x_13822) ;  /* 0xfffffec400f87947 */ /* 0x000fea000383ffff */
.L_x_13828:
[----:B-1----:R1:W2:Y:S02]  /*1e680*/  SYNCS.PHASECHK.TRANS64.TRYWAIT P2, [R200+URZ+0x22830], R201 ;  /* 0x022830c9c80075a7 */ /* 0x0022a4000804017f */
[----:B--2---:R-:W-:Y:S05]  /*1e690*/  @!P2 NANOSLEEP.SYNCS 0x989680 ;  /* 0x009896800000a95d */ /* 0x004fea0003900000 */
[----:B------:R-:W2:Y:S02]  /*1e6a0*/  @!P2 SYNCS.PHASECHK.TRANS64 P2, [R200+URZ+0x22830], R201 ;  /* 0x022830c9c800a5a7 */ /* 0x000ea4000804007f */
[----:B--2---:R-:W-:Y:S05]  /*1e6b0*/  @!P2 BRA `(.L_x_13828) ;  /* 0xfffffffc00f0a947 */ /* 0x004fea000383ffff */
[----:B------:R-:W-:Y:S05]  /*1e6c0*/  BRA `(.L_x_13827) ;  /* 0xfffffecc00707947 */ /* 0x000fea000383ffff */
.L_x_13833:
[----:B-1----:R1:W2:Y:S02]  /*1e6d0*/  SYNCS.PHASECHK.TRANS64.TRYWAIT P2, [R200+URZ+0x22850], R201 ;  /* 0x022850c9c80075a7 */ /* 0x0022a4000804017f */
[----:B--2---:R-:W-:Y:S05]  /*1e6e0*/  @!P2 NANOSLEEP.SYNCS 0x989680 ;  /* 0x009896800000a95d */ /* 0x004fea0003900000 */
[----:B------:R-:W2:Y:S02]  /*1e6f0*/  @!P2 SYNCS.PHASECHK.TRANS64 P2, [R200+URZ+0x22850], R201 ;  /* 0x022850c9c800a5a7 */ /* 0x000ea4000804007f */
[----:B--2---:R-:W-:Y:S05]  /*1e700*/  @!P2 BRA `(.L_x_13833) ;  /* 0xfffffffc00f0a947 */ /* 0x004fea000383ffff */
[----:B------:R-:W-:Y:S05]  /*1e710*/  BRA `(.L_x_13832) ;  /* 0xfffffeec00cc7947 */ /* 0x000fea000383ffff */
.L_x_13839:
[----:B-1----:R1:W2:Y:S02]  /*1e720*/  SYNCS.PHASECHK.TRANS64.TRYWAIT P2, [R20+URZ+0x22830], R211 ;  /* 0x022830d3140075a7 */ /* 0x0022a4000804017f */
[----:B--2---:R-:W-:Y:S05]  /*1e730*/  @!P2 NANOSLEEP.SYNCS 0x989680 ;  /* 0x009896800000a95d */ /* 0x004fea0003900000 */
[----:B------:R-:W2:Y:S02]  /*1e740*/  @!P2 SYNCS.PHASECHK.TRANS64 P2, [R20+URZ+0x22830], R211 ;  /* 0x022830d31400a5a7 */ /* 0x000ea4000804007f */
[----:B--2---:R-:W-:Y:S05]  /*1e750*/  @!P2 BRA `(.L_x_13839) ;  /* 0xfffffffc00f0a947 */ /* 0x004fea000383ffff */
[----:B------:R-:W-:Y:S05]  /*1e760*/  BRA `(.L_x_13838) ;  /* 0xfffffef400047947 */ /* 0x000fea000383ffff */
.L_x_13844:
[----:B---3--:R3:W4:Y:S02]  /*1e770*/  SYNCS.PHASECHK.TRANS64.TRYWAIT P2, [R20+URZ+0x22850], R211 ;  /* 0x022850d3140075a7 */ /* 0x008724000804017f */
[----:B----4-:R-:W-:Y:S05]  /*1e780*/  @!P2 NANOSLEEP.SYNCS 0x989680 ;  /* 0x009896800000a95d */ /* 0x010fea0003900000 */
[----:B------:R-:W4:Y:S02]  /*1e790*/  @!P2 SYNCS.PHASECHK.TRANS64 P2, [R20+URZ+0x22850], R211 ;  /* 0x022850d31400a5a7 */ /* 0x000f24000804007f */
[----:B----4-:R-:W-:Y:S05]  /*1e7a0*/  @!P2 BRA `(.L_x_13844) ;  /* 0xfffffffc00f0a947 */ /* 0x010fea000383ffff */
[----:B------:R-:W-:Y:S05]  /*1e7b0*/  BRA `(.L_x_13843) ;  /* 0xffffff0c00607947 */ /* 0x000fea000383ffff */
.L_x_13850:
[----:B------:R-:W-:Y:S02]  /*1e7c0*/  IMAD.MOV.U32 R13, RZ, RZ, R20 ;  /* 0x000000ffff0d7224 */ /* 0x000fe400078e0014 */
[----:B------:R-:W-:Y:S02]  /*1e7d0*/  IMAD.MOV.U32 R12, RZ, RZ, RZ ;  /* 0x000000ffff0c7224 */ /* 0x000fe400078e00ff */
[----:B------:R-:W-:Y:S02]  /*1e7e0*/  IMAD.MOV.U32 R11, RZ, RZ, 0x181f ;  /* 0x0000181fff0b7424 */ /* 0x000fe400078e00ff */
[----:B------:R-:W-:-:S07]  /*1e7f0*/  IMAD.MOV.U32 R15, RZ, RZ, -0x1 ;  /* 0xffffffffff0f7424 */ /* 0x000fce00078e00ff */
[----:B0----5:R-:W-:Y:S05]  /*1e800*/  WARPSYNC.COLLECTIVE R15, `(.L_x_14074) ;  /* 0x000000000f087348 */ /* 0x021fea0003c00000 */
[----:B------:R1:W2:Y:S02]  /*1e810*/  SHFL.IDX P6, R14, R13, R12, R11 ;  /* 0x0000000c0d0e7389 */ /* 0x0002a400000c000b */
[----:B012--5:R-:W-:Y:S01]  /*1e820*/  ENDCOLLECTIVE ;  /* 0x000000000000791b */ /* 0x027fe20003800000 */
.L_x_14074:
[----:B------:R-:W-:Y:S02]  /*1e830*/  IMAD.MOV.U32 R13, RZ, RZ, R4 ;  /* 0x000000ffff0d7224 */ /* 0x000fe400078e0004 */
[----:B------:R-:W-:-:S07]  /*1e840*/  IMAD.MOV.U32 R0, RZ, RZ, R14 ;  /* 0x000000ffff007224 */ /* 0x000fce00078e000e */
[----:B------:R-:W-:Y:S05]  /*1e850*/  WARPSYNC.COLLECTIVE R15, `(.L_x_14075) ;  /* 0x000000000f087348 */ /* 0x000fea0003c00000 */
[----:B------:R0:W1:Y:S02]  /*1e860*/  SHFL.IDX P6, R14, R13, R12, R11 ;  /* 0x0000000c0d0e7389 */ /* 0x00006400000c000b */
[----:B01----:R-:W-:Y:S01]  /*1e870*/  ENDCOLLECTIVE ;  /* 0x000000000000791b */ /* 0x003fe20003800000 */
.L_x_14075:
[----:B------:R-:W-:Y:S05]  /*1e880*/  BRA `(.L_x_14076) ;  /* 0xffffff3400707947 */ /* 0x000fea000383ffff */
.L_x_13853:
        /* <DEDUP_REMOVED lines=8> */
.L_x_14078:
[----:B------:R-:W-:Y:S05]  /*1e910*/  BSYNC B1 ;  /* 0x0000000000017941 */ /* 0x000fea0003800000 */
.L_x_14077:
        /* <DEDUP_REMOVED lines=8> */
.L_x_14079:
[----:B------:R-:W-:Y:S05]  /*1e9a0*/  BRA `(.L_x_14080) ;  /* 0xffffff3400ac7947 */ /* 0x000fea000383ffff */
.L_x_13856:
[----:B------:R-:W-:Y:S01]  /*1e9b0*/  BSSY B1, `(.L_x_14081) ;  /* 0x0000008000017945 */ /* 0x000fe20003800000 */
[----:B---3--:R-:W-:Y:S02]  /*1e9c0*/  IMAD.MOV.U32 R13, RZ, RZ, R20 ;  /* 0x000000ffff0d7224 */ /* 0x008fe400078e0014 */
[----:B------:R-:W-:Y:S02]  /*1e9d0*/  IMAD.MOV.U32 R12, RZ, RZ, 0x2 ;  /* 0x00000002ff0c7424 */ /* 0x000fe400078e00ff */
[----:B------:R-:W-:Y:S02]  /*1e9e0*/  IMAD.MOV.U32 R11, RZ, RZ, 0x181f ;  /* 0x0000181fff0b7424 */ /* 0x000fe400078e00ff */
[----:B------:R-:W-:-:S07]  /*1e9f0*/  IMAD.MOV.U32 R15, RZ, RZ, -0x1 ;  /* 0xffffffffff0f7424 */ /* 0x000fce00078e00ff */
[----:B012-45:R-:W-:Y:S05]  /*1ea00*/  WARPSYNC.COLLECTIVE R15, `(.L_x_14082) ;  /* 0x000000000f087348 */ /* 0x037fea0003c00000 */
[----:B--2---:R2:W3:Y:S02]  /*1ea10*/  SHFL.IDX P6, R14, R13, R12, R11 ;  /* 0x0000000c0d0e7389 */ /* 0x0044e400000c000b */
[----:B012345:R-:W-:Y:S01]  /*1ea20*/  ENDCOLLECTIVE ;  /* 0x000000000000791b */ /* 0x03ffe20003800000 */
.L_x_14082:
[----:B------:R-:W-:Y:S05]  /*1ea30*/  BSYNC B1 ;  /* 0x0000000000017941 */ /* 0x000fea0003800000 */
.L_x_14081:
        /* <DEDUP_REMOVED lines=8> */
.L_x_14083:
[----:B------:R-:W-:Y:S05]  /*1eac0*/  BRA `(.L_x_14084) ;  /* 0xffffff3400d87947 */ /* 0x000fea000383ffff */
.L_x_13859:
        /* <DEDUP_REMOVED lines=8> */
.L_x_14086:
[----:B------:R-:W-:Y:S05]  /*1eb50*/  BSYNC B1 ;  /* 0x0000000000017941 */ /* 0x000fea0003800000 */
.L_x_14085:
        /* <DEDUP_REMOVED lines=8> */
.L_x_14087:
[----:B------:R-:W-:Y:S05]  /*1ebe0*/  BRA `(.L_x_14088) ;  /* 0xffffff3800047947 */ /* 0x000fea000383ffff */
.L_x_13861:
[----:B------:R-:W-:Y:S02]  /*1ebf0*/  IMAD.MOV.U32 R13, RZ, RZ, R4 ;  /* 0x000000ffff0d7224 */ /* 0x000fe400078e0004 */
[----:B------:R-:W-:Y:S02]  /*1ec00*/  IMAD.MOV.U32 R12, RZ, RZ, RZ ;  /* 0x000000ffff0c7224 */ /* 0x000fe400078e00ff */
[----:B------:R-:W-:Y:S02]  /*1ec10*/  IMAD.MOV.U32 R11, RZ, RZ, 0x1c1f ;  /* 0x00001c1fff0b7424 */ /* 0x000fe400078e00ff */
[----:B------:R-:W-:-:S07]  /*1ec20*/  IMAD.MOV.U32 R15, RZ, RZ, -0x1 ;  /* 0xffffffffff0f7424 */ /* 0x000fce00078e00ff */
[----:B------:R-:W-:Y:S05]  /*1ec30*/  WARPSYNC.COLLECTIVE R15, `(.L_x_14089) ;  /* 0x000000000f087348 */ /* 0x000fea0003c00000 */
[----:B------:R0:W1:Y:S02]  /*1ec40*/  SHFL.IDX P6, R14, R13, R12, R11 ;  /* 0x0000000c0d0e7389 */ /* 0x00006400000c000b */
[----:B01----:R-:W-:Y:S01]  /*1ec50*/  ENDCOLLECTIVE ;  /* 0x000000000000791b */ /* 0x003fe20003800000 */
.L_x_14089:
[----:B------:R-:W-:Y:S02]  /*1ec60*/  IMAD.MOV.U32 R13, RZ, RZ, R0 ;  /* 0x000000ffff0d7224 */ /* 0x000fe400078e0000 */
[----:B------:R-:W-:-:S07]  /*1ec70*/  IMAD.MOV.U32 R20, RZ, RZ, R14 ;  /* 0x000000ffff147224 */ /* 0x000fce00078e000e */
[----:B------:R-:W-:Y:S05]  /*1ec80*/  WARPSYNC.COLLECTIVE R15, `(.L_x_14090) ;  /* 0x000000000f087348 */ /* 0x000fea0003c00000 */
[----:B------:R0:W1:Y:S02]  /*1ec90*/  SHFL.IDX P6, R14, R13, R12, R11 ;  /* 0x0000000c0d0e7389 */ /* 0x00006400000c000b */
[----:B01----:R-:W-:Y:S01]  /*1eca0*/  ENDCOLLECTIVE ;  /* 0x000000000000791b */ /* 0x003fe20003800000 */
.L_x_14090:
[----:B------:R-:W-:Y:S01]  /*1ecb0*/  IMAD.MOV.U32 R12, RZ, RZ, R14 ;  /* 0x000000ffff0c7224 */ /* 0x000fe200078e000e */
[----:B------:R-:W-:Y:S06]  /*1ecc0*/  BRA `(.L_x_14091) ;  /* 0xffffff3800e87947 */ /* 0x000fec000383ffff */
.L_x_13864:
        /* <DEDUP_REMOVED lines=8> */
.L_x_14093:
[----:B------:R-:W-:Y:S05]  /*1ed50*/  BSYNC B1 ;  /* 0x0000000000017941 */ /* 0x000fea0003800000 */
.L_x_14092:
        /* <DEDUP_REMOVED lines=8> */
.L_x_14094:
[----:B------:R-:W-:Y:S01]  /*1ede0*/  IMAD.MOV.U32 R0, RZ, RZ, R14 ;  /* 0x000000ffff007224 */ /* 0x000fe200078e000e */
[----:B------:R-:W-:Y:S06]  /*1edf0*/  BRA `(.L_x_14095) ;  /* 0xffffff4800107947 */ /* 0x000fec000383ffff */
.L_x_13868:
[----:B------:R-:W-:Y:S02]  /*1ee00*/  IMAD.MOV.U32 R13, RZ, RZ, R4 ;  /* 0x000000ffff0d7224 */ /* 0x000fe400078e0004 */
[----:B------:R-:W-:Y:S02]  /*1ee10*/  IMAD.MOV.U32 R12, RZ, RZ, RZ ;  /* 0x000000ffff0c7224 */ /* 0x000fe400078e00ff */
[----:B------:R-:W-:Y:S02]  /*1ee20*/  IMAD.MOV.U32 R11, RZ, RZ, 0x181f ;  /* 0x0000181fff0b7424 */ /* 0x000fe400078e00ff */
[----:B------:R-:W-:-:S07]  /*1ee30*/  IMAD.MOV.U32 R15, RZ, RZ, -0x1 ;  /* 0xffffffffff0f7424 */ /* 0x000fce00078e00ff */
[----:B--2---:R-:W-:Y:S05]  /*1ee40*/  WARPSYNC.COLLECTIVE R15, `(.L_x_14096) ;  /* 0x000000000f087348 */ /* 0x004fea0003c00000 */
[----:B------:R0:W1:Y:S02]  /*1ee50*/  SHFL.IDX P6, R14, R13, R12, R11 ;  /* 0x0000000c0d0e7389 */ /* 0x00006400000c000b */
[----:B012---:R-:W-:Y:S01]  /*1ee60*/  ENDCOLLECTIVE ;  /* 0x000000000000791b */ /* 0x007fe20003800000 */
.L_x_14096:
[----:B------:R-:W-:Y:S02]  /*1ee70*/  IMAD.MOV.U32 R13, RZ, RZ, R3 ;  /* 0x000000ffff0d7224 */ /* 0x000fe400078e0003 */
[----:B------:R-:W-:-:S07]  /*1ee80*/  IMAD.MOV.U32 R0, RZ, RZ, R14 ;  /* 0x000000ffff007224 */ /* 0x000fce00078e000e */
[----:B------:R-:W-:Y:S05]  /*1ee90*/  WARPSYNC.COLLECTIVE R15, `(.L_x_14097) ;  /* 0x000000000f087348 */ /* 0x000fea0003c00000 */
[----:B------:R0:W1:Y:S02]  /*1eea0*/  SHFL.IDX P6, R14, R13, R12, R11 ;  /* 0x0000000c0d0e7389 */ /* 0x00006400000c000b */
[----:B01----:R-:W-:Y:S01]  /*1eeb0*/  ENDCOLLECTIVE ;  /* 0x000000000000791b */ /* 0x003fe20003800000 */
.L_x_14097:
[----:B------:R-:W-:Y:S05]  /*1eec0*/  BRA `(.L_x_14098) ;  /* 0xffffff5c00547947 */ /* 0x000fea000383ffff */
.L_x_13871:
[----:B------:R-:W-:Y:S01]  /*1eed0*/  BSSY B1, `(.L_x_14099) ;  /* 0x0000008000017945 */ /* 0x000fe20003800000 */
[----:B----4-:R-:W-:Y:S02]  /*1eee0*/  IMAD.MOV.U32 R13, RZ, RZ, R4 ;  /* 0x000000ffff0d7224 */ /* 0x010fe400078e0004 */
[----:B------:R-:W-:Y:S02]  /*1eef0*/  IMAD.MOV.U32 R12, RZ, RZ, 0x1 ;  /* 0x00000001ff0c7424 */ /* 0x000fe400078e00ff */
[----:B------:R-:W-:Y:S02]  /*1ef00*/  IMAD.MOV.U32 R11, RZ, RZ, 0x181f ;  /* 0x0000181fff0b7424 */ /* 0x000fe400078e00ff */
[----:B------:R-:W-:-:S07]  /*1ef10*/  IMAD.MOV.U32 R15, RZ, RZ, -0x1 ;  /* 0xffffffffff0f7424 */ /* 0x000fce00078e00ff */
[----:B0123--:R-:W-:Y:S05]  /*1ef20*/  WARPSYNC.COLLECTIVE R15, `(.L_x_14100) ;  /* 0x000000000f087348 */ /* 0x00ffea0003c00000 */
[----:B---3--:R3:W4:Y:S02]  /*1ef30*/  SHFL.IDX P6, R14, R13, R12, R11 ;  /* 0x0000000c0d0e7389 */ /* 0x00872400000c000b */
[----:B01234-:R-:W-:Y:S01]  /*1ef40*/  ENDCOLLECTIVE ;  /* 0x000000000000791b */ /* 0x01ffe20003800000 */
.L_x_14100:
[----:B------:R-:W-:Y:S05]  /*1ef50*/  BSYNC B1 ;  /* 0x0000000000017941 */ /* 0x000fea0003800000 */
.L_x_14099:
        /* <DEDUP_REMOVED lines=8> */
.L_x_14101:
[----:B------:R-:W-:Y:S05]  /*1efe0*/  BRA `(.L_x_14102) ;  /* 0xffffff5c00847947 */ /* 0x000fea000383ffff */
.L_x_13874:
        /* <DEDUP_REMOVED lines=8> */
.L_x_14104:
[----:B------:R-:W-:Y:S05]  /*1f070*/  BSYNC B1 ;  /* 0x0000000000017941 */ /* 0x000fea0003800000 */
.L_x_14103:
        /* <DEDUP_REMOVED lines=8> */
.L_x_14105:
[----:B------:R-:W-:Y:S05]  /*1f100*/  BRA `(.L_x_14106) ;  /* 0xffffff5c00b07947 */ /* 0x000fea000383ffff */
.L_x_13877:
        /* <DEDUP_REMOVED lines=8> */
.L_x_14108:
[----:B------:R-:W-:Y:S05]  /*1f190*/  BSYNC B1 ;  /* 0x0000000000017941 */ /* 0x000fea0003800000 */
.L_x_14107:
        /* <DEDUP_REMOVED lines=8> */
.L_x_14109:
[----:B------:R-:W-:Y:S05]  /*1f220*/  BRA `(.L_x_14110) ;  /* 0xffffff5c00dc7947 */ /* 0x000fea000383ffff */
.L_x_13896:
        /* <DEDUP_REMOVED lines=11> */
.L_x_14112:
[----:B------:R-:W-:Y:S05]  /*1f2e0*/  BSYNC B1 ;  /* 0x0000000000017941 */ /* 0x000fea0003800000 */
.L_x_14111:
[----:B------:R-:W-:Y:S05]  /*1f2f0*/  BRA `(.L_x_14113) ;  /* 0xffffff7c00407947 */ /* 0x000fea000383ffff */
.L_x_13898:
[----:B------:R-:W-:Y:S01]  /*1f300*/  BSSY B1, `(.L_x_14114) ;  /* 0x0000006000017945 */ /* 0x000fe20003800000 */
[----:B------:R-:W-:-:S07]  /*1f310*/  IMAD.MOV.U32 R15, RZ, RZ, -0x1 ;  /* 0xffffffffff0f7424 */ /* 0x000fce00078e00ff */
[----:B0-----:R-:W-:Y:S05]  /*1f320*/  WARPSYNC.COLLECTIVE R15, `(.L_x_14115) ;  /* 0x000000000f0c7348 */ /* 0x001fea0003c00000 */
[----:B------:R-:W-:Y:S02]  /*1f330*/  ELECT P6, UR62, PT ;  /* 0x00000000003e782f */ /* 0x000fe400038c0000 */
[----:B------:R-:W-:Y:S01]  /*1f340*/  MOV R14, UR62 ;  /* 0x0000003e000e7c02 */ /* 0x000fe20008000f00 */
[----:B0-----:R-:W-:Y:S10]  /*1f350*/  ENDCOLLECTIVE ;  /* 0x000000000000791b */ /* 0x001ff40003800000 */
.L_x_14115:
[----:B------:R-:W-:Y:S05]  /*1f360*/  BSYNC B1 ;  /* 0x0000000000017941 */ /* 0x000fea0003800000 */
.L_x_14114:
[----:B------:R-:W-:Y:S05]  /*1f370*/  BRA `(.L_x_13897) ;  /* 0xffffff7c00387947 */ /* 0x000fea000383ffff */
.L_x_13900:
[----:B0-----:R0:W1:Y:S02]  /*1f380*/  SYNCS.PHASECHK.TRANS64.TRYWAIT P0, [R19+URZ+0x22820], R4 ;  /* 0x02282004130075a7 */ /* 0x001064000800017f */
[----:B-1----:R-:W-:Y:S05]  /*1f390*/  @!P0 NANOSLEEP.SYNCS 0x989680 ;  /* 0x009896800000895d */ /* 0x002fea0003900000 */
[----:B------:R-:W1:Y:S02]  /*1f3a0*/  @!P0 SYNCS.PHASECHK.TRANS64 P0, [R19+URZ+0x22820], R4 ;  /* 0x02282004130085a7 */ /* 0x000e64000800007f */
[----:B-1----:R-:W-:Y:S05]  /*1f3b0*/  @!P0 BRA `(.L_x_13900) ;  /* 0xfffffffc00f08947 */ /* 0x002fea000383ffff */
[----:B------:R-:W-:Y:S05]  /*1f3c0*/  BRA `(.L_x_14116) ;  /* 0xffffff7c00487947 */ /* 0x000fea000383ffff */
.L_x_13904:
[----:B0-----:R0:W1:Y:S02]  /*1f3d0*/  SYNCS.PHASECHK.TRANS64.TRYWAIT P0, [R4+URZ+0x228a0], R9 ;  /* 0x0228a009040075a7 */ /* 0x001064000800017f */
[----:B-1----:R-:W-:Y:S05]  /*1f3e0*/  @!P0 NANOSLEEP.SYNCS 0x989680 ;  /* 0x009896800000895d */ /* 0x002fea0003900000 */
[----:B------:R-:W1:Y:S02]  /*1f3f0*/  @!P0 SYNCS.PHASECHK.TRANS64 P0, [R4+URZ+0x228a0], R9 ;  /* 0x0228a009040085a7 */ /* 0x000e64000800007f */
[----:B-1----:R-:W-:Y:S05]  /*1f400*/  @!P0 BRA `(.L_x_13904) ;  /* 0xfffffffc00f08947 */ /* 0x002fea000383ffff */
[----:B------:R-:W-:Y:S05]  /*1f410*/  BRA `(.L_x_14117) ;  /* 0xffffff7c00687947 */ /* 0x000fea000383ffff */
.L_x_13909:
[----:B-1----:R1:W2:Y:S02]  /*1f420*/  SYNCS.PHASECHK.TRANS64.TRYWAIT P0, [R4+URZ+0x228c0], R9 ;  /* 0x0228c009040075a7 */ /* 0x0022a4000800017f */
[----:B--2---:R-:W-:Y:S05]  /*1f430*/  @!P0 NANOSLEEP.SYNCS 0x989680 ;  /* 0x009896800000895d */ /* 0x004fea0003900000 */
[----:B------:R-:W2:Y:S02]  /*1f440*/  @!P0 SYNCS.PHASECHK.TRANS64 P0, [R4+URZ+0x228c0], R9 ;  /* 0x0228c009040085a7 */ /* 0x000ea4000800007f */
[----:B--2---:R-:W-:Y:S05]  /*1f450*/  @!P0 BRA `(.L_x_13909) ;  /* 0xfffffffc00f08947 */ /* 0x004fea000383ffff */
[----:B------:R-:W-:Y:S05]  /*1f460*/  BRA `(.L_x_14118) ;  /* 0xffffff7c00e87947 */ /* 0x000fea000383ffff */
.L_x_13919:
[----:B0-----:R0:W1:Y:S02]  /*1f470*/  SYNCS.PHASECHK.TRANS64.TRYWAIT P1, [R5+URZ+0x228a0], R6 ;  /* 0x0228a006050075a7 */ /* 0x001064000802017f */
[----:B-1----:R-:W-:Y:S05]  /*1f480*/  @!P1 NANOSLEEP.SYNCS 0x989680 ;  /* 0x009896800000995d */ /* 0x002fea0003900000 */
[----:B------:R-:W1:Y:S02]  /*1f490*/  @!P1 SYNCS.PHASECHK.TRANS64 P1, [R5+URZ+0x228a0], R6 ;  /* 0x0228a006050095a7 */ /* 0x000e64000802007f */
[----:B-1----:R-:W-:Y:S05]  /*1f4a0*/  @!P1 BRA `(.L_x_13919) ;  /* 0xfffffffc00f09947 */ /* 0x002fea000383ffff */
[----:B------:R-:W-:Y:S05]  /*1f4b0*/  BRA `(.L_x_14119) ;  /* 0xffffff8400787947 */ /* 0x000fea000383ffff */
.L_x_13924:
[----:B-1----:R1:W2:Y:S02]  /*1f4c0*/  SYNCS.PHASECHK.TRANS64.TRYWAIT P1, [R5+URZ+0x228c0], R6 ;  /* 0x0228c006050075a7 */ /* 0x0022a4000802017f */
[----:B--2---:R-:W-:Y:S05]  /*1f4d0*/  @!P1 NANOSLEEP.SYNCS 0x989680 ;  /* 0x009896800000995d */ /* 0x004fea0003900000 */
[----:B------:R-:W2:Y:S02]  /*1f4e0*/  @!P1 SYNCS.PHASECHK.TRANS64 P1, [R5+URZ+0x228c0], R6 ;  /* 0x0228c006050095a7 */ /* 0x000ea4000802007f */
[----:B--2---:R-:W-:Y:S05]  /*1f4f0*/  @!P1 BRA `(.L_x_13924) ;  /* 0xfffffffc00f09947 */ /* 0x004fea000383ffff */
[----:B------:R-:W-:Y:S05]  /*1f500*/  BRA `(.L_x_14120) ;  /* 0xffffff8400f47947 */ /* 0x000fea000383ffff */
.L_x_13942:
        /* <DEDUP_REMOVED lines=11> */
.L_x_14122:
[----:B------:R-:W-:Y:S05]  /*1f5c0*/  BSYNC B0 ;  /* 0x0000000000007941 */ /* 0x000fea0003800000 */
.L_x_14121:
[----:B------:R-:W-:Y:S05]  /*1f5d0*/  BRA `(.L_x_14123) ;  /* 0xffffff9400ac7947 */ /* 0x000fea000383ffff */
.L_x_13944:
[----:B------:R-:W-:Y:S01]  /*1f5e0*/  BSSY B0, `(.L_x_14124) ;  /* 0x0000006000007945 */ /* 0x000fe20003800000 */
[----:B------:R-:W-:-:S07]  /*1f5f0*/  IMAD.MOV.U32 R15, RZ, RZ, -0x1 ;  /* 0xffffffffff0f7424 */ /* 0x000fce00078e00ff */
[----:B0-----:R-:W-:Y:S05]  /*1f600*/  WARPSYNC.COLLECTIVE R15, `(.L_x_14125) ;  /* 0x000000000f0c7348 */ /* 0x001fea0003c00000 */
[----:B------:R-:W-:Y:S02]  /*1f610*/  ELECT P6, UR62, PT ;  /* 0x00000000003e782f */ /* 0x000fe400038c0000 */
[----:B------:R-:W-:Y:S01]  /*1f620*/  MOV R14, UR62 ;  /* 0x0000003e000e7c02 */ /* 0x000fe20008000f00 */
[----:B0-----:R-:W-:Y:S10]  /*1f630*/  ENDCOLLECTIVE ;  /* 0x000000000000791b */ /* 0x001ff40003800000 */
.L_x_14125:
[----:B------:R-:W-:Y:S05]  /*1f640*/  BSYNC B0 ;  /* 0x0000000000007941 */ /* 0x000fea0003800000 */
.L_x_14124:
[----:B------:R-:W-:Y:S05]  /*1f650*/  BRA `(.L_x_14126) ;  /* 0xffffff9400b07947 */ /* 0x000fea000383ffff */
.L_x_13946:
[----:B-1----:R1:W2:Y:S02]  /*1f660*/  SYNCS.PHASECHK.TRANS64.TRYWAIT P0, [R0+URZ+0x22840], R2 ;  /* 0x02284002000075a7 */ /* 0x0022a4000800017f */
[----:B--2---:R-:W-:Y:S05]  /*1f670*/  @!P0 NANOSLEEP.SYNCS 0x989680 ;  /* 0x009896800000895d */ /* 0x004fea0003900000 */
[----:B------:R-:W2:Y:S02]  /*1f680*/  @!P0 SYNCS.PHASECHK.TRANS64 P0, [R0+URZ+0x22840], R2 ;  /* 0x02284002000085a7 */ /* 0x000ea4000800007f */
[----:B--2---:R-:W-:Y:S05]  /*1f690*/  @!P0 BRA `(.L_x_13946) ;  /* 0xfffffffc00f08947 */ /* 0x004fea000383ffff */
[----:B------:R-:W-:Y:S05]  /*1f6a0*/  BRA `(.L_x_14127) ;  /* 0xffffff9800147947 */ /* 0x000fea000383ffff */
.L_x_13950:
        /* <DEDUP_REMOVED lines=15> */
.L_x_14128:
[----:B------:R-:W-:Y:S02]  /*1f7a0*/  IMAD.MOV.U32 R13, RZ, RZ, R4 ;  /* 0x000000ffff0d7224 */ /* 0x000fe400078e0004 */
[----:B------:R-:W-:-:S07]  /*1f7b0*/  IMAD.MOV.U32 R6, RZ, RZ, R14 ;  /* 0x000000ffff067224 */ /* 0x000fce00078e000e */
[----:B------:R-:W-:Y:S05]  /*1f7c0*/  WARPSYNC.COLLECTIVE R15, `(.L_x_14129) ;  /* 0x000000000f087348 */ /* 0x000fea0003c00000 */
[----:B------:R0:W1:Y:S02]  /*1f7d0*/  SHFL.IDX P6, R14, R13, R12, R11 ;  /* 0x0000000c0d0e7389 */ /* 0x00006400000c000b */
[----:B01----:R-:W-:Y:S01]  /*1f7e0*/  ENDCOLLECTIVE ;  /* 0x000000000000791b */ /* 0x003fe20003800000 */
.L_x_14129:
[----:B------:R-:W-:Y:S02]  /*1f7f0*/  IMAD.MOV.U32 R13, RZ, RZ, R3 ;  /* 0x000000ffff0d7224 */ /* 0x000fe400078e0003 */
[----:B------:R-:W-:Y:S02]  /*1f800*/  IMAD.MOV.U32 R12, RZ, RZ, 0x1 ;  /* 0x00000001ff0c7424 */ /* 0x000fe400078e00ff */
[----:B------:R-:W-:-:S07]  /*1f810*/  IMAD.MOV.U32 R7, RZ, RZ, R14 ;  /* 0x000000ffff077224 */ /* 0x000fce00078e000e */
[----:B------:R-:W-:Y:S05]  /*1f820*/  WARPSYNC.COLLECTIVE R15, `(.L_x_14130) ;  /* 0x000000000f087348 */ /* 0x000fea0003c00000 */
[----:B------:R0:W1:Y:S02]  /*1f830*/  SHFL.IDX P6, R14, R13, R12, R11 ;  /* 0x0000000c0d0e7389 */ /* 0x00006400000c000b */
[----:B01----:R-:W-:Y:S01]  /*1f840*/  ENDCOLLECTIVE ;  /* 0x000000000000791b */ /* 0x003fe20003800000 */
.L_x_14130:
        /* <DEDUP_REMOVED lines=15> */
.L_x_14131:
[----:B------:R-:W-:Y:S02]  /*1f940*/  IMAD.MOV.U32 R13, RZ, RZ, R3 ;  /* 0x000000ffff0d7224 */ /* 0x000fe400078e0003 */
[----:B------:R-:W-:Y:S02]  /*1f950*/  IMAD.MOV.U32 R12, RZ, RZ, 0x2 ;  /* 0x00000002ff0c7424 */ /* 0x000fe400078e00ff */
[----:B------:R-:W-:-:S07]  /*1f960*/  IMAD.MOV.U32 R5, RZ, RZ, R14 ;  /* 0x000000ffff057224 */ /* 0x000fce00078e000e */
[----:B------:R-:W-:Y:S05]  /*1f970*/  WARPSYNC.COLLECTIVE R15, `(.L_x_14132) ;  /* 0x000000000f087348 */ /* 0x000fea0003c00000 */
[----:B------:R0:W1:Y:S02]  /*1f980*/  SHFL.IDX P6, R14, R13, R12, R11 ;  /* 0x0000000c0d0e7389 */ /* 0x00006400000c000b */
[----:B01----:R-:W-:Y:S01]  /*1f990*/  ENDCOLLECTIVE ;  /* 0x000000000000791b */ /* 0x003fe20003800000 */
.L_x_14132:
        /* <DEDUP_REMOVED lines=10> */
[----:B------:R-:W-:-:S02]  /*1fa40*/  ISETP.GE.AND P1, PT, R5, R0, PT ;  /* 0x000000000500720c */ /* 0x000fc40003f26270 */
[----:B0-----:R-:W-:-:S11]  /*1fa50*/  MOV R6, R14 ;  /* 0x0000000e00067202 */ /* 0x001fd60000000f00 */
[----:B------:R-:W-:Y:S05]  /*1fa60*/  WARPSYNC.COLLECTIVE R15, `(.L_x_14133) ;  /* 0x000000000f087348 */ /* 0x000fea0003c00000 */
[----:B------:R0:W1:Y:S02]  /*1fa70*/  SHFL.IDX P6, R14, R13, R12, R11 ;  /* 0x0000000c0d0e7389 */ /* 0x00006400000c000b */
[----:B01----:R-:W-:Y:S01]  /*1fa80*/  ENDCOLLECTIVE ;  /* 0x000000000000791b */ /* 0x003fe20003800000 */
.L_x_14133:
[----:B------:R-:W-:Y:S02]  /*1fa90*/  IMAD.MOV.U32 R13, RZ, RZ, R3 ;  /* 0x000000ffff0d7224 */ /* 0x000fe400078e0003 */
[----:B------:R-:W-:Y:S02]  /*1faa0*/  IMAD.MOV.U32 R12, RZ, RZ, 0x3 ;  /* 0x00000003ff0c7424 */ /* 0x000fe400078e00ff */
[----:B------:R-:W-:-:S07]  /*1fab0*/  IMAD.MOV.U32 R5, RZ, RZ, R14 ;  /* 0x000000ffff057224 */ /* 0x000fce00078e000e */
[----:B------:R-:W-:Y:S05]  /*1fac0*/  WARPSYNC.COLLECTIVE R15, `(.L_x_14134) ;  /* 0x000000000f087348 */ /* 0x000fea0003c00000 */
[----:B------:R0:W1:Y:S02]  /*1fad0*/  SHFL.IDX P6, R14, R13, R12, R11 ;  /* 0x0000000c0d0e7389 */ /* 0x00006400000c000b */
[----:B01----:R-:W-:Y:S01]  /*1fae0*/  ENDCOLLECTIVE ;  /* 0x000000000000791b */ /* 0x003fe20003800000 */
.L_x_14134:
        /* <DEDUP_REMOVED lines=15> */
.L_x_14135:
[----:B------:R-:W-:Y:S02]  /*1fbe0*/  IMAD.MOV.U32 R13, RZ, RZ, R3 ;  /* 0x000000ffff0d7224 */ /* 0x000fe400078e0003 */
[----:B------:R-:W-:Y:S02]  /*1fbf0*/  IMAD.MOV.U32 R12, RZ, RZ, 0x4 ;  /* 0x00000004ff0c7424 */ /* 0x000fe400078e00ff */
[----:B------:R-:W-:-:S07]  /*1fc00*/  IMAD.MOV.U32 R5, RZ, RZ, R14 ;  /* 0x000000ffff057224 */ /* 0x000fce00078e000e */
[----:B------:R-:W-:Y:S05]  /*1fc10*/  WARPSYNC.COLLECTIVE R15, `(.L_x_14136) ;  /* 0x000000000f087348 */ /* 0x000fea0003c00000 */
[----:B------:R0:W1:Y:S02]  /*1fc20*/  SHFL.IDX P6, R14, R13, R12, R11 ;  /* 0x0000000c0d0e7389 */ /* 0x00006400000c000b */
[----:B01----:R-:W-:Y:S01]  /*1fc30*/  ENDCOLLECTIVE ;  /* 0x000000000000791b */ /* 0x003fe20003800000 */
.L_x_14136:
        /* <DEDUP_REMOVED lines=15> */
.L_x_14137:
[----:B------:R-:W-:Y:S02]  /*1fd30*/  IMAD.MOV.U32 R13, RZ, RZ, R3 ;  /* 0x000000ffff0d7224 */ /* 0x000fe400078e0003 */
[----:B------:R-:W-:Y:S02]  /*1fd40*/  IMAD.MOV.U32 R12, RZ, RZ, 0x5 ;  /* 0x00000005ff0c7424 */ /* 0x000fe400078e00ff */
[----:B------:R-:W-:-:S07]  /*1fd50*/  IMAD.MOV.U32 R5, RZ, RZ, R14 ;  /* 0x000000ffff057224 */ /* 0x000fce00078e000e */
[----:B------:R-:W-:Y:S05]  /*1fd60*/  WARPSYNC.COLLECTIVE R15, `(.L_x_14138) ;  /* 0x000000000f087348 */ /* 0x000fea0003c00000 */
[----:B------:R0:W1:Y:S02]  /*1fd70*/  SHFL.IDX P6, R14, R13, R12, R11 ;  /* 0x0000000c0d0e7389 */ /* 0x00006400000c000b */
[----:B01----:R-:W-:Y:S01]  /*1fd80*/  ENDCOLLECTIVE ;  /* 0x000000000000791b */ /* 0x003fe20003800000 */
.L_x_14138:
        /* <DEDUP_REMOVED lines=15> */
.L_x_14139:
[----:B------:R-:W-:Y:S01]  /*1fe80*/  IMAD.MOV.U32 R13, RZ, RZ, R3 ;  /* 0x000000ffff0d7224 */ /* 0x000fe200078e0003 */
[----:B------:R-:W-:Y:S01]  /*1fe90*/  MOV R12, 0x6 ;  /* 0x00000006000c7802 */ /* 0x000fe20000000f00 */
[----:B------:R-:W-:-:S07]  /*1fea0*/  IMAD.MOV.U32 R5, RZ, RZ, R14 ;  /* 0x000000ffff057224 */ /* 0x000fce00078e000e */
[----:B------:R-:W-:Y:S05]  /*1feb0*/  WARPSYNC.COLLECTIVE R15, `(.L_x_14140) ;  /* 0x000000000f087348 */ /* 0x000fea0003c00000 */
[----:B------:R0:W1:Y:S02]  /*1fec0*/  SHFL.IDX P6, R14, R13, R12, R11 ;  /* 0x0000000c0d0e7389 */ /* 0x00006400000c000b */
[----:B01----:R-:W-:Y:S01]  /*1fed0*/  ENDCOLLECTIVE ;  /* 0x000000000000791b */ /* 0x003fe20003800000 */
.L_x_14140:
        /* <DEDUP_REMOVED lines=13> */
.L_x_14141:
        /* <DEDUP_REMOVED lines=8> */
.L_x_14142:
        /* <DEDUP_REMOVED lines=13> */
.L_x_14143:
[----:B------:R-:W-:Y:S01]  /*20100*/  IMAD.MOV.U32 R3, RZ, RZ, R14 ;  /* 0x000000ffff037224 */ /* 0x000fe200078e000e */
[----:B------:R-:W-:Y:S06]  /*20110*/  BRA `(.L_x_14144) ;  /* 0xffffff9800987947 */ /* 0x000fec000383ffff */
.L_x_13953:
[----:B0-----:R0:W1:Y:S02]  /*20120*/  SYNCS.PHASECHK.TRANS64.TRYWAIT P0, [R19+URZ+0x22820], R0 ;  /* 0x02282000130075a7 */ /* 0x001064000800017f */
[----:B-1----:R-:W-:Y:S05]  /*20130*/  @!P0 NANOSLEEP.SYNCS 0x989680 ;  /* 0x009896800000895d */ /* 0x002fea0003900000 */
[----:B------:R-:W1:Y:S02]  /*20140*/  @!P0 SYNCS.PHASECHK.TRANS64 P0, [R19+URZ+0x22820], R0 ;  /* 0x02282000130085a7 */ /* 0x000e64000800007f */
[----:B-1----:R-:W-:Y:S05]  /*20150*/  @!P0 BRA `(.L_x_13953) ;  /* 0xfffffffc00f08947 */ /* 0x002fea000383ffff */
[----:B------:R-:W-:Y:S05]  /*20160*/  BRA `(.L_x_14145) ;  /* 0xffffff9800f47947 */ /* 0x000fea000383ffff */
.L_x_13957:
[----:B0-----:R0:W1:Y:S02]  /*20170*/  SYNCS.PHASECHK.TRANS64.TRYWAIT P0, [R2+URZ+0x22860], R0 ;  /* 0x02286000020075a7 */ /* 0x001064000800017f */
[----:B-1----:R-:W-:Y:S05]  /*20180*/  @!P0 NANOSLEEP.SYNCS 0x989680 ;  /* 0x009896800000895d */ /* 0x002fea0003900000 */
[----:B------:R-:W1:Y:S02]  /*20190*/  @!P0 SYNCS.PHASECHK.TRANS64 P0, [R2+URZ+0x22860], R0 ;  /* 0x02286000020085a7 */ /* 0x000e64000800007f */
[----:B-1----:R-:W-:Y:S05]  /*201a0*/  @!P0 BRA `(.L_x_13957) ;  /* 0xfffffffc00f08947 */ /* 0x002fea000383ffff */
[----:B------:R-:W-:Y:S05]  /*201b0*/  BRA `(.L_x_14146) ;  /* 0xffffff9c00187947 */ /* 0x000fea000383ffff */
.L_x_13972:
[----:B-1----:R1:W2:Y:S02]  /*201c0*/  SYNCS.PHASECHK.TRANS64.TRYWAIT P0, [R2+URZ+0x22840], R6 ;  /* 0x02284006020075a7 */ /* 0x0022a4000800017f */
[----:B--2---:R-:W-:Y:S05]  /*201d0*/  @!P0 NANOSLEEP.SYNCS 0x989680 ;  /* 0x009896800000895d */ /* 0x004fea0003900000 */
[----:B------:R-:W2:Y:S02]  /*201e0*/  @!P0 SYNCS.PHASECHK.TRANS64 P0, [R2+URZ+0x22840], R6 ;  /* 0x02284006020085a7 */ /* 0x000ea4000800007f */
[----:B--2---:R-:W-:Y:S05]  /*201f0*/  @!P0 BRA `(.L_x_13972) ;  /* 0xfffffffc00f08947 */ /* 0x004fea000383ffff */
[----:B------:R-:W-:Y:S05]  /*20200*/  BRA `(.L_x_14147) ;  /* 0xffffffa400407947 */ /* 0x000fea000383ffff */
.L_x_13977:
[----:B0-----:R0:W2:Y:S02]  /*20210*/  SYNCS.PHASECHK.TRANS64.TRYWAIT P0, [R2+URZ+0x22860], R6 ;  /* 0x02286006020075a7 */ /* 0x0010a4000800017f */
[----:B--2---:R-:W-:Y:S05]  /*20220*/  @!P0 NANOSLEEP.SYNCS 0x989680 ;  /* 0x009896800000895d */ /* 0x004fea0003900000 */
[----:B------:R-:W2:Y:S02]  /*20230*/  @!P0 SYNCS.PHASECHK.TRANS64 P0, [R2+URZ+0x22860], R6 ;  /* 0x02286006020085a7 */ /* 0x000ea4000800007f */
[----:B--2---:R-:W-:Y:S05]  /*20240*/  @!P0 BRA `(.L_x_13977) ;  /* 0xfffffffc00f08947 */ /* 0x004fea000383ffff */
[----:B------:R-:W-:Y:S05]  /*20250*/  BRA `(.L_x_14148) ;  /* 0xffffffa400c07947 */ /* 0x000fea000383ffff */
.L_x_13988:
[----:B-1----:R1:W2:Y:S02]  /*20260*/  SYNCS.PHASECHK.TRANS64.TRYWAIT P0, [R3+URZ+0x22840], R2 ;  /* 0x02284002030075a7 */ /* 0x0022a4000800017f */
[----:B--2---:R-:W-:Y:S05]  /*20270*/  @!P0 NANOSLEEP.SYNCS 0x989680 ;  /* 0x009896800000895d */ /* 0x004fea0003900000 */
[----:B------:R-:W2:Y:S02]  /*20280*/  @!P0 SYNCS.PHASECHK.TRANS64 P0, [R3+URZ+0x22840], R2 ;  /* 0x02284002030085a7 */ /* 0x000ea4000800007f */
[----:B--2---:R-:W-:Y:S05]  /*20290*/  @!P0 BRA `(.L_x_13988) ;  /* 0xfffffffc00f08947 */ /* 0x004fea000383ffff */
[----:B------:R-:W-:Y:S05]  /*202a0*/  BRA `(.L_x_14149) ;  /* 0xffffffac00b07947 */ /* 0x000fea000383ffff */
.L_x_13993:
[----:B0-----:R0:W2:Y:S02]  /*202b0*/  SYNCS.PHASECHK.TRANS64.TRYWAIT P0, [R3+URZ+0x22860], R2 ;  /* 0x02286002030075a7 */ /* 0x0010a4000800017f */
[----:B--2---:R-:W-:Y:S05]  /*202c0*/  @!P0 NANOSLEEP.SYNCS 0x989680 ;  /* 0x009896800000895d */ /* 0x004fea0003900000 */
[----:B------:R-:W2:Y:S02]  /*202d0*/  @!P0 SYNCS.PHASECHK.TRANS64 P0, [R3+URZ+0x22860], R2 ;  /* 0x02286002030085a7 */ /* 0x000ea4000800007f */
[----:B--2---:R-:W-:Y:S05]  /*202e0*/  @!P0 BRA `(.L_x_13993) ;  /* 0xfffffffc00f08947 */ /* 0x004fea000383ffff */
[----:B------:R-:W-:Y:S05]  /*202f0*/  BRA `(.L_x_14150) ;  /* 0xffffffb0002c7947 */ /* 0x000fea000383ffff */
.L_x_14004:
[----:B-1----:R1:W2:Y:S02]  /*20300*/  SYNCS.PHASECHK.TRANS64.TRYWAIT P0, [R3+URZ+0x22840], R2 ;  /* 0x02284002030075a7 */ /* 0x0022a4000800017f */
[----:B--2---:R-:W-:Y:S05]  /*20310*/  @!P0 NANOSLEEP.SYNCS 0x989680 ;  /* 0x009896800000895d */ /* 0x004fea0003900000 */
[----:B------:R-:W2:Y:S02]  /*20320*/  @!P0 SYNCS.PHASECHK.TRANS64 P0, [R3+URZ+0x22840], R2 ;  /* 0x02284002030085a7 */ /* 0x000ea4000800007f */
[----:B--2---:R-:W-:Y:S05]  /*20330*/  @!P0 BRA `(.L_x_14004) ;  /* 0xfffffffc00f08947 */ /* 0x004fea000383ffff */
[----:B------:R-:W-:Y:S05]  /*20340*/  BRA `(.L_x_14151) ;  /* 0xffffffb400fc7947 */ /* 0x000fea000383ffff */
.L_x_14009:
[----:B--2---:R2:W3:Y:S02]  /*20350*/  SYNCS.PHASECHK.TRANS64.TRYWAIT P0, [R3+URZ+0x22860], R2 ;  /* 0x02286002030075a7 */ /* 0x0044e4000800017f */
[----:B---3--:R-:W-:Y:S05]  /*20360*/  @!P0 NANOSLEEP.SYNCS 0x989680 ;  /* 0x009896800000895d */ /* 0x008fea0003900000 */
[----:B------:R-:W3:Y:S02]  /*20370*/  @!P0 SYNCS.PHASECHK.TRANS64 P0, [R3+URZ+0x22860], R2 ;  /* 0x02286002030085a7 */ /* 0x000ee4000800007f */
[----:B---3--:R-:W-:Y:S05]  /*20380*/  @!P0 BRA `(.L_x_14009) ;  /* 0xfffffffc00f08947 */ /* 0x008fea000383ffff */
[----:B------:R-:W-:Y:S05]  /*20390*/  BRA `(.L_x_14152) ;  /* 0xffffffb8007c7947 */ /* 0x000fea000383ffff */
.L_x_14021:
        /* <DEDUP_REMOVED lines=9> */
.L_x_14154:
[----:B------:R-:W-:Y:S05]  /*20430*/  BSYNC B0 ;  /* 0x0000000000007941 */ /* 0x000fea0003800000 */
.L_x_14153:
        /* <DEDUP_REMOVED lines=9> */
.L_x_14155:
        /* <DEDUP_REMOVED lines=26> */
.L_x_14156:
        /* <DEDUP_REMOVED lines=8> */
.L_x_14157:
        /* <DEDUP_REMOVED lines=8> */
.L_x_14158:
        /* <DEDUP_REMOVED lines=8> */
.L_x_14159:
        /* <DEDUP_REMOVED lines=8> */
.L_x_14160:
        /* <DEDUP_REMOVED lines=9> */
.L_x_14161:
[----:B------:R-:W-:Y:S01]  /*20900*/  IMAD.MOV.U32 R9, RZ, RZ, R14 ;  /* 0x000000ffff097224 */ /* 0x000fe200078e000e */
[----:B------:R-:W-:Y:S06]  /*20910*/  BRA `(.L_x_14162) ;  /* 0xffffffbc00cc7947 */ /* 0x000fec000383ffff */
.L_x_14024:
        /* <DEDUP_REMOVED lines=8> */
.L_x_14164:
[----:B------:R-:W-:Y:S05]  /*209a0*/  BSYNC B0 ;  /* 0x0000000000007941 */ /* 0x000fea0003800000 */
.L_x_14163:
        /* <DEDUP_REMOVED lines=10> */
.L_x_14165:
        /* <DEDUP_REMOVED lines=8> */
.L_x_14166:
        /* <DEDUP_REMOVED lines=8> */
.L_x_14167:
        /* <DEDUP_REMOVED lines=8> */
.L_x_14168:
        /* <DEDUP_REMOVED lines=9> */
.L_x_14169:
[----:B------:R-:W-:Y:S01]  /*20c60*/  IMAD.MOV.U32 R9, RZ, RZ, R14 ;  /* 0x000000ffff097224 */ /* 0x000fe200078e000e */
[----:B------:R-:W-:Y:S06]  /*20c70*/  BRA `(.L_x_14170) ;  /* 0xffffffbc00a07947 */ /* 0x000fec000383ffff */
.L_x_14026:
[----:B------:R-:W-:Y:S01]  /*20c80*/  BSSY B0, `(.L_x_14171) ;  /* 0x0000006000007945 */ /* 0x000fe20003800000 */
[----:B------:R-:W-:Y:S01]  /*20c90*/  PLOP3.LUT P6, PT, P6, PT, PT, 0x8, 0x0 ;  /* 0x000000000000781c */ /* 0x000fe200037ce170 */
[----:B------:R-:W-:-:S12]  /*20ca0*/  IMAD.MOV.U32 R15, RZ, RZ, -0x1 ;  /* 0xffffffffff0f7424 */ /* 0x000fd800078e00ff */
[----:B0-----:R-:W-:Y:S05]  /*20cb0*/  WARPSYNC.COLLECTIVE R15, `(.L_x_14172) ;  /* 0x000000000f087348 */ /* 0x001fea0003c00000 */
[----:B------:R-:W-:Y:S01]  /*20cc0*/  VOTE.ANY R14, PT, P6 ;  /* 0x00000000000e7806 */ /* 0x000fe200030e0100 */
[----:B0-----:R-:W-:Y:S06]  /*20cd0*/  ENDCOLLECTIVE ;  /* 0x000000000000791b */ /* 0x001fec0003800000 */
.L_x_14172:
[----:B------:R-:W-:Y:S05]  /*20ce0*/  BSYNC B0 ;  /* 0x0000000000007941 */ /* 0x000fea0003800000 */
.L_x_14171:
        /* <DEDUP_REMOVED lines=10> */
.L_x_14173:
[----:B------:R-:W-:Y:S02]  /*20d90*/  IMAD.MOV.U32 R13, RZ, RZ, R6 ;  /* 0x000000ffff0d7224 */ /* 0x000fe400078e0006 */
[----:B------:R-:W-:-:S07]  /*20da0*/  IMAD.MOV.U32 R4, RZ, RZ, R14 ;  /* 0x000000ffff047224 */ /* 0x000fce00078e000e */
[----:B------:R-:W-:Y:S05]  /*20db0*/  WARPSYNC.COLLECTIVE R15, `(.L_x_14174) ;  /* 0x000000000f087348 */ /* 0x000fea0003c00000 */
[----:B------:R0:W1:Y:S02]  /*20dc0*/  SHFL.IDX P6, R14, R13, R12, R11 ;  /* 0x0000000c0d0e7389 */ /* 0x00006400000c000b */
[----:B01----:R-:W-:Y:S01]  /*20dd0*/  ENDCOLLECTIVE ;  /* 0x000000000000791b */ /* 0x003fe20003800000 */
.L_x_14174:
[----:B------:R-:W-:Y:S02]  /*20de0*/  IMAD.MOV.U32 R6, RZ, RZ, R14 ;  /* 0x000000ffff067224 */ /* 0x000fe400078e000e */
[----:B------:R-:W-:-:S05]  /*20df0*/  IMAD.IADD R10, R3, 0x1, R10 ;  /* 0x00000001030a7824 */ /* 0x000fca00078e020a */
[----:B------:R0:W-:Y:S01]  /*20e00*/  STL [R1+0xc], R10 ;  /* 0x00000c0a01007387 */ /* 0x0001e20000100800 */
[----:B------:R-:W-:Y:S05]  /*20e10*/  BRA `(.L_x_14175) ;  /* 0xffffffbc00807947 */ /* 0x000fea000383ffff */
.L_x_14028:
        /* <DEDUP_REMOVED lines=8> */
.L_x_14177:
[----:B------:R-:W-:Y:S05]  /*20ea0*/  BSYNC B0 ;  /* 0x0000000000007941 */ /* 0x000fea0003800000 */
.L_x_14176:
[----:B------:R-:W-:Y:S01]  /*20eb0*/  IMAD.MOV.U32 R8, RZ, RZ, R14 ;  /* 0x000000ffff087224 */ /* 0x000fe200078e000e */
[----:B------:R-:W-:Y:S06]  /*20ec0*/  BRA `(.L_x_14027) ;  /* 0xffffffbc006c7947 */ /* 0x000fec000383ffff */
.L_x_14034:
[----:B0-----:R0:W1:Y:S02]  /*20ed0*/  SYNCS.PHASECHK.TRANS64.TRYWAIT P0, [R0+URZ+0x22820], R3 ;  /* 0x02282003000075a7 */ /* 0x001064000800017f */
[----:B-1----:R-:W-:Y:S05]  /*20ee0*/  @!P0 NANOSLEEP.SYNCS 0x989680 ;  /* 0x009896800000895d */ /* 0x002fea0003900000 */
[----:B------:R-:W1:Y:S02]  /*20ef0*/  @!P0 SYNCS.PHASECHK.TRANS64 P0, [R0+URZ+0x22820], R3 ;  /* 0x02282003000085a7 */ /* 0x000e64000800007f */
[----:B-1----:R-:W-:Y:S05]  /*20f00*/  @!P0 BRA `(.L_x_14034) ;  /* 0xfffffffc00f08947 */ /* 0x002fea000383ffff */
[----:B------:R-:W-:Y:S05]  /*20f10*/  BRA `(.L_x_14178) ;  /* 0xffffffc800087947 */ /* 0x000fea000383ffff */
.L_x_14035:
        /* <DEDUP_REMOVED lines=11> */
.L_x_14180:
[----:B------:R-:W-:Y:S05]  /*20fd0*/  BSYNC B0 ;  /* 0x0000000000007941 */ /* 0x000fea0003800000 */
.L_x_14179:
[----:B------:R-:W-:Y:S05]  /*20fe0*/  BRA `(.L_x_14181) ;  /* 0xffffffc400f07947 */ /* 0x000fea000383ffff */
.L_x_14036:
[----:B------:R-:W-:Y:S01]  /*20ff0*/  BSSY B0, `(.L_x_14182) ;  /* 0x0000006000007945 */ /* 0x000fe20003800000 */
[----:B------:R-:W-:-:S07]  /*21000*/  IMAD.MOV.U32 R15, RZ, RZ, -0x1 ;  /* 0xffffffffff0f7424 */ /* 0x000fce00078e00ff */
[----:B01----:R-:W-:Y:S05]  /*21010*/  WARPSYNC.COLLECTIVE R15, `(.L_x_14183) ;  /* 0x000000000f0c7348 */ /* 0x003fea0003c00000 */
[----:B------:R-:W-:Y:S02]  /*21020*/  ELECT P6, UR62, PT ;  /* 0x00000000003e782f */ /* 0x000fe400038c0000 */
[----:B------:R-:W-:Y:S01]  /*21030*/  MOV R14, UR62 ;  /* 0x0000003e000e7c02 */ /* 0x000fe20008000f00 */
[----:B01----:R-:W-:Y:S10]  /*21040*/  ENDCOLLECTIVE ;  /* 0x000000000000791b */ /* 0x003ff40003800000 */
.L_x_14183:
[----:B------:R-:W-:Y:S05]  /*21050*/  BSYNC B0 ;  /* 0x0000000000007941 */ /* 0x000fea0003800000 */
.L_x_14182:
[----:B------:R-:W-:Y:S05]  /*21060*/  BRA `(.L_x_14184) ;  /* 0xffffffc400e47947 */ /* 0x000fea000383ffff */
.L_x_14038:
[----:B0-----:R0:W1:Y:S02]  /*21070*/  SYNCS.PHASECHK.TRANS64.TRYWAIT P0, [R6+URZ], R5 ;  /* 0x00000005060075a7 */ /* 0x001064000800017f */
[----:B-1----:R-:W-:Y:S05]  /*21080*/  @!P0 NANOSLEEP.SYNCS 0x989680 ;  /* 0x009896800000895d */ /* 0x002fea0003900000 */
[----:B------:R-:W1:Y:S02]  /*21090*/  @!P0 SYNCS.PHASECHK.TRANS64 P0, [R6+URZ], R5 ;  /* 0x00000005060085a7 */ /* 0x000e64000800007f */
[----:B-1----:R-:W-:Y:S05]  /*210a0*/  @!P0 BRA `(.L_x_14038) ;  /* 0xfffffffc00f08947 */ /* 0x002fea000383ffff */
[----:B------:R-:W-:Y:S05]  /*210b0*/  BRA `(.L_x_14185) ;  /* 0xffffffc800207947 */ /* 0x000fea000383ffff */
.L_x_14039:
[----:B-1----:R1:W2:Y:S02]  /*210c0*/  SYNCS.PHASECHK.TRANS64.TRYWAIT P0, [R7+URZ], R2 ;  /* 0x00000002070075a7 */ /* 0x0022a4000800017f */
[----:B--2---:R-:W-:Y:S05]  /*210d0*/  @!P0 NANOSLEEP.SYNCS 0x989680 ;  /* 0x009896800000895d */ /* 0x004fea0003900000 */
[----:B------:R-:W2:Y:S02]  /*210e0*/  @!P0 SYNCS.PHASECHK.TRANS64 P0, [R7+URZ], R2 ;  /* 0x00000002070085a7 */ /* 0x000ea4000800007f */
[----:B--2---:R-:W-:Y:S05]  /*210f0*/  @!P0 BRA `(.L_x_14039) ;  /* 0xfffffffc00f08947 */ /* 0x004fea000383ffff */
[----:B------:R-:W-:Y:S05]  /*21100*/  BRA `(.L_x_14186) ;  /* 0xffffffc800147947 */ /* 0x000fea000383ffff */
.L_x_14041:
[----:B--2---:R2:W3:Y:S02]  /*21110*/  SYNCS.PHASECHK.TRANS64.TRYWAIT P0, [R4+URZ], R5 ;  /* 0x00000005040075a7 */ /* 0x0044e4000800017f */
[----:B---3--:R-:W-:Y:S05]  /*21120*/  @!P0 NANOSLEEP.SYNCS 0x989680 ;  /* 0x009896800000895d */ /* 0x008fea0003900000 */
[----:B------:R-:W3:Y:S02]  /*21130*/  @!P0 SYNCS.PHASECHK.TRANS64 P0, [R4+URZ], R5 ;  /* 0x00000005040085a7 */ /* 0x000ee4000800007f */
[----:B---3--:R-:W-:Y:S05]  /*21140*/  @!P0 BRA `(.L_x_14041) ;  /* 0xfffffffc00f08947 */ /* 0x008fea000383ffff */
[----:B------:R-:W-:Y:S05]  /*21150*/  BRA `(.L_x_14187) ;  /* 0xffffffc8001c7947 */ /* 0x000fea000383ffff */
.L_x_14188:
        /* <DEDUP_REMOVED lines=10> */
.L_x_15032:


//--------------------- .text._ZN7cutlass13device_kernelIN5flash11enable_sm90INS1_16FlashAttnFwdSm90INS1_25CollectiveMainloopFwdSm90ILi2EN4cute5tupleIJNS5_1CILi1EEES8_S8_EEENS6_IJNS7_ILi128EEENS7_ILi96EEENS7_ILi64EEEEEELi256ENS_6half_tEfNS_4arch4Sm90ELb1ELb0ELb0ELb1ELb0ELb0ELb1ELb1ELb0ELb1ELb1ELb0EEENS1_21CollectiveEpilogueFwdINS6_IJSA_NS7_ILi256EEESB_EEES9_SE_SG_Li256ELb1ELb1ELb1ELb0EEENS1_36VarlenDynamicPersistentTileSchedulerILi128ELi96ELi256ELi128ELb1ELb1ELb1ELb1ELb1ELb1EEEEEEEEEvNT_6ParamsE --------------------------
	.section	.text._ZN7cutlass13device_kernelIN5flash11enable_sm90INS1_16FlashAttnFwdSm90INS1_25CollectiveMainloopFwdSm90ILi2EN4cute5tupleIJNS5_1CILi1EEES8_S8_EEENS6_IJNS7_ILi128EEENS7_ILi96EEENS7_ILi64EEEEEELi256ENS_6half_tEfNS_4arch4Sm90ELb1ELb0ELb0ELb1ELb0ELb0ELb1ELb1ELb0ELb1ELb1ELb0EEENS1_21CollectiveEpilogueFwdINS6_IJSA_NS7_ILi256EEESB_EEES9_SE_SG_Li256ELb1ELb1ELb1ELb0EEENS1_36VarlenDynamicPersistentTileSchedulerILi128ELi96ELi256ELi128ELb1ELb1ELb1ELb1ELb1ELb1EEEEEEEEEvNT_6ParamsE,"ax",@progbits
	.align	128
.text._ZN7cutlass13device_kernelIN5flash11enable_sm90INS1_16FlashAttnFwdSm90INS1_25CollectiveMainloopFwdSm90ILi2EN4cute5tupleIJNS5_1CILi1EEES8_S8_EEENS6_IJNS7_ILi128EEENS7_ILi96EEENS7_ILi64EEEEEELi256ENS_6half_tEfNS_4arch4Sm90ELb1ELb0ELb0ELb1ELb0ELb0ELb1ELb1ELb0ELb1ELb1ELb0EEENS1_21CollectiveEpilogueFwdINS6_IJSA_NS7_ILi256EEESB_EEES9_SE_SG_Li256ELb1ELb1ELb1ELb0EEENS1_36VarlenDynamicPersistentTileSchedulerILi128ELi96ELi256ELi128ELb1ELb1ELb1ELb1ELb1ELb1EEEEEEEEEvNT_6ParamsE:
        .type           _ZN7cutlass13device_kernelIN5flash11enable_sm90INS1_16FlashAttnFwdSm90INS1_25CollectiveMainloopFwdSm90ILi2EN4cute5tupleIJNS5_1CILi1EEES8_S8_EEENS6_IJNS7_ILi128EEENS7_ILi96EEENS7_ILi64EEEEEELi256ENS_6half_tEfNS_4arch4Sm90ELb1ELb0ELb0ELb1ELb0ELb0ELb1ELb1ELb0ELb1ELb1ELb0EEENS1_21CollectiveEpilogueFwdINS6_IJSA_NS7_ILi256EEESB_EEES9_SE_SG_Li256ELb1ELb1ELb1ELb0EEENS1_36VarlenDynamicPersistentTileSchedulerILi128ELi96ELi256ELi128ELb1ELb1ELb1ELb1ELb1ELb1EEEEEEEEEvNT_6ParamsE,@function
        .size           _ZN7cutlass13device_kernelIN5flash11enable_sm90INS1_16FlashAttnFwdSm90INS1_25CollectiveMainloopFwdSm90ILi2EN4cute5tupleIJNS5_1CILi1EEES8_S8_EEENS6_IJNS7_ILi128EEENS7_ILi96EEENS7_ILi64EEEEEELi256ENS_6half_tEfNS_4arch4Sm90ELb1ELb0ELb0ELb1ELb0ELb0ELb1ELb1ELb0ELb1ELb1ELb0EEENS1_21CollectiveEpilogueFwdINS6_IJSA_NS7_ILi256EEESB_EEES9_SE_SG_Li256ELb1ELb1ELb1ELb0EEENS1_36VarlenDynamicPersistentTileSchedulerILi128ELi96ELi256ELi128ELb1ELb1ELb1ELb1ELb1ELb1EEEEEEEEEvNT_6ParamsE,(.L_x_15033 - _ZN7cutlass13device_kernelIN5flash11enable_sm90INS1_16FlashAttnFwdSm90INS1_25CollectiveMainloopFwdSm90ILi2EN4cute5tupleIJNS5_1CILi1EEES8_S8_EEENS6_IJNS7_ILi128EEENS7_ILi96EEENS7_ILi64EEEEEELi256ENS_6half_tEfNS_4arch4Sm90ELb1ELb0ELb0ELb1ELb0ELb0ELb1ELb1ELb0ELb1ELb1ELb0EEENS1_21CollectiveEpilogueFwdINS6_IJSA_NS7_ILi256EEESB_EEES9_SE_SG_Li256ELb1ELb1ELb1ELb0EEENS1_36VarlenDynamicPersistentTileSchedulerILi128ELi96ELi256ELi128ELb1ELb1ELb1ELb1ELb1ELb1EEEEEEEEEvNT_6ParamsE)
        .other          _ZN7cutlass13device_kernelIN5flash11enable_sm90INS1_16FlashAttnFwdSm90INS1_25CollectiveMainloopFwdSm90ILi2EN4cute5tupleIJNS5_1CILi1EEES8_S8_EEENS6_IJNS7_ILi128EEENS7_ILi96EEENS7_ILi64EEEEEELi256ENS_6half_tEfNS_4arch4Sm90ELb1ELb0ELb0ELb1ELb0ELb0ELb1ELb1ELb0ELb1ELb1ELb0EEENS1_21CollectiveEpilogueFwdINS6_IJSA_NS7_ILi256EEESB_EEES9_SE_SG_Li256ELb1ELb1ELb1ELb0EEENS1_36VarlenDynamicPersistentTileSchedulerILi128ELi96ELi256ELi128ELb1ELb1ELb1ELb1ELb1ELb1EEEEEEEEEvNT_6ParamsE,@"STO_CUDA_ENTRY STV_DEFAULT"
_ZN7cutlass13device_kernelIN5flash11enable_sm90INS1_16FlashAttnFwdSm90INS1_25CollectiveMainloopFwdSm90ILi2EN4cute5tupleIJNS5_1CILi1EEES8_S8_EEENS6_IJNS7_ILi128EEENS7_ILi96EEENS7_ILi64EEEEEELi256ENS_6half_tEfNS_4arch4Sm90ELb1ELb0ELb0ELb1ELb0ELb0ELb1ELb1ELb0ELb1ELb1ELb0EEENS1_21CollectiveEpilogueFwdINS6_IJSA_NS7_ILi256EEESB_EEES9_SE_SG_Li256ELb1ELb1ELb1ELb0EEENS1_36VarlenDynamicPersistentTileSchedulerILi128ELi96ELi256ELi128ELb1ELb1ELb1ELb1ELb1ELb1EEEEEEEEEvNT_6ParamsE:
        /* <DEDUP_REMOVED lines=17> */
.L_x_14190:
[----:B------:R-:W-:Y:S05]  /*0110*/  BSYNC B0 ;  /* 0x0000000000007941 */ /* 0x000fea0003800000 */
.L_x_14189:
        /* <DEDUP_REMOVED lines=42> */
.L_x_14191:
        /* <DEDUP_REMOVED lines=22> */
.L_x_14192:
        /* <DEDUP_REMOVED lines=18> */
.L_x_14193:
        /* <DEDUP_REMOVED lines=22> */
.L_x_14194:
        /* <DEDUP_REMOVED lines=22> */
.L_x_14195:
        /* <DEDUP_REMOVED lines=8> */
.L_x_14197:
        /* <DEDUP_REMOVED lines=18> */
[----:B------:R-:W3:Y:S01]  /*0aa0*/  LDL R11, [R1+0x78] ;  /* 0x00007800010b7983 */ /* 0x000ee20000100800 */
        /* <DEDUP_REMOVED lines=24> */
[----:B------:R-:W-:Y:S02]  /*0c30*/  LEA.HI R7, R7, R12, RZ, 0x5 ;  /* 0x0000000c07077211 */ /* 0x000fe400078f28ff */
[----:B------:R-:W-:Y:S01]  /*0c40*/  LEA.HI R2, R2, R3, RZ, 0x1 ;  /* 0x0000000302027211 */ /* 0x000fe200078f08ff */
[----:B------:R-:W-:Y:S01]  /*0c50*/  IMAD.IADD R0, R0, 0x1, -R9 ;  /* 0x0000000100007824 */ /* 0x000fe200078e0a09 */
[----:B------:R-:W-:Y:S01]  /*0c60*/  SHF.R.S32.HI R7, RZ, 0x5, R7 ;  /* 0x00000005ff077819 */ /* 0x000fe20000011407 */
[----:B------:R-:W-:Y:S01]  /*0c70*/  IMAD.IADD R5, R6, 0x1, -R5 ;  /* 0x0000000106057824 */ /* 0x000fe200078e0a05 */
[----:B------:R-:W-:Y:S02]  /*0c80*/  LOP3.LUT R10, R10, 0xfffffffc, RZ, 0xc0, !PT ;  /* 0xfffffffc0a0a7812 */ /* 0x000fe400078ec0ff */
[----:B------:R-:W-:Y:S01]  /*0c90*/  LOP3.LUT R2, R2, 0x3fffffe, RZ, 0xc0, !PT ;  /* 0x03fffffe02027812 */ /* 0x000fe200078ec0ff */
[----:B------:R-:W-:Y:S01]  /*0ca0*/  IMAD R7, R7, 0x10, R0 ;  /* 0x0000001007077824 */ /* 0x000fe200078e0200 */
[----:B------:R-:W-:Y:S01]  /*0cb0*/  LOP3.LUT R8, R8, 0x7ffffffc, RZ, 0xc0, !PT ;  /* 0x7ffffffc08087812 */ /* 0x000fe200078ec0ff */
[----:B------:R-:W-:-:S02]  /*0cc0*/  IMAD R0, R5, 0x8, R4 ;  /* 0x0000000805007824 */ /* 0x000fc400078e0204 */
[----:B------:R-:W-:Y:S02]  /*0cd0*/  IMAD.IADD R10, R16, 0x1, -R10 ;  /* 0x00000001100a7824 */ /* 0x000fe400078e0a0a */
[----:B------:R-:W-:Y:S01]  /*0ce0*/  IMAD.IADD R2, R3, 0x1, -R2 ;  /* 0x0000000103027824 */ /* 0x000fe200078e0a02 */
[----:B------:R0:W-:Y:S01]  /*0cf0*/  STL [R1+0x80], R0 ;  /* 0x0000800001007387 */ /* 0x0001e20000100800 */
[----:B------:R-:W-:Y:S01]  /*0d00*/  IMAD.IADD R8, R12, 0x1, -R8 ;  /* 0x000000010c087824 */ /* 0x000fe200078e0a08 */
[----:B------:R-:W-:-:S03]  /*0d10*/  LEA.HI R6, R10, R10, RZ, 0x1 ;  /* 0x0000000a0a067211 */ /* 0x000fc600078f08ff */
[----:B------:R-:W-:Y:S01]  /*0d20*/  IMAD.SHL.U32 R204, R8, 0x2, RZ ;  /* 0x0000000208cc7824 */ /* 0x000fe200078e00ff */
[----:B------:R-:W-:Y:S01]  /*0d30*/  LOP3.LUT R3, R6, 0x1ffffffe, RZ, 0xc0, !PT ;  /* 0x1ffffffe06037812 */ /* 0x000fe200078ec0ff */
[----:B0-----:R-:W-:Y:S02]  /*0d40*/  IMAD R0, R2, 0x40, R7 ;  /* 0x0000004002007824 */ /* 0x001fe400078e0207 */
[----:B------:R-:W-:-:S03]  /*0d50*/  IMAD.MOV.U32 R5, RZ, RZ, R13 ;  /* 0x000000ffff057224 */ /* 0x000fc600078e000d */
[----:B------:R0:W-:Y:S01]  /*0d60*/  STL [R1+0x7c], R0 ;  /* 0x00007c0001007387 */ /* 0x0001e20000100800 */
[----:B------:R-:W-:-:S03]  /*0d70*/  VIADD R13, R204, 0x8 ;  /* 0x00000008cc0d7836 */ /* 0x000fc60000000000 */
[----:B------:R0:W-:Y:S01]  /*0d80*/  STL [R1+0x24], RZ ;  /* 0x000024ff01007387 */ /* 0x0001e20000100800 */
[----:B------:R-:W-:Y:S02]  /*0d90*/  VIADD R12, R204, 0x10 ;  /* 0x00000010cc0c7836 */ /* 0x000fe40000000000 */
[----:B------:R-:W-:Y:S02]  /*0da0*/  IMAD.IADD R3, R10, 0x1, -R3 ;  /* 0x000000010a037824 */ /* 0x000fe400078e0a03 */
[C---:B------:R-:W-:Y:S02]  /*0db0*/  VIADD R10, R204.reuse, 0x20 ;  /* 0x00000020cc0a7836 */ /* 0x040fe40000000000 */
[----:B------:R-:W-:Y:S01]  /*0dc0*/  IMAD.MOV.U32 R6, RZ, RZ, R14 ;  /* 0x000000ffff067224 */ /* 0x000fe200078e000e */
        /* <DEDUP_REMOVED lines=25> */
[----:B------:R-:W-:Y:S02]  /*0f60*/  IMAD.MOV.U32 R7, RZ, RZ, R15 ;  /* 0x000000ffff077224 */ /* 0x000fe400078e000f */
[C---:B------:R-:W-:Y:S02]  /*0f70*/  VIADD R214, R204.reuse, 0xe0 ;  /* 0x000000e0ccd67836 */ /* 0x040fe40000000000 */
[----:B------:R-:W-:Y:S01]  /*0f80*/  IMAD R210, R3, 0x8, R0 ;  /* 0x0000000803d27824 */ /* 0x000fe200078e0200 */
[----:B------:R-:W-:Y:S01]  /*0f90*/  UMOV UR37, URZ ;  /* 0x0000003f00257c82 */ /* 0x000fe20008000000 */
[----:B------:R-:W-:Y:S01]  /*0fa0*/  UMOV UR36, URZ ;  /* 0x0000003f00247c82 */ /* 0x000fe20008000000 */
[----:B---3--:R-:W-:Y:S01]  /*0fb0*/  LOP3.LUT R205, R11, 0x1, RZ, 0xfc, !PT ;  /* 0x000000010bcd7812 */ /* 0x008fe200078efcff */
[----:B------:R-:W-:-:S05]  /*0fc0*/  VIADD R11, R204, 0x18 ;  /* 0x00000018cc0b7836 */ /* 0x000fca0000000000 */
        /* <DEDUP_REMOVED lines=24> */
[----:B0-----:R-:W-:-:S07]  /*1150*/  SHF.R.S32.HI R2, RZ, 0x1f, R219 ;  /* 0x0000001fff027819 */ /* 0x001fce00000114db */
.L_x_14256:
[----:B012-4-:R-:W0:Y:S01]  /*1160*/  LDC.64 R2, c[0x0][0xd88] ;  /* 0x00036200ff027b82 */ /* 0x017e220000000a00 */
[----:B------:R-:W-:Y:S01]  /*1170*/  ULDC.64 UR4, c[0x0][0xb20] ;  /* 0x0002c80000047ab9 */ /* 0x000fe20000000a00 */
[----:B------:R-:W-:-:S06]  /*1180*/  ULDC.64 UR6, c[0x0][0xb10] ;  /* 0x0002c40000067ab9 */ /* 0x000fcc0000000a00 */
[----:B------:R-:W1:Y:S08]  /*1190*/  LDC R206, c[0x0][0x288] ;  /* 0x0000a200ffce7b82 */ /* 0x000e700000000800 */
[----:B------:R-:W2:Y:S01]  /*11a0*/  LDC.64 R12, c[0x0][0x418] ;  /* 0x00010600ff0c7b82 */ /* 0x000ea20000000a00 */
[----:B0-----:R-:W-:-:S07]  /*11b0*/  IMAD.WIDE R2, R7, 0x4, R2 ;  /* 0x0000000407027825 */ /* 0x001fce00078e0202 */
[----:B------:R-:W0:Y:S01]  /*11c0*/  LDC R11, c[0x0][0x424] ;  /* 0x00010900ff0b7b82 */ /* 0x000e220000000800 */
[----:B---3--:R-:W3:Y:S01]  /*11d0*/  LDG.E R211, desc[UR38][R2.64] ;  /* 0x0000002602d37981 */ /* 0x008ee2000c1e1900 */
        /* <DEDUP_REMOVED lines=9> */
[C---:B------:R-:W-:Y:S02]  /*1270*/  @P0 LEA R2, P2, R211.reuse, UR6, 0x2 ;  /* 0x00000006d3020c11 */ /* 0x040fe4000f8410ff */
        /* <DEDUP_REMOVED lines=8> */
[----:B------:R-:W-:Y:S02]  /*1300*/  SHF.R.U32.HI R7, RZ, 0x8, R4 ;  /* 0x00000008ff077819 */ /* 0x000fe40000011604 */
[----:B------:R-:W-:Y:S02]  /*1310*/  ISETP.NE.AND.EX P1, PT, R13, RZ, PT, P1 ;  /* 0x000000ff0d00720c */ /* 0x000fe40003f25310 */
[----:B------:R-:W-:-:S02]  /*1320*/  ISETP.NE.AND.EX P2, PT, RZ, UR7, PT, P2 ;  /* 0x00000007ff007c0c */ /* 0x000fc4000bf45320 */
[----:B------:R-:W-:Y:S02]  /*1330*/  LEA.HI R213, R0, R7, RZ, 0x10 ;  /* 0x0000000700d57211 */ /* 0x000fe400078f80ff */
[----:B0-----:R-:W-:Y:S01]  /*1340*/  SEL R0, R11, 0x1, P1 ;  /* 0x000000010b007807 */ /* 0x001fe20000800000 */
[----:B---34-:R-:W-:Y:S08]  /*1350*/  @P0 BRA `(.L_x_14198) ;  /* 0x0000000000240947 */ /* 0x018ff00003800000 */
        /* <DEDUP_REMOVED lines=9> */
.L_x_14198:
[----:B------:R-:W-:Y:S01]  /*13f0*/  IMAD R207, R0, R207, RZ ;  /* 0x000000cf00cf7224 */ /* 0x000fe200078e02ff */
[----:B------:R-:W-:Y:S01]  /*1400*/  LOP3.LUT R212, R6, 0xffff, RZ, 0xc0, !PT ;  /* 0x0000ffff06d47812 */ /* 0x000fe200078ec0ff */
[----:B------:R-:W-:Y:S06]  /*1410*/  @!P2 BRA `(.L_x_14199) ;  /* 0x000000000010a947 */ /* 0x000fec0003800000 */
[----:B------:R-:W-:-:S04]  /*1420*/  LEA R2, P0, R211, UR6, 0x2 ;  /* 0x00000006d3027c11 */ /* 0x000fc8000f8010ff */
[----:B------:R-:W-:-:S05]  /*1430*/  LEA.HI.X R3, R211, UR7, R216, 0x2, P0 ;  /* 0x00000007d3037c11 */ /* 0x000fca00080f14d8 */
[----:B------:R0:W5:Y:S01]  /*1440*/  LDG.E R207, desc[UR38][R2.64] ;  /* 0x0000002602cf7981 */ /* 0x000162000c1e1900 */
[----:B------:R-:W-:Y:S05]  /*1450*/  BRA `(.L_x_14200) ;  /* 0x0000000000247947 */ /* 0x000fea0003800000 */
.L_x_14199:
        /* <DEDUP_REMOVED lines=9> */
.L_x_14200:
[----:B------:R-:W1:Y:S01]  /*14f0*/  LDC R0, c[0x0][0x448] ;  /* 0x00011200ff007b82 */ /* 0x000e620000000800 */
[----:B------:R-:W-:Y:S01]  /*1500*/  IMAD.SHL.U32 R18, R5, 0x80, RZ ;  /* 0x0000008005127824 */ /* 0x000fe200078e00ff */
[----:B------:R-:W-:Y:S01]  /*1510*/  LOP3.LUT R11, R213, 0xff, RZ, 0xc0, !PT ;  /* 0x000000ffd50b7812 */ /* 0x000fe200078ec0ff */
[----:B-----5:R-:W-:Y:S01]  /*1520*/  IMAD.IADD R207, R207, 0x1, -R10 ;  /* 0x00000001cfcf7824 */ /* 0x020fe200078e0a0a */
[----:B------:R-:W-:Y:S01]  /*1530*/  SHF.R.U32.HI R213, RZ, 0x10, R213 ;  /* 0x00000010ffd57819 */ /* 0x000fe200000116d5 */
[----:B------:R-:W-:Y:S02]  /*1540*/  IMAD.MOV.U32 R215, RZ, RZ, RZ ;  /* 0x000000ffffd77224 */ /* 0x000fe400078e00ff */
[----:B------:R2:W-:Y:S01]  /*1550*/  STL [R1+0x20], R11 ;  /* 0x0000200b01007387 */ /* 0x0005e20000100800 */
        /* <DEDUP_REMOVED lines=8> */
[----:B------:R-:W-:Y:S02]  /*15e0*/  IMAD.IADD R0, R3, 0x1, R0 ;  /* 0x0000000103007824 */ /* 0x000fe400078e0200 */
[----:B------:R-:W-:-:S04]  /*15f0*/  IMAD.HI R2, R2, 0x2aaaaaab, RZ ;  /* 0x2aaaaaab02027827 */ /* 0x000fc800078e02ff */
[----:B------:R-:W-:Y:S01]  /*1600*/  IMAD.HI R0, R0, 0x2aaaaaab, RZ ;  /* 0x2aaaaaab00007827 */ /* 0x000fe200078e02ff */
[----:B------:R-:W-:-:S04]  /*1610*/  SHF.R.U32.HI R3, RZ, 0x1f, R2 ;  /* 0x0000001fff037819 */ /* 0x000fc80000011602 */
[----:B------:R-:W-:Y:S02]  /*1620*/  SHF.R.U32.HI R5, RZ, 0x1f, R0 ;  /* 0x0000001fff057819 */ /* 0x000fe40000011600 */
[----:B------:R-:W-:Y:S02]  /*1630*/  LEA.HI.SX32 R3, R2, R3, 0x1c ;  /* 0x0000000302037211 */ /* 0x000fe400078fe2ff */
[----:B------:R-:W-:-:S04]  /*1640*/  LEA.HI.SX32 R0, R0, R5, 0x1c ;  /* 0x0000000500007211 */ /* 0x000fc800078fe2ff */
[----:B------:R-:W-:-:S04]  /*1650*/  VIMNMX R6, R3, R0, PT ;  /* 0x0000000003067248 */ /* 0x000fc80003fe0100 */
[----:B------:R-:W-:-:S13]  /*1660*/  ISETP.GE.AND P0, PT, R6, 0x1, PT ;  /* 0x000000010600780c */ /* 0x000fda0003f06270 */
[----:B--2---:R-:W-:Y:S05]  /*1670*/  @!P0 BRA `(.L_x_14201) ;  /* 0x0000000000788947 */ /* 0x004fea0003800000 */
        /* <DEDUP_REMOVED lines=30> */
.L_x_14201:
        /* <DEDUP_REMOVED lines=114> */
.L_x_14203:
[----:B------:R-:W2:Y:S01]  /*1f80*/  LDL R17, [R1+0x24] ;  /* 0x0000240001117983 */ /* 0x000ea20000100800 */
[----:B------:R-:W-:Y:S01]  /*1f90*/  MOV R2, 0x400 ;  /* 0x0000040000027802 */ /* 0x000fe20000000f00 */
[----:B------:R-:W0:Y:S01]  /*1fa0*/  S2R R3, SR_CgaCtaId ;  /* 0x0000000000037919 */ /* 0x000e220000008800 */
[----:B------:R-:W1:Y:S02]  /*1fb0*/  S2R R16, SR_TID.X ;  /* 0x0000000000107919 */ /* 0x000e640000002100 */
[----:B0-----:R-:W-:Y:S02]  /*1fc0*/  LEA R5, R3, R2, 0x18 ;  /* 0x0000000203057211 */ /* 0x001fe400078ec0ff */
[----:B-1----:R-:W-:-:S05]  /*1fd0*/  SHF.R.U32.HI R16, RZ, 0x7, R16 ;  /* 0x00000007ff107819 */ /* 0x002fca0000011610 */
[----:B------:R-:W-:Y:S01]  /*1fe0*/  VIADD R12, R16, 0x8 ;  /* 0x00000008100c7836 */ /* 0x000fe20000000000 */
[----:B--2---:R-:W-:-:S04]  /*1ff0*/  LEA.HI R0, R17, R17, RZ, 0x1 ;  /* 0x0000001111007211 */ /* 0x004fc800078f08ff */
[----:B------:R-:W-:-:S05]  /*2000*/  LOP3.LUT R0, R0, 0xfffffffe, RZ, 0xc0, !PT ;  /* 0xfffffffe00007812 */ /* 0x000fca00078ec0ff */
[----:B------:R-:W-:-:S05]  /*2010*/  IMAD.IADD R0, R17, 0x1, -R0 ;  /* 0x0000000111007824 */ /* 0x000fca00078e0a00 */
[----:B------:R-:W-:-:S04]  /*2020*/  SHF.L.U32 R2, R0, 0x1f, RZ ;  /* 0x0000001f00027819 */ /* 0x000fc800000006ff */
[----:B------:R-:W0:Y:S02]  /*2030*/  SYNCS.PHASECHK.TRANS64.TRYWAIT P0, [R5+URZ+0x32400], R2 ;  /* 0x03240002050075a7 */ /* 0x000e24000800017f */
[----:B0-----:R-:W-:Y:S05]  /*2040*/  @!P0 BRA `(.L_x_14204) ;  /* 0x0000014000408947 */ /* 0x001fea0003800000 */
.L_x_14389:
[----:B------:R-:W-:Y:S01]  /*2050*/  ISETP.NE.AND P0, PT, R205, 0x3, PT ;  /* 0x00000003cd00780c */ /* 0x000fe20003f05270 */
[----:B------:R-:W-:Y:S05]  /*2060*/  WARPSYNC.ALL ;  /* 0x0000000000007948 */ /* 0x000fea0003800000 */
[----:B------:R1:W-:Y:S07]  /*2070*/  BAR.SYNC.DEFER_BLOCKING R12, 0x100 ;  /* 0x0004000c0000751d */ /* 0x0003ee0000010000 */
[----:B------:R-:W-:Y:S05]  /*2080*/  @!P0 BRA `(.L_x_14205) ;  /* 0x0000000000048947 */ /* 0x000fea0003800000 */
[----:B------:R-:W-:Y:S01]  /*2090*/  BPT.TRAP 0x1 ;  /* 0x000000040000795c */ /* 0x000fe20000300000 */
.L_x_14205:
[----:B------:R-:W-:Y:S02]  /*20a0*/  IMAD.U32 R3, RZ, RZ, UR37 ;  /* 0x00000025ff037e24 */ /* 0x000fe4000f8e00ff */
[----:B------:R-:W-:-:S03]  /*20b0*/  IMAD.U32 R0, RZ, RZ, UR36 ;  /* 0x00000024ff007e24 */ /* 0x000fc6000f8e00ff */
[----:B------:R-:W-:Y:S01]  /*20c0*/  SHF.L.U32 R3, R3, 0x1f, RZ ;  /* 0x0000001f03037819 */ /* 0x000fe200000006ff */
[----:B------:R-:W-:-:S04]  /*20d0*/  IMAD R0, R0, 0x8, R5 ;  /* 0x0000000800007824 */ /* 0x000fc800078e0205 */
[----:B------:R2:W3:Y:S01]  /*20e0*/  SYNCS.PHASECHK.TRANS64.TRYWAIT P1, [R0+URZ+0x32430], R3 ;  /* 0x03243003000075a7 */ /* 0x0004e2000802017f */
[----:B------:R-:W-:Y:S05]  /*20f0*/  @!P0 BRA `(.L_x_14206) ;  /* 0x0000000000048947 */ /* 0x000fea0003800000 */
[----:B------:R-:W-:Y:S01]  /*2100*/  BPT.TRAP 0x1 ;  /* 0x000000040000795c */ /* 0x000fe20000300000 */
.L_x_14206:
[----:B---3--:R-:W-:Y:S05]  /*2110*/  @P1 BRA `(.L_x_14207) ;  /* 0x0000000000081947 */ /* 0x008fea0003800000 */
[----:B------:R-:W3:Y:S02]  /*2120*/  SYNCS.PHASECHK.TRANS64.TRYWAIT P1, [R0+URZ+0x32430], R3 ;  /* 0x03243003000075a7 */ /* 0x000ee4000802017f */
[----:B---3--:R-:W-:Y:S05]  /*2130*/  @!P1 BRA `(.L_x_14208) ;  /* 0x0000014000189947 */ /* 0x008fea0003800000 */
.L_x_14207:
[----:B------:R-:W-:Y:S01]  /*2140*/  R2UR UR4, R5 ;  /* 0x00000000050472ca */ /* 0x000fe200000e0000 */
[----:B------:R-:W-:Y:S01]  /*2150*/  WARPGROUP.ARRIVE ;  /* 0x00000000000079c5 */ /* 0x000fe20000000000 */
[----:B------:R-:W-:Y:S01]  /*2160*/  UMOV UR8, UR41 ;  /* 0x0000002900087c82 */ /* 0x000fe20008000000 */
[----:B------:R-:W-:Y:S01]  /*2170*/  UMOV UR9, 0x40000040 ;  /* 0x4000004000097882 */ /* 0x000fe20000000000 */
[----:B------:R-:W-:Y:S01]  /*2180*/  UMOV UR11, 0x40000040 ;  /* 0x40000040000b7882 */ /* 0x000fe20000000000 */
[----:B------:R-:W-:-:S08]  /*2190*/  UIADD3 UR5, UR41, 0x2, URZ ;  /* 0x0000000229057890 */ /* 0x000fd0000fffe03f */
        /* <DEDUP_REMOVED lines=40> */
[----:B------:R-:W4:Y:S02]  /*2420*/  SYNCS.PHASECHK.TRANS64.TRYWAIT P1, [R5+URZ+0x32410], R2 ;  /* 0x03241002050075a7 */ /* 0x000f24000802017f */
[----:B----4-:R-:W-:Y:S05]  /*2430*/  @!P1 BRA `(.L_x_14209) ;  /* 0x0000013c006c9947 */ /* 0x010fea0003800000 */
.L_x_14390:
[----:B------:R-:W-:Y:S05]  /*2440*/  @!P0 BRA `(.L_x_14210) ;  /* 0x0000000000048947 */ /* 0x000fea0003800000 */
[----:B------:R-:W-:Y:S01]  /*2450*/  BPT.TRAP 0x1 ;  /* 0x000000040000795c */ /* 0x000fe20000300000 */
.L_x_14210:
[----:B------:R0:W0:Y:S01]  /*2460*/  SYNCS.PHASECHK.TRANS64.TRYWAIT P1, [R0+URZ+0x32450], R3 ;  /* 0x03245003000075a7 */ /* 0x000022000802017f */
[----:B------:R-:W-:Y:S05]  /*2470*/  @!P0 BRA `(.L_x_14211) ;  /* 0x0000000000048947 */ /* 0x000fea0003800000 */
[----:B------:R-:W-:Y:S01]  /*2480*/  BPT.TRAP 0x1 ;  /* 0x000000040000795c */ /* 0x000fe20000300000 */
.L_x_14211:
[----:B0-----:R-:W-:Y:S05]  /*2490*/  @P1 BRA `(.L_x_14212) ;  /* 0x0000000000081947 */ /* 0x001fea0003800000 */
[----:B------:R-:W0:Y:S02]  /*24a0*/  SYNCS.PHASECHK.TRANS64.TRYWAIT P1, [R0+URZ+0x32450], R3 ;  /* 0x03245003000075a7 */ /* 0x000e24000802017f */
[----:B0-----:R-:W-:Y:S05]  /*24b0*/  @!P1 BRA `(.L_x_14213) ;  /* 0x0000013c00609947 */ /* 0x001fea0003800000 */
.L_x_14212:
[----:B------:R-:W-:Y:S01]  /*24c0*/  R2UR UR4, R5 ;  /* 0x00000000050472ca */ /* 0x000fe200000e0000 */
[----:B------:R-:W-:Y:S01]  /*24d0*/  WARPGROUP.ARRIVE ;  /* 0x00000000000079c5 */ /* 0x000fe20000000000 */
[----:B------:R-:W-:Y:S01]  /*24e0*/  UMOV UR9, 0x40000040 ;  /* 0x4000004000097882 */ /* 0x000fe20000000000 */
[----:B------:R-:W-:Y:S01]  /*24f0*/  UMOV UR11, 0x40000040 ;  /* 0x40000040000b7882 */ /* 0x000fe20000000000 */
[----:B------:R-:W-:Y:S01]  /*2500*/  IMAD.U32 R11, RZ, RZ, UR9 ;  /* 0x00000009ff0b7e24 */ /* 0x000fe2000f8e00ff */
        /* <DEDUP_REMOVED lines=9> */
[----:B------:R-:W0:Y:S01]  /*25a0*/  LDC R13, c[0x0][0x448] ;  /* 0x00011200ff0d7b82 */ /* 0x000e220000000800 */
[----:B------:R-:W-:Y:S01]  /*25b0*/  UMOV UR27, 0x40000040 ;  /* 0x40000040001b7882 */ /* 0x000fe20000000000 */
[----:B------:R-:W-:Y:S01]  /*25c0*/  UMOV UR29, 0x40000040 ;  /* 0x40000040001d7882 */ /* 0x000fe20000000000 */
[----:B------:R-:W-:Y:S01]  /*25d0*/  USHF.R.U32.HI UR4, URZ, 0x4, UR4 ;  /* 0x000000043f047899 */ /* 0x000fe20008011604 */
[----:B------:R-:W5:Y:S01]  /*25e0*/  S2R R79, SR_TID.X ;  /* 0x00000000004f7919 */ /* 0x000f620000002100 */
[----:B------:R-:W-:Y:S01]  /*25f0*/  UMOV UR31, 0x40000040 ;  /* 0x40000040001f7882 */ /* 0x000fe20000000000 */
[----:B------:R-:W-:Y:S01]  /*2600*/  UMOV UR33, 0x40000040 ;  /* 0x4000004000217882 */ /* 0x000fe20000000000 */
[----:B------:R-:W-:Y:S01]  /*2610*/  ULOP3.LUT UR6, UR4, 0x3fff, URZ, 0xc0, !UPT ;  /* 0x00003fff04067892 */ /* 0x000fe2000f8ec03f */
[----:B------:R-:W-:Y:S01]  /*2620*/  LOP3.LUT R19, R19, 0xffffffef, RZ, 0xc0, !PT ;  /* 0xffffffef13137812 */ /* 0x000fe200078ec0ff */
[----:B------:R-:W-:-:S02]  /*2630*/  ULOP3.LUT UR4, UR40, 0x10000, URZ, 0xfc, !UPT ;  /* 0x0001000028047892 */ /* 0x000fc4000f8efc3f */
[----:B------:R-:W-:Y:S02]  /*2640*/  ULOP3.LUT UR7, UR6, 0x10000, URZ, 0xfc, !UPT ;  /* 0x0001000006077892 */ /* 0x000fe4000f8efc3f */
[----:B------:R-:W-:Y:S02]  /*2650*/  UIADD3 UR16, UR4, 0x404, URZ ;  /* 0x0000040404107890 */ /* 0x000fe4000fffe03f */
[----:B------:R-:W-:Y:S01]  /*2660*/  UIMAD UR5, UR36, 0xc00, UR7 ;  /* 0x00000c00240578a4 */ /* 0x000fe2000f8e0207 */
[----:B------:R-:W-:Y:S01]  /*2670*/  UMOV UR8, UR4 ;  /* 0x0000000400087c82 */ /* 0x000fe20008000000 */
[----:B------:R-:W-:Y:S01]  /*2680*/  UIADD3 UR20, UR4, 0x406, URZ ;  /* 0x0000040604147890 */ /* 0x000fe2000fffe03f */
[----:B------:R-:W-:Y:S01]  /*2690*/  IMAD.U32 R10, RZ, RZ, UR8 ;  /* 0x00000008ff0a7e24 */ /* 0x000fe2000f8e00ff */
[----:B------:R-:W-:-:S03]  /*26a0*/  UIADD3 UR18, UR5, 0x304, URZ ;  /* 0x0000030405127890 */ /* 0x000fc6000fffe03f */
[----:B------:R-:W-:Y:S01]  /*26b0*/  UMOV UR10, UR5 ;  /* 0x00000005000a7c82 */ /* 0x000fe20008000000 */
[----:B------:R-:W-:Y:S01]  /*26c0*/  UIADD3 UR22, UR5, 0x306, URZ ;  /* 0x0000030605167890 */ /* 0x000fe2000fffe03f */
[----:B------:R-:W-:Y:S01]  /*26d0*/  HGMMA.64x96x16.F32 R24, gdesc[UR8], R24, gsb0 ;  /* 0x01600000081879f0 */ /* 0x000fe20008000818 */
[----:B------:R-:W-:Y:S01]  /*26e0*/  UIADD3 UR8, UR4, 0x2, URZ ;  /* 0x0000000204087890 */ /* 0x000fe2000fffe03f */
[----:B0-----:R-:W-:Y:S01]  /*26f0*/  ISETP.NE.AND P6, PT, R13, 0x1, PT ;  /* 0x000000010d00780c */ /* 0x001fe20003fc5270 */
[----:B------:R-:W-:Y:S01]  /*2700*/  UIADD3 UR9, UR5, 0x2, URZ ;  /* 0x0000000205097890 */ /* 0x000fe2000fffe03f */
[----:B------:R-:W-:Y:S01]  /*2710*/  IMAD.IADD R13, R210, 0x1, R18 ;  /* 0x00000001d20d7824 */ /* 0x000fe200078e0212 */
[----:B------:R-:W-:Y:S01]  /*2720*/  UIADD3 UR10, UR5, 0x300, URZ ;  /* 0x00000300050a7890 */ /* 0x000fe2000fffe03f */
[----:B------:R-:W-:Y:S02]  /*2730*/  UMOV UR11, 0x40000040 ;  /* 0x40000040000b7882 */ /* 0x000fe40000000000 */
[----:B------:R-:W-:Y:S01]  /*2740*/  UMOV UR12, UR8 ;  /* 0x00000008000c7c82 */ /* 0x000fe20008000000 */
[----:B------:R-:W-:Y:S01]  /*2750*/  UIADD3 UR8, UR4, 0x4, URZ ;  /* 0x0000000404087890 */ /* 0x000fe2000fffe03f */
[----:B------:R-:W-:Y:S01]  /*2760*/  IMAD.U32 R8, RZ, RZ, UR12 ;  /* 0x0000000cff087e24 */ /* 0x000fe2000f8e00ff */
[----:B------:R-:W-:Y:S01]  /*2770*/  UMOV UR14, UR9 ;  /* 0x00000009000e7c82 */ /* 0x000fe20008000000 */
[----:B------:R-:W-:-:S02]  /*2780*/  UIADD3 UR9, UR5, 0x4, URZ ;  /* 0x0000000405097890 */ /* 0x000fc4000fffe03f */
[----:B------:R-:W-:Y:S01]  /*2790*/  UIADD3 UR24, UR4, 0x800, URZ ;  /* 0x0000080004187890 */ /* 0x000fe2000fffe03f */
[----:B------:R-:W0:Y:S01]  /*27a0*/  @P6 LDC R72, c[0x0][0x44c] ;  /* 0x00011300ff486b82 */ /* 0x000e220000000800 */
[----:B------:R-:W-:Y:S01]  /*27b0*/  UIADD3 UR26, UR5, 0x600, URZ ;  /* 0x00000600051a7890 */ /* 0x000fe2000fffe03f */
[----:B------:R-:W-:Y:S01]  /*27c0*/  @P6 LOP3.LUT R19, R19, 0x10, RZ, 0xfc, !PT ;  /* 0x0000001013136812 */ /* 0x000fe200078efcff */
[----:B------:R-:W-:Y:S02]  /*27d0*/  UIADD3 UR28, UR4, 0x802, URZ ;  /* 0x00000802041c7890 */ /* 0x000fe4000fffe03f */
[----:B------:R-:W-:Y:S02]  /*27e0*/  UIADD3 UR30, UR5, 0x602, URZ ;  /* 0x00000602051e7890 */ /* 0x000fe4000fffe03f */
[----:B------:R-:W-:Y:S01]  /*27f0*/  UIADD3 UR32, UR4, 0x804, URZ ;  /* 0x0000080404207890 */ /* 0x000fe2000fffe03f */
[----:B------:R-:W1:Y:S01]  /*2800*/  @P6 LDC R73, c[0x0][0x450] ;  /* 0x00011400ff496b82 */ /* 0x000e620000000800 */
[----:B------:R-:W-:Y:S01]  /*2810*/  UIADD3 UR34, UR5, 0x604, URZ ;  /* 0x0000060405227890 */ /* 0x000fe2000fffe03f */
        /* <DEDUP_REMOVED lines=9> */
[----:B------:R-:W-:Y:S01]  /*28b0*/  UIADD3 UR48, UR4, 0xc02, URZ ;  /* 0x00000c0204307890 */ /* 0x000fe2000fffe03f */
[----:B0-----:R-:W-:Y:S01]  /*28c0*/  @P6 IMAD.HI.U32 R72, R13, R72, RZ ;  /* 0x000000480d486227 */ /* 0x001fe200078e00ff */
[----:B------:R-:W-:Y:S01]  /*28d0*/  UIADD3 UR50, UR5, 0x902, URZ ;  /* 0x0000090205327890 */ /* 0x000fe2000fffe03f */
[----:B------:R-:W-:Y:S01]  /*28e0*/  UMOV UR49, 0x40000040 ;  /* 0x4000004000317882 */ /* 0x000fe20000000000 */
[----:B------:R-:W-:Y:S01]  /*28f0*/  UMOV UR51, 0x40000040 ;  /* 0x4000004000337882 */ /* 0x000fe20000000000 */
[----:B------:R-:W-:-:S02]  /*2900*/  UIADD3 UR52, UR4, 0xc04, URZ ;  /* 0x00000c0404347890 */ /* 0x000fc4000fffe03f */
[----:B------:R-:W-:Y:S01]  /*2910*/  UIADD3 UR54, UR5, 0x904, URZ ;  /* 0x0000090405367890 */ /* 0x000fe2000fffe03f */
[----:B-1----:R-:W-:Y:S01]  /*2920*/  @P6 SHF.R.U32.HI R13, RZ, R73, R72 ;  /* 0x00000049ff0d6219 */ /* 0x002fe20000011648 */
[----:B------:R-:W-:Y:S01]  /*2930*/  UMOV UR53, 0x40000040 ;  /* 0x4000004000357882 */ /* 0x000fe20000000000 */
[----:B------:R-:W-:Y:S01]  /*2940*/  UMOV UR55, 0x40000040 ;  /* 0x4000004000377882 */ /* 0x000fe20000000000 */
[----:B------:R-:W-:Y:S01]  /*2950*/  UMOV UR57, 0x40000040 ;  /* 0x4000004000397882 */ /* 0x000fe20000000000 */
[----:B------:R-:W-:Y:S01]  /*2960*/  UMOV UR59, 0x40000040 ;  /* 0x40000040003b7882 */ /* 0x000fe20000000000 */
[----:B------:R-:W0:Y:S01]  /*2970*/  SHFL.IDX PT, R72, R13, RZ, 0x1c1f ;  /* 0x001c1fff0d487589 */ /* 0x000e2200000e0000 */
[C---:B------:R-:W-:Y:S01]  /*2980*/  IMAD R73, R215.reuse, -0x60, R207 ;  /* 0xffffffa0d7497824 */ /* 0x040fe200078e02cf */
[----:B------:R-:W-:Y:S01]  /*2990*/  ULOP3.LUT UR6, UR6, 0x3000000, URZ, 0xfc, !UPT ;  /* 0x0300000006067892 */ /* 0x000fe2000f8efc3f */
[----:B------:R-:W-:Y:S01]  /*29a0*/  VIADD R215, R215, 0xfffffffe ;  /* 0xfffffffed7d77836 */ /* 0x000fe20000000000 */
[----:B------:R-:W1:Y:S01]  /*29b0*/  SHFL.IDX PT, R13, R13, 0x1, 0x1c1f ;  /* 0x003c1f000d0d7f89 */ /* 0x000e6200000e0000 */
[----:B--23--:R-:W-:Y:S01]  /*29c0*/  IMAD.U32 R3, RZ, RZ, UR57 ;  /* 0x00000039ff037e24 */ /* 0x00cfe2000f8e00ff */
[----:B------:R-:W-:-:S02]  /*29d0*/  IADD3 R75, -R204, 0x61, R73 ;  /* 0x00000061cc4b7810 */ /* 0x000fc40007ffe149 */
[----:B------:R-:W-:-:S03]  /*29e0*/  IADD3 R73, -R204, 0x60, R73 ;  /* 0x00000060cc497810 */ /* 0x000fc60007ffe149 */
[----:B------:R-:W-:-:S05]  /*29f0*/  IMAD.IADD R86, R75, 0x1, -R206 ;  /* 0x000000014b567824 */ /* 0x000fca00078e0ace */
        /* <DEDUP_REMOVED lines=28> */
[----:B----4-:R-:W-:Y:S01]  /*2bc0*/  IMAD.U32 R5, RZ, RZ, UR13 ;  /* 0x0000000dff057e24 */ /* 0x010fe2000f8e00ff */
        /* <DEDUP_REMOVED lines=13> */
[----:B------:R-:W-:Y:S01]  /*2ca0*/  UIMAD UR4, UR36, 0xc00, UR6 ;  /* 0x00000c00240478a4 */ /* 0x000fe2000f8e0206 */
[----:B------:R-:W-:Y:S01]  /*2cb0*/  IMAD.U32 R2, RZ, RZ, UR56 ;  /* 0x00000038ff027e24 */ /* 0x000fe2000f8e00ff */
[----:B------:R-:W-:Y:S02]  /*2cc0*/  WARPGROUP.DEPBAR.LE gsb0, 0x0 ;  /* 0x00008000000079c5 */ /* 0x000fe40000010000 */
[----:B------:R-:W-:-:S06]  /*2cd0*/  WARPGROUP.ARRIVE ;  /* 0x00000000000079c5 */ /* 0x000fcc0000000000 */
[----:B------:R-:W-:Y:S01]  /*2ce0*/  HGMMA.64x96x16.F32 R24, gdesc[UR8], R24, gsb0 ;  /* 0x01600000081879f0 */ /* 0x000fe20008000818 */
[----:B------:R-:W-:Y:S01]  /*2cf0*/  UIADD3 UR10, UR4, 0x80, URZ ;  /* 0x00000080040a7890 */ /* 0x000fe2000fffe03f */
        /* <DEDUP_REMOVED lines=62> */
[----:B------:R-:W-:Y:S01]  /*30e0*/  FMNMX.FTZ R77, R40, R77, !PT ;  /* 0x0000004d284d7209 */ /* 0x000fe20007810000 */
[----:B------:R-:W0:Y:S01]  /*30f0*/  @P6 LDC R41, c[0x0][0x44c] ;  /* 0x00011300ff296b82 */ /* 0x000e220000000800 */
        /* <DEDUP_REMOVED lines=26> */
[----:B------:R-:W-:Y:S02]  /*32a0*/  FSEL R64, R64, -INF , P5 ;  /* 0xff80000040407808 */ /* 0x000fe40002800000 */
[C---:B------:R-:W-:Y:S02]  /*32b0*/  ISETP.GT.AND P4, PT, R73.reuse, RZ, PT ;  /* 0x000000ff4900720c */ /* 0x040fe40003f84270 */
[----:B------:R-:W-:Y:S02]  /*32c0*/  ISETP.GT.AND P5, PT, R73, 0x1, PT ;  /* 0x000000014900780c */ /* 0x000fe40003fa4270 */
[----:B------:R-:W-:Y:S02]  /*32d0*/  FSEL R60, R60, -INF , P2 ;  /* 0xff8000003c3c7808 */ /* 0x000fe40001000000 */
[----:B------:R-:W-:Y:S02]  /*32e0*/  FMNMX.FTZ R77, R180, R77, !PT ;  /* 0x0000004db44d7209 */ /* 0x000fe40007810000 */
[----:B------:R-:W-:-:S02]  /*32f0*/  ISETP.GT.AND P2, PT, R75, 0x58, PT ;  /* 0x000000584b00780c */ /* 0x000fc40003f44270 */
[----:B------:R-:W-:Y:S02]  /*3300*/  FSEL R86, R65, -INF , P1 ;  /* 0xff80000041567808 */ /* 0x000fe40000800000 */
[----:B------:R-:W-:Y:S02]  /*3310*/  ISETP.GT.AND P1, PT, R73, 0x8, PT ;  /* 0x000000084900780c */ /* 0x000fe40003f24270 */
[----:B------:R-:W-:Y:S02]  /*3320*/  FSEL R88, R26, -INF , P4 ;  /* 0xff8000001a587808 */ /* 0x000fe40002000000 */
[----:B------:R-:W-:Y:S02]  /*3330*/  FSEL R90, R27, -INF , P5 ;  /* 0xff8000001b5a7808 */ /* 0x000fe40002800000 */
[----:B------:R-:W-:Y:S02]  /*3340*/  FMNMX.FTZ R77, R60, R77, !PT ;  /* 0x0000004d3c4d7209 */ /* 0x000fe40007810000 */
[----:B------:R-:W-:-:S02]  /*3350*/  FSEL R68, R68, -INF , P2 ;  /* 0xff80000044447808 */ /* 0x000fc40001000000 */
[C---:B------:R-:W-:Y:S02]  /*3360*/  ISETP.GT.AND P2, PT, R73.reuse, 0x9, PT ;  /* 0x000000094900780c */ /* 0x040fe40003f44270 */
        /* <DEDUP_REMOVED lines=20> */
[----:B------:R-:W-:Y:S02]  /*34b0*/  FMNMX.FTZ R77, R26, R77, !PT ;  /* 0x0000004d1a4d7209 */ /* 0x000fe40007810000 */
[----:B------:R-:W-:Y:S02]  /*34c0*/  ISETP.GT.AND P1, PT, R73, 0x20, PT ;  /* 0x000000204900780c */ /* 0x000fe40003f24270 */
[----:B------:R-:W-:Y:S01]  /*34d0*/  FSEL R98, R39, -INF , P2 ;  /* 0xff80000027627808 */ /* 0x000fe20001000000 */
[----:B------:R-:W1:Y:S01]  /*34e0*/  SHFL.BFLY PT, R104, R77, 0x2, 0x1f ;  /* 0x0c401f004d687f89 */ /* 0x000e6200000e0000 */
[----:B------:R-:W-:-:S02]  /*34f0*/  FMNMX.FTZ R13, R96, R13, !PT ;  /* 0x0000000d600d7209 */ /* 0x000fc40007810000 */
[C---:B------:R-:W-:Y:S02]  /*3500*/  ISETP.GT.AND P2, PT, R73.reuse, 0x21, PT ;  /* 0x000000214900780c */ /* 0x040fe40003f44270 */
[----:B------:R-:W-:Y:S02]  /*3510*/  FSEL R94, R42, -INF , P1 ;  /* 0xff8000002a5e7808 */ /* 0x000fe40000800000 */
[----:B------:R-:W-:Y:S02]  /*3520*/  FMNMX.FTZ R13, R98, R13, !PT ;  /* 0x0000000d620d7209 */ /* 0x000fe40007810000 */
[----:B------:R-:W-:Y:S02]  /*3530*/  ISETP.GT.AND P1, PT, R73, 0x28, PT ;  /* 0x000000284900780c */ /* 0x000fe40003f24270 */
[----:B------:R-:W-:Y:S02]  /*3540*/  FSEL R34, R43, -INF , P2 ;  /* 0xff8000002b227808 */ /* 0x000fe40001000000 */
[----:B------:R-:W-:Y:S01]  /*3550*/  FMNMX.FTZ R13, R94, R13, !PT ;  /* 0x0000000d5e0d7209 */ /* 0x000fe20007810000 */
[----:B------:R-:W2:Y:S01]  /*3560*/  @P6 LDC R43, c[0x0][0x450] ;  /* 0x00011400ff2b6b82 */ /* 0x000ea20000000800 */
        /* <DEDUP_REMOVED lines=12> */
[----:B-1----:R-:W-:-:S02]  /*3630*/  FMNMX.FTZ R104, R77, R104, !PT ;  /* 0x000000684d687209 */ /* 0x002fc40007810000 */
[C---:B------:R-:W-:Y:S02]  /*3640*/  ISETP.GT.AND P2, PT, R73.reuse, 0x39, PT ;  /* 0x000000394900780c */ /* 0x040fe40003f44270 */
[----:B------:R-:W-:Y:S01]  /*3650*/  FSEL R162, R54, -INF , P1 ;  /* 0xff80000036a27808 */ /* 0x000fe20000800000 */
[----:B------:R-:W1:Y:S01]  /*3660*/  SHFL.BFLY PT, R29, R104, 0x1, 0x1f ;  /* 0x0c201f00681d7f89 */ /* 0x000e6200000e0000 */
        /* <DEDUP_REMOVED lines=22> */
[----:B-1----:R-:W-:Y:S02]  /*37d0*/  FMNMX.FTZ R13, R104, R29, !PT ;  /* 0x0000001d680d7209 */ /* 0x002fe40007810000 */
[----:B------:R-:W-:Y:S02]  /*37e0*/  ISETP.GT.AND P2, PT, R73, 0x59, PT ;  /* 0x000000594900780c */ /* 0x000fe40003f44270 */
[----:B------:R-:W-:Y:S01]  /*37f0*/  FSEL R176, R70, -INF , P1 ;  /* 0xff80000046b07808 */ /* 0x000fe20000800000 */
[----:B------:R-:W-:Y:S01]  /*3800*/  FMUL.FTZ R29, R13, R209 ;  /* 0x000000d10d1d7220 */ /* 0x000fe20000410000 */
[----:B------:R-:W-:Y:S02]  /*3810*/  FMNMX.FTZ R27, R175, R54, !PT ;  /* 0x00000036af1b7209 */ /* 0x000fe40007810000 */
[----:B------:R-:W-:Y:S02]  /*3820*/  FSETP.NEU.FTZ.AND P1, PT, R13, -INF , PT ;  /* 0xff8000000d00780b */ /* 0x000fe40003f3d000 */
[----:B------:R-:W-:-:S02]  /*3830*/  FSEL R178, R71, -INF , P2 ;  /* 0xff80000047b27808 */ /* 0x000fc40001000000 */
[----:B------:R-:W-:Y:S02]  /*3840*/  FMNMX.FTZ R27, R176, R27, !PT ;  /* 0x0000001bb01b7209 */ /* 0x000fe40007810000 */
[----:B------:R-:W-:Y:S02]  /*3850*/  FSEL R29, R29, RZ, P1 ;  /* 0x000000ff1d1d7208 */ /* 0x000fe40000800000 */
[----:B------:R-:W-:-:S03]  /*3860*/  FMNMX.FTZ R27, R178, R27, !PT ;  /* 0x0000001bb21b7209 */ /* 0x000fc60007810000 */
        /* <DEDUP_REMOVED lines=26> */
[----:B-1----:R-:W-:Y:S01]  /*3a10*/  FMNMX.FTZ R24, R27, R24, !PT ;  /* 0x000000181b187209 */ /* 0x002fe20007810000 */
[-CC-:B------:R-:W-:Y:S01]  /*3a20*/  FFMA.FTZ R171, R86, R209.reuse, -R29.reuse ;  /* 0x000000d156ab7223 */ /* 0x180fe2000001081d */
[----:B------:R-:W-:Y:S01]  /*3a30*/  FFMA.FTZ R172, R68, R209, -R29 ;  /* 0x000000d144ac7223 */ /* 0x000fe2000001081d */
[----:B------:R-:W1:Y:S01]  /*3a40*/  MUFU.EX2 R33, R72 ;  /* 0x0000004800217308 */ /* 0x000e620000000800 */
[----:B0-----:R-:W-:Y:S01]  /*3a50*/  @P6 IMAD.HI.U32 R26, R18, R41, RZ ;  /* 0x00000029121a6227 */ /* 0x001fe200078e00ff */
[----:B---3--:R-:W0:Y:S03]  /*3a60*/  SHFL.BFLY PT, R25, R24, 0x1, 0x1f ;  /* 0x0c201f0018197f89 */ /* 0x008e2600000e0000 */
[----:B----4-:R-:W-:Y:S01]  /*3a70*/  FADD.FTZ R29, R31, R200 ;  /* 0x000000c81f1d7221 */ /* 0x010fe20000010000 */
[----:B------:R-:W-:-:S02]  /*3a80*/  F2FP.F16.F32.PACK_AB R200, R200, R31 ;  /* 0x0000001fc8c8723e */ /* 0x000fc400000000ff */
[----:B------:R-:W-:Y:S08]  /*3a90*/  MUFU.EX2 R32, R32 ;  /* 0x0000002000207308 */ /* 0x000ff00000000800 */
[----:B------:R-:W3:Y:S01]  /*3aa0*/  MUFU.EX2 R27, R74 ;  /* 0x0000004a001b7308 */ /* 0x000ee20000000800 */
[----:B-1----:R-:W-:-:S07]  /*3ab0*/  F2FP.F16.F32.PACK_AB R202, R33, R28 ;  /* 0x0000001c21ca723e */ /* 0x002fce00000000ff */
[----:B------:R-:W-:Y:S01]  /*3ac0*/  MUFU.EX2 R36, R36 ;  /* 0x0000002400247308 */ /* 0x000fe20000000800 */
[----:B0-----:R-:W-:-:S04]  /*3ad0*/  FMNMX.FTZ R164, R24, R25, !PT ;  /* 0x0000001918a47209 */ /* 0x001fc80007810000 */
[C---:B------:R-:W-:Y:S01]  /*3ae0*/  FSETP.NEU.FTZ.AND P1, PT, R164.reuse, -INF , PT ;  /* 0xff800000a400780b */ /* 0x040fe20003f3d000 */
[-C--:B------:R-:W-:Y:S02]  /*3af0*/  FMUL.FTZ R177, R164, R209.reuse ;  /* 0x000000d1a4b17220 */ /* 0x080fe40000410000 */
[----:B------:R-:W0:Y:S01]  /*3b00*/  MUFU.EX2 R35, R76 ;  /* 0x0000004c00237308 */ /* 0x000e220000000800 */
[----:B---3--:R-:W-:Y:S02]  /*3b10*/  F2FP.F16.F32.PACK_AB R152, R27, R32 ;  /* 0x000000201b98723e */ /* 0x008fe400000000ff */
[----:B------:R-:W-:Y:S02]  /*3b20*/  FSEL R177, R177, RZ, P1 ;  /* 0x000000ffb1b17208 */ /* 0x000fe40000800000 */
[----:B-----5:R-:W-:Y:S02]  /*3b30*/  LOP3.LUT P1, RZ, R79, 0x7f, RZ, 0xc0, !PT ;  /* 0x0000007f4fff7812 */ /* 0x020fe4000782c0ff */
[----:B------:R-:W-:Y:S01]  /*3b40*/  SHF.R.U32.HI R79, RZ, 0x7, R79 ;  /* 0x00000007ff4f7819 */ /* 0x000fe2000001164f */
[-CC-:B------:R-:W-:Y:S01]  /*3b50*/  FFMA.FTZ R88, R88, R209.reuse, -R177.reuse ;  /* 0x000000d158587223 */ /* 0x180fe200000108b1 */
[-CC-:B------:R-:W-:Y:S01]  /*3b60*/  FFMA.FTZ R90, R90, R209.reuse, -R177.reuse ;  /* 0x000000d15a5a7223 */ /* 0x180fe200000108b1 */
[-CC-:B------:R-:W-:Y:S01]  /*3b70*/  FFMA.FTZ R30, R30, R209.reuse, -R177.reuse ;  /* 0x000000d11e1e7223 */ /* 0x180fe200000108b1 */
[-CC-:B------:R-:W-:Y:S01]  /*3b80*/  FFMA.FTZ R92, R92, R209.reuse, -R177.reuse ;  /* 0x000000d15c5c7223 */ /* 0x180fe200000108b1 */
[-CC-:B------:R-:W-:Y:S01]  /*3b90*/  FFMA.FTZ R100, R100, R209.reuse, -R177.reuse ;  /* 0x000000d164647223 */ /* 0x180fe200000108b1 */
[----:B------:R-:W-:Y:S01]  /*3ba0*/  MUFU.EX2 R201, R90 ;  /* 0x0000005a00c97308 */ /* 0x000fe20000000800 */
[----:B------:R-:W-:Y:S01]  /*3bb0*/  IADD3 R165, -R79, 0xb, RZ ;  /* 0x0000000b4fa57810 */ /* 0x000fe20007ffe1ff */
[-CC-:B------:R-:W-:Y:S01]  /*3bc0*/  FFMA.FTZ R102, R102, R209.reuse, -R177.reuse ;  /* 0x000000d166667223 */ /* 0x180fe200000108b1 */
[-CC-:B------:R-:W-:Y:S01]  /*3bd0*/  FFMA.FTZ R96, R96, R209.reuse, -R177.reuse ;  /* 0x000000d160607223 */ /* 0x180fe200000108b1 */
[----:B------:R-:W-:Y:S01]  /*3be0*/  FFMA.FTZ R98, R98, R209, -R177 ;  /* 0x000000d162627223 */ /* 0x000fe200000108b1 */
[----:B------:R-:W-:-:S02]  /*3bf0*/  @!P1 VIADD R24, R0, 0x32440 ;  /* 0x0003244000189836 */ /* 0x000fc40000000000 */
[-CC-:B------:R-:W-:Y:S01]  /*3c00*/  FFMA.FTZ R94, R94, R209.reuse, -R177.reuse ;  /* 0x000000d15e5e7223 */ /* 0x180fe200000108b1 */
[-CC-:B------:R-:W-:Y:S01]  /*3c10*/  FFMA.FTZ R34, R34, R209.reuse, -R177.reuse ;  /* 0x000000d122227223 */ /* 0x180fe200000108b1 */
[----:B------:R-:W1:Y:S01]  /*3c20*/  MUFU.EX2 R88, R88 ;  /* 0x0000005800587308 */ /* 0x000e620000000800 */
[-CC-:B------:R-:W-:Y:S01]  /*3c30*/  FFMA.FTZ R46, R46, R209.reuse, -R177.reuse ;  /* 0x000000d12e2e7223 */ /* 0x180fe200000108b1 */
[----:B------:R-:W-:Y:S01]  /*3c40*/  @!P1 PRMT R24, RZ, 0x654, R24 ;  /* 0x00000654ff189816 */ /* 0x000fe20000000018 */
[----:B------:R3:W-:Y:S06]  /*3c50*/  BAR.ARV R165, 0x100 ;  /* 0x000400a50000751d */ /* 0x0007ec0000002000 */
[----:B------:R-:W4:Y:S01]  /*3c60*/  MUFU.EX2 R30, R30 ;  /* 0x0000001e001e7308 */ /* 0x000f220000000800 */
[----:B------:R5:W-:Y:S01]  /*3c70*/  @!P1 SYNCS.ARRIVE.TRANS64.RED.A1T0 RZ, [R24+URZ], RZ ;  /* 0x000000ff18ff99a7 */ /* 0x000be2000810043f */
[----:B------:R2:W-:Y:S01]  /*3c80*/  BAR.SYNC.DEFER_BLOCKING R12, 0x100 ;  /* 0x0004000c0000751d */ /* 0x0005e20000010000 */
[-CC-:B------:R-:W-:Y:S01]  /*3c90*/  FFMA.FTZ R42, R42, R209.reuse, -R177.reuse ;  /* 0x000000d12a2a7223 */ /* 0x180fe200000108b1 */
[-CC-:B------:R-:W-:Y:S01]  /*3ca0*/  FFMA.FTZ R50, R50, R209.reuse, -R177.reuse ;  /* 0x000000d132327223 */ /* 0x180fe200000108b1 */
[-CC-:B------:R-:W-:Y:S01]  /*3cb0*/  FFMA.FTZ R38, R38, R209.reuse, -R177.reuse ;  /* 0x000000d126267223 */ /* 0x180fe200000108b1 */
[----:B0-----:R-:W-:Y:S01]  /*3cc0*/  F2FP.F16.F32.PACK_AB R154, R35, R36 ;  /* 0x00000024239a723e */ /* 0x001fe200000000ff */
[----:B------:R-:W-:Y:S01]  /*3cd0*/  FFMA.FTZ R174, R174, R209, -R177 ;  /* 0x000000d1aeae7223 */ /* 0x000fe200000108b1 */
[----:B------:R-:W0:Y:S01]  /*3ce0*/  MUFU.EX2 R203, R92 ;  /* 0x0000005c00cb7308 */ /* 0x000e220000000800 */
[----:B-1----:R-:W-:Y:S01]  /*3cf0*/  FADD.FTZ R41, R88, R201 ;  /* 0x000000c958297221 */ /* 0x002fe20000010000 */
[----:B--2---:R-:W-:-:S02]  /*3d00*/  IMAD.MOV.U32 R12, RZ, RZ, R18 ;  /* 0x000000ffff0c7224 */ /* 0x004fc400078e0012 */
[----:B-----5:R-:W-:Y:S01]  /*3d10*/  FADD.FTZ R24, R28, R29 ;  /* 0x0000001d1c187221 */ /* 0x020fe20000010000 */
[----:B------:R-:W-:Y:S01]  /*3d20*/  @P6 SHF.R.U32.HI R12, RZ, R43, R26 ;  /* 0x0000002bff0c6219 */ /* 0x000fe2000001161a */
[-C--:B------:R-:W-:Y:S01]  /*3d30*/  FFMA.FTZ R175, R175, R209.reuse, -R177 ;  /* 0x000000d1afaf7223 */ /* 0x080fe200000108b1 */
[----:B------:R-:W-:Y:S01]  /*3d40*/  F2FP.F16.F32.PACK_AB R201, R201, R88 ;  /* 0x00000058c9c9723e */ /* 0x000fe200000000ff */
[----:B------:R-:W-:Y:S01]  /*3d50*/  FADD.FTZ R29, R33, R24 ;  /* 0x00000018211d7221 */ /* 0x000fe20000010000 */
[----:B------:R-:W1:Y:S01]  /*3d60*/  MUFU.EX2 R100, R100 ;  /* 0x0000006400647308 */ /* 0x000e620000000800 */
[----:B----4-:R-:W-:Y:S01]  /*3d70*/  FADD.FTZ R26, R30, R41 ;  /* 0x000000291e1a7221 */ /* 0x010fe20000010000 */
[----:B------:R-:W-:Y:S01]  /*3d80*/  FFMA.FTZ R176, R176, R209, -R177 ;  /* 0x000000d1b0b07223 */ /* 0x000fe200000108b1 */
[----:B------:R-:W-:Y:S01]  /*3d90*/  FADD.FTZ R24, R32, R29 ;  /* 0x0000001d20187221 */ /* 0x000fe20000010000 */
[----:B------:R-:W-:Y:S01]  /*3da0*/  IADD3 R12, R12, R207, -R206 ;  /* 0x000000cf0c0c7210 */ /* 0x000fe20007ffe8ce */
[----:B------:R-:W-:-:S02]  /*3db0*/  @!P1 VIADD R0, R0, 0x32460 ;  /* 0x0003246000009836 */ /* 0x000fc40000000000 */
[----:B------:R-:W-:Y:S01]  /*3dc0*/  FADD.FTZ R29, R27, R24 ;  /* 0x000000181b1d7221 */ /* 0x000fe20000010000 */
[----:B------:R-:W2:Y:S01]  /*3dd0*/  MUFU.EX2 R153, R102 ;  /* 0x0000006600997308 */ /* 0x000ea20000000800 */
[C---:B0-----:R-:W-:Y:S01]  /*3de0*/  FADD.FTZ R31, R203.reuse, R26 ;  /* 0x0000001acb1f7221 */ /* 0x041fe20000010000 */
[----:B------:R-:W-:Y:S01]  /*3df0*/  F2FP.F16.F32.PACK_AB R203, R203, R30 ;  /* 0x0000001ecbcb723e */ /* 0x000fe200000000ff */
[----:B------:R-:W-:Y:S01]  /*3e00*/  FADD.FTZ R24, R36, R29 ;  /* 0x0000001d24187221 */ /* 0x000fe20000010000 */
[----:B------:R-:W-:Y:S01]  /*3e10*/  IMAD.HI R12, R12, 0x2aaaaaab, RZ ;  /* 0x2aaaaaab0c0c7827 */ /* 0x000fe200078e02ff */
[----:B------:R-:W-:-:S03]  /*3e20*/  @!P1 PRMT R0, RZ, 0x654, R0 ;  /* 0x00000654ff009816 */ /* 0x000fc60000000000 */
[----:B------:R-:W0:Y:S01]  /*3e30*/  MUFU.EX2 R96, R96 ;  /* 0x0000006000607308 */ /* 0x000e220000000800 */
[----:B-1----:R-:W-:-:S07]  /*3e40*/  FADD.FTZ R26, R100, R31 ;  /* 0x0000001f641a7221 */ /* 0x002fce0000010000 */
[----:B------:R-:W1:Y:S01]  /*3e50*/  MUFU.EX2 R155, R98 ;  /* 0x00000062009b7308 */ /* 0x000e620000000800 */
[C---:B--2---:R-:W-:Y:S01]  /*3e60*/  FADD.FTZ R27, R153.reuse, R26 ;  /* 0x0000001a991b7221 */ /* 0x044fe20000010000 */
[----:B------:R-:W-:-:S06]  /*3e70*/  F2FP.F16.F32.PACK_AB R153, R153, R100 ;  /* 0x000000649999723e */ /* 0x000fcc00000000ff */
[----:B------:R-:W2:Y:S01]  /*3e80*/  MUFU.EX2 R40, R40 ;  /* 0x0000002800287308 */ /* 0x000ea20000000800 */
[----:B0-----:R-:W-:Y:S01]  /*3e90*/  FADD.FTZ R26, R96, R27 ;  /* 0x0000001b601a7221 */ /* 0x001fe20000010000 */
[----:B------:R-:W-:-:S06]  /*3ea0*/  FADD.FTZ R27, R35, R24 ;  /* 0x00000018231b7221 */ /* 0x000fcc0000010000 */
        /* <DEDUP_REMOVED lines=32> */
[----:B------:R-:W-:Y:S02]  /*40b0*/  F2FP.F16.F32.PACK_AB R160, R39, R48 ;  /* 0x0000003027a0723e */ /* 0x000fe400000000ff */
[----:B------:R-:W-:-:S04]  /*40c0*/  WARPGROUP.ARRIVE ;  /* 0x00000000000079c5 */ /* 0x000fc80000000000 */
[----:B------:R-:W-:Y:S01]  /*40d0*/  MUFU.EX2 R180, R180 ;  /* 0x000000b400b47308 */ /* 0x000fe20000000800 */
[----:B--2---:R-:W-:Y:S01]  /*40e0*/  FADD.FTZ R186, R184, R186 ;  /* 0x000000bab8ba7221 */ /* 0x004fe20000010000 */
[----:B------:R-:W-:Y:S06]  /*40f0*/  HGMMA.64x256x16.F32 R24, R200, gdesc[UR12].tnspB, RZ, !UPT, gsb0 ;  /* 0x43e0000cc8187df0 */ /* 0x000fec000c0008ff */
[----:B------:R-:W-:Y:S01]  /*4100*/  MUFU.EX2 R182, R182 ;  /* 0x000000b600b67308 */ /* 0x000fe20000000800 */
[----:B0-----:R-:W-:-:S07]  /*4110*/  FADD.FTZ R186, R185, R186 ;  /* 0x000000bab9ba7221 */ /* 0x001fce0000010000 */
[----:B------:R-:W-:Y:S08]  /*4120*/  MUFU.EX2 R171, R171 ;  /* 0x000000ab00ab7308 */ /* 0x000ff00000000800 */
[----:B------:R-:W-:Y:S08]  /*4130*/  MUFU.EX2 R173, R173 ;  /* 0x000000ad00ad7308 */ /* 0x000ff00000000800 */
[----:B------:R-:W-:Y:S08]  /*4140*/  MUFU.EX2 R175, R175 ;  /* 0x000000af00af7308 */ /* 0x000ff00000000800 */
[----:B------:R-:W-:Y:S01]  /*4150*/  MUFU.EX2 R176, R176 ;  /* 0x000000b000b07308 */ /* 0x000fe20000000800 */
[----:B------:R-:W-:-:S02]  /*4160*/  WARPGROUP.DEPBAR.LE gsb0, 0x0 ;  /* 0x00008000000079c5 */ /* 0x000fc40000010000 */
[----:B------:R-:W-:-:S06]  /*4170*/  WARPGROUP.ARRIVE ;  /* 0x00000000000079c5 */ /* 0x000fcc0000000000 */
[----:B------:R-:W-:Y:S01]  /*4180*/  HGMMA.64x256x16.F32 R24, R152, gdesc[UR8].tnspB, R24, gsb0 ;  /* 0x43e0000898187df0 */ /* 0x000fe20008000818 */
[----:B------:R-:W-:Y:S01]  /*4190*/  UIADD3 UR10, UR4, 0x100, URZ ;  /* 0x00000100040a7890 */ /* 0x000fe2000fffe03f */
[----:B------:R-:W-:Y:S01]  /*41a0*/  UMOV UR11, 0x40000040 ;  /* 0x40000040000b7882 */ /* 0x000fe20000000000 */
[----:B------:R-:W-:Y:S02]  /*41b0*/  WARPGROUP.DEPBAR.LE gsb0, 0x0 ;  /* 0x00008000000079c5 */ /* 0x000fe40000010000 */
[----:B------:R-:W-:Y:S01]  /*41c0*/  WARPGROUP.ARRIVE ;  /* 0x00000000000079c5 */ /* 0x000fe20000000000 */
[-CC-:B------:R-:W-:Y:S01]  /*41d0*/  FFMA.FTZ R152, R162, R209.reuse, -R177.reuse ;  /* 0x000000d1a2987223 */ /* 0x180fe200000108b1 */
[-CC-:B------:R-:W-:Y:S01]  /*41e0*/  FFMA.FTZ R153, R163, R209.reuse, -R177.reuse ;  /* 0x000000d1a3997223 */ /* 0x180fe200000108b1 */
[----:B------:R-:W-:Y:S01]  /*41f0*/  F2FP.F16.F32.PACK_AB R162, R185, R184 ;  /* 0x000000b8b9a2723e */ /* 0x000fe200000000ff */
[----:B------:R-:W-:Y:S01]  /*4200*/  FFMA.FTZ R155, R166, R209, -R177 ;  /* 0x000000d1a69b7223 */ /* 0x000fe200000108b1 */
[----:B------:R-:W-:-:S15]  /*4210*/  MUFU.EX2 R154, R181 ;  /* 0x000000b5009a7308 */ /* 0x000fde0000000800 */
[----:B------:R-:W-:-:S03]  /*4220*/  NOP ;  /* 0x0000000000007918 */ /* 0x000fc60000000000 */
[----:B------:R-:W-:Y:S01]  /*4230*/  HGMMA.64x256x16.F32 R24, R156, gdesc[UR8].tnspB, R24, gsb0 ;  /* 0x43e000089c187df0 */ /* 0x000fe20008000818 */
[----:B------:R-:W-:Y:S01]  /*4240*/  UIADD3 UR10, UR4, 0x180, URZ ;  /* 0x00000180040a7890 */ /* 0x000fe2000fffe03f */
[----:B------:R-:W-:Y:S01]  /*4250*/  UMOV UR11, 0x40000040 ;  /* 0x40000040000b7882 */ /* 0x000fe20000000000 */
[----:B------:R-:W0:Y:S08]  /*4260*/  MUFU.EX2 R152, R152 ;  /* 0x0000009800987308 */ /* 0x000e300000000800 */
[----:B------:R-:W1:Y:S08]  /*4270*/  MUFU.EX2 R153, R153 ;  /* 0x0000009900997308 */ /* 0x000e700000000800 */
[----:B------:R-:W-:Y:S01]  /*4280*/  MUFU.EX2 R155, R155 ;  /* 0x0000009b009b7308 */ /* 0x000fe20000000800 */
[----:B0-----:R-:W-:Y:S01]  /*4290*/  FADD.FTZ R183, R152, R183 ;  /* 0x000000b798b77221 */ /* 0x001fe20000010000 */
[----:B-1----:R-:W-:-:S03]  /*42a0*/  F2FP.F16.F32.PACK_AB R163, R153, R152 ;  /* 0x0000009899a3723e */ /* 0x002fc600000000ff */
[----:B------:R-:W-:-:S03]  /*42b0*/  FADD.FTZ R183, R153, R183 ;  /* 0x000000b799b77221 */ /* 0x000fc60000010000 */
[----:B------:R-:W0:Y:S01]  /*42c0*/  MUFU.EX2 R152, R179 ;  /* 0x000000b300987308 */ /* 0x000e220000000800 */
[----:B------:R-:W-:Y:S02]  /*42d0*/  WARPGROUP.DEPBAR.LE gsb0, 0x0 ;  /* 0x00008000000079c5 */ /* 0x000fe40000010000 */
[----:B------:R-:W-:Y:S01]  /*42e0*/  WARPGROUP.ARRIVE ;  /* 0x00000000000079c5 */ /* 0x000fe20000000000 */
[-CC-:B------:R-:W-:Y:S01]  /*42f0*/  FFMA.FTZ R157, R167, R209.reuse, -R177.reuse ;  /* 0x000000d1a79d7223 */ /* 0x180fe200000108b1 */
[-CC-:B------:R-:W-:Y:S01]  /*4300*/  FFMA.FTZ R156, R168, R209.reuse, -R177.reuse ;  /* 0x000000d1a89c7223 */ /* 0x180fe200000108b1 */
[-C--:B------:R-:W-:Y:S01]  /*4310*/  FFMA.FTZ R158, R169, R209.reuse, -R177 ;  /* 0x000000d1a99e7223 */ /* 0x080fe200000108b1 */
[----:B0-----:R-:W-:Y:S01]  /*4320*/  FADD.FTZ R159, R152, R186 ;  /* 0x000000ba989f7221 */ /* 0x001fe20000010000 */
[C---:B------:R-:W-:Y:S01]  /*4330*/  F2FP.F16.F32.PACK_AB R152, R180.reuse, R152 ;  /* 0x00000098b498723e */ /* 0x040fe200000000ff */
[----:B------:R-:W-:Y:S01]  /*4340*/  HGMMA.64x256x16.F32 R24, R160, gdesc[UR8].tnspB, R24, gsb0 ;  /* 0x43e00008a0187df0 */ /* 0x000fe20008000818 */
[----:B------:R-:W0:Y:S01]  /*4350*/  MUFU.EX2 R157, R157 ;  /* 0x0000009d009d7308 */ /* 0x000e220000000800 */
[----:B------:R-:W-:Y:S01]  /*4360*/  FADD.FTZ R159, R180, R159 ;  /* 0x0000009fb49f7221 */ /* 0x000fe20000010000 */
[----:B------:R-:W-:Y:S01]  /*4370*/  UIADD3 UR10, UR4, 0x200, URZ ;  /* 0x00000200040a7890 */ /* 0x000fe2000fffe03f */
[----:B------:R-:W-:Y:S01]  /*4380*/  FFMA.FTZ R177, R178, R209, -R177 ;  /* 0x000000d1b2b17223 */ /* 0x000fe200000108b1 */
[----:B------:R-:W-:Y:S01]  /*4390*/  UMOV UR11, 0x40000040 ;  /* 0x40000040000b7882 */ /* 0x000fe20000000000 */
[----:B------:R-:W-:Y:S01]  /*43a0*/  FADD.FTZ R159, R154, R159 ;  /* 0x0000009f9a9f7221 */ /* 0x000fe20000010000 */
[C---:B------:R-:W-:Y:S01]  /*43b0*/  F2FP.F16.F32.PACK_AB R154, R182.reuse, R154 ;  /* 0x0000009ab69a723e */ /* 0x040fe200000000ff */
[----:B------:R-:W-:Y:S01]  /*43c0*/  UIADD3 UR4, UR4, 0x280, URZ ;  /* 0x0000028004047890 */ /* 0x000fe2000fffe03f */
[----:B------:R-:W-:Y:S01]  /*43d0*/  MUFU.EX2 R156, R156 ;  /* 0x0000009c009c7308 */ /* 0x000fe20000000800 */
[----:B------:R-:W-:-:S07]  /*43e0*/  FADD.FTZ R159, R182, R159 ;  /* 0x0000009fb69f7221 */ /* 0x000fce0000010000 */
[----:B------:R-:W1:Y:S01]  /*43f0*/  MUFU.EX2 R158, R158 ;  /* 0x0000009e009e7308 */ /* 0x000e620000000800 */
[----:B0-----:R-:W-:-:S07]  /*4400*/  F2FP.F16.F32.PACK_AB R153, R157, R155 ;  /* 0x0000009b9d99723e */ /* 0x001fce00000000ff */
[----:B------:R-:W-:Y:S01]  /*4410*/  MUFU.EX2 R177, R177 ;  /* 0x000000b100b17308 */ /* 0x000fe20000000800 */
[----:B------:R-:W-:Y:S02]  /*4420*/  WARPGROUP.DEPBAR.LE gsb0, 0x0 ;  /* 0x00008000000079c5 */ /* 0x000fe40000010000 */
[----:B------:R-:W-:Y:S01]  /*4430*/  FADD.FTZ R160, R155, R183 ;  /* 0x000000b79ba07221 */ /* 0x000fe20000010000 */
[----:B-1----:R-:W-:-:S03]  /*4440*/  F2FP.F16.F32.PACK_AB R155, R158, R156 ;  /* 0x0000009c9e9b723e */ /* 0x002fc600000000ff */
[----:B------:R-:W-:Y:S01]  /*4450*/  FADD.FTZ R160, R157, R160 ;  /* 0x000000a09da07221 */ /* 0x000fe20000010000 */
[----:B------:R-:W-:-:S03]  /*4460*/  WARPGROUP.ARRIVE ;  /* 0x00000000000079c5 */ /* 0x000fc60000000000 */
[----:B------:R-:W-:-:S03]  /*4470*/  FADD.FTZ R160, R156, R160 ;  /* 0x000000a09ca07221 */ /* 0x000fc60000010000 */
[----:B------:R-:W-:Y:S01]  /*4480*/  HGMMA.64x256x16.F32 R24, R152, gdesc[UR8].tnspB, R24, gsb0 ;  /* 0x43e0000898187df0 */ /* 0x000fe20008000818 */
[----:B------:R-:W-:Y:S01]  /*4490*/  FADD.FTZ R156, R158, R160 ;  /* 0x000000a09e9c7221 */ /* 0x000fe20000010000 */
[----:B------:R-:W-:Y:S01]  /*44a0*/  UMOV UR10, UR4 ;  /* 0x00000004000a7c82 */ /* 0x000fe20008000000 */
[----:B------:R-:W-:Y:S01]  /*44b0*/  UMOV UR11, 0x40000040 ;  /* 0x40000040000b7882 */ /* 0x000fe20000000000 */
[----:B------:R-:W-:Y:S02]  /*44c0*/  WARPGROUP.DEPBAR.LE gsb0, 0x0 ;  /* 0x00008000000079c5 */ /* 0x000fe40000010000 */
[----:B------:R-:W0:Y:S08]  /*44d0*/  MUFU.EX2 R152, R170 ;  /* 0x000000aa00987308 */ /* 0x000e300000000800 */
[----:B------:R-:W1:Y:S08]  /*44e0*/  MUFU.EX2 R154, R172 ;  /* 0x000000ac009a7308 */ /* 0x000e700000000800 */
[----:B------:R-:W2:Y:S01]  /*44f0*/  MUFU.EX2 R153, R174 ;  /* 0x000000ae00997308 */ /* 0x000ea20000000800 */
[----:B0-----:R-:W-:Y:S01]  /*4500*/  FADD.FTZ R155, R152, R159 ;  /* 0x0000009f989b7221 */ /* 0x001fe20000010000 */
[----:B------:R-:W-:-:S03]  /*4510*/  F2FP.F16.F32.PACK_AB R152, R171, R152 ;  /* 0x00000098ab98723e */ /* 0x000fc600000000ff */
[----:B------:R-:W-:-:S04]  /*4520*/  FADD.FTZ R155, R171, R155 ;  /* 0x0000009bab9b7221 */ /* 0x000fc80000010000 */
[----:B-1----:R-:W-:Y:S01]  /*4530*/  FADD.FTZ R157, R154, R155 ;  /* 0x0000009b9a9d7221 */ /* 0x002fe20000010000 */
[----:B------:R-:W-:Y:S02]  /*4540*/  F2FP.F16.F32.PACK_AB R154, R173, R154 ;  /* 0x0000009aad9a723e */ /* 0x000fe400000000ff */
[----:B------:R-:W-:Y:S01]  /*4550*/  F2FP.F16.F32.PACK_AB R155, R177, R176 ;  /* 0x000000b0b19b723e */ /* 0x000fe200000000ff */
[----:B--2---:R-:W-:Y:S01]  /*4560*/  FADD.FTZ R156, R153, R156 ;  /* 0x0000009c999c7221 */ /* 0x004fe20000010000 */
[----:B------:R-:W-:-:S03]  /*4570*/  F2FP.F16.F32.PACK_AB R153, R175, R153 ;  /* 0x00000099af99723e */ /* 0x000fc600000000ff */
[----:B------:R-:W-:Y:S01]  /*4580*/  FADD.FTZ R156, R175, R156 ;  /* 0x0000009caf9c7221 */ /* 0x000fe20000010000 */
[----:B------:R-:W-:-:S03]  /*4590*/  WARPGROUP.ARRIVE ;  /* 0x00000000000079c5 */ /* 0x000fc60000000000 */
[----:B------:R-:W-:-:S03]  /*45a0*/  FADD.FTZ R156, R176, R156 ;  /* 0x0000009cb09c7221 */ /* 0x000fc60000010000 */
[----:B------:R-:W-:Y:S03]  /*45b0*/  HGMMA.64x256x16.F32 R24, R152, gdesc[UR8].tnspB, R24, gsb0 ;  /* 0x43e0000898187df0 */ /* 0x000fe60008000818 */
[----:B------:R-:W-:Y:S02]  /*45c0*/  WARPGROUP.DEPBAR.LE gsb0, 0x0 ;  /* 0x00008000000079c5 */ /* 0x000fe40000010000 */
[----:B------:R-:W-:Y:S01]  /*45d0*/  SHF.R.U32.HI R153, RZ, 0x1f, R12 ;  /* 0x0000001fff997819 */ /* 0x000fe2000001160c */
[----:B------:R0:W-:Y:S03]  /*45e0*/  @!P1 SYNCS.ARRIVE.TRANS64.RED.A1T0 RZ, [R0+URZ], RZ ;  /* 0x000000ff00ff99a7 */ /* 0x0001e6000810043f */
[----:B------:R-:W-:Y:S01]  /*45f0*/  LEA.HI.SX32 R153, R12, R153, 0x1c ;  /* 0x000000990c997211 */ /* 0x000fe200078fe2ff */
[----:B------:R-:W-:-:S03]  /*4600*/  FADD.FTZ R12, R173, R157 ;  /* 0x0000009dad0c7221 */ /* 0x000fc60000010000 */
[----:B------:R-:W-:Y:S01]  /*4610*/  VIMNMX R200, R208, R153, !PT ;  /* 0x00000099d0c87248 */ /* 0x000fe20007fe0100 */
[----:B0-----:R-:W-:-:S03]  /*4620*/  FADD.FTZ R0, R177, R156 ;  /* 0x0000009cb1007221 */ /* 0x001fc60000010000 */
[----:B------:R-:W-:-:S13]  /*4630*/  ISETP.GE.AND P2, PT, R215, R200, PT ;  /* 0x000000c8d700720c */ /* 0x000fda0003f46270 */
[----:B---3--:R-:W-:Y:S05]  /*4640*/  @!P2 BRA `(.L_x_14214) ;  /* 0x0000002800b4a947 */ /* 0x008fea0003800000 */
[----:B------:R-:W-:Y:S02]  /*4650*/  IMAD.MOV.U32 R201, RZ, RZ, R164 ;  /* 0x000000ffffc97224 */ /* 0x000fe400078e00a4 */
[----:B------:R-:W-:-:S07]  /*4660*/  IMAD.MOV.U32 R202, RZ, RZ, R13 ;  /* 0x000000ffffca7224 */ /* 0x000fce00078e000d */
.L_x_14223:
[----:B------:R-:W-:-:S04]  /*4670*/  UIADD3 UR36, UR36, 0x1, URZ ;  /* 0x0000000124247890 */ /* 0x000fc8000fffe03f */
[----:B------:R-:W-:-:S04]  /*4680*/  UISETP.NE.AND UP0, UPT, UR36, 0x2, UPT ;  /* 0x000000022400788c */ /* 0x000fc8000bf05270 */
[----:B------:R-:W-:Y:S02]  /*4690*/  USEL UR4, URZ, 0x1, UP0 ;  /* 0x000000013f047887 */ /* 0x000fe40008000000 */
[----:B------:R-:W-:Y:S02]  /*46a0*/  USEL UR36, UR36, URZ, UP0 ;  /* 0x0000003f24247287 */ /* 0x000fe40008000000 */
[----:B------:R-:W-:Y:S01]  /*46b0*/  ULOP3.LUT UR37, UR37, UR4, URZ, 0x3c, !UPT ;  /* 0x0000000425257292 */ /* 0x000fe2000f8e3c3f */
[----:B------:R-:W-:Y:S11]  /*46c0*/  @!P0 BRA `(.L_x_14215) ;  /* 0x0000000000048947 */ /* 0x000ff60003800000 */
[----:B------:R-:W-:Y:S01]  /*46d0*/  BPT.TRAP 0x1 ;  /* 0x000000040000795c */ /* 0x000fe20000300000 */
.L_x_14215:
        /* <DEDUP_REMOVED lines=9> */
.L_x_14216:
[----:B-1----:R-:W-:Y:S05]  /*4770*/  @P2 BRA `(.L_x_14217) ;  /* 0x0000000000082947 */ /* 0x002fea0003800000 */
[----:B------:R-:W1:Y:S02]  /*4780*/  SYNCS.PHASECHK.TRANS64.TRYWAIT P2, [UR4+0x32430], R13 ;  /* 0x0324300dff0075a7 */ /* 0x000e640008040144 */
[----:B-1----:R-:W-:Y:S05]  /*4790*/  @!P2 BRA `(.L_x_14218) ;  /* 0x0000011800bca947 */ /* 0x002fea0003800000 */
.L_x_14217:
        /* <DEDUP_REMOVED lines=31> */
.L_x_14219:
[----:B------:R1:W2:Y:S01]  /*4990*/  SYNCS.PHASECHK.TRANS64.TRYWAIT P2, [UR4+0x32450], R13 ;  /* 0x0324500dff0075a7 */ /* 0x0002a20008040144 */
[----:B------:R-:W-:Y:S05]  /*49a0*/  @!P0 BRA `(.L_x_14220) ;  /* 0x0000000000048947 */ /* 0x000fea0003800000 */
[----:B------:R-:W-:Y:S01]  /*49b0*/  BPT.TRAP 0x1 ;  /* 0x000000040000795c */ /* 0x000fe20000300000 */
.L_x_14220:
[----:B--2---:R-:W-:Y:S05]  /*49c0*/  @P2 BRA `(.L_x_14221) ;  /* 0x0000000000082947 */ /* 0x004fea0003800000 */
[----:B------:R-:W2:Y:S02]  /*49d0*/  SYNCS.PHASECHK.TRANS64.TRYWAIT P2, [UR4+0x32450], R13 ;  /* 0x0324500dff0075a7 */ /* 0x000ea40008040144 */
[----:B--2---:R-:W-:Y:S05]  /*49e0*/  @!P2 BRA `(.L_x_14222) ;  /* 0x000001180040a947 */ /* 0x004fea0003800000 */
.L_x_14221:
[----:B------:R-:W-:Y:S01]  /*49f0*/  R2UR UR56, R10 ;  /* 0x000000000a3872ca */ /* 0x000fe200000e0000 */
[----:B------:R-:W-:Y:S01]  /*4a00*/  UIMAD UR5, UR36, 0xc00, UR7 ;  /* 0x00000c00240578a4 */ /* 0x000fe2000f8e0207 */
[----:B------:R-:W-:Y:S01]  /*4a10*/  R2UR UR57, R11 ;  /* 0x000000000b3972ca */ /* 0x000fe200000e0000 */
[----:B------:R-:W-:Y:S01]  /*4a20*/  WARPGROUP.ARRIVE ;  /* 0x00000000000079c5 */ /* 0x000fe20000000000 */
[----:B------:R-:W-:Y:S01]  /*4a30*/  UMOV UR59, 0x40000040 ;  /* 0x40000040003b7882 */ /* 0x000fe20000000000 */
[----:B------:R-:W-:Y:S01]  /*4a40*/  UIADD3 UR10, UR5, 0x300, URZ ;  /* 0x00000300050a7890 */ /* 0x000fe2000fffe03f */
[----:B--2---:R-:W2:Y:S01]  /*4a50*/  LDC R203, c[0x0][0x448] ;  /* 0x00011200ffcb7b82 */ /* 0x004ea20000000800 */
[----:B------:R-:W-:Y:S01]  /*4a60*/  UMOV UR11, 0x40000040 ;  /* 0x40000040000b7882 */ /* 0x000fe20000000000 */
[----:B------:R-:W-:Y:S01]  /*4a70*/  UMOV UR58, UR5 ;  /* 0x00000005003a7c82 */ /* 0x000fe20008000000 */
[----:B------:R-:W-:Y:S01]  /*4a80*/  UIADD3 UR14, UR5, 0x302, URZ ;  /* 0x00000302050e7890 */ /* 0x000fe2000fffe03f */
[----:B------:R-:W-:Y:S01]  /*4a90*/  IMAD.IADD R209, R210, 0x1, R18 ;  /* 0x00000001d2d17824 */ /* 0x000fe200078e0212 */
[----:B------:R-:W-:Y:S01]  /*4aa0*/  UMOV UR15, 0x40000040 ;  /* 0x40000040000f7882 */ /* 0x000fe20000000000 */
[----:B------:R-:W-:Y:S01]  /*4ab0*/  UIADD3 UR18, UR5, 0x304, URZ ;  /* 0x0000030405127890 */ /* 0x000fe2000fffe03f */
[----:B------:R-:W-:Y:S01]  /*4ac0*/  LOP3.LUT R19, R19, 0xfffffeff, RZ, 0xc0, !PT ;  /* 0xfffffeff13137812 */ /* 0x000fe200078ec0ff */
[----:B------:R-:W-:Y:S01]  /*4ad0*/  UMOV UR19, 0x40000040 ;  /* 0x4000004000137882 */ /* 0x000fe20000000000 */
[----:B------:R-:W-:Y:S01]  /*4ae0*/  HGMMA.64x96x16.F32 R152, gdesc[UR56], R152, gsb0 ;  /* 0x01600000389879f0 */ /* 0x000fe20008000898 */
[----:B------:R-:W-:Y:S01]  /*4af0*/  R2UR UR56, R8 ;  /* 0x00000000083872ca */ /* 0x000fe200000e0000 */
[----:B------:R-:W-:Y:S01]  /*4b00*/  UIADD3 UR58, UR5, 0x2, URZ ;  /* 0x00000002053a7890 */ /* 0x000fe2000fffe03f */
[----:B------:R-:W-:Y:S01]  /*4b10*/  R2UR UR57, R9 ;  /* 0x00000000093972ca */ /* 0x000fe200000e0000 */
[----:B------:R-:W-:Y:S01]  /*4b20*/  UMOV UR59, 0x40000040 ;  /* 0x40000040003b7882 */ /* 0x000fe20000000000 */
[----:B------:R-:W-:Y:S01]  /*4b30*/  UIADD3 UR22, UR5, 0x306, URZ ;  /* 0x0000030605167890 */ /* 0x000fe2000fffe03f */
[----:B------:R-:W-:Y:S01]  /*4b40*/  @P1 LOP3.LUT R19, R19, 0x100, RZ, 0xfc, !PT ;  /* 0x0000010013131812 */ /* 0x000fe200078efcff */
[----:B------:R-:W-:Y:S01]  /*4b50*/  UMOV UR23, 0x40000040 ;  /* 0x4000004000177882 */ /* 0x000fe20000000000 */
[----:B------:R-:W-:Y:S01]  /*4b60*/  UIADD3 UR26, UR5, 0x600, URZ ;  /* 0x00000600051a7890 */ /* 0x000fe2000fffe03f */
[----:B------:R-:W-:Y:S01]  /*4b70*/  UMOV UR27, 0x40000040 ;  /* 0x40000040001b7882 */ /* 0x000fe20000000000 */
[----:B------:R-:W-:Y:S01]  /*4b80*/  UIADD3 UR30, UR5, 0x602, URZ ;  /* 0x00000602051e7890 */ /* 0x000fe2000fffe03f */
[----:B------:R-:W-:Y:S01]  /*4b90*/  LOP3.LUT R19, R19, 0xffffff7f, RZ, 0xc0, !PT ;  /* 0xffffff7f13137812 */ /* 0x000fe200078ec0ff */
[----:B------:R-:W-:Y:S01]  /*4ba0*/  UMOV UR31, 0x40000040 ;  /* 0x40000040001f7882 */ /* 0x000fe20000000000 */
[----:B------:R-:W-:Y:S01]  /*4bb0*/  UIADD3 UR34, UR5, 0x604, URZ ;  /* 0x0000060405227890 */ /* 0x000fe2000fffe03f */
[----:B--2---:R-:W-:Y:S01]  /*4bc0*/  ISETP.NE.AND P2, PT, R203, 0x1, PT ;  /* 0x00000001cb00780c */ /* 0x004fe20003f45270 */
        /* <DEDUP_REMOVED lines=10> */
[----:B------:R-:W-:-:S02]  /*4c70*/  UMOV UR55, 0x40000040 ;  /* 0x4000004000377882 */ /* 0x000fc40000000000 */
[----:B------:R-:W2:Y:S08]  /*4c80*/  @P2 LDC R203, c[0x0][0x44c] ;  /* 0x00011300ffcb2b82 */ /* 0x000eb00000000800 */
[----:B01----:R-:W0:Y:S01]  /*4c90*/  @P2 LDC R13, c[0x0][0x450] ;  /* 0x00011400ff0d2b82 */ /* 0x003e220000000800 */
[----:B--2---:R-:W-:-:S05]  /*4ca0*/  @P2 IMAD.HI.U32 R203, R209, R203, RZ ;  /* 0x000000cbd1cb2227 */ /* 0x004fca00078e00ff */
[----:B0-----:R-:W-:Y:S01]  /*4cb0*/  @P2 SHF.R.U32.HI R209, RZ, R13, R203 ;  /* 0x0000000dffd12219 */ /* 0x001fe200000116cb */
[----:B------:R-:W-:-:S04]  /*4cc0*/  IMAD R203, R215, -0x60, RZ ;  /* 0xffffffa0d7cb7824 */ /* 0x000fc800078e02ff */
[----:B------:R-:W0:Y:S01]  /*4cd0*/  SHFL.IDX PT, R13, R209, RZ, 0x1c1f ;  /* 0x001c1fffd10d7589 */ /* 0x000e2200000e0000 */
[----:B------:R-:W-:-:S03]  /*4ce0*/  IADD3 R203, -R204, 0x1, R203 ;  /* 0x00000001cccb7810 */ /* 0x000fc60007ffe1cb */
[----:B------:R-:W1:Y:S01]  /*4cf0*/  SHFL.IDX PT, R209, R209, 0x1, 0x1c1f ;  /* 0x003c1f00d1d17f89 */ /* 0x000e6200000e0000 */
[----:B------:R-:W-:-:S05]  /*4d00*/  IADD3 R203, -R206, R203, R207 ;  /* 0x000000cbcecb7210 */ /* 0x000fca0007ffe1cf */
[C---:B0-----:R-:W-:Y:S02]  /*4d10*/  IMAD.IADD R13, R203.reuse, 0x1, R13 ;  /* 0x00000001cb0d7824 */ /* 0x041fe400078e020d */
[----:B-1----:R-:W-:-:S03]  /*4d20*/  IMAD.IADD R203, R203, 0x1, R209 ;  /* 0x00000001cbcb7824 */ /* 0x002fc600078e02d1 */
[C---:B------:R-:W-:Y:S01]  /*4d30*/  ISETP.GT.AND P5, PT, R13.reuse, RZ, PT ;  /* 0x000000ff0d00720c */ /* 0x040fe20003fa4270 */
[----:B------:R-:W0:Y:S01]  /*4d40*/  LDC R209, c[0x0][0xa80] ;  /* 0x0002a000ffd17b82 */ /* 0x000e220000000800 */
[C---:B------:R-:W-:Y:S02]  /*4d50*/  ISETP.GT.AND P4, PT, R13.reuse, 0x1, PT ;  /* 0x000000010d00780c */ /* 0x040fe40003f84270 */
[C---:B------:R-:W-:Y:S02]  /*4d60*/  ISETP.GT.AND P3, PT, R13.reuse, 0x8, PT ;  /* 0x000000080d00780c */ /* 0x040fe40003f64270 */
[----:B------:R-:W-:Y:S01]  /*4d70*/  ISETP.GT.AND P2, PT, R13, 0x9, PT ;  /* 0x000000090d00780c */ /* 0x000fe20003f44270 */
[----:B------:R-:W-:Y:S02]  /*4d80*/  WARPGROUP.DEPBAR.LE gsb0, 0x0 ;  /* 0x00008000000079c5 */ /* 0x000fe40000010000 */
[----:B------:R-:W-:Y:S01]  /*4d90*/  WARPGROUP.ARRIVE ;  /* 0x00000000000079c5 */ /* 0x000fe20000000000 */
[----:B------:R-:W-:-:S02]  /*4da0*/  ISETP.GT.AND P1, PT, R203, 0x41, PT ;  /* 0x00000041cb00780c */ /* 0x000fc40003f24270 */
[----:B------:R-:W-:-:S03]  /*4db0*/  ISETP.GT.AND P0, PT, R203, 0x48, PT ;  /* 0x00000048cb00780c */ /* 0x000fc60003f04270 */
[----:B------:R-:W-:Y:S01]  /*4dc0*/  HGMMA.64x96x16.F32 R152, gdesc[UR56], R152, gsb0 ;  /* 0x01600000389879f0 */ /* 0x000fe20008000898 */
[----:B------:R-:W-:Y:S01]  /*4dd0*/  R2UR UR56, R6 ;  /* 0x00000000063872ca */ /* 0x000fe200000e0000 */
[----:B------:R-:W-:Y:S01]  /*4de0*/  UIADD3 UR58, UR5, 0x4, URZ ;  /* 0x00000004053a7890 */ /* 0x000fe2000fffe03f */
[----:B------:R-:W-:Y:S01]  /*4df0*/  R2UR UR57, R7 ;  /* 0x00000000073972ca */ /* 0x000fe200000e0000 */
[----:B------:R-:W-:-:S04]  /*4e00*/  UMOV UR59, 0x40000040 ;  /* 0x40000040003b7882 */ /* 0x000fc80000000000 */
[----:B------:R-:W-:Y:S02]  /*4e10*/  @P1 LOP3.LUT R19, R19, 0x200, RZ, 0xfc, !PT ;  /* 0x0000020013131812 */ /* 0x000fe400078efcff */
[----:B------:R-:W-:Y:S01]  /*4e20*/  ISETP.GT.AND P1, PT, R203, 0x40, PT ;  /* 0x00000040cb00780c */ /* 0x000fe20003f24270 */
[----:B------:R-:W-:Y:S02]  /*4e30*/  WARPGROUP.DEPBAR.LE gsb0, 0x0 ;  /* 0x00008000000079c5 */ /* 0x000fe40000010000 */
        /* <DEDUP_REMOVED lines=100> */
[----:B------:R-:W-:Y:S02]  /*5480*/  ISETP.GT.AND P5, PT, R203, RZ, PT ;  /* 0x000000ffcb00720c */ /* 0x000fe40003fa4270 */
[----:B------:R-:W-:Y:S02]  /*5490*/  FMNMX.FTZ R13, R161, R13, !PT ;  /* 0x0000000da10d7209 */ /* 0x000fe40007810000 */
[----:B------:R-:W-:-:S02]  /*54a0*/  FSEL R193, R154, -INF , P5 ;  /* 0xff8000009ac17808 */ /* 0x000fc40002800000 */
[----:B------:R-:W-:Y:S02]  /*54b0*/  FMNMX.FTZ R13, R164, R13, !PT ;  /* 0x0000000da40d7209 */ /* 0x000fe40007810000 */
[----:B------:R-:W-:Y:S02]  /*54c0*/  ISETP.GT.AND P4, PT, R203, 0x1, PT ;  /* 0x00000001cb00780c */ /* 0x000fe40003f84270 */
[----:B------:R-:W-:Y:S02]  /*54d0*/  FMNMX.FTZ R13, R165, R13, !PT ;  /* 0x0000000da50d7209 */ /* 0x000fe40007810000 */
[C---:B------:R-:W-:Y:S02]  /*54e0*/  ISETP.GT.AND P3, PT, R203.reuse, 0x8, PT ;  /* 0x00000008cb00780c */ /* 0x040fe40003f64270 */
[----:B------:R-:W-:Y:S02]  /*54f0*/  FMNMX.FTZ R13, R168, R13, !PT ;  /* 0x0000000da80d7209 */ /* 0x000fe40007810000 */
        /* <DEDUP_REMOVED lines=26> */
[C---:B------:R-:W-:Y:S02]  /*56a0*/  ISETP.GT.AND P4, PT, R203.reuse, 0x21, PT ;  /* 0x00000021cb00780c */ /* 0x040fe40003f84270 */
[----:B------:R-:W-:Y:S02]  /*56b0*/  FMNMX.FTZ R13, R196, R13, !PT ;  /* 0x0000000dc40d7209 */ /* 0x000fe40007810000 */
[----:B------:R-:W-:Y:S02]  /*56c0*/  ISETP.GT.AND P3, PT, R203, 0x28, PT ;  /* 0x00000028cb00780c */ /* 0x000fe40003f64270 */
[----:B------:R-:W-:Y:S02]  /*56d0*/  FMNMX.FTZ R13, R197, R13, !PT ;  /* 0x0000000dc50d7209 */ /* 0x000fe40007810000 */
[----:B------:R-:W-:-:S02]  /*56e0*/  ISETP.GT.AND P2, PT, R203, 0x29, PT ;  /* 0x00000029cb00780c */ /* 0x000fc40003f44270 */
[----:B------:R-:W-:Y:S01]  /*56f0*/  FSEL R170, R170, -INF , P5 ;  /* 0xff800000aaaa7808 */ /* 0x000fe20002800000 */
[----:B------:R-:W1:Y:S01]  /*5700*/  SHFL.BFLY PT, R154, R13, 0x2, 0x1f ;  /* 0x0c401f000d9a7f89 */ /* 0x000e6200000e0000 */
        /* <DEDUP_REMOVED lines=11> */
[----:B------:R-:W-:Y:S02]  /*57c0*/  ISETP.GT.AND P2, PT, R203, 0x50, PT ;  /* 0x00000050cb00780c */ /* 0x000fe40003f44270 */
[----:B-1----:R-:W-:Y:S02]  /*57d0*/  FMNMX.FTZ R13, R13, R154, !PT ;  /* 0x0000009a0d0d7209 */ /* 0x002fe40007810000 */
[C---:B------:R-:W-:Y:S02]  /*57e0*/  ISETP.GT.AND P3, PT, R203.reuse, 0x51, PT ;  /* 0x00000051cb00780c */ /* 0x040fe40003f64270 */
[C---:B------:R-:W-:Y:S01]  /*57f0*/  ISETP.GT.AND P4, PT, R203.reuse, 0x58, PT ;  /* 0x00000058cb00780c */ /* 0x040fe20003f84270 */
[----:B------:R-:W1:Y:S01]  /*5800*/  SHFL.BFLY PT, R154, R13, 0x1, 0x1f ;  /* 0x0c201f000d9a7f89 */ /* 0x000e6200000e0000 */
[----:B------:R-:W-:Y:S02]  /*5810*/  ISETP.GT.AND P5, PT, R203, 0x59, PT ;  /* 0x00000059cb00780c */ /* 0x000fe40003fa4270 */
[----:B------:R-:W-:-:S02]  /*5820*/  FSEL R186, R186, -INF , P1 ;  /* 0xff800000baba7808 */ /* 0x000fc40000800000 */
[----:B------:R-:W-:Y:S02]  /*5830*/  LOP3.LUT P1, RZ, R19, 0x200, RZ, 0xc0, !PT ;  /* 0x0000020013ff7812 */ /* 0x000fe4000782c0ff */
[----:B------:R-:W-:Y:S02]  /*5840*/  FSEL R190, R190, -INF , P0 ;  /* 0xff800000bebe7808 */ /* 0x000fe40000000000 */
[----:B------:R-:W-:Y:S02]  /*5850*/  FSEL R187, R187, -INF , P1 ;  /* 0xff800000bbbb7808 */ /* 0x000fe40000800000 */
[----:B------:R-:W-:Y:S02]  /*5860*/  FSEL R194, R194, -INF , P2 ;  /* 0xff800000c2c27808 */ /* 0x000fe40001000000 */
[----:B------:R-:W-:Y:S02]  /*5870*/  FSEL R195, R195, -INF , P3 ;  /* 0xff800000c3c37808 */ /* 0x000fe40001800000 */
[----:B------:R-:W-:-:S02]  /*5880*/  FSEL R198, R198, -INF , P4 ;  /* 0xff800000c6c67808 */ /* 0x000fc40002000000 */
[----:B------:R-:W-:Y:S02]  /*5890*/  FSEL R199, R199, -INF , P5 ;  /* 0xff800000c7c77808 */ /* 0x000fe40002800000 */
[C---:B------:R-:W-:Y:S02]  /*58a0*/  LOP3.LUT P1, RZ, R19.reuse, 0x100, RZ, 0xc0, !PT ;  /* 0x0000010013ff7812 */ /* 0x040fe4000782c0ff */
[----:B------:R-:W-:Y:S02]  /*58b0*/  LOP3.LUT P0, RZ, R19, 0x80, RZ, 0xc0, !PT ;  /* 0x0000008013ff7812 */ /* 0x000fe4000780c0ff */
[----:B-1----:R-:W-:-:S04]  /*58c0*/  FMNMX.FTZ R13, R13, R154, !PT ;  /* 0x0000009a0d0d7209 */ /* 0x002fc80007810000 */
[----:B------:R-:W-:-:S04]  /*58d0*/  FSETP.NEU.FTZ.AND P6, PT, R13, -INF , PT ;  /* 0xff8000000d00780b */ /* 0x000fc80003fdd000 */
[----:B------:R-:W-:-:S05]  /*58e0*/  FSEL R154, R13, RZ, P6 ;  /* 0x000000ff0d9a7208 */ /* 0x000fca0003000000 */
[----:B------:R-:W-:Y:S01]  /*58f0*/  FADD.FTZ R202, -R154, R202 ;  /* 0x000000ca9aca7221 */ /* 0x000fe20000010100 */
[----:B0-----:R-:W-:-:S05]  /*5900*/  FMUL.FTZ R154, R13, R209 ;  /* 0x000000d10d9a7220 */ /* 0x001fca0000410000 */
[----:B------:R-:W-:Y:S02]  /*5910*/  FSEL R154, R154, RZ, P6 ;  /* 0x000000ff9a9a7208 */ /* 0x000fe40003000000 */
[----:B------:R-:W-:-:S03]  /*5920*/  ISETP.GT.AND P6, PT, R203, 0x49, PT ;  /* 0x00000049cb00780c */ /* 0x000fc60003fc4270 */
[-CC-:B------:R-:W-:Y:S01]  /*5930*/  FFMA.FTZ R218, R157, R209.reuse, -R154.reuse ;  /* 0x000000d19dda7223 */ /* 0x180fe2000001089a */
[-CC-:B------:R-:W-:Y:S01]  /*5940*/  FFMA.FTZ R157, R165, R209.reuse, -R154.reuse ;  /* 0x000000d1a59d7223 */ /* 0x180fe2000001089a */
        /* <DEDUP_REMOVED lines=26> */
[----:B------:R-:W-:-:S04]  /*5af0*/  FSEL R191, R191, -INF , P6 ;  /* 0xff800000bfbf7808 */ /* 0x000fc80003000000 */
[----:B------:R-:W2:Y:S01]  /*5b00*/  MUFU.EX2 R153, R153 ;  /* 0x0000009900997308 */ /* 0x000ea20000000800 */
        /* <DEDUP_REMOVED lines=11> */
[----:B------:R-:W1:Y:S01]  /*5bc0*/  S2R R203, SR_TID.X ;  /* 0x0000000000cb7919 */ /* 0x000e620000002100 */
        /* <DEDUP_REMOVED lines=33> */
[----:B-1----:R-:W-:Y:S01]  /*5de0*/  SHF.R.U32.HI R203, RZ, 0x7, R203 ;  /* 0x00000007ffcb7819 */ /* 0x002fe200000116cb */
        /* <DEDUP_REMOVED lines=42> */
[----:B------:R-:W-:Y:S01]  /*6090*/  FMUL.FTZ R149, R149, R165 ;  /* 0x000000a595957220 */ /* 0x000fe20000410000 */
[----:B------:R-:W-:Y:S01]  /*60a0*/  IADD3 R165, -R203, 0xb, RZ ;  /* 0x0000000bcba57810 */ /* 0x000fe20007ffe1ff */
        /* <DEDUP_REMOVED lines=20> */
[----:B------:R-:W-:Y:S01]  /*61f0*/  MUFU.EX2 R197, R197 ;  /* 0x000000c500c57308 */ /* 0x000fe20000000800 */
[----:B0-----:R-:W-:Y:S01]  /*6200*/  FMNMX.FTZ R164, R164, R153, !PT ;  /* 0x00000099a4a47209 */ /* 0x001fe20007810000 */
[----:B------:R0:W-:Y:S06]  /*6210*/  BAR.ARV R165, 0x100 ;  /* 0x000400a50000751d */ /* 0x0001ec0000002000 */
[C---:B------:R-:W-:Y:S01]  /*6220*/  FSETP.NEU.FTZ.AND P2, PT, R164.reuse, -INF , PT ;  /* 0xff800000a400780b */ /* 0x040fe20003f5d000 */
[----:B------:R-:W-:-:S03]  /*6230*/  FMUL.FTZ R202, R164, R209 ;  /* 0x000000d1a4ca7220 */ /* 0x000fc60000410000 */
[----:B------:R-:W-:Y:S02]  /*6240*/  FSEL R153, R164, RZ, P2 ;  /* 0x000000ffa4997208 */ /* 0x000fe40001000000 */
[----:B------:R-:W-:Y:S02]  /*6250*/  FSEL R202, R202, RZ, P2 ;  /* 0x000000ffcaca7208 */ /* 0x000fe40001000000 */
[----:B------:R-:W-:Y:S01]  /*6260*/  ISETP.GT.AND P2, PT, R215, R200, PT ;  /* 0x000000c8d700720c */ /* 0x000fe20003f44270 */
[----:B------:R-:W-:Y:S01]  /*6270*/  FADD.FTZ R153, -R153, R201 ;  /* 0x000000c999997221 */ /* 0x000fe20000010100 */
[----:B------:R-:W-:Y:S02]  /*6280*/  VIADD R215, R215, 0xffffffff ;  /* 0xffffffffd7d77836 */ /* 0x000fe40000000000 */
[-CC-:B------:R-:W-:Y:S01]  /*6290*/  FFMA.FTZ R193, R193, R209.reuse, -R202.reuse ;  /* 0x000000d1c1c17223 */ /* 0x180fe200000108ca */
[-CC-:B------:R-:W-:Y:S01]  /*62a0*/  FFMA.FTZ R155, R155, R209.reuse, -R202.reuse ;  /* 0x000000d19b9b7223 */ /* 0x180fe200000108ca */
[-C--:B------:R-:W-:Y:S01]  /*62b0*/  FMUL.FTZ R153, R153, R209.reuse ;  /* 0x000000d199997220 */ /* 0x080fe20000410000 */
        /* <DEDUP_REMOVED lines=26> */
[----:B-1----:R-:W-:Y:S01]  /*6460*/  FFMA.FTZ R155, R193, R0, R201 ;  /* 0x00000000c19b7223 */ /* 0x002fe200000100c9 */
[----:B------:R-:W-:-:S02]  /*6470*/  IMAD.U32 R0, RZ, RZ, UR4 ;  /* 0x00000004ff007e24 */ /* 0x000fc4000f8e00ff */
[-C--:B------:R-:W-:Y:S01]  /*6480*/  FMUL.FTZ R26, R26, R193.reuse ;  /* 0x000000c11a1a7220 */ /* 0x080fe20000410000 */
[-C--:B------:R-:W-:Y:S01]  /*6490*/  FMUL.FTZ R27, R27, R193.reuse ;  /* 0x000000c11b1b7220 */ /* 0x080fe20000410000 */
[-C--:B------:R-:W-:Y:S01]  /*64a0*/  FMUL.FTZ R30, R30, R193.reuse ;  /* 0x000000c11e1e7220 */ /* 0x080fe20000410000 */
[----:B------:R-:W-:Y:S02]  /*64b0*/  @!P1 VIADD R202, R0, 0x32440 ;  /* 0x0003244000ca9836 */ /* 0x000fe40000000000 */
[-C--:B------:R-:W-:Y:S01]  /*64c0*/  FMUL.FTZ R31, R31, R193.reuse ;  /* 0x000000c11f1f7220 */ /* 0x080fe20000410000 */
[----:B------:R-:W-:Y:S01]  /*64d0*/  FMUL.FTZ R34, R34, R193 ;  /* 0x000000c122227220 */ /* 0x000fe20000410000 */
[C---:B--2---:R-:W-:Y:S01]  /*64e0*/  FADD.FTZ R155, R153.reuse, R155 ;  /* 0x0000009b999b7221 */ /* 0x044fe20000010000 */
[----:B------:R-:W-:Y:S01]  /*64f0*/  F2FP.F16.F32.PACK_AB R153, R153, R201 ;  /* 0x000000c99999723e */ /* 0x000fe200000000ff */
[-C--:B------:R-:W-:Y:S01]  /*6500*/  FMUL.FTZ R35, R35, R193.reuse ;  /* 0x000000c123237220 */ /* 0x080fe20000410000 */
[----:B------:R1:W2:Y:S01]  /*6510*/  MUFU.EX2 R201, R158 ;  /* 0x0000009e00c97308 */ /* 0x0002a20000000800 */
[----:B------:R-:W-:Y:S01]  /*6520*/  @!P1 PRMT R202, RZ, 0x654, R202 ;  /* 0x00000654ffca9816 */ /* 0x000fe200000000ca */
[-C--:B------:R-:W-:Y:S01]  /*6530*/  FMUL.FTZ R38, R38, R193.reuse ;  /* 0x000000c126267220 */ /* 0x080fe20000410000 */
[-C--:B------:R-:W-:Y:S01]  /*6540*/  FMUL.FTZ R39, R39, R193.reuse ;  /* 0x000000c127277220 */ /* 0x080fe20000410000 */
[-C--:B------:R-:W-:Y:S01]  /*6550*/  FMUL.FTZ R42, R42, R193.reuse ;  /* 0x000000c12a2a7220 */ /* 0x080fe20000410000 */
[----:B------:R3:W-:Y:S01]  /*6560*/  @!P1 SYNCS.ARRIVE.TRANS64.RED.A1T0 RZ, [R202+URZ], RZ ;  /* 0x000000ffcaff99a7 */ /* 0x0007e2000810043f */
[-C--:B------:R-:W-:Y:S01]  /*6570*/  FMUL.FTZ R43, R43, R193.reuse ;  /* 0x000000c12b2b7220 */ /* 0x080fe20000410000 */
[-C--:B------:R-:W-:Y:S01]  /*6580*/  FMUL.FTZ R46, R46, R193.reuse ;  /* 0x000000c12e2e7220 */ /* 0x080fe20000410000 */
[----:B------:R-:W-:Y:S01]  /*6590*/  FMUL.FTZ R47, R47, R193 ;  /* 0x000000c12f2f7220 */ /* 0x000fe20000410000 */
[----:B-1----:R-:W-:-:S02]  /*65a0*/  VIADD R158, R203, 0x8 ;  /* 0x00000008cb9e7836 */ /* 0x002fc40000000000 */
[-C--:B------:R-:W-:Y:S01]  /*65b0*/  FMUL.FTZ R50, R50, R193.reuse ;  /* 0x000000c132327220 */ /* 0x080fe20000410000 */
[-C--:B------:R-:W-:Y:S01]  /*65c0*/  FMUL.FTZ R51, R51, R193.reuse ;  /* 0x000000c133337220 */ /* 0x080fe20000410000 */
[-C--:B------:R-:W-:Y:S01]  /*65d0*/  FMUL.FTZ R54, R54, R193.reuse ;  /* 0x000000c136367220 */ /* 0x080fe20000410000 */
[-C--:B------:R-:W-:Y:S01]  /*65e0*/  FMUL.FTZ R55, R55, R193.reuse ;  /* 0x000000c137377220 */ /* 0x080fe20000410000 */
[----:B------:R2:W-:Y:S01]  /*65f0*/  BAR.SYNC.DEFER_BLOCKING R158, 0x100 ;  /* 0x0004009e0000751d */ /* 0x0005e20000010000 */
        /* <DEDUP_REMOVED lines=49> */
[C---:B------:R-:W-:Y:S01]  /*6910*/  F2FP.F16.F32.PACK_AB R155, R159.reuse, R201 ;  /* 0x000000c99f9b723e */ /* 0x040fe200000000ff */
[----:B------:R-:W-:Y:S01]  /*6920*/  UIMAD UR4, UR36, 0xc00, UR6 ;  /* 0x00000c00240478a4 */ /* 0x000fe2000f8e0206 */
[----:B------:R-:W1:Y:S01]  /*6930*/  MUFU.EX2 R162, R162 ;  /* 0x000000a200a27308 */ /* 0x000e620000000800 */
[----:B------:R-:W-:Y:S01]  /*6940*/  FADD.FTZ R158, R159, R158 ;  /* 0x0000009e9f9e7221 */ /* 0x000fe20000010000 */
[----:B------:R-:W-:Y:S01]  /*6950*/  WARPGROUP.ARRIVE ;  /* 0x00000000000079c5 */ /* 0x000fe20000000000 */
[----:B------:R-:W-:-:S02]  /*6960*/  @!P1 VIADD R0, R0, 0x32460 ;  /* 0x0003246000009836 */ /* 0x000fc40000000000 */
[----:B------:R-:W-:Y:S01]  /*6970*/  IMAD.MOV.U32 R201, RZ, RZ, R164 ;  /* 0x000000ffffc97224 */ /* 0x000fe200078e00a4 */
[----:B------:R-:W-:Y:S01]  /*6980*/  UMOV UR10, UR4 ;  /* 0x00000004000a7c82 */ /* 0x000fe20008000000 */
[----:B---3--:R-:W-:Y:S01]  /*6990*/  IMAD.MOV.U32 R202, RZ, RZ, R13 ;  /* 0x000000ffffca7224 */ /* 0x008fe200078e000d */
[----:B------:R-:W-:Y:S01]  /*69a0*/  HGMMA.64x256x16.F32 R24, R152, gdesc[UR8].tnspB, R24, gsb0 ;  /* 0x43e0000898187df0 */ /* 0x000fe20008000818 */
[----:B------:R-:W2:Y:S01]  /*69b0*/  MUFU.EX2 R163, R163 ;  /* 0x000000a300a37308 */ /* 0x000ea20000000800 */
[----:B------:R-:W-:Y:S01]  /*69c0*/  UIADD3 UR10, UR4, 0x80, URZ ;  /* 0x00000080040a7890 */ /* 0x000fe2000fffe03f */
[----:B------:R-:W-:Y:S01]  /*69d0*/  @!P1 PRMT R0, RZ, 0x654, R0 ;  /* 0x00000654ff009816 */ /* 0x000fe20000000000 */
[----:B------:R-:W-:-:S05]  /*69e0*/  UMOV UR11, 0x40000040 ;  /* 0x40000040000b7882 */ /* 0x000fca0000000000 */
[----:B------:R-:W3:Y:S01]  /*69f0*/  MUFU.EX2 R166, R166 ;  /* 0x000000a600a67308 */ /* 0x000ee20000000800 */
[----:B-1----:R-:W-:-:S07]  /*6a00*/  FADD.FTZ R158, R162, R158 ;  /* 0x0000009ea29e7221 */ /* 0x002fce0000010000 */
[----:B------:R-:W1:Y:S01]  /*6a10*/  MUFU.EX2 R167, R167 ;  /* 0x000000a700a77308 */ /* 0x000e620000000800 */
[----:B--2---:R-:W-:-:S07]  /*6a20*/  FADD.FTZ R158, R163, R158 ;  /* 0x0000009ea39e7221 */ /* 0x004fce0000010000 */
[----:B------:R-:W2:Y:S01]  /*6a30*/  MUFU.EX2 R170, R170 ;  /* 0x000000aa00aa7308 */ /* 0x000ea20000000800 */
[----:B---3--:R-:W-:-:S07]  /*6a40*/  FADD.FTZ R158, R166, R158 ;  /* 0x0000009ea69e7221 */ /* 0x008fce0000010000 */
        /* <DEDUP_REMOVED lines=16> */
[----:B------:R-:W-:Y:S01]  /*6b50*/  MUFU.EX2 R187, R187 ;  /* 0x000000bb00bb7308 */ /* 0x000fe20000000800 */
[----:B---3--:R-:W-:-:S07]  /*6b60*/  FADD.FTZ R158, R183, R158 ;  /* 0x0000009eb79e7221 */ /* 0x008fce0000010000 */
[----:B------:R-:W-:Y:S01]  /*6b70*/  MUFU.EX2 R190, R190 ;  /* 0x000000be00be7308 */ /* 0x000fe20000000800 */
[----:B-1----:R-:W-:-:S07]  /*6b80*/  FADD.FTZ R158, R186, R158 ;  /* 0x0000009eba9e7221 */ /* 0x002fce0000010000 */
[----:B------:R-:W-:Y:S08]  /*6b90*/  MUFU.EX2 R191, R191 ;  /* 0x000000bf00bf7308 */ /* 0x000ff00000000800 */
[----:B------:R-:W-:Y:S08]  /*6ba0*/  MUFU.EX2 R194, R194 ;  /* 0x000000c200c27308 */ /* 0x000ff00000000800 */
[----:B------:R-:W-:Y:S08]  /*6bb0*/  MUFU.EX2 R195, R195 ;  /* 0x000000c300c37308 */ /* 0x000ff00000000800 */
[----:B------:R-:W-:Y:S08]  /*6bc0*/  MUFU.EX2 R198, R198 ;  /* 0x000000c600c67308 */ /* 0x000ff00000000800 */
[----:B------:R-:W-:Y:S01]  /*6bd0*/  MUFU.EX2 R199, R199 ;  /* 0x000000c700c77308 */ /* 0x000fe20000000800 */
[----:B------:R-:W-:-:S07]  /*6be0*/  WARPGROUP.DEPBAR.LE gsb0, 0x0 ;  /* 0x00008000000079c5 */ /* 0x000fce0000010000 */
[----:B------:R-:W1:Y:S01]  /*6bf0*/  MUFU.EX2 R152, R160 ;  /* 0x000000a000987308 */ /* 0x000e620000000800 */
[----:B------:R-:W-:Y:S02]  /*6c00*/  F2FP.F16.F32.PACK_AB R153, R163, R162 ;  /* 0x000000a2a399723e */ /* 0x000fe400000000ff */
[----:B------:R-:W-:-:S05]  /*6c10*/  F2FP.F16.F32.PACK_AB R155, R167, R166 ;  /* 0x000000a6a79b723e */ /* 0x000fca00000000ff */
[----:B------:R-:W2:Y:S01]  /*6c20*/  MUFU.EX2 R154, R156 ;  /* 0x0000009c009a7308 */ /* 0x000ea20000000800 */
[----:B-1----:R-:W-:Y:S01]  /*6c30*/  FADD.FTZ R12, R152, R12 ;  /* 0x0000000c980c7221 */ /* 0x002fe20000010000 */
[----:B------:R-:W-:-:S03]  /*6c40*/  F2FP.F16.F32.PACK_AB R152, R161, R152 ;  /* 0x00000098a198723e */ /* 0x000fc600000000ff */
[----:B------:R-:W-:-:S04]  /*6c50*/  FADD.FTZ R12, R161, R12 ;  /* 0x0000000ca10c7221 */ /* 0x000fc80000010000 */
[----:B--2---:R-:W-:Y:S01]  /*6c60*/  FADD.FTZ R12, R154, R12 ;  /* 0x0000000c9a0c7221 */ /* 0x004fe20000010000 */
[----:B------:R-:W-:-:S03]  /*6c70*/  F2FP.F16.F32.PACK_AB R154, R157, R154 ;  /* 0x0000009a9d9a723e */ /* 0x000fc600000000ff */
[----:B------:R-:W-:Y:S01]  /*6c80*/  FADD.FTZ R12, R157, R12 ;  /* 0x0000000c9d0c7221 */ /* 0x000fe20000010000 */
[----:B------:R-:W-:-:S06]  /*6c90*/  WARPGROUP.ARRIVE ;  /* 0x00000000000079c5 */ /* 0x000fcc0000000000 */
[----:B------:R-:W-:Y:S01]  /*6ca0*/  HGMMA.64x256x16.F32 R24, R152, gdesc[UR8].tnspB, R24, gsb0 ;  /* 0x43e0000898187df0 */ /* 0x000fe20008000818 */
[----:B------:R-:W-:Y:S01]  /*6cb0*/  UIADD3 UR10, UR4, 0x100, URZ ;  /* 0x00000100040a7890 */ /* 0x000fe2000fffe03f */
[----:B------:R-:W-:Y:S01]  /*6cc0*/  UMOV UR11, 0x40000040 ;  /* 0x40000040000b7882 */ /* 0x000fe20000000000 */
[----:B------:R-:W-:Y:S02]  /*6cd0*/  WARPGROUP.DEPBAR.LE gsb0, 0x0 ;  /* 0x00008000000079c5 */ /* 0x000fe40000010000 */
        /* <DEDUP_REMOVED lines=29> */
[----:B------:R-:W-:Y:S01]  /*6eb0*/  UIADD3 UR4, UR4, 0x280, URZ ;  /* 0x0000028004047890 */ /* 0x000fe2000fffe03f */
[----:B------:R-:W-:Y:S02]  /*6ec0*/  WARPGROUP.DEPBAR.LE gsb0, 0x0 ;  /* 0x00008000000079c5 */ /* 0x000fe40000010000 */
[----:B------:R-:W1:Y:S01]  /*6ed0*/  MUFU.EX2 R152, R184 ;  /* 0x000000b800987308 */ /* 0x000e620000000800 */
[C---:B------:R-:W-:Y:S01]  /*6ee0*/  F2FP.F16.F32.PACK_AB R153, R187.reuse, R186 ;  /* 0x000000babb99723e */ /* 0x040fe200000000ff */
[----:B------:R-:W-:Y:S01]  /*6ef0*/  FADD.FTZ R187, R187, R158 ;  /* 0x0000009ebbbb7221 */ /* 0x000fe20000010000 */
[----:B------:R-:W-:-:S03]  /*6f00*/  F2FP.F16.F32.PACK_AB R155, R191, R190 ;  /* 0x000000bebf9b723e */ /* 0x000fc600000000ff */
[----:B------:R-:W-:Y:S02]  /*6f10*/  FADD.FTZ R190, R190, R187 ;  /* 0x000000bbbebe7221 */ /* 0x000fe40000010000 */
[----:B------:R-:W2:Y:S02]  /*6f20*/  MUFU.EX2 R154, R188 ;  /* 0x000000bc009a7308 */ /* 0x000ea40000000800 */
[----:B------:R-:W-:Y:S01]  /*6f30*/  FADD.FTZ R191, R191, R190 ;  /* 0x000000bebfbf7221 */ /* 0x000fe20000010000 */
        /* <DEDUP_REMOVED lines=8> */
[----:B------:R-:W-:Y:S01]  /*6fc0*/  UMOV UR10, UR4 ;  /* 0x00000004000a7c82 */ /* 0x000fe20008000000 */
[----:B------:R-:W-:Y:S01]  /*6fd0*/  UMOV UR11, 0x40000040 ;  /* 0x40000040000b7882 */ /* 0x000fe20000000000 */
[----:B------:R-:W-:Y:S02]  /*6fe0*/  WARPGROUP.DEPBAR.LE gsb0, 0x0 ;  /* 0x00008000000079c5 */ /* 0x000fe40000010000 */
[----:B------:R-:W1:Y:S01]  /*6ff0*/  MUFU.EX2 R152, R192 ;  /* 0x000000c000987308 */ /* 0x000e620000000800 */
[----:B------:R-:W-:Y:S01]  /*7000*/  F2FP.F16.F32.PACK_AB R153, R195, R194 ;  /* 0x000000c2c399723e */ /* 0x000fe200000000ff */
[----:B------:R-:W-:Y:S01]  /*7010*/  FADD.FTZ R194, R194, R191 ;  /* 0x000000bfc2c27221 */ /* 0x000fe20000010000 */
[----:B------:R-:W-:-:S03]  /*7020*/  F2FP.F16.F32.PACK_AB R155, R199, R198 ;  /* 0x000000c6c79b723e */ /* 0x000fc600000000ff */
[----:B------:R-:W-:Y:S02]  /*7030*/  FADD.FTZ R195, R195, R194 ;  /* 0x000000c2c3c37221 */ /* 0x000fe40000010000 */
        /* <DEDUP_REMOVED lines=8> */
[----:B------:R-:W-:Y:S03]  /*70c0*/  HGMMA.64x256x16.F32 R24, R152, gdesc[UR8].tnspB, R24, gsb0 ;  /* 0x43e0000898187df0 */ /* 0x000fe60008000818 */
[----:B------:R-:W-:Y:S02]  /*70d0*/  WARPGROUP.DEPBAR.LE gsb0, 0x0 ;  /* 0x00008000000079c5 */ /* 0x000fe40000010000 */
[----:B------:R1:W-:Y:S02]  /*70e0*/  @!P1 SYNCS.ARRIVE.TRANS64.RED.A1T0 RZ, [R0+URZ], RZ ;  /* 0x000000ff00ff99a7 */ /* 0x0003e4000810043f */
[----:B-1----:R-:W-:-:S04]  /*70f0*/  FADD.FTZ R0, R198, R195 ;  /* 0x000000c3c6007221 */ /* 0x002fc80000010000 */
[----:B------:R-:W-:Y:S01]  /*7100*/  FADD.FTZ R0, R199, R0 ;  /* 0x00000000c7007221 */ /* 0x000fe20000010000 */
[----:B0-----:R-:W-:Y:S06]  /*7110*/  @P2 BRA `(.L_x_14223) ;  /* 0xffffffd400542947 */ /* 0x001fec000383ffff */
.L_x_14214:
[----:B------:R-:W-:-:S13]  /*7120*/  ISETP.GE.AND P2, PT, R215, R208, PT ;  /* 0x000000d0d700720c */ /* 0x000fda0003f46270 */
[----:B------:R-:W-:Y:S05]  /*7130*/  @!P2 BRA `(.L_x_14224) ;  /* 0x0000002000c0a947 */ /* 0x000fea0003800000 */
[----:B------:R-:W-:Y:S02]  /*7140*/  IMAD.MOV.U32 R201, RZ, RZ, R164 ;  /* 0x000000ffffc97224 */ /* 0x000fe400078e00a4 */
[----:B------:R-:W-:-:S07]  /*7150*/  IMAD.MOV.U32 R202, RZ, RZ, R13 ;  /* 0x000000ffffca7224 */ /* 0x000fce00078e000d */
.L_x_14233:
[----:B------:R-:W-:-:S04]  /*7160*/  UIADD3 UR36, UR36, 0x1, URZ ;  /* 0x0000000124247890 */ /* 0x000fc8000fffe03f */
[----:B------:R-:W-:-:S04]  /*7170*/  UISETP.NE.AND UP0, UPT, UR36, 0x2, UPT ;  /* 0x000000022400788c */ /* 0x000fc8000bf05270 */
[----:B------:R-:W-:Y:S02]  /*7180*/  USEL UR4, URZ, 0x1, UP0 ;  /* 0x000000013f047887 */ /* 0x000fe40008000000 */
[----:B------:R-:W-:Y:S02]  /*7190*/  USEL UR36, UR36, URZ, UP0 ;  /* 0x0000003f24247287 */ /* 0x000fe40008000000 */
[----:B------:R-:W-:Y:S01]  /*71a0*/  ULOP3.LUT UR37, UR37, UR4, URZ, 0x3c, !UPT ;  /* 0x0000000425257292 */ /* 0x000fe2000f8e3c3f */
[----:B------:R-:W-:Y:S11]  /*71b0*/  @!P0 BRA `(.L_x_14225) ;  /* 0x0000000000048947 */ /* 0x000ff60003800000 */
[----:B------:R-:W-:Y:S01]  /*71c0*/  BPT.TRAP 0x1 ;  /* 0x000000040000795c */ /* 0x000fe20000300000 */
.L_x_14225:
        /* <DEDUP_REMOVED lines=9> */
.L_x_14226:
[----:B-1----:R-:W-:Y:S05]  /*7260*/  @P2 BRA `(.L_x_14227) ;  /* 0x0000000000082947 */ /* 0x002fea0003800000 */
[----:B------:R-:W1:Y:S02]  /*7270*/  SYNCS.PHASECHK.TRANS64.TRYWAIT P2, [UR4+0x32430], R13 ;  /* 0x0324300dff0075a7 */ /* 0x000e640008040144 */
[----:B-1----:R-:W-:Y:S05]  /*7280*/  @!P2 BRA `(.L_x_14228) ;  /* 0x000000f00030a947 */ /* 0x002fea0003800000 */
.L_x_14227:
        /* <DEDUP_REMOVED lines=31> */
.L_x_14229:
[----:B------:R1:W2:Y:S01]  /*7480*/  SYNCS.PHASECHK.TRANS64.TRYWAIT P2, [UR4+0x32450], R13 ;  /* 0x0324500dff0075a7 */ /* 0x0002a20008040144 */
[----:B------:R-:W-:Y:S05]  /*7490*/  @!P0 BRA `(.L_x_14230) ;  /* 0x0000000000048947 */ /* 0x000fea0003800000 */
[----:B------:R-:W-:Y:S01]  /*74a0*/  BPT.TRAP 0x1 ;  /* 0x000000040000795c */ /* 0x000fe20000300000 */
.L_x_14230:
[----:B--2---:R-:W-:Y:S05]  /*74b0*/  @P2 BRA `(.L_x_14231) ;  /* 0x0000000000082947 */ /* 0x004fea0003800000 */
[----:B------:R-:W2:Y:S02]  /*74c0*/  SYNCS.PHASECHK.TRANS64.TRYWAIT P2, [UR4+0x32450], R13 ;  /* 0x0324500dff0075a7 */ /* 0x000ea40008040144 */
[----:B--2---:R-:W-:Y:S05]  /*74d0*/  @!P2 BRA `(.L_x_14232) ;  /* 0x000000ec00b4a947 */ /* 0x004fea0003800000 */
.L_x_14231:
[----:B------:R-:W-:Y:S01]  /*74e0*/  R2UR UR56, R10 ;  /* 0x000000000a3872ca */ /* 0x000fe200000e0000 */
[----:B------:R-:W-:Y:S01]  /*74f0*/  UIMAD UR5, UR36, 0xc00, UR7 ;  /* 0x00000c00240578a4 */ /* 0x000fe2000f8e0207 */
[----:B------:R-:W-:Y:S01]  /*7500*/  R2UR UR57, R11 ;  /* 0x000000000b3972ca */ /* 0x000fe200000e0000 */
[----:B------:R-:W-:Y:S01]  /*7510*/  WARPGROUP.ARRIVE ;  /* 0x00000000000079c5 */ /* 0x000fe20000000000 */
[----:B------:R-:W-:Y:S01]  /*7520*/  UMOV UR59, 0x40000040 ;  /* 0x40000040003b7882 */ /* 0x000fe20000000000 */
[----:B------:R-:W-:Y:S01]  /*7530*/  UIADD3 UR10, UR5, 0x300, URZ ;  /* 0x00000300050a7890 */ /* 0x000fe2000fffe03f */
[----:B------:R-:W3:Y:S01]  /*7540*/  LDC R209, c[0x0][0xa80] ;  /* 0x0002a000ffd17b82 */ /* 0x000ee20000000800 */
[----:B------:R-:W-:Y:S01]  /*7550*/  UMOV UR11, 0x40000040 ;  /* 0x40000040000b7882 */ /* 0x000fe20000000000 */
[----:B------:R-:W-:Y:S01]  /*7560*/  UMOV UR58, UR5 ;  /* 0x00000005003a7c82 */ /* 0x000fe20008000000 */
[----:B------:R-:W-:Y:S01]  /*7570*/  UIADD3 UR14, UR5, 0x302, URZ ;  /* 0x00000302050e7890 */ /* 0x000fe2000fffe03f */
[----:B------:R-:W4:Y:S01]  /*7580*/  S2R R217, SR_TID.X ;  /* 0x0000000000d97919 */ /* 0x000f220000002100 */
[----:B------:R-:W-:Y:S01]  /*7590*/  UMOV UR15, 0x40000040 ;  /* 0x40000040000f7882 */ /* 0x000fe20000000000 */
[----:B------:R-:W-:Y:S01]  /*75a0*/  UIADD3 UR18, UR5, 0x304, URZ ;  /* 0x0000030405127890 */ /* 0x000fe2000fffe03f */
[----:B------:R-:W-:Y:S01]  /*75b0*/  ISETP.GT.AND P2, PT, R215, R208, PT ;  /* 0x000000d0d700720c */ /* 0x000fe20003f44270 */
[----:B------:R-:W-:Y:S01]  /*75c0*/  UMOV UR19, 0x40000040 ;  /* 0x4000004000137882 */ /* 0x000fe20000000000 */
[----:B------:R-:W-:Y:S01]  /*75d0*/  HGMMA.64x96x16.F32 R152, gdesc[UR56], R152, gsb0 ;  /* 0x01600000389879f0 */ /* 0x000fe20008000898 */
[----:B------:R-:W-:Y:S01]  /*75e0*/  R2UR UR56, R8 ;  /* 0x00000000083872ca */ /* 0x000fe200000e0000 */
[----:B------:R-:W-:Y:S01]  /*75f0*/  UIADD3 UR58, UR5, 0x2, URZ ;  /* 0x00000002053a7890 */ /* 0x000fe2000fffe03f */
[----:B------:R-:W-:Y:S01]  /*7600*/  R2UR UR57, R9 ;  /* 0x00000000093972ca */ /* 0x000fe200000e0000 */
[----:B------:R-:W-:Y:S01]  /*7610*/  UMOV UR59, 0x40000040 ;  /* 0x40000040003b7882 */ /* 0x000fe20000000000 */
[----:B------:R-:W-:Y:S01]  /*7620*/  UIADD3 UR22, UR5, 0x306, URZ ;  /* 0x0000030605167890 */ /* 0x000fe2000fffe03f */
[----:B------:R-:W-:Y:S01]  /*7630*/  VIADD R215, R215, 0xffffffff ;  /* 0xffffffffd7d77836 */ /* 0x000fe20000000000 */
        /* <DEDUP_REMOVED lines=14> */
[----:B----4-:R-:W-:Y:S01]  /*7720*/  SHF.R.U32.HI R217, RZ, 0x7, R217 ;  /* 0x00000007ffd97819 */ /* 0x010fe200000116d9 */
        /* <DEDUP_REMOVED lines=88> */
[C---:B---3--:R-:W-:Y:S01]  /*7cb0*/  FMUL.FTZ R200, R13.reuse, R209 ;  /* 0x000000d10dc87220 */ /* 0x048fe20000410000 */
[----:B------:R-:W-:-:S03]  /*7cc0*/  FADD.FTZ R206, -R13, R202 ;  /* 0x000000ca0dce7221 */ /* 0x000fc60000010100 */
        /* <DEDUP_REMOVED lines=29> */
[----:B------:R-:W-:-:S06]  /*7ea0*/  FMUL.FTZ R24, R24, R165 ;  /* 0x000000a518187220 */ /* 0x000fcc0000410000 */
        /* <DEDUP_REMOVED lines=17> */
[C---:B0-----:R-:W-:Y:S01]  /*7fc0*/  FADD.FTZ R12, R200.reuse, R12 ;  /* 0x0000000cc80c7221 */ /* 0x041fe20000010000 */
[----:B------:R-:W-:Y:S01]  /*7fd0*/  F2FP.F16.F32.PACK_AB R200, R200, R152 ;  /* 0x00000098c8c8723e */ /* 0x000fe200000000ff */
[-C--:B------:R-:W-:Y:S01]  /*7fe0*/  FMUL.FTZ R56, R56, R165.reuse ;  /* 0x000000a538387220 */ /* 0x080fe20000410000 */
[-C--:B------:R-:W-:Y:S01]  /*7ff0*/  FMUL.FTZ R57, R57, R165.reuse ;  /* 0x000000a539397220 */ /* 0x080fe20000410000 */
[----:B------:R-:W-:Y:S01]  /*8000*/  FADD.FTZ R12, R202, R12 ;  /* 0x0000000cca0c7221 */ /* 0x000fe20000010000 */
[-C--:B------:R-:W-:Y:S01]  /*8010*/  FMUL.FTZ R60, R60, R165.reuse ;  /* 0x000000a53c3c7220 */ /* 0x080fe20000410000 */
[-C--:B------:R-:W-:Y:S01]  /*8020*/  FMUL.FTZ R61, R61, R165.reuse ;  /* 0x000000a53d3d7220 */ /* 0x080fe20000410000 */
[----:B------:R-:W-:Y:S01]  /*8030*/  FMUL.FTZ R64, R64, R165 ;  /* 0x000000a540407220 */ /* 0x000fe20000410000 */
[----:B-1----:R-:W-:Y:S01]  /*8040*/  FADD.FTZ R152, R157, R12 ;  /* 0x0000000c9d987221 */ /* 0x002fe20000010000 */
[----:B------:R-:W-:Y:S01]  /*8050*/  FMNMX.FTZ R12, R154, R201, !PT ;  /* 0x000000c99a0c7209 */ /* 0x000fe20007810000 */
[-C--:B------:R-:W-:Y:S01]  /*8060*/  FMUL.FTZ R65, R65, R165.reuse ;  /* 0x000000a541417220 */ /* 0x080fe20000410000 */
        /* <DEDUP_REMOVED lines=82> */
[----:B0-----:R-:W-:-:S05]  /*8590*/  FMNMX.FTZ R164, R157, R164, !PT ;  /* 0x000000a49da47209 */ /* 0x001fca0007810000 */
[C---:B------:R-:W-:Y:S01]  /*85a0*/  FADD.FTZ R12, -R164.reuse, R201 ;  /* 0x000000c9a40c7221 */ /* 0x040fe20000010100 */
[-C--:B------:R-:W-:Y:S01]  /*85b0*/  FMUL.FTZ R206, R164, R209.reuse ;  /* 0x000000d1a4ce7220 */ /* 0x080fe20000410000 */
[----:B------:R-:W-:Y:S02]  /*85c0*/  MUFU.EX2 R189, R189 ;  /* 0x000000bd00bd7308 */ /* 0x000fe40000000800 */
[-C--:B------:R-:W-:Y:S01]  /*85d0*/  FMUL.FTZ R12, R12, R209.reuse ;  /* 0x000000d10c0c7220 */ /* 0x080fe20000410000 */
[-CC-:B------:R-:W-:Y:S01]  /*85e0*/  FFMA.FTZ R155, R155, R209.reuse, -R206.reuse ;  /* 0x000000d19b9b7223 */ /* 0x180fe200000108ce */
        /* <DEDUP_REMOVED lines=8> */
[----:B------:R-:W-:-:S04]  /*8670*/  FFMA.FTZ R199, R199, R209, -R206 ;  /* 0x000000d1c7c77223 */ /* 0x000fc800000108ce */
[----:B------:R-:W-:Y:S01]  /*8680*/  MUFU.EX2 R154, R154 ;  /* 0x0000009a009a7308 */ /* 0x000fe20000000800 */
[----:B0-----:R-:W-:Y:S01]  /*8690*/  IMAD.U32 R12, RZ, RZ, UR4 ;  /* 0x00000004ff0c7e24 */ /* 0x001fe2000f8e00ff */
[----:B------:R-:W-:-:S03]  /*86a0*/  UIMAD UR4, UR36, 0xc00, UR6 ;  /* 0x00000c00240478a4 */ /* 0x000fc6000f8e0206 */
[C---:B------:R-:W-:Y:S02]  /*86b0*/  @!P1 VIADD R157, R12.reuse, 0x32440 ;  /* 0x000324400c9d9836 */ /* 0x040fe40000000000 */
[----:B------:R-:W-:Y:S01]  /*86c0*/  @!P1 VIADD R12, R12, 0x32460 ;  /* 0x000324600c0c9836 */ /* 0x000fe20000000000 */
[----:B------:R-:W-:Y:S01]  /*86d0*/  MUFU.EX2 R158, R158 ;  /* 0x0000009e009e7308 */ /* 0x000fe20000000800 */
[-C--:B-1----:R-:W-:Y:S01]  /*86e0*/  FMUL.FTZ R26, R26, R207.reuse ;  /* 0x000000cf1a1a7220 */ /* 0x082fe20000410000 */
[----:B------:R-:W-:Y:S01]  /*86f0*/  @!P1 PRMT R157, RZ, 0x654, R157 ;  /* 0x00000654ff9d9816 */ /* 0x000fe2000000009d */
[----:B------:R0:W-:Y:S06]  /*8700*/  BAR.ARV R165, 0x100 ;  /* 0x000400a50000751d */ /* 0x0001ec0000002000 */
[----:B------:R1:W-:Y:S01]  /*8710*/  @!P1 SYNCS.ARRIVE.TRANS64.RED.A1T0 RZ, [R157+URZ], RZ ;  /* 0x000000ff9dff99a7 */ /* 0x0003e2000810043f */
        /* <DEDUP_REMOVED lines=8> */
[----:B-1----:R1:W2:Y:S01]  /*87a0*/  MUFU.EX2 R157, R155 ;  /* 0x0000009b009d7308 */ /* 0x0022a20000000800 */
        /* <DEDUP_REMOVED lines=59> */
[----:B------:R-:W-:Y:S01]  /*8b60*/  UMOV UR10, UR4 ;  /* 0x00000004000a7c82 */ /* 0x000fe20008000000 */
[----:B------:R-:W-:Y:S01]  /*8b70*/  F2FP.F16.F32.PACK_AB R203, R159, R158 ;  /* 0x0000009e9fcb723e */ /* 0x000fe200000000ff */
[----:B-1----:R1:W2:Y:S01]  /*8b80*/  MUFU.EX2 R155, R160 ;  /* 0x000000a0009b7308 */ /* 0x0022a20000000800 */
[----:B------:R-:W-:Y:S01]  /*8b90*/  FFMA.FTZ R0, R207, R0, R154 ;  /* 0x00000000cf007223 */ /* 0x000fe2000001009a */
[----:B------:R-:W-:Y:S01]  /*8ba0*/  @!P1 PRMT R12, RZ, 0x654, R12 ;  /* 0x00000654ff0c9816 */ /* 0x000fe2000000000c */
[----:B------:R-:W-:-:S02]  /*8bb0*/  WARPGROUP.ARRIVE ;  /* 0x00000000000079c5 */ /* 0x000fc40000000000 */
[----:B------:R-:W-:-:S03]  /*8bc0*/  FADD.FTZ R0, R157, R0 ;  /* 0x000000009d007221 */ /* 0x000fc60000010000 */
[----:B------:R-:W-:Y:S01]  /*8bd0*/  MUFU.EX2 R192, R192 ;  /* 0x000000c000c07308 */ /* 0x000fe20000000800 */
[----:B------:R-:W-:Y:S01]  /*8be0*/  HGMMA.64x256x16.F32 R24, R200, gdesc[UR8].tnspB, R24, gsb0 ;  /* 0x43e00008c8187df0 */ /* 0x000fe20008000818 */
[-CC-:B-1----:R-:W-:Y:S01]  /*8bf0*/  FFMA.FTZ R160, R163, R209.reuse, -R206.reuse ;  /* 0x000000d1a3a07223 */ /* 0x182fe200000108ce */
[-CC-:B------:R-:W-:Y:S01]  /*8c00*/  FFMA.FTZ R163, R167, R209.reuse, -R206.reuse ;  /* 0x000000d1a7a37223 */ /* 0x180fe200000108ce */
[----:B------:R-:W-:Y:S01]  /*8c10*/  UIADD3 UR10, UR4, 0x80, URZ ;  /* 0x00000080040a7890 */ /* 0x000fe2000fffe03f */
[----:B------:R-:W-:Y:S01]  /*8c20*/  FFMA.FTZ R167, R174, R209, -R206 ;  /* 0x000000d1aea77223 */ /* 0x000fe200000108ce */
[----:B------:R-:W-:Y:S01]  /*8c30*/  UMOV UR11, 0x40000040 ;  /* 0x40000040000b7882 */ /* 0x000fe20000000000 */
[----:B------:R-:W-:Y:S01]  /*8c40*/  FADD.FTZ R158, R158, R0 ;  /* 0x000000009e9e7221 */ /* 0x000fe20000010000 */
[----:B------:R-:W-:Y:S01]  /*8c50*/  MUFU.EX2 R160, R160 ;  /* 0x000000a000a07308 */ /* 0x000fe20000000800 */
[----:B--2---:R-:W-:Y:S02]  /*8c60*/  FADD.FTZ R152, R155, R152 ;  /* 0x000000989b987221 */ /* 0x004fe40000010000 */
[----:B------:R-:W-:-:S05]  /*8c70*/  FADD.FTZ R158, R159, R158 ;  /* 0x0000009e9f9e7221 */ /* 0x000fca0000010000 */
[----:B------:R-:W-:Y:S08]  /*8c80*/  MUFU.EX2 R163, R163 ;  /* 0x000000a300a37308 */ /* 0x000ff00000000800 */
[----:B------:R-:W-:Y:S08]  /*8c90*/  MUFU.EX2 R167, R167 ;  /* 0x000000a700a77308 */ /* 0x000ff00000000800 */
[----:B------:R-:W1:Y:S08]  /*8ca0*/  MUFU.EX2 R0, R175 ;  /* 0x000000af00007308 */ /* 0x000e700000000800 */
[----:B------:R-:W-:Y:S08]  /*8cb0*/  MUFU.EX2 R193, R193 ;  /* 0x000000c100c17308 */ /* 0x000ff00000000800 */
[----:B------:R-:W-:Y:S01]  /*8cc0*/  MUFU.EX2 R196, R196 ;  /* 0x000000c400c47308 */ /* 0x000fe20000000800 */
[----:B-1----:R-:W-:-:S07]  /*8cd0*/  F2FP.F16.F32.PACK_AB R159, R0, R167 ;  /* 0x000000a7009f723e */ /* 0x002fce00000000ff */
[----:B------:R-:W-:Y:S08]  /*8ce0*/  MUFU.EX2 R197, R197 ;  /* 0x000000c500c57308 */ /* 0x000ff00000000800 */
[----:B------:R-:W-:Y:S08]  /*8cf0*/  MUFU.EX2 R194, R194 ;  /* 0x000000c200c27308 */ /* 0x000ff00000000800 */
[----:B------:R-:W-:Y:S08]  /*8d00*/  MUFU.EX2 R195, R195 ;  /* 0x000000c300c37308 */ /* 0x000ff00000000800 */
[----:B------:R-:W-:Y:S08]  /*8d10*/  MUFU.EX2 R198, R198 ;  /* 0x000000c600c67308 */ /* 0x000ff00000000800 */
[----:B------:R-:W-:Y:S01]  /*8d20*/  MUFU.EX2 R199, R199 ;  /* 0x000000c700c77308 */ /* 0x000fe20000000800 */
[----:B------:R-:W-:-:S02]  /*8d30*/  WARPGROUP.DEPBAR.LE gsb0, 0x0 ;  /* 0x00008000000079c5 */ /* 0x000fc40000010000 */
[-CC-:B------:R-:W-:Y:S01]  /*8d40*/  FFMA.FTZ R200, R162, R209.reuse, -R206.reuse ;  /* 0x000000d1a2c87223 */ /* 0x180fe200000108ce */
[----:B------:R-:W-:-:S04]  /*8d50*/  FFMA.FTZ R162, R166, R209, -R206 ;  /* 0x000000d1a6a27223 */ /* 0x000fc800000108ce */
[----:B------:R-:W1:Y:S01]  /*8d60*/  MUFU.EX2 R201, R161 ;  /* 0x000000a100c97308 */ /* 0x000e620000000800 */
[----:B------:R-:W-:-:S07]  /*8d70*/  IMAD.MOV.U32 R202, RZ, RZ, R13 ;  /* 0x000000ffffca7224 */ /* 0x000fce00078e000d */
[----:B------:R-:W2:Y:S08]  /*8d80*/  MUFU.EX2 R161, R153 ;  /* 0x0000009900a17308 */ /* 0x000eb00000000800 */
[----:B------:R-:W3:Y:S01]  /*8d90*/  MUFU.EX2 R200, R200 ;  /* 0x000000c800c87308 */ /* 0x000ee20000000800 */
[C---:B-1----:R-:W-:Y:S01]  /*8da0*/  FADD.FTZ R166, R201.reuse, R152 ;  /* 0x00000098c9a67221 */ /* 0x042fe20000010000 */
[----:B------:R-:W-:Y:S01]  /*8db0*/  F2FP.F16.F32.PACK_AB R152, R201, R155 ;  /* 0x0000009bc998723e */ /* 0x000fe200000000ff */
[----:B------:R-:W-:-:S05]  /*8dc0*/  IMAD.MOV.U32 R201, RZ, RZ, R164 ;  /* 0x000000ffffc97224 */ /* 0x000fca00078e00a4 */
[----:B------:R-:W1:Y:S01]  /*8dd0*/  MUFU.EX2 R162, R162 ;  /* 0x000000a200a27308 */ /* 0x000e620000000800 */
[----:B--2---:R-:W-:Y:S02]  /*8de0*/  F2FP.F16.F32.PACK_AB R154, R156, R161 ;  /* 0x000000a19c9a723e */ /* 0x004fe400000000ff */
[----:B---3--:R-:W-:Y:S01]  /*8df0*/  F2FP.F16.F32.PACK_AB R153, R160, R200 ;  /* 0x000000c8a099723e */ /* 0x008fe200000000ff */
[----:B------:R-:W-:Y:S01]  /*8e00*/  FADD.FTZ R200, R200, R158 ;  /* 0x0000009ec8c87221 */ /* 0x000fe20000010000 */
[----:B------:R-:W-:-:S03]  /*8e10*/  F2FP.F16.F32.PACK_AB R158, R173, R172 ;  /* 0x000000acad9e723e */ /* 0x000fc600000000ff */
[----:B------:R-:W-:Y:S01]  /*8e20*/  FADD.FTZ R200, R160, R200 ;  /* 0x000000c8a0c87221 */ /* 0x000fe20000010000 */
[----:B------:R-:W-:Y:S02]  /*8e30*/  F2FP.F16.F32.PACK_AB R160, R177, R176 ;  /* 0x000000b0b1a0723e */ /* 0x000fe400000000ff */
[----:B-1----:R-:W-:Y:S01]  /*8e40*/  F2FP.F16.F32.PACK_AB R155, R163, R162 ;  /* 0x000000a2a39b723e */ /* 0x002fe200000000ff */
[----:B------:R-:W-:Y:S01]  /*8e50*/  FADD.FTZ R200, R162, R200 ;  /* 0x000000c8a2c87221 */ /* 0x000fe20000010000 */
[----:B------:R-:W-:Y:S02]  /*8e60*/  F2FP.F16.F32.PACK_AB R162, R181, R180 ;  /* 0x000000b4b5a2723e */ /* 0x000fe400000000ff */
[----:B------:R-:W-:-:S06]  /*8e70*/  WARPGROUP.ARRIVE ;  /* 0x00000000000079c5 */ /* 0x000fcc0000000000 */
[----:B------:R-:W-:Y:S01]  /*8e80*/  HGMMA.64x256x16.F32 R24, R152, gdesc[UR8].tnspB, R24, gsb0 ;  /* 0x43e0000898187df0 */ /* 0x000fe20008000818 */
[----:B------:R-:W-:Y:S01]  /*8e90*/  UIADD3 UR10, UR4, 0x100, URZ ;  /* 0x00000100040a7890 */ /* 0x000fe2000fffe03f */
[----:B------:R-:W-:Y:S01]  /*8ea0*/  UMOV UR11, 0x40000040 ;  /* 0x40000040000b7882 */ /* 0x000fe20000000000 */
[----:B------:R-:W-:Y:S02]  /*8eb0*/  WARPGROUP.DEPBAR.LE gsb0, 0x0 ;  /* 0x00008000000079c5 */ /* 0x000fe40000010000 */
[-CC-:B------:R-:W-:Y:S01]  /*8ec0*/  FFMA.FTZ R152, R170, R209.reuse, -R206.reuse ;  /* 0x000000d1aa987223 */ /* 0x180fe200000108ce */
[----:B------:R-:W-:Y:S01]  /*8ed0*/  FFMA.FTZ R153, R171, R209, -R206 ;  /* 0x000000d1ab997223 */ /* 0x000fe200000108ce */
[----:B------:R-:W-:-:S04]  /*8ee0*/  FADD.FTZ R154, R161, R166 ;  /* 0x000000a6a19a7221 */ /* 0x000fc80000010000 */
[----:B------:R-:W1:Y:S01]  /*8ef0*/  MUFU.EX2 R152, R152 ;  /* 0x0000009800987308 */ /* 0x000e620000000800 */
[----:B------:R-:W-:Y:S01]  /*8f00*/  FADD.FTZ R154, R156, R154 ;  /* 0x0000009a9c9a7221 */ /* 0x000fe20000010000 */
[----:B------:R-:W-:-:S03]  /*8f10*/  F2FP.F16.F32.PACK_AB R156, R169, R168 ;  /* 0x000000a8a99c723e */ /* 0x000fc600000000ff */
[----:B------:R-:W-:-:S03]  /*8f20*/  FADD.FTZ R154, R168, R154 ;  /* 0x0000009aa89a7221 */ /* 0x000fc60000010000 */
[----:B------:R-:W2:Y:S01]  /*8f30*/  MUFU.EX2 R153, R153 ;  /* 0x0000009900997308 */ /* 0x000ea20000000800 */
[----:B------:R-:W-:Y:S01]  /*8f40*/  FADD.FTZ R169, R169, R154 ;  /* 0x0000009aa9a97221 */ /* 0x000fe20000010000 */
[----:B------:R-:W-:-:S03]  /*8f50*/  FADD.FTZ R154, R163, R200 ;  /* 0x000000c8a39a7221 */ /* 0x000fc60000010000 */
[----:B------:R-:W-:Y:S01]  /*8f60*/  FADD.FTZ R172, R172, R169 ;  /* 0x000000a9acac7221 */ /* 0x000fe20000010000 */
[----:B-1----:R-:W-:-:S03]  /*8f70*/  FADD.FTZ R154, R152, R154 ;  /* 0x0000009a989a7221 */ /* 0x002fc60000010000 */
[----:B------:R-:W-:-:S04]  /*8f80*/  FADD.FTZ R172, R173, R172 ;  /* 0x000000acadac7221 */ /* 0x000fc80000010000 */
[----:B------:R-:W-:Y:S01]  /*8f90*/  FADD.FTZ R172, R176, R172 ;  /* 0x000000acb0ac7221 */ /* 0x000fe20000010000 */
[C---:B--2---:R-:W-:Y:S01]  /*8fa0*/  F2FP.F16.F32.PACK_AB R157, R153.reuse, R152 ;  /* 0x00000098999d723e */ /* 0x044fe200000000ff */
[----:B------:R-:W-:Y:S01]  /*8fb0*/  FADD.FTZ R166, R153, R154 ;  /* 0x0000009a99a67221 */ /* 0x000fe20000010000 */
[----:B------:R-:W-:Y:S01]  /*8fc0*/  F2FP.F16.F32.PACK_AB R152, R185, R184 ;  /* 0x000000b8b998723e */ /* 0x000fe200000000ff */
[----:B------:R-:W-:Y:S01]  /*8fd0*/  FADD.FTZ R172, R177, R172 ;  /* 0x000000acb1ac7221 */ /* 0x000fe20000010000 */
[----:B------:R-:W-:Y:S01]  /*8fe0*/  WARPGROUP.ARRIVE ;  /* 0x00000000000079c5 */ /* 0x000fe20000000000 */
[----:B------:R-:W-:Y:S01]  /*8ff0*/  F2FP.F16.F32.PACK_AB R154, R189, R188 ;  /* 0x000000bcbd9a723e */ /* 0x000fe200000000ff */
[----:B------:R-:W-:Y:S01]  /*9000*/  FADD.FTZ R166, R167, R166 ;  /* 0x000000a6a7a67221 */ /* 0x000fe20000010000 */
[----:B------:R-:W-:-:S03]  /*9010*/  FADD.FTZ R172, R180, R172 ;  /* 0x000000acb4ac7221 */ /* 0x000fc60000010000 */
[----:B------:R-:W-:Y:S01]  /*9020*/  HGMMA.64x256x16.F32 R24, R156, gdesc[UR8].tnspB, R24, gsb0 ;  /* 0x43e000089c187df0 */ /* 0x000fe20008000818 */
[----:B------:R-:W-:Y:S01]  /*9030*/  UIADD3 UR10, UR4, 0x180, URZ ;  /* 0x00000180040a7890 */ /* 0x000fe2000fffe03f */
[----:B------:R-:W-:Y:S01]  /*9040*/  FADD.FTZ R166, R0, R166 ;  /* 0x000000a600a67221 */ /* 0x000fe20000010000 */
[----:B------:R-:W-:Y:S01]  /*9050*/  UMOV UR11, 0x40000040 ;  /* 0x40000040000b7882 */ /* 0x000fe20000000000 */
[----:B------:R-:W-:-:S04]  /*9060*/  FADD.FTZ R172, R181, R172 ;  /* 0x000000acb5ac7221 */ /* 0x000fc80000010000 */
[----:B------:R-:W-:-:S04]  /*9070*/  FADD.FTZ R172, R184, R172 ;  /* 0x000000acb8ac7221 */ /* 0x000fc80000010000 */
[----:B------:R-:W-:-:S04]  /*9080*/  FADD.FTZ R172, R185, R172 ;  /* 0x000000acb9ac7221 */ /* 0x000fc80000010000 */
        /* <DEDUP_REMOVED lines=17> */
[----:B------:R-:W-:-:S06]  /*91a0*/  WARPGROUP.ARRIVE ;  /* 0x00000000000079c5 */ /* 0x000fcc0000000000 */
[----:B------:R-:W-:Y:S01]  /*91b0*/  HGMMA.64x256x16.F32 R24, R160, gdesc[UR8].tnspB, R24, gsb0 ;  /* 0x43e00008a0187df0 */ /* 0x000fe20008000818 */
[----:B------:R-:W-:Y:S01]  /*91c0*/  UIADD3 UR10, UR4, 0x200, URZ ;  /* 0x00000200040a7890 */ /* 0x000fe2000fffe03f */
[----:B------:R-:W-:Y:S01]  /*91d0*/  UMOV UR11, 0x40000040 ;  /* 0x40000040000b7882 */ /* 0x000fe20000000000 */
[----:B------:R-:W-:Y:S01]  /*91e0*/  UIADD3 UR4, UR4, 0x280, URZ ;  /* 0x0000028004047890 */ /* 0x000fe2000fffe03f */
[----:B------:R-:W-:Y:S02]  /*91f0*/  WARPGROUP.DEPBAR.LE gsb0, 0x0 ;  /* 0x00008000000079c5 */ /* 0x000fe40000010000 */
[-CC-:B------:R-:W-:Y:S01]  /*9200*/  FFMA.FTZ R160, R186, R209.reuse, -R206.reuse ;  /* 0x000000d1baa07223 */ /* 0x180fe200000108ce */
[-CC-:B------:R-:W-:Y:S01]  /*9210*/  FFMA.FTZ R161, R187, R209.reuse, -R206.reuse ;  /* 0x000000d1bba17223 */ /* 0x180fe200000108ce */
[-CC-:B------:R-:W-:Y:S01]  /*9220*/  FFMA.FTZ R162, R190, R209.reuse, -R206.reuse ;  /* 0x000000d1bea27223 */ /* 0x180fe200000108ce */
[----:B------:R-:W-:-:S03]  /*9230*/  FFMA.FTZ R163, R191, R209, -R206 ;  /* 0x000000d1bfa37223 */ /* 0x000fc600000108ce */
[----:B------:R-:W1:Y:S08]  /*9240*/  MUFU.EX2 R160, R160 ;  /* 0x000000a000a07308 */ /* 0x000e700000000800 */
[----:B------:R-:W2:Y:S08]  /*9250*/  MUFU.EX2 R161, R161 ;  /* 0x000000a100a17308 */ /* 0x000eb00000000800 */
[----:B------:R-:W3:Y:S01]  /*9260*/  MUFU.EX2 R162, R162 ;  /* 0x000000a200a27308 */ /* 0x000ee20000000800 */
[----:B-1----:R-:W-:-:S07]  /*9270*/  FADD.FTZ R158, R160, R158 ;  /* 0x0000009ea09e7221 */ /* 0x002fce0000010000 */
[----:B------:R-:W1:Y:S01]  /*9280*/  MUFU.EX2 R163, R163 ;  /* 0x000000a300a37308 */ /* 0x000e620000000800 */
[C---:B--2---:R-:W-:Y:S01]  /*9290*/  F2FP.F16.F32.PACK_AB R153, R161.reuse, R160 ;  /* 0x000000a0a199723e */ /* 0x044fe200000000ff */
[----:B------:R-:W-:-:S04]  /*92a0*/  FADD.FTZ R158, R161, R158 ;  /* 0x0000009ea19e7221 */ /* 0x000fc80000010000 */
[----:B---3--:R-:W-:Y:S01]  /*92b0*/  FADD.FTZ R158, R162, R158 ;  /* 0x0000009ea29e7221 */ /* 0x008fe20000010000 */
[----:B-1----:R-:W-:-:S03]  /*92c0*/  F2FP.F16.F32.PACK_AB R155, R163, R162 ;  /* 0x000000a2a39b723e */ /* 0x002fc600000000ff */
[----:B------:R-:W-:Y:S01]  /*92d0*/  FADD.FTZ R163, R163, R158 ;  /* 0x0000009ea3a37221 */ /* 0x000fe20000010000 */
[----:B------:R-:W-:-:S06]  /*92e0*/  WARPGROUP.ARRIVE ;  /* 0x00000000000079c5 */ /* 0x000fcc0000000000 */
        /* <DEDUP_REMOVED lines=11> */
[----:B------:R-:W-:-:S03]  /*93a0*/  FADD.FTZ R195, R195, R194 ;  /* 0x000000c2c3c37221 */ /* 0x000fc60000010000 */
[----:B------:R-:W-:Y:S01]  /*93b0*/  WARPGROUP.ARRIVE ;  /* 0x00000000000079c5 */ /* 0x000fe20000000000 */
[----:B------:R-:W-:-:S04]  /*93c0*/  FADD.FTZ R0, R198, R195 ;  /* 0x000000c3c6007221 */ /* 0x000fc80000010000 */
[----:B------:R-:W-:-:S08]  /*93d0*/  FADD.FTZ R0, R199, R0 ;  /* 0x00000000c7007221 */ /* 0x000fd00000010000 */
[----:B------:R-:W-:Y:S03]  /*93e0*/  HGMMA.64x256x16.F32 R24, R152, gdesc[UR8].tnspB, R24, gsb0 ;  /* 0x43e0000898187df0 */ /* 0x000fe60008000818 */
[----:B------:R-:W-:Y:S02]  /*93f0*/  WARPGROUP.DEPBAR.LE gsb0, 0x0 ;  /* 0x00008000000079c5 */ /* 0x000fe40000010000 */
[----:B------:R1:W-:Y:S02]  /*9400*/  @!P1 SYNCS.ARRIVE.TRANS64.RED.A1T0 RZ, [R12+URZ], RZ ;  /* 0x000000ff0cff99a7 */ /* 0x0003e4000810043f */
[----:B-1----:R-:W-:-:S04]  /*9410*/  FADD.FTZ R12, R196, R193 ;  /* 0x000000c1c40c7221 */ /* 0x002fc80000010000 */
[----:B------:R-:W-:Y:S01]  /*9420*/  FADD.FTZ R12, R197, R12 ;  /* 0x0000000cc50c7221 */ /* 0x000fe20000010000 */
[----:B0-----:R-:W-:Y:S06]  /*9430*/  @P2 BRA `(.L_x_14233) ;  /* 0xffffffdc00482947 */ /* 0x001fec000383ffff */
.L_x_14224:
[----:B------:R-:W2:Y:S01]  /*9440*/  LDL.LU R152, [R1+0x24] ;  /* 0x0000240001987983 */ /* 0x000ea20000300800 */
[----:B------:R-:W-:Y:S01]  /*9450*/  UIADD3 UR36, UR36, 0x1, URZ ;  /* 0x0000000124247890 */ /* 0x000fe2000fffe03f */
[----:B------:R0:W-:Y:S06]  /*9460*/  BAR.ARV R165, 0x100 ;  /* 0x000400a50000751d */ /* 0x0001ec0000002000 */
[----:B------:R-:W-:Y:S02]  /*9470*/  UISETP.NE.AND UP0, UPT, UR36, 0x2, UPT ;  /* 0x000000022400788c */ /* 0x000fe4000bf05270 */
[----:B------:R-:W-:Y:S06]  /*9480*/  BAR.ARV 0x8, 0x180 ;  /* 0x0206000000007b1d */ /* 0x000fec0000002000 */
[----:B------:R-:W-:Y:S01]  /*9490*/  USEL UR4, URZ, 0x1, UP0 ;  /* 0x000000013f047887 */ /* 0x000fe20008000000 */
[----:B------:R-:W-:Y:S01]  /*94a0*/  PLOP3.LUT P0, PT, PT, PT, PT, 0x8, 0x0 ;  /* 0x000000000000781c */ /* 0x000fe20003f0e170 */
[----:B------:R-:W1:Y:S01]  /*94b0*/  SHFL.BFLY PT, R3, R12, 0x2, 0x1f ;  /* 0x0c401f000c037f89 */ /* 0x000e6200000e0000 */
[----:B------:R-:W-:-:S02]  /*94c0*/  USEL UR36, UR36, URZ, UP0 ;  /* 0x0000003f24247287 */ /* 0x000fc40008000000 */
[----:B------:R-:W-:Y:S01]  /*94d0*/  ULOP3.LUT UR37, UR37, UR4, URZ, 0x3c, !UPT ;  /* 0x0000000425257292 */ /* 0x000fe2000f8e3c3f */
[----:B------:R-:W3:Y:S01]  /*94e0*/  SHFL.BFLY PT, R5, R0, 0x2, 0x1f ;  /* 0x0c401f0000057f89 */ /* 0x000ee200000e0000 */
[----:B-1----:R-:W-:Y:S01]  /*94f0*/  FADD.FTZ R3, R3, R12 ;  /* 0x0000000c03037221 */ /* 0x002fe20000010000 */
[----:B---3--:R-:W-:-:S04]  /*9500*/  FADD.FTZ R5, R5, R0 ;  /* 0x0000000005057221 */ /* 0x008fc80000010000 */
[----:B------:R-:W1:Y:S01]  /*9510*/  SHFL.BFLY PT, R2, R3, 0x1, 0x1f ;  /* 0x0c201f0003027f89 */ /* 0x000e6200000e0000 */
[----:B------:R-:W-:-:S03]  /*9520*/  IMAD.MOV.U32 R0, RZ, RZ, RZ ;  /* 0x000000ffff007224 */ /* 0x000fc600078e00ff */
[----:B------:R-:W3:Y:S01]  /*9530*/  SHFL.BFLY PT, R4, R5, 0x1, 0x1f ;  /* 0x0c201f0005047f89 */ /* 0x000ee200000e0000 */
[----:B-1----:R-:W-:Y:S01]  /*9540*/  FADD.FTZ R6, R3, R2 ;  /* 0x0000000203067221 */ /* 0x002fe20000010000 */
[----:B------:R-:W-:Y:S02]  /*9550*/  IMAD.MOV.U32 R2, RZ, RZ, RZ ;  /* 0x000000ffff027224 */ /* 0x000fe400078e00ff */
[----:B------:R-:W-:Y:S02]  /*9560*/  IMAD.MOV.U32 R3, RZ, RZ, -0x800000 ;  /* 0xff800000ff037424 */ /* 0x000fe400078e00ff */
[----:B---3--:R-:W-:Y:S01]  /*9570*/  FADD.FTZ R7, R5, R4 ;  /* 0x0000000405077221 */ /* 0x008fe20000010000 */
[----:B------:R-:W-:-:S04]  /*9580*/  FSETP.NE.FTZ.AND P1, PT, R6, RZ, PT ;  /* 0x000000ff0600720b */ /* 0x000fc80003f35000 */
[----:B------:R-:W-:-:S09]  /*9590*/  FSETP.NE.FTZ.AND P2, PT, R7, RZ, PT ;  /* 0x000000ff0700720b */ /* 0x000fd20003f55000 */
[----:B------:R-:W1:Y:S08]  /*95a0*/  @P1 MUFU.LG2 R4, R6 ;  /* 0x0000000600041308 */ /* 0x000e700000000c00 */
[----:B------:R-:W3:Y:S08]  /*95b0*/  @P2 MUFU.LG2 R5, R7 ;  /* 0x0000000700052308 */ /* 0x000ef00000000c00 */
[----:B------:R4:W5:Y:S01]  /*95c0*/  @P1 MUFU.RCP R2, R6 ;  /* 0x0000000600021308 */ /* 0x0009620000001000 */
[----:B-1----:R-:W-:-:S07]  /*95d0*/  @P1 FMUL.FTZ R4, R4, 0.69314718246459960938 ;  /* 0x3f31721804041820 */ /* 0x002fce0000410000 */
[----:B------:R-:W1:Y:S01]  /*95e0*/  @P2 MUFU.RCP R0, R7 ;  /* 0x0000000700002308 */ /* 0x000e620000001000 */
[C---:B----4-:R-:W-:Y:S01]  /*95f0*/  @P1 FMUL.FTZ R6, R209.reuse, 0.69314718246459960938 ;  /* 0x3f317218d1061820 */ /* 0x050fe20000410000 */
[----:B------:R-:W-:Y:S01]  /*9600*/  @P2 FMUL.FTZ R209, R209, 0.69314718246459960938 ;  /* 0x3f317218d1d12820 */ /* 0x000fe20000410000 */
[----:B---3--:R-:W-:Y:S02]  /*9610*/  @P2 FMUL.FTZ R5, R5, 0.69314718246459960938 ;  /* 0x3f31721805052820 */ /* 0x008fe40000410000 */
[----:B------:R-:W-:Y:S01]  /*9620*/  @P1 FFMA.FTZ R3, R6, R13, R4 ;  /* 0x0000000d06031223 */ /* 0x000fe20000010004 */
        /* <DEDUP_REMOVED lines=132> */
.L_x_14202:
[----:B------:R-:W1:Y:S01]  /*9e70*/  S2R R5, SR_CgaCtaId ;  /* 0x0000000000057919 */ /* 0x000e620000008800 */
[----:B------:R-:W-:Y:S01]  /*9e80*/  MOV R0, 0x400 ;  /* 0x0000040000007802 */ /* 0x000fe20000000f00 */
[----:B------:R-:W-:Y:S01]  /*9e90*/  BSSY B0, `(.L_x_14234) ;  /* 0x000046a000007945 */ /* 0x000fe20003800000 */
[----:B------:R-:W-:Y:S02]  /*9ea0*/  BAR.SYNC.DEFER_BLOCKING 0x5, 0x180 ;  /* 0x0146000000007b1d */ /* 0x000fe40000010000 */
[----:B-1----:R-:W-:-:S05]  /*9eb0*/  LEA R0, R5, R0, 0x18 ;  /* 0x0000000005007211 */ /* 0x002fca00078ec0ff */
[----:B------:R1:W2:Y:S01]  /*9ec0*/  LDS.128 R4, [R0+0x324d0] ;  /* 0x0324d00000047984 */ /* 0x0002a20000000c00 */
[----:B------:R-:W-:Y:S06]  /*9ed0*/  BAR.ARV 0x4, 0x180 ;  /* 0x0106000000007b1d */ /* 0x000fec0000002000 */
[----:B------:R-:W-:Y:S05]  /*9ee0*/  @P0 BRA `(.L_x_14235) ;  /* 0x0000003400fc0947 */ /* 0x000fea0003800000 */
[----:B------:R-:W0:Y:S01]  /*9ef0*/  LDL R8, [R1+0x80] ;  /* 0x0000800001087983 */ /* 0x000e220000100800 */
[----:B------:R-:W3:Y:S01]  /*9f00*/  S2R R9, SR_SWINHI ;  /* 0x0000000000097919 */ /* 0x000ee20000002f00 */
[----:B------:R-:W-:Y:S01]  /*9f10*/  F2FP.F16.F32.PACK_AB R10, R29, R28 ;  /* 0x0000001c1d0a723e */ /* 0x000fe200000000ff */
[----:B------:R-:W-:Y:S01]  /*9f20*/  ULDC.64 UR4, c[0x0][0xd08] ;  /* 0x0003420000047ab9 */ /* 0x000fe20000000a00 */
[----:B------:R-:W-:Y:S01]  /*9f30*/  F2FP.F16.F32.PACK_AB R11, R31, R30 ;  /* 0x0000001e1f0b723e */ /* 0x000fe200000000ff */
[----:B------:R-:W4:Y:S01]  /*9f40*/  LDL R163, [R1+0x20] ;  /* 0x0000200001a37983 */ /* 0x000f220000100800 */
[----:B------:R-:W-:Y:S02]  /*9f50*/  MOV R16, R0 ;  /* 0x0000000000107202 */ /* 0x000fe40000000f00 */
[----:B---3--:R-:W-:Y:S02]  /*9f60*/  MOV R17, R9 ;  /* 0x0000000900117202 */ /* 0x008fe40000000f00 */
[----:B------:R-:W-:-:S02]  /*9f70*/  F2FP.F16.F32.PACK_AB R14, R37, R36 ;  /* 0x00000024250e723e */ /* 0x000fc400000000ff */
[----:B------:R-:W-:Y:S01]  /*9f80*/  F2FP.F16.F32.PACK_AB R15, R39, R38 ;  /* 0x00000026270f723e */ /* 0x000fe200000000ff */
[----:B------:R-:W-:Y:S01]  /*9f90*/  BAR.SYNC.DEFER_BLOCKING 0x1, 0x100 ;  /* 0x0044000000007b1d */ /* 0x000fe20000010000 */
[----:B0-----:R-:W-:-:S03]  /*9fa0*/  IMAD.WIDE R152, R8, 0x2, R16 ;  /* 0x0000000208987825 */ /* 0x001fc600078e0210 */
[C---:B------:R-:W-:Y:S02]  /*9fb0*/  LOP3.LUT R9, R152.reuse, 0x380, RZ, 0xc0, !PT ;  /* 0x0000038098097812 */ /* 0x040fe400078ec0ff */
[----:B------:R-:W-:Y:S02]  /*9fc0*/  IADD3 R23, P0, R152, 0x40, RZ ;  /* 0x0000004098177810 */ /* 0x000fe40007f1e0ff */
[----:B------:R-:W-:Y:S02]  /*9fd0*/  SHF.R.U64 R9, R9, 0x3, RZ ;  /* 0x0000000309097819 */ /* 0x000fe400000012ff */
[----:B------:R-:W-:Y:S02]  /*9fe0*/  LOP3.LUT R22, R23, 0x380, RZ, 0xc0, !PT ;  /* 0x0000038017167812 */ /* 0x000fe400078ec0ff */
[----:B------:R-:W-:Y:S01]  /*9ff0*/  LOP3.LUT R8, R9, R152, RZ, 0x3c, !PT ;  /* 0x0000009809087212 */ /* 0x000fe200078e3cff */
[----:B------:R-:W-:Y:S01]  /*a000*/  IMAD.MOV.U32 R9, RZ, RZ, R153 ;  /* 0x000000ffff097224 */ /* 0x000fe200078e0099 */
[----:B------:R-:W-:-:S02]  /*a010*/  SHF.R.U64 R22, R22, 0x3, RZ ;  /* 0x0000000316167819 */ /* 0x000fc400000012ff */
[----:B------:R-:W-:Y:S02]  /*a020*/  IADD3 R21, P1, R152, 0x60, RZ ;  /* 0x0000006098157810 */ /* 0x000fe40007f3e0ff */
[----:B--2---:R-:W-:Y:S02]  /*a030*/  MOV R4, R8 ;  /* 0x0000000800047202 */ /* 0x004fe40000000f00 */
[----:B------:R-:W-:Y:S02]  /*a040*/  F2FP.F16.F32.PACK_AB R8, R25, R24 ;  /* 0x000000181908723e */ /* 0x000fe400000000ff */
[----:B------:R-:W-:Y:S02]  /*a050*/  F2FP.F16.F32.PACK_AB R9, R27, R26 ;  /* 0x0000001a1b09723e */ /* 0x000fe400000000ff */
[----:B------:R-:W-:Y:S01]  /*a060*/  LOP3.LUT R22, R22, R23, RZ, 0x3c, !PT ;  /* 0x0000001716167212 */ /* 0x000fe200078e3cff */
[----:B------:R-:W-:Y:S01]  /*a070*/  IMAD.X R23, RZ, RZ, R153, P0 ;  /* 0x000000ffff177224 */ /* 0x000fe200000e0699 */
[----:B------:R-:W-:-:S02]  /*a080*/  LOP3.LUT R20, R21, 0x380, RZ, 0xc0, !PT ;  /* 0x0000038015147812 */ /* 0x000fc400078ec0ff */
[C---:B------:R-:W-:Y:S01]  /*a090*/  IADD3 R155, P0, R152.reuse, 0x4000, RZ ;  /* 0x00004000989b7810 */ /* 0x040fe20007f1e0ff */
[----:B------:R0:W-:Y:S01]  /*a0a0*/  STSM.16.M88.4 [R4], R8 ;  /* 0x0000000804007844 */ /* 0x0001e20000000200 */
[----:B------:R-:W-:Y:S02]  /*a0b0*/  IADD3 R13, P2, R152, 0x20, RZ ;  /* 0x00000020980d7810 */ /* 0x000fe40007f5e0ff */
[----:B------:R-:W-:Y:S02]  /*a0c0*/  SHF.R.U64 R20, R20, 0x3, RZ ;  /* 0x0000000314147819 */ /* 0x000fe400000012ff */
[----:B------:R-:W-:Y:S02]  /*a0d0*/  LOP3.LUT R12, R13, 0x380, RZ, 0xc0, !PT ;  /* 0x000003800d0c7812 */ /* 0x000fe400078ec0ff */
[----:B------:R-:W-:Y:S01]  /*a0e0*/  LOP3.LUT R20, R20, R21, RZ, 0x3c, !PT ;  /* 0x0000001514147212 */ /* 0x000fe200078e3cff */
[----:B------:R-:W-:Y:S01]  /*a0f0*/  IMAD.X R21, RZ, RZ, R153, P1 ;  /* 0x000000ffff157224 */ /* 0x000fe200008e0699 */
[----:B------:R-:W-:-:S02]  /*a100*/  SHF.R.U64 R12, R12, 0x3, RZ ;  /* 0x000000030c0c7819 */ /* 0x000fc400000012ff */
[----:B0-----:R-:W-:Y:S02]  /*a110*/  MOV R4, R22 ;  /* 0x0000001600047202 */ /* 0x001fe40000000f00 */
[----:B------:R-:W-:Y:S02]  /*a120*/  LOP3.LUT R22, R155, 0x380, RZ, 0xc0, !PT ;  /* 0x000003809b167812 */ /* 0x000fe400078ec0ff */
[----:B------:R-:W-:Y:S02]  /*a130*/  IADD3 R157, P1, R152, 0x4020, RZ ;  /* 0x00004020989d7810 */ /* 0x000fe40007f3e0ff */
[----:B------:R-:W-:Y:S02]  /*a140*/  SHF.R.U64 R22, R22, 0x3, RZ ;  /* 0x0000000316167819 */ /* 0x000fe400000012ff */
[----:B------:R-:W-:Y:S02]  /*a150*/  LOP3.LUT R12, R12, R13, RZ, 0x3c, !PT ;  /* 0x0000000d0c0c7212 */ /* 0x000fe400078e3cff */
[----:B------:R-:W-:Y:S01]  /*a160*/  LOP3.LUT R22, R22, R155, RZ, 0x3c, !PT ;  /* 0x0000009b16167212 */ /* 0x000fe200078e3cff */
[----:B------:R-:W-:Y:S01]  /*a170*/  IMAD.X R13, RZ, RZ, R153, P2 ;  /* 0x000000ffff0d7224 */ /* 0x000fe200010e0699 */
[----:B------:R-:W-:-:S02]  /*a180*/  MOV R155, R20 ;  /* 0x00000014009b7202 */ /* 0x000fc40000000f00 */
[----:B------:R-:W-:Y:S02]  /*a190*/  LOP3.LUT R20, R157, 0x380, RZ, 0xc0, !PT ;  /* 0x000003809d147812 */ /* 0x000fe400078ec0ff */
[----:B------:R-:W-:Y:S02]  /*a1a0*/  MOV R154, R12 ;  /* 0x0000000c009a7202 */ /* 0x000fe40000000f00 */
[----:B------:R-:W-:Y:S01]  /*a1b0*/  SHF.R.U64 R20, R20, 0x3, RZ ;  /* 0x0000000314147819 */ /* 0x000fe200000012ff */
[--C-:B------:R-:W-:Y:S01]  /*a1c0*/  IMAD.X R23, RZ, RZ, R153.reuse, P0 ;  /* 0x000000ffff177224 */ /* 0x100fe200000e0699 */
[----:B------:R-:W-:Y:S02]  /*a1d0*/  F2FP.F16.F32.PACK_AB R12, R33, R32 ;  /* 0x00000020210c723e */ /* 0x000fe400000000ff */
[----:B------:R-:W-:Y:S02]  /*a1e0*/  F2FP.F16.F32.PACK_AB R13, R35, R34 ;  /* 0x00000022230d723e */ /* 0x000fe400000000ff */
[----:B------:R-:W-:Y:S01]  /*a1f0*/  LOP3.LUT R20, R20, R157, RZ, 0x3c, !PT ;  /* 0x0000009d14147212 */ /* 0x000fe200078e3cff */
[----:B------:R-:W-:Y:S01]  /*a200*/  IMAD.X R21, RZ, RZ, R153, P1 ;  /* 0x000000ffff157224 */ /* 0x000fe200008e0699 */
[----:B------:R-:W-:-:S02]  /*a210*/  F2FP.F16.F32.PACK_AB R8, R41, R40 ;  /* 0x000000282908723e */ /* 0x000fc400000000ff */
[----:B------:R-:W-:Y:S02]  /*a220*/  F2FP.F16.F32.PACK_AB R9, R43, R42 ;  /* 0x0000002a2b09723e */ /* 0x000fe400000000ff */
[----:B------:R-:W-:Y:S02]  /*a230*/  F2FP.F16.F32.PACK_AB R10, R45, R44 ;  /* 0x0000002c2d0a723e */ /* 0x000fe400000000ff */
[----:B------:R-:W-:Y:S02]  /*a240*/  F2FP.F16.F32.PACK_AB R11, R47, R46 ;  /* 0x0000002e2f0b723e */ /* 0x000fe400000000ff */
[C---:B------:R-:W-:Y:S01]  /*a250*/  IADD3 R157, P0, R152.reuse, 0x4040, RZ ;  /* 0x00004040989d7810 */ /* 0x040fe20007f1e0ff */
[----:B------:R0:W-:Y:S01]  /*a260*/  STSM.16.M88.4 [R154], R12 ;  /* 0x0000000c9a007844 */ /* 0x0001e20000000200 */
[----:B------:R-:W-:-:S03]  /*a270*/  IADD3 R159, P1, R152, 0x4060, RZ ;  /* 0x00004060989f7810 */ /* 0x000fc60007f3e0ff */
[----:B------:R2:W-:Y:S01]  /*a280*/  STSM.16.M88.4 [R4], R8 ;  /* 0x0000000804007844 */ /* 0x0005e20000000200 */
[----:B0-----:R-:W-:Y:S02]  /*a290*/  MOV R154, R22 ;  /* 0x00000016009a7202 */ /* 0x001fe40000000f00 */
[----:B------:R-:W-:Y:S02]  /*a2a0*/  LOP3.LUT R22, R157, 0x380, RZ, 0xc0, !PT ;  /* 0x000003809d167812 */ /* 0x000fe400078ec0ff */
[----:B--2---:R-:W-:Y:S02]  /*a2b0*/  MOV R4, R20 ;  /* 0x0000001400047202 */ /* 0x004fe40000000f00 */
[----:B------:R-:W-:Y:S02]  /*a2c0*/  F2FP.F16.F32.PACK_AB R12, R49, R48 ;  /* 0x00000030310c723e */ /* 0x000fe400000000ff */
[----:B------:R-:W-:Y:S02]  /*a2d0*/  F2FP.F16.F32.PACK_AB R13, R51, R50 ;  /* 0x00000032330d723e */ /* 0x000fe400000000ff */
[----:B------:R-:W-:-:S02]  /*a2e0*/  F2FP.F16.F32.PACK_AB R14, R53, R52 ;  /* 0x00000034350e723e */ /* 0x000fc400000000ff */
[----:B------:R-:W-:Y:S02]  /*a2f0*/  F2FP.F16.F32.PACK_AB R15, R55, R54 ;  /* 0x00000036370f723e */ /* 0x000fe400000000ff */
[----:B------:R-:W-:Y:S02]  /*a300*/  LOP3.LUT R20, R159, 0x380, RZ, 0xc0, !PT ;  /* 0x000003809f147812 */ /* 0x000fe400078ec0ff */
[----:B------:R-:W-:Y:S01]  /*a310*/  SHF.R.U64 R22, R22, 0x3, RZ ;  /* 0x0000000316167819 */ /* 0x000fe200000012ff */
[----:B------:R-:W-:Y:S01]  /*a320*/  IMAD.X R23, RZ, RZ, R153, P0 ;  /* 0x000000ffff177224 */ /* 0x000fe200000e0699 */
[----:B------:R-:W-:Y:S02]  /*a330*/  F2FP.F16.F32.PACK_AB R8, R57, R56 ;  /* 0x000000383908723e */ /* 0x000fe400000000ff */
[----:B------:R-:W-:Y:S02]  /*a340*/  F2FP.F16.F32.PACK_AB R9, R59, R58 ;  /* 0x0000003a3b09723e */ /* 0x000fe400000000ff */
[----:B------:R-:W-:-:S02]  /*a350*/  F2FP.F16.F32.PACK_AB R10, R61, R60 ;  /* 0x0000003c3d0a723e */ /* 0x000fc400000000ff */
[----:B------:R-:W-:Y:S01]  /*a360*/  F2FP.F16.F32.PACK_AB R11, R63, R62 ;  /* 0x0000003e3f0b723e */ /* 0x000fe200000000ff */
[----:B------:R0:W-:Y:S01]  /*a370*/  STSM.16.M88.4 [R155], R12 ;  /* 0x0000000c9b007844 */ /* 0x0001e20000000200 */
[----:B------:R-:W-:Y:S02]  /*a380*/  SHF.R.U64 R20, R20, 0x3, RZ ;  /* 0x0000000314147819 */ /* 0x000fe400000012ff */
[----:B------:R-:W-:Y:S01]  /*a390*/  LOP3.LUT R22, R22, R157, RZ, 0x3c, !PT ;  /* 0x0000009d16167212 */ /* 0x000fe200078e3cff */
[----:B------:R-:W-:Y:S01]  /*a3a0*/  IMAD.X R21, RZ, RZ, R153, P1 ;  /* 0x000000ffff157224 */ /* 0x000fe200008e0699 */
[----:B------:R-:W-:Y:S01]  /*a3b0*/  IADD3 R157, P0, R152, 0x8000, RZ ;  /* 0x00008000989d7810 */ /* 0x000fe20007f1e0ff */
[----:B------:R2:W-:Y:S01]  /*a3c0*/  STSM.16.M88.4 [R154], R8 ;  /* 0x000000089a007844 */ /* 0x0005e20000000200 */
[----:B------:R-:W-:Y:S02]  /*a3d0*/  LOP3.LUT R20, R20, R159, RZ, 0x3c, !PT ;  /* 0x0000009f14147212 */ /* 0x000fe400078e3cff */
[----:B0-----:R-:W-:-:S02]  /*a3e0*/  F2FP.F16.F32.PACK_AB R12, R65, R64 ;  /* 0x00000040410c723e */ /* 0x001fc400000000ff */
[----:B------:R-:W-:Y:S02]  /*a3f0*/  F2FP.F16.F32.PACK_AB R13, R67, R66 ;  /* 0x00000042430d723e */ /* 0x000fe400000000ff */
[----:B------:R-:W-:Y:S02]  /*a400*/  F2FP.F16.F32.PACK_AB R14, R69, R68 ;  /* 0x00000044450e723e */ /* 0x000fe400000000ff */
[----:B------:R-:W-:Y:S02]  /*a410*/  F2FP.F16.F32.PACK_AB R15, R71, R70 ;  /* 0x00000046470f723e */ /* 0x000fe400000000ff */
[----:B------:R-:W-:Y:S02]  /*a420*/  MOV R155, R22 ;  /* 0x00000016009b7202 */ /* 0x000fe40000000f00 */
[----:B--2---:R-:W-:Y:S02]  /*a430*/  F2FP.F16.F32.PACK_AB R8, R73, R72 ;  /* 0x000000484908723e */ /* 0x004fe400000000ff */
[----:B------:R-:W-:-:S02]  /*a440*/  F2FP.F16.F32.PACK_AB R9, R75, R74 ;  /* 0x0000004a4b09723e */ /* 0x000fc400000000ff */
[----:B------:R-:W-:Y:S02]  /*a450*/  F2FP.F16.F32.PACK_AB R10, R77, R76 ;  /* 0x0000004c4d0a723e */ /* 0x000fe400000000ff */
[----:B------:R-:W-:Y:S01]  /*a460*/  F2FP.F16.F32.PACK_AB R11, R79, R78 ;  /* 0x0000004e4f0b723e */ /* 0x000fe200000000ff */
[----:B------:R0:W-:Y:S01]  /*a470*/  STSM.16.M88.4 [R4], R12 ;  /* 0x0000000c04007844 */ /* 0x0001e20000000200 */
[----:B------:R-:W-:Y:S02]  /*a480*/  LOP3.LUT R22, R157, 0x380, RZ, 0xc0, !PT ;  /* 0x000003809d167812 */ /* 0x000fe400078ec0ff */
[----:B------:R-:W-:Y:S01]  /*a490*/  MOV R154, R20 ;  /* 0x00000014009a7202 */ /* 0x000fe20000000f00 */
[----:B------:R2:W-:Y:S01]  /*a4a0*/  STSM.16.M88.4 [R155], R8 ;  /* 0x000000089b007844 */ /* 0x0005e20000000200 */
[----:B------:R-:W-:Y:S01]  /*a4b0*/  SHF.R.U64 R22, R22, 0x3, RZ ;  /* 0x0000000316167819 */ /* 0x000fe200000012ff */
[----:B------:R-:W-:Y:S01]  /*a4c0*/  IMAD.X R23, RZ, RZ, R153, P0 ;  /* 0x000000ffff177224 */ /* 0x000fe200000e0699 */
[----:B------:R-:W-:-:S02]  /*a4d0*/  IADD3 R158, P0, R152, 0xc060, RZ ;  /* 0x0000c060989e7810 */ /* 0x000fc40007f1e0ff */
[----:B------:R-:W-:Y:S02]  /*a4e0*/  LOP3.LUT R22, R22, R157, RZ, 0x3c, !PT ;  /* 0x0000009d16167212 */ /* 0x000fe400078e3cff */
[----:B0-----:R-:W-:Y:S02]  /*a4f0*/  F2FP.F16.F32.PACK_AB R12, R81, R80 ;  /* 0x00000050510c723e */ /* 0x001fe400000000ff */
[----:B------:R-:W-:Y:S02]  /*a500*/  F2FP.F16.F32.PACK_AB R13, R83, R82 ;  /* 0x00000052530d723e */ /* 0x000fe400000000ff */
[----:B------:R-:W-:Y:S02]  /*a510*/  F2FP.F16.F32.PACK_AB R14, R85, R84 ;  /* 0x00000054550e723e */ /* 0x000fe400000000ff */
[----:B------:R-:W-:Y:S02]  /*a520*/  F2FP.F16.F32.PACK_AB R15, R87, R86 ;  /* 0x00000056570f723e */ /* 0x000fe400000000ff */
[----:B--2---:R-:W-:-:S03]  /*a530*/  IADD3 R9, P5, R152, 0x8020, RZ ;  /* 0x0000802098097810 */ /* 0x004fc60007fbe0ff */
[----:B------:R0:W-:Y:S01]  /*a540*/  STSM.16.M88.4 [R154], R12 ;  /* 0x0000000c9a007844 */ /* 0x0001e20000000200 */
[----:B------:R-:W-:Y:S02]  /*a550*/  LOP3.LUT R8, R9, 0x380, RZ, 0xc0, !PT ;  /* 0x0000038009087812 */ /* 0x000fe400078ec0ff */
[----:B------:R-:W-:Y:S02]  /*a560*/  IADD3 R11, P2, R152, 0x8060, RZ ;  /* 0x00008060980b7810 */ /* 0x000fe40007f5e0ff */
[----:B------:R-:W-:Y:S02]  /*a570*/  MOV R4, R22 ;  /* 0x0000001600047202 */ /* 0x000fe40000000f00 */
[----:B------:R-:W-:Y:S02]  /*a580*/  F2FP.F16.F32.PACK_AB R20, R89, R88 ;  /* 0x000000585914723e */ /* 0x000fe400000000ff */
[----:B------:R-:W-:Y:S02]  /*a590*/  LOP3.LUT R155, R158, 0x380, RZ, 0xc0, !PT ;  /* 0x000003809e9b7812 */ /* 0x000fe400078ec0ff */
[----:B------:R-:W-:-:S02]  /*a5a0*/  F2FP.F16.F32.PACK_AB R21, R91, R90 ;  /* 0x0000005a5b15723e */ /* 0x000fc400000000ff */
[----:B0-----:R-:W-:Y:S02]  /*a5b0*/  IADD3 R13, P4, R152, 0x8040, RZ ;  /* 0x00008040980d7810 */ /* 0x001fe40007f9e0ff */
[----:B------:R-:W-:Y:S02]  /*a5c0*/  F2FP.F16.F32.PACK_AB R22, R93, R92 ;  /* 0x0000005c5d16723e */ /* 0x000fe400000000ff */
[----:B------:R-:W-:Y:S02]  /*a5d0*/  LOP3.LUT R12, R13, 0x380, RZ, 0xc0, !PT ;  /* 0x000003800d0c7812 */ /* 0x000fe400078ec0ff */
[----:B------:R-:W-:Y:S02]  /*a5e0*/  F2FP.F16.F32.PACK_AB R23, R95, R94 ;  /* 0x0000005e5f17723e */ /* 0x000fe400000000ff */
[----:B------:R-:W-:Y:S02]  /*a5f0*/  SHF.R.U64 R8, R8, 0x3, RZ ;  /* 0x0000000308087819 */ /* 0x000fe400000012ff */
[----:B------:R-:W-:-:S02]  /*a600*/  LOP3.LUT R10, R11, 0x380, RZ, 0xc0, !PT ;  /* 0x000003800b0a7812 */ /* 0x000fc400078ec0ff */
[----:B------:R-:W-:Y:S01]  /*a610*/  SHF.R.U64 R12, R12, 0x3, RZ ;  /* 0x000000030c0c7819 */ /* 0x000fe200000012ff */
[----:B------:R0:W-:Y:S01]  /*a620*/  STSM.16.M88.4 [R4], R20 ;  /* 0x0000001404007844 */ /* 0x0001e20000000200 */
[----:B------:R-:W-:Y:S02]  /*a630*/  SHF.R.U64 R155, R155, 0x3, RZ ;  /* 0x000000039b9b7819 */ /* 0x000fe400000012ff */
[----:B------:R-:W-:Y:S02]  /*a640*/  IADD3 R161, P3, R152, 0xc000, RZ ;  /* 0x0000c00098a17810 */ /* 0x000fe40007f7e0ff */
[----:B------:R-:W-:Y:S01]  /*a650*/  LOP3.LUT R8, R8, R9, RZ, 0x3c, !PT ;  /* 0x0000000908087212 */ /* 0x000fe200078e3cff */
[--C-:B------:R-:W-:Y:S01]  /*a660*/  IMAD.X R9, RZ, RZ, R153.reuse, P5 ;  /* 0x000000ffff097224 */ /* 0x100fe200028e0699 */
[----:B------:R-:W-:Y:S01]  /*a670*/  LOP3.LUT R12, R12, R13, RZ, 0x3c, !PT ;  /* 0x0000000d0c0c7212 */ /* 0x000fe200078e3cff */
[----:B------:R-:W-:Y:S01]  /*a680*/  IMAD.X R13, RZ, RZ, R153, P4 ;  /* 0x000000ffff0d7224 */ /* 0x000fe200020e0699 */
[----:B------:R-:W-:-:S02]  /*a690*/  LOP3.LUT R154, R155, R158, RZ, 0x3c, !PT ;  /* 0x0000009e9b9a7212 */ /* 0x000fc400078e3cff */
[----:B------:R-:W-:Y:S01]  /*a6a0*/  LOP3.LUT R160, R161, 0x380, RZ, 0xc0, !PT ;  /* 0x00000380a1a07812 */ /* 0x000fe200078ec0ff */
[----:B------:R-:W2:Y:S01]  /*a6b0*/  LDC.64 R158, c[0x0][0xd00] ;  /* 0x00034000ff9e7b82 */ /* 0x000ea20000000a00 */
[----:B------:R-:W-:Y:S02]  /*a6c0*/  IADD3 R157, P1, R152, 0xc040, RZ ;  /* 0x0000c040989d7810 */ /* 0x000fe40007f3e0ff */
[----:B0-----:R-:W-:Y:S01]  /*a6d0*/  SHF.R.U64 R20, R10, 0x3, RZ ;  /* 0x000000030a147819 */ /* 0x001fe200000012ff */
[----:B------:R-:W-:Y:S01]  /*a6e0*/  IMAD.X R21, RZ, RZ, R153, P2 ;  /* 0x000000ffff157224 */ /* 0x000fe200010e0699 */
[----:B------:R-:W-:Y:S02]  /*a6f0*/  IADD3 R155, P2, R152, 0xc020, RZ ;  /* 0x0000c020989b7810 */ /* 0x000fe40007f5e0ff */
[----:B------:R-:W-:Y:S02]  /*a700*/  LOP3.LUT R20, R20, R11, RZ, 0x3c, !PT ;  /* 0x0000000b14147212 */ /* 0x000fe400078e3cff */
[----:B------:R-:W-:-:S02]  /*a710*/  MOV R22, R8 ;  /* 0x0000000800167202 */ /* 0x000fc40000000f00 */
[----:B------:R-:W-:Y:S02]  /*a720*/  F2FP.F16.F32.PACK_AB R8, R97, R96 ;  /* 0x000000606108723e */ /* 0x000fe400000000ff */
[----:B------:R-:W-:Y:S02]  /*a730*/  F2FP.F16.F32.PACK_AB R9, R99, R98 ;  /* 0x000000626309723e */ /* 0x000fe400000000ff */
[----:B------:R-:W-:Y:S02]  /*a740*/  F2FP.F16.F32.PACK_AB R10, R101, R100 ;  /* 0x00000064650a723e */ /* 0x000fe400000000ff */
[----:B------:R-:W-:Y:S02]  /*a750*/  F2FP.F16.F32.PACK_AB R11, R103, R102 ;  /* 0x00000066670b723e */ /* 0x000fe400000000ff */
[----:B------:R-:W-:Y:S02]  /*a760*/  SHF.R.U64 R160, R160, 0x3, RZ ;  /* 0x00000003a0a07819 */ /* 0x000fe400000012ff */
[----:B------:R-:W-:-:S02]  /*a770*/  LOP3.LUT R156, R157, 0x380, RZ, 0xc0, !PT ;  /* 0x000003809d9c7812 */ /* 0x000fc400078ec0ff */
[----:B------:R-:W-:Y:S02]  /*a780*/  MOV R4, R12 ;  /* 0x0000000c00047202 */ /* 0x000fe40000000f00 */
[----:B------:R-:W-:Y:S02]  /*a790*/  LOP3.LUT R152, R155, 0x380, RZ, 0xc0, !PT ;  /* 0x000003809b987812 */ /* 0x000fe400078ec0ff */
[----:B------:R-:W-:Y:S02]  /*a7a0*/  F2FP.F16.F32.PACK_AB R12, R105, R104 ;  /* 0x00000068690c723e */ /* 0x000fe400000000ff */
[----:B------:R-:W-:Y:S02]  /*a7b0*/  F2FP.F16.F32.PACK_AB R13, R107, R106 ;  /* 0x0000006a6b0d723e */ /* 0x000fe400000000ff */
[----:B------:R-:W-:Y:S02]  /*a7c0*/  F2FP.F16.F32.PACK_AB R14, R109, R108 ;  /* 0x0000006c6d0e723e */ /* 0x000fe400000000ff */
[----:B------:R-:W-:Y:S01]  /*a7d0*/  F2FP.F16.F32.PACK_AB R15, R111, R110 ;  /* 0x0000006e6f0f723e */ /* 0x000fe200000000ff */
[----:B------:R0:W-:Y:S01]  /*a7e0*/  STSM.16.M88.4 [R22], R8 ;  /* 0x0000000816007844 */ /* 0x0001e20000000200 */
[----:B------:R-:W-:Y:S01]  /*a7f0*/  LOP3.LUT R160, R160, R161, RZ, 0x3c, !PT ;  /* 0x000000a1a0a07212 */ /* 0x000fe200078e3cff */
[----:B------:R-:W-:Y:S01]  /*a800*/  IMAD.X R161, RZ, RZ, R153, P3 ;  /* 0x000000ffffa17224 */ /* 0x000fe200018e0699 */
[----:B------:R-:W-:Y:S01]  /*a810*/  SHF.R.U64 R156, R156, 0x3, RZ ;  /* 0x000000039c9c7819 */ /* 0x000fe200000012ff */
[----:B------:R3:W-:Y:S01]  /*a820*/  STSM.16.M88.4 [R4], R12 ;  /* 0x0000000c04007844 */ /* 0x0007e20000000200 */
[----:B------:R-:W-:-:S02]  /*a830*/  MOV R162, R20 ;  /* 0x0000001400a27202 */ /* 0x000fc40000000f00 */
[----:B------:R-:W-:Y:S01]  /*a840*/  LOP3.LUT R156, R156, R157, RZ, 0x3c, !PT ;  /* 0x0000009d9c9c7212 */ /* 0x000fe200078e3cff */
[--C-:B------:R-:W-:Y:S01]  /*a850*/  IMAD.X R157, RZ, RZ, R153.reuse, P1 ;  /* 0x000000ffff9d7224 */ /* 0x100fe200008e0699 */
[----:B------:R-:W-:Y:S02]  /*a860*/  F2FP.F16.F32.PACK_AB R20, R113, R112 ;  /* 0x000000707114723e */ /* 0x000fe400000000ff */
[----:B------:R-:W-:Y:S02]  /*a870*/  F2FP.F16.F32.PACK_AB R21, R115, R114 ;  /* 0x000000727315723e */ /* 0x000fe400000000ff */
[----:B0-----:R-:W-:Y:S02]  /*a880*/  SHF.R.U64 R8, R152, 0x3, RZ ;  /* 0x0000000398087819 */ /* 0x001fe400000012ff */
[----:B------:R-:W-:Y:S01]  /*a890*/  F2FP.F16.F32.PACK_AB R22, R117, R116 ;  /* 0x000000747516723e */ /* 0x000fe200000000ff */
[----:B---3--:R-:W-:Y:S01]  /*a8a0*/  IMAD.X R13, RZ, RZ, R153, P2 ;  /* 0x000000ffff0d7224 */ /* 0x008fe200010e0699 */
[----:B------:R-:W-:-:S02]  /*a8b0*/  F2FP.F16.F32.PACK_AB R23, R119, R118 ;  /* 0x000000767717723e */ /* 0x000fc400000000ff */
[----:B------:R-:W-:Y:S01]  /*a8c0*/  LOP3.LUT R12, R8, R155, RZ, 0x3c, !PT ;  /* 0x0000009b080c7212 */ /* 0x000fe200078e3cff */
[----:B------:R-:W-:Y:S01]  /*a8d0*/  IMAD.X R155, RZ, RZ, R153, P0 ;  /* 0x000000ffff9b7224 */ /* 0x000fe200000e0699 */
[----:B------:R-:W-:Y:S02]  /*a8e0*/  MOV R160, R160 ;  /* 0x000000a000a07202 */ /* 0x000fe40000000f00 */
[----:B------:R-:W-:Y:S02]  /*a8f0*/  F2FP.F16.F32.PACK_AB R9, R123, R122 ;  /* 0x0000007a7b09723e */ /* 0x000fe400000000ff */
[----:B------:R-:W-:Y:S02]  /*a900*/  F2FP.F16.F32.PACK_AB R10, R125, R124 ;  /* 0x0000007c7d0a723e */ /* 0x000fe400000000ff */
[----:B------:R-:W-:Y:S01]  /*a910*/  F2FP.F16.F32.PACK_AB R11, R127, R126 ;  /* 0x0000007e7f0b723e */ /* 0x000fe200000000ff */
[----:B------:R0:W-:Y:S01]  /*a920*/  STSM.16.M88.4 [R162], R20 ;  /* 0x00000014a2007844 */ /* 0x0001e20000000200 */
[----:B------:R-:W-:Y:S01]  /*a930*/  F2FP.F16.F32.PACK_AB R8, R121, R120 ;  /* 0x000000787908723e */ /* 0x000fe200000000ff */
[----:B------:R-:W3:Y:S01]  /*a940*/  LDC.64 R152, c[0x0][0xd00] ;  /* 0x00034000ff987b82 */ /* 0x000ee20000000a00 */
[----:B------:R-:W-:-:S02]  /*a950*/  MOV R4, R12 ;  /* 0x0000000c00047202 */ /* 0x000fc40000000f00 */
[----:B------:R-:W-:Y:S01]  /*a960*/  F2FP.F16.F32.PACK_AB R12, R129, R128 ;  /* 0x00000080810c723e */ /* 0x000fe200000000ff */
[----:B------:R1:W-:Y:S01]  /*a970*/  STSM.16.M88.4 [R160], R8 ;  /* 0x00000008a0007844 */ /* 0x0003e20000000200 */
[----:B------:R-:W-:Y:S02]  /*a980*/  F2FP.F16.F32.PACK_AB R13, R131, R130 ;  /* 0x00000082830d723e */ /* 0x000fe400000000ff */
[----:B------:R-:W-:Y:S02]  /*a990*/  F2FP.F16.F32.PACK_AB R14, R133, R132 ;  /* 0x00000084850e723e */ /* 0x000fe400000000ff */
[----:B------:R-:W-:Y:S02]  /*a9a0*/  F2FP.F16.F32.PACK_AB R15, R135, R134 ;  /* 0x00000086870f723e */ /* 0x000fe400000000ff */
[----:B------:R-:W-:Y:S02]  /*a9b0*/  MOV R156, R156 ;  /* 0x0000009c009c7202 */ /* 0x000fe40000000f00 */
[----:B------:R-:W-:-:S02]  /*a9c0*/  MOV R154, R154 ;  /* 0x0000009a009a7202 */ /* 0x000fc40000000f00 */
[----:B0-----:R-:W-:Y:S02]  /*a9d0*/  F2FP.F16.F32.PACK_AB R20, R137, R136 ;  /* 0x000000888914723e */ /* 0x001fe400000000ff */
[----:B------:R-:W-:Y:S02]  /*a9e0*/  F2FP.F16.F32.PACK_AB R21, R139, R138 ;  /* 0x0000008a8b15723e */ /* 0x000fe400000000ff */
[----:B------:R-:W-:Y:S02]  /*a9f0*/  F2FP.F16.F32.PACK_AB R22, R141, R140 ;  /* 0x0000008c8d16723e */ /* 0x000fe400000000ff */
[----:B------:R-:W-:Y:S02]  /*aa00*/  F2FP.F16.F32.PACK_AB R23, R143, R142 ;  /* 0x0000008e8f17723e */ /* 0x000fe400000000ff */
[----:B-1----:R-:W-:Y:S02]  /*aa10*/  F2FP.F16.F32.PACK_AB R8, R145, R144 ;  /* 0x000000909108723e */ /* 0x002fe400000000ff */
[----:B------:R-:W-:-:S02]  /*aa20*/  F2FP.F16.F32.PACK_AB R9, R147, R146 ;  /* 0x000000929309723e */ /* 0x000fc400000000ff */
[----:B------:R-:W-:Y:S02]  /*aa30*/  F2FP.F16.F32.PACK_AB R10, R149, R148 ;  /* 0x00000094950a723e */ /* 0x000fe400000000ff */
[----:B------:R-:W-:Y:S01]  /*aa40*/  F2FP.F16.F32.PACK_AB R11, R151, R150 ;  /* 0x00000096970b723e */ /* 0x000fe200000000ff */
[----:B------:R0:W-:Y:S04]  /*aa50*/  STSM.16.M88.4 [R4], R12 ;  /* 0x0000000c04007844 */ /* 0x0001e80000000200 */
[----:B------:R-:W-:Y:S04]  /*aa60*/  STSM.16.M88.4 [R156], R20 ;  /* 0x000000149c007844 */ /* 0x000fe80000000200 */
[----:B------:R1:W-:Y:S01]  /*aa70*/  STSM.16.M88.4 [R154], R8 ;  /* 0x000000089a007844 */ /* 0x0003e20000000200 */
[----:B------:R-:W-:Y:S01]  /*aa80*/  BAR.SYNC.DEFER_BLOCKING 0x1, 0x100 ;  /* 0x0044000000007b1d */ /* 0x000fe20000010000 */
[----:B--2---:R-:W-:-:S04]  /*aa90*/  ISETP.NE.U32.AND P0, PT, R158, RZ, PT ;  /* 0x000000ff9e00720c */ /* 0x004fc80003f05070 */
[----:B------:R-:W-:Y:S01]  /*aaa0*/  ISETP.NE.AND.EX P0, PT, R159, RZ, PT, P0 ;  /* 0x000000ff9f00720c */ /* 0x000fe20003f05300 */
[----:B0-----:R-:W-:Y:S02]  /*aab0*/  IMAD.MOV.U32 R4, RZ, RZ, RZ ;  /* 0x000000ffff047224 */ /* 0x001fe400078e00ff */
[----:B---3--:R-:W-:Y:S01]  /*aac0*/  IMAD.WIDE R12, R211, 0x4, R152 ;  /* 0x00000004d30c7825 */ /* 0x008fe200078e0298 */
[----:B------:R-:W-:Y:S01]  /*aad0*/  ISETP.NE.U32.AND P1, PT, RZ, UR4, PT ;  /* 0x00000004ff007c0c */ /* 0x000fe2000bf25070 */
[----:B------:R-:W0:Y:S08]  /*aae0*/  LDC R152, c[0x0][0xce8] ;  /* 0x00033a00ff987b82 */ /* 0x000e300000000800 */
[----:B-1----:R-:W1:Y:S01]  /*aaf0*/  LDC R10, c[0x0][0xbd4] ;  /* 0x0002f500ff0a7b82 */ /* 0x002e620000000800 */
[----:B------:R-:W2:Y:S01]  /*ab00*/  @P0 LDG.E R4, desc[UR38][R12.64] ;  /* 0x000000260c040981 */ /* 0x000ea2000c1e1900 */
[----:B------:R-:W-:Y:S01]  /*ab10*/  ISETP.NE.AND.EX P1, PT, RZ, UR5, PT, P1 ;  /* 0x00000005ff007c0c */ /* 0x000fe2000bf25310 */
[----:B------:R-:W-:-:S12]  /*ab20*/  IMAD.MOV.U32 R153, RZ, RZ, 0xab8 ;  /* 0x00000ab8ff997424 */ /* 0x000fd800078e00ff */
[----:B------:R-:W-:-:S04]  /*ab30*/  @P1 LEA R8, P2, R211, UR4, 0x2 ;  /* 0x00000004d3081c11 */ /* 0x000fc8000f8410ff */
[----:B------:R-:W-:Y:S02]  /*ab40*/  @P1 LEA.HI.X R9, R211, UR5, R216, 0x2, P2 ;  /* 0x00000005d3091c11 */ /* 0x000fe400090f14d8 */
[----:B------:R-:W-:Y:S01]  /*ab50*/  ISETP.NE.AND P2, PT, R213, RZ, PT ;  /* 0x000000ffd500720c */ /* 0x000fe20003f45270 */
[----:B------:R-:W-:-:S03]  /*ab60*/  ULDC UR4, c[0x0][0xb88] ;  /* 0x0002e20000047ab9 */ /* 0x000fc60000000800 */
[----:B-1----:R-:W-:Y:S01]  /*ab70*/  SEL R10, R213, R10, P2 ;  /* 0x0000000ad50a7207 */ /* 0x002fe20001000000 */
[----:B------:R-:W-:-:S03]  /*ab80*/  IMAD.U32 R23, RZ, RZ, UR4 ;  /* 0x00000004ff177e24 */ /* 0x000fc6000f8e00ff */
[----:B------:R-:W-:-:S03]  /*ab90*/  ISETP.GT.AND P3, PT, R10, 0x1, PT ;  /* 0x000000010a00780c */ /* 0x000fc60003f64270 */
[----:B------:R1:W5:Y:S01]  /*aba0*/  @P1 LDG.E R23, desc[UR38][R8.64] ;  /* 0x0000002608171981 */ /* 0x000362000c1e1900 */
[----:B------:R-:W-:-:S04]  /*abb0*/  SEL R153, R153, 0xa78, P3 ;  /* 0x00000a7899997807 */ /* 0x000fc80001800000 */
[----:B------:R-:W3:Y:S08]  /*abc0*/  LDC.64 R10, c[0x0][R153+0x218] ;  /* 0x00008600990a7b82 */ /* 0x000ef00000000a00 */
[----:B-1----:R-:W1:Y:S01]  /*abd0*/  LDC.64 R8, c[0x0][R153+0x220] ;  /* 0x0000880099087b82 */ /* 0x002e620000000a00 */
[----:B------:R-:W-:Y:S02]  /*abe0*/  ISETP.NE.U32.AND P2, PT, R158, RZ, PT ;  /* 0x000000ff9e00720c */ /* 0x000fe40003f45070 */
[----:B0-----:R-:W-:-:S02]  /*abf0*/  ISETP.NE.AND P4, PT, R152, 0x1, PT ;  /* 0x000000019800780c */ /* 0x001fc40003f85270 */
[----:B------:R-:W-:-:S04]  /*ac00*/  ISETP.NE.AND.EX P2, PT, R159, RZ, PT, P2 ;  /* 0x000000ff9f00720c */ /* 0x000fc80003f45320 */
[----:B------:R-:W-:Y:S02]  /*ac10*/  SEL R211, R211, RZ, !P2 ;  /* 0x000000ffd3d37207 */ /* 0x000fe40005000000 */
[----:B------:R-:W-:Y:S01]  /*ac20*/  SEL R15, R216, RZ, !P2 ;  /* 0x000000ffd80f7207 */ /* 0x000fe20005000000 */
[----:B---3--:R-:W-:-:S04]  /*ac30*/  IMAD R11, R11, R212, RZ ;  /* 0x000000d40b0b7224 */ /* 0x008fc800078e02ff */
[----:B------:R-:W0:Y:S01]  /*ac40*/  @P4 LDC R155, c[0x0][0xcec] ;  /* 0x00033b00ff9b4b82 */ /* 0x000e220000000800 */
[----:B-1----:R-:W-:-:S07]  /*ac50*/  IMAD R9, R9, R211, RZ ;  /* 0x000000d309097224 */ /* 0x002fce00078e02ff */
[----:B------:R-:W1:Y:S01]  /*ac60*/  @P4 LDC R157, c[0x0][0xcf0] ;  /* 0x00033c00ff9d4b82 */ /* 0x000e620000000800 */
[C---:B------:R-:W-:Y:S02]  /*ac70*/  IMAD R21, R8.reuse, R15, R9 ;  /* 0x0000000f08157224 */ /* 0x040fe400078e0209 */
[----:B------:R-:W-:-:S04]  /*ac80*/  IMAD.WIDE.U32 R14, R8, R211, RZ ;  /* 0x000000d3080e7225 */ /* 0x000fc800078e00ff */
[----:B------:R-:W-:-:S04]  /*ac90*/  IMAD.WIDE.U32 R8, R10, R212, RZ ;  /* 0x000000d40a087225 */ /* 0x000fc800078e00ff */
[----:B------:R-:W-:Y:S02]  /*aca0*/  IMAD.IADD R158, R15, 0x1, R21 ;  /* 0x000000010f9e7824 */ /* 0x000fe400078e0215 */
[----:B------:R-:W3:Y:S01]  /*acb0*/  LDC.64 R20, c[0x0][R153+0x228] ;  /* 0x00008a0099147b82 */ /* 0x000ee20000000a00 */
[----:B------:R-:W-:-:S07]  /*acc0*/  IMAD.IADD R156, R9, 0x1, R11 ;  /* 0x00000001099c7824 */ /* 0x000fce00078e020b */
[----:B------:R-:W0:Y:S01]  /*acd0*/  LDC.64 R10, c[0x0][0xca8] ;  /* 0x00032a00ff0a7b82 */ /* 0x000e220000000a00 */
[----:B------:R-:W-:Y:S01]  /*ace0*/  IMAD.IADD R22, R210, 0x1, R18 ;  /* 0x00000001d2167824 */ /* 0x000fe200078e0212 */
[----:B----4-:R-:W-:-:S05]  /*acf0*/  SEL R9, R163, RZ, P3 ;  /* 0x000000ffa3097207 */ /* 0x010fca0001800000 */
[-C--:B---3--:R-:W-:Y:S02]  /*ad00*/  IMAD R159, R21, R9.reuse, RZ ;  /* 0x00000009159f7224 */ /* 0x088fe400078e02ff */
[----:B------:R-:W-:Y:S01]  /*ad10*/  IMAD.WIDE.U32 R20, R20, R9, RZ ;  /* 0x0000000914147225 */ /* 0x000fe200078e00ff */
[----:B0-----:R-:W0:Y:S03]  /*ad20*/  @!P3 LDC R10, c[0x0][0xc50] ;  /* 0x00031400ff0abb82 */ /* 0x001e260000000800 */
[----:B------:R-:W-:-:S05]  /*ad30*/  IMAD.IADD R159, R21, 0x1, R159 ;  /* 0x00000001159f7824 */ /* 0x000fca00078e029f */
[----:B------:R-:W3:Y:S01]  /*ad40*/  @!P3 LDC R11, c[0x0][0xc54] ;  /* 0x00031500ff0bbb82 */ /* 0x000ee20000000800 */
[----:B--2---:R-:W-:-:S07]  /*ad50*/  IADD3 R154, P2, P5, R14, R8, R4 ;  /* 0x000000080e9a7210 */ /* 0x004fce0007d5e004 */
[----:B------:R2:W4:Y:S01]  /*ad60*/  LDC.64 R14, c[0x0][R153+0x210] ;  /* 0x00008400990e7b82 */ /* 0x0005220000000a00 */
[----:B------:R-:W-:-:S04]  /*ad70*/  @P4 IMAD.HI.U32 R8, R22, R155, RZ ;  /* 0x0000009b16084227 */ /* 0x000fc800078e00ff */
[----:B------:R-:W-:Y:S01]  /*ad80*/  IMAD.MOV.U32 R155, RZ, RZ, R22 ;  /* 0x000000ffff9b7224 */ /* 0x000fe200078e0016 */
[----:B-1----:R-:W-:Y:S02]  /*ad90*/  @P4 SHF.R.U32.HI R155, RZ, R157, R8 ;  /* 0x0000009dff9b4219 */ /* 0x002fe40000011608 */
[----:B------:R-:W-:-:S03]  /*ada0*/  SHF.R.S32.HI R9, RZ, 0x1f, R4 ;  /* 0x0000001fff097819 */ /* 0x000fc60000011404 */
[----:B------:R-:W-:Y:S01]  /*adb0*/  IMAD.MOV R21, RZ, RZ, -R155 ;  /* 0x000000ffff157224 */ /* 0x000fe200078e0a9b */
[----:B------:R-:W-:Y:S02]  /*adc0*/  IADD3.X R157, R158, R156, R9, P2, P5 ;  /* 0x0000009c9e9d7210 */ /* 0x000fe400017ea409 */
[----:B------:R-:W-:Y:S02]  /*add0*/  IADD3 R20, P2, P5, R155, R154, R20 ;  /* 0x0000009a9b147210 */ /* 0x000fe40007d5e014 */
[----:B------:R-:W-:Y:S01]  /*ade0*/  SHF.R.S32.HI R8, RZ, 0x1f, R155 ;  /* 0x0000001fff087819 */ /* 0x000fe2000001149b */
[----:B------:R-:W-:-:S03]  /*adf0*/  IMAD R155, R152, R21, R22 ;  /* 0x00000015989b7224 */ /* 0x000fc600078e0216 */
[----:B------:R-:W-:Y:S02]  /*ae00*/  IADD3.X R21, R8, R157, R159, P2, P5 ;  /* 0x0000009d08157210 */ /* 0x000fe400017ea49f */
[----:B--2---:R-:W-:Y:S01]  /*ae10*/  SHF.R.S32.HI R153, RZ, 0x1f, R155 ;  /* 0x0000001fff997819 */ /* 0x004fe2000001149b */
[-C--:B----4-:R-:W-:Y:S02]  /*ae20*/  IMAD R8, R15, R155.reuse, RZ ;  /* 0x0000009b0f087224 */ /* 0x090fe400078e02ff */
[----:B------:R-:W-:-:S04]  /*ae30*/  IMAD.WIDE.U32 R20, R14, R155, R20 ;  /* 0x0000009b0e147225 */ /* 0x000fc800078e0014 */
[----:B------:R-:W-:Y:S01]  /*ae40*/  IMAD R153, R14, R153, R8 ;  /* 0x000000990e997224 */ /* 0x000fe200078e0208 */
[----:B0-----:R-:W-:-:S03]  /*ae50*/  LEA R15, P2, R20, R10, 0x2 ;  /* 0x0000000a140f7211 */ /* 0x001fc600078410ff */
[----:B------:R-:W-:-:S05]  /*ae60*/  IMAD.IADD R8, R21, 0x1, R153 ;  /* 0x0000000115087824 */ /* 0x000fca00078e0299 */
[----:B---3--:R-:W-:Y:S01]  /*ae70*/  LEA.HI.X R21, R20, R11, R8, 0x2, P2 ;  /* 0x0000000b14157211 */ /* 0x008fe200010f1408 */
[----:B------:R-:W-:Y:S06]  /*ae80*/  @P1 BRA `(.L_x_14236) ;  /* 0x0000000000101947 */ /* 0x000fec0003800000 */
[----:B------:R-:W-:Y:S05]  /*ae90*/  @!P0 BRA `(.L_x_14236) ;  /* 0x00000000000c8947 */ /* 0x000fea0003800000 */
[----:B------:R-:W2:Y:S04]  /*aea0*/  LDG.E R8, desc[UR38][R12.64] ;  /* 0x000000260c087981 */ /* 0x000ea8000c1e1900 */
[----:B-----5:R-:W2:Y:S02]  /*aeb0*/  LDG.E R23, desc[UR38][R12.64+0x4] ;  /* 0x000004260c177981 */ /* 0x020ea4000c1e1900 */
[----:B--2---:R-:W-:-:S07]  /*aec0*/  IMAD.IADD R23, R23, 0x1, -R8 ;  /* 0x0000000117177824 */ /* 0x004fce00078e0a08 */
.L_x_14236:
[----:B------:R-:W2:Y:S01]  /*aed0*/  LDL R8, [R1+0x7c] ;  /* 0x00007c0001087983 */ /* 0x000ea20000100800 */
[----:B------:R-:W0:Y:S03]  /*aee0*/  S2R R10, SR_TID.X ;  /* 0x00000000000a7919 */ /* 0x000e260000002100 */
[----:B------:R-:W-:Y:S04]  /*aef0*/  SHFL.IDX PT, R11, R21, RZ, 0x1c1f ;  /* 0x001c1fff150b7589 */ /* 0x000fe800000e0000 */
[----:B------:R-:W-:Y:S04]  /*af00*/  SHFL.IDX PT, R12, R15, 0x1, 0x1c1f ;  /* 0x003c1f000f0c7f89 */ /* 0x000fe800000e0000 */
[----:B------:R-:W-:Y:S01]  /*af10*/  SHFL.IDX PT, R13, R21, 0x1, 0x1c1f ;  /* 0x003c1f00150d7f89 */ /* 0x000fe200000e0000 */
[----:B0-----:R-:W-:-:S05]  /*af20*/  VIADD R14, R10, 0xffffff80 ;  /* 0xffffff800a0e7836 */ /* 0x001fca0000000000 */
[----:B------:R-:W-:-:S04]  /*af30*/  SHF.R.S32.HI R20, RZ, 0x1f, R14 ;  /* 0x0000001fff147819 */ /* 0x000fc8000001140e */
[----:B------:R-:W-:-:S04]  /*af40*/  LEA.HI R20, R20, R14, RZ, 0x7 ;  /* 0x0000000e14147211 */ /* 0x000fc800078f38ff */
[----:B------:R-:W-:Y:S01]  /*af50*/  LOP3.LUT R20, R20, 0xffffff80, RZ, 0xc0, !PT ;  /* 0xffffff8014147812 */ /* 0x000fe200078ec0ff */
[----:B------:R-:W0:Y:S04]  /*af60*/  SHFL.IDX PT, R10, R15, RZ, 0x1c1f ;  /* 0x001c1fff0f0a7589 */ /* 0x000e2800000e0000 */
[----:B------:R-:W-:-:S05]  /*af70*/  IMAD.IADD R20, R14, 0x1, -R20 ;  /* 0x000000010e147824 */ /* 0x000fca00078e0a14 */
[----:B------:R-:W-:Y:S01]  /*af80*/  LOP3.LUT P0, RZ, R20, 0x3, RZ, 0xc0, !PT ;  /* 0x0000000314ff7812 */ /* 0x000fe2000780c0ff */
[----:B--2---:R-:W-:Y:S02]  /*af90*/  IMAD.IADD R14, R8, 0x1, R18 ;  /* 0x00000001080e7824 */ /* 0x004fe400078e0212 */
[----:B-----5:R-:W-:Y:S02]  /*afa0*/  IMAD R8, R23, R152, RZ ;  /* 0x0000009817087224 */ /* 0x020fe400078e02ff */
[----:B------:R-:W-:-:S03]  /*afb0*/  VIADD R20, R14, 0x8 ;  /* 0x000000080e147836 */ /* 0x000fc60000000000 */
[-C--:B------:R-:W-:Y:S02]  /*afc0*/  ISETP.GE.OR P1, PT, R14, R8.reuse, P0 ;  /* 0x000000080e00720c */ /* 0x080fe40000726670 */
[----:B------:R-:W-:-:S11]  /*afd0*/  ISETP.GE.OR P0, PT, R20, R8, P0 ;  /* 0x000000081400720c */ /* 0x000fd60000706670 */
[----:B0-----:R0:W-:Y:S04]  /*afe0*/  @!P1 ST.E desc[UR38][R10.64], R3 ;  /* 0x000000030a009985 */ /* 0x0011e8000c101926 */
[----:B------:R0:W-:Y:S01]  /*aff0*/  @!P0 ST.E desc[UR38][R12.64], R2 ;  /* 0x000000020c008985 */ /* 0x0001e2000c101926 */
[----:B------:R-:W-:Y:S05]  /*b000*/  @P3 BRA `(.L_x_14237) ;  /* 0x0000000c00f83947 */ /* 0x000fea0003800000 */
[----:B------:R-:W1:Y:S01]  /*b010*/  S2R R153, SR_TID.X ;  /* 0x0000000000997919 */ /* 0x000e620000002100 */
[----:B------:R-:W-:Y:S01]  /*b020*/  ULDC.64 UR4, c[0x0][0xba0] ;  /* 0x0002e80000047ab9 */ /* 0x000fe20000000a00 */
[----:B------:R-:W2:Y:S01]  /*b030*/  @P4 LDC R81, c[0x0][0xcf0] ;  /* 0x00033c00ff514b82 */ /* 0x000ea20000000800 */
[----:B-1----:R-:W-:-:S05]  /*b040*/  VIADD R153, R153, 0xffffff80 ;  /* 0xffffff8099997836 */ /* 0x002fca0000000000 */
[----:B0-----:R-:W-:-:S04]  /*b050*/  SHF.R.S32.HI R2, RZ, 0x1f, R153 ;  /* 0x0000001fff027819 */ /* 0x001fc80000011499 */
        /* <DEDUP_REMOVED lines=18> */
[----:B------:R-:W-:Y:S01]  /*b180*/  IMAD.X R25, RZ, RZ, R17, P2 ;  /* 0x000000ffff197224 */ /* 0x000fe200010e0611 */
[C---:B------:R-:W-:Y:S02]  /*b190*/  IADD3 R33, P0, R16.reuse, 0x4000, RZ ;  /* 0x0000400010217810 */ /* 0x040fe40007f1e0ff */
        /* <DEDUP_REMOVED lines=8> */
[----:B------:R-:W-:Y:S02]  /*b220*/  LOP3.LUT R32, R33, 0x380, RZ, 0xc0, !PT ;  /* 0x0000038021207812 */ /* 0x000fe400078ec0ff */
[----:B------:R-:W-:Y:S02]  /*b230*/  LOP3.LUT R36, R37, 0x380, RZ, 0xc0, !PT ;  /* 0x0000038025247812 */ /* 0x000fe400078ec0ff */
[----:B------:R-:W-:Y:S02]  /*b240*/  LOP3.LUT R40, R41, 0x380, RZ, 0xc0, !PT ;  /* 0x0000038029287812 */ /* 0x000fe400078ec0ff */
[----:B------:R-:W-:-:S02]  /*b250*/  LOP3.LUT R44, R45, 0x380, RZ, 0xc0, !PT ;  /* 0x000003802d2c7812 */ /* 0x000fc400078ec0ff */
[----:B------:R-:W-:Y:S02]  /*b260*/  LOP3.LUT R48, R49, 0x380, RZ, 0xc0, !PT ;  /* 0x0000038031307812 */ /* 0x000fe400078ec0ff */
[----:B------:R-:W-:Y:S01]  /*b270*/  LOP3.LUT R28, R28, R29, RZ, 0x3c, !PT ;  /* 0x0000001d1c1c7212 */ /* 0x000fe200078e3cff */
[----:B------:R-:W-:Y:S01]  /*b280*/  IMAD.X R29, RZ, RZ, R17, P1 ;  /* 0x000000ffff1d7224 */ /* 0x000fe200008e0611 */
[----:B------:R-:W-:Y:S02]  /*b290*/  IADD3 R53, P1, R16, 0x9000, RZ ;  /* 0x0000900010357810 */ /* 0x000fe40007f3e0ff */
[----:B------:R-:W-:Y:S02]  /*b2a0*/  SHF.R.U64 R32, R32, 0x3, RZ ;  /* 0x0000000320207819 */ /* 0x000fe400000012ff */
[----:B------:R-:W-:Y:S02]  /*b2b0*/  SHF.R.U64 R36, R36, 0x3, RZ ;  /* 0x0000000324247819 */ /* 0x000fe400000012ff */
[----:B------:R-:W-:Y:S01]  /*b2c0*/  LOP3.LUT R13, R16, 0x380, RZ, 0xc0, !PT ;  /* 0x00000380100d7812 */ /* 0x000fe200078ec0ff */
[----:B------:R-:W-:Y:S01]  /*b2d0*/  IMAD R9, R4, UR5, R9 ;  /* 0x0000000504097c24 */ /* 0x000fe2000f8e0209 */
[----:B------:R-:W-:Y:S01]  /*b2e0*/  SHF.R.U64 R40, R40, 0x3, RZ ;  /* 0x0000000328287819 */ /* 0x000fe200000012ff */
[----:B------:R-:W5:Y:S01]  /*b2f0*/  LD.E.128 R28, desc[UR38][R28.64] ;  /* 0x000000261c1c7980 */ /* 0x000f62000c101d00 */
        /* <DEDUP_REMOVED lines=25> */
[----:B------:R-:W-:Y:S01]  /*b490*/  LOP3.LUT R64, R65, 0x380, RZ, 0xc0, !PT ;  /* 0x0000038041407812 */ /* 0x000fe200078ec0ff */
[----:B------:R-:W5:Y:S01]  /*b4a0*/  LD.E.128 R48, desc[UR38][R48.64] ;  /* 0x0000002630307980 */ /* 0x000f62000c101d00 */
[----:B------:R-:W-:Y:S02]  /*b4b0*/  LOP3.LUT R68, R69, 0x380, RZ, 0xc0, !PT ;  /* 0x0000038045447812 */ /* 0x000fe400078ec0ff */
[----:B------:R-:W-:Y:S02]  /*b4c0*/  LOP3.LUT R72, R73, 0x380, RZ, 0xc0, !PT ;  /* 0x0000038049487812 */ /* 0x000fe400078ec0ff */
[----:B------:R-:W-:Y:S02]  /*b4d0*/  SHF.R.U64 R13, R13, 0x3, RZ ;  /* 0x000000030d0d7819 */ /* 0x000fe400000012ff */
[----:B------:R-:W-:Y:S01]  /*b4e0*/  LOP3.LUT R52, R52, R53, RZ, 0x3c, !PT ;  /* 0x0000003534347212 */ /* 0x000fe200078e3cff */
[----:B------:R-:W-:Y:S01]  /*b4f0*/  IMAD.X R53, RZ, RZ, R17, P1 ;  /* 0x000000ffff357224 */ /* 0x000fe200008e0611 */
[----:B------:R-:W-:-:S02]  /*b500*/  IADD3 R11, P1, R16, 0xf000, RZ ;  /* 0x0000f000100b7810 */ /* 0x000fc40007f3e0ff */
[----:B------:R-:W-:Y:S02]  /*b510*/  SHF.R.U64 R56, R56, 0x3, RZ ;  /* 0x0000000338387819 */ /* 0x000fe400000012ff */
[----:B------:R-:W-:Y:S01]  /*b520*/  SHF.R.U64 R60, R60, 0x3, RZ ;  /* 0x000000033c3c7819 */ /* 0x000fe200000012ff */
[----:B------:R-:W-:Y:S01]  /*b530*/  IMAD.X R77, RZ, RZ, R17, P1 ;  /* 0x000000ffff4d7224 */ /* 0x000fe200008e0611 */
[----:B------:R-:W-:Y:S01]  /*b540*/  SHF.R.U64 R64, R64, 0x3, RZ ;  /* 0x0000000340407819 */ /* 0x000fe200000012ff */
[----:B------:R-:W5:Y:S01]  /*b550*/  LD.E.128 R52, desc[UR38][R52.64] ;  /* 0x0000002634347980 */ /* 0x000f62000c101d00 */
[----:B------:R-:W-:Y:S02]  /*b560*/  SHF.R.U64 R68, R68, 0x3, RZ ;  /* 0x0000000344447819 */ /* 0x000fe400000012ff */
[----:B------:R-:W-:Y:S02]  /*b570*/  SHF.R.U64 R72, R72, 0x3, RZ ;  /* 0x0000000348487819 */ /* 0x000fe400000012ff */
[----:B------:R-:W-:-:S02]  /*b580*/  LOP3.LUT R16, R13, R16, RZ, 0x3c, !PT ;  /* 0x000000100d107212 */ /* 0x000fc400078e3cff */
        /* <DEDUP_REMOVED lines=11> */
[----:B------:R-:W-:Y:S01]  /*b640*/  LOP3.LUT R10, R11, 0x380, RZ, 0xc0, !PT ;  /* 0x000003800b0a7812 */ /* 0x000fe200078ec0ff */
[----:B------:R-:W-:-:S02]  /*b650*/  IMAD.IADD R85, R3, 0x1, R18 ;  /* 0x0000000103557824 */ /* 0x000fc400078e0212 */
[----:B------:R-:W5:Y:S01]  /*b660*/  LD.E.128 R56, desc[UR38][R56.64] ;  /* 0x0000002638387980 */ /* 0x000f62000c101d00 */
[----:B------:R-:W-:-:S03]  /*b670*/  SHF.R.U64 R10, R10, 0x3, RZ ;  /* 0x000000030a0a7819 */ /* 0x000fc600000012ff */
[----:B------:R-:W5:Y:S01]  /*b680*/  LD.E.128 R60, desc[UR38][R60.64] ;  /* 0x000000263c3c7980 */ /* 0x000f62000c101d00 */
[----:B------:R-:W-:Y:S01]  /*b690*/  LOP3.LUT R76, R10, R11, RZ, 0x3c, !PT ;  /* 0x0000000b0a4c7212 */ /* 0x000fe200078e3cff */
[----:B0-----:R-:W0:Y:S01]  /*b6a0*/  @P4 LDC R17, c[0x0][0xcec] ;  /* 0x00033b00ff114b82 */ /* 0x001e220000000800 */
[----:B------:R-:W-:Y:S01]  /*b6b0*/  IMAD.WIDE.U32 R10, R4, UR4, RZ ;  /* 0x00000004040a7c25 */ /* 0x000fe2000f8e00ff */
[----:B------:R-:W-:Y:S01]  /*b6c0*/  ULDC.64 UR4, c[0x0][0xbe8] ;  /* 0x0002fa0000047ab9 */ /* 0x000fe20000000a00 */
[----:B------:R-:W5:Y:S02]  /*b6d0*/  LD.E.128 R64, desc[UR38][R64.64] ;  /* 0x0000002640407980 */ /* 0x000f64000c101d00 */
[----:B------:R-:W-:Y:S02]  /*b6e0*/  IMAD.IADD R11, R11, 0x1, R9 ;  /* 0x000000010b0b7824 */ /* 0x000fe400078e0209 */
[----:B------:R-:W-:Y:S01]  /*b6f0*/  IMAD R9, R80, 0x20, R3 ;  /* 0x0000002050097824 */ /* 0x000fe200078e0203 */
[----:B------:R-:W-:Y:S01]  /*b700*/  SHF.R.S32.HI R16, RZ, 0x1f, R211 ;  /* 0x0000001fff107819 */ /* 0x000fe200000114d3 */
[----:B------:R-:W-:Y:S01]  /*b710*/  IMAD.WIDE.U32 R10, R212, UR4, R10 ;  /* 0x00000004d40a7c25 */ /* 0x000fe2000f8e000a */
[----:B------:R-:W5:Y:S03]  /*b720*/  LD.E.128 R68, desc[UR38][R68.64] ;  /* 0x0000002644447980 */ /* 0x000f66000c101d00 */
[----:B------:R-:W-:Y:S01]  /*b730*/  IMAD.IADD R80, R18, 0x1, R9 ;  /* 0x0000000112507824 */ /* 0x000fe200078e0209 */
[----:B------:R-:W5:Y:S01]  /*b740*/  LD.E.128 R72, desc[UR38][R72.64] ;  /* 0x0000002648487980 */ /* 0x000f62000c101d00 */
[----:B------:R-:W-:Y:S01]  /*b750*/  IMAD R11, R212, UR5, R11 ;  /* 0x00000005d40b7c24 */ /* 0x000fe2000f8e020b */
[----:B------:R-:W-:Y:S01]  /*b760*/  ULDC.64 UR4, c[0x0][0xbf0] ;  /* 0x0002fc0000047ab9 */ /* 0x000fe20000000a00 */
[----:B------:R-:W-:Y:S01]  /*b770*/  IMAD.MOV.U32 R9, RZ, RZ, R80 ;  /* 0x000000ffff097224 */ /* 0x000fe200078e0050 */
[----:B------:R-:W5:Y:S01]  /*b780*/  LD.E.128 R76, desc[UR38][R76.64] ;  /* 0x000000264c4c7980 */ /* 0x000f62000c101d00 */
[----:B------:R-:W-:-:S02]  /*b790*/  IMAD R16, R16, UR4, RZ ;  /* 0x0000000410107c24 */ /* 0x000fc4000f8e02ff */
[----:B0-----:R-:W-:Y:S01]  /*b7a0*/  @P4 IMAD.HI.U32 R4, R80, R17, RZ ;  /* 0x0000001150044227 */ /* 0x001fe200078e00ff */
[----:B------:R-:W-:Y:S01]  /*b7b0*/  @!PT LDS RZ, [RZ] ;  /* 0x00000000fffff984 */ /* 0x000fe20000000800 */
[----:B------:R-:W-:Y:S01]  /*b7c0*/  @!PT LDS RZ, [RZ] ;  /* 0x00000000fffff984 */ /* 0x000fe20000000800 */
[----:B------:R-:W-:Y:S01]  /*b7d0*/  @!PT LDS RZ, [RZ] ;  /* 0x00000000fffff984 */ /* 0x000fe20000000800 */
[----:B------:R-:W-:Y:S01]  /*b7e0*/  @!PT LDS RZ, [RZ] ;  /* 0x00000000fffff984 */ /* 0x000fe20000000800 */
[----:B------:R0:W-:Y:S06]  /*b7f0*/  MEMBAR.ALL.CTA ;  /* 0x0000000000007992 */ /* 0x0001ec0000008000 */
[----:B0-----:R-:W0:Y:S01]  /*b800*/  FENCE.VIEW.ASYNC.S ;  /* 0x00000000000073c6 */ /* 0x001e220000000000 */
[----:B--2---:R-:W-:Y:S01]  /*b810*/  @P4 SHF.R.U32.HI R9, RZ, R81, R4 ;  /* 0x00000051ff094219 */ /* 0x004fe20000011604 */
[C---:B------:R-:W-:Y:S02]  /*b820*/  IMAD R17, R211.reuse, UR5, R16 ;  /* 0x00000005d3117c24 */ /* 0x040fe4000f8e0210 */
[----:B------:R-:W-:Y:S01]  /*b830*/  IMAD.WIDE.U32 R10, R211, UR4, R10 ;  /* 0x00000004d30a7c25 */ /* 0x000fe2000f8e000a */
[----:B------:R-:W-:Y:S01]  /*b840*/  SHF.R.S32.HI R4, RZ, 0x1f, R9 ;  /* 0x0000001fff047819 */ /* 0x000fe20000011409 */
[----:B------:R-:W-:-:S02]  /*b850*/  ULDC.64 UR4, c[0x0][0xbe0] ;  /* 0x0002f80000047ab9 */ /* 0x000fc40000000a00 */
        /* <DEDUP_REMOVED lines=13> */
[----:B------:R-:W-:Y:S01]  /*b930*/  VIADD R9, R85, 0x40 ;  /* 0x0000004055097836 */ /* 0x000fe20000000000 */
[----:B------:R-:W-:Y:S01]  /*b940*/  LEA R4, P2, R10, UR4, 0x1 ;  /* 0x000000040a047c11 */ /* 0x000fe2000f8408ff */
[----:B------:R-:W-:-:S03]  /*b950*/  IMAD.IADD R11, R11, 0x1, R81 ;  /* 0x000000010b0b7824 */ /* 0x000fc600078e0251 */
[-C--:B------:R-:W-:Y:S02]  /*b960*/  ISETP.GE.AND P0, PT, R9, R8.reuse, PT ;  /* 0x000000080900720c */ /* 0x080fe40003f06270 */
[----:B------:R-:W-:Y:S02]  /*b970*/  LEA.HI.X R9, R10, UR5, R11, 0x1, P2 ;  /* 0x000000050a097c11 */ /* 0x000fe400090f0c0b */
[C---:B------:R-:W-:Y:S01]  /*b980*/  ISETP.GE.AND P2, PT, R85.reuse, R8, PT ;  /* 0x000000085500720c */ /* 0x040fe20003f46270 */
[----:B------:R-:W-:Y:S02]  /*b990*/  VIADD R0, R0, 0x32420 ;  /* 0x0003242000007836 */ /* 0x000fe40000000000 */
[----:B------:R-:W-:-:S03]  /*b9a0*/  VIADD R3, R85, 0x20 ;  /* 0x0000002055037836 */ /* 0x000fc60000000000 */
[----:B------:R-:W-:Y:S01]  /*b9b0*/  PRMT R0, RZ, 0x654, R0 ;  /* 0x00000654ff007816 */ /* 0x000fe20000000000 */
[C---:B------:R-:W-:Y:S01]  /*b9c0*/  VIADD R18, R2.reuse, 0x40 ;  /* 0x0000004002127836 */ /* 0x040fe20000000000 */
[----:B------:R-:W-:Y:S01]  /*b9d0*/  ISETP.GE.AND P1, PT, R3, R8, PT ;  /* 0x000000080300720c */ /* 0x000fe20003f26270 */
[C---:B------:R-:W-:Y:S01]  /*b9e0*/  VIADD R86, R2.reuse, 0x80 ;  /* 0x0000008002567836 */ /* 0x040fe20000000000 */
[----:B0-----:R0:W-:Y:S01]  /*b9f0*/  SYNCS.ARRIVE.TRANS64.RED.A1T0 RZ, [R0+URZ], RZ ;  /* 0x000000ff00ff79a7 */ /* 0x0011e2000810043f */
[----:B------:R-:W-:Y:S01]  /*ba00*/  VIADD R88, R2, 0xc0 ;  /* 0x000000c002587836 */ /* 0x000fe20000000000 */
[----:B------:R1:W2:Y:S01]  /*ba10*/  SHFL.IDX PT, R83, R4, RZ, 0x181f ;  /* 0x00181fff04537589 */ /* 0x0002a200000e0000 */
[----:B------:R-:W-:Y:S03]  /*ba20*/  BSSY B1, `(.L_x_14238) ;  /* 0x0000018000017945 */ /* 0x000fe60003800000 */
[----:B------:R1:W3:Y:S01]  /*ba30*/  SHFL.IDX PT, R3, R9, RZ, 0x181f ;  /* 0x00181fff09037589 */ /* 0x0002e200000e0000 */
[----:B------:R-:W-:-:S02]  /*ba40*/  SHF.R.S32.HI R84, RZ, 0x1f, R18 ;  /* 0x0000001fff547819 */ /* 0x000fc40000011412 */
[----:B0-----:R-:W-:Y:S02]  /*ba50*/  SHF.R.S32.HI R0, RZ, 0x1f, R2 ;  /* 0x0000001fff007819 */ /* 0x001fe40000011402 */
[----:B------:R-:W-:Y:S02]  /*ba60*/  SHF.R.S32.HI R87, RZ, 0x1f, R86 ;  /* 0x0000001fff577819 */ /* 0x000fe40000011456 */
[----:B------:R-:W-:Y:S01]  /*ba70*/  SHF.R.S32.HI R89, RZ, 0x1f, R88 ;  /* 0x0000001fff597819 */ /* 0x000fe20000011458 */
[----:B-1----:R-:W-:Y:S06]  /*ba80*/  @P2 BRA `(.L_x_14239) ;  /* 0x0000000000442947 */ /* 0x002fec0003800000 */
        /* <DEDUP_REMOVED lines=17> */
.L_x_14239:
[----:B------:R-:W-:Y:S05]  /*bba0*/  BSYNC B1 ;  /* 0x0000000000017941 */ /* 0x000fea0003800000 */
.L_x_14238:
[----:B---3--:R1:W3:Y:S01]  /*bbb0*/  SHFL.IDX PT, R3, R9, 0x1, 0x181f ;  /* 0x00381f0009037f89 */ /* 0x0082e200000e0000 */
        /* <DEDUP_REMOVED lines=20> */
.L_x_14241:
[----:B------:R-:W-:Y:S05]  /*bd00*/  BSYNC B1 ;  /* 0x0000000000017941 */ /* 0x000fea0003800000 */
.L_x_14240:
[----:B---3--:R3:W1:Y:S01]  /*bd10*/  SHFL.IDX PT, R3, R9, 0x2, 0x181f ;  /* 0x00581f0009037f89 */ /* 0x00866200000e0000 */
[----:B------:R-:W-:Y:S03]  /*bd20*/  BSSY B1, `(.L_x_14242) ;  /* 0x0000014000017945 */ /* 0x000fe60003800000 */
[----:B0---4-:R3:W0:Y:S01]  /*bd30*/  SHFL.IDX PT, R17, R4, 0x2, 0x181f ;  /* 0x00581f0004117f89 */ /* 0x01162200000e0000 */
[----:B------:R-:W-:Y:S05]  /*bd40*/  @P0 BRA `(.L_x_14243) ;  /* 0x0000000000440947 */ /* 0x000fea0003800000 */
[----:B------:R-:W-:Y:S02]  /*bd50*/  ULDC UR4, c[0x0][0xbc8] ;  /* 0x0002f20000047ab9 */ /* 0x000fe40000000800 */
[----:B------:R-:W-:Y:S02]  /*bd60*/  ISETP.GE.AND P3, PT, R2, UR4, PT ;  /* 0x0000000402007c0c */ /* 0x000fe4000bf66270 */
[----:B------:R-:W-:Y:S02]  /*bd70*/  ISETP.GE.AND P2, PT, R18, UR4, PT ;  /* 0x0000000412007c0c */ /* 0x000fe4000bf46270 */
[----:B------:R-:W-:Y:S02]  /*bd80*/  ISETP.GE.AND P1, PT, R86, UR4, PT ;  /* 0x0000000456007c0c */ /* 0x000fe4000bf26270 */
[----:B------:R-:W-:-:S07]  /*bd90*/  ISETP.GE.AND P0, PT, R88, UR4, PT ;  /* 0x0000000458007c0c */ /* 0x000fce000bf06270 */
[-C--:B0-----:R-:W-:Y:S02]  /*bda0*/  @!P3 LEA R10, P6, R2, R17.reuse, 0x1 ;  /* 0x00000011020ab211 */ /* 0x081fe400078c08ff */
[-C--:B-----5:R-:W-:Y:S02]  /*bdb0*/  @!P2 LEA R12, P5, R18, R17.reuse, 0x1 ;  /* 0x00000011120ca211 */ /* 0x0a0fe400078a08ff */
[----:B------:R-:W-:Y:S02]  /*bdc0*/  @!P1 LEA R14, P4, R86, R17, 0x1 ;  /* 0x00000011560e9211 */ /* 0x000fe400078808ff */
[----:B-1----:R-:W-:Y:S02]  /*bdd0*/  @!P3 LEA.HI.X R11, R2, R3, R0, 0x1, P6 ;  /* 0x00000003020bb211 */ /* 0x002fe400030f0c00 */
        /* <DEDUP_REMOVED lines=8> */
.L_x_14243:
[----:B------:R-:W-:Y:S05]  /*be60*/  BSYNC B1 ;  /* 0x0000000000017941 */ /* 0x000fea0003800000 */
.L_x_14242:
[----:B-1----:R-:W-:Y:S01]  /*be70*/  VIADD R3, R85, 0x60 ;  /* 0x0000006055037836 */ /* 0x002fe20000000000 */
[----:B----45:R1:W4:Y:S04]  /*be80*/  SHFL.IDX PT, R15, R9, 0x3, 0x181f ;  /* 0x00781f00090f7f89 */ /* 0x03032800000e0000 */
[----:B------:R-:W-:Y:S01]  /*be90*/  ISETP.GE.AND P0, PT, R3, R8, PT ;  /* 0x000000080300720c */ /* 0x000fe20003f06270 */
[----:B0-----:R1:W0:-:S12]  /*bea0*/  SHFL.IDX PT, R17, R4, 0x3, 0x181f ;  /* 0x00781f0004117f89 */ /* 0x00121800000e0000 */
[----:B-1----:R-:W-:Y:S05]  /*beb0*/  @P0 BRA `(.L_x_14244) ;  /* 0x00000024009c0947 */ /* 0x002fea0003800000 */
[----:B------:R-:W-:Y:S02]  /*bec0*/  ULDC UR4, c[0x0][0xbc8] ;  /* 0x0002f20000047ab9 */ /* 0x000fe40000000800 */
[----:B------:R-:W-:Y:S02]  /*bed0*/  ISETP.GE.AND P3, PT, R2, UR4, PT ;  /* 0x0000000402007c0c */ /* 0x000fe4000bf66270 */
[----:B------:R-:W-:Y:S02]  /*bee0*/  ISETP.GE.AND P4, PT, R18, UR4, PT ;  /* 0x0000000412007c0c */ /* 0x000fe4000bf86270 */
[----:B------:R-:W-:-:S09]  /*bef0*/  ISETP.GE.AND P5, PT, R86, UR4, PT ;  /* 0x0000000456007c0c */ /* 0x000fd2000bfa6270 */
[-C--:B0-----:R-:W-:Y:S02]  /*bf00*/  @!P3 LEA R8, P0, R2, R17.reuse, 0x1 ;  /* 0x000000110208b211 */ /* 0x081fe400078008ff */
[-C--:B------:R-:W-:Y:S02]  /*bf10*/  @!P4 LEA R10, P1, R18, R17.reuse, 0x1 ;  /* 0x00000011120ac211 */ /* 0x080fe400078208ff */
[----:B------:R-:W-:Y:S02]  /*bf20*/  @!P5 LEA R12, P2, R86, R17, 0x1 ;  /* 0x00000011560cd211 */ /* 0x000fe400078408ff */
[-C--:B---34-:R-:W-:Y:S02]  /*bf30*/  @!P3 LEA.HI.X R9, R2, R15.reuse, R0, 0x1, P0 ;  /* 0x0000000f0209b211 */ /* 0x098fe400000f0c00 */
        /* <DEDUP_REMOVED lines=11> */
.L_x_14237:
[----:B0-----:R-:W0:Y:S01]  /*bff0*/  @P4 LDC R13, c[0x0][0xcec] ;  /* 0x00033b00ff0d4b82 */ /* 0x001e220000000800 */
[----:B------:R-:W-:Y:S01]  /*c000*/  ULDC.64 UR4, c[0x0][0xc08] ;  /* 0x0003020000047ab9 */ /* 0x000fe20000000a00 */
[----:B------:R-:W-:Y:S01]  /*c010*/  ULDC.64 UR6, c[0x0][0xc30] ;  /* 0x00030c0000067ab9 */ /* 0x000fe20000000a00 */
[----:B------:R-:W-:Y:S01]  /*c020*/  IMAD R9, R9, UR4, RZ ;  /* 0x0000000409097c24 */ /* 0x000fe2000f8e02ff */
[----:B------:R-:W-:Y:S01]  /*c030*/  ISETP.GE.AND P0, PT, R14, R8, PT ;  /* 0x000000080e00720c */ /* 0x000fe20003f06270 */
[C---:B------:R-:W-:Y:S01]  /*c040*/  IMAD.WIDE.U32 R2, R4.reuse, UR4, RZ ;  /* 0x0000000404027c25 */ /* 0x040fe2000f8e00ff */
[----:B------:R-:W-:Y:S01]  /*c050*/  BSSY B1, `(.L_x_14245) ;  /* 0x00000db000017945 */ /* 0x000fe20003800000 */
[----:B------:R-:W-:Y:S01]  /*c060*/  SHF.R.S32.HI R18, RZ, 0x1f, R219 ;  /* 0x0000001fff127819 */ /* 0x000fe200000114db */
[----:B------:R-:W1:Y:S01]  /*c070*/  @P4 LDC R10, c[0x0][0xcf0] ;  /* 0x00033c00ff0a4b82 */ /* 0x000e620000000800 */
[----:B------:R-:W-:Y:S01]  /*c080*/  IMAD R9, R4, UR5, R9 ;  /* 0x0000000504097c24 */ /* 0x000fe2000f8e0209 */
[----:B------:R-:W-:Y:S01]  /*c090*/  ULDC.64 UR4, c[0x0][0xc38] ;  /* 0x00030e0000047ab9 */ /* 0x000fe20000000a00 */
[----:B------:R-:W-:Y:S01]  /*c0a0*/  SHF.R.S32.HI R4, RZ, 0x1f, R211 ;  /* 0x0000001fff047819 */ /* 0x000fe200000114d3 */
[----:B------:R-:W-:Y:S01]  /*c0b0*/  VIADD R171, R204, 0x40 ;  /* 0x00000040ccab7836 */ /* 0x000fe20000000000 */
        /* <DEDUP_REMOVED lines=10> */
[----:B0-----:R-:W-:Y:S01]  /*c160*/  @P4 IMAD.HI.U32 R13, R22, R13, RZ ;  /* 0x0000000d160d4227 */ /* 0x001fe200078e00ff */
[----:B------:R-:W-:Y:S02]  /*c170*/  SHF.R.S32.HI R158, RZ, 0x1f, R226 ;  /* 0x0000001fff9e7819 */ /* 0x000fe400000114e2 */
[----:B------:R-:W-:Y:S01]  /*c180*/  SHF.R.S32.HI R159, RZ, 0x1f, R227 ;  /* 0x0000001fff9f7819 */ /* 0x000fe200000114e3 */
[----:B------:R-:W-:Y:S01]  /*c190*/  IMAD R4, R4, UR4, RZ ;  /* 0x0000000404047c24 */ /* 0x000fe2000f8e02ff */
[----:B------:R-:W-:Y:S01]  /*c1a0*/  SHF.R.S32.HI R160, RZ, 0x1f, R228 ;  /* 0x0000001fffa07819 */ /* 0x000fe200000114e4 */
[----:B------:R-:W-:Y:S01]  /*c1b0*/  IMAD.WIDE.U32 R2, R211, UR4, R2 ;  /* 0x00000004d3027c25 */ /* 0x000fe2000f8e0002 */
[----:B------:R-:W-:-:S02]  /*c1c0*/  SHF.R.S32.HI R161, RZ, 0x1f, R229 ;  /* 0x0000001fffa17819 */ /* 0x000fc400000114e5 */
[----:B-1----:R-:W-:Y:S01]  /*c1d0*/  @P4 SHF.R.U32.HI R9, RZ, R10, R13 ;  /* 0x0000000aff094219 */ /* 0x002fe2000001160d */
[----:B------:R-:W-:Y:S01]  /*c1e0*/  IMAD R11, R211, UR5, R4 ;  /* 0x00000005d30b7c24 */ /* 0x000fe2000f8e0204 */
[----:B------:R-:W-:Y:S01]  /*c1f0*/  ULDC.64 UR4, c[0x0][0xc48] ;  /* 0x0003120000047ab9 */ /* 0x000fe20000000a00 */
[----:B------:R-:W-:Y:S01]  /*c200*/  VIADD R173, R204, 0x38 ;  /* 0x00000038ccad7836 */ /* 0x000fe20000000000 */
        /* <DEDUP_REMOVED lines=26> */
[----:B------:R-:W-:-:S03]  /*c3b0*/  ULDC.64 UR4, c[0x0][0xc00] ;  /* 0x0003000000047ab9 */ /* 0x000fc60000000a00 */
[----:B------:R-:W-:Y:S01]  /*c3c0*/  VIADD R4, R0, 0x32420 ;  /* 0x0003242000047836 */ /* 0x000fe20000000000 */
[----:B------:R-:W-:Y:S01]  /*c3d0*/  LEA R0, P1, R2, UR4, 0x2 ;  /* 0x0000000402007c11 */ /* 0x000fe2000f8210ff */
[----:B------:R-:W-:Y:S02]  /*c3e0*/  IMAD.IADD R3, R3, 0x1, R9 ;  /* 0x0000000103037824 */ /* 0x000fe400078e0209 */
[C---:B------:R-:W-:Y:S01]  /*c3f0*/  VIADD R175, R204.reuse, 0x30 ;  /* 0x00000030ccaf7836 */ /* 0x040fe20000000000 */
[----:B------:R-:W-:Y:S01]  /*c400*/  PRMT R9, RZ, 0x654, R4 ;  /* 0x00000654ff097816 */ /* 0x000fe20000000004 */
[----:B------:R-:W-:Y:S01]  /*c410*/  VIADD R177, R204, 0x28 ;  /* 0x00000028ccb17836 */ /* 0x000fe20000000000 */
[----:B------:R-:W-:Y:S01]  /*c420*/  LEA.HI.X R4, R2, UR5, R3, 0x2, P1 ;  /* 0x0000000502047c11 */ /* 0x000fe200088f1403 */
[C---:B------:R-:W-:Y:S01]  /*c430*/  VIADD R179, R204.reuse, 0x20 ;  /* 0x00000020ccb37836 */ /* 0x040fe20000000000 */
[----:B------:R0:W-:Y:S01]  /*c440*/  SYNCS.ARRIVE.TRANS64.RED.A1T0 RZ, [R9+URZ], RZ ;  /* 0x000000ff09ff79a7 */ /* 0x0001e2000810043f */
[C---:B------:R-:W-:Y:S01]  /*c450*/  VIADD R181, R204.reuse, 0x18 ;  /* 0x00000018ccb57836 */ /* 0x040fe20000000000 */
[----:B------:R0:W1:Y:S01]  /*c460*/  SHFL.IDX PT, R2, R0, RZ, 0x1c1f ;  /* 0x001c1fff00027589 */ /* 0x00006200000e0000 */
[C---:B------:R-:W-:Y:S01]  /*c470*/  VIADD R183, R204.reuse, 0x10 ;  /* 0x00000010ccb77836 */ /* 0x040fe20000000000 */
[----:B------:R-:W-:Y:S01]  /*c480*/  SHF.R.S32.HI R175, RZ, 0x1f, R175 ;  /* 0x0000001fffaf7819 */ /* 0x000fe200000114af */
[C---:B------:R-:W-:Y:S01]  /*c490*/  VIADD R185, R204.reuse, 0x8 ;  /* 0x00000008ccb97836 */ /* 0x040fe20000000000 */
[----:B------:R0:W2:Y:S01]  /*c4a0*/  SHFL.IDX PT, R3, R4, RZ, 0x1c1f ;  /* 0x001c1fff04037589 */ /* 0x0000a200000e0000 */
        /* <DEDUP_REMOVED lines=12> */
[----:B------:R-:W-:Y:S01]  /*c570*/  VIADD R184, R204, 0x8 ;  /* 0x00000008ccb87836 */ /* 0x000fe20000000000 */
[----:B0-----:R-:W-:Y:S06]  /*c580*/  @P0 BRA `(.L_x_14246) ;  /* 0x00000008001c0947 */ /* 0x001fec0003800000 */
[----:B------:R-:W-:Y:S01]  /*c590*/  ULDC UR4, c[0x0][0xbc8] ;  /* 0x0002f20000047ab9 */ /* 0x000fe20000000800 */
[----:B------:R-:W-:Y:S01]  /*c5a0*/  VIADD R21, R204, 0xe8 ;  /* 0x000000e8cc157836 */ /* 0x000fe20000000000 */
[----:B------:R-:W-:Y:S02]  /*c5b0*/  ISETP.GE.AND P4, PT, R184, UR4, PT ;  /* 0x00000004b8007c0c */ /* 0x000fe4000bf86270 */
[----:B------:R-:W-:Y:S02]  /*c5c0*/  ISETP.GE.AND P3, PT, R182, UR4, PT ;  /* 0x00000004b6007c0c */ /* 0x000fe4000bf66270 */
[----:B------:R-:W-:Y:S02]  /*c5d0*/  ISETP.GE.AND P5, PT, R204, UR4, PT ;  /* 0x00000004cc007c0c */ /* 0x000fe4000bfa6270 */
[----:B------:R-:W-:Y:S02]  /*c5e0*/  ISETP.GE.AND P1, PT, R178, UR4, PT ;  /* 0x00000004b2007c0c */ /* 0x000fe4000bf26270 */
[----:B------:R-:W-:-:S02]  /*c5f0*/  ISETP.GE.AND P0, PT, R180, UR4, PT ;  /* 0x00000004b4007c0c */ /* 0x000fc4000bf06270 */
[----:B------:R-:W-:-:S03]  /*c600*/  SHF.R.S32.HI R9, RZ, 0x1f, R214 ;  /* 0x0000001fff097819 */ /* 0x000fc600000114d6 */
[-C--:B-1----:R-:W-:Y:S02]  /*c610*/  @!P4 LEA R10, P2, R184, R2.reuse, 0x2 ;  /* 0x00000002b80ac211 */ /* 0x082fe400078410ff */
[----:B------:R-:W-:Y:S02]  /*c620*/  @!P3 LEA R12, P6, R182, R2, 0x2 ;  /* 0x00000002b60cb211 */ /* 0x000fe400078c10ff */
[----:B--2---:R-:W-:Y:S01]  /*c630*/  @!P5 IMAD.WIDE R14, R204, 0x4, R2 ;  /* 0x00000004cc0ed825 */ /* 0x004fe200078e0202 */
[-C--:B------:R-:W-:Y:S02]  /*c640*/  @!P4 LEA.HI.X R11, R184, R3.reuse, R185, 0x2, P2 ;  /* 0x00000003b80bc211 */ /* 0x080fe400010f14b9 */
[----:B------:R-:W-:Y:S02]  /*c650*/  ISETP.GE.AND P2, PT, R176, UR4, PT ;  /* 0x00000004b0007c0c */ /* 0x000fe4000bf46270 */
[----:B------:R-:W-:Y:S01]  /*c660*/  @!P3 LEA.HI.X R13, R182, R3, R183, 0x2, P6 ;  /* 0x00000003b60db211 */ /* 0x000fe200030f14b7 */
[----:B------:R0:W-:Y:S04]  /*c670*/  @!P5 ST.E.64 desc[UR38][R14.64], R24 ;  /* 0x000000180e00d985 */ /* 0x0001e8000c101b26 */
[----:B------:R1:W-:Y:S01]  /*c680*/  @!P4 ST.E.64 desc[UR38][R10.64], R28 ;  /* 0x0000001c0a00c985 */ /* 0x0003e2000c101b26 */
[----:B------:R-:W-:-:S03]  /*c690*/  ISETP.GE.AND P4, PT, R172, UR4, PT ;  /* 0x00000004ac007c0c */ /* 0x000fc6000bf86270 */
[----:B------:R2:W-:Y:S01]  /*c6a0*/  @!P3 ST.E.64 desc[UR38][R12.64], R32 ;  /* 0x000000200c00b985 */ /* 0x0005e2000c101b26 */
[----:B------:R-:W-:Y:S01]  /*c6b0*/  ISETP.GE.AND P3, PT, R174, UR4, PT ;  /* 0x00000004ae007c0c */ /* 0x000fe2000bf66270 */
[----:B0-----:R-:W-:Y:S01]  /*c6c0*/  VIADD R25, R204, 0xf8 ;  /* 0x000000f8cc197836 */ /* 0x001fe20000000000 */
[-C--:B-1----:R-:W-:Y:S01]  /*c6d0*/  @!P0 LEA R10, P6, R180, R2.reuse, 0x2 ;  /* 0x00000002b40a8211 */ /* 0x082fe200078c10ff */
[----:B------:R-:W-:Y:S01]  /*c6e0*/  VIADD R29, R204, 0xf0 ;  /* 0x000000f0cc1d7836 */ /* 0x000fe20000000000 */
        /* <DEDUP_REMOVED lines=11> */
[-C--:B0-----:R-:W-:Y:S02]  /*c7a0*/  @!P3 LEA R10, P6, R174, R2.reuse, 0x2 ;  /* 0x00000002ae0ab211 */ /* 0x081fe400078c10ff */
[-C--:B-1----:R-:W-:Y:S02]  /*c7b0*/  @!P4 LEA R12, P2, R172, R2.reuse, 0x2 ;  /* 0x00000002ac0cc211 */ /* 0x082fe400078410ff */
        /* <DEDUP_REMOVED lines=63> */
[-C--:B--2---:R-:W-:Y:S02]  /*cbb0*/  @!P0 LEA R14, P6, R223, R2.reuse, 0x2 ;  /* 0x00000002df0e8211 */ /* 0x084fe400078c10ff */
[-C--:B------:R-:W-:Y:S01]  /*cbc0*/  @!P4 LEA R22, P5, R221, R2.reuse, 0x2 ;  /* 0x00000002dd16c211 */ /* 0x080fe200078a10ff */
[----:B------:R1:W-:Y:S01]  /*cbd0*/  @!P1 ST.E.64 desc[UR38][R12.64], R112 ;  /* 0x000000700c009985 */ /* 0x0003e2000c101b26 */
[----:B------:R-:W-:Y:S02]  /*cbe0*/  @!P3 LEA R16, P1, R222, R2, 0x2 ;  /* 0x00000002de10b211 */ /* 0x000fe400078210ff */
[----:B------:R-:W-:Y:S02]  /*cbf0*/  @!P0 LEA.HI.X R15, R223, R3, R155, 0x2, P6 ;  /* 0x00000003df0f8211 */ /* 0x000fe400030f149b */
[----:B------:R-:W-:-:S02]  /*cc00*/  ISETP.GE.AND P2, PT, R220, UR4, PT ;  /* 0x00000004dc007c0c */ /* 0x000fc4000bf46270 */
[-C--:B------:R-:W-:Y:S01]  /*cc10*/  @!P3 LEA.HI.X R17, R222, R3.reuse, R154, 0x2, P1 ;  /* 0x00000003de11b211 */ /* 0x080fe200008f149a */
[----:B------:R2:W-:Y:S01]  /*cc20*/  @!P0 ST.E.64 desc[UR38][R14.64], R116 ;  /* 0x000000740e008985 */ /* 0x0005e2000c101b26 */
[----:B------:R-:W-:Y:S02]  /*cc30*/  ISETP.GE.AND P1, PT, R219, UR4, PT ;  /* 0x00000004db007c0c */ /* 0x000fe4000bf26270 */
[----:B------:R-:W-:Y:S01]  /*cc40*/  @!P4 LEA.HI.X R23, R221, R3, R153, 0x2, P5 ;  /* 0x00000003dd17c211 */ /* 0x000fe200028f1499 */
[----:B------:R3:W-:Y:S01]  /*cc50*/  @!P3 ST.E.64 desc[UR38][R16.64], R120 ;  /* 0x000000781000b985 */ /* 0x0007e2000c101b26 */
[----:B------:R-:W-:Y:S02]  /*cc60*/  ISETP.GE.AND P0, PT, R214, UR4, PT ;  /* 0x00000004d6007c0c */ /* 0x000fe4000bf06270 */
[----:B------:R-:W-:Y:S01]  /*cc70*/  ISETP.GE.AND P3, PT, R29, UR4, PT ;  /* 0x000000041d007c0c */ /* 0x000fe2000bf66270 */
[----:B------:R4:W-:Y:S01]  /*cc80*/  @!P4 ST.E.64 desc[UR38][R22.64], R124 ;  /* 0x0000007c1600c985 */ /* 0x0009e2000c101b26 */
[----:B------:R-:W-:-:S02]  /*cc90*/  ISETP.GE.AND P4, PT, R21, UR4, PT ;  /* 0x0000000415007c0c */ /* 0x000fc4000bf86270 */
[----:B0-----:R-:W-:-:S03]  /*cca0*/  @!P2 LEA R10, P5, R220, R2, 0x2 ;  /* 0x00000002dc0aa211 */ /* 0x001fc600078a10ff */
[CC--:B-1----:R-:W-:Y:S02]  /*ccb0*/  @!P1 LEA R12, P6, R219.reuse, R2.reuse, 0x2 ;  /* 0x00000002db0c9211 */ /* 0x0c2fe400078c10ff */
[-C--:B------:R-:W-:Y:S02]  /*ccc0*/  @!P2 LEA.HI.X R11, R220, R3.reuse, R152, 0x2, P5 ;  /* 0x00000003dc0ba211 */ /* 0x080fe400028f1498 */
[C---:B--2---:R-:W-:Y:S02]  /*ccd0*/  @!P0 LEA R14, P5, R214.reuse, R2, 0x2 ;  /* 0x00000002d60e8211 */ /* 0x044fe400078a10ff */
[-C--:B------:R-:W-:Y:S01]  /*cce0*/  @!P1 LEA.HI.X R13, R219, R3.reuse, R18, 0x2, P6 ;  /* 0x00000003db0d9211 */ /* 0x080fe200030f1412 */
[----:B------:R0:W-:Y:S01]  /*ccf0*/  @!P2 ST.E.64 desc[UR38][R10.64], R128 ;  /* 0x000000800a00a985 */ /* 0x0001e2000c101b26 */
[----:B------:R-:W-:Y:S02]  /*cd00*/  ISETP.GE.AND P6, PT, R25, UR4, PT ;  /* 0x0000000419007c0c */ /* 0x000fe4000bfc6270 */
[----:B------:R-:W-:Y:S01]  /*cd10*/  @!P0 LEA.HI.X R15, R214, R3, R9, 0x2, P5 ;  /* 0x00000003d60f8211 */ /* 0x000fe200028f1409 */
[----:B------:R0:W-:Y:S01]  /*cd20*/  @!P1 ST.E.64 desc[UR38][R12.64], R132 ;  /* 0x000000840c009985 */ /* 0x0001e2000c101b26 */
[----:B---3--:R-:W-:-:S02]  /*cd30*/  SHF.R.S32.HI R17, RZ, 0x1f, R21 ;  /* 0x0000001fff117819 */ /* 0x008fc40000011415 */
[CC--:B------:R-:W-:Y:S01]  /*cd40*/  @!P4 LEA R16, P5, R21.reuse, R2.reuse, 0x2 ;  /* 0x000000021510c211 */ /* 0x0c0fe200078a10ff */
[----:B------:R0:W-:Y:S01]  /*cd50*/  @!P0 ST.E.64 desc[UR38][R14.64], R136 ;  /* 0x000000880e008985 */ /* 0x0001e2000c101b26 */
[----:B------:R-:W-:Y:S02]  /*cd60*/  SHF.R.S32.HI R9, RZ, 0x1f, R29 ;  /* 0x0000001fff097819 */ /* 0x000fe4000001141d */
[----:B------:R-:W-:Y:S02]  /*cd70*/  @!P4 LEA.HI.X R17, R21, R3, R17, 0x2, P5 ;  /* 0x000000031511c211 */ /* 0x000fe400028f1411 */
[----:B----4-:R-:W-:-:S03]  /*cd80*/  @!P3 LEA R22, P5, R29, R2, 0x2 ;  /* 0x000000021d16b211 */ /* 0x010fc600078a10ff */
[----:B------:R0:W-:Y:S01]  /*cd90*/  @!P4 ST.E.64 desc[UR38][R16.64], R140 ;  /* 0x0000008c1000c985 */ /* 0x0001e2000c101b26 */
[-C--:B------:R-:W-:Y:S02]  /*cda0*/  @!P3 LEA.HI.X R23, R29, R3.reuse, R9, 0x2, P5 ;  /* 0x000000031d17b211 */ /* 0x080fe400028f1409 */
[----:B------:R-:W-:Y:S02]  /*cdb0*/  SHF.R.S32.HI R9, RZ, 0x1f, R25 ;  /* 0x0000001fff097819 */ /* 0x000fe40000011419 */
[C---:B------:R-:W-:Y:S01]  /*cdc0*/  @!P6 LEA R2, P5, R25.reuse, R2, 0x2 ;  /* 0x000000021902e211 */ /* 0x040fe200078a10ff */
[----:B------:R0:W-:Y:S03]  /*cdd0*/  @!P3 ST.E.64 desc[UR38][R22.64], R144 ;  /* 0x000000901600b985 */ /* 0x0001e6000c101b26 */
[----:B------:R-:W-:-:S05]  /*cde0*/  @!P6 LEA.HI.X R3, R25, R3, R9, 0x2, P5 ;  /* 0x000000031903e211 */ /* 0x000fca00028f1409 */
[----:B------:R0:W-:Y:S04]  /*cdf0*/  @!P6 ST.E.64 desc[UR38][R2.64], R148 ;  /* 0x000000940200e985 */ /* 0x0001e8000c101b26 */
.L_x_14246:
[----:B------:R-:W-:Y:S05]  /*ce00*/  BSYNC B1 ;  /* 0x0000000000017941 */ /* 0x000fea0003800000 */
.L_x_14245:
[----:B------:R-:W-:Y:S01]  /*ce10*/  ISETP.GE.AND P0, PT, R20, R8, PT ;  /* 0x000000081400720c */ /* 0x000fe20003f06270 */
[----:B0-2---:R0:W2:Y:S04]  /*ce20*/  SHFL.IDX PT, R3, R4, 0x1, 0x1c1f ;  /* 0x003c1f0004037f89 */ /* 0x0050a800000e0000 */
        /* <DEDUP_REMOVED lines=14> */
[-C--:B------:R-:W-:Y:S01]  /*cf10*/  @!P2 LEA R12, P6, R182, R2.reuse, 0x2 ;  /* 0x00000002b60ca211 */ /* 0x080fe200078c10ff */
[----:B------:R0:W-:Y:S01]  /*cf20*/  @!P4 ST.E.64 desc[UR38][R8.64], R26 ;  /* 0x0000001a0800c985 */ /* 0x0001e2000c101b26 */
[----:B------:R-:W-:Y:S02]  /*cf30*/  ISETP.GE.AND P3, PT, R176, UR4, PT ;  /* 0x00000004b0007c0c */ /* 0x000fe4000bf66270 */
[----:B------:R-:W-:Y:S01]  /*cf40*/  @!P2 LEA.HI.X R13, R182, R3, R183, 0x2, P6 ;  /* 0x00000003b60da211 */ /* 0x000fe200030f14b7 */
[----:B------:R1:W-:Y:S01]  /*cf50*/  @!P5 ST.E.64 desc[UR38][R10.64], R30 ;  /* 0x0000001e0a00d985 */ /* 0x0003e2000c101b26 */
[----:B------:R-:W-:-:S02]  /*cf60*/  @!P1 LEA R14, P5, R180, R2, 0x2 ;  /* 0x00000002b40e9211 */ /* 0x000fc400078a10ff */
[----:B------:R-:W-:Y:S01]  /*cf70*/  ISETP.GE.AND P4, PT, R174, UR4, PT ;  /* 0x00000004ae007c0c */ /* 0x000fe2000bf86270 */
[----:B------:R2:W-:Y:S01]  /*cf80*/  @!P2 ST.E.64 desc[UR38][R12.64], R34 ;  /* 0x000000220c00a985 */ /* 0x0005e2000c101b26 */
[-C--:B------:R-:W-:Y:S02]  /*cf90*/  @!P0 LEA R16, P6, R178, R2.reuse, 0x2 ;  /* 0x00000002b2108211 */ /* 0x080fe400078c10ff */
        /* <DEDUP_REMOVED lines=8> */
[-C--:B-1----:R-:W-:Y:S02]  /*d020*/  @!P4 LEA R10, P2, R174, R2.reuse, 0x2 ;  /* 0x00000002ae0ac211 */ /* 0x082fe400078410ff */
        /* <DEDUP_REMOVED lines=89> */
[-C--:B-1----:R-:W-:Y:S02]  /*d5c0*/  @!P5 LEA R10, P3, R214, R2.reuse, 0x2 ;  /* 0x00000002d60ad211 */ /* 0x082fe400078610ff */
[-C--:B------:R-:W-:Y:S01]  /*d5d0*/  @!P4 LEA.HI.X R9, R219, R3.reuse, R18, 0x2, P6 ;  /* 0x00000003db09c211 */ /* 0x080fe200030f1412 */
[----:B---3--:R-:W-:Y:S01]  /*d5e0*/  VIADD R21, R204, 0xf8 ;  /* 0x000000f8cc157836 */ /* 0x008fe20000000000 */
[----:B------:R-:W-:Y:S02]  /*d5f0*/  SHF.R.S32.HI R0, RZ, 0x1f, R25 ;  /* 0x0000001fff007819 */ /* 0x000fe40000011419 */
[C---:B------:R-:W-:Y:S01]  /*d600*/  @!P2 LEA R16, P6, R25.reuse, R2, 0x2 ;  /* 0x000000021910a211 */ /* 0x040fe200078c10ff */
[----:B------:R0:W-:Y:S01]  /*d610*/  @!P4 ST.E.64 desc[UR38][R8.64], R134 ;  /* 0x000000860800c985 */ /* 0x0001e2000c101b26 */
[-C--:B------:R-:W-:Y:S02]  /*d620*/  @!P5 LEA.HI.X R11, R214, R3.reuse, R23, 0x2, P3 ;  /* 0x00000003d60bd211 */ /* 0x080fe400018f1417 */
[----:B------:R-:W-:-:S02]  /*d630*/  @!P2 LEA.HI.X R17, R25, R3, R0, 0x2, P6 ;  /* 0x000000031911a211 */ /* 0x000fc400030f1400 */
        /* <DEDUP_REMOVED lines=10> */
.L_x_14235:
[----:B------:R-:W3:Y:S01]  /*d6e0*/  LDC.64 R8, c[0x0][0xd00] ;  /* 0x00034000ff087b82 */ /* 0x000ee20000000a00 */
[----:B------:R-:W-:Y:S01]  /*d6f0*/  ULDC.64 UR4, c[0x0][0xd08] ;  /* 0x0003420000047ab9 */ /* 0x000fe20000000a00 */
[----:B------:R-:W-:Y:S01]  /*d700*/  IMAD.MOV.U32 R17, RZ, RZ, RZ ;  /* 0x000000ffff117224 */ /* 0x000fe200078e00ff */
[----:B------:R-:W-:-:S04]  /*d710*/  ISETP.NE.U32.AND P1, PT, RZ, UR4, PT ;  /* 0x00000004ff007c0c */ /* 0x000fc8000bf25070 */
[----:B------:R-:W-:Y:S01]  /*d720*/  ISETP.NE.AND.EX P1, PT, RZ, UR5, PT, P1 ;  /* 0x00000005ff007c0c */ /* 0x000fe2000bf25310 */
[----:B------:R-:W4:Y:S01]  /*d730*/  LDC.64 R2, c[0x0][0xd00] ;  /* 0x00034000ff027b82 */ /* 0x000f220000000a00 */
[----:B---3--:R-:W-:-:S04]  /*d740*/  ISETP.NE.U32.AND P0, PT, R8, RZ, PT ;  /* 0x000000ff0800720c */ /* 0x008fc80003f05070 */
[----:B------:R-:W-:-:S07]  /*d750*/  ISETP.NE.AND.EX P0, PT, R9, RZ, PT, P0 ;  /* 0x000000ff0900720c */ /* 0x000fce0003f05300 */
[C---:B------:R-:W-:Y:S01]  /*d760*/  @P1 LEA R8, P2, R211.reuse, UR4, 0x2 ;  /* 0x00000004d3081c11 */ /* 0x040fe2000f8410ff */
[----:B------:R-:W-:Y:S01]  /*d770*/  ULDC UR4, c[0x0][0xb88] ;  /* 0x0002e20000047ab9 */ /* 0x000fe20000000800 */
[C---:B----4-:R-:W-:Y:S02]  /*d780*/  IMAD.WIDE R2, R211.reuse, 0x4, R2 ;  /* 0x00000004d3027825 */ /* 0x050fe400078e0202 */
[----:B------:R-:W-:Y:S02]  /*d790*/  @P1 LEA.HI.X R9, R211, UR5, R216, 0x2, P2 ;  /* 0x00000005d3091c11 */ /* 0x000fe400090f14d8 */
[----:B-1----:R-:W-:Y:S01]  /*d7a0*/  IMAD.U32 R0, RZ, RZ, UR4 ;  /* 0x00000004ff007e24 */ /* 0x002fe2000f8e00ff */
[----:B------:R1:W5:Y:S05]  /*d7b0*/  @P0 LDG.E R17, desc[UR38][R2.64] ;  /* 0x0000002602110981 */ /* 0x00036a000c1e1900 */
[----:B------:R1:W5:Y:S01]  /*d7c0*/  @P1 LDG.E R0, desc[UR38][R8.64] ;  /* 0x0000002608001981 */ /* 0x000362000c1e1900 */
[----:B------:R-:W-:Y:S01]  /*d7d0*/  ISETP.NE.AND P2, PT, R213, RZ, PT ;  /* 0x000000ffd500720c */ /* 0x000fe20003f45270 */
[----:B--2---:R-:W2:-:S12]  /*d7e0*/  S2R R4, SR_TID.X ;  /* 0x0000000000047919 */ /* 0x004e980000002100 */
[----:B------:R-:W3:Y:S01]  /*d7f0*/  @!P2 LDC R213, c[0x0][0xbd4] ;  /* 0x0002f500ffd5ab82 */ /* 0x000ee20000000800 */
[----:B--2---:R-:W-:Y:S01]  /*d800*/  VIADD R22, R4, 0xffffff80 ;  /* 0xffffff8004167836 */ /* 0x004fe20000000000 */
[----:B---3--:R-:W-:-:S04]  /*d810*/  ISETP.GT.AND P2, PT, R213, 0x1, PT ;  /* 0x00000001d500780c */ /* 0x008fc80003f44270 */
[----:B------:R-:W-:Y:S01]  /*d820*/  ISETP.GT.AND P3, PT, R22, 0x7f, PT ;  /* 0x0000007f1600780c */ /* 0x000fe20003f64270 */
[----:B-1----:R-:W-:-:S12]  /*d830*/  @P1 BRA `(.L_x_14247) ;  /* 0x0000000000101947 */ /* 0x002fd80003800000 */
[----:B------:R-:W-:Y:S05]  /*d840*/  @!P0 BRA `(.L_x_14247) ;  /* 0x00000000000c8947 */ /* 0x000fea0003800000 */
[----:B------:R-:W2:Y:S04]  /*d850*/  LDG.E R9, desc[UR38][R2.64] ;  /* 0x0000002602097981 */ /* 0x000ea8000c1e1900 */
[----:B-----5:R-:W2:Y:S02]  /*d860*/  LDG.E R0, desc[UR38][R2.64+0x4] ;  /* 0x0000042602007981 */ /* 0x020ea4000c1e1900 */
[----:B--2---:R-:W-:-:S07]  /*d870*/  IMAD.IADD R0, R0, 0x1, -R9 ;  /* 0x0000000100007824 */ /* 0x004fce00078e0a09 */
.L_x_14247:
        /* <DEDUP_REMOVED lines=10> */
[----:B------:R-:W2:Y:S01]  /*d920*/  LDL.LU R24, [R1+0x20] ;  /* 0x0000200001187983 */ /* 0x000ea20000300800 */
[----:B------:R-:W-:Y:S01]  /*d930*/  ISETP.NE.AND P1, PT, R31, 0x1, PT ;  /* 0x000000011f00780c */ /* 0x000fe20003f25270 */
[----:B------:R-:W-:Y:S01]  /*d940*/  IMAD.MOV.U32 R16, RZ, RZ, 0xab8 ;  /* 0x00000ab8ff107424 */ /* 0x000fe200078e00ff */
[----:B------:R-:W-:Y:S01]  /*d950*/  ISETP.GT.AND P0, PT, R213, 0x1, PT ;  /* 0x00000001d500780c */ /* 0x000fe20003f04270 */
[----:B------:R-:W1:Y:S01]  /*d960*/  LDC.64 R28, c[0x0][0xca8] ;  /* 0x00032a00ff1c7b82 */ /* 0x000e620000000a00 */
[----:B------:R-:W-:Y:S02]  /*d970*/  IMAD.MOV.U32 R21, RZ, RZ, R27 ;  /* 0x000000ffff157224 */ /* 0x000fe400078e001b */
[----:B------:R-:W-:-:S05]  /*d980*/  SEL R16, R16, 0xa78, P0 ;  /* 0x00000a7810107807 */ /* 0x000fca0000000000 */
[----:B------:R-:W3:Y:S08]  /*d990*/  LDC.64 R8, c[0x0][R16+0x220] ;  /* 0x0000880010087b82 */ /* 0x000ef00000000a00 */
[----:B------:R-:W4:Y:S08]  /*d9a0*/  @P1 LDC R4, c[0x0][0xcec] ;  /* 0x00033b00ff041b82 */ /* 0x000f300000000800 */
[----:B------:R-:W5:Y:S08]  /*d9b0*/  LDC.64 R2, c[0x0][R16+0x218] ;  /* 0x0000860010027b82 */ /* 0x000f700000000a00 */
[----:B------:R-:W0:Y:S01]  /*d9c0*/  @P1 LDC R25, c[0x0][0xcf0] ;  /* 0x00033c00ff191b82 */ /* 0x000e220000000800 */
[----:B---3--:R-:W-:-:S02]  /*d9d0*/  IMAD R9, R9, R211, RZ ;  /* 0x000000d309097224 */ /* 0x008fc400078e02ff */
[----:B------:R-:W-:-:S05]  /*d9e0*/  IMAD.WIDE.U32 R14, R8, R211, RZ ;  /* 0x000000d3080e7225 */ /* 0x000fca00078e00ff */
[----:B------:R-:W3:Y:S01]  /*d9f0*/  LDC.64 R10, c[0x0][R16+0x228] ;  /* 0x00008a00100a7b82 */ /* 0x000ee20000000a00 */
[----:B----4-:R-:W-:-:S07]  /*da00*/  @P1 IMAD.HI.U32 R4, R27, R4, RZ ;  /* 0x000000041b041227 */ /* 0x010fce00078e00ff */
[----:B------:R-:W4:Y:S01]  /*da10*/  LDC.64 R12, c[0x0][R16+0x210] ;  /* 0x00008400100c7b82 */ /* 0x000f220000000a00 */
[-C--:B-----5:R-:W-:Y:S02]  /*da20*/  IMAD R23, R3, R212.reuse, RZ ;  /* 0x000000d403177224 */ /* 0x0a0fe400078e02ff */
[----:B------:R-:W-:-:S04]  /*da30*/  IMAD.WIDE.U32 R2, R2, R212, RZ ;  /* 0x000000d402027225 */ /* 0x000fc800078e00ff */
[----:B------:R-:W-:Y:S01]  /*da40*/  IMAD.IADD R23, R3, 0x1, R23 ;  /* 0x0000000103177824 */ /* 0x000fe200078e0217 */
[----:B0-----:R-:W-:Y:S01]  /*da50*/  @P1 SHF.R.U32.HI R21, RZ, R25, R4 ;  /* 0x00000019ff151219 */ /* 0x001fe20000011604 */
[----:B------:R-:W-:Y:S01]  /*da60*/  IMAD R25, R8, R216, R9 ;  /* 0x000000d808197224 */ /* 0x000fe200078e0209 */
[----:B-1----:R-:W0:Y:S01]  /*da70*/  @!P0 LDC R28, c[0x0][0xc50] ;  /* 0x00031400ff1c8b82 */ /* 0x002e220000000800 */
[----:B------:R-:W-:Y:S02]  /*da80*/  IADD3 R4, P1, P3, R14, R2, R17 ;  /* 0x000000020e047210 */ /* 0x000fe40007b3e011 */
[----:B------:R-:W-:Y:S02]  /*da90*/  IMAD.MOV R8, RZ, RZ, -R21 ;  /* 0x000000ffff087224 */ /* 0x000fe400078e0a15 */
[----:B------:R-:W-:-:S03]  /*daa0*/  IMAD.IADD R25, R15, 0x1, R25 ;  /* 0x000000010f197824 */ /* 0x000fc600078e0219 */
[----:B------:R-:W1:Y:S01]  /*dab0*/  @!P0 LDC R29, c[0x0][0xc54] ;  /* 0x00031500ff1d8b82 */ /* 0x000e620000000800 */
[----:B--2---:R-:W-:-:S05]  /*dac0*/  SEL R9, R24, RZ, P0 ;  /* 0x000000ff18097207 */ /* 0x004fca0000000000 */
[----:B---3--:R-:W-:-:S04]  /*dad0*/  IMAD.WIDE.U32 R2, R10, R9, RZ ;  /* 0x000000090a027225 */ /* 0x008fc800078e00ff */
[----:B------:R-:W-:Y:S02]  /*dae0*/  IMAD R11, R11, R9, RZ ;  /* 0x000000090b0b7224 */ /* 0x000fe400078e02ff */
        /* <DEDUP_REMOVED lines=15> */
.L_x_14249:
[----:B------:R-:W-:Y:S05]  /*dbe0*/  BSYNC B1 ;  /* 0x0000000000017941 */ /* 0x000fea0003800000 */
.L_x_14248:
[----:B------:R-:W-:Y:S05]  /*dbf0*/  @P2 BRA `(.L_x_14244) ;  /* 0x00000008004c2947 */ /* 0x000fea0003800000 */
[----:B------:R-:W2:Y:S01]  /*dc00*/  LDC R15, c[0x0][0xce8] ;  /* 0x00033a00ff0f7b82 */ /* 0x000ea20000000800 */
[----:B-1----:R-:W-:Y:S01]  /*dc10*/  SHF.R.S32.HI R3, RZ, 0x1f, R22 ;  /* 0x0000001fff037819 */ /* 0x002fe20000011416 */
        /* <DEDUP_REMOVED lines=14> */
[----:B------:R-:W-:Y:S02]  /*dd00*/  IMAD.IADD R13, R18, 0x1, R9 ;  /* 0x00000001120d7824 */ /* 0x000fe400078e0209 */
[----:B------:R-:W-:Y:S01]  /*dd10*/  IMAD R3, R212, UR5, R3 ;  /* 0x00000005d4037c24 */ /* 0x000fe2000f8e0203 */
[----:B------:R-:W-:Y:S01]  /*dd20*/  ULDC.64 UR4, c[0x0][0xbf0] ;  /* 0x0002fc0000047ab9 */ /* 0x000fe20000000a00 */
[----:B------:R-:W-:Y:S02]  /*dd30*/  IMAD.MOV.U32 R9, RZ, RZ, R13 ;  /* 0x000000ffff097224 */ /* 0x000fe400078e000d */
[----:B------:R-:W-:Y:S02]  /*dd40*/  IMAD R8, R216, UR4, RZ ;  /* 0x00000004d8087c24 */ /* 0x000fe4000f8e02ff */
[----:B------:R-:W-:Y:S02]  /*dd50*/  IMAD.WIDE.U32 R2, R211, UR4, R2 ;  /* 0x00000004d3027c25 */ /* 0x000fe4000f8e0002 */
[----:B------:R-:W1:Y:S02]  /*dd60*/  @P0 LDC R4, c[0x0][0xcec] ;  /* 0x00033b00ff040b82 */ /* 0x000e640000000800 */
[----:B------:R-:W-:-:S06]  /*dd70*/  IMAD.IADD R18, R17, 0x1, R18 ;  /* 0x0000000111127824 */ /* 0x000fcc00078e0212 */
[----:B------:R-:W2:Y:S01]  /*dd80*/  @P0 LDC R11, c[0x0][0xcf0] ;  /* 0x00033c00ff0b0b82 */ /* 0x000ea20000000800 */
[----:B-1----:R-:W-:-:S05]  /*dd90*/  @P0 IMAD.HI.U32 R4, R13, R4, RZ ;  /* 0x000000040d040227 */ /* 0x002fca00078e00ff */
        /* <DEDUP_REMOVED lines=12> */
[----:B------:R-:W-:Y:S02]  /*de60*/  IMAD R15, R0, R15, RZ ;  /* 0x0000000f000f7224 */ /* 0x000fe400078e02ff */
        /* <DEDUP_REMOVED lines=16> */
[----:B------:R1:W2:Y:S01]  /*df70*/  SHFL.IDX PT, R2, R8, RZ, 0x181f ;  /* 0x00181fff08027589 */ /* 0x0002a200000e0000 */
[----:B------:R-:W-:Y:S01]  /*df80*/  VIADD R11, R9, 0x40 ;  /* 0x00000040090b7836 */ /* 0x000fe20000000000 */
[----:B------:R-:W-:-:S02]  /*df90*/  SHF.R.S32.HI R10, RZ, 0x1f, R9 ;  /* 0x0000001fff0a7819 */ /* 0x000fc40000011409 */
[----:B------:R1:W3:Y:S01]  /*dfa0*/  SHFL.IDX PT, R0, R4, RZ, 0x181f ;  /* 0x00181fff04007589 */ /* 0x0002e200000e0000 */
        /* <DEDUP_REMOVED lines=21> */
.L_x_14251:
[----:B------:R-:W-:Y:S05]  /*e100*/  BSYNC B1 ;  /* 0x0000000000017941 */ /* 0x000fea0003800000 */
.L_x_14250:
        /* <DEDUP_REMOVED lines=21> */
.L_x_14253:
[----:B------:R-:W-:Y:S05]  /*e260*/  BSYNC B1 ;  /* 0x0000000000017941 */ /* 0x000fea0003800000 */
.L_x_14252:
        /* <DEDUP_REMOVED lines=21> */
.L_x_14255:
[----:B------:R-:W-:Y:S05]  /*e3c0*/  BSYNC B1 ;  /* 0x0000000000017941 */ /* 0x000fea0003800000 */
.L_x_14254:
[----:B0-----:R-:W-:Y:S01]  /*e3d0*/  VIADD R0, R18, 0x60 ;  /* 0x0000006012007836 */ /* 0x001fe20000000000 */
[----:B-1-3--:R-:W3:Y:S04]  /*e3e0*/  SHFL.IDX PT, R4, R4, 0x3, 0x181f ;  /* 0x00781f0004047f89 */ /* 0x00aee800000e0000 */
[----:B------:R-:W-:Y:S01]  /*e3f0*/  ISETP.GE.AND P0, PT, R0, R15, PT ;  /* 0x0000000f0000720c */ /* 0x000fe20003f06270 */
[----:B----4-:R4:W0:-:S12]  /*e400*/  SHFL.IDX PT, R2, R8, 0x3, 0x181f ;  /* 0x00781f0008027f89 */ /* 0x01081800000e0000 */
[----:B----4-:R-:W-:Y:S05]  /*e410*/  @P0 BRA `(.L_x_14244) ;  /* 0x0000000000440947 */ /* 0x010fea0003800000 */
[----:B------:R-:W-:Y:S02]  /*e420*/  ULDC UR4, c[0x0][0xbc8] ;  /* 0x0002f20000047ab9 */ /* 0x000fe40000000800 */
[----:B------:R-:W-:Y:S02]  /*e430*/  ISETP.GE.AND P3, PT, R9, UR4, PT ;  /* 0x0000000409007c0c */ /* 0x000fe4000bf66270 */
[----:B------:R-:W-:Y:S02]  /*e440*/  ISETP.GE.AND P2, PT, R11, UR4, PT ;  /* 0x000000040b007c0c */ /* 0x000fe4000bf46270 */
[----:B------:R-:W-:Y:S02]  /*e450*/  ISETP.GE.AND P1, PT, R13, UR4, PT ;  /* 0x000000040d007c0c */ /* 0x000fe4000bf26270 */
[----:B------:R-:W-:-:S07]  /*e460*/  ISETP.GE.AND P0, PT, R17, UR4, PT ;  /* 0x0000000411007c0c */ /* 0x000fce000bf06270 */
[----:B0-2---:R-:W-:-:S04]  /*e470*/  @!P3 LEA R8, P4, R9, R2, 0x1 ;  /* 0x000000020908b211 */ /* 0x005fc800078808ff */
[----:B---3--:R-:W-:Y:S02]  /*e480*/  @!P3 LEA.HI.X R9, R9, R4, R10, 0x1, P4 ;  /* 0x000000040909b211 */ /* 0x008fe400020f0c0a */
        /* <DEDUP_REMOVED lines=10> */
.L_x_14244:
[----:B------:R-:W-:Y:S05]  /*e530*/  BSYNC B0 ;  /* 0x0000000000007941 */ /* 0x000fea0003800000 */
.L_x_14234:
[----:B------:R-:W-:Y:S02]  /*e540*/  ULDC UR4, c[0x0][0xd3c] ;  /* 0x00034f0000047ab9 */ /* 0x000fe40000000800 */
[----:B------:R-:W-:-:S13]  /*e550*/  ISETP.GE.AND P0, PT, R7, UR4, PT ;  /* 0x0000000407007c0c */ /* 0x000fda000bf06270 */
[----:B------:R-:W-:Y:S05]  /*e560*/  @!P0 BRA `(.L_x_14256) ;  /* 0xffffff2800fc8947 */ /* 0x000fea000383ffff */
[----:B------:R-:W-:Y:S05]  /*e570*/  EXIT ;  /* 0x000000000000794d */ /* 0x000fea0003800000 */
.L_x_14196:
[----:B------:R-:W-:-:S08]  /*e580*/  NOP ;  /* 0x0000000000007918 */ /* 0x000fd00000000000 */
[----:B--2---:R-:W0:-:S00]  /*e590*/  USETMAXREG.DEALLOC.CTAPOOL 0x18 ;  /* 0x00000018000079c8 */ /* 0x004e0000080e0500 */
        /* <DEDUP_REMOVED lines=16> */
.L_x_14257:
[----:B------:R-:W0:Y:S01]  /*e6a0*/  S2R R0, SR_TID.X ;  /* 0x0000000000007919 */ /* 0x000e220000002100 */
[----:B------:R-:W-:Y:S01]  /*e6b0*/  ULDC UR4, c[0x0][0xd3c] ;  /* 0x00034f0000047ab9 */ /* 0x000fe20000000800 */
[----:B------:R-:W-:Y:S01]  /*e6c0*/  IMAD.MOV.U32 R7, RZ, RZ, RZ ;  /* 0x000000ffff077224 */ /* 0x000fe200078e00ff */
        /* <DEDUP_REMOVED lines=41> */
.L_x_14261:
        /* <DEDUP_REMOVED lines=39> */
.L_x_14259:
        /* <DEDUP_REMOVED lines=12> */
.L_x_14262:
[----:B---34-:R-:W-:Y:S01]  /*ec90*/  IMAD R3, R4, UR5, R8 ;  /* 0x0000000504037c24 */ /* 0x018fe2000f8e0208 */
[----:B-1----:R-:W-:Y:S01]  /*eca0*/  ISETP.NE.AND P0, PT, R7, 0x1, PT ;  /* 0x000000010700780c */ /* 0x002fe20003f05270 */
[----:B------:R-:W-:-:S03]  /*ecb0*/  VIADD R13, R9, UR4 ;  /* 0x00000004090d7c36 */ /* 0x000fc60008000000 */
[----:B------:R1:W-:Y:S01]  /*ecc0*/  STL [R1], R3 ;  /* 0x0000000301007387 */ /* 0x0003e20000100800 */
[----:B------:R-:W-:-:S03]  /*ecd0*/  IADD3 R4, -R3, UR6, RZ ;  /* 0x0000000603047c10 */ /* 0x000fc6000fffe1ff */
[----:B------:R1:W-:Y:S05]  /*ece0*/  STL [R1+0xc], R13 ;  /* 0x00000c0d01007387 */ /* 0x0003ea0000100800 */
[----:B------:R-:W-:Y:S05]  /*ecf0*/  @!P0 BRA `(.L_x_14263) ;  /* 0x0000000000e08947 */ /* 0x000fea0003800000 */
[----:B0-2---:R-:W-:Y:S01]  /*ed00*/  IABS R6, R5 ;  /* 0x0000000500067213 */ /* 0x005fe20000000000 */
        /* <DEDUP_REMOVED lines=43> */
[----:B------:R-:W-:Y:S01]  /*efc0*/  ISETP.GE.U32.AND P0, PT, R3, R8, PT ;  /* 0x000000080300720c */ /* 0x000fe20003f06070 */
[----:B------:R-:W-:-:S04]  /*efd0*/  IMAD.MOV R3, RZ, RZ, -R9 ;  /* 0x000000ffff037224 */ /* 0x000fc800078e0a09 */
[----:B------:R-:W-:-:S08]  /*efe0*/  IMAD R3, R5, R3, R4 ;  /* 0x0000000305037224 */ /* 0x000fd000078e0204 */
[----:B------:R-:W-:-:S04]  /*eff0*/  @P0 VIADD R6, R6, 0x1 ;  /* 0x0000000106060836 */ /* 0x000fc80000000000 */
        /* <DEDUP_REMOVED lines=8> */
.L_x_14263:
        /* <DEDUP_REMOVED lines=15> */
[----:B------:R-:W-:Y:S02]  /*f170*/  IMAD.MOV R12, RZ, RZ, -R11 ;  /* 0x000000ffff0c7224 */ /* 0x000fe400078e0a0b */
[----:B------:R-:W-:Y:S01]  /*f180*/  IMAD.HI.U32 R11, R2, R3, RZ ;  /* 0x00000003020b7227 */ /* 0x000fe200078e00ff */
[----:B------:R-:W-:-:S03]  /*f190*/  LOP3.LUT R2, R4, R7, RZ, 0x3c, !PT ;  /* 0x0000000704027212 */ /* 0x000fc600078e3cff */
[----:B------:R-:W-:Y:S01]  /*f1a0*/  IMAD R3, R11, R12, R3 ;  /* 0x0000000c0b037224 */ /* 0x000fe200078e0203 */
[----:B------:R-:W-:-:S04]  /*f1b0*/  ISETP.GE.AND P2, PT, R2, RZ, PT ;  /* 0x000000ff0200720c */ /* 0x000fc80003f46270 */
        /* <DEDUP_REMOVED lines=11> */
[----:B------:R-:W-:-:S03]  /*f270*/  IMAD R7, R7, R11, R4 ;  /* 0x0000000b07077224 */ /* 0x000fc600078e0204 */
[----:B------:R-:W-:Y:S02]  /*f280*/  VIADDMNMX R6, R3, UR5, R6, PT ;  /* 0x0000000503067c46 */ /* 0x000fe4000b800106 */
[----:B------:R-:W-:Y:S02]  /*f290*/  IADD3 R8, R8, 0x1000000, R7 ;  /* 0x0100000008087810 */ /* 0x000fe40007ffe007 */
[----:B------:R-:W-:-:S04]  /*f2a0*/  IABS R9, R6 ;  /* 0x0000000600097213 */ /* 0x000fc80000000000 */
[----:B------:R-:W0:Y:S08]  /*f2b0*/  I2F.RP R10, R9 ;  /* 0x00000009000a7306 */ /* 0x000e300000209400 */
[----:B0-----:R-:W0:Y:S02]  /*f2c0*/  MUFU.RCP R10, R10 ;  /* 0x0000000a000a7308 */ /* 0x001e240000001000 */
[----:B0-----:R-:W-:Y:S01]  /*f2d0*/  VIADD R2, R10, 0xffffffe ;  /* 0x0ffffffe0a027836 */ /* 0x001fe20000000000 */
[----:B------:R-:W-:-:S05]  /*f2e0*/  IABS R10, R6 ;  /* 0x00000006000a7213 */ /* 0x000fca0000000000 */
[----:B------:R0:W1:Y:S02]  /*f2f0*/  F2I.FTZ.U32.TRUNC.NTZ R3, R2 ;  /* 0x0000000200037305 */ /* 0x000064000021f000 */
[----:B0-----:R-:W-:Y:S02]  /*f300*/  IMAD.MOV.U32 R2, RZ, RZ, RZ ;  /* 0x000000ffff027224 */ /* 0x001fe400078e00ff */
[----:B-1----:R-:W-:-:S04]  /*f310*/  IMAD.MOV R4, RZ, RZ, -R3 ;  /* 0x000000ffff047224 */ /* 0x002fc800078e0a03 */
[----:B------:R-:W-:Y:S01]  /*f320*/  IMAD R11, R4, R9, RZ ;  /* 0x00000009040b7224 */ /* 0x000fe200078e02ff */
[----:B------:R-:W-:-:S03]  /*f330*/  IABS R4, R7 ;  /* 0x0000000700047213 */ /* 0x000fc60000000000 */
[----:B------:R-:W-:-:S04]  /*f340*/  IMAD.HI.U32 R3, R3, R11, R2 ;  /* 0x0000000b03037227 */ /* 0x000fc800078e0002 */
        /* <DEDUP_REMOVED lines=16> */
.L_x_14264:
[----:B01----:R-:W-:-:S05]  /*f450*/  LOP3.LUT R2, RZ, R3, RZ, 0x33, !PT ;  /* 0x00000003ff027212 */ /* 0x003fca00078e33ff */
[----:B------:R-:W-:-:S05]  /*f460*/  IMAD.IADD R2, R5, 0x1, R2 ;  /* 0x0000000105027824 */ /* 0x000fca00078e0202 */
[----:B------:R1:W-:Y:S01]  /*f470*/  STL [R1+0x4], R2 ;  /* 0x0000040201007387 */ /* 0x0003e20000100800 */
[----:B------:R-:W-:Y:S05]  /*f480*/  BRA `(.L_x_14265) ;  /* 0x0000000000107947 */ /* 0x000fea0003800000 */
.L_x_14260:
[----:B------:R-:W-:Y:S01]  /*f490*/  IMAD.U32 R2, RZ, RZ, UR6 ;  /* 0x00000006ff027e24 */ /* 0x000fe2000f8e00ff */
[----:B------:R0:W-:Y:S04]  /*f4a0*/  STL [R1+0x4], RZ ;  /* 0x000004ff01007387 */ /* 0x0001e80000100800 */
[----:B------:R0:W-:Y:S04]  /*f4b0*/  STL [R1+0x8], RZ ;  /* 0x000008ff01007387 */ /* 0x0001e80000100800 */
[----:B------:R0:W-:Y:S02]  /*f4c0*/  STL [R1], R2 ;  /* 0x0000000201007387 */ /* 0x0001e40000100800 */
.L_x_14265:
        /* <DEDUP_REMOVED lines=10> */
.L_x_14258:
        /* <DEDUP_REMOVED lines=8> */
[----:B0-----:R-:W0:Y:S01]  /*f5f0*/  S2R R5, SR_TID.X ;  /* 0x0000000000057919 */ /* 0x001e220000002100 */
[----:B------:R-:W2:Y:S01]  /*f600*/  S2UR UR5, SR_CgaCtaId ;  /* 0x00000000000579c3 */ /* 0x000ea20000008800 */
[----:B------:R-:W-:Y:S01]  /*f610*/  UMOV UR4, 0x400 ;  /* 0x0000040000047882 */ /* 0x000fe20000000000 */
[----:B------:R-:W-:Y:S01]  /*f620*/  BSSY B8, `(.L_x_14266) ;  /* 0x0000675000087945 */ /* 0x000fe20003800000 */
[----:B------:R-:W-:Y:S01]  /*f630*/  ULDC UR40, c[0x0][0xc] ;  /* 0x0000030000287ab9 */ /* 0x000fe20000000800 */
[----:B------:R-:W-:Y:S01]  /*f640*/  ULDC.64 UR36, c[0x0][0x198] ;  /* 0x0000660000247ab9 */ /* 0x000fe20000000a00 */
[----:B--2---:R-:W-:-:S06]  /*f650*/  ULEA UR4, UR5, UR4, 0x18 ;  /* 0x0000000405047291 */ /* 0x004fcc000f8ec03f */
[----:B------:R-:W-:Y:S01]  /*f660*/  IMAD.U32 R18, RZ, RZ, UR4 ;  /* 0x00000004ff127e24 */ /* 0x000fe2000f8e00ff */
[C---:B0-----:R-:W-:Y:S01]  /*f670*/  LOP3.LUT R4, R5.reuse, 0x7f, RZ, 0xc0, !PT ;  /* 0x0000007f05047812 */ /* 0x041fe200078ec0ff */
[----:B---3--:R-:W-:-:S05]  /*f680*/  IMAD.SHL.U32 R0, R5, 0x8, RZ ;  /* 0x0000000805007824 */ /* 0x008fca00078e00ff */
        /* <DEDUP_REMOVED lines=13> */
[----:B0-----:R-:W-:-:S03]  /*f760*/  LOP3.LUT R3, R0, 0x40, RZ, 0xfc, !PT ;  /* 0x0000004000037812 */ /* 0x001fc600078efcff */
[----:B------:R0:W-:Y:S01]  /*f770*/  STL [R1+0x10], RZ ;  /* 0x000010ff01007387 */ /* 0x0001e20000100800 */
[C---:B-1----:R-:W-:Y:S02]  /*f780*/  LOP3.LUT R2, R0.reuse, 0x80, RZ, 0xfc, !PT ;  /* 0x0000008000027812 */ /* 0x042fe400078efcff */
[----:B------:R-:W-:-:S07]  /*f790*/  LOP3.LUT R0, R0, 0xc0, RZ, 0xfc, !PT ;  /* 0x000000c000007812 */ /* 0x000fce00078efcff */
.L_x_14376:
[----:B--2---:R-:W2:Y:S01]  /*f7a0*/  LDL R0, [R1+0xc] ;  /* 0x00000c0001007983 */ /* 0x004ea20000100800 */
[----:B-1-3--:R-:W2:Y:S01]  /*f7b0*/  LDC.64 R2, c[0x0][0xd88] ;  /* 0x00036200ff027b82 */ /* 0x00aea20000000a00 */
[----:B------:R-:W-:Y:S05]  /*f7c0*/  YIELD ;  /* 0x0000000000007946 */ /* 0x000fea0003800000 */
[----:B------:R-:W-:Y:S01]  /*f7d0*/  ULDC.64 UR4, c[0x0][0xb20] ;  /* 0x0002c80000047ab9 */ /* 0x000fe20000000a00 */
[----:B0-----:R-:W-:Y:S01]  /*f7e0*/  IMAD.MOV.U32 R6, RZ, RZ, RZ ;  /* 0x000000ffff067224 */ /* 0x001fe200078e00ff */
        /* <DEDUP_REMOVED lines=22> */
[C---:B-1----:R-:W-:Y:S02]  /*f950*/  IADD3 R4, P4, R16.reuse, UR6, RZ ;  /* 0x0000000610047c10 */ /* 0x042fe4000ff9e0ff */
[----:B--2---:R-:W-:Y:S02]  /*f960*/  IADD3 R2, P3, R16, UR4, RZ ;  /* 0x0000000410027c10 */ /* 0x004fe4000ff7e0ff */
        /* <DEDUP_REMOVED lines=10> */
[----:B-1----:R-:W-:-:S04]  /*fa10*/  @P2 IADD3 R6, P3, R16, UR8, RZ ;  /* 0x0000000810062c10 */ /* 0x002fc8000ff7e0ff */
        /* <DEDUP_REMOVED lines=8> */
[----:B-1----:R-:W-:Y:S01]  /*faa0*/  IMAD.U32 R6, RZ, RZ, UR4 ;  /* 0x00000004ff067e24 */ /* 0x002fe2000f8e00ff */
[----:B--2---:R1:W-:Y:S01]  /*fab0*/  STL [R1+0x34], R9 ;  /* 0x0000340901007387 */ /* 0x0043e20000100800 */
[----:B------:R-:W-:Y:S05]  /*fac0*/  @P2 BRA `(.L_x_14267) ;  /* 0x0000000000142947 */ /* 0x000fea0003800000 */
[----:B------:R-:W-:Y:S05]  /*fad0*/  @!P1 BRA `(.L_x_14267) ;  /* 0x0000000000109947 */ /* 0x000fea0003800000 */
[----:B------:R-:W1:Y:S04]  /*fae0*/  LDG.E R7, desc[UR38][R2.64] ;  /* 0x0000002602077981 */ /* 0x000e68000c1e1900 */
[----:B------:R-:W1:Y:S02]  /*faf0*/  LDG.E R2, desc[UR38][R2.64+0x4] ;  /* 0x0000042602027981 */ /* 0x000e64000c1e1900 */
[----:B-1----:R-:W-:-:S05]  /*fb00*/  IMAD.IADD R9, R2, 0x1, -R7 ;  /* 0x0000000102097824 */ /* 0x002fca00078e0a07 */
[----:B------:R2:W-:Y:S02]  /*fb10*/  STL [R1+0x34], R9 ;  /* 0x0000340901007387 */ /* 0x0005e40000100800 */
.L_x_14267:
[----:B------:R-:W3:Y:S01]  /*fb20*/  LDL.LU R7, [R1+0x8] ;  /* 0x0000080001077983 */ /* 0x000ee20000300800 */
[----:B------:R-:W-:Y:S02]  /*fb30*/  ULDC.64 UR4, c[0x0][0xb18] ;  /* 0x0002c60000047ab9 */ /* 0x000fe40000000a00 */
[----:B------:R-:W-:-:S04]  /*fb40*/  ISETP.NE.U32.AND P1, PT, RZ, UR4, PT ;  /* 0x00000004ff007c0c */ /* 0x000fc8000bf25070 */
[----:B------:R-:W-:Y:S02]  /*fb50*/  ISETP.NE.AND.EX P1, PT, RZ, UR5, PT, P1 ;  /* 0x00000005ff007c0c */ /* 0x000fe4000bf25310 */
[C---:B---3--:R-:W-:Y:S02]  /*fb60*/  LOP3.LUT R3, R7.reuse, 0xff000000, RZ, 0xc0, !PT ;  /* 0xff00000007037812 */ /* 0x048fe400078ec0ff */
        /* <DEDUP_REMOVED lines=10> */
[----:B---3--:R-:W-:-:S05]  /*fc10*/  IADD3.X R7, R10, UR5, RZ, P0, !PT ;  /* 0x000000050a077c10 */ /* 0x008fca00087fe4ff */
[----:B------:R3:W5:Y:S01]  /*fc20*/  LDG.E R6, desc[UR38][R6.64] ;  /* 0x0000002606067981 */ /* 0x000762000c1e1900 */
[----:B------:R-:W-:Y:S05]  /*fc30*/  BRA `(.L_x_14269) ;  /* 0x0000000000107947 */ /* 0x000fea0003800000 */
.L_x_14268:
[----:B------:R-:W-:Y:S05]  /*fc40*/  @!P0 BRA `(.L_x_14269) ;  /* 0x00000000000c8947 */ /* 0x000fea0003800000 */
[----:B------:R-:W4:Y:S04]  /*fc50*/  LDG.E R6, desc[UR38][R4.64] ;  /* 0x0000002604067981 */ /* 0x000f28000c1e1900 */
[----:B------:R-:W4:Y:S02]  /*fc60*/  LDG.E R4, desc[UR38][R4.64+0x4] ;  /* 0x0000042604047981 */ /* 0x000f24000c1e1900 */
[----:B----4-:R-:W-:-:S07]  /*fc70*/  IMAD.IADD R6, R4, 0x1, -R6 ;  /* 0x0000000104067824 */ /* 0x010fce00078e0a06 */
.L_x_14269:
[----:B------:R-:W4:Y:S01]  /*fc80*/  LDL R5, [R1+0x4] ;  /* 0x0000040001057983 */ /* 0x000f220000100800 */
[----:B-----5:R-:W-:Y:S01]  /*fc90*/  IMAD.IADD R6, R6, 0x1, -R0 ;  /* 0x0000000106067824 */ /* 0x020fe200078e0a00 */
[----:B------:R-:W-:Y:S01]  /*fca0*/  BSSY B0, `(.L_x_14270) ;  /* 0x000003a000007945 */ /* 0x000fe20003800000 */
[----:B------:R-:W0:Y:S02]  /*fcb0*/  LDC R0, c[0x0][0x448] ;  /* 0x00011200ff007b82 */ /* 0x000e240000000800 */
[----:B0-----:R-:W-:-:S13]  /*fcc0*/  ISETP.NE.AND P0, PT, R0, 0x1, PT ;  /* 0x000000010000780c */ /* 0x001fda0003f05270 */
[----:B---3--:R-:W0:Y:S08]  /*fcd0*/  @P0 LDC R2, c[0x0][0x44c] ;  /* 0x00011300ff020b82 */ /* 0x008e300000000800 */
[----:B------:R-:W3:Y:S01]  /*fce0*/  @P0 LDC R4, c[0x0][0x450] ;  /* 0x00011400ff040b82 */ /* 0x000ee20000000800 */
[----:B----4-:R-:W-:Y:S02]  /*fcf0*/  IMAD.SHL.U32 R0, R5, 0x80, RZ ;  /* 0x0000008005007824 */ /* 0x010fe400078e00ff */
[----:B------:R-:W-:-:S02]  /*fd00*/  IMAD.MOV.U32 R5, RZ, RZ, RZ ;  /* 0x000000ffff057224 */ /* 0x000fc400078e00ff */
[----:B------:R-:W-:Y:S02]  /*fd10*/  VIADD R0, R0, 0x7f ;  /* 0x0000007f00007836 */ /* 0x000fe40000000000 */
[----:B------:R-:W-:Y:S02]  /*fd20*/  IMAD.MOV.U32 R10, RZ, RZ, R5 ;  /* 0x000000ffff0a7224 */ /* 0x000fe400078e0005 */
[----:B0-----:R-:W-:-:S05]  /*fd30*/  @P0 IMAD.HI.U32 R2, R0, R2, RZ ;  /* 0x0000000200020227 */ /* 0x001fca00078e00ff */
[----:B---3--:R-:W-:Y:S01]  /*fd40*/  @P0 SHF.R.U32.HI R0, RZ, R4, R2 ;  /* 0x00000004ff000219 */ /* 0x008fe20000011602 */
[C---:B------:R-:W-:Y:S01]  /*fd50*/  VIADD R4, R6.reuse, 0x5f ;  /* 0x0000005f06047836 */ /* 0x040fe20000000000 */
[----:B------:R-:W-:Y:S02]  /*fd60*/  IADD3 R2, R6, 0x60, -R9 ;  /* 0x0000006006027810 */ /* 0x000fe40007ffe809 */
[----:B-12---:R-:W-:-:S03]  /*fd70*/  LOP3.LUT R9, R3, 0xff, RZ, 0xc0, !PT ;  /* 0x000000ff03097812 */ /* 0x006fc600078ec0ff */
[----:B------:R-:W-:Y:S02]  /*fd80*/  IMAD.IADD R2, R2, 0x1, R0 ;  /* 0x0000000102027824 */ /* 0x000fe400078e0200 */
[----:B------:R-:W-:-:S04]  /*fd90*/  IMAD.HI R0, R4, 0x2aaaaaab, RZ ;  /* 0x2aaaaaab04007827 */ /* 0x000fc800078e02ff */
[----:B------:R-:W-:Y:S01]  /*fda0*/  IMAD.HI R2, R2, 0x2aaaaaab, RZ ;  /* 0x2aaaaaab02027827 */ /* 0x000fe200078e02ff */
[----:B------:R-:W-:-:S04]  /*fdb0*/  SHF.R.U32.HI R4, RZ, 0x1f, R0 ;  /* 0x0000001fff047819 */ /* 0x000fc80000011600 */
[----:B------:R-:W-:Y:S02]  /*fdc0*/  LEA.HI.SX32 R4, R0, R4, 0x1c ;  /* 0x0000000400047211 */ /* 0x000fe400078fe2ff */
[----:B------:R-:W-:-:S04]  /*fdd0*/  SHF.R.U32.HI R0, RZ, 0x1f, R2 ;  /* 0x0000001fff007819 */ /* 0x000fc80000011602 */
[----:B------:R-:W-:-:S04]  /*fde0*/  LEA.HI.SX32 R0, R2, R0, 0x1c ;  /* 0x0000000002007211 */ /* 0x000fc800078fe2ff */
[----:B------:R-:W-:Y:S02]  /*fdf0*/  VIMNMX R8, R4, R0, PT ;  /* 0x0000000004087248 */ /* 0x000fe40003fe0100 */
[----:B------:R-:W-:Y:S02]  /*fe00*/  SHF.R.U32.HI R0, RZ, 0x10, R3 ;  /* 0x00000010ff007819 */ /* 0x000fe40000011603 */
[----:B------:R-:W-:Y:S01]  /*fe10*/  ISETP.GE.AND P1, PT, R8, 0x1, PT ;  /* 0x000000010800780c */ /* 0x000fe20003f26270 */
[----:B------:R0:W-:Y:S01]  /*fe20*/  STL [R1+0x3c], R8 ;  /* 0x00003c0801007387 */ /* 0x0001e20000100800 */
[----:B------:R-:W-:-:S03]  /*fe30*/  ISETP.NE.AND P0, PT, R0, RZ, PT ;  /* 0x000000ff0000720c */ /* 0x000fc60003f05270 */
[----:B------:R0:W-:Y:S04]  /*fe40*/  STL [R1+0x44], R5 ;  /* 0x0000440501007387 */ /* 0x0001e80000100800 */
[----:B------:R0:W-:Y:S06]  /*fe50*/  STL [R1+0x74], R9 ;  /* 0x0000740901007387 */ /* 0x0001ec0000100800 */
[----:B------:R-:W1:Y:S01]  /*fe60*/  @!P0 LDC R0, c[0x0][0xae8] ;  /* 0x0002ba00ff008b82 */ /* 0x000e620000000800 */
        /* <DEDUP_REMOVED lines=29> */
.L_x_14271:
[----:B------:R-:W-:Y:S05]  /*10040*/  BSYNC B0 ;  /* 0x0000000000007941 */ /* 0x000fea0003800000 */
.L_x_14270:
        /* <DEDUP_REMOVED lines=18> */
[----:B0-----:R-:W3:Y:S01]  /*10170*/  @P0 ATOMG.E.ADD.STRONG.GPU PT, R3, desc[UR38][R2.64], R5 ;  /* 0x00000005020309a8 */ /* 0x001ee200081ee1e6 */
[----:B------:R-:W0:Y:S02]  /*10180*/  S2R R4, SR_LTMASK ;  /* 0x0000000000047919 */ /* 0x000e240000003900 */
[----:B0-----:R-:W-:-:S04]  /*10190*/  LOP3.LUT R4, R4, UR4, RZ, 0xc0, !PT ;  /* 0x0000000404047c12 */ /* 0x001fc8000f8ec0ff */
[----:B------:R-:W0:Y:S01]  /*101a0*/  POPC R7, R4 ;  /* 0x0000000400077309 */ /* 0x000e220000000000 */
[----:B---3--:R-:W0:Y:S02]  /*101b0*/  SHFL.IDX PT, R0, R3, R0, 0x1f ;  /* 0x00001f0003007589 */ /* 0x008e2400000e0000 */
[----:B0-----:R-:W-:-:S05]  /*101c0*/  IADD3 R0, R0, UR40, R7 ;  /* 0x0000002800007c10 */ /* 0x001fca000fffe007 */
[----:B------:R0:W-:Y:S01]  /*101d0*/  STL [R1], R0 ;  /* 0x0000000001007387 */ /* 0x0001e20000100800 */
[----:B------:R-:W-:Y:S05]  /*101e0*/  BRA `(.L_x_14274) ;  /* 0x0000004800647947 */ /* 0x000fea0003800000 */
.L_x_14273:
        /* <DEDUP_REMOVED lines=20> */
.L_x_14276:
[----:B------:R-:W-:Y:S05]  /*10330*/  BSYNC B6 ;  /* 0x0000000000067941 */ /* 0x000fea0003800000 */
.L_x_14275:
        /* <DEDUP_REMOVED lines=20> */
.L_x_14279:
        /* <DEDUP_REMOVED lines=16> */
.L_x_14278:
[----:B------:R-:W-:Y:S05]  /*10580*/  BSYNC B6 ;  /* 0x0000000000067941 */ /* 0x000fea0003800000 */
.L_x_14277:
        /* <DEDUP_REMOVED lines=24> */
.L_x_14393:
        /* <DEDUP_REMOVED lines=9> */
.L_x_14396:
        /* <DEDUP_REMOVED lines=24> */
.L_x_14283:
[----:B------:R-:W3:Y:S04]  /*10920*/  LDL R0, [R1+0x10] ;  /* 0x0000100001007983 */ /* 0x000ee80000100800 */
[----:B-1----:R-:W4:Y:S01]  /*10930*/  LDL R2, [R1+0x18] ;  /* 0x0000180001027983 */ /* 0x002f220000100800 */
[----:B---3--:R-:W-:Y:S01]  /*10940*/  IMAD R0, R0, 0x8, R18 ;  /* 0x0000000800007824 */ /* 0x008fe200078e0212 */
[----:B----4-:R-:W-:-:S04]  /*10950*/  SHF.L.U32 R2, R2, 0x1f, RZ ;  /* 0x0000001f02027819 */ /* 0x010fc800000006ff */
[----:B------:R-:W1:Y:S02]  /*10960*/  SYNCS.PHASECHK.TRANS64.TRYWAIT P0, [R0+URZ+0x32440], R2 ;  /* 0x03244002000075a7 */ /* 0x000e64000800017f */
[----:B-1----:R-:W-:Y:S05]  /*10970*/  @!P0 BRA `(.L_x_14284) ;  /* 0x0000005800f88947 */ /* 0x002fea0003800000 */
.L_x_14397:
        /* <DEDUP_REMOVED lines=11> */
.L_x_14285:
[----:B0-----:R-:W3:Y:S04]  /*10a30*/  LDL R4, [R1+0x10] ;  /* 0x0000100001047983 */ /* 0x001ee80000100800 */
[----:B------:R-:W4:Y:S04]  /*10a40*/  LDL R3, [R1+0x30] ;  /* 0x0000300001037983 */ /* 0x000f280000100800 */
[----:B-1----:R-:W2:Y:S01]  /*10a50*/  LDL R2, [R1+0x20] ;  /* 0x0000200001027983 */ /* 0x002ea20000100800 */
        /* <DEDUP_REMOVED lines=11> */
[----:B---3--:R-:W-:Y:S01]  /*10b10*/  IMAD R0, R4, 0x3000, R18 ;  /* 0x0000300004007824 */ /* 0x008fe200078e0212 */
[----:B----4-:R-:W-:-:S04]  /*10b20*/  R2UR UR11, R3 ;  /* 0x00000000030b72ca */ /* 0x010fc800000e0000 */
[----:B------:R-:W-:Y:S02]  /*10b30*/  R2UR UR8, R0 ;  /* 0x00000000000872ca */ /* 0x000fe400000e0000 */
[----:B--2---:R-:W-:-:S11]  /*10b40*/  R2UR UR4, R2 ;  /* 0x00000000020472ca */ /* 0x004fd600000e0000 */
[----:B------:R-:W-:Y:S02]  /*10b50*/  UIADD3 UR8, UR8, 0x1c400, URZ ;  /* 0x0001c40008087890 */ /* 0x000fe4000fffe03f */
[----:B------:R-:W-:-:S03]  /*10b60*/  UIMAD UR11, UR11, 0x60, UR4 ;  /* 0x000000600b0b78a4 */ /* 0x000fc6000f8e0204 */
[----:B------:R-:W-:-:S06]  /*10b70*/  UMOV UR4, 0x0 ;  /* 0x0000000000047882 */ /* 0x000fcc0000000000 */
[----:B------:R1:W-:Y:S02]  /*10b80*/  UTMALDG.4D [UR8], [UR6], desc[UR4] ;  /* 0x00000408060075b4 */ /* 0x0003e40008019000 */
[----:B-1----:R-:W-:Y:S01]  /*10b90*/  NOP ;  /* 0x0000000000007918 */ /* 0x002fe20000000000 */
.L_x_14281:
        /* <DEDUP_REMOVED lines=13> */
[----:B------:R5:W-:Y:S02]  /*10c70*/  STL [R1+0x38], R0 ;  /* 0x0000380001007387 */ /* 0x000be40000100800 */
        /* <DEDUP_REMOVED lines=20> */
.L_x_14287:
[----:B------:R-:W-:Y:S05]  /*10dc0*/  BSYNC B6 ;  /* 0x0000000000067941 */ /* 0x000fea0003800000 */
.L_x_14286:
[----:B--2---:R-:W2:Y:S01]  /*10dd0*/  LDL R10, [R1+0x4] ;  /* 0x00000400010a7983 */ /* 0x004ea20000100800 */
        /* <DEDUP_REMOVED lines=64> */
[----:B------:R-:W1:Y:S04]  /*111e0*/  SHFL.IDX PT, R6, R3, 0x1, 0x181f ;  /* 0x00381f0003067f89 */ /* 0x000e6800000e0000 */
[----:B------:R-:W-:Y:S01]  /*111f0*/  STL [R1+0x4], R10 ;  /* 0x0000040a01007387 */ /* 0x000fe20000100800 */
[----:B--2---:R-:W-:-:S05]  /*11200*/  IMAD R0, R11, R7, RZ ;  /* 0x000000070b007224 */ /* 0x004fca00078e02ff */
[C---:B------:R-:W-:Y:S01]  /*11210*/  ISETP.GE.AND P1, PT, R10.reuse, R0, PT ;  /* 0x000000000a00720c */ /* 0x040fe20003f26270 */
[----:B------:R-:W2:Y:S01]  /*11220*/  SHFL.IDX PT, R7, R2, 0x1, 0x181f ;  /* 0x00381f0002077f89 */ /* 0x000ea200000e0000 */
[----:B------:R-:W-:-:S11]  /*11230*/  VIADD R11, R10, 0x10 ;  /* 0x000000100a0b7836 */ /* 0x000fd60000000000 */
        /* <DEDUP_REMOVED lines=71> */
.L_x_14414:
        /* <DEDUP_REMOVED lines=12> */
.L_x_14289:
        /* <DEDUP_REMOVED lines=37> */
.L_x_14291:
[----:B------:R-:W-:Y:S05]  /*119c0*/  BSYNC B6 ;  /* 0x0000000000067941 */ /* 0x000fea0003800000 */
.L_x_14290:
        /* <DEDUP_REMOVED lines=10> */
[----:B--2---:R-:W-:-:S12]  /*11a70*/  IMAD.MOV.U32 R3, RZ, RZ, R5 ;  /* 0x000000ffff037224 */ /* 0x004fd800078e0005 */
        /* <DEDUP_REMOVED lines=12> */
[----:B0-----:R-:W-:-:S04]  /*11b40*/  @P0 SHF.R.U32.HI R0, RZ, R5, R4 ;  /* 0x00000005ff000219 */ /* 0x001fc80000011604 */
[--C-:B------:R-:W-:Y:S01]  /*11b50*/  SHF.R.S32.HI R4, RZ, 0x1f, R0.reuse ;  /* 0x0000001fff047819 */ /* 0x100fe20000011400 */
[----:B------:R-:W-:Y:S02]  /*11b60*/  IMAD.MOV R6, RZ, RZ, -R0 ;  /* 0x000000ffff067224 */ /* 0x000fe400078e0a00 */
[----:B------:R-:W-:-:S04]  /*11b70*/  IMAD.WIDE.U32 R2, R0, UR4, R2 ;  /* 0x0000000400027c25 */ /* 0x000fc8000f8e0002 */
[----:B------:R-:W-:Y:S02]  /*11b80*/  IMAD R4, R4, UR4, RZ ;  /* 0x0000000404047c24 */ /* 0x000fe4000f8e02ff */
[----:B------:R-:W-:Y:S02]  /*11b90*/  IMAD R6, R7, R6, R8 ;  /* 0x0000000607067224 */ /* 0x000fe400078e0208 */
[----:B------:R-:W-:Y:S01]  /*11ba0*/  IMAD R0, R0, UR5, R4 ;  /* 0x0000000500007c24 */ /* 0x000fe2000f8e0204 */
[----:B------:R-:W-:Y:S01]  /*11bb0*/  ULDC.64 UR4, c[0x0][0x3c8] ;  /* 0x0000f20000047ab9 */ /* 0x000fe20000000a00 */
[----:B-1----:R-:W-:Y:S02]  /*11bc0*/  IMAD.SHL.U32 R8, R9, 0x8, RZ ;  /* 0x0000000809087824 */ /* 0x002fe400078e00ff */
        /* <DEDUP_REMOVED lines=99> */
.L_x_14432:
        /* <DEDUP_REMOVED lines=14> */
.L_x_14294:
[----:B------:R-:W-:Y:S05]  /*122e0*/  BSYNC B0 ;  /* 0x0000000000007941 */ /* 0x000fea0003800000 */
.L_x_14293:
[----:B------:R-:W-:Y:S01]  /*122f0*/  NOP ;  /* 0x0000000000007918 */ /* 0x000fe20000000000 */
[----:B------:R-:W-:-:S13]  /*12300*/  PLOP3.LUT P0, PT, PT, PT, PT, 0x80, 0x0 ;  /* 0x000000000000781c */ /* 0x000fda0003f0f070 */
.L_x_14295:
        /* <DEDUP_REMOVED lines=18> */
.L_x_14433:
[----:B------:R-:W-:Y:S05]  /*12430*/  BSYNC B0 ;  /* 0x0000000000007941 */ /* 0x000fea0003800000 */
.L_x_14296:
[----:B------:R-:W-:Y:S01]  /*12440*/  LOP3.LUT P0, RZ, R19, 0x1, RZ, 0xc0, !PT ;  /* 0x0000000113ff7812 */ /* 0x000fe2000780c0ff */
[----:B------:R-:W-:-:S12]  /*12450*/  BSSY B0, `(.L_x_14298) ;  /* 0x000005b000007945 */ /* 0x000fd80003800000 */
[----:B------:R-:W-:Y:S05]  /*12460*/  @!P0 BRA `(.L_x_14299) ;  /* 0x0000000400648947 */ /* 0x000fea0003800000 */
[----:B------:R-:W3:Y:S04]  /*12470*/  LDL R2, [R1+0x10] ;  /* 0x0000100001027983 */ /* 0x000ee80000100800 */
[----:B------:R-:W0:Y:S01]  /*12480*/  LDL R4, [R1+0x18] ;  /* 0x0000180001047983 */ /* 0x000e220000100800 */
[----:B------:R-:W1:Y:S01]  /*12490*/  S2R R3, SR_TID.X ;  /* 0x0000000000037919 */ /* 0x000e620000002100 */
[----:B------:R-:W-:Y:S01]  /*124a0*/  BSSY B1, `(.L_x_14300) ;  /* 0x0000007000017945 */ /* 0x000fe20003800000 */
[----:B-1----:R-:W-:-:S04]  /*124b0*/  LOP3.LUT R3, R3, 0x7f, RZ, 0xc0, !PT ;  /* 0x0000007f03037812 */ /* 0x002fc800078ec0ff */
[----:B------:R-:W-:Y:S01]  /*124c0*/  ISETP.NE.AND P1, PT, R3, RZ, PT ;  /* 0x000000ff0300720c */ /* 0x000fe20003f25270 */
[----:B---3--:R-:W-:Y:S01]  /*124d0*/  IMAD R2, R2, 0x8, R18 ;  /* 0x0000000802027824 */ /* 0x008fe200078e0212 */
[----:B0-----:R-:W-:-:S04]  /*124e0*/  SHF.L.U32 R0, R4, 0x1f, RZ ;  /* 0x0000001f04007819 */ /* 0x001fc800000006ff */
[----:B------:R-:W0:Y:S02]  /*124f0*/  SYNCS.PHASECHK.TRANS64.TRYWAIT P0, [R2+URZ+0x32460], R0 ;  /* 0x03246000020075a7 */ /* 0x000e24000800017f */
[----:B0-----:R-:W-:Y:S05]  /*12500*/  @!P0 BRA `(.L_x_14301) ;  /* 0x0000005800508947 */ /* 0x001fea0003800000 */
.L_x_14434:
[----:B------:R-:W-:Y:S05]  /*12510*/  BSYNC B1 ;  /* 0x0000000000017941 */ /* 0x000fea0003800000 */
.L_x_14300:
        /* <DEDUP_REMOVED lines=9> */
.L_x_14303:
[----:B------:R-:W-:Y:S05]  /*125b0*/  BSYNC B1 ;  /* 0x0000000000017941 */ /* 0x000fea0003800000 */
.L_x_14302:
[----:B0-----:R-:W3:Y:S04]  /*125c0*/  LDL R0, [R1+0x10] ;  /* 0x0000100001007983 */ /* 0x001ee80000100800 */
[----:B------:R-:W4:Y:S04]  /*125d0*/  LDL R4, [R1+0x20] ;  /* 0x0000200001047983 */ /* 0x000f280000100800 */
[----:B------:R-:W4:Y:S01]  /*125e0*/  LDL.LU R3, [R1+0x30] ;  /* 0x0000300001037983 */ /* 0x000f220000300800 */
        /* <DEDUP_REMOVED lines=8> */
[----:B----4-:R-:W-:Y:S02]  /*12670*/  IMAD R3, R3, 0x60, R4 ;  /* 0x0000006003037824 */ /* 0x010fe400078e0204 */
[----:B------:R-:W-:-:S07]  /*12680*/  VIADD R4, R0, 0x400 ;  /* 0x0000040000047836 */ /* 0x000fce0000000000 */
.L_x_14304:
        /* <DEDUP_REMOVED lines=15> */
.L_x_14305:
        /* <DEDUP_REMOVED lines=15> */
.L_x_14306:
        /* <DEDUP_REMOVED lines=15> */
.L_x_14307:
        /* <DEDUP_REMOVED lines=10> */
.L_x_14299:
[----:B------:R-:W-:Y:S05]  /*12a00*/  BSYNC B0 ;  /* 0x0000000000007941 */ /* 0x000fea0003800000 */
.L_x_14298:
        /* <DEDUP_REMOVED lines=55> */
.L_x_14314:
        /* <DEDUP_REMOVED lines=8> */
.L_x_14435:
[----:B------:R-:W-:Y:S05]  /*12e00*/  BSYNC B3 ;  /* 0x0000000000037941 */ /* 0x000fea0003800000 */
.L_x_14315:
        /* <DEDUP_REMOVED lines=9> */
.L_x_14318:
[----:B------:R-:W-:Y:S05]  /*12ea0*/  BSYNC B3 ;  /* 0x0000000000037941 */ /* 0x000fea0003800000 */
.L_x_14317:
        /* <DEDUP_REMOVED lines=13> */
.L_x_14319:
        /* <DEDUP_REMOVED lines=13> */
.L_x_14436:
[----:B------:R-:W-:Y:S05]  /*13050*/  BSYNC B3 ;  /* 0x0000000000037941 */ /* 0x000fea0003800000 */
.L_x_14320:
        /* <DEDUP_REMOVED lines=11> */
.L_x_14323:
[----:B------:R-:W-:Y:S05]  /*13110*/  BSYNC B3 ;  /* 0x0000000000037941 */ /* 0x000fea0003800000 */
.L_x_14322:
        /* <DEDUP_REMOVED lines=10> */
.L_x_14324:
        /* <DEDUP_REMOVED lines=15> */
.L_x_14325:
        /* <DEDUP_REMOVED lines=15> */
.L_x_14326:
        /* <DEDUP_REMOVED lines=15> */
.L_x_14327:
        /* <DEDUP_REMOVED lines=10> */
.L_x_14313:
[----:B------:R-:W-:Y:S05]  /*13530*/  BSYNC B1 ;  /* 0x0000000000017941 */ /* 0x000fea0003800000 */
.L_x_14312:
[----:B------:R-:W2:Y:S02]  /*13540*/  LDL.LU R5, [R1+0x40] ;  /* 0x0000400001057983 */ /* 0x000ea40000300800 */
[----:B--2---:R-:W-:-:S07]  /*13550*/  VIADD R0, R5, 0xfffffffd ;  /* 0xfffffffd05007836 */ /* 0x004fce0000000000 */
.L_x_14311:
[----:B------:R-:W-:Y:S05]  /*13560*/  BSYNC B2 ;  /* 0x0000000000027941 */ /* 0x000fea0003800000 */
.L_x_14310:
[----:B------:R-:W-:Y:S01]  /*13570*/  VIADD R8, R8, 0xfffffffe ;  /* 0xfffffffe08087836 */ /* 0x000fe20000000000 */
[----:B------:R-:W-:-:S04]  /*13580*/  LOP3.LUT R4, RZ, R4, RZ, 0x33, !PT ;  /* 0x00000004ff047212 */ /* 0x000fc800078e33ff */
[----:B------:R-:W-:-:S13]  /*13590*/  ISETP.NE.AND P0, PT, R8, R4, PT ;  /* 0x000000040800720c */ /* 0x000fda0003f05270 */
[----:B------:R-:W-:Y:S05]  /*135a0*/  @!P0 BRA `(.L_x_14309) ;  /* 0x0000001400008947 */ /* 0x000fea0003800000 */
.L_x_14360:
        /* <DEDUP_REMOVED lines=35> */
.L_x_14330:
        /* <DEDUP_REMOVED lines=8> */
.L_x_14437:
[----:B------:R-:W-:Y:S05]  /*13860*/  BSYNC B2 ;  /* 0x0000000000027941 */ /* 0x000fea0003800000 */
.L_x_14331:
        /* <DEDUP_REMOVED lines=9> */
.L_x_14334:
[----:B------:R-:W-:Y:S05]  /*13900*/  BSYNC B2 ;  /* 0x0000000000027941 */ /* 0x000fea0003800000 */
.L_x_14333:
        /* <DEDUP_REMOVED lines=12> */
.L_x_14335:
        /* <DEDUP_REMOVED lines=13> */
.L_x_14438:
[----:B------:R-:W-:Y:S05]  /*13aa0*/  BSYNC B2 ;  /* 0x0000000000027941 */ /* 0x000fea0003800000 */
.L_x_14336:
        /* <DEDUP_REMOVED lines=11> */
.L_x_14339:
[----:B------:R-:W-:Y:S05]  /*13b60*/  BSYNC B2 ;  /* 0x0000000000027941 */ /* 0x000fea0003800000 */
.L_x_14338:
        /* <DEDUP_REMOVED lines=9> */
.L_x_14340:
        /* <DEDUP_REMOVED lines=15> */
.L_x_14341:
        /* <DEDUP_REMOVED lines=15> */
.L_x_14342:
        /* <DEDUP_REMOVED lines=15> */
.L_x_14343:
        /* <DEDUP_REMOVED lines=10> */
.L_x_14329:
[----:B------:R-:W-:Y:S05]  /*13f70*/  BSYNC B1 ;  /* 0x0000000000017941 */ /* 0x000fea0003800000 */
.L_x_14328:
        /* <DEDUP_REMOVED lines=35> */
.L_x_14346:
        /* <DEDUP_REMOVED lines=8> */
.L_x_14439:
[----:B------:R-:W-:Y:S05]  /*14230*/  BSYNC B2 ;  /* 0x0000000000027941 */ /* 0x000fea0003800000 */
.L_x_14347:
        /* <DEDUP_REMOVED lines=9> */
.L_x_14350:
[----:B------:R-:W-:Y:S05]  /*142d0*/  BSYNC B2 ;  /* 0x0000000000027941 */ /* 0x000fea0003800000 */
.L_x_14349:
        /* <DEDUP_REMOVED lines=13> */
.L_x_14351:
        /* <DEDUP_REMOVED lines=13> */
.L_x_14440:
[----:B------:R-:W-:Y:S05]  /*14480*/  BSYNC B2 ;  /* 0x0000000000027941 */ /* 0x000fea0003800000 */
.L_x_14352:
        /* <DEDUP_REMOVED lines=11> */
.L_x_14355:
[----:B------:R-:W-:Y:S05]  /*14540*/  BSYNC B2 ;  /* 0x0000000000027941 */ /* 0x000fea0003800000 */
.L_x_14354:
        /* <DEDUP_REMOVED lines=10> */
.L_x_14356:
        /* <DEDUP_REMOVED lines=15> */
.L_x_14357:
        /* <DEDUP_REMOVED lines=15> */
.L_x_14358:
        /* <DEDUP_REMOVED lines=15> */
.L_x_14359:
        /* <DEDUP_REMOVED lines=10> */
.L_x_14345:
[----:B------:R-:W-:Y:S05]  /*14960*/  BSYNC B1 ;  /* 0x0000000000017941 */ /* 0x000fea0003800000 */
.L_x_14344:
[----:B------:R-:W2:Y:S01]  /*14970*/  LDL R5, [R1+0x24] ;  /* 0x0000240001057983 */ /* 0x000ea20000100800 */
[----:B------:R-:W-:Y:S01]  /*14980*/  VIADD R0, R0, 0xfffffffe ;  /* 0xfffffffe00007836 */ /* 0x000fe20000000000 */
[----:B--2---:R-:W-:-:S13]  /*14990*/  ISETP.GT.AND P0, PT, R6, R5, PT ;  /* 0x000000050600720c */ /* 0x004fda0003f04270 */
[----:B------:R-:W-:Y:S05]  /*149a0*/  @P0 BRA `(.L_x_14360) ;  /* 0xffffffec00000947 */ /* 0x000fea000383ffff */
.L_x_14309:
[----:B------:R-:W-:Y:S05]  /*149b0*/  BSYNC B0 ;  /* 0x0000000000007941 */ /* 0x000fea0003800000 */
.L_x_14308:
[----:B------:R-:W3:Y:S04]  /*149c0*/  LDL.LU R4, [R1+0x10] ;  /* 0x0000100001047983 */ /* 0x000ee80000300800 */
[----:B------:R-:W4:Y:S01]  /*149d0*/  LDL.LU R3, [R1+0x18] ;  /* 0x0000180001037983 */ /* 0x000f220000300800 */
[----:B------:R-:W1:Y:S01]  /*149e0*/  S2R R2, SR_TID.X ;  /* 0x0000000000027919 */ /* 0x000e620000002100 */
[----:B------:R-:W-:Y:S01]  /*149f0*/  BSSY B0, `(.L_x_14361) ;  /* 0x0000016000007945 */ /* 0x000fe20003800000 */
[----:B-1----:R-:W-:-:S04]  /*14a00*/  LOP3.LUT R2, R2, 0x7f, RZ, 0xc0, !PT ;  /* 0x0000007f02027812 */ /* 0x002fc800078ec0ff */
[----:B------:R-:W-:Y:S01]  /*14a10*/  ISETP.NE.AND P1, PT, R2, RZ, PT ;  /* 0x000000ff0200720c */ /* 0x000fe20003f25270 */
[----:B---3--:R-:W-:-:S05]  /*14a20*/  VIADD R0, R4, 0x1 ;  /* 0x0000000104007836 */ /* 0x008fca0000000000 */
[----:B------:R-:W-:-:S04]  /*14a30*/  ISETP.NE.AND P0, PT, R0, 0x2, PT ;  /* 0x000000020000780c */ /* 0x000fc80003f05270 */
[----:B------:R-:W-:-:S04]  /*14a40*/  SEL R2, RZ, 0x1, P0 ;  /* 0x00000001ff027807 */ /* 0x000fc80000000000 */
[----:B----4-:R-:W-:-:S05]  /*14a50*/  LOP3.LUT R3, R3, R2, RZ, 0x3c, !PT ;  /* 0x0000000203037212 */ /* 0x010fca00078e3cff */
[----:B------:R1:W-:Y:S01]  /*14a60*/  STL [R1+0x18], R3 ;  /* 0x0000180301007387 */ /* 0x0003e20000100800 */
[----:B------:R-:W-:Y:S05]  /*14a70*/  @P1 BRA `(.L_x_14362) ;  /* 0x0000000000341947 */ /* 0x000fea0003800000 */
[----:B-1----:R-:W1:Y:S01]  /*14a80*/  S2R R3, SR_LANEID ;  /* 0x0000000000037919 */ /* 0x002e620000000000 */
[----:B------:R-:W-:Y:S02]  /*14a90*/  VOTEU.ANY UR4, UPT, PT ;  /* 0x0000000000047886 */ /* 0x000fe400038e0100 */
[----:B------:R-:W1:Y:S08]  /*14aa0*/  FLO.U32 R4, UR4 ;  /* 0x0000000400047d00 */ /* 0x000e7000080e0000 */
[----:B------:R-:W3:Y:S01]  /*14ab0*/  POPC R5, UR4 ;  /* 0x0000000400057d09 */ /* 0x000ee20008000000 */
[----:B-1----:R-:W-:-:S02]  /*14ac0*/  ISETP.EQ.U32.AND P1, PT, R4, R3, PT ;  /* 0x000000030400720c */ /* 0x002fc40003f22070 */
[----:B------:R-:W3:Y:S11]  /*14ad0*/  LDC.64 R2, c[0x0][0xd60] ;  /* 0x00035800ff027b82 */ /* 0x000ef60000000a00 */
[----:B---3--:R-:W3:Y:S01]  /*14ae0*/  @P1 ATOMG.E.ADD.STRONG.GPU PT, R3, desc[UR38][R2.64], R5 ;  /* 0x00000005020319a8 */ /* 0x008ee200081ee1e6 */
[----:B--2---:R-:W1:Y:S02]  /*14af0*/  S2R R6, SR_LTMASK ;  /* 0x0000000000067919 */ /* 0x004e640000003900 */
[----:B-1----:R-:W-:-:S04]  /*14b00*/  LOP3.LUT R6, R6, UR4, RZ, 0xc0, !PT ;  /* 0x0000000406067c12 */ /* 0x002fc8000f8ec0ff */
[----:B------:R-:W1:Y:S01]  /*14b10*/  POPC R7, R6 ;  /* 0x0000000600077309 */ /* 0x000e620000000000 */
[----:B---3--:R-:W1:Y:S02]  /*14b20*/  SHFL.IDX PT, R4, R3, R4, 0x1f ;  /* 0x00001f0403047589 */ /* 0x008e6400000e0000 */
[----:B-1----:R-:W-:-:S05]  /*14b30*/  IADD3 R2, R4, UR40, R7 ;  /* 0x0000002804027c10 */ /* 0x002fca000fffe007 */
[----:B------:R3:W-:Y:S02]  /*14b40*/  STL [R1], R2 ;  /* 0x0000000201007387 */ /* 0x0007e40000100800 */
.L_x_14362:
[----:B------:R-:W-:Y:S05]  /*14b50*/  BSYNC B0 ;  /* 0x0000000000007941 */ /* 0x000fea0003800000 */
.L_x_14361:
[----:B------:R-:W-:-:S05]  /*14b60*/  SEL R0, R0, RZ, P0 ;  /* 0x000000ff00007207 */ /* 0x000fca0000000000 */
[----:B------:R4:W-:Y:S02]  /*14b70*/  STL [R1+0x10], R0 ;  /* 0x0000100001007387 */ /* 0x0009e40000100800 */
.L_x_14274:
[----:B------:R-:W-:Y:S05]  /*14b80*/  BSYNC B7 ;  /* 0x0000000000077941 */ /* 0x000fea0003800000 */
.L_x_14272:
        /* <DEDUP_REMOVED lines=8> */
[----:B0-2---:R-:W0:Y:S04]  /*14c10*/  LDS.128 R4, [R18+0x324d0] ;  /* 0x0324d00012047984 */ /* 0x005e280000000c00 */
[----:B0-----:R2:W-:Y:S04]  /*14c20*/  STL.64 [R1], R4 ;  /* 0x0000000401007387 */ /* 0x0015e80000100a00 */
[----:B------:R2:W-:Y:S01]  /*14c30*/  STL.64 [R1+0x8], R6 ;  /* 0x0000080601007387 */ /* 0x0005e20000100a00 */
[----:B------:R-:W-:Y:S06]  /*14c40*/  BAR.ARV 0x4, 0x180 ;  /* 0x0106000000007b1d */ /* 0x000fec0000002000 */
[----:B------:R-:W-:Y:S05]  /*14c50*/  BRA `(.L_x_14364) ;  /* 0x0000001000347947 */ /* 0x000fea0003800000 */
.L_x_14363:
[----:B0---4-:R-:W0:Y:S01]  /*14c60*/  S2R R0, SR_TID.X ;  /* 0x0000000000007919 */ /* 0x011e220000002100 */
[----:B------:R-:W-:Y:S01]  /*14c70*/  UMOV UR4, 0xffffffff ;  /* 0xffffffff00047882 */ /* 0x000fe20000000000 */
[----:B0-----:R-:W-:-:S04]  /*14c80*/  LOP3.LUT R16, R0, 0x1f, RZ, 0xc0, !PT ;  /* 0x0000001f00107812 */ /* 0x001fc800078ec0ff */
[----:B------:R-:W-:Y:S01]  /*14c90*/  ISETP.NE.AND P0, PT, R16, 0x1f, PT ;  /* 0x0000001f1000780c */ /* 0x000fe20003f05270 */
[----:B------:R-:W-:-:S12]  /*14ca0*/  BRA.DIV UR4, `(.L_x_14365) ;  /* 0x0000003204f47947 */ /* 0x000fd8000b800000 */
[----:B-1----:R-:W4:Y:S01]  /*14cb0*/  LDL.LU R3, [R1] ;  /* 0x0000000001037983 */ /* 0x002f220000300800 */
[----:B------:R-:W-:-:S03]  /*14cc0*/  ULDC UR4, c[0x0][0xd3c] ;  /* 0x00034f0000047ab9 */ /* 0x000fc60000000800 */
[----:B------:R-:W5:Y:S01]  /*14cd0*/  LDL R4, [R1+0xc] ;  /* 0x00000c0001047983 */ /* 0x000f620000100800 */
[----:B----4-:R-:W-:Y:S02]  /*14ce0*/  IMAD.MOV.U32 R7, RZ, RZ, R3 ;  /* 0x000000ffff077224 */ /* 0x010fe400078e0003 */
[----:B-----5:R-:W-:-:S05]  /*14cf0*/  IMAD.IADD R0, R4, 0x1, R16 ;  /* 0x0000000104007824 */ /* 0x020fca00078e0210 */
[----:B------:R-:W-:-:S13]  /*14d00*/  ISETP.GE.OR P1, PT, R0, UR4, !P0 ;  /* 0x0000000400007c0c */ /* 0x000fda000c726670 */
[----:B---3--:R-:W0:Y:S08]  /*14d10*/  @!P1 LDC.64 R2, c[0x0][0xd80] ;  /* 0x00036000ff029b82 */ /* 0x008e300000000a00 */
[----:B------:R-:W1:Y:S01]  /*14d20*/  @!P1 LDC.64 R4, c[0x0][0xd78] ;  /* 0x00035e00ff049b82 */ /* 0x000e620000000a00 */
[----:B0-----:R-:W-:-:S05]  /*14d30*/  @!P1 IMAD.WIDE R2, R0, 0x4, R2 ;  /* 0x0000000400029825 */ /* 0x001fca00078e0202 */
[----:B--2---:R1:W2:Y:S02]  /*14d40*/  @!P1 LDG.E R6, desc[UR38][R2.64] ;  /* 0x0000002602069981 */ /* 0x0042a4000c1e1900 */
        /* <DEDUP_REMOVED lines=31> */
.L_x_14450:
[----:B------:R-:W-:Y:S02]  /*14f40*/  ULDC UR4, c[0x0][0xd38] ;  /* 0x00034e0000047ab9 */ /* 0x000fe40000000800 */
[----:B------:R-:W-:-:S04]  /*14f50*/  IMAD.U32 R7, RZ, RZ, UR4 ;  /* 0x00000004ff077e24 */ /* 0x000fc8000f8e00ff */
[----:B-1----:R-:W-:-:S04]  /*14f60*/  IMAD R10, R10, R7, RZ ;  /* 0x000000070a0a7224 */ /* 0x002fc800078e02ff */
[----:B------:R-:W-:-:S05]  /*14f70*/  IMAD.IADD R4, R9, 0x1, R10 ;  /* 0x0000000109047824 */ /* 0x000fca00078e020a */
[----:B------:R-:W-:-:S13]  /*14f80*/  ISETP.GT.AND P6, PT, R4, R0, PT ;  /* 0x000000000400720c */ /* 0x000fda0003fc4270 */
[----:B------:R-:W-:Y:S05]  /*14f90*/  @P6 BRA `(.L_x_14366) ;  /* 0x0000000000ac6947 */ /* 0x000fea0003800000 */
.L_x_14369:
        /* <DEDUP_REMOVED lines=37> */
.L_x_14458:
[----:B------:R-:W-:Y:S02]  /*151f0*/  ULDC UR4, c[0x0][0xd38] ;  /* 0x00034e0000047ab9 */ /* 0x000fe40000000800 */
[----:B------:R-:W-:-:S04]  /*15200*/  IMAD.U32 R7, RZ, RZ, UR4 ;  /* 0x00000004ff077e24 */ /* 0x000fc8000f8e00ff */
[----:B-1----:R-:W-:-:S04]  /*15210*/  IMAD R10, R10, R7, RZ ;  /* 0x000000070a0a7224 */ /* 0x002fc800078e02ff */
[----:B------:R-:W-:-:S05]  /*15220*/  IMAD.IADD R4, R10, 0x1, R4 ;  /* 0x000000010a047824 */ /* 0x000fca00078e0204 */
[----:B------:R-:W-:-:S13]  /*15230*/  ISETP.GT.AND P6, PT, R4, R0, PT ;  /* 0x000000000400720c */ /* 0x000fda0003fc4270 */
[----:B------:R-:W-:Y:S05]  /*15240*/  @!P6 BRA `(.L_x_14369) ;  /* 0xfffffffc0054e947 */ /* 0x000fea000383ffff */
.L_x_14366:
        /* <DEDUP_REMOVED lines=12> */
.L_x_14463:
[----:B------:R-:W-:-:S13]  /*15310*/  ISETP.NE.AND P0, PT, R3, RZ, PT ;  /* 0x000000ff0300720c */ /* 0x000fda0003f05270 */
[----:B------:R-:W-:Y:S05]  /*15320*/  @!P0 BRA `(.L_x_14371) ;  /* 0x0000000000148947 */ /* 0x000fea0003800000 */
[----:B------:R-:W-:Y:S01]  /*15330*/  UMOV UR4, 0xffffffff ;  /* 0xffffffff00047882 */ /* 0x000fe20000000000 */
[----:B---3--:R-:W-:Y:S02]  /*15340*/  VIADD R9, R9, 0xffffffff ;  /* 0xffffffff09097836 */ /* 0x008fe40000000000 */
[----:B------:R-:W-:Y:S05]  /*15350*/  BRA.DIV UR4, `(.L_x_14372) ;  /* 0x0000003604e87947 */ /* 0x000fea000b800000 */
[----:B0-----:R0:W2:Y:S02]  /*15360*/  SHFL.IDX PT, R2, R2, R9, 0x1f ;  /* 0x00001f0902027589 */ /* 0x0010a400000e0000 */
.L_x_14466:
[----:B--2---:R-:W-:-:S07]  /*15370*/  IMAD.MOV.U32 R8, RZ, RZ, R2 ;  /* 0x000000ffff087224 */ /* 0x004fce00078e0002 */
.L_x_14371:
        /* <DEDUP_REMOVED lines=62> */
.L_x_14373:
        /* <DEDUP_REMOVED lines=63> */
.L_x_14374:
[----:B-1----:R-:W-:-:S05]  /*15b50*/  LOP3.LUT R3, RZ, R0, RZ, 0x33, !PT ;  /* 0x00000000ff037212 */ /* 0x002fca00078e33ff */
[----:B------:R-:W-:-:S05]  /*15b60*/  IMAD.IADD R0, R4, 0x1, R3 ;  /* 0x0000000104007824 */ /* 0x000fca00078e0203 */
[----:B------:R2:W-:Y:S01]  /*15b70*/  STL [R1+0x4], R0 ;  /* 0x0000040001007387 */ /* 0x0005e20000100800 */
[----:B------:R-:W-:Y:S05]  /*15b80*/  BRA `(.L_x_14375) ;  /* 0x0000000000287947 */ /* 0x000fea0003800000 */
.L_x_14367:
        /* <DEDUP_REMOVED lines=10> */
.L_x_14375:
[----:B01----:R-:W3:Y:S04]  /*15c30*/  LDL R2, [R1+0xc] ;  /* 0x00000c0001027983 */ /* 0x003ee80000100800 */
[----:B------:R-:W4:Y:S04]  /*15c40*/  LDL R3, [R1+0x8] ;  /* 0x0000080001037983 */ /* 0x000f280000100800 */
[----:B------:R-:W5:Y:S04]  /*15c50*/  LDL R4, [R1] ;  /* 0x0000000001047983 */ /* 0x000f680000100800 */
[----:B------:R-:W5:Y:S01]  /*15c60*/  LDL R5, [R1+0x4] ;  /* 0x0000040001057983 */ /* 0x000f620000100800 */
        /* <DEDUP_REMOVED lines=12> */
.L_x_14364:
[----:B----4-:R-:W4:Y:S01]  /*15d30*/  LDL R0, [R1+0xc] ;  /* 0x00000c0001007983 */ /* 0x010f220000100800 */
[----:B------:R-:W-:Y:S02]  /*15d40*/  ULDC UR4, c[0x0][0xd3c] ;  /* 0x00034f0000047ab9 */ /* 0x000fe40000000800 */
[----:B----4-:R-:W-:-:S13]  /*15d50*/  ISETP.GE.AND P0, PT, R0, UR4, PT ;  /* 0x0000000400007c0c */ /* 0x010fda000bf06270 */
[----:B------:R-:W-:Y:S05]  /*15d60*/  @!P0 BRA `(.L_x_14376) ;  /* 0xffffff98008c8947 */ /* 0x000fea000383ffff */
[----:B------:R-:W-:Y:S05]  /*15d70*/  BSYNC B8 ;  /* 0x0000000000087941 */ /* 0x000fea0003800000 */
.L_x_14266:
[----:B---3--:R-:W3:Y:S01]  /*15d80*/  LDL.LU R0, [R1+0x70] ;  /* 0x0000700001007983 */ /* 0x008ee20000300800 */
[----:B------:R-:W-:Y:S01]  /*15d90*/  BSSY B0, `(.L_x_14377) ;  /* 0x000000b000007945 */ /* 0x000fe20003800000 */
[----:B0-2---:R-:W0:Y:S01]  /*15da0*/  S2R R5, SR_CgaCtaId ;  /* 0x0000000000057919 */ /* 0x005e220000008800 */
[----:B---3--:R-:W-:-:S05]  /*15db0*/  VIADD R0, R0, 0x1 ;  /* 0x0000000100007836 */ /* 0x008fca0000000000 */
        /* <DEDUP_REMOVED lines=8> */
.L_x_14467:
[----:B------:R-:W-:Y:S05]  /*15e40*/  BSYNC B0 ;  /* 0x0000000000007941 */ /* 0x000fea0003800000 */
.L_x_14377:
[----:B------:R-:W-:-:S03]  /*15e50*/  UMOV UR4, 0xffffffff ;  /* 0xffffffff00047882 */ /* 0x000fc60000000000 */
[----:B------:R-:W-:Y:S05]  /*15e60*/  BRA.DIV UR4, `(.L_x_14379) ;  /* 0x0000002e04647947 */ /* 0x000fea000b800000 */
[----:B------:R-:W1:Y:S02]  /*15e70*/  S2R R2, SR_TID.X ;  /* 0x0000000000027919 */ /* 0x000e640000002100 */
[----:B-1----:R-:W-:-:S04]  /*15e80*/  SHF.R.U32.HI R2, RZ, 0x5, R2 ;  /* 0x00000005ff027819 */ /* 0x002fc80000011602 */
[----:B------:R-:W-:-:S05]  /*15e90*/  LOP3.LUT R2, R2, 0x3, RZ, 0xc0, !PT ;  /* 0x0000000302027812 */ /* 0x000fca00078ec0ff */
[----:B------:R1:W2:Y:S02]  /*15ea0*/  SHFL.IDX PT, R14, R2, RZ, 0x1f ;  /* 0x00001fff020e7589 */ /* 0x0002a400000e0000 */
.L_x_14470:
[----:B--2---:R-:W-:Y:S01]  /*15eb0*/  ISETP.NE.AND P0, PT, R14, RZ, PT ;  /* 0x000000ff0e00720c */ /* 0x004fe20003f05270 */
[----:B------:R-:W-:-:S12]  /*15ec0*/  BSSY B0, `(.L_x_14380) ;  /* 0x0000027000007945 */ /* 0x000fd80003800000 */
[----:B------:R-:W-:Y:S05]  /*15ed0*/  @P0 BRA `(.L_x_14381) ;  /* 0x0000000000940947 */ /* 0x000fea0003800000 */
[----:B------:R-:W-:-:S03]  /*15ee0*/  UMOV UR4, 0xffffffff ;  /* 0xffffffff00047882 */ /* 0x000fc60000000000 */
[----:B------:R-:W-:Y:S05]  /*15ef0*/  BRA.DIV UR4, `(.L_x_14382) ;  /* 0x0000002e04747947 */ /* 0x000fea000b800000 */
[----:B------:R-:W-:-:S13]  /*15f00*/  ELECT P6, URZ, PT ;  /* 0x00000000003f782f */ /* 0x000fda00038c0000 */
.L_x_14473:
[----:B------:R-:W-:Y:S05]  /*15f10*/  @!P6 BRA `(.L_x_14381) ;  /* 0x000000000084e947 */ /* 0x000fea0003800000 */
[----:B-1----:R-:W2:Y:S02]  /*15f20*/  LDL.LU R2, [R1+0x78] ;  /* 0x0000780001027983 */ /* 0x002ea40000300800 */
[----:B--2---:R-:W-:-:S04]  /*15f30*/  LOP3.LUT R2, R2, 0x2, RZ, 0xfc, !PT ;  /* 0x0000000202027812 */ /* 0x004fc800078efcff */
[----:B------:R-:W-:-:S13]  /*15f40*/  ISETP.NE.AND P2, PT, R2, 0x3, PT ;  /* 0x000000030200780c */ /* 0x000fda0003f45270 */
[----:B------:R-:W-:Y:S05]  /*15f50*/  @!P2 BRA `(.L_x_14383) ;  /* 0x000000000004a947 */ /* 0x000fea0003800000 */
[----:B------:R-:W-:Y:S01]  /*15f60*/  BPT.TRAP 0x1 ;  /* 0x000000040000795c */ /* 0x000fe20000300000 */
.L_x_14383:
        /* <DEDUP_REMOVED lines=14> */
.L_x_14474:
[----:B------:R-:W1:Y:S02]  /*16050*/  SYNCS.PHASECHK.TRANS64.TRYWAIT P0, [R7+URZ], R2 ;  /* 0x00000002070075a7 */ /* 0x000e64000800017f */
[----:B-1----:R-:W-:Y:S05]  /*16060*/  @!P0 BRA `(.L_x_14385) ;  /* 0x0000002c004c8947 */ /* 0x002fea0003800000 */
.L_x_14475:
[----:B------:R-:W-:Y:S05]  /*16070*/  @!P2 BRA `(.L_x_14386) ;  /* 0x000000000004a947 */ /* 0x000fea0003800000 */
[----:B------:R-:W-:Y:S01]  /*16080*/  BPT.TRAP 0x1 ;  /* 0x000000040000795c */ /* 0x000fe20000300000 */
.L_x_14386:
[----:B------:R-:W2:Y:S01]  /*16090*/  LDL.LU R4, [R1+0x10] ;  /* 0x0000100001047983 */ /* 0x000ea20000300800 */
[----:B------:R-:W-:-:S04]  /*160a0*/  VIADD R0, R0, 0x32460 ;  /* 0x0003246000007836 */ /* 0x000fc80000000000 */
[----:B--2---:R-:W-:-:S04]  /*160b0*/  IMAD R4, R4, 0x8, R0 ;  /* 0x0000000804047824 */ /* 0x004fc800078e0200 */
[----:B------:R-:W2:Y:S02]  /*160c0*/  SYNCS.PHASECHK.TRANS64.TRYWAIT P0, [R4+URZ], R5 ;  /* 0x00000005040075a7 */ /* 0x000ea4000800017f */
[----:B--2---:R-:W-:Y:S05]  /*160d0*/  @!P0 BRA `(.L_x_14387) ;  /* 0x0000002c00448947 */ /* 0x004fea0003800000 */
.L_x_14476:
[----:B------:R-:W-:-:S07]  /*160e0*/  IMAD R3, R3, 0x8, R0 ;  /* 0x0000000803037824 */ /* 0x000fce00078e0200 */
.L_x_14388:
[----:B---3--:R3:W4:Y:S02]  /*160f0*/  SYNCS.PHASECHK.TRANS64.TRYWAIT P0, [R3+URZ], R2 ;  /* 0x00000002030075a7 */ /* 0x008724000800017f */
[----:B----4-:R-:W-:Y:S05]  /*16100*/  @!P0 NANOSLEEP.SYNCS 0x989680 ;  /* 0x009896800000895d */ /* 0x010fea0003900000 */
[----:B------:R-:W4:Y:S02]  /*16110*/  @!P0 SYNCS.PHASECHK.TRANS64 P0, [R3+URZ], R2 ;  /* 0x00000002030085a7 */ /* 0x000f24000800007f */
[----:B----4-:R-:W-:Y:S05]  /*16120*/  @!P0 BRA `(.L_x_14388) ;  /* 0xfffffffc00f08947 */ /* 0x010fea000383ffff */
.L_x_14381:
[----:B------:R-:W-:Y:S05]  /*16130*/  BSYNC B0 ;  /* 0x0000000000007941 */ /* 0x000fea0003800000 */
.L_x_14380:
[----:B------:R-:W-:Y:S05]  /*16140*/  EXIT ;  /* 0x000000000000794d */ /* 0x000fea0003800000 */
.L_x_14204:
[----:B0-----:R0:W1:Y:S02]  /*16150*/  SYNCS.PHASECHK.TRANS64.TRYWAIT P0, [R5+URZ+0x32400], R2 ;  /* 0x03240002050075a7 */ /* 0x001064000800017f */
[----:B-1----:R-:W-:Y:S05]  /*16160*/  @!P0 NANOSLEEP.SYNCS 0x989680 ;  /* 0x009896800000895d */ /* 0x002fea0003900000 */
[----:B------:R-:W1:Y:S02]  /*16170*/  @!P0 SYNCS.PHASECHK.TRANS64 P0, [R5+URZ+0x32400], R2 ;  /* 0x03240002050085a7 */ /* 0x000e64000800007f */
[----:B-1----:R-:W-:Y:S05]  /*16180*/  @!P0 BRA `(.L_x_14204) ;  /* 0xfffffffc00f08947 */ /* 0x002fea000383ffff */
[----:B------:R-:W-:Y:S05]  /*16190*/  BRA `(.L_x_14389) ;  /* 0xfffffebc00ac7947 */ /* 0x000fea000383ffff */
.L_x_14208:
[----:B---3--:R3:W4:Y:S02]  /*161a0*/  SYNCS.PHASECHK.TRANS64.TRYWAIT P1, [R0+URZ+0x32430], R3 ;  /* 0x03243003000075a7 */ /* 0x008724000802017f */
[----:B----4-:R-:W-:Y:S05]  /*161b0*/  @!P1 NANOSLEEP.SYNCS 0x989680 ;  /* 0x009896800000995d */ /* 0x010fea0003900000 */
[----:B------:R-:W4:Y:S02]  /*161c0*/  @!P1 SYNCS.PHASECHK.TRANS64 P1, [R0+URZ+0x32430], R3 ;  /* 0x03243003000095a7 */ /* 0x000f24000802007f */
[----:B----4-:R-:W-:Y:S05]  /*161d0*/  @!P1 BRA `(.L_x_14208) ;  /* 0xfffffffc00f09947 */ /* 0x010fea000383ffff */
[----:B------:R-:W-:Y:S05]  /*161e0*/  BRA `(.L_x_14207) ;  /* 0xfffffebc00d47947 */ /* 0x000fea000383ffff */
.L_x_14209:
[----:B----4-:R4:W0:Y:S02]  /*161f0*/  SYNCS.PHASECHK.TRANS64.TRYWAIT P1, [R5+URZ+0x32410], R2 ;  /* 0x03241002050075a7 */ /* 0x010824000802017f */
[----:B0-----:R-:W-:Y:S05]  /*16200*/  @!P1 NANOSLEEP.SYNCS 0x989680 ;  /* 0x009896800000995d */ /* 0x001fea0003900000 */
[----:B------:R-:W0:Y:S02]  /*16210*/  @!P1 SYNCS.PHASECHK.TRANS64 P1, [R5+URZ+0x32410], R2 ;  /* 0x03241002050095a7 */ /* 0x000e24000802007f */
[----:B0-----:R-:W-:Y:S05]  /*16220*/  @!P1 BRA `(.L_x_14209) ;  /* 0xfffffffc00f09947 */ /* 0x001fea000383ffff */
[----:B------:R-:W-:Y:S05]  /*16230*/  BRA `(.L_x_14390) ;  /* 0xfffffec000807947 */ /* 0x000fea000383ffff */
.L_x_14213:
[----:B------:R0:W0:Y:S02]  /*16240*/  SYNCS.PHASECHK.TRANS64.TRYWAIT P1, [R0+URZ+0x32450], R3 ;  /* 0x03245003000075a7 */ /* 0x000024000802017f */
[----:B0-----:R-:W-:Y:S05]  /*16250*/  @!P1 NANOSLEEP.SYNCS 0x989680 ;  /* 0x009896800000995d */ /* 0x001fea0003900000 */
[----:B------:R-:W0:Y:S02]  /*16260*/  @!P1 SYNCS.PHASECHK.TRANS64 P1, [R0+URZ+0x32450], R3 ;  /* 0x03245003000095a7 */ /* 0x000e24000802007f */
[----:B0-----:R-:W-:Y:S05]  /*16270*/  @!P1 BRA `(.L_x_14213) ;  /* 0xfffffffc00f09947 */ /* 0x001fea000383ffff */
[----:B------:R-:W-:Y:S05]  /*16280*/  BRA `(.L_x_14212) ;  /* 0xfffffec0008c7947 */ /* 0x000fea000383ffff */
.L_x_14218:
[----:B-1----:R-:W-:-:S04]  /*16290*/  IMAD.U32 R152, RZ, RZ, UR4 ;  /* 0x00000004ff987e24 */ /* 0x002fc8000f8e00ff */
[----:B------:R1:W2:Y:S03]  /*162a0*/  SYNCS.PHASECHK.TRANS64.TRYWAIT P2, [R152+URZ+0x32430], R13 ;  /* 0x0324300d980075a7 */ /* 0x0002a6000804017f */
[----:B--2---:R-:W-:Y:S05]  /*162b0*/  @!P2 NANOSLEEP.SYNCS 0x989680 ;  /* 0x009896800000a95d */ /* 0x004fea0003900000 */
[----:B------:R-:W2:Y:S02]  /*162c0*/  @!P2 SYNCS.PHASECHK.TRANS64 P2, [R152+URZ+0x32430], R13 ;  /* 0x0324300d9800a5a7 */ /* 0x000ea4000804007f */
[----:B--2---:R-:W-:Y:S05]  /*162d0*/  @!P2 BRA `(.L_x_14218) ;  /* 0xfffffffc00eca947 */ /* 0x004fea000383ffff */
[----:B------:R-:W-:Y:S05]  /*162e0*/  BRA `(.L_x_14217) ;  /* 0xfffffee4002c7947 */ /* 0x000fea000383ffff */
.L_x_14222:
[----:B--2---:R-:W-:-:S04]  /*162f0*/  IMAD.U32 R203, RZ, RZ, UR4 ;  /* 0x00000004ffcb7e24 */ /* 0x004fc8000f8e00ff */
[----:B------:R2:W3:Y:S03]  /*16300*/  SYNCS.PHASECHK.TRANS64.TRYWAIT P2, [R203+URZ+0x32450], R13 ;  /* 0x0324500dcb0075a7 */ /* 0x0004e6000804017f */
[----:B---3--:R-:W-:Y:S05]  /*16310*/  @!P2 NANOSLEEP.SYNCS 0x989680 ;  /* 0x009896800000a95d */ /* 0x008fea0003900000 */
[----:B------:R-:W3:Y:S02]  /*16320*/  @!P2 SYNCS.PHASECHK.TRANS64 P2, [R203+URZ+0x32450], R13 ;  /* 0x0324500dcb00a5a7 */ /* 0x000ee4000804007f */
[----:B---3--:R-:W-:Y:S05]  /*16330*/  @!P2 BRA `(.L_x_14222) ;  /* 0xfffffffc00eca947 */ /* 0x008fea000383ffff */
[----:B------:R-:W-:Y:S05]  /*16340*/  BRA `(.L_x_14221) ;  /* 0xfffffee400a87947 */ /* 0x000fea000383ffff */
.L_x_14228:
[----:B-1----:R-:W-:-:S04]  /*16350*/  IMAD.U32 R152, RZ, RZ, UR4 ;  /* 0x00000004ff987e24 */ /* 0x002fc8000f8e00ff */
[----:B------:R1:W2:Y:S03]  /*16360*/  SYNCS.PHASECHK.TRANS64.TRYWAIT P2, [R152+URZ+0x32430], R13 ;  /* 0x0324300d980075a7 */ /* 0x0002a6000804017f */
[----:B--2---:R-:W-:Y:S05]  /*16370*/  @!P2 NANOSLEEP.SYNCS 0x989680 ;  /* 0x009896800000a95d */ /* 0x004fea0003900000 */
[----:B------:R-:W2:Y:S02]  /*16380*/  @!P2 SYNCS.PHASECHK.TRANS64 P2, [R152+URZ+0x32430], R13 ;  /* 0x0324300d9800a5a7 */ /* 0x000ea4000804007f */
[----:B--2---:R-:W-:Y:S05]  /*16390*/  @!P2 BRA `(.L_x_14228) ;  /* 0xfffffffc00eca947 */ /* 0x004fea000383ffff */
[----:B------:R-:W-:Y:S05]  /*163a0*/  BRA `(.L_x_14227) ;  /* 0xffffff0c00b87947 */ /* 0x000fea000383ffff */
.L_x_14232:
[----:B--2---:R-:W-:-:S04]  /*163b0*/  IMAD.U32 R200, RZ, RZ, UR4 ;  /* 0x00000004ffc87e24 */ /* 0x004fc8000f8e00ff */
[----:B------:R2:W3:Y:S03]  /*163c0*/  SYNCS.PHASECHK.TRANS64.TRYWAIT P2, [R200+URZ+0x32450], R13 ;  /* 0x0324500dc80075a7 */ /* 0x0004e6000804017f */
[----:B---3--:R-:W-:Y:S05]  /*163d0*/  @!P2 NANOSLEEP.SYNCS 0x989680 ;  /* 0x009896800000a95d */ /* 0x008fea0003900000 */
[----:B------:R-:W3:Y:S02]  /*163e0*/  @!P2 SYNCS.PHASECHK.TRANS64 P2, [R200+URZ+0x32450], R13 ;  /* 0x0324500dc800a5a7 */ /* 0x000ee4000804007f */
[----:B---3--:R-:W-:Y:S05]  /*163f0*/  @!P2 BRA `(.L_x_14232) ;  /* 0xfffffffc00eca947 */ /* 0x008fea000383ffff */
[----:B------:R-:W-:Y:S05]  /*16400*/  BRA `(.L_x_14231) ;  /* 0xffffff1000347947 */ /* 0x000fea000383ffff */
.L_x_14280:
        /* <DEDUP_REMOVED lines=11> */
.L_x_14392:
[----:B------:R-:W-:Y:S05]  /*164c0*/  BSYNC B0 ;  /* 0x0000000000007941 */ /* 0x000fea0003800000 */
.L_x_14391:
[----:B------:R-:W-:Y:S05]  /*164d0*/  BRA `(.L_x_14393) ;  /* 0xffffffa0008c7947 */ /* 0x000fea000383ffff */
.L_x_14282:
[----:B------:R-:W-:Y:S01]  /*164e0*/  BSSY B0, `(.L_x_14394) ;  /* 0x0000006000007945 */ /* 0x000fe20003800000 */
[----:B------:R-:W-:-:S07]  /*164f0*/  IMAD.MOV.U32 R15, RZ, RZ, -0x1 ;  /* 0xffffffffff0f7424 */ /* 0x000fce00078e00ff */
[----:B0-2---:R-:W-:Y:S05]  /*16500*/  WARPSYNC.COLLECTIVE R15, `(.L_x_14395) ;  /* 0x000000000f0c7348 */ /* 0x005fea0003c00000 */
[----:B------:R-:W-:Y:S02]  /*16510*/  ELECT P6, UR62, PT ;  /* 0x00000000003e782f */ /* 0x000fe400038c0000 */
[----:B------:R-:W-:Y:S01]  /*16520*/  MOV R14, UR62 ;  /* 0x0000003e000e7c02 */ /* 0x000fe20008000f00 */
[----:B0-2---:R-:W-:Y:S10]  /*16530*/  ENDCOLLECTIVE ;  /* 0x000000000000791b */ /* 0x005ff40003800000 */
.L_x_14395:
[----:B------:R-:W-:Y:S05]  /*16540*/  BSYNC B0 ;  /* 0x0000000000007941 */ /* 0x000fea0003800000 */
.L_x_14394:
[----:B------:R-:W-:Y:S05]  /*16550*/  BRA `(.L_x_14396) ;  /* 0xffffffa000907947 */ /* 0x000fea000383ffff */
.L_x_14284:
[----:B-1----:R1:W3:Y:S02]  /*16560*/  SYNCS.PHASECHK.TRANS64.TRYWAIT P0, [R0+URZ+0x32440], R2 ;  /* 0x03244002000075a7 */ /* 0x0022e4000800017f */
[----:B---3--:R-:W-:Y:S05]  /*16570*/  @!P0 NANOSLEEP.SYNCS 0x989680 ;  /* 0x009896800000895d */ /* 0x008fea0003900000 */
[----:B------:R-:W3:Y:S02]  /*16580*/  @!P0 SYNCS.PHASECHK.TRANS64 P0, [R0+URZ+0x32440], R2 ;  /* 0x03244002000085a7 */ /* 0x000ee4000800007f */
[----:B---3--:R-:W-:Y:S05]  /*16590*/  @!P0 BRA `(.L_x_14284) ;  /* 0xfffffffc00f08947 */ /* 0x008fea000383ffff */
[----:B------:R-:W-:Y:S05]  /*165a0*/  BRA `(.L_x_14397) ;  /* 0xffffffa000f47947 */ /* 0x000fea000383ffff */
.L_x_14288:
        /* <DEDUP_REMOVED lines=9> */
.L_x_14398:
[----:B------:R-:W-:Y:S02]  /*16640*/  IMAD.MOV.U32 R13, RZ, RZ, R3 ;  /* 0x000000ffff0d7224 */ /* 0x000fe400078e0003 */
[----:B------:R-:W-:Y:S01]  /*16650*/  IMAD.MOV.U32 R4, RZ, RZ, R14 ;  /* 0x000000ffff047224 */ /* 0x000fe200078e000e */
[----:B------:R-:W-:-:S07]  /*16660*/  LOP3.LUT R6, R6, 0x7f, RZ, 0xc0, !PT ;  /* 0x0000007f06067812 */ /* 0x000fce00078ec0ff */
[----:B------:R-:W-:Y:S05]  /*16670*/  WARPSYNC.COLLECTIVE R15, `(.L_x_14399) ;  /* 0x000000000f087348 */ /* 0x000fea0003c00000 */
[----:B------:R0:W1:Y:S02]  /*16680*/  SHFL.IDX P6, R14, R13, R12, R11 ;  /* 0x0000000c0d0e7389 */ /* 0x00006400000c000b */
[----:B01----:R-:W-:Y:S01]  /*16690*/  ENDCOLLECTIVE ;  /* 0x000000000000791b */ /* 0x003fe20003800000 */
.L_x_14399:
        /* <DEDUP_REMOVED lines=9> */
.L_x_14400:
[----:B------:R-:W-:Y:S02]  /*16730*/  IMAD.MOV.U32 R13, RZ, RZ, R3 ;  /* 0x000000ffff0d7224 */ /* 0x000fe400078e0003 */
[----:B------:R-:W-:Y:S02]  /*16740*/  IMAD R0, R0, R7, RZ ;  /* 0x0000000700007224 */ /* 0x000fe400078e02ff */
[----:B------:R-:W-:-:S07]  /*16750*/  IMAD.MOV.U32 R7, RZ, RZ, R14 ;  /* 0x000000ffff077224 */ /* 0x000fce00078e000e */
[----:B------:R-:W-:Y:S05]  /*16760*/  WARPSYNC.COLLECTIVE R15, `(.L_x_14401) ;  /* 0x000000000f087348 */ /* 0x000fea0003c00000 */
[----:B------:R0:W1:Y:S02]  /*16770*/  SHFL.IDX P6, R14, R13, R12, R11 ;  /* 0x0000000c0d0e7389 */ /* 0x00006400000c000b */
[----:B01----:R-:W-:Y:S01]  /*16780*/  ENDCOLLECTIVE ;  /* 0x000000000000791b */ /* 0x003fe20003800000 */
.L_x_14401:
        /* <DEDUP_REMOVED lines=10> */
.L_x_14402:
        /* <DEDUP_REMOVED lines=15> */
.L_x_14403:
        /* <DEDUP_REMOVED lines=19> */
.L_x_14404:
        /* <DEDUP_REMOVED lines=10> */
.L_x_14405:
        /* <DEDUP_REMOVED lines=13> */
.L_x_14406:
        /* <DEDUP_REMOVED lines=10> */
.L_x_14407:
        /* <DEDUP_REMOVED lines=13> */
.L_x_14408:
        /* <DEDUP_REMOVED lines=10> */
.L_x_14409:
        /* <DEDUP_REMOVED lines=13> */
.L_x_14410:
        /* <DEDUP_REMOVED lines=10> */
.L_x_14411:
        /* <DEDUP_REMOVED lines=11> */
.L_x_14412:
        /* <DEDUP_REMOVED lines=14> */
.L_x_14413:
[----:B------:R-:W-:Y:S01]  /*170d0*/  IMAD.MOV.U32 R3, RZ, RZ, R14 ;  /* 0x000000ffff037224 */ /* 0x000fe200078e000e */
[----:B------:R-:W-:Y:S06]  /*170e0*/  BRA `(.L_x_14414) ;  /* 0xffffffa400707947 */ /* 0x000fec000383ffff */
.L_x_14292:
[----:B------:R-:W2:Y:S04]  /*170f0*/  LDL.LU R3, [R1+0x34] ;  /* 0x0000340001037983 */ /* 0x000ea80000300800 */
[----:B------:R-:W3:Y:S04]  /*17100*/  LDL.LU R15, [R1+0x4] ;  /* 0x00000400010f7983 */ /* 0x000ee80000300800 */
[----:B------:R-:W4:Y:S04]  /*17110*/  LDL.LU R14, [R1+0x50] ;  /* 0x00005000010e7983 */ /* 0x000f280000300800 */
[----:B------:R-:W5:Y:S04]  /*17120*/  LDL.LU R13, [R1+0x54] ;  /* 0x00005400010d7983 */ /* 0x000f680000300800 */
[----:B------:R-:W5:Y:S04]  /*17130*/  LDL.LU R12, [R1+0x5c] ;  /* 0x00005c00010c7983 */ /* 0x000f680000300800 */
[----:B------:R-:W5:Y:S04]  /*17140*/  LDL.LU R11, [R1+0x60] ;  /* 0x00006000010b7983 */ /* 0x000f680000300800 */
[----:B------:R-:W5:Y:S04]  /*17150*/  LDL.LU R10, [R1+0x64] ;  /* 0x00006400010a7983 */ /* 0x000f680000300800 */
[----:B------:R-:W5:Y:S01]  /*17160*/  LDL.LU R9, [R1+0x68] ;  /* 0x0000680001097983 */ /* 0x000f620000300800 */
[----:B------:R-:W-:Y:S01]  /*17170*/  LOP3.LUT R19, R19, 0xffffffef, RZ, 0xc0, !PT ;  /* 0xffffffef13137812 */ /* 0x000fe200078ec0ff */
[----:B------:R-:W-:Y:S01]  /*17180*/  BSSY B0, `(.L_x_14415) ;  /* 0x0000019000007945 */ /* 0x000fe20003800000 */
[----:B--2---:R-:W-:-:S05]  /*17190*/  IMAD R3, R3, R7, RZ ;  /* 0x0000000703037224 */ /* 0x004fca00078e02ff */
[-C--:B---3--:R-:W-:Y:S01]  /*171a0*/  ISETP.GE.AND P4, PT, R15, R3.reuse, PT ;  /* 0x000000030f00720c */ /* 0x088fe20003f86270 */
[----:B------:R-:W-:Y:S01]  /*171b0*/  IMAD.MOV.U32 R15, RZ, RZ, -0x1 ;  /* 0xffffffffff0f7424 */ /* 0x000fe200078e00ff */
[-C--:B----4-:R-:W-:Y:S02]  /*171c0*/  ISETP.GE.AND P5, PT, R14, R3.reuse, PT ;  /* 0x000000030e00720c */ /* 0x090fe40003fa6270 */
[----:B-----5:R-:W-:Y:S01]  /*171d0*/  ISETP.GE.AND P6, PT, R13, R3, PT ;  /* 0x000000030d00720c */ /* 0x020fe20003fc6270 */
[----:B------:R-:W-:-:S08]  /*171e0*/  IMAD.MOV.U32 R13, RZ, RZ, R0 ;  /* 0x000000ffff0d7224 */ /* 0x000fd000078e0000 */
        /* <DEDUP_REMOVED lines=14> */
[----:B------:R-:W-:-:S07]  /*172d0*/  @P6 LOP3.LUT R19, R19, 0x20, RZ, 0xfc, !PT ;  /* 0x0000002013136812 */ /* 0x000fce00078efcff */
[----:B------:R-:W-:Y:S05]  /*172e0*/  WARPSYNC.COLLECTIVE R15, `(.L_x_14416) ;  /* 0x000000000f087348 */ /* 0x000fea0003c00000 */
[----:B------:R0:W1:Y:S02]  /*172f0*/  SHFL.IDX P6, R14, R13, R12, R11 ;  /* 0x0000000c0d0e7389 */ /* 0x00006400000c000b */
[----:B01----:R-:W-:Y:S01]  /*17300*/  ENDCOLLECTIVE ;  /* 0x000000000000791b */ /* 0x003fe20003800000 */
.L_x_14416:
[----:B------:R-:W-:Y:S05]  /*17310*/  BSYNC B0 ;  /* 0x0000000000007941 */ /* 0x000fea0003800000 */
.L_x_14415:
[----:B------:R0:W5:Y:S01]  /*17320*/  LDL R7, [R1+0x14] ;  /* 0x0000140001077983 */ /* 0x0001620000100800 */
[----:B------:R-:W-:Y:S01]  /*17330*/  IMAD.MOV.U32 R13, RZ, RZ, R2 ;  /* 0x000000ffff0d7224 */ /* 0x000fe200078e0002 */
[----:B------:R-:W-:Y:S01]  /*17340*/  LOP3.LUT R19, R19, 0xfffffeff, RZ, 0xc0, !PT ;  /* 0xfffffeff13137812 */ /* 0x000fe200078ec0ff */
[----:B------:R-:W-:Y:S02]  /*17350*/  IMAD.MOV.U32 R12, RZ, RZ, RZ ;  /* 0x000000ffff0c7224 */ /* 0x000fe400078e00ff */
[----:B------:R-:W-:Y:S01]  /*17360*/  IMAD.MOV.U32 R11, RZ, RZ, 0x181f ;  /* 0x0000181fff0b7424 */ /* 0x000fe200078e00ff */
[----:B------:R-:W-:Y:S01]  /*17370*/  @P5 LOP3.LUT R19, R19, 0x100, RZ, 0xfc, !PT ;  /* 0x0000010013135812 */ /* 0x000fe200078efcff */
[----:B------:R-:W-:Y:S02]  /*17380*/  IMAD.MOV.U32 R15, RZ, RZ, -0x1 ;  /* 0xffffffffff0f7424 */ /* 0x000fe400078e00ff */
[----:B------:R-:W-:Y:S01]  /*17390*/  IMAD.MOV.U32 R4, RZ, RZ, R14 ;  /* 0x000000ffff047224 */ /* 0x000fe200078e000e */
[----:B0-----:R-:W-:-:S13]  /*173a0*/  LOP3.LUT P5, RZ, R19, 0x10, RZ, 0xc0, !PT ;  /* 0x0000001013ff7812 */ /* 0x001fda00078ac0ff */
[----:B-----5:R-:W-:Y:S05]  /*173b0*/  WARPSYNC.COLLECTIVE R15, `(.L_x_14417) ;  /* 0x000000000f087348 */ /* 0x020fea0003c00000 */
[----:B------:R0:W1:Y:S02]  /*173c0*/  SHFL.IDX P6, R14, R13, R12, R11 ;  /* 0x0000000c0d0e7389 */ /* 0x00006400000c000b */
[----:B01---5:R-:W-:Y:S01]  /*173d0*/  ENDCOLLECTIVE ;  /* 0x000000000000791b */ /* 0x023fe20003800000 */
.L_x_14417:
[----:B------:R-:W-:-:S04]  /*173e0*/  LOP3.LUT R19, R19, 0xffffff7f, RZ, 0xc0, !PT ;  /* 0xffffff7f13137812 */ /* 0x000fc800078ec0ff */
[----:B------:R-:W-:-:S04]  /*173f0*/  @P4 LOP3.LUT R19, R19, 0x80, RZ, 0xfc, !PT ;  /* 0x0000008013134812 */ /* 0x000fc800078efcff */
[----:B------:R-:W-:Y:S01]  /*17400*/  LOP3.LUT P4, RZ, R19, 0x8, RZ, 0xc0, !PT ;  /* 0x0000000813ff7812 */ /* 0x000fe2000788c0ff */
        /* <DEDUP_REMOVED lines=9> */
.L_x_14418:
[----:B------:R-:W-:-:S04]  /*174a0*/  @!P5 LOP3.LUT R4, R5, R4, RZ, 0x3c, !PT ;  /* 0x000000040504d212 */ /* 0x000fc800078e3cff */
[----:B------:R-:W-:Y:S01]  /*174b0*/  @!P5 LOP3.LUT R5, R5, R4, RZ, 0x3c, !PT ;  /* 0x000000040505d212 */ /* 0x000fe200078e3cff */
[----:B------:R-:W-:Y:S02]  /*174c0*/  IMAD.MOV.U32 R13, RZ, RZ, R2 ;  /* 0x000000ffff0d7224 */ /* 0x000fe400078e0002 */
[----:B------:R-:W-:-:S07]  /*174d0*/  IMAD.MOV.U32 R6, RZ, RZ, R14 ;  /* 0x000000ffff067224 */ /* 0x000fce00078e000e */
[----:B------:R-:W-:Y:S05]  /*174e0*/  WARPSYNC.COLLECTIVE R15, `(.L_x_14419) ;  /* 0x000000000f087348 */ /* 0x000fea0003c00000 */
[----:B------:R0:W1:Y:S02]  /*174f0*/  SHFL.IDX P6, R14, R13, R12, R11 ;  /* 0x0000000c0d0e7389 */ /* 0x00006400000c000b */
[----:B01----:R-:W-:Y:S01]  /*17500*/  ENDCOLLECTIVE ;  /* 0x000000000000791b */ /* 0x003fe20003800000 */
.L_x_14419:
[----:B------:R-:W-:Y:S02]  /*17510*/  IMAD.MOV.U32 R13, RZ, RZ, R0 ;  /* 0x000000ffff0d7224 */ /* 0x000fe400078e0000 */
[----:B------:R-:W-:Y:S01]  /*17520*/  IMAD.MOV.U32 R12, RZ, RZ, 0x2 ;  /* 0x00000002ff0c7424 */ /* 0x000fe200078e00ff */
        /* <DEDUP_REMOVED lines=8> */
[----:B0-----:R-:W-:-:S05]  /*175b0*/  IMAD.MOV.U32 R4, RZ, RZ, R14 ;  /* 0x000000ffff047224 */ /* 0x001fca00078e000e */
[----:B------:R-:W-:-:S05]  /*175c0*/  @!P4 LEA R4, P6, R8, R4, 0x1 ;  /* 0x000000040804c211 */ /* 0x000fca00078c08ff */
[----:B------:R-:W-:-:S05]  /*175d0*/  @!P4 IMAD.X R5, RZ, RZ, R6, P6 ;  /* 0x000000ffff05c224 */ /* 0x000fca00030e0606 */
[----:B------:R0:W-:Y:S03]  /*175e0*/  @!P4 LDGSTS.E.BYPASS.LTC128B.128 [R7+0x22c00], desc[UR38][R4.64], !P3 ;  /* 0x22c000000407cfae */ /* 0x0001e6000d901d66 */
[----:B0-----:R-:W-:Y:S05]  /*175f0*/  WARPSYNC.COLLECTIVE R15, `(.L_x_14420) ;  /* 0x000000000f087348 */ /* 0x001fea0003c00000 */
[----:B------:R1:W2:Y:S02]  /*17600*/  SHFL.IDX P6, R14, R13, R12, R11 ;  /* 0x0000000c0d0e7389 */ /* 0x0002a400000c000b */
[----:B012---:R-:W-:Y:S01]  /*17610*/  ENDCOLLECTIVE ;  /* 0x000000000000791b */ /* 0x007fe20003800000 */
.L_x_14420:
        /* <DEDUP_REMOVED lines=12> */
.L_x_14421:
        /* <DEDUP_REMOVED lines=12> */
.L_x_14422:
        /* <DEDUP_REMOVED lines=12> */
.L_x_14423:
        /* <DEDUP_REMOVED lines=12> */
.L_x_14424:
        /* <DEDUP_REMOVED lines=12> */
.L_x_14425:
        /* <DEDUP_REMOVED lines=12> */
.L_x_14426:
        /* <DEDUP_REMOVED lines=11> */
.L_x_14427:
        /* <DEDUP_REMOVED lines=16> */
.L_x_14428:
[----:B------:R-:W-:Y:S02]  /*17c50*/  IMAD.MOV.U32 R13, RZ, RZ, R2 ;  /* 0x000000ffff0d7224 */ /* 0x000fe400078e0002 */
[----:B------:R-:W-:-:S07]  /*17c60*/  IMAD.MOV.U32 R6, RZ, RZ, R14 ;  /* 0x000000ffff067224 */ /* 0x000fce00078e000e */
[----:B------:R-:W-:Y:S05]  /*17c70*/  WARPSYNC.COLLECTIVE R15, `(.L_x_14429) ;  /* 0x000000000f087348 */ /* 0x000fea0003c00000 */
[----:B------:R0:W1:Y:S02]  /*17c80*/  SHFL.IDX P6, R14, R13, R12, R11 ;  /* 0x0000000c0d0e7389 */ /* 0x00006400000c000b */
[----:B01----:R-:W-:Y:S01]  /*17c90*/  ENDCOLLECTIVE ;  /* 0x000000000000791b */ /* 0x003fe20003800000 */
.L_x_14429:
[----:B------:R-:W-:Y:S02]  /*17ca0*/  IMAD.MOV.U32 R13, RZ, RZ, R0 ;  /* 0x000000ffff0d7224 */ /* 0x000fe400078e0000 */
[----:B------:R-:W-:Y:S02]  /*17cb0*/  IMAD.MOV.U32 R12, RZ, RZ, 0x7 ;  /* 0x00000007ff0c7424 */ /* 0x000fe400078e00ff */
[----:B------:R-:W-:-:S07]  /*17cc0*/  IMAD.MOV.U32 R4, RZ, RZ, R14 ;  /* 0x000000ffff047224 */ /* 0x000fce00078e000e */
[----:B------:R-:W-:Y:S05]  /*17cd0*/  WARPSYNC.COLLECTIVE R15, `(.L_x_14430) ;  /* 0x000000000f087348 */ /* 0x000fea0003c00000 */
[----:B------:R0:W1:Y:S02]  /*17ce0*/  SHFL.IDX P6, R14, R13, R12, R11 ;  /* 0x0000000c0d0e7389 */ /* 0x00006400000c000b */
[----:B01----:R-:W-:Y:S01]  /*17cf0*/  ENDCOLLECTIVE ;  /* 0x000000000000791b */ /* 0x003fe20003800000 */
.L_x_14430:
        /* <DEDUP_REMOVED lines=14> */
.L_x_14431:
[----:B------:R-:W-:Y:S01]  /*17de0*/  IMAD.MOV.U32 R2, RZ, RZ, R14 ;  /* 0x000000ffff027224 */ /* 0x000fe200078e000e */
[----:B------:R-:W-:Y:S06]  /*17df0*/  BRA `(.L_x_14432) ;  /* 0xffffffa400007947 */ /* 0x000fec000383ffff */
.L_x_14297:
[----:B0-----:R0:W1:Y:S02]  /*17e00*/  SYNCS.PHASECHK.TRANS64.TRYWAIT P0, [R18+URZ+0x32420], R0 ;  /* 0x03242000120075a7 */ /* 0x001064000800017f */
[----:B-1----:R-:W-:Y:S05]  /*17e10*/  @!P0 NANOSLEEP.SYNCS 0x989680 ;  /* 0x009896800000895d */ /* 0x002fea0003900000 */
[----:B------:R-:W1:Y:S02]  /*17e20*/  @!P0 SYNCS.PHASECHK.TRANS64 P0, [R18+URZ+0x32420], R0 ;  /* 0x03242000120085a7 */ /* 0x000e64000800007f */
[----:B-1----:R-:W-:Y:S05]  /*17e30*/  @!P0 BRA `(.L_x_14297) ;  /* 0xfffffffc00f08947 */ /* 0x002fea000383ffff */
[----:B------:R-:W-:Y:S05]  /*17e40*/  BRA `(.L_x_14433) ;  /* 0xffffffa400787947 */ /* 0x000fea000383ffff */
.L_x_14301:
[----:B0-----:R0:W1:Y:S02]  /*17e50*/  SYNCS.PHASECHK.TRANS64.TRYWAIT P0, [R2+URZ+0x32460], R0 ;  /* 0x03246000020075a7 */ /* 0x001064000800017f */
[----:B-1----:R-:W-:Y:S05]  /*17e60*/  @!P0 NANOSLEEP.SYNCS 0x989680 ;  /* 0x009896800000895d */ /* 0x002fea0003900000 */
[----:B------:R-:W1:Y:S02]  /*17e70*/  @!P0 SYNCS.PHASECHK.TRANS64 P0, [R2+URZ+0x32460], R0 ;  /* 0x03246000020085a7 */ /* 0x000e64000800007f */
[----:B-1----:R-:W-:Y:S05]  /*17e80*/  @!P0 BRA `(.L_x_14301) ;  /* 0xfffffffc00f08947 */ /* 0x002fea000383ffff */
[----:B------:R-:W-:Y:S05]  /*17e90*/  BRA `(.L_x_14434) ;  /* 0xffffffa4009c7947 */ /* 0x000fea000383ffff */
.L_x_14316:
[----:B-1----:R1:W2:Y:S02]  /*17ea0*/  SYNCS.PHASECHK.TRANS64.TRYWAIT P0, [R2+URZ+0x32440], R6 ;  /* 0x03244006020075a7 */ /* 0x0022a4000800017f */
[----:B--2---:R-:W-:Y:S05]  /*17eb0*/  @!P0 NANOSLEEP.SYNCS 0x989680 ;  /* 0x009896800000895d */ /* 0x004fea0003900000 */
[----:B------:R-:W2:Y:S02]  /*17ec0*/  @!P0 SYNCS.PHASECHK.TRANS64 P0, [R2+URZ+0x32440], R6 ;  /* 0x03244006020085a7 */ /* 0x000ea4000800007f */
[----:B--2---:R-:W-:Y:S05]  /*17ed0*/  @!P0 BRA `(.L_x_14316) ;  /* 0xfffffffc00f08947 */ /* 0x004fea000383ffff */
[----:B------:R-:W-:Y:S05]  /*17ee0*/  BRA `(.L_x_14435) ;  /* 0xffffffac00c47947 */ /* 0x000fea000383ffff */
.L_x_14321:
[----:B0-----:R0:W2:Y:S02]  /*17ef0*/  SYNCS.PHASECHK.TRANS64.TRYWAIT P0, [R2+URZ+0x32460], R6 ;  /* 0x03246006020075a7 */ /* 0x0010a4000800017f */
[----:B--2---:R-:W-:Y:S05]  /*17f00*/  @!P0 NANOSLEEP.SYNCS 0x989680 ;  /* 0x009896800000895d */ /* 0x004fea0003900000 */
[----:B------:R-:W2:Y:S02]  /*17f10*/  @!P0 SYNCS.PHASECHK.TRANS64 P0, [R2+URZ+0x32460], R6 ;  /* 0x03246006020085a7 */ /* 0x000ea4000800007f */
[----:B--2---:R-:W-:Y:S05]  /*17f20*/  @!P0 BRA `(.L_x_14321) ;  /* 0xfffffffc00f08947 */ /* 0x004fea000383ffff */
[----:B------:R-:W-:Y:S05]  /*17f30*/  BRA `(.L_x_14436) ;  /* 0xffffffb000447947 */ /* 0x000fea000383ffff */
.L_x_14332:
[----:B-1----:R1:W2:Y:S02]  /*17f40*/  SYNCS.PHASECHK.TRANS64.TRYWAIT P0, [R2+URZ+0x32440], R3 ;  /* 0x03244003020075a7 */ /* 0x0022a4000800017f */
[----:B--2---:R-:W-:Y:S05]  /*17f50*/  @!P0 NANOSLEEP.SYNCS 0x989680 ;  /* 0x009896800000895d */ /* 0x004fea0003900000 */
[----:B------:R-:W2:Y:S02]  /*17f60*/  @!P0 SYNCS.PHASECHK.TRANS64 P0, [R2+URZ+0x32440], R3 ;  /* 0x03244003020085a7 */ /* 0x000ea4000800007f */
[----:B--2---:R-:W-:Y:S05]  /*17f70*/  @!P0 BRA `(.L_x_14332) ;  /* 0xfffffffc00f08947 */ /* 0x004fea000383ffff */
[----:B------:R-:W-:Y:S05]  /*17f80*/  BRA `(.L_x_14437) ;  /* 0xffffffb800347947 */ /* 0x000fea000383ffff */
.L_x_14337:
[----:B0-----:R0:W2:Y:S02]  /*17f90*/  SYNCS.PHASECHK.TRANS64.TRYWAIT P0, [R2+URZ+0x32460], R3 ;  /* 0x03246003020075a7 */ /* 0x0010a4000800017f */
[----:B--2---:R-:W-:Y:S05]  /*17fa0*/  @!P0 NANOSLEEP.SYNCS 0x989680 ;  /* 0x009896800000895d */ /* 0x004fea0003900000 */
[----:B------:R-:W2:Y:S02]  /*17fb0*/  @!P0 SYNCS.PHASECHK.TRANS64 P0, [R2+URZ+0x32460], R3 ;  /* 0x03246003020085a7 */ /* 0x000ea4000800007f */
[----:B--2---:R-:W-:Y:S05]  /*17fc0*/  @!P0 BRA `(.L_x_14337) ;  /* 0xfffffffc00f08947 */ /* 0x004fea000383ffff */
[----:B------:R-:W-:Y:S05]  /*17fd0*/  BRA `(.L_x_14438) ;  /* 0xffffffb800b07947 */ /* 0x000fea000383ffff */
.L_x_14348:
[----:B-1----:R1:W2:Y:S02]  /*17fe0*/  SYNCS.PHASECHK.TRANS64.TRYWAIT P0, [R3+URZ+0x32440], R2 ;  /* 0x03244002030075a7 */ /* 0x0022a4000800017f */
[----:B--2---:R-:W-:Y:S05]  /*17ff0*/  @!P0 NANOSLEEP.SYNCS 0x989680 ;  /* 0x009896800000895d */ /* 0x004fea0003900000 */
[----:B------:R-:W2:Y:S02]  /*18000*/  @!P0 SYNCS.PHASECHK.TRANS64 P0, [R3+URZ+0x32440], R2 ;  /* 0x03244002030085a7 */ /* 0x000ea4000800007f */
[----:B--2---:R-:W-:Y:S05]  /*18010*/  @!P0 BRA `(.L_x_14348) ;  /* 0xfffffffc00f08947 */ /* 0x004fea000383ffff */
[----:B------:R-:W-:Y:S05]  /*18020*/  BRA `(.L_x_14439) ;  /* 0xffffffc000807947 */ /* 0x000fea000383ffff */
.L_x_14353:
[----:B--2---:R2:W3:Y:S02]  /*18030*/  SYNCS.PHASECHK.TRANS64.TRYWAIT P0, [R3+URZ+0x32460], R2 ;  /* 0x03246002030075a7 */ /* 0x0044e4000800017f */
[----:B---3--:R-:W-:Y:S05]  /*18040*/  @!P0 NANOSLEEP.SYNCS 0x989680 ;  /* 0x009896800000895d */ /* 0x008fea0003900000 */
[----:B------:R-:W3:Y:S02]  /*18050*/  @!P0 SYNCS.PHASECHK.TRANS64 P0, [R3+URZ+0x32460], R2 ;  /* 0x03246002030085a7 */ /* 0x000ee4000800007f */
[----:B---3--:R-:W-:Y:S05]  /*18060*/  @!P0 BRA `(.L_x_14353) ;  /* 0xfffffffc00f08947 */ /* 0x008fea000383ffff */
[----:B------:R-:W-:Y:S05]  /*18070*/  BRA `(.L_x_14440) ;  /* 0xffffffc400007947 */ /* 0x000fea000383ffff */
.L_x_14365:
[----:B-1----:R-:W4:Y:S01]  /*18080*/  LDL R3, [R1] ;  /* 0x0000000001037983 */ /* 0x002f220000100800 */
[----:B------:R-:W-:Y:S01]  /*18090*/  BSSY B0, `(.L_x_14441) ;  /* 0x0000008000007945 */ /* 0x000fe20003800000 */
[----:B------:R-:W-:Y:S02]  /*180a0*/  IMAD.MOV.U32 R12, RZ, RZ, RZ ;  /* 0x000000ffff0c7224 */ /* 0x000fe400078e00ff */
[----:B------:R-:W-:Y:S02]  /*180b0*/  IMAD.MOV.U32 R11, RZ, RZ, 0x1f ;  /* 0x0000001fff0b7424 */ /* 0x000fe400078e00ff */
[----:B------:R-:W-:Y:S02]  /*180c0*/  IMAD.MOV.U32 R15, RZ, RZ, -0x1 ;  /* 0xffffffffff0f7424 */ /* 0x000fe400078e00ff */
[----:B----4-:R-:W-:-:S07]  /*180d0*/  IMAD.MOV.U32 R13, RZ, RZ, R3 ;  /* 0x000000ffff0d7224 */ /* 0x010fce00078e0003 */
[----:B--23--:R-:W-:Y:S05]  /*180e0*/  WARPSYNC.COLLECTIVE R15, `(.L_x_14442) ;  /* 0x000000000f087348 */ /* 0x00cfea0003c00000 */
[----:B------:R0:W1:Y:S02]  /*180f0*/  SHFL.IDX P6, R14, R13, R12, R11 ;  /* 0x0000000c0d0e7389 */ /* 0x00006400000c000b */
[----:B0123--:R-:W-:Y:S01]  /*18100*/  ENDCOLLECTIVE ;  /* 0x000000000000791b */ /* 0x00ffe20003800000 */
.L_x_14442:
[----:B------:R-:W-:Y:S05]  /*18110*/  BSYNC B0 ;  /* 0x0000000000007941 */ /* 0x000fea0003800000 */
.L_x_14441:
        /* <DEDUP_REMOVED lines=9> */
.L_x_14443:
        /* <DEDUP_REMOVED lines=26> */
.L_x_14444:
        /* <DEDUP_REMOVED lines=8> */
.L_x_14445:
        /* <DEDUP_REMOVED lines=8> */
.L_x_14446:
        /* <DEDUP_REMOVED lines=8> */
.L_x_14447:
        /* <DEDUP_REMOVED lines=8> */
.L_x_14448:
        /* <DEDUP_REMOVED lines=9> */
.L_x_14449:
[----:B------:R-:W-:Y:S01]  /*185e0*/  IMAD.MOV.U32 R10, RZ, RZ, R14 ;  /* 0x000000ffff0a7224 */ /* 0x000fe200078e000e */
[----:B------:R-:W-:Y:S06]  /*185f0*/  BRA `(.L_x_14450) ;  /* 0xffffffc800507947 */ /* 0x000fec000383ffff */
.L_x_14368:
        /* <DEDUP_REMOVED lines=8> */
.L_x_14452:
[----:B------:R-:W-:Y:S05]  /*18680*/  BSYNC B0 ;  /* 0x0000000000007941 */ /* 0x000fea0003800000 */
.L_x_14451:
        /* <DEDUP_REMOVED lines=10> */
.L_x_14453:
        /* <DEDUP_REMOVED lines=8> */
.L_x_14454:
        /* <DEDUP_REMOVED lines=8> */
.L_x_14455:
        /* <DEDUP_REMOVED lines=8> */
.L_x_14456:
        /* <DEDUP_REMOVED lines=9> */
.L_x_14457:
[----:B------:R-:W-:Y:S01]  /*18940*/  IMAD.MOV.U32 R10, RZ, RZ, R14 ;  /* 0x000000ffff0a7224 */ /* 0x000fe200078e000e */
[----:B------:R-:W-:Y:S06]  /*18950*/  BRA `(.L_x_14458) ;  /* 0xffffffc800247947 */ /* 0x000fec000383ffff */
.L_x_14370:
[----:B------:R-:W-:Y:S01]  /*18960*/  BSSY B0, `(.L_x_14459) ;  /* 0x0000006000007945 */ /* 0x000fe20003800000 */
[----:B------:R-:W-:Y:S01]  /*18970*/  PLOP3.LUT P6, PT, P6, PT, PT, 0x8, 0x0 ;  /* 0x000000000000781c */ /* 0x000fe200037ce170 */
[----:B------:R-:W-:-:S12]  /*18980*/  IMAD.MOV.U32 R15, RZ, RZ, -0x1 ;  /* 0xffffffffff0f7424 */ /* 0x000fd800078e00ff */
[----:B0-----:R-:W-:Y:S05]  /*18990*/  WARPSYNC.COLLECTIVE R15, `(.L_x_14460) ;  /* 0x000000000f087348 */ /* 0x001fea0003c00000 */
[----:B------:R-:W-:Y:S01]  /*189a0*/  VOTE.ANY R14, PT, P6 ;  /* 0x00000000000e7806 */ /* 0x000fe200030e0100 */
[----:B0-----:R-:W-:Y:S06]  /*189b0*/  ENDCOLLECTIVE ;  /* 0x000000000000791b */ /* 0x001fec0003800000 */
.L_x_14460:
[----:B------:R-:W-:Y:S05]  /*189c0*/  BSYNC B0 ;  /* 0x0000000000007941 */ /* 0x000fea0003800000 */
.L_x_14459:
        /* <DEDUP_REMOVED lines=10> */
.L_x_14461:
[----:B------:R-:W-:Y:S02]  /*18a70*/  IMAD.MOV.U32 R13, RZ, RZ, R6 ;  /* 0x000000ffff0d7224 */ /* 0x000fe400078e0006 */
[----:B------:R-:W-:-:S07]  /*18a80*/  IMAD.MOV.U32 R4, RZ, RZ, R14 ;  /* 0x000000ffff047224 */ /* 0x000fce00078e000e */
[----:B------:R-:W-:Y:S05]  /*18a90*/  WARPSYNC.COLLECTIVE R15, `(.L_x_14462) ;  /* 0x000000000f087348 */ /* 0x000fea0003c00000 */
[----:B------:R0:W1:Y:S02]  /*18aa0*/  SHFL.IDX P6, R14, R13, R12, R11 ;  /* 0x0000000c0d0e7389 */ /* 0x00006400000c000b */
[----:B01----:R-:W-:Y:S01]  /*18ab0*/  ENDCOLLECTIVE ;  /* 0x000000000000791b */ /* 0x003fe20003800000 */
.L_x_14462:
[----:B------:R-:W-:Y:S02]  /*18ac0*/  IMAD.MOV.U32 R6, RZ, RZ, R14 ;  /* 0x000000ffff067224 */ /* 0x000fe400078e000e */
[----:B------:R-:W-:-:S05]  /*18ad0*/  IMAD.IADD R5, R9, 0x1, R16 ;  /* 0x0000000109057824 */ /* 0x000fca00078e0210 */
[----:B------:R1:W-:Y:S01]  /*18ae0*/  STL [R1+0xc], R5 ;  /* 0x00000c0501007387 */ /* 0x0003e20000100800 */
[----:B------:R-:W-:Y:S05]  /*18af0*/  BRA `(.L_x_14463) ;  /* 0xffffffc800047947 */ /* 0x000fea000383ffff */
.L_x_14372:
        /* <DEDUP_REMOVED lines=8> */
.L_x_14465:
[----:B------:R-:W-:Y:S05]  /*18b80*/  BSYNC B0 ;  /* 0x0000000000007941 */ /* 0x000fea0003800000 */
.L_x_14464:
[----:B------:R-:W-:Y:S01]  /*18b90*/  IMAD.MOV.U32 R2, RZ, RZ, R14 ;  /* 0x000000ffff027224 */ /* 0x000fe200078e000e */
[----:B------:R-:W-:Y:S06]  /*18ba0*/  BRA `(.L_x_14466) ;  /* 0xffffffc400f07947 */ /* 0x000fec000383ffff */
.L_x_14378:
[----:B0-----:R0:W1:Y:S02]  /*18bb0*/  SYNCS.PHASECHK.TRANS64.TRYWAIT P0, [R0+URZ+0x32420], R3 ;  /* 0x03242003000075a7 */ /* 0x001064000800017f */
[----:B-1----:R-:W-:Y:S05]  /*18bc0*/  @!P0 NANOSLEEP.SYNCS 0x989680 ;  /* 0x009896800000895d */ /* 0x002fea0003900000 */
[----:B------:R-:W1:Y:S02]  /*18bd0*/  @!P0 SYNCS.PHASECHK.TRANS64 P0, [R0+URZ+0x32420], R3 ;  /* 0x03242003000085a7 */ /* 0x000e64000800007f */
[----:B-1----:R-:W-:Y:S05]  /*18be0*/  @!P0 BRA `(.L_x_14378) ;  /* 0xfffffffc00f08947 */ /* 0x002fea000383ffff */
[----:B------:R-:W-:Y:S05]  /*18bf0*/  BRA `(.L_x_14467) ;  /* 0xffffffd000907947 */ /* 0x000fea000383ffff */
.L_x_14379:
        /* <DEDUP_REMOVED lines=11> */
.L_x_14469:
[----:B------:R-:W-:Y:S05]  /*18cb0*/  BSYNC B0 ;  /* 0x0000000000007941 */ /* 0x000fea0003800000 */
.L_x_14468:
[----:B------:R-:W-:Y:S05]  /*18cc0*/  BRA `(.L_x_14470) ;  /* 0xffffffd000787947 */ /* 0x000fea000383ffff */
.L_x_14382:
[----:B------:R-:W-:Y:S01]  /*18cd0*/  BSSY B1, `(.L_x_14471) ;  /* 0x0000006000017945 */ /* 0x000fe20003800000 */
[----:B------:R-:W-:-:S07]  /*18ce0*/  IMAD.MOV.U32 R15, RZ, RZ, -0x1 ;  /* 0xffffffffff0f7424 */ /* 0x000fce00078e00ff */
[----:B01----:R-:W-:Y:S05]  /*18cf0*/  WARPSYNC.COLLECTIVE R15, `(.L_x_14472) ;  /* 0x000000000f0c7348 */ /* 0x003fea0003c00000 */
[----:B------:R-:W-:Y:S02]  /*18d00*/  ELECT P6, UR62, PT ;  /* 0x00000000003e782f */ /* 0x000fe400038c0000 */
[----:B------:R-:W-:Y:S01]  /*18d10*/  MOV R14, UR62 ;  /* 0x0000003e000e7c02 */ /* 0x000fe20008000f00 */
[----:B01----:R-:W-:Y:S10]  /*18d20*/  ENDCOLLECTIVE ;  /* 0x000000000000791b */ /* 0x003ff40003800000 */
.L_x_14472:
[----:B------:R-:W-:Y:S05]  /*18d30*/  BSYNC B1 ;  /* 0x0000000000017941 */ /* 0x000fea0003800000 */
.L_x_14471:
[----:B------:R-:W-:Y:S05]  /*18d40*/  BRA `(.L_x_14473) ;  /* 0xffffffd000707947 */ /* 0x000fea000383ffff */
.L_x_14384:
[----:B0-----:R0:W1:Y:S02]  /*18d50*/  SYNCS.PHASECHK.TRANS64.TRYWAIT P0, [R6+URZ], R5 ;  /* 0x00000005060075a7 */ /* 0x001064000800017f */
[----:B-1----:R-:W-:Y:S05]  /*18d60*/  @!P0 NANOSLEEP.SYNCS 0x989680 ;  /* 0x009896800000895d */ /* 0x002fea0003900000 */
[----:B------:R-:W1:Y:S02]  /*18d70*/  @!P0 SYNCS.PHASECHK.TRANS64 P0, [R6+URZ], R5 ;  /* 0x00000005060085a7 */ /* 0x000e64000800007f */
[----:B-1----:R-:W-:Y:S05]  /*18d80*/  @!P0 BRA `(.L_x_14384) ;  /* 0xfffffffc00f08947 */ /* 0x002fea000383ffff */
[----:B------:R-:W-:Y:S05]  /*18d90*/  BRA `(.L_x_14474) ;  /* 0xffffffd000ac7947 */ /* 0x000fea000383ffff */
.L_x_14385:
[----:B-1----:R1:W2:Y:S02]  /*18da0*/  SYNCS.PHASECHK.TRANS64.TRYWAIT P0, [R7+URZ], R2 ;  /* 0x00000002070075a7 */ /* 0x0022a4000800017f */
[----:B--2---:R-:W-:Y:S05]  /*18db0*/  @!P0 NANOSLEEP.SYNCS 0x989680 ;  /* 0x009896800000895d */ /* 0x004fea0003900000 */
[----:B------:R-:W2:Y:S02]  /*18dc0*/  @!P0 SYNCS.PHASECHK.TRANS64 P0, [R7+URZ], R2 ;  /* 0x00000002070085a7 */ /* 0x000ea4000800007f */
[----:B--2---:R-:W-:Y:S05]  /*18dd0*/  @!P0 BRA `(.L_x_14385) ;  /* 0xfffffffc00f08947 */ /* 0x004fea000383ffff */
[----:B------:R-:W-:Y:S05]  /*18de0*/  BRA `(.L_x_14475) ;  /* 0xffffffd000a07947 */ /* 0x000fea000383ffff */
.L_x_14387:
[----:B--2---:R2:W3:Y:S02]  /*18df0*/  SYNCS.PHASECHK.TRANS64.TRYWAIT P0, [R4+URZ], R5 ;  /* 0x00000005040075a7 */ /* 0x0044e4000800017f */
[----:B---3--:R-:W-:Y:S05]  /*18e00*/  @!P0 NANOSLEEP.SYNCS 0x989680 ;  /* 0x009896800000895d */ /* 0x008fea0003900000 */
[----:B------:R-:W3:Y:S02]  /*18e10*/  @!P0 SYNCS.PHASECHK.TRANS64 P0, [R4+URZ], R5 ;  /* 0x00000005040085a7 */ /* 0x000ee4000800007f */
[----:B---3--:R-:W-:Y:S05]  /*18e20*/  @!P0 BRA `(.L_x_14387) ;  /* 0xfffffffc00f08947 */ /* 0x008fea000383ffff */
[----:B------:R-:W-:Y:S05]  /*18e30*/  BRA `(.L_x_14476) ;  /* 0xffffffd000a87947 */ /* 0x000fea000383ffff */
.L_x_14477:
        /* <DEDUP_REMOVED lines=12> */
.L_x_15033:


//--------------------- .text._ZN7cutlass13device_kernelIN5flash11enable_sm90INS1_16FlashAttnFwdSm90INS1_25CollectiveMainloopFwdSm90ILi2EN4cute5tupleIJNS5_1CILi1EEES8_S8_EEENS6_IJNS7_ILi128EEENS7_ILi96EEENS7_ILi64EEEEEELi256ENS_6half_tEfNS_4arch4Sm90ELb1ELb0ELb0ELb1ELb0ELb1ELb1ELb1ELb0ELb1ELb1ELb0EEENS1_21CollectiveEpilogueFwdINS6_IJSA_NS7_ILi256EEESB_EEES9_SE_SG_Li256ELb1ELb1ELb1ELb0EEENS1_36VarlenDynamicPersistentTileSchedulerILi128ELi96ELi256ELi128ELb1ELb1ELb1ELb1ELb1ELb1EEEEEEEEEvNT_6ParamsE --------------------------
	.section	.text._ZN7cutlass13device_kernelIN5flash11enable_sm90INS1_16FlashAttnFwdSm90INS1_25CollectiveMainloopFwdSm90ILi2EN4cute5tupleIJNS5_1CILi1EEES8_S8_EEENS6_IJNS7_ILi128EEENS7_ILi96EEENS7_ILi64EEEEEELi256ENS_6half_tEfNS_4arch4Sm90ELb1ELb0ELb0ELb1ELb0ELb1ELb1ELb1ELb0ELb1ELb1ELb0EEENS1_21CollectiveEpilogueFwdINS6_IJSA_NS7_ILi256EEESB_EEES9_SE_SG_Li256ELb1ELb1ELb1ELb0EEENS1_36VarlenDynamicPersistentTileSchedulerILi128ELi96ELi256ELi128ELb1ELb1ELb1ELb1ELb1ELb1EEEEEEEEEvNT_6ParamsE,"ax",@progbits
	.align	128
.text._ZN7cutlass13device_kernelIN5flash11enable_sm90INS1_16FlashAttnFwdSm90INS1_25CollectiveMainloopFwdSm90ILi2EN4cute5tupleIJNS5_1CILi1EEES8_S8_EEENS6_IJNS7_ILi128EEENS7_ILi96EEENS7_ILi64EEEEEELi256ENS_6half_tEfNS_4arch4Sm90ELb1ELb0ELb0ELb1ELb0ELb1ELb1ELb1ELb0ELb1ELb1ELb0EEENS1_21CollectiveEpilogueFwdINS6_IJSA_NS7_ILi256EEESB_EEES9_SE_SG_Li256ELb1ELb1ELb1ELb0EEENS1_36VarlenDynamicPersistentTileSchedulerILi128ELi96ELi256ELi128ELb1ELb1ELb1ELb1ELb1ELb1EEEEEEEEEvNT_6ParamsE:
        .type           _ZN7cutlass13device_kernelIN5flash11enable_sm90INS1_16FlashAttnFwdSm90INS1_25CollectiveMainloopFwdSm90ILi2EN4cute5tupleIJNS5_1CILi1EEES8_S8_EEENS6_IJNS7_ILi128EEENS7_ILi96EEENS7_ILi64EEEEEELi256ENS_6half_tEfNS_4arch4Sm90ELb1ELb0ELb0ELb1ELb0ELb1ELb1ELb1ELb0ELb1ELb1ELb0EEENS1_21CollectiveEpilogueFwdINS6_IJSA_NS7_ILi256EEESB_EEES9_SE_SG_Li256ELb1ELb1ELb1ELb0EEENS1_36VarlenDynamicPersistentTileSchedulerILi128ELi96ELi256ELi128ELb1ELb1ELb1ELb1ELb1ELb1EEEEEEEEEvNT_6ParamsE,@function
        .size           _ZN7cutlass13device_kernelIN5flash11enable_sm90INS1_16FlashAttnFwdSm90INS1_25CollectiveMainloopFwdSm90ILi2EN4cute5tupleIJNS5_1CILi1EEES8_S8_EEENS6_IJNS7_ILi128EEENS7_ILi96EEENS7_ILi64EEEEEELi256ENS_6half_tEfNS_4arch4Sm90ELb1ELb0ELb0ELb1ELb0ELb1ELb1ELb1ELb0ELb1ELb1ELb0EEENS1_21CollectiveEpilogueFwdINS6_IJSA_NS7_ILi256EEESB_EEES9_SE_SG_Li256ELb1ELb1ELb1ELb0EEENS1_36VarlenDynamicPersistentTileSchedulerILi128ELi96ELi256ELi128ELb1ELb1ELb1ELb1ELb1ELb1EEEEEEEEEvNT_6ParamsE,(.L_x_15034 - _ZN7cutlass13device_kernelIN5flash11enable_sm90INS1_16FlashAttnFwdSm90INS1_25CollectiveMainloopFwdSm90ILi2EN4cute5tupleIJNS5_1CILi1EEES8_S8_EEENS6_IJNS7_ILi128EEENS7_ILi96EEENS7_ILi64EEEEEELi256ENS_6half_tEfNS_4arch4Sm90ELb1ELb0ELb0ELb1ELb0ELb1ELb1ELb1ELb0ELb1ELb1ELb0EEENS1_21CollectiveEpilogueFwdINS6_IJSA_NS7_ILi256EEESB_EEES9_SE_SG_Li256ELb1ELb1ELb1ELb0EEENS1_36VarlenDynamicPersistentTileSchedulerILi128ELi96ELi256ELi128ELb1ELb1ELb1ELb1ELb1ELb1EEEEEEEEEvNT_6ParamsE)
        .other          _ZN7cutlass13device_kernelIN5flash11enable_sm90INS1_16FlashAttnFwdSm90INS1_25CollectiveMainloopFwdSm90ILi2EN4cute5tupleIJNS5_1CILi1EEES8_S8_EEENS6_IJNS7_ILi128EEENS7_ILi96EEENS7_ILi64EEEEEELi256ENS_6half_tEfNS_4arch4Sm90ELb1ELb0ELb0ELb1ELb0ELb1ELb1ELb1ELb0ELb1ELb1ELb0EEENS1_21CollectiveEpilogueFwdINS6_IJSA_NS7_ILi256EEESB_EEES9_SE_SG_Li256ELb1ELb1ELb1ELb0EEENS1_36VarlenDynamicPersistentTileSchedulerILi128ELi96ELi256ELi128ELb1ELb1ELb1ELb1ELb1ELb1EEEEEEEEEvNT_6ParamsE,@"STO_CUDA_ENTRY STV_DEFAULT"
_ZN7cutlass13device_kernelIN5flash11enable_sm90INS1_16FlashAttnFwdSm90INS1_25CollectiveMainloopFwdSm90ILi2EN4cute5tupleIJNS5_1CILi1EEES8_S8_EEENS6_IJNS7_ILi128EEENS7_ILi96EEENS7_ILi64EEEEEELi256ENS_6half_tEfNS_4arch4Sm90ELb1ELb0ELb0ELb1ELb0ELb1ELb1ELb1ELb0ELb1ELb1ELb0EEENS1_21CollectiveEpilogueFwdINS6_IJSA_NS7_ILi256EEESB_EEES9_SE_SG_Li256ELb1ELb1ELb1ELb0EEENS1_36VarlenDynamicPersistentTileSchedulerILi128ELi96ELi256ELi128ELb1ELb1ELb1ELb1ELb1ELb1EEEEEEEEEvNT_6ParamsE:
        /* <DEDUP_REMOVED lines=24> */
.L_x_14479:
[----:B------:R-:W-:Y:S05]  /*0180*/  BSYNC B0 ;  /* 0x0000000000007941 */ /* 0x000fea0003800000 */
.L_x_14478:
        /* <DEDUP_REMOVED lines=43> */
.L_x_14480:
        /* <DEDUP_REMOVED lines=22> */
.L_x_14481:
        /* <DEDUP_REMOVED lines=18> */
.L_x_14482:
        /* <DEDUP_REMOVED lines=22> */
.L_x_14483:
        /* <DEDUP_REMOVED lines=22> */
.L_x_14484:
        /* <DEDUP_REMOVED lines=8> */
.L_x_14487:
[----:B------:R-:W-:-:S08]  /*0a00*/  NOP ;  /* 0x0000000000007918 */ /* 0x000fd00000000000 */
[----:B------:R-:W0:Y:S02]  /*0a10*/  USETMAXREG.TRY_ALLOC.CTAPOOL UP0, 0xf0 ;  /* 0x000000f0000079c8 */ /* 0x000e240008000600 */
[----:B0-----:R-:W-:-:S13]  /*0a20*/  PLOP3.LUT P0, PT, PT, PT, UP0, 0x80, 0x0 ;  /* 0x000000000000781c */ /* 0x001fda0003f0f008 */
[----:B------:R-:W-:Y:S05]  /*0a30*/  @!P0 BRA `(.L_x_14487) ;  /* 0xfffffffc00f08947 */ /* 0x000fea000383ffff */
[----:B------:R-:W2:Y:S01]  /*0a40*/  LDL.LU R0, [R1+0x10] ;  /* 0x0000100001007983 */ /* 0x000ea20000300800 */
[----:B------:R-:W-:Y:S01]  /*0a50*/  SHF.R.U32.HI R2, RZ, 0x7, R6 ;  /* 0x00000007ff027819 */ /* 0x000fe20000011606 */
[----:B------:R-:W0:Y:S01]  /*0a60*/  S2UR UR5, SR_CgaCtaId ;  /* 0x00000000000579c3 */ /* 0x000e220000008800 */
[----:B------:R-:W-:-:S07]  /*0a70*/  UMOV UR4, 0x400 ;  /* 0x0000040000047882 */ /* 0x000fce0000000000 */
[----:B------:R-:W-:Y:S06]  /*0a80*/  BAR.ARV 0x8, 0x180 ;  /* 0x0206000000007b1d */ /* 0x000fec0000002000 */
[----:B------:R-:W-:-:S13]  /*0a90*/  ISETP.NE.AND P0, PT, R2, 0x1, PT ;  /* 0x000000010200780c */ /* 0x000fda0003f05270 */
[----:B------:R-:W-:Y:S06]  /*0aa0*/  @!P0 BAR.ARV 0x9, 0x100 ;  /* 0x0244000000008b1d */ /* 0x000fec0000002000 */
[----:B0-----:R-:W-:Y:S02]  /*0ab0*/  ULEA UR4, UR5, UR4, 0x18 ;  /* 0x0000000405047291 */ /* 0x001fe4000f8ec03f */
[----:B------:R-:W-:Y:S04]  /*0ac0*/  BAR.SYNC.DEFER_BLOCKING 0x5, 0x180 ;  /* 0x0146000000007b1d */ /* 0x000fe80000010000 */
[----:B------:R-:W-:-:S02]  /*0ad0*/  IMAD.U32 R19, RZ, RZ, UR4 ;  /* 0x00000004ff137e24 */ /* 0x000fc4000f8e00ff */
[----:B------:R-:W-:-:S03]  /*0ae0*/  ULDC UR4, c[0x0][0xd3c] ;  /* 0x00034f0000047ab9 */ /* 0x000fc60000000800 */
[----:B------:R-:W0:Y:S01]  /*0af0*/  LDS.128 R12, [R19+0x324d0] ;  /* 0x0324d000130c7984 */ /* 0x000e220000000c00 */
[----:B------:R-:W-:Y:S06]  /*0b00*/  BAR.ARV 0x4, 0x180 ;  /* 0x0106000000007b1d */ /* 0x000fec0000002000 */
[----:B--2---:R-:W-:-:S04]  /*0b10*/  LOP3.LUT R0, R0, 0xffffffef, RZ, 0xc0, !PT ;  /* 0xffffffef00007812 */ /* 0x004fc800078ec0ff */
[----:B------:R-:W-:Y:S02]  /*0b20*/  @P0 LOP3.LUT R0, R0, 0x10, RZ, 0xfc, !PT ;  /* 0x0000001000000812 */ /* 0x000fe400078efcff */
[----:B0-----:R-:W-:-:S03]  /*0b30*/  ISETP.GE.AND P0, PT, R15, UR4, PT ;  /* 0x000000040f007c0c */ /* 0x001fc6000bf06270 */
[----:B------:R0:W-:Y:S10]  /*0b40*/  STL [R1+0x10], R0 ;  /* 0x0000100001007387 */ /* 0x0001f40000100800 */
[----:B0-----:R-:W-:Y:S05]  /*0b50*/  @P0 BRA `(.L_x_14488) ;  /* 0x0000021000340947 */ /* 0x001fea0003800000 */
[----:B------:R-:W-:Y:S01]  /*0b60*/  VIADD R6, R6, 0xffffff80 ;  /* 0xffffff8006067836 */ /* 0x000fe20000000000 */
[----:B------:R-:W-:Y:S01]  /*0b70*/  ULOP3.LUT UR37, UR36, 0x1, URZ, 0xfc, !UPT ;  /* 0x0000000124257892 */ /* 0x000fe2000f8efc3f */
[----:B------:R-:W-:Y:S02]  /*0b80*/  IMAD.MOV.U32 R18, RZ, RZ, RZ ;  /* 0x000000ffff127224 */ /* 0x000fe400078e00ff */
[----:B------:R-:W-:Y:S01]  /*0b90*/  IMAD.MOV.U32 R202, RZ, RZ, RZ ;  /* 0x000000ffffca7224 */ /* 0x000fe200078e00ff */
[----:B------:R-:W-:Y:S01]  /*0ba0*/  SHF.R.S32.HI R3, RZ, 0x1f, R6 ;  /* 0x0000001fff037819 */ /* 0x000fe20000011406 */
[----:B------:R-:W-:-:S03]  /*0bb0*/  IMAD.MOV.U32 R23, RZ, RZ, RZ ;  /* 0x000000ffff177224 */ /* 0x000fc600078e00ff */
        /* <DEDUP_REMOVED lines=14> */
[----:B------:R-:W-:Y:S02]  /*0ca0*/  SHF.R.S32.HI R8, RZ, 0x1f, R10 ;  /* 0x0000001fff087819 */ /* 0x000fe4000001140a */
[----:B------:R-:W-:Y:S02]  /*0cb0*/  LEA.HI R9, R9, R21, RZ, 0x5 ;  /* 0x0000001509097211 */ /* 0x000fe400078f28ff */
[----:B------:R-:W-:Y:S02]  /*0cc0*/  LEA.HI R8, R8, R11, RZ, 0x3 ;  /* 0x0000000b08087211 */ /* 0x000fe400078f18ff */
[----:B------:R-:W-:Y:S02]  /*0cd0*/  LOP3.LUT R4, R4, 0x1ffffffe, RZ, 0xc0, !PT ;  /* 0x1ffffffe04047812 */ /* 0x000fe400078ec0ff */
[----:B------:R-:W-:Y:S01]  /*0ce0*/  LOP3.LUT R12, R8, 0xfffffff8, RZ, 0xc0, !PT ;  /* 0xfffffff8080c7812 */ /* 0x000fe200078ec0ff */
[----:B------:R-:W-:Y:S01]  /*0cf0*/  IMAD.IADD R8, R5, 0x1, -R0 ;  /* 0x0000000105087824 */ /* 0x000fe200078e0a00 */
[-C--:B------:R-:W-:Y:S01]  /*0d00*/  LEA.HI R0, R3, R6.reuse, RZ, 0x5 ;  /* 0x0000000603007211 */ /* 0x080fe200078f28ff */
[----:B------:R-:W-:Y:S01]  /*0d10*/  IMAD.IADD R4, R7, 0x1, -R4 ;  /* 0x0000000107047824 */ /* 0x000fe200078e0a04 */
[----:B------:R-:W-:Y:S01]  /*0d20*/  LEA.HI R3, R3, R6, RZ, 0x3 ;  /* 0x0000000603037211 */ /* 0x000fe200078f18ff */
[----:B------:R-:W-:Y:S01]  /*0d30*/  IMAD.IADD R12, R11, 0x1, -R12 ;  /* 0x000000010b0c7824 */ /* 0x000fe200078e0a0c */
[----:B------:R-:W-:-:S02]  /*0d40*/  SHF.R.S32.HI R9, RZ, 0x5, R9 ;  /* 0x00000005ff097819 */ /* 0x000fc40000011409 */
[----:B------:R-:W-:Y:S02]  /*0d50*/  LOP3.LUT R7, R3, 0xfffffff8, RZ, 0xc0, !PT ;  /* 0xfffffff803077812 */ /* 0x000fe400078ec0ff */
[----:B------:R-:W-:Y:S01]  /*0d60*/  LOP3.LUT R3, R22, 0xfffffffc, RZ, 0xc0, !PT ;  /* 0xfffffffc16037812 */ /* 0x000fe200078ec0ff */
[----:B------:R-:W-:Y:S01]  /*0d70*/  IMAD R9, R9, 0x10, R12 ;  /* 0x0000001009097824 */ /* 0x000fe200078e020c */
[----:B------:R-:W-:Y:S01]  /*0d80*/  SHF.R.S32.HI R22, RZ, 0x2, R22 ;  /* 0x00000002ff167819 */ /* 0x000fe20000011416 */
[----:B------:R-:W-:Y:S01]  /*0d90*/  IMAD.IADD R214, R6, 0x1, -R7 ;  /* 0x0000000106d67824 */ /* 0x000fe200078e0a07 */
[----:B------:R-:W-:Y:S01]  /*0da0*/  LOP3.LUT R5, R2, 0x3fffff0, RZ, 0xc0, !PT ;  /* 0x03fffff002057812 */ /* 0x000fe200078ec0ff */
[----:B------:R-:W-:Y:S01]  /*0db0*/  IMAD R20, R8, 0x40, R9 ;  /* 0x0000004008147824 */ /* 0x000fe200078e0209 */
[----:B------:R-:W-:Y:S01]  /*0dc0*/  SHF.R.S32.HI R16, RZ, 0x5, R0 ;  /* 0x00000005ff107819 */ /* 0x000fe20000011400 */
[----:B------:R-:W-:Y:S01]  /*0dd0*/  VIADD R9, R22, 0x40 ;  /* 0x0000004016097836 */ /* 0x000fe20000000000 */
[----:B------:R-:W-:Y:S01]  /*0de0*/  LOP3.LUT R10, R10, 0x7ffffffc, RZ, 0xc0, !PT ;  /* 0x7ffffffc0a0a7812 */ /* 0x000fe200078ec0ff */
[C---:B------:R-:W-:Y:S01]  /*0df0*/  IMAD.IADD R5, R6.reuse, 0x1, -R5 ;  /* 0x0000000106057824 */ /* 0x040fe200078e0a05 */
[----:B------:R-:W-:Y:S01]  /*0e00*/  MOV R2, RZ ;  /* 0x000000ff00027202 */ /* 0x000fe20000000f00 */
[----:B------:R-:W-:Y:S01]  /*0e10*/  IMAD.IADD R3, R6, 0x1, -R3 ;  /* 0x0000000106037824 */ /* 0x000fe200078e0a03 */
[----:B------:R-:W-:Y:S01]  /*0e20*/  SHF.R.S32.HI R8, RZ, 0x1f, R9 ;  /* 0x0000001fff087819 */ /* 0x000fe20000011409 */
[----:B------:R-:W-:Y:S01]  /*0e30*/  IMAD R5, R16, 0x10, R5 ;  /* 0x0000001010057824 */ /* 0x000fe200078e0205 */
[----:B------:R0:W-:Y:S01]  /*0e40*/  STL [R1+0x34], R16 ;  /* 0x0000341001007387 */ /* 0x0001e20000100800 */
[----:B------:R-:W-:Y:S01]  /*0e50*/  IMAD.SHL.U32 R214, R214, 0x8, RZ ;  /* 0x00000008d6d67824 */ /* 0x000fe200078e00ff */
[----:B------:R-:W-:Y:S01]  /*0e60*/  LEA.HI R0, R3, R3, RZ, 0x1 ;  /* 0x0000000303007211 */ /* 0x000fe200078f08ff */
[----:B------:R-:W-:Y:S01]  /*0e70*/  IMAD R11, R5, 0x8, R4 ;  /* 0x00000008050b7824 */ /* 0x000fe200078e0204 */
[----:B------:R-:W-:Y:S01]  /*0e80*/  LEA.HI R8, R8, R9, RZ, 0x3 ;  /* 0x0000000908087211 */ /* 0x000fe200078f18ff */
[----:B------:R-:W-:Y:S01]  /*0e90*/  IMAD.SHL.U32 R200, R3, 0x4, RZ ;  /* 0x0000000403c87824 */ /* 0x000fe200078e00ff */
[----:B------:R-:W-:Y:S01]  /*0ea0*/  SHF.R.S32.HI R4, RZ, 0x1f, R22 ;  /* 0x0000001fff047819 */ /* 0x000fe20000011416 */
[----:B------:R-:W-:Y:S01]  /*0eb0*/  IMAD.SHL.U32 R4, R9, 0x40, RZ ;  /* 0x0000004009047824 */ /* 0x000fe200078e00ff */
[----:B------:R-:W-:Y:S01]  /*0ec0*/  LOP3.LUT R0, R0, 0x1ffffffe, RZ, 0xc0, !PT ;  /* 0x1ffffffe00007812 */ /* 0x000fe200078ec0ff */
[----:B------:R-:W-:Y:S01]  /*0ed0*/  IMAD.SHL.U32 R8, R8, 0x40, RZ ;  /* 0x0000004008087824 */ /* 0x000fe200078e00ff */
[----:B------:R-:W-:Y:S01]  /*0ee0*/  STL [R1+0x170], R20 ;  /* 0x0001701401007387 */ /* 0x000fe20000100800 */
[----:B0-----:R-:W-:-:S02]  /*0ef0*/  IMAD.SHL.U32 R16, R3, 0x8, RZ ;  /* 0x0000000803107824 */ /* 0x001fc400078e00ff */
[----:B------:R-:W-:Y:S01]  /*0f00*/  IMAD.IADD R0, R3, 0x1, -R0 ;  /* 0x0000000103007824 */ /* 0x000fe200078e0a00 */
[----:B------:R-:W-:Y:S01]  /*0f10*/  LOP3.LUT R3, R4, 0x1c0, RZ, 0xc0, !PT ;  /* 0x000001c004037812 */ /* 0x000fe200078ec0ff */
[----:B------:R-:W-:Y:S01]  /*0f20*/  STL [R1+0x60], RZ ;  /* 0x000060ff01007387 */ /* 0x000fe20000100800 */
[----:B------:R-:W-:Y:S01]  /*0f30*/  SHF.R.S32.HI R4, RZ, 0x1f, R214 ;  /* 0x0000001fff047819 */ /* 0x000fe200000114d6 */
[----:B------:R-:W-:Y:S01]  /*0f40*/  IMAD.IADD R10, R21, 0x1, -R10 ;  /* 0x00000001150a7824 */ /* 0x000fe200078e0a0a */
[----:B------:R-:W-:Y:S01]  /*0f50*/  LOP3.LUT R4, R8, 0xfffffe00, RZ, 0xc0, !PT ;  /* 0xfffffe0008047812 */ /* 0x000fe200078ec0ff */
[----:B------:R-:W-:Y:S01]  /*0f60*/  VIADD R8, R214, 0x80 ;  /* 0x00000080d6087836 */ /* 0x000fe20000000000 */
[----:B------:R-:W-:Y:S01]  /*0f70*/  SHF.R.U32.HI R9, RZ, 0x3, R3 ;  /* 0x00000003ff097819 */ /* 0x000fe20000011603 */
[----:B------:R-:W-:Y:S01]  /*0f80*/  IMAD.SHL.U32 R45, R10, 0x2, RZ ;  /* 0x000000020a2d7824 */ /* 0x000fe200078e00ff */
[----:B------:R-:W-:Y:S01]  /*0f90*/  LOP3.LUT R3, R3, 0x38, R16, 0xf8, !PT ;  /* 0x0000003803037812 */ /* 0x000fe200078ef810 */
[----:B------:R0:W-:Y:S01]  /*0fa0*/  STL [R1+0x38], R4 ;  /* 0x0000380401007387 */ /* 0x0001e20000100800 */
[----:B------:R-:W-:-:S02]  /*0fb0*/  VIADD R12, R214, 0x40 ;  /* 0x00000040d60c7836 */ /* 0x000fc40000000000 */
[C---:B------:R-:W-:Y:S01]  /*0fc0*/  VIADD R44, R45.reuse, 0x8 ;  /* 0x000000082d2c7836 */ /* 0x040fe20000000000 */
[----:B------:R-:W-:Y:S01]  /*0fd0*/  STL [R1+0x2c], R45 ;  /* 0x00002c2d01007387 */ /* 0x000fe20000100800 */
[C---:B------:R-:W-:Y:S01]  /*0fe0*/  VIADD R43, R45.reuse, 0x10 ;  /* 0x000000102d2b7836 */ /* 0x040fe20000000000 */
[C---:B------:R-:W-:Y:S01]  /*0ff0*/  IADD3 R38, R45.reuse, 0x38, RZ ;  /* 0x000000382d267810 */ /* 0x040fe20007ffe0ff */
[C---:B------:R-:W-:Y:S01]  /*1000*/  VIADD R42, R45.reuse, 0x18 ;  /* 0x000000182d2a7836 */ /* 0x040fe20000000000 */
[----:B------:R-:W-:Y:S01]  /*1010*/  SHF.R.S32.HI R12, RZ, 0x1f, R12 ;  /* 0x0000001fff0c7819 */ /* 0x000fe2000001140c */
[C---:B------:R-:W-:Y:S01]  /*1020*/  VIADD R41, R45.reuse, 0x20 ;  /* 0x000000202d297836 */ /* 0x040fe20000000000 */
[----:B0-----:R-:W-:Y:S01]  /*1030*/  LOP3.LUT R4, R4, R3, R9, 0xf6, !PT ;  /* 0x0000000304047212 */ /* 0x001fe200078ef609 */
[----:B------:R-:W-:Y:S01]  /*1040*/  VIADD R40, R45, 0x28 ;  /* 0x000000282d287836 */ /* 0x000fe20000000000 */
[----:B------:R-:W-:Y:S01]  /*1050*/  SHF.R.S32.HI R9, RZ, 0x1f, R8 ;  /* 0x0000001fff097819 */ /* 0x000fe20000011408 */
[----:B------:R-:W-:Y:S01]  /*1060*/  IMAD.SHL.U32 R8, R11, 0x8, RZ ;  /* 0x000000080b087824 */ /* 0x000fe200078e00ff */
[C---:B------:R-:W-:Y:S01]  /*1070*/  IADD3 R10, R45.reuse, 0xe0, RZ ;  /* 0x000000e02d0a7810 */ /* 0x040fe20007ffe0ff */
[----:B------:R-:W-:Y:S01]  /*1080*/  IMAD R3, R4, 0x2, R19 ;  /* 0x0000000204037824 */ /* 0x000fe200078e0213 */
[----:B------:R-:W-:Y:S01]  /*1090*/  SHF.R.S32.HI R4, RZ, 0x1f, R44 ;  /* 0x0000001fff047819 */ /* 0x000fe2000001142c */
[C---:B------:R-:W-:Y:S01]  /*10a0*/  VIADD R39, R45.reuse, 0x30 ;  /* 0x000000302d277836 */ /* 0x040fe20000000000 */
[----:B------:R-:W-:Y:S01]  /*10b0*/  STL [R1+0x174], R8 ;  /* 0x0001740801007387 */ /* 0x000fe20000100800 */
[----:B------:R-:W-:-:S02]  /*10c0*/  VIADD R37, R45, 0x40 ;  /* 0x000000402d257836 */ /* 0x000fc40000000000 */
[C---:B------:R-:W-:Y:S01]  /*10d0*/  VIADD R36, R45.reuse, 0x48 ;  /* 0x000000482d247836 */ /* 0x040fe20000000000 */
[----:B------:R-:W-:Y:S01]  /*10e0*/  STL [R1+0x16c], R3 ;  /* 0x00016c0301007387 */ /* 0x000fe20000100800 */
[C---:B------:R-:W-:Y:S02]  /*10f0*/  VIADD R35, R45.reuse, 0x50 ;  /* 0x000000502d237836 */ /* 0x040fe40000000000 */
[C---:B------:R-:W-:Y:S01]  /*1100*/  VIADD R34, R45.reuse, 0x58 ;  /* 0x000000582d227836 */ /* 0x040fe20000000000 */
[----:B------:R-:W-:Y:S01]  /*1110*/  STL [R1+0xe4], R44 ;  /* 0x0000e42c01007387 */ /* 0x000fe20000100800 */
[C---:B------:R-:W-:Y:S02]  /*1120*/  VIADD R33, R45.reuse, 0x60 ;  /* 0x000000602d217836 */ /* 0x040fe40000000000 */
[C---:B------:R-:W-:Y:S01]  /*1130*/  VIADD R32, R45.reuse, 0x68 ;  /* 0x000000682d207836 */ /* 0x040fe20000000000 */
[----:B------:R0:W-:Y:S01]  /*1140*/  STL [R1+0xe0], R43 ;  /* 0x0000e02b01007387 */ /* 0x0001e20000100800 */
[----:B------:R-:W-:-:S02]  /*1150*/  VIADD R31, R45, 0x70 ;  /* 0x000000702d1f7836 */ /* 0x000fc40000000000 */
[C---:B------:R-:W-:Y:S01]  /*1160*/  VIADD R30, R45.reuse, 0x78 ;  /* 0x000000782d1e7836 */ /* 0x040fe20000000000 */
[----:B------:R-:W-:Y:S01]  /*1170*/  STL [R1+0xdc], R42 ;  /* 0x0000dc2a01007387 */ /* 0x000fe20000100800 */
[C---:B------:R-:W-:Y:S02]  /*1180*/  VIADD R29, R45.reuse, 0x80 ;  /* 0x000000802d1d7836 */ /* 0x040fe40000000000 */
[C---:B------:R-:W-:Y:S01]  /*1190*/  VIADD R28, R45.reuse, 0x88 ;  /* 0x000000882d1c7836 */ /* 0x040fe20000000000 */
[----:B------:R1:W-:Y:S01]  /*11a0*/  STL [R1+0xd8], R41 ;  /* 0x0000d82901007387 */ /* 0x0003e20000100800 */
[C---:B------:R-:W-:Y:S01]  /*11b0*/  VIADD R27, R45.reuse, 0x90 ;  /* 0x000000902d1b7836 */ /* 0x040fe20000000000 */
[----:B0-----:R-:W-:Y:S01]  /*11c0*/  SHF.R.S32.HI R43, RZ, 0x1f, R43 ;  /* 0x0000001fff2b7819 */ /* 0x001fe2000001142b */
[C---:B------:R-:W-:Y:S01]  /*11d0*/  VIADD R26, R45.reuse, 0x98 ;  /* 0x000000982d1a7836 */ /* 0x040fe20000000000 */
[----:B------:R0:W-:Y:S01]  /*11e0*/  STL [R1+0xd4], R40 ;  /* 0x0000d42801007387 */ /* 0x0001e20000100800 */
[----:B------:R-:W-:-:S02]  /*11f0*/  VIADD R25, R45, 0xa0 ;  /* 0x000000a02d197836 */ /* 0x000fc40000000000 */
[C---:B------:R-:W-:Y:S01]  /*1200*/  VIADD R24, R45.reuse, 0xa8 ;  /* 0x000000a82d187836 */ /* 0x040fe20000000000 */
[----:B------:R-:W-:Y:S01]  /*1210*/  STL [R1+0xd0], R39 ;  /* 0x0000d02701007387 */ /* 0x000fe20000100800 */
[----:B------:R-:W-:Y:S01]  /*1220*/  IMAD.MOV.U32 R7, RZ, RZ, R15 ;  /* 0x000000ffff077224 */ /* 0x000fe200078e000f */
[----:B-1----:R-:W-:Y:S01]  /*1230*/  SHF.R.S32.HI R41, RZ, 0x1f, R41 ;  /* 0x0000001fff297819 */ /* 0x002fe20000011429 */
[C---:B------:R-:W-:Y:S01]  /*1240*/  VIADD R21, R45.reuse, 0xb0 ;  /* 0x000000b02d157836 */ /* 0x040fe20000000000 */
[----:B------:R1:W-:Y:S01]  /*1250*/  STL [R1+0xcc], R38 ;  /* 0x0000cc2601007387 */ /* 0x0003e20000100800 */
[----:B------:R-:W-:Y:S01]  /*1260*/  IMAD.MOV.U32 R6, RZ, RZ, R14 ;  /* 0x000000ffff067224 */ /* 0x000fe200078e000e */
[----:B0-----:R-:W-:Y:S01]  /*1270*/  SHF.R.S32.HI R40, RZ, 0x1f, R40 ;  /* 0x0000001fff287819 */ /* 0x001fe20000011428 */
[----:B------:R-:W-:Y:S01]  /*1280*/  VIADD R15, R45, 0xb8 ;  /* 0x000000b82d0f7836 */ /* 0x000fe20000000000 */
[----:B------:R0:W-:Y:S01]  /*1290*/  STL [R1+0xc8], R37 ;  /* 0x0000c82501007387 */ /* 0x0001e20000100800 */
[----:B------:R-:W-:-:S02]  /*12a0*/  IMAD.MOV.U32 R5, RZ, RZ, R13 ;  /* 0x000000ffff057224 */ /* 0x000fc400078e000d */
[C---:B------:R-:W-:Y:S01]  /*12b0*/  VIADD R14, R45.reuse, 0xc0 ;  /* 0x000000c02d0e7836 */ /* 0x040fe20000000000 */
[----:B------:R-:W-:Y:S01]  /*12c0*/  STL [R1+0xc4], R36 ;  /* 0x0000c42401007387 */ /* 0x000fe20000100800 */
[C---:B------:R-:W-:Y:S01]  /*12d0*/  VIADD R13, R45.reuse, 0xc8 ;  /* 0x000000c82d0d7836 */ /* 0x040fe20000000000 */
[----:B-1----:R-:W-:Y:S01]  /*12e0*/  SHF.R.S32.HI R38, RZ, 0x1f, R38 ;  /* 0x0000001fff267819 */ /* 0x002fe20000011426 */
[C---:B------:R-:W-:Y:S01]  /*12f0*/  VIADD R12, R45.reuse, 0xd0 ;  /* 0x000000d02d0c7836 */ /* 0x040fe20000000000 */
[----:B------:R1:W-:Y:S01]  /*1300*/  STL [R1+0xc0], R35 ;  /* 0x0000c02301007387 */ /* 0x0003e20000100800 */
[C---:B------:R-:W-:Y:S01]  /*1310*/  VIADD R11, R45.reuse, 0xd8 ;  /* 0x000000d82d0b7836 */ /* 0x040fe20000000000 */
[----:B0-----:R-:W-:Y:S01]  /*1320*/  SHF.R.S32.HI R37, RZ, 0x1f, R37 ;  /* 0x0000001fff257819 */ /* 0x001fe20000011425 */
[C---:B------:R-:W-:Y:S01]  /*1330*/  VIADD R9, R45.reuse, 0xe8 ;  /* 0x000000e82d097836 */ /* 0x040fe20000000000 */
[----:B------:R0:W-:Y:S01]  /*1340*/  STL [R1+0xbc], R34 ;  /* 0x0000bc2201007387 */ /* 0x0001e20000100800 */
[----:B------:R-:W-:-:S02]  /*1350*/  VIADD R8, R45, 0xf0 ;  /* 0x000000f02d087836 */ /* 0x000fc40000000000 */
[----:B------:R-:W-:Y:S01]  /*1360*/  VIADD R3, R45, 0xf8 ;  /* 0x000000f82d037836 */ /* 0x000fe20000000000 */
[----:B------:R-:W-:Y:S01]  /*1370*/  STL [R1+0xb8], R33 ;  /* 0x0000b82101007387 */ /* 0x000fe20000100800 */
[----:B------:R-:W-:Y:S01]  /*1380*/  IMAD R0, R0, 0x8, R20 ;  /* 0x0000000800007824 */ /* 0x000fe200078e0214 */
[----:B-1----:R-:W-:Y:S01]  /*1390*/  SHF.R.S32.HI R35, RZ, 0x1f, R35 ;  /* 0x0000001fff237819 */ /* 0x002fe20000011423 */
[----:B------:R-:W-:Y:S01]  /*13a0*/  VIADD R203, R200, 0x10 ;  /* 0x00000010c8cb7836 */ /* 0x000fe20000000000 */
[----:B------:R1:W-:Y:S01]  /*13b0*/  STL [R1+0xb4], R32 ;  /* 0x0000b42001007387 */ /* 0x0003e20000100800 */
[----:B0-----:R-:W-:-:S03]  /*13c0*/  SHF.R.S32.HI R34, RZ, 0x1f, R34 ;  /* 0x0000001fff227819 */ /* 0x001fc60000011422 */
[----:B------:R0:W-:Y:S04]  /*13d0*/  STL [R1+0xb0], R31 ;  /* 0x0000b01f01007387 */ /* 0x0001e80000100800 */
[----:B------:R-:W-:Y:S01]  /*13e0*/  STL [R1+0xac], R30 ;  /* 0x0000ac1e01007387 */ /* 0x000fe20000100800 */
[----:B-1----:R-:W-:-:S03]  /*13f0*/  SHF.R.S32.HI R32, RZ, 0x1f, R32 ;  /* 0x0000001fff207819 */ /* 0x002fc60000011420 */
        /* <DEDUP_REMOVED lines=23> */
[----:B------:R2:W-:Y:S01]  /*1570*/  STL [R1+0x168], R4 ;  /* 0x0001680401007387 */ /* 0x0005e20000100800 */
[----:B-1----:R-:W-:-:S03]  /*1580*/  SHF.R.S32.HI R10, RZ, 0x1f, R10 ;  /* 0x0000001fff0a7819 */ /* 0x002fc6000001140a */
[----:B------:R-:W-:Y:S01]  /*1590*/  STL [R1+0x70], R8 ;  /* 0x0000700801007387 */ /* 0x000fe20000100800 */
[----:B0-----:R-:W-:-:S03]  /*15a0*/  SHF.R.S32.HI R9, RZ, 0x1f, R9 ;  /* 0x0000001fff097819 */ /* 0x001fc60000011409 */
[----:B------:R-:W-:Y:S01]  /*15b0*/  STL [R1+0x164], R43 ;  /* 0x0001642b01007387 */ /* 0x000fe20000100800 */
[----:B--2---:R-:W-:-:S03]  /*15c0*/  SHF.R.S32.HI R4, RZ, 0x1f, R42 ;  /* 0x0000001fff047819 */ /* 0x004fc6000001142a */
[----:B------:R0:W-:Y:S04]  /*15d0*/  STL [R1+0x6c], R3 ;  /* 0x00006c0301007387 */ /* 0x0001e80000100800 */
[----:B------:R1:W-:Y:S04]  /*15e0*/  STL [R1+0x160], R4 ;  /* 0x0001600401007387 */ /* 0x0003e80000100800 */
[----:B------:R-:W-:Y:S01]  /*15f0*/  STL [R1+0x15c], R41 ;  /* 0x00015c2901007387 */ /* 0x000fe20000100800 */
[----:B0-----:R-:W-:-:S03]  /*1600*/  SHF.R.S32.HI R3, RZ, 0x1f, R3 ;  /* 0x0000001fff037819 */ /* 0x001fc60000011403 */
[----:B------:R-:W-:Y:S01]  /*1610*/  STL [R1+0x158], R40 ;  /* 0x0001582801007387 */ /* 0x000fe20000100800 */
[----:B-1----:R-:W-:-:S05]  /*1620*/  SHF.R.S32.HI R4, RZ, 0x1f, R39 ;  /* 0x0000001fff047819 */ /* 0x002fca0000011427 */
[----:B------:R0:W-:Y:S04]  /*1630*/  STL [R1+0x154], R4 ;  /* 0x0001540401007387 */ /* 0x0001e80000100800 */
[----:B------:R-:W-:Y:S04]  /*1640*/  STL [R1+0x150], R38 ;  /* 0x0001502601007387 */ /* 0x000fe80000100800 */
[----:B------:R-:W-:Y:S01]  /*1650*/  STL [R1+0x14c], R37 ;  /* 0x00014c2501007387 */ /* 0x000fe20000100800 */
[----:B0-----:R-:W-:-:S05]  /*1660*/  SHF.R.S32.HI R4, RZ, 0x1f, R36 ;  /* 0x0000001fff047819 */ /* 0x001fca0000011424 */
        /* <DEDUP_REMOVED lines=25> */
[----:B------:R1:W-:Y:S04]  /*1800*/  STL [R1+0xfc], R10 ;  /* 0x0000fc0a01007387 */ /* 0x0003e80000100800 */
[----:B------:R1:W-:Y:S01]  /*1810*/  STL [R1+0xf8], R9 ;  /* 0x0000f80901007387 */ /* 0x0003e20000100800 */
[----:B0-----:R-:W-:-:S05]  /*1820*/  SHF.R.S32.HI R4, RZ, 0x1f, R8 ;  /* 0x0000001fff047819 */ /* 0x001fca0000011408 */
[----:B------:R1:W-:Y:S04]  /*1830*/  STL [R1+0xf4], R4 ;  /* 0x0000f40401007387 */ /* 0x0003e80000100800 */
[----:B------:R1:W-:Y:S04]  /*1840*/  STL [R1+0x3c], R0 ;  /* 0x00003c0001007387 */ /* 0x0003e80000100800 */
[----:B------:R1:W-:Y:S02]  /*1850*/  STL [R1+0xf0], R3 ;  /* 0x0000f00301007387 */ /* 0x0003e40000100800 */
.L_x_14650:
[----:B0123--:R-:W0:Y:S02]  /*1860*/  LDC.64 R8, c[0x0][0xd88] ;  /* 0x00036200ff087b82 */ /* 0x00fe240000000a00 */
[----:B0-----:R-:W-:-:S05]  /*1870*/  IMAD.WIDE R8, R7, 0x4, R8 ;  /* 0x0000000407087825 */ /* 0x001fca00078e0208 */
[----:B------:R-:W2:Y:S01]  /*1880*/  LDG.E R33, desc[UR40][R8.64] ;  /* 0x0000002808217981 */ /* 0x000ea2000c1e1900 */
[----:B------:R-:W-:Y:S05]  /*1890*/  YIELD ;  /* 0x0000000000007946 */ /* 0x000fea0003800000 */
[----:B------:R-:W-:Y:S01]  /*18a0*/  ULDC.64 UR4, c[0x0][0xb20] ;  /* 0x0002c80000047ab9 */ /* 0x000fe20000000a00 */
[----:B------:R-:W-:Y:S01]  /*18b0*/  ULDC.64 UR8, c[0x0][0xb10] ;  /* 0x0002c40000087ab9 */ /* 0x000fe20000000a00 */
[----:B------:R-:W-:Y:S01]  /*18c0*/  ISETP.NE.U32.AND P1, PT, RZ, UR4, PT ;  /* 0x00000004ff007c0c */ /* 0x000fe2000bf25070 */
[----:B------:R-:W-:Y:S01]  /*18d0*/  IMAD.MOV.U32 R15, RZ, RZ, RZ ;  /* 0x000000ffff0f7224 */ /* 0x000fe200078e00ff */
[----:B------:R-:W-:Y:S01]  /*18e0*/  ULDC.64 UR6, c[0x0][0xb00] ;  /* 0x0002c00000067ab9 */ /* 0x000fe20000000a00 */
[----:B------:R-:W-:Y:S01]  /*18f0*/  IMAD.MOV.U32 R31, RZ, RZ, RZ ;  /* 0x000000ffff1f7224 */ /* 0x000fe200078e00ff */
[----:B------:R-:W-:-:S02]  /*1900*/  ISETP.NE.AND.EX P1, PT, RZ, UR5, PT, P1 ;  /* 0x00000005ff007c0c */ /* 0x000fc4000bf25310 */
[----:B------:R-:W-:-:S04]  /*1910*/  ISETP.NE.U32.AND P0, PT, RZ, UR6, PT ;  /* 0x00000006ff007c0c */ /* 0x000fc8000bf05070 */
[----:B------:R-:W-:Y:S02]  /*1920*/  ISETP.NE.AND.EX P0, PT, RZ, UR7, PT, P0 ;  /* 0x00000007ff007c0c */ /* 0x000fe4000bf05300 */
[----:B--2---:R-:W-:Y:S01]  /*1930*/  SHF.R.S32.HI R0, RZ, 0x1f, R33 ;  /* 0x0000001fff007819 */ /* 0x004fe20000011421 */
[----:B------:R-:W-:-:S04]  /*1940*/  IMAD.SHL.U32 R35, R33, 0x4, RZ ;  /* 0x0000000421237824 */ /* 0x000fc800078e00ff */
[C---:B------:R-:W-:Y:S01]  /*1950*/  @P1 LEA R10, P2, R33.reuse, UR4, 0x2 ;  /* 0x00000004210a1c11 */ /* 0x040fe2000f8410ff */
[----:B------:R-:W-:Y:S01]  /*1960*/  STL [R1+0x50], R33 ;  /* 0x0000502101007387 */ /* 0x000fe20000100800 */
[C-C-:B------:R-:W-:Y:S02]  /*1970*/  SHF.L.U64.HI R34, R33.reuse, 0x2, R0.reuse ;  /* 0x0000000221227819 */ /* 0x140fe40000010200 */
[----:B------:R-:W-:Y:S01]  /*1980*/  @P1 LEA.HI.X R11, R33, UR5, R0, 0x2, P2 ;  /* 0x00000005210b1c11 */ /* 0x000fe200090f1400 */
[----:B------:R-:W-:Y:S01]  /*1990*/  ULDC UR4, c[0x0][0x288] ;  /* 0x0000a20000047ab9 */ /* 0x000fe20000000800 */
[----:B------:R-:W-:Y:S01]  /*19a0*/  ISETP.NE.U32.AND P2, PT, RZ, UR8, PT ;  /* 0x00000008ff007c0c */ /* 0x000fe2000bf45070 */
[----:B------:R0:W-:Y:S01]  /*19b0*/  STL [R1+0xe8], R0 ;  /* 0x0000e80001007387 */ /* 0x0001e20000100800 */
[----:B------:R-:W-:Y:S02]  /*19c0*/  IADD3 R12, P3, R35, UR6, RZ ;  /* 0x00000006230c7c10 */ /* 0x000fe4000ff7e0ff */
[----:B------:R-:W-:Y:S01]  /*19d0*/  ISETP.NE.AND.EX P2, PT, RZ, UR9, PT, P2 ;  /* 0x00000009ff007c0c */ /* 0x000fe2000bf45320 */
[----:B------:R1:W5:Y:S01]  /*19e0*/  @P1 LDG.E R15, desc[UR40][R10.64] ;  /* 0x000000280a0f1981 */ /* 0x000362000c1e1900 */
[----:B------:R-:W-:-:S03]  /*19f0*/  IADD3.X R13, R34, UR7, RZ, P3, !PT ;  /* 0x00000007220d7c10 */ /* 0x000fc60009ffe4ff */
[----:B------:R1:W-:Y:S01]  /*1a00*/  STL [R1+0x54], R35 ;  /* 0x0000542301007387 */ /* 0x0003e20000100800 */
[----:B0-----:R-:W-:Y:S01]  /*1a10*/  IMAD.U32 R0, RZ, RZ, UR4 ;  /* 0x00000004ff007e24 */ /* 0x001fe2000f8e00ff */
[----:B------:R-:W-:Y:S02]  /*1a20*/  ULDC.64 UR4, c[0x0][0x418] ;  /* 0x0001060000047ab9 */ /* 0x000fe40000000a00 */
[----:B------:R1:W5:Y:S04]  /*1a30*/  @P0 LDG.E R31, desc[UR40][R12.64] ;  /* 0x000000280c1f0981 */ /* 0x000368000c1e1900 */
[----:B------:R-:W-:Y:S01]  /*1a40*/  @P2 IADD3 R8, P1, R35, UR8, RZ ;  /* 0x0000000823082c10 */ /* 0x000fe2000ff3e0ff */
[----:B------:R1:W-:Y:S03]  /*1a50*/  STL [R1+0x58], R34 ;  /* 0x0000582201007387 */ /* 0x0003e60000100800 */
[----:B------:R-:W-:-:S05]  /*1a60*/  @P2 IADD3.X R9, R34, UR9, RZ, P1, !PT ;  /* 0x0000000922092c10 */ /* 0x000fca0008ffe4ff */
[----:B------:R-:W2:Y:S01]  /*1a70*/  @P2 LDG.E R0, desc[UR40][R8.64] ;  /* 0x0000002808002981 */ /* 0x000ea2000c1e1900 */
        /* <DEDUP_REMOVED lines=9> */
[----:B--2---:R1:W-:Y:S01]  /*1b10*/  STL [R1+0x18], R0 ;  /* 0x0000180001007387 */ /* 0x0043e20000100800 */
[----:B----4-:R-:W-:Y:S01]  /*1b20*/  IMAD.MOV.U32 R14, RZ, RZ, R0 ;  /* 0x000000ffff0e7224 */ /* 0x010fe200078e0000 */
[----:B------:R-:W-:Y:S06]  /*1b30*/  @P2 BRA `(.L_x_14489) ;  /* 0x0000000000282947 */ /* 0x000fec0003800000 */
[----:B------:R-:W-:Y:S02]  /*1b40*/  ULDC.64 UR4, c[0x0][0xaf8] ;  /* 0x0002be0000047ab9 */ /* 0x000fe40000000a00 */
[----:B------:R-:W-:-:S04]  /*1b50*/  ISETP.NE.U32.AND P1, PT, RZ, UR4, PT ;  /* 0x00000004ff007c0c */ /* 0x000fc8000bf25070 */
[----:B------:R-:W-:-:S13]  /*1b60*/  ISETP.NE.AND.EX P1, PT, RZ, UR5, PT, P1 ;  /* 0x00000005ff007c0c */ /* 0x000fda000bf25310 */
[----:B------:R-:W-:Y:S05]  /*1b70*/  @!P1 BRA `(.L_x_14489) ;  /* 0x0000000000189947 */ /* 0x000fea0003800000 */
[----:B------:R-:W0:Y:S02]  /*1b80*/  LDC.64 R8, c[0x0][0xaf8] ;  /* 0x0002be00ff087b82 */ /* 0x000e240000000a00 */
[----:B0-----:R-:W-:-:S05]  /*1b90*/  IMAD.WIDE R8, R33, 0x4, R8 ;  /* 0x0000000421087825 */ /* 0x001fca00078e0208 */
[----:B-1----:R-:W2:Y:S04]  /*1ba0*/  LDG.E R0, desc[UR40][R8.64] ;  /* 0x0000002808007981 */ /* 0x002ea8000c1e1900 */
[----:B------:R-:W2:Y:S02]  /*1bb0*/  LDG.E R3, desc[UR40][R8.64+0x4] ;  /* 0x0000042808037981 */ /* 0x000ea4000c1e1900 */
[----:B--2---:R-:W-:-:S05]  /*1bc0*/  IMAD.IADD R14, R3, 0x1, -R0 ;  /* 0x00000001030e7824 */ /* 0x004fca00078e0a00 */
[----:B------:R0:W-:Y:S02]  /*1bd0*/  STL [R1+0x18], R14 ;  /* 0x0000180e01007387 */ /* 0x0001e40000100800 */
.L_x_14489:
[C---:B------:R-:W-:Y:S01]  /*1be0*/  LOP3.LUT R32, R6.reuse, 0xffff, RZ, 0xc0, !PT ;  /* 0x0000ffff06207812 */ /* 0x040fe200078ec0ff */
[----:B------:R-:W-:Y:S01]  /*1bf0*/  ULDC.64 UR4, c[0x0][0xb18] ;  /* 0x0002c60000047ab9 */ /* 0x000fe20000000a00 */
[C---:B------:R-:W-:Y:S02]  /*1c00*/  LOP3.LUT R3, R6.reuse, 0xff000000, RZ, 0xc0, !PT ;  /* 0xff00000006037812 */ /* 0x040fe400078ec0ff */
[----:B------:R-:W-:Y:S01]  /*1c10*/  ISETP.NE.U32.AND P1, PT, RZ, UR4, PT ;  /* 0x00000004ff007c0c */ /* 0x000fe2000bf25070 */
[----:B------:R2:W-:Y:S01]  /*1c20*/  STL [R1+0x48], R32 ;  /* 0x0000482001007387 */ /* 0x0005e20000100800 */
[----:B-1----:R-:W-:Y:S02]  /*1c30*/  LOP3.LUT R0, R6, 0xff0000, RZ, 0xc0, !PT ;  /* 0x00ff000006007812 */ /* 0x002fe400078ec0ff */
[----:B------:R-:W-:Y:S02]  /*1c40*/  ISETP.NE.AND.EX P1, PT, RZ, UR5, PT, P1 ;  /* 0x00000005ff007c0c */ /* 0x000fe4000bf25310 */
[----:B------:R-:W-:-:S04]  /*1c50*/  SHF.R.U32.HI R3, RZ, 0x8, R3 ;  /* 0x00000008ff037819 */ /* 0x000fc80000011603 */
[----:B------:R-:W-:-:S07]  /*1c60*/  LEA.HI R10, R0, R3, RZ, 0x10 ;  /* 0x00000003000a7211 */ /* 0x000fce00078f80ff */
[----:B--2---:R-:W-:Y:S05]  /*1c70*/  @!P1 BRA `(.L_x_14490) ;  /* 0x0000000000109947 */ /* 0x004fea0003800000 */
[----:B------:R-:W-:-:S04]  /*1c80*/  IADD3 R6, P0, R35, UR4, RZ ;  /* 0x0000000423067c10 */ /* 0x000fc8000ff1e0ff */
[----:B------:R-:W-:-:S05]  /*1c90*/  IADD3.X R7, R34, UR5, RZ, P0, !PT ;  /* 0x0000000522077c10 */ /* 0x000fca00087fe4ff */
[----:B------:R1:W5:Y:S01]  /*1ca0*/  LDG.E R30, desc[UR40][R6.64] ;  /* 0x00000028061e7981 */ /* 0x000362000c1e1900 */
[----:B------:R-:W-:Y:S05]  /*1cb0*/  BRA `(.L_x_14491) ;  /* 0x0000000000107947 */ /* 0x000fea0003800000 */
.L_x_14490:
[----:B------:R-:W-:Y:S05]  /*1cc0*/  @!P0 BRA `(.L_x_14491) ;  /* 0x00000000000c8947 */ /* 0x000fea0003800000 */
[----:B------:R-:W2:Y:S04]  /*1cd0*/  LDG.E R3, desc[UR40][R12.64] ;  /* 0x000000280c037981 */ /* 0x000ea8000c1e1900 */
[----:B------:R-:W2:Y:S02]  /*1ce0*/  LDG.E R30, desc[UR40][R12.64+0x4] ;  /* 0x000004280c1e7981 */ /* 0x000ea4000c1e1900 */
[----:B--2---:R-:W-:-:S07]  /*1cf0*/  IMAD.IADD R30, R30, 0x1, -R3 ;  /* 0x000000011e1e7824 */ /* 0x004fce00078e0a03 */
.L_x_14491:
[----:B------:R-:W-:Y:S01]  /*1d00*/  ULDC.64 UR4, c[0x0][0xb08] ;  /* 0x0002c20000047ab9 */ /* 0x000fe20000000a00 */
[----:B------:R-:W2:Y:S01]  /*1d10*/  LDC R4, c[0x0][0x448] ;  /* 0x00011200ff047b82 */ /* 0x000ea20000000800 */
[----:B------:R-:W-:-:S04]  /*1d20*/  ISETP.NE.U32.AND P0, PT, RZ, UR4, PT ;  /* 0x00000004ff007c0c */ /* 0x000fc8000bf05070 */
[----:B------:R-:W-:Y:S01]  /*1d30*/  ISETP.NE.AND.EX P0, PT, RZ, UR5, PT, P0 ;  /* 0x00000005ff007c0c */ /* 0x000fe2000bf05300 */
[----:B------:R-:W-:-:S12]  /*1d40*/  ULDC.64 UR4, c[0x0][0xb28] ;  /* 0x0002ca0000047ab9 */ /* 0x000fd80000000a00 */
[----:B-1----:R-:W1:Y:S02]  /*1d50*/  @P0 LDC.64 R6, c[0x0][0xb08] ;  /* 0x0002c200ff060b82 */ /* 0x002e640000000a00 */
[----:B-1----:R-:W-:-:S05]  /*1d60*/  @P0 IMAD.WIDE R6, R33, 0x4, R6 ;  /* 0x0000000421060825 */ /* 0x002fca00078e0206 */
[----:B------:R-:W3:Y:S04]  /*1d70*/  @P0 LDG.E R0, desc[UR40][R6.64] ;  /* 0x0000002806000981 */ /* 0x000ee8000c1e1900 */
[----:B------:R1:W3:Y:S01]  /*1d80*/  @P0 LDG.E R3, desc[UR40][R6.64+0x4] ;  /* 0x0000042806030981 */ /* 0x0002e2000c1e1900 */
[----:B------:R-:W-:Y:S01]  /*1d90*/  ISETP.NE.U32.AND P1, PT, RZ, UR4, PT ;  /* 0x00000004ff007c0c */ /* 0x000fe2000bf25070 */
[----:B-----5:R-:W-:-:S03]  /*1da0*/  IMAD.MOV.U32 R152, RZ, RZ, R30 ;  /* 0x000000ffff987224 */ /* 0x020fc600078e001e */
[----:B------:R-:W-:-:S13]  /*1db0*/  ISETP.NE.AND.EX P1, PT, RZ, UR5, PT, P1 ;  /* 0x00000005ff007c0c */ /* 0x000fda000bf25310 */
[----:B------:R-:W-:-:S04]  /*1dc0*/  @P1 IADD3 R8, P2, R35, UR4, RZ ;  /* 0x0000000423081c10 */ /* 0x000fc8000ff5e0ff */
[----:B------:R-:W-:-:S05]  /*1dd0*/  @P1 IADD3.X R9, R34, UR5, RZ, P2, !PT ;  /* 0x0000000522091c10 */ /* 0x000fca00097fe4ff */
[----:B------:R4:W5:Y:S01]  /*1de0*/  @P1 LDG.E R152, desc[UR40][R8.64] ;  /* 0x0000002808981981 */ /* 0x000962000c1e1900 */
[----:B--2---:R-:W-:Y:S01]  /*1df0*/  ISETP.NE.AND P1, PT, R4, 0x1, PT ;  /* 0x000000010400780c */ /* 0x004fe20003f25270 */
[----:B------:R-:W-:Y:S01]  /*1e00*/  IMAD.SHL.U32 R5, R5, 0x80, RZ ;  /* 0x0000008005057824 */ /* 0x000fe200078e00ff */
[----:B------:R-:W-:Y:S01]  /*1e10*/  LOP3.LUT R12, R10, 0xff, RZ, 0xc0, !PT ;  /* 0x000000ff0a0c7812 */ /* 0x000fe200078ec0ff */
[----:B------:R-:W-:Y:S01]  /*1e20*/  IMAD.IADD R15, R30, 0x1, -R15 ;  /* 0x000000011e0f7824 */ /* 0x000fe200078e0a0f */
[----:B------:R-:W-:Y:S01]  /*1e30*/  BSSY B0, `(.L_x_14492) ;  /* 0x0000037000007945 */ /* 0x000fe20003800000 */
[----:B------:R-:W-:Y:S01]  /*1e40*/  VIADD R4, R5, 0x7f ;  /* 0x0000007f05047836 */ /* 0x000fe20000000000 */
[----:B------:R2:W-:Y:S07]  /*1e50*/  STL [R1+0x1c], R5 ;  /* 0x00001c0501007387 */ /* 0x0005ee0000100800 */
[----:B------:R-:W0:Y:S08]  /*1e60*/  @P1 LDC R11, c[0x0][0x44c] ;  /* 0x00011300ff0b1b82 */ /* 0x000e300000000800 */
[----:B-1----:R-:W1:Y:S01]  /*1e70*/  @P1 LDC R7, c[0x0][0x450] ;  /* 0x00011400ff071b82 */ /* 0x002e620000000800 */
[----:B---3--:R-:W-:-:S02]  /*1e80*/  @P0 IMAD.IADD R24, R3, 0x1, -R0 ;  /* 0x0000000103180824 */ /* 0x008fc400078e0a00 */
[----:B0-----:R-:W-:-:S04]  /*1e90*/  @P1 IMAD.HI.U32 R0, R4, R11, RZ ;  /* 0x0000000b04001227 */ /* 0x001fc800078e00ff */
[----:B--2---:R-:W-:Y:S01]  /*1ea0*/  IMAD.IADD R5, R15, 0x1, R24 ;  /* 0x000000010f057824 */ /* 0x004fe200078e0218 */
[----:B-1----:R-:W-:-:S03]  /*1eb0*/  @P1 SHF.R.U32.HI R4, RZ, R7, R0 ;  /* 0x00000007ff041219 */ /* 0x002fc60000011600 */
[C---:B------:R-:W-:Y:S01]  /*1ec0*/  VIADD R0, R5.reuse, 0x5f ;  /* 0x0000005f05007836 */ /* 0x040fe20000000000 */
[----:B------:R-:W-:Y:S01]  /*1ed0*/  IADD3 R60, R5, 0x60, -R14 ;  /* 0x00000060053c7810 */ /* 0x000fe20007ffe80e */
[----:B------:R0:W-:Y:S02]  /*1ee0*/  STL [R1+0x24], R5 ;  /* 0x0000240501007387 */ /* 0x0001e40000100800 */
[----:B------:R-:W-:Y:S01]  /*1ef0*/  IMAD.HI R0, R0, 0x2aaaaaab, RZ ;  /* 0x2aaaaaab00007827 */ /* 0x000fe200078e02ff */
[----:B------:R-:W-:Y:S01]  /*1f00*/  IADD3 R4, R60, R4, RZ ;  /* 0x000000043c047210 */ /* 0x000fe20007ffe0ff */
[----:B------:R1:W-:Y:S03]  /*1f10*/  STL [R1+0x64], R12 ;  /* 0x0000640c01007387 */ /* 0x0003e60000100800 */
[----:B------:R-:W-:Y:S01]  /*1f20*/  SHF.R.U32.HI R29, RZ, 0x1f, R0 ;  /* 0x0000001fff1d7819 */ /* 0x000fe20000011600 */
[----:B------:R-:W-:Y:S01]  /*1f30*/  IMAD.HI R4, R4, 0x2aaaaaab, RZ ;  /* 0x2aaaaaab04047827 */ /* 0x000fe200078e02ff */
[----:B0-----:R-:W-:-:S02]  /*1f40*/  SHF.R.U32.HI R5, RZ, 0x10, R10 ;  /* 0x00000010ff057819 */ /* 0x001fc4000001160a */
[----:B------:R-:W-:Y:S01]  /*1f50*/  LEA.HI.SX32 R29, R0, R29, 0x1c ;  /* 0x0000001d001d7211 */ /* 0x000fe200078fe2ff */
[----:B------:R-:W-:Y:S01]  /*1f60*/  IMAD.MOV.U32 R0, RZ, RZ, RZ ;  /* 0x000000ffff007224 */ /* 0x000fe200078e00ff */
[----:B------:R-:W-:Y:S01]  /*1f70*/  SHF.R.U32.HI R3, RZ, 0x1f, R4 ;  /* 0x0000001fff037819 */ /* 0x000fe20000011604 */
[----:B------:R1:W-:Y:S03]  /*1f80*/  STL [R1+0x4c], R5 ;  /* 0x00004c0501007387 */ /* 0x0003e60000100800 */
[----:B------:R-:W-:-:S04]  /*1f90*/  LEA.HI.SX32 R4, R4, R3, 0x1c ;  /* 0x0000000304047211 */ /* 0x000fc800078fe2ff */
[----:B----4-:R-:W-:-:S04]  /*1fa0*/  VIMNMX R9, R29, R4, PT ;  /* 0x000000041d097248 */ /* 0x010fc80003fe0100 */
[----:B------:R-:W-:-:S13]  /*1fb0*/  ISETP.GE.AND P0, PT, R9, 0x1, PT ;  /* 0x000000010900780c */ /* 0x000fda0003f06270 */
[----:B-1----:R-:W-:Y:S05]  /*1fc0*/  @!P0 BRA `(.L_x_14493) ;  /* 0x0000000000748947 */ /* 0x002fea0003800000 */
        /* <DEDUP_REMOVED lines=29> */
.L_x_14493:
[----:B------:R-:W-:Y:S05]  /*21a0*/  BSYNC B0 ;  /* 0x0000000000007941 */ /* 0x000fea0003800000 */
.L_x_14492:
        /* <DEDUP_REMOVED lines=34> */
[----:B------:R-:W-:-:S07]  /*23d0*/  IMAD.MOV.U32 R13, RZ, RZ, RZ ;  /* 0x000000ffff0d7224 */ /* 0x000fce00078e00ff */
[----:B------:R-:W-:-:S07]  /*23e0*/  LEPC R20, `(.L_x_14496) ;  /* 0x000000001014794e */ /* 0x000fce0000000000 */
[----:B0----5:R-:W-:Y:S05]  /*23f0*/  CALL.ABS.NOINC R14 ;  /* 0x000000000e007343 */ /* 0x021fea0003c00000 */
.L_x_14496:
[----:B------:R-:W-:Y:S05]  /*2400*/  BSYNC B6 ;  /* 0x0000000000067941 */ /* 0x000fea0003800000 */
.L_x_14495:
        /* <DEDUP_REMOVED lines=20> */
.L_x_14498:
[----:B------:R-:W-:Y:S05]  /*2550*/  BSYNC B6 ;  /* 0x0000000000067941 */ /* 0x000fea0003800000 */
.L_x_14497:
[----:B------:R-:W-:Y:S01]  /*2560*/  ULDC.64 UR4, c[0x0][0xaf0] ;  /* 0x0002bc0000047ab9 */ /* 0x000fe20000000a00 */
[----:B------:R-:W-:Y:S01]  /*2570*/  IMAD.MOV.U32 R0, RZ, RZ, R33 ;  /* 0x000000ffff007224 */ /* 0x000fe200078e0021 */
[----:B------:R-:W-:Y:S01]  /*2580*/  ISETP.NE.U32.AND P0, PT, RZ, UR4, PT ;  /* 0x00000004ff007c0c */ /* 0x000fe2000bf05070 */
[----:B------:R-:W0:Y:S01]  /*2590*/  LDC.64 R8, c[0x0][0x300] ;  /* 0x0000c000ff087b82 */ /* 0x000e220000000a00 */
[----:B------:R-:W1:Y:S02]  /*25a0*/  S2R R42, SR_TID.X ;  /* 0x00000000002a7919 */ /* 0x000e640000002100 */
[----:B------:R-:W-:Y:S01]  /*25b0*/  ISETP.NE.AND.EX P0, PT, RZ, UR5, PT, P0 ;  /* 0x00000005ff007c0c */ /* 0x000fe2000bf05300 */
[----:B------:R-:W-:Y:S01]  /*25c0*/  IMAD.IADD R59, R31, 0x1, R30 ;  /* 0x000000011f3b7824 */ /* 0x000fe200078e021e */
[----:B------:R-:W2:Y:S01]  /*25d0*/  S2R R11, SR_TID.X ;  /* 0x00000000000b7919 */ /* 0x000ea20000002100 */
[----:B------:R-:W-:Y:S02]  /*25e0*/  SHF.R.S32.HI R17, RZ, 0x1f, R16 ;  /* 0x0000001fff117819 */ /* 0x000fe40000011410 */
[----:B------:R-:W-:Y:S01]  /*25f0*/  SHF.R.S32.HI R40, RZ, 0x1f, R22 ;  /* 0x0000001fff287819 */ /* 0x000fe20000011416 */
[C---:B------:R-:W-:Y:S01]  /*2600*/  VIADD R64, R16.reuse, 0x60 ;  /* 0x0000006010407836 */ /* 0x040fe20000000000 */
[----:B------:R-:W3:Y:S01]  /*2610*/  LDC.64 R14, c[0x0][0x3f8] ;  /* 0x0000fe00ff0e7b82 */ /* 0x000ee20000000a00 */
[C---:B------:R-:W-:Y:S01]  /*2620*/  VIADD R12, R16.reuse, 0xe0 ;  /* 0x000000e0100c7836 */ /* 0x040fe20000000000 */
[----:B------:R-:W4:Y:S04]  /*2630*/  LDL R38, [R1+0x38] ;  /* 0x0000380001267983 */ /* 0x000f280000100800 */
[----:B------:R-:W-:Y:S01]  /*2640*/  @P0 IADD3 R6, P1, R35, UR4, RZ ;  /* 0x0000000423060c10 */ /* 0x000fe2000ff3e0ff */
[----:B------:R-:W-:Y:S01]  /*2650*/  VIADD R65, R16, 0x80 ;  /* 0x0000008010417836 */ /* 0x000fe20000000000 */
[----:B------:R-:W3:Y:S02]  /*2660*/  LDC.64 R56, c[0x0][0x408] ;  /* 0x00010200ff387b82 */ /* 0x000ee40000000a00 */
[----:B------:R-:W-:Y:S01]  /*2670*/  @P0 IADD3.X R7, R34, UR5, RZ, P1, !PT ;  /* 0x0000000522070c10 */ /* 0x000fe20008ffe4ff */
[----:B------:R-:W-:-:S04]  /*2680*/  ULDC.64 UR4, c[0x0][0xb00] ;  /* 0x0002c00000047ab9 */ /* 0x000fc80000000a00 */
[----:B------:R2:W4:Y:S01]  /*2690*/  @P0 LDG.E R0, desc[UR40][R6.64] ;  /* 0x0000002806000981 */ /* 0x000522000c1e1900 */
[----:B------:R-:W-:Y:S01]  /*26a0*/  SHF.R.S32.HI R33, RZ, 0x1f, R59 ;  /* 0x0000001fff217819 */ /* 0x000fe2000001143b */
[-C--:B0-----:R-:W-:Y:S01]  /*26b0*/  IMAD.WIDE.U32 R4, R59, R8.reuse, RZ ;  /* 0x000000083b047225 */ /* 0x081fe200078e00ff */
[----:B------:R-:W-:Y:S01]  /*26c0*/  ISETP.NE.U32.AND P0, PT, RZ, UR4, PT ;  /* 0x00000004ff007c0c */ /* 0x000fe2000bf05070 */
[----:B------:R-:W0:Y:S02]  /*26d0*/  LDC R75, c[0x0][0x3f4] ;  /* 0x0000fd00ff4b7b82 */ /* 0x000e240000000800 */
[----:B------:R-:W-:Y:S01]  /*26e0*/  IMAD R10, R33, R8, RZ ;  /* 0x00000008210a7224 */ /* 0x000fe200078e02ff */
[----:B------:R-:W-:Y:S01]  /*26f0*/  ISETP.NE.AND.EX P0, PT, RZ, UR5, PT, P0 ;  /* 0x00000005ff007c0c */ /* 0x000fe2000bf05300 */
[----:B------:R-:W-:Y:S01]  /*2700*/  ULDC.64 UR4, c[0x0][0x308] ;  /* 0x0000c20000047ab9 */ /* 0x000fe20000000a00 */
[----:B-1----:R-:W-:Y:S01]  /*2710*/  SHF.R.U32.HI R42, RZ, 0x7, R42 ;  /* 0x00000007ff2a7819 */ /* 0x002fe2000001162a */
[----:B------:R-:W-:-:S02]  /*2720*/  IMAD R3, R59, R9, R10 ;  /* 0x000000093b037224 */ /* 0x000fc400078e020a */
[----:B------:R-:W-:Y:S01]  /*2730*/  IMAD.WIDE.U32 R62, R22, R8, R16 ;  /* 0x00000008163e7225 */ /* 0x000fe200078e0010 */
[----:B------:R-:W-:-:S03]  /*2740*/  ISETP.NE.AND P6, PT, R42, 0x1, PT ;  /* 0x000000012a00780c */ /* 0x000fc60003fc5270 */
[----:B------:R-:W-:Y:S02]  /*2750*/  IMAD.IADD R5, R5, 0x1, R3 ;  /* 0x0000000105057824 */ /* 0x000fe400078e0203 */
[----:B--2---:R-:W-:Y:S02]  /*2760*/  VIADD R11, R11, 0xffffff80 ;  /* 0xffffff800b0b7836 */ /* 0x004fe40000000000 */
[----:B------:R-:W-:-:S03]  /*2770*/  IMAD.WIDE.U32 R4, R32, UR4, R4 ;  /* 0x0000000420047c25 */ /* 0x000fc6000f8e0004 */
[----:B------:R-:W-:Y:S01]  /*2780*/  SHF.R.S32.HI R6, RZ, 0x1f, R11 ;  /* 0x0000001fff067819 */ /* 0x000fe2000001140b */
[----:B------:R-:W-:Y:S01]  /*2790*/  IMAD R5, R32, UR5, R5 ;  /* 0x0000000520057c24 */ /* 0x000fe2000f8e0205 */
[----:B------:R-:W-:Y:S01]  /*27a0*/  ULDC.64 UR4, c[0x0][0x310] ;  /* 0x0000c40000047ab9 */ /* 0x000fe20000000a00 */
[----:B------:R-:W-:Y:S01]  /*27b0*/  VIADD R66, R16, 0xa0 ;  /* 0x000000a010427836 */ /* 0x000fe20000000000 */
[----:B------:R-:W-:Y:S01]  /*27c0*/  LEA.HI R36, R6, R11, RZ, 0x2 ;  /* 0x0000000b06247211 */ /* 0x000fe200078f10ff */
[----:B------:R-:W-:Y:S01]  /*27d0*/  VIADD R11, R16, 0xc0 ;  /* 0x000000c0100b7836 */ /* 0x000fe20000000000 */
[----:B------:R-:W-:Y:S01]  /*27e0*/  SHF.R.S32.HI R201, RZ, 0x1f, R200 ;  /* 0x0000001fffc97819 */ /* 0x000fe200000114c8 */
[----:B---3--:R-:W-:-:S04]  /*27f0*/  IMAD R30, R40, R56, RZ ;  /* 0x00000038281e7224 */ /* 0x008fc800078e02ff */
[C---:B------:R-:W-:Y:S02]  /*2800*/  IMAD R39, R22.reuse, R57, R30 ;  /* 0x0000003916277224 */ /* 0x040fe400078e021e */
[----:B------:R-:W-:-:S04]  /*2810*/  IMAD.WIDE.U32 R30, R22, R56, R16 ;  /* 0x00000038161e7225 */ /* 0x000fc800078e0010 */
[----:B------:R-:W-:Y:S01]  /*2820*/  IMAD.IADD R31, R39, 0x1, R31 ;  /* 0x00000001271f7824 */ /* 0x000fe200078e021f */
[----:B----4-:R-:W-:Y:S02]  /*2830*/  SHF.R.S32.HI R3, RZ, 0x1f, R0 ;  /* 0x0000001fff037819 */ /* 0x010fe40000011400 */
        /* <DEDUP_REMOVED lines=12> */
[----:B------:R-:W-:Y:S01]  /*2900*/  ISETP.GE.AND P0, PT, R16, UR4, PT ;  /* 0x0000000410007c0c */ /* 0x000fe2000bf06270 */
[----:B------:R-:W-:Y:S01]  /*2910*/  ULDC.64 UR6, c[0x0][0x330] ;  /* 0x0000cc0000067ab9 */ /* 0x000fe20000000a00 */
[----:B------:R-:W-:-:S02]  /*2920*/  ISETP.GE.AND P1, PT, R0, UR4, PT ;  /* 0x0000000400007c0c */ /* 0x000fc4000bf26270 */
[----:B------:R-:W-:Y:S02]  /*2930*/  IADD3.X R62, R61, R63, R10, P2, !PT ;  /* 0x0000003f3d3e7210 */ /* 0x000fe400017fe40a */
[----:B------:R-:W-:Y:S02]  /*2940*/  SEL R7, RZ, 0xffffffff, P1 ;  /* 0xffffffffff077807 */ /* 0x000fe40000800000 */
[----:B------:R-:W-:Y:S02]  /*2950*/  IADD3 R63, R16, 0x40, RZ ;  /* 0x00000040103f7810 */ /* 0x000fe40007ffe0ff */
[----:B------:R-:W-:Y:S01]  /*2960*/  SEL R6, RZ, 0x1, P0 ;  /* 0x00000001ff067807 */ /* 0x000fe20000000000 */
[----:B------:R-:W-:Y:S01]  /*2970*/  IMAD.SHL.U32 R7, R7, 0x2, RZ ;  /* 0x0000000207077824 */ /* 0x000fe200078e00ff */
[----:B------:R-:W-:Y:S02]  /*2980*/  ISETP.GE.AND P0, PT, R63, UR4, PT ;  /* 0x000000043f007c0c */ /* 0x000fe4000bf06270 */
        /* <DEDUP_REMOVED lines=11> */
[----:B------:R-:W-:Y:S02]  /*2a40*/  LOP3.LUT R10, R12, R10, R11, 0xfe, !PT ;  /* 0x0000000a0c0a7212 */ /* 0x000fe400078efe0b */
[----:B------:R-:W-:Y:S02]  /*2a50*/  SEL R11, RZ, 0x10, P0 ;  /* 0x00000010ff0b7807 */ /* 0x000fe40000000000 */
[----:B------:R-:W-:-:S04]  /*2a60*/  SEL R12, RZ, 0x20, P1 ;  /* 0x00000020ff0c7807 */ /* 0x000fc80000800000 */
[----:B------:R-:W-:Y:S02]  /*2a70*/  LOP3.LUT R11, R12, R10, R11, 0xfe, !PT ;  /* 0x0000000a0c0b7212 */ /* 0x000fe400078efe0b */
[----:B------:R-:W-:Y:S01]  /*2a80*/  SEL R10, RZ, 0x40, P2 ;  /* 0x00000040ff0a7807 */ /* 0x000fe20001000000 */
[----:B------:R-:W-:-:S03]  /*2a90*/  IMAD R13, R13, UR4, RZ ;  /* 0x000000040d0d7c24 */ /* 0x000fc6000f8e02ff */
[----:B------:R-:W-:Y:S01]  /*2aa0*/  LOP3.LUT R95, R11, R10, RZ, 0xfc, !PT ;  /* 0x0000000a0b5f7212 */ /* 0x000fe200078efcff */
[-C--:B------:R-:W-:Y:S02]  /*2ab0*/  IMAD R10, R40, R14.reuse, RZ ;  /* 0x0000000e280a7224 */ /* 0x080fe400078e02ff */
[----:B------:R-:W-:Y:S02]  /*2ac0*/  IMAD R93, R21, UR5, R13 ;  /* 0x00000005155d7c24 */ /* 0x000fe4000f8e020d */
[C---:B------:R-:W-:Y:S02]  /*2ad0*/  IMAD R37, R22.reuse, R15, R10 ;  /* 0x0000000f16257224 */ /* 0x040fe400078e020a */
[----:B------:R-:W-:-:S04]  /*2ae0*/  IMAD.WIDE.U32 R10, R22, R14, R200 ;  /* 0x0000000e160a7225 */ /* 0x000fc800078e00c8 */
[----:B------:R-:W-:-:S04]  /*2af0*/  IMAD.WIDE.U32 R12, R22, R14, R16 ;  /* 0x0000000e160c7225 */ /* 0x000fc800078e0010 */
[----:B------:R-:W-:Y:S02]  /*2b00*/  IMAD.IADD R11, R11, 0x1, R37 ;  /* 0x000000010b0b7824 */ /* 0x000fe400078e0225 */
[----:B------:R-:W-:Y:S01]  /*2b10*/  IMAD.IADD R13, R37, 0x1, R13 ;  /* 0x00000001250d7824 */ /* 0x000fe200078e020d */
[----:B-----5:R-:W-:Y:S01]  /*2b20*/  SHF.R.S32.HI R37, RZ, 0x1f, R152 ;  /* 0x0000001fff257819 */ /* 0x020fe20000011498 */
[----:B------:R-:W-:Y:S01]  /*2b30*/  IMAD.WIDE.U32 R6, R21, UR4, R6 ;  /* 0x0000000415067c25 */ /* 0x000fe2000f8e0006 */
[----:B0-----:R-:W-:Y:S01]  /*2b40*/  ISETP.GE.AND P0, PT, R16, R75, PT ;  /* 0x0000004b1000720c */ /* 0x001fe20003f06270 */
[----:B------:R-:W-:Y:S02]  /*2b50*/  ULDC UR4, c[0x0][0x2f4] ;  /* 0x0000bd0000047ab9 */ /* 0x000fe40000000800 */
[----:B------:R-:W-:-:S04]  /*2b60*/  IMAD.WIDE.U32 R20, R22, R56, R200 ;  /* 0x0000003816147225 */ /* 0x000fc800078e00c8 */
[----:B------:R-:W-:Y:S02]  /*2b70*/  IMAD R34, R37, R14, RZ ;  /* 0x0000000e25227224 */ /* 0x000fe400078e02ff */
[----:B------:R-:W-:Y:S02]  /*2b80*/  IMAD.IADD R21, R21, 0x1, R39 ;  /* 0x0000000115157824 */ /* 0x000fe400078e0227 */
[----:B------:R-:W-:Y:S02]  /*2b90*/  IMAD R39, R152, R15, R34 ;  /* 0x0000000f98277224 */ /* 0x000fe400078e0222 */
[----:B------:R-:W2:Y:S01]  /*2ba0*/  LDL R34, [R1+0x34] ;  /* 0x0000340001227983 */ /* 0x000ea20000100800 */
[----:B------:R-:W-:Y:S02]  /*2bb0*/  IADD3 R58, P1, R22, R59, RZ ;  /* 0x0000003b163a7210 */ /* 0x000fe40007f3e0ff */
[----:B------:R-:W-:-:S03]  /*2bc0*/  SEL R35, R75, RZ, P0 ;  /* 0x000000ff4b237207 */ /* 0x000fc60000000000 */
[----:B------:R-:W-:Y:S02]  /*2bd0*/  IMAD.X R59, R40, 0x1, R33, P1 ;  /* 0x00000001283b7824 */ /* 0x000fe400008e0621 */
[----:B------:R-:W-:Y:S02]  /*2be0*/  IMAD.IADD R35, R16, 0x1, R35 ;  /* 0x0000000110237824 */ /* 0x000fe400078e0223 */
[----:B------:R-:W-:Y:S01]  /*2bf0*/  VIADD R40, R22, 0x40 ;  /* 0x0000004016287836 */ /* 0x000fe20000000000 */
[----:B------:R-:W-:Y:S02]  /*2c00*/  SHF.R.S32.HI R43, RZ, 0x1f, R36 ;  /* 0x0000001fff2b7819 */ /* 0x000fe40000011424 */
[----:B------:R-:W-:Y:S01]  /*2c10*/  SHF.R.S32.HI R32, RZ, 0x1f, R35 ;  /* 0x0000001fff207819 */ /* 0x000fe20000011423 */
[----:B------:R-:W-:Y:S01]  /*2c20*/  IMAD.SHL.U32 R40, R40, 0x40, RZ ;  /* 0x0000004028287824 */ /* 0x000fe200078e00ff */
[----:B------:R-:W-:Y:S02]  /*2c30*/  LEA.HI R43, R43, R22, RZ, 0x3 ;  /* 0x000000162b2b7211 */ /* 0x000fe400078f18ff */
[----:B------:R-:W-:-:S02]  /*2c40*/  LEA.HI R32, R32, R35, RZ, 0x3 ;  /* 0x0000002320207211 */ /* 0x000fc400078f18ff */
[----:B------:R-:W-:Y:S02]  /*2c50*/  LOP3.LUT R40, R40, 0x1c0, RZ, 0xc0, !PT ;  /* 0x000001c028287812 */ /* 0x000fe400078ec0ff */
[----:B------:R-:W-:Y:S02]  /*2c60*/  LOP3.LUT R43, R43, 0xfffffff8, RZ, 0xc0, !PT ;  /* 0xfffffff82b2b7812 */ /* 0x000fe400078ec0ff */
[----:B------:R-:W-:Y:S01]  /*2c70*/  LOP3.LUT R33, R40, 0x38, R32, 0xf8, !PT ;  /* 0x0000003828217812 */ /* 0x000fe200078ef820 */
[C---:B------:R-:W-:Y:S02]  /*2c80*/  VIADD R40, R22.reuse, 0x40 ;  /* 0x0000004016287836 */ /* 0x040fe40000000000 */
[----:B------:R-:W-:Y:S02]  /*2c90*/  IMAD.IADD R43, R22, 0x1, -R43 ;  /* 0x00000001162b7824 */ /* 0x000fe400078e0a2b */
[----:B------:R-:W-:Y:S02]  /*2ca0*/  IMAD.SHL.U32 R40, R40, 0x40, RZ ;  /* 0x0000004028287824 */ /* 0x000fe400078e00ff */
[----:B------:R-:W-:Y:S01]  /*2cb0*/  IMAD.SHL.U32 R83, R43, 0x40, RZ ;  /* 0x000000402b537824 */ /* 0x000fe200078e00ff */
[----:B------:R-:W-:Y:S01]  /*2cc0*/  SHF.L.U64.HI R67, R8, 0x6, R9 ;  /* 0x0000000608437819 */ /* 0x000fe20000010209 */
[----:B------:R-:W-:Y:S01]  /*2cd0*/  IMAD R35, R9, 0x60, RZ ;  /* 0x0000006009237824 */ /* 0x000fe200078e02ff */
[----:B------:R-:W-:Y:S01]  /*2ce0*/  LOP3.LUT R40, R40, 0x1c0, RZ, 0xc0, !PT ;  /* 0x000001c028287812 */ /* 0x000fe200078ec0ff */
[C---:B------:R-:W-:Y:S01]  /*2cf0*/  IMAD.SHL.U32 R68, R8.reuse, 0x40, RZ ;  /* 0x0000004008447824 */ /* 0x040fe200078e00ff */
[----:B------:R-:W-:Y:S01]  /*2d00*/  LOP3.LUT R83, R83, 0x1c0, RZ, 0xc0, !PT ;  /* 0x000001c053537812 */ /* 0x000fe200078ec0ff */
[----:B------:R-:W-:Y:S01]  /*2d10*/  IMAD.WIDE.U32 R8, R8, 0x60, RZ ;  /* 0x0000006008087825 */ /* 0x000fe200078e00ff */
[----:B------:R-:W-:-:S02]  /*2d20*/  SHF.R.U32.HI R40, RZ, 0x3, R40 ;  /* 0x00000003ff287819 */ /* 0x000fc40000011628 */
[----:B------:R-:W-:Y:S01]  /*2d30*/  SHF.R.U32.HI R86, RZ, 0x3, R83 ;  /* 0x00000003ff567819 */ /* 0x000fe20000011653 */
[----:B------:R-:W-:Y:S01]  /*2d40*/  IMAD.IADD R76, R9, 0x1, R35 ;  /* 0x00000001094c7824 */ /* 0x000fe200078e0223 */
[----:B------:R-:W-:Y:S01]  /*2d50*/  LOP3.LUT R35, R83, 0x18, R16, 0xf8, !PT ;  /* 0x0000001853237812 */ /* 0x000fe200078ef810 */
[----:B------:R-:W-:Y:S01]  /*2d60*/  IMAD.MOV.U32 R89, RZ, RZ, 0x20 ;  /* 0x00000020ff597424 */ /* 0x000fe200078e00ff */
[----:B------:R-:W-:Y:S01]  /*2d70*/  LOP3.LUT R88, R33, R40, RZ, 0x3c, !PT ;  /* 0x0000002821587212 */ /* 0x000fe200078e3cff */
[----:B------:R-:W-:Y:S01]  /*2d80*/  IMAD R37, R37, R56, RZ ;  /* 0x0000003825257224 */ /* 0x000fe200078e02ff */
[----:B------:R-:W-:Y:S02]  /*2d90*/  LOP3.LUT P1, RZ, R43, 0x4, RZ, 0xc0, !PT ;  /* 0x000000042bff7812 */ /* 0x000fe4000782c0ff */
[----:B------:R-:W-:Y:S02]  /*2da0*/  LOP3.LUT R33, R83, 0x38, R32, 0xf8, !PT ;  /* 0x0000003853217812 */ /* 0x000fe400078ef820 */
[----:B------:R-:W-:Y:S01]  /*2db0*/  LOP3.LUT R35, R35, R86, RZ, 0x3c, !PT ;  /* 0x0000005623237212 */ /* 0x000fe200078e3cff */
[----:B------:R-:W-:Y:S01]  /*2dc0*/  IMAD R77, R15, 0x60, RZ ;  /* 0x000000600f4d7824 */ /* 0x000fe200078e02ff */
[C---:B------:R-:W-:Y:S01]  /*2dd0*/  SHF.L.U64.HI R69, R14.reuse, 0x6, R15 ;  /* 0x000000060e457819 */ /* 0x040fe2000001020f */
[----:B------:R-:W-:Y:S01]  /*2de0*/  IMAD.SHL.U32 R70, R14, 0x40, RZ ;  /* 0x000000400e467824 */ /* 0x000fe200078e00ff */
[----:B------:R-:W-:Y:S01]  /*2df0*/  SHF.L.U64.HI R71, R56, 0x6, R57 ;  /* 0x0000000638477819 */ /* 0x000fe20000010239 */
[----:B------:R-:W-:Y:S01]  /*2e00*/  IMAD.WIDE.U32 R10, R152, R14, R10 ;  /* 0x0000000e980a7225 */ /* 0x000fe200078e000a */
[----:B------:R-:W-:-:S02]  /*2e10*/  SEL R89, R89, 0xffffffe0, !P1 ;  /* 0xffffffe059597807 */ /* 0x000fc40004800000 */
[----:B------:R-:W-:Y:S01]  /*2e20*/  LOP3.LUT R33, R33, R86, RZ, 0x3c, !PT ;  /* 0x0000005621217212 */ /* 0x000fe200078e3cff */
[----:B------:R-:W-:Y:S01]  /*2e30*/  IMAD.WIDE.U32 R12, R152, R14, R12 ;  /* 0x0000000e980c7225 */ /* 0x000fe200078e000c */
[----:B------:R-:W-:Y:S02]  /*2e40*/  SEL R94, RZ, 0xffffff80, P3 ;  /* 0xffffff80ff5e7807 */ /* 0x000fe40001800000 */
[----:B------:R-:W-:Y:S01]  /*2e50*/  LOP3.LUT R85, R32, 0xfffffff8, RZ, 0xc0, !PT ;  /* 0xfffffff820557812 */ /* 0x000fe200078ec0ff */
[----:B------:R-:W-:Y:S02]  /*2e60*/  IMAD R37, R152, R57, R37 ;  /* 0x0000003998257224 */ /* 0x000fe400078e0225 */
[----:B------:R-:W-:Y:S02]  /*2e70*/  IMAD R41, R57, 0x60, RZ ;  /* 0x0000006039297824 */ /* 0x000fe400078e02ff */
[----:B------:R-:W-:Y:S02]  /*2e80*/  IMAD.SHL.U32 R72, R56, 0x40, RZ ;  /* 0x0000004038487824 */ /* 0x000fe400078e00ff */
[----:B------:R-:W-:-:S04]  /*2e90*/  IMAD.WIDE.U32 R20, R152, R56, R20 ;  /* 0x0000003898147225 */ /* 0x000fc800078e0014 */
[----:B------:R-:W-:Y:S02]  /*2ea0*/  VIADD R44, R22, 0x40 ;  /* 0x00000040162c7836 */ /* 0x000fe40000000000 */
[----:B------:R-:W-:Y:S01]  /*2eb0*/  IMAD.WIDE.U32 R30, R152, R56, R30 ;  /* 0x00000038981e7225 */ /* 0x000fe200078e001e */
[----:B------:R-:W-:-:S03]  /*2ec0*/  LOP3.LUT R94, R95, 0x80, R94, 0xc8, !PT ;  /* 0x000000805f5e7812 */ /* 0x000fc600078ec85e */
[----:B------:R-:W-:-:S04]  /*2ed0*/  IMAD.WIDE.U32 R14, R14, 0x60, RZ ;  /* 0x000000600e0e7825 */ /* 0x000fc800078e00ff */
[----:B------:R-:W-:Y:S01]  /*2ee0*/  IMAD.WIDE.U32 R56, R56, 0x60, RZ ;  /* 0x0000006038387825 */ /* 0x000fe200078e00ff */
[----:B------:R-:W-:Y:S02]  /*2ef0*/  SHF.R.S32.HI R73, RZ, 0x1f, R44 ;  /* 0x0000001fff497819 */ /* 0x000fe4000001142c */
[----:B------:R-:W-:Y:S01]  /*2f00*/  IADD3 R79, R11, R39, RZ ;  /* 0x000000270b4f7210 */ /* 0x000fe20007ffe0ff */
[----:B------:R-:W-:Y:S01]  /*2f10*/  VIADD R74, R42, 0x8 ;  /* 0x000000082a4a7836 */ /* 0x000fe20000000000 */
[----:B------:R-:W-:Y:S01]  /*2f20*/  SHF.R.S32.HI R84, RZ, 0x3, R32 ;  /* 0x00000003ff547819 */ /* 0x000fe20000011420 */
[----:B------:R-:W-:Y:S01]  /*2f30*/  IMAD.SHL.U32 R75, R75, 0x2, RZ ;  /* 0x000000024b4b7824 */ /* 0x000fe200078e00ff */
[----:B------:R-:W-:Y:S01]  /*2f40*/  SHF.R.S32.HI R87, RZ, 0x1f, R85 ;  /* 0x0000001fff577819 */ /* 0x000fe20000011455 */
[----:B------:R-:W-:Y:S01]  /*2f50*/  IMAD.IADD R77, R15, 0x1, R77 ;  /* 0x000000010f4d7824 */ /* 0x000fe200078e024d */
[----:B------:R-:W-:Y:S01]  /*2f60*/  ISETP.GE.AND P1, PT, R16, UR4, PT ;  /* 0x0000000410007c0c */ /* 0x000fe2000bf26270 */
[----:B------:R-:W-:Y:S01]  /*2f70*/  IMAD.IADD R78, R57, 0x1, R41 ;  /* 0x00000001394e7824 */ /* 0x000fe200078e0229 */
[----:B------:R-:W-:Y:S01]  /*2f80*/  ISETP.GE.AND P2, PT, R0, UR4, PT ;  /* 0x0000000400007c0c */ /* 0x000fe2000bf46270 */
[----:B------:R-:W-:Y:S01]  /*2f90*/  IMAD.IADD R80, R39, 0x1, R13 ;  /* 0x0000000127507824 */ /* 0x000fe200078e020d */
[----:B------:R-:W-:Y:S01]  /*2fa0*/  LOP3.LUT R95, R95, 0x40, RZ, 0xc0, !PT ;  /* 0x000000405f5f7812 */ /* 0x000fe200078ec0ff */
[----:B------:R-:W-:-:S02]  /*2fb0*/  IMAD.IADD R81, R21, 0x1, R37 ;  /* 0x0000000115517824 */ /* 0x000fc400078e0225 */
[----:B------:R-:W-:Y:S02]  /*2fc0*/  IMAD.IADD R82, R37, 0x1, R31 ;  /* 0x0000000125527824 */ /* 0x000fe400078e021f */
[----:B------:R-:W-:Y:S02]  /*2fd0*/  IMAD.IADD R88, R38, 0x1, R88 ;  /* 0x0000000126587824 */ /* 0x000fe400078e0258 */
[----:B------:R-:W-:Y:S01]  /*2fe0*/  IMAD.IADD R93, R7, 0x1, R93 ;  /* 0x00000001075d7824 */ /* 0x000fe200078e025d */
[----:B------:R-:W-:Y:S01]  /*2ff0*/  @!P6 BAR.SYNC.DEFER_BLOCKING 0x9, 0x100 ;  /* 0x024400000000eb1d */ /* 0x000fe20000010000 */
[C---:B--2---:R-:W-:Y:S02]  /*3000*/  IMAD R90, R34.reuse, 0x200, R35 ;  /* 0x00000200225a7824 */ /* 0x044fe400078e0223 */
[----:B------:R-:W-:Y:S02]  /*3010*/  IMAD R91, R34, 0x200, R33 ;  /* 0x00000200225b7824 */ /* 0x000fe400078e0221 */
[----:B------:R-:W-:-:S07]  /*3020*/  IMAD.IADD R92, R89, 0x1, R90 ;  /* 0x00000001595c7824 */ /* 0x000fce00078e025a */
.L_x_14546:
        /* <DEDUP_REMOVED lines=26> */
[----:B---3--:R-:W-:Y:S05]  /*31d0*/  @!P3 BRA `(.L_x_14500) ;  /* 0x00000028000cb947 */ /* 0x008fea0003800000 */
        /* <DEDUP_REMOVED lines=9> */
[----:B------:R-:W-:Y:S01]  /*3270*/  IMAD.WIDE.U32 R32, R14, R45, RZ ;  /* 0x0000002d0e207225 */ /* 0x000fe200078e00ff */
[----:B------:R-:W-:-:S03]  /*3280*/  IADD3 R108, R35, R39, RZ ;  /* 0x00000027236c7210 */ /* 0x000fc60007ffe0ff */
        /* <DEDUP_REMOVED lines=30> */
.L_x_14503:
[----:B------:R-:W-:Y:S05]  /*3470*/  BSYNC B1 ;  /* 0x0000000000017941 */ /* 0x000fea0003800000 */
.L_x_14502:
[----:B0-----:R-:W-:Y:S01]  /*3480*/  VIADD R36, R22, 0x40 ;  /* 0x0000004016247836 */ /* 0x001fe20000000000 */
[----:B------:R-:W-:Y:S01]  /*3490*/  BSSY B1, `(.L_x_14504) ;  /* 0x000001c000017945 */ /* 0x000fe20003800000 */
[----:B------:R-:W-:Y:S01]  /*34a0*/  CS2R R44, SRZ ;  /* 0x00000000002c7805 */ /* 0x000fe2000001ff00 */
[----:B-----5:R-:W-:Y:S01]  /*34b0*/  IMAD.MOV.U32 R98, RZ, RZ, R50 ;  /* 0x000000ffff627224 */ /* 0x020fe200078e0032 */
[----:B------:R-:W-:Y:S02]  /*34c0*/  CS2R R46, SRZ ;  /* 0x00000000002e7805 */ /* 0x000fe4000001ff00 */
[----:B------:R-:W-:Y:S02]  /*34d0*/  ISETP.GE.AND P5, PT, R36, R106, PT ;  /* 0x0000006a2400720c */ /* 0x000fe40003fa6270 */
[----:B------:R-:W-:Y:S01]  /*34e0*/  CS2R R36, SRZ ;  /* 0x0000000000247805 */ /* 0x000fe2000001ff00 */
[----:B------:R-:W-:-:S10]  /*34f0*/  IMAD.MOV.U32 R99, RZ, RZ, R51 ;  /* 0x000000ffff637224 */ /* 0x000fd400078e0033 */
        /* <DEDUP_REMOVED lines=21> */
.L_x_14505:
[----:B------:R-:W-:Y:S05]  /*3650*/  BSYNC B1 ;  /* 0x0000000000017941 */ /* 0x000fea0003800000 */
.L_x_14504:
        /* <DEDUP_REMOVED lines=28> */
.L_x_14506:
[----:B------:R-:W-:Y:S01]  /*3820*/  IMAD R96, R18, 0x8, R19 ;  /* 0x0000000812607824 */ /* 0x000fe200078e0213 */
[----:B------:R-:W-:Y:S01]  /*3830*/  SHF.L.U32 R107, R202, 0x1f, RZ ;  /* 0x0000001fca6b7819 */ /* 0x000fe200000006ff */
[----:B------:R-:W-:Y:S03]  /*3840*/  BSSY B1, `(.L_x_14507) ;  /* 0x0000003000017945 */ /* 0x000fe60003800000 */
[----:B------:R-:W0:Y:S02]  /*3850*/  SYNCS.PHASECHK.TRANS64.TRYWAIT P6, [R96+URZ+0x32490], R107 ;  /* 0x0324906b600075a7 */ /* 0x000e2400080c017f */
[----:B0-----:R-:W-:Y:S05]  /*3860*/  @!P6 BRA `(.L_x_14508) ;  /* 0x000001e000f8e947 */ /* 0x001fea0003800000 */
.L_x_14821:
[----:B------:R-:W-:Y:S05]  /*3870*/  BSYNC B1 ;  /* 0x0000000000017941 */ /* 0x000fea0003800000 */
.L_x_14507:
        /* <DEDUP_REMOVED lines=8> */
[----:B------:R-:W-:Y:S02]  /*3900*/  SHF.R.U64 R110, R52, 0x10, R53 ;  /* 0x00000010346e7819 */ /* 0x000fe40000001235 */
[--C-:B------:R-:W-:Y:S02]  /*3910*/  SHF.R.U64 R108, R54, 0x10, R55.reuse ;  /* 0x00000010366c7819 */ /* 0x100fe40000001237 */
[----:B------:R-:W-:Y:S01]  /*3920*/  SHF.R.U32.HI R105, RZ, 0x10, R55 ;  /* 0x00000010ff697819 */ /* 0x000fe20000011637 */
[----:B------:R-:W-:Y:S01]  /*3930*/  HADD2.F32 R54, -RZ, R110.H0_H0 ;  /* 0x2000006eff367230 */ /* 0x000fe20000004100 */
[----:B--2---:R-:W-:Y:S01]  /*3940*/  MOV R52, R35 ;  /* 0x0000002300347202 */ /* 0x004fe20000000f00 */
[----:B------:R-:W-:Y:S01]  /*3950*/  HADD2.F32 R108, -RZ, R108.H0_H0 ;  /* 0x2000006cff6c7230 */ /* 0x000fe20000004100 */
[----:B------:R-:W-:Y:S01]  /*3960*/  SHF.R.U32.HI R109, RZ, 0x10, R53 ;  /* 0x00000010ff6d7819 */ /* 0x000fe20000011635 */
[----:B------:R-:W-:Y:S02]  /*3970*/  HADD2.F32 R35, -RZ, R33.H1_H1 ;  /* 0x30000021ff237230 */ /* 0x000fe40000004100 */
[----:B------:R-:W-:-:S02]  /*3980*/  HADD2.F32 R105, -RZ, R105.H0_H0 ;  /* 0x20000069ff697230 */ /* 0x000fc40000004100 */
[----:B------:R-:W-:Y:S02]  /*3990*/  HADD2.F32 R33, -RZ, R33.H0_H0 ;  /* 0x20000021ff217230 */ /* 0x000fe40000004100 */
[-C--:B------:R-:W-:Y:S01]  /*39a0*/  FMUL.FTZ R110, R35, R108.reuse ;  /* 0x0000006c236e7220 */ /* 0x080fe20000410000 */
[--C-:B------:R-:W-:Y:S02]  /*39b0*/  HADD2.F32 R53, -RZ, R52.reuse.H1_H1 ;  /* 0x30000034ff357230 */ /* 0x100fe40000004100 */
[----:B------:R-:W-:Y:S02]  /*39c0*/  HADD2.F32 R52, -RZ, R52.H0_H0 ;  /* 0x20000034ff347230 */ /* 0x000fe40000004100 */
[----:B------:R-:W-:Y:S01]  /*39d0*/  FMUL.FTZ R108, R33, R108 ;  /* 0x0000006c216c7220 */ /* 0x000fe20000410000 */
        /* <DEDUP_REMOVED lines=27> */
.L_x_14514:
[----:B------:R-:W-:Y:S05]  /*3b90*/  BSYNC B3 ;  /* 0x0000000000037941 */ /* 0x000fea0003800000 */
.L_x_14513:
[----:B--2---:R1:W-:Y:S02]  /*3ba0*/  STG.E.128 desc[UR40][R42.64], R32 ;  /* 0x000000202a007986 */ /* 0x0043e4000c101d28 */
.L_x_14512:
[----:B------:R-:W-:Y:S05]  /*3bb0*/  BSYNC B2 ;  /* 0x0000000000027941 */ /* 0x000fea0003800000 */
.L_x_14511:
        /* <DEDUP_REMOVED lines=46> */
.L_x_14516:
[----:B------:R-:W-:Y:S05]  /*3ea0*/  BSYNC B2 ;  /* 0x0000000000027941 */ /* 0x000fea0003800000 */
.L_x_14515:
[----:B--2---:R2:W-:Y:S02]  /*3eb0*/  STG.E.128 desc[UR40][R42.64+0x40], R32 ;  /* 0x000040202a007986 */ /* 0x0045e4000c101d28 */
.L_x_14510:
[----:B------:R-:W-:Y:S05]  /*3ec0*/  BSYNC B1 ;  /* 0x0000000000017941 */ /* 0x000fea0003800000 */
.L_x_14509:
        /* <DEDUP_REMOVED lines=48> */
.L_x_14521:
[----:B------:R-:W-:Y:S05]  /*41d0*/  BSYNC B2 ;  /* 0x0000000000027941 */ /* 0x000fea0003800000 */
.L_x_14520:
[----:B--2---:R3:W-:Y:S02]  /*41e0*/  STG.E.128 desc[UR40][R40.64], R32 ;  /* 0x0000002028007986 */ /* 0x0047e4000c101d28 */
.L_x_14519:
[----:B------:R-:W-:Y:S05]  /*41f0*/  BSYNC B1 ;  /* 0x0000000000017941 */ /* 0x000fea0003800000 */
.L_x_14518:
        /* <DEDUP_REMOVED lines=46> */
.L_x_14523:
[----:B------:R-:W-:Y:S05]  /*44e0*/  BSYNC B1 ;  /* 0x0000000000017941 */ /* 0x000fea0003800000 */
.L_x_14522:
[----:B--2---:R4:W-:Y:S01]  /*44f0*/  STG.E.128 desc[UR40][R40.64+0x40], R32 ;  /* 0x0000402028007986 */ /* 0x0049e2000c101d28 */
[----:B------:R-:W-:Y:S05]  /*4500*/  BRA `(.L_x_14517) ;  /* 0x0000001400ac7947 */ /* 0x000fea0003800000 */
.L_x_14501:
[----:B------:R-:W-:-:S05]  /*4510*/  VIADD R36, R22, 0x40 ;  /* 0x0000004016247836 */ /* 0x000fca0000000000 */
        /* <DEDUP_REMOVED lines=60> */
[----:B-----5:R-:W-:Y:S01]  /*48e0*/  IMAD.MOV.U32 R48, RZ, RZ, R46 ;  /* 0x000000ffff307224 */ /* 0x020fe200078e002e */
[----:B------:R-:W-:Y:S01]  /*48f0*/  MOV R50, R44 ;  /* 0x0000002c00327202 */ /* 0x000fe20000000f00 */
[----:B------:R-:W-:Y:S02]  /*4900*/  IMAD.MOV.U32 R49, RZ, RZ, R47 ;  /* 0x000000ffff317224 */ /* 0x000fe400078e002f */
[----:B------:R-:W-:Y:S01]  /*4910*/  IMAD.MOV.U32 R52, RZ, RZ, R45 ;  /* 0x000000ffff347224 */ /* 0x000fe200078e002d */
[----:B------:R-:W-:Y:S02]  /*4920*/  PRMT R119, R48, 0x5410, R50 ;  /* 0x0000541030777816 */ /* 0x000fe40000000032 */
[----:B------:R-:W-:-:S02]  /*4930*/  PRMT R120, R120, 0x5410, R49 ;  /* 0x0000541078787816 */ /* 0x000fc40000000031 */
[----:B------:R-:W-:Y:S01]  /*4940*/  PRMT R121, R121, 0x5410, R52 ;  /* 0x0000541079797816 */ /* 0x000fe20000000034 */
[----:B------:R-:W-:Y:S06]  /*4950*/  @!P3 BRA `(.L_x_14524) ;  /* 0x000000000004b947 */ /* 0x000fec0003800000 */
[----:B------:R-:W-:Y:S01]  /*4960*/  BPT.TRAP 0x1 ;  /* 0x000000040000795c */ /* 0x000fe20000300000 */
.L_x_14524:
        /* <DEDUP_REMOVED lines=9> */
.L_x_14822:
[----:B------:R-:W-:Y:S05]  /*4a00*/  BSYNC B1 ;  /* 0x0000000000017941 */ /* 0x000fea0003800000 */
.L_x_14525:
[----:B------:R-:W-:Y:S01]  /*4a10*/  ISETP.GE.OR P5, PT, R22, R106, P1 ;  /* 0x0000006a1600720c */ /* 0x000fe20000fa6670 */
[----:B------:R-:W-:-:S12]  /*4a20*/  BSSY B1, `(.L_x_14527) ;  /* 0x000007b000017945 */ /* 0x000fd80003800000 */
[----:B------:R-:W-:Y:S05]  /*4a30*/  @P5 BRA `(.L_x_14528) ;  /* 0x0000000400e45947 */ /* 0x000fea0003800000 */
[----:B------:R-:W3:Y:S01]  /*4a40*/  LDL R50, [R1+0x34] ;  /* 0x0000340001327983 */ /* 0x000ee20000100800 */
[----:B------:R-:W-:Y:S01]  /*4a50*/  SHF.R.S32.HI R48, RZ, 0x1f, R22 ;  /* 0x0000001fff307819 */ /* 0x000fe20000011416 */
[----:B--2---:R-:W-:-:S04]  /*4a60*/  IMAD.WIDE.U32 R104, R22, R102, R100 ;  /* 0x0000006616687225 */ /* 0x004fc800078e0064 */
[----:B------:R-:W-:-:S04]  /*4a70*/  IMAD R48, R48, R102, RZ ;  /* 0x0000006630307224 */ /* 0x000fc800078e02ff */
[----:B------:R-:W-:Y:S01]  /*4a80*/  IMAD R49, R22, R103, R48 ;  /* 0x0000006716317224 */ /* 0x000fe200078e0230 */
[----:B------:R-:W-:-:S03]  /*4a90*/  SEL R48, R75, R110, !P0 ;  /* 0x0000006e4b307207 */ /* 0x000fc60004000000 */
[----:B------:R-:W-:Y:S01]  /*4aa0*/  IMAD.IADD R114, R49, 0x1, R105 ;  /* 0x0000000131727824 */ /* 0x000fe200078e0269 */
[----:B------:R-:W-:-:S04]  /*4ab0*/  SHF.R.S32.HI R49, RZ, 0x1f, R48 ;  /* 0x0000001fff317819 */ /* 0x000fc80000011430 */
[----:B------:R-:W-:-:S04]  /*4ac0*/  LEA.HI R49, R49, R48, RZ, 0x4 ;  /* 0x0000003031317211 */ /* 0x000fc800078f20ff */
[----:B------:R-:W-:-:S05]  /*4ad0*/  LEA.HI.SX32 R49, R49, R84, 0x1c ;  /* 0x0000005431317211 */ /* 0x000fca00078fe2ff */
[----:B------:R-:W-:-:S05]  /*4ae0*/  IMAD.SHL.U32 R111, R49, 0x8, RZ ;  /* 0x00000008316f7824 */ /* 0x000fca00078e00ff */
[----:B------:R-:W-:-:S04]  /*4af0*/  LOP3.LUT R49, R83, 0x38, R111, 0xf8, !PT ;  /* 0x0000003853317812 */ /* 0x000fc800078ef86f */
[----:B------:R-:W-:Y:S01]  /*4b00*/  LOP3.LUT R49, R49, R86, RZ, 0x3c, !PT ;  /* 0x0000005631317212 */ /* 0x000fe200078e3cff */
[----:B------:R-:W-:-:S04]  /*4b10*/  IMAD R48, R18, 0x1800, R91 ;  /* 0x0000180012307824 */ /* 0x000fc800078e025b */
[----:B------:R-:W-:Y:S01]  /*4b20*/  IMAD R48, R48, 0x2, R19 ;  /* 0x0000000230307824 */ /* 0x000fe200078e0213 */
[----:B------:R-:W-:Y:S01]  /*4b30*/  IADD3 R109, P5, P6, R4, R104, R85 ;  /* 0x00000068046d7210 */ /* 0x000fe20007ebe055 */
[----:B------:R-:W-:Y:S03]  /*4b40*/  BSSY B2, `(.L_x_14529) ;  /* 0x000005c000027945 */ /* 0x000fe60003800000 */
[----:B------:R-:W-:Y:S01]  /*4b50*/  IADD3.X R112, R61, R114, R87, P5, P6 ;  /* 0x000000723d707210 */ /* 0x000fe20002fec457 */
[----:B---3--:R-:W-:-:S04]  /*4b60*/  IMAD R49, R50, 0x200, R49 ;  /* 0x0000020032317824 */ /* 0x008fc800078e0231 */
        /* <DEDUP_REMOVED lines=10> */
[----:B------:R-:W-:Y:S01]  /*4c10*/  SHF.R.U64 R34, R38, 0x10, R39 ;  /* 0x0000001026227819 */ /* 0x000fe20000001227 */
[----:B------:R-:W-:Y:S01]  /*4c20*/  HADD2.F32 R113, -RZ, R113.H0_H0 ;  /* 0x20000071ff717230 */ /* 0x000fe20000004100 */
[--C-:B------:R-:W-:Y:S01]  /*4c30*/  SHF.R.U64 R36, R36, 0x10, R37.reuse ;  /* 0x0000001024247819 */ /* 0x100fe20000001225 */
[----:B------:R-:W-:Y:S01]  /*4c40*/  HADD2.F32 R33, -RZ, R33.H0_H0 ;  /* 0x20000021ff217230 */ /* 0x000fe20000004100 */
[----:B------:R-:W-:Y:S01]  /*4c50*/  SHF.R.U32.HI R115, RZ, 0x10, R37 ;  /* 0x00000010ff737819 */ /* 0x000fe20000011625 */
[----:B-1----:R-:W-:Y:S01]  /*4c60*/  HADD2.F32 R37, -RZ, R49.H0_H0 ;  /* 0x20000031ff257230 */ /* 0x002fe20000004100 */
[----:B------:R-:W-:Y:S01]  /*4c70*/  SHF.R.U32.HI R38, RZ, 0x10, R39 ;  /* 0x00000010ff267819 */ /* 0x000fe20000011627 */
[----:B--2---:R-:W-:Y:S01]  /*4c80*/  HADD2.F32 R39, -RZ, R53.H0_H0 ;  /* 0x20000035ff277230 */ /* 0x004fe20000004100 */
[----:B------:R-:W-:Y:S01]  /*4c90*/  SHF.R.U32.HI R35, RZ, 0x10, R35 ;  /* 0x00000010ff237819 */ /* 0x000fe20000011623 */
[----:B------:R-:W-:-:S02]  /*4ca0*/  HADD2.F32 R115, -RZ, R115.H0_H0 ;  /* 0x20000073ff737230 */ /* 0x000fc40000004100 */
[-C--:B------:R-:W-:Y:S01]  /*4cb0*/  FMUL.FTZ R124, R37, R116.reuse ;  /* 0x00000074257c7220 */ /* 0x080fe20000410000 */
[C---:B------:R-:W-:Y:S01]  /*4cc0*/  FMUL.FTZ R122, R39.reuse, R116 ;  /* 0x00000074277a7220 */ /* 0x040fe20000410000 */
[----:B------:R-:W-:Y:S02]  /*4cd0*/  HADD2.F32 R116, -RZ, R53.H1_H1 ;  /* 0x30000035ff747230 */ /* 0x000fe40000004100 */
[-C--:B------:R-:W-:Y:S01]  /*4ce0*/  FFMA.FTZ R39, R39, R118.reuse, R124 ;  /* 0x0000007627277223 */ /* 0x080fe2000001007c */
[----:B------:R-:W-:Y:S02]  /*4cf0*/  HADD2.F32 R53, -RZ, R49.H1_H1 ;  /* 0x30000031ff357230 */ /* 0x000fe40000004100 */
[----:B------:R-:W-:Y:S01]  /*4d00*/  FFMA.FTZ R37, R37, R118, -R122 ;  /* 0x0000007625257223 */ /* 0x000fe2000001087a */
[----:B------:R-:W-:Y:S02]  /*4d10*/  IMAD.MOV.U32 R49, RZ, RZ, R54 ;  /* 0x000000ffff317224 */ /* 0x000fe400078e0036 */
        /* <DEDUP_REMOVED lines=35> */
[C---:B------:R-:W-:Y:S01]  /*4f50*/  FMUL.FTZ R123, R48.reuse, R123 ;  /* 0x0000007b307b7220 */ /* 0x040fe20000410000 */
[----:B------:R-:W-:Y:S01]  /*4f60*/  FFMA.FTZ R36, R53, R55, R122 ;  /* 0x0000003735247223 */ /* 0x000fe2000001007a */
[-C--:B------:R-:W-:Y:S01]  /*4f70*/  FFMA.FTZ R53, R48, R113.reuse, -R115 ;  /* 0x0000007130357223 */ /* 0x080fe20000010873 */
[----:B------:R-:W-:Y:S02]  /*4f80*/  HADD2.F32 R48, -RZ, R49.H0_H0 ;  /* 0x20000031ff307230 */ /* 0x000fe40000004100 */
[----:B------:R-:W-:Y:S01]  /*4f90*/  FFMA.FTZ R55, R52, R113, R123 ;  /* 0x0000007134377223 */ /* 0x000fe2000001007b */
[----:B------:R-:W-:Y:S02]  /*4fa0*/  HADD2.F32 R52, -RZ, R34.H0_H0 ;  /* 0x20000022ff347230 */ /* 0x000fe40000004100 */
[----:B------:R-:W-:-:S02]  /*4fb0*/  HADD2.F32 R115, -RZ, R127.H1_H1 ;  /* 0x3000007fff737230 */ /* 0x000fc40000004100 */
[--C-:B------:R-:W-:Y:S01]  /*4fc0*/  HADD2.F32 R34, -RZ, R50.reuse.H0_H0 ;  /* 0x20000032ff227230 */ /* 0x100fe20000004100 */
[----:B------:R-:W-:Y:S01]  /*4fd0*/  F2FP.F16.F32.PACK_AB R38, R55, R36 ;  /* 0x000000243726723e */ /* 0x000fe200000000ff */
[----:B------:R-:W-:Y:S02]  /*4fe0*/  HADD2.F32 R49, -RZ, R49.H1_H1 ;  /* 0x30000031ff317230 */ /* 0x000fe40000004100 */
[-C--:B------:R-:W-:Y:S01]  /*4ff0*/  FMUL.FTZ R123, R48, R115.reuse ;  /* 0x00000073307b7220 */ /* 0x080fe20000410000 */
[----:B------:R-:W-:Y:S02]  /*5000*/  HADD2.F32 R50, -RZ, R50.H1_H1 ;  /* 0x30000032ff327230 */ /* 0x000fe40000004100 */
[----:B------:R-:W-:Y:S01]  /*5010*/  FMUL.FTZ R115, R34, R115 ;  /* 0x0000007322737220 */ /* 0x000fe20000410000 */
[----:B------:R-:W-:Y:S02]  /*5020*/  HADD2.F32 R113, -RZ, R127.H0_H0 ;  /* 0x2000007fff717230 */ /* 0x000fe40000004100 */
[----:B------:R-:W-:Y:S01]  /*5030*/  FMUL.FTZ R125, R49, R52 ;  /* 0x00000034317d7220 */ /* 0x000fe20000410000 */
[----:B------:R-:W-:-:S02]  /*5040*/  IMAD.MOV.U32 R55, RZ, RZ, R35 ;  /* 0x000000ffff377224 */ /* 0x000fc400078e0023 */
[----:B------:R-:W-:Y:S01]  /*5050*/  FMUL.FTZ R52, R50, R52 ;  /* 0x0000003432347220 */ /* 0x000fe20000410000 */
[-C--:B------:R-:W-:Y:S01]  /*5060*/  FFMA.FTZ R115, R48, R113.reuse, R115 ;  /* 0x0000007130737223 */ /* 0x080fe20000010073 */
[----:B------:R-:W-:Y:S02]  /*5070*/  FFMA.FTZ R123, R34, R113, -R123 ;  /* 0x00000071227b7223 */ /* 0x000fe4000001087b */
[-C--:B------:R-:W-:Y:S01]  /*5080*/  FFMA.FTZ R52, R49, R33.reuse, R52 ;  /* 0x0000002131347223 */ /* 0x080fe20000010034 */
[----:B------:R-:W-:Y:S01]  /*5090*/  FFMA.FTZ R50, R50, R33, -R125 ;  /* 0x0000002132327223 */ /* 0x000fe2000001087d */
[----:B------:R-:W-:Y:S02]  /*50a0*/  F2FP.F16.F32.PACK_AB R49, R54, R37 ;  /* 0x000000253631723e */ /* 0x000fe400000000ff */
[----:B------:R-:W-:Y:S01]  /*50b0*/  F2FP.F16.F32.PACK_AB R48, R53, R32 ;  /* 0x000000203530723e */ /* 0x000fe200000000ff */
[----:B------:R-:W-:Y:S01]  /*50c0*/  IMAD.MOV.U32 R53, RZ, RZ, R39 ;  /* 0x000000ffff357224 */ /* 0x000fe200078e0027 */
[----:B------:R-:W-:Y:S01]  /*50d0*/  F2FP.F16.F32.PACK_AB R54, R52, R115 ;  /* 0x000000733436723e */ /* 0x000fe200000000ff */
[----:B------:R-:W-:Y:S01]  /*50e0*/  IMAD.MOV.U32 R52, RZ, RZ, R38 ;  /* 0x000000ffff347224 */ /* 0x000fe200078e0026 */
[----:B------:R-:W-:-:S07]  /*50f0*/  F2FP.F16.F32.PACK_AB R50, R50, R123 ;  /* 0x0000007b3232723e */ /* 0x000fce00000000ff */
.L_x_14530:
[----:B------:R-:W-:Y:S05]  /*5100*/  BSYNC B2 ;  /* 0x0000000000027941 */ /* 0x000fea0003800000 */
.L_x_14529:
        /* <DEDUP_REMOVED lines=12> */
.L_x_14528:
[----:B------:R-:W-:Y:S05]  /*51d0*/  BSYNC B1 ;  /* 0x0000000000017941 */ /* 0x000fea0003800000 */
.L_x_14527:
[----:B-1----:R-:W-:Y:S02]  /*51e0*/  VIADD R33, R22, 0x40 ;  /* 0x0000004016217836 */ /* 0x002fe40000000000 */
[-C--:B--2---:R-:W-:Y:S02]  /*51f0*/  IMAD R32, R73, R102.reuse, RZ ;  /* 0x0000006649207224 */ /* 0x084fe400078e02ff */
[C---:B------:R-:W-:Y:S01]  /*5200*/  IMAD.WIDE.U32 R100, R33.reuse, R102, R100 ;  /* 0x0000006621647225 */ /* 0x040fe200078e0064 */
[----:B------:R-:W-:-:S03]  /*5210*/  ISETP.GE.OR P5, PT, R33, R106, P1 ;  /* 0x0000006a2100720c */ /* 0x000fc60000fa6670 */
[----:B------:R-:W-:-:S10]  /*5220*/  IMAD R103, R33, R103, R32 ;  /* 0x0000006721677224 */ /* 0x000fd400078e0220 */
[----:B------:R-:W-:Y:S05]  /*5230*/  @P5 BRA `(.L_x_14517) ;  /* 0x0000000800605947 */ /* 0x000fea0003800000 */
[----:B------:R-:W2:Y:S01]  /*5240*/  LDL R34, [R1+0x38] ;  /* 0x0000380001227983 */ /* 0x000ea20000100800 */
[----:B------:R-:W-:Y:S01]  /*5250*/  IMAD.IADD R50, R101, 0x1, R103 ;  /* 0x0000000165327824 */ /* 0x000fe200078e0267 */
[----:B------:R-:W-:Y:S01]  /*5260*/  IADD3 R32, P5, P6, R4, R100, R85 ;  /* 0x0000006404207210 */ /* 0x000fe20007ebe055 */
[C---:B------:R-:W-:Y:S01]  /*5270*/  VIADD R35, R22.reuse, 0x40 ;  /* 0x0000004016237836 */ /* 0x040fe20000000000 */
[----:B------:R-:W-:Y:S01]  /*5280*/  SEL R110, R75, R110, !P0 ;  /* 0x0000006e4b6e7207 */ /* 0x000fe20004000000 */
[----:B------:R-:W-:Y:S01]  /*5290*/  VIADD R36, R22, 0x40 ;  /* 0x0000004016247836 */ /* 0x000fe20000000000 */
[----:B------:R-:W-:Y:S01]  /*52a0*/  IADD3.X R33, R61, R50, R87, P5, P6 ;  /* 0x000000323d217210 */ /* 0x000fe20002fec457 */
[----:B------:R-:W-:Y:S01]  /*52b0*/  IMAD.SHL.U32 R35, R35, 0x40, RZ ;  /* 0x0000004023237824 */ /* 0x000fe200078e00ff */
[----:B------:R-:W-:Y:S01]  /*52c0*/  LEA R48, P5, R32, R98, 0x1 ;  /* 0x0000006220307211 */ /* 0x000fe200078a08ff */
[----:B------:R-:W-:Y:S01]  /*52d0*/  IMAD.SHL.U32 R36, R36, 0x40, RZ ;  /* 0x0000004024247824 */ /* 0x000fe200078e00ff */
[----:B------:R-:W-:Y:S02]  /*52e0*/  BSSY B1, `(.L_x_14531) ;  /* 0x0000068000017945 */ /* 0x000fe40003800000 */
[----:B------:R-:W-:-:S02]  /*52f0*/  LEA.HI.X R49, R32, R99, R33, 0x1, P5 ;  /* 0x0000006320317211 */ /* 0x000fc400028f0c21 */
[----:B------:R-:W-:Y:S02]  /*5300*/  SHF.R.S32.HI R33, RZ, 0x1f, R110 ;  /* 0x0000001fff217819 */ /* 0x000fe4000001146e */
[----:B------:R-:W-:Y:S02]  /*5310*/  LOP3.LUT R35, R35, 0x1c0, RZ, 0xc0, !PT ;  /* 0x000001c023237812 */ /* 0x000fe400078ec0ff */
[----:B------:R-:W-:Y:S02]  /*5320*/  LEA.HI R33, R33, R110, RZ, 0x4 ;  /* 0x0000006e21217211 */ /* 0x000fe400078f20ff */
[----:B------:R-:W-:Y:S02]  /*5330*/  LOP3.LUT R36, R36, 0x1c0, RZ, 0xc0, !PT ;  /* 0x000001c024247812 */ /* 0x000fe400078ec0ff */
[----:B------:R-:W-:Y:S02]  /*5340*/  LEA.HI.SX32 R33, R33, R84, 0x1c ;  /* 0x0000005421217211 */ /* 0x000fe400078fe2ff */
[----:B------:R-:W-:-:S03]  /*5350*/  SHF.R.U32.HI R35, RZ, 0x3, R35 ;  /* 0x00000003ff237819 */ /* 0x000fc60000011623 */
[----:B------:R-:W-:-:S05]  /*5360*/  IMAD.SHL.U32 R51, R33, 0x8, RZ ;  /* 0x0000000821337824 */ /* 0x000fca00078e00ff */
[----:B------:R-:W-:-:S04]  /*5370*/  LOP3.LUT R32, R36, 0x38, R51, 0xf8, !PT ;  /* 0x0000003824207812 */ /* 0x000fc800078ef833 */
[----:B------:R-:W-:-:S04]  /*5380*/  LOP3.LUT R32, R32, R35, RZ, 0x3c, !PT ;  /* 0x0000002320207212 */ /* 0x000fc800078e3cff */
[----:B--2---:R-:W-:Y:S01]  /*5390*/  IADD3 R33, R34, R32, RZ ;  /* 0x0000002022217210 */ /* 0x004fe20007ffe0ff */
[----:B------:R-:W-:-:S04]  /*53a0*/  IMAD R32, R18, 0x1800, R88 ;  /* 0x0000180012207824 */ /* 0x000fc800078e0258 */
        /* <DEDUP_REMOVED lines=23> */
[-C--:B------:R-:W-:Y:S01]  /*5520*/  FMUL.FTZ R102, R39, R54.reuse ;  /* 0x0000003627667220 */ /* 0x080fe20000410000 */
[----:B------:R-:W-:Y:S02]  /*5530*/  HADD2.F32 R35, -RZ, R33.H0_H0 ;  /* 0x20000021ff237230 */ /* 0x000fe40000004100 */
        /* <DEDUP_REMOVED lines=9> */
[--C-:B------:R-:W-:Y:S02]  /*55d0*/  HADD2.F32 R54, -RZ, R120.reuse.H0_H0 ;  /* 0x20000078ff367230 */ /* 0x100fe40000004100 */
[----:B------:R-:W-:Y:S01]  /*55e0*/  FFMA.FTZ R46, R46, R53, R55 ;  /* 0x000000352e2e7223 */ /* 0x000fe20000010037 */
[----:B------:R-:W-:Y:S02]  /*55f0*/  HADD2.F32 R120, -RZ, R120.H1_H1 ;  /* 0x30000078ff787230 */ /* 0x000fe40000004100 */
[----:B------:R-:W-:Y:S01]  /*5600*/  HADD2.F32 R53, -RZ, R47.H0_H0 ;  /* 0x2000002fff357230 */ /* 0x000fe20000004100 */
[----:B------:R-:W-:Y:S01]  /*5610*/  F2FP.F16.F32.PACK_AB R33, R36, R33 ;  /* 0x000000212421723e */ /* 0x000fe200000000ff */
[----:B------:R-:W-:-:S02]  /*5620*/  HADD2.F32 R39, -RZ, R37.H0_H0 ;  /* 0x20000025ff277230 */ /* 0x000fc40000004100 */
[----:B------:R-:W-:Y:S02]  /*5630*/  HADD2.F32 R47, -RZ, R47.H1_H1 ;  /* 0x3000002fff2f7230 */ /* 0x000fe40000004100 */
[-C--:B------:R-:W-:Y:S01]  /*5640*/  FMUL.FTZ R102, R53, R120.reuse ;  /* 0x0000007835667220 */ /* 0x080fe20000410000 */
[----:B------:R-:W-:Y:S02]  /*5650*/  HADD2.F32 R55, -RZ, R104.H0_H0 ;  /* 0x20000068ff377230 */ /* 0x000fe40000004100 */
[C---:B------:R-:W-:Y:S01]  /*5660*/  FMUL.FTZ R120, R39.reuse, R120 ;  /* 0x0000007827787220 */ /* 0x040fe20000410000 */
[----:B------:R-:W-:Y:S02]  /*5670*/  HADD2.F32 R52, -RZ, R37.H1_H1 ;  /* 0x30000025ff347230 */ /* 0x000fe40000004100 */
[-C--:B------:R-:W-:Y:S01]  /*5680*/  FFMA.FTZ R37, R39, R54.reuse, -R102 ;  /* 0x0000003627257223 */ /* 0x080fe20000010866 */
[----:B------:R-:W-:Y:S02]  /*5690*/  HADD2.F32 R45, -RZ, R45.H0_H0 ;  /* 0x2000002dff2d7230 */ /* 0x000fe40000004100 */
[-C--:B------:R-:W-:Y:S01]  /*56a0*/  FMUL.FTZ R103, R47, R55.reuse ;  /* 0x000000372f677220 */ /* 0x080fe20000410000 */
[----:B------:R-:W-:Y:S01]  /*56b0*/  FFMA.FTZ R39, R53, R54, R120 ;  /* 0x0000003635277223 */ /* 0x000fe20000010078 */
[----:B------:R-:W-:Y:S01]  /*56c0*/  FMUL.FTZ R104, R52, R55 ;  /* 0x0000003734687220 */ /* 0x000fe20000410000 */
[----:B------:R-:W-:-:S02]  /*56d0*/  HADD2.F32 R55, -RZ, R44.H0_H0 ;  /* 0x2000002cff377230 */ /* 0x000fc40000004100 */
[-C--:B------:R-:W-:Y:S01]  /*56e0*/  FFMA.FTZ R52, R52, R45.reuse, -R103 ;  /* 0x0000002d34347223 */ /* 0x080fe20000010867 */
[----:B------:R-:W-:Y:S02]  /*56f0*/  HADD2.F32 R53, -RZ, R119.H1_H1 ;  /* 0x30000077ff357230 */ /* 0x000fe40000004100 */
[----:B------:R-:W-:Y:S01]  /*5700*/  FFMA.FTZ R54, R47, R45, R104 ;  /* 0x0000002d2f367223 */ /* 0x000fe20000010068 */
[--C-:B------:R-:W-:Y:S02]  /*5710*/  HADD2.F32 R45, -RZ, R43.reuse.H0_H0 ;  /* 0x2000002bff2d7230 */ /* 0x100fe40000004100 */
[--C-:B------:R-:W-:Y:S01]  /*5720*/  HADD2.F32 R44, -RZ, R32.reuse.H0_H0 ;  /* 0x20000020ff2c7230 */ /* 0x100fe20000004100 */
[----:B------:R-:W-:Y:S01]  /*5730*/  F2FP.F16.F32.PACK_AB R52, R52, R37 ;  /* 0x000000253434723e */ /* 0x000fe200000000ff */
[----:B------:R-:W-:Y:S02]  /*5740*/  HADD2.F32 R43, -RZ, R43.H1_H1 ;  /* 0x3000002bff2b7230 */ /* 0x000fe40000004100 */
[----:B------:R-:W-:Y:S01]  /*5750*/  FMUL.FTZ R103, R45, R53 ;  /* 0x000000352d677220 */ /* 0x000fe20000410000 */
[----:B------:R-:W-:-:S02]  /*5760*/  HADD2.F32 R32, -RZ, R32.H1_H1 ;  /* 0x30000020ff207230 */ /* 0x000fc40000004100 */
[----:B------:R-:W-:Y:S01]  /*5770*/  FMUL.FTZ R102, R44, R53 ;  /* 0x000000352c667220 */ /* 0x000fe20000410000 */
[----:B------:R-:W-:Y:S02]  /*5780*/  HADD2.F32 R47, -RZ, R117.H1_H1 ;  /* 0x30000075ff2f7230 */ /* 0x000fe40000004100 */
[-C--:B------:R-:W-:Y:S01]  /*5790*/  FMUL.FTZ R53, R43, R55.reuse ;  /* 0x000000372b357220 */ /* 0x080fe20000410000 */
[----:B------:R-:W-:Y:S02]  /*57a0*/  HADD2.F32 R119, -RZ, R119.H0_H0 ;  /* 0x20000077ff777230 */ /* 0x000fe40000004100 */
[----:B------:R-:W-:Y:S01]  /*57b0*/  FMUL.FTZ R104, R32, R55 ;  /* 0x0000003720687220 */ /* 0x000fe20000410000 */
[----:B------:R-:W-:Y:S02]  /*57c0*/  HADD2.F32 R117, -RZ, R117.H0_H0 ;  /* 0x20000075ff757230 */ /* 0x000fe40000004100 */
[-C--:B------:R-:W-:Y:S01]  /*57d0*/  FFMA.FTZ R103, R44, R47.reuse, -R103 ;  /* 0x0000002f2c677223 */ /* 0x080fe20000010867 */
[----:B------:R-:W-:Y:S01]  /*57e0*/  FFMA.FTZ R102, R45, R47, R102 ;  /* 0x0000002f2d667223 */ /* 0x000fe20000010066 */
[-C--:B------:R-:W-:Y:S01]  /*57f0*/  FFMA.FTZ R44, R32, R40.reuse, -R53 ;  /* 0x00000028202c7223 */ /* 0x080fe20000010835 */
[----:B------:R-:W-:Y:S01]  /*5800*/  FFMA.FTZ R45, R43, R40, R104 ;  /* 0x000000282b2d7223 */ /* 0x000fe20000010068 */
[----:B------:R-:W-:Y:S01]  /*5810*/  HADD2.F32 R40, -RZ, R38.H0_H0 ;  /* 0x20000026ff287230 */ /* 0x000fe20000004100 */
[----:B------:R-:W-:Y:S01]  /*5820*/  F2FP.F16.F32.PACK_AB R37, R46, R35 ;  /* 0x000000232e25723e */ /* 0x000fe200000000ff */
[----:B------:R-:W-:Y:S01]  /*5830*/  HADD2.F32 R43, -RZ, R42.H0_H0 ;  /* 0x2000002aff2b7230 */ /* 0x000fe20000004100 */
[----:B------:R-:W-:Y:S01]  /*5840*/  F2FP.F16.F32.PACK_AB R39, R54, R39 ;  /* 0x000000273627723e */ /* 0x000fe200000000ff */
[----:B------:R-:W-:-:S02]  /*5850*/  HADD2.F32 R32, -RZ, R34.H0_H0 ;  /* 0x20000022ff207230 */ /* 0x000fc40000004100 */
[-C--:B------:R-:W-:Y:S01]  /*5860*/  FMUL.FTZ R47, R40, R119.reuse ;  /* 0x00000077282f7220 */ /* 0x080fe20000410000 */
[----:B------:R-:W-:Y:S01]  /*5870*/  HADD2.F32 R38, -RZ, R38.H1_H1 ;  /* 0x30000026ff267230 */ /* 0x000fe20000004100 */
[----:B------:R-:W-:Y:S01]  /*5880*/  F2FP.F16.F32.PACK_AB R36, R45, R102 ;  /* 0x000000662d24723e */ /* 0x000fe200000000ff */
        /* <DEDUP_REMOVED lines=11> */
[----:B------:R-:W-:Y:S02]  /*5940*/  F2FP.F16.F32.PACK_AB R34, R34, R47 ;  /* 0x0000002f2222723e */ /* 0x000fe400000000ff */
[----:B------:R-:W-:-:S07]  /*5950*/  F2FP.F16.F32.PACK_AB R38, R38, R119 ;  /* 0x000000772626723e */ /* 0x000fce00000000ff */
.L_x_14532:
[----:B------:R-:W-:Y:S05]  /*5960*/  BSYNC B1 ;  /* 0x0000000000017941 */ /* 0x000fea0003800000 */
.L_x_14531:
        /* <DEDUP_REMOVED lines=10> */
.L_x_14500:
[----:B------:R-:W-:-:S06]  /*5a10*/  UISETP.NE.AND UP0, UPT, UR37, 0x3, UPT ;  /* 0x000000032500788c */ /* 0x000fcc000bf05270 */
[----:B------:R-:W-:-:S13]  /*5a20*/  PLOP3.LUT P3, PT, PT, PT, UP0, 0x80, 0x0 ;  /* 0x000000000000781c */ /* 0x000fda0003f6f008 */
[----:B------:R-:W-:Y:S05]  /*5a30*/  @!P3 BRA `(.L_x_14533) ;  /* 0x000000000004b947 */ /* 0x000fea0003800000 */
[----:B------:R-:W-:Y:S01]  /*5a40*/  BPT.TRAP 0x1 ;  /* 0x000000040000795c */ /* 0x000fe20000300000 */
.L_x_14533:
[----:B------:R-:W-:Y:S01]  /*5a50*/  IMAD R96, R18, 0x8, R19 ;  /* 0x0000000812607824 */ /* 0x000fe200078e0213 */
[----:B------:R-:W-:Y:S01]  /*5a60*/  SHF.L.U32 R107, R202, 0x1f, RZ ;  /* 0x0000001fca6b7819 */ /* 0x000fe200000006ff */
[----:B------:R-:W-:Y:S01]  /*5a70*/  IMAD R106, R27, -0x60, R24 ;  /* 0xffffffa01b6a7824 */ /* 0x000fe200078e0218 */
[----:B------:R-:W-:Y:S02]  /*5a80*/  BSSY B1, `(.L_x_14534) ;  /* 0x0000004000017945 */ /* 0x000fe40003800000 */
[----:B------:R-:W0:Y:S02]  /*5a90*/  SYNCS.PHASECHK.TRANS64.TRYWAIT P4, [R96+URZ+0x32490], R107 ;  /* 0x0324906b600075a7 */ /* 0x000e24000808017f */
[----:B------:R-:W-:Y:S01]  /*5aa0*/  VIMNMX R106, R106, 0x60, PT ;  /* 0x000000606a6a7848 */ /* 0x000fe20003fe0100 */
[----:B0-----:R-:W-:Y:S06]  /*5ab0*/  @!P4 BRA `(.L_x_14535) ;  /* 0x000001c0008cc947 */ /* 0x001fec0003800000 */
.L_x_14823:
[----:B------:R-:W-:Y:S05]  /*5ac0*/  BSYNC B1 ;  /* 0x0000000000017941 */ /* 0x000fea0003800000 */
.L_x_14534:
[CC--:B------:R-:W-:Y:S01]  /*5ad0*/  ISETP.GE.AND P5, PT, R22.reuse, R106.reuse, PT ;  /* 0x0000006a1600720c */ /* 0x0c0fe20003fa6270 */
[----:B------:R-:W-:Y:S01]  /*5ae0*/  VIADD R32, R22, 0x40 ;  /* 0x0000004016207836 */ /* 0x000fe20000000000 */
[----:B------:R-:W-:Y:S04]  /*5af0*/  BSSY B1, `(.L_x_14536) ;  /* 0x0000007000017945 */ /* 0x000fe80003800000 */
[----:B------:R-:W-:-:S07]  /*5b00*/  ISETP.GE.AND P4, PT, R32, R106, PT ;  /* 0x0000006a2000720c */ /* 0x000fce0003f86270 */
[----:B------:R-:W-:Y:S06]  /*5b10*/  @P5 BRA `(.L_x_14537) ;  /* 0x0000000000105947 */ /* 0x000fec0003800000 */
[----:B------:R-:W1:Y:S04]  /*5b20*/  @!P1 LDS.128 R32, [R104] ;  /* 0x0000000068209984 */ /* 0x000e680000000c00 */
[----:B------:R-:W2:Y:S04]  /*5b30*/  @!P2 LDS.128 R36, [R103] ;  /* 0x000000006724a984 */ /* 0x000ea80000000c00 */
[----:B-1----:R1:W-:Y:S04]  /*5b40*/  @!P1 STG.E.128 desc[UR40][R42.64], R32 ;  /* 0x000000202a009986 */ /* 0x0023e8000c101d28 */
[----:B--2---:R1:W-:Y:S02]  /*5b50*/  @!P2 STG.E.128 desc[UR40][R42.64+0x40], R36 ;  /* 0x000040242a00a986 */ /* 0x0043e4000c101d28 */
.L_x_14537:
[----:B------:R-:W-:Y:S05]  /*5b60*/  BSYNC B1 ;  /* 0x0000000000017941 */ /* 0x000fea0003800000 */
.L_x_14536:
[----:B------:R-:W-:Y:S05]  /*5b70*/  @P4 BRA `(.L_x_14517) ;  /* 0x0000000000104947 */ /* 0x000fea0003800000 */
[----:B-1----:R-:W1:Y:S04]  /*5b80*/  @!P1 LDS.128 R32, [R104+0x2000] ;  /* 0x0020000068209984 */ /* 0x002e680000000c00 */
[----:B------:R-:W2:Y:S04]  /*5b90*/  @!P2 LDS.128 R36, [R103+0x2000] ;  /* 0x002000006724a984 */ /* 0x000ea80000000c00 */
[----:B-1----:R1:W-:Y:S04]  /*5ba0*/  @!P1 STG.E.128 desc[UR40][R40.64], R32 ;  /* 0x0000002028009986 */ /* 0x0023e8000c101d28 */
[----:B--2---:R1:W-:Y:S02]  /*5bb0*/  @!P2 STG.E.128 desc[UR40][R40.64+0x40], R36 ;  /* 0x000040242800a986 */ /* 0x0043e4000c101d28 */
.L_x_14517:
[----:B------:R-:W-:Y:S05]  /*5bc0*/  BSYNC B0 ;  /* 0x0000000000007941 */ /* 0x000fea0003800000 */
.L_x_14499:
        /* <DEDUP_REMOVED lines=17> */
.L_x_14539:
[----:B------:R-:W-:Y:S05]  /*5ce0*/  BSYNC B0 ;  /* 0x0000000000007941 */ /* 0x000fea0003800000 */
.L_x_14538:
[----:B------:R-:W2:Y:S01]  /*5cf0*/  SYNCS.PHASECHK.TRANS64.TRYWAIT P3, [R96+URZ+0x324b0], R107 ;  /* 0x0324b06b600075a7 */ /* 0x000ea2000806017f */
[----:B------:R-:W-:Y:S01]  /*5d00*/  ULDC UR38, c[0x0][0x320] ;  /* 0x0000c80000267ab9 */ /* 0x000fe20000000800 */
[----:B------:R-:W-:Y:S01]  /*5d10*/  ULDC.64 UR46, c[0x0][0x328] ;  /* 0x0000ca00002e7ab9 */ /* 0x000fe20000000a00 */
[----:B------:R-:W-:Y:S01]  /*5d20*/  ULDC.64 UR44, c[0x0][0x318] ;  /* 0x0000c600002c7ab9 */ /* 0x000fe20000000a00 */
[----:B------:R-:W-:Y:S01]  /*5d30*/  BSSY B0, `(.L_x_14540) ;  /* 0x0000003000007945 */ /* 0x000fe20003800000 */
[----:B-1----:R-:W-:-:S03]  /*5d40*/  IMAD R32, R18, 0x6000, R90 ;  /* 0x0000600012207824 */ /* 0x002fc600078e025a */
[----:B--2---:R-:W-:Y:S05]  /*5d50*/  @!P3 BRA `(.L_x_14541) ;  /* 0x000001bc00f8b947 */ /* 0x004fea0003800000 */
.L_x_14824:
[----:B------:R-:W-:Y:S05]  /*5d60*/  BSYNC B0 ;  /* 0x0000000000007941 */ /* 0x000fea0003800000 */
.L_x_14540:
        /* <DEDUP_REMOVED lines=39> */
.L_x_14543:
[----:B------:R-:W-:Y:S05]  /*5fe0*/  BSYNC B0 ;  /* 0x0000000000007941 */ /* 0x000fea0003800000 */
.L_x_14542:
[----:B--2---:R-:W-:Y:S01]  /*5ff0*/  VIADD R32, R22, 0x40 ;  /* 0x0000004016207836 */ /* 0x004fe20000000000 */
[----:B------:R-:W-:Y:S04]  /*6000*/  BSSY B0, `(.L_x_14544) ;  /* 0x0000025000007945 */ /* 0x000fe80003800000 */
[----:B------:R-:W-:-:S13]  /*6010*/  ISETP.GE.AND P3, PT, R32, R106, PT ;  /* 0x0000006a2000720c */ /* 0x000fda0003f66270 */
[----:B------:R-:W-:Y:S05]  /*6020*/  @P3 BRA `(.L_x_14545) ;  /* 0x0000000000883947 */ /* 0x000fea0003800000 */
[----:B------:R-:W-:Y:S01]  /*6030*/  IADD3 R35, P3, R36, 0x40, RZ ;  /* 0x0000004024237810 */ /* 0x000fe20007f7e0ff */
[----:B------:R-:W-:Y:S02]  /*6040*/  IMAD.MOV.U32 R32, RZ, RZ, R6 ;  /* 0x000000ffff207224 */ /* 0x000fe400078e0006 */
[----:B------:R-:W-:Y:S02]  /*6050*/  IMAD.MOV.U32 R33, RZ, RZ, R93 ;  /* 0x000000ffff217224 */ /* 0x000fe400078e005d */
[----:B------:R-:W-:Y:S02]  /*6060*/  IMAD.X R36, RZ, RZ, R37, P3 ;  /* 0x000000ffff247224 */ /* 0x000fe400018e0625 */
[----:B------:R-:W-:-:S04]  /*6070*/  IMAD.WIDE.U32 R32, R35, UR46, R32 ;  /* 0x0000002e23207c25 */ /* 0x000fc8000f8e0020 */
[----:B------:R-:W-:-:S04]  /*6080*/  IMAD R36, R36, UR46, RZ ;  /* 0x0000002e24247c24 */ /* 0x000fc8000f8e02ff */
[----:B------:R-:W-:Y:S01]  /*6090*/  IMAD R35, R35, UR47, R36 ;  /* 0x0000002f23237c24 */ /* 0x000fe2000f8e0224 */
[----:B------:R-:W-:-:S04]  /*60a0*/  LEA R36, P3, R32, UR44, 0x1 ;  /* 0x0000002c20247c11 */ /* 0x000fc8000f8608ff */
[----:B------:R-:W-:-:S04]  /*60b0*/  IADD3 R33, R33, R35, RZ ;  /* 0x0000002321217210 */ /* 0x000fc80007ffe0ff */
        /* <DEDUP_REMOVED lines=25> */
.L_x_14545:
[----:B------:R-:W-:Y:S05]  /*6250*/  BSYNC B0 ;  /* 0x0000000000007941 */ /* 0x000fea0003800000 */
.L_x_14544:
[----:B------:R-:W-:Y:S01]  /*6260*/  @!PT LDS RZ, [RZ] ;  /* 0x00000000fffff984 */ /* 0x000fe20000000800 */
[----:B------:R-:W-:Y:S01]  /*6270*/  @!PT LDS RZ, [RZ] ;  /* 0x00000000fffff984 */ /* 0x000fe20000000800 */
[----:B------:R-:W-:Y:S01]  /*6280*/  @!PT LDS RZ, [RZ] ;  /* 0x00000000fffff984 */ /* 0x000fe20000000800 */
[----:B------:R-:W-:Y:S01]  /*6290*/  @!PT LDS RZ, [RZ] ;  /* 0x00000000fffff984 */ /* 0x000fe20000000800 */
[----:B------:R3:W-:Y:S06]  /*62a0*/  MEMBAR.ALL.CTA ;  /* 0x0000000000007992 */ /* 0x0007ec0000008000 */
[----:B---3--:R-:W3:Y:S02]  /*62b0*/  FENCE.VIEW.ASYNC.S ;  /* 0x00000000000073c6 */ /* 0x008ee40000000000 */
[----:B---3--:R3:W-:Y:S01]  /*62c0*/  BAR.SYNC.DEFER_BLOCKING R74, 0x80 ;  /* 0x0002004a0000751d */ /* 0x0087e20000010000 */
[----:B------:R-:W-:Y:S01]  /*62d0*/  ISETP.NE.AND P5, PT, R97, RZ, PT ;  /* 0x000000ff6100720c */ /* 0x000fe20003fa5270 */
[----:B------:R-:W-:-:S02]  /*62e0*/  VIADD R18, R18, 0x1 ;  /* 0x0000000112127836 */ /* 0x000fc40000000000 */
[----:B01----:R-:W-:-:S03]  /*62f0*/  @!P4 VIADD R96, R96, 0x324c0 ;  /* 0x000324c06060c836 */ /* 0x003fc60000000000 */
[C---:B------:R-:W-:Y:S02]  /*6300*/  ISETP.NE.AND P3, PT, R18.reuse, 0x2, PT ;  /* 0x000000021200780c */ /* 0x040fe40003f65270 */
[----:B------:R-:W-:Y:S02]  /*6310*/  @!P4 PRMT R96, RZ, 0x654, R96 ;  /* 0x00000654ff60c816 */ /* 0x000fe40000000060 */
[----:B--2---:R-:W-:Y:S02]  /*6320*/  SEL R33, RZ, 0x1, P3 ;  /* 0x00000001ff217807 */ /* 0x004fe40001800000 */
        /* <DEDUP_REMOVED lines=9> */
.L_x_14494:
[----:B------:R-:W2:Y:S01]  /*63c0*/  LDL R3, [R1+0x1c] ;  /* 0x00001c0001037983 */ /* 0x000ea20000100800 */
[----:B------:R-:W0:Y:S01]  /*63d0*/  LDC R0, c[0x0][0x448] ;  /* 0x00011200ff007b82 */ /* 0x000e220000000800 */
[----:B------:R-:W-:Y:S01]  /*63e0*/  IMAD.MOV.U32 R215, RZ, RZ, RZ ;  /* 0x000000ffffd77224 */ /* 0x000fe200078e00ff */
[----:B0-----:R-:W-:-:S13]  /*63f0*/  ISETP.NE.AND P1, PT, R0, 0x1, PT ;  /* 0x000000010000780c */ /* 0x001fda0003f25270 */
[----:B------:R-:W0:Y:S08]  /*6400*/  @P1 LDC R0, c[0x0][0x44c] ;  /* 0x00011300ff001b82 */ /* 0x000e300000000800 */
[----:B------:R-:W1:Y:S01]  /*6410*/  @P1 LDC R5, c[0x0][0x450] ;  /* 0x00011400ff051b82 */ /* 0x000e620000000800 */
[----:B--2---:R-:W-:-:S04]  /*6420*/  VIADD R3, R3, 0x7f ;  /* 0x0000007f03037836 */ /* 0x004fc80000000000 */
        /* <DEDUP_REMOVED lines=12> */
.L_x_14547:
[----:B------:R-:W-:Y:S04]  /*64f0*/  BSSY B0, `(.L_x_14548) ;  /* 0x0000020000007945 */ /* 0x000fe80003800000 */
[----:B------:R-:W-:Y:S05]  /*6500*/  @!P1 BRA `(.L_x_14549) ;  /* 0x0000000000789947 */ /* 0x000fea0003800000 */
[----:B------:R-:W2:Y:S01]  /*6510*/  LDL R0, [R1+0x4c] ;  /* 0x00004c0001007983 */ /* 0x000ea20000100800 */
[----:B------:R-:W-:Y:S01]  /*6520*/  ULDC UR4, c[0x0][0xae8] ;  /* 0x0002ba0000047ab9 */ /* 0x000fe20000000800 */
[----:B--2---:R-:W-:-:S04]  /*6530*/  ISETP.NE.AND P0, PT, R0, RZ, PT ;  /* 0x000000ff0000720c */ /* 0x004fc80003f05270 */
        /* <DEDUP_REMOVED lines=27> */
.L_x_14549:
[----:B------:R-:W-:Y:S05]  /*66f0*/  BSYNC B0 ;  /* 0x0000000000007941 */ /* 0x000fea0003800000 */
.L_x_14548:
[----:B------:R-:W2:Y:S01]  /*6700*/  LDL R0, [R1+0x64] ;  /* 0x0000640001007983 */ /* 0x000ea20000100800 */
[----:B------:R-:W-:Y:S01]  /*6710*/  PLOP3.LUT P0, PT, PT, PT, PT, 0x80, 0x0 ;  /* 0x000000000000781c */ /* 0x000fe20003f0f070 */
[----:B------:R-:W-:Y:S01]  /*6720*/  IMAD.MOV.U32 R3, RZ, RZ, RZ ;  /* 0x000000ffff037224 */ /* 0x000fe200078e00ff */
[----:B------:R-:W-:Y:S01]  /*6730*/  CS2R R150, SRZ ;  /* 0x0000000000967805 */ /* 0x000fe2000001ff00 */
        /* <DEDUP_REMOVED lines=27> */
[----:B---3--:R-:W-:Y:S02]  /*68f0*/  CS2R R96, SRZ ;  /* 0x0000000000607805 */ /* 0x008fe4000001ff00 */
        /* <DEDUP_REMOVED lines=36> */
[----:B--2---:R-:W-:-:S05]  /*6b40*/  IMAD R0, R0, R215, RZ ;  /* 0x000000d700007224 */ /* 0x004fca00078e02ff */
[----:B------:R0:W-:Y:S01]  /*6b50*/  STL [R1+0x30], R0 ;  /* 0x0000300001007387 */ /* 0x0001e20000100800 */
[----:B------:R-:W-:-:S04]  /*6b60*/  VIADDMNMX R215, R0, R215, R10, PT ;  /* 0x000000d700d77246 */ /* 0x000fc8000380010a */
[----:B------:R-:W-:-:S13]  /*6b70*/  ISETP.GT.AND P1, PT, R215, R0, PT ;  /* 0x00000000d700720c */ /* 0x000fda0003f24270 */
[----:B0-----:R-:W-:Y:S05]  /*6b80*/  @!P1 BRA `(.L_x_14550) ;  /* 0x000000bc008c9947 */ /* 0x001fea0003800000 */
        /* <DEDUP_REMOVED lines=8> */
.L_x_14827:
[----:B-1----:R-:W-:Y:S01]  /*6c10*/  LEA.HI R0, R14, R14, RZ, 0x1 ;  /* 0x0000000e0e007211 */ /* 0x002fe200078f08ff */
[----:B------:R-:W-:Y:S01]  /*6c20*/  VIADD R24, R19, 0x18400 ;  /* 0x0001840013187836 */ /* 0x000fe20000000000 */
[----:B------:R-:W-:Y:S01]  /*6c30*/  BSSY B6, `(.L_x_14552) ;  /* 0x000001d000067945 */ /* 0x000fe20003800000 */
[----:B------:R-:W-:Y:S01]  /*6c40*/  IMAD.MOV.U32 R213, RZ, RZ, 0x40000040 ;  /* 0x40000040ffd57424 */ /* 0x000fe200078e00ff */
[----:B------:R-:W-:Y:S02]  /*6c50*/  LOP3.LUT R3, R0, 0x7fffe, RZ, 0xc0, !PT ;  /* 0x0007fffe00037812 */ /* 0x000fe400078ec0ff */
[----:B------:R-:W-:-:S03]  /*6c60*/  LOP3.LUT P0, RZ, R24, 0x1bf, RZ, 0xc0, !PT ;  /* 0x000001bf18ff7812 */ /* 0x000fc6000780c0ff */
[----:B------:R-:W-:-:S04]  /*6c70*/  IMAD.IADD R3, R14, 0x1, -R3 ;  /* 0x000000010e037824 */ /* 0x000fc800078e0a03 */
[----:B------:R-:W-:-:S05]  /*6c80*/  IMAD R3, R3, 0x2000, R24 ;  /* 0x0000200003037824 */ /* 0x000fca00078e0218 */
[----:B------:R-:W-:Y:S02]  /*6c90*/  SHF.R.U32.HI R0, RZ, 0x4, R3 ;  /* 0x00000004ff007819 */ /* 0x000fe40000011603 */
[----:B------:R-:W-:Y:S02]  /*6ca0*/  IADD3 R3, R3, 0xa000, RZ ;  /* 0x0000a00003037810 */ /* 0x000fe40007ffe0ff */
[----:B------:R-:W-:Y:S02]  /*6cb0*/  LOP3.LUT R0, R0, 0x3fff, RZ, 0xc0, !PT ;  /* 0x00003fff00007812 */ /* 0x000fe400078ec0ff */
[----:B------:R-:W-:Y:S02]  /*6cc0*/  SHF.R.U32.HI R3, RZ, 0x4, R3 ;  /* 0x00000004ff037819 */ /* 0x000fe40000011603 */
[----:B------:R-:W-:Y:S02]  /*6cd0*/  LOP3.LUT R212, R0, 0x10000, RZ, 0xfc, !PT ;  /* 0x0001000000d47812 */ /* 0x000fe400078efcff */
        /* <DEDUP_REMOVED lines=18> */
.L_x_14553:
[----:B------:R-:W-:Y:S05]  /*6e00*/  BSYNC B6 ;  /* 0x0000000000067941 */ /* 0x000fea0003800000 */
.L_x_14552:
[----:B------:R-:W-:Y:S02]  /*6e10*/  ULDC UR4, c[0x0][0x3f4] ;  /* 0x0000fd0000047ab9 */ /* 0x000fe40000000800 */
[----:B------:R-:W-:-:S13]  /*6e20*/  ISETP.LT.AND P0, PT, RZ, UR4, PT ;  /* 0x00000004ff007c0c */ /* 0x000fda000bf01270 */
[----:B------:R-:W-:Y:S05]  /*6e30*/  @P0 BRA `(.L_x_14554) ;  /* 0x0000000000400947 */ /* 0x000fea0003800000 */
[----:B------:R-:W2:Y:S02]  /*6e40*/  LDL R20, [R1+0x60] ;  /* 0x0000600001147983 */ /* 0x000ea40000100800 */
[----:B--2---:R-:W-:-:S04]  /*6e50*/  LEA.HI R0, R20, R20, RZ, 0x1 ;  /* 0x0000001414007211 */ /* 0x004fc800078f08ff */
        /* <DEDUP_REMOVED lines=8> */
.L_x_14557:
[----:B--2---:R2:W3:Y:S02]  /*6ee0*/  SYNCS.PHASECHK.TRANS64.TRYWAIT P0, [R19+URZ+0x32400], R4 ;  /* 0x03240004130075a7 */ /* 0x0044e4000800017f */
[----:B---3--:R-:W-:Y:S05]  /*6ef0*/  @!P0 NANOSLEEP.SYNCS 0x989680 ;  /* 0x009896800000895d */ /* 0x008fea0003900000 */
[----:B------:R-:W3:Y:S02]  /*6f00*/  @!P0 SYNCS.PHASECHK.TRANS64 P0, [R19+URZ+0x32400], R4 ;  /* 0x03240004130085a7 */ /* 0x000ee4000800007f */
[----:B---3--:R-:W-:Y:S05]  /*6f10*/  @!P0 BRA `(.L_x_14557) ;  /* 0xfffffffc00f08947 */ /* 0x008fea000383ffff */
.L_x_14556:
[----:B------:R-:W-:Y:S05]  /*6f20*/  BSYNC B0 ;  /* 0x0000000000007941 */ /* 0x000fea0003800000 */
.L_x_14555:
[----:B------:R-:W-:Y:S05]  /*6f30*/  BRA `(.L_x_14558) ;  /* 0x0000002c00387947 */ /* 0x000fea0003800000 */
.L_x_14554:
        /* <DEDUP_REMOVED lines=27> */
[----:B0-----:R-:W-:-:S07]  /*70f0*/  IMAD.MOV.U32 R13, RZ, RZ, RZ ;  /* 0x000000ffff0d7224 */ /* 0x001fce00078e00ff */
[----:B------:R-:W-:-:S07]  /*7100*/  LEPC R20, `(.L_x_14560) ;  /* 0x000000001014794e */ /* 0x000fce0000000000 */
[----:B-1----:R-:W-:Y:S05]  /*7110*/  CALL.ABS.NOINC R14 ;  /* 0x000000000e007343 */ /* 0x002fea0003c00000 */
.L_x_14560:
[----:B------:R-:W-:Y:S05]  /*7120*/  BSYNC B6 ;  /* 0x0000000000067941 */ /* 0x000fea0003800000 */
.L_x_14559:
[----:B------:R-:W2:Y:S01]  /*7130*/  LDL R35, [R1+0x1c] ;  /* 0x00001c0001237983 */ /* 0x000ea20000100800 */
[----:B------:R-:W-:Y:S01]  /*7140*/  LEA.HI R31, R31, R26, RZ, 0x2 ;  /* 0x0000001a1f1f7211 */ /* 0x000fe200078f10ff */
[----:B------:R-:W-:Y:S01]  /*7150*/  ULDC.U8 UR4, c[0x0][0x410] ;  /* 0x0001040000047ab9 */ /* 0x000fe20000000000 */
[----:B------:R-:W-:Y:S01]  /*7160*/  BSSY B0, `(.L_x_14561) ;  /* 0x00002a3000007945 */ /* 0x000fe20003800000 */
[----:B------:R-:W-:Y:S02]  /*7170*/  ISETP.NE.AND P0, PT, RZ, UR4, PT ;  /* 0x00000004ff007c0c */ /* 0x000fe4000bf05270 */
[----:B------:R-:W-:Y:S02]  /*7180*/  SHF.R.S32.HI R3, RZ, 0x1f, R31 ;  /* 0x0000001fff037819 */ /* 0x000fe4000001141f */
[----:B------:R-:W-:Y:S02]  /*7190*/  LOP3.LUT R31, R31, 0xfffffffc, RZ, 0xc0, !PT ;  /* 0xfffffffc1f1f7812 */ /* 0x000fe400078ec0ff */
[----:B------:R-:W-:-:S03]  /*71a0*/  LEA.HI R3, R3, R22, RZ, 0x3 ;  /* 0x0000001603037211 */ /* 0x000fc600078f18ff */
[----:B------:R-:W-:Y:S01]  /*71b0*/  IMAD.IADD R26, R26, 0x1, -R31 ;  /* 0x000000011a1a7824 */ /* 0x000fe200078e0a1f */
[----:B------:R-:W-:-:S05]  /*71c0*/  LOP3.LUT R3, R3, 0xfffffff8, RZ, 0xc0, !PT ;  /* 0xfffffff803037812 */ /* 0x000fca00078ec0ff */
[C---:B------:R-:W-:Y:S02]  /*71d0*/  IMAD.IADD R36, R22.reuse, 0x1, -R3 ;  /* 0x0000000116247824 */ /* 0x040fe400078e0a03 */
[----:B--2---:R-:W-:Y:S01]  /*71e0*/  IMAD.IADD R37, R22, 0x1, R35 ;  /* 0x0000000116257824 */ /* 0x004fe200078e0223 */
        /* <DEDUP_REMOVED lines=36> */
.L_x_14833:
[----:B------:R-:W5:Y:S01]  /*7430*/  LDL R8, [R1+0x18] ;  /* 0x0000180001087983 */ /* 0x000f620000100800 */
[----:B------:R-:W-:Y:S01]  /*7440*/  BSSY B1, `(.L_x_14564) ;  /* 0x000001e000017945 */ /* 0x000fe20003800000 */
[----:B------:R-:W-:Y:S02]  /*7450*/  CS2R R24, SRZ ;  /* 0x0000000000187805 */ /* 0x000fe4000001ff00 */
[----:B------:R-:W-:Y:S02]  /*7460*/  CS2R R26, SRZ ;  /* 0x00000000001a7805 */ /* 0x000fe4000001ff00 */
[----:B------:R-:W-:Y:S02]  /*7470*/  CS2R R28, SRZ ;  /* 0x00000000001c7805 */ /* 0x000fe4000001ff00 */
[----:B------:R-:W-:Y:S01]  /*7480*/  CS2R R20, SRZ ;  /* 0x0000000000147805 */ /* 0x000fe2000001ff00 */
[----:B-----5:R-:W-:-:S05]  /*7490*/  IMAD R38, R8, R38, RZ ;  /* 0x0000002608267224 */ /* 0x020fca00078e02ff */
[----:B------:R-:W-:-:S13]  /*74a0*/  ISETP.GE.AND P0, PT, R37, R38, PT ;  /* 0x000000262500720c */ /* 0x000fda0003f06270 */
        /* <DEDUP_REMOVED lines=8> */
[C---:B------:R-:W-:Y:S02]  /*7530*/  @!P2 IMAD.WIDE R32, R200.reuse, 0x2, R8 ;  /* 0x00000002c820a825 */ /* 0x040fe400078e0208 */
        /* <DEDUP_REMOVED lines=14> */
.L_x_14565:
[----:B------:R-:W-:Y:S05]  /*7620*/  BSYNC B1 ;  /* 0x0000000000017941 */ /* 0x000fea0003800000 */
.L_x_14564:
[----:B----45:R-:W-:Y:S01]  /*7630*/  IMAD.MOV.U32 R5, RZ, RZ, R26 ;  /* 0x000000ffff057224 */ /* 0x030fe200078e001a */
[----:B0-----:R-:W-:Y:S01]  /*7640*/  MOV R8, R27 ;  /* 0x0000001b00087202 */ /* 0x001fe20000000f00 */
[----:B---3--:R-:W-:Y:S01]  /*7650*/  IMAD.MOV.U32 R0, RZ, RZ, R24 ;  /* 0x000000ffff007224 */ /* 0x008fe200078e0018 */
[----:B------:R-:W-:Y:S01]  /*7660*/  UMOV UR4, 0xffffffff ;  /* 0xffffffff00047882 */ /* 0x000fe20000000000 */
        /* <DEDUP_REMOVED lines=9> */
[----:B------:R-:W-:Y:S01]  /*7700*/  PRMT R44, R0, 0x5410, R3 ;  /* 0x00005410002c7816 */ /* 0x000fe20000000003 */
[----:B------:R-:W-:Y:S06]  /*7710*/  BRA.DIV UR4, `(.L_x_14566) ;  /* 0x000001aa04307947 */ /* 0x000fec000b800000 */
[----:B------:R0:W2:Y:S04]  /*7720*/  SHFL.IDX PT, R3, R6, 0x1, 0x1c1f ;  /* 0x003c1f0006037f89 */ /* 0x0000a800000e0000 */
[----:B-1----:R-:W1:Y:S04]  /*7730*/  SHFL.IDX PT, R4, R4, 0x1, 0x1c1f ;  /* 0x003c1f0004047f89 */ /* 0x002e6800000e0000 */
[----:B------:R-:W3:Y:S04]  /*7740*/  SHFL.IDX PT, R7, R7, 0x1, 0x1c1f ;  /* 0x003c1f0007077f89 */ /* 0x000ee800000e0000 */
[----:B0-----:R-:W4:Y:S02]  /*7750*/  SHFL.IDX PT, R30, R30, 0x1, 0x1c1f ;  /* 0x003c1f001e1e7f89 */ /* 0x001f2400000e0000 */
.L_x_14839:
[----:B------:R-:W5:Y:S01]  /*7760*/  LDL R5, [R1+0x60] ;  /* 0x0000600001057983 */ /* 0x000f620000100800 */
[----:B------:R-:W-:Y:S01]  /*7770*/  VIADD R37, R37, 0x40 ;  /* 0x0000004025257836 */ /* 0x000fe20000000000 */
[----:B------:R-:W-:Y:S01]  /*7780*/  BSSY B1, `(.L_x_14567) ;  /* 0x0000020000017945 */ /* 0x000fe20003800000 */
[----:B------:R-:W-:Y:S02]  /*7790*/  CS2R R10, SRZ ;  /* 0x00000000000a7805 */ /* 0x000fe4000001ff00 */
[----:B------:R-:W-:Y:S02]  /*77a0*/  CS2R R14, SRZ ;  /* 0x00000000000e7805 */ /* 0x000fe4000001ff00 */
[----:B------:R-:W-:Y:S02]  /*77b0*/  CS2R R12, SRZ ;  /* 0x00000000000c7805 */ /* 0x000fe4000001ff00 */
[----:B------:R-:W-:Y:S02]  /*77c0*/  ISETP.GE.AND P0, PT, R37, R38, PT ;  /* 0x000000262500720c */ /* 0x000fe40003f06270 */
[----:B-----5:R-:W-:-:S04]  /*77d0*/  LEA.HI R0, R5, R5, RZ, 0x1 ;  /* 0x0000000505007211 */ /* 0x020fc800078f08ff */
[----:B------:R-:W-:-:S05]  /*77e0*/  LOP3.LUT R0, R0, 0xfffffffe, RZ, 0xc0, !PT ;  /* 0xfffffffe00007812 */ /* 0x000fca00078ec0ff */
        /* <DEDUP_REMOVED lines=8> */
[----:B----4-:R-:W-:Y:S02]  /*7870*/  IMAD.MOV.U32 R10, RZ, RZ, R30 ;  /* 0x000000ffff0a7224 */ /* 0x010fe400078e001e */
[----:B---3--:R-:W-:-:S06]  /*7880*/  IMAD.MOV.U32 R11, RZ, RZ, R7 ;  /* 0x000000ffff0b7224 */ /* 0x008fcc00078e0007 */
[----:B-1----:R-:W-:-:S04]  /*7890*/  @!P2 IMAD.WIDE R32, R200, 0x2, R4 ;  /* 0x00000002c820a825 */ /* 0x002fc800078e0204 */
[C---:B------:R-:W-:Y:S01]  /*78a0*/  @!P3 SHF.L.U64.HI R40, R203.reuse, 0x1, R40 ;  /* 0x00000001cb28b819 */ /* 0x040fe20000010228 */
[----:B------:R-:W-:Y:S01]  /*78b0*/  @!P3 IMAD.SHL.U32 R5, R203, 0x2, RZ ;  /* 0x00000002cb05b824 */ /* 0x000fe200078e00ff */
[----:B------:R-:W-:Y:S02]  /*78c0*/  CS2R R8, SRZ ;  /* 0x0000000000087805 */ /* 0x000fe4000001ff00 */
[----:B------:R-:W-:Y:S01]  /*78d0*/  CS2R R12, SRZ ;  /* 0x00000000000c7805 */ /* 0x000fe2000001ff00 */
[----:B------:R0:W5:Y:S01]  /*78e0*/  @!P2 LD.E.64 R14, desc[UR40][R32.64] ;  /* 0x00000028200ea980 */ /* 0x000162000c101b00 */
[-C--:B------:R-:W-:Y:S02]  /*78f0*/  @!P3 IADD3 R4, P0, R4, R5.reuse, RZ ;  /* 0x000000050404b210 */ /* 0x080fe40007f1e0ff */
        /* <DEDUP_REMOVED lines=8> */
.L_x_14568:
[----:B------:R-:W-:Y:S05]  /*7980*/  BSYNC B1 ;  /* 0x0000000000017941 */ /* 0x000fea0003800000 */
.L_x_14567:
[----:B0---4-:R-:W4:Y:S01]  /*7990*/  LDL R30, [R1+0x34] ;  /* 0x00003400011e7983 */ /* 0x011f220000100800 */
[----:B------:R-:W0:Y:S01]  /*79a0*/  SYNCS.PHASECHK.TRANS64.TRYWAIT P0, [R19+URZ+0x32400], R34 ;  /* 0x03240022130075a7 */ /* 0x000e22000800017f */
[----:B--2---:R-:W-:Y:S01]  /*79b0*/  IMAD.SHL.U32 R3, R36, 0x40, RZ ;  /* 0x0000004024037824 */ /* 0x004fe200078e00ff */
[----:B------:R-:W-:Y:S01]  /*79c0*/  VIADDMNMX R31, R38, -R35, 0x80, PT ;  /* 0x00000080261f7446 */ /* 0x000fe20003800923 */
[----:B-----5:R-:W-:Y:S01]  /*79d0*/  IMAD.MOV.U32 R5, RZ, RZ, R8 ;  /* 0x000000ffff057224 */ /* 0x020fe200078e0008 */
[----:B------:R-:W-:Y:S01]  /*79e0*/  BSSY B1, `(.L_x_14569) ;  /* 0x0000019000017945 */ /* 0x000fe20003800000 */
[----:B---3--:R-:W-:Y:S01]  /*79f0*/  IMAD.MOV.U32 R7, RZ, RZ, R14 ;  /* 0x000000ffff077224 */ /* 0x008fe200078e000e */
[----:B------:R-:W-:Y:S01]  /*7a00*/  LOP3.LUT R3, R3, 0x1c0, RZ, 0xc0, !PT ;  /* 0x000001c003037812 */ /* 0x000fe200078ec0ff */
[----:B------:R-:W-:Y:S01]  /*7a10*/  IMAD.MOV.U32 R6, RZ, RZ, R11 ;  /* 0x000000ffff067224 */ /* 0x000fe200078e000b */
[----:B------:R-:W-:Y:S01]  /*7a20*/  PRMT R46, R5, 0x7610, R46 ;  /* 0x00007610052e7816 */ /* 0x000fe2000000002e */
[----:B------:R-:W-:Y:S01]  /*7a30*/  IMAD.MOV.U32 R5, RZ, RZ, R10 ;  /* 0x000000ffff057224 */ /* 0x000fe200078e000a */
[----:B-1----:R-:W-:-:S02]  /*7a40*/  LOP3.LUT R4, R3, 0x18, R16, 0xf8, !PT ;  /* 0x0000001803047812 */ /* 0x002fc400078ef810 */
[----:B------:R-:W-:Y:S02]  /*7a50*/  SHF.R.U32.HI R3, RZ, 0x3, R3 ;  /* 0x00000003ff037819 */ /* 0x000fe40000011603 */
[----:B------:R-:W-:Y:S02]  /*7a60*/  PRMT R48, R7, 0x7610, R48 ;  /* 0x0000761007307816 */ /* 0x000fe40000000030 */
[----:B------:R-:W-:Y:S01]  /*7a70*/  LOP3.LUT R3, R4, R3, RZ, 0x3c, !PT ;  /* 0x0000000304037212 */ /* 0x000fe200078e3cff */
[----:B------:R-:W-:Y:S01]  /*7a80*/  IMAD.MOV.U32 R4, RZ, RZ, R9 ;  /* 0x000000ffff047224 */ /* 0x000fe200078e0009 */
[----:B------:R-:W-:Y:S01]  /*7a90*/  PRMT R47, R5, 0x5410, R6 ;  /* 0x00005410052f7816 */ /* 0x000fe20000000006 */
[----:B------:R-:W-:Y:S01]  /*7aa0*/  IMAD.MOV.U32 R5, RZ, RZ, R13 ;  /* 0x000000ffff057224 */ /* 0x000fe200078e000d */
[----:B------:R-:W-:Y:S02]  /*7ab0*/  LOP3.LUT P2, RZ, R36, 0x4, RZ, 0xc0, !PT ;  /* 0x0000000424ff7812 */ /* 0x000fe4000784c0ff */
[----:B------:R-:W-:-:S02]  /*7ac0*/  PRMT R46, R46, 0x5410, R4 ;  /* 0x000054102e2e7816 */ /* 0x000fc40000000004 */
[----:B------:R-:W-:Y:S02]  /*7ad0*/  MOV R4, R12 ;  /* 0x0000000c00047202 */ /* 0x000fe40000000f00 */
[----:B------:R-:W-:Y:S02]  /*7ae0*/  ISETP.GE.AND P1, PT, R22, R31, PT ;  /* 0x0000001f1600720c */ /* 0x000fe40003f26270 */
[----:B------:R-:W-:Y:S01]  /*7af0*/  PRMT R49, R4, 0x7610, R49 ;  /* 0x0000761004317816 */ /* 0x000fe20000000031 */
[----:B----4-:R-:W-:Y:S02]  /*7b00*/  IMAD R30, R30, 0x200, R3 ;  /* 0x000002001e1e7824 */ /* 0x010fe400078e0203 */
[----:B------:R-:W-:Y:S02]  /*7b10*/  IMAD.MOV.U32 R3, RZ, RZ, R15 ;  /* 0x000000ffff037224 */ /* 0x000fe400078e000f */
[----:B------:R-:W-:-:S03]  /*7b20*/  IMAD R30, R30, 0x2, R19 ;  /* 0x000000021e1e7824 */ /* 0x000fc600078e0213 */
[----:B------:R-:W-:Y:S01]  /*7b30*/  PRMT R48, R48, 0x5410, R3 ;  /* 0x0000541030307816 */ /* 0x000fe20000000003 */
[C---:B------:R-:W-:Y:S02]  /*7b40*/  VIADD R4, R30.reuse, 0x18400 ;  /* 0x000184001e047836 */ /* 0x040fe40000000000 */
[----:B------:R-:W-:Y:S01]  /*7b50*/  VIADD R3, R30, 0x18440 ;  /* 0x000184401e037836 */ /* 0x000fe20000000000 */
[----:B0-----:R-:W-:Y:S06]  /*7b60*/  @!P0 BRA `(.L_x_14570) ;  /* 0x000001a400908947 */ /* 0x001fec0003800000 */
.L_x_14840:
[----:B------:R-:W-:Y:S05]  /*7b70*/  BSYNC B1 ;  /* 0x0000000000017941 */ /* 0x000fea0003800000 */
.L_x_14569:
        /* <DEDUP_REMOVED lines=11> */
[----:B0-----:R-:W-:Y:S01]  /*7c30*/  HADD2.F32 R34, -RZ, R43.H0_H0 ;  /* 0x2000002bff227230 */ /* 0x001fe20000004100 */
        /* <DEDUP_REMOVED lines=39> */
.L_x_14574:
[----:B------:R-:W-:Y:S05]  /*7eb0*/  BSYNC B2 ;  /* 0x0000000000027941 */ /* 0x000fea0003800000 */
.L_x_14573:
        /* <DEDUP_REMOVED lines=43> */
.L_x_14572:
[----:B------:R-:W-:Y:S05]  /*8170*/  BSYNC B1 ;  /* 0x0000000000017941 */ /* 0x000fea0003800000 */
.L_x_14571:
        /* <DEDUP_REMOVED lines=50> */
.L_x_14577:
[----:B------:R-:W-:Y:S05]  /*84a0*/  BSYNC B1 ;  /* 0x0000000000017941 */ /* 0x000fea0003800000 */
.L_x_14576:
[----:B------:R-:W-:Y:S05]  /*84b0*/  @P1 BRA `(.L_x_14575) ;  /* 0x0000001400b41947 */ /* 0x000fea0003800000 */
[----:B-1----:R-:W1:Y:S01]  /*84c0*/  LDS.128 R4, [R3+0x2000] ;  /* 0x0020000003047984 */ /* 0x002e620000000c00 */
[--C-:B------:R-:W-:Y:S01]  /*84d0*/  SHF.R.U64 R27, R12, 0x10, R13.reuse ;  /* 0x000000100c1b7819 */ /* 0x100fe2000000120d */
[----:B------:R-:W-:Y:S01]  /*84e0*/  HADD2.F32 R14, -RZ, R47.H0_H0 ;  /* 0x2000002fff0e7230 */ /* 0x000fe20000004100 */
[----:B------:R-:W-:Y:S01]  /*84f0*/  SHF.R.U32.HI R13, RZ, 0x10, R13 ;  /* 0x00000010ff0d7819 */ /* 0x000fe2000001160d */
[----:B------:R-:W-:Y:S01]  /*8500*/  HADD2.F32 R12, -RZ, R49.H0_H0 ;  /* 0x20000031ff0c7230 */ /* 0x000fe20000004100 */
[--C-:B------:R-:W-:Y:S02]  /*8510*/  SHF.R.U32.HI R15, RZ, 0x10, R11.reuse ;  /* 0x00000010ff0f7819 */ /* 0x100fe4000001160b */
[----:B------:R-:W-:Y:S01]  /*8520*/  SHF.R.U64 R25, R10, 0x10, R11 ;  /* 0x000000100a197819 */ /* 0x000fe2000000120b */
[----:B------:R-:W-:Y:S02]  /*8530*/  HADD2.F32 R13, -RZ, R13.H0_H0 ;  /* 0x2000000dff0d7230 */ /* 0x000fe40000004100 */
[----:B------:R-:W-:-:S02]  /*8540*/  HADD2.F32 R15, -RZ, R15.H0_H0 ;  /* 0x2000000fff0f7230 */ /* 0x000fc40000004100 */
[--C-:B-1----:R-:W-:Y:S02]  /*8550*/  HADD2.F32 R10, -RZ, R7.reuse.H0_H0 ;  /* 0x20000007ff0a7230 */ /* 0x102fe40000004100 */
[----:B------:R-:W-:Y:S02]  /*8560*/  HADD2.F32 R11, -RZ, R7.H1_H1 ;  /* 0x30000007ff0b7230 */ /* 0x000fe40000004100 */
[--C-:B------:R-:W-:Y:S02]  /*8570*/  HADD2.F32 R7, -RZ, R4.reuse.H0_H0 ;  /* 0x20000004ff077230 */ /* 0x100fe40000004100 */
[----:B------:R-:W-:Y:S02]  /*8580*/  HADD2.F32 R4, -RZ, R4.H1_H1 ;  /* 0x30000004ff047230 */ /* 0x000fe40000004100 */
[C---:B------:R-:W-:Y:S01]  /*8590*/  FMUL.FTZ R24, R11.reuse, R13 ;  /* 0x0000000d0b187220 */ /* 0x040fe20000410000 */
[----:B------:R-:W-:Y:S01]  /*85a0*/  FMUL.FTZ R21, R11, R15 ;  /* 0x0000000f0b157220 */ /* 0x000fe20000410000 */
[----:B------:R-:W-:-:S02]  /*85b0*/  HADD2.F32 R8, -RZ, R6.H0_H0 ;  /* 0x20000006ff087230 */ /* 0x000fc40000004100 */
[----:B------:R-:W-:Y:S01]  /*85c0*/  FMUL.FTZ R20, R4, R14 ;  /* 0x0000000e04147220 */ /* 0x000fe20000410000 */
[----:B------:R-:W-:Y:S01]  /*85d0*/  FFMA.FTZ R26, R10, R15, R24 ;  /* 0x0000000f0a1a7223 */ /* 0x000fe20000010018 */
[----:B------:R-:W-:Y:S02]  /*85e0*/  HADD2.F32 R9, -RZ, R6.H1_H1 ;  /* 0x30000006ff097230 */ /* 0x000fe40000004100 */
[-C--:B------:R-:W-:Y:S01]  /*85f0*/  FMUL.FTZ R24, R4, R12.reuse ;  /* 0x0000000c04187220 */ /* 0x080fe20000410000 */
[C---:B------:R-:W-:Y:S01]  /*8600*/  FFMA.FTZ R20, R7.reuse, R12, -R20 ;  /* 0x0000000c07147223 */ /* 0x040fe20000010814 */
[----:B------:R-:W-:Y:S02]  /*8610*/  HADD2.F32 R6, -RZ, R5.H0_H0 ;  /* 0x20000005ff067230 */ /* 0x000fe40000004100 */
[----:B------:R-:W-:Y:S01]  /*8620*/  FFMA.FTZ R21, R10, R13, -R21 ;  /* 0x0000000d0a157223 */ /* 0x000fe20000010815 */
        /* <DEDUP_REMOVED lines=8> */
[C---:B------:R-:W-:Y:S01]  /*86b0*/  FFMA.FTZ R15, R8.reuse, R10, -R15 ;  /* 0x0000000a080f7223 */ /* 0x040fe2000001080f */
[C---:B------:R-:W-:Y:S01]  /*86c0*/  FMUL.FTZ R7, R5.reuse, R11 ;  /* 0x0000000b05077220 */ /* 0x040fe20000410000 */
[----:B------:R-:W-:Y:S01]  /*86d0*/  FMUL.FTZ R14, R5, R4 ;  /* 0x00000004050e7220 */ /* 0x000fe20000410000 */
[----:B------:R-:W-:-:S02]  /*86e0*/  FFMA.FTZ R8, R8, R12, R9 ;  /* 0x0000000c08087223 */ /* 0x000fc40000010009 */
[----:B------:R-:W-:Y:S01]  /*86f0*/  FFMA.FTZ R5, R6, R4, -R7 ;  /* 0x0000000406057223 */ /* 0x000fe20000010807 */
[----:B------:R-:W-:Y:S01]  /*8700*/  F2FP.F16.F32.PACK_AB R7, R26, R21 ;  /* 0x000000151a07723e */ /* 0x000fe200000000ff */
[----:B------:R-:W-:Y:S01]  /*8710*/  FFMA.FTZ R14, R6, R11, R14 ;  /* 0x0000000b060e7223 */ /* 0x000fe2000001000e */
[----:B------:R-:W-:Y:S02]  /*8720*/  F2FP.F16.F32.PACK_AB R4, R13, R20 ;  /* 0x000000140d04723e */ /* 0x000fe400000000ff */
[----:B------:R-:W-:Y:S02]  /*8730*/  F2FP.F16.F32.PACK_AB R6, R8, R15 ;  /* 0x0000000f0806723e */ /* 0x000fe400000000ff */
[----:B------:R-:W-:-:S05]  /*8740*/  F2FP.F16.F32.PACK_AB R5, R14, R5 ;  /* 0x000000050e05723e */ /* 0x000fca00000000ff */
[----:B------:R3:W-:Y:S01]  /*8750*/  STS.128 [R3+0x2000], R4 ;  /* 0x0020000403007388 */ /* 0x0007e20000000c00 */
[----:B------:R-:W-:Y:S05]  /*8760*/  BRA `(.L_x_14575) ;  /* 0x0000001400087947 */ /* 0x000fea0003800000 */
.L_x_14562:
        /* <DEDUP_REMOVED lines=30> */
[----:B------:R-:W2:Y:S01]  /*8950*/  LDL R0, [R1+0x18] ;  /* 0x0000180001007983 */ /* 0x000ea20000100800 */
[----:B------:R-:W1:Y:S03]  /*8960*/  LDC R39, c[0x0][0x3f4] ;  /* 0x0000fd00ff277b82 */ /* 0x000e660000000800 */
[----:B------:R-:W3:Y:S04]  /*8970*/  SHFL.IDX PT, R3, R24, RZ, 0x1c1f ;  /* 0x001c1fff18037589 */ /* 0x000ee800000e0000 */
[----:B------:R-:W-:Y:S04]  /*8980*/  SHFL.IDX PT, R14, R27, RZ, 0x1c1f ;  /* 0x001c1fff1b0e7589 */ /* 0x000fe800000e0000 */
[----:B------:R-:W-:Y:S01]  /*8990*/  SHFL.IDX PT, R4, R25, RZ, 0x1c1f ;  /* 0x001c1fff19047589 */ /* 0x000fe200000e0000 */
[----:B-1----:R-:W-:Y:S01]  /*89a0*/  ISETP.GE.AND P0, PT, R16, R39, PT ;  /* 0x000000271000720c */ /* 0x002fe20003f06270 */
[----:B--2---:R-:W-:-:S02]  /*89b0*/  IMAD R34, R0, R34, RZ ;  /* 0x0000002200227224 */ /* 0x004fc400078e02ff */
[----:B------:R-:W1:Y:S03]  /*89c0*/  SHFL.IDX PT, R0, R26, RZ, 0x1c1f ;  /* 0x001c1fff1a007589 */ /* 0x000e6600000e0000 */
[----:B------:R-:W-:-:S13]  /*89d0*/  ISETP.GE.OR P1, PT, R37, R34, P0 ;  /* 0x000000222500720c */ /* 0x000fda0000726670 */
[C---:B------:R-:W-:Y:S01]  /*89e0*/  @!P1 IMAD.SHL.U32 R5, R16.reuse, 0x2, RZ ;  /* 0x0000000210059824 */ /* 0x040fe200078e00ff */
[----:B------:R-:W-:-:S04]  /*89f0*/  @!P1 SHF.L.U64.HI R21, R16, 0x1, R41 ;  /* 0x0000000110159819 */ /* 0x000fc80000010229 */
[----:B---3--:R-:W-:-:S05]  /*8a00*/  @!P1 IADD3 R6, P2, R3, R5, RZ ;  /* 0x0000000503069210 */ /* 0x008fca0007f5e0ff */
[----:B-1----:R-:W-:-:S05]  /*8a10*/  @!P1 IMAD.X R7, R0, 0x1, R21, P2 ;  /* 0x0000000100079824 */ /* 0x002fca00010e0615 */
[----:B------:R-:W2:Y:S01]  /*8a20*/  @!P1 LD.E.128 R8, desc[UR40][R6.64] ;  /* 0x0000002806089980 */ /* 0x000ea2000c101d00 */
[----:B------:R-:W-:-:S05]  /*8a30*/  @!P1 IADD3 R14, P2, R14, R5, RZ ;  /* 0x000000050e0e9210 */ /* 0x000fca0007f5e0ff */
[----:B------:R-:W-:Y:S02]  /*8a40*/  @!P1 IMAD.X R5, R4, 0x1, R21, P2 ;  /* 0x0000000104059824 */ /* 0x000fe400010e0615 */
[----:B------:R-:W-:-:S06]  /*8a50*/  @!P1 IMAD.MOV.U32 R4, RZ, RZ, R14 ;  /* 0x000000ffff049224 */ /* 0x000fcc00078e000e */
[----:B------:R-:W3:Y:S01]  /*8a60*/  @!P1 LD.E.128 R4, desc[UR40][R4.64] ;  /* 0x0000002804049980 */ /* 0x000ee2000c101d00 */
[----:B------:R-:W-:Y:S02]  /*8a70*/  CS2R R20, SRZ ;  /* 0x0000000000147805 */ /* 0x000fe4000001ff00 */
[----:B------:R-:W-:Y:S02]  /*8a80*/  CS2R R28, SRZ ;  /* 0x00000000001c7805 */ /* 0x000fe4000001ff00 */
[----:B------:R-:W-:Y:S01]  /*8a90*/  CS2R R30, SRZ ;  /* 0x00000000001e7805 */ /* 0x000fe2000001ff00 */
[----:B------:R-:W1:Y:S01]  /*8aa0*/  SHFL.IDX PT, R24, R24, 0x1, 0x1c1f ;  /* 0x003c1f0018187f89 */ /* 0x000e6200000e0000 */
[----:B------:R-:W-:-:S03]  /*8ab0*/  CS2R R32, SRZ ;  /* 0x0000000000207805 */ /* 0x000fc6000001ff00 */
[----:B------:R4:W0:Y:S04]  /*8ac0*/  SHFL.IDX PT, R14, R27, 0x1, 0x1c1f ;  /* 0x003c1f001b0e7f89 */ /* 0x00082800000e0000 */
[----:B------:R-:W0:Y:S01]  /*8ad0*/  SHFL.IDX PT, R25, R25, 0x1, 0x1c1f ;  /* 0x003c1f0019197f89 */ /* 0x000e2200000e0000 */
[----:B--2---:R-:W-:Y:S01]  /*8ae0*/  @!P1 IMAD.MOV.U32 R21, RZ, RZ, R9 ;  /* 0x000000ffff159224 */ /* 0x004fe200078e0009 */
[----:B------:R-:W-:Y:S01]  /*8af0*/  @!P1 MOV R28, R10 ;  /* 0x0000000a001c9202 */ /* 0x000fe20000000f00 */
[----:B------:R-:W-:Y:S02]  /*8b00*/  @!P1 IMAD.MOV.U32 R20, RZ, RZ, R8 ;  /* 0x000000ffff149224 */ /* 0x000fe400078e0008 */
[----:B------:R-:W-:Y:S02]  /*8b10*/  IMAD.MOV.U32 R3, RZ, RZ, R21 ;  /* 0x000000ffff037224 */ /* 0x000fe400078e0015 */
[----:B------:R-:W-:-:S02]  /*8b20*/  IMAD.MOV.U32 R0, RZ, RZ, R20 ;  /* 0x000000ffff007224 */ /* 0x000fc400078e0014 */
[----:B------:R-:W-:Y:S01]  /*8b30*/  @!P1 IMAD.MOV.U32 R29, RZ, RZ, R11 ;  /* 0x000000ffff1d9224 */ /* 0x000fe200078e000b */
[----:B------:R-:W-:Y:S02]  /*8b40*/  PRMT R42, R42, 0x5410, R3 ;  /* 0x000054102a2a7816 */ /* 0x000fe40000000003 */
[----:B------:R4:W2:Y:S01]  /*8b50*/  SHFL.IDX PT, R3, R26, 0x1, 0x1c1f ;  /* 0x003c1f001a037f89 */ /* 0x0008a200000e0000 */
[----:B------:R-:W-:Y:S01]  /*8b60*/  PRMT R53, R53, 0x5410, R0 ;  /* 0x0000541035357816 */ /* 0x000fe20000000000 */
[----:B------:R-:W-:Y:S02]  /*8b70*/  IMAD.MOV.U32 R0, RZ, RZ, R28 ;  /* 0x000000ffff007224 */ /* 0x000fe400078e001c */
[----:B------:R-:W-:Y:S02]  /*8b80*/  IMAD.MOV.U32 R8, RZ, RZ, R29 ;  /* 0x000000ffff087224 */ /* 0x000fe400078e001d */
[----:B---3--:R-:W-:Y:S02]  /*8b90*/  @!P1 IMAD.MOV.U32 R31, RZ, RZ, R5 ;  /* 0x000000ffff1f9224 */ /* 0x008fe400078e0005 */
[----:B------:R-:W-:Y:S01]  /*8ba0*/  @!P1 IMAD.MOV.U32 R32, RZ, RZ, R6 ;  /* 0x000000ffff209224 */ /* 0x000fe200078e0006 */
[----:B------:R-:W-:Y:S01]  /*8bb0*/  PRMT R35, R0, 0x5410, R8 ;  /* 0x0000541000237816 */ /* 0x000fe20000000008 */
[----:B------:R-:W-:-:S02]  /*8bc0*/  @!P1 IMAD.MOV.U32 R30, RZ, RZ, R4 ;  /* 0x000000ffff1e9224 */ /* 0x000fc400078e0004 */
[----:B------:R-:W-:Y:S02]  /*8bd0*/  @!P1 IMAD.MOV.U32 R33, RZ, RZ, R7 ;  /* 0x000000ffff219224 */ /* 0x000fe400078e0007 */
[----:B------:R-:W-:Y:S02]  /*8be0*/  IMAD.MOV.U32 R4, RZ, RZ, R31 ;  /* 0x000000ffff047224 */ /* 0x000fe400078e001f */
[----:B------:R-:W-:Y:S02]  /*8bf0*/  IMAD.MOV.U32 R5, RZ, RZ, R32 ;  /* 0x000000ffff057224 */ /* 0x000fe400078e0020 */
[----:B------:R-:W-:Y:S01]  /*8c00*/  IMAD.MOV.U32 R0, RZ, RZ, R30 ;  /* 0x000000ffff007224 */ /* 0x000fe200078e001e */
[----:B------:R-:W-:Y:S01]  /*8c10*/  PRMT R42, R4, 0x7610, R42 ;  /* 0x00007610042a7816 */ /* 0x000fe2000000002a */
[----:B------:R-:W-:Y:S01]  /*8c20*/  IMAD.MOV.U32 R6, RZ, RZ, R33 ;  /* 0x000000ffff067224 */ /* 0x000fe200078e0021 */
[----:B------:R-:W-:Y:S02]  /*8c30*/  PRMT R53, R5, 0x7610, R53 ;  /* 0x0000761005357816 */ /* 0x000fe40000000035 */
[----:B------:R-:W-:-:S02]  /*8c40*/  CS2R R4, SRZ ;  /* 0x0000000000047805 */ /* 0x000fc4000001ff00 */
[----:B012-4-:R-:W-:-:S07]  /*8c50*/  PRMT R48, R0, 0x5410, R6 ;  /* 0x0000541000307816 */ /* 0x017fce0000000006 */
.L_x_14850:
        /* <DEDUP_REMOVED lines=24> */
.L_x_14580:
[----:B------:R-:W-:Y:S05]  /*8de0*/  BSYNC B1 ;  /* 0x0000000000017941 */ /* 0x000fea0003800000 */
.L_x_14579:
[----:B------:R-:W2:Y:S01]  /*8df0*/  LDL R3, [R1+0x1c] ;  /* 0x00001c0001037983 */ /* 0x000ea20000100800 */
[----:B------:R-:W0:Y:S01]  /*8e00*/  SYNCS.PHASECHK.TRANS64.TRYWAIT P1, [R19+URZ+0x32400], R12 ;  /* 0x0324000c130075a7 */ /* 0x000e22000802017f */
[----:B------:R-:W-:Y:S01]  /*8e10*/  VIADD R15, R22, 0x40 ;  /* 0x00000040160f7836 */ /* 0x000fe20000000000 */
[----:B------:R-:W-:Y:S01]  /*8e20*/  BSSY B1, `(.L_x_14581) ;  /* 0x000000f000017945 */ /* 0x000fe20003800000 */
[----:B-----5:R-:W-:Y:S02]  /*8e30*/  IMAD.MOV.U32 R13, RZ, RZ, R4 ;  /* 0x000000ffff0d7224 */ /* 0x020fe400078e0004 */
[----:B------:R-:W-:Y:S02]  /*8e40*/  IMAD.MOV.U32 R14, RZ, RZ, R5 ;  /* 0x000000ffff0e7224 */ /* 0x000fe400078e0005 */
[----:B------:R-:W-:-:S03]  /*8e50*/  IMAD.IADD R37, R16, 0x1, R39 ;  /* 0x0000000110257824 */ /* 0x000fc600078e0227 */
[----:B------:R-:W-:Y:S01]  /*8e60*/  PRMT R54, R13, 0x5410, R14 ;  /* 0x000054100d367816 */ /* 0x000fe2000000000e */
[----:B------:R-:W-:Y:S01]  /*8e70*/  IMAD.MOV.U32 R14, RZ, RZ, R8 ;  /* 0x000000ffff0e7224 */ /* 0x000fe200078e0008 */
[----:B------:R-:W-:Y:S02]  /*8e80*/  MOV R13, R7 ;  /* 0x00000007000d7202 */ /* 0x000fe40000000f00 */
[----:B--2---:R-:W-:-:S04]  /*8e90*/  VIADDMNMX R3, R34, -R3, 0x80, PT ;  /* 0x0000008022037446 */ /* 0x004fc80003800903 */
[-C--:B------:R-:W-:Y:S02]  /*8ea0*/  ISETP.GE.OR P2, PT, R22, R3.reuse, P0 ;  /* 0x000000031600720c */ /* 0x080fe40000746670 */
[----:B------:R-:W-:Y:S01]  /*8eb0*/  ISETP.GE.OR P0, PT, R15, R3, P0 ;  /* 0x000000030f00720c */ /* 0x000fe20000706670 */
[----:B------:R-:W-:Y:S02]  /*8ec0*/  IMAD.MOV.U32 R3, RZ, RZ, R6 ;  /* 0x000000ffff037224 */ /* 0x000fe400078e0006 */
[----:B------:R-:W-:-:S03]  /*8ed0*/  IMAD.MOV.U32 R15, RZ, RZ, R9 ;  /* 0x000000ffff0f7224 */ /* 0x000fc600078e0009 */
[----:B------:R-:W-:Y:S02]  /*8ee0*/  PRMT R55, R3, 0x5410, R13 ;  /* 0x0000541003377816 */ /* 0x000fe4000000000d */
[----:B------:R-:W-:Y:S01]  /*8ef0*/  PRMT R56, R14, 0x5410, R15 ;  /* 0x000054100e387816 */ /* 0x000fe2000000000f */
[----:B0-----:R-:W-:Y:S06]  /*8f00*/  @!P1 BRA `(.L_x_14582) ;  /* 0x0000019800249947 */ /* 0x001fec0003800000 */
.L_x_14851:
[----:B------:R-:W-:Y:S05]  /*8f10*/  BSYNC B1 ;  /* 0x0000000000017941 */ /* 0x000fea0003800000 */
.L_x_14581:
[----:B------:R-:W-:Y:S01]  /*8f20*/  BSSY B1, `(.L_x_14583) ;  /* 0x0000064000017945 */ /* 0x000fe20003800000 */
[----:B------:R-:W-:Y:S01]  /*8f30*/  IMAD.MOV.U32 R3, RZ, RZ, R10 ;  /* 0x000000ffff037224 */ /* 0x000fe200078e000a */
[----:B------:R-:W-:Y:S01]  /*8f40*/  LOP3.LUT R37, R37, 0x38, RZ, 0xc0, !PT ;  /* 0x0000003825257812 */ /* 0x000fe200078ec0ff */
[----:B------:R-:W-:Y:S01]  /*8f50*/  IMAD.MOV.U32 R34, RZ, RZ, R11 ;  /* 0x000000ffff227224 */ /* 0x000fe200078e000b */
[----:B------:R-:W-:Y:S06]  /*8f60*/  @P2 BRA `(.L_x_14584) ;  /* 0x00000004007c2947 */ /* 0x000fec0003800000 */
[----:B------:R-:W2:Y:S01]  /*8f70*/  LDL R25, [R1+0x34] ;  /* 0x0000340001197983 */ /* 0x000ea20000100800 */
[----:B------:R-:W-:Y:S01]  /*8f80*/  IMAD.SHL.U32 R36, R36, 0x40, RZ ;  /* 0x0000004024247824 */ /* 0x000fe200078e00ff */
[--C-:B------:R-:W-:Y:S01]  /*8f90*/  SHF.R.U64 R50, R30, 0x10, R31.reuse ;  /* 0x000000101e327819 */ /* 0x100fe2000000121f */
[--C-:B------:R-:W-:Y:S01]  /*8fa0*/  HADD2.F32 R41, -RZ, R42.reuse.H0_H0 ;  /* 0x2000002aff297230 */ /* 0x100fe20000004100 */
[----:B------:R-:W-:Y:S01]  /*8fb0*/  SHF.R.U32.HI R38, RZ, 0x10, R31 ;  /* 0x00000010ff267819 */ /* 0x000fe2000001161f */
[----:B------:R-:W-:Y:S01]  /*8fc0*/  HADD2.F32 R39, -RZ, R42.H1_H1 ;  /* 0x3000002aff277230 */ /* 0x000fe20000004100 */
[----:B------:R-:W-:Y:S02]  /*8fd0*/  LOP3.LUT R24, R36, 0x1c0, RZ, 0xc0, !PT ;  /* 0x000001c024187812 */ /* 0x000fe400078ec0ff */
[----:B------:R-:W-:Y:S01]  /*8fe0*/  SHF.R.U64 R52, R20, 0x10, R21 ;  /* 0x0000001014347819 */ /* 0x000fe20000001215 */
[----:B------:R-:W-:Y:S01]  /*8ff0*/  HADD2.F32 R38, -RZ, R38.H0_H0 ;  /* 0x20000026ff267230 */ /* 0x000fe20000004100 */
[----:B------:R-:W-:-:S02]  /*9000*/  SHF.R.U32.HI R13, RZ, 0x3, R24 ;  /* 0x00000003ff0d7819 */ /* 0x000fc40000011618 */
[----:B0-----:R-:W-:Y:S02]  /*9010*/  LOP3.LUT R12, R24, 0x38, R16, 0xf8, !PT ;  /* 0x00000038180c7812 */ /* 0x001fe400078ef810 */
[----:B------:R-:W-:Y:S02]  /*9020*/  LOP3.LUT R24, R13, R37, R24, 0x1e, !PT ;  /* 0x000000250d187212 */ /* 0x000fe400078e1e18 */
[----:B------:R-:W-:Y:S02]  /*9030*/  LOP3.LUT R12, R12, R13, RZ, 0x3c, !PT ;  /* 0x0000000d0c0c7212 */ /* 0x000fe400078e3cff */
[----:B------:R-:W-:Y:S02]  /*9040*/  SHF.R.U32.HI R40, RZ, 0x10, R21 ;  /* 0x00000010ff287819 */ /* 0x000fe40000011615 */
[--C-:B------:R-:W-:Y:S02]  /*9050*/  SHF.R.U64 R49, R32, 0x10, R33.reuse ;  /* 0x0000001020317819 */ /* 0x100fe40000001221 */
[----:B------:R-:W-:-:S02]  /*9060*/  SHF.R.U32.HI R44, RZ, 0x10, R33 ;  /* 0x00000010ff2c7819 */ /* 0x000fc40000011621 */
[--C-:B------:R-:W-:Y:S02]  /*9070*/  SHF.R.U64 R51, R28, 0x10, R29.reuse ;  /* 0x000000101c337819 */ /* 0x100fe4000000121d */
[----:B------:R-:W-:Y:S01]  /*9080*/  SHF.R.U32.HI R46, RZ, 0x10, R29 ;  /* 0x00000010ff2e7819 */ /* 0x000fe2000001161d */
[C---:B--2---:R-:W-:Y:S02]  /*9090*/  IMAD R24, R25.reuse, 0x200, R24 ;  /* 0x0000020019187824 */ /* 0x044fe400078e0218 */
        /* <DEDUP_REMOVED lines=76> */
.L_x_14584:
[----:B------:R-:W-:Y:S05]  /*9560*/  BSYNC B1 ;  /* 0x0000000000017941 */ /* 0x000fea0003800000 */
.L_x_14583:
[----:B------:R-:W-:Y:S01]  /*9570*/  PRMT R41, R3, 0x5410, R34 ;  /* 0x0000541003297816 */ /* 0x000fe20000000022 */
[----:B------:R-:W-:Y:S06]  /*9580*/  @P0 BRA `(.L_x_14575) ;  /* 0x0000000400800947 */ /* 0x000fec0003800000 */
[----:B------:R-:W2:Y:S01]  /*9590*/  LDL R20, [R1+0x38] ;  /* 0x0000380001147983 */ /* 0x000ea20000100800 */
[C---:B01----:R-:W-:Y:S02]  /*95a0*/  VIADD R12, R22.reuse, 0x40 ;  /* 0x00000040160c7836 */ /* 0x043fe40000000000 */
[----:B------:R-:W-:Y:S01]  /*95b0*/  VIADD R13, R22, 0x40 ;  /* 0x00000040160d7836 */ /* 0x000fe20000000000 */
[----:B------:R-:W3:Y:S01]  /*95c0*/  LDL R42, [R1+0x16c] ;  /* 0x00016c00012a7983 */ /* 0x000ee20000100800 */
[----:B------:R-:W-:Y:S02]  /*95d0*/  IMAD.SHL.U32 R12, R12, 0x40, RZ ;  /* 0x000000400c0c7824 */ /* 0x000fe400078e00ff */
[----:B------:R-:W-:-:S03]  /*95e0*/  IMAD.SHL.U32 R13, R13, 0x40, RZ ;  /* 0x000000400d0d7824 */ /* 0x000fc600078e00ff */
[----:B------:R-:W-:Y:S02]  /*95f0*/  LOP3.LUT R12, R12, 0x1c0, RZ, 0xc0, !PT ;  /* 0x000001c00c0c7812 */ /* 0x000fe400078ec0ff */
[----:B------:R-:W-:Y:S02]  /*9600*/  LOP3.LUT R13, R13, 0x1c0, RZ, 0xc0, !PT ;  /* 0x000001c00d0d7812 */ /* 0x000fe400078ec0ff */
[----:B------:R-:W-:-:S04]  /*9610*/  SHF.R.U32.HI R12, RZ, 0x3, R12 ;  /* 0x00000003ff0c7819 */ /* 0x000fc8000001160c */
[----:B------:R-:W-:Y:S01]  /*9620*/  LOP3.LUT R37, R12, R37, R13, 0x1e, !PT ;  /* 0x000000250c257212 */ /* 0x000fe200078e1e0d */
[----:B------:R-:W-:Y:S01]  /*9630*/  HADD2.F32 R21, -RZ, R54.H1_H1 ;  /* 0x30000036ff157230 */ /* 0x000fe20000004100 */
[----:B------:R-:W-:Y:S02]  /*9640*/  SHF.R.U64 R40, R8, 0x10, R9 ;  /* 0x0000001008287819 */ /* 0x000fe40000001209 */
[----:B------:R-:W-:Y:S02]  /*9650*/  SHF.R.U32.HI R30, RZ, 0x10, R5 ;  /* 0x00000010ff1e7819 */ /* 0x000fe40000011605 */
[--C-:B------:R-:W-:Y:S02]  /*9660*/  SHF.R.U64 R39, R10, 0x10, R11.reuse ;  /* 0x000000100a277819 */ /* 0x100fe4000000120b */
[----:B------:R-:W-:Y:S01]  /*9670*/  SHF.R.U32.HI R38, RZ, 0x10, R11 ;  /* 0x00000010ff267819 */ /* 0x000fe2000001160b */
[----:B------:R-:W-:Y:S01]  /*9680*/  HADD2.F32 R11, -RZ, R56.H1_H1 ;  /* 0x30000038ff0b7230 */ /* 0x000fe20000004100 */
[----:B------:R-:W-:Y:S01]  /*9690*/  SHF.R.U32.HI R28, RZ, 0x10, R9 ;  /* 0x00000010ff1c7819 */ /* 0x000fe20000011609 */
[----:B------:R-:W-:Y:S01]  /*96a0*/  HADD2.F32 R30, -RZ, R30.H0_H0 ;  /* 0x2000001eff1e7230 */ /* 0x000fe20000004100 */
[----:B------:R-:W-:-:S02]  /*96b0*/  SHF.R.U64 R35, R6, 0x10, R7 ;  /* 0x0000001006237819 */ /* 0x000fc40000001207 */
[----:B------:R-:W-:Y:S01]  /*96c0*/  SHF.R.U32.HI R33, RZ, 0x10, R7 ;  /* 0x00000010ff217819 */ /* 0x000fe20000011607 */
[----:B--2---:R-:W-:-:S04]  /*96d0*/  IMAD.IADD R20, R20, 0x1, R37 ;  /* 0x0000000114147824 */ /* 0x004fc800078e0225 */
[----:B------:R-:W-:Y:S01]  /*96e0*/  IMAD R20, R20, 0x2, R19 ;  /* 0x0000000214147824 */ /* 0x000fe200078e0213 */
[----:B---3--:R-:W0:Y:S04]  /*96f0*/  LDS.128 R12, [R42+0x18400] ;  /* 0x018400002a0c7984 */ /* 0x008e280000000c00 */
[----:B------:R-:W1:Y:S01]  /*9700*/  LDS.128 R24, [R20+0x18400] ;  /* 0x0184000014187984 */ /* 0x000e620000000c00 */
[----:B------:R-:W-:Y:S01]  /*9710*/  SHF.R.U64 R37, R4, 0x10, R5 ;  /* 0x0000001004257819 */ /* 0x000fe20000001205 */
[----:B0-----:R-:W-:Y:S02]  /*9720*/  HADD2.F32 R4, -RZ, R13.H0_H0 ;  /* 0x2000000dff047230 */ /* 0x001fe40000004100 */
[--C-:B-1----:R-:W-:Y:S02]  /*9730*/  HADD2.F32 R8, -RZ, R25.reuse.H0_H0 ;  /* 0x20000019ff087230 */ /* 0x102fe40000004100 */
[----:B------:R-:W-:-:S03]  /*9740*/  HADD2.F32 R25, -RZ, R25.H1_H1 ;  /* 0x30000019ff197230 */ /* 0x000fc60000004100 */
[C---:B------:R-:W-:Y:S01]  /*9750*/  FMUL.FTZ R29, R8.reuse, R21 ;  /* 0x00000015081d7220 */ /* 0x040fe20000410000 */
[-C--:B------:R-:W-:Y:S01]  /*9760*/  FMUL.FTZ R31, R8, R11.reuse ;  /* 0x0000000b081f7220 */ /* 0x080fe20000410000 */
[----:B------:R-:W-:Y:S02]  /*9770*/  HADD2.F32 R13, -RZ, R13.H1_H1 ;  /* 0x3000000dff0d7230 */ /* 0x000fe40000004100 */
[----:B------:R-:W-:Y:S01]  /*9780*/  FMUL.FTZ R32, R25, R30 ;  /* 0x0000001e19207220 */ /* 0x000fe20000410000 */
[----:B------:R-:W-:Y:S02]  /*9790*/  HADD2.F32 R8, -RZ, R28.H0_H0 ;  /* 0x2000001cff087230 */ /* 0x000fe40000004100 */
[C---:B------:R-:W-:Y:S01]  /*97a0*/  FFMA.FTZ R29, R4.reuse, R11, -R29 ;  /* 0x0000000b041d7223 */ /* 0x040fe2000001081d */
[----:B------:R-:W-:Y:S02]  /*97b0*/  HADD2.F32 R7, -RZ, R24.H0_H0 ;  /* 0x20000018ff077230 */ /* 0x000fe40000004100 */
[----:B------:R-:W-:Y:S01]  /*97c0*/  FFMA.FTZ R31, R4, R21, R31 ;  /* 0x00000015041f7223 */ /* 0x000fe2000001001f */
[----:B------:R-:W-:-:S02]  /*97d0*/  HADD2.F32 R28, -RZ, R54.H0_H0 ;  /* 0x20000036ff1c7230 */ /* 0x000fc40000004100 */
[----:B------:R-:W-:Y:S02]  /*97e0*/  HADD2.F32 R4, -RZ, R56.H0_H0 ;  /* 0x20000038ff047230 */ /* 0x000fe40000004100 */
[-C--:B------:R-:W-:Y:S01]  /*97f0*/  FFMA.FTZ R34, R13, R8.reuse, -R32 ;  /* 0x000000080d227223 */ /* 0x080fe20000010820 */
[----:B------:R-:W-:Y:S02]  /*9800*/  HADD2.F32 R3, -RZ, R12.H0_H0 ;  /* 0x2000000cff037230 */ /* 0x000fe40000004100 */
[----:B------:R-:W-:Y:S01]  /*9810*/  FMUL.FTZ R36, R25, R8 ;  /* 0x0000000819247220 */ /* 0x000fe20000410000 */
[C---:B------:R-:W-:Y:S01]  /*9820*/  FMUL.FTZ R32, R7.reuse, R28 ;  /* 0x0000001c07207220 */ /* 0x040fe20000410000 */
[----:B------:R-:W-:Y:S02]  /*9830*/  HADD2.F32 R9, -RZ, R26.H0_H0 ;  /* 0x2000001aff097230 */ /* 0x000fe40000004100 */
[----:B------:R-:W-:Y:S01]  /*9840*/  FMUL.FTZ R7, R7, R4 ;  /* 0x0000000407077220 */ /* 0x000fe20000410000 */
[----:B------:R-:W-:-:S02]  /*9850*/  HADD2.F32 R8, -RZ, R55.H0_H0 ;  /* 0x20000037ff087230 */ /* 0x000fc40000004100 */
[----:B------:R-:W-:Y:S01]  /*9860*/  FFMA.FTZ R36, R13, R30, R36 ;  /* 0x0000001e0d247223 */ /* 0x000fe20000010024 */
[C---:B------:R-:W-:Y:S01]  /*9870*/  FFMA.FTZ R32, R3.reuse, R4, -R32 ;  /* 0x0000000403207223 */ /* 0x040fe20000010820 */
[----:B------:R-:W-:Y:S02]  /*9880*/  HADD2.F32 R5, -RZ, R14.H0_H0 ;  /* 0x2000000eff057230 */ /* 0x000fe40000004100 */
[----:B------:R-:W-:Y:S01]  /*9890*/  FFMA.FTZ R13, R3, R28, R7 ;  /* 0x0000001c030d7223 */ /* 0x000fe20000010007 */
[----:B------:R-:W-:Y:S02]  /*98a0*/  HADD2.F32 R4, -RZ, R41.H0_H0 ;  /* 0x20000029ff047230 */ /* 0x000fe40000004100 */
[----:B------:R-:W-:Y:S01]  /*98b0*/  FMUL.FTZ R28, R9, R8 ;  /* 0x00000008091c7220 */ /* 0x000fe20000410000 */
[----:B------:R-:W-:Y:S02]  /*98c0*/  HADD2.F32 R10, -RZ, R27.H0_H0 ;  /* 0x2000001bff0a7230 */ /* 0x000fe40000004100 */
[----:B------:R-:W-:-:S02]  /*98d0*/  HADD2.F32 R3, -RZ, R41.H1_H1 ;  /* 0x30000029ff037230 */ /* 0x000fc40000004100 */
[----:B------:R-:W-:Y:S02]  /*98e0*/  HADD2.F32 R7, -RZ, R55.H1_H1 ;  /* 0x30000037ff077230 */ /* 0x000fe40000004100 */
[-C--:B------:R-:W-:Y:S01]  /*98f0*/  FMUL.FTZ R30, R9, R4.reuse ;  /* 0x00000004091e7220 */ /* 0x080fe20000410000 */
[----:B------:R-:W-:Y:S01]  /*9900*/  FFMA.FTZ R21, R5, R4, -R28 ;  /* 0x0000000405157223 */ /* 0x000fe2000001081c */
[----:B------:R-:W-:Y:S02]  /*9910*/  HADD2.F32 R6, -RZ, R15.H0_H0 ;  /* 0x2000000fff067230 */ /* 0x000fe40000004100 */
[----:B------:R-:W-:Y:S02]  /*9920*/  HADD2.F32 R4, -RZ, R38.H0_H0 ;  /* 0x20000026ff047230 */ /* 0x000fe40000004100 */
[C---:B------:R-:W-:Y:S01]  /*9930*/  FMUL.FTZ R9, R10.reuse, R7 ;  /* 0x000000070a097220 */ /* 0x040fe20000410000 */
[----:B------:R-:W-:Y:S02]  /*9940*/  HADD2.F32 R27, -RZ, R27.H1_H1 ;  /* 0x3000001bff1b7230 */ /* 0x000fe40000004100 */
[----:B------:R-:W-:Y:S01]  /*9950*/  FMUL.FTZ R38, R10, R3 ;  /* 0x000000030a267220 */ /* 0x000fe20000410000 */
[----:B------:R-:W-:-:S02]  /*9960*/  HADD2.F32 R28, -RZ, R33.H0_H0 ;  /* 0x20000021ff1c7230 */ /* 0x000fc40000004100 */
[----:B------:R-:W-:Y:S01]  /*9970*/  FFMA.FTZ R10, R5, R8, R30 ;  /* 0x00000008050a7223 */ /* 0x000fe2000001001e */
[----:B------:R-:W-:Y:S02]  /*9980*/  HADD2.F32 R15, -RZ, R15.H1_H1 ;  /* 0x3000000fff0f7230 */ /* 0x000fe40000004100 */
[C---:B------:R-:W-:Y:S01]  /*9990*/  FFMA.FTZ R25, R6.reuse, R3, -R9 ;  /* 0x0000000306197223 */ /* 0x040fe20000010809 */
[----:B------:R-:W-:Y:S01]  /*99a0*/  FFMA.FTZ R38, R6, R7, R38 ;  /* 0x0000000706267223 */ /* 0x000fe20000010026 */
[----:B------:R-:W-:Y:S02]  /*99b0*/  HADD2.F32 R24, -RZ, R24.H1_H1 ;  /* 0x30000018ff187230 */ /* 0x000fe40000004100 */
[C---:B------:R-:W-:Y:S01]  /*99c0*/  FMUL.FTZ R8, R27.reuse, R28 ;  /* 0x0000001c1b087220 */ /* 0x040fe20000410000 */
[----:B------:R-:W-:Y:S02]  /*99d0*/  HADD2.F32 R26, -RZ, R26.H1_H1 ;  /* 0x3000001aff1a7230 */ /* 0x000fe40000004100 */
        /* <DEDUP_REMOVED lines=27> */
.L_x_14575:
[----:B------:R-:W-:Y:S05]  /*9b90*/  BSYNC B0 ;  /* 0x0000000000007941 */ /* 0x000fea0003800000 */
.L_x_14561:
        /* <DEDUP_REMOVED lines=8> */
.L_x_14558:
[----:B---3--:R-:W3:Y:S01]  /*9c20*/  S2R R3, SR_TID.X ;  /* 0x0000000000037919 */ /* 0x008ee20000002100 */
[----:B-12---:R-:W-:Y:S01]  /*9c30*/  IMAD.U32 R4, RZ, RZ, UR37 ;  /* 0x00000025ff047e24 */ /* 0x006fe2000f8e00ff */
[----:B------:R-:W-:Y:S05]  /*9c40*/  WARPSYNC.ALL ;  /* 0x0000000000007948 */ /* 0x000fea0003800000 */
[----:B------:R-:W-:Y:S02]  /*9c50*/  ISETP.NE.AND P0, PT, R4, 0x3, PT ;  /* 0x000000030400780c */ /* 0x000fe40003f05270 */
[----:B---3--:R-:W-:-:S05]  /*9c60*/  SHF.R.U32.HI R3, RZ, 0x7, R3 ;  /* 0x00000007ff037819 */ /* 0x008fca0000011603 */
[----:B------:R-:W-:-:S05]  /*9c70*/  VIADD R3, R3, 0x8 ;  /* 0x0000000803037836 */ /* 0x000fca0000000000 */
[----:B------:R1:W-:Y:S06]  /*9c80*/  BAR.SYNC.DEFER_BLOCKING R3, 0x100 ;  /* 0x000400030000751d */ /* 0x0003ec0000010000 */
[----:B------:R-:W-:Y:S05]  /*9c90*/  @!P0 BRA `(.L_x_14585) ;  /* 0x0000000000048947 */ /* 0x000fea0003800000 */
[----:B------:R-:W-:Y:S01]  /*9ca0*/  BPT.TRAP 0x1 ;  /* 0x000000040000795c */ /* 0x000fe20000300000 */
.L_x_14585:
[----:B------:R-:W-:Y:S01]  /*9cb0*/  IMAD R173, R2, 0x8, R19 ;  /* 0x0000000802ad7824 */ /* 0x000fe200078e0213 */
[----:B------:R-:W-:-:S04]  /*9cc0*/  SHF.L.U32 R8, R23, 0x1f, RZ ;  /* 0x0000001f17087819 */ /* 0x000fc800000006ff */
[----:B------:R2:W3:Y:S01]  /*9cd0*/  SYNCS.PHASECHK.TRANS64.TRYWAIT P1, [R173+URZ+0x32430], R8 ;  /* 0x03243008ad0075a7 */ /* 0x0004e2000802017f */
[----:B------:R-:W-:Y:S05]  /*9ce0*/  @!P0 BRA `(.L_x_14586) ;  /* 0x0000000000048947 */ /* 0x000fea0003800000 */
[----:B------:R-:W-:Y:S01]  /*9cf0*/  BPT.TRAP 0x1 ;  /* 0x000000040000795c */ /* 0x000fe20000300000 */
.L_x_14586:
[----:B------:R-:W-:-:S05]  /*9d00*/  VIADD R4, R19, 0x1c400 ;  /* 0x0001c40013047836 */ /* 0x000fca0000000000 */
[----:B------:R-:W-:-:S04]  /*9d10*/  SHF.R.U32.HI R4, RZ, 0x4, R4 ;  /* 0x00000004ff047819 */ /* 0x000fc80000011604 */
[----:B------:R-:W-:-:S04]  /*9d20*/  LOP3.LUT R4, R4, 0x3fff, RZ, 0xc0, !PT ;  /* 0x00003fff04047812 */ /* 0x000fc800078ec0ff */
[----:B------:R-:W-:-:S05]  /*9d30*/  LOP3.LUT R4, R4, 0x10000, RZ, 0xfc, !PT ;  /* 0x0001000004047812 */ /* 0x000fca00078efcff */
[----:B------:R4:W-:Y:S01]  /*9d40*/  STL [R1+0x14], R4 ;  /* 0x0000140401007387 */ /* 0x0009e20000100800 */
[----:B---3--:R-:W-:Y:S05]  /*9d50*/  @P1 BRA `(.L_x_14587) ;  /* 0x0000000000081947 */ /* 0x008fea0003800000 */
[----:B------:R-:W3:Y:S02]  /*9d60*/  SYNCS.PHASECHK.TRANS64.TRYWAIT P1, [R173+URZ+0x32430], R8 ;  /* 0x03243008ad0075a7 */ /* 0x000ee4000802017f */
[----:B---3--:R-:W-:Y:S05]  /*9d70*/  @!P1 BRA `(.L_x_14588) ;  /* 0x00000188009c9947 */ /* 0x008fea0003800000 */
.L_x_14587:
[----:B----4-:R-:W4:Y:S01]  /*9d80*/  LDL R4, [R1+0x14] ;  /* 0x0000140001047983 */ /* 0x010f220000100800 */
[----:B------:R-:W-:Y:S01]  /*9d90*/  MOV R5, 0x40000040 ;  /* 0x4000004000057802 */ /* 0x000fe20000000f00 */
[----:B------:R-:W-:Y:S05]  /*9da0*/  WARPSYNC.ALL ;  /* 0x0000000000007948 */ /* 0x000fea0003800000 */
[C---:B------:R-:W-:Y:S01]  /*9db0*/  R2UR UR4, R212.reuse ;  /* 0x00000000d40472ca */ /* 0x040fe200000e0000 */
[----:B0-----:R-:W-:Y:S01]  /*9dc0*/  WARPGROUP.ARRIVE ;  /* 0x00000000000079c5 */ /* 0x001fe20000000000 */
[----:B------:R-:W-:Y:S01]  /*9dd0*/  R2UR UR5, R213 ;  /* 0x00000000d50572ca */ /* 0x000fe200000e0000 */
[----:B------:R-:W-:Y:S01]  /*9de0*/  VIADD R12, R212, 0x2 ;  /* 0x00000002d40c7836 */ /* 0x000fe20000000000 */
[----:B------:R-:W-:Y:S01]  /*9df0*/  R2UR UR7, R5 ;  /* 0x00000000050772ca */ /* 0x000fe200000e0000 */
[----:B------:R-:W-:Y:S01]  /*9e00*/  IMAD.MOV.U32 R13, RZ, RZ, 0x40000040 ;  /* 0x40000040ff0d7424 */ /* 0x000fe200078e00ff */
[----:B------:R-:W-:Y:S01]  /*9e10*/  SHF.L.U32 R0, R0, 0x1f, RZ ;  /* 0x0000001f00007819 */ /* 0x000fe200000006ff */
[----:B------:R-:W-:Y:S01]  /*9e20*/  IMAD.MOV.U32 R7, RZ, RZ, 0x40000040 ;  /* 0x40000040ff077424 */ /* 0x000fe200078e00ff */
[----:B------:R-:W-:Y:S01]  /*9e30*/  BSSY B0, `(.L_x_14589) ;  /* 0x0000027000007945 */ /* 0x000fe20003800000 */
[----:B------:R-:W-:Y:S01]  /*9e40*/  VIADD R10, R212, 0x4 ;  /* 0x00000004d40a7836 */ /* 0x000fe20000000000 */
[----:B------:R0:W-:Y:S01]  /*9e50*/  STL.64 [R1+0x8], R12 ;  /* 0x0000080c01007387 */ /* 0x0001e20000100a00 */
[----:B------:R-:W-:-:S02]  /*9e60*/  IMAD.MOV.U32 R11, RZ, RZ, 0x40000040 ;  /* 0x40000040ff0b7424 */ /* 0x000fc400078e00ff */
[----:B------:R-:W-:Y:S02]  /*9e70*/  VIADD R236, R212, 0x6 ;  /* 0x00000006d4ec7836 */ /* 0x000fe40000000000 */
[----:B------:R-:W-:Y:S01]  /*9e80*/  IMAD.MOV.U32 R237, RZ, RZ, 0x40000040 ;  /* 0x40000040ffed7424 */ /* 0x000fe200078e00ff */
[----:B------:R0:W-:Y:S01]  /*9e90*/  STL.64 [R1], R10 ;  /* 0x0000000a01007387 */ /* 0x0001e20000100a00 */
[----:B------:R-:W-:Y:S02]  /*9ea0*/  IMAD.MOV.U32 R5, RZ, RZ, 0x40000040 ;  /* 0x40000040ff057424 */ /* 0x000fe400078e00ff */
[----:B----4-:R-:W-:-:S04]  /*9eb0*/  IMAD R4, R2, 0x300, R4 ;  /* 0x0000030002047824 */ /* 0x010fc800078e0204 */
[C---:B------:R-:W-:Y:S01]  /*9ec0*/  VIADD R6, R4.reuse, 0x2 ;  /* 0x0000000204067836 */ /* 0x040fe20000000000 */
[----:B------:R-:W-:-:S13]  /*9ed0*/  R2UR UR6, R4 ;  /* 0x00000000040672ca */ /* 0x000fda00000e0000 */
[----:B------:R-:W-:Y:S01]  /*9ee0*/  HGMMA.64x96x16.F32 R24, gdesc[UR4], RZ, !UPT, gsb0 ;  /* 0x01600000041879f0 */ /* 0x000fe2000c0008ff */
        /* <DEDUP_REMOVED lines=20> */
[----:B------:R-:W-:Y:S01]  /*a030*/  R2UR UR7, R5 ;  /* 0x00000000050772ca */ /* 0x000fe200000e0000 */
[----:B------:R-:W-:Y:S02]  /*a040*/  WARPGROUP.DEPBAR.LE gsb0, 0x0 ;  /* 0x00008000000079c5 */ /* 0x000fe40000010000 */
[----:B------:R-:W-:-:S10]  /*a050*/  WARPGROUP.ARRIVE ;  /* 0x00000000000079c5 */ /* 0x000fd40000000000 */
[----:B------:R-:W-:Y:S03]  /*a060*/  HGMMA.64x96x16.F32 R24, gdesc[UR4], R24, gsb0 ;  /* 0x01600000041879f0 */ /* 0x000fe60008000818 */
[----:B------:R-:W-:Y:S02]  /*a070*/  WARPGROUP.DEPBAR.LE gsb0, 0x0 ;  /* 0x00008000000079c5 */ /* 0x000fe40000010000 */
[----:B------:R-:W4:Y:S02]  /*a080*/  SYNCS.PHASECHK.TRANS64.TRYWAIT P1, [R19+URZ+0x32410], R0 ;  /* 0x03241000130075a7 */ /* 0x000f24000802017f */
[----:B0---4-:R-:W-:Y:S05]  /*a090*/  @!P1 BRA `(.L_x_14590) ;  /* 0x0000018400e89947 */ /* 0x011fea0003800000 */
.L_x_14852:
[----:B------:R-:W-:Y:S05]  /*a0a0*/  BSYNC B0 ;  /* 0x0000000000007941 */ /* 0x000fea0003800000 */
.L_x_14589:
[----:B------:R-:W-:Y:S05]  /*a0b0*/  @!P0 BRA `(.L_x_14591) ;  /* 0x0000000000048947 */ /* 0x000fea0003800000 */
[----:B------:R-:W-:Y:S01]  /*a0c0*/  BPT.TRAP 0x1 ;  /* 0x000000040000795c */ /* 0x000fe20000300000 */
.L_x_14591:
[----:B------:R4:W0:Y:S01]  /*a0d0*/  SYNCS.PHASECHK.TRANS64.TRYWAIT P2, [R173+URZ+0x32450], R8 ;  /* 0x03245008ad0075a7 */ /* 0x000822000804017f */
[----:B------:R-:W-:Y:S05]  /*a0e0*/  @!P0 BRA `(.L_x_14592) ;  /* 0x0000000000048947 */ /* 0x000fea0003800000 */
[----:B------:R-:W-:Y:S01]  /*a0f0*/  BPT.TRAP 0x1 ;  /* 0x000000040000795c */ /* 0x000fe20000300000 */
.L_x_14592:
[----:B0-----:R-:W0:Y:S01]  /*a100*/  S2R R0, SR_TID.X ;  /* 0x0000000000007919 */ /* 0x001e220000002100 */
[----:B------:R-:W-:Y:S01]  /*a110*/  BSSY B0, `(.L_x_14593) ;  /* 0x0000006000007945 */ /* 0x000fe20003800000 */
[----:B0-----:R-:W-:-:S04]  /*a120*/  LOP3.LUT R0, R0, 0x7f, RZ, 0xc0, !PT ;  /* 0x0000007f00007812 */ /* 0x001fc800078ec0ff */
[----:B------:R-:W-:Y:S01]  /*a130*/  ISETP.NE.AND P1, PT, R0, RZ, PT ;  /* 0x000000ff0000720c */ /* 0x000fe20003f25270 */
[----:B------:R-:W-:-:S12]  /*a140*/  @P2 BRA `(.L_x_14594) ;  /* 0x0000000000082947 */ /* 0x000fd80003800000 */
[----:B------:R-:W0:Y:S02]  /*a150*/  SYNCS.PHASECHK.TRANS64.TRYWAIT P2, [R173+URZ+0x32450], R8 ;  /* 0x03245008ad0075a7 */ /* 0x000e24000804017f */
[----:B0-----:R-:W-:Y:S05]  /*a160*/  @!P2 BRA `(.L_x_14595) ;  /* 0x0000018400c8a947 */ /* 0x001fea0003800000 */
.L_x_14594:
[----:B------:R-:W-:Y:S05]  /*a170*/  BSYNC B0 ;  /* 0x0000000000007941 */ /* 0x000fea0003800000 */
.L_x_14593:
[----:B------:R-:W-:Y:S05]  /*a180*/  WARPSYNC.ALL ;  /* 0x0000000000007948 */ /* 0x000fea0003800000 */
[----:B------:R-:W-:Y:S01]  /*a190*/  R2UR UR42, R19 ;  /* 0x00000000132a72ca */ /* 0x000fe200000e0000 */
[----:B------:R-:W-:Y:S01]  /*a1a0*/  IMAD.MOV.U32 R7, RZ, RZ, 0xc00 ;  /* 0x00000c00ff077424 */ /* 0x000fe200078e00ff */
[----:B------:R-:W-:Y:S01]  /*a1b0*/  LOP3.LUT R4, R72, 0x10000, RZ, 0xfc, !PT ;  /* 0x0001000048047812 */ /* 0x000fe200078efcff */
[----:B------:R-:W-:Y:S01]  /*a1c0*/  IMAD.MOV.U32 R5, RZ, RZ, 0x40000040 ;  /* 0x40000040ff057424 */ /* 0x000fe200078e00ff */
[----:B------:R-:W-:Y:S01]  /*a1d0*/  WARPGROUP.ARRIVE ;  /* 0x00000000000079c5 */ /* 0x000fe20000000000 */
[----:B------:R-:W-:Y:S01]  /*a1e0*/  IMAD.MOV.U32 R235, RZ, RZ, 0x40000040 ;  /* 0x40000040ffeb7424 */ /* 0x000fe200078e00ff */
[----:B------:R-:W2:Y:S01]  /*a1f0*/  LDL.LU R73, [R1+0x10] ;  /* 0x0000100001497983 */ /* 0x000ea20000300800 */
[----:B------:R-:W-:-:S02]  /*a200*/  IMAD.MOV.U32 R9, RZ, RZ, 0x40000040 ;  /* 0x40000040ff097424 */ /* 0x000fc400078e00ff */
[----:B------:R-:W-:Y:S02]  /*a210*/  IMAD.MOV.U32 R233, RZ, RZ, 0x40000040 ;  /* 0x40000040ffe97424 */ /* 0x000fe400078e00ff */
[----:B------:R-:W-:Y:S02]  /*a220*/  IMAD.MOV.U32 R231, RZ, RZ, 0x40000040 ;  /* 0x40000040ffe77424 */ /* 0x000fe400078e00ff */
[----:B------:R-:W-:Y:S01]  /*a230*/  IMAD.MOV.U32 R229, RZ, RZ, 0x40000040 ;  /* 0x40000040ffe57424 */ /* 0x000fe200078e00ff */
[----:B------:R-:W-:Y:S01]  /*a240*/  UIADD3 UR42, UR42, 0x400, URZ ;  /* 0x000004002a2a7890 */ /* 0x000fe2000fffe03f */
[C---:B------:R-:W-:Y:S01]  /*a250*/  R2UR UR4, R4.reuse ;  /* 0x00000000040472ca */ /* 0x040fe200000e0000 */
[C---:B------:R-:W-:Y:S01]  /*a260*/  VIADD R234, R4.reuse, 0x2 ;  /* 0x0000000204ea7836 */ /* 0x040fe20000000000 */
[----:B------:R-:W-:Y:S01]  /*a270*/  R2UR UR5, R5 ;  /* 0x00000000050572ca */ /* 0x000fe200000e0000 */
[----:B------:R-:W-:Y:S01]  /*a280*/  USHF.R.U32.HI UR42, URZ, 0x4, UR42 ;  /* 0x000000043f2a7899 */ /* 0x000fe2000801162a */
[----:B------:R-:W-:-:S02]  /*a290*/  VIADD R232, R4, 0x4 ;  /* 0x0000000404e87836 */ /* 0x000fc40000000000 */
[----:B------:R-:W-:Y:S01]  /*a2a0*/  IMAD.MOV.U32 R227, RZ, RZ, 0x40000040 ;  /* 0x40000040ffe37424 */ /* 0x000fe200078e00ff */
[----:B------:R-:W-:Y:S01]  /*a2b0*/  ULOP3.LUT UR42, UR42, 0x3fff, URZ, 0xc0, !UPT ;  /* 0x00003fff2a2a7892 */ /* 0x000fe2000f8ec03f */
[C---:B------:R-:W-:Y:S02]  /*a2c0*/  VIADD R230, R4.reuse, 0x6 ;  /* 0x0000000604e67836 */ /* 0x040fe40000000000 */
[----:B------:R-:W-:Y:S01]  /*a2d0*/  IMAD.MOV.U32 R225, RZ, RZ, 0x40000040 ;  /* 0x40000040ffe17424 */ /* 0x000fe200078e00ff */
[----:B------:R-:W-:Y:S01]  /*a2e0*/  ULOP3.LUT UR39, UR42, 0x10000, URZ, 0xfc, !UPT ;  /* 0x000100002a277892 */ /* 0x000fe2000f8efc3f */
[C---:B------:R-:W-:Y:S01]  /*a2f0*/  VIADD R228, R4.reuse, 0x400 ;  /* 0x0000040004e47836 */ /* 0x040fe20000000000 */
[----:B------:R-:W-:Y:S01]  /*a300*/  MOV R223, 0x40000040 ;  /* 0x4000004000df7802 */ /* 0x000fe20000000f00 */
[----:B------:R-:W-:Y:S01]  /*a310*/  VIADD R226, R4, 0x402 ;  /* 0x0000040204e27836 */ /* 0x000fe20000000000 */
[----:B------:R-:W2:Y:S01]  /*a320*/  LDL R0, [R1+0x3c] ;  /* 0x00003c0001007983 */ /* 0x000ea20000100800 */
[----:B------:R-:W-:Y:S01]  /*a330*/  IMAD.MOV.U32 R219, RZ, RZ, 0x40000040 ;  /* 0x40000040ffdb7424 */ /* 0x000fe200078e00ff */
[----:B------:R-:W0:Y:S01]  /*a340*/  LDC R74, c[0x0][0x448] ;  /* 0x00011200ff4a7b82 */ /* 0x000e220000000800 */
[----:B------:R-:W-:Y:S01]  /*a350*/  IMAD R6, R2, R7, UR39 ;  /* 0x0000002702067e24 */ /* 0x000fe2000f8e0207 */
[----:B------:R-:W2:Y:S01]  /*a360*/  LDL R78, [R1+0x1c] ;  /* 0x00001c00014e7983 */ /* 0x000ea20000100800 */
[----:B------:R-:W-:Y:S01]  /*a370*/  IMAD.MOV.U32 R7, RZ, RZ, 0x40000040 ;  /* 0x40000040ff077424 */ /* 0x000fe200078e00ff */
[----:B------:R-:W-:Y:S01]  /*a380*/  ULDC UR43, c[0x0][0xa80] ;  /* 0x0002a000002b7ab9 */ /* 0x000fe20000000800 */
[----:B------:R-:W-:Y:S01]  /*a390*/  IMAD.MOV.U32 R211, RZ, RZ, 0x40000040 ;  /* 0x40000040ffd37424 */ /* 0x000fe200078e00ff */
[----:B------:R-:W-:Y:S01]  /*a3a0*/  R2UR UR6, R6 ;  /* 0x00000000060672ca */ /* 0x000fe200000e0000 */
[C---:B------:R-:W-:Y:S01]  /*a3b0*/  VIADD R224, R4.reuse, 0x404 ;  /* 0x0000040404e07836 */ /* 0x040fe20000000000 */
[----:B------:R-:W-:Y:S01]  /*a3c0*/  R2UR UR7, R7 ;  /* 0x00000000070772ca */ /* 0x000fe200000e0000 */
[C---:B------:R-:W-:Y:S01]  /*a3d0*/  VIADD R222, R4.reuse, 0x406 ;  /* 0x0000040604de7836 */ /* 0x040fe20000000000 */
[----:B------:R-:W2:Y:S01]  /*a3e0*/  LDL R176, [R1+0x24] ;  /* 0x0000240001b07983 */ /* 0x000ea20000100800 */
[C---:B------:R-:W-:Y:S01]  /*a3f0*/  VIADD R218, R4.reuse, 0x800 ;  /* 0x0000080004da7836 */ /* 0x040fe20000000000 */
[----:B------:R-:W-:Y:S01]  /*a400*/  ULDC UR48, c[0x0][0xa80] ;  /* 0x0002a00000307ab9 */ /* 0x000fe20000000800 */
[C---:B------:R-:W-:Y:S01]  /*a410*/  VIADD R210, R4.reuse, 0x802 ;  /* 0x0000080204d27836 */ /* 0x040fe20000000000 */
[----:B------:R-:W2:Y:S01]  /*a420*/  LDL R75, [R1+0x2c] ;  /* 0x00002c00014b7983 */ /* 0x000ea20000100800 */
[----:B------:R-:W-:Y:S01]  /*a430*/  VIADD R208, R4, 0x804 ;  /* 0x0000080404d07836 */ /* 0x000fe20000000000 */
[----:B------:R-:W-:Y:S01]  /*a440*/  ULDC UR49, c[0x0][0xa80] ;  /* 0x0002a00000317ab9 */ /* 0x000fe20000000800 */
[----:B------:R-:W-:Y:S01]  /*a450*/  IMAD.MOV.U32 R209, RZ, RZ, 0x40000040 ;  /* 0x40000040ffd17424 */ /* 0x000fe200078e00ff */
[----:B------:R-:W2:Y:S03]  /*a460*/  LDL R177, [R1+0x18] ;  /* 0x0000180001b17983 */ /* 0x000ea60000100800 */
[----:B------:R-:W-:Y:S01]  /*a470*/  HGMMA.64x96x16.F32 R24, gdesc[UR4], R24, gsb0 ;  /* 0x01600000041879f0 */ /* 0x000fe20008000818 */
[----:B--234-:R-:W-:Y:S01]  /*a480*/  VIADD R8, R6, 0x2 ;  /* 0x0000000206087836 */ /* 0x01cfe20000000000 */
[----:B------:R-:W-:-:S02]  /*a490*/  R2UR UR4, R234 ;  /* 0x00000000ea0472ca */ /* 0x000fc400000e0000 */
[----:B------:R-:W-:Y:S02]  /*a4a0*/  R2UR UR5, R235 ;  /* 0x00000000eb0572ca */ /* 0x000fe400000e0000 */
[----:B------:R-:W-:Y:S02]  /*a4b0*/  R2UR UR6, R8 ;  /* 0x00000000080672ca */ /* 0x000fe400000e0000 */
[----:B------:R-:W-:Y:S01]  /*a4c0*/  R2UR UR7, R9 ;  /* 0x00000000090772ca */ /* 0x000fe200000e0000 */
[----:B------:R-:W-:Y:S01]  /*a4d0*/  IMAD.MOV.U32 R9, RZ, RZ, 0x40000040 ;  /* 0x40000040ff097424 */ /* 0x000fe200078e00ff */
[----:B------:R-:W-:Y:S01]  /*a4e0*/  IADD3 R8, R6, 0x4, RZ ;  /* 0x0000000406087810 */ /* 0x000fe20007ffe0ff */
[----:B------:R-:W-:Y:S02]  /*a4f0*/  WARPGROUP.DEPBAR.LE gsb0, 0x0 ;  /* 0x00008000000079c5 */ /* 0x000fe40000010000 */
[----:B------:R-:W-:-:S08]  /*a500*/  WARPGROUP.ARRIVE ;  /* 0x00000000000079c5 */ /* 0x000fd00000000000 */
[----:B------:R-:W-:Y:S01]  /*a510*/  HGMMA.64x96x16.F32 R24, gdesc[UR4], R24, gsb0 ;  /* 0x01600000041879f0 */ /* 0x000fe20008000818 */
[----:B------:R-:W-:Y:S02]  /*a520*/  R2UR UR4, R232 ;  /* 0x00000000e80472ca */ /* 0x000fe400000e0000 */
[----:B------:R-:W-:Y:S02]  /*a530*/  R2UR UR5, R233 ;  /* 0x00000000e90572ca */ /* 0x000fe400000e0000 */
        /* <DEDUP_REMOVED lines=75> */
[----:B------:R-:W-:-:S02]  /*a9f0*/  VIADD R8, R6, 0x606 ;  /* 0x0000060606087836 */ /* 0x000fc40000000000 */
[----:B------:R-:W-:Y:S02]  /*aa00*/  IMAD.MOV.U32 R21, RZ, RZ, 0x40000040 ;  /* 0x40000040ff157424 */ /* 0x000fe400078e00ff */
[----:B------:R-:W-:Y:S01]  /*aa10*/  IMAD.MOV.U32 R9, RZ, RZ, 0x40000040 ;  /* 0x40000040ff097424 */ /* 0x000fe200078e00ff */
[----:B------:R-:W-:Y:S02]  /*aa20*/  WARPGROUP.DEPBAR.LE gsb0, 0x0 ;  /* 0x00008000000079c5 */ /* 0x000fe40000010000 */
[----:B------:R-:W-:-:S06]  /*aa30*/  WARPGROUP.ARRIVE ;  /* 0x00000000000079c5 */ /* 0x000fcc0000000000 */
[----:B------:R-:W-:Y:S01]  /*aa40*/  HGMMA.64x96x16.F32 R24, gdesc[UR4], R24, gsb0 ;  /* 0x01600000041879f0 */ /* 0x000fe20008000818 */
[----:B------:R-:W-:Y:S02]  /*aa50*/  R2UR UR4, R20 ;  /* 0x00000000140472ca */ /* 0x000fe400000e0000 */
[----:B------:R-:W-:Y:S02]  /*aa60*/  R2UR UR5, R21 ;  /* 0x00000000150572ca */ /* 0x000fe400000e0000 */
[----:B------:R-:W-:Y:S02]  /*aa70*/  R2UR UR6, R8 ;  /* 0x00000000080672ca */ /* 0x000fe400000e0000 */
[----:B------:R-:W-:Y:S01]  /*aa80*/  R2UR UR7, R9 ;  /* 0x00000000090772ca */ /* 0x000fe200000e0000 */
[----:B------:R-:W-:Y:S01]  /*aa90*/  VIADD R14, R4, 0xc00 ;  /* 0x00000c00040e7836 */ /* 0x000fe20000000000 */
[----:B------:R-:W-:Y:S01]  /*aaa0*/  MOV R9, 0x40000040 ;  /* 0x4000004000097802 */ /* 0x000fe20000000f00 */
[----:B------:R-:W-:-:S02]  /*aab0*/  VIADD R8, R6, 0x900 ;  /* 0x0000090006087836 */ /* 0x000fc40000000000 */
        /* <DEDUP_REMOVED lines=40> */
[----:B------:R-:W-:Y:S02]  /*ad40*/  R2UR UR7, R7 ;  /* 0x00000000070772ca */ /* 0x000fe400000e0000 */
[----:B0-----:R-:W-:Y:S02]  /*ad50*/  ISETP.NE.AND P5, PT, R74, 0x1, PT ;  /* 0x000000014a00780c */ /* 0x001fe40003fa5270 */
[----:B------:R-:W-:-:S11]  /*ad60*/  LOP3.LUT R73, R73, 0xfffffff7, RZ, 0xc0, !PT ;  /* 0xfffffff749497812 */ /* 0x000fd600078ec0ff */
[----:B------:R-:W-:Y:S01]  /*ad70*/  @P5 LOP3.LUT R73, R73, 0x8, RZ, 0xfc, !PT ;  /* 0x0000000849495812 */ /* 0x000fe200078efcff */
[----:B------:R-:W0:Y:S04]  /*ad80*/  @P5 LDC R7, c[0x0][0x44c] ;  /* 0x00011300ff075b82 */ /* 0x000e280000000800 */
[----:B------:R2:W-:Y:S01]  /*ad90*/  STL [R1+0x10], R73 ;  /* 0x0000104901007387 */ /* 0x0005e20000100800 */
[----:B------:R-:W-:Y:S01]  /*ada0*/  IMAD.IADD R6, R0, 0x1, R78 ;  /* 0x0000000100067824 */ /* 0x000fe200078e024e */
[----:B------:R-:W-:Y:S02]  /*adb0*/  WARPGROUP.DEPBAR.LE gsb0, 0x0 ;  /* 0x00008000000079c5 */ /* 0x000fe40000010000 */
[----:B------:R-:W-:Y:S01]  /*adc0*/  WARPGROUP.ARRIVE ;  /* 0x00000000000079c5 */ /* 0x000fe20000000000 */
[----:B--2---:R-:W2:Y:S01]  /*add0*/  @P5 LDC R73, c[0x0][0x450] ;  /* 0x00011400ff495b82 */ /* 0x004ea20000000800 */
[----:B------:R-:W-:-:S04]  /*ade0*/  IMAD R74, R215, -0x60, R176 ;  /* 0xffffffa0d74a7824 */ /* 0x000fc800078e02b0 */
[----:B------:R-:W3:Y:S01]  /*adf0*/  S2R R80, SR_TID.X ;  /* 0x0000000000507919 */ /* 0x000ee20000002100 */
[----:B------:R-:W-:Y:S01]  /*ae00*/  HGMMA.64x96x16.F32 R24, gdesc[UR4], R24, gsb0 ;  /* 0x01600000041879f0 */ /* 0x000fe20008000818 */
[----:B0-----:R-:W-:Y:S01]  /*ae10*/  @P5 IMAD.HI.U32 R0, R6, R7, RZ ;  /* 0x0000000706005227 */ /* 0x001fe200078e00ff */
[----:B------:R-:W-:Y:S01]  /*ae20*/  ULOP3.LUT UR42, UR42, 0x3000000, URZ, 0xfc, !UPT ;  /* 0x030000002a2a7892 */ /* 0x000fe2000f8efc3f */
[----:B------:R-:W4:Y:S03]  /*ae30*/  LDL R175, [R1+0x30] ;  /* 0x0000300001af7983 */ /* 0x000f260000100800 */
[----:B--2---:R-:W-:-:S05]  /*ae40*/  @P5 SHF.R.U32.HI R6, RZ, R73, R0 ;  /* 0x00000049ff065219 */ /* 0x004fca0000011600 */
[----:B------:R-:W0:Y:S01]  /*ae50*/  SHFL.IDX PT, R0, R6, RZ, 0x1c1f ;  /* 0x001c1fff06007589 */ /* 0x000e2200000e0000 */
[C-C-:B------:R-:W-:Y:S02]  /*ae60*/  IADD3 R83, -R75.reuse, 0x61, R74.reuse ;  /* 0x000000614b537810 */ /* 0x140fe40007ffe14a */
[----:B------:R-:W-:-:S03]  /*ae70*/  IADD3 R74, -R75, 0x60, R74 ;  /* 0x000000604b4a7810 */ /* 0x000fc60007ffe14a */
[----:B------:R-:W-:-:S05]  /*ae80*/  IMAD.IADD R83, R83, 0x1, -R177 ;  /* 0x0000000153537824 */ /* 0x000fca00078e0ab1 */
[----:B0-----:R-:W-:-:S04]  /*ae90*/  VIADDMNMX R0, R0, R83, R74, PT ;  /* 0x0000005300007246 */ /* 0x001fc8000380014a */
[C---:B------:R-:W-:Y:S02]  /*aea0*/  ISETP.GT.AND P3, PT, R0.reuse, RZ, PT ;  /* 0x000000ff0000720c */ /* 0x040fe40003f64270 */
[C---:B------:R-:W-:Y:S02]  /*aeb0*/  ISETP.GT.AND P4, PT, R0.reuse, 0x1, PT ;  /* 0x000000010000780c */ /* 0x040fe40003f84270 */
[----:B------:R-:W-:Y:S01]  /*aec0*/  ISETP.GT.AND P2, PT, R0, 0x8, PT ;  /* 0x000000080000780c */ /* 0x000fe20003f44270 */
        /* <DEDUP_REMOVED lines=69> */
[----:B------:R-:W0:Y:S04]  /*b320*/  SHFL.BFLY PT, R25, R24, 0x2, 0x1f ;  /* 0x0c401f0018197f89 */ /* 0x000e2800000e0000 */
[----:B------:R-:W2:Y:S01]  /*b330*/  SHFL.IDX PT, R6, R6, 0x1, 0x1c1f ;  /* 0x003c1f0006067f89 */ /* 0x000ea200000e0000 */
[----:B0-----:R-:W-:-:S05]  /*b340*/  FMNMX.FTZ R25, R24, R25, !PT ;  /* 0x0000001918197209 */ /* 0x001fca0007810000 */
[----:B------:R-:W0:Y:S01]  /*b350*/  SHFL.BFLY PT, R0, R25, 0x1, 0x1f ;  /* 0x0c201f0019007f89 */ /* 0x000e2200000e0000 */
[----:B--2---:R-:W-:-:S04]  /*b360*/  VIADDMNMX R74, R6, R83, R74, PT ;  /* 0x00000053064a7246 */ /* 0x004fc8000380014a */
[C---:B------:R-:W-:Y:S02]  /*b370*/  ISETP.GT.AND P3, PT, R74.reuse, RZ, PT ;  /* 0x000000ff4a00720c */ /* 0x040fe40003f64270 */
[C---:B------:R-:W-:Y:S02]  /*b380*/  ISETP.GT.AND P4, PT, R74.reuse, 0x1, PT ;  /* 0x000000014a00780c */ /* 0x040fe40003f84270 */
[----:B------:R-:W-:Y:S02]  /*b390*/  ISETP.GT.AND P2, PT, R74, 0x8, PT ;  /* 0x000000084a00780c */ /* 0x000fe40003f44270 */
[----:B------:R-:W-:Y:S02]  /*b3a0*/  FSEL R26, R26, -INF , P3 ;  /* 0xff8000001a1a7808 */ /* 0x000fe40001800000 */
[----:B------:R-:W-:Y:S02]  /*b3b0*/  FSEL R27, R27, -INF , P4 ;  /* 0xff8000001b1b7808 */ /* 0x000fe40002000000 */
[----:B------:R-:W-:-:S02]  /*b3c0*/  ISETP.GT.AND P3, PT, R74, 0x9, PT ;  /* 0x000000094a00780c */ /* 0x000fc40003f64270 */
[----:B------:R-:W-:Y:S02]  /*b3d0*/  FSEL R30, R30, -INF , P2 ;  /* 0xff8000001e1e7808 */ /* 0x000fe40001000000 */
[----:B------:R-:W-:Y:S02]  /*b3e0*/  ISETP.GT.AND P2, PT, R74, 0x10, PT ;  /* 0x000000104a00780c */ /* 0x000fe40003f44270 */
[----:B0-----:R-:W-:Y:S02]  /*b3f0*/  FMNMX.FTZ R0, R25, R0, !PT ;  /* 0x0000000019007209 */ /* 0x001fe40007810000 */
        /* <DEDUP_REMOVED lines=14> */
[----:B------:R-:W-:Y:S01]  /*b4e0*/  FMNMX.FTZ R28, R38, R33, !PT ;  /* 0x00000021261c7209 */ /* 0x000fe20007810000 */
[----:B------:R-:W-:Y:S01]  /*b4f0*/  FMUL.FTZ R6, R0, UR43 ;  /* 0x0000002b00067c20 */ /* 0x000fe20008410000 */
[----:B------:R-:W-:-:S02]  /*b500*/  ISETP.GT.AND P3, PT, R74, 0x21, PT ;  /* 0x000000214a00780c */ /* 0x000fc40003f64270 */
[----:B------:R-:W-:Y:S02]  /*b510*/  FSEL R42, R42, -INF , P2 ;  /* 0xff8000002a2a7808 */ /* 0x000fe40001000000 */
[----:B------:R-:W-:Y:S02]  /*b520*/  FMNMX.FTZ R33, R39, R28, !PT ;  /* 0x0000001c27217209 */ /* 0x000fe40007810000 */
[----:B------:R-:W-:Y:S02]  /*b530*/  FSETP.NEU.FTZ.AND P4, PT, R0, -INF , PT ;  /* 0xff8000000000780b */ /* 0x000fe40003f9d000 */
[----:B------:R-:W-:Y:S02]  /*b540*/  ISETP.GT.AND P2, PT, R74, 0x28, PT ;  /* 0x000000284a00780c */ /* 0x000fe40003f44270 */
[----:B------:R-:W-:Y:S02]  /*b550*/  FSEL R28, R43, -INF , P3 ;  /* 0xff8000002b1c7808 */ /* 0x000fe40001800000 */
[----:B------:R-:W-:-:S02]  /*b560*/  FMNMX.FTZ R33, R42, R33, !PT ;  /* 0x000000212a217209 */ /* 0x000fc40007810000 */
[----:B------:R-:W-:Y:S02]  /*b570*/  FSEL R6, R6, RZ, P4 ;  /* 0x000000ff06067208 */ /* 0x000fe40002000000 */
[----:B------:R-:W-:Y:S02]  /*b580*/  ISETP.GT.AND P3, PT, R74, 0x29, PT ;  /* 0x000000294a00780c */ /* 0x000fe40003f64270 */
[----:B------:R-:W-:Y:S02]  /*b590*/  FSEL R46, R46, -INF , P2 ;  /* 0xff8000002e2e7808 */ /* 0x000fe40001000000 */
[----:B------:R-:W-:Y:S01]  /*b5a0*/  FMNMX.FTZ R35, R28, R33, !PT ;  /* 0x000000211c237209 */ /* 0x000fe20007810000 */
[----:B------:R-:W-:Y:S01]  /*b5b0*/  FFMA.FTZ R36, R29, UR43, -R6 ;  /* 0x0000002b1d247c23 */ /* 0x000fe20008010806 */
        /* <DEDUP_REMOVED lines=12> */
[----:B------:R0:W-:Y:S01]  /*b680*/  MUFU.EX2 R33, R36 ;  /* 0x0000002400217308 */ /* 0x0001e20000000800 */
[----:B------:R-:W-:Y:S02]  /*b690*/  ISETP.GT.AND P2, PT, R74, 0x40, PT ;  /* 0x000000404a00780c */ /* 0x000fe40003f44270 */
[----:B------:R-:W-:-:S02]  /*b6a0*/  FMNMX.FTZ R43, R54, R43, !PT ;  /* 0x0000002b362b7209 */ /* 0x000fc40007810000 */
[----:B------:R-:W-:Y:S02]  /*b6b0*/  FSEL R58, R58, -INF , P2 ;  /* 0xff8000003a3a7808 */ /* 0x000fe40001000000 */
[----:B0-----:R-:W-:Y:S02]  /*b6c0*/  FSEL R36, R55, -INF , P3 ;  /* 0xff80000037247808 */ /* 0x001fe40001800000 */
[----:B------:R-:W-:Y:S02]  /*b6d0*/  ISETP.GT.AND P3, PT, R74, 0x41, PT ;  /* 0x000000414a00780c */ /* 0x000fe40003f64270 */
        /* <DEDUP_REMOVED lines=10> */
[--C-:B------:R-:W-:Y:S01]  /*b780*/  FFMA.FTZ R154, R7, UR43, -R6.reuse ;  /* 0x0000002b079a7c23 */ /* 0x100fe20008010806 */
        /* <DEDUP_REMOVED lines=12> */
[----:B------:R-:W-:-:S05]  /*b850*/  FMNMX.FTZ R40, R71, R40, !PT ;  /* 0x0000002847287209 */ /* 0x000fca0007810000 */
[----:B------:R-:W0:Y:S01]  /*b860*/  SHFL.BFLY PT, R7, R40, 0x2, 0x1f ;  /* 0x0c401f0028077f89 */ /* 0x000e2200000e0000 */
[----:B------:R-:W-:Y:S01]  /*b870*/  FFMA.FTZ R47, R41, UR43, -R6 ;  /* 0x0000002b292f7c23 */ /* 0x000fe20008010806 */
[----:B0-----:R-:W-:-:S05]  /*b880*/  FMNMX.FTZ R41, R40, R7, !PT ;  /* 0x0000000728297209 */ /* 0x001fca0007810000 */
[----:B------:R-:W0:Y:S01]  /*b890*/  SHFL.BFLY PT, R40, R41, 0x1, 0x1f ;  /* 0x0c201f0029287f89 */ /* 0x000e2200000e0000 */
[--C-:B------:R-:W-:Y:S01]  /*b8a0*/  FFMA.FTZ R43, R53, UR43, -R6.reuse ;  /* 0x0000002b352b7c23 */ /* 0x100fe20008010806 */
[--C-:B------:R-:W-:Y:S01]  /*b8b0*/  FFMA.FTZ R204, R81, UR43, -R6.reuse ;  /* 0x0000002b51cc7c23 */ /* 0x100fe20008010806 */
[----:B------:R-:W-:Y:S01]  /*b8c0*/  FFMA.FTZ R31, R79, UR43, -R6 ;  /* 0x0000002b4f1f7c23 */ /* 0x000fe20008010806 */
[----:B0-----:R-:W-:-:S04]  /*b8d0*/  FMNMX.FTZ R7, R41, R40, !PT ;  /* 0x0000002829077209 */ /* 0x001fc80007810000 */
[C---:B------:R-:W-:Y:S01]  /*b8e0*/  FSETP.NEU.FTZ.AND P2, PT, R7.reuse, -INF , PT ;  /* 0xff8000000700780b */ /* 0x040fe20003f5d000 */
[----:B------:R-:W-:-:S05]  /*b8f0*/  FMUL.FTZ R53, R7, UR43 ;  /* 0x0000002b07357c20 */ /* 0x000fca0008410000 */
[----:B------:R-:W-:-:S05]  /*b900*/  FSEL R53, R53, RZ, P2 ;  /* 0x000000ff35357208 */ /* 0x000fca0001000000 */
[--C-:B------:R-:W-:Y:S02]  /*b910*/  FFMA.FTZ R40, R25, UR43, -R53.reuse ;  /* 0x0000002b19287c23 */ /* 0x100fe40008010835 */
[----:B------:R-:W0:Y:S01]  /*b920*/  @P5 LDC R25, c[0x0][0x44c] ;  /* 0x00011300ff195b82 */ /* 0x000e220000000800 */
[----:B------:R-:W-:Y:S01]  /*b930*/  FFMA.FTZ R205, R26, UR43, -R53 ;  /* 0x0000002b1acd7c23 */ /* 0x000fe20008010835 */
[--C-:B------:R-:W-:Y:S01]  /*b940*/  FFMA.FTZ R59, R45, UR43, -R6.reuse ;  /* 0x0000002b2d3b7c23 */ /* 0x100fe20008010806 */
[--C-:B------:R-:W-:Y:S01]  /*b950*/  FFMA.FTZ R55, R49, UR43, -R6.reuse ;  /* 0x0000002b31377c23 */ /* 0x100fe20008010806 */
[--C-:B------:R-:W-:Y:S01]  /*b960*/  FFMA.FTZ R206, R77, UR43, -R6.reuse ;  /* 0x0000002b4dce7c23 */ /* 0x100fe20008010806 */
[----:B-----5:R-:W-:-:S03]  /*b970*/  FFMA.FTZ R152, R75, UR43, -R6 ;  /* 0x0000002b4b987c23 */ /* 0x020fc60008010806 */
[----:B------:R-:W2:Y:S01]  /*b980*/  @P5 LDC R26, c[0x0][0x450] ;  /* 0x00011400ff1a5b82 */ /* 0x000ea20000000800 */
        /* <DEDUP_REMOVED lines=13> */
[--C-:B------:R-:W-:Y:S01]  /*ba60*/  FFMA.FTZ R6, R27, UR43, -R53.reuse ;  /* 0x0000002b1b067c23 */ /* 0x100fe20008010835 */
[----:B------:R-:W-:Y:S01]  /*ba70*/  MUFU.EX2 R204, R204 ;  /* 0x000000cc00cc7308 */ /* 0x000fe20000000800 */
[--C-:B------:R-:W-:Y:S01]  /*ba80*/  FFMA.FTZ R207, R30, UR43, -R53.reuse ;  /* 0x0000002b1ecf7c23 */ /* 0x100fe20008010835 */
[----:B------:R-:W-:Y:S01]  /*ba90*/  FFMA.FTZ R30, R24, UR43, -R53 ;  /* 0x0000002b181e7c23 */ /* 0x000fe20008010835 */
[----:B---3--:R-:W-:-:S05]  /*baa0*/  SHF.R.U32.HI R80, RZ, 0x7, R80 ;  /* 0x00000007ff507819 */ /* 0x008fca0000011650 */
[----:B------:R-:W1:Y:S01]  /*bab0*/  MUFU.EX2 R31, R31 ;  /* 0x0000001f001f7308 */ /* 0x000e620000000800 */
[----:B------:R-:W-:Y:S01]  /*bac0*/  @!P1 VIADD R24, R173, 0x32440 ;  /* 0x00032440ad189836 */ /* 0x000fe20000000000 */
[----:B------:R-:W-:-:S06]  /*bad0*/  IADD3 R172, -R80, 0xb, RZ ;  /* 0x0000000b50ac7810 */ /* 0x000fcc0007ffe1ff */
[----:B------:R-:W-:Y:S01]  /*bae0*/  MUFU.EX2 R206, R206 ;  /* 0x000000ce00ce7308 */ /* 0x000fe20000000800 */
[----:B------:R-:W-:-:S07]  /*baf0*/  FFMA.FTZ R153, R34, UR43, -R53 ;  /* 0x0000002b22997c23 */ /* 0x000fce0008010835 */
[----:B------:R-:W-:Y:S01]  /*bb00*/  MUFU.EX2 R205, R205 ;  /* 0x000000cd00cd7308 */ /* 0x000fe20000000800 */
[----:B------:R-:W-:Y:S01]  /*bb10*/  @!P1 PRMT R24, RZ, 0x654, R24 ;  /* 0x00000654ff189816 */ /* 0x000fe20000000018 */
[----:B0-----:R-:W-:Y:S01]  /*bb20*/  @P5 IMAD.HI.U32 R25, R78, R25, RZ ;  /* 0x000000194e195227 */ /* 0x001fe200078e00ff */
[----:B------:R0:W-:Y:S06]  /*bb30*/  BAR.ARV R172, 0x100 ;  /* 0x000400ac0000751d */ /* 0x0001ec0000002000 */
[----:B------:R-:W3:Y:S01]  /*bb40*/  MUFU.EX2 R6, R6 ;  /* 0x0000000600067308 */ /* 0x000ee20000000800 */
[----:B------:R4:W-:Y:S01]  /*bb50*/  @!P1 SYNCS.ARRIVE.TRANS64.RED.A1T0 RZ, [R24+URZ], RZ ;  /* 0x000000ff18ff99a7 */ /* 0x0009e2000810043f */
[----:B------:R1:W-:Y:S06]  /*bb60*/  BAR.SYNC.DEFER_BLOCKING R3, 0x100 ;  /* 0x000400030000751d */ /* 0x0003ec0000010000 */
[----:B------:R-:W0:Y:S01]  /*bb70*/  MUFU.EX2 R207, R207 ;  /* 0x000000cf00cf7308 */ /* 0x000e220000000800 */
[----:B------:R-:W-:-:S02]  /*bb80*/  IMAD.MOV.U32 R27, RZ, RZ, 0xc00 ;  /* 0x00000c00ff1b7424 */ /* 0x000fc400078e00ff */
[----:B-1----:R-:W-:Y:S01]  /*bb90*/  FADD.FTZ R3, R204, R31 ;  /* 0x0000001fcc037221 */ /* 0x002fe20000010000 */
[----:B------:R-:W-:-:S04]  /*bba0*/  IMAD.MOV.U32 R174, RZ, RZ, R78 ;  /* 0x000000ffffae7224 */ /* 0x000fc800078e004e */
[----:B------:R-:W-:Y:S01]  /*bbb0*/  MUFU.EX2 R152, R152 ;  /* 0x0000009800987308 */ /* 0x000fe20000000800 */
[----:B------:R-:W-:Y:S01]  /*bbc0*/  FFMA.FTZ R155, R38, UR43, -R53 ;  /* 0x0000002b269b7c23 */ /* 0x000fe20008010835 */
[----:B--2---:R-:W-:-:S06]  /*bbd0*/  @P5 SHF.R.U32.HI R174, RZ, R26, R25 ;  /* 0x0000001affae5219 */ /* 0x004fcc0000011619 */
[----:B------:R-:W1:Y:S01]  /*bbe0*/  MUFU.EX2 R30, R30 ;  /* 0x0000001e001e7308 */ /* 0x000e620000000800 */
[----:B------:R-:W-:Y:S02]  /*bbf0*/  IMAD.MOV.U32 R25, RZ, RZ, 0x40000040 ;  /* 0x40000040ff197424 */ /* 0x000fe400078e00ff */
[----:B------:R-:W-:Y:S01]  /*bc00*/  FFMA.FTZ R159, R46, UR43, -R53 ;  /* 0x0000002b2e9f7c23 */ /* 0x000fe20008010835 */
[----:B----4-:R-:W-:-:S04]  /*bc10*/  IMAD R24, R2, R27, UR42 ;  /* 0x0000002a02187e24 */ /* 0x010fc8000f8e021b */
[----:B------:R-:W-:Y:S01]  /*bc20*/  MUFU.EX2 R35, R73 ;  /* 0x0000004900237308 */ /* 0x000fe20000000800 */
[----:B---3--:R-:W-:Y:S01]  /*bc30*/  FADD.FTZ R44, R205, R6 ;  /* 0x00000006cd2c7221 */ /* 0x008fe20000010000 */
[----:B------:R-:W-:-:S06]  /*bc40*/  FADD.FTZ R46, R206, R3 ;  /* 0x00000003ce2e7221 */ /* 0x000fcc0000010000 */
[----:B------:R-:W2:Y:S01]  /*bc50*/  MUFU.EX2 R153, R153 ;  /* 0x0000009900997308 */ /* 0x000ea20000000800 */
[--C-:B------:R-:W-:Y:S01]  /*bc60*/  FFMA.FTZ R34, R39, UR43, -R53.reuse ;  /* 0x0000002b27227c23 */ /* 0x100fe20008010835 */
[----:B------:R-:W-:Y:S01]  /*bc70*/  FFMA.FTZ R38, R28, UR43, -R53 ;  /* 0x0000002b1c267c23 */ /* 0x000fe20008010835 */
[----:B------:R-:W-:-:S05]  /*bc80*/  R2UR UR7, R25 ;  /* 0x00000000190772ca */ /* 0x000fca00000e0000 */
[----:B------:R-:W-:Y:S01]  /*bc90*/  MUFU.EX2 R154, R154 ;  /* 0x0000009a009a7308 */ /* 0x000fe20000000800 */
[----:B------:R-:W-:Y:S02]  /*bca0*/  VIADD R28, R24, 0x80 ;  /* 0x00000080181c7836 */ /* 0x000fe40000000000 */
[----:B0-----:R-:W-:Y:S01]  /*bcb0*/  FADD.FTZ R3, R207, R44 ;  /* 0x0000002ccf037221 */ /* 0x001fe20000010000 */
[----:B------:R-:W-:-:S04]  /*bcc0*/  FADD.FTZ R25, R33, R46 ;  /* 0x0000002e21197221 */ /* 0x000fc80000010000 */
[----:B------:R-:W0:Y:S01]  /*bcd0*/  MUFU.EX2 R40, R40 ;  /* 0x0000002800287308 */ /* 0x000e220000000800 */
[----:B------:R-:W-:Y:S01]  /*bce0*/  FFMA.FTZ R157, R42, UR43, -R53 ;  /* 0x0000002b2a9d7c23 */ /* 0x000fe20008010835 */
[----:B-1----:R-:W-:Y:S01]  /*bcf0*/  FADD.FTZ R44, R30, R3 ;  /* 0x000000031e2c7221 */ /* 0x002fe20000010000 */
[----:B------:R-:W-:-:S05]  /*bd00*/  FADD.FTZ R46, R152, R25 ;  /* 0x00000019982e7221 */ /* 0x000fca0000010000 */
[----:B------:R-:W-:Y:S01]  /*bd10*/  MUFU.EX2 R37, R37 ;  /* 0x0000002500257308 */ /* 0x000fe20000000800 */
[----:B------:R-:W-:-:S07]  /*bd20*/  R2UR UR10, R28 ;  /* 0x000000001c0a72ca */ /* 0x000fce00000e0000 */
[----:B------:R-:W1:Y:S01]  /*bd30*/  MUFU.EX2 R155, R155 ;  /* 0x0000009b009b7308 */ /* 0x000e620000000800 */
[C---:B------:R-:W-:Y:S02]  /*bd40*/  VIADD R28, R24.reuse, 0x180 ;  /* 0x00000180181c7836 */ /* 0x040fe40000000000 */
[----:B--2---:R-:W-:Y:S01]  /*bd50*/  FADD.FTZ R3, R153, R44 ;  /* 0x0000002c99037221 */ /* 0x004fe20000010000 */
[----:B------:R-:W-:-:S04]  /*bd60*/  VIADD R26, R24, 0x100 ;  /* 0x00000100181a7836 */ /* 0x000fc80000000000 */
[----:B------:R-:W-:Y:S01]  /*bd70*/  MUFU.EX2 R156, R156 ;  /* 0x0000009c009c7308 */ /* 0x000fe20000000800 */
[----:B------:R-:W-:-:S07]  /*bd80*/  FADD.FTZ R25, R35, R46 ;  /* 0x0000002e23197221 */ /* 0x000fce0000010000 */
[----:B------:R-:W2:Y:S01]  /*bd90*/  MUFU.EX2 R34, R34 ;  /* 0x0000002200227308 */ /* 0x000ea20000000800 */
[----:B------:R-:W-:Y:S01]  /*bda0*/  R2UR UR18, R28 ;  /* 0x000000001c1272ca */ /* 0x000fe200000e0000 */
[----:B0-----:R-:W-:Y:S01]  /*bdb0*/  FADD.FTZ R44, R40, R3 ;  /* 0x00000003282c7221 */ /* 0x001fe20000010000 */
[----:B------:R-:W-:-:S05]  /*bdc0*/  FADD.FTZ R28, R154, R25 ;  /* 0x000000199a1c7221 */ /* 0x000fca0000010000 */
[----:B------:R-:W0:Y:S01]  /*bdd0*/  MUFU.EX2 R157, R157 ;  /* 0x0000009d009d7308 */ /* 0x000e220000000800 */
[----:B------:R-:W-:Y:S01]  /*bde0*/  FFMA.FTZ R42, R29, UR43, -R53 ;  /* 0x0000002b1d2a7c23 */ /* 0x000fe20008010835 */
[----:B------:R-:W-:Y:S01]  /*bdf0*/  R2UR UR14, R26 ;  /* 0x000000001a0e72ca */ /* 0x000fe200000e0000 */
[----:B------:R-:W-:-:S05]  /*be00*/  VIADD R26, R24, 0x200 ;  /* 0x00000200181a7836 */ /* 0x000fca0000000000 */
[----:B------:R-:W3:Y:S01]  /*be10*/  MUFU.EX2 R47, R47 ;  /* 0x0000002f002f7308 */ /* 0x000ee20000000800 */
[----:B-1----:R-:W-:Y:S01]  /*be20*/  FADD.FTZ R3, R155, R44 ;  /* 0x0000002c9b037221 */ /* 0x002fe20000010000 */
[----:B------:R-:W-:-:S06]  /*be30*/  FADD.FTZ R25, R37, R28 ;  /* 0x0000001c25197221 */ /* 0x000fcc0000010000 */
[----:B------:R-:W1:Y:S01]  /*be40*/  MUFU.EX2 R38, R38 ;  /* 0x0000002600267308 */ /* 0x000e620000000800 */
[----:B------:R-:W-:Y:S01]  /*be50*/  FFMA.FTZ R161, R50, UR43, -R53 ;  /* 0x0000002b32a17c23 */ /* 0x000fe20008010835 */
[----:B------:R-:W-:-:S06]  /*be60*/  R2UR UR22, R26 ;  /* 0x000000001a1672ca */ /* 0x000fcc00000e0000 */
[----:B------:R-:W4:Y:S01]  /*be70*/  MUFU.EX2 R158, R158 ;  /* 0x0000009e009e7308 */ /* 0x000f220000000800 */
[----:B--2---:R-:W-:Y:S01]  /*be80*/  FADD.FTZ R28, R34, R3 ;  /* 0x00000003221c7221 */ /* 0x004fe20000010000 */
[----:B------:R-:W-:-:S06]  /*be90*/  FADD.FTZ R26, R156, R25 ;  /* 0x000000199c1a7221 */ /* 0x000fcc0000010000 */
[----:B------:R-:W2:Y:S01]  /*bea0*/  MUFU.EX2 R159, R159 ;  /* 0x0000009f009f7308 */ /* 0x000ea20000000800 */
[----:B------:R-:W-:Y:S01]  /*beb0*/  FFMA.FTZ R32, R32, UR43, -R53 ;  /* 0x0000002b20207c23 */ /* 0x000fe20008010835 */
[----:B------:R-:W-:Y:S01]  /*bec0*/  R2UR UR6, R24 ;  /* 0x00000000180672ca */ /* 0x000fe200000e0000 */
[----:B------:R-:W-:-:S05]  /*bed0*/  IMAD.MOV.U32 R25, RZ, RZ, 0x40000040 ;  /* 0x40000040ff197424 */ /* 0x000fca00078e00ff */
[----:B------:R-:W2:Y:S01]  /*bee0*/  MUFU.EX2 R59, R59 ;  /* 0x0000003b003b7308 */ /* 0x000ea20000000800 */
[----:B------:R-:W-:Y:S02]  /*bef0*/  VIADD R24, R24, 0x280 ;  /* 0x0000028018187836 */ /* 0x000fe40000000000 */
[----:B0-----:R-:W-:-:S05]  /*bf00*/  FADD.FTZ R3, R157, R28 ;  /* 0x0000001c9d037221 */ /* 0x001fca0000010000 */
[----:B------:R-:W0:Y:S01]  /*bf10*/  MUFU.EX2 R42, R42 ;  /* 0x0000002a002a7308 */ /* 0x000e220000000800 */
[----:B------:R-:W-:Y:S01]  /*bf20*/  FFMA.FTZ R163, R54, UR43, -R53 ;  /* 0x0000002b36a37c23 */ /* 0x000fe20008010835 */
[----:B------:R-:W-:Y:S01]  /*bf30*/  R2UR UR27, R25 ;  /* 0x00000000191b72ca */ /* 0x000fe200000e0000 */
[----:B---3--:R-:W-:-:S05]  /*bf40*/  FADD.FTZ R25, R47, R26 ;  /* 0x0000001a2f197221 */ /* 0x008fca0000010000 */
[----:B------:R-:W3:Y:S01]  /*bf50*/  MUFU.EX2 R160, R160 ;  /* 0x000000a000a07308 */ /* 0x000ee20000000800 */
[----:B------:R-:W-:Y:S01]  /*bf60*/  R2UR UR26, R24 ;  /* 0x00000000181a72ca */ /* 0x000fe200000e0000 */
[----:B-1----:R-:W-:-:S06]  /*bf70*/  FADD.FTZ R24, R38, R3 ;  /* 0x0000000326187221 */ /* 0x002fcc0000010000 */
[----:B------:R-:W1:Y:S01]  /*bf80*/  MUFU.EX2 R161, R161 ;  /* 0x000000a100a17308 */ /* 0x000e620000000800 */
[----:B------:R-:W-:Y:S01]  /*bf90*/  FFMA.FTZ R36, R36, UR43, -R53 ;  /* 0x0000002b24247c23 */ /* 0x000fe20008010835 */
[----:B----4-:R-:W-:-:S06]  /*bfa0*/  FADD.FTZ R26, R158, R25 ;  /* 0x000000199e1a7221 */ /* 0x010fcc0000010000 */
[----:B------:R-:W4:Y:S01]  /*bfb0*/  MUFU.EX2 R55, R55 ;  /* 0x0000003700377308 */ /* 0x000f220000000800 */
[----:B--2---:R-:W-:Y:S01]  /*bfc0*/  FADD.FTZ R3, R159, R24 ;  /* 0x000000189f037221 */ /* 0x004fe20000010000 */
[----:B------:R-:W-:-:S06]  /*bfd0*/  FFMA.FTZ R165, R58, UR43, -R53 ;  /* 0x0000002b3aa57c23 */ /* 0x000fcc0008010835 */
[----:B------:R-:W2:Y:S01]  /*bfe0*/  MUFU.EX2 R32, R32 ;  /* 0x0000002000207308 */ /* 0x000ea20000000800 */
[----:B------:R-:W-:Y:S01]  /*bff0*/  FADD.FTZ R25, R59, R26 ;  /* 0x0000001a3b197221 */ /* 0x000fe20000010000 */
[----:B0-----:R-:W-:-:S06]  /*c000*/  FADD.FTZ R24, R42, R3 ;  /* 0x000000032a187221 */ /* 0x001fcc0000010000 */
[----:B------:R-:W0:Y:S01]  /*c010*/  MUFU.EX2 R163, R163 ;  /* 0x000000a300a37308 */ /* 0x000e220000000800 */
[----:B------:R-:W-:Y:S01]  /*c020*/  FFMA.FTZ R72, R72, UR43, -R53 ;  /* 0x0000002b48487c23 */ /* 0x000fe20008010835 */
[----:B------:R-:W-:-:S06]  /*c030*/  F2FP.F16.F32.PACK_AB R205, R6, R205 ;  /* 0x000000cd06cd723e */ /* 0x000fcc00000000ff */
[----:B------:R-:W0:Y:S01]  /*c040*/  MUFU.EX2 R162, R162 ;  /* 0x000000a200a27308 */ /* 0x000e220000000800 */
[----:B---3--:R-:W-:Y:S01]  /*c050*/  FADD.FTZ R6, R160, R25 ;  /* 0x00000019a0067221 */ /* 0x008fe20000010000 */
[----:B-1----:R-:W-:-:S06]  /*c060*/  FADD.FTZ R3, R161, R24 ;  /* 0x00000018a1037221 */ /* 0x002fcc0000010000 */
[----:B------:R-:W1:Y:S01]  /*c070*/  MUFU.EX2 R36, R36 ;  /* 0x0000002400247308 */ /* 0x000e620000000800 */
[----:B------:R-:W-:-:S07]  /*c080*/  FFMA.FTZ R62, R62, UR43, -R53 ;  /* 0x0000002b3e3e7c23 */ /* 0x000fce0008010835 */
[----:B------:R-:W3:Y:S01]  /*c090*/  MUFU.EX2 R43, R43 ;  /* 0x0000002b002b7308 */ /* 0x000ee20000000800 */
[----:B----4-:R-:W-:Y:S01]  /*c0a0*/  FADD.FTZ R25, R55, R6 ;  /* 0x0000000637197221 */ /* 0x010fe20000010000 */
[----:B--2---:R-:W-:-:S06]  /*c0b0*/  FADD.FTZ R6, R32, R3 ;  /* 0x0000000320067221 */ /* 0x004fcc0000010000 */
[----:B------:R-:W2:Y:S01]  /*c0c0*/  MUFU.EX2 R165, R165 ;  /* 0x000000a500a57308 */ /* 0x000ea20000000800 */
[----:B------:R-:W-:-:S07]  /*c0d0*/  FFMA.FTZ R63, R63, UR43, -R53 ;  /* 0x0000002b3f3f7c23 */ /* 0x000fce0008010835 */
[----:B------:R-:W4:Y:S01]  /*c0e0*/  MUFU.EX2 R164, R164 ;  /* 0x000000a400a47308 */ /* 0x000f220000000800 */
[----:B0-----:R-:W-:Y:S01]  /*c0f0*/  FADD.FTZ R3, R163, R6 ;  /* 0x00000006a3037221 */ /* 0x001fe20000010000 */
[----:B------:R-:W-:-:S06]  /*c100*/  FFMA.FTZ R66, R66, UR43, -R53 ;  /* 0x0000002b42427c23 */ /* 0x000fcc0008010835 */
[----:B------:R-:W0:Y:S01]  /*c110*/  MUFU.EX2 R72, R72 ;  /* 0x0000004800487308 */ /* 0x000e220000000800 */
[----:B------:R-:W-:-:S07]  /*c120*/  FADD.FTZ R24, R162, R25 ;  /* 0x00000019a2187221 */ /* 0x000fce0000010000 */
[----:B------:R-:W0:Y:S01]  /*c130*/  MUFU.EX2 R49, R49 ;  /* 0x0000003100317308 */ /* 0x000e220000000800 */
[----:B-1----:R-:W-:Y:S01]  /*c140*/  FADD.FTZ R6, R36, R3 ;  /* 0x0000000324067221 */ /* 0x002fe20000010000 */
[----:B------:R-:W-:-:S06]  /*c150*/  FFMA.FTZ R67, R67, UR43, -R53 ;  /* 0x0000002b43437c23 */ /* 0x000fcc0008010835 */
[----:B------:R-:W1:Y:S01]  /*c160*/  MUFU.EX2 R62, R62 ;  /* 0x0000003e003e7308 */ /* 0x000e620000000800 */
[----:B---3--:R-:W-:-:S07]  /*c170*/  FADD.FTZ R25, R43, R24 ;  /* 0x000000182b197221 */ /* 0x008fce0000010000 */
[----:B------:R-:W3:Y:S01]  /*c180*/  MUFU.EX2 R166, R166 ;  /* 0x000000a600a67308 */ /* 0x000ee20000000800 */
[----:B--2---:R-:W-:Y:S01]  /*c190*/  FADD.FTZ R3, R165, R6 ;  /* 0x00000006a5037221 */ /* 0x004fe20000010000 */
[----:B------:R-:W-:-:S06]  /*c1a0*/  FFMA.FTZ R70, R70, UR43, -R53 ;  /* 0x0000002b46467c23 */ /* 0x000fcc0008010835 */
[----:B------:R-:W2:Y:S01]  /*c1b0*/  MUFU.EX2 R63, R63 ;  /* 0x0000003f003f7308 */ /* 0x000ea20000000800 */
[----:B----4-:R-:W-:-:S07]  /*c1c0*/  FADD.FTZ R24, R164, R25 ;  /* 0x00000019a4187221 */ /* 0x010fce0000010000 */
[----:B------:R-:W4:Y:S01]  /*c1d0*/  MUFU.EX2 R51, R51 ;  /* 0x0000003300337308 */ /* 0x000f220000000800 */
[----:B0-----:R-:W-:Y:S01]  /*c1e0*/  FADD.FTZ R3, R72, R3 ;  /* 0x0000000348037221 */ /* 0x001fe20000010000 */
[----:B------:R-:W-:-:S06]  /*c1f0*/  FADD.FTZ R25, R49, R24 ;  /* 0x0000001831197221 */ /* 0x000fcc0000010000 */
[----:B------:R-:W0:Y:S01]  /*c200*/  MUFU.EX2 R66, R66 ;  /* 0x0000004200427308 */ /* 0x000e220000000800 */
[----:B------:R-:W-:-:S07]  /*c210*/  FFMA.FTZ R53, R71, UR43, -R53 ;  /* 0x0000002b47357c23 */ /* 0x000fce0008010835 */
[----:B------:R-:W0:Y:S01]  /*c220*/  MUFU.EX2 R168, R168 ;  /* 0x000000a800a87308 */ /* 0x000e220000000800 */
        /* <DEDUP_REMOVED lines=9> */
[----:B------:R-:W-:-:S06]  /*c2c0*/  FADD.FTZ R6, R168, R3 ;  /* 0x00000003a8067221 */ /* 0x000fcc0000010000 */
[----:B------:R-:W0:Y:S01]  /*c2d0*/  MUFU.EX2 R41, R41 ;  /* 0x0000002900297308 */ /* 0x000e220000000800 */
[----:B------:R-:W-:-:S07]  /*c2e0*/  IMAD.MOV.U32 R27, RZ, RZ, 0x40000040 ;  /* 0x40000040ff1b7424 */ /* 0x000fce00078e00ff */
[----:B------:R-:W0:Y:S01]  /*c2f0*/  MUFU.EX2 R53, R53 ;  /* 0x0000003500357308 */ /* 0x000e220000000800 */
[----:B------:R-:W-:Y:S01]  /*c300*/  MOV R29, 0x40000040 ;  /* 0x40000040001d7802 */ /* 0x000fe20000000f00 */
[----:B-1----:R-:W-:Y:S01]  /*c310*/  FADD.FTZ R25, R67, R24 ;  /* 0x0000001843197221 */ /* 0x002fe20000010000 */
[----:B---3--:R-:W-:Y:S01]  /*c320*/  FADD.FTZ R3, R45, R6 ;  /* 0x000000062d037221 */ /* 0x008fe20000010000 */
[----:B------:R-:W-:Y:S01]  /*c330*/  R2UR UR15, R27 ;  /* 0x000000001b0f72ca */ /* 0x000fe200000e0000 */
[----:B------:R-:W-:Y:S01]  /*c340*/  IMAD.MOV.U32 R27, RZ, RZ, 0x40000040 ;  /* 0x40000040ff1b7424 */ /* 0x000fe200078e00ff */
[----:B------:R-:W-:Y:S01]  /*c350*/  R2UR UR11, R29 ;  /* 0x000000001d0b72ca */ /* 0x000fe200000e0000 */
[----:B------:R-:W-:Y:S02]  /*c360*/  IMAD.MOV.U32 R29, RZ, RZ, 0x40000040 ;  /* 0x40000040ff1d7424 */ /* 0x000fe400078e00ff */
[----:B--2---:R-:W-:Y:S01]  /*c370*/  FADD.FTZ R24, R70, R25 ;  /* 0x0000001946187221 */ /* 0x004fe20000010000 */
[----:B----4-:R-:W-:Y:S01]  /*c380*/  FADD.FTZ R6, R170, R3 ;  /* 0x00000003aa067221 */ /* 0x010fe20000010000 */
[----:B------:R-:W-:-:S02]  /*c390*/  F2FP.F16.F32.PACK_AB R204, R31, R204 ;  /* 0x000000cc1fcc723e */ /* 0x000fc400000000ff */
[----:B------:R-:W-:Y:S02]  /*c3a0*/  F2FP.F16.F32.PACK_AB R206, R33, R206 ;  /* 0x000000ce21ce723e */ /* 0x000fe400000000ff */
[----:B------:R-:W-:Y:S01]  /*c3b0*/  F2FP.F16.F32.PACK_AB R207, R30, R207 ;  /* 0x000000cf1ecf723e */ /* 0x000fe200000000ff */
[----:B0-----:R-:W-:Y:S01]  /*c3c0*/  FADD.FTZ R6, R41, R6 ;  /* 0x0000000629067221 */ /* 0x001fe20000010000 */
[----:B------:R-:W-:Y:S01]  /*c3d0*/  R2UR UR19, R29 ;  /* 0x000000001d1372ca */ /* 0x000fe200000e0000 */
[----:B------:R-:W-:Y:S01]  /*c3e0*/  FADD.FTZ R3, R53, R24 ;  /* 0x0000001835037221 */ /* 0x000fe20000010000 */
[----:B------:R-:W-:Y:S02]  /*c3f0*/  R2UR UR23, R27 ;  /* 0x000000001b1772ca */ /* 0x000fe400000e0000 */
        /* <DEDUP_REMOVED lines=38> */
[----:B------:R-:W-:-:S05]  /*c660*/  IADD3 R152, R174, R176, -R177 ;  /* 0x000000b0ae987210 */ /* 0x000fca0007ffe8b1 */
[----:B------:R-:W-:-:S05]  /*c670*/  IMAD.HI R152, R152, 0x2aaaaaab, RZ ;  /* 0x2aaaaaab98987827 */ /* 0x000fca00078e02ff */
[----:B------:R-:W-:-:S04]  /*c680*/  SHF.R.U32.HI R153, RZ, 0x1f, R152 ;  /* 0x0000001fff997819 */ /* 0x000fc80000011698 */
[----:B------:R-:W-:-:S04]  /*c690*/  LEA.HI.SX32 R153, R152, R153, 0x1c ;  /* 0x0000009998997211 */ /* 0x000fc800078fe2ff */
[----:B------:R-:W-:Y:S01]  /*c6a0*/  VIMNMX R154, R175, R153, !PT ;  /* 0x00000099af9a7248 */ /* 0x000fe20007fe0100 */
[----:B------:R-:W-:-:S04]  /*c6b0*/  VIADD R215, R215, 0xfffffffe ;  /* 0xfffffffed7d77836 */ /* 0x000fc80000000000 */
[----:B------:R0:W-:Y:S01]  /*c6c0*/  STL [R1+0x20], R154 ;  /* 0x0000209a01007387 */ /* 0x0001e20000100800 */
[----:B------:R-:W-:Y:S01]  /*c6d0*/  ISETP.GE.AND P2, PT, R215, R154, PT ;  /* 0x0000009ad700720c */ /* 0x000fe20003f46270 */
[----:B------:R-:W-:-:S05]  /*c6e0*/  @!P1 VIADD R173, R173, 0x32460 ;  /* 0x00032460adad9836 */ /* 0x000fca0000000000 */
[----:B------:R-:W-:Y:S01]  /*c6f0*/  @!P1 PRMT R173, RZ, 0x654, R173 ;  /* 0x00000654ffad9816 */ /* 0x000fe200000000ad */
[----:B------:R-:W-:Y:S02]  /*c700*/  WARPGROUP.DEPBAR.LE gsb0, 0x0 ;  /* 0x00008000000079c5 */ /* 0x000fe40000010000 */
[----:B------:R-:W-:-:S06]  /*c710*/  WARPGROUP.ARRIVE ;  /* 0x00000000000079c5 */ /* 0x000fcc0000000000 */
[----:B------:R-:W-:Y:S03]  /*c720*/  HGMMA.64x256x16.F32 R24, R168, gdesc[UR24].tnspB, R24, gsb0 ;  /* 0x43e00018a8187df0 */ /* 0x000fe60008000818 */
[----:B------:R-:W-:Y:S02]  /*c730*/  WARPGROUP.DEPBAR.LE gsb0, 0x0 ;  /* 0x00008000000079c5 */ /* 0x000fe40000010000 */
[----:B------:R0:W-:Y:S01]  /*c740*/  @!P1 SYNCS.ARRIVE.TRANS64.RED.A1T0 RZ, [R173+URZ], RZ ;  /* 0x000000ffadff99a7 */ /* 0x0001e2000810043f */
[----:B------:R-:W-:Y:S05]  /*c750*/  @!P2 BRA `(.L_x_14596) ;  /* 0x000000300004a947 */ /* 0x000fea0003800000 */
[----:B------:R-:W-:Y:S02]  /*c760*/  IMAD.MOV.U32 R206, RZ, RZ, R7 ;  /* 0x000000ffffce7224 */ /* 0x000fe400078e0007 */
[----:B------:R-:W-:Y:S02]  /*c770*/  IMAD.MOV.U32 R207, RZ, RZ, R0 ;  /* 0x000000ffffcf7224 */ /* 0x000fe400078e0000 */
[----:B------:R-:W-:-:S07]  /*c780*/  IMAD.MOV.U32 R204, RZ, RZ, R215 ;  /* 0x000000ffffcc7224 */ /* 0x000fce00078e00d7 */
.L_x_14606:
[----:B------:R-:W-:Y:S01]  /*c790*/  VIADD R2, R2, 0x1 ;  /* 0x0000000102027836 */ /* 0x000fe20000000000 */
[----:B------:R-:W-:Y:S05]  /*c7a0*/  YIELD ;  /* 0x0000000000007946 */ /* 0x000fea0003800000 */
[----:B------:R-:W-:-:S04]  /*c7b0*/  ISETP.NE.AND P2, PT, R2, 0x2, PT ;  /* 0x000000020200780c */ /* 0x000fc80003f45270 */
[----:B------:R-:W-:Y:S02]  /*c7c0*/  SEL R0, RZ, 0x1, P2 ;  /* 0x00000001ff007807 */ /* 0x000fe40001000000 */
[----:B------:R-:W-:Y:S02]  /*c7d0*/  SEL R2, R2, RZ, P2 ;  /* 0x000000ff02027207 */ /* 0x000fe40001000000 */
[----:B------:R-:W-:Y:S01]  /*c7e0*/  LOP3.LUT R23, R23, R0, RZ, 0x3c, !PT ;  /* 0x0000000017177212 */ /* 0x000fe200078e3cff */
[----:B-1---5:R-:W-:Y:S06]  /*c7f0*/  @!P0 BRA `(.L_x_14597) ;  /* 0x0000000000048947 */ /* 0x022fec0003800000 */
[----:B------:R-:W-:Y:S01]  /*c800*/  BPT.TRAP 0x1 ;  /* 0x000000040000795c */ /* 0x000fe20000300000 */
.L_x_14597:
[----:B------:R-:W-:Y:S01]  /*c810*/  IMAD R205, R2, 0x8, R19 ;  /* 0x0000000802cd7824 */ /* 0x000fe200078e0213 */
[----:B------:R-:W-:-:S04]  /*c820*/  SHF.L.U32 R0, R23, 0x1f, RZ ;  /* 0x0000001f17007819 */ /* 0x000fc800000006ff */
[----:B------:R1:W2:Y:S01]  /*c830*/  SYNCS.PHASECHK.TRANS64.TRYWAIT P2, [R205+URZ+0x32430], R0 ;  /* 0x03243000cd0075a7 */ /* 0x0002a2000804017f */
[----:B------:R-:W-:Y:S05]  /*c840*/  @!P0 BRA `(.L_x_14598) ;  /* 0x0000000000048947 */ /* 0x000fea0003800000 */
[----:B------:R-:W-:Y:S01]  /*c850*/  BPT.TRAP 0x1 ;  /* 0x000000040000795c */ /* 0x000fe20000300000 */
.L_x_14598:
[----:B------:R-:W3:Y:S01]  /*c860*/  LDL R7, [R1+0x14] ;  /* 0x0000140001077983 */ /* 0x000ee20000100800 */
[----:B------:R-:W-:Y:S02]  /*c870*/  IMAD.MOV.U32 R157, RZ, RZ, 0x40000040 ;  /* 0x40000040ff9d7424 */ /* 0x000fe400078e00ff */
[----:B---3--:R-:W-:Y:S01]  /*c880*/  IMAD R156, R2, 0x300, R7 ;  /* 0x00000300029c7824 */ /* 0x008fe200078e0207 */
[----:B--2---:R-:W-:Y:S06]  /*c890*/  @P2 BRA `(.L_x_14599) ;  /* 0x0000000000082947 */ /* 0x004fec0003800000 */
[----:B------:R-:W2:Y:S02]  /*c8a0*/  SYNCS.PHASECHK.TRANS64.TRYWAIT P2, [R205+URZ+0x32430], R0 ;  /* 0x03243000cd0075a7 */ /* 0x000ea4000804017f */
[----:B--2---:R-:W-:Y:S05]  /*c8b0*/  @!P2 BRA `(.L_x_14600) ;  /* 0x000001600008a947 */ /* 0x004fea0003800000 */
.L_x_14599:
[----:B------:R-:W3:Y:S04]  /*c8c0*/  LDL.64 R220, [R1+0x8] ;  /* 0x0000080001dc7983 */ /* 0x000ee80000100a00 */
[----:B------:R-:W4:Y:S01]  /*c8d0*/  LDL.64 R216, [R1] ;  /* 0x0000000001d87983 */ /* 0x000f220000100a00 */
[----:B------:R-:W-:Y:S05]  /*c8e0*/  WARPSYNC.ALL ;  /* 0x0000000000007948 */ /* 0x000fea0003800000 */
[C---:B------:R-:W-:Y:S01]  /*c8f0*/  R2UR UR6, R156.reuse ;  /* 0x000000009c0672ca */ /* 0x040fe200000e0000 */
[C---:B0-----:R-:W-:Y:S01]  /*c900*/  VIADD R154, R156.reuse, 0x2 ;  /* 0x000000029c9a7836 */ /* 0x041fe20000000000 */
[----:B------:R-:W-:Y:S01]  /*c910*/  R2UR UR7, R157 ;  /* 0x000000009d0772ca */ /* 0x000fe200000e0000 */
[----:B------:R-:W-:Y:S01]  /*c920*/  VIADD R152, R156, 0x4 ;  /* 0x000000049c987836 */ /* 0x000fe20000000000 */
[----:B------:R-:W-:Y:S01]  /*c930*/  R2UR UR4, R212 ;  /* 0x00000000d40472ca */ /* 0x000fe200000e0000 */
[----:B------:R-:W-:Y:S01]  /*c940*/  VIADD R156, R156, 0x6 ;  /* 0x000000069c9c7836 */ /* 0x000fe20000000000 */
[----:B------:R-:W-:Y:S01]  /*c950*/  R2UR UR5, R213 ;  /* 0x00000000d50572ca */ /* 0x000fe200000e0000 */
[----:B------:R-:W-:Y:S01]  /*c960*/  IMAD.MOV.U32 R155, RZ, RZ, 0x40000040 ;  /* 0x40000040ff9b7424 */ /* 0x000fe200078e00ff */
[----:B------:R-:W-:Y:S01]  /*c970*/  MOV R157, 0x40000040 ;  /* 0x40000040009d7802 */ /* 0x000fe20000000f00 */
[----:B------:R-:W-:Y:S01]  /*c980*/  IMAD.MOV.U32 R153, RZ, RZ, 0x40000040 ;  /* 0x40000040ff997424 */ /* 0x000fe200078e00ff */
[----:B------:R-:W-:-:S02]  /*c990*/  R2UR UR10, R154 ;  /* 0x000000009a0a72ca */ /* 0x000fc400000e0000 */
[----:B------:R-:W-:Y:S02]  /*c9a0*/  R2UR UR11, R155 ;  /* 0x000000009b0b72ca */ /* 0x000fe400000e0000 */
[----:B------:R-:W-:Y:S02]  /*c9b0*/  R2UR UR14, R152 ;  /* 0x00000000980e72ca */ /* 0x000fe400000e0000 */
[----:B------:R-:W-:Y:S02]  /*c9c0*/  R2UR UR15, R153 ;  /* 0x00000000990f72ca */ /* 0x000fe400000e0000 */
[----:B------:R-:W-:Y:S02]  /*c9d0*/  R2UR UR18, R156 ;  /* 0x000000009c1272ca */ /* 0x000fe400000e0000 */
[----:B------:R-:W-:Y:S02]  /*c9e0*/  R2UR UR19, R157 ;  /* 0x000000009d1372ca */ /* 0x000fe400000e0000 */
[----:B------:R-:W-:Y:S01]  /*c9f0*/  WARPGROUP.ARRIVE ;  /* 0x00000000000079c5 */ /* 0x000fe20000000000 */
[----:B------:R-:W-:-:S02]  /*ca00*/  R2UR UR16, R236 ;  /* 0x00000000ec1072ca */ /* 0x000fc400000e0000 */
[----:B------:R-:W-:-:S03]  /*ca10*/  R2UR UR17, R237 ;  /* 0x00000000ed1172ca */ /* 0x000fc600000e0000 */
[----:B------:R-:W-:Y:S03]  /*ca20*/  HGMMA.64x96x16.F32 R152, gdesc[UR4], RZ, !UPT, gsb0 ;  /* 0x01600000049879f0 */ /* 0x000fe6000c0008ff */
[----:B------:R-:W-:Y:S02]  /*ca30*/  WARPGROUP.DEPBAR.LE gsb0, 0x0 ;  /* 0x00008000000079c5 */ /* 0x000fe40000010000 */
[----:B------:R-:W-:Y:S01]  /*ca40*/  WARPGROUP.ARRIVE ;  /* 0x00000000000079c5 */ /* 0x000fe20000000000 */
[----:B---3--:R-:W-:Y:S02]  /*ca50*/  R2UR UR8, R220 ;  /* 0x00000000dc0872ca */ /* 0x008fe400000e0000 */
[----:B------:R-:W-:Y:S02]  /*ca60*/  R2UR UR9, R221 ;  /* 0x00000000dd0972ca */ /* 0x000fe400000e0000 */
[----:B----4-:R-:W-:-:S02]  /*ca70*/  R2UR UR12, R216 ;  /* 0x00000000d80c72ca */ /* 0x010fc400000e0000 */
[----:B------:R-:W-:-:S09]  /*ca80*/  R2UR UR13, R217 ;  /* 0x00000000d90d72ca */ /* 0x000fd200000e0000 */
        /* <DEDUP_REMOVED lines=10> */
.L_x_14601:
[----:B------:R0:W3:Y:S01]  /*cb30*/  SYNCS.PHASECHK.TRANS64.TRYWAIT P2, [R205+URZ+0x32450], R0 ;  /* 0x03245000cd0075a7 */ /* 0x0000e2000804017f */
[----:B------:R-:W-:Y:S05]  /*cb40*/  @!P0 BRA `(.L_x_14602) ;  /* 0x0000000000048947 */ /* 0x000fea0003800000 */
[----:B------:R-:W-:Y:S01]  /*cb50*/  BPT.TRAP 0x1 ;  /* 0x000000040000795c */ /* 0x000fe20000300000 */
.L_x_14602:
[----:B------:R-:W-:Y:S04]  /*cb60*/  BSSY B0, `(.L_x_14603) ;  /* 0x0000004000007945 */ /* 0x000fe80003800000 */
[----:B---3--:R-:W-:Y:S05]  /*cb70*/  @P2 BRA `(.L_x_14604) ;  /* 0x0000000000082947 */ /* 0x008fea0003800000 */
[----:B------:R-:W3:Y:S02]  /*cb80*/  SYNCS.PHASECHK.TRANS64.TRYWAIT P2, [R205+URZ+0x32450], R0 ;  /* 0x03245000cd0075a7 */ /* 0x000ee4000804017f */
[----:B---3--:R-:W-:Y:S05]  /*cb90*/  @!P2 BRA `(.L_x_14605) ;  /* 0x0000015c0064a947 */ /* 0x008fea0003800000 */
.L_x_14604:
[----:B------:R-:W-:Y:S05]  /*cba0*/  BSYNC B0 ;  /* 0x0000000000007941 */ /* 0x000fea0003800000 */
.L_x_14603:
[----:B------:R-:W-:Y:S05]  /*cbb0*/  WARPSYNC.ALL ;  /* 0x0000000000007948 */ /* 0x000fea0003800000 */
[----:B------:R-:W0:Y:S04]  /*cbc0*/  LDL R220, [R1+0x1c] ;  /* 0x00001c0001dc7983 */ /* 0x000e280000100800 */
[----:B------:R-:W0:Y:S01]  /*cbd0*/  LDL R216, [R1+0x3c] ;  /* 0x00003c0001d87983 */ /* 0x000e220000100800 */
[----:B------:R-:W-:Y:S01]  /*cbe0*/  IMAD.MOV.U32 R217, RZ, RZ, 0x40000040 ;  /* 0x40000040ffd97424 */ /* 0x000fe200078e00ff */
[----:B------:R-:W-:Y:S01]  /*cbf0*/  R2UR UR4, R4 ;  /* 0x00000000040472ca */ /* 0x000fe200000e0000 */
[----:B------:R-:W4:Y:S01]  /*cc00*/  LDC R7, c[0x0][0x448] ;  /* 0x00011200ff077b82 */ /* 0x000f220000000800 */
[----:B------:R-:W-:Y:S01]  /*cc10*/  R2UR UR5, R5 ;  /* 0x00000000050572ca */ /* 0x000fe200000e0000 */
[----:B------:R-:W-:Y:S01]  /*cc20*/  WARPGROUP.ARRIVE ;  /* 0x00000000000079c5 */ /* 0x000fe20000000000 */
[----:B------:R-:W-:Y:S01]  /*cc30*/  R2UR UR7, R217 ;  /* 0x00000000d90772ca */ /* 0x000fe200000e0000 */
[----:B------:R-:W-:Y:S01]  /*cc40*/  IMAD.MOV.U32 R221, RZ, RZ, 0x40000040 ;  /* 0x40000040ffdd7424 */ /* 0x000fe200078e00ff */
[----:B------:R1:W-:Y:S04]  /*cc50*/  STL [R1+0x178], R16 ;  /* 0x0001781001007387 */ /* 0x0003e80000100800 */
[----:B-1----:R-:W4:Y:S01]  /*cc60*/  LDL.LU R16, [R1+0x10] ;  /* 0x0000100001107983 */ /* 0x002f220000300800 */
[----:B0-23--:R-:W-:Y:S01]  /*cc70*/  IMAD.IADD R0, R216, 0x1, R220 ;  /* 0x00000001d8007824 */ /* 0x00dfe200078e02dc */
[----:B----4-:R-:W-:Y:S01]  /*cc80*/  ISETP.NE.AND P2, PT, R7, 0x1, PT ;  /* 0x000000010700780c */ /* 0x010fe20003f45270 */
[----:B------:R-:W-:-:S04]  /*cc90*/  IMAD.MOV.U32 R216, RZ, RZ, 0xc00 ;  /* 0x00000c00ffd87424 */ /* 0x000fc800078e00ff */
[----:B------:R-:W-:-:S04]  /*cca0*/  IMAD R216, R2, R216, UR39 ;  /* 0x0000002702d87e24 */ /* 0x000fc8000f8e02d8 */
[C---:B------:R-:W-:Y:S01]  /*ccb0*/  VIADD R220, R216.reuse, 0x2 ;  /* 0x00000002d8dc7836 */ /* 0x040fe20000000000 */
[----:B------:R-:W-:Y:S01]  /*ccc0*/  R2UR UR6, R216 ;  /* 0x00000000d80672ca */ /* 0x000fe200000e0000 */
[----:B------:R-:W-:Y:S02]  /*ccd0*/  IMAD.MOV.U32 R217, RZ, RZ, 0x40000040 ;  /* 0x40000040ffd97424 */ /* 0x000fe400078e00ff */
[----:B------:R-:W0:Y:S01]  /*cce0*/  @P2 LDC R215, c[0x0][0x44c] ;  /* 0x00011300ffd72b82 */ /* 0x000e220000000800 */
[----:B------:R-:W-:-:S04]  /*ccf0*/  LOP3.LUT R16, R16, 0xfffffeff, RZ, 0xc0, !PT ;  /* 0xfffffeff10107812 */ /* 0x000fc800078ec0ff */
[----:B------:R-:W-:-:S03]  /*cd00*/  @P1 LOP3.LUT R16, R16, 0x100, RZ, 0xfc, !PT ;  /* 0x0000010010101812 */ /* 0x000fc600078efcff */
[----:B------:R-:W1:Y:S02]  /*cd10*/  @P2 LDC R7, c[0x0][0x450] ;  /* 0x00011400ff072b82 */ /* 0x000e640000000800 */
[----:B------:R-:W-:Y:S01]  /*cd20*/  HGMMA.64x96x16.F32 R152, gdesc[UR4], R152, gsb0 ;  /* 0x01600000049879f0 */ /* 0x000fe20008000898 */
[----:B------:R-:W-:Y:S01]  /*cd30*/  R2UR UR6, R220 ;  /* 0x00000000dc0672ca */ /* 0x000fe200000e0000 */
[----:B------:R-:W-:Y:S01]  /*cd40*/  VIADD R220, R216, 0x4 ;  /* 0x00000004d8dc7836 */ /* 0x000fe20000000000 */
[----:B------:R-:W-:Y:S01]  /*cd50*/  R2UR UR7, R221 ;  /* 0x00000000dd0772ca */ /* 0x000fe200000e0000 */
[----:B------:R-:W-:Y:S01]  /*cd60*/  IMAD.MOV.U32 R221, RZ, RZ, 0x40000040 ;  /* 0x40000040ffdd7424 */ /* 0x000fe200078e00ff */
[----:B------:R-:W-:Y:S02]  /*cd70*/  R2UR UR4, R234 ;  /* 0x00000000ea0472ca */ /* 0x000fe400000e0000 */
[----:B------:R-:W-:Y:S02]  /*cd80*/  R2UR UR5, R235 ;  /* 0x00000000eb0572ca */ /* 0x000fe400000e0000 */
[----:B------:R-:W-:-:S04]  /*cd90*/  LOP3.LUT R16, R16, 0xffffff7f, RZ, 0xc0, !PT ;  /* 0xffffff7f10107812 */ /* 0x000fc800078ec0ff */
[----:B------:R-:W-:Y:S01]  /*cda0*/  @P0 LOP3.LUT R16, R16, 0x80, RZ, 0xfc, !PT ;  /* 0x0000008010100812 */ /* 0x000fe200078efcff */
[----:B0-----:R-:W-:-:S04]  /*cdb0*/  @P2 IMAD.HI.U32 R215, R0, R215, RZ ;  /* 0x000000d700d72227 */ /* 0x001fc800078e00ff */
[----:B------:R-:W-:Y:S01]  /*cdc0*/  STL [R1+0x10], R16 ;  /* 0x0000101001007387 */ /* 0x000fe20000100800 */
[----:B-1----:R-:W-:Y:S01]  /*cdd0*/  @P2 SHF.R.U32.HI R0, RZ, R7, R215 ;  /* 0x00000007ff002219 */ /* 0x002fe200000116d7 */
[----:B------:R-:W-:Y:S02]  /*cde0*/  WARPGROUP.DEPBAR.LE gsb0, 0x0 ;  /* 0x00008000000079c5 */ /* 0x000fe40000010000 */
[----:B------:R-:W-:-:S06]  /*cdf0*/  WARPGROUP.ARRIVE ;  /* 0x00000000000079c5 */ /* 0x000fcc0000000000 */
[----:B------:R-:W-:Y:S01]  /*ce00*/  HGMMA.64x96x16.F32 R152, gdesc[UR4], R152, gsb0 ;  /* 0x01600000049879f0 */ /* 0x000fe20008000898 */
[----:B------:R-:W-:Y:S01]  /*ce10*/  R2UR UR6, R220 ;  /* 0x00000000dc0672ca */ /* 0x000fe200000e0000 */
[----:B------:R-:W-:Y:S01]  /*ce20*/  VIADD R220, R216, 0x6 ;  /* 0x00000006d8dc7836 */ /* 0x000fe20000000000 */
[----:B------:R-:W-:Y:S01]  /*ce30*/  R2UR UR7, R221 ;  /* 0x00000000dd0772ca */ /* 0x000fe200000e0000 */
[----:B------:R-:W-:Y:S01]  /*ce40*/  IMAD.MOV.U32 R221, RZ, RZ, 0x40000040 ;  /* 0x40000040ffdd7424 */ /* 0x000fe200078e00ff */
[----:B------:R-:W-:Y:S02]  /*ce50*/  R2UR UR4, R232 ;  /* 0x00000000e80472ca */ /* 0x000fe400000e0000 */
[----:B------:R-:W-:Y:S01]  /*ce60*/  R2UR UR5, R233 ;  /* 0x00000000e90572ca */ /* 0x000fe200000e0000 */
[----:B------:R-:W-:Y:S02]  /*ce70*/  WARPGROUP.DEPBAR.LE gsb0, 0x0 ;  /* 0x00008000000079c5 */ /* 0x000fe40000010000 */
[----:B------:R-:W-:-:S10]  /*ce80*/  WARPGROUP.ARRIVE ;  /* 0x00000000000079c5 */ /* 0x000fd40000000000 */
        /* <DEDUP_REMOVED lines=48> */
[----:B------:R-:W-:Y:S02]  /*d190*/  R2UR UR7, R221 ;  /* 0x00000000dd0772ca */ /* 0x000fe400000e0000 */
[----:B------:R-:W-:Y:S02]  /*d1a0*/  R2UR UR4, R218 ;  /* 0x00000000da0472ca */ /* 0x000fe400000e0000 */
[----:B------:R-:W-:Y:S02]  /*d1b0*/  R2UR UR5, R219 ;  /* 0x00000000db0572ca */ /* 0x000fe400000e0000 */
[----:B------:R-:W-:Y:S01]  /*d1c0*/  MOV R221, 0x40000040 ;  /* 0x4000004000dd7802 */ /* 0x000fe20000000f00 */
[----:B------:R-:W-:-:S02]  /*d1d0*/  WARPGROUP.DEPBAR.LE gsb0, 0x0 ;  /* 0x00008000000079c5 */ /* 0x000fc40000010000 */
[----:B------:R-:W-:-:S08]  /*d1e0*/  WARPGROUP.ARRIVE ;  /* 0x00000000000079c5 */ /* 0x000fd00000000000 */
        /* <DEDUP_REMOVED lines=46> */
[----:B------:R-:W-:Y:S02]  /*d4d0*/  R2UR UR6, R220 ;  /* 0x00000000dc0672ca */ /* 0x000fe400000e0000 */
[----:B------:R-:W-:Y:S01]  /*d4e0*/  R2UR UR7, R221 ;  /* 0x00000000dd0772ca */ /* 0x000fe200000e0000 */
[----:B------:R-:W2:Y:S01]  /*d4f0*/  LDL R220, [R1+0x24] ;  /* 0x0000240001dc7983 */ /* 0x000ea20000100800 */
[----:B------:R-:W-:Y:S02]  /*d500*/  R2UR UR4, R10 ;  /* 0x000000000a0472ca */ /* 0x000fe400000e0000 */
[----:B------:R-:W-:Y:S01]  /*d510*/  R2UR UR5, R11 ;  /* 0x000000000b0572ca */ /* 0x000fe200000e0000 */
[----:B------:R-:W2:Y:S01]  /*d520*/  LDL R221, [R1+0x18] ;  /* 0x0000180001dd7983 */ /* 0x000ea20000100800 */
[----:B------:R-:W-:Y:S02]  /*d530*/  WARPGROUP.DEPBAR.LE gsb0, 0x0 ;  /* 0x00008000000079c5 */ /* 0x000fe40000010000 */
[----:B------:R-:W-:-:S09]  /*d540*/  WARPGROUP.ARRIVE ;  /* 0x00000000000079c5 */ /* 0x000fd20000000000 */
[----:B------:R-:W-:Y:S01]  /*d550*/  HGMMA.64x96x16.F32 R152, gdesc[UR4], R152, gsb0 ;  /* 0x01600000049879f0 */ /* 0x000fe20008000898 */
[----:B------:R-:W-:Y:S02]  /*d560*/  R2UR UR7, R217 ;  /* 0x00000000d90772ca */ /* 0x000fe400000e0000 */
[----:B------:R-:W3:Y:S01]  /*d570*/  LDL R217, [R1+0x2c] ;  /* 0x00002c0001d97983 */ /* 0x000ee20000100800 */
[----:B------:R-:W-:Y:S01]  /*d580*/  VIADD R216, R216, 0x906 ;  /* 0x00000906d8d87836 */ /* 0x000fe20000000000 */
[----:B------:R-:W-:Y:S02]  /*d590*/  R2UR UR4, R8 ;  /* 0x00000000080472ca */ /* 0x000fe400000e0000 */
[----:B------:R-:W-:Y:S02]  /*d5a0*/  R2UR UR5, R9 ;  /* 0x00000000090572ca */ /* 0x000fe400000e0000 */
[----:B------:R-:W-:Y:S01]  /*d5b0*/  R2UR UR6, R216 ;  /* 0x00000000d80672ca */ /* 0x000fe200000e0000 */
[----:B------:R-:W0:Y:S04]  /*d5c0*/  SHFL.IDX PT, R215, R0, RZ, 0x1c1f ;  /* 0x001c1fff00d77589 */ /* 0x000e2800000e0000 */
[----:B------:R1:W-:Y:S02]  /*d5d0*/  SHFL.IDX PT, R7, R0, 0x1, 0x1c1f ;  /* 0x003c1f0000077f89 */ /* 0x0003e400000e0000 */
[----:B-1----:R-:W-:Y:S01]  /*d5e0*/  IMAD R0, R204, -0x60, RZ ;  /* 0xffffffa0cc007824 */ /* 0x002fe200078e02ff */
[----:B------:R-:W-:-:S02]  /*d5f0*/  WARPGROUP.DEPBAR.LE gsb0, 0x0 ;  /* 0x00008000000079c5 */ /* 0x000fc40000010000 */
[----:B------:R-:W-:-:S06]  /*d600*/  WARPGROUP.ARRIVE ;  /* 0x00000000000079c5 */ /* 0x000fcc0000000000 */
[----:B------:R-:W-:Y:S03]  /*d610*/  HGMMA.64x96x16.F32 R152, gdesc[UR4], R152, gsb0 ;  /* 0x01600000049879f0 */ /* 0x000fe60008000898 */
[----:B------:R-:W-:Y:S02]  /*d620*/  WARPGROUP.DEPBAR.LE gsb0, 0x0 ;  /* 0x00008000000079c5 */ /* 0x000fe40000010000 */
[----:B---3--:R-:W-:-:S04]  /*d630*/  IADD3 R0, -R217, 0x1, R0 ;  /* 0x00000001d9007810 */ /* 0x008fc80007ffe100 */
[----:B--2---:R-:W-:-:S05]  /*d640*/  IADD3 R216, -R221, R0, R220 ;  /* 0x00000000ddd87210 */ /* 0x004fca0007ffe1dc */
[----:B0-----:R-:W-:-:S05]  /*d650*/  IMAD.IADD R0, R216, 0x1, R215 ;  /* 0x00000001d8007824 */ /* 0x001fca00078e02d7 */
[C---:B------:R-:W-:Y:S02]  /*d660*/  ISETP.GT.AND P4, PT, R0.reuse, 0x1, PT ;  /* 0x000000010000780c */ /* 0x040fe40003f84270 */
[C---:B------:R-:W-:Y:S02]  /*d670*/  ISETP.GT.AND P2, PT, R0.reuse, RZ, PT ;  /* 0x000000ff0000720c */ /* 0x040fe40003f44270 */
[----:B------:R-:W-:Y:S02]  /*d680*/  ISETP.GT.AND P3, PT, R0, 0x8, PT ;  /* 0x000000080000780c */ /* 0x000fe40003f64270 */
[----:B------:R-:W-:Y:S02]  /*d690*/  FSEL R215, R153, -INF , P4 ;  /* 0xff80000099d77808 */ /* 0x000fe40002000000 */
[----:B------:R-:W-:Y:S02]  /*d6a0*/  FSEL R152, R152, -INF , P2 ;  /* 0xff80000098987808 */ /* 0x000fe40001000000 */
[----:B------:R-:W-:-:S02]  /*d6b0*/  FSEL R153, R156, -INF , P3 ;  /* 0xff8000009c997808 */ /* 0x000fc40001800000 */
[C---:B------:R-:W-:Y:S02]  /*d6c0*/  ISETP.GT.AND P2, PT, R0.reuse, 0x9, PT ;  /* 0x000000090000780c */ /* 0x040fe40003f44270 */
[C---:B------:R-:W-:Y:S02]  /*d6d0*/  ISETP.GT.AND P4, PT, R0.reuse, 0x10, PT ;  /* 0x000000100000780c */ /* 0x040fe40003f84270 */
        /* <DEDUP_REMOVED lines=57> */
[----:B------:R-:W-:Y:S02]  /*da70*/  FSEL R193, R193, -INF , P2 ;  /* 0xff800000c1c17808 */ /* 0x000fe40001000000 */
[----:B------:R-:W-:Y:S02]  /*da80*/  FMNMX.FTZ R0, R192, R0, !PT ;  /* 0x00000000c0007209 */ /* 0x000fe40007810000 */
[----:B------:R-:W-:Y:S02]  /*da90*/  FSEL R196, R196, -INF , P4 ;  /* 0xff800000c4c47808 */ /* 0x000fe40002000000 */
[----:B------:R-:W-:Y:S02]  /*daa0*/  FMNMX.FTZ R0, R193, R0, !PT ;  /* 0x00000000c1007209 */ /* 0x000fe40007810000 */
[----:B------:R-:W-:-:S02]  /*dab0*/  FSEL R197, R197, -INF , P3 ;  /* 0xff800000c5c57808 */ /* 0x000fc40001800000 */
[----:B------:R-:W-:-:S04]  /*dac0*/  FMNMX.FTZ R0, R196, R0, !PT ;  /* 0x00000000c4007209 */ /* 0x000fc80007810000 */
[----:B------:R-:W-:-:S05]  /*dad0*/  FMNMX.FTZ R0, R197, R0, !PT ;  /* 0x00000000c5007209 */ /* 0x000fca0007810000 */
[----:B------:R-:W0:Y:S02]  /*dae0*/  SHFL.BFLY PT, R172, R0, 0x2, 0x1f ;  /* 0x0c401f0000ac7f89 */ /* 0x000e2400000e0000 */
[----:B0-----:R-:W-:-:S05]  /*daf0*/  FMNMX.FTZ R0, R0, R172, !PT ;  /* 0x000000ac00007209 */ /* 0x001fca0007810000 */
[----:B------:R-:W0:Y:S01]  /*db00*/  SHFL.BFLY PT, R172, R0, 0x1, 0x1f ;  /* 0x0c201f0000ac7f89 */ /* 0x000e2200000e0000 */
[----:B------:R-:W-:-:S05]  /*db10*/  IMAD.IADD R7, R216, 0x1, R7 ;  /* 0x00000001d8077824 */ /* 0x000fca00078e0207 */
[C---:B------:R-:W-:Y:S02]  /*db20*/  ISETP.GT.AND P3, PT, R7.reuse, RZ, PT ;  /* 0x000000ff0700720c */ /* 0x040fe40003f64270 */
[----:B------:R-:W-:Y:S02]  /*db30*/  ISETP.GT.AND P4, PT, R7, 0x1, PT ;  /* 0x000000010700780c */ /* 0x000fe40003f84270 */
[----:B0-----:R-:W-:-:S04]  /*db40*/  FMNMX.FTZ R0, R0, R172, !PT ;  /* 0x000000ac00007209 */ /* 0x001fc80007810000 */
[----:B------:R-:W-:-:S04]  /*db50*/  FSETP.NEU.FTZ.AND P2, PT, R0, -INF , PT ;  /* 0xff8000000000780b */ /* 0x000fc80003f5d000 */
[----:B------:R-:W-:-:S05]  /*db60*/  FSEL R220, R0, RZ, P2 ;  /* 0x000000ff00dc7208 */ /* 0x000fca0001000000 */
[----:B------:R-:W-:Y:S01]  /*db70*/  FADD.FTZ R220, -R220, R207 ;  /* 0x000000cfdcdc7221 */ /* 0x000fe20000010100 */
[----:B------:R-:W-:Y:S02]  /*db80*/  FSEL R207, R154, -INF , P3 ;  /* 0xff8000009acf7808 */ /* 0x000fe40001800000 */
[----:B------:R-:W-:Y:S02]  /*db90*/  ISETP.GT.AND P3, PT, R7, 0x8, PT ;  /* 0x000000080700780c */ /* 0x000fe40003f64270 */
[----:B------:R-:W-:Y:S02]  /*dba0*/  FSEL R216, R155, -INF , P4 ;  /* 0xff8000009bd87808 */ /* 0x000fe40002000000 */
[----:B------:R-:W-:Y:S02]  /*dbb0*/  FSEL R155, R158, -INF , P3 ;  /* 0xff8000009e9b7808 */ /* 0x000fe40001800000 */
[C---:B------:R-:W-:Y:S02]  /*dbc0*/  ISETP.GT.AND P4, PT, R7.reuse, 0x9, PT ;  /* 0x000000090700780c */ /* 0x040fe40003f84270 */
[----:B------:R-:W-:-:S02]  /*dbd0*/  ISETP.GT.AND P3, PT, R7, 0x10, PT ;  /* 0x000000100700780c */ /* 0x000fc40003f64270 */
[----:B------:R-:W-:Y:S02]  /*dbe0*/  FSEL R172, R159, -INF , P4 ;  /* 0xff8000009fac7808 */ /* 0x000fe40002000000 */
[----:B------:R-:W-:Y:S02]  /*dbf0*/  FSEL R162, R162, -INF , P3 ;  /* 0xff800000a2a27808 */ /* 0x000fe40001800000 */
        /* <DEDUP_REMOVED lines=8> */
[C---:B------:R-:W-:Y:S02]  /*dc80*/  ISETP.GT.AND P4, PT, R7.reuse, 0x21, PT ;  /* 0x000000210700780c */ /* 0x040fe40003f84270 */
[----:B------:R-:W-:Y:S01]  /*dc90*/  ISETP.GT.AND P3, PT, R7, 0x28, PT ;  /* 0x000000280700780c */ /* 0x000fe20003f64270 */
[----:B------:R-:W-:Y:S01]  /*dca0*/  UMOV UR43, UR49 ;  /* 0x00000031002b7c82 */ /* 0x000fe20008000000 */
[----:B------:R-:W-:-:S02]  /*dcb0*/  FSEL R171, R171, -INF , P4 ;  /* 0xff800000abab7808 */ /* 0x000fc40002000000 */
[----:B------:R-:W-:Y:S02]  /*dcc0*/  FSEL R174, R174, -INF , P3 ;  /* 0xff800000aeae7808 */ /* 0x000fe40001800000 */
[C---:B------:R-:W-:Y:S02]  /*dcd0*/  ISETP.GT.AND P4, PT, R7.reuse, 0x29, PT ;  /* 0x000000290700780c */ /* 0x040fe40003f84270 */
[----:B------:R-:W-:Y:S01]  /*dce0*/  ISETP.GT.AND P3, PT, R7, 0x30, PT ;  /* 0x000000300700780c */ /* 0x000fe20003f64270 */
[----:B------:R-:W-:Y:S01]  /*dcf0*/  FMUL.FTZ R167, R0, UR43 ;  /* 0x0000002b00a77c20 */ /* 0x000fe20008410000 */
[----:B------:R-:W-:Y:S02]  /*dd00*/  FSEL R175, R175, -INF , P4 ;  /* 0xff800000afaf7808 */ /* 0x000fe40002000000 */
[----:B------:R-:W-:Y:S02]  /*dd10*/  FSEL R178, R178, -INF , P3 ;  /* 0xff800000b2b27808 */ /* 0x000fe40001800000 */
[----:B------:R-:W-:-:S02]  /*dd20*/  ISETP.GT.AND P4, PT, R7, 0x31, PT ;  /* 0x000000310700780c */ /* 0x000fc40003f84270 */
[----:B------:R-:W-:Y:S02]  /*dd30*/  ISETP.GT.AND P3, PT, R7, 0x38, PT ;  /* 0x000000380700780c */ /* 0x000fe40003f64270 */
[----:B------:R-:W-:Y:S02]  /*dd40*/  FSEL R167, R167, RZ, P2 ;  /* 0x000000ffa7a77208 */ /* 0x000fe40001000000 */
[----:B------:R-:W-:Y:S02]  /*dd50*/  FSEL R179, R179, -INF , P4 ;  /* 0xff800000b3b37808 */ /* 0x000fe40002000000 */
[----:B------:R-:W-:Y:S02]  /*dd60*/  FSEL R182, R182, -INF , P3 ;  /* 0xff800000b6b67808 */ /* 0x000fe40001800000 */
[C---:B------:R-:W-:Y:S02]  /*dd70*/  ISETP.GT.AND P4, PT, R7.reuse, 0x39, PT ;  /* 0x000000390700780c */ /* 0x040fe40003f84270 */
[----:B------:R-:W-:Y:S01]  /*dd80*/  ISETP.GT.AND P3, PT, R7, 0x40, PT ;  /* 0x000000400700780c */ /* 0x000fe20003f64270 */
[----:B------:R-:W-:Y:S01]  /*dd90*/  FFMA.FTZ R152, R152, UR43, -R167 ;  /* 0x0000002b98987c23 */ /* 0x000fe200080108a7 */
[----:B------:R-:W-:Y:S01]  /*dda0*/  FMUL.FTZ R220, R220, UR43 ;  /* 0x0000002bdcdc7c20 */ /* 0x000fe20008410000 */
[----:B------:R-:W-:-:S02]  /*ddb0*/  FSEL R183, R183, -INF , P4 ;  /* 0xff800000b7b77808 */ /* 0x000fc40002000000 */
[----:B------:R-:W-:Y:S02]  /*ddc0*/  FSEL R186, R186, -INF , P3 ;  /* 0xff800000baba7808 */ /* 0x000fe40001800000 */
[C---:B------:R-:W-:Y:S02]  /*ddd0*/  ISETP.GT.AND P1, PT, R7.reuse, 0x41, PT ;  /* 0x000000410700780c */ /* 0x040fe40003f24270 */
[C---:B------:R-:W-:Y:S02]  /*dde0*/  ISETP.GT.AND P0, PT, R7.reuse, 0x48, PT ;  /* 0x000000480700780c */ /* 0x040fe40003f04270 */
[C---:B------:R-:W-:Y:S02]  /*ddf0*/  ISETP.GT.AND P3, PT, R7.reuse, 0x50, PT ;  /* 0x000000500700780c */ /* 0x040fe40003f64270 */
[C---:B------:R-:W-:Y:S02]  /*de00*/  ISETP.GT.AND P4, PT, R7.reuse, 0x51, PT ;  /* 0x000000510700780c */ /* 0x040fe40003f84270 */
[----:B------:R-:W-:-:S02]  /*de10*/  ISETP.GT.AND P5, PT, R7, 0x58, PT ;  /* 0x000000580700780c */ /* 0x000fc40003fa4270 */
[C---:B------:R-:W-:Y:S02]  /*de20*/  ISETP.GT.AND P6, PT, R7.reuse, 0x59, PT ;  /* 0x000000590700780c */ /* 0x040fe40003fc4270 */
[----:B------:R-:W-:Y:S01]  /*de30*/  ISETP.GT.AND P2, PT, R7, 0x49, PT ;  /* 0x000000490700780c */ /* 0x000fe20003f44270 */
[----:B------:R-:W-:Y:S01]  /*de40*/  FFMA.FTZ R7, R215, UR43, -R167 ;  /* 0x0000002bd7077c23 */ /* 0x000fe200080108a7 */
[----:B------:R-:W-:Y:S08]  /*de50*/  MUFU.EX2 R152, R152 ;  /* 0x0000009800987308 */ /* 0x000ff00000000800 */
[----:B------:R-:W0:Y:S08]  /*de60*/  MUFU.EX2 R220, R220 ;  /* 0x000000dc00dc7308 */ /* 0x000e300000000800 */
[----:B------:R-:W1:Y:S01]  /*de70*/  MUFU.EX2 R7, R7 ;  /* 0x0000000700077308 */ /* 0x000e620000000800 */
[----:B0-----:R-:W-:-:S04]  /*de80*/  FFMA.FTZ R6, R220, R6, R152 ;  /* 0x00000006dc067223 */ /* 0x001fc80000010098 */
[C---:B-1----:R-:W-:Y:S01]  /*de90*/  FADD.FTZ R6, R7.reuse, R6 ;  /* 0x0000000607067221 */ /* 0x042fe20000010000 */
[----:B------:R-:W-:Y:S02]  /*dea0*/  F2FP.F16.F32.PACK_AB R152, R7, R152 ;  /* 0x000000980798723e */ /* 0x000fe400000000ff */
        /* <DEDUP_REMOVED lines=29> */
[----:B------:R-:W-:-:S04]  /*e080*/  FMNMX.FTZ R7, R198, R7, !PT ;  /* 0x00000007c6077209 */ /* 0x000fc80007810000 */
[----:B------:R-:W-:-:S05]  /*e090*/  FMNMX.FTZ R7, R199, R7, !PT ;  /* 0x00000007c7077209 */ /* 0x000fca0007810000 */
[----:B------:R-:W0:Y:S02]  /*e0a0*/  SHFL.BFLY PT, R154, R7, 0x2, 0x1f ;  /* 0x0c401f00079a7f89 */ /* 0x000e2400000e0000 */
[----:B0-----:R-:W-:-:S05]  /*e0b0*/  FMNMX.FTZ R7, R7, R154, !PT ;  /* 0x0000009a07077209 */ /* 0x001fca0007810000 */
[----:B------:R-:W0:Y:S01]  /*e0c0*/  SHFL.BFLY PT, R158, R7, 0x1, 0x1f ;  /* 0x0c201f00079e7f89 */ /* 0x000e2200000e0000 */
[--C-:B------:R-:W-:Y:S01]  /*e0d0*/  FFMA.FTZ R154, R153, UR43, -R167.reuse ;  /* 0x0000002b999a7c23 */ /* 0x100fe200080108a7 */
[----:B------:R-:W-:-:S05]  /*e0e0*/  FFMA.FTZ R153, R157, UR43, -R167 ;  /* 0x0000002b9d997c23 */ /* 0x000fca00080108a7 */
[----:B------:R-:W1:Y:S08]  /*e0f0*/  MUFU.EX2 R154, R154 ;  /* 0x0000009a009a7308 */ /* 0x000e700000000800 */
[----:B------:R-:W2:Y:S01]  /*e100*/  MUFU.EX2 R153, R153 ;  /* 0x0000009900997308 */ /* 0x000ea20000000800 */
[----:B0-----:R-:W-:Y:S01]  /*e110*/  FMNMX.FTZ R7, R7, R158, !PT ;  /* 0x0000009e07077209 */ /* 0x001fe20007810000 */
[----:B-1----:R-:W-:-:S03]  /*e120*/  FADD.FTZ R6, R154, R6 ;  /* 0x000000069a067221 */ /* 0x002fc60000010000 */
[----:B------:R-:W-:-:S04]  /*e130*/  FSETP.NEU.FTZ.AND P2, PT, R7, -INF , PT ;  /* 0xff8000000700780b */ /* 0x000fc80003f5d000 */
[----:B------:R-:W-:Y:S01]  /*e140*/  FSEL R158, R7, RZ, P2 ;  /* 0x000000ff079e7208 */ /* 0x000fe20001000000 */
[----:B--2---:R-:W-:Y:S01]  /*e150*/  FADD.FTZ R157, R153, R6 ;  /* 0x00000006999d7221 */ /* 0x004fe20000010000 */
[----:B------:R-:W-:-:S03]  /*e160*/  FMUL.FTZ R6, R7, UR43 ;  /* 0x0000002b07067c20 */ /* 0x000fc60008410000 */
[----:B------:R-:W-:Y:S02]  /*e170*/  FADD.FTZ R158, -R158, R206 ;  /* 0x000000ce9e9e7221 */ /* 0x000fe40000010100 */
[----:B------:R-:W-:Y:S02]  /*e180*/  FSEL R6, R6, RZ, P2 ;  /* 0x000000ff06067208 */ /* 0x000fe40001000000 */
[----:B------:R-:W-:-:S04]  /*e190*/  FMUL.FTZ R158, R158, UR43 ;  /* 0x0000002b9e9e7c20 */ /* 0x000fc80008410000 */
[----:B------:R0:W-:Y:S02]  /*e1a0*/  MUFU.EX2 R221, R158 ;  /* 0x0000009e00dd7308 */ /* 0x0001e40000000800 */
[--C-:B0-----:R-:W-:Y:S02]  /*e1b0*/  FFMA.FTZ R158, R216, UR43, -R6.reuse ;  /* 0x0000002bd89e7c23 */ /* 0x101fe40008010806 */
[----:B------:R-:W0:Y:S01]  /*e1c0*/  S2R R216, SR_TID.X ;  /* 0x0000000000d87919 */ /* 0x000e220000002100 */
[----:B------:R-:W-:Y:S01]  /*e1d0*/  F2FP.F16.F32.PACK_AB R154, R153, R154 ;  /* 0x0000009a999a723e */ /* 0x000fe200000000ff */
[----:B------:R-:W-:Y:S01]  /*e1e0*/  FFMA.FTZ R153, R207, UR43, -R6 ;  /* 0x0000002bcf997c23 */ /* 0x000fe20008010806 */
[----:B------:R-:W-:-:S05]  /*e1f0*/  LOP3.LUT P1, RZ, R16, 0x100, RZ, 0xc0, !PT ;  /* 0x0000010010ff7812 */ /* 0x000fca000782c0ff */
[----:B------:R-:W1:Y:S01]  /*e200*/  MUFU.EX2 R153, R153 ;  /* 0x0000009900997308 */ /* 0x000e620000000800 */
[----:B------:R-:W-:-:S07]  /*e210*/  FFMA.FTZ R207, R172, UR43, -R6 ;  /* 0x0000002baccf7c23 */ /* 0x000fce0008010806 */
[----:B------:R-:W2:Y:S01]  /*e220*/  MUFU.EX2 R158, R158 ;  /* 0x0000009e009e7308 */ /* 0x000ea20000000800 */
[----:B-1----:R-:W-:Y:S01]  /*e230*/  FFMA.FTZ R206, R221, R3, R153 ;  /* 0x00000003ddce7223 */ /* 0x002fe20000010099 */
[----:B------:R-:W-:Y:S01]  /*e240*/  @!P1 VIADD R3, R205, 0x32440 ;  /* 0x00032440cd039836 */ /* 0x000fe20000000000 */
[----:B0-----:R-:W-:-:S04]  /*e250*/  SHF.R.U32.HI R216, RZ, 0x7, R216 ;  /* 0x00000007ffd87819 */ /* 0x001fc800000116d8 */
[----:B------:R-:W-:Y:S02]  /*e260*/  @!P1 PRMT R3, RZ, 0x654, R3 ;  /* 0x00000654ff039816 */ /* 0x000fe40000000003 */
[----:B------:R-:W-:Y:S01]  /*e270*/  IADD3 R172, -R216, 0xb, RZ ;  /* 0x0000000bd8ac7810 */ /* 0x000fe20007ffe1ff */
[----:B------:R-:W-:-:S04]  /*e280*/  FFMA.FTZ R215, R155, UR43, -R6 ;  /* 0x0000002b9bd77c23 */ /* 0x000fc80008010806 */
[----:B------:R1:W-:Y:S06]  /*e290*/  BAR.ARV R172, 0x100 ;  /* 0x000400ac0000751d */ /* 0x0003ec0000002000 */
[----:B------:R0:W-:Y:S02]  /*e2a0*/  @!P1 SYNCS.ARRIVE.TRANS64.RED.A1T0 RZ, [R3+URZ], RZ ;  /* 0x000000ff03ff99a7 */ /* 0x0001e4000810043f */
[----:B0-----:R-:W-:Y:S01]  /*e2b0*/  VIADD R3, R216, 0x8 ;  /* 0x00000008d8037836 */ /* 0x001fe20000000000 */
[----:B------:R-:W-:Y:S04]  /*e2c0*/  MUFU.EX2 R215, R215 ;  /* 0x000000d700d77308 */ /* 0x000fe80000000800 */
[----:B------:R0:W-:Y:S01]  /*e2d0*/  BAR.SYNC.DEFER_BLOCKING R3, 0x100 ;  /* 0x000400030000751d */ /* 0x0001e20000010000 */
[C---:B--2---:R-:W-:Y:S01]  /*e2e0*/  FADD.FTZ R206, R158.reuse, R206 ;  /* 0x000000ce9ece7221 */ /* 0x044fe20000010000 */
[----:B------:R-:W-:-:S04]  /*e2f0*/  F2FP.F16.F32.PACK_AB R153, R158, R153 ;  /* 0x000000999e99723e */ /* 0x000fc800000000ff */
[----:B------:R-:W2:Y:S01]  /*e300*/  MUFU.EX2 R207, R207 ;  /* 0x000000cf00cf7308 */ /* 0x000ea20000000800 */
[----:B------:R-:W-:Y:S02]  /*e310*/  IMAD.MOV.U32 R158, RZ, RZ, 0xc00 ;  /* 0x00000c00ff9e7424 */ /* 0x000fe400078e00ff */
[----:B------:R-:W-:Y:S02]  /*e320*/  IMAD.MOV.U32 R159, RZ, RZ, 0x40000040 ;  /* 0x40000040ff9f7424 */ /* 0x000fe400078e00ff */
[----:B------:R-:W-:Y:S02]  /*e330*/  IMAD R158, R2, R158, UR42 ;  /* 0x0000002a029e7e24 */ /* 0x000fe4000f8e029e */
[-C--:B------:R-:W-:Y:S01]  /*e340*/  FMUL.FTZ R24, R24, R220.reuse ;  /* 0x000000dc18187220 */ /* 0x080fe20000410000 */
[-C--:B------:R-:W-:Y:S01]  /*e350*/  FMUL.FTZ R25, R25, R220.reuse ;  /* 0x000000dc19197220 */ /* 0x080fe20000410000 */
[----:B------:R-:W-:Y:S01]  /*e360*/  R2UR UR7, R159 ;  /* 0x000000009f0772ca */ /* 0x000fe200000e0000 */
        /* <DEDUP_REMOVED lines=127> */
[----:B--2---:R-:W-:-:S05]  /*eb60*/  F2FP.F16.F32.PACK_AB R155, R207, R215 ;  /* 0x000000d7cf9b723e */ /* 0x004fca00000000ff */
[----:B------:R-:W-:-:S06]  /*eb70*/  WARPGROUP.ARRIVE ;  /* 0x00000000000079c5 */ /* 0x000fcc0000000000 */
[----:B------:R-:W-:Y:S01]  /*eb80*/  HGMMA.64x256x16.F32 R24, R152, gdesc[UR4].tnspB, R24, gsb0 ;  /* 0x43e0000498187df0 */ /* 0x000fe20008000818 */
[----:B0-----:R-:W-:Y:S01]  /*eb90*/  FFMA.FTZ R3, R165, UR43, -R167 ;  /* 0x0000002ba5037c23 */ /* 0x001fe200080108a7 */
[----:B------:R-:W-:-:S05]  /*eba0*/  FFMA.FTZ R159, R217, UR43, -R6 ;  /* 0x0000002bd99f7c23 */ /* 0x000fca0008010806 */
[----:B------:R-:W-:Y:S08]  /*ebb0*/  MUFU.EX2 R3, R3 ;  /* 0x0000000300037308 */ /* 0x000ff00000000800 */
[----:B------:R-:W-:Y:S01]  /*ebc0*/  MUFU.EX2 R159, R159 ;  /* 0x0000009f009f7308 */ /* 0x000fe20000000800 */
[----:B------:R-:W-:-:S04]  /*ebd0*/  FADD.FTZ R206, R215, R206 ;  /* 0x000000ced7ce7221 */ /* 0x000fc80000010000 */
[----:B------:R-:W-:Y:S01]  /*ebe0*/  FADD.FTZ R207, R207, R206 ;  /* 0x000000cecfcf7221 */ /* 0x000fe20000010000 */
[--C-:B------:R-:W-:Y:S01]  /*ebf0*/  FFMA.FTZ R168, R168, UR43, -R167.reuse ;  /* 0x0000002ba8a87c23 */ /* 0x100fe200080108a7 */
[----:B------:R-:W-:Y:S01]  /*ec00*/  FFMA.FTZ R156, R156, UR43, -R167 ;  /* 0x0000002b9c9c7c23 */ /* 0x000fe200080108a7 */
[----:B------:R-:W-:-:S04]  /*ec10*/  FFMA.FTZ R165, R174, UR43, -R6 ;  /* 0x0000002baea57c23 */ /* 0x000fc80008010806 */
[----:B------:R-:W-:Y:S08]  /*ec20*/  MUFU.EX2 R168, R168 ;  /* 0x000000a800a87308 */ /* 0x000ff00000000800 */
[----:B------:R-:W-:Y:S08]  /*ec30*/  MUFU.EX2 R156, R156 ;  /* 0x0000009c009c7308 */ /* 0x000ff00000000800 */
[----:B------:R-:W-:Y:S01]  /*ec40*/  MUFU.EX2 R165, R165 ;  /* 0x000000a500a57308 */ /* 0x000fe20000000800 */
[----:B------:R-:W-:-:S02]  /*ec50*/  WARPGROUP.DEPBAR.LE gsb0, 0x0 ;  /* 0x00008000000079c5 */ /* 0x000fc40000010000 */
[--C-:B------:R-:W-:Y:S01]  /*ec60*/  FFMA.FTZ R154, R160, UR43, -R167.reuse ;  /* 0x0000002ba09a7c23 */ /* 0x100fe200080108a7 */
[--C-:B------:R-:W-:Y:S01]  /*ec70*/  FFMA.FTZ R155, R162, UR43, -R6.reuse ;  /* 0x0000002ba29b7c23 */ /* 0x100fe20008010806 */
[--C-:B------:R-:W-:Y:S01]  /*ec80*/  FFMA.FTZ R160, R161, UR43, -R167.reuse ;  /* 0x0000002ba1a07c23 */ /* 0x100fe200080108a7 */
[--C-:B------:R-:W-:Y:S01]  /*ec90*/  FFMA.FTZ R162, R163, UR43, -R6.reuse ;  /* 0x0000002ba3a27c23 */ /* 0x100fe20008010806 */
[----:B------:R-:W-:Y:S01]  /*eca0*/  FFMA.FTZ R161, R164, UR43, -R167 ;  /* 0x0000002ba4a17c23 */ /* 0x000fe200080108a7 */
[----:B------:R-:W-:Y:S01]  /*ecb0*/  FFMA.FTZ R163, R166, UR43, -R6 ;  /* 0x0000002ba6a37c23 */ /* 0x000fe20008010806 */
[----:B------:R-:W0:Y:S08]  /*ecc0*/  MUFU.EX2 R154, R154 ;  /* 0x0000009a009a7308 */ /* 0x000e300000000800 */
[----:B------:R-:W-:Y:S08]  /*ecd0*/  MUFU.EX2 R160, R160 ;  /* 0x000000a000a07308 */ /* 0x000ff00000000800 */
[----:B------:R-:W2:Y:S08]  /*ece0*/  MUFU.EX2 R155, R155 ;  /* 0x0000009b009b7308 */ /* 0x000eb00000000800 */
[----:B------:R-:W3:Y:S08]  /*ecf0*/  MUFU.EX2 R162, R162 ;  /* 0x000000a200a27308 */ /* 0x000ef00000000800 */
[----:B------:R-:W4:Y:S08]  /*ed00*/  MUFU.EX2 R161, R161 ;  /* 0x000000a100a17308 */ /* 0x000f300000000800 */
[----:B------:R-:W1:Y:S01]  /*ed10*/  MUFU.EX2 R163, R163 ;  /* 0x000000a300a37308 */ /* 0x000e620000000800 */
[----:B------:R-:W-:-:S02]  /*ed20*/  VIADD R152, R158, 0x80 ;  /* 0x000000809e987836 */ /* 0x000fc40000000000 */
[----:B------:R-:W-:Y:S02]  /*ed30*/  IMAD.MOV.U32 R153, RZ, RZ, 0x40000040 ;  /* 0x40000040ff997424 */ /* 0x000fe400078e00ff */
[----:B0-----:R-:W-:Y:S01]  /*ed40*/  FADD.FTZ R206, R154, R157 ;  /* 0x0000009d9ace7221 */ /* 0x001fe20000010000 */
[----:B------:R-:W-:Y:S02]  /*ed50*/  R2UR UR6, R152 ;  /* 0x00000000980672ca */ /* 0x000fe400000e0000 */
[----:B------:R-:W-:Y:S01]  /*ed60*/  R2UR UR7, R153 ;  /* 0x00000000990772ca */ /* 0x000fe200000e0000 */
[----:B--2---:R-:W-:Y:S01]  /*ed70*/  FADD.FTZ R207, R155, R207 ;  /* 0x000000cf9bcf7221 */ /* 0x004fe20000010000 */
[----:B------:R-:W-:Y:S02]  /*ed80*/  F2FP.F16.F32.PACK_AB R152, R160, R154 ;  /* 0x0000009aa098723e */ /* 0x000fe400000000ff */
[----:B---3--:R-:W-:Y:S02]  /*ed90*/  F2FP.F16.F32.PACK_AB R153, R162, R155 ;  /* 0x0000009ba299723e */ /* 0x008fe400000000ff */
[----:B----4-:R-:W-:-:S02]  /*eda0*/  F2FP.F16.F32.PACK_AB R154, R3, R161 ;  /* 0x000000a1039a723e */ /* 0x010fc400000000ff */
[----:B-1----:R-:W-:-:S04]  /*edb0*/  F2FP.F16.F32.PACK_AB R155, R159, R163 ;  /* 0x000000a39f9b723e */ /* 0x002fc800000000ff */
[----:B------:R-:W-:-:S06]  /*edc0*/  WARPGROUP.ARRIVE ;  /* 0x00000000000079c5 */ /* 0x000fcc0000000000 */
[----:B------:R-:W-:Y:S01]  /*edd0*/  HGMMA.64x256x16.F32 R24, R152, gdesc[UR4].tnspB, R24, gsb0 ;  /* 0x43e0000498187df0 */ /* 0x000fe20008000818 */
[--C-:B------:R-:W-:Y:S01]  /*ede0*/  FFMA.FTZ R164, R169, UR43, -R167.reuse ;  /* 0x0000002ba9a47c23 */ /* 0x100fe200080108a7 */
[--C-:B------:R-:W-:Y:S01]  /*edf0*/  FFMA.FTZ R169, R170, UR43, -R6.reuse ;  /* 0x0000002baaa97c23 */ /* 0x100fe20008010806 */
[----:B------:R-:W-:Y:S01]  /*ee00*/  FFMA.FTZ R157, R173, UR43, -R167 ;  /* 0x0000002bad9d7c23 */ /* 0x000fe200080108a7 */
[--C-:B------:R-:W-:Y:S01]  /*ee10*/  FFMA.FTZ R170, R171, UR43, -R6.reuse ;  /* 0x0000002babaa7c23 */ /* 0x100fe20008010806 */
[----:B------:R-:W-:Y:S02]  /*ee20*/  FFMA.FTZ R166, R175, UR43, -R6 ;  /* 0x0000002bafa67c23 */ /* 0x000fe40008010806 */
[----:B------:R-:W0:Y:S08]  /*ee30*/  MUFU.EX2 R164, R164 ;  /* 0x000000a400a47308 */ /* 0x000e300000000800 */
[----:B------:R-:W-:Y:S08]  /*ee40*/  MUFU.EX2 R157, R157 ;  /* 0x0000009d009d7308 */ /* 0x000ff00000000800 */
[----:B------:R-:W-:Y:S08]  /*ee50*/  MUFU.EX2 R169, R169 ;  /* 0x000000a900a97308 */ /* 0x000ff00000000800 */
[----:B------:R-:W1:Y:S08]  /*ee60*/  MUFU.EX2 R170, R170 ;  /* 0x000000aa00aa7308 */ /* 0x000e700000000800 */
[----:B------:R-:W2:Y:S01]  /*ee70*/  MUFU.EX2 R166, R166 ;  /* 0x000000a600a67308 */ /* 0x000ea20000000800 */
[----:B------:R-:W-:Y:S01]  /*ee80*/  FADD.FTZ R173, R160, R206 ;  /* 0x000000cea0ad7221 */ /* 0x000fe20000010000 */
[----:B------:R-:W-:Y:S01]  /*ee90*/  FADD.FTZ R206, R162, R207 ;  /* 0x000000cfa2ce7221 */ /* 0x000fe20000010000 */
[--C-:B------:R-:W-:Y:S01]  /*eea0*/  FFMA.FTZ R160, R177, UR43, -R167.reuse ;  /* 0x0000002bb1a07c23 */ /* 0x100fe200080108a7 */
[----:B------:R-:W-:Y:S01]  /*eeb0*/  FFMA.FTZ R162, R181, UR43, -R167 ;  /* 0x0000002bb5a27c23 */ /* 0x000fe200080108a7 */
[----:B------:R-:W-:Y:S01]  /*eec0*/  FADD.FTZ R173, R161, R173 ;  /* 0x000000ada1ad7221 */ /* 0x000fe20000010000 */
[----:B------:R-:W-:Y:S01]  /*eed0*/  FADD.FTZ R206, R163, R206 ;  /* 0x000000cea3ce7221 */ /* 0x000fe20000010000 */
[--C-:B------:R-:W-:Y:S01]  /*eee0*/  FFMA.FTZ R163, R176, UR43, -R167.reuse ;  /* 0x0000002bb0a37c23 */ /* 0x100fe200080108a7 */
[----:B------:R-:W-:Y:S01]  /*eef0*/  FFMA.FTZ R161, R180, UR43, -R167 ;  /* 0x0000002bb4a17c23 */ /* 0x000fe200080108a7 */
[--C-:B------:R-:W-:Y:S01]  /*ef00*/  FFMA.FTZ R171, R178, UR43, -R6.reuse ;  /* 0x0000002bb2ab7c23 */ /* 0x100fe20008010806 */
[--C-:B------:R-:W-:Y:S01]  /*ef10*/  FFMA.FTZ R174, R179, UR43, -R6.reuse ;  /* 0x0000002bb3ae7c23 */ /* 0x100fe20008010806 */
[--C-:B------:R-:W-:Y:S01]  /*ef20*/  FFMA.FTZ R175, R182, UR43, -R6.reuse ;  /* 0x0000002bb6af7c23 */ /* 0x100fe20008010806 */
[----:B------:R-:W-:Y:S01]  /*ef30*/  FFMA.FTZ R176, R183, UR43, -R6 ;  /* 0x0000002bb7b07c23 */ /* 0x000fe20008010806 */
[----:B------:R-:W-:Y:S08]  /*ef40*/  MUFU.EX2 R163, R163 ;  /* 0x000000a300a37308 */ /* 0x000ff00000000800 */
[----:B------:R-:W3:Y:S08]  /*ef50*/  MUFU.EX2 R160, R160 ;  /* 0x000000a000a07308 */ /* 0x000ef00000000800 */
[----:B------:R-:W-:Y:S08]  /*ef60*/  MUFU.EX2 R161, R161 ;  /* 0x000000a100a17308 */ /* 0x000ff00000000800 */
[----:B------:R-:W-:Y:S08]  /*ef70*/  MUFU.EX2 R162, R162 ;  /* 0x000000a200a27308 */ /* 0x000ff00000000800 */
[----:B------:R-:W-:Y:S08]  /*ef80*/  MUFU.EX2 R171, R171 ;  /* 0x000000ab00ab7308 */ /* 0x000ff00000000800 */
[----:B------:R-:W4:Y:S01]  /*ef90*/  MUFU.EX2 R174, R174 ;  /* 0x000000ae00ae7308 */ /* 0x000f220000000800 */
[----:B------:R-:W-:-:S02]  /*efa0*/  WARPGROUP.DEPBAR.LE gsb0, 0x0 ;  /* 0x00008000000079c5 */ /* 0x000fc40000010000 */
[----:B------:R-:W-:Y:S01]  /*efb0*/  IMAD.MOV.U32 R153, RZ, RZ, 0x40000040 ;  /* 0x40000040ff997424 */ /* 0x000fe200078e00ff */
[----:B------:R-:W-:-:S04]  /*efc0*/  IADD3 R152, R158, 0x100, RZ ;  /* 0x000001009e987810 */ /* 0x000fc80007ffe0ff */
[----:B------:R-:W-:Y:S02]  /*efd0*/  R2UR UR6, R152 ;  /* 0x00000000980672ca */ /* 0x000fe400000e0000 */
[----:B------:R-:W-:Y:S02]  /*efe0*/  R2UR UR7, R153 ;  /* 0x00000000990772ca */ /* 0x000fe400000e0000 */
[----:B0-----:R-:W-:Y:S02]  /*eff0*/  F2FP.F16.F32.PACK_AB R152, R164, R168 ;  /* 0x000000a8a498723e */ /* 0x001fe400000000ff */
[----:B-1----:R-:W-:Y:S02]  /*f000*/  F2FP.F16.F32.PACK_AB R153, R170, R169 ;  /* 0x000000a9aa99723e */ /* 0x002fe400000000ff */
[----:B------:R-:W-:Y:S02]  /*f010*/  F2FP.F16.F32.PACK_AB R154, R157, R156 ;  /* 0x0000009c9d9a723e */ /* 0x000fe400000000ff */
[----:B--2---:R-:W-:-:S04]  /*f020*/  F2FP.F16.F32.PACK_AB R155, R166, R165 ;  /* 0x000000a5a69b723e */ /* 0x004fc800000000ff */
[----:B------:R-:W-:-:S06]  /*f030*/  WARPGROUP.ARRIVE ;  /* 0x00000000000079c5 */ /* 0x000fcc0000000000 */
[----:B------:R-:W-:Y:S01]  /*f040*/  HGMMA.64x256x16.F32 R24, R152, gdesc[UR4].tnspB, R24, gsb0 ;  /* 0x43e0000498187df0 */ /* 0x000fe20008000818 */
[----:B------:R-:W-:Y:S08]  /*f050*/  MUFU.EX2 R175, R175 ;  /* 0x000000af00af7308 */ /* 0x000ff00000000800 */
[----:B------:R-:W0:Y:S01]  /*f060*/  MUFU.EX2 R176, R176 ;  /* 0x000000b000b07308 */ /* 0x000e220000000800 */
[----:B------:R-:W-:Y:S01]  /*f070*/  FADD.FTZ R173, R3, R173 ;  /* 0x000000ad03ad7221 */ /* 0x000fe20000010000 */
[----:B------:R-:W-:Y:S01]  /*f080*/  FADD.FTZ R206, R159, R206 ;  /* 0x000000ce9fce7221 */ /* 0x000fe20000010000 */
[--C-:B------:R-:W-:Y:S01]  /*f090*/  FFMA.FTZ R184, R184, UR43, -R167.reuse ;  /* 0x0000002bb8b87c23 */ /* 0x100fe200080108a7 */
[----:B------:R-:W-:Y:S01]  /*f0a0*/  FFMA.FTZ R185, R185, UR43, -R167 ;  /* 0x0000002bb9b97c23 */ /* 0x000fe200080108a7 */
        /* <DEDUP_REMOVED lines=8> */
[----:B------:R-:W1:Y:S08]  /*f130*/  MUFU.EX2 R185, R185 ;  /* 0x000000b900b97308 */ /* 0x000e700000000800 */
[----:B------:R-:W-:Y:S08]  /*f140*/  MUFU.EX2 R188, R188 ;  /* 0x000000bc00bc7308 */ /* 0x000ff00000000800 */
[----:B------:R-:W-:Y:S08]  /*f150*/  MUFU.EX2 R189, R189 ;  /* 0x000000bd00bd7308 */ /* 0x000ff00000000800 */
[----:B------:R-:W-:Y:S08]  /*f160*/  MUFU.EX2 R3, R3 ;  /* 0x0000000300037308 */ /* 0x000ff00000000800 */
[----:B------:R-:W2:Y:S08]  /*f170*/  MUFU.EX2 R168, R168 ;  /* 0x000000a800a87308 */ /* 0x000eb00000000800 */
[----:B------:R-:W-:Y:S08]  /*f180*/  MUFU.EX2 R173, R173 ;  /* 0x000000ad00ad7308 */ /* 0x000ff00000000800 */
[----:B------:R-:W2:Y:S01]  /*f190*/  MUFU.EX2 R177, R177 ;  /* 0x000000b100b17308 */ /* 0x000ea20000000800 */
[----:B------:R-:W-:-:S02]  /*f1a0*/  WARPGROUP.DEPBAR.LE gsb0, 0x0 ;  /* 0x00008000000079c5 */ /* 0x000fc40000010000 */
[----:B------:R-:W-:Y:S02]  /*f1b0*/  VIADD R152, R158, 0x180 ;  /* 0x000001809e987836 */ /* 0x000fe40000000000 */
[----:B------:R-:W-:-:S03]  /*f1c0*/  IMAD.MOV.U32 R153, RZ, RZ, 0x40000040 ;  /* 0x40000040ff997424 */ /* 0x000fc600078e00ff */
[----:B------:R-:W-:Y:S02]  /*f1d0*/  R2UR UR6, R152 ;  /* 0x00000000980672ca */ /* 0x000fe400000e0000 */
[----:B------:R-:W-:Y:S02]  /*f1e0*/  R2UR UR7, R153 ;  /* 0x00000000990772ca */ /* 0x000fe400000e0000 */
[----:B---3--:R-:W-:Y:S02]  /*f1f0*/  F2FP.F16.F32.PACK_AB R152, R160, R163 ;  /* 0x000000a3a098723e */ /* 0x008fe400000000ff */
[----:B----4-:R-:W-:Y:S02]  /*f200*/  F2FP.F16.F32.PACK_AB R153, R174, R171 ;  /* 0x000000abae99723e */ /* 0x010fe400000000ff */
[----:B------:R-:W-:Y:S02]  /*f210*/  F2FP.F16.F32.PACK_AB R154, R162, R161 ;  /* 0x000000a1a29a723e */ /* 0x000fe400000000ff */
[----:B0-----:R-:W-:-:S04]  /*f220*/  F2FP.F16.F32.PACK_AB R155, R176, R175 ;  /* 0x000000afb09b723e */ /* 0x001fc800000000ff */
[----:B------:R-:W-:-:S06]  /*f230*/  WARPGROUP.ARRIVE ;  /* 0x00000000000079c5 */ /* 0x000fcc0000000000 */
[----:B------:R-:W-:Y:S01]  /*f240*/  HGMMA.64x256x16.F32 R24, R152, gdesc[UR4].tnspB, R24, gsb0 ;  /* 0x43e0000498187df0 */ /* 0x000fe20008000818 */
[----:B------:R-:W-:Y:S02]  /*f250*/  LOP3.LUT P0, RZ, R16, 0x80, RZ, 0xc0, !PT ;  /* 0x0000008010ff7812 */ /* 0x000fe4000780c0ff */
[----:B------:R3:W5:Y:S04]  /*f260*/  LDL.LU R16, [R1+0x178] ;  /* 0x0001780001107983 */ /* 0x0007680000300800 */
[----:B------:R-:W4:Y:S01]  /*f270*/  LDL R216, [R1+0x20] ;  /* 0x0000200001d87983 */ /* 0x000f220000100800 */
[--C-:B------:R-:W-:Y:S01]  /*f280*/  FFMA.FTZ R192, R192, UR43, -R167.reuse ;  /* 0x0000002bc0c07c23 */ /* 0x100fe200080108a7 */
[--C-:B------:R-:W-:Y:S01]  /*f290*/  FFMA.FTZ R193, R193, UR43, -R167.reuse ;  /* 0x0000002bc1c17c23 */ /* 0x100fe200080108a7 */
[--C-:B------:R-:W-:Y:S01]  /*f2a0*/  FFMA.FTZ R196, R196, UR43, -R167.reuse ;  /* 0x0000002bc4c47c23 */ /* 0x100fe200080108a7 */
[----:B------:R-:W-:Y:S01]  /*f2b0*/  FFMA.FTZ R167, R197, UR43, -R167 ;  /* 0x0000002bc5a77c23 */ /* 0x000fe200080108a7 */
[--C-:B------:R-:W-:Y:S01]  /*f2c0*/  FFMA.FTZ R194, R194, UR43, -R6.reuse ;  /* 0x0000002bc2c27c23 */ /* 0x100fe20008010806 */
[--C-:B------:R-:W-:Y:S01]  /*f2d0*/  FFMA.FTZ R195, R195, UR43, -R6.reuse ;  /* 0x0000002bc3c37c23 */ /* 0x100fe20008010806 */
[--C-:B------:R-:W-:Y:S01]  /*f2e0*/  FFMA.FTZ R198, R198, UR43, -R6.reuse ;  /* 0x0000002bc6c67c23 */ /* 0x100fe20008010806 */
[----:B------:R-:W-:Y:S01]  /*f2f0*/  FFMA.FTZ R6, R199, UR43, -R6 ;  /* 0x0000002bc7067c23 */ /* 0x000fe20008010806 */
[----:B------:R-:W-:Y:S01]  /*f300*/  FADD.FTZ R206, R169, R206 ;  /* 0x000000cea9ce7221 */ /* 0x000fe20000010000 */
[----:B------:R-:W0:Y:S08]  /*f310*/  MUFU.EX2 R192, R192 ;  /* 0x000000c000c07308 */ /* 0x000e300000000800 */
[----:B------:R-:W-:Y:S08]  /*f320*/  MUFU.EX2 R193, R193 ;  /* 0x000000c100c17308 */ /* 0x000ff00000000800 */
[----:B------:R-:W-:Y:S08]  /*f330*/  MUFU.EX2 R196, R196 ;  /* 0x000000c400c47308 */ /* 0x000ff00000000800 */
[----:B------:R-:W-:Y:S08]  /*f340*/  MUFU.EX2 R167, R167 ;  /* 0x000000a700a77308 */ /* 0x000ff00000000800 */
[----:B------:R-:W3:Y:S08]  /*f350*/  MUFU.EX2 R194, R194 ;  /* 0x000000c200c27308 */ /* 0x000ef00000000800 */
[----:B------:R-:W3:Y:S08]  /*f360*/  MUFU.EX2 R195, R195 ;  /* 0x000000c300c37308 */ /* 0x000ef00000000800 */
[----:B------:R-:W3:Y:S08]  /*f370*/  MUFU.EX2 R198, R198 ;  /* 0x000000c600c67308 */ /* 0x000ef00000000800 */
[----:B------:R3:W3:Y:S01]  /*f380*/  MUFU.EX2 R169, R6 ;  /* 0x0000000600a97308 */ /* 0x0006e20000000800 */
[----:B------:R-:W-:Y:S01]  /*f390*/  FADD.FTZ R164, R164, R159 ;  /* 0x0000009fa4a47221 */ /* 0x000fe20000010000 */
[----:B------:R-:W-:Y:S01]  /*f3a0*/  IMAD.MOV.U32 R159, RZ, RZ, 0x40000040 ;  /* 0x40000040ff9f7424 */ /* 0x000fe200078e00ff */
[----:B------:R-:W-:-:S02]  /*f3b0*/  WARPGROUP.DEPBAR.LE gsb0, 0x0 ;  /* 0x00008000000079c5 */ /* 0x000fc40000010000 */
[----:B------:R-:W-:Y:S02]  /*f3c0*/  VIADD R152, R158, 0x200 ;  /* 0x000002009e987836 */ /* 0x000fe40000000000 */
[----:B------:R-:W-:-:S03]  /*f3d0*/  IMAD.MOV.U32 R153, RZ, RZ, 0x40000040 ;  /* 0x40000040ff997424 */ /* 0x000fc600078e00ff */
[----:B------:R-:W-:Y:S02]  /*f3e0*/  R2UR UR6, R152 ;  /* 0x00000000980672ca */ /* 0x000fe400000e0000 */
[----:B------:R-:W-:Y:S02]  /*f3f0*/  R2UR UR7, R153 ;  /* 0x00000000990772ca */ /* 0x000fe400000e0000 */
[----:B-1----:R-:W-:Y:S02]  /*f400*/  F2FP.F16.F32.PACK_AB R152, R185, R184 ;  /* 0x000000b8b998723e */ /* 0x002fe400000000ff */
[----:B--2---:R-:W-:Y:S02]  /*f410*/  F2FP.F16.F32.PACK_AB R153, R168, R3 ;  /* 0x00000003a899723e */ /* 0x004fe400000000ff */
[----:B------:R-:W-:Y:S02]  /*f420*/  F2FP.F16.F32.PACK_AB R154, R189, R188 ;  /* 0x000000bcbd9a723e */ /* 0x000fe400000000ff */
[----:B------:R-:W-:-:S04]  /*f430*/  F2FP.F16.F32.PACK_AB R155, R177, R173 ;  /* 0x000000adb19b723e */ /* 0x000fc800000000ff */
[----:B------:R-:W-:-:S06]  /*f440*/  WARPGROUP.ARRIVE ;  /* 0x00000000000079c5 */ /* 0x000fcc0000000000 */
[----:B------:R-:W-:Y:S01]  /*f450*/  HGMMA.64x256x16.F32 R24, R152, gdesc[UR4].tnspB, R24, gsb0 ;  /* 0x43e0000498187df0 */ /* 0x000fe20008000818 */
[----:B------:R-:W-:Y:S01]  /*f460*/  VIADD R158, R158, 0x280 ;  /* 0x000002809e9e7836 */ /* 0x000fe20000000000 */
[----:B------:R-:W-:-:S04]  /*f470*/  R2UR UR7, R159 ;  /* 0x000000009f0772ca */ /* 0x000fc800000e0000 */
[----:B------:R-:W-:Y:S01]  /*f480*/  R2UR UR6, R158 ;  /* 0x000000009e0672ca */ /* 0x000fe200000e0000 */
        /* <DEDUP_REMOVED lines=20> */
[----:B----4-:R-:W-:Y:S02]  /*f5d0*/  ISETP.GT.AND P2, PT, R204, R216, PT ;  /* 0x000000d8cc00720c */ /* 0x010fe40003f44270 */
[----:B------:R-:W-:Y:S01]  /*f5e0*/  FADD.FTZ R166, R177, R166 ;  /* 0x000000a6b1a67221 */ /* 0x000fe20000010000 */
[----:B------:R-:W-:Y:S02]  /*f5f0*/  @!P1 VIADD R205, R205, 0x32460 ;  /* 0x00032460cdcd9836 */ /* 0x000fe40000000000 */
[----:B0-----:R-:W-:Y:S01]  /*f600*/  FADD.FTZ R163, R192, R163 ;  /* 0x000000a3c0a37221 */ /* 0x001fe20000010000 */
[----:B---3--:R-:W-:-:S03]  /*f610*/  FADD.FTZ R166, R194, R166 ;  /* 0x000000a6c2a67221 */ /* 0x008fc60000010000 */
[----:B------:R-:W-:Y:S01]  /*f620*/  FADD.FTZ R163, R193, R163 ;  /* 0x000000a3c1a37221 */ /* 0x000fe20000010000 */
[----:B------:R-:W-:Y:S01]  /*f630*/  @!P1 PRMT R205, RZ, 0x654, R205 ;  /* 0x00000654ffcd9816 */ /* 0x000fe200000000cd */
[----:B------:R-:W-:Y:S02]  /*f640*/  FADD.FTZ R166, R195, R166 ;  /* 0x000000a6c3a67221 */ /* 0x000fe40000010000 */
[----:B------:R-:W-:Y:S02]  /*f650*/  FADD.FTZ R163, R196, R163 ;  /* 0x000000a3c4a37221 */ /* 0x000fe40000010000 */
[----:B------:R-:W-:Y:S01]  /*f660*/  FADD.FTZ R166, R198, R166 ;  /* 0x000000a6c6a67221 */ /* 0x000fe20000010000 */
[----:B------:R-:W-:Y:S02]  /*f670*/  VIADD R204, R204, 0xffffffff ;  /* 0xffffffffcccc7836 */ /* 0x000fe40000000000 */
[----:B------:R-:W-:Y:S01]  /*f680*/  FADD.FTZ R6, R167, R163 ;  /* 0x000000a3a7067221 */ /* 0x000fe20000010000 */
[----:B------:R-:W-:-:S02]  /*f690*/  IMAD.MOV.U32 R206, RZ, RZ, R7 ;  /* 0x000000ffffce7224 */ /* 0x000fc400078e0007 */
[----:B------:R-:W-:Y:S01]  /*f6a0*/  FADD.FTZ R3, R169, R166 ;  /* 0x000000a6a9037221 */ /* 0x000fe20000010000 */
[----:B------:R-:W-:Y:S01]  /*f6b0*/  IMAD.MOV.U32 R207, RZ, RZ, R0 ;  /* 0x000000ffffcf7224 */ /* 0x000fe200078e0000 */
[----:B------:R-:W-:Y:S02]  /*f6c0*/  WARPGROUP.DEPBAR.LE gsb0, 0x0 ;  /* 0x00008000000079c5 */ /* 0x000fe40000010000 */
[----:B------:R-:W-:Y:S02]  /*f6d0*/  F2FP.F16.F32.PACK_AB R152, R193, R192 ;  /* 0x000000c0c198723e */ /* 0x000fe400000000ff */
[----:B------:R-:W-:Y:S02]  /*f6e0*/  F2FP.F16.F32.PACK_AB R153, R195, R194 ;  /* 0x000000c2c399723e */ /* 0x000fe400000000ff */
[----:B------:R-:W-:Y:S02]  /*f6f0*/  F2FP.F16.F32.PACK_AB R154, R167, R196 ;  /* 0x000000c4a79a723e */ /* 0x000fe400000000ff */
[----:B------:R-:W-:-:S04]  /*f700*/  F2FP.F16.F32.PACK_AB R155, R169, R198 ;  /* 0x000000c6a99b723e */ /* 0x000fc800000000ff */
[----:B------:R-:W-:-:S06]  /*f710*/  WARPGROUP.ARRIVE ;  /* 0x00000000000079c5 */ /* 0x000fcc0000000000 */
[----:B------:R-:W-:Y:S03]  /*f720*/  HGMMA.64x256x16.F32 R24, R152, gdesc[UR4].tnspB, R24, gsb0 ;  /* 0x43e0000498187df0 */ /* 0x000fe60008000818 */
[----:B------:R-:W-:Y:S02]  /*f730*/  WARPGROUP.DEPBAR.LE gsb0, 0x0 ;  /* 0x00008000000079c5 */ /* 0x000fe40000010000 */
[----:B------:R1:W-:Y:S01]  /*f740*/  @!P1 SYNCS.ARRIVE.TRANS64.RED.A1T0 RZ, [R205+URZ], RZ ;  /* 0x000000ffcdff99a7 */ /* 0x0003e2000810043f */
[----:B------:R-:W-:Y:S05]  /*f750*/  @P2 BRA `(.L_x_14606) ;  /* 0xffffffd0000c2947 */ /* 0x000fea000383ffff */
[----:B------:R-:W-:-:S07]  /*f760*/  IMAD.MOV.U32 R215, RZ, RZ, R204 ;  /* 0x000000ffffd77224 */ /* 0x000fce00078e00cc */
.L_x_14596:
[----:B------:R-:W2:Y:S02]  /*f770*/  LDL R152, [R1+0x30] ;  /* 0x0000300001987983 */ /* 0x000ea40000100800 */
[----:B--2---:R-:W-:-:S13]  /*f780*/  ISETP.GE.AND P2, PT, R215, R152, PT ;  /* 0x00000098d700720c */ /* 0x004fda0003f46270 */
[----:B------:R-:W-:Y:S05]  /*f790*/  @!P2 BRA `(.L_x_14607) ;  /* 0x0000002400f0a947 */ /* 0x000fea0003800000 */
[----:B-1----:R-:W-:Y:S02]  /*f7a0*/  IMAD.MOV.U32 R205, RZ, RZ, R7 ;  /* 0x000000ffffcd7224 */ /* 0x002fe400078e0007 */
[----:B------:R-:W-:-:S07]  /*f7b0*/  IMAD.MOV.U32 R204, RZ, RZ, R0 ;  /* 0x000000ffffcc7224 */ /* 0x000fce00078e0000 */
.L_x_14617:
[----:B------:R-:W-:Y:S01]  /*f7c0*/  VIADD R2, R2, 0x1 ;  /* 0x0000000102027836 */ /* 0x000fe20000000000 */
[----:B------:R-:W-:Y:S05]  /*f7d0*/  YIELD ;  /* 0x0000000000007946 */ /* 0x000fea0003800000 */
[----:B------:R-:W-:-:S04]  /*f7e0*/  ISETP.NE.AND P2, PT, R2, 0x2, PT ;  /* 0x000000020200780c */ /* 0x000fc80003f45270 */
[----:B------:R-:W-:Y:S02]  /*f7f0*/  SEL R0, RZ, 0x1, P2 ;  /* 0x00000001ff007807 */ /* 0x000fe40001000000 */
[----:B------:R-:W-:Y:S02]  /*f800*/  SEL R2, R2, RZ, P2 ;  /* 0x000000ff02027207 */ /* 0x000fe40001000000 */
[----:B------:R-:W-:Y:S01]  /*f810*/  LOP3.LUT R23, R23, R0, RZ, 0x3c, !PT ;  /* 0x0000000017177212 */ /* 0x000fe200078e3cff */
[----:B--2---:R-:W-:Y:S06]  /*f820*/  @!P0 BRA `(.L_x_14608) ;  /* 0x0000000000048947 */ /* 0x004fec0003800000 */
[----:B------:R-:W-:Y:S01]  /*f830*/  BPT.TRAP 0x1 ;  /* 0x000000040000795c */ /* 0x000fe20000300000 */
.L_x_14608:
[----:B------:R-:W-:Y:S01]  /*f840*/  IMAD R216, R2, 0x8, R19 ;  /* 0x0000000802d87824 */ /* 0x000fe200078e0213 */
[----:B------:R-:W-:-:S04]  /*f850*/  SHF.L.U32 R0, R23, 0x1f, RZ ;  /* 0x0000001f17007819 */ /* 0x000fc800000006ff */
[----:B------:R1:W2:Y:S01]  /*f860*/  SYNCS.PHASECHK.TRANS64.TRYWAIT P2, [R216+URZ+0x32430], R0 ;  /* 0x03243000d80075a7 */ /* 0x0002a2000804017f */
[----:B------:R-:W-:Y:S05]  /*f870*/  @!P0 BRA `(.L_x_14609) ;  /* 0x0000000000048947 */ /* 0x000fea0003800000 */
[----:B------:R-:W-:Y:S01]  /*f880*/  BPT.TRAP 0x1 ;  /* 0x000000040000795c */ /* 0x000fe20000300000 */
.L_x_14609:
[----:B------:R-:W3:Y:S01]  /*f890*/  LDL R7, [R1+0x14] ;  /* 0x0000140001077983 */ /* 0x000ee20000100800 */
[----:B------:R-:W-:Y:S02]  /*f8a0*/  IMAD.MOV.U32 R157, RZ, RZ, 0x40000040 ;  /* 0x40000040ff9d7424 */ /* 0x000fe400078e00ff */
[----:B---3--:R-:W-:Y:S01]  /*f8b0*/  IMAD R156, R2, 0x300, R7 ;  /* 0x00000300029c7824 */ /* 0x008fe200078e0207 */
[----:B--2---:R-:W-:Y:S06]  /*f8c0*/  @P2 BRA `(.L_x_14610) ;  /* 0x0000000000082947 */ /* 0x004fec0003800000 */
[----:B------:R-:W2:Y:S02]  /*f8d0*/  SYNCS.PHASECHK.TRANS64.TRYWAIT P2, [R216+URZ+0x32430], R0 ;  /* 0x03243000d80075a7 */ /* 0x000ea4000804017f */
[----:B--2---:R-:W-:Y:S05]  /*f8e0*/  @!P2 BRA `(.L_x_14611) ;  /* 0x000001300024a947 */ /* 0x004fea0003800000 */
.L_x_14610:
        /* <DEDUP_REMOVED lines=39> */
.L_x_14612:
[----:B------:R0:W3:Y:S01]  /*fb60*/  SYNCS.PHASECHK.TRANS64.TRYWAIT P2, [R216+URZ+0x32450], R0 ;  /* 0x03245000d80075a7 */ /* 0x0000e2000804017f */
[----:B------:R-:W-:Y:S05]  /*fb70*/  @!P0 BRA `(.L_x_14613) ;  /* 0x0000000000048947 */ /* 0x000fea0003800000 */
[----:B------:R-:W-:Y:S01]  /*fb80*/  BPT.TRAP 0x1 ;  /* 0x000000040000795c */ /* 0x000fe20000300000 */
.L_x_14613:
[----:B------:R-:W-:Y:S04]  /*fb90*/  BSSY B0, `(.L_x_14614) ;  /* 0x0000004000007945 */ /* 0x000fe80003800000 */
[----:B---3--:R-:W-:Y:S05]  /*fba0*/  @P2 BRA `(.L_x_14615) ;  /* 0x0000000000082947 */ /* 0x008fea0003800000 */
[----:B------:R-:W3:Y:S02]  /*fbb0*/  SYNCS.PHASECHK.TRANS64.TRYWAIT P2, [R216+URZ+0x32450], R0 ;  /* 0x03245000d80075a7 */ /* 0x000ee4000804017f */
[----:B---3--:R-:W-:Y:S05]  /*fbc0*/  @!P2 BRA `(.L_x_14616) ;  /* 0x0000012c0080a947 */ /* 0x008fea0003800000 */
.L_x_14615:
[----:B------:R-:W-:Y:S05]  /*fbd0*/  BSYNC B0 ;  /* 0x0000000000007941 */ /* 0x000fea0003800000 */
.L_x_14614:
[----:B------:R-:W-:Y:S05]  /*fbe0*/  WARPSYNC.ALL ;  /* 0x0000000000007948 */ /* 0x000fea0003800000 */
[----:B------:R-:W-:Y:S01]  /*fbf0*/  IMAD.MOV.U32 R206, RZ, RZ, 0xc00 ;  /* 0x00000c00ffce7424 */ /* 0x000fe200078e00ff */
[----:B------:R-:W-:Y:S01]  /*fc00*/  R2UR UR4, R4 ;  /* 0x00000000040472ca */ /* 0x000fe200000e0000 */
[----:B------:R-:W-:Y:S01]  /*fc10*/  IMAD.MOV.U32 R207, RZ, RZ, 0x40000040 ;  /* 0x40000040ffcf7424 */ /* 0x000fe200078e00ff */
[----:B------:R-:W-:Y:S01]  /*fc20*/  R2UR UR5, R5 ;  /* 0x00000000050572ca */ /* 0x000fe200000e0000 */
[----:B------:R-:W-:Y:S01]  /*fc30*/  IMAD R206, R2, R206, UR39 ;  /* 0x0000002702ce7e24 */ /* 0x000fe2000f8e02ce */
[----:B------:R-:W-:Y:S01]  /*fc40*/  WARPGROUP.ARRIVE ;  /* 0x00000000000079c5 */ /* 0x000fe20000000000 */
[----:B------:R-:W-:Y:S01]  /*fc50*/  IMAD.MOV.U32 R221, RZ, RZ, 0x40000040 ;  /* 0x40000040ffdd7424 */ /* 0x000fe200078e00ff */
[----:B------:R-:W-:Y:S01]  /*fc60*/  R2UR UR7, R207 ;  /* 0x00000000cf0772ca */ /* 0x000fe200000e0000 */
[C---:B------:R-:W-:Y:S01]  /*fc70*/  VIADD R220, R206.reuse, 0x2 ;  /* 0x00000002cedc7836 */ /* 0x040fe20000000000 */
[----:B------:R-:W-:Y:S01]  /*fc80*/  R2UR UR6, R206 ;  /* 0x00000000ce0672ca */ /* 0x000fe200000e0000 */
[----:B------:R-:W-:Y:S01]  /*fc90*/  IMAD.MOV.U32 R207, RZ, RZ, 0x40000040 ;  /* 0x40000040ffcf7424 */ /* 0x000fe200078e00ff */
[----:B------:R-:W-:-:S11]  /*fca0*/  UMOV UR43, UR48 ;  /* 0x00000030002b7c82 */ /* 0x000fd60008000000 */
        /* <DEDUP_REMOVED lines=118> */
[----:B------:R-:W-:Y:S01]  /*10410*/  HGMMA.64x96x16.F32 R152, gdesc[UR4], R152, gsb0 ;  /* 0x01600000049879f0 */ /* 0x000fe20008000898 */
[----:B------:R-:W-:Y:S02]  /*10420*/  R2UR UR6, R220 ;  /* 0x00000000dc0672ca */ /* 0x000fe400000e0000 */
[----:B------:R-:W-:Y:S01]  /*10430*/  R2UR UR7, R221 ;  /* 0x00000000dd0772ca */ /* 0x000fe200000e0000 */
[----:B------:R-:W4:Y:S01]  /*10440*/  LDL R220, [R1+0x30] ;  /* 0x0000300001dc7983 */ /* 0x000f220000100800 */
[----:B------:R-:W-:Y:S02]  /*10450*/  R2UR UR4, R10 ;  /* 0x000000000a0472ca */ /* 0x000fe400000e0000 */
[----:B------:R-:W-:Y:S01]  /*10460*/  R2UR UR5, R11 ;  /* 0x000000000b0572ca */ /* 0x000fe200000e0000 */
[----:B------:R-:W0:Y:S02]  /*10470*/  S2R R221, SR_TID.X ;  /* 0x0000000000dd7919 */ /* 0x000e240000002100 */
[----:B0-----:R-:W-:Y:S01]  /*10480*/  SHF.R.U32.HI R221, RZ, 0x7, R221 ;  /* 0x00000007ffdd7819 */ /* 0x001fe200000116dd */
        /* <DEDUP_REMOVED lines=11> */
[----:B-123--:R-:W-:-:S04]  /*10540*/  FMNMX.FTZ R0, R152, R204, !PT ;  /* 0x000000cc98007209 */ /* 0x00efc80007810000 */
        /* <DEDUP_REMOVED lines=55> */
[----:B------:R-:W-:Y:S01]  /*108c0*/  MUFU.EX2 R204, R204 ;  /* 0x000000cc00cc7308 */ /* 0x000fe20000000800 */
[----:B------:R-:W-:Y:S01]  /*108d0*/  IMAD.MOV.U32 R181, RZ, RZ, 0x40000040 ;  /* 0x40000040ffb57424 */ /* 0x000fe200078e00ff */
[----:B------:R-:W-:-:S04]  /*108e0*/  FMNMX.FTZ R7, R155, R7, !PT ;  /* 0x000000079b077209 */ /* 0x000fc80007810000 */
[----:B------:R-:W-:Y:S02]  /*108f0*/  FMNMX.FTZ R7, R158, R7, !PT ;  /* 0x000000079e077209 */ /* 0x000fe40007810000 */
[----:B------:R-:W0:Y:S01]  /*10900*/  MUFU.EX2 R172, R172 ;  /* 0x000000ac00ac7308 */ /* 0x000e220000000800 */
[----:B------:R-:W-:Y:S02]  /*10910*/  R2UR UR7, R181 ;  /* 0x00000000b50772ca */ /* 0x000fe400000e0000 */
[----:B------:R-:W-:-:S04]  /*10920*/  FMNMX.FTZ R7, R159, R7, !PT ;  /* 0x000000079f077209 */ /* 0x000fc80007810000 */
[----:B------:R-:W-:Y:S01]  /*10930*/  FMNMX.FTZ R7, R162, R7, !PT ;  /* 0x00000007a2077209 */ /* 0x000fe20007810000 */
[----:B------:R-:W1:Y:S03]  /*10940*/  MUFU.EX2 R206, R206 ;  /* 0x000000ce00ce7308 */ /* 0x000e660000000800 */
[----:B------:R-:W-:-:S04]  /*10950*/  FMNMX.FTZ R7, R163, R7, !PT ;  /* 0x00000007a3077209 */ /* 0x000fc80007810000 */
[----:B------:R-:W-:Y:S01]  /*10960*/  FMNMX.FTZ R7, R166, R7, !PT ;  /* 0x00000007a6077209 */ /* 0x000fe20007810000 */
[----:B------:R-:W2:Y:S01]  /*10970*/  MUFU.EX2 R153, R153 ;  /* 0x0000009900997308 */ /* 0x000ea20000000800 */
[----:B0-----:R-:W-:Y:S01]  /*10980*/  FFMA.FTZ R6, R172, R6, R204 ;  /* 0x00000006ac067223 */ /* 0x001fe200000100cc */
[-C--:B------:R-:W-:Y:S01]  /*10990*/  FMUL.FTZ R24, R24, R172.reuse ;  /* 0x000000ac18187220 */ /* 0x080fe20000410000 */
[----:B------:R-:W-:Y:S01]  /*109a0*/  FMNMX.FTZ R7, R167, R7, !PT ;  /* 0x00000007a7077209 */ /* 0x000fe20007810000 */
[-C--:B------:R-:W-:Y:S01]  /*109b0*/  FMUL.FTZ R25, R25, R172.reuse ;  /* 0x000000ac19197220 */ /* 0x080fe20000410000 */
[-C--:B------:R-:W-:Y:S01]  /*109c0*/  FMUL.FTZ R28, R28, R172.reuse ;  /* 0x000000ac1c1c7220 */ /* 0x080fe20000410000 */
[-C--:B------:R-:W-:Y:S01]  /*109d0*/  FMUL.FTZ R29, R29, R172.reuse ;  /* 0x000000ac1d1d7220 */ /* 0x080fe20000410000 */
[----:B------:R-:W-:Y:S01]  /*109e0*/  FMNMX.FTZ R7, R170, R7, !PT ;  /* 0x00000007aa077209 */ /* 0x000fe20007810000 */
[----:B------:R-:W-:Y:S01]  /*109f0*/  FMUL.FTZ R32, R32, R172 ;  /* 0x000000ac20207220 */ /* 0x000fe20000410000 */
[C---:B-1----:R-:W-:Y:S01]  /*10a00*/  FADD.FTZ R6, R206.reuse, R6 ;  /* 0x00000006ce067221 */ /* 0x042fe20000010000 */
[----:B------:R-:W-:Y:S01]  /*10a10*/  F2FP.F16.F32.PACK_AB R204, R206, R204 ;  /* 0x000000cccecc723e */ /* 0x000fe200000000ff */
[-C--:B------:R-:W-:Y:S01]  /*10a20*/  FMUL.FTZ R33, R33, R172.reuse ;  /* 0x000000ac21217220 */ /* 0x080fe20000410000 */
[----:B------:R-:W-:Y:S01]  /*10a30*/  FMNMX.FTZ R7, R171, R7, !PT ;  /* 0x00000007ab077209 */ /* 0x000fe20007810000 */
[----:B------:R0:W1:Y:S01]  /*10a40*/  MUFU.EX2 R206, R157 ;  /* 0x0000009d00ce7308 */ /* 0x0000620000000800 */
        /* <DEDUP_REMOVED lines=74> */
[----:B---3--:R-:W-:-:S05]  /*10ef0*/  FMNMX.FTZ R7, R7, R180, !PT ;  /* 0x000000b407077209 */ /* 0x008fca0007810000 */
[----:B------:R-:W3:Y:S02]  /*10f00*/  SHFL.BFLY PT, R180, R7, 0x1, 0x1f ;  /* 0x0c201f0007b47f89 */ /* 0x000ee400000e0000 */
[----:B---3--:R-:W-:Y:S01]  /*10f10*/  FMNMX.FTZ R7, R7, R180, !PT ;  /* 0x000000b407077209 */ /* 0x008fe20007810000 */
[----:B--2---:R-:W-:-:S04]  /*10f20*/  FADD.FTZ R180, R153, R6 ;  /* 0x0000000699b47221 */ /* 0x004fc80000010000 */
[----:B0-----:R-:W-:-:S04]  /*10f30*/  FADD.FTZ R157, -R7, R205 ;  /* 0x000000cd079d7221 */ /* 0x001fc80000010100 */
[----:B------:R-:W-:Y:S01]  /*10f40*/  FMUL.FTZ R6, R157, UR43 ;  /* 0x0000002b9d067c20 */ /* 0x000fe20008410000 */
[C---:B-1----:R-:W-:Y:S01]  /*10f50*/  FADD.FTZ R157, R206.reuse, R180 ;  /* 0x000000b4ce9d7221 */ /* 0x042fe20000010000 */
[----:B------:R-:W-:Y:S01]  /*10f60*/  F2FP.F16.F32.PACK_AB R206, R206, R153 ;  /* 0x00000099cece723e */ /* 0x000fe200000000ff */
[----:B------:R-:W-:Y:S01]  /*10f70*/  IMAD.MOV.U32 R180, RZ, RZ, 0xc00 ;  /* 0x00000c00ffb47424 */ /* 0x000fe200078e00ff */
[----:B------:R0:W1:Y:S03]  /*10f80*/  MUFU.EX2 R153, R6 ;  /* 0x0000000600997308 */ /* 0x0000660000000800 */
[----:B------:R-:W-:-:S05]  /*10f90*/  IMAD R180, R2, R180, UR42 ;  /* 0x0000002a02b47e24 */ /* 0x000fca000f8e02b4 */
[----:B------:R-:W-:Y:S01]  /*10fa0*/  R2UR UR6, R180 ;  /* 0x00000000b40672ca */ /* 0x000fe200000e0000 */
[----:B0-----:R-:W-:-:S04]  /*10fb0*/  FMUL.FTZ R6, R7, UR43 ;  /* 0x0000002b07067c20 */ /* 0x001fc80008410000 */
[--C-:B------:R-:W-:Y:S01]  /*10fc0*/  FFMA.FTZ R205, R154, UR43, -R6.reuse ;  /* 0x0000002b9acd7c23 */ /* 0x100fe20008010806 */
[--C-:B------:R-:W-:Y:S01]  /*10fd0*/  FFMA.FTZ R154, R155, UR43, -R6.reuse ;  /* 0x0000002b9b9a7c23 */ /* 0x100fe20008010806 */
[--C-:B------:R-:W-:Y:S01]  /*10fe0*/  FFMA.FTZ R158, R158, UR43, -R6.reuse ;  /* 0x0000002b9e9e7c23 */ /* 0x100fe20008010806 */
[----:B------:R-:W-:Y:S01]  /*10ff0*/  FFMA.FTZ R159, R159, UR43, -R6 ;  /* 0x0000002b9f9f7c23 */ /* 0x000fe20008010806 */
[-C--:B-1----:R-:W-:Y:S01]  /*11000*/  FMUL.FTZ R26, R26, R153.reuse ;  /* 0x000000991a1a7220 */ /* 0x082fe20000410000 */
        /* <DEDUP_REMOVED lines=18> */
[----:B0-----:R-:W-:Y:S01]  /*11130*/  FFMA.FTZ R3, R153, R3, R205 ;  /* 0x0000000399037223 */ /* 0x001fe200000100cd */
[-C--:B------:R-:W-:Y:S01]  /*11140*/  FMUL.FTZ R59, R59, R153.reuse ;  /* 0x000000993b3b7220 */ /* 0x080fe20000410000 */
[-C--:B------:R-:W-:Y:S01]  /*11150*/  FMUL.FTZ R62, R62, R153.reuse ;  /* 0x000000993e3e7220 */ /* 0x080fe20000410000 */
[-C--:B------:R-:W-:Y:S01]  /*11160*/  FMUL.FTZ R63, R63, R153.reuse ;  /* 0x000000993f3f7220 */ /* 0x080fe20000410000 */
[-C--:B------:R-:W-:Y:S01]  /*11170*/  FMUL.FTZ R66, R66, R153.reuse ;  /* 0x0000009942427220 */ /* 0x080fe20000410000 */
[-C--:B------:R-:W-:Y:S01]  /*11180*/  FMUL.FTZ R67, R67, R153.reuse ;  /* 0x0000009943437220 */ /* 0x080fe20000410000 */
[-C--:B------:R-:W-:Y:S01]  /*11190*/  FMUL.FTZ R70, R70, R153.reuse ;  /* 0x0000009946467220 */ /* 0x080fe20000410000 */
[----:B------:R-:W-:Y:S01]  /*111a0*/  FMUL.FTZ R71, R71, R153 ;  /* 0x0000009947477220 */ /* 0x000fe20000410000 */
[C---:B-1----:R-:W-:Y:S01]  /*111b0*/  FADD.FTZ R3, R154.reuse, R3 ;  /* 0x000000039a037221 */ /* 0x042fe20000010000 */
[----:B------:R-:W-:Y:S01]  /*111c0*/  F2FP.F16.F32.PACK_AB R205, R154, R205 ;  /* 0x000000cd9acd723e */ /* 0x000fe200000000ff */
[----:B------:R-:W-:-:S02]  /*111d0*/  @!P1 VIADD R154, R216, 0x32440 ;  /* 0x00032440d89a9836 */ /* 0x000fc40000000000 */
        /* <DEDUP_REMOVED lines=40> */
[----:B------:R-:W-:Y:S01]  /*11460*/  @!P1 PRMT R154, RZ, 0x654, R154 ;  /* 0x00000654ff9a9816 */ /* 0x000fe2000000009a */
[----:B------:R-:W-:Y:S01]  /*11470*/  VIADD R153, R221, 0x8 ;  /* 0x00000008dd997836 */ /* 0x000fe20000000000 */
[----:B------:R2:W-:Y:S06]  /*11480*/  BAR.ARV R172, 0x100 ;  /* 0x000400ac0000751d */ /* 0x0005ec0000002000 */
[----:B------:R0:W-:Y:S01]  /*11490*/  @!P1 SYNCS.ARRIVE.TRANS64.RED.A1T0 RZ, [R154+URZ], RZ ;  /* 0x000000ff9aff99a7 */ /* 0x0001e2000810043f */
[----:B------:R-:W-:Y:S01]  /*114a0*/  MUFU.EX2 R158, R158 ;  /* 0x0000009e009e7308 */ /* 0x000fe20000000800 */
[----:B------:R1:W-:Y:S07]  /*114b0*/  BAR.SYNC.DEFER_BLOCKING R153, 0x100 ;  /* 0x000400990000751d */ /* 0x0003ee0000010000 */
[----:B------:R-:W3:Y:S02]  /*114c0*/  MUFU.EX2 R159, R159 ;  /* 0x0000009f009f7308 */ /* 0x000ee40000000800 */
[----:B---3--:R-:W-:-:S04]  /*114d0*/  F2FP.F16.F32.PACK_AB R207, R159, R158 ;  /* 0x0000009e9fcf723e */ /* 0x008fc800000000ff */
[----:B------:R-:W-:-:S06]  /*114e0*/  WARPGROUP.ARRIVE ;  /* 0x00000000000079c5 */ /* 0x000fcc0000000000 */
[----:B------:R-:W-:Y:S01]  /*114f0*/  HGMMA.64x256x16.F32 R24, R204, gdesc[UR4].tnspB, R24, gsb0 ;  /* 0x43e00004cc187df0 */ /* 0x000fe20008000818 */
[----:B0-----:R0:W3:Y:S01]  /*11500*/  MUFU.EX2 R154, R160 ;  /* 0x000000a0009a7308 */ /* 0x0010e20000000800 */
[--C-:B------:R-:W-:Y:S01]  /*11510*/  FFMA.FTZ R155, R162, UR43, -R6.reuse ;  /* 0x0000002ba29b7c23 */ /* 0x100fe20008010806 */
[----:B0-----:R-:W-:-:S06]  /*11520*/  FFMA.FTZ R160, R166, UR43, -R6 ;  /* 0x0000002ba6a07c23 */ /* 0x001fcc0008010806 */
[----:B------:R-:W0:Y:S08]  /*11530*/  MUFU.EX2 R155, R155 ;  /* 0x0000009b009b7308 */ /* 0x000e300000000800 */
[----:B------:R4:W-:Y:S08]  /*11540*/  MUFU.EX2 R181, R152 ;  /* 0x0000009800b57308 */ /* 0x0009f00000000800 */
[----:B------:R-:W-:Y:S01]  /*11550*/  MUFU.EX2 R160, R160 ;  /* 0x000000a000a07308 */ /* 0x000fe20000000800 */
[----:B------:R-:W-:Y:S01]  /*11560*/  FADD.FTZ R158, R158, R3 ;  /* 0x000000039e9e7221 */ /* 0x000fe20000010000 */
[----:B----4-:R-:W-:-:S02]  /*11570*/  VIADD R152, R180, 0x80 ;  /* 0x00000080b4987836 */ /* 0x010fc40000000000 */
[----:B-1----:R-:W-:Y:S02]  /*11580*/  IMAD.MOV.U32 R153, RZ, RZ, 0x40000040 ;  /* 0x40000040ff997424 */ /* 0x002fe400078e00ff */
[----:B------:R-:W-:Y:S01]  /*11590*/  FADD.FTZ R158, R159, R158 ;  /* 0x0000009e9f9e7221 */ /* 0x000fe20000010000 */
[----:B------:R-:W-:Y:S02]  /*115a0*/  R2UR UR6, R152 ;  /* 0x00000000980672ca */ /* 0x000fe400000e0000 */
[----:B------:R-:W-:Y:S01]  /*115b0*/  R2UR UR7, R153 ;  /* 0x00000000990772ca */ /* 0x000fe200000e0000 */
[----:B---3--:R-:W-:Y:S01]  /*115c0*/  FADD.FTZ R157, R154, R157 ;  /* 0x0000009d9a9d7221 */ /* 0x008fe20000010000 */
[----:B0-----:R-:W-:Y:S01]  /*115d0*/  FADD.FTZ R158, R155, R158 ;  /* 0x0000009e9b9e7221 */ /* 0x001fe20000010000 */
[----:B------:R-:W-:Y:S01]  /*115e0*/  FFMA.FTZ R162, R170, UR43, -R6 ;  /* 0x0000002baaa27c23 */ /* 0x000fe20008010806 */
[----:B------:R-:W-:Y:S08]  /*115f0*/  MUFU.EX2 R168, R168 ;  /* 0x000000a800a87308 */ /* 0x000ff00000000800 */
[----:B------:R-:W-:Y:S08]  /*11600*/  MUFU.EX2 R169, R169 ;  /* 0x000000a900a97308 */ /* 0x000ff00000000800 */
[----:B------:R-:W-:Y:S08]  /*11610*/  MUFU.EX2 R3, R156 ;  /* 0x0000009c00037308 */ /* 0x000ff00000000800 */
[----:B------:R-:W-:Y:S01]  /*11620*/  MUFU.EX2 R173, R173 ;  /* 0x000000ad00ad7308 */ /* 0x000fe20000000800 */
[----:B------:R-:W-:-:S07]  /*11630*/  WARPGROUP.DEPBAR.LE gsb0, 0x0 ;  /* 0x00008000000079c5 */ /* 0x000fce0000010000 */
[----:B------:R0:W1:Y:S02]  /*11640*/  MUFU.EX2 R204, R161 ;  /* 0x000000a100cc7308 */ /* 0x0000640000000800 */
[--C-:B0-----:R-:W-:Y:S01]  /*11650*/  FFMA.FTZ R161, R163, UR43, -R6.reuse ;  /* 0x0000002ba3a17c23 */ /* 0x101fe20008010806 */
[----:B------:R-:W-:-:S05]  /*11660*/  FFMA.FTZ R163, R167, UR43, -R6 ;  /* 0x0000002ba7a37c23 */ /* 0x000fca0008010806 */
[----:B------:R-:W0:Y:S08]  /*11670*/  MUFU.EX2 R205, R165 ;  /* 0x000000a500cd7308 */ /* 0x000e300000000800 */
[----:B------:R-:W3:Y:S08]  /*11680*/  MUFU.EX2 R161, R161 ;  /* 0x000000a100a17308 */ /* 0x000ef00000000800 */
[----:B------:R-:W4:Y:S01]  /*11690*/  MUFU.EX2 R163, R163 ;  /* 0x000000a300a37308 */ /* 0x000f220000000800 */
[----:B-1----:R-:W-:-:S02]  /*116a0*/  F2FP.F16.F32.PACK_AB R152, R204, R154 ;  /* 0x0000009acc98723e */ /* 0x002fc400000000ff */
[----:B0-----:R-:W-:Y:S02]  /*116b0*/  F2FP.F16.F32.PACK_AB R154, R205, R181 ;  /* 0x000000b5cd9a723e */ /* 0x001fe400000000ff */
[----:B---3--:R-:W-:Y:S02]  /*116c0*/  F2FP.F16.F32.PACK_AB R153, R161, R155 ;  /* 0x0000009ba199723e */ /* 0x008fe400000000ff */
[----:B----4-:R-:W-:-:S04]  /*116d0*/  F2FP.F16.F32.PACK_AB R155, R163, R160 ;  /* 0x000000a0a39b723e */ /* 0x010fc800000000ff */
[----:B------:R-:W-:-:S06]  /*116e0*/  WARPGROUP.ARRIVE ;  /* 0x00000000000079c5 */ /* 0x000fcc0000000000 */
[----:B------:R-:W-:Y:S01]  /*116f0*/  HGMMA.64x256x16.F32 R24, R152, gdesc[UR4].tnspB, R24, gsb0 ;  /* 0x43e0000498187df0 */ /* 0x000fe20008000818 */
[----:B------:R-:W-:Y:S01]  /*11700*/  FFMA.FTZ R165, R171, UR43, -R6 ;  /* 0x0000002baba57c23 */ /* 0x000fe20008010806 */
[----:B------:R-:W-:Y:S08]  /*11710*/  MUFU.EX2 R162, R162 ;  /* 0x000000a200a27308 */ /* 0x000ff00000000800 */
[----:B------:R-:W0:Y:S01]  /*11720*/  MUFU.EX2 R165, R165 ;  /* 0x000000a500a57308 */ /* 0x000e220000000800 */
[----:B------:R-:W-:Y:S01]  /*11730*/  FADD.FTZ R157, R204, R157 ;  /* 0x0000009dcc9d7221 */ /* 0x000fe20000010000 */
[----:B------:R-:W-:Y:S01]  /*11740*/  FADD.FTZ R158, R161, R158 ;  /* 0x0000009ea19e7221 */ /* 0x000fe20000010000 */
[----:B------:R-:W-:-:S02]  /*11750*/  F2FP.F16.F32.PACK_AB R156, R169, R168 ;  /* 0x000000a8a99c723e */ /* 0x000fc400000000ff */
[----:B------:R-:W-:Y:S01]  /*11760*/  FADD.FTZ R181, R181, R157 ;  /* 0x0000009db5b57221 */ /* 0x000fe20000010000 */
[----:B------:R-:W-:Y:S01]  /*11770*/  FADD.FTZ R160, R160, R158 ;  /* 0x0000009ea0a07221 */ /* 0x000fe20000010000 */
[----:B------:R-:W-:Y:S02]  /*11780*/  F2FP.F16.F32.PACK_AB R158, R173, R3 ;  /* 0x00000003ad9e723e */ /* 0x000fe400000000ff */
[----:B0-----:R-:W-:Y:S01]  /*11790*/  F2FP.F16.F32.PACK_AB R157, R165, R162 ;  /* 0x000000a2a59d723e */ /* 0x001fe200000000ff */
[----:B------:R-:W-:Y:S01]  /*117a0*/  FFMA.FTZ R170, R178, UR43, -R6 ;  /* 0x0000002bb2aa7c23 */ /* 0x000fe20008010806 */
[----:B------:R-:W-:Y:S08]  /*117b0*/  MUFU.EX2 R176, R176 ;  /* 0x000000b000b07308 */ /* 0x000ff00000000800 */
[----:B------:R-:W-:Y:S08]  /*117c0*/  MUFU.EX2 R177, R177 ;  /* 0x000000b100b17308 */ /* 0x000ff00000000800 */
[----:B------:R-:W-:Y:S08]  /*117d0*/  MUFU.EX2 R217, R217 ;  /* 0x000000d900d97308 */ /* 0x000ff00000000800 */
[----:B------:R-:W-:Y:S01]  /*117e0*/  MUFU.EX2 R170, R170 ;  /* 0x000000aa00aa7308 */ /* 0x000fe20000000800 */
[----:B------:R-:W-:Y:S01]  /*117f0*/  FADD.FTZ R160, R163, R160 ;  /* 0x000000a0a3a07221 */ /* 0x000fe20000010000 */
[----:B------:R-:W-:-:S02]  /*11800*/  WARPGROUP.DEPBAR.LE gsb0, 0x0 ;  /* 0x00008000000079c5 */ /* 0x000fc40000010000 */
[--C-:B------:R-:W-:Y:S01]  /*11810*/  FFMA.FTZ R154, R174, UR43, -R6.reuse ;  /* 0x0000002bae9a7c23 */ /* 0x100fe20008010806 */
[----:B------:R-:W-:-:S05]  /*11820*/  FFMA.FTZ R155, R175, UR43, -R6 ;  /* 0x0000002baf9b7c23 */ /* 0x000fca0008010806 */
[----:B------:R-:W-:Y:S08]  /*11830*/  MUFU.EX2 R154, R154 ;  /* 0x0000009a009a7308 */ /* 0x000ff00000000800 */
[----:B------:R-:W0:Y:S01]  /*11840*/  MUFU.EX2 R155, R155 ;  /* 0x0000009b009b7308 */ /* 0x000e220000000800 */
[----:B------:R-:W-:Y:S01]  /*11850*/  VIADD R152, R180, 0x100 ;  /* 0x00000100b4987836 */ /* 0x000fe20000000000 */
[----:B------:R-:W-:-:S04]  /*11860*/  MOV R153, 0x40000040 ;  /* 0x4000004000997802 */ /* 0x000fc80000000f00 */
[----:B------:R-:W-:Y:S02]  /*11870*/  R2UR UR6, R152 ;  /* 0x00000000980672ca */ /* 0x000fe400000e0000 */
[----:B------:R-:W-:Y:S02]  /*11880*/  R2UR UR7, R153 ;  /* 0x00000000990772ca */ /* 0x000fe400000e0000 */
[----:B0-----:R-:W-:-:S04]  /*11890*/  F2FP.F16.F32.PACK_AB R159, R155, R154 ;  /* 0x0000009a9b9f723e */ /* 0x001fc800000000ff */
[----:B------:R-:W-:-:S07]  /*118a0*/  WARPGROUP.ARRIVE ;  /* 0x00000000000079c5 */ /* 0x000fce0000000000 */
[----:B------:R-:W-:Y:S01]  /*118b0*/  HGMMA.64x256x16.F32 R24, R156, gdesc[UR4].tnspB, R24, gsb0 ;  /* 0x43e000049c187df0 */ /* 0x000fe20008000818 */
[----:B------:R-:W-:Y:S02]  /*118c0*/  VIADD R152, R180, 0x180 ;  /* 0x00000180b4987836 */ /* 0x000fe40000000000 */
[----:B------:R-:W-:-:S03]  /*118d0*/  IMAD.MOV.U32 R153, RZ, RZ, 0x40000040 ;  /* 0x40000040ff997424 */ /* 0x000fc600078e00ff */
[----:B------:R-:W-:Y:S02]  /*118e0*/  R2UR UR6, R152 ;  /* 0x00000000980672ca */ /* 0x000fe400000e0000 */
[----:B------:R-:W-:Y:S01]  /*118f0*/  R2UR UR7, R153 ;  /* 0x00000000990772ca */ /* 0x000fe200000e0000 */
[----:B------:R-:W-:Y:S08]  /*11900*/  MUFU.EX2 R184, R184 ;  /* 0x000000b800b87308 */ /* 0x000ff00000000800 */
[----:B------:R-:W-:Y:S08]  /*11910*/  MUFU.EX2 R185, R185 ;  /* 0x000000b900b97308 */ /* 0x000ff00000000800 */
[----:B------:R-:W-:Y:S08]  /*11920*/  MUFU.EX2 R188, R188 ;  /* 0x000000bc00bc7308 */ /* 0x000ff00000000800 */
[----:B------:R-:W0:Y:S01]  /*11930*/  MUFU.EX2 R189, R189 ;  /* 0x000000bd00bd7308 */ /* 0x000e220000000800 */
[----:B------:R-:W-:-:S02]  /*11940*/  VIADD R152, R180, 0x200 ;  /* 0x00000200b4987836 */ /* 0x000fc40000000000 */
[----:B------:R-:W-:Y:S01]  /*11950*/  IMAD.MOV.U32 R153, RZ, RZ, 0x40000040 ;  /* 0x40000040ff997424 */ /* 0x000fe200078e00ff */
[----:B0-----:R-:W-:Y:S01]  /*11960*/  F2FP.F16.F32.PACK_AB R166, R189, R188 ;  /* 0x000000bcbda6723e */ /* 0x001fe200000000ff */
[----:B------:R-:W-:Y:S02]  /*11970*/  WARPGROUP.DEPBAR.LE gsb0, 0x0 ;  /* 0x00008000000079c5 */ /* 0x000fe40000010000 */
[--C-:B------:R-:W-:Y:S01]  /*11980*/  FFMA.FTZ R157, R179, UR43, -R6.reuse ;  /* 0x0000002bb39d7c23 */ /* 0x100fe20008010806 */
[--C-:B------:R-:W-:Y:S01]  /*11990*/  FFMA.FTZ R158, R182, UR43, -R6.reuse ;  /* 0x0000002bb69e7c23 */ /* 0x100fe20008010806 */
[----:B------:R-:W-:Y:S01]  /*119a0*/  FFMA.FTZ R159, R183, UR43, -R6 ;  /* 0x0000002bb79f7c23 */ /* 0x000fe20008010806 */
[----:B------:R0:W-:Y:S08]  /*119b0*/  MUFU.EX2 R156, R164 ;  /* 0x000000a4009c7308 */ /* 0x0001f00000000800 */
[----:B------:R-:W1:Y:S08]  /*119c0*/  MUFU.EX2 R157, R157 ;  /* 0x0000009d009d7308 */ /* 0x000e700000000800 */
[----:B------:R-:W-:Y:S08]  /*119d0*/  MUFU.EX2 R158, R158 ;  /* 0x0000009e009e7308 */ /* 0x000ff00000000800 */
[----:B------:R-:W3:Y:S01]  /*119e0*/  MUFU.EX2 R159, R159 ;  /* 0x0000009f009f7308 */ /* 0x000ee20000000800 */
[----:B0-----:R-:W-:Y:S01]  /*119f0*/  FADD.FTZ R164, R162, R160 ;  /* 0x000000a0a2a47221 */ /* 0x001fe20000010000 */
[----:B------:R-:W-:-:S02]  /*11a00*/  F2FP.F16.F32.PACK_AB R160, R177, R176 ;  /* 0x000000b0b1a0723e */ /* 0x000fc400000000ff */
[----:B-1----:R-:W-:Y:S02]  /*11a10*/  F2FP.F16.F32.PACK_AB R161, R157, R170 ;  /* 0x000000aa9da1723e */ /* 0x002fe400000000ff */
[----:B------:R-:W-:Y:S02]  /*11a20*/  F2FP.F16.F32.PACK_AB R162, R217, R156 ;  /* 0x0000009cd9a2723e */ /* 0x000fe400000000ff */
[----:B---3--:R-:W-:-:S04]  /*11a30*/  F2FP.F16.F32.PACK_AB R163, R159, R158 ;  /* 0x0000009e9fa3723e */ /* 0x008fc800000000ff */
[----:B------:R-:W-:-:S06]  /*11a40*/  WARPGROUP.ARRIVE ;  /* 0x00000000000079c5 */ /* 0x000fcc0000000000 */
[----:B------:R-:W-:Y:S01]  /*11a50*/  HGMMA.64x256x16.F32 R24, R160, gdesc[UR4].tnspB, R24, gsb0 ;  /* 0x43e00004a0187df0 */ /* 0x000fe20008000818 */
[----:B------:R-:W-:Y:S02]  /*11a60*/  R2UR UR6, R152 ;  /* 0x00000000980672ca */ /* 0x000fe400000e0000 */
[----:B------:R-:W-:Y:S01]  /*11a70*/  R2UR UR7, R153 ;  /* 0x00000000990772ca */ /* 0x000fe200000e0000 */
[----:B------:R-:W-:Y:S01]  /*11a80*/  FADD.FTZ R152, R165, R164 ;  /* 0x000000a4a5987221 */ /* 0x000fe20000010000 */
[----:B------:R-:W-:Y:S01]  /*11a90*/  F2FP.F16.F32.PACK_AB R164, R185, R184 ;  /* 0x000000b8b9a4723e */ /* 0x000fe200000000ff */
[----:B------:R-:W-:Y:S01]  /*11aa0*/  FADD.FTZ R181, R205, R181 ;  /* 0x000000b5cdb57221 */ /* 0x000fe20000010000 */
[----:B------:R-:W-:-:S03]  /*11ab0*/  FFMA.FTZ R194, R194, UR43, -R6 ;  /* 0x0000002bc2c27c23 */ /* 0x000fc60008010806 */
[----:B------:R-:W-:Y:S01]  /*11ac0*/  FADD.FTZ R168, R168, R181 ;  /* 0x000000b5a8a87221 */ /* 0x000fe20000010000 */
[--C-:B------:R-:W-:Y:S01]  /*11ad0*/  FFMA.FTZ R195, R195, UR43, -R6.reuse ;  /* 0x0000002bc3c37c23 */ /* 0x100fe20008010806 */
[----:B------:R-:W-:Y:S02]  /*11ae0*/  FFMA.FTZ R198, R198, UR43, -R6 ;  /* 0x0000002bc6c67c23 */ /* 0x000fe40008010806 */
[----:B------:R-:W-:Y:S01]  /*11af0*/  FADD.FTZ R168, R169, R168 ;  /* 0x000000a8a9a87221 */ /* 0x000fe20000010000 */
[----:B------:R-:W-:Y:S03]  /*11b00*/  MUFU.EX2 R192, R192 ;  /* 0x000000c000c07308 */ /* 0x000fe60000000800 */
[----:B------:R-:W-:-:S05]  /*11b10*/  FADD.FTZ R168, R3, R168 ;  /* 0x000000a803a87221 */ /* 0x000fca0000010000 */
[----:B------:R-:W0:Y:S08]  /*11b20*/  MUFU.EX2 R193, R193 ;  /* 0x000000c100c17308 */ /* 0x000e300000000800 */
[----:B------:R-:W-:Y:S08]  /*11b30*/  MUFU.EX2 R196, R196 ;  /* 0x000000c400c47308 */ /* 0x000ff00000000800 */
[----:B------:R-:W-:Y:S08]  /*11b40*/  MUFU.EX2 R197, R197 ;  /* 0x000000c500c57308 */ /* 0x000ff00000000800 */
[----:B------:R-:W-:Y:S08]  /*11b50*/  MUFU.EX2 R194, R194 ;  /* 0x000000c200c27308 */ /* 0x000ff00000000800 */
[----:B------:R-:W1:Y:S08]  /*11b60*/  MUFU.EX2 R195, R195 ;  /* 0x000000c300c37308 */ /* 0x000e700000000800 */
[----:B------:R-:W-:Y:S01]  /*11b70*/  MUFU.EX2 R198, R198 ;  /* 0x000000c600c67308 */ /* 0x000fe20000000800 */
[----:B------:R-:W-:Y:S01]  /*11b80*/  FADD.FTZ R152, R154, R152 ;  /* 0x000000989a987221 */ /* 0x000fe20000010000 */
[----:B------:R-:W-:-:S02]  /*11b90*/  VIADD R180, R180, 0x280 ;  /* 0x00000280b4b47836 */ /* 0x000fc40000000000 */
[----:B------:R-:W-:Y:S02]  /*11ba0*/  IMAD.MOV.U32 R181, RZ, RZ, 0x40000040 ;  /* 0x40000040ffb57424 */ /* 0x000fe400078e00ff */
[----:B------:R-:W-:-:S04]  /*11bb0*/  FADD.FTZ R168, R173, R168 ;  /* 0x000000a8ada87221 */ /* 0x000fc80000010000 */
[----:B------:R-:W-:Y:S01]  /*11bc0*/  FADD.FTZ R176, R176, R168 ;  /* 0x000000a8b0b07221 */ /* 0x000fe20000010000 */
[----:B0-----:R-:W-:Y:S02]  /*11bd0*/  F2FP.F16.F32.PACK_AB R168, R193, R192 ;  /* 0x000000c0c1a8723e */ /* 0x001fe400000000ff */
[----:B-1----:R-:W-:Y:S01]  /*11be0*/  F2FP.F16.F32.PACK_AB R169, R195, R194 ;  /* 0x000000c2c3a9723e */ /* 0x002fe200000000ff */
[----:B------:R-:W-:Y:S02]  /*11bf0*/  WARPGROUP.DEPBAR.LE gsb0, 0x0 ;  /* 0x00008000000079c5 */ /* 0x000fe40000010000 */
[--C-:B------:R-:W-:Y:S01]  /*11c00*/  FFMA.FTZ R160, R186, UR43, -R6.reuse ;  /* 0x0000002bbaa07c23 */ /* 0x100fe20008010806 */
[--C-:B------:R-:W-:Y:S01]  /*11c10*/  FFMA.FTZ R161, R187, UR43, -R6.reuse ;  /* 0x0000002bbba17c23 */ /* 0x100fe20008010806 */
[--C-:B------:R-:W-:Y:S01]  /*11c20*/  FFMA.FTZ R162, R190, UR43, -R6.reuse ;  /* 0x0000002bbea27c23 */ /* 0x100fe20008010806 */
[----:B------:R-:W-:-:S03]  /*11c30*/  FFMA.FTZ R163, R191, UR43, -R6 ;  /* 0x0000002bbfa37c23 */ /* 0x000fc60008010806 */
[----:B------:R-:W-:Y:S08]  /*11c40*/  MUFU.EX2 R160, R160 ;  /* 0x000000a000a07308 */ /* 0x000ff00000000800 */
[----:B------:R-:W0:Y:S08]  /*11c50*/  MUFU.EX2 R161, R161 ;  /* 0x000000a100a17308 */ /* 0x000e300000000800 */
[----:B------:R-:W-:Y:S08]  /*11c60*/  MUFU.EX2 R162, R162 ;  /* 0x000000a200a27308 */ /* 0x000ff00000000800 */
[----:B------:R-:W1:Y:S01]  /*11c70*/  MUFU.EX2 R163, R163 ;  /* 0x000000a300a37308 */ /* 0x000e620000000800 */
[----:B0-----:R-:W-:-:S02]  /*11c80*/  F2FP.F16.F32.PACK_AB R165, R161, R160 ;  /* 0x000000a0a1a5723e */ /* 0x001fc400000000ff */
[----:B-1----:R-:W-:-:S04]  /*11c90*/  F2FP.F16.F32.PACK_AB R167, R163, R162 ;  /* 0x000000a2a3a7723e */ /* 0x002fc800000000ff */
[----:B------:R-:W-:-:S06]  /*11ca0*/  WARPGROUP.ARRIVE ;  /* 0x00000000000079c5 */ /* 0x000fcc0000000000 */
[----:B------:R-:W-:Y:S01]  /*11cb0*/  HGMMA.64x256x16.F32 R24, R164, gdesc[UR4].tnspB, R24, gsb0 ;  /* 0x43e00004a4187df0 */ /* 0x000fe20008000818 */
[----:B------:R-:W-:-:S04]  /*11cc0*/  FFMA.FTZ R6, R199, UR43, -R6 ;  /* 0x0000002bc7067c23 */ /* 0x000fc80008010806 */
[----:B------:R0:W1:Y:S01]  /*11cd0*/  MUFU.EX2 R3, R6 ;  /* 0x0000000600037308 */ /* 0x0000620000000800 */
[----:B------:R-:W-:Y:S02]  /*11ce0*/  R2UR UR6, R180 ;  /* 0x00000000b40672ca */ /* 0x000fe400000e0000 */
[----:B------:R-:W-:Y:S01]  /*11cf0*/  R2UR UR7, R181 ;  /* 0x00000000b50772ca */ /* 0x000fe200000e0000 */
[----:B0-----:R-:W-:-:S04]  /*11d00*/  FADD.FTZ R6, R155, R152 ;  /* 0x000000989b067221 */ /* 0x001fc80000010000 */
[----:B------:R-:W-:Y:S01]  /*11d10*/  FADD.FTZ R6, R170, R6 ;  /* 0x00000006aa067221 */ /* 0x000fe20000010000 */
[----:B------:R-:W-:Y:S02]  /*11d20*/  F2FP.F16.F32.PACK_AB R170, R197, R196 ;  /* 0x000000c4c5aa723e */ /* 0x000fe400000000ff */
        /* <DEDUP_REMOVED lines=13> */
[----:B------:R-:W-:Y:S02]  /*11e00*/  ISETP.GT.AND P2, PT, R215, R220, PT ;  /* 0x000000dcd700720c */ /* 0x000fe40003f44270 */
[----:B------:R-:W-:Y:S01]  /*11e10*/  FADD.FTZ R176, R189, R176 ;  /* 0x000000b0bdb07221 */ /* 0x000fe20000010000 */
[----:B------:R-:W-:Y:S01]  /*11e20*/  FADD.FTZ R6, R163, R6 ;  /* 0x00000006a3067221 */ /* 0x000fe20000010000 */
[----:B------:R-:W-:Y:S02]  /*11e30*/  @!P1 VIADD R216, R216, 0x32460 ;  /* 0x00032460d8d89836 */ /* 0x000fe40000000000 */
[----:B------:R-:W-:Y:S01]  /*11e40*/  FADD.FTZ R176, R192, R176 ;  /* 0x000000b0c0b07221 */ /* 0x000fe20000010000 */
[----:B------:R-:W-:Y:S02]  /*11e50*/  FADD.FTZ R6, R194, R6 ;  /* 0x00000006c2067221 */ /* 0x000fe40000010000 */
[----:B------:R-:W-:Y:S01]  /*11e60*/  @!P1 PRMT R216, RZ, 0x654, R216 ;  /* 0x00000654ffd89816 */ /* 0x000fe200000000d8 */
[----:B------:R-:W-:Y:S01]  /*11e70*/  FADD.FTZ R176, R193, R176 ;  /* 0x000000b0c1b07221 */ /* 0x000fe20000010000 */
[----:B------:R-:W-:-:S03]  /*11e80*/  FADD.FTZ R6, R195, R6 ;  /* 0x00000006c3067221 */ /* 0x000fc60000010000 */
[----:B------:R-:W-:Y:S01]  /*11e90*/  FADD.FTZ R176, R196, R176 ;  /* 0x000000b0c4b07221 */ /* 0x000fe20000010000 */
[----:B------:R-:W-:Y:S01]  /*11ea0*/  FADD.FTZ R198, R198, R6 ;  /* 0x00000006c6c67221 */ /* 0x000fe20000010000 */
[----:B------:R-:W-:Y:S02]  /*11eb0*/  VIADD R215, R215, 0xffffffff ;  /* 0xffffffffd7d77836 */ /* 0x000fe40000000000 */
[----:B------:R-:W-:Y:S01]  /*11ec0*/  FADD.FTZ R6, R197, R176 ;  /* 0x000000b0c5067221 */ /* 0x000fe20000010000 */
[----:B------:R-:W-:Y:S01]  /*11ed0*/  FADD.FTZ R3, R3, R198 ;  /* 0x000000c603037221 */ /* 0x000fe20000010000 */
[----:B------:R-:W-:Y:S02]  /*11ee0*/  IMAD.MOV.U32 R205, RZ, RZ, R7 ;  /* 0x000000ffffcd7224 */ /* 0x000fe400078e0007 */
[----:B------:R-:W-:Y:S01]  /*11ef0*/  IMAD.MOV.U32 R204, RZ, RZ, R0 ;  /* 0x000000ffffcc7224 */ /* 0x000fe200078e0000 */
[----:B------:R-:W-:Y:S02]  /*11f00*/  WARPGROUP.DEPBAR.LE gsb0, 0x0 ;  /* 0x00008000000079c5 */ /* 0x000fe40000010000 */
[----:B------:R-:W-:-:S06]  /*11f10*/  WARPGROUP.ARRIVE ;  /* 0x00000000000079c5 */ /* 0x000fcc0000000000 */
[----:B------:R-:W-:Y:S03]  /*11f20*/  HGMMA.64x256x16.F32 R24, R168, gdesc[UR4].tnspB, R24, gsb0 ;  /* 0x43e00004a8187df0 */ /* 0x000fe60008000818 */
[----:B------:R-:W-:Y:S02]  /*11f30*/  WARPGROUP.DEPBAR.LE gsb0, 0x0 ;  /* 0x00008000000079c5 */ /* 0x000fe40000010000 */
[----:B------:R2:W-:Y:S01]  /*11f40*/  @!P1 SYNCS.ARRIVE.TRANS64.RED.A1T0 RZ, [R216+URZ], RZ ;  /* 0x000000ffd8ff99a7 */ /* 0x0005e2000810043f */
[----:B------:R-:W-:Y:S05]  /*11f50*/  @P2 BRA `(.L_x_14617) ;  /* 0xffffffd800182947 */ /* 0x000fea000383ffff */
.L_x_14607:
[----:B------:R-:W3:Y:S01]  /*11f60*/  LDL.LU R152, [R1+0x60] ;  /* 0x0000600001987983 */ /* 0x000ee20000300800 */
[----:B------:R-:W-:Y:S05]  /*11f70*/  WARPSYNC.ALL ;  /* 0x0000000000007948 */ /* 0x000fea0003800000 */
[----:B------:R-:W4:Y:S01]  /*11f80*/  SHFL.BFLY PT, R5, R6, 0x2, 0x1f ;  /* 0x0c401f0006057f89 */ /* 0x000f2200000e0000 */
[----:B0-----:R-:W-:Y:S02]  /*11f90*/  IMAD.MOV.U32 R154, RZ, RZ, -0x800000 ;  /* 0xff800000ff9a7424 */ /* 0x001fe400078e00ff */
[----:B------:R-:W-:Y:S01]  /*11fa0*/  VIADD R2, R2, 0x1 ;  /* 0x0000000102027836 */ /* 0x000fe20000000000 */
[----:B------:R0:W-:Y:S08]  /*11fb0*/  BAR.ARV R172, 0x100 ;  /* 0x000400ac0000751d */ /* 0x0001f00000002000 */
[----:B------:R-:W-:Y:S06]  /*11fc0*/  BAR.ARV 0x8, 0x180 ;  /* 0x0206000000007b1d */ /* 0x000fec0000002000 */
[----:B------:R-:W-:-:S04]  /*11fd0*/  ISETP.NE.AND P1, PT, R2, 0x2, PT ;  /* 0x000000020200780c */ /* 0x000fc80003f25270 */
[----:B------:R-:W-:Y:S01]  /*11fe0*/  SEL R2, R2, RZ, P1 ;  /* 0x000000ff02027207 */ /* 0x000fe20000800000 */
[----:B----4-:R-:W-:Y:S01]  /*11ff0*/  FADD.FTZ R9, R5, R6 ;  /* 0x0000000605097221 */ /* 0x010fe20000010000 */
[----:B------:R-:W-:Y:S02]  /*12000*/  IMAD.U32 R5, RZ, RZ, UR43 ;  /* 0x0000002bff057e24 */ /* 0x000fe4000f8e00ff */
[----:B------:R-:W-:Y:S02]  /*12010*/  IMAD.U32 R6, RZ, RZ, UR43 ;  /* 0x0000002bff067e24 */ /* 0x000fe4000f8e00ff */
[----:B------:R-:W4:Y:S02]  /*12020*/  SHFL.BFLY PT, R4, R9, 0x1, 0x1f ;  /* 0x0c201f0009047f89 */ /* 0x000f2400000e0000 */
[----:B----4-:R-:W-:Y:S01]  /*12030*/  FADD.FTZ R10, R9, R4 ;  /* 0x00000004090a7221 */ /* 0x010fe20000010000 */
[----:B------:R-:W-:-:S04]  /*12040*/  IMAD.MOV.U32 R4, RZ, RZ, RZ ;  /* 0x000000ffff047224 */ /* 0x000fc800078e00ff */
[----:B------:R-:W-:-:S13]  /*12050*/  FSETP.NE.FTZ.AND P0, PT, R10, RZ, PT ;  /* 0x000000ff0a00720b */ /* 0x000fda0003f15000 */
[----:B------:R-:W4:Y:S01]  /*12060*/  @P0 MUFU.LG2 R8, R10 ;  /* 0x0000000a00080308 */ /* 0x000f220000000c00 */
[----:B------:R-:W-:-:S07]  /*12070*/  @P0 FMUL.FTZ R5, R5, 0.69314718246459960938 ;  /* 0x3f31721805050820 */ /* 0x000fce0000410000 */
[----:B------:R-:W1:Y:S01]  /*12080*/  @P0 MUFU.RCP R4, R10 ;  /* 0x0000000a00040308 */ /* 0x000e620000001000 */
[----:B----4-:R-:W-:-:S04]  /*12090*/  @P0 FMUL.FTZ R8, R8, 0.69314718246459960938 ;  /* 0x3f31721808080820 */ /* 0x010fc80000410000 */
[----:B------:R-:W-:Y:S02]  /*120a0*/  @P0 FFMA.FTZ R154, R5, R0, R8 ;  /* 0x00000000059a0223 */ /* 0x000fe40000010008 */
[----:B------:R-:W4:Y:S01]  /*120b0*/  SHFL.BFLY PT, R0, R3, 0x2, 0x1f ;  /* 0x0c401f0003007f89 */ /* 0x000f2200000e0000 */
        /* <DEDUP_REMOVED lines=22> */
[----:B----4-:R-:W-:Y:S01]  /*12220*/  FADD.FTZ R8, R0, R3 ;  /* 0x0000000300087221 */ /* 0x010fe20000010000 */
[----:B------:R-:W-:-:S02]  /*12230*/  IMAD.MOV.U32 R0, RZ, RZ, RZ ;  /* 0x000000ffff007224 */ /* 0x000fc400078e00ff */
[-C--:B------:R-:W-:Y:S01]  /*12240*/  FMUL.FTZ R68, R68, R4.reuse ;  /* 0x0000000444447220 */ /* 0x080fe20000410000 */
[----:B------:R-:W-:Y:S02]  /*12250*/  IMAD.MOV.U32 R3, RZ, RZ, -0x800000 ;  /* 0xff800000ff037424 */ /* 0x000fe400078e00ff */
        /* <DEDUP_REMOVED lines=43> */
[----:B------:R-:W1:Y:S01]  /*12510*/  @P0 MUFU.LG2 R5, R9 ;  /* 0x0000000900050308 */ /* 0x000e620000000c00 */
[----:B------:R-:W-:Y:S01]  /*12520*/  @P0 FMUL.FTZ R6, R6, 0.69314718246459960938 ;  /* 0x3f31721806060820 */ /* 0x000fe20000410000 */
[----:B------:R-:W-:-:S06]  /*12530*/  FMUL.FTZ R149, R149, R4 ;  /* 0x0000000495957220 */ /* 0x000fcc0000410000 */
[----:B------:R-:W4:Y:S01]  /*12540*/  @P0 MUFU.RCP R0, R9 ;  /* 0x0000000900000308 */ /* 0x000f220000001000 */
[----:B-1----:R-:W-:-:S04]  /*12550*/  @P0 FMUL.FTZ R5, R5, 0.69314718246459960938 ;  /* 0x3f31721805050820 */ /* 0x002fc80000410000 */
[----:B------:R-:W-:Y:S01]  /*12560*/  @P0 FFMA.FTZ R3, R6, R7, R5 ;  /* 0x0000000706030223 */ /* 0x000fe20000010005 */
[----:B------:R-:W-:Y:S01]  /*12570*/  PLOP3.LUT P0, PT, PT, PT, PT, 0x8, 0x0 ;  /* 0x000000000000781c */ /* 0x000fe20003f0e170 */
        /* <DEDUP_REMOVED lines=64> */
[----:B------:R-:W-:-:S04]  /*12980*/  SEL R0, RZ, 0x1, P1 ;  /* 0x00000001ff007807 */ /* 0x000fc80000800000 */
[----:B------:R-:W-:Y:S01]  /*12990*/  LOP3.LUT R23, R23, R0, RZ, 0x3c, !PT ;  /* 0x0000000017177212 */ /* 0x000fe200078e3cff */
[----:B---3--:R-:W-:-:S05]  /*129a0*/  VIADD R152, R152, 0x1 ;  /* 0x0000000198987836 */ /* 0x008fca0000000000 */
[----:B------:R0:W-:Y:S02]  /*129b0*/  STL [R1+0x60], R152 ;  /* 0x0000609801007387 */ /* 0x0001e40000100800 */
.L_x_14550:
[----:B------:R-:W-:Y:S05]  /*129c0*/  WARPSYNC.ALL ;  /* 0x0000000000007948 */ /* 0x000fea0003800000 */
[----:B------:R-:W1:Y:S08]  /*129d0*/  S2UR UR5, SR_CgaCtaId ;  /* 0x00000000000579c3 */ /* 0x000e700000008800 */
[----:B------:R-:W-:Y:S06]  /*129e0*/  BAR.SYNC.DEFER_BLOCKING 0x5, 0x180 ;  /* 0x0146000000007b1d */ /* 0x000fec0000010000 */
[----:B------:R-:W-:Y:S01]  /*129f0*/  UMOV UR4, 0x400 ;  /* 0x0000040000047882 */ /* 0x000fe20000000000 */
[----:B------:R-:W-:Y:S01]  /*12a00*/  BSSY B0, `(.L_x_14618) ;  /* 0x00005d6000007945 */ /* 0x000fe20003800000 */
[----:B-1----:R-:W-:-:S06]  /*12a10*/  ULEA UR4, UR5, UR4, 0x18 ;  /* 0x0000000405047291 */ /* 0x002fcc000f8ec03f */
[----:B------:R-:W-:-:S05]  /*12a20*/  IMAD.U32 R19, RZ, RZ, UR4 ;  /* 0x00000004ff137e24 */ /* 0x000fca000f8e00ff */
[----:B------:R1:W3:Y:S01]  /*12a30*/  LDS.128 R4, [R19+0x324d0] ;  /* 0x0324d00013047984 */ /* 0x0002e20000000c00 */
[----:B------:R-:W-:Y:S06]  /*12a40*/  BAR.ARV 0x4, 0x180 ;  /* 0x0106000000007b1d */ /* 0x000fec0000002000 */
[----:B------:R-:W-:Y:S05]  /*12a50*/  @P0 BRA `(.L_x_14619) ;  /* 0x0000004c00080947 */ /* 0x000fea0003800000 */
[----:B------:R-:W0:Y:S01]  /*12a60*/  LDL R8, [R1+0x174] ;  /* 0x0001740001087983 */ /* 0x000e220000100800 */
[----:B------:R-:W-:-:S03]  /*12a70*/  ULDC UR4, c[0x0][0xbd4] ;  /* 0x0002f50000047ab9 */ /* 0x000fc60000000800 */
[----:B------:R-:W4:Y:S01]  /*12a80*/  LDL.LU R10, [R1+0x4c] ;  /* 0x00004c00010a7983 */ /* 0x000f220000300800 */
[----:B------:R-:W2:Y:S01]  /*12a90*/  S2R R0, SR_SWINHI ;  /* 0x0000000000007919 */ /* 0x000ea20000002f00 */
[----:B------:R-:W-:Y:S02]  /*12aa0*/  F2FP.F16.F32.PACK_AB R11, R31, R30 ;  /* 0x0000001e1f0b723e */ /* 0x000fe400000000ff */
[----:B------:R-:W-:Y:S01]  /*12ab0*/  F2FP.F16.F32.PACK_AB R12, R33, R32 ;  /* 0x00000020210c723e */ /* 0x000fe200000000ff */
[----:B------:R-:W3:Y:S01]  /*12ac0*/  LDL.LU R156, [R1+0x54] ;  /* 0x00005400019c7983 */ /* 0x000ee20000300800 */
[----:B------:R-:W-:Y:S02]  /*12ad0*/  F2FP.F16.F32.PACK_AB R13, R35, R34 ;  /* 0x00000022230d723e */ /* 0x000fe400000000ff */
[----:B------:R-:W-:Y:S01]  /*12ae0*/  F2FP.F16.F32.PACK_AB R14, R37, R36 ;  /* 0x00000024250e723e */ /* 0x000fe200000000ff */
[----:B------:R-:W3:Y:S01]  /*12af0*/  LDL.LU R155, [R1+0x58] ;  /* 0x00005800019b7983 */ /* 0x000ee20000300800 */
[----:B------:R-:W-:-:S02]  /*12b00*/  MOV R20, R19 ;  /* 0x0000001300147202 */ /* 0x000fc40000000f00 */
[----:B--2---:R-:W-:Y:S02]  /*12b10*/  MOV R21, R0 ;  /* 0x0000000000157202 */ /* 0x004fe40000000f00 */
[----:B------:R-:W-:Y:S01]  /*12b20*/  F2FP.F16.F32.PACK_AB R15, R39, R38 ;  /* 0x00000026270f723e */ /* 0x000fe200000000ff */
[----:B0----5:R-:W-:Y:S01]  /*12b30*/  IMAD.WIDE R152, R8, 0x2, R20 ;  /* 0x0000000208987825 */ /* 0x021fe200078e0214 */
[----:B----4-:R-:W-:-:S03]  /*12b40*/  ISETP.NE.AND P0, PT, R10, RZ, PT ;  /* 0x000000ff0a00720c */ /* 0x010fc60003f05270 */
[----:B------:R-:W-:Y:S01]  /*12b50*/  IMAD.MOV.U32 R9, RZ, RZ, R153 ;  /* 0x000000ffff097224 */ /* 0x000fe200078e0099 */
[----:B------:R-:W-:-:S04]  /*12b60*/  LOP3.LUT R0, R152, 0x380, RZ, 0xc0, !PT ;  /* 0x0000038098007812 */ /* 0x000fc800078ec0ff */
[----:B------:R-:W-:-:S04]  /*12b70*/  SHF.R.U64 R0, R0, 0x3, RZ ;  /* 0x0000000300007819 */ /* 0x000fc800000012ff */
[----:B------:R-:W-:Y:S02]  /*12b80*/  LOP3.LUT R8, R0, R152, RZ, 0x3c, !PT ;  /* 0x0000009800087212 */ /* 0x000fe400078e3cff */
[----:B------:R-:W-:Y:S01]  /*12b90*/  SEL R0, R10, UR4, P0 ;  /* 0x000000040a007c07 */ /* 0x000fe20008000000 */
[----:B------:R-:W-:Y:S05]  /*12ba0*/  WARPSYNC.ALL ;  /* 0x0000000000007948 */ /* 0x000fea0003800000 */
[----:B---3--:R-:W-:Y:S01]  /*12bb0*/  MOV R4, R8 ;  /* 0x0000000800047202 */ /* 0x008fe20000000f00 */
[----:B------:R-:W-:Y:S01]  /*12bc0*/  ULDC.64 UR4, c[0x0][0xd00] ;  /* 0x0003400000047ab9 */ /* 0x000fe20000000a00 */
[----:B------:R-:W-:Y:S01]  /*12bd0*/  F2FP.F16.F32.PACK_AB R8, R25, R24 ;  /* 0x000000181908723e */ /* 0x000fe200000000ff */
[----:B------:R-:W-:Y:S01]  /*12be0*/  ULDC.64 UR6, c[0x0][0xd08] ;  /* 0x0003420000067ab9 */ /* 0x000fe20000000a00 */
[----:B------:R-:W-:-:S02]  /*12bf0*/  F2FP.F16.F32.PACK_AB R9, R27, R26 ;  /* 0x0000001a1b09723e */ /* 0x000fc400000000ff */
[----:B------:R-:W-:Y:S01]  /*12c00*/  F2FP.F16.F32.PACK_AB R10, R29, R28 ;  /* 0x0000001c1d0a723e */ /* 0x000fe200000000ff */
[----:B------:R-:W-:Y:S06]  /*12c10*/  BAR.SYNC.DEFER_BLOCKING 0x1, 0x100 ;  /* 0x0044000000007b1d */ /* 0x000fec0000010000 */
[----:B------:R0:W-:Y:S02]  /*12c20*/  STSM.16.M88.4 [R4], R8 ;  /* 0x0000000804007844 */ /* 0x0001e40000000200 */
[----:B0-----:R-:W-:-:S04]  /*12c30*/  IADD3 R8, P0, R152, 0x20, RZ ;  /* 0x0000002098087810 */ /* 0x001fc80007f1e0ff */
[----:B------:R-:W-:-:S04]  /*12c40*/  LOP3.LUT R4, R8, 0x380, RZ, 0xc0, !PT ;  /* 0x0000038008047812 */ /* 0x000fc800078ec0ff */
[----:B------:R-:W-:Y:S02]  /*12c50*/  SHF.R.U64 R4, R4, 0x3, RZ ;  /* 0x0000000304047819 */ /* 0x000fe400000012ff */
[----:B------:R-:W-:Y:S02]  /*12c60*/  IADD3.X R9, RZ, R153, RZ, P0, !PT ;  /* 0x00000099ff097210 */ /* 0x000fe400007fe4ff */
[----:B------:R-:W-:-:S04]  /*12c70*/  LOP3.LUT R8, R4, R8, RZ, 0x3c, !PT ;  /* 0x0000000804087212 */ /* 0x000fc800078e3cff */
[----:B------:R-:W-:-:S05]  /*12c80*/  MOV R8, R8 ;  /* 0x0000000800087202 */ /* 0x000fca0000000f00 */
[----:B------:R0:W-:Y:S02]  /*12c90*/  STSM.16.M88.4 [R8], R12 ;  /* 0x0000000c08007844 */ /* 0x0001e40000000200 */
[----:B0-----:R-:W-:-:S04]  /*12ca0*/  IADD3 R8, P0, R152, 0x40, RZ ;  /* 0x0000004098087810 */ /* 0x001fc80007f1e0ff */
[----:B------:R-:W-:Y:S01]  /*12cb0*/  LOP3.LUT R4, R8, 0x380, RZ, 0xc0, !PT ;  /* 0x0000038008047812 */ /* 0x000fe200078ec0ff */
[----:B------:R-:W-:-:S03]  /*12cc0*/  IMAD.X R9, RZ, RZ, R153, P0 ;  /* 0x000000ffff097224 */ /* 0x000fc600000e0699 */
[----:B------:R-:W-:-:S04]  /*12cd0*/  SHF.R.U64 R4, R4, 0x3, RZ ;  /* 0x0000000304047819 */ /* 0x000fc800000012ff */
[----:B------:R-:W-:Y:S02]  /*12ce0*/  LOP3.LUT R8, R4, R8, RZ, 0x3c, !PT ;  /* 0x0000000804087212 */ /* 0x000fe400078e3cff */
[----:B------:R-:W-:Y:S02]  /*12cf0*/  F2FP.F16.F32.PACK_AB R10, R45, R44 ;  /* 0x0000002c2d0a723e */ /* 0x000fe400000000ff */
[----:B------:R-:W-:Y:S02]  /*12d00*/  MOV R4, R8 ;  /* 0x0000000800047202 */ /* 0x000fe40000000f00 */
[----:B------:R-:W-:Y:S02]  /*12d10*/  F2FP.F16.F32.PACK_AB R8, R41, R40 ;  /* 0x000000282908723e */ /* 0x000fe400000000ff */
[----:B------:R-:W-:Y:S02]  /*12d20*/  F2FP.F16.F32.PACK_AB R9, R43, R42 ;  /* 0x0000002a2b09723e */ /* 0x000fe400000000ff */
[----:B------:R-:W-:-:S05]  /*12d30*/  F2FP.F16.F32.PACK_AB R11, R47, R46 ;  /* 0x0000002e2f0b723e */ /* 0x000fca00000000ff */
        /* <DEDUP_REMOVED lines=143> */
[----:B------:R0:W-:Y:S01]  /*13630*/  STSM.16.M88.4 [R152], R12 ;  /* 0x0000000c98007844 */ /* 0x0001e20000000200 */
[----:B------:R-:W-:Y:S01]  /*13640*/  BAR.SYNC.DEFER_BLOCKING 0x1, 0x100 ;  /* 0x0044000000007b1d */ /* 0x000fe20000010000 */
[----:B------:R-:W-:-:S04]  /*13650*/  ISETP.NE.U32.AND P1, PT, RZ, UR4, PT ;  /* 0x00000004ff007c0c */ /* 0x000fc8000bf25070 */
[----:B------:R-:W-:Y:S02]  /*13660*/  ISETP.NE.AND.EX P1, PT, RZ, UR5, PT, P1 ;  /* 0x00000005ff007c0c */ /* 0x000fe4000bf25310 */
[----:B------:R-:W-:Y:S01]  /*13670*/  IADD3 R8, P0, R156, UR4, RZ ;  /* 0x000000049c087c10 */ /* 0x000fe2000ff1e0ff */
[----:B------:R-:W-:-:S03]  /*13680*/  IMAD.MOV.U32 R4, RZ, RZ, RZ ;  /* 0x000000ffff047224 */ /* 0x000fc600078e00ff */
[----:B------:R-:W-:-:S07]  /*13690*/  IADD3.X R9, R155, UR5, RZ, P0, !PT ;  /* 0x000000059b097c10 */ /* 0x000fce00087fe4ff */
[----:B------:R-:W5:Y:S01]  /*136a0*/  @P1 LDG.E R4, desc[UR40][R8.64] ;  /* 0x0000002808041981 */ /* 0x000f62000c1e1900 */
[----:B------:R-:W-:-:S04]  /*136b0*/  ISETP.NE.U32.AND P0, PT, RZ, UR6, PT ;  /* 0x00000006ff007c0c */ /* 0x000fc8000bf05070 */
[----:B------:R-:W-:-:S13]  /*136c0*/  ISETP.NE.AND.EX P0, PT, RZ, UR7, PT, P0 ;  /* 0x00000007ff007c0c */ /* 0x000fda000bf05300 */
[----:B------:R-:W-:Y:S01]  /*136d0*/  @P0 IADD3 R10, P2, R156, UR6, RZ ;  /* 0x000000069c0a0c10 */ /* 0x000fe2000ff5e0ff */
[----:B------:R-:W-:-:S03]  /*136e0*/  ULDC UR6, c[0x0][0xb88] ;  /* 0x0002e20000067ab9 */ /* 0x000fc60000000800 */
[----:B------:R-:W-:Y:S02]  /*136f0*/  @P0 IADD3.X R11, R155, UR7, RZ, P2, !PT ;  /* 0x000000079b0b0c10 */ /* 0x000fe400097fe4ff */
[----:B------:R-:W-:Y:S01]  /*13700*/  ISETP.GT.AND P2, PT, R0, 0x1, PT ;  /* 0x000000010000780c */ /* 0x000fe20003f44270 */
[----:B------:R-:W-:Y:S02]  /*13710*/  IMAD.MOV.U32 R0, RZ, RZ, 0xab8 ;  /* 0x00000ab8ff007424 */ /* 0x000fe400078e00ff */
[----:B0-----:R-:W-:-:S03]  /*13720*/  IMAD.U32 R152, RZ, RZ, UR6 ;  /* 0x00000006ff987e24 */ /* 0x001fc6000f8e00ff */
[----:B------:R-:W-:-:S03]  /*13730*/  SEL R0, R0, 0xa78, P2 ;  /* 0x00000a7800007807 */ /* 0x000fc60001000000 */
[----:B------:R0:W5:Y:S01]  /*13740*/  @P0 LDG.E R152, desc[UR40][R10.64] ;  /* 0x000000280a980981 */ /* 0x000162000c1e1900 */
[----:B------:R2:W3:Y:S08]  /*13750*/  LDC.64 R12, c[0x0][R0+0x220] ;  /* 0x00008800000c7b82 */ /* 0x0004f00000000a00 */
[----:B0-----:R2:W0:Y:S01]  /*13760*/  LDC.64 R10, c[0x0][R0+0x218] ;  /* 0x00008600000a7b82 */ /* 0x0014220000000a00 */
[----:B------:R-:W-:Y:S05]  /*13770*/  @P0 BRA `(.L_x_14620) ;  /* 0x0000000000100947 */ /* 0x000fea0003800000 */
[----:B------:R-:W-:Y:S05]  /*13780*/  @!P1 BRA `(.L_x_14620) ;  /* 0x00000000000c9947 */ /* 0x000fea0003800000 */
[----:B-----5:R-:W4:Y:S04]  /*13790*/  LDG.E R152, desc[UR40][R8.64] ;  /* 0x0000002808987981 */ /* 0x020f28000c1e1900 */
[----:B------:R-:W4:Y:S02]  /*137a0*/  LDG.E R8, desc[UR40][R8.64+0x4] ;  /* 0x0000042808087981 */ /* 0x000f24000c1e1900 */
[----:B----4-:R-:W-:-:S07]  /*137b0*/  IMAD.IADD R152, R8, 0x1, -R152 ;  /* 0x0000000108987824 */ /* 0x010fce00078e0a98 */
.L_x_14620:
[----:B------:R-:W4:Y:S01]  /*137c0*/  LDL.LU R9, [R1+0x50] ;  /* 0x0000500001097983 */ /* 0x000f220000300800 */
[----:B------:R-:W1:Y:S03]  /*137d0*/  LDC R157, c[0x0][0xce8] ;  /* 0x00033a00ff9d7b82 */ /* 0x000e660000000800 */
[----:B------:R-:W2:Y:S04]  /*137e0*/  LDL.LU R8, [R1+0xe8] ;  /* 0x0000e80001087983 */ /* 0x000ea80000300800 */
[----:B------:R-:W0:Y:S04]  /*137f0*/  LDL R159, [R1+0x48] ;  /* 0x00004800019f7983 */ /* 0x000e280000100800 */
[----:B------:R-:W3:Y:S04]  /*13800*/  LDL R158, [R1+0x64] ;  /* 0x00006400019e7983 */ /* 0x000ee80000100800 */
[----:B------:R-:W3:Y:S04]  /*13810*/  LDL R163, [R1+0x3c] ;  /* 0x00003c0001a37983 */ /* 0x000ee80000100800 */
[----:B------:R-:W3:Y:S04]  /*13820*/  LDL R160, [R1+0x1c] ;  /* 0x00001c0001a07983 */ /* 0x000ee80000100800 */
[----:B------:R-:W3:Y:S04]  /*13830*/  LDL R162, [R1+0x170] ;  /* 0x0001700001a27983 */ /* 0x000ee80000100800 */
[----:B------:R-:W3:Y:S01]  /*13840*/  LDL R161, [R1+0xec] ;  /* 0x0000ec0001a17983 */ /* 0x000ee20000100800 */
[----:B------:R-:W0:Y:S01]  /*13850*/  LDC.64 R14, c[0x0][R0+0x228] ;  /* 0x00008a00000e7b82 */ /* 0x000e220000000a00 */
[----:B------:R-:W-:-:S04]  /*13860*/  ISETP.NE.U32.AND P0, PT, RZ, UR4, PT ;  /* 0x00000004ff007c0c */ /* 0x000fc8000bf05070 */
[----:B------:R-:W-:Y:S02]  /*13870*/  ISETP.NE.AND.EX P0, PT, RZ, UR5, PT, P0 ;  /* 0x00000005ff007c0c */ /* 0x000fe4000bf05300 */
[----:B-1----:R-:W-:Y:S02]  /*13880*/  ISETP.NE.AND P1, PT, R157, 0x1, PT ;  /* 0x000000019d00780c */ /* 0x002fe40003f25270 */
[----:B----4-:R-:W-:Y:S02]  /*13890*/  SEL R9, R9, RZ, !P0 ;  /* 0x000000ff09097207 */ /* 0x010fe40004000000 */
[----:B--2---:R-:W-:-:S03]  /*138a0*/  SEL R155, R8, RZ, !P0 ;  /* 0x000000ff089b7207 */ /* 0x004fc60004000000 */
[----:B---3--:R-:W-:-:S04]  /*138b0*/  IMAD R8, R13, R9, RZ ;  /* 0x000000090d087224 */ /* 0x008fc800078e02ff */
[----:B------:R-:W-:Y:S02]  /*138c0*/  IMAD R155, R12, R155, R8 ;  /* 0x0000009b0c9b7224 */ /* 0x000fe400078e0208 */
[-C--:B0-----:R-:W-:Y:S02]  /*138d0*/  IMAD R8, R11, R159.reuse, RZ ;  /* 0x0000009f0b087224 */ /* 0x081fe400078e02ff */
[----:B------:R-:W-:-:S04]  /*138e0*/  IMAD.WIDE.U32 R10, R10, R159, RZ ;  /* 0x0000009f0a0a7225 */ /* 0x000fc800078e00ff */
[----:B------:R-:W-:-:S04]  /*138f0*/  IMAD.WIDE.U32 R12, R12, R9, RZ ;  /* 0x000000090c0c7225 */ /* 0x000fc800078e00ff */
[----:B------:R-:W-:Y:S02]  /*13900*/  IMAD.IADD R156, R11, 0x1, R8 ;  /* 0x000000010b9c7824 */ /* 0x000fe400078e0208 */
[----:B------:R-:W0:Y:S01]  /*13910*/  @P1 LDC R11, c[0x0][0xcec] ;  /* 0x00033b00ff0b1b82 */ /* 0x000e220000000800 */
[----:B-----5:R-:W-:-:S07]  /*13920*/  IADD3 R153, P0, P3, R12, R10, R4 ;  /* 0x0000000a0c997210 */ /* 0x020fce0007b1e004 */
[----:B------:R-:W1:Y:S01]  /*13930*/  @P1 LDC R10, c[0x0][0xcf0] ;  /* 0x00033c00ff0a1b82 */ /* 0x000e620000000800 */
[----:B------:R-:W-:Y:S01]  /*13940*/  SEL R12, R158, RZ, P2 ;  /* 0x000000ff9e0c7207 */ /* 0x000fe20001000000 */
[----:B------:R-:W-:Y:S01]  /*13950*/  IMAD.IADD R155, R13, 0x1, R155 ;  /* 0x000000010d9b7824 */ /* 0x000fe200078e029b */
[----:B------:R-:W-:-:S03]  /*13960*/  SHF.R.S32.HI R8, RZ, 0x1f, R4 ;  /* 0x0000001fff087819 */ /* 0x000fc60000011404 */
[-C--:B------:R-:W-:Y:S02]  /*13970*/  IMAD R15, R15, R12.reuse, RZ ;  /* 0x0000000c0f0f7224 */ /* 0x080fe400078e02ff */
[----:B------:R-:W-:Y:S01]  /*13980*/  IMAD.WIDE.U32 R12, R14, R12, RZ ;  /* 0x0000000c0e0c7225 */ /* 0x000fe200078e00ff */
[----:B------:R-:W-:Y:S02]  /*13990*/  IADD3.X R14, R155, R156, R8, P0, P3 ;  /* 0x0000009c9b0e7210 */ /* 0x000fe400007e6408 */
[----:B------:R-:W-:-:S05]  /*139a0*/  IADD3 R155, R163, R160, RZ ;  /* 0x000000a0a39b7210 */ /* 0x000fca0007ffe0ff */
[----:B0-----:R-:W-:-:S04]  /*139b0*/  @P1 IMAD.HI.U32 R11, R155, R11, RZ ;  /* 0x0000000b9b0b1227 */ /* 0x001fc800078e00ff */
[----:B------:R-:W-:Y:S01]  /*139c0*/  IMAD.MOV.U32 R156, RZ, RZ, R155 ;  /* 0x000000ffff9c7224 */ /* 0x000fe200078e009b */
[----:B-1----:R-:W-:Y:S02]  /*139d0*/  @P1 SHF.R.U32.HI R156, RZ, R10, R11 ;  /* 0x0000000aff9c1219 */ /* 0x002fe4000001160b */
[----:B------:R0:W1:Y:S01]  /*139e0*/  LDC.64 R10, c[0x0][R0+0x210] ;  /* 0x00008400000a7b82 */ /* 0x0000620000000a00 */
[----:B------:R-:W-:Y:S01]  /*139f0*/  IMAD.IADD R15, R13, 0x1, R15 ;  /* 0x000000010d0f7824 */ /* 0x000fe200078e020f */
[----:B------:R-:W-:Y:S02]  /*13a00*/  IADD3 R12, P0, P3, R156, R153, R12 ;  /* 0x000000999c0c7210 */ /* 0x000fe40007b1e00c */
[----:B0-----:R-:W-:-:S04]  /*13a10*/  SHF.R.S32.HI R0, RZ, 0x1f, R156 ;  /* 0x0000001fff007819 */ /* 0x001fc8000001149c */
[----:B------:R-:W-:Y:S02]  /*13a20*/  IADD3.X R13, R0, R14, R15, P0, P3 ;  /* 0x0000000e000d7210 */ /* 0x000fe400007e640f */
[----:B------:R-:W0:Y:S01]  /*13a30*/  LDC.64 R14, c[0x0][0xca8] ;  /* 0x00032a00ff0e7b82 */ /* 0x000e220000000a00 */
[----:B------:R-:W-:-:S04]  /*13a40*/  IMAD.MOV R153, RZ, RZ, -R156 ;  /* 0x000000ffff997224 */ /* 0x000fc800078e0a9c */
[----:B------:R-:W-:-:S05]  /*13a50*/  IMAD R153, R157, R153, R155 ;  /* 0x000000999d997224 */ /* 0x000fca00078e029b */
[----:B------:R-:W-:Y:S01]  /*13a60*/  SHF.R.S32.HI R0, RZ, 0x1f, R153 ;  /* 0x0000001fff007819 */ /* 0x000fe20000011499 */
[----:B0-----:R-:W0:Y:S08]  /*13a70*/  @!P2 LDC R14, c[0x0][0xc50] ;  /* 0x00031400ff0eab82 */ /* 0x001e300000000800 */
        /* <DEDUP_REMOVED lines=8> */
[----:B------:R-:W-:-:S03]  /*13b00*/  IMAD.IADD R153, R162, 0x1, R160 ;  /* 0x00000001a2997824 */ /* 0x000fc600078e02a0 */
[----:B------:R-:W0:Y:S04]  /*13b10*/  SHFL.IDX PT, R11, R0, RZ, 0x1c1f ;  /* 0x001c1fff000b7589 */ /* 0x000e2800000e0000 */
[----:B------:R-:W-:Y:S04]  /*13b20*/  SHFL.IDX PT, R12, R14, 0x1, 0x1c1f ;  /* 0x003c1f000e0c7f89 */ /* 0x000fe800000e0000 */
[----:B------:R1:W2:Y:S01]  /*13b30*/  SHFL.IDX PT, R13, R0, 0x1, 0x1c1f ;  /* 0x003c1f00000d7f89 */ /* 0x0002a200000e0000 */
[----:B------:R-:W-:Y:S01]  /*13b40*/  LOP3.LUT P0, RZ, R161, 0x3, RZ, 0xc0, !PT ;  /* 0x00000003a1ff7812 */ /* 0x000fe2000780c0ff */
[----:B-1----:R-:W-:-:S02]  /*13b50*/  IMAD R0, R152, R157, RZ ;  /* 0x0000009d98007224 */ /* 0x002fc400078e02ff */
[----:B------:R-:W-:-:S03]  /*13b60*/  VIADD R152, R153, 0x8 ;  /* 0x0000000899987836 */ /* 0x000fc60000000000 */
        /* <DEDUP_REMOVED lines=23> */
[----:B------:R-:W-:Y:S02]  /*13ce0*/  IADD3 R41, P4, R20, 0x4000, RZ ;  /* 0x0000400014297810 */ /* 0x000fe40007f9e0ff */
[----:B------:R-:W-:Y:S01]  /*13cf0*/  LOP3.LUT R64, R65, 0x380, RZ, 0xc0, !PT ;  /* 0x0000038041407812 */ /* 0x000fe200078ec0ff */
[----:B------:R-:W5:Y:S01]  /*13d00*/  LD.E.128 R44, desc[UR40][R44.64] ;  /* 0x000000282c2c7980 */ /* 0x000f62000c101d00 */
        /* <DEDUP_REMOVED lines=23> */
[----:B------:R-:W-:Y:S01]  /*13e80*/  IMAD.X R85, RZ, RZ, R21, P5 ;  /* 0x000000ffff557224 */ /* 0x000fe200028e0615 */
        /* <DEDUP_REMOVED lines=17> */
[----:B------:R-:W-:Y:S01]  /*13fa0*/  IMAD R11, R8, UR4, RZ ;  /* 0x00000004080b7c24 */ /* 0x000fe2000f8e02ff */
[----:B------:R-:W-:Y:S01]  /*13fb0*/  LOP3.LUT R13, R20, 0x380, RZ, 0xc0, !PT ;  /* 0x00000380140d7812 */ /* 0x000fe200078ec0ff */
[----:B------:R-:W0:Y:S01]  /*13fc0*/  @P1 LDC R8, c[0x0][0xcf0] ;  /* 0x00033c00ff081b82 */ /* 0x000e220000000800 */
        /* <DEDUP_REMOVED lines=16> */
[----:B------:R-:W-:Y:S02]  /*140d0*/  SHF.R.U64 R13, R13, 0x3, RZ ;  /* 0x000000030d0d7819 */ /* 0x000fe400000012ff */
[----:B------:R-:W-:Y:S01]  /*140e0*/  LOP3.LUT R68, R69, 0x380, RZ, 0xc0, !PT ;  /* 0x0000038045447812 */ /* 0x000fe200078ec0ff */
[----:B------:R-:W-:Y:S01]  /*140f0*/  IMAD.IADD R12, R3, 0x1, -R12 ;  /* 0x00000001030c7824 */ /* 0x000fe200078e0a0c */
[----:B------:R-:W-:Y:S01]  /*14100*/  LOP3.LUT R72, R73, 0x380, RZ, 0xc0, !PT ;  /* 0x0000038049487812 */ /* 0x000fe200078ec0ff */
[----:B------:R-:W5:Y:S01]  /*14110*/  LD.E.128 R60, desc[UR40][R60.64] ;  /* 0x000000283c3c7980 */ /* 0x000f62000c101d00 */
[----:B------:R-:W-:-:S02]  /*14120*/  LOP3.LUT R76, R77, 0x380, RZ, 0xc0, !PT ;  /* 0x000003804d4c7812 */ /* 0x000fc400078ec0ff */
[----:B------:R-:W-:Y:S01]  /*14130*/  LOP3.LUT R80, R81, 0x380, RZ, 0xc0, !PT ;  /* 0x0000038051507812 */ /* 0x000fe200078ec0ff */
[----:B------:R-:W5:Y:S01]  /*14140*/  LD.E.128 R84, desc[UR40][R84.64] ;  /* 0x0000002854547980 */ /* 0x000f62000c101d00 */
[----:B------:R-:W-:Y:S01]  /*14150*/  LOP3.LUT R20, R13, R20, RZ, 0x3c, !PT ;  /* 0x000000140d147212 */ /* 0x000fe200078e3cff */
[----:B------:R-:W-:Y:S01]  /*14160*/  IMAD R13, R4, UR5, R11 ;  /* 0x00000005040d7c24 */ /* 0x000fe2000f8e020b */
[----:B------:R-:W-:Y:S01]  /*14170*/  SHF.R.U64 R68, R68, 0x3, RZ ;  /* 0x0000000344447819 */ /* 0x000fe200000012ff */
[----:B------:R-:W-:Y:S01]  /*14180*/  IMAD.WIDE.U32 R10, R4, UR4, RZ ;  /* 0x00000004040a7c25 */ /* 0x000fe2000f8e00ff */
[----:B------:R-:W-:Y:S01]  /*14190*/  SHF.R.U64 R72, R72, 0x3, RZ ;  /* 0x0000000348487819 */ /* 0x000fe200000012ff */
[----:B------:R-:W-:Y:S01]  /*141a0*/  ULDC.64 UR4, c[0x0][0xbe8] ;  /* 0x0002fa0000047ab9 */ /* 0x000fe20000000a00 */
[----:B------:R-:W-:Y:S01]  /*141b0*/  SHF.R.U64 R76, R76, 0x3, RZ ;  /* 0x000000034c4c7819 */ /* 0x000fe200000012ff */
[----:B------:R-:W-:Y:S01]  /*141c0*/  IMAD R3, R12, 0x20, R89 ;  /* 0x000000200c037824 */ /* 0x000fe200078e0259 */
[----:B------:R-:W-:Y:S01]  /*141d0*/  SHF.R.U64 R80, R80, 0x3, RZ ;  /* 0x0000000350507819 */ /* 0x000fe200000012ff */
[----:B------:R-:W-:Y:S01]  /*141e0*/  IMAD.IADD R11, R11, 0x1, R13 ;  /* 0x000000010b0b7824 */ /* 0x000fe200078e020d */
[----:B------:R-:W-:Y:S01]  /*141f0*/  LOP3.LUT R68, R68, R69, RZ, 0x3c, !PT ;  /* 0x0000004544447212 */ /* 0x000fe200078e3cff */
[--C-:B------:R-:W-:Y:S01]  /*14200*/  IMAD.X R69, RZ, RZ, R21.reuse, P0 ;  /* 0x000000ffff457224 */ /* 0x100fe200000e0615 */
[----:B------:R-:W-:Y:S01]  /*14210*/  LOP3.LUT R72, R72, R73, RZ, 0x3c, !PT ;  /* 0x0000004948487212 */ /* 0x000fe200078e3cff */
[----:B------:R-:W-:Y:S01]  /*14220*/  IMAD.X R73, RZ, RZ, R21, P2 ;  /* 0x000000ffff497224 */ /* 0x000fe200010e0615 */
[----:B------:R-:W-:Y:S01]  /*14230*/  LOP3.LUT R76, R76, R77, RZ, 0x3c, !PT ;  /* 0x0000004d4c4c7212 */ /* 0x000fe200078e3cff */
[----:B------:R-:W-:Y:S01]  /*14240*/  IMAD.IADD R12, R160, 0x1, R3 ;  /* 0x00000001a00c7824 */ /* 0x000fe200078e0203 */
[----:B------:R-:W-:Y:S01]  /*14250*/  LOP3.LUT R80, R80, R81, RZ, 0x3c, !PT ;  /* 0x0000005150507212 */ /* 0x000fe200078e3cff */
[----:B------:R-:W-:Y:S01]  /*14260*/  IMAD.X R81, RZ, RZ, R21, P4 ;  /* 0x000000ffff517224 */ /* 0x000fe200020e0615 */
[----:B------:R-:W-:Y:S01]  /*14270*/  IADD3.X R77, RZ, R21, RZ, P3, !PT ;  /* 0x00000015ff4d7210 */ /* 0x000fe20001ffe4ff */
[----:B------:R-:W-:Y:S01]  /*14280*/  IMAD.WIDE.U32 R10, R159, UR4, R10 ;  /* 0x000000049f0a7c25 */ /* 0x000fe2000f8e000a */
[----:B------:R-:W-:Y:S01]  /*14290*/  SHF.R.S32.HI R4, RZ, 0x1f, R9 ;  /* 0x0000001fff047819 */ /* 0x000fe20000011409 */
[----:B------:R2:W5:Y:S02]  /*142a0*/  LD.E.128 R24, desc[UR40][R20.64] ;  /* 0x0000002814187980 */ /* 0x000564000c101d00 */
[----:B-1----:R-:W-:-:S02]  /*142b0*/  @P1 IMAD.HI.U32 R3, R12, R15, RZ ;  /* 0x0000000f0c031227 */ /* 0x002fc400078e00ff */
[----:B------:R-:W5:Y:S02]  /*142c0*/  LD.E.128 R68, desc[UR40][R68.64] ;  /* 0x0000002844447980 */ /* 0x000f64000c101d00 */
[----:B------:R-:W-:Y:S01]  /*142d0*/  IMAD R11, R159, UR5, R11 ;  /* 0x000000059f0b7c24 */ /* 0x000fe2000f8e020b */
[----:B------:R-:W-:Y:S01]  /*142e0*/  ULDC.64 UR4, c[0x0][0xbf0] ;  /* 0x0002fc0000047ab9 */ /* 0x000fe20000000a00 */
[----:B------:R-:W5:Y:S01]  /*142f0*/  LD.E.128 R72, desc[UR40][R72.64] ;  /* 0x0000002848487980 */ /* 0x000f62000c101d00 */
[----:B------:R-:W-:-:S03]  /*14300*/  IMAD.MOV.U32 R13, RZ, RZ, R12 ;  /* 0x000000ffff0d7224 */ /* 0x000fc600078e000c */
[----:B------:R-:W5:Y:S01]  /*14310*/  LD.E.128 R76, desc[UR40][R76.64] ;  /* 0x000000284c4c7980 */ /* 0x000f62000c101d00 */
[----:B------:R-:W-:-:S03]  /*14320*/  IMAD R4, R4, UR4, RZ ;  /* 0x0000000404047c24 */ /* 0x000fc6000f8e02ff */
[----:B------:R-:W5:Y:S01]  /*14330*/  LD.E.128 R80, desc[UR40][R80.64] ;  /* 0x0000002850507980 */ /* 0x000f62000c101d00 */
[----:B0-----:R-:W-:Y:S01]  /*14340*/  @P1 SHF.R.U32.HI R13, RZ, R8, R3 ;  /* 0x00000008ff0d1219 */ /* 0x001fe20000011603 */
[----:B------:R-:W-:Y:S01]  /*14350*/  @!PT LDS RZ, [RZ] ;  /* 0x00000000fffff984 */ /* 0x000fe20000000800 */
[----:B------:R-:W-:Y:S01]  /*14360*/  @!PT LDS RZ, [RZ] ;  /* 0x00000000fffff984 */ /* 0x000fe20000000800 */
[----:B------:R-:W-:Y:S01]  /*14370*/  @!PT LDS RZ, [RZ] ;  /* 0x00000000fffff984 */ /* 0x000fe20000000800 */
[----:B------:R-:W-:Y:S01]  /*14380*/  @!PT LDS RZ, [RZ] ;  /* 0x00000000fffff984 */ /* 0x000fe20000000800 */
[----:B------:R0:W-:Y:S06]  /*14390*/  MEMBAR.ALL.CTA ;  /* 0x0000000000007992 */ /* 0x0001ec0000008000 */
[----:B0-----:R-:W0:Y:S01]  /*143a0*/  FENCE.VIEW.ASYNC.S ;  /* 0x00000000000073c6 */ /* 0x001e220000000000 */
[C---:B------:R-:W-:Y:S01]  /*143b0*/  IMAD R15, R9.reuse, UR5, R4 ;  /* 0x00000005090f7c24 */ /* 0x040fe2000f8e0204 */
[----:B------:R-:W-:Y:S01]  /*143c0*/  SHF.R.S32.HI R3, RZ, 0x1f, R13 ;  /* 0x0000001fff037819 */ /* 0x000fe2000001140d */
[----:B------:R-:W-:Y:S01]  /*143d0*/  IMAD.WIDE.U32 R10, R9, UR4, R10 ;  /* 0x00000004090a7c25 */ /* 0x000fe2000f8e000a */
[----:B------:R-:W-:-:S03]  /*143e0*/  ULDC.64 UR4, c[0x0][0xbe0] ;  /* 0x0002f80000047ab9 */ /* 0x000fc60000000a00 */
[----:B------:R-:W-:Y:S02]  /*143f0*/  IMAD.MOV R8, RZ, RZ, -R13 ;  /* 0x000000ffff087224 */ /* 0x000fe400078e0a0d */
[----:B------:R-:W-:Y:S02]  /*14400*/  IMAD.IADD R11, R11, 0x1, R15 ;  /* 0x000000010b0b7824 */ /* 0x000fe400078e020f */
[----:B------:R-:W-:Y:S02]  /*14410*/  IMAD R4, R3, UR4, RZ ;  /* 0x0000000403047c24 */ /* 0x000fe4000f8e02ff */
[----:B------:R-:W-:Y:S02]  /*14420*/  IMAD R157, R157, R8, R12 ;  /* 0x000000089d9d7224 */ /* 0x000fe400078e020c */
[----:B------:R-:W-:-:S04]  /*14430*/  IMAD.WIDE.U32 R10, R13, UR4, R10 ;  /* 0x000000040d0a7c25 */ /* 0x000fc8000f8e000a */
[----:B------:R-:W-:Y:S02]  /*14440*/  VIADD R3, R19, 0x32420 ;  /* 0x0003242013037836 */ /* 0x000fe40000000000 */
[----:B------:R-:W-:Y:S01]  /*14450*/  IMAD R13, R13, UR5, R4 ;  /* 0x000000050d0d7c24 */ /* 0x000fe2000f8e0204 */
[----:B------:R-:W-:Y:S01]  /*14460*/  SHF.R.S32.HI R4, RZ, 0x1f, R157 ;  /* 0x0000001fff047819 */ /* 0x000fe2000001149d */
[----:B------:R-:W-:Y:S01]  /*14470*/  ULDC.64 UR4, c[0x0][0xbd8] ;  /* 0x0002f60000047ab9 */ /* 0x000fe20000000a00 */
[----:B------:R-:W-:Y:S01]  /*14480*/  PRMT R3, RZ, 0x654, R3 ;  /* 0x00000654ff037816 */ /* 0x000fe20000000003 */
[----:B------:R-:W-:Y:S02]  /*14490*/  IMAD.IADD R11, R11, 0x1, R13 ;  /* 0x000000010b0b7824 */ /* 0x000fe400078e020d */
[----:B------:R-:W-:Y:S01]  /*144a0*/  IMAD R4, R4, UR4, RZ ;  /* 0x0000000404047c24 */ /* 0x000fe2000f8e02ff */
[----:B0-----:R0:W-:Y:S01]  /*144b0*/  SYNCS.ARRIVE.TRANS64.RED.A1T0 RZ, [R3+URZ], RZ ;  /* 0x000000ff03ff79a7 */ /* 0x0011e2000810043f */
[----:B------:R-:W-:-:S04]  /*144c0*/  IMAD.WIDE.U32 R10, R157, UR4, R10 ;  /* 0x000000049d0a7c25 */ /* 0x000fc8000f8e000a */
[----:B0-----:R-:W-:Y:S01]  /*144d0*/  IMAD R3, R157, UR5, R4 ;  /* 0x000000059d037c24 */ /* 0x001fe2000f8e0204 */
[----:B------:R-:W-:Y:S02]  /*144e0*/  ULDC.64 UR4, c[0x0][0xb80] ;  /* 0x0002e00000047ab9 */ /* 0x000fe40000000a00 */
[----:B------:R-:W-:Y:S01]  /*144f0*/  LEA R4, P0, R10, UR4, 0x1 ;  /* 0x000000040a047c11 */ /* 0x000fe2000f8008ff */
[----:B------:R-:W-:Y:S01]  /*14500*/  IMAD.IADD R3, R11, 0x1, R3 ;  /* 0x000000010b037824 */ /* 0x000fe200078e0203 */
[----:B------:R-:W-:-:S04]  /*14510*/  UMOV UR4, 0xffffffff ;  /* 0xffffffff00047882 */ /* 0x000fc80000000000 */
[----:B--2---:R-:W-:Y:S01]  /*14520*/  LEA.HI.X R20, R10, UR5, R3, 0x1, P0 ;  /* 0x000000050a147c11 */ /* 0x004fe200080f0c03 */
[----:B------:R-:W-:Y:S06]  /*14530*/  BRA.DIV UR4, `(.L_x_14622) ;  /* 0x000000e604387947 */ /* 0x000fec000b800000 */
[----:B------:R0:W1:Y:S04]  /*14540*/  SHFL.IDX PT, R3, R20, RZ, 0x181f ;  /* 0x00181fff14037589 */ /* 0x00006800000e0000 */
[----:B------:R0:W2:Y:S02]  /*14550*/  SHFL.IDX PT, R14, R4, RZ, 0x181f ;  /* 0x00181fff040e7589 */ /* 0x0000a400000e0000 */
.L_x_14855:
[----:B------:R-:W-:Y:S01]  /*14560*/  IMAD.IADD R89, R89, 0x1, R160 ;  /* 0x0000000159597824 */ /* 0x000fe200078e02a0 */
[----:B------:R-:W-:Y:S01]  /*14570*/  BSSY B1, `(.L_x_14623) ;  /* 0x000001e000017945 */ /* 0x000fe20003800000 */
[----:B------:R-:W-:-:S03]  /*14580*/  VIADD R21, R214, 0xc0 ;  /* 0x000000c0d6157836 */ /* 0x000fc60000000000 */
[----:B------:R-:W-:-:S13]  /*14590*/  ISETP.GE.AND P0, PT, R89, R0, PT ;  /* 0x000000005900720c */ /* 0x000fda0003f06270 */
[----:B------:R-:W-:Y:S05]  /*145a0*/  @P0 BRA `(.L_x_14624) ;  /* 0x0000000000680947 */ /* 0x000fea0003800000 */
[C---:B------:R-:W-:Y:S01]  /*145b0*/  VIADD R92, R214.reuse, 0x40 ;  /* 0x00000040d65c7836 */ /* 0x040fe20000000000 */
[----:B------:R-:W-:Y:S01]  /*145c0*/  ULDC UR4, c[0x0][0xbc8] ;  /* 0x0002f20000047ab9 */ /* 0x000fe20000000800 */
[C---:B------:R-:W-:Y:S01]  /*145d0*/  VIADD R90, R214.reuse, 0x80 ;  /* 0x00000080d65a7836 */ /* 0x040fe20000000000 */
[C---:B------:R-:W-:Y:S01]  /*145e0*/  ISETP.GE.AND P3, PT, R214.reuse, UR4, PT ;  /* 0x00000004d6007c0c */ /* 0x040fe2000bf66270 */
[----:B------:R-:W-:Y:S01]  /*145f0*/  VIADD R15, R214, 0xc0 ;  /* 0x000000c0d60f7836 */ /* 0x000fe20000000000 */
[----:B------:R-:W-:Y:S01]  /*14600*/  ISETP.GE.AND P2, PT, R92, UR4, PT ;  /* 0x000000045c007c0c */ /* 0x000fe2000bf46270 */
[----:B------:R-:W-:Y:S01]  /*14610*/  VIADD R93, R214, 0x40 ;  /* 0x00000040d65d7836 */ /* 0x000fe20000000000 */
[----:B------:R-:W-:Y:S01]  /*14620*/  ISETP.GE.AND P1, PT, R90, UR4, PT ;  /* 0x000000045a007c0c */ /* 0x000fe2000bf26270 */
[----:B------:R-:W-:Y:S01]  /*14630*/  VIADD R91, R214, 0x80 ;  /* 0x00000080d65b7836 */ /* 0x000fe20000000000 */
[----:B------:R-:W-:Y:S02]  /*14640*/  ISETP.GE.AND P0, PT, R15, UR4, PT ;  /* 0x000000040f007c0c */ /* 0x000fe4000bf06270 */
[----:B------:R-:W-:-:S02]  /*14650*/  SHF.R.S32.HI R12, RZ, 0x1f, R214 ;  /* 0x0000001fff0c7819 */ /* 0x000fc400000114d6 */
[----:B------:R-:W-:Y:S02]  /*14660*/  SHF.R.S32.HI R93, RZ, 0x1f, R93 ;  /* 0x0000001fff5d7819 */ /* 0x000fe4000001145d */
[----:B------:R-:W-:Y:S02]  /*14670*/  SHF.R.S32.HI R91, RZ, 0x1f, R91 ;  /* 0x0000001fff5b7819 */ /* 0x000fe4000001145b */
[-C--:B--2---:R-:W-:Y:S02]  /*14680*/  @!P3 LEA R8, P5, R214, R14.reuse, 0x1 ;  /* 0x0000000ed608b211 */ /* 0x084fe400078a08ff */
        /* <DEDUP_REMOVED lines=12> */
.L_x_14624:
[----:B------:R-:W-:Y:S05]  /*14750*/  BSYNC B1 ;  /* 0x0000000000017941 */ /* 0x000fea0003800000 */
.L_x_14623:
[----:B------:R-:W-:Y:S01]  /*14760*/  UMOV UR4, 0xffffffff ;  /* 0xffffffff00047882 */ /* 0x000fe20000000000 */
[----:B---3-5:R-:W-:Y:S02]  /*14770*/  SHF.R.S32.HI R24, RZ, 0x1f, R21 ;  /* 0x0000001fff187819 */ /* 0x028fe40000011415 */
[----:B------:R-:W-:Y:S05]  /*14780*/  BRA.DIV UR4, `(.L_x_14625) ;  /* 0x000000e204d87947 */ /* 0x000fea000b800000 */
[----:B-1----:R1:W3:Y:S04]  /*14790*/  SHFL.IDX PT, R3, R20, 0x1, 0x181f ;  /* 0x00381f0014037f89 */ /* 0x0022e800000e0000 */
[----:B--2---:R1:W2:Y:S02]  /*147a0*/  SHFL.IDX PT, R14, R4, 0x1, 0x181f ;  /* 0x00381f00040e7f89 */ /* 0x0042a400000e0000 */
.L_x_14859:
[----:B------:R-:W-:Y:S01]  /*147b0*/  VIADD R9, R89, 0x20 ;  /* 0x0000002059097836 */ /* 0x000fe20000000000 */
[----:B------:R-:W-:Y:S04]  /*147c0*/  BSSY B1, `(.L_x_14626) ;  /* 0x000001b000017945 */ /* 0x000fe80003800000 */
[----:B------:R-:W-:-:S13]  /*147d0*/  ISETP.GE.AND P0, PT, R9, R0, PT ;  /* 0x000000000900720c */ /* 0x000fda0003f06270 */
[----:B------:R-:W-:Y:S05]  /*147e0*/  @P0 BRA `(.L_x_14627) ;  /* 0x0000000000600947 */ /* 0x000fea0003800000 */
[C---:B------:R-:W-:Y:S01]  /*147f0*/  IADD3 R15, R214.reuse, 0x40, RZ ;  /* 0x00000040d60f7810 */ /* 0x040fe20007ffe0ff */
[----:B------:R-:W-:Y:S01]  /*14800*/  ULDC UR4, c[0x0][0xbc8] ;  /* 0x0002f20000047ab9 */ /* 0x000fe20000000800 */
[C---:B------:R-:W-:Y:S01]  /*14810*/  VIADD R25, R214.reuse, 0x80 ;  /* 0x00000080d6197836 */ /* 0x040fe20000000000 */
[C---:B------:R-:W-:Y:S01]  /*14820*/  ISETP.GE.AND P3, PT, R214.reuse, UR4, PT ;  /* 0x00000004d6007c0c */ /* 0x040fe2000bf66270 */
[C---:B------:R-:W-:Y:S01]  /*14830*/  VIADD R27, R214.reuse, 0x40 ;  /* 0x00000040d61b7836 */ /* 0x040fe20000000000 */
[----:B------:R-:W-:Y:S01]  /*14840*/  ISETP.GE.AND P2, PT, R15, UR4, PT ;  /* 0x000000040f007c0c */ /* 0x000fe2000bf46270 */
[----:B------:R-:W-:Y:S01]  /*14850*/  VIADD R26, R214, 0x80 ;  /* 0x00000080d61a7836 */ /* 0x000fe20000000000 */
[----:B------:R-:W-:Y:S02]  /*14860*/  ISETP.GE.AND P1, PT, R25, UR4, PT ;  /* 0x0000000419007c0c */ /* 0x000fe4000bf26270 */
[----:B------:R-:W-:Y:S02]  /*14870*/  ISETP.GE.AND P0, PT, R21, UR4, PT ;  /* 0x0000000415007c0c */ /* 0x000fe4000bf06270 */
[----:B------:R-:W-:-:S02]  /*14880*/  SHF.R.S32.HI R12, RZ, 0x1f, R214 ;  /* 0x0000001fff0c7819 */ /* 0x000fc400000114d6 */
[----:B------:R-:W-:Y:S02]  /*14890*/  SHF.R.S32.HI R27, RZ, 0x1f, R27 ;  /* 0x0000001fff1b7819 */ /* 0x000fe4000001141b */
[----:B------:R-:W-:Y:S02]  /*148a0*/  SHF.R.S32.HI R26, RZ, 0x1f, R26 ;  /* 0x0000001fff1a7819 */ /* 0x000fe4000001141a */
[CC--:B--2---:R-:W-:Y:S02]  /*148b0*/  @!P3 LEA R8, P5, R214.reuse, R14.reuse, 0x1 ;  /* 0x0000000ed608b211 */ /* 0x0c4fe400078a08ff */
[-C--:B------:R-:W-:Y:S02]  /*148c0*/  @!P2 LEA R10, P4, R15, R14.reuse, 0x1 ;  /* 0x0000000e0f0aa211 */ /* 0x080fe400078808ff */
[----:B---3--:R-:W-:Y:S02]  /*148d0*/  @!P3 LEA.HI.X R9, R214, R3, R12, 0x1, P5 ;  /* 0x00000003d609b211 */ /* 0x008fe400028f0c0c */
[----:B------:R-:W-:-:S02]  /*148e0*/  @!P1 LEA R12, P5, R25, R14, 0x1 ;  /* 0x0000000e190c9211 */ /* 0x000fc400078a08ff */
[-C--:B------:R-:W-:Y:S01]  /*148f0*/  @!P2 LEA.HI.X R11, R15, R3.reuse, R27, 0x1, P4 ;  /* 0x000000030f0ba211 */ /* 0x080fe200020f0c1b */
[----:B------:R4:W-:Y:S01]  /*14900*/  @!P3 ST.E.128 desc[UR40][R8.64], R28 ;  /* 0x0000001c0800b985 */ /* 0x0009e2000c101d28 */
[----:B------:R-:W-:Y:S02]  /*14910*/  @!P0 LEA R14, P4, R21, R14, 0x1 ;  /* 0x0000000e150e8211 */ /* 0x000fe400078808ff */
[-C--:B------:R-:W-:Y:S01]  /*14920*/  @!P1 LEA.HI.X R13, R25, R3.reuse, R26, 0x1, P5 ;  /* 0x00000003190d9211 */ /* 0x080fe200028f0c1a */
[----:B------:R4:W-:Y:S01]  /*14930*/  @!P2 ST.E.128 desc[UR40][R10.64], R44 ;  /* 0x0000002c0a00a985 */ /* 0x0009e2000c101d28 */
[----:B------:R-:W-:-:S03]  /*14940*/  @!P0 LEA.HI.X R15, R21, R3, R24, 0x1, P4 ;  /* 0x00000003150f8211 */ /* 0x000fc600020f0c18 */
[----:B------:R4:W-:Y:S04]  /*14950*/  @!P1 ST.E.128 desc[UR40][R12.64], R60 ;  /* 0x0000003c0c009985 */ /* 0x0009e8000c101d28 */
[----:B------:R4:W-:Y:S02]  /*14960*/  @!P0 ST.E.128 desc[UR40][R14.64], R76 ;  /* 0x0000004c0e008985 */ /* 0x0009e4000c101d28 */
.L_x_14627:
[----:B------:R-:W-:Y:S05]  /*14970*/  BSYNC B1 ;  /* 0x0000000000017941 */ /* 0x000fea0003800000 */
.L_x_14626:
[----:B------:R-:W-:-:S03]  /*14980*/  UMOV UR4, 0xffffffff ;  /* 0xffffffff00047882 */ /* 0x000fc60000000000 */
[----:B------:R-:W-:Y:S05]  /*14990*/  BRA.DIV UR4, `(.L_x_14628) ;  /* 0x000000e2049c7947 */ /* 0x000fea000b800000 */
[----:B---3--:R3:W0:Y:S04]  /*149a0*/  SHFL.IDX PT, R3, R20, 0x2, 0x181f ;  /* 0x00581f0014037f89 */ /* 0x00862800000e0000 */
[----:B--2-4-:R3:W2:Y:S02]  /*149b0*/  SHFL.IDX PT, R14, R4, 0x2, 0x181f ;  /* 0x00581f00040e7f89 */ /* 0x0146a400000e0000 */
.L_x_14863:
[----:B------:R-:W-:Y:S01]  /*149c0*/  VIADD R9, R89, 0x40 ;  /* 0x0000004059097836 */ /* 0x000fe20000000000 */
[----:B------:R-:W-:Y:S04]  /*149d0*/  BSSY B1, `(.L_x_14629) ;  /* 0x000001b000017945 */ /* 0x000fe80003800000 */
[----:B------:R-:W-:-:S13]  /*149e0*/  ISETP.GE.AND P0, PT, R9, R0, PT ;  /* 0x000000000900720c */ /* 0x000fda0003f06270 */
[----:B------:R-:W-:Y:S05]  /*149f0*/  @P0 BRA `(.L_x_14630) ;  /* 0x0000000000600947 */ /* 0x000fea0003800000 */
[C---:B------:R-:W-:Y:S01]  /*14a00*/  VIADD R15, R214.reuse, 0x40 ;  /* 0x00000040d60f7836 */ /* 0x040fe20000000000 */
        /* <DEDUP_REMOVED lines=13> */
[----:B0-----:R-:W-:Y:S02]  /*14ae0*/  @!P3 LEA.HI.X R13, R214, R3, R8, 0x1, P5 ;  /* 0x00000003d60db211 */ /* 0x001fe400028f0c08 */
        /* <DEDUP_REMOVED lines=9> */
.L_x_14630:
[----:B------:R-:W-:Y:S05]  /*14b80*/  BSYNC B1 ;  /* 0x0000000000017941 */ /* 0x000fea0003800000 */
.L_x_14629:
[----:B------:R-:W-:-:S03]  /*14b90*/  UMOV UR4, 0xffffffff ;  /* 0xffffffff00047882 */ /* 0x000fc60000000000 */
[----:B------:R-:W-:Y:S05]  /*14ba0*/  BRA.DIV UR4, `(.L_x_14631) ;  /* 0x000000e204607947 */ /* 0x000fea000b800000 */
[----:B0-----:R0:W0:Y:S04]  /*14bb0*/  SHFL.IDX PT, R3, R20, 0x3, 0x181f ;  /* 0x00781f0014037f89 */ /* 0x00102800000e0000 */
[----:B--2-4-:R2:W4:Y:S02]  /*14bc0*/  SHFL.IDX PT, R14, R4, 0x3, 0x181f ;  /* 0x00781f00040e7f89 */ /* 0x01452400000e0000 */
.L_x_14867:
[----:B------:R-:W-:-:S05]  /*14bd0*/  VIADD R9, R89, 0x60 ;  /* 0x0000006059097836 */ /* 0x000fca0000000000 */
[----:B------:R-:W-:-:S13]  /*14be0*/  ISETP.GE.AND P0, PT, R9, R0, PT ;  /* 0x000000000900720c */ /* 0x000fda0003f06270 */
[----:B------:R-:W-:Y:S05]  /*14bf0*/  @P0 BRA `(.L_x_14632) ;  /* 0x0000003800d80947 */ /* 0x000fea0003800000 */
[C---:B01-3--:R-:W-:Y:S01]  /*14c00*/  VIADD R20, R214.reuse, 0x40 ;  /* 0x00000040d6147836 */ /* 0x04bfe20000000000 */
[----:B------:R-:W-:Y:S01]  /*14c10*/  ULDC UR4, c[0x0][0xbc8] ;  /* 0x0002f20000047ab9 */ /* 0x000fe20000000800 */
[C---:B--2---:R-:W-:Y:S01]  /*14c20*/  VIADD R4, R214.reuse, 0x80 ;  /* 0x00000080d6047836 */ /* 0x044fe20000000000 */
[C---:B------:R-:W-:Y:S01]  /*14c30*/  ISETP.GE.AND P3, PT, R214.reuse, UR4, PT ;  /* 0x00000004d6007c0c */ /* 0x040fe2000bf66270 */
[----:B------:R-:W-:Y:S01]  /*14c40*/  VIADD R25, R214, 0x40 ;  /* 0x00000040d6197836 */ /* 0x000fe20000000000 */
[----:B------:R-:W-:Y:S01]  /*14c50*/  ISETP.GE.AND P4, PT, R20, UR4, PT ;  /* 0x0000000414007c0c */ /* 0x000fe2000bf86270 */
[----:B------:R-:W-:Y:S01]  /*14c60*/  VIADD R15, R214, 0x80 ;  /* 0x00000080d60f7836 */ /* 0x000fe20000000000 */
[----:B------:R-:W-:Y:S02]  /*14c70*/  ISETP.GE.AND P5, PT, R4, UR4, PT ;  /* 0x0000000404007c0c */ /* 0x000fe4000bfa6270 */
[----:B------:R-:W-:Y:S02]  /*14c80*/  SHF.R.S32.HI R26, RZ, 0x1f, R214 ;  /* 0x0000001fff1a7819 */ /* 0x000fe400000114d6 */
[----:B------:R-:W-:-:S02]  /*14c90*/  SHF.R.S32.HI R25, RZ, 0x1f, R25 ;  /* 0x0000001fff197819 */ /* 0x000fc40000011419 */
[----:B------:R-:W-:-:S03]  /*14ca0*/  SHF.R.S32.HI R15, RZ, 0x1f, R15 ;  /* 0x0000001fff0f7819 */ /* 0x000fc6000001140f */
[-C--:B----4-:R-:W-:Y:S02]  /*14cb0*/  @!P3 LEA R8, P0, R214, R14.reuse, 0x1 ;  /* 0x0000000ed608b211 */ /* 0x090fe400078008ff */
        /* <DEDUP_REMOVED lines=14> */
.L_x_14621:
[----:B0-----:R-:W0:Y:S01]  /*14da0*/  @P1 LDC R11, c[0x0][0xcec] ;  /* 0x00033b00ff0b1b82 */ /* 0x001e220000000800 */
[----:B------:R-:W-:Y:S01]  /*14db0*/  IMAD.MOV.U32 R3, RZ, RZ, R155 ;  /* 0x000000ffff037224 */ /* 0x000fe200078e009b */
[----:B------:R-:W-:-:S06]  /*14dc0*/  ULDC.64 UR4, c[0x0][0xc08] ;  /* 0x0003020000047ab9 */ /* 0x000fcc0000000a00 */
[----:B------:R-:W1:Y:S01]  /*14dd0*/  @P1 LDC R10, c[0x0][0xcf0] ;  /* 0x00033c00ff0a1b82 */ /* 0x000e620000000800 */
[----:B0-----:R-:W-:-:S05]  /*14de0*/  @P1 IMAD.HI.U32 R11, R155, R11, RZ ;  /* 0x0000000b9b0b1227 */ /* 0x001fca00078e00ff */
[----:B-1----:R-:W-:Y:S01]  /*14df0*/  @P1 SHF.R.U32.HI R3, RZ, R10, R11 ;  /* 0x0000000aff031219 */ /* 0x002fe2000001160b */
[----:B------:R-:W-:-:S04]  /*14e00*/  IMAD R11, R8, UR4, RZ ;  /* 0x00000004080b7c24 */ /* 0x000fc8000f8e02ff */
[C---:B------:R-:W-:Y:S02]  /*14e10*/  IMAD R8, R4.reuse, UR5, R11 ;  /* 0x0000000504087c24 */ /* 0x040fe4000f8e020b */
[----:B------:R-:W-:Y:S01]  /*14e20*/  IMAD.WIDE.U32 R10, R4, UR4, RZ ;  /* 0x00000004040a7c25 */ /* 0x000fe2000f8e00ff */
[----:B------:R-:W-:-:S03]  /*14e30*/  ULDC.64 UR4, c[0x0][0xc38] ;  /* 0x00030e0000047ab9 */ /* 0x000fc60000000a00 */
[----:B------:R-:W-:Y:S01]  /*14e40*/  IMAD.IADD R11, R11, 0x1, R8 ;  /* 0x000000010b0b7824 */ /* 0x000fe200078e0208 */
[----:B------:R-:W-:Y:S01]  /*14e50*/  SHF.R.S32.HI R8, RZ, 0x1f, R9 ;  /* 0x0000001fff087819 */ /* 0x000fe20000011409 */
        /* <DEDUP_REMOVED lines=34> */
.L_x_14870:
[----:B------:R-:W-:Y:S01]  /*15080*/  ISETP.GE.AND P0, PT, R153, R0, PT ;  /* 0x000000009900720c */ /* 0x000fe20003f06270 */
[----:B------:R-:W-:-:S12]  /*15090*/  BSSY B1, `(.L_x_14634) ;  /* 0x00000c3000017945 */ /* 0x000fd80003800000 */
[----:B------:R-:W-:Y:S05]  /*150a0*/  @P0 BRA `(.L_x_14635) ;  /* 0x0000000c00040947 */ /* 0x000fea0003800000 */
[----:B------:R-:W3:Y:S01]  /*150b0*/  LDL R155, [R1+0x2c] ;  /* 0x00002c00019b7983 */ /* 0x000ee20000100800 */
[----:B------:R-:W-:-:S03]  /*150c0*/  ULDC UR4, c[0x0][0xbc8] ;  /* 0x0002f20000047ab9 */ /* 0x000fc60000000800 */
[----:B------:R-:W4:Y:S04]  /*150d0*/  LDL R11, [R1+0xe4] ;  /* 0x0000e400010b7983 */ /* 0x000f280000100800 */
        /* <DEDUP_REMOVED lines=12> */
[----:B---3--:R-:W-:-:S02]  /*151a0*/  ISETP.GE.AND P0, PT, R155, UR4, PT ;  /* 0x000000049b007c0c */ /* 0x008fc4000bf06270 */
[----:B----4-:R-:W-:-:S11]  /*151b0*/  ISETP.GE.AND P1, PT, R11, UR4, PT ;  /* 0x000000040b007c0c */ /* 0x010fd6000bf26270 */
[----:B--2---:R-:W-:Y:S01]  /*151c0*/  @!P0 MOV R8, R12 ;  /* 0x0000000c00088202 */ /* 0x004fe20000000f00 */
[----:B-1----:R-:W-:-:S04]  /*151d0*/  @!P0 IMAD.MOV.U32 R9, RZ, RZ, R20 ;  /* 0x000000ffff098224 */ /* 0x002fc800078e0014 */
[----:B------:R-:W-:Y:S02]  /*151e0*/  @!P0 IMAD.WIDE R8, R155, 0x4, R8 ;  /* 0x000000049b088825 */ /* 0x000fe400078e0208 */
[----:B------:R-:W2:Y:S04]  /*151f0*/  LDL R155, [R1+0xc8] ;  /* 0x0000c800019b7983 */ /* 0x000ea80000100800 */
[----:B------:R1:W-:Y:S01]  /*15200*/  @!P0 ST.E.64 desc[UR40][R8.64], R24 ;  /* 0x0000001808008985 */ /* 0x0003e2000c101b28 */
[C---:B-----5:R-:W-:Y:S02]  /*15210*/  ISETP.GE.AND P0, PT, R154.reuse, UR4, PT ;  /* 0x000000049a007c0c */ /* 0x060fe4000bf06270 */
[C---:B-1----:R-:W-:Y:S01]  /*15220*/  @!P1 LEA R8, P2, R11.reuse, R12, 0x2 ;  /* 0x0000000c0b089211 */ /* 0x042fe200078410ff */
[----:B------:R-:W3:Y:S03]  /*15230*/  LDL R25, [R1+0x150] ;  /* 0x0001500001197983 */ /* 0x000ee60000100800 */
[----:B------:R-:W-:Y:S01]  /*15240*/  @!P1 LEA.HI.X R9, R11, R20, R13, 0x2, P2 ;  /* 0x000000140b099211 */ /* 0x000fe200010f140d */
[----:B------:R-:W4:Y:S04]  /*15250*/  LDL R24, [R1+0xbc] ;  /* 0x0000bc0001187983 */ /* 0x000f280000100800 */
[----:B------:R-:W5:Y:S04]  /*15260*/  LDL R11, [R1+0x154] ;  /* 0x00015400010b7983 */ /* 0x000f680000100800 */
[----:B------:R1:W-:Y:S04]  /*15270*/  @!P1 ST.E.64 desc[UR40][R8.64], R28 ;  /* 0x0000001c08009985 */ /* 0x0003e8000c101b28 */
[----:B------:R-:W4:Y:S01]  /*15280*/  LDL R13, [R1+0xc4] ;  /* 0x0000c400010d7983 */ /* 0x000f220000100800 */
[----:B-1----:R-:W-:-:S03]  /*15290*/  @!P0 LEA R8, P2, R154, R12, 0x2 ;  /* 0x0000000c9a088211 */ /* 0x002fc600078410ff */
[----:B------:R-:W4:Y:S01]  /*152a0*/  LDL R29, [R1+0x140] ;  /* 0x00014000011d7983 */ /* 0x000f220000100800 */
[----:B------:R-:W-:-:S03]  /*152b0*/  @!P0 LEA.HI.X R9, R154, R20, R160, 0x2, P2 ;  /* 0x000000149a098211 */ /* 0x000fc600010f14a0 */
[----:B------:R-:W4:Y:S04]  /*152c0*/  LDL R28, [R1+0xac] ;  /* 0x0000ac00011c7983 */ /* 0x000f280000100800 */
[----:B------:R1:W-:Y:S01]  /*152d0*/  @!P0 ST.E.64 desc[UR40][R8.64], R32 ;  /* 0x0000002008008985 */ /* 0x0003e2000c101b28 */
[----:B------:R-:W-:-:S03]  /*152e0*/  ISETP.GE.AND P1, PT, R21, UR4, PT ;  /* 0x0000000415007c0c */ /* 0x000fc6000bf26270 */
[----:B------:R-:W4:Y:S04]  /*152f0*/  LDL R154, [R1+0xc0] ;  /* 0x0000c000019a7983 */ /* 0x000f280000100800 */
[----:B-1----:R-:W4:Y:S01]  /*15300*/  LDL R33, [R1+0x14c] ;  /* 0x00014c0001217983 */ /* 0x002f220000100800 */
[----:B------:R-:W-:-:S05]  /*15310*/  ISETP.GE.AND P0, PT, R15, UR4, PT ;  /* 0x000000040f007c0c */ /* 0x000fca000bf06270 */
[C---:B------:R-:W-:Y:S01]  /*15320*/  @!P1 LEA R8, P2, R21.reuse, R12, 0x2 ;  /* 0x0000000c15089211 */ /* 0x040fe200078410ff */
[----:B------:R-:W4:Y:S03]  /*15330*/  LDL R32, [R1+0x144] ;  /* 0x0001440001207983 */ /* 0x000f260000100800 */
[----:B------:R-:W-:Y:S02]  /*15340*/  @!P1 LEA.HI.X R9, R21, R20, R159, 0x2, P2 ;  /* 0x0000001415099211 */ /* 0x000fe400010f149f */
[----:B------:R-:W-:Y:S01]  /*15350*/  ISETP.GE.AND P2, PT, R156, UR4, PT ;  /* 0x000000049c007c0c */ /* 0x000fe2000bf46270 */
[----:B------:R-:W4:Y:S04]  /*15360*/  LDL R21, [R1+0x148] ;  /* 0x0001480001157983 */ /* 0x000f280000100800 */
[----:B------:R1:W-:Y:S01]  /*15370*/  @!P1 ST.E.64 desc[UR40][R8.64], R36 ;  /* 0x0000002408009985 */ /* 0x0003e2000c101b28 */
[----:B------:R-:W-:-:S02]  /*15380*/  ISETP.GE.AND P3, PT, R10, UR4, PT ;  /* 0x000000040a007c0c */ /* 0x000fc4000bf66270 */
[C---:B-1----:R-:W-:Y:S01]  /*15390*/  @!P0 LEA R8, P1, R15.reuse, R12, 0x2 ;  /* 0x0000000c0f088211 */ /* 0x042fe200078210ff */
[----:B------:R-:W4:Y:S03]  /*153a0*/  LDL R36, [R1+0xa8] ;  /* 0x0000a80001247983 */ /* 0x000f260000100800 */
[----:B------:R-:W-:Y:S01]  /*153b0*/  @!P0 LEA.HI.X R9, R15, R20, R158, 0x2, P1 ;  /* 0x000000140f098211 */ /* 0x000fe200008f149e */
[----:B------:R-:W4:Y:S01]  /*153c0*/  LDL R37, [R1+0x12c] ;  /* 0x00012c0001257983 */ /* 0x000f220000100800 */
[----:B------:R-:W-:-:S03]  /*153d0*/  ISETP.GE.AND P1, PT, R14, UR4, PT ;  /* 0x000000040e007c0c */ /* 0x000fc6000bf26270 */
[----:B------:R1:W-:Y:S04]  /*153e0*/  @!P0 ST.E.64 desc[UR40][R8.64], R40 ;  /* 0x0000002808008985 */ /* 0x0003e8000c101b28 */
[----:B------:R-:W4:Y:S01]  /*153f0*/  LDL R15, [R1+0xb4] ;  /* 0x0000b400010f7983 */ /* 0x000f220000100800 */
[----:B-1----:R-:W-:-:S03]  /*15400*/  @!P2 LEA R8, P0, R156, R12, 0x2 ;  /* 0x0000000c9c08a211 */ /* 0x002fc600078010ff */
[----:B------:R-:W4:Y:S01]  /*15410*/  LDL R40, [R1+0xb0] ;  /* 0x0000b00001287983 */ /* 0x000f220000100800 */
[----:B------:R-:W-:-:S03]  /*15420*/  @!P2 LEA.HI.X R9, R156, R20, R157, 0x2, P0 ;  /* 0x000000149c09a211 */ /* 0x000fc600000f149d */
[----:B------:R-:W4:Y:S04]  /*15430*/  LDL R41, [R1+0x134] ;  /* 0x0001340001297983 */ /* 0x000f280000100800 */
[----:B------:R1:W-:Y:S02]  /*15440*/  @!P2 ST.E.64 desc[UR40][R8.64], R44 ;  /* 0x0000002c0800a985 */ /* 0x0003e4000c101b28 */
[----:B-1----:R-:W-:Y:S02]  /*15450*/  @!P3 LEA R8, P2, R10, R12, 0x2 ;  /* 0x0000000c0a08b211 */ /* 0x002fe400078410ff */
[----:B------:R-:W4:Y:S04]  /*15460*/  LDL R44, [R1+0x13c] ;  /* 0x00013c00012c7983 */ /* 0x000f280000100800 */
[----:B------:R-:W4:Y:S01]  /*15470*/  LDL R45, [R1+0x108] ;  /* 0x00010800012d7983 */ /* 0x000f220000100800 */
[----:B--2---:R-:W-:-:S02]  /*15480*/  ISETP.GE.AND P0, PT, R155, UR4, PT ;  /* 0x000000049b007c0c */ /* 0x004fc4000bf06270 */
[----:B-----5:R-:W-:Y:S02]  /*15490*/  @!P3 LEA.HI.X R9, R10, R20, R11, 0x2, P2 ;  /* 0x000000140a09b211 */ /* 0x020fe400010f140b */
[----:B------:R-:W-:-:S04]  /*154a0*/  @!P1 LEA R10, P4, R14, R12, 0x2 ;  /* 0x0000000c0e0a9211 */ /* 0x000fc800078810ff */
[----:B---3--:R-:W-:Y:S02]  /*154b0*/  @!P1 LEA.HI.X R11, R14, R20, R25, 0x2, P4 ;  /* 0x000000140e0b9211 */ /* 0x008fe400020f1419 */
[----:B------:R-:W2:Y:S04]  /*154c0*/  LDL R25, [R1+0x138] ;  /* 0x0001380001197983 */ /* 0x000ea80000100800 */
[----:B------:R1:W-:Y:S01]  /*154d0*/  @!P3 ST.E.64 desc[UR40][R8.64], R48 ;  /* 0x000000300800b985 */ /* 0x0003e2000c101b28 */
[----:B----4-:R-:W-:-:S03]  /*154e0*/  ISETP.GE.AND P2, PT, R13, UR4, PT ;  /* 0x000000040d007c0c */ /* 0x010fc6000bf46270 */
[----:B------:R-:W3:Y:S01]  /*154f0*/  LDL R14, [R1+0xa4] ;  /* 0x0000a400010e7983 */ /* 0x000ee20000100800 */
[----:B-1----:R-:W-:-:S03]  /*15500*/  @!P0 LEA R8, P4, R155, R12, 0x2 ;  /* 0x0000000c9b088211 */ /* 0x002fc600078810ff */
[----:B------:R-:W4:Y:S04]  /*15510*/  LDL R48, [R1+0x8c] ;  /* 0x00008c0001307983 */ /* 0x000f280000100800 */
[----:B------:R-:W5:Y:S01]  /*15520*/  LDL R49, [R1+0x110] ;  /* 0x0001100001317983 */ /* 0x000f620000100800 */
[----:B------:R-:W-:-:S03]  /*15530*/  @!P0 LEA.HI.X R9, R155, R20, R33, 0x2, P4 ;  /* 0x000000149b098211 */ /* 0x000fc600020f1421 */
[----:B------:R-:W3:Y:S01]  /*15540*/  LDL R33, [R1+0x130] ;  /* 0x0001300001217983 */ /* 0x000ee20000100800 */
[----:B------:R-:W-:-:S03]  /*15550*/  ISETP.GE.AND P3, PT, R154, UR4, PT ;  /* 0x000000049a007c0c */ /* 0x000fc6000bf66270 */
[----:B------:R1:W-:Y:S01]  /*15560*/  @!P1 ST.E.64 desc[UR40][R10.64], R52 ;  /* 0x000000340a009985 */ /* 0x0003e2000c101b28 */
[----:B------:R-:W-:-:S03]  /*15570*/  ISETP.GE.AND P1, PT, R24, UR4, PT ;  /* 0x0000000418007c0c */ /* 0x000fc6000bf26270 */
[----:B------:R0:W-:Y:S01]  /*15580*/  @!P0 ST.E.64 desc[UR40][R8.64], R56 ;  /* 0x0000003808008985 */ /* 0x0001e2000c101b28 */
[----:B-1----:R-:W-:-:S03]  /*15590*/  @!P2 LEA R10, P5, R13, R12, 0x2 ;  /* 0x0000000c0d0aa211 */ /* 0x002fc600078a10ff */
[----:B------:R-:W4:Y:S01]  /*155a0*/  LDL R52, [R1+0x90] ;  /* 0x0000900001347983 */ /* 0x000f220000100800 */
[----:B------:R-:W-:-:S03]  /*155b0*/  @!P2 LEA.HI.X R11, R13, R20, R21, 0x2, P5 ;  /* 0x000000140d0ba211 */ /* 0x000fc600028f1415 */
[----:B------:R-:W5:Y:S01]  /*155c0*/  LDL R53, [R1+0x114] ;  /* 0x0001140001357983 */ /* 0x000f620000100800 */
[----:B0-----:R-:W-:-:S03]  /*155d0*/  @!P3 LEA R8, P4, R154, R12, 0x2 ;  /* 0x0000000c9a08b211 */ /* 0x001fc600078810ff */
[----:B------:R0:W-:Y:S01]  /*155e0*/  @!P2 ST.E.64 desc[UR40][R10.64], R60 ;  /* 0x0000003c0a00a985 */ /* 0x0001e2000c101b28 */
[----:B------:R-:W-:-:S03]  /*155f0*/  @!P3 LEA.HI.X R9, R154, R20, R32, 0x2, P4 ;  /* 0x000000149a09b211 */ /* 0x000fc600020f1420 */
[----:B------:R-:W4:Y:S04]  /*15600*/  LDL R13, [R1+0x9c] ;  /* 0x00009c00010d7983 */ /* 0x000f280000100800 */
[----:B------:R-:W5:Y:S01]  /*15610*/  LDL R32, [R1+0x128] ;  /* 0x0001280001207983 */ /* 0x000f620000100800 */
[----:B------:R-:W-:-:S03]  /*15620*/  ISETP.GE.AND P2, PT, R15, UR4, PT ;  /* 0x000000040f007c0c */ /* 0x000fc6000bf46270 */
[----:B------:R-:W5:Y:S01]  /*15630*/  LDL R21, [R1+0xa0] ;  /* 0x0000a00001157983 */ /* 0x000f620000100800 */
[----:B0-----:R-:W-:-:S04]  /*15640*/  @!P1 LEA R10, P5, R24, R12, 0x2 ;  /* 0x0000000c180a9211 */ /* 0x001fc800078a10ff */
[----:B------:R-:W-:Y:S01]  /*15650*/  @!P1 LEA.HI.X R11, R24, R20, R29, 0x2, P5 ;  /* 0x00000014180b9211 */ /* 0x000fe200028f141d */
[----:B------:R-:W-:Y:S01]  /*15660*/  @!P3 ST.E.64 desc[UR40][R8.64], R64 ;  /* 0x000000400800b985 */ /* 0x000fe2000c101b28 */
[----:B------:R-:W-:-:S03]  /*15670*/  ISETP.GE.AND P0, PT, R153, UR4, PT ;  /* 0x0000000499007c0c */ /* 0x000fc6000bf06270 */
[----:B------:R0:W-:Y:S01]  /*15680*/  @!P1 ST.E.64 desc[UR40][R10.64], R68 ;  /* 0x000000440a009985 */ /* 0x0001e2000c101b28 */
[----:B------:R-:W-:-:S03]  /*15690*/  ISETP.GE.AND P1, PT, R28, UR4, PT ;  /* 0x000000041c007c0c */ /* 0x000fc6000bf26270 */
[----:B------:R-:W5:Y:S04]  /*156a0*/  LDL R29, [R1+0x98] ;  /* 0x00009800011d7983 */ /* 0x000f680000100800 */
[----:B------:R-:W5:Y:S01]  /*156b0*/  LDL R24, [R1+0x94] ;  /* 0x0000940001187983 */ /* 0x000f620000100800 */
[-C--:B0-----:R-:W-:Y:S02]  /*156c0*/  @!P2 LEA R10, P5, R15, R12.reuse, 0x2 ;  /* 0x0000000c0f0aa211 */ /* 0x081fe400078a10ff */
[----:B------:R-:W-:-:S04]  /*156d0*/  @!P0 LEA R8, P4, R153, R12, 0x2 ;  /* 0x0000000c99088211 */ /* 0x000fc800078810ff */
[-C--:B------:R-:W-:Y:S02]  /*156e0*/  @!P0 LEA.HI.X R9, R153, R20.reuse, R44, 0x2, P4 ;  /* 0x0000001499098211 */ /* 0x080fe400020f142c */
[----:B------:R-:W-:Y:S01]  /*156f0*/  ISETP.GE.AND P3, PT, R40, UR4, PT ;  /* 0x0000000428007c0c */ /* 0x000fe2000bf66270 */
[----:B------:R-:W5:Y:S04]  /*15700*/  LDL R44, [R1+0x84] ;  /* 0x00008400012c7983 */ /* 0x000f680000100800 */
[----:B------:R-:W-:Y:S01]  /*15710*/  @!P0 ST.E.64 desc[UR40][R8.64], R72 ;  /* 0x0000004808008985 */ /* 0x000fe2000c101b28 */
[----:B--2---:R-:W-:-:S03]  /*15720*/  @!P2 LEA.HI.X R11, R15, R20, R25, 0x2, P5 ;  /* 0x000000140f0ba211 */ /* 0x004fc600028f1419 */
[----:B------:R-:W2:Y:S04]  /*15730*/  LDL R15, [R1+0x120] ;  /* 0x00012000010f7983 */ /* 0x000ea80000100800 */
[----:B------:R-:W2:Y:S04]  /*15740*/  LDL R25, [R1+0x124] ;  /* 0x0001240001197983 */ /* 0x000ea80000100800 */
[----:B------:R0:W-:Y:S02]  /*15750*/  @!P2 ST.E.64 desc[UR40][R10.64], R76 ;  /* 0x0000004c0a00a985 */ /* 0x0001e4000c101b28 */
[----:B0-----:R-:W-:-:S04]  /*15760*/  @!P1 LEA R10, P5, R28, R12, 0x2 ;  /* 0x0000000c1c0a9211 */ /* 0x001fc800078a10ff */
[----:B---3--:R-:W-:Y:S02]  /*15770*/  @!P1 LEA.HI.X R11, R28, R20, R33, 0x2, P5 ;  /* 0x000000141c0b9211 */ /* 0x008fe400028f1421 */
[----:B------:R-:W3:Y:S04]  /*15780*/  LDL R33, [R1+0x11c] ;  /* 0x00011c0001217983 */ /* 0x000ee80000100800 */
[----:B------:R-:W3:Y:S01]  /*15790*/  LDL R28, [R1+0x118] ;  /* 0x00011800011c7983 */ /* 0x000ee20000100800 */
[----:B------:R-:W-:Y:S02]  /*157a0*/  ISETP.GE.AND P2, PT, R14, UR4, PT ;  /* 0x000000040e007c0c */ /* 0x000fe4000bf46270 */
[----:B------:R-:W-:Y:S02]  /*157b0*/  @!P3 LEA R8, P4, R40, R12, 0x2 ;  /* 0x0000000c2808b211 */ /* 0x000fe400078810ff */
[----:B------:R-:W-:-:S02]  /*157c0*/  ISETP.GE.AND P0, PT, R36, UR4, PT ;  /* 0x0000000424007c0c */ /* 0x000fc4000bf06270 */
[----:B------:R-:W-:Y:S02]  /*157d0*/  @!P3 LEA.HI.X R9, R40, R20, R41, 0x2, P4 ;  /* 0x000000142809b211 */ /* 0x000fe400020f1429 */
[----:B------:R-:W3:Y:S04]  /*157e0*/  LDL R40, [R1+0x80] ;  /* 0x0000800001287983 */ /* 0x000ee80000100800 */
[----:B------:R-:W-:Y:S04]  /*157f0*/  @!P3 ST.E.64 desc[UR40][R8.64], R80 ;  /* 0x000000500800b985 */ /* 0x000fe8000c101b28 */
[----:B------:R0:W-:Y:S04]  /*15800*/  @!P1 ST.E.64 desc[UR40][R10.64], R84 ;  /* 0x000000540a009985 */ /* 0x0001e8000c101b28 */
[----:B------:R-:W3:Y:S01]  /*15810*/  LDL R41, [R1+0x104] ;  /* 0x0001040001297983 */ /* 0x000ee20000100800 */
[----:B----4-:R-:W-:-:S02]  /*15820*/  ISETP.GE.AND P1, PT, R13, UR4, PT ;  /* 0x000000040d007c0c */ /* 0x010fc4000bf26270 */
[-C--:B0-----:R-:W-:Y:S02]  /*15830*/  @!P2 LEA R10, P5, R14, R12.reuse, 0x2 ;  /* 0x0000000c0e0aa211 */ /* 0x081fe400078a10ff */
[----:B------:R-:W-:Y:S02]  /*15840*/  @!P0 LEA R8, P4, R36, R12, 0x2 ;  /* 0x0000000c24088211 */ /* 0x000fe400078810ff */
[-C--:B-----5:R-:W-:Y:S02]  /*15850*/  @!P2 LEA.HI.X R11, R14, R20.reuse, R32, 0x2, P5 ;  /* 0x000000140e0ba211 */ /* 0x0a0fe400028f1420 */
[----:B------:R-:W4:Y:S01]  /*15860*/  LDL R14, [R1+0x88] ;  /* 0x00008800010e7983 */ /* 0x000f220000100800 */
[----:B------:R-:W-:Y:S02]  /*15870*/  @!P0 LEA.HI.X R9, R36, R20, R37, 0x2, P4 ;  /* 0x0000001424098211 */ /* 0x000fe400020f1425 */
[----:B------:R-:W-:Y:S01]  /*15880*/  ISETP.GE.AND P3, PT, R21, UR4, PT ;  /* 0x0000000415007c0c */ /* 0x000fe2000bf66270 */
[----:B------:R-:W5:Y:S04]  /*15890*/  LDL R36, [R1+0x7c] ;  /* 0x00007c0001247983 */ /* 0x000f680000100800 */
[----:B------:R-:W-:Y:S04]  /*158a0*/  @!P0 ST.E.64 desc[UR40][R8.64], R88 ;  /* 0x0000005808008985 */ /* 0x000fe8000c101b28 */
[----:B------:R0:W-:Y:S01]  /*158b0*/  @!P2 ST.E.64 desc[UR40][R10.64], R92 ;  /* 0x0000005c0a00a985 */ /* 0x0001e2000c101b28 */
[----:B------:R-:W-:-:S03]  /*158c0*/  ISETP.GE.AND P0, PT, R29, UR4, PT ;  /* 0x000000041d007c0c */ /* 0x000fc6000bf06270 */
[----:B------:R-:W5:Y:S04]  /*158d0*/  LDL R32, [R1+0x78] ;  /* 0x0000780001207983 */ /* 0x000f680000100800 */
[----:B------:R-:W5:Y:S01]  /*158e0*/  LDL R37, [R1+0x100] ;  /* 0x0001000001257983 */ /* 0x000f620000100800 */
[-C--:B0-----:R-:W-:Y:S02]  /*158f0*/  @!P1 LEA R10, P5, R13, R12.reuse, 0x2 ;  /* 0x0000000c0d0a9211 */ /* 0x081fe400078a10ff */
[----:B------:R-:W-:Y:S02]  /*15900*/  @!P3 LEA R8, P4, R21, R12, 0x2 ;  /* 0x0000000c1508b211 */ /* 0x000fe400078810ff */
[----:B------:R-:W-:Y:S02]  /*15910*/  ISETP.GE.AND P2, PT, R24, UR4, PT ;  /* 0x0000000418007c0c */ /* 0x000fe4000bf46270 */
[----:B--2---:R-:W-:-:S02]  /*15920*/  @!P1 LEA.HI.X R11, R13, R20, R15, 0x2, P5 ;  /* 0x000000140d0b9211 */ /* 0x004fc400028f140f */
[----:B------:R-:W2:Y:S04]  /*15930*/  LDL R15, [R1+0x10c] ;  /* 0x00010c00010f7983 */ /* 0x000ea80000100800 */
[----:B------:R-:W2:Y:S01]  /*15940*/  LDL R13, [R1+0x74] ;  /* 0x00007400010d7983 */ /* 0x000ea20000100800 */
[----:B------:R-:W-:-:S03]  /*15950*/  @!P3 LEA.HI.X R9, R21, R20, R25, 0x2, P4 ;  /* 0x000000141509b211 */ /* 0x000fc600020f1419 */
[----:B------:R-:W2:Y:S04]  /*15960*/  LDL R25, [R1+0x70] ;  /* 0x0000700001197983 */ /* 0x000ea80000100800 */
[----:B------:R-:W2:Y:S04]  /*15970*/  LDL R21, [R1+0x6c] ;  /* 0x00006c0001157983 */ /* 0x000ea80000100800 */
[----:B------:R0:W-:Y:S04]  /*15980*/  @!P3 ST.E.64 desc[UR40][R8.64], R96 ;  /* 0x000000600800b985 */ /* 0x0001e8000c101b28 */
[----:B------:R1:W-:Y:S01]  /*15990*/  @!P1 ST.E.64 desc[UR40][R10.64], R100 ;  /* 0x000000640a009985 */ /* 0x0003e2000c101b28 */
[----:B0-----:R-:W-:-:S04]  /*159a0*/  @!P0 LEA R8, P3, R29, R12, 0x2 ;  /* 0x0000000c1d088211 */ /* 0x001fc800078610ff */
[----:B---3--:R-:W-:Y:S02]  /*159b0*/  @!P0 LEA.HI.X R9, R29, R20, R33, 0x2, P3 ;  /* 0x000000141d098211 */ /* 0x008fe400018f1421 */
[C---:B-1----:R-:W-:Y:S01]  /*159c0*/  @!P2 LEA R10, P5, R24.reuse, R12, 0x2 ;  /* 0x0000000c180aa211 */ /* 0x042fe200078a10ff */
[----:B------:R-:W3:Y:S04]  /*159d0*/  LDL R33, [R1+0xfc] ;  /* 0x0000fc0001217983 */ /* 0x000ee80000100800 */
[----:B------:R-:W3:Y:S01]  /*159e0*/  LDL R29, [R1+0xf8] ;  /* 0x0000f800011d7983 */ /* 0x000ee20000100800 */
[----:B------:R-:W-:-:S03]  /*159f0*/  @!P2 LEA.HI.X R11, R24, R20, R28, 0x2, P5 ;  /* 0x00000014180ba211 */ /* 0x000fc600028f141c */
[----:B------:R-:W3:Y:S04]  /*15a00*/  LDL R28, [R1+0xf4] ;  /* 0x0000f400011c7983 */ /* 0x000ee80000100800 */
[----:B------:R-:W3:Y:S01]  /*15a10*/  LDL R24, [R1+0xf0] ;  /* 0x0000f00001187983 */ /* 0x000ee20000100800 */
[----:B------:R-:W-:Y:S02]  /*15a20*/  ISETP.GE.AND P4, PT, R52, UR4, PT ;  /* 0x0000000434007c0c */ /* 0x000fe4000bf86270 */
[----:B------:R-:W-:Y:S01]  /*15a30*/  ISETP.GE.AND P1, PT, R48, UR4, PT ;  /* 0x0000000430007c0c */ /* 0x000fe2000bf26270 */
[----:B------:R0:W-:Y:S04]  /*15a40*/  @!P0 ST.E.64 desc[UR40][R8.64], R104 ;  /* 0x0000006808008985 */ /* 0x0001e8000c101b28 */
[----:B------:R1:W-:Y:S01]  /*15a50*/  @!P2 ST.E.64 desc[UR40][R10.64], R108 ;  /* 0x0000006c0a00a985 */ /* 0x0003e2000c101b28 */
[----:B------:R-:W-:-:S05]  /*15a60*/  ISETP.GE.AND P2, PT, R44, UR4, PT ;  /* 0x000000042c007c0c */ /* 0x000fca000bf46270 */
[-C--:B0-----:R-:W-:Y:S02]  /*15a70*/  @!P4 LEA R8, P3, R52, R12.reuse, 0x2 ;  /* 0x0000000c3408c211 */ /* 0x081fe400078610ff */
[----:B----4-:R-:W-:Y:S02]  /*15a80*/  ISETP.GE.AND P0, PT, R14, UR4, PT ;  /* 0x000000040e007c0c */ /* 0x010fe4000bf06270 */
[----:B-1----:R-:W-:Y:S02]  /*15a90*/  @!P1 LEA R10, P5, R48, R12, 0x2 ;  /* 0x0000000c300a9211 */ /* 0x002fe400078a10ff */
[-C--:B------:R-:W-:Y:S02]  /*15aa0*/  @!P4 LEA.HI.X R9, R52, R20.reuse, R53, 0x2, P3 ;  /* 0x000000143409c211 */ /* 0x080fe400018f1435 */
[----:B------:R-:W-:Y:S02]  /*15ab0*/  ISETP.GE.AND P3, PT, R40, UR4, PT ;  /* 0x0000000428007c0c */ /* 0x000fe4000bf66270 */
[----:B------:R-:W-:Y:S01]  /*15ac0*/  @!P1 LEA.HI.X R11, R48, R20, R49, 0x2, P5 ;  /* 0x00000014300b9211 */ /* 0x000fe200028f1431 */
[----:B------:R0:W-:Y:S04]  /*15ad0*/  @!P4 ST.E.64 desc[UR40][R8.64], R112 ;  /* 0x000000700800c985 */ /* 0x0001e8000c101b28 */
[----:B------:R1:W-:Y:S01]  /*15ae0*/  @!P1 ST.E.64 desc[UR40][R10.64], R116 ;  /* 0x000000740a009985 */ /* 0x0003e2000c101b28 */
[----:B-----5:R-:W-:-:S02]  /*15af0*/  ISETP.GE.AND P1, PT, R36, UR4, PT ;  /* 0x0000000424007c0c */ /* 0x020fc4000bf26270 */
[-C--:B0-----:R-:W-:Y:S02]  /*15b00*/  @!P0 LEA R8, P4, R14, R12.reuse, 0x2 ;  /* 0x0000000c0e088211 */ /* 0x081fe400078810ff */
[----:B-1----:R-:W-:-:S04]  /*15b10*/  @!P2 LEA R10, P5, R44, R12, 0x2 ;  /* 0x0000000c2c0aa211 */ /* 0x002fc800078a10ff */
[-C--:B------:R-:W-:Y:S02]  /*15b20*/  @!P2 LEA.HI.X R11, R44, R20.reuse, R45, 0x2, P5 ;  /* 0x000000142c0ba211 */ /* 0x080fe400028f142d */
[----:B--2---:R-:W-:Y:S02]  /*15b30*/  @!P0 LEA.HI.X R9, R14, R20, R15, 0x2, P4 ;  /* 0x000000140e098211 */ /* 0x004fe400020f140f */
[----:B------:R-:W-:-:S03]  /*15b40*/  @!P3 LEA R14, P4, R40, R12, 0x2 ;  /* 0x0000000c280eb211 */ /* 0x000fc600078810ff */
[----:B------:R0:W-:Y:S01]  /*15b50*/  @!P0 ST.E.64 desc[UR40][R8.64], R120 ;  /* 0x0000007808008985 */ /* 0x0001e2000c101b28 */
[----:B------:R-:W-:Y:S02]  /*15b60*/  ISETP.GE.AND P0, PT, R32, UR4, PT ;  /* 0x0000000420007c0c */ /* 0x000fe4000bf06270 */
        /* <DEDUP_REMOVED lines=10> */
[C---:B--2---:R-:W-:Y:S02]  /*15c10*/  @!P4 LEA R14, P1, R13.reuse, R12, 0x2 ;  /* 0x0000000c0d0ec211 */ /* 0x044fe400078210ff */
[-C--:B---3--:R-:W-:Y:S02]  /*15c20*/  @!P0 LEA.HI.X R11, R32, R20.reuse, R33, 0x2, P5 ;  /* 0x00000014200b8211 */ /* 0x088fe400028f1421 */
[----:B------:R-:W-:Y:S02]  /*15c30*/  @!P4 LEA.HI.X R15, R13, R20, R29, 0x2, P1 ;  /* 0x000000140d0fc211 */ /* 0x000fe400008f141d */
[-C--:B0-----:R-:W-:Y:S02]  /*15c40*/  @!P2 LEA R8, P5, R25, R12.reuse, 0x2 ;  /* 0x0000000c1908a211 */ /* 0x081fe400078a10ff */
[----:B------:R-:W-:Y:S02]  /*15c50*/  @!P3 LEA R12, P1, R21, R12, 0x2 ;  /* 0x0000000c150cb211 */ /* 0x000fe400078210ff */
[----:B------:R-:W-:-:S02]  /*15c60*/  @!P2 LEA.HI.X R9, R25, R20, R28, 0x2, P5 ;  /* 0x000000141909a211 */ /* 0x000fc400028f141c */
[----:B------:R-:W-:Y:S01]  /*15c70*/  @!P3 LEA.HI.X R13, R21, R20, R24, 0x2, P1 ;  /* 0x00000014150db211 */ /* 0x000fe200008f1418 */
[----:B------:R3:W-:Y:S04]  /*15c80*/  @!P0 ST.E.64 desc[UR40][R10.64], R136 ;  /* 0x000000880a008985 */ /* 0x0007e8000c101b28 */
[----:B------:R3:W-:Y:S04]  /*15c90*/  @!P4 ST.E.64 desc[UR40][R14.64], R140 ;  /* 0x0000008c0e00c985 */ /* 0x0007e8000c101b28 */
[----:B------:R3:W-:Y:S04]  /*15ca0*/  @!P2 ST.E.64 desc[UR40][R8.64], R144 ;  /* 0x000000900800a985 */ /* 0x0007e8000c101b28 */
[----:B------:R3:W-:Y:S02]  /*15cb0*/  @!P3 ST.E.64 desc[UR40][R12.64], R148 ;  /* 0x000000940c00b985 */ /* 0x0007e4000c101b28 */
.L_x_14635:
[----:B------:R-:W-:Y:S05]  /*15cc0*/  BSYNC B1 ;  /* 0x0000000000017941 */ /* 0x000fea0003800000 */
.L_x_14634:
[----:B------:R-:W-:-:S03]  /*15cd0*/  UMOV UR4, 0xffffffff ;  /* 0xffffffff00047882 */ /* 0x000fc60000000000 */
[----:B------:R-:W-:Y:S05]  /*15ce0*/  BRA.DIV UR4, `(.L_x_14636) ;  /* 0x000000d204907947 */ /* 0x000fea000b800000 */
[----:B0-----:R-:W0:Y:S04]  /*15cf0*/  SHFL.IDX PT, R4, R4, 0x1, 0x1c1f ;  /* 0x003c1f0004047f89 */ /* 0x001e2800000e0000 */
[----:B------:R-:W4:Y:S02]  /*15d00*/  SHFL.IDX PT, R3, R3, 0x1, 0x1c1f ;  /* 0x003c1f0003037f89 */ /* 0x000f2400000e0000 */
.L_x_14874:
[----:B------:R-:W-:-:S13]  /*15d10*/  ISETP.GE.AND P0, PT, R152, R0, PT ;  /* 0x000000009800720c */ /* 0x000fda0003f06270 */
[----:B------:R-:W-:Y:S05]  /*15d20*/  @P0 BRA `(.L_x_14632) ;  /* 0x00000028008c0947 */ /* 0x000fea0003800000 */
[----:B------:R-:W5:Y:S01]  /*15d30*/  LDL R61, [R1+0xc8] ;  /* 0x0000c800013d7983 */ /* 0x000f620000100800 */
[----:B------:R-:W-:-:S03]  /*15d40*/  ULDC UR4, c[0x0][0xbc8] ;  /* 0x0002f20000047ab9 */ /* 0x000fc60000000800 */
        /* <DEDUP_REMOVED lines=17> */
[----:B---3--:R-:W3:Y:S04]  /*15e60*/  LDL R15, [R1+0x8c] ;  /* 0x00008c00010f7983 */ /* 0x008ee80000100800 */
        /* <DEDUP_REMOVED lines=14> */
[----:B------:R-:W3:Y:S04]  /*15f50*/  LDL R44, [R1+0x90] ;  /* 0x00009000012c7983 */ /* 0x000ee80000100800 */
[----:B------:R-:W3:Y:S04]  /*15f60*/  LDL R41, [R1+0x94] ;  /* 0x0000940001297983 */ /* 0x000ee80000100800 */
[----:B------:R-:W3:Y:S04]  /*15f70*/  LDL R40, [R1+0x130] ;  /* 0x0001300001287983 */ /* 0x000ee80000100800 */
[----:B------:R-:W3:Y:S04]  /*15f80*/  LDL R25, [R1+0x120] ;  /* 0x0001200001197983 */ /* 0x000ee80000100800 */
[----:B------:R-:W3:Y:S04]  /*15f90*/  LDL R13, [R1+0x11c] ;  /* 0x00011c00010d7983 */ /* 0x000ee80000100800 */
[----:B--2---:R-:W2:Y:S01]  /*15fa0*/  LDL R12, [R1+0xf4] ;  /* 0x0000f400010c7983 */ /* 0x004ea20000100800 */
[----:B-----5:R-:W-:-:S02]  /*15fb0*/  IMAD.MOV.U32 R76, RZ, RZ, R61 ;  /* 0x000000ffff4c7224 */ /* 0x020fc400078e003d */
[----:B----4-:R-:W-:Y:S02]  /*15fc0*/  IMAD.MOV.U32 R61, RZ, RZ, R60 ;  /* 0x000000ffff3d7224 */ /* 0x010fe400078e003c */
        /* <DEDUP_REMOVED lines=11> */
[----:B------:R-:W-:Y:S01]  /*16080*/  ISETP.GE.AND P2, PT, R68, UR4, PT ;  /* 0x0000000444007c0c */ /* 0x000fe2000bf46270 */
[----:B------:R-:W-:-:S02]  /*16090*/  IMAD.MOV.U32 R61, RZ, RZ, R57 ;  /* 0x000000ffff3d7224 */ /* 0x000fc400078e0039 */
[----:B------:R-:W-:Y:S01]  /*160a0*/  IMAD.MOV.U32 R77, RZ, RZ, R64 ;  /* 0x000000ffff4d7224 */ /* 0x000fe200078e0040 */
[----:B------:R-:W-:Y:S01]  /*160b0*/  MOV R64, R60 ;  /* 0x0000003c00407202 */ /* 0x000fe20000000f00 */
        /* <DEDUP_REMOVED lines=11> */
[----:B---3--:R-:W-:Y:S01]  /*16170*/  IMAD.MOV.U32 R24, RZ, RZ, R15 ;  /* 0x000000ffff187224 */ /* 0x008fe200078e000f */
[----:B------:R-:W-:Y:S01]  /*16180*/  ISETP.GE.AND P3, PT, R84, UR4, PT ;  /* 0x0000000454007c0c */ /* 0x000fe2000bf66270 */
[----:B------:R-:W-:Y:S01]  /*16190*/  IMAD.MOV.U32 R37, RZ, RZ, R33 ;  /* 0x000000ffff257224 */ /* 0x000fe200078e0021 */
[----:B------:R-:W3:Y:S01]  /*161a0*/  LDL R15, [R1+0x9c] ;  /* 0x00009c00010f7983 */ /* 0x000ee20000100800 */
[----:B------:R-:W-:Y:S02]  /*161b0*/  IMAD.MOV.U32 R36, RZ, RZ, R32 ;  /* 0x000000ffff247224 */ /* 0x000fe400078e0020 */
[----:B------:R-:W-:Y:S01]  /*161c0*/  IMAD.MOV.U32 R72, RZ, RZ, R65 ;  /* 0x000000ffff487224 */ /* 0x000fe200078e0041 */
[----:B------:R-:W-:Y:S01]  /*161d0*/  MOV R65, R61 ;  /* 0x0000003d00417202 */ /* 0x000fe20000000f00 */
        /* <DEDUP_REMOVED lines=15> */
[----:B------:R-:W-:Y:S02]  /*162d0*/  @!P2 IMAD.MOV.U32 R8, RZ, RZ, R3 ;  /* 0x000000ffff08a224 */ /* 0x000fe400078e0003 */
[----:B0-----:R-:W-:Y:S02]  /*162e0*/  @!P2 IMAD.MOV.U32 R9, RZ, RZ, R4 ;  /* 0x000000ffff09a224 */ /* 0x001fe400078e0004 */
[----:B------:R-:W-:Y:S02]  /*162f0*/  IMAD.MOV.U32 R33, RZ, RZ, R28 ;  /* 0x000000ffff217224 */ /* 0x000fe400078e001c */
[----:B------:R-:W-:Y:S02]  /*16300*/  IMAD.MOV.U32 R69, RZ, RZ, R65 ;  /* 0x000000ffff457224 */ /* 0x000fe400078e0041 */
[----:B------:R-:W-:-:S02]  /*16310*/  IMAD.MOV.U32 R65, RZ, RZ, R61 ;  /* 0x000000ffff417224 */ /* 0x000fc400078e003d */
[----:B------:R-:W-:Y:S02]  /*16320*/  IMAD.MOV.U32 R61, RZ, RZ, R57 ;  /* 0x000000ffff3d7224 */ /* 0x000fe400078e0039 */
[----:B------:R-:W-:Y:S02]  /*16330*/  IMAD.MOV.U32 R57, RZ, RZ, R53 ;  /* 0x000000ffff397224 */ /* 0x000fe400078e0035 */
[----:B------:R-:W-:-:S04]  /*16340*/  @!P2 IMAD.WIDE R8, R68, 0x4, R8 ;  /* 0x000000044408a825 */ /* 0x000fc800078e0208 */
[----:B------:R-:W-:Y:S02]  /*16350*/  IMAD.MOV.U32 R37, RZ, RZ, R29 ;  /* 0x000000ffff257224 */ /* 0x000fe400078e001d */
[----:B------:R-:W-:Y:S02]  /*16360*/  IMAD.MOV.U32 R53, RZ, RZ, R33 ;  /* 0x000000ffff357224 */ /* 0x000fe400078e0021 */
[----:B------:R-:W-:Y:S02]  /*16370*/  IMAD.MOV.U32 R29, RZ, RZ, R24 ;  /* 0x000000ffff1d7224 */ /* 0x000fe400078e0018 */
[----:B------:R-:W-:Y:S01]  /*16380*/  IMAD.MOV.U32 R68, RZ, RZ, R64 ;  /* 0x000000ffff447224 */ /* 0x000fe200078e0040 */
[----:B------:R-:W-:Y:S01]  /*16390*/  ISETP.GE.AND P0, PT, R89, UR4, PT ;  /* 0x0000000459007c0c */ /* 0x000fe2000bf06270 */
[----:B------:R-:W-:Y:S01]  /*163a0*/  IMAD.MOV.U32 R33, RZ, RZ, R14 ;  /* 0x000000ffff217224 */ /* 0x000fe200078e000e */
[----:B------:R-:W-:Y:S01]  /*163b0*/  @!P2 ST.E.64 desc[UR40][R8.64], R26 ;  /* 0x0000001a0800a985 */ /* 0x000fe2000c101b28 */
[----:B------:R-:W-:-:S02]  /*163c0*/  IMAD.MOV.U32 R64, RZ, RZ, R60 ;  /* 0x000000ffff407224 */ /* 0x000fc400078e003c */
[----:B------:R-:W-:Y:S01]  /*163d0*/  IMAD.MOV.U32 R14, RZ, RZ, R10 ;  /* 0x000000ffff0e7224 */ /* 0x000fe200078e000a */
[-C--:B------:R-:W-:Y:S01]  /*163e0*/  @!P3 LEA R10, P4, R84, R3.reuse, 0x2 ;  /* 0x00000003540ab211 */ /* 0x080fe200078810ff */
[----:B------:R-:W-:Y:S01]  /*163f0*/  IMAD.MOV.U32 R60, RZ, RZ, R56 ;  /* 0x000000ffff3c7224 */ /* 0x000fe200078e0038 */
[----:B------:R-:W-:Y:S01]  /*16400*/  MOV R56, R52 ;  /* 0x0000003400387202 */ /* 0x000fe20000000f00 */
[----:B------:R-:W-:Y:S01]  /*16410*/  IMAD.MOV.U32 R52, RZ, RZ, R29 ;  /* 0x000000ffff347224 */ /* 0x000fe200078e001d */
[----:B------:R-:W-:Y:S01]  /*16420*/  ISETP.GE.AND P1, PT, R80, UR4, PT ;  /* 0x0000000450007c0c */ /* 0x000fe2000bf26270 */
[----:B------:R-:W-:Y:S01]  /*16430*/  IMAD.MOV.U32 R29, RZ, RZ, R11 ;  /* 0x000000ffff1d7224 */ /* 0x000fe200078e000b */
[----:B------:R-:W-:Y:S01]  /*16440*/  @!P3 LEA.HI.X R11, R84, R4, R92, 0x2, P4 ;  /* 0x00000004540bb211 */ /* 0x000fe200020f145c */
[----:B------:R-:W4:Y:S04]  /*16450*/  LDL R24, [R1+0x140] ;  /* 0x0001400001187983 */ /* 0x000f280000100800 */
[----:B------:R-:W5:Y:S04]  /*16460*/  LDL R92, [R1+0x160] ;  /* 0x00016000015c7983 */ /* 0x000f680000100800 */
[----:B------:R-:W2:Y:S04]  /*16470*/  LDL R84, [R1+0x164] ;  /* 0x0001640001547983 */ /* 0x000ea80000100800 */
[----:B------:R0:W-:Y:S02]  /*16480*/  @!P3 ST.E.64 desc[UR40][R10.64], R30 ;  /* 0x0000001e0a00b985 */ /* 0x0001e4000c101b28 */
[----:B0-----:R-:W-:-:S04]  /*16490*/  @!P0 LEA R10, P4, R89, R3, 0x2 ;  /* 0x00000003590a8211 */ /* 0x001fc800078810ff */
[----:B-----5:R-:W-:Y:S02]  /*164a0*/  @!P0 LEA.HI.X R11, R89, R4, R92, 0x2, P4 ;  /* 0x00000004590b8211 */ /* 0x020fe400020f145c */
[----:B------:R-:W5:Y:S01]  /*164b0*/  LDL R89, [R1+0x15c] ;  /* 0x00015c0001597983 */ /* 0x000f620000100800 */
[----:B------:R-:W-:Y:S02]  /*164c0*/  ISETP.GE.AND P2, PT, R88, UR4, PT ;  /* 0x0000000458007c0c */ /* 0x000fe4000bf46270 */
[----:B------:R-:W-:-:S04]  /*164d0*/  @!P1 LEA R8, P5, R80, R3, 0x2 ;  /* 0x0000000350089211 */ /* 0x000fc800078a10ff */
[----:B--2---:R-:W-:-:S05]  /*164e0*/  @!P1 LEA.HI.X R9, R80, R4, R84, 0x2, P5 ;  /* 0x0000000450099211 */ /* 0x004fca00028f1454 */
[----:B------:R0:W-:Y:S02]  /*164f0*/  @!P1 ST.E.64 desc[UR40][R8.64], R34 ;  /* 0x0000002208009985 */ /* 0x0001e4000c101b28 */
[----:B0-----:R-:W-:-:S04]  /*16500*/  @!P2 LEA R8, P5, R88, R3, 0x2 ;  /* 0x000000035808a211 */ /* 0x001fc800078a10ff */
[----:B-----5:R-:W-:Y:S02]  /*16510*/  @!P2 LEA.HI.X R9, R88, R4, R89, 0x2, P5 ;  /* 0x000000045809a211 */ /* 0x020fe400028f1459 */
[----:B------:R-:W2:Y:S01]  /*16520*/  LDL R88, [R1+0x158] ;  /* 0x0001580001587983 */ /* 0x000ea20000100800 */
[----:B------:R-:W-:-:S03]  /*16530*/  ISETP.GE.AND P3, PT, R85, UR4, PT ;  /* 0x0000000455007c0c */ /* 0x000fc6000bf66270 */
[----:B------:R0:W-:Y:S10]  /*16540*/  @!P0 ST.E.64 desc[UR40][R10.64], R38 ;  /* 0x000000260a008985 */ /* 0x0001f4000c101b28 */
[----:B0-----:R-:W-:-:S04]  /*16550*/  @!P3 LEA R10, P4, R85, R3, 0x2 ;  /* 0x00000003550ab211 */ /* 0x001fc800078810ff */
[----:B--2---:R-:W-:Y:S02]  /*16560*/  @!P3 LEA.HI.X R11, R85, R4, R88, 0x2, P4 ;  /* 0x00000004550bb211 */ /* 0x004fe400020f1458 */
[----:B------:R-:W2:Y:S01]  /*16570*/  LDL R85, [R1+0x154] ;  /* 0x0001540001557983 */ /* 0x000ea20000100800 */
[----:B------:R-:W-:Y:S01]  /*16580*/  ISETP.GE.AND P1, PT, R81, UR4, PT ;  /* 0x0000000451007c0c */ /* 0x000fe2000bf26270 */
[----:B------:R-:W-:Y:S02]  /*16590*/  IMAD.MOV.U32 R80, RZ, RZ, R69 ;  /* 0x000000ffff507224 */ /* 0x000fe400078e0045 */
[----:B------:R-:W-:Y:S02]  /*165a0*/  IMAD.MOV.U32 R84, RZ, RZ, R68 ;  /* 0x000000ffff547224 */ /* 0x000fe400078e0044 */
[----:B------:R-:W-:Y:S02]  /*165b0*/  IMAD.MOV.U32 R69, RZ, RZ, R65 ;  /* 0x000000ffff457224 */ /* 0x000fe400078e0041 */
[----:B------:R-:W-:-:S02]  /*165c0*/  IMAD.MOV.U32 R68, RZ, RZ, R64 ;  /* 0x000000ffff447224 */ /* 0x000fc400078e0040 */
[----:B---3--:R-:W-:Y:S02]  /*165d0*/  IMAD.MOV.U32 R28, RZ, RZ, R15 ;  /* 0x000000ffff1c7224 */ /* 0x008fe400078e000f */
[----:B------:R-:W-:Y:S01]  /*165e0*/  IMAD.MOV.U32 R65, RZ, RZ, R61 ;  /* 0x000000ffff417224 */ /* 0x000fe200078e003d */
[----:B------:R0:W-:Y:S01]  /*165f0*/  @!P2 ST.E.64 desc[UR40][R8.64], R42 ;  /* 0x0000002a0800a985 */ /* 0x0001e2000c101b28 */
[----:B------:R-:W-:Y:S02]  /*16600*/  IMAD.MOV.U32 R64, RZ, RZ, R60 ;  /* 0x000000ffff407224 */ /* 0x000fe400078e003c */
[----:B------:R-:W-:Y:S01]  /*16610*/  IMAD.MOV.U32 R61, RZ, RZ, R57 ;  /* 0x000000ffff3d7224 */ /* 0x000fe200078e0039 */
[----:B------:R-:W-:Y:S01]  /*16620*/  ISETP.GE.AND P0, PT, R77, UR4, PT ;  /* 0x000000044d007c0c */ /* 0x000fe2000bf06270 */
[----:B------:R-:W-:Y:S01]  /*16630*/  IMAD.MOV.U32 R60, RZ, RZ, R56 ;  /* 0x000000ffff3c7224 */ /* 0x000fe200078e0038 */
[----:B------:R-:W3:Y:S01]  /*16640*/  LDL R15, [R1+0x74] ;  /* 0x00007400010f7983 */ /* 0x000ee20000100800 */
[----:B------:R-:W-:-:S02]  /*16650*/  IMAD.MOV.U32 R57, RZ, RZ, R53 ;  /* 0x000000ffff397224 */ /* 0x000fc400078e0035 */
[----:B------:R-:W-:Y:S02]  /*16660*/  IMAD.MOV.U32 R56, RZ, RZ, R52 ;  /* 0x000000ffff387224 */ /* 0x000fe400078e0034 */
[----:B------:R-:W-:Y:S02]  /*16670*/  IMAD.MOV.U32 R53, RZ, RZ, R33 ;  /* 0x000000ffff357224 */ /* 0x000fe400078e0021 */
[----:B------:R-:W-:Y:S02]  /*16680*/  IMAD.MOV.U32 R52, RZ, RZ, R29 ;  /* 0x000000ffff347224 */ /* 0x000fe400078e001d */
[----:B------:R-:W-:Y:S01]  /*16690*/  IMAD.MOV.U32 R89, RZ, RZ, R68 ;  /* 0x000000ffff597224 */ /* 0x000fe200078e0044 */
[----:B0-----:R-:W-:Y:S01]  /*166a0*/  @!P1 LEA R8, P5, R81, R3, 0x2 ;  /* 0x0000000351089211 */ /* 0x001fe200078a10ff */
        /* <DEDUP_REMOVED lines=11> */
[----:B--2---:R-:W-:Y:S01]  /*16760*/  @!P1 LEA.HI.X R9, R81, R4, R85, 0x2, P5 ;  /* 0x0000000451099211 */ /* 0x004fe200028f1455 */
[----:B------:R-:W-:Y:S01]  /*16770*/  IMAD.MOV.U32 R85, RZ, RZ, R69 ;  /* 0x000000ffff557224 */ /* 0x000fe200078e0045 */
[----:B------:R0:W-:Y:S01]  /*16780*/  @!P3 ST.E.64 desc[UR40][R10.64], R46 ;  /* 0x0000002e0a00b985 */ /* 0x0001e2000c101b28 */
[----:B------:R-:W-:Y:S02]  /*16790*/  IMAD.MOV.U32 R69, RZ, RZ, R64 ;  /* 0x000000ffff457224 */ /* 0x000fe400078e0040 */
[----:B------:R-:W-:Y:S01]  /*167a0*/  IMAD.MOV.U32 R64, RZ, RZ, R57 ;  /* 0x000000ffff407224 */ /* 0x000fe200078e0039 */
[----:B------:R-:W-:Y:S01]  /*167b0*/  MOV R28, R20 ;  /* 0x00000014001c7202 */ /* 0x000fe20000000f00 */
[----:B------:R-:W-:Y:S01]  /*167c0*/  IMAD.MOV.U32 R57, RZ, RZ, R52 ;  /* 0x000000ffff397224 */ /* 0x000fe200078e0034 */
[----:B------:R-:W-:Y:S01]  /*167d0*/  ISETP.GE.AND P2, PT, R76, UR4, PT ;  /* 0x000000044c007c0c */ /* 0x000fe2000bf46270 */
[----:B------:R-:W2:Y:S01]  /*167e0*/  LDL R52, [R1+0x124] ;  /* 0x0001240001347983 */ /* 0x000ea20000100800 */
[----:B------:R-:W-:-:S02]  /*167f0*/  IMAD.MOV.U32 R88, RZ, RZ, R65 ;  /* 0x000000ffff587224 */ /* 0x000fc400078e0041 */
[----:B------:R-:W-:Y:S01]  /*16800*/  IMAD.MOV.U32 R81, RZ, RZ, R68 ;  /* 0x000000ffff517224 */ /* 0x000fe200078e0044 */
[----:B------:R-:W5:Y:S01]  /*16810*/  LDL R33, [R1+0x108] ;  /* 0x0001080001217983 */ /* 0x000f620000100800 */
[----:B----4-:R-:W-:Y:S01]  /*16820*/  IMAD.MOV.U32 R53, RZ, RZ, R24 ;  /* 0x000000ffff357224 */ /* 0x010fe200078e0018 */
[C---:B0-----:R-:W-:Y:S01]  /*16830*/  @!P0 LEA R10, P4, R77.reuse, R3, 0x2 ;  /* 0x000000034d0a8211 */ /* 0x041fe200078810ff */
[----:B------:R-:W-:Y:S01]  /*16840*/  IMAD.MOV.U32 R68, RZ, RZ, R61 ;  /* 0x000000ffff447224 */ /* 0x000fe200078e003d */
[----:B------:R-:W-:Y:S01]  /*16850*/  MOV R61, R56 ;  /* 0x00000038003d7202 */ /* 0x000fe20000000f00 */
[----:B------:R-:W-:Y:S01]  /*16860*/  IMAD.MOV.U32 R65, RZ, RZ, R60 ;  /* 0x000000ffff417224 */ /* 0x000fe200078e003c */
[----:B------:R-:W-:Y:S01]  /*16870*/  @!P0 LEA.HI.X R11, R77, R4, R88, 0x2, P4 ;  /* 0x000000044d0b8211 */ /* 0x000fe200020f1458 */
[----:B------:R-:W-:Y:S01]  /*16880*/  IMAD.MOV.U32 R29, RZ, RZ, R21 ;  /* 0x000000ffff1d7224 */ /* 0x000fe200078e0015 */
[----:B------:R0:W-:Y:S01]  /*16890*/  @!P1 ST.E.64 desc[UR40][R8.64], R50 ;  /* 0x0000003208009985 */ /* 0x0001e2000c101b28 */
[----:B------:R-:W-:-:S02]  /*168a0*/  IMAD.MOV.U32 R77, RZ, RZ, R69 ;  /* 0x000000ffff4d7224 */ /* 0x000fc400078e0045 */
[----:B------:R-:W-:Y:S01]  /*168b0*/  IMAD.MOV.U32 R60, RZ, RZ, R53 ;  /* 0x000000ffff3c7224 */ /* 0x000fe200078e0035 */
[----:B------:R-:W-:Y:S01]  /*168c0*/  ISETP.GE.AND P3, PT, R73, UR4, PT ;  /* 0x0000000449007c0c */ /* 0x000fe2000bf66270 */
[----:B------:R-:W-:Y:S01]  /*168d0*/  IMAD.MOV.U32 R69, RZ, RZ, R68 ;  /* 0x000000ffff457224 */ /* 0x000fe200078e0044 */
[----:B------:R-:W4:Y:S01]  /*168e0*/  LDL R24, [R1+0x110] ;  /* 0x0001100001187983 */ /* 0x000f220000100800 */
[----:B------:R-:W-:Y:S02]  /*168f0*/  IMAD.MOV.U32 R68, RZ, RZ, R65 ;  /* 0x000000ffff447224 */ /* 0x000fe400078e0041 */
[----:B------:R-:W-:Y:S01]  /*16900*/  IMAD.MOV.U32 R56, RZ, RZ, R29 ;  /* 0x000000ffff387224 */ /* 0x000fe200078e001d */
[----:B------:R-:W3:Y:S01]  /*16910*/  LDL R20, [R1+0x78] ;  /* 0x0000780001147983 */ /* 0x000ee20000100800 */
[----:B------:R-:W-:Y:S02]  /*16920*/  IMAD.MOV.U32 R65, RZ, RZ, R64 ;  /* 0x000000ffff417224 */ /* 0x000fe400078e0040 */
[----:B------:R-:W-:Y:S01]  /*16930*/  IMAD.MOV.U32 R53, RZ, RZ, R28 ;  /* 0x000000ffff357224 */ /* 0x000fe200078e001c */
[----:B0-----:R-:W-:Y:S01]  /*16940*/  @!P2 LEA R8, P5, R76, R3, 0x2 ;  /* 0x000000034c08a211 */ /* 0x001fe200078a10ff */
[----:B------:R-:W-:Y:S01]  /*16950*/  IMAD.MOV.U32 R64, RZ, RZ, R61 ;  /* 0x000000ffff407224 */ /* 0x000fe200078e003d */
[----:B------:R0:W-:Y:S01]  /*16960*/  @!P0 ST.E.64 desc[UR40][R10.64], R54 ;  /* 0x000000360a008985 */ /* 0x0001e2000c101b28 */
[----:B------:R-:W-:-:S02]  /*16970*/  IMAD.MOV.U32 R61, RZ, RZ, R60 ;  /* 0x000000ffff3d7224 */ /* 0x000fc400078e003c */
[----:B------:R-:W-:Y:S01]  /*16980*/  IMAD.MOV.U32 R60, RZ, RZ, R57 ;  /* 0x000000ffff3c7224 */ /* 0x000fe200078e0039 */
[----:B------:R-:W-:Y:S01]  /*16990*/  ISETP.GE.AND P1, PT, R72, UR4, PT ;  /* 0x0000000448007c0c */ /* 0x000fe2000bf26270 */
[----:B------:R-:W-:Y:S01]  /*169a0*/  IMAD.MOV.U32 R57, RZ, RZ, R56 ;  /* 0x000000ffff397224 */ /* 0x000fe200078e0038 */
[----:B------:R-:W5:Y:S01]  /*169b0*/  LDL R21, [R1+0x7c] ;  /* 0x00007c0001157983 */ /* 0x000f620000100800 */
[----:B------:R-:W-:-:S03]  /*169c0*/  IMAD.MOV.U32 R56, RZ, RZ, R53 ;  /* 0x000000ffff387224 */ /* 0x000fc600078e0035 */
[----:B------:R-:W5:Y:S04]  /*169d0*/  LDL R29, [R1+0x70] ;  /* 0x00007000011d7983 */ /* 0x000f680000100800 */
[----:B------:R-:W5:Y:S01]  /*169e0*/  LDL R28, [R1+0x6c] ;  /* 0x00006c00011c7983 */ /* 0x000f620000100800 */
[----:B--2---:R-:W-:Y:S02]  /*169f0*/  IMAD.MOV.U32 R53, RZ, RZ, R52 ;  /* 0x000000ffff357224 */ /* 0x004fe400078e0034 */
[----:B------:R-:W-:Y:S02]  /*16a00*/  IMAD.MOV.U32 R52, RZ, RZ, R49 ;  /* 0x000000ffff347224 */ /* 0x000fe400078e0031 */
[----:B------:R-:W-:Y:S02]  /*16a10*/  IMAD.MOV.U32 R49, RZ, RZ, R48 ;  /* 0x000000ffff317224 */ /* 0x000fe400078e0030 */
[----:B------:R-:W-:-:S02]  /*16a20*/  IMAD.MOV.U32 R48, RZ, RZ, R45 ;  /* 0x000000ffff307224 */ /* 0x000fc400078e002d */
[----:B------:R-:W-:Y:S02]  /*16a30*/  IMAD.MOV.U32 R45, RZ, RZ, R44 ;  /* 0x000000ffff2d7224 */ /* 0x000fe400078e002c */
[----:B------:R-:W-:Y:S01]  /*16a40*/  IMAD.MOV.U32 R44, RZ, RZ, R41 ;  /* 0x000000ffff2c7224 */ /* 0x000fe200078e0029 */
[----:B------:R-:W-:Y:S02]  /*16a50*/  MOV R41, R40 ;  /* 0x0000002800297202 */ /* 0x000fe40000000f00 */
[----:B------:R-:W2:Y:S01]  /*16a60*/  LDL R40, [R1+0x12c] ;  /* 0x00012c0001287983 */ /* 0x000ea20000100800 */
[----:B------:R-:W-:Y:S01]  /*16a70*/  @!P2 LEA.HI.X R9, R76, R4, R77, 0x2, P5 ;  /* 0x000000044c09a211 */ /* 0x000fe200028f144d */
        /* <DEDUP_REMOVED lines=15> */
[----:B--2---:R-:W-:Y:S02]  /*16b70*/  IMAD.MOV.U32 R41, RZ, RZ, R40 ;  /* 0x000000ffff297224 */ /* 0x004fe400078e0028 */
[----:B------:R-:W2:Y:S01]  /*16b80*/  LDL R40, [R1+0x84] ;  /* 0x0000840001287983 */ /* 0x000ea20000100800 */
[----:B0-----:R-:W-:-:S04]  /*16b90*/  @!P3 LEA R10, P4, R73, R3, 0x2 ;  /* 0x00000003490ab211 */ /* 0x001fc800078810ff */
[----:B------:R-:W-:Y:S01]  /*16ba0*/  @!P3 LEA.HI.X R11, R73, R4, R76, 0x2, P4 ;  /* 0x00000004490bb211 */ /* 0x000fe200020f144c */
[----:B------:R-:W-:Y:S02]  /*16bb0*/  IMAD.MOV.U32 R73, RZ, RZ, R69 ;  /* 0x000000ffff497224 */ /* 0x000fe400078e0045 */
[----:B------:R-:W-:Y:S02]  /*16bc0*/  IMAD.MOV.U32 R69, RZ, RZ, R68 ;  /* 0x000000ffff457224 */ /* 0x000fe400078e0044 */
[----:B------:R-:W-:Y:S01]  /*16bd0*/  IMAD.MOV.U32 R68, RZ, RZ, R65 ;  /* 0x000000ffff447224 */ /* 0x000fe200078e0041 */
[----:B------:R-:W-:Y:S01]  /*16be0*/  MOV R65, R64 ;  /* 0x0000004000417202 */ /* 0x000fe20000000f00 */
        /* <DEDUP_REMOVED lines=9> */
[----:B------:R0:W-:Y:S01]  /*16c80*/  @!P2 ST.E.64 desc[UR40][R8.64], R58 ;  /* 0x0000003a0800a985 */ /* 0x0001e2000c101b28 */
[----:B------:R-:W-:-:S02]  /*16c90*/  IMAD.MOV.U32 R45, RZ, RZ, R44 ;  /* 0x000000ffff2d7224 */ /* 0x000fc400078e002c */
[----:B------:R-:W-:Y:S01]  /*16ca0*/  IMAD.MOV.U32 R44, RZ, RZ, R41 ;  /* 0x000000ffff2c7224 */ /* 0x000fe200078e0029 */
[----:B0-----:R-:W-:-:S04]  /*16cb0*/  @!P1 LEA R8, P5, R72, R3, 0x2 ;  /* 0x0000000348089211 */ /* 0x001fc800078a10ff */
[----:B------:R-:W-:Y:S01]  /*16cc0*/  @!P1 LEA.HI.X R9, R72, R4, R73, 0x2, P5 ;  /* 0x0000000448099211 */ /* 0x000fe200028f1449 */
[----:B------:R-:W-:Y:S02]  /*16cd0*/  IMAD.MOV.U32 R72, RZ, RZ, R57 ;  /* 0x000000ffff487224 */ /* 0x000fe400078e0039 */
[----:B------:R-:W-:Y:S02]  /*16ce0*/  IMAD.MOV.U32 R57, RZ, RZ, R49 ;  /* 0x000000ffff397224 */ /* 0x000fe400078e0031 */
[----:B--2---:R-:W-:Y:S02]  /*16cf0*/  IMAD.MOV.U32 R41, RZ, RZ, R40 ;  /* 0x000000ffff297224 */ /* 0x004fe400078e0028 */
[----:B------:R-:W-:Y:S02]  /*16d00*/  IMAD.MOV.U32 R40, RZ, RZ, R37 ;  /* 0x000000ffff287224 */ /* 0x000fe400078e0025 */
[----:B------:R-:W-:Y:S02]  /*16d10*/  IMAD.MOV.U32 R37, RZ, RZ, R36 ;  /* 0x000000ffff257224 */ /* 0x000fe400078e0024 */
[----:B------:R-:W-:-:S02]  /*16d20*/  IMAD.MOV.U32 R36, RZ, RZ, R32 ;  /* 0x000000ffff247224 */ /* 0x000fc400078e0020 */
[----:B------:R-:W-:Y:S02]  /*16d30*/  IMAD.MOV.U32 R32, RZ, RZ, R25 ;  /* 0x000000ffff207224 */ /* 0x000fe400078e0019 */
[----:B------:R-:W-:Y:S02]  /*16d40*/  IMAD.MOV.U32 R25, RZ, RZ, R13 ;  /* 0x000000ffff197224 */ /* 0x000fe400078e000d */
[----:B------:R-:W-:Y:S02]  /*16d50*/  IMAD.MOV.U32 R13, RZ, RZ, R12 ;  /* 0x000000ffff0d7224 */ /* 0x000fe400078e000c */
[----:B------:R-:W2:Y:S01]  /*16d60*/  LDL R12, [R1+0x104] ;  /* 0x00010400010c7983 */ /* 0x000ea20000100800 */
[----:B------:R-:W-:-:S03]  /*16d70*/  IMAD.MOV.U32 R49, RZ, RZ, R37 ;  /* 0x000000ffff317224 */ /* 0x000fc600078e0025 */
[----:B------:R-:W4:Y:S01]  /*16d80*/  LDL R37, [R1+0x10c] ;  /* 0x00010c0001257983 */ /* 0x000f220000100800 */
[----:B------:R-:W-:Y:S01]  /*16d90*/  ISETP.GE.AND P0, PT, R80, UR4, PT ;  /* 0x0000000450007c0c */ /* 0x000fe2000bf06270 */
[----:B------:R-:W-:Y:S01]  /*16da0*/  IMAD.MOV.U32 R88, RZ, RZ, R65 ;  /* 0x000000ffff587224 */ /* 0x000fe200078e0041 */
[----:B------:R-:W-:Y:S01]  /*16db0*/  MOV R77, R68 ;  /* 0x00000044004d7202 */ /* 0x000fe20000000f00 */
[----:B------:R0:W-:Y:S01]  /*16dc0*/  @!P3 ST.E.64 desc[UR40][R10.64], R62 ;  /* 0x0000003e0a00b985 */ /* 0x0001e2000c101b28 */
[----:B------:R-:W-:Y:S02]  /*16dd0*/  IMAD.MOV.U32 R65, RZ, RZ, R60 ;  /* 0x000000ffff417224 */ /* 0x000fe400078e003c */
[----:B------:R-:W-:Y:S02]  /*16de0*/  IMAD.MOV.U32 R76, RZ, RZ, R61 ;  /* 0x000000ffff4c7224 */ /* 0x000fe400078e003d */
[----:B------:R-:W-:Y:S02]  /*16df0*/  IMAD.MOV.U32 R60, RZ, RZ, R56 ;  /* 0x000000ffff3c7224 */ /* 0x000fe400078e0038 */
[----:B------:R-:W-:-:S02]  /*16e00*/  IMAD.MOV.U32 R68, RZ, RZ, R53 ;  /* 0x000000ffff447224 */ /* 0x000fc400078e0035 */
[----:B------:R-:W-:Y:S02]  /*16e10*/  IMAD.MOV.U32 R73, RZ, RZ, R69 ;  /* 0x000000ffff497224 */ /* 0x000fe400078e0045 */
[----:B------:R-:W-:Y:S01]  /*16e20*/  IMAD.MOV.U32 R61, RZ, RZ, R48 ;  /* 0x000000ffff3d7224 */ /* 0x000fe200078e0030 */
[C---:B0-----:R-:W-:Y:S01]  /*16e30*/  @!P0 LEA R10, P4, R80.reuse, R3, 0x2 ;  /* 0x00000003500a8211 */ /* 0x041fe200078810ff */
[----:B------:R-:W-:Y:S02]  /*16e40*/  IMAD.MOV.U32 R56, RZ, RZ, R45 ;  /* 0x000000ffff387224 */ /* 0x000fe400078e002d */
[----:B------:R-:W-:Y:S01]  /*16e50*/  IMAD.MOV.U32 R69, RZ, RZ, R64 ;  /* 0x000000ffff457224 */ /* 0x000fe200078e0040 */
[----:B------:R-:W-:Y:S01]  /*16e60*/  @!P0 LEA.HI.X R11, R80, R4, R88, 0x2, P4 ;  /* 0x00000004500b8211 */ /* 0x000fe200020f1458 */
        /* <DEDUP_REMOVED lines=9> */
[----:B------:R-:W-:Y:S01]  /*16f00*/  IMAD.MOV.U32 R76, RZ, RZ, R72 ;  /* 0x000000ffff4c7224 */ /* 0x000fe200078e0048 */
[----:B------:R-:W5:Y:S01]  /*16f10*/  LDL R25, [R1+0xfc] ;  /* 0x0000fc0001197983 */ /* 0x000f620000100800 */
[----:B------:R-:W-:Y:S02]  /*16f20*/  IMAD.MOV.U32 R56, RZ, RZ, R48 ;  /* 0x000000ffff387224 */ /* 0x000fe400078e0030 */
[----:B------:R-:W-:Y:S02]  /*16f30*/  IMAD.MOV.U32 R72, RZ, RZ, R64 ;  /* 0x000000ffff487224 */ /* 0x000fe400078e0040 */
[----:B------:R-:W-:Y:S02]  /*16f40*/  IMAD.MOV.U32 R64, RZ, RZ, R53 ;  /* 0x000000ffff407224 */ /* 0x000fe400078e0035 */
[----:B------:R-:W-:-:S02]  /*16f50*/  IMAD.MOV.U32 R53, RZ, RZ, R52 ;  /* 0x000000ffff357224 */ /* 0x000fc400078e0034 */
[----:B------:R-:W-:Y:S02]  /*16f60*/  IMAD.MOV.U32 R52, RZ, RZ, R44 ;  /* 0x000000ffff347224 */ /* 0x000fe400078e002c */
[----:B------:R-:W-:Y:S02]  /*16f70*/  IMAD.MOV.U32 R40, RZ, RZ, R36 ;  /* 0x000000ffff287224 */ /* 0x000fe400078e0024 */
[----:B------:R-:W5:Y:S01]  /*16f80*/  LDL R36, [R1+0xf8] ;  /* 0x0000f80001247983 */ /* 0x000f620000100800 */
[----:B--2---:R-:W-:Y:S01]  /*16f90*/  MOV R41, R12 ;  /* 0x0000000c00297202 */ /* 0x004fe20000000f00 */
[----:B----4-:R-:W-:Y:S02]  /*16fa0*/  IMAD.MOV.U32 R48, RZ, RZ, R37 ;  /* 0x000000ffff307224 */ /* 0x010fe400078e0025 */
[----:B------:R-:W-:Y:S02]  /*16fb0*/  IMAD.MOV.U32 R37, RZ, RZ, R24 ;  /* 0x000000ffff257224 */ /* 0x000fe400078e0018 */
[----:B---3--:R-:W-:-:S02]  /*16fc0*/  IMAD.MOV.U32 R24, RZ, RZ, R20 ;  /* 0x000000ffff187224 */ /* 0x008fc400078e0014 */
[----:B------:R-:W-:Y:S02]  /*16fd0*/  IMAD.MOV.U32 R20, RZ, RZ, R14 ;  /* 0x000000ffff147224 */ /* 0x000fe400078e000e */
[----:B------:R-:W-:Y:S01]  /*16fe0*/  IMAD.MOV.U32 R44, RZ, RZ, R41 ;  /* 0x000000ffff2c7224 */ /* 0x000fe200078e0029 */
[----:B------:R-:W2:Y:S01]  /*16ff0*/  LDL R14, [R1+0x80] ;  /* 0x00008000010e7983 */ /* 0x000ea20000100800 */
[----:B-----5:R-:W-:Y:S02]  /*17000*/  IMAD.MOV.U32 R41, RZ, RZ, R33 ;  /* 0x000000ffff297224 */ /* 0x020fe400078e0021 */
[----:B------:R-:W-:Y:S02]  /*17010*/  IMAD.MOV.U32 R33, RZ, RZ, R21 ;  /* 0x000000ffff217224 */ /* 0x000fe400078e0015 */
[----:B------:R-:W-:Y:S02]  /*17020*/  IMAD.MOV.U32 R21, RZ, RZ, R15 ;  /* 0x000000ffff157224 */ /* 0x000fe400078e000f */
[----:B------:R-:W3:Y:S01]  /*17030*/  LDL R15, [R1+0x118] ;  /* 0x00011800010f7983 */ /* 0x000ee20000100800 */
[----:B------:R-:W-:-:S02]  /*17040*/  ISETP.GE.AND P2, PT, R84, UR4, PT ;  /* 0x0000000454007c0c */ /* 0x000fc4000bf46270 */
[----:B------:R-:W-:Y:S01]  /*17050*/  ISETP.GE.AND P3, PT, R93, UR4, PT ;  /* 0x000000045d007c0c */ /* 0x000fe2000bf66270 */
[----:B------:R-:W-:Y:S01]  /*17060*/  @!P1 ST.E.64 desc[UR40][R8.64], R66 ;  /* 0x0000004208009985 */ /* 0x000fe2000c101b28 */
[----:B------:R-:W-:Y:S01]  /*17070*/  ISETP.GE.AND P1, PT, R89, UR4, PT ;  /* 0x0000000459007c0c */ /* 0x000fe2000bf26270 */
[----:B------:R-:W-:Y:S02]  /*17080*/  IMAD.MOV.U32 R32, RZ, RZ, R13 ;  /* 0x000000ffff207224 */ /* 0x000fe400078e000d */
[----:B------:R0:W-:Y:S06]  /*17090*/  @!P0 ST.E.64 desc[UR40][R10.64], R70 ;  /* 0x000000460a008985 */ /* 0x0001ec000c101b28 */
[----:B------:R-:W-:-:S04]  /*170a0*/  @!P2 LEA R12, P5, R84, R3, 0x2 ;  /* 0x00000003540ca211 */ /* 0x000fc800078a10ff */
[----:B------:R-:W-:Y:S02]  /*170b0*/  @!P2 LEA.HI.X R13, R84, R4, R88, 0x2, P5 ;  /* 0x00000004540da211 */ /* 0x000fe400028f1458 */
[----:B------:R-:W-:Y:S01]  /*170c0*/  MOV R88, R68 ;  /* 0x0000004400587202 */ /* 0x000fe20000000f00 */
[----:B------:R-:W-:Y:S01]  /*170d0*/  IMAD.MOV.U32 R68, RZ, RZ, R52 ;  /* 0x000000ffff447224 */ /* 0x000fe200078e0034 */
[----:B------:R-:W-:Y:S01]  /*170e0*/  ISETP.GE.AND P0, PT, R85, UR4, PT ;  /* 0x0000000455007c0c */ /* 0x000fe2000bf06270 */
[----:B------:R-:W-:Y:S02]  /*170f0*/  IMAD.MOV.U32 R52, RZ, RZ, R48 ;  /* 0x000000ffff347224 */ /* 0x000fe400078e0030 */
[----:B------:R-:W-:Y:S01]  /*17100*/  IMAD.MOV.U32 R48, RZ, RZ, R41 ;  /* 0x000000ffff307224 */ /* 0x000fe200078e0029 */
[----:B------:R1:W-:Y:S01]  /*17110*/  @!P2 ST.E.64 desc[UR40][R12.64], R74 ;  /* 0x0000004a0c00a985 */ /* 0x0003e2000c101b28 */
[----:B------:R-:W-:Y:S01]  /*17120*/  IMAD.MOV.U32 R96, RZ, RZ, R80 ;  /* 0x000000ffff607224 */ /* 0x000fe200078e0050 */
[----:B------:R-:W-:Y:S01]  /*17130*/  ISETP.GE.AND P2, PT, R81, UR4, PT ;  /* 0x0000000451007c0c */ /* 0x000fe2000bf46270 */
[----:B------:R-:W-:-:S02]  /*17140*/  IMAD.MOV.U32 R84, RZ, RZ, R64 ;  /* 0x000000ffff547224 */ /* 0x000fc400078e0040 */
[----:B------:R-:W-:Y:S02]  /*17150*/  IMAD.MOV.U32 R92, RZ, RZ, R72 ;  /* 0x000000ffff5c7224 */ /* 0x000fe400078e0048 */
[----:B------:R-:W-:Y:S01]  /*17160*/  IMAD.MOV.U32 R80, RZ, RZ, R20 ;  /* 0x000000ffff507224 */ /* 0x000fe200078e0014 */
[C---:B------:R-:W-:Y:S01]  /*17170*/  @!P1 LEA R20, P5, R89.reuse, R3, 0x2 ;  /* 0x0000000359149211 */ /* 0x040fe200078a10ff */
[----:B------:R-:W-:Y:S02]  /*17180*/  IMAD.MOV.U32 R72, RZ, RZ, R56 ;  /* 0x000000ffff487224 */ /* 0x000fe400078e0038 */
[----:B------:R-:W-:Y:S02]  /*17190*/  IMAD.MOV.U32 R56, RZ, RZ, R37 ;  /* 0x000000ffff387224 */ /* 0x000fe400078e0025 */
[----:B------:R-:W-:Y:S02]  /*171a0*/  IMAD.MOV.U32 R37, RZ, RZ, R33 ;  /* 0x000000ffff257224 */ /* 0x000fe400078e0021 */
[----:B------:R-:W-:Y:S01]  /*171b0*/  IMAD.MOV.U32 R33, RZ, RZ, R21 ;  /* 0x000000ffff217224 */ /* 0x000fe200078e0015 */
[----:B------:R-:W-:-:S02]  /*171c0*/  @!P1 LEA.HI.X R21, R89, R4, R92, 0x2, P5 ;  /* 0x0000000459159211 */ /* 0x000fc400028f145c */
[----:B0-----:R-:W-:-:S04]  /*171d0*/  @!P2 LEA R10, P5, R81, R3, 0x2 ;  /* 0x00000003510aa211 */ /* 0x001fc800078a10ff */
[----:B------:R-:W-:Y:S01]  /*171e0*/  @!P2 LEA.HI.X R11, R81, R4, R84, 0x2, P5 ;  /* 0x00000004510ba211 */ /* 0x000fe200028f1454 */
[----:B--2---:R-:W-:Y:S01]  /*171f0*/  IMAD.MOV.U32 R41, RZ, RZ, R14 ;  /* 0x000000ffff297224 */ /* 0x004fe200078e000e */
[----:B------:R-:W-:Y:S01]  /*17200*/  @!P3 LEA R14, P4, R93, R3, 0x2 ;  /* 0x000000035d0eb211 */ /* 0x000fe200078810ff */
[----:B---3--:R-:W-:-:S03]  /*17210*/  IMAD.MOV.U32 R64, RZ, RZ, R15 ;  /* 0x000000ffff407224 */ /* 0x008fc600078e000f */
[----:B------:R-:W-:Y:S02]  /*17220*/  @!P3 LEA.HI.X R15, R93, R4, R96, 0x2, P4 ;  /* 0x000000045d0fb211 */ /* 0x000fe400020f1460 */
[----:B------:R-:W-:-:S03]  /*17230*/  @!P0 LEA R8, P4, R85, R3, 0x2 ;  /* 0x0000000355088211 */ /* 0x000fc600078810ff */
[----:B------:R0:W-:Y:S01]  /*17240*/  @!P3 ST.E.64 desc[UR40][R14.64], R78 ;  /* 0x0000004e0e00b985 */ /* 0x0001e2000c101b28 */
[----:B------:R-:W-:Y:S02]  /*17250*/  ISETP.GE.AND P3, PT, R77, UR4, PT ;  /* 0x000000044d007c0c */ /* 0x000fe4000bf66270 */
[----:B------:R-:W-:Y:S01]  /*17260*/  @!P0 LEA.HI.X R9, R85, R4, R88, 0x2, P4 ;  /* 0x0000000455098211 */ /* 0x000fe200020f1458 */
[----:B------:R2:W-:Y:S01]  /*17270*/  @!P1 ST.E.64 desc[UR40][R20.64], R82 ;  /* 0x0000005214009985 */ /* 0x0005e2000c101b28 */
[----:B------:R-:W-:-:S03]  /*17280*/  ISETP.GE.AND P1, PT, R73, UR4, PT ;  /* 0x0000000449007c0c */ /* 0x000fc6000bf26270 */
[----:B------:R3:W-:Y:S01]  /*17290*/  @!P0 ST.E.64 desc[UR40][R8.64], R86 ;  /* 0x0000005608008985 */ /* 0x0007e2000c101b28 */
[----:B------:R-:W-:-:S03]  /*172a0*/  ISETP.GE.AND P0, PT, R69, UR4, PT ;  /* 0x0000000445007c0c */ /* 0x000fc6000bf06270 */
[----:B------:R4:W-:Y:S01]  /*172b0*/  @!P2 ST.E.64 desc[UR40][R10.64], R90 ;  /* 0x0000005a0a00a985 */ /* 0x0009e2000c101b28 */
[----:B------:R-:W-:Y:S02]  /*172c0*/  ISETP.GE.AND P2, PT, R65, UR4, PT ;  /* 0x0000000441007c0c */ /* 0x000fe4000bf46270 */
[----:B-1----:R-:W-:-:S03]  /*172d0*/  @!P3 LEA R12, P4, R77, R3, 0x2 ;  /* 0x000000034d0cb211 */ /* 0x002fc600078810ff */
[-C--:B0-----:R-:W-:Y:S02]  /*172e0*/  @!P1 LEA R14, P5, R73, R3.reuse, 0x2 ;  /* 0x00000003490e9211 */ /* 0x081fe400078a10ff */
[-C--:B------:R-:W-:Y:S02]  /*172f0*/  @!P3 LEA.HI.X R13, R77, R4.reuse, R80, 0x2, P4 ;  /* 0x000000044d0db211 */ /* 0x080fe400020f1450 */
        /* <DEDUP_REMOVED lines=8> */
[----:B------:R-:W-:Y:S02]  /*17380*/  @!P2 LEA.HI.X R9, R65, R4, R68, 0x2, P1 ;  /* 0x000000044109a211 */ /* 0x000fe400008f1444 */
[----:B------:R-:W-:Y:S01]  /*17390*/  ISETP.GE.AND P1, PT, R53, UR4, PT ;  /* 0x0000000435007c0c */ /* 0x000fe2000bf26270 */
[----:B------:R2:W-:Y:S01]  /*173a0*/  @!P0 ST.E.64 desc[UR40][R20.64], R102 ;  /* 0x0000006614008985 */ /* 0x0005e2000c101b28 */
[----:B----4-:R-:W-:-:S03]  /*173b0*/  @!P4 LEA R10, P0, R61, R3, 0x2 ;  /* 0x000000033d0ac211 */ /* 0x010fc600078010ff */
[----:B------:R3:W-:Y:S01]  /*173c0*/  @!P2 ST.E.64 desc[UR40][R8.64], R106 ;  /* 0x0000006a0800a985 */ /* 0x0007e2000c101b28 */
[-C--:B0-----:R-:W-:Y:S02]  /*173d0*/  @!P3 LEA R12, P5, R57, R3.reuse, 0x2 ;  /* 0x00000003390cb211 */ /* 0x081fe400078a10ff */
[----:B------:R-:W-:Y:S02]  /*173e0*/  ISETP.GE.AND P2, PT, R49, UR4, PT ;  /* 0x0000000431007c0c */ /* 0x000fe4000bf46270 */
[-C--:B------:R-:W-:Y:S02]  /*173f0*/  @!P4 LEA.HI.X R11, R61, R4.reuse, R64, 0x2, P0 ;  /* 0x000000043d0bc211 */ /* 0x080fe400000f1440 */
[----:B------:R-:W-:Y:S02]  /*17400*/  ISETP.GE.AND P0, PT, R45, UR4, PT ;  /* 0x000000042d007c0c */ /* 0x000fe4000bf06270 */
[----:B------:R-:W-:Y:S01]  /*17410*/  @!P3 LEA.HI.X R13, R57, R4, R60, 0x2, P5 ;  /* 0x00000004390db211 */ /* 0x000fe200028f143c */
[----:B------:R0:W-:Y:S01]  /*17420*/  @!P4 ST.E.64 desc[UR40][R10.64], R110 ;  /* 0x0000006e0a00c985 */ /* 0x0001e2000c101b28 */
[----:B-1----:R-:W-:-:S03]  /*17430*/  @!P1 LEA R14, P4, R53, R3, 0x2 ;  /* 0x00000003350e9211 */ /* 0x002fc600078810ff */
[----:B------:R1:W-:Y:S01]  /*17440*/  @!P3 ST.E.64 desc[UR40][R12.64], R114 ;  /* 0x000000720c00b985 */ /* 0x0003e2000c101b28 */
[----:B------:R-:W-:Y:S02]  /*17450*/  ISETP.GE.AND P3, PT, R41, UR4, PT ;  /* 0x0000000429007c0c */ /* 0x000fe4000bf66270 */
[-C--:B------:R-:W-:Y:S02]  /*17460*/  @!P1 LEA.HI.X R15, R53, R4.reuse, R56, 0x2, P4 ;  /* 0x00000004350f9211 */ /* 0x080fe400020f1438 */
[-C--:B--2---:R-:W-:Y:S02]  /*17470*/  @!P2 LEA R20, P5, R49, R3.reuse, 0x2 ;  /* 0x000000033114a211 */ /* 0x084fe400078a10ff */
[----:B---3--:R-:W-:Y:S01]  /*17480*/  @!P0 LEA R8, P4, R45, R3, 0x2 ;  /* 0x000000032d088211 */ /* 0x008fe200078810ff */
[----:B------:R2:W-:Y:S01]  /*17490*/  @!P1 ST.E.64 desc[UR40][R14.64], R118 ;  /* 0x000000760e009985 */ /* 0x0005e2000c101b28 */
[----:B------:R-:W-:Y:S02]  /*174a0*/  @!P2 LEA.HI.X R21, R49, R4, R52, 0x2, P5 ;  /* 0x000000043115a211 */ /* 0x000fe400028f1434 */
[----:B------:R-:W-:-:S02]  /*174b0*/  ISETP.GE.AND P1, PT, R37, UR4, PT ;  /* 0x0000000425007c0c */ /* 0x000fc4000bf26270 */
[-C--:B------:R-:W-:Y:S02]  /*174c0*/  @!P0 LEA.HI.X R9, R45, R4.reuse, R48, 0x2, P4 ;  /* 0x000000042d098211 */ /* 0x080fe400020f1430 */
[----:B------:R-:W-:Y:S01]  /*174d0*/  ISETP.GE.AND P4, PT, R24, UR4, PT ;  /* 0x0000000418007c0c */ /* 0x000fe2000bf86270 */
[----:B------:R3:W-:Y:S01]  /*174e0*/  @!P2 ST.E.64 desc[UR40][R20.64], R122 ;  /* 0x0000007a1400a985 */ /* 0x0007e2000c101b28 */
[----:B0-----:R-:W-:Y:S02]  /*174f0*/  @!P3 LEA R10, P5, R41, R3, 0x2 ;  /* 0x00000003290ab211 */ /* 0x001fe400078a10ff */
[----:B------:R-:W-:Y:S01]  /*17500*/  ISETP.GE.AND P2, PT, R33, UR4, PT ;  /* 0x0000000421007c0c */ /* 0x000fe2000bf46270 */
[----:B------:R0:W-:Y:S01]  /*17510*/  @!P0 ST.E.64 desc[UR40][R8.64], R126 ;  /* 0x0000007e08008985 */ /* 0x0001e2000c101b28 */
[----:B------:R-:W-:Y:S02]  /*17520*/  ISETP.GE.AND P0, PT, R29, UR4, PT ;  /* 0x000000041d007c0c */ /* 0x000fe4000bf06270 */
[----:B------:R-:W-:-:S02]  /*17530*/  @!P3 LEA.HI.X R11, R41, R4, R44, 0x2, P5 ;  /* 0x00000004290bb211 */ /* 0x000fc400028f142c */
[----:B-1----:R-:W-:-:S03]  /*17540*/  @!P1 LEA R12, P5, R37, R3, 0x2 ;  /* 0x00000003250c9211 */ /* 0x002fc600078a10ff */
[----:B------:R0:W-:Y:S01]  /*17550*/  @!P3 ST.E.64 desc[UR40][R10.64], R130 ;  /* 0x000000820a00b985 */ /* 0x0001e2000c101b28 */
[CC--:B--2---:R-:W-:Y:S02]  /*17560*/  @!P4 LEA R14, P3, R24.reuse, R3.reuse, 0x2 ;  /* 0x00000003180ec211 */ /* 0x0c4fe400078610ff */
[-C--:B------:R-:W-:Y:S02]  /*17570*/  @!P1 LEA.HI.X R13, R37, R4.reuse, R40, 0x2, P5 ;  /* 0x00000004250d9211 */ /* 0x080fe400028f1428 */
[-C--:B---3--:R-:W-:Y:S02]  /*17580*/  @!P2 LEA R20, P5, R33, R3.reuse, 0x2 ;  /* 0x000000032114a211 */ /* 0x088fe400078a10ff */
[-C--:B------:R-:W-:Y:S02]  /*17590*/  @!P4 LEA.HI.X R15, R24, R4.reuse, R25, 0x2, P3 ;  /* 0x00000004180fc211 */ /* 0x080fe400018f1419 */
[----:B------:R-:W-:Y:S02]  /*175a0*/  @!P0 LEA R24, P3, R29, R3, 0x2 ;  /* 0x000000031d188211 */ /* 0x000fe400078610ff */
[----:B------:R-:W-:-:S02]  /*175b0*/  @!P2 LEA.HI.X R21, R33, R4, R36, 0x2, P5 ;  /* 0x000000042115a211 */ /* 0x000fc400028f1424 */
[----:B------:R-:W-:Y:S01]  /*175c0*/  @!P0 LEA.HI.X R25, R29, R4, R32, 0x2, P3 ;  /* 0x000000041d198211 */ /* 0x000fe200018f1420 */
[----:B------:R0:W-:Y:S04]  /*175d0*/  @!P1 ST.E.64 desc[UR40][R12.64], R134 ;  /* 0x000000860c009985 */ /* 0x0001e8000c101b28 */
[----:B------:R0:W-:Y:S04]  /*175e0*/  @!P4 ST.E.64 desc[UR40][R14.64], R138 ;  /* 0x0000008a0e00c985 */ /* 0x0001e8000c101b28 */
[----:B------:R0:W-:Y:S04]  /*175f0*/  @!P2 ST.E.64 desc[UR40][R20.64], R142 ;  /* 0x0000008e1400a985 */ /* 0x0001e8000c101b28 */
[----:B------:R0:W-:Y:S01]  /*17600*/  @!P0 ST.E.64 desc[UR40][R24.64], R146 ;  /* 0x0000009218008985 */ /* 0x0001e2000c101b28 */
[----:B------:R-:W-:-:S13]  /*17610*/  ISETP.GE.AND P0, PT, R28, UR4, PT ;  /* 0x000000041c007c0c */ /* 0x000fda000bf06270 */
[----:B0-----:R-:W-:Y:S05]  /*17620*/  @P0 BRA `(.L_x_14632) ;  /* 0x00000010004c0947 */ /* 0x001fea0003800000 */
[----:B------:R-:W2:Y:S01]  /*17630*/  LDL R29, [R1+0xf0] ;  /* 0x0000f000011d7983 */ /* 0x000ea20000100800 */
[----:B------:R-:W-:-:S04]  /*17640*/  LEA R8, P0, R28, R3, 0x2 ;  /* 0x000000031c087211 */ /* 0x000fc800078010ff */
[----:B--2---:R-:W-:-:S05]  /*17650*/  LEA.HI.X R9, R28, R4, R29, 0x2, P0 ;  /* 0x000000041c097211 */ /* 0x004fca00000f141d */
[----:B------:R0:W-:Y:S01]  /*17660*/  ST.E.64 desc[UR40][R8.64], R150 ;  /* 0x0000009608007985 */ /* 0x0001e2000c101b28 */
[----:B------:R-:W-:Y:S05]  /*17670*/  BRA `(.L_x_14632) ;  /* 0x0000001000387947 */ /* 0x000fea0003800000 */
.L_x_14619:
[----:B------:R-:W4:Y:S01]  /*17680*/  LDL.LU R10, [R1+0x54] ;  /* 0x00005400010a7983 */ /* 0x000f220000300800 */
[----:B------:R-:W-:Y:S01]  /*17690*/  ULDC.64 UR6, c[0x0][0xd08] ;  /* 0x0003420000067ab9 */ /* 0x000fe20000000a00 */
[----:B------:R-:W-:Y:S02]  /*176a0*/  ULDC.64 UR4, c[0x0][0xd00] ;  /* 0x0003400000047ab9 */ /* 0x000fe40000000a00 */
[----:B------:R-:W2:Y:S04]  /*176b0*/  LDL.LU R0, [R1+0x58] ;  /* 0x0000580001007983 */ /* 0x000ea80000300800 */
[----:B---3--:R-:W3:Y:S01]  /*176c0*/  LDL R4, [R1+0x4c] ;  /* 0x00004c0001047983 */ /* 0x008ee20000100800 */
[----:B------:R-:W-:Y:S01]  /*176d0*/  ISETP.NE.U32.AND P1, PT, RZ, UR6, PT ;  /* 0x00000006ff007c0c */ /* 0x000fe2000bf25070 */
[----:B------:R-:W-:Y:S01]  /*176e0*/  IMAD.MOV.U32 R3, RZ, RZ, RZ ;  /* 0x000000ffff037224 */ /* 0x000fe200078e00ff */
[----:B------:R-:W-:-:S02]  /*176f0*/  ISETP.NE.U32.AND P0, PT, RZ, UR4, PT ;  /* 0x00000004ff007c0c */ /* 0x000fc4000bf05070 */
[----:B------:R-:W-:Y:S02]  /*17700*/  ISETP.NE.AND.EX P1, PT, RZ, UR7, PT, P1 ;  /* 0x00000007ff007c0c */ /* 0x000fe4000bf25310 */
[----:B------:R-:W-:Y:S02]  /*17710*/  ISETP.NE.AND.EX P0, PT, RZ, UR5, PT, P0 ;  /* 0x00000005ff007c0c */ /* 0x000fe4000bf05300 */
[----:B----4-:R-:W-:Y:S01]  /*17720*/  IADD3 R8, P2, R10, UR4, RZ ;  /* 0x000000040a087c10 */ /* 0x010fe2000ff5e0ff */
[----:B------:R-:W-:-:S03]  /*17730*/  ULDC UR4, c[0x0][0xb88] ;  /* 0x0002e20000047ab9 */ /* 0x000fc60000000800 */
[----:B--2---:R-:W-:-:S05]  /*17740*/  IADD3.X R9, R0, UR5, RZ, P2, !PT ;  /* 0x0000000500097c10 */ /* 0x004fca00097fe4ff */
[----:B------:R-:W-:Y:S01]  /*17750*/  @P1 IADD3 R10, P2, R10, UR6, RZ ;  /* 0x000000060a0a1c10 */ /* 0x000fe2000ff5e0ff */
[----:B------:R-:W-:Y:S01]  /*17760*/  IMAD.U32 R26, RZ, RZ, UR4 ;  /* 0x00000004ff1a7e24 */ /* 0x000fe2000f8e00ff */
[----:B------:R2:W5:Y:S02]  /*17770*/  @P0 LDG.E R3, desc[UR40][R8.64] ;  /* 0x0000002808030981 */ /* 0x000564000c1e1900 */
[----:B------:R-:W-:-:S05]  /*17780*/  @P1 IADD3.X R11, R0, UR7, RZ, P2, !PT ;  /* 0x00000007000b1c10 */ /* 0x000fca00097fe4ff */
[----:B------:R2:W5:Y:S01]  /*17790*/  @P1 LDG.E R26, desc[UR40][R10.64] ;  /* 0x000000280a1a1981 */ /* 0x000562000c1e1900 */
[----:B---3--:R-:W-:Y:S01]  /*177a0*/  ISETP.NE.AND P2, PT, R4, RZ, PT ;  /* 0x000000ff0400720c */ /* 0x008fe20003f45270 */
[----:B------:R-:W3:-:S12]  /*177b0*/  S2R R0, SR_TID.X ;  /* 0x0000000000007919 */ /* 0x000ed80000002100 */
[----:B------:R-:W4:Y:S01]  /*177c0*/  @!P2 LDC R4, c[0x0][0xbd4] ;  /* 0x0002f500ff04ab82 */ /* 0x000f220000000800 */
[----:B---3--:R-:W-:Y:S01]  /*177d0*/  VIADD R32, R0, 0xffffff80 ;  /* 0xffffff8000207836 */ /* 0x008fe20000000000 */
[----:B----4-:R2:W-:Y:S01]  /*177e0*/  @!P2 STL [R1+0x4c], R4 ;  /* 0x00004c040100a387 */ /* 0x0105e20000100800 */
[----:B------:R-:W-:-:S03]  /*177f0*/  ISETP.GT.AND P2, PT, R4, 0x1, PT ;  /* 0x000000010400780c */ /* 0x000fc60003f44270 */
[----:B------:R-:W-:Y:S01]  /*17800*/  ISETP.GT.AND P3, PT, R32, 0x7f, PT ;  /* 0x0000007f2000780c */ /* 0x000fe20003f64270 */
[----:B------:R-:W-:-:S12]  /*17810*/  @P1 BRA `(.L_x_14637) ;  /* 0x0000000000101947 */ /* 0x000fd80003800000 */
[----:B------:R-:W-:Y:S05]  /*17820*/  @!P0 BRA `(.L_x_14637) ;  /* 0x00000000000c8947 */ /* 0x000fea0003800000 */
[----:B--2---:R-:W2:Y:S04]  /*17830*/  LDG.E R11, desc[UR40][R8.64] ;  /* 0x00000028080b7981 */ /* 0x004ea8000c1e1900 */
[----:B-----5:R-:W2:Y:S02]  /*17840*/  LDG.E R26, desc[UR40][R8.64+0x4] ;  /* 0x00000428081a7981 */ /* 0x020ea4000c1e1900 */
[----:B--2---:R-:W-:-:S07]  /*17850*/  IMAD.IADD R26, R26, 0x1, -R11 ;  /* 0x000000011a1a7824 */ /* 0x004fce00078e0a0b */
.L_x_14637:
[----:B--2---:R-:W2:Y:S04]  /*17860*/  LDL.LU R8, [R1+0x50] ;  /* 0x0000500001087983 */ /* 0x004ea80000300800 */
[----:B------:R-:W3:Y:S01]  /*17870*/  LDL.LU R0, [R1+0xe8] ;  /* 0x0000e80001007983 */ /* 0x000ee20000300800 */
[----:B------:R-:W-:Y:S01]  /*17880*/  BSSY B1, `(.L_x_14638) ;  /* 0x0000039000017945 */ /* 0x000fe20003800000 */
[----:B-----5:R-:W-:Y:S02]  /*17890*/  SHF.R.S32.HI R28, RZ, 0x1f, R3 ;  /* 0x0000001fff1c7819 */ /* 0x020fe40000011403 */
[----:B--2---:R-:W-:Y:S02]  /*178a0*/  SEL R33, R8, RZ, !P0 ;  /* 0x000000ff08217207 */ /* 0x004fe40004000000 */
[----:B---3--:R-:W-:Y:S01]  /*178b0*/  SEL R30, R0, RZ, !P0 ;  /* 0x000000ff001e7207 */ /* 0x008fe20004000000 */
[----:B------:R-:W-:Y:S06]  /*178c0*/  @P3 BRA `(.L_x_14639) ;  /* 0x0000000000d03947 */ /* 0x000fec0003800000 */
[----:B------:R-:W2:Y:S01]  /*178d0*/  LDL R8, [R1+0x1c] ;  /* 0x00001c0001087983 */ /* 0x000ea20000100800 */
[----:B------:R-:W3:Y:S01]  /*178e0*/  LDC R37, c[0x0][0xce8] ;  /* 0x00033a00ff257b82 */ /* 0x000ee20000000800 */
[----:B------:R-:W2:Y:S01]  /*178f0*/  S2R R35, SR_TID.X ;  /* 0x0000000000237919 */ /* 0x000ea20000002100 */
[----:B---3--:R-:W-:Y:S01]  /*17900*/  IMAD R0, R26, R37, RZ ;  /* 0x000000251a007224 */ /* 0x008fe200078e02ff */
[----:B--2---:R-:W-:-:S04]  /*17910*/  IADD3 R35, R8, -0x80, R35 ;  /* 0xffffff8008237810 */ /* 0x004fc80007ffe023 */
[----:B------:R-:W-:-:S13]  /*17920*/  ISETP.GE.AND P0, PT, R35, R0, PT ;  /* 0x000000002300720c */ /* 0x000fda0003f06270 */
[----:B------:R-:W-:Y:S05]  /*17930*/  @P0 BRA `(.L_x_14639) ;  /* 0x0000000000b40947 */ /* 0x000fea0003800000 */
[----:B------:R-:W2:Y:S01]  /*17940*/  LDL R14, [R1+0x48] ;  /* 0x00004800010e7983 */ /* 0x000ea20000100800 */
[----:B------:R-:W-:Y:S01]  /*17950*/  ISETP.GT.AND P0, PT, R4, 0x1, PT ;  /* 0x000000010400780c */ /* 0x000fe20003f04270 */
[----:B------:R-:W3:Y:S02]  /*17960*/  LDC.64 R8, c[0x0][0xca8] ;  /* 0x00032a00ff087b82 */ /* 0x000ee40000000a00 */
[----:B------:R-:W4:Y:S01]  /*17970*/  LDL.LU R34, [R1+0x64] ;  /* 0x0000640001227983 */ /* 0x000f220000300800 */
[----:B------:R-:W-:Y:S01]  /*17980*/  IMAD.MOV.U32 R4, RZ, RZ, 0xab8 ;  /* 0x00000ab8ff047424 */ /* 0x000fe200078e00ff */
[----:B------:R-:W-:Y:S01]  /*17990*/  ISETP.NE.AND P1, PT, R37, 0x1, PT ;  /* 0x000000012500780c */ /* 0x000fe20003f25270 */
[----:B------:R-:W-:-:S03]  /*179a0*/  IMAD.MOV.U32 R27, RZ, RZ, R35 ;  /* 0x000000ffff1b7224 */ /* 0x000fc600078e0023 */
[----:B------:R-:W-:-:S04]  /*179b0*/  SEL R4, R4, 0xa78, P0 ;  /* 0x00000a7804047807 */ /* 0x000fc80000000000 */
[----:B------:R-:W5:Y:S08]  /*179c0*/  LDC.64 R20, c[0x0][R4+0x220] ;  /* 0x0000880004147b82 */ /* 0x000f700000000a00 */
[----:B------:R-:W2:Y:S08]  /*179d0*/  LDC.64 R24, c[0x0][R4+0x218] ;  /* 0x0000860004187b82 */ /* 0x000eb00000000a00 */
[----:B------:R-:W0:Y:S08]  /*179e0*/  LDC.64 R12, c[0x0][R4+0x228] ;  /* 0x00008a00040c7b82 */ /* 0x000e300000000a00 */
[----:B------:R-:W1:Y:S08]  /*179f0*/  @P1 LDC R0, c[0x0][0xcec] ;  /* 0x00033b00ff001b82 */ /* 0x000e700000000800 */
[----:B------:R-:W0:Y:S08]  /*17a00*/  LDC.64 R10, c[0x0][R4+0x210] ;  /* 0x00008400040a7b82 */ /* 0x000e300000000a00 */
[----:B------:R-:W0:Y:S01]  /*17a10*/  @P1 LDC R31, c[0x0][0xcf0] ;  /* 0x00033c00ff1f1b82 */ /* 0x000e220000000800 */
[----:B-1----:R-:W-:-:S07]  /*17a20*/  @P1 IMAD.HI.U32 R0, R35, R0, RZ ;  /* 0x0000000023001227 */ /* 0x002fce00078e00ff */
[----:B---3--:R-:W1:Y:S01]  /*17a30*/  @!P0 LDC R8, c[0x0][0xc50] ;  /* 0x00031400ff088b82 */ /* 0x008e620000000800 */
[----:B-----5:R-:W-:-:S07]  /*17a40*/  IMAD R21, R21, R33, RZ ;  /* 0x0000002115157224 */ /* 0x020fce00078e02ff */
[----:B------:R-:W3:Y:S01]  /*17a50*/  @!P0 LDC R9, c[0x0][0xc54] ;  /* 0x00031500ff098b82 */ /* 0x000ee20000000800 */
[----:B0-----:R-:W-:Y:S01]  /*17a60*/  @P1 SHF.R.U32.HI R27, RZ, R31, R0 ;  /* 0x0000001fff1b1219 */ /* 0x001fe20000011600 */
[----:B------:R-:W-:-:S04]  /*17a70*/  IMAD R31, R20, R30, R21 ;  /* 0x0000001e141f7224 */ /* 0x000fc800078e0215 */
[----:B------:R-:W-:Y:S02]  /*17a80*/  IMAD.MOV R0, RZ, RZ, -R27 ;  /* 0x000000ffff007224 */ /* 0x000fe400078e0a1b */
[-C--:B--2---:R-:W-:Y:S02]  /*17a90*/  IMAD R29, R25, R14.reuse, RZ ;  /* 0x0000000e191d7224 */ /* 0x084fe400078e02ff */
[----:B------:R-:W-:Y:S01]  /*17aa0*/  IMAD.WIDE.U32 R24, R24, R14, RZ ;  /* 0x0000000e18187225 */ /* 0x000fe200078e00ff */
[----:B----4-:R-:W-:-:S03]  /*17ab0*/  SEL R21, R34, RZ, P0 ;  /* 0x000000ff22157207 */ /* 0x010fc60000000000 */
[----:B------:R-:W-:-:S04]  /*17ac0*/  IMAD.WIDE.U32 R14, R20, R33, RZ ;  /* 0x00000021140e7225 */ /* 0x000fc800078e00ff */
[----:B------:R-:W-:Y:S01]  /*17ad0*/  IMAD.IADD R29, R25, 0x1, R29 ;  /* 0x00000001191d7824 */ /* 0x000fe200078e021d */
[----:B------:R-:W-:Y:S01]  /*17ae0*/  IADD3 R24, P1, P3, R14, R24, R3 ;  /* 0x000000180e187210 */ /* 0x000fe20007b3e003 */
[----:B------:R-:W-:Y:S01]  /*17af0*/  IMAD R25, R13, R21, RZ ;  /* 0x000000150d197224 */ /* 0x000fe200078e02ff */
[----:B------:R-:W-:Y:S01]  /*17b00*/  IADD3 R31, R15, R31, RZ ;  /* 0x0000001f0f1f7210 */ /* 0x000fe20007ffe0ff */
[----:B------:R-:W-:-:S04]  /*17b10*/  IMAD.WIDE.U32 R12, R12, R21, RZ ;  /* 0x000000150c0c7225 */ /* 0x000fc800078e00ff */
[----:B------:R-:W-:Y:S01]  /*17b20*/  IMAD R15, R37, R0, R35 ;  /* 0x00000000250f7224 */ /* 0x000fe200078e0223 */
[----:B------:R-:W-:Y:S01]  /*17b30*/  IADD3.X R0, R31, R29, R28, P1, P3 ;  /* 0x0000001d1f007210 */ /* 0x000fe20000fe641c */
[----:B------:R-:W-:Y:S01]  /*17b40*/  IMAD.IADD R25, R13, 0x1, R25 ;  /* 0x000000010d197824 */ /* 0x000fe200078e0219 */
[----:B------:R-:W-:Y:S02]  /*17b50*/  IADD3 R12, P0, P1, R27, R24, R12 ;  /* 0x000000181b0c7210 */ /* 0x000fe4000791e00c */
[----:B------:R-:W-:Y:S02]  /*17b60*/  SHF.R.S32.HI R27, RZ, 0x1f, R27 ;  /* 0x0000001fff1b7819 */ /* 0x000fe4000001141b */
[----:B------:R-:W-:Y:S02]  /*17b70*/  SHF.R.S32.HI R21, RZ, 0x1f, R15 ;  /* 0x0000001fff157819 */ /* 0x000fe4000001140f */
[----:B------:R-:W-:Y:S01]  /*17b80*/  IADD3.X R13, R27, R0, R25, P0, P1 ;  /* 0x000000001b0d7210 */ /* 0x000fe200007e2419 */
[----:B------:R-:W-:-:S04]  /*17b90*/  IMAD R0, R11, R15, RZ ;  /* 0x0000000f0b007224 */ /* 0x000fc800078e02ff */
[C---:B------:R-:W-:Y:S02]  /*17ba0*/  IMAD R21, R10.reuse, R21, R0 ;  /* 0x000000150a157224 */ /* 0x040fe400078e0200 */
[----:B------:R-:W-:-:S04]  /*17bb0*/  IMAD.WIDE.U32 R10, R10, R15, R12 ;  /* 0x0000000f0a0a7225 */ /* 0x000fc800078e000c */
[----:B------:R-:W-:Y:S01]  /*17bc0*/  IMAD.IADD R0, R11, 0x1, R21 ;  /* 0x000000010b007824 */ /* 0x000fe200078e0215 */
[----:B-1----:R-:W-:Y:S01]  /*17bd0*/  LEA R8, P0, R10, R8, 0x2 ;  /* 0x000000080a087211 */ /* 0x002fe200078010ff */
[----:B------:R-:W-:-:S03]  /*17be0*/  IMAD.MOV.U32 R11, RZ, RZ, -0x800000 ;  /* 0xff800000ff0b7424 */ /* 0x000fc600078e00ff */
[----:B---3--:R-:W-:-:S05]  /*17bf0*/  LEA.HI.X R9, R10, R9, R0, 0x2, P0 ;  /* 0x000000090a097211 */ /* 0x008fca00000f1400 */
[----:B------:R2:W-:Y:S04]  /*17c00*/  STG.E desc[UR40][R8.64], R11 ;  /* 0x0000000b08007986 */ /* 0x0005e8000c101928 */
.L_x_14639:
[----:B------:R-:W-:Y:S05]  /*17c10*/  BSYNC B1 ;  /* 0x0000000000017941 */ /* 0x000fea0003800000 */
.L_x_14638:
[----:B------:R-:W-:Y:S05]  /*17c20*/  @P2 BRA `(.L_x_14632) ;  /* 0x0000000800cc2947 */ /* 0x000fea0003800000 */
[----:B------:R-:W3:Y:S01]  /*17c30*/  LDL.LU R12, [R1+0x48] ;  /* 0x00004800010c7983 */ /* 0x000ee20000300800 */
[----:B------:R-:W4:Y:S01]  /*17c40*/  LDC R21, c[0x0][0xce8] ;  /* 0x00033a00ff157b82 */ /* 0x000f220000000800 */
[----:B------:R-:W-:Y:S02]  /*17c50*/  ULDC.64 UR4, c[0x0][0xba0] ;  /* 0x0002e80000047ab9 */ /* 0x000fe40000000a00 */
[----:B------:R-:W5:Y:S01]  /*17c60*/  LDL R24, [R1+0x1c] ;  /* 0x00001c0001187983 */ /* 0x000f620000100800 */
[----:B--2---:R-:W-:Y:S01]  /*17c70*/  SHF.R.S32.HI R9, RZ, 0x1f, R32 ;  /* 0x0000001fff097819 */ /* 0x004fe20000011420 */
[----:B------:R-:W-:-:S03]  /*17c80*/  IMAD R0, R28, UR4, RZ ;  /* 0x000000041c007c24 */ /* 0x000fc6000f8e02ff */
[----:B------:R-:W-:Y:S01]  /*17c90*/  LEA.HI R10, R9, R32, RZ, 0x3 ;  /* 0x00000020090a7211 */ /* 0x000fe200078f18ff */
[C---:B------:R-:W-:Y:S02]  /*17ca0*/  IMAD R11, R3.reuse, UR5, R0 ;  /* 0x00000005030b7c24 */ /* 0x040fe4000f8e0200 */
[----:B------:R-:W-:Y:S01]  /*17cb0*/  IMAD.WIDE.U32 R8, R3, UR4, RZ ;  /* 0x0000000403087c25 */ /* 0x000fe2000f8e00ff */
[----:B------:R-:W-:Y:S01]  /*17cc0*/  LOP3.LUT R13, R10, 0xfffffff8, RZ, 0xc0, !PT ;  /* 0xfffffff80a0d7812 */ /* 0x000fe200078ec0ff */
[----:B------:R-:W-:Y:S01]  /*17cd0*/  ULDC.64 UR4, c[0x0][0xbe8] ;  /* 0x0002fa0000047ab9 */ /* 0x000fe20000000a00 */
[----:B------:R-:W-:Y:S01]  /*17ce0*/  SHF.R.S32.HI R25, RZ, 0x3, R10 ;  /* 0x00000003ff197819 */ /* 0x000fe2000001140a */
[----:B------:R-:W-:Y:S02]  /*17cf0*/  IMAD.IADD R9, R9, 0x1, R11 ;  /* 0x0000000109097824 */ /* 0x000fe400078e020b */
[----:B------:R-:W-:-:S04]  /*17d00*/  IMAD.IADD R0, R32, 0x1, -R13 ;  /* 0x0000000120007824 */ /* 0x000fc800078e0a0d */
[----:B------:R-:W-:Y:S01]  /*17d10*/  IMAD R0, R0, 0x20, R25 ;  /* 0x0000002000007824 */ /* 0x000fe200078e0219 */
[----:B----4-:R-:W-:-:S13]  /*17d20*/  ISETP.NE.AND P0, PT, R21, 0x1, PT ;  /* 0x000000011500780c */ /* 0x010fda0003f05270 */
[----:B------:R-:W2:Y:S08]  /*17d30*/  @P0 LDC R4, c[0x0][0xcec] ;  /* 0x00033b00ff040b82 */ /* 0x000eb00000000800 */
[----:B------:R-:W4:Y:S01]  /*17d40*/  @P0 LDC R15, c[0x0][0xcf0] ;  /* 0x00033c00ff0f0b82 */ /* 0x000f220000000800 */
[----:B---3--:R-:W-:-:S04]  /*17d50*/  IMAD.WIDE.U32 R8, R12, UR4, R8 ;  /* 0x000000040c087c25 */ /* 0x008fc8000f8e0008 */
[----:B-----5:R-:W-:Y:S02]  /*17d60*/  IMAD.IADD R13, R24, 0x1, R0 ;  /* 0x00000001180d7824 */ /* 0x020fe400078e0200 */
[----:B------:R-:W-:Y:S01]  /*17d70*/  IMAD R9, R12, UR5, R9 ;  /* 0x000000050c097c24 */ /* 0x000fe2000f8e0209 */
[----:B------:R-:W-:Y:S01]  /*17d80*/  ULDC.64 UR4, c[0x0][0xbf0] ;  /* 0x0002fc0000047ab9 */ /* 0x000fe20000000a00 */
[----:B--2---:R-:W-:-:S04]  /*17d90*/  @P0 IMAD.HI.U32 R0, R13, R4, RZ ;  /* 0x000000040d000227 */ /* 0x004fc800078e00ff */
[----:B------:R-:W-:Y:S01]  /*17da0*/  IMAD.MOV.U32 R3, RZ, RZ, R13 ;  /* 0x000000ffff037224 */ /* 0x000fe200078e000d */
[----:B----4-:R-:W-:Y:S01]  /*17db0*/  @P0 SHF.R.U32.HI R3, RZ, R15, R0 ;  /* 0x0000000fff030219 */ /* 0x010fe20000011600 */
[----:B------:R-:W-:Y:S02]  /*17dc0*/  IMAD R4, R30, UR4, RZ ;  /* 0x000000041e047c24 */ /* 0x000fe4000f8e02ff */
[----:B------:R-:W-:Y:S01]  /*17dd0*/  IMAD.WIDE.U32 R8, R33, UR4, R8 ;  /* 0x0000000421087c25 */ /* 0x000fe2000f8e0008 */
[----:B------:R-:W-:-:S03]  /*17de0*/  SHF.R.S32.HI R0, RZ, 0x1f, R3 ;  /* 0x0000001fff007819 */ /* 0x000fc60000011403 */
[----:B------:R-:W-:Y:S01]  /*17df0*/  IMAD R11, R33, UR5, R4 ;  /* 0x00000005210b7c24 */ /* 0x000fe2000f8e0204 */
[----:B------:R-:W-:Y:S01]  /*17e00*/  ULDC.64 UR4, c[0x0][0xbe0] ;  /* 0x0002f80000047ab9 */ /* 0x000fe20000000a00 */
        /* <DEDUP_REMOVED lines=15> */
[----:B------:R-:W-:Y:S01]  /*17f00*/  UMOV UR4, 0xffffffff ;  /* 0xffffffff00047882 */ /* 0x000fe20000000000 */
[----:B------:R-:W-:-:S03]  /*17f10*/  VIADD R9, R214, 0xc0 ;  /* 0x000000c0d6097836 */ /* 0x000fc60000000000 */
[----:B------:R-:W-:Y:S02]  /*17f20*/  LEA.HI.X R4, R8, UR5, R3, 0x1, P0 ;  /* 0x0000000508047c11 */ /* 0x000fe400080f0c03 */
[----:B------:R-:W-:Y:S01]  /*17f30*/  SHF.R.S32.HI R20, RZ, 0x1f, R9 ;  /* 0x0000001fff147819 */ /* 0x000fe20000011409 */
[----:B------:R-:W-:Y:S06]  /*17f40*/  BRA.DIV UR4, `(.L_x_14640) ;  /* 0x000000b204447947 */ /* 0x000fec000b800000 */
[----:B------:R2:W3:Y:S04]  /*17f50*/  SHFL.IDX PT, R3, R4, RZ, 0x181f ;  /* 0x00181fff04037589 */ /* 0x0004e800000e0000 */
[----:B------:R2:W4:Y:S02]  /*17f60*/  SHFL.IDX PT, R14, R0, RZ, 0x181f ;  /* 0x00181fff000e7589 */ /* 0x00052400000e0000 */
.L_x_14877:
[----:B------:R-:W-:Y:S01]  /*17f70*/  IMAD R21, R26, R21, RZ ;  /* 0x000000151a157224 */ /* 0x000fe200078e02ff */
[----:B------:R-:W-:Y:S01]  /*17f80*/  BSSY B1, `(.L_x_14641) ;  /* 0x000001c000017945 */ /* 0x000fe20003800000 */
[----:B------:R-:W-:-:S05]  /*17f90*/  IMAD.IADD R10, R25, 0x1, R24 ;  /* 0x00000001190a7824 */ /* 0x000fca00078e0218 */
[----:B------:R-:W-:-:S13]  /*17fa0*/  ISETP.GE.AND P0, PT, R10, R21, PT ;  /* 0x000000150a00720c */ /* 0x000fda0003f06270 */
[----:B------:R-:W-:Y:S05]  /*17fb0*/  @P0 BRA `(.L_x_14642) ;  /* 0x0000000000600947 */ /* 0x000fea0003800000 */
        /* <DEDUP_REMOVED lines=9> */
[----:B------:R-:W-:-:S03]  /*18050*/  SHF.R.S32.HI R28, RZ, 0x1f, R28 ;  /* 0x0000001fff1c7819 */ /* 0x000fc6000001141c */
[----:B----4-:R-:W-:-:S04]  /*18060*/  @!P3 LEA R12, P5, R214, R14, 0x1 ;  /* 0x0000000ed60cb211 */ /* 0x010fc800078a08ff */
[CC--:B---3--:R-:W-:Y:S01]  /*18070*/  @!P3 LEA.HI.X R13, R214.reuse, R3.reuse, R11, 0x1, P5 ;  /* 0x00000003d60db211 */ /* 0x0c8fe200028f0c0b */
[----:B------:R-:W-:Y:S01]  /*18080*/  VIADD R11, R214, 0x80 ;  /* 0x00000080d60b7836 */ /* 0x000fe20000000000 */
[CC--:B------:R-:W-:Y:S02]  /*18090*/  @!P2 LEA R24, P4, R15.reuse, R14.reuse, 0x1 ;  /* 0x0000000e0f18a211 */ /* 0x0c0fe400078808ff */
[-C--:B------:R-:W-:Y:S01]  /*180a0*/  @!P1 LEA R26, P5, R8, R14.reuse, 0x1 ;  /* 0x0000000e081a9211 */ /* 0x080fe200078a08ff */
[----:B------:R3:W-:Y:S01]  /*180b0*/  @!P3 ST.E.128 desc[UR40][R12.64], RZ ;  /* 0x000000ff0c00b985 */ /* 0x0007e2000c101d28 */
[----:B------:R-:W-:Y:S02]  /*180c0*/  SHF.R.S32.HI R11, RZ, 0x1f, R11 ;  /* 0x0000001fff0b7819 */ /* 0x000fe4000001140b */
[----:B------:R-:W-:Y:S02]  /*180d0*/  @!P2 LEA.HI.X R25, R15, R3, R28, 0x1, P4 ;  /* 0x000000030f19a211 */ /* 0x000fe400020f0c1c */
[----:B------:R-:W-:-:S02]  /*180e0*/  @!P0 LEA R14, P4, R9, R14, 0x1 ;  /* 0x0000000e090e8211 */ /* 0x000fc400078808ff */
[-C--:B------:R-:W-:Y:S01]  /*180f0*/  @!P1 LEA.HI.X R27, R8, R3.reuse, R11, 0x1, P5 ;  /* 0x00000003081b9211 */ /* 0x080fe200028f0c0b */
[----:B------:R3:W-:Y:S01]  /*18100*/  @!P2 ST.E.128 desc[UR40][R24.64], RZ ;  /* 0x000000ff1800a985 */ /* 0x0007e2000c101d28 */
[----:B------:R-:W-:-:S03]  /*18110*/  @!P0 LEA.HI.X R15, R9, R3, R20, 0x1, P4 ;  /* 0x00000003090f8211 */ /* 0x000fc600020f0c14 */
[----:B------:R3:W-:Y:S04]  /*18120*/  @!P1 ST.E.128 desc[UR40][R26.64], RZ ;  /* 0x000000ff1a009985 */ /* 0x0007e8000c101d28 */
[----:B------:R3:W-:Y:S02]  /*18130*/  @!P0 ST.E.128 desc[UR40][R14.64], RZ ;  /* 0x000000ff0e008985 */ /* 0x0007e4000c101d28 */
.L_x_14642:
[----:B------:R-:W-:Y:S05]  /*18140*/  BSYNC B1 ;  /* 0x0000000000017941 */ /* 0x000fea0003800000 */
.L_x_14641:
[----:B------:R-:W-:-:S03]  /*18150*/  UMOV UR4, 0xffffffff ;  /* 0xffffffff00047882 */ /* 0x000fc60000000000 */
[----:B------:R-:W-:Y:S05]  /*18160*/  BRA.DIV UR4, `(.L_x_14643) ;  /* 0x000000ae04f07947 */ /* 0x000fea000b800000 */
[----:B---3--:R3:W0:Y:S04]  /*18170*/  SHFL.IDX PT, R3, R4, 0x1, 0x181f ;  /* 0x00381f0004037f89 */ /* 0x00862800000e0000 */
[----:B----4-:R3:W4:Y:S02]  /*18180*/  SHFL.IDX PT, R14, R0, 0x1, 0x181f ;  /* 0x00381f00000e7f89 */ /* 0x01072400000e0000 */
.L_x_14881:
        /* <DEDUP_REMOVED lines=16> */
[CC--:B----4-:R-:W-:Y:S02]  /*18290*/  @!P3 LEA R12, P5, R214.reuse, R14.reuse, 0x1 ;  /* 0x0000000ed60cb211 */ /* 0x0d0fe400078a08ff */
[-C--:B------:R-:W-:Y:S02]  /*182a0*/  @!P2 LEA R24, P4, R15, R14.reuse, 0x1 ;  /* 0x0000000e0f18a211 */ /* 0x080fe400078808ff */
[----:B0-----:R-:W-:Y:S02]  /*182b0*/  @!P3 LEA.HI.X R13, R214, R3, R26, 0x1, P5 ;  /* 0x00000003d60db211 */ /* 0x001fe400028f0c1a */
[----:B------:R-:W-:-:S02]  /*182c0*/  @!P1 LEA R26, P5, R11, R14, 0x1 ;  /* 0x0000000e0b1a9211 */ /* 0x000fc400078a08ff */
[-C--:B------:R-:W-:Y:S01]  /*182d0*/  @!P2 LEA.HI.X R25, R15, R3.reuse, R29, 0x1, P4 ;  /* 0x000000030f19a211 */ /* 0x080fe200020f0c1d */
[----:B------:R0:W-:Y:S01]  /*182e0*/  @!P3 ST.E.128 desc[UR40][R12.64], RZ ;  /* 0x000000ff0c00b985 */ /* 0x0001e2000c101d28 */
[----:B------:R-:W-:Y:S02]  /*182f0*/  @!P0 LEA R14, P4, R9, R14, 0x1 ;  /* 0x0000000e090e8211 */ /* 0x000fe400078808ff */
[-C--:B------:R-:W-:Y:S01]  /*18300*/  @!P1 LEA.HI.X R27, R11, R3.reuse, R28, 0x1, P5 ;  /* 0x000000030b1b9211 */ /* 0x080fe200028f0c1c */
[----:B------:R0:W-:Y:S01]  /*18310*/  @!P2 ST.E.128 desc[UR40][R24.64], RZ ;  /* 0x000000ff1800a985 */ /* 0x0001e2000c101d28 */
[----:B------:R-:W-:-:S03]  /*18320*/  @!P0 LEA.HI.X R15, R9, R3, R20, 0x1, P4 ;  /* 0x00000003090f8211 */ /* 0x000fc600020f0c14 */
[----:B------:R0:W-:Y:S04]  /*18330*/  @!P1 ST.E.128 desc[UR40][R26.64], RZ ;  /* 0x000000ff1a009985 */ /* 0x0001e8000c101d28 */
[----:B------:R0:W-:Y:S02]  /*18340*/  @!P0 ST.E.128 desc[UR40][R14.64], RZ ;  /* 0x000000ff0e008985 */ /* 0x0001e4000c101d28 */
.L_x_14645:
[----:B------:R-:W-:Y:S05]  /*18350*/  BSYNC B1 ;  /* 0x0000000000017941 */ /* 0x000fea0003800000 */
.L_x_14644:
[----:B------:R-:W-:-:S03]  /*18360*/  UMOV UR4, 0xffffffff ;  /* 0xffffffff00047882 */ /* 0x000fc60000000000 */
[----:B------:R-:W-:Y:S05]  /*18370*/  BRA.DIV UR4, `(.L_x_14646) ;  /* 0x000000ae04b47947 */ /* 0x000fea000b800000 */
[----:B0-----:R0:W0:Y:S04]  /*18380*/  SHFL.IDX PT, R3, R4, 0x2, 0x181f ;  /* 0x00581f0004037f89 */ /* 0x00102800000e0000 */
[----:B----4-:R4:W0:Y:S02]  /*18390*/  SHFL.IDX PT, R14, R0, 0x2, 0x181f ;  /* 0x00581f00000e7f89 */ /* 0x01082400000e0000 */
.L_x_14885:
        /* <DEDUP_REMOVED lines=16> */
[CC--:B0-----:R-:W-:Y:S02]  /*184a0*/  @!P3 LEA R12, P5, R214.reuse, R14.reuse, 0x1 ;  /* 0x0000000ed60cb211 */ /* 0x0c1fe400078a08ff */
[-C--:B------:R-:W-:Y:S02]  /*184b0*/  @!P2 LEA R24, P4, R15, R14.reuse, 0x1 ;  /* 0x0000000e0f18a211 */ /* 0x080fe400078808ff */
[----:B------:R-:W-:Y:S02]  /*184c0*/  @!P3 LEA.HI.X R13, R214, R3, R26, 0x1, P5 ;  /* 0x00000003d60db211 */ /* 0x000fe400028f0c1a */
        /* <DEDUP_REMOVED lines=9> */
.L_x_14648:
[----:B------:R-:W-:Y:S05]  /*18560*/  BSYNC B1 ;  /* 0x0000000000017941 */ /* 0x000fea0003800000 */
.L_x_14647:
[----:B------:R-:W-:-:S03]  /*18570*/  UMOV UR4, 0xffffffff ;  /* 0xffffffff00047882 */ /* 0x000fc60000000000 */
[----:B------:R-:W-:Y:S05]  /*18580*/  BRA.DIV UR4, `(.L_x_14649) ;  /* 0x000000ae04787947 */ /* 0x000fea000b800000 */
[----:B0-----:R0:W0:Y:S04]  /*18590*/  SHFL.IDX PT, R3, R4, 0x3, 0x181f ;  /* 0x00781f0004037f89 */ /* 0x00102800000e0000 */
[----:B------:R0:W0:Y:S02]  /*185a0*/  SHFL.IDX PT, R14, R0, 0x3, 0x181f ;  /* 0x00781f00000e7f89 */ /* 0x00002400000e0000 */
.L_x_14889:
[----:B0-234-:R-:W-:-:S05]  /*185b0*/  VIADD R0, R10, 0x60 ;  /* 0x000000600a007836 */ /* 0x01dfca0000000000 */
        /* <DEDUP_REMOVED lines=12> */
[----:B------:R-:W-:-:S04]  /*18680*/  @!P3 LEA R10, P5, R214, R14, 0x1 ;  /* 0x0000000ed60ab211 */ /* 0x000fc800078a08ff */
[CC--:B------:R-:W-:Y:S01]  /*18690*/  @!P3 LEA.HI.X R11, R214.reuse, R3.reuse, R8, 0x1, P5 ;  /* 0x00000003d60bb211 */ /* 0x0c0fe200028f0c08 */
        /* <DEDUP_REMOVED lines=12> */
.L_x_14632:
[----:B------:R-:W-:Y:S05]  /*18760*/  BSYNC B0 ;  /* 0x0000000000007941 */ /* 0x000fea0003800000 */
.L_x_14618:
[----:B------:R-:W-:Y:S02]  /*18770*/  ULDC UR4, c[0x0][0xd3c] ;  /* 0x00034f0000047ab9 */ /* 0x000fe40000000800 */
[----:B------:R-:W-:-:S13]  /*18780*/  ISETP.GE.AND P0, PT, R7, UR4, PT ;  /* 0x0000000407007c0c */ /* 0x000fda000bf06270 */
[----:B------:R-:W-:Y:S05]  /*18790*/  @!P0 BRA `(.L_x_14650) ;  /* 0xfffffe9000308947 */ /* 0x000fea000383ffff */
[----:B------:R-:W-:Y:S05]  /*187a0*/  BRA `(.L_x_14488) ;  /* 0x0000009400207947 */ /* 0x000fea0003800000 */
.L_x_14486:
        /* <DEDUP_REMOVED lines=20> */
.L_x_14651:
        /* <DEDUP_REMOVED lines=43> */
.L_x_14655:
        /* <DEDUP_REMOVED lines=39> */
.L_x_14653:
        /* <DEDUP_REMOVED lines=12> */
.L_x_14656:
        /* <DEDUP_REMOVED lines=16> */
[----:B0-----:R-:W-:Y:S01]  /*18fd0*/  MOV R2, RZ ;  /* 0x000000ff00027202 */ /* 0x001fe20000000f00 */
        /* <DEDUP_REMOVED lines=46> */
.L_x_14657:
[----:B-1----:R-:W1:Y:S02]  /*192c0*/  LDC.64 R2, c[0x0][0xd90] ;  /* 0x00036400ff027b82 */ /* 0x002e640000000a00 */
[----:B-1----:R-:W-:-:S05]  /*192d0*/  IMAD.WIDE R2, R14, 0x4, R2 ;  /* 0x000000040e027825 */ /* 0x002fca00078e0202 */
[----:B0-----:R0:W2:Y:S02]  /*192e0*/  LDG.E R7, desc[UR40][R2.64] ;  /* 0x0000002802077981 */ /* 0x0010a4000c1e1900 */
[----:B0-----:R-:W-:Y:S01]  /*192f0*/  MOV R2, RZ ;  /* 0x000000ff00027202 */ /* 0x001fe20000000f00 */
        /* <DEDUP_REMOVED lines=57> */
.L_x_14658:
[----:B01----:R-:W-:-:S05]  /*19690*/  LOP3.LUT R3, RZ, R2, RZ, 0x33, !PT ;  /* 0x00000002ff037212 */ /* 0x003fca00078e33ff */
[----:B------:R-:W-:-:S05]  /*196a0*/  IMAD.IADD R2, R4, 0x1, R3 ;  /* 0x0000000104027824 */ /* 0x000fca00078e0203 */
[----:B------:R1:W-:Y:S01]  /*196b0*/  STL [R1+0x4], R2 ;  /* 0x0000040201007387 */ /* 0x0003e20000100800 */
[----:B------:R-:W-:Y:S05]  /*196c0*/  BRA `(.L_x_14659) ;  /* 0x0000000000107947 */ /* 0x000fea0003800000 */
.L_x_14654:
[----:B------:R-:W-:Y:S01]  /*196d0*/  IMAD.U32 R2, RZ, RZ, UR6 ;  /* 0x00000006ff027e24 */ /* 0x000fe2000f8e00ff */
[----:B------:R0:W-:Y:S04]  /*196e0*/  STL [R1+0x4], RZ ;  /* 0x000004ff01007387 */ /* 0x0001e80000100800 */
[----:B------:R0:W-:Y:S04]  /*196f0*/  STL [R1+0x8], RZ ;  /* 0x000008ff01007387 */ /* 0x0001e80000100800 */
[----:B------:R0:W-:Y:S02]  /*19700*/  STL [R1], R2 ;  /* 0x0000000201007387 */ /* 0x0001e40000100800 */
.L_x_14659:
        /* <DEDUP_REMOVED lines=10> */
.L_x_14652:
[----:B--2---:R-:W2:Y:S01]  /*197b0*/  LDL R0, [R1+0xc] ;  /* 0x00000c0001007983 */ /* 0x004ea20000100800 */
[----:B------:R-:W-:Y:S01]  /*197c0*/  ULDC UR4, c[0x0][0xd3c] ;  /* 0x00034f0000047ab9 */ /* 0x000fe20000000800 */
[----:B------:R-:W-:Y:S02]  /*197d0*/  MOV R19, RZ ;  /* 0x000000ff00137202 */ /* 0x000fe40000000f00 */
        /* <DEDUP_REMOVED lines=23> */
[----:B----4-:R-:W-:-:S06]  /*19950*/  ULEA UR4, UR5, UR4, 0x18 ;  /* 0x0000000405047291 */ /* 0x010fcc000f8ec03f */
        /* <DEDUP_REMOVED lines=8> */
[C---:B-1----:R-:W-:Y:S02]  /*199e0*/  LOP3.LUT R2, R0.reuse, 0x80, RZ, 0xfc, !PT ;  /* 0x0000008000027812 */ /* 0x042fe400078efcff */
[----:B------:R-:W-:-:S07]  /*199f0*/  LOP3.LUT R0, R0, 0xc0, RZ, 0xfc, !PT ;  /* 0x000000c000007812 */ /* 0x000fce00078efcff */
.L_x_14810:
[----:B--2---:R-:W2:Y:S01]  /*19a00*/  LDL R0, [R1+0xc] ;  /* 0x00000c0001007983 */ /* 0x004ea20000100800 */
[----:B-1----:R-:W2:Y:S01]  /*19a10*/  LDC.64 R2, c[0x0][0xd88] ;  /* 0x00036200ff027b82 */ /* 0x002ea20000000a00 */
[----:B------:R-:W-:Y:S05]  /*19a20*/  YIELD ;  /* 0x0000000000007946 */ /* 0x000fea0003800000 */
[----:B------:R-:W-:Y:S01]  /*19a30*/  ULDC.64 UR4, c[0x0][0xb20] ;  /* 0x0002c80000047ab9 */ /* 0x000fe20000000a00 */
[----:B---3--:R-:W-:Y:S02]  /*19a40*/  CS2R R8, SRZ ;  /* 0x0000000000087805 */ /* 0x008fe4000001ff00 */
[----:B------:R-:W-:Y:S01]  /*19a50*/  ISETP.NE.U32.AND P0, PT, RZ, UR4, PT ;  /* 0x00000004ff007c0c */ /* 0x000fe2000bf05070 */
[----:B------:R-:W-:Y:S01]  /*19a60*/  ULDC.64 UR10, c[0x0][0xb10] ;  /* 0x0002c400000a7ab9 */ /* 0x000fe20000000a00 */
[----:B------:R-:W-:Y:S01]  /*19a70*/  ULDC.64 UR8, c[0x0][0xb08] ;  /* 0x0002c20000087ab9 */ /* 0x000fe20000000a00 */
[----:B------:R-:W-:Y:S01]  /*19a80*/  ULDC.64 UR6, c[0x0][0xb00] ;  /* 0x0002c00000067ab9 */ /* 0x000fe20000000a00 */
[----:B--2---:R-:W-:-:S05]  /*19a90*/  IMAD.WIDE R2, R0, 0x4, R2 ;  /* 0x0000000400027825 */ /* 0x004fca00078e0202 */
[----:B0-----:R-:W0:Y:S01]  /*19aa0*/  LDG.E R13, desc[UR40][R2.64] ;  /* 0x00000028020d7981 */ /* 0x001e22000c1e1900 */
        /* <DEDUP_REMOVED lines=54> */
.L_x_14661:
        /* <DEDUP_REMOVED lines=17> */
.L_x_14662:
[----:B------:R-:W-:Y:S05]  /*19f20*/  @!P0 BRA `(.L_x_14663) ;  /* 0x00000000000c8947 */ /* 0x000fea0003800000 */
[----:B------:R-:W2:Y:S04]  /*19f30*/  LDG.E R8, desc[UR40][R6.64] ;  /* 0x0000002806087981 */ /* 0x000ea8000c1e1900 */
[----:B------:R-:W2:Y:S02]  /*19f40*/  LDG.E R6, desc[UR40][R6.64+0x4] ;  /* 0x0000042806067981 */ /* 0x000ea4000c1e1900 */
[----:B--2---:R-:W-:-:S07]  /*19f50*/  IMAD.IADD R8, R6, 0x1, -R8 ;  /* 0x0000000106087824 */ /* 0x004fce00078e0a08 */
.L_x_14663:
[----:B-1----:R-:W2:Y:S01]  /*19f60*/  @P1 LDG.E R2, desc[UR40][R4.64] ;  /* 0x0000002804021981 */ /* 0x002ea2000c1e1900 */
        /* <DEDUP_REMOVED lines=12> */
[----:B---3--:R-:W-:-:S05]  /*1a030*/  IMAD.SHL.U32 R2, R6, 0x80, RZ ;  /* 0x0000008006027824 */ /* 0x008fca00078e00ff */
[----:B------:R-:W-:-:S05]  /*1a040*/  IADD3 R2, R2, 0x7f, RZ ;  /* 0x0000007f02027810 */ /* 0x000fca0007ffe0ff */
[----:B-1----:R-:W-:-:S05]  /*1a050*/  @P0 IMAD.HI.U32 R0, R2, R3, RZ ;  /* 0x0000000302000227 */ /* 0x002fca00078e00ff */
[----:B----4-:R-:W-:Y:S01]  /*1a060*/  @P0 SHF.R.U32.HI R2, RZ, R5, R0 ;  /* 0x00000005ff020219 */ /* 0x010fe20000011600 */
[----:B------:R-:W-:-:S05]  /*1a070*/  IMAD.IADD R0, R7, 0x1, R11 ;  /* 0x0000000107007824 */ /* 0x000fca00078e020b */
[C---:B------:R-:W-:Y:S01]  /*1a080*/  IADD3 R21, R0.reuse, 0x60, -R14 ;  /* 0x0000006000157810 */ /* 0x040fe20007ffe80e */
        /* <DEDUP_REMOVED lines=41> */
.L_x_14665:
[----:B------:R-:W-:Y:S05]  /*1a320*/  BSYNC B0 ;  /* 0x0000000000007941 */ /* 0x000fea0003800000 */
.L_x_14664:
[-C--:B------:R-:W-:Y:S01]  /*1a330*/  IMAD R2, R12, R0.reuse, RZ ;  /* 0x000000000c027224 */ /* 0x080fe200078e02ff */
[----:B------:R-:W-:Y:S04]  /*1a340*/  BSSY B0, `(.L_x_14666) ;  /* 0x0000141000007945 */ /* 0x000fe80003800000 */
[----:B------:R-:W-:-:S05]  /*1a350*/  VIADDMNMX R0, R2, R0, R6, PT ;  /* 0x0000000002007246 */ /* 0x000fca0003800106 */
[--C-:B------:R-:W-:Y:S02]  /*1a360*/  IMAD R3, R0, 0x60, -R7.reuse ;  /* 0x0000006000037824 */ /* 0x100fe400078e0a07 */
[----:B------:R-:W-:-:S03]  /*1a370*/  IMAD R0, R2, 0x60, -R7 ;  /* 0x0000006002007824 */ /* 0x000fc600078e0a07 */
[----:B------:R-:W-:Y:S02]  /*1a380*/  VIMNMX R11, R3, R11, PT ;  /* 0x0000000b030b7248 */ /* 0x000fe40003fe0100 */
[----:B------:R-:W-:-:S04]  /*1a390*/  VIMNMX R0, RZ, R0, !PT ;  /* 0x00000000ff007248 */ /* 0x000fc80007fe0100 */
        /* <DEDUP_REMOVED lines=18> */
.L_x_14892:
[----:B-1----:R-:W-:Y:S02]  /*1a4c0*/  ISETP.NE.AND P0, PT, R14, RZ, PT ;  /* 0x000000ff0e00720c */ /* 0x002fe40003f05270 */
[----:B------:R-:W-:-:S11]  /*1a4d0*/  PLOP3.LUT P6, PT, PT, PT, PT, 0x8, 0x0 ;  /* 0x000000000000781c */ /* 0x000fd60003fce170 */
[----:B------:R-:W-:Y:S05]  /*1a4e0*/  @P0 BRA `(.L_x_14669) ;  /* 0x00000000000c0947 */ /* 0x000fea0003800000 */
[----:B------:R-:W-:-:S03]  /*1a4f0*/  UMOV UR4, 0xffffffff ;  /* 0xffffffff00047882 */ /* 0x000fc60000000000 */
[----:B------:R-:W-:Y:S05]  /*1a500*/  BRA.DIV UR4, `(.L_x_14670) ;  /* 0x0000009204147947 */ /* 0x000fea000b800000 */
[----:B------:R-:W-:-:S13]  /*1a510*/  ELECT P6, URZ, PT ;  /* 0x00000000003f782f */ /* 0x000fda00038c0000 */
.L_x_14669:
        /* <DEDUP_REMOVED lines=9> */
.L_x_14895:
[----:B------:R-:W-:Y:S05]  /*1a5b0*/  BSYNC B1 ;  /* 0x0000000000017941 */ /* 0x000fea0003800000 */
.L_x_14671:
        /* <DEDUP_REMOVED lines=12> */
.L_x_14896:
[----:B------:R-:W-:Y:S05]  /*1a680*/  BSYNC B2 ;  /* 0x0000000000027941 */ /* 0x000fea0003800000 */
.L_x_14675:
[----:B------:R-:W-:Y:S04]  /*1a690*/  BSSY B2, `(.L_x_14677) ;  /* 0x0000009000027945 */ /* 0x000fe80003800000 */
[----:B------:R-:W-:Y:S05]  /*1a6a0*/  @P1 BRA `(.L_x_14678) ;  /* 0x00000000001c1947 */ /* 0x000fea0003800000 */
[----:B------:R-:W1:Y:S01]  /*1a6b0*/  S2R R5, SR_TID.X ;  /* 0x0000000000057919 */ /* 0x000e620000002100 */
[----:B------:R-:W-:-:S04]  /*1a6c0*/  MOV R4, 0x3000 ;  /* 0x0000300000047802 */ /* 0x000fc80000000f00 */
[----:B------:R2:W-:Y:S01]  /*1a6d0*/  SYNCS.ARRIVE.TRANS64 RZ, [R3+URZ+0x32490], R4 ;  /* 0x0324900403ff79a7 */ /* 0x0005e2000800003f */
[----:B-1----:R-:W-:-:S04]  /*1a6e0*/  LOP3.LUT R5, R5, 0x1f, RZ, 0xc0, !PT ;  /* 0x0000001f05057812 */ /* 0x002fc800078ec0ff */
[----:B------:R-:W-:-:S13]  /*1a6f0*/  ISETP.NE.AND P0, PT, R5, RZ, PT ;  /* 0x000000ff0500720c */ /* 0x000fda0003f05270 */
[----:B--2---:R-:W-:Y:S05]  /*1a700*/  @!P0 BRA `(.L_x_14678) ;  /* 0x0000000000048947 */ /* 0x004fea0003800000 */
[----:B------:R-:W-:Y:S01]  /*1a710*/  BPT.TRAP 0x1 ;  /* 0x000000040000795c */ /* 0x000fe20000300000 */
.L_x_14678:
[----:B------:R-:W-:Y:S05]  /*1a720*/  BSYNC B2 ;  /* 0x0000000000027941 */ /* 0x000fea0003800000 */
.L_x_14677:
        /* <DEDUP_REMOVED lines=13> */
.L_x_14679:
        /* <DEDUP_REMOVED lines=13> */
.L_x_14897:
[----:B------:R-:W-:Y:S05]  /*1a8d0*/  BSYNC B2 ;  /* 0x0000000000027941 */ /* 0x000fea0003800000 */
.L_x_14680:
        /* <DEDUP_REMOVED lines=11> */
.L_x_14683:
[----:B------:R-:W-:Y:S05]  /*1a990*/  BSYNC B2 ;  /* 0x0000000000027941 */ /* 0x000fea0003800000 */
.L_x_14682:
        /* <DEDUP_REMOVED lines=10> */
.L_x_14684:
        /* <DEDUP_REMOVED lines=15> */
.L_x_14685:
        /* <DEDUP_REMOVED lines=15> */
.L_x_14686:
        /* <DEDUP_REMOVED lines=15> */
.L_x_14687:
        /* <DEDUP_REMOVED lines=10> */
.L_x_14674:
[----:B------:R-:W-:Y:S05]  /*1adb0*/  BSYNC B1 ;  /* 0x0000000000017941 */ /* 0x000fea0003800000 */
.L_x_14673:
        /* <DEDUP_REMOVED lines=13> */
.L_x_14703:
        /* <DEDUP_REMOVED lines=13> */
.L_x_14898:
[----:B------:R-:W-:Y:S05]  /*1af60*/  BSYNC B2 ;  /* 0x0000000000027941 */ /* 0x000fea0003800000 */
.L_x_14690:
        /* <DEDUP_REMOVED lines=9> */
.L_x_14693:
[----:B------:R-:W-:Y:S05]  /*1b000*/  BSYNC B2 ;  /* 0x0000000000027941 */ /* 0x000fea0003800000 */
.L_x_14692:
        /* <DEDUP_REMOVED lines=12> */
.L_x_14694:
        /* <DEDUP_REMOVED lines=13> */
.L_x_14899:
[----:B------:R-:W-:Y:S05]  /*1b1a0*/  BSYNC B2 ;  /* 0x0000000000027941 */ /* 0x000fea0003800000 */
.L_x_14695:
[----:B------:R-:W-:Y:S01]  /*1b1b0*/  BSSY B2, `(.L_x_14697) ;  /* 0x000000b000027945 */ /* 0x000fe20003800000 */
[----:B------:R-:W-:Y:S01]  /*1b1c0*/  MOV R12, 0x0 ;  /* 0x00000000000c7802 */ /* 0x000fe20000000f00 */
[----:B------:R-:W-:Y:S02]  /*1b1d0*/  IMAD.MOV.U32 R13, RZ, RZ, 0x12f00000 ;  /* 0x12f00000ff0d7424 */ /* 0x000fe400078e00ff */
[----:B------:R-:W-:Y:S05]  /*1b1e0*/  @P2 BRA `(.L_x_14698) ;  /* 0x00000000001c2947 */ /* 0x000fea0003800000 */
[----:B------:R-:W2:Y:S01]  /*1b1f0*/  S2R R6, SR_TID.X ;  /* 0x0000000000067919 */ /* 0x000ea20000002100 */
[----:B01----:R-:W-:-:S04]  /*1b200*/  IMAD.MOV.U32 R5, RZ, RZ, 0xc000 ;  /* 0x0000c000ff057424 */ /* 0x003fc800078e00ff */
[----:B------:R3:W-:Y:S01]  /*1b210*/  SYNCS.ARRIVE.TRANS64 RZ, [R4+URZ+0x324b0], R5 ;  /* 0x0324b00504ff79a7 */ /* 0x0007e2000800003f */
[----:B--2---:R-:W-:-:S04]  /*1b220*/  LOP3.LUT R6, R6, 0x1f, RZ, 0xc0, !PT ;  /* 0x0000001f06067812 */ /* 0x004fc800078ec0ff */
[----:B------:R-:W-:-:S13]  /*1b230*/  ISETP.NE.AND P1, PT, R6, RZ, PT ;  /* 0x000000ff0600720c */ /* 0x000fda0003f25270 */
[----:B---3--:R-:W-:Y:S05]  /*1b240*/  @!P1 BRA `(.L_x_14698) ;  /* 0x0000000000049947 */ /* 0x008fea0003800000 */
[----:B------:R-:W-:Y:S01]  /*1b250*/  BPT.TRAP 0x1 ;  /* 0x000000040000795c */ /* 0x000fe20000300000 */
.L_x_14698:
[----:B------:R-:W-:Y:S05]  /*1b260*/  BSYNC B2 ;  /* 0x0000000000027941 */ /* 0x000fea0003800000 */
.L_x_14697:
        /* <DEDUP_REMOVED lines=10> */
.L_x_14699:
        /* <DEDUP_REMOVED lines=15> */
.L_x_14700:
        /* <DEDUP_REMOVED lines=15> */
.L_x_14701:
        /* <DEDUP_REMOVED lines=15> */
.L_x_14702:
        /* <DEDUP_REMOVED lines=10> */
.L_x_14689:
[----:B------:R-:W-:Y:S05]  /*1b680*/  BSYNC B1 ;  /* 0x0000000000017941 */ /* 0x000fea0003800000 */
.L_x_14688:
        /* <DEDUP_REMOVED lines=12> */
.L_x_14667:
[----:B------:R-:W-:Y:S05]  /*1b750*/  BSYNC B0 ;  /* 0x0000000000007941 */ /* 0x000fea0003800000 */
.L_x_14666:
        /* <DEDUP_REMOVED lines=49> */
.L_x_14705:
[----:B------:R-:W-:Y:S05]  /*1ba70*/  BSYNC B0 ;  /* 0x0000000000007941 */ /* 0x000fea0003800000 */
.L_x_14704:
        /* <DEDUP_REMOVED lines=16> */
[----:B------:R-:W0:Y:S08]  /*1bb80*/  FLO.U32 R0, UR4 ;  /* 0x0000000400007d00 */ /* 0x000e3000080e0000 */
[----:B------:R-:W1:Y:S01]  /*1bb90*/  POPC R2, UR4 ;  /* 0x0000000400027d09 */ /* 0x000e620008000000 */
[----:B0-----:R-:W-:-:S13]  /*1bba0*/  ISETP.EQ.U32.AND P0, PT, R0, R3, PT ;  /* 0x000000030000720c */ /* 0x001fda0003f02070 */
        /* <DEDUP_REMOVED lines=8> */
.L_x_14707:
        /* <DEDUP_REMOVED lines=20> */
.L_x_14710:
[----:B------:R-:W-:Y:S05]  /*1bd70*/  BSYNC B6 ;  /* 0x0000000000067941 */ /* 0x000fea0003800000 */
.L_x_14709:
        /* <DEDUP_REMOVED lines=20> */
.L_x_14713:
        /* <DEDUP_REMOVED lines=16> */
.L_x_14712:
[----:B------:R-:W-:Y:S05]  /*1bfc0*/  BSYNC B6 ;  /* 0x0000000000067941 */ /* 0x000fea0003800000 */
.L_x_14711:
        /* <DEDUP_REMOVED lines=24> */
.L_x_14902:
        /* <DEDUP_REMOVED lines=11> */
.L_x_14905:
        /* <DEDUP_REMOVED lines=24> */
.L_x_14717:
[----:B-1----:R-:W2:Y:S01]  /*1c380*/  LDL R2, [R1+0x1c] ;  /* 0x00001c0001027983 */ /* 0x002ea20000100800 */
[----:B0-----:R-:W-:Y:S01]  /*1c390*/  IMAD R0, R19, 0x8, R18 ;  /* 0x0000000813007824 */ /* 0x001fe200078e0212 */
[----:B--2---:R-:W-:-:S04]  /*1c3a0*/  SHF.L.U32 R2, R2, 0x1f, RZ ;  /* 0x0000001f02027819 */ /* 0x004fc800000006ff */
[----:B------:R-:W0:Y:S02]  /*1c3b0*/  SYNCS.PHASECHK.TRANS64.TRYWAIT P0, [R0+URZ+0x32440], R2 ;  /* 0x03244002000075a7 */ /* 0x000e24000800017f */
[----:B0-----:R-:W-:Y:S05]  /*1c3c0*/  @!P0 BRA `(.L_x_14718) ;  /* 0x00000074003c8947 */ /* 0x001fea0003800000 */
.L_x_14906:
        /* <DEDUP_REMOVED lines=11> */
.L_x_14719:
        /* <DEDUP_REMOVED lines=24> */
.L_x_14715:
        /* <DEDUP_REMOVED lines=34> */
.L_x_14721:
[----:B------:R-:W-:Y:S05]  /*1c820*/  BSYNC B6 ;  /* 0x0000000000067941 */ /* 0x000fea0003800000 */
.L_x_14720:
        /* <DEDUP_REMOVED lines=84> */
[----:B------:R-:W-:Y:S04]  /*1cd70*/  SHFL.IDX PT, R6, R2, 0x2, 0x181f ;  /* 0x00581f0002067f89 */ /* 0x000fe800000e0000 */
[----:B0-----:R-:W0:Y:S04]  /*1cd80*/  SHFL.IDX PT, R4, R3, 0x2, 0x181f ;  /* 0x00581f0003047f89 */ /* 0x001e2800000e0000 */
[----:B------:R1:W-:Y:S02]  /*1cd90*/  STL [R1+0x60], R11 ;  /* 0x0000600b01007387 */ /* 0x0003e40000100800 */
[----:B-1----:R-:W-:-:S04]  /*1cda0*/  IADD3 R11, R10, 0x20, RZ ;  /* 0x000000200a0b7810 */ /* 0x002fc80007ffe0ff */
[----:B------:R-:W-:-:S13]  /*1cdb0*/  ISETP.GE.AND P1, PT, R11, R0, PT ;  /* 0x000000000b00720c */ /* 0x000fda0003f26270 */
[----:B0-----:R-:W-:-:S05]  /*1cdc0*/  @!P1 LEA R5, P2, R9, R4, 0x1 ;  /* 0x0000000409059211 */ /* 0x001fca00078408ff */
[----:B------:R-:W-:-:S05]  /*1cdd0*/  @!P1 IMAD.X R4, RZ, RZ, R6, P2 ;  /* 0x000000ffff049224 */ /* 0x000fca00010e0606 */
        /* <DEDUP_REMOVED lines=51> */
.L_x_14923:
        /* <DEDUP_REMOVED lines=12> */
.L_x_14723:
        /* <DEDUP_REMOVED lines=37> */
.L_x_14725:
[----:B------:R-:W-:Y:S05]  /*1d420*/  BSYNC B6 ;  /* 0x0000000000067941 */ /* 0x000fea0003800000 */
.L_x_14724:
        /* <DEDUP_REMOVED lines=151> */
.L_x_14941:
[----:B--2---:R-:W2:Y:S01]  /*1dda0*/  LDL.LU R2, [R1+0x7c] ;  /* 0x00007c0001027983 */ /* 0x004ea20000300800 */
[----:B------:R-:W-:Y:S01]  /*1ddb0*/  BSSY B0, `(.L_x_14727) ;  /* 0x000000d000007945 */ /* 0x000fe20003800000 */
[----:B--2---:R-:W-:-:S13]  /*1ddc0*/  ISETP.GE.AND P4, PT, R2, R3, PT ;  /* 0x000000030200720c */ /* 0x004fda0003f86270 */
[----:B------:R-:W-:Y:S05]  /*1ddd0*/  @P4 BRA `(.L_x_14728) ;  /* 0x0000000000284947 */ /* 0x000fea0003800000 */
[----:B0-----:R-:W2:Y:S01]  /*1dde0*/  LDL R4, [R1+0x18] ;  /* 0x0000180001047983 */ /* 0x001ea20000100800 */
        /* <DEDUP_REMOVED lines=9> */
.L_x_14728:
[----:B------:R-:W-:Y:S05]  /*1de80*/  BSYNC B0 ;  /* 0x0000000000007941 */ /* 0x000fea0003800000 */
.L_x_14727:
[----:B------:R-:W-:Y:S01]  /*1de90*/  NOP ;  /* 0x0000000000007918 */ /* 0x000fe20000000000 */
[----:B------:R-:W-:-:S13]  /*1dea0*/  PLOP3.LUT P0, PT, PT, PT, PT, 0x80, 0x0 ;  /* 0x000000000000781c */ /* 0x000fda0003f0f070 */
.L_x_14729:
        /* <DEDUP_REMOVED lines=16> */
[----:B------:R-:W2:Y:S03]  /*1dfb0*/  SYNCS.PHASECHK.TRANS64.TRYWAIT P0, [R18+URZ+0x32420], R0 ;  /* 0x03242000120075a7 */ /* 0x000ea6000800017f */
[----:B-12---:R-:W-:Y:S05]  /*1dfc0*/  @!P0 BRA `(.L_x_14731) ;  /* 0x0000007000988947 */ /* 0x006fea0003800000 */
.L_x_14942:
[----:B------:R-:W-:Y:S05]  /*1dfd0*/  BSYNC B0 ;  /* 0x0000000000007941 */ /* 0x000fea0003800000 */
.L_x_14730:
[----:B------:R-:W2:Y:S01]  /*1dfe0*/  LDL R2, [R1+0x10] ;  /* 0x0000100001027983 */ /* 0x000ea20000100800 */
[----:B------:R-:W-:Y:S01]  /*1dff0*/  BSSY B0, `(.L_x_14732) ;  /* 0x000005a000007945 */ /* 0x000fe20003800000 */
[----:B--2---:R-:W-:-:S13]  /*1e000*/  LOP3.LUT P0, RZ, R2, 0x1, RZ, 0xc0, !PT ;  /* 0x0000000102ff7812 */ /* 0x004fda000780c0ff */
[----:B------:R-:W-:Y:S05]  /*1e010*/  @!P0 BRA `(.L_x_14733) ;  /* 0x00000004005c8947 */ /* 0x000fea0003800000 */
[----:B0-----:R-:W1:Y:S01]  /*1e020*/  LDL R4, [R1+0x1c] ;  /* 0x00001c0001047983 */ /* 0x001e620000100800 */
[----:B------:R-:W-:Y:S01]  /*1e030*/  IMAD R2, R19, 0x8, R18 ;  /* 0x0000000813027824 */ /* 0x000fe200078e0212 */
[----:B------:R-:W-:Y:S01]  /*1e040*/  BSSY B1, `(.L_x_14734) ;  /* 0x0000007000017945 */ /* 0x000fe20003800000 */
[----:B------:R-:W0:Y:S02]  /*1e050*/  S2R R3, SR_TID.X ;  /* 0x0000000000037919 */ /* 0x000e240000002100 */
[----:B0-----:R-:W-:-:S04]  /*1e060*/  LOP3.LUT R3, R3, 0x7f, RZ, 0xc0, !PT ;  /* 0x0000007f03037812 */ /* 0x001fc800078ec0ff */
[----:B------:R-:W-:Y:S02]  /*1e070*/  ISETP.NE.AND P1, PT, R3, RZ, PT ;  /* 0x000000ff0300720c */ /* 0x000fe40003f25270 */
[----:B-1----:R-:W-:-:S04]  /*1e080*/  SHF.L.U32 R0, R4, 0x1f, RZ ;  /* 0x0000001f04007819 */ /* 0x002fc800000006ff */
[----:B------:R-:W0:Y:S02]  /*1e090*/  SYNCS.PHASECHK.TRANS64.TRYWAIT P0, [R2+URZ+0x32460], R0 ;  /* 0x03246000020075a7 */ /* 0x000e24000800017f */
[----:B0-----:R-:W-:Y:S05]  /*1e0a0*/  @!P0 BRA `(.L_x_14735) ;  /* 0x0000007000748947 */ /* 0x001fea0003800000 */
.L_x_14943:
[----:B------:R-:W-:Y:S05]  /*1e0b0*/  BSYNC B1 ;  /* 0x0000000000017941 */ /* 0x000fea0003800000 */
.L_x_14734:
        /* <DEDUP_REMOVED lines=9> */
.L_x_14737:
[----:B------:R-:W-:Y:S05]  /*1e150*/  BSYNC B1 ;  /* 0x0000000000017941 */ /* 0x000fea0003800000 */
.L_x_14736:
        /* <DEDUP_REMOVED lines=12> */
.L_x_14738:
        /* <DEDUP_REMOVED lines=15> */
.L_x_14739:
        /* <DEDUP_REMOVED lines=15> */
.L_x_14740:
        /* <DEDUP_REMOVED lines=15> */
.L_x_14741:
        /* <DEDUP_REMOVED lines=10> */
.L_x_14733:
[----:B------:R-:W-:Y:S05]  /*1e590*/  BSYNC B0 ;  /* 0x0000000000007941 */ /* 0x000fea0003800000 */
.L_x_14732:
[----:B0-----:R-:W1:Y:S04]  /*1e5a0*/  LDL R4, [R1+0x50] ;  /* 0x0000500001047983 */ /* 0x001e680000100800 */
[----:B------:R-:W2:Y:S01]  /*1e5b0*/  LDL R5, [R1+0x2c] ;  /* 0x00002c0001057983 */ /* 0x000ea20000100800 */
[----:B------:R-:W-:Y:S01]  /*1e5c0*/  BSSY B0, `(.L_x_14742) ;  /* 0x00001f3000007945 */ /* 0x000fe20003800000 */
[----:B-1----:R-:W-:-:S05]  /*1e5d0*/  VIADD R0, R4, 0xfffffffe ;  /* 0xfffffffe04007836 */ /* 0x002fca0000000000 */
[----:B--2---:R-:W-:-:S13]  /*1e5e0*/  ISETP.GE.AND P0, PT, R0, R5, PT ;  /* 0x000000050000720c */ /* 0x004fda0003f06270 */
[----:B------:R-:W-:Y:S05]  /*1e5f0*/  @!P0 BRA `(.L_x_14743) ;  /* 0x0000001c00bc8947 */ /* 0x000fea0003800000 */
[----:B------:R-:W2:Y:S04]  /*1e600*/  LDL.LU R7, [R1+0x84] ;  /* 0x0000840001077983 */ /* 0x000ea80000300800 */
[----:B---3--:R-:W3:Y:S04]  /*1e610*/  LDL.LU R6, [R1+0x4c] ;  /* 0x00004c0001067983 */ /* 0x008ee80000300800 */
        /* <DEDUP_REMOVED lines=46> */
.L_x_14748:
        /* <DEDUP_REMOVED lines=8> */
.L_x_14944:
[----:B------:R-:W-:Y:S05]  /*1e980*/  BSYNC B3 ;  /* 0x0000000000037941 */ /* 0x000fea0003800000 */
.L_x_14749:
        /* <DEDUP_REMOVED lines=9> */
.L_x_14752:
[----:B------:R-:W-:Y:S05]  /*1ea20*/  BSYNC B3 ;  /* 0x0000000000037941 */ /* 0x000fea0003800000 */
.L_x_14751:
        /* <DEDUP_REMOVED lines=10> */
[----:B--2---:R-:W-:Y:S01]  /*1ead0*/  IMAD R0, R0, 0x60, R5 ;  /* 0x0000006000007824 */ /* 0x004fe200078e0205 */
[----:B------:R-:W-:-:S10]  /*1eae0*/  IADD3 R5, R2, 0x32430, RZ ;  /* 0x0003243002057810 */ /* 0x000fd40007ffe0ff */
.L_x_14753:
        /* <DEDUP_REMOVED lines=13> */
.L_x_14945:
[----:B------:R-:W-:Y:S05]  /*1ebc0*/  BSYNC B3 ;  /* 0x0000000000037941 */ /* 0x000fea0003800000 */
.L_x_14754:
        /* <DEDUP_REMOVED lines=11> */
.L_x_14757:
[----:B------:R-:W-:Y:S05]  /*1ec80*/  BSYNC B3 ;  /* 0x0000000000037941 */ /* 0x000fea0003800000 */
.L_x_14756:
        /* <DEDUP_REMOVED lines=9> */
.L_x_14758:
        /* <DEDUP_REMOVED lines=15> */
.L_x_14759:
        /* <DEDUP_REMOVED lines=15> */
.L_x_14760:
        /* <DEDUP_REMOVED lines=15> */
.L_x_14761:
        /* <DEDUP_REMOVED lines=10> */
.L_x_14747:
[----:B------:R-:W-:Y:S05]  /*1f090*/  BSYNC B1 ;  /* 0x0000000000017941 */ /* 0x000fea0003800000 */
.L_x_14746:
[----:B------:R-:W2:Y:S02]  /*1f0a0*/  LDL.LU R5, [R1+0x50] ;  /* 0x0000500001057983 */ /* 0x000ea40000300800 */
[----:B--2---:R-:W-:-:S07]  /*1f0b0*/  VIADD R0, R5, 0xfffffffd ;  /* 0xfffffffd05007836 */ /* 0x004fce0000000000 */
.L_x_14745:
[----:B------:R-:W-:Y:S05]  /*1f0c0*/  BSYNC B2 ;  /* 0x0000000000027941 */ /* 0x000fea0003800000 */
.L_x_14744:
[----:B------:R-:W-:Y:S01]  /*1f0d0*/  VIADD R8, R8, 0xfffffffe ;  /* 0xfffffffe08087836 */ /* 0x000fe20000000000 */
[----:B------:R-:W-:-:S04]  /*1f0e0*/  LOP3.LUT R4, RZ, R4, RZ, 0x33, !PT ;  /* 0x00000004ff047212 */ /* 0x000fc800078e33ff */
[----:B------:R-:W-:-:S13]  /*1f0f0*/  ISETP.NE.AND P0, PT, R8, R4, PT ;  /* 0x000000040800720c */ /* 0x000fda0003f05270 */
[----:B------:R-:W-:Y:S05]  /*1f100*/  @!P0 BRA `(.L_x_14743) ;  /* 0x0000001000f88947 */ /* 0x000fea0003800000 */
.L_x_14794:
        /* <DEDUP_REMOVED lines=35> */
.L_x_14764:
        /* <DEDUP_REMOVED lines=8> */
.L_x_14946:
[----:B------:R-:W-:Y:S05]  /*1f3c0*/  BSYNC B2 ;  /* 0x0000000000027941 */ /* 0x000fea0003800000 */
.L_x_14765:
        /* <DEDUP_REMOVED lines=9> */
.L_x_14768:
[----:B------:R-:W-:Y:S05]  /*1f460*/  BSYNC B2 ;  /* 0x0000000000027941 */ /* 0x000fea0003800000 */
.L_x_14767:
        /* <DEDUP_REMOVED lines=12> */
.L_x_14769:
        /* <DEDUP_REMOVED lines=13> */
.L_x_14947:
[----:B------:R-:W-:Y:S05]  /*1f600*/  BSYNC B2 ;  /* 0x0000000000027941 */ /* 0x000fea0003800000 */
.L_x_14770:
        /* <DEDUP_REMOVED lines=11> */
.L_x_14773:
[----:B------:R-:W-:Y:S05]  /*1f6c0*/  BSYNC B2 ;  /* 0x0000000000027941 */ /* 0x000fea0003800000 */
.L_x_14772:
        /* <DEDUP_REMOVED lines=9> */
.L_x_14774:
        /* <DEDUP_REMOVED lines=15> */
.L_x_14775:
        /* <DEDUP_REMOVED lines=15> */
.L_x_14776:
        /* <DEDUP_REMOVED lines=15> */
.L_x_14777:
        /* <DEDUP_REMOVED lines=10> */
.L_x_14763:
[----:B------:R-:W-:Y:S05]  /*1fad0*/  BSYNC B1 ;  /* 0x0000000000017941 */ /* 0x000fea0003800000 */
.L_x_14762:
        /* <DEDUP_REMOVED lines=35> */
.L_x_14780:
        /* <DEDUP_REMOVED lines=8> */
.L_x_14948:
[----:B------:R-:W-:Y:S05]  /*1fd90*/  BSYNC B2 ;  /* 0x0000000000027941 */ /* 0x000fea0003800000 */
.L_x_14781:
        /* <DEDUP_REMOVED lines=9> */
.L_x_14784:
[----:B------:R-:W-:Y:S05]  /*1fe30*/  BSYNC B2 ;  /* 0x0000000000027941 */ /* 0x000fea0003800000 */
.L_x_14783:
        /* <DEDUP_REMOVED lines=12> */
.L_x_14785:
        /* <DEDUP_REMOVED lines=13> */
.L_x_14949:
[----:B------:R-:W-:Y:S05]  /*1ffd0*/  BSYNC B2 ;  /* 0x0000000000027941 */ /* 0x000fea0003800000 */
.L_x_14786:
[----:B------:R-:W-:Y:S01]  /*1ffe0*/  BSSY B2, `(.L_x_14788) ;  /* 0x000000b000027945 */ /* 0x000fe20003800000 */
[----:B------:R-:W-:Y:S01]  /*1fff0*/  MOV R8, 0x0 ;  /* 0x0000000000087802 */ /* 0x000fe20000000f00 */
[----:B0-----:R-:W-:Y:S02]  /*20000*/  IMAD.MOV.U32 R9, RZ, RZ, 0x14f00000 ;  /* 0x14f00000ff097424 */ /* 0x001fe400078e00ff */
[----:B------:R-:W-:Y:S05]  /*20010*/  @P1 BRA `(.L_x_14789) ;  /* 0x00000000001c1947 */ /* 0x000fea0003800000 */
[----:B------:R-:W0:Y:S01]  /*20020*/  S2R R5, SR_TID.X ;  /* 0x0000000000057919 */ /* 0x000e220000002100 */
[----:B-12---:R-:W-:-:S04]  /*20030*/  IMAD.MOV.U32 R2, RZ, RZ, 0xc000 ;  /* 0x0000c000ff027424 */ /* 0x006fc800078e00ff */
[----:B------:R3:W-:Y:S01]  /*20040*/  SYNCS.ARRIVE.TRANS64 RZ, [R3+URZ+0x32450], R2 ;  /* 0x0324500203ff79a7 */ /* 0x0007e2000800003f */
[----:B0-----:R-:W-:-:S04]  /*20050*/  LOP3.LUT R5, R5, 0x1f, RZ, 0xc0, !PT ;  /* 0x0000001f05057812 */ /* 0x001fc800078ec0ff */
[----:B------:R-:W-:-:S13]  /*20060*/  ISETP.NE.AND P0, PT, R5, RZ, PT ;  /* 0x000000ff0500720c */ /* 0x000fda0003f05270 */
[----:B---3--:R-:W-:Y:S05]  /*20070*/  @!P0 BRA `(.L_x_14789) ;  /* 0x0000000000048947 */ /* 0x008fea0003800000 */
[----:B------:R-:W-:Y:S01]  /*20080*/  BPT.TRAP 0x1 ;  /* 0x000000040000795c */ /* 0x000fe20000300000 */
.L_x_14789:
[----:B------:R-:W-:Y:S05]  /*20090*/  BSYNC B2 ;  /* 0x0000000000027941 */ /* 0x000fea0003800000 */
.L_x_14788:
        /* <DEDUP_REMOVED lines=9> */
.L_x_14790:
        /* <DEDUP_REMOVED lines=15> */
.L_x_14791:
        /* <DEDUP_REMOVED lines=15> */
.L_x_14792:
        /* <DEDUP_REMOVED lines=15> */
.L_x_14793:
        /* <DEDUP_REMOVED lines=10> */
.L_x_14779:
[----:B------:R-:W-:Y:S05]  /*204a0*/  BSYNC B1 ;  /* 0x0000000000017941 */ /* 0x000fea0003800000 */
.L_x_14778:
[----:B------:R-:W2:Y:S01]  /*204b0*/  LDL R5, [R1+0x2c] ;  /* 0x00002c0001057983 */ /* 0x000ea20000100800 */
[----:B------:R-:W-:Y:S01]  /*204c0*/  VIADD R0, R0, 0xfffffffe ;  /* 0xfffffffe00007836 */ /* 0x000fe20000000000 */
[----:B--2---:R-:W-:-:S13]  /*204d0*/  ISETP.GT.AND P0, PT, R6, R5, PT ;  /* 0x000000050600720c */ /* 0x004fda0003f04270 */
[----:B------:R-:W-:Y:S05]  /*204e0*/  @P0 BRA `(.L_x_14794) ;  /* 0xffffffec00080947 */ /* 0x000fea000383ffff */
.L_x_14743:
[----:B------:R-:W-:Y:S05]  /*204f0*/  BSYNC B0 ;  /* 0x0000000000007941 */ /* 0x000fea0003800000 */
.L_x_14742:
        /* <DEDUP_REMOVED lines=13> */
[----:B------:R-:W4:Y:S01]  /*205d0*/  LDC.64 R4, c[0x0][0xd60] ;  /* 0x00035800ff047b82 */ /* 0x000f220000000a00 */
[----:B------:R-:W2:Y:S08]  /*205e0*/  FLO.U32 R0, UR4 ;  /* 0x0000000400007d00 */ /* 0x000eb000080e0000 */
[----:B-1----:R-:W4:Y:S01]  /*205f0*/  POPC R2, UR4 ;  /* 0x0000000400027d09 */ /* 0x002f220008000000 */
[----:B--2---:R-:W-:-:S13]  /*20600*/  ISETP.EQ.U32.AND P1, PT, R0, R3, PT ;  /* 0x000000030000720c */ /* 0x004fda0003f22070 */
[----:B----4-:R-:W2:Y:S01]  /*20610*/  @P1 ATOMG.E.ADD.STRONG.GPU PT, R5, desc[UR40][R4.64], R2 ;  /* 0x00000002040519a8 */ /* 0x010ea200081ee1e8 */
[----:B------:R-:W1:Y:S02]  /*20620*/  S2R R3, SR_LTMASK ;  /* 0x0000000000037919 */ /* 0x000e640000003900 */
[----:B-1----:R-:W-:-:S06]  /*20630*/  LOP3.LUT R3, R3, UR4, RZ, 0xc0, !PT ;  /* 0x0000000403037c12 */ /* 0x002fcc000f8ec0ff */
[----:B------:R-:W1:Y:S01]  /*20640*/  POPC R3, R3 ;  /* 0x0000000300037309 */ /* 0x000e620000000000 */
[----:B--2---:R-:W1:Y:S02]  /*20650*/  SHFL.IDX PT, R0, R5, R0, 0x1f ;  /* 0x00001f0005007589 */ /* 0x004e6400000e0000 */
[----:B-1----:R-:W-:-:S05]  /*20660*/  IADD3 R0, R0, UR37, R3 ;  /* 0x0000002500007c10 */ /* 0x002fca000fffe003 */
[----:B------:R2:W-:Y:S02]  /*20670*/  STL [R1], R0 ;  /* 0x0000000001007387 */ /* 0x0005e40000100800 */
.L_x_14796:
[----:B------:R-:W-:Y:S05]  /*20680*/  BSYNC B0 ;  /* 0x0000000000007941 */ /* 0x000fea0003800000 */
.L_x_14795:
[----:B------:R-:W-:-:S07]  /*20690*/  SEL R19, R19, RZ, P0 ;  /* 0x000000ff13137207 */ /* 0x000fce0000000000 */
.L_x_14708:
[----:B------:R-:W-:Y:S05]  /*206a0*/  BSYNC B7 ;  /* 0x0000000000077941 */ /* 0x000fea0003800000 */
.L_x_14706:
[----:B0-2---:R-:W2:Y:S02]  /*206b0*/  LDL R0, [R1+0x10] ;  /* 0x0000100001007983 */ /* 0x005ea40000100800 */
[----:B--2---:R-:W-:-:S13]  /*206c0*/  LOP3.LUT P0, RZ, R0, 0x40, RZ, 0xc0, !PT ;  /* 0x0000004000ff7812 */ /* 0x004fda000780c0ff */
[----:B------:R-:W-:Y:S05]  /*206d0*/  @!P0 BRA `(.L_x_14797) ;  /* 0x00000000002c8947 */ /* 0x000fea0003800000 */
[----:B------:R-:W-:Y:S05]  /*206e0*/  WARPSYNC.ALL ;  /* 0x0000000000007948 */ /* 0x000fea0003800000 */
[----:B------:R-:W0:Y:S08]  /*206f0*/  S2UR UR5, SR_CgaCtaId ;  /* 0x00000000000579c3 */ /* 0x000e300000008800 */
[----:B------:R-:W-:Y:S06]  /*20700*/  BAR.SYNC.DEFER_BLOCKING 0x5, 0x180 ;  /* 0x0146000000007b1d */ /* 0x000fec0000010000 */
[----:B------:R-:W-:-:S02]  /*20710*/  UMOV UR4, 0x400 ;  /* 0x0000040000047882 */ /* 0x000fc40000000000 */
[----:B0-----:R-:W-:-:S06]  /*20720*/  ULEA UR4, UR5, UR4, 0x18 ;  /* 0x0000000405047291 */ /* 0x001fcc000f8ec03f */
[----:B------:R-:W-:-:S05]  /*20730*/  IMAD.U32 R18, RZ, RZ, UR4 ;  /* 0x00000004ff127e24 */ /* 0x000fca000f8e00ff */
[----:B---3--:R-:W0:Y:S04]  /*20740*/  LDS.128 R4, [R18+0x324d0] ;  /* 0x0324d00012047984 */ /* 0x008e280000000c00 */
[----:B0-----:R2:W-:Y:S04]  /*20750*/  STL.64 [R1], R4 ;  /* 0x0000000401007387 */ /* 0x0015e80000100a00 */
[----:B------:R2:W-:Y:S01]  /*20760*/  STL.64 [R1+0x8], R6 ;  /* 0x0000080601007387 */ /* 0x0005e20000100a00 */
[----:B------:R-:W-:Y:S06]  /*20770*/  BAR.ARV 0x4, 0x180 ;  /* 0x0106000000007b1d */ /* 0x000fec0000002000 */
[----:B------:R-:W-:Y:S05]  /*20780*/  BRA `(.L_x_14798) ;  /* 0x0000001000347947 */ /* 0x000fea0003800000 */
.L_x_14797:
[----:B------:R-:W0:Y:S01]  /*20790*/  S2R R16, SR_TID.X ;  /* 0x0000000000107919 */ /* 0x000e220000002100 */
[----:B------:R-:W-:Y:S01]  /*207a0*/  UMOV UR4, 0xffffffff ;  /* 0xffffffff00047882 */ /* 0x000fe20000000000 */
[----:B0-----:R-:W-:-:S04]  /*207b0*/  LOP3.LUT R16, R16, 0x1f, RZ, 0xc0, !PT ;  /* 0x0000001f10107812 */ /* 0x001fc800078ec0ff */
        /* <DEDUP_REMOVED lines=8> */
[----:B------:R-:W0:Y:S08]  /*20840*/  @!P1 LDC.64 R2, c[0x0][0xd80] ;  /* 0x00036000ff029b82 */ /* 0x000e300000000a00 */
[----:B---3--:R-:W1:Y:S01]  /*20850*/  @!P1 LDC.64 R6, c[0x0][0xd78] ;  /* 0x00035e00ff069b82 */ /* 0x008e620000000a00 */
        /* <DEDUP_REMOVED lines=32> */
[----:B------:R0:W1:Y:S02]  /*20a60*/  SHFL.IDX PT, R9, R7, 0x1f, 0x1f ;  /* 0x03e01f0007097f89 */ /* 0x00006400000e0000 */
.L_x_14959:
[----:B------:R-:W-:Y:S02]  /*20a70*/  ULDC UR4, c[0x0][0xd38] ;  /* 0x00034e0000047ab9 */ /* 0x000fe40000000800 */
[----:B------:R-:W-:-:S04]  /*20a80*/  IMAD.U32 R2, RZ, RZ, UR4 ;  /* 0x00000004ff027e24 */ /* 0x000fc8000f8e00ff */
[----:B-1----:R-:W-:-:S04]  /*20a90*/  IMAD R9, R9, R2, RZ ;  /* 0x0000000209097224 */ /* 0x002fc800078e02ff */
[----:B------:R-:W-:-:S05]  /*20aa0*/  IMAD.IADD R4, R4, 0x1, R9 ;  /* 0x0000000104047824 */ /* 0x000fca00078e0209 */
[----:B------:R-:W-:-:S13]  /*20ab0*/  ISETP.GT.AND P6, PT, R4, R5, PT ;  /* 0x000000050400720c */ /* 0x000fda0003fc4270 */
[----:B------:R-:W-:Y:S05]  /*20ac0*/  @P6 BRA `(.L_x_14800) ;  /* 0x0000000000ac6947 */ /* 0x000fea0003800000 */
.L_x_14803:
        /* <DEDUP_REMOVED lines=37> */
.L_x_14967:
[----:B------:R-:W-:Y:S02]  /*20d20*/  ULDC UR4, c[0x0][0xd38] ;  /* 0x00034e0000047ab9 */ /* 0x000fe40000000800 */
[----:B------:R-:W-:-:S04]  /*20d30*/  IMAD.U32 R2, RZ, RZ, UR4 ;  /* 0x00000004ff027e24 */ /* 0x000fc8000f8e00ff */
[----:B-1----:R-:W-:-:S04]  /*20d40*/  IMAD R9, R9, R2, RZ ;  /* 0x0000000209097224 */ /* 0x002fc800078e02ff */
[----:B------:R-:W-:-:S05]  /*20d50*/  IMAD.IADD R4, R9, 0x1, R4 ;  /* 0x0000000109047824 */ /* 0x000fca00078e0204 */
[----:B------:R-:W-:-:S13]  /*20d60*/  ISETP.GT.AND P6, PT, R4, R5, PT ;  /* 0x000000050400720c */ /* 0x000fda0003fc4270 */
[----:B------:R-:W-:Y:S05]  /*20d70*/  @!P6 BRA `(.L_x_14803) ;  /* 0xfffffffc0054e947 */ /* 0x000fea000383ffff */
.L_x_14800:
        /* <DEDUP_REMOVED lines=12> */
.L_x_14972:
[----:B------:R-:W-:-:S13]  /*20e40*/  ISETP.NE.AND P0, PT, R3, RZ, PT ;  /* 0x000000ff0300720c */ /* 0x000fda0003f05270 */
[----:B------:R-:W-:Y:S05]  /*20e50*/  @!P0 BRA `(.L_x_14805) ;  /* 0x0000000000148947 */ /* 0x000fea0003800000 */
[----:B------:R-:W-:Y:S01]  /*20e60*/  UMOV UR4, 0xffffffff ;  /* 0xffffffff00047882 */ /* 0x000fe20000000000 */
[----:B-1----:R-:W-:Y:S02]  /*20e70*/  VIADD R4, R4, 0xffffffff ;  /* 0xffffffff04047836 */ /* 0x002fe40000000000 */
[----:B------:R-:W-:Y:S05]  /*20e80*/  BRA.DIV UR4, `(.L_x_14806) ;  /* 0x0000005204287947 */ /* 0x000fea000b800000 */
[----:B------:R1:W3:Y:S02]  /*20e90*/  SHFL.IDX PT, R4, R7, R4, 0x1f ;  /* 0x00001f0407047589 */ /* 0x0002e400000e0000 */
.L_x_14975:
[----:B---3--:R-:W-:-:S07]  /*20ea0*/  IMAD.MOV.U32 R8, RZ, RZ, R4 ;  /* 0x000000ffff087224 */ /* 0x008fce00078e0004 */
.L_x_14805:
[----:B------:R-:W-:Y:S01]  /*20eb0*/  IMAD R3, R8, R2, R9 ;  /* 0x0000000208037224 */ /* 0x000fe200078e0209 */
[----:B------:R-:W-:-:S04]  /*20ec0*/  ISETP.NE.AND P0, PT, R6, 0x1, PT ;  /* 0x000000010600780c */ /* 0x000fc80003f05270 */
[----:B------:R3:W-:Y:S01]  /*20ed0*/  STL [R1], R3 ;  /* 0x0000000301007387 */ /* 0x0007e20000100800 */
[----:B01----:R-:W-:-:S08]  /*20ee0*/  IADD3 R7, R5, -R3, RZ ;  /* 0x8000000305077210 */ /* 0x003fd00007ffe0ff */
[----:B------:R-:W-:Y:S05]  /*20ef0*/  @!P0 BRA `(.L_x_14807) ;  /* 0x0000000000e48947 */ /* 0x000fea0003800000 */
[----:B------:R-:W-:-:S04]  /*20f00*/  IABS R4, R0 ;  /* 0x0000000000047213 */ /* 0x000fc80000000000 */
[----:B------:R-:W0:Y:S08]  /*20f10*/  I2F.RP R2, R4 ;  /* 0x0000000400027306 */ /* 0x000e300000209400 */
[----:B0-----:R-:W0:Y:S02]  /*20f20*/  MUFU.RCP R2, R2 ;  /* 0x0000000200027308 */ /* 0x001e240000001000 */
[----:B0-----:R-:W-:-:S06]  /*20f30*/  VIADD R2, R2, 0xffffffe ;  /* 0x0ffffffe02027836 */ /* 0x001fcc0000000000 */
[----:B---3--:R-:W0:Y:S02]  /*20f40*/  F2I.FTZ.U32.TRUNC.NTZ R3, R2 ;  /* 0x0000000200037305 */ /* 0x008e24000021f000 */
        /* <DEDUP_REMOVED lines=46> */
[----:B------:R-:W-:Y:S01]  /*21230*/  IMAD.MOV R2, RZ, RZ, -R5 ;  /* 0x000000ffff027224 */ /* 0x000fe200078e0a05 */
[----:B------:R-:W-:-:S03]  /*21240*/  LEA R5, R6, R5, 0x18 ;  /* 0x0000000506057211 */ /* 0x000fc600078ec0ff */
[----:B------:R-:W-:-:S04]  /*21250*/  IMAD R2, R6, R2, R3 ;  /* 0x0000000206027224 */ /* 0x000fc800078e0203 */
[----:B------:R-:W-:-:S05]  /*21260*/  IMAD R2, R2, 0x10000, R5 ;  /* 0x0001000002027824 */ /* 0x000fca00078e0205 */
[----:B------:R1:W-:Y:S01]  /*21270*/  STL [R1+0x8], R2 ;  /* 0x0000080201007387 */ /* 0x0003e20000100800 */
[----:B------:R-:W-:Y:S05]  /*21280*/  BRA `(.L_x_14808) ;  /* 0x0000000000fc7947 */ /* 0x000fea0003800000 */
.L_x_14807:
[----:B---3--:R-:W3:Y:S01]  /*21290*/  LDL R3, [R1+0xc] ;  /* 0x00000c0001037983 */ /* 0x008ee20000100800 */
        /* <DEDUP_REMOVED lines=57> */
[----:B------:R-:W-:Y:S02]  /*21630*/  @!P1 LOP3.LUT R2, RZ, R8, RZ, 0x33, !PT ;  /* 0x00000008ff029212 */ /* 0x000fe400078e33ff */
[----:B------:R-:W-:-:S03]  /*21640*/  IADD3 R8, -R8, RZ, RZ ;  /* 0x000000ff08087210 */ /* 0x000fc60007ffe1ff */
[----:B------:R-:W-:Y:S02]  /*21650*/  IMAD.MOV.U32 R7, RZ, RZ, R2 ;  /* 0x000000ffff077224 */ /* 0x000fe400078e0002 */
[----:B------:R-:W-:-:S05]  /*21660*/  IMAD R3, R2, R8, R4 ;  /* 0x0000000802037224 */ /* 0x000fca00078e0204 */
[----:B------:R0:W-:Y:S02]  /*21670*/  STL [R1+0x8], R3 ;  /* 0x0000080301007387 */ /* 0x0001e40000100800 */
.L_x_14808:
[----:B------:R-:W-:-:S05]  /*21680*/  LOP3.LUT R7, RZ, R7, RZ, 0x33, !PT ;  /* 0x00000007ff077212 */ /* 0x000fca00078e33ff */
[----:B------:R-:W-:-:S05]  /*21690*/  IMAD.IADD R0, R0, 0x1, R7 ;  /* 0x0000000100007824 */ /* 0x000fca00078e0207 */
[----:B------:R3:W-:Y:S01]  /*216a0*/  STL [R1+0x4], R0 ;  /* 0x0000040001007387 */ /* 0x0007e20000100800 */
[----:B------:R-:W-:Y:S05]  /*216b0*/  BRA `(.L_x_14809) ;  /* 0x0000000000287947 */ /* 0x000fea0003800000 */
.L_x_14801:
        /* <DEDUP_REMOVED lines=10> */
.L_x_14809:
        /* <DEDUP_REMOVED lines=16> */
.L_x_14798:
[----:B------:R-:W3:Y:S01]  /*21860*/  LDL R0, [R1+0xc] ;  /* 0x00000c0001007983 */ /* 0x000ee20000100800 */
[----:B------:R-:W-:Y:S02]  /*21870*/  ULDC UR4, c[0x0][0xd3c] ;  /* 0x00034f0000047ab9 */ /* 0x000fe40000000800 */
[----:B---3--:R-:W-:-:S13]  /*21880*/  ISETP.GE.AND P0, PT, R0, UR4, PT ;  /* 0x0000000400007c0c */ /* 0x008fda000bf06270 */
[----:B------:R-:W-:Y:S05]  /*21890*/  @!P0 BRA `(.L_x_14810) ;  /* 0xffffff8000588947 */ /* 0x000fea000383ffff */
[----:B------:R-:W-:Y:S05]  /*218a0*/  BSYNC B8 ;  /* 0x0000000000087941 */ /* 0x000fea0003800000 */
.L_x_14660:
[----:B--2---:R-:W2:Y:S01]  /*218b0*/  LDL.LU R0, [R1+0x80] ;  /* 0x0000800001007983 */ /* 0x004ea20000300800 */
[----:B------:R-:W-:Y:S01]  /*218c0*/  BSSY B0, `(.L_x_14811) ;  /* 0x000000b000007945 */ /* 0x000fe20003800000 */
[----:B0-----:R-:W0:Y:S01]  /*218d0*/  S2R R5, SR_CgaCtaId ;  /* 0x0000000000057919 */ /* 0x001e220000008800 */
[----:B--2---:R-:W-:-:S05]  /*218e0*/  VIADD R0, R0, 0x1 ;  /* 0x0000000100007836 */ /* 0x004fca0000000000 */
        /* <DEDUP_REMOVED lines=8> */
.L_x_14976:
[----:B------:R-:W-:Y:S05]  /*21970*/  BSYNC B0 ;  /* 0x0000000000007941 */ /* 0x000fea0003800000 */
.L_x_14811:
[----:B------:R-:W-:-:S03]  /*21980*/  UMOV UR4, 0xffffffff ;  /* 0xffffffff00047882 */ /* 0x000fc60000000000 */
[----:B------:R-:W-:Y:S05]  /*21990*/  BRA.DIV UR4, `(.L_x_14813) ;  /* 0x0000004604a47947 */ /* 0x000fea000b800000 */
[----:B------:R-:W1:Y:S02]  /*219a0*/  S2R R2, SR_TID.X ;  /* 0x0000000000027919 */ /* 0x000e640000002100 */
[----:B-1----:R-:W-:-:S04]  /*219b0*/  SHF.R.U32.HI R2, RZ, 0x5, R2 ;  /* 0x00000005ff027819 */ /* 0x002fc80000011602 */
[----:B------:R-:W-:-:S05]  /*219c0*/  LOP3.LUT R2, R2, 0x3, RZ, 0xc0, !PT ;  /* 0x0000000302027812 */ /* 0x000fca00078ec0ff */
[----:B------:R1:W2:Y:S02]  /*219d0*/  SHFL.IDX PT, R14, R2, RZ, 0x1f ;  /* 0x00001fff020e7589 */ /* 0x0002a400000e0000 */
.L_x_14979:
[----:B--2---:R-:W-:-:S13]  /*219e0*/  ISETP.NE.AND P0, PT, R14, RZ, PT ;  /* 0x000000ff0e00720c */ /* 0x004fda0003f05270 */
[----:B------:R-:W-:Y:S05]  /*219f0*/  @P0 BRA `(.L_x_14488) ;  /* 0x00000000008c0947 */ /* 0x000fea0003800000 */
[----:B------:R-:W-:-:S03]  /*21a00*/  UMOV UR4, 0xffffffff ;  /* 0xffffffff00047882 */ /* 0x000fc60000000000 */
[----:B------:R-:W-:Y:S05]  /*21a10*/  BRA.DIV UR4, `(.L_x_14814) ;  /* 0x0000004604b87947 */ /* 0x000fea000b800000 */
[----:B------:R-:W-:-:S13]  /*21a20*/  ELECT P6, URZ, PT ;  /* 0x00000000003f782f */ /* 0x000fda00038c0000 */
.L_x_14982:
[----:B------:R-:W-:Y:S05]  /*21a30*/  @!P6 BRA `(.L_x_14488) ;  /* 0x00000000007ce947 */ /* 0x000fea0003800000 */
[----:B------:R-:W-:-:S06]  /*21a40*/  ULOP3.LUT UR4, UR36, 0x2, URZ, 0xfc, !UPT ;  /* 0x0000000224047892 */ /* 0x000fcc000f8efc3f */
[----:B-1----:R-:W-:-:S05]  /*21a50*/  IMAD.U32 R2, RZ, RZ, UR4 ;  /* 0x00000004ff027e24 */ /* 0x002fca000f8e00ff */
[----:B------:R-:W-:-:S13]  /*21a60*/  ISETP.NE.AND P2, PT, R2, 0x3, PT ;  /* 0x000000030200780c */ /* 0x000fda0003f45270 */
[----:B------:R-:W-:Y:S05]  /*21a70*/  @!P2 BRA `(.L_x_14815) ;  /* 0x000000000004a947 */ /* 0x000fea0003800000 */
[----:B------:R-:W-:Y:S01]  /*21a80*/  BPT.TRAP 0x1 ;  /* 0x000000040000795c */ /* 0x000fe20000300000 */
.L_x_14815:
        /* <DEDUP_REMOVED lines=13> */
.L_x_14983:
[----:B------:R-:W1:Y:S02]  /*21b60*/  SYNCS.PHASECHK.TRANS64.TRYWAIT P0, [R7+URZ], R2 ;  /* 0x00000002070075a7 */ /* 0x000e64000800017f */
[----:B-1----:R-:W-:Y:S05]  /*21b70*/  @!P0 BRA `(.L_x_14817) ;  /* 0x0000004400948947 */ /* 0x002fea0003800000 */
.L_x_14984:
[----:B------:R-:W-:Y:S05]  /*21b80*/  @!P2 BRA `(.L_x_14818) ;  /* 0x000000000004a947 */ /* 0x000fea0003800000 */
[----:B------:R-:W-:Y:S01]  /*21b90*/  BPT.TRAP 0x1 ;  /* 0x000000040000795c */ /* 0x000fe20000300000 */
.L_x_14818:
[----:B------:R-:W-:-:S04]  /*21ba0*/  VIADD R0, R0, 0x32460 ;  /* 0x0003246000007836 */ /* 0x000fc80000000000 */
[----:B------:R-:W-:-:S04]  /*21bb0*/  IMAD R4, R19, 0x8, R0 ;  /* 0x0000000813047824 */ /* 0x000fc800078e0200 */
[----:B------:R-:W2:Y:S02]  /*21bc0*/  SYNCS.PHASECHK.TRANS64.TRYWAIT P0, [R4+URZ], R5 ;  /* 0x00000005040075a7 */ /* 0x000ea4000800017f */
[----:B--2---:R-:W-:Y:S05]  /*21bd0*/  @!P0 BRA `(.L_x_14819) ;  /* 0x0000004400908947 */ /* 0x004fea0003800000 */
.L_x_14985:
[----:B------:R-:W-:-:S07]  /*21be0*/  IMAD R3, R3, 0x8, R0 ;  /* 0x0000000803037824 */ /* 0x000fce00078e0200 */
.L_x_14820:
[----:B----4-:R4:W0:Y:S02]  /*21bf0*/  SYNCS.PHASECHK.TRANS64.TRYWAIT P0, [R3+URZ], R2 ;  /* 0x00000002030075a7 */ /* 0x010824000800017f */
[----:B0-----:R-:W-:Y:S05]  /*21c00*/  @!P0 NANOSLEEP.SYNCS 0x989680 ;  /* 0x009896800000895d */ /* 0x001fea0003900000 */
[----:B------:R-:W0:Y:S02]  /*21c10*/  @!P0 SYNCS.PHASECHK.TRANS64 P0, [R3+URZ], R2 ;  /* 0x00000002030085a7 */ /* 0x000e24000800007f */
[----:B0-----:R-:W-:Y:S05]  /*21c20*/  @!P0 BRA `(.L_x_14820) ;  /* 0xfffffffc00f08947 */ /* 0x001fea000383ffff */
.L_x_14488:
[----:B------:R-:W-:Y:S05]  /*21c30*/  BSYNC B9 ;  /* 0x0000000000097941 */ /* 0x000fea0003800000 */
.L_x_14485:
[----:B------:R-:W-:Y:S05]  /*21c40*/  EXIT ;  /* 0x000000000000794d */ /* 0x000fea0003800000 */
.L_x_14508:
[----:B0-----:R0:W1:Y:S02]  /*21c50*/  SYNCS.PHASECHK.TRANS64.TRYWAIT P6, [R96+URZ+0x32490], R107 ;  /* 0x0324906b600075a7 */ /* 0x00106400080c017f */
[----:B-1----:R-:W-:Y:S05]  /*21c60*/  @!P6 NANOSLEEP.SYNCS 0x989680 ;  /* 0x009896800000e95d */ /* 0x002fea0003900000 */
[----:B------:R-:W1:Y:S02]  /*21c70*/  @!P6 SYNCS.PHASECHK.TRANS64 P6, [R96+URZ+0x32490], R107 ;  /* 0x0324906b6000e5a7 */ /* 0x000e6400080c007f */
[----:B-1----:R-:W-:Y:S05]  /*21c80*/  @!P6 BRA `(.L_x_14508) ;  /* 0xfffffffc00f0e947 */ /* 0x002fea000383ffff */
[----:B------:R-:W-:Y:S05]  /*21c90*/  BRA `(.L_x_14821) ;  /* 0xfffffe1800f47947 */ /* 0x000fea000383ffff */
.L_x_14526:
[----:B0-----:R0:W1:Y:S02]  /*21ca0*/  SYNCS.PHASECHK.TRANS64.TRYWAIT P5, [R96+URZ+0x32490], R107 ;  /* 0x0324906b600075a7 */ /* 0x00106400080a017f */
[----:B-1----:R-:W-:Y:S05]  /*21cb0*/  @!P5 NANOSLEEP.SYNCS 0x989680 ;  /* 0x009896800000d95d */ /* 0x002fea0003900000 */
[----:B------:R-:W1:Y:S02]  /*21cc0*/  @!P5 SYNCS.PHASECHK.TRANS64 P5, [R96+URZ+0x32490], R107 ;  /* 0x0324906b6000d5a7 */ /* 0x000e6400080a007f */
[----:B-1----:R-:W-:Y:S05]  /*21cd0*/  @!P5 BRA `(.L_x_14526) ;  /* 0xfffffffc00f0d947 */ /* 0x002fea000383ffff */
[----:B------:R-:W-:Y:S05]  /*21ce0*/  BRA `(.L_x_14822) ;  /* 0xfffffe2c00447947 */ /* 0x000fea000383ffff */
.L_x_14535:
[----:B0-----:R0:W1:Y:S02]  /*21cf0*/  SYNCS.PHASECHK.TRANS64.TRYWAIT P4, [R96+URZ+0x32490], R107 ;  /* 0x0324906b600075a7 */ /* 0x001064000808017f */
[----:B-1----:R-:W-:Y:S05]  /*21d00*/  @!P4 NANOSLEEP.SYNCS 0x989680 ;  /* 0x009896800000c95d */ /* 0x002fea0003900000 */
[----:B------:R-:W1:Y:S02]  /*21d10*/  @!P4 SYNCS.PHASECHK.TRANS64 P4, [R96+URZ+0x32490], R107 ;  /* 0x0324906b6000c5a7 */ /* 0x000e64000808007f */
[----:B-1----:R-:W-:Y:S05]  /*21d20*/  @!P4 BRA `(.L_x_14535) ;  /* 0xfffffffc00f0c947 */ /* 0x002fea000383ffff */
[----:B------:R-:W-:Y:S05]  /*21d30*/  BRA `(.L_x_14823) ;  /* 0xfffffe3c00607947 */ /* 0x000fea000383ffff */
.L_x_14541:
[----:B-1----:R1:W2:Y:S02]  /*21d40*/  SYNCS.PHASECHK.TRANS64.TRYWAIT P3, [R96+URZ+0x324b0], R107 ;  /* 0x0324b06b600075a7 */ /* 0x0022a4000806017f */
[----:B--2---:R-:W-:Y:S05]  /*21d50*/  @!P3 NANOSLEEP.SYNCS 0x989680 ;  /* 0x009896800000b95d */ /* 0x004fea0003900000 */
[----:B------:R-:W2:Y:S02]  /*21d60*/  @!P3 SYNCS.PHASECHK.TRANS64 P3, [R96+URZ+0x324b0], R107 ;  /* 0x0324b06b6000b5a7 */ /* 0x000ea4000806007f */
[----:B--2---:R-:W-:Y:S05]  /*21d70*/  @!P3 BRA `(.L_x_14541) ;  /* 0xfffffffc00f0b947 */ /* 0x004fea000383ffff */
[----:B------:R-:W-:Y:S05]  /*21d80*/  BRA `(.L_x_14824) ;  /* 0xfffffe3c00f47947 */ /* 0x000fea000383ffff */
.L_x_14551:
[----:B------:R-:W-:Y:S01]  /*21d90*/  BSSY B0, `(.L_x_14825) ;  /* 0x0000007000007945 */ /* 0x000fe20003800000 */
[----:B------:R-:W-:Y:S01]  /*21da0*/  IMAD.MOV.U32 R12, RZ, RZ, RZ ;  /* 0x000000ffff0c7224 */ /* 0x000fe200078e00ff */
[----:B------:R-:W-:Y:S01]  /*21db0*/  MOV R15, 0xffffffff ;  /* 0xffffffff000f7802 */ /* 0x000fe20000000f00 */
[----:B------:R-:W-:-:S07]  /*21dc0*/  IMAD.MOV.U32 R11, RZ, RZ, 0x1f ;  /* 0x0000001fff0b7424 */ /* 0x000fce00078e00ff */
[----:B-----5:R-:W-:Y:S05]  /*21dd0*/  WARPSYNC.COLLECTIVE R15, `(.L_x_14826) ;  /* 0x000000000f087348 */ /* 0x020fea0003c00000 */
[----:B------:R0:W1:Y:S02]  /*21de0*/  SHFL.IDX P6, R14, R13, R12, R11 ;  /* 0x0000000c0d0e7389 */ /* 0x00006400000c000b */
[----:B01---5:R-:W-:Y:S01]  /*21df0*/  ENDCOLLECTIVE ;  /* 0x000000000000791b */ /* 0x023fe20003800000 */
.L_x_14826:
[----:B------:R-:W-:Y:S05]  /*21e00*/  BSYNC B0 ;  /* 0x0000000000007941 */ /* 0x000fea0003800000 */
.L_x_14825:
[----:B------:R-:W-:Y:S05]  /*21e10*/  BRA `(.L_x_14827) ;  /* 0xfffffe4c007c7947 */ /* 0x000fea000383ffff */
.L_x_14563:
        /* <DEDUP_REMOVED lines=8> */
.L_x_14829:
[----:B------:R-:W-:Y:S05]  /*21ea0*/  BSYNC B1 ;  /* 0x0000000000017941 */ /* 0x000fea0003800000 */
.L_x_14828:
        /* <DEDUP_REMOVED lines=8> */
.L_x_14830:
[----:B------:R-:W-:Y:S02]  /*21f30*/  IMAD.MOV.U32 R13, RZ, RZ, R7 ;  /* 0x000000ffff0d7224 */ /* 0x000fe400078e0007 */
[----:B------:R-:W-:-:S07]  /*21f40*/  IMAD.MOV.U32 R0, RZ, RZ, R14 ;  /* 0x000000ffff007224 */ /* 0x000fce00078e000e */
[----:B------:R-:W-:Y:S05]  /*21f50*/  WARPSYNC.COLLECTIVE R15, `(.L_x_14831) ;  /* 0x000000000f087348 */ /* 0x000fea0003c00000 */
[----:B------:R0:W1:Y:S02]  /*21f60*/  SHFL.IDX P6, R14, R13, R12, R11 ;  /* 0x0000000c0d0e7389 */ /* 0x00006400000c000b */
[----:B01----:R-:W-:Y:S01]  /*21f70*/  ENDCOLLECTIVE ;  /* 0x000000000000791b */ /* 0x003fe20003800000 */
.L_x_14831:
[----:B------:R-:W-:Y:S02]  /*21f80*/  IMAD.MOV.U32 R13, RZ, RZ, R30 ;  /* 0x000000ffff0d7224 */ /* 0x000fe400078e001e */
[----:B------:R-:W-:-:S07]  /*21f90*/  IMAD.MOV.U32 R5, RZ, RZ, R14 ;  /* 0x000000ffff057224 */ /* 0x000fce00078e000e */
[----:B------:R-:W-:Y:S05]  /*21fa0*/  WARPSYNC.COLLECTIVE R15, `(.L_x_14832) ;  /* 0x000000000f087348 */ /* 0x000fea0003c00000 */
[----:B------:R0:W1:Y:S02]  /*21fb0*/  SHFL.IDX P6, R14, R13, R12, R11 ;  /* 0x0000000c0d0e7389 */ /* 0x00006400000c000b */
[----:B01----:R-:W-:Y:S01]  /*21fc0*/  ENDCOLLECTIVE ;  /* 0x000000000000791b */ /* 0x003fe20003800000 */
.L_x_14832:
[----:B------:R-:W-:Y:S05]  /*21fd0*/  BRA `(.L_x_14833) ;  /* 0xfffffe5400147947 */ /* 0x000fea000383ffff */
.L_x_14566:
        /* <DEDUP_REMOVED lines=8> */
.L_x_14835:
[----:B------:R-:W-:Y:S05]  /*22060*/  BSYNC B1 ;  /* 0x0000000000017941 */ /* 0x000fea0003800000 */
.L_x_14834:
        /* <DEDUP_REMOVED lines=8> */
.L_x_14836:
[----:B------:R-:W-:Y:S02]  /*220f0*/  IMAD.MOV.U32 R13, RZ, RZ, R7 ;  /* 0x000000ffff0d7224 */ /* 0x000fe400078e0007 */
[----:B------:R-:W-:-:S07]  /*22100*/  IMAD.MOV.U32 R4, RZ, RZ, R14 ;  /* 0x000000ffff047224 */ /* 0x000fce00078e000e */
[----:B------:R-:W-:Y:S05]  /*22110*/  WARPSYNC.COLLECTIVE R15, `(.L_x_14837) ;  /* 0x000000000f087348 */ /* 0x000fea0003c00000 */
[----:B------:R0:W1:Y:S02]  /*22120*/  SHFL.IDX P6, R14, R13, R12, R11 ;  /* 0x0000000c0d0e7389 */ /* 0x00006400000c000b */
[----:B01----:R-:W-:Y:S01]  /*22130*/  ENDCOLLECTIVE ;  /* 0x000000000000791b */ /* 0x003fe20003800000 */
.L_x_14837:
[----:B------:R-:W-:Y:S02]  /*22140*/  IMAD.MOV.U32 R13, RZ, RZ, R30 ;  /* 0x000000ffff0d7224 */ /* 0x000fe400078e001e */
[----:B------:R-:W-:-:S07]  /*22150*/  IMAD.MOV.U32 R7, RZ, RZ, R14 ;  /* 0x000000ffff077224 */ /* 0x000fce00078e000e */
[----:B------:R-:W-:Y:S05]  /*22160*/  WARPSYNC.COLLECTIVE R15, `(.L_x_14838) ;  /* 0x000000000f087348 */ /* 0x000fea0003c00000 */
[----:B------:R0:W1:Y:S02]  /*22170*/  SHFL.IDX P6, R14, R13, R12, R11 ;  /* 0x0000000c0d0e7389 */ /* 0x00006400000c000b */
[----:B01----:R-:W-:Y:S01]  /*22180*/  ENDCOLLECTIVE ;  /* 0x000000000000791b */ /* 0x003fe20003800000 */
.L_x_14838:
[----:B------:R-:W-:Y:S01]  /*22190*/  IMAD.MOV.U32 R30, RZ, RZ, R14 ;  /* 0x000000ffff1e7224 */ /* 0x000fe200078e000e */
[----:B------:R-:W-:Y:S06]  /*221a0*/  BRA `(.L_x_14839) ;  /* 0xfffffe54006c7947 */ /* 0x000fec000383ffff */
.L_x_14570:
[----:B0-----:R0:W1:Y:S02]  /*221b0*/  SYNCS.PHASECHK.TRANS64.TRYWAIT P0, [R19+URZ+0x32400], R34 ;  /* 0x03240022130075a7 */ /* 0x001064000800017f */
[----:B-1----:R-:W-:Y:S05]  /*221c0*/  @!P0 NANOSLEEP.SYNCS 0x989680 ;  /* 0x009896800000895d */ /* 0x002fea0003900000 */
[----:B------:R-:W1:Y:S02]  /*221d0*/  @!P0 SYNCS.PHASECHK.TRANS64 P0, [R19+URZ+0x32400], R34 ;  /* 0x03240022130085a7 */ /* 0x000e64000800007f */
[----:B-1----:R-:W-:Y:S05]  /*221e0*/  @!P0 BRA `(.L_x_14570) ;  /* 0xfffffffc00f08947 */ /* 0x002fea000383ffff */
[----:B------:R-:W-:Y:S05]  /*221f0*/  BRA `(.L_x_14840) ;  /* 0xfffffe58005c7947 */ /* 0x000fea000383ffff */
.L_x_14578:
        /* <DEDUP_REMOVED lines=9> */
.L_x_14842:
[----:B------:R-:W-:Y:S05]  /*22290*/  BSYNC B1 ;  /* 0x0000000000017941 */ /* 0x000fea0003800000 */
.L_x_14841:
[----:B------:R0:W5:Y:S01]  /*222a0*/  LDL R8, [R1+0x18] ;  /* 0x0000180001087983 */ /* 0x0001620000100800 */
[----:B------:R-:W-:Y:S01]  /*222b0*/  IMAD.MOV.U32 R13, RZ, RZ, R24 ;  /* 0x000000ffff0d7224 */ /* 0x000fe200078e0018 */
[----:B------:R-:W-:Y:S01]  /*222c0*/  ISETP.GE.AND P0, PT, R16, R39, PT ;  /* 0x000000271000720c */ /* 0x000fe20003f06270 */
[----:B------:R-:W-:Y:S02]  /*222d0*/  IMAD.MOV.U32 R12, RZ, RZ, RZ ;  /* 0x000000ffff0c7224 */ /* 0x000fe400078e00ff */
[----:B------:R-:W-:Y:S02]  /*222e0*/  IMAD.MOV.U32 R11, RZ, RZ, 0x1c1f ;  /* 0x00001c1fff0b7424 */ /* 0x000fe400078e00ff */
[----:B------:R-:W-:Y:S02]  /*222f0*/  IMAD.MOV.U32 R15, RZ, RZ, -0x1 ;  /* 0xffffffffff0f7424 */ /* 0x000fe400078e00ff */
[----:B0-----:R-:W-:-:S07]  /*22300*/  IMAD.MOV.U32 R0, RZ, RZ, R14 ;  /* 0x000000ffff007224 */ /* 0x001fce00078e000e */
[----:B-----5:R-:W-:Y:S05]  /*22310*/  WARPSYNC.COLLECTIVE R15, `(.L_x_14843) ;  /* 0x000000000f087348 */ /* 0x020fea0003c00000 */
[----:B------:R0:W1:Y:S02]  /*22320*/  SHFL.IDX P6, R14, R13, R12, R11 ;  /* 0x0000000c0d0e7389 */ /* 0x00006400000c000b */
[----:B01---5:R-:W-:Y:S01]  /*22330*/  ENDCOLLECTIVE ;  /* 0x000000000000791b */ /* 0x023fe20003800000 */
.L_x_14843:
[----:B------:R-:W-:Y:S02]  /*22340*/  IMAD.MOV.U32 R13, RZ, RZ, R25 ;  /* 0x000000ffff0d7224 */ /* 0x000fe400078e0019 */
[----:B------:R-:W-:-:S07]  /*22350*/  IMAD.MOV.U32 R3, RZ, RZ, R14 ;  /* 0x000000ffff037224 */ /* 0x000fce00078e000e */
[----:B------:R-:W-:Y:S05]  /*22360*/  WARPSYNC.COLLECTIVE R15, `(.L_x_14844) ;  /* 0x000000000f087348 */ /* 0x000fea0003c00000 */
[----:B------:R0:W1:Y:S02]  /*22370*/  SHFL.IDX P6, R14, R13, R12, R11 ;  /* 0x0000000c0d0e7389 */ /* 0x00006400000c000b */
[----:B01----:R-:W-:Y:S01]  /*22380*/  ENDCOLLECTIVE ;  /* 0x000000000000791b */ /* 0x003fe20003800000 */
.L_x_14844:
[----:B------:R-:W-:Y:S01]  /*22390*/  MOV R13, R27 ;  /* 0x0000001b000d7202 */ /* 0x000fe20000000f00 */
[----:B------:R-:W-:-:S07]  /*223a0*/  IMAD.MOV.U32 R4, RZ, RZ, R14 ;  /* 0x000000ffff047224 */ /* 0x000fce00078e000e */
[----:B------:R-:W-:Y:S05]  /*223b0*/  WARPSYNC.COLLECTIVE R15, `(.L_x_14845) ;  /* 0x000000000f087348 */ /* 0x000fea0003c00000 */
[----:B------:R0:W1:Y:S02]  /*223c0*/  SHFL.IDX P6, R14, R13, R12, R11 ;  /* 0x0000000c0d0e7389 */ /* 0x00006400000c000b */
[----:B01----:R-:W-:Y:S01]  /*223d0*/  ENDCOLLECTIVE ;  /* 0x000000000000791b */ /* 0x003fe20003800000 */
.L_x_14845:
[----:B------:R-:W-:-:S05]  /*223e0*/  IMAD R34, R8, R34, RZ ;  /* 0x0000002208227224 */ /* 0x000fca00078e02ff */
[----:B------:R-:W-:-:S13]  /*223f0*/  ISETP.GE.OR P1, PT, R37, R34, P0 ;  /* 0x000000222500720c */ /* 0x000fda0000726670 */
[C---:B------:R-:W-:Y:S01]  /*22400*/  @!P1 IMAD.SHL.U32 R5, R16.reuse, 0x2, RZ ;  /* 0x0000000210059824 */ /* 0x040fe200078e00ff */
[----:B------:R-:W-:-:S04]  /*22410*/  @!P1 SHF.L.U64.HI R21, R16, 0x1, R41 ;  /* 0x0000000110159819 */ /* 0x000fc80000010229 */
[----:B------:R-:W-:-:S05]  /*22420*/  @!P1 IADD3 R6, P2, R3, R5, RZ ;  /* 0x0000000503069210 */ /* 0x000fca0007f5e0ff */
[----:B------:R-:W-:-:S05]  /*22430*/  @!P1 IMAD.X R7, R0, 0x1, R21, P2 ;  /* 0x0000000100079824 */ /* 0x000fca00010e0615 */
[----:B------:R-:W2:Y:S01]  /*22440*/  @!P1 LD.E.128 R8, desc[UR40][R6.64] ;  /* 0x0000002806089980 */ /* 0x000ea2000c101d00 */
[----:B------:R-:W-:-:S05]  /*22450*/  @!P1 IADD3 R14, P2, R14, R5, RZ ;  /* 0x000000050e0e9210 */ /* 0x000fca0007f5e0ff */
[----:B------:R-:W-:Y:S02]  /*22460*/  @!P1 IMAD.X R5, R4, 0x1, R21, P2 ;  /* 0x0000000104059824 */ /* 0x000fe400010e0615 */
[----:B------:R-:W-:-:S06]  /*22470*/  @!P1 IMAD.MOV.U32 R4, RZ, RZ, R14 ;  /* 0x000000ffff049224 */ /* 0x000fcc00078e000e */
        /* <DEDUP_REMOVED lines=8> */
[----:B------:R-:W-:-:S02]  /*22500*/  IMAD.MOV.U32 R11, RZ, RZ, 0x1c1f ;  /* 0x00001c1fff0b7424 */ /* 0x000fc400078e00ff */
[----:B------:R-:W-:Y:S02]  /*22510*/  @!P1 IMAD.MOV.U32 R21, RZ, RZ, R9 ;  /* 0x000000ffff159224 */ /* 0x000fe400078e0009 */
[----:B------:R-:W-:-:S07]  /*22520*/  @!P1 IMAD.MOV.U32 R20, RZ, RZ, R8 ;  /* 0x000000ffff149224 */ /* 0x000fce00078e0008 */
[----:B-----5:R-:W-:Y:S05]  /*22530*/  WARPSYNC.COLLECTIVE R15, `(.L_x_14846) ;  /* 0x000000000f087348 */ /* 0x020fea0003c00000 */
[----:B------:R0:W1:Y:S02]  /*22540*/  SHFL.IDX P6, R14, R13, R12, R11 ;  /* 0x0000000c0d0e7389 */ /* 0x00006400000c000b */
[----:B01---5:R-:W-:Y:S01]  /*22550*/  ENDCOLLECTIVE ;  /* 0x000000000000791b */ /* 0x023fe20003800000 */
.L_x_14846:
[----:B------:R-:W-:Y:S02]  /*22560*/  IMAD.MOV.U32 R3, RZ, RZ, R21 ;  /* 0x000000ffff037224 */ /* 0x000fe400078e0015 */
[----:B------:R-:W-:Y:S02]  /*22570*/  IMAD.MOV.U32 R0, RZ, RZ, R20 ;  /* 0x000000ffff007224 */ /* 0x000fe400078e0014 */
[----:B------:R-:W-:Y:S01]  /*22580*/  @!P1 IMAD.MOV.U32 R28, RZ, RZ, R10 ;  /* 0x000000ffff1c9224 */ /* 0x000fe200078e000a */
[----:B------:R-:W-:Y:S01]  /*22590*/  PRMT R42, R42, 0x5410, R3 ;  /* 0x000054102a2a7816 */ /* 0x000fe20000000003 */
[----:B------:R-:W-:Y:S01]  /*225a0*/  IMAD.MOV.U32 R8, RZ, RZ, R29 ;  /* 0x000000ffff087224 */ /* 0x000fe200078e001d */
[----:B------:R-:W-:Y:S01]  /*225b0*/  PRMT R53, R53, 0x5410, R0 ;  /* 0x0000541035357816 */ /* 0x000fe20000000000 */
[----:B------:R-:W-:Y:S01]  /*225c0*/  @!P1 IMAD.MOV.U32 R31, RZ, RZ, R5 ;  /* 0x000000ffff1f9224 */ /* 0x000fe200078e0005 */
[----:B------:R-:W-:Y:S01]  /*225d0*/  MOV R0, R28 ;  /* 0x0000001c00007202 */ /* 0x000fe20000000f00 */
[----:B------:R-:W-:-:S02]  /*225e0*/  @!P1 IMAD.MOV.U32 R32, RZ, RZ, R6 ;  /* 0x000000ffff209224 */ /* 0x000fc400078e0006 */
[----:B------:R-:W-:Y:S01]  /*225f0*/  @!P1 IMAD.MOV.U32 R30, RZ, RZ, R4 ;  /* 0x000000ffff1e9224 */ /* 0x000fe200078e0004 */
[----:B------:R-:W-:Y:S01]  /*22600*/  PRMT R35, R0, 0x5410, R8 ;  /* 0x0000541000237816 */ /* 0x000fe20000000008 */
[----:B------:R-:W-:Y:S02]  /*22610*/  IMAD.MOV.U32 R13, RZ, RZ, R24 ;  /* 0x000000ffff0d7224 */ /* 0x000fe400078e0018 */
[----:B------:R-:W-:Y:S02]  /*22620*/  @!P1 IMAD.MOV.U32 R33, RZ, RZ, R7 ;  /* 0x000000ffff219224 */ /* 0x000fe400078e0007 */
[----:B------:R-:W-:Y:S02]  /*22630*/  IMAD.MOV.U32 R4, RZ, RZ, R31 ;  /* 0x000000ffff047224 */ /* 0x000fe400078e001f */
[----:B------:R-:W-:Y:S02]  /*22640*/  IMAD.MOV.U32 R5, RZ, RZ, R32 ;  /* 0x000000ffff057224 */ /* 0x000fe400078e0020 */
[----:B------:R-:W-:Y:S01]  /*22650*/  IMAD.MOV.U32 R0, RZ, RZ, R30 ;  /* 0x000000ffff007224 */ /* 0x000fe200078e001e */
[----:B------:R-:W-:Y:S01]  /*22660*/  PRMT R42, R4, 0x7610, R42 ;  /* 0x00007610042a7816 */ /* 0x000fe2000000002a */
[----:B------:R-:W-:Y:S01]  /*22670*/  IMAD.MOV.U32 R3, RZ, RZ, R14 ;  /* 0x000000ffff037224 */ /* 0x000fe200078e000e */
[----:B------:R-:W-:-:S07]  /*22680*/  PRMT R53, R5, 0x7610, R53 ;  /* 0x0000761005357816 */ /* 0x000fce0000000035 */
[----:B------:R-:W-:Y:S05]  /*22690*/  WARPSYNC.COLLECTIVE R15, `(.L_x_14847) ;  /* 0x000000000f087348 */ /* 0x000fea0003c00000 */
[----:B------:R0:W1:Y:S02]  /*226a0*/  SHFL.IDX P6, R14, R13, R12, R11 ;  /* 0x0000000c0d0e7389 */ /* 0x00006400000c000b */
[----:B01----:R-:W-:Y:S01]  /*226b0*/  ENDCOLLECTIVE ;  /* 0x000000000000791b */ /* 0x003fe20003800000 */
.L_x_14847:
[----:B------:R-:W-:Y:S01]  /*226c0*/  IMAD.MOV.U32 R6, RZ, RZ, R33 ;  /* 0x000000ffff067224 */ /* 0x000fe200078e0021 */
[----:B------:R-:W-:-:S04]  /*226d0*/  CS2R R4, SRZ ;  /* 0x0000000000047805 */ /* 0x000fc8000001ff00 */
[----:B------:R-:W-:Y:S01]  /*226e0*/  PRMT R48, R0, 0x5410, R6 ;  /* 0x0000541000307816 */ /* 0x000fe20000000006 */
[----:B------:R-:W-:Y:S02]  /*226f0*/  IMAD.MOV.U32 R13, RZ, RZ, R25 ;  /* 0x000000ffff0d7224 */ /* 0x000fe400078e0019 */
[----:B------:R-:W-:-:S07]  /*22700*/  IMAD.MOV.U32 R24, RZ, RZ, R14 ;  /* 0x000000ffff187224 */ /* 0x000fce00078e000e */
[----:B------:R-:W-:Y:S05]  /*22710*/  WARPSYNC.COLLECTIVE R15, `(.L_x_14848) ;  /* 0x000000000f087348 */ /* 0x000fea0003c00000 */
[----:B------:R0:W1:Y:S02]  /*22720*/  SHFL.IDX P6, R14, R13, R12, R11 ;  /* 0x0000000c0d0e7389 */ /* 0x00006400000c000b */
[----:B01----:R-:W-:Y:S01]  /*22730*/  ENDCOLLECTIVE ;  /* 0x000000000000791b */ /* 0x003fe20003800000 */
.L_x_14848:
[----:B------:R-:W-:Y:S02]  /*22740*/  IMAD.MOV.U32 R13, RZ, RZ, R27 ;  /* 0x000000ffff0d7224 */ /* 0x000fe400078e001b */
[----:B------:R-:W-:-:S07]  /*22750*/  IMAD.MOV.U32 R25, RZ, RZ, R14 ;  /* 0x000000ffff197224 */ /* 0x000fce00078e000e */
[----:B------:R-:W-:Y:S05]  /*22760*/  WARPSYNC.COLLECTIVE R15, `(.L_x_14849) ;  /* 0x000000000f087348 */ /* 0x000fea0003c00000 */
[----:B------:R0:W1:Y:S02]  /*22770*/  SHFL.IDX P6, R14, R13, R12, R11 ;  /* 0x0000000c0d0e7389 */ /* 0x00006400000c000b */
[----:B01----:R-:W-:Y:S01]  /*22780*/  ENDCOLLECTIVE ;  /* 0x000000000000791b */ /* 0x003fe20003800000 */
.L_x_14849:
[----:B------:R-:W-:Y:S05]  /*22790*/  BRA `(.L_x_14850) ;  /* 0xfffffe6400307947 */ /* 0x000fea000383ffff */
.L_x_14582:
[----:B0-----:R0:W1:Y:S02]  /*227a0*/  SYNCS.PHASECHK.TRANS64.TRYWAIT P1, [R19+URZ+0x32400], R12 ;  /* 0x0324000c130075a7 */ /* 0x001064000802017f */
[----:B-1----:R-:W-:Y:S05]  /*227b0*/  @!P1 NANOSLEEP.SYNCS 0x989680 ;  /* 0x009896800000995d */ /* 0x002fea0003900000 */
[----:B------:R-:W1:Y:S02]  /*227c0*/  @!P1 SYNCS.PHASECHK.TRANS64 P1, [R19+URZ+0x32400], R12 ;  /* 0x0324000c130095a7 */ /* 0x000e64000802007f */
[----:B-1----:R-:W-:Y:S05]  /*227d0*/  @!P1 BRA `(.L_x_14582) ;  /* 0xfffffffc00f09947 */ /* 0x002fea000383ffff */
[----:B------:R-:W-:Y:S05]  /*227e0*/  BRA `(.L_x_14851) ;  /* 0xfffffe6400c87947 */ /* 0x000fea000383ffff */
.L_x_14588:
[----:B---3--:R3:W0:Y:S02]  /*227f0*/  SYNCS.PHASECHK.TRANS64.TRYWAIT P1, [R173+URZ+0x32430], R8 ;  /* 0x03243008ad0075a7 */ /* 0x008624000802017f */
[----:B0-----:R-:W-:Y:S05]  /*22800*/  @!P1 NANOSLEEP.SYNCS 0x989680 ;  /* 0x009896800000995d */ /* 0x001fea0003900000 */
[----:B------:R-:W0:Y:S02]  /*22810*/  @!P1 SYNCS.PHASECHK.TRANS64 P1, [R173+URZ+0x32430], R8 ;  /* 0x03243008ad0095a7 */ /* 0x000e24000802007f */
[----:B0-----:R-:W-:Y:S05]  /*22820*/  @!P1 BRA `(.L_x_14588) ;  /* 0xfffffffc00f09947 */ /* 0x001fea000383ffff */
[----:B------:R-:W-:Y:S05]  /*22830*/  BRA `(.L_x_14587) ;  /* 0xfffffe7400507947 */ /* 0x000fea000383ffff */
.L_x_14590:
[----:B0-----:R0:W4:Y:S02]  /*22840*/  SYNCS.PHASECHK.TRANS64.TRYWAIT P1, [R19+URZ+0x32410], R0 ;  /* 0x03241000130075a7 */ /* 0x001124000802017f */
[----:B----4-:R-:W-:Y:S05]  /*22850*/  @!P1 NANOSLEEP.SYNCS 0x989680 ;  /* 0x009896800000995d */ /* 0x010fea0003900000 */
[----:B------:R-:W4:Y:S02]  /*22860*/  @!P1 SYNCS.PHASECHK.TRANS64 P1, [R19+URZ+0x32410], R0 ;  /* 0x03241000130095a7 */ /* 0x000f24000802007f */
[----:B----4-:R-:W-:Y:S05]  /*22870*/  @!P1 BRA `(.L_x_14590) ;  /* 0xfffffffc00f09947 */ /* 0x010fea000383ffff */
[----:B------:R-:W-:Y:S05]  /*22880*/  BRA `(.L_x_14852) ;  /* 0xfffffe7800047947 */ /* 0x000fea000383ffff */
.L_x_14595:
[----:B------:R0:W0:Y:S02]  /*22890*/  SYNCS.PHASECHK.TRANS64.TRYWAIT P2, [R173+URZ+0x32450], R8 ;  /* 0x03245008ad0075a7 */ /* 0x000024000804017f */
[----:B0-----:R-:W-:Y:S05]  /*228a0*/  @!P2 NANOSLEEP.SYNCS 0x989680 ;  /* 0x009896800000a95d */ /* 0x001fea0003900000 */
[----:B------:R-:W0:Y:S02]  /*228b0*/  @!P2 SYNCS.PHASECHK.TRANS64 P2, [R173+URZ+0x32450], R8 ;  /* 0x03245008ad00a5a7 */ /* 0x000e24000804007f */
[----:B0-----:R-:W-:Y:S05]  /*228c0*/  @!P2 BRA `(.L_x_14595) ;  /* 0xfffffffc00f0a947 */ /* 0x001fea000383ffff */
[----:B------:R-:W-:Y:S05]  /*228d0*/  BRA `(.L_x_14594) ;  /* 0xfffffe7800247947 */ /* 0x000fea000383ffff */
.L_x_14600:
[----:B--2---:R2:W3:Y:S02]  /*228e0*/  SYNCS.PHASECHK.TRANS64.TRYWAIT P2, [R205+URZ+0x32430], R0 ;  /* 0x03243000cd0075a7 */ /* 0x0044e4000804017f */
[----:B---3--:R-:W-:Y:S05]  /*228f0*/  @!P2 NANOSLEEP.SYNCS 0x989680 ;  /* 0x009896800000a95d */ /* 0x008fea0003900000 */
[----:B------:R-:W3:Y:S02]  /*22900*/  @!P2 SYNCS.PHASECHK.TRANS64 P2, [R205+URZ+0x32430], R0 ;  /* 0x03243000cd00a5a7 */ /* 0x000ee4000804007f */
[----:B---3--:R-:W-:Y:S05]  /*22910*/  @!P2 BRA `(.L_x_14600) ;  /* 0xfffffffc00f0a947 */ /* 0x008fea000383ffff */
[----:B------:R-:W-:Y:S05]  /*22920*/  BRA `(.L_x_14599) ;  /* 0xfffffe9c00e47947 */ /* 0x000fea000383ffff */
.L_x_14605:
[----:B---3--:R3:W4:Y:S02]  /*22930*/  SYNCS.PHASECHK.TRANS64.TRYWAIT P2, [R205+URZ+0x32450], R0 ;  /* 0x03245000cd0075a7 */ /* 0x008724000804017f */
[----:B----4-:R-:W-:Y:S05]  /*22940*/  @!P2 NANOSLEEP.SYNCS 0x989680 ;  /* 0x009896800000a95d */ /* 0x010fea0003900000 */
[----:B------:R-:W4:Y:S02]  /*22950*/  @!P2 SYNCS.PHASECHK.TRANS64 P2, [R205+URZ+0x32450], R0 ;  /* 0x03245000cd00a5a7 */ /* 0x000f24000804007f */
[----:B----4-:R-:W-:Y:S05]  /*22960*/  @!P2 BRA `(.L_x_14605) ;  /* 0xfffffffc00f0a947 */ /* 0x010fea000383ffff */
[----:B------:R-:W-:Y:S05]  /*22970*/  BRA `(.L_x_14604) ;  /* 0xfffffea000887947 */ /* 0x000fea000383ffff */
.L_x_14611:
[----:B--2---:R2:W3:Y:S02]  /*22980*/  SYNCS.PHASECHK.TRANS64.TRYWAIT P2, [R216+URZ+0x32430], R0 ;  /* 0x03243000d80075a7 */ /* 0x0044e4000804017f */
[----:B---3--:R-:W-:Y:S05]  /*22990*/  @!P2 NANOSLEEP.SYNCS 0x989680 ;  /* 0x009896800000a95d */ /* 0x008fea0003900000 */
[----:B------:R-:W3:Y:S02]  /*229a0*/  @!P2 SYNCS.PHASECHK.TRANS64 P2, [R216+URZ+0x32430], R0 ;  /* 0x03243000d800a5a7 */ /* 0x000ee4000804007f */
[----:B---3--:R-:W-:Y:S05]  /*229b0*/  @!P2 BRA `(.L_x_14611) ;  /* 0xfffffffc00f0a947 */ /* 0x008fea000383ffff */
[----:B------:R-:W-:Y:S05]  /*229c0*/  BRA `(.L_x_14610) ;  /* 0xfffffecc00c87947 */ /* 0x000fea000383ffff */
.L_x_14616:
[----:B---3--:R3:W4:Y:S02]  /*229d0*/  SYNCS.PHASECHK.TRANS64.TRYWAIT P2, [R216+URZ+0x32450], R0 ;  /* 0x03245000d80075a7 */ /* 0x008724000804017f */
[----:B----4-:R-:W-:Y:S05]  /*229e0*/  @!P2 NANOSLEEP.SYNCS 0x989680 ;  /* 0x009896800000a95d */ /* 0x010fea0003900000 */
[----:B------:R-:W4:Y:S02]  /*229f0*/  @!P2 SYNCS.PHASECHK.TRANS64 P2, [R216+URZ+0x32450], R0 ;  /* 0x03245000d800a5a7 */ /* 0x000f24000804007f */
[----:B----4-:R-:W-:Y:S05]  /*22a00*/  @!P2 BRA `(.L_x_14616) ;  /* 0xfffffffc00f0a947 */ /* 0x010fea000383ffff */
[----:B------:R-:W-:Y:S05]  /*22a10*/  BRA `(.L_x_14615) ;  /* 0xfffffed0006c7947 */ /* 0x000fea000383ffff */
.L_x_14622:
[----:B------:R-:W-:Y:S02]  /*22a20*/  IMAD.MOV.U32 R13, RZ, RZ, R20 ;  /* 0x000000ffff0d7224 */ /* 0x000fe400078e0014 */
[----:B------:R-:W-:Y:S02]  /*22a30*/  IMAD.MOV.U32 R12, RZ, RZ, RZ ;  /* 0x000000ffff0c7224 */ /* 0x000fe400078e00ff */
[----:B------:R-:W-:Y:S02]  /*22a40*/  IMAD.MOV.U32 R11, RZ, RZ, 0x181f ;  /* 0x0000181fff0b7424 */ /* 0x000fe400078e00ff */
[----:B------:R-:W-:-:S07]  /*22a50*/  IMAD.MOV.U32 R15, RZ, RZ, -0x1 ;  /* 0xffffffffff0f7424 */ /* 0x000fce00078e00ff */
[----:B-----5:R-:W-:Y:S05]  /*22a60*/  WARPSYNC.COLLECTIVE R15, `(.L_x_14853) ;  /* 0x000000000f087348 */ /* 0x020fea0003c00000 */
[----:B------:R0:W1:Y:S02]  /*22a70*/  SHFL.IDX P6, R14, R13, R12, R11 ;  /* 0x0000000c0d0e7389 */ /* 0x00006400000c000b */
[----:B01---5:R-:W-:Y:S01]  /*22a80*/  ENDCOLLECTIVE ;  /* 0x000000000000791b */ /* 0x023fe20003800000 */
.L_x_14853:
[----:B------:R-:W-:Y:S02]  /*22a90*/  IMAD.MOV.U32 R13, RZ, RZ, R4 ;  /* 0x000000ffff0d7224 */ /* 0x000fe400078e0004 */
[----:B------:R-:W-:-:S07]  /*22aa0*/  IMAD.MOV.U32 R3, RZ, RZ, R14 ;  /* 0x000000ffff037224 */ /* 0x000fce00078e000e */
[----:B------:R-:W-:Y:S05]  /*22ab0*/  WARPSYNC.COLLECTIVE R15, `(.L_x_14854) ;  /* 0x000000000f087348 */ /* 0x000fea0003c00000 */
[----:B------:R0:W1:Y:S02]  /*22ac0*/  SHFL.IDX P6, R14, R13, R12, R11 ;  /* 0x0000000c0d0e7389 */ /* 0x00006400000c000b */
[----:B01----:R-:W-:Y:S01]  /*22ad0*/  ENDCOLLECTIVE ;  /* 0x000000000000791b */ /* 0x003fe20003800000 */
.L_x_14854:
[----:B------:R-:W-:Y:S05]  /*22ae0*/  BRA `(.L_x_14855) ;  /* 0xffffff18009c7947 */ /* 0x000fea000383ffff */
.L_x_14625:
        /* <DEDUP_REMOVED lines=8> */
.L_x_14857:
[----:B------:R-:W-:Y:S05]  /*22b70*/  BSYNC B1 ;  /* 0x0000000000017941 */ /* 0x000fea0003800000 */
.L_x_14856:
[----:B------:R-:W-:Y:S01]  /*22b80*/  IMAD.MOV.U32 R13, RZ, RZ, R4 ;  /* 0x000000ffff0d7224 */ /* 0x000fe200078e0004 */
[----:B------:R-:W-:Y:S01]  /*22b90*/  MOV R3, R14 ;  /* 0x0000000e00037202 */ /* 0x000fe20000000f00 */
[----:B------:R-:W-:Y:S02]  /*22ba0*/  IMAD.MOV.U32 R12, RZ, RZ, 0x1 ;  /* 0x00000001ff0c7424 */ /* 0x000fe400078e00ff */
[----:B------:R-:W-:Y:S02]  /*22bb0*/  IMAD.MOV.U32 R11, RZ, RZ, 0x181f ;  /* 0x0000181fff0b7424 */ /* 0x000fe400078e00ff */
[----:B------:R-:W-:-:S07]  /*22bc0*/  IMAD.MOV.U32 R15, RZ, RZ, -0x1 ;  /* 0xffffffffff0f7424 */ /* 0x000fce00078e00ff */
[----:B------:R-:W-:Y:S05]  /*22bd0*/  WARPSYNC.COLLECTIVE R15, `(.L_x_14858) ;  /* 0x000000000f087348 */ /* 0x000fea0003c00000 */
[----:B------:R0:W1:Y:S02]  /*22be0*/  SHFL.IDX P6, R14, R13, R12, R11 ;  /* 0x0000000c0d0e7389 */ /* 0x00006400000c000b */
[----:B01----:R-:W-:Y:S01]  /*22bf0*/  ENDCOLLECTIVE ;  /* 0x000000000000791b */ /* 0x003fe20003800000 */
.L_x_14858:
[----:B------:R-:W-:Y:S05]  /*22c00*/  BRA `(.L_x_14859) ;  /* 0xffffff1800e87947 */ /* 0x000fea000383ffff */
.L_x_14628:
[----:B------:R-:W-:Y:S01]  /*22c10*/  BSSY B1, `(.L_x_14860) ;  /* 0x0000008000017945 */ /* 0x000fe20003800000 */
[----:B----4-:R-:W-:Y:S02]  /*22c20*/  IMAD.MOV.U32 R13, RZ, RZ, R20 ;  /* 0x000000ffff0d7224 */ /* 0x010fe400078e0014 */
[----:B------:R-:W-:Y:S02]  /*22c30*/  IMAD.MOV.U32 R12, RZ, RZ, 0x2 ;  /* 0x00000002ff0c7424 */ /* 0x000fe400078e00ff */
[----:B------:R-:W-:Y:S02]  /*22c40*/  IMAD.MOV.U32 R11, RZ, RZ, 0x181f ;  /* 0x0000181fff0b7424 */ /* 0x000fe400078e00ff */
[----:B------:R-:W-:-:S07]  /*22c50*/  IMAD.MOV.U32 R15, RZ, RZ, -0x1 ;  /* 0xffffffffff0f7424 */ /* 0x000fce00078e00ff */
[----:B0123--:R-:W-:Y:S05]  /*22c60*/  WARPSYNC.COLLECTIVE R15, `(.L_x_14861) ;  /* 0x000000000f087348 */ /* 0x00ffea0003c00000 */
[----:B--2---:R2:W4:Y:S02]  /*22c70*/  SHFL.IDX P6, R14, R13, R12, R11 ;  /* 0x0000000c0d0e7389 */ /* 0x00452400000c000b */
[----:B01234-:R-:W-:Y:S01]  /*22c80*/  ENDCOLLECTIVE ;  /* 0x000000000000791b */ /* 0x01ffe20003800000 */
.L_x_14861:
[----:B------:R-:W-:Y:S05]  /*22c90*/  BSYNC B1 ;  /* 0x0000000000017941 */ /* 0x000fea0003800000 */
.L_x_14860:
        /* <DEDUP_REMOVED lines=8> */
.L_x_14862:
[----:B------:R-:W-:Y:S05]  /*22d20*/  BRA `(.L_x_14863) ;  /* 0xffffff1c00247947 */ /* 0x000fea000383ffff */
.L_x_14631:
        /* <DEDUP_REMOVED lines=8> */
.L_x_14865:
[----:B------:R-:W-:Y:S05]  /*22db0*/  BSYNC B1 ;  /* 0x0000000000017941 */ /* 0x000fea0003800000 */
.L_x_14864:
        /* <DEDUP_REMOVED lines=8> */
.L_x_14866:
[----:B------:R-:W-:Y:S05]  /*22e40*/  BRA `(.L_x_14867) ;  /* 0xffffff1c00607947 */ /* 0x000fea000383ffff */
.L_x_14633:
[----:B------:R-:W-:Y:S02]  /*22e50*/  IMAD.MOV.U32 R13, RZ, RZ, R4 ;  /* 0x000000ffff0d7224 */ /* 0x000fe400078e0004 */
[----:B------:R-:W-:Y:S02]  /*22e60*/  IMAD.MOV.U32 R12, RZ, RZ, RZ ;  /* 0x000000ffff0c7224 */ /* 0x000fe400078e00ff */
[----:B------:R-:W-:Y:S02]  /*22e70*/  IMAD.MOV.U32 R11, RZ, RZ, 0x1c1f ;  /* 0x00001c1fff0b7424 */ /* 0x000fe400078e00ff */
[----:B------:R-:W-:-:S07]  /*22e80*/  IMAD.MOV.U32 R15, RZ, RZ, -0x1 ;  /* 0xffffffffff0f7424 */ /* 0x000fce00078e00ff */
[----:B------:R-:W-:Y:S05]  /*22e90*/  WARPSYNC.COLLECTIVE R15, `(.L_x_14868) ;  /* 0x000000000f087348 */ /* 0x000fea0003c00000 */
[----:B------:R0:W1:Y:S02]  /*22ea0*/  SHFL.IDX P6, R14, R13, R12, R11 ;  /* 0x0000000c0d0e7389 */ /* 0x00006400000c000b */
[----:B01----:R-:W-:Y:S01]  /*22eb0*/  ENDCOLLECTIVE ;  /* 0x000000000000791b */ /* 0x003fe20003800000 */
.L_x_14868:
[----:B------:R-:W-:Y:S02]  /*22ec0*/  IMAD.MOV.U32 R13, RZ, RZ, R3 ;  /* 0x000000ffff0d7224 */ /* 0x000fe400078e0003 */
[----:B------:R-:W-:-:S07]  /*22ed0*/  IMAD.MOV.U32 R20, RZ, RZ, R14 ;  /* 0x000000ffff147224 */ /* 0x000fce00078e000e */
[----:B------:R-:W-:Y:S05]  /*22ee0*/  WARPSYNC.COLLECTIVE R15, `(.L_x_14869) ;  /* 0x000000000f087348 */ /* 0x000fea0003c00000 */
[----:B------:R0:W1:Y:S02]  /*22ef0*/  SHFL.IDX P6, R14, R13, R12, R11 ;  /* 0x0000000c0d0e7389 */ /* 0x00006400000c000b */
[----:B01----:R-:W-:Y:S01]  /*22f00*/  ENDCOLLECTIVE ;  /* 0x000000000000791b */ /* 0x003fe20003800000 */
.L_x_14869:
[----:B------:R-:W-:Y:S01]  /*22f10*/  IMAD.MOV.U32 R12, RZ, RZ, R14 ;  /* 0x000000ffff0c7224 */ /* 0x000fe200078e000e */
[----:B------:R-:W-:Y:S06]  /*22f20*/  BRA `(.L_x_14870) ;  /* 0xffffff2000547947 */ /* 0x000fec000383ffff */
.L_x_14636:
        /* <DEDUP_REMOVED lines=8> */
.L_x_14872:
[----:B------:R-:W-:Y:S05]  /*22fb0*/  BSYNC B1 ;  /* 0x0000000000017941 */ /* 0x000fea0003800000 */
.L_x_14871:
        /* <DEDUP_REMOVED lines=8> */
.L_x_14873:
[----:B------:R-:W-:Y:S01]  /*23040*/  IMAD.MOV.U32 R3, RZ, RZ, R14 ;  /* 0x000000ffff037224 */ /* 0x000fe200078e000e */
[----:B------:R-:W-:Y:S06]  /*23050*/  BRA `(.L_x_14874) ;  /* 0xffffff2c002c7947 */ /* 0x000fec000383ffff */
.L_x_14640:
[----:B------:R-:W-:Y:S01]  /*23060*/  MOV R13, R4 ;  /* 0x00000004000d7202 */ /* 0x000fe20000000f00 */
[----:B------:R-:W-:Y:S02]  /*23070*/  IMAD.MOV.U32 R12, RZ, RZ, RZ ;  /* 0x000000ffff0c7224 */ /* 0x000fe400078e00ff */
[----:B------:R-:W-:Y:S02]  /*23080*/  IMAD.MOV.U32 R11, RZ, RZ, 0x181f ;  /* 0x0000181fff0b7424 */ /* 0x000fe400078e00ff */
[----:B------:R-:W-:-:S07]  /*23090*/  IMAD.MOV.U32 R15, RZ, RZ, -0x1 ;  /* 0xffffffffff0f7424 */ /* 0x000fce00078e00ff */
[----:B01----:R-:W-:Y:S05]  /*230a0*/  WARPSYNC.COLLECTIVE R15, `(.L_x_14875) ;  /* 0x000000000f087348 */ /* 0x003fea0003c00000 */
[----:B------:R2:W3:Y:S02]  /*230b0*/  SHFL.IDX P6, R14, R13, R12, R11 ;  /* 0x0000000c0d0e7389 */ /* 0x0004e400000c000b */
[----:B0123--:R-:W-:Y:S01]  /*230c0*/  ENDCOLLECTIVE ;  /* 0x000000000000791b */ /* 0x00ffe20003800000 */
.L_x_14875:
[----:B------:R-:W-:Y:S02]  /*230d0*/  IMAD.MOV.U32 R13, RZ, RZ, R0 ;  /* 0x000000ffff0d7224 */ /* 0x000fe400078e0000 */
[----:B------:R-:W-:-:S07]  /*230e0*/  IMAD.MOV.U32 R3, RZ, RZ, R14 ;  /* 0x000000ffff037224 */ /* 0x000fce00078e000e */
[----:B------:R-:W-:Y:S05]  /*230f0*/  WARPSYNC.COLLECTIVE R15, `(.L_x_14876) ;  /* 0x000000000f087348 */ /* 0x000fea0003c00000 */
[----:B------:R0:W1:Y:S02]  /*23100*/  SHFL.IDX P6, R14, R13, R12, R11 ;  /* 0x0000000c0d0e7389 */ /* 0x00006400000c000b */
[----:B01----:R-:W-:Y:S01]  /*23110*/  ENDCOLLECTIVE ;  /* 0x000000000000791b */ /* 0x003fe20003800000 */
.L_x_14876:
[----:B------:R-:W-:Y:S05]  /*23120*/  BRA `(.L_x_14877) ;  /* 0xffffff4c00907947 */ /* 0x000fea000383ffff */
.L_x_14643:
        /* <DEDUP_REMOVED lines=8> */
.L_x_14879:
[----:B------:R-:W-:Y:S05]  /*231b0*/  BSYNC B1 ;  /* 0x0000000000017941 */ /* 0x000fea0003800000 */
.L_x_14878:
        /* <DEDUP_REMOVED lines=8> */
.L_x_14880:
[----:B------:R-:W-:Y:S05]  /*23240*/  BRA `(.L_x_14881) ;  /* 0xffffff4c00d07947 */ /* 0x000fea000383ffff */
.L_x_14646:
        /* <DEDUP_REMOVED lines=8> */
.L_x_14883:
[----:B------:R-:W-:Y:S05]  /*232d0*/  BSYNC B1 ;  /* 0x0000000000017941 */ /* 0x000fea0003800000 */
.L_x_14882:
        /* <DEDUP_REMOVED lines=8> */
.L_x_14884:
[----:B------:R-:W-:Y:S05]  /*23360*/  BRA `(.L_x_14885) ;  /* 0xffffff50000c7947 */ /* 0x000fea000383ffff */
.L_x_14649:
        /* <DEDUP_REMOVED lines=8> */
.L_x_14887:
[----:B------:R-:W-:Y:S05]  /*233f0*/  BSYNC B1 ;  /* 0x0000000000017941 */ /* 0x000fea0003800000 */
.L_x_14886:
        /* <DEDUP_REMOVED lines=8> */
.L_x_14888:
[----:B------:R-:W-:Y:S05]  /*23480*/  BRA `(.L_x_14889) ;  /* 0xffffff5000487947 */ /* 0x000fea000383ffff */
.L_x_14668:
        /* <DEDUP_REMOVED lines=11> */
.L_x_14891:
[----:B------:R-:W-:Y:S05]  /*23540*/  BSYNC B1 ;  /* 0x0000000000017941 */ /* 0x000fea0003800000 */
.L_x_14890:
[----:B------:R-:W-:Y:S05]  /*23550*/  BRA `(.L_x_14892) ;  /* 0xffffff6c00d87947 */ /* 0x000fea000383ffff */
.L_x_14670:
[----:B------:R-:W-:Y:S01]  /*23560*/  BSSY B1, `(.L_x_14893) ;  /* 0x0000006000017945 */ /* 0x000fe20003800000 */
[----:B------:R-:W-:-:S07]  /*23570*/  IMAD.MOV.U32 R15, RZ, RZ, -0x1 ;  /* 0xffffffffff0f7424 */ /* 0x000fce00078e00ff */
[----:B0-----:R-:W-:Y:S05]  /*23580*/  WARPSYNC.COLLECTIVE R15, `(.L_x_14894) ;  /* 0x000000000f0c7348 */ /* 0x001fea0003c00000 */
[----:B------:R-:W-:Y:S02]  /*23590*/  ELECT P6, UR62, PT ;  /* 0x00000000003e782f */ /* 0x000fe400038c0000 */
[----:B------:R-:W-:Y:S01]  /*235a0*/  MOV R14, UR62 ;  /* 0x0000003e000e7c02 */ /* 0x000fe20008000f00 */
[----:B0-----:R-:W-:Y:S10]  /*235b0*/  ENDCOLLECTIVE ;  /* 0x000000000000791b */ /* 0x001ff40003800000 */
.L_x_14894:
[----:B------:R-:W-:Y:S05]  /*235c0*/  BSYNC B1 ;  /* 0x0000000000017941 */ /* 0x000fea0003800000 */
.L_x_14893:
[----:B------:R-:W-:Y:S05]  /*235d0*/  BRA `(.L_x_14669) ;  /* 0xffffff6c00d07947 */ /* 0x000fea000383ffff */
.L_x_14672:
[----:B0-----:R0:W1:Y:S02]  /*235e0*/  SYNCS.PHASECHK.TRANS64.TRYWAIT P0, [R18+URZ+0x32420], R3 ;  /* 0x03242003120075a7 */ /* 0x001064000800017f */
[----:B-1----:R-:W-:Y:S05]  /*235f0*/  @!P0 NANOSLEEP.SYNCS 0x989680 ;  /* 0x009896800000895d */ /* 0x002fea0003900000 */
[----:B------:R-:W1:Y:S02]  /*23600*/  @!P0 SYNCS.PHASECHK.TRANS64 P0, [R18+URZ+0x32420], R3 ;  /* 0x03242003120085a7 */ /* 0x000e64000800007f */
[----:B-1----:R-:W-:Y:S05]  /*23610*/  @!P0 BRA `(.L_x_14672) ;  /* 0xfffffffc00f08947 */ /* 0x002fea000383ffff */
[----:B------:R-:W-:Y:S05]  /*23620*/  BRA `(.L_x_14895) ;  /* 0xffffff6c00e07947 */ /* 0x000fea000383ffff */
.L_x_14676:
[----:B0-----:R0:W1:Y:S02]  /*23630*/  SYNCS.PHASECHK.TRANS64.TRYWAIT P0, [R3+URZ+0x324a0], R8 ;  /* 0x0324a008030075a7 */ /* 0x001064000800017f */
[----:B-1----:R-:W-:Y:S05]  /*23640*/  @!P0 NANOSLEEP.SYNCS 0x989680 ;  /* 0x009896800000895d */ /* 0x002fea0003900000 */
[----:B------:R-:W1:Y:S02]  /*23650*/  @!P0 SYNCS.PHASECHK.TRANS64 P0, [R3+URZ+0x324a0], R8 ;  /* 0x0324a008030085a7 */ /* 0x000e64000800007f */
[----:B-1----:R-:W-:Y:S05]  /*23660*/  @!P0 BRA `(.L_x_14676) ;  /* 0xfffffffc00f08947 */ /* 0x002fea000383ffff */
[----:B------:R-:W-:Y:S05]  /*23670*/  BRA `(.L_x_14896) ;  /* 0xffffff7000007947 */ /* 0x000fea000383ffff */
.L_x_14681:
[----:B-1----:R1:W2:Y:S02]  /*23680*/  SYNCS.PHASECHK.TRANS64.TRYWAIT P0, [R3+URZ+0x324c0], R8 ;  /* 0x0324c008030075a7 */ /* 0x0022a4000800017f */
[----:B--2---:R-:W-:Y:S05]  /*23690*/  @!P0 NANOSLEEP.SYNCS 0x989680 ;  /* 0x009896800000895d */ /* 0x004fea0003900000 */
[----:B------:R-:W2:Y:S02]  /*236a0*/  @!P0 SYNCS.PHASECHK.TRANS64 P0, [R3+URZ+0x324c0], R8 ;  /* 0x0324c008030085a7 */ /* 0x000ea4000800007f */
[----:B--2---:R-:W-:Y:S05]  /*236b0*/  @!P0 BRA `(.L_x_14681) ;  /* 0xfffffffc00f08947 */ /* 0x004fea000383ffff */
[----:B------:R-:W-:Y:S05]  /*236c0*/  BRA `(.L_x_14897) ;  /* 0xffffff7000807947 */ /* 0x000fea000383ffff */
.L_x_14691:
[----:B0-----:R0:W1:Y:S02]  /*236d0*/  SYNCS.PHASECHK.TRANS64.TRYWAIT P1, [R4+URZ+0x324a0], R5 ;  /* 0x0324a005040075a7 */ /* 0x001064000802017f */
[----:B-1----:R-:W-:Y:S05]  /*236e0*/  @!P1 NANOSLEEP.SYNCS 0x989680 ;  /* 0x009896800000995d */ /* 0x002fea0003900000 */
[----:B------:R-:W1:Y:S02]  /*236f0*/  @!P1 SYNCS.PHASECHK.TRANS64 P1, [R4+URZ+0x324a0], R5 ;  /* 0x0324a005040095a7 */ /* 0x000e64000802007f */
[----:B-1----:R-:W-:Y:S05]  /*23700*/  @!P1 BRA `(.L_x_14691) ;  /* 0xfffffffc00f09947 */ /* 0x002fea000383ffff */
[----:B------:R-:W-:Y:S05]  /*23710*/  BRA `(.L_x_14898) ;  /* 0xffffff7800107947 */ /* 0x000fea000383ffff */
.L_x_14696:
[----:B-1----:R1:W2:Y:S02]  /*23720*/  SYNCS.PHASECHK.TRANS64.TRYWAIT P1, [R4+URZ+0x324c0], R5 ;  /* 0x0324c005040075a7 */ /* 0x0022a4000802017f */
[----:B--2---:R-:W-:Y:S05]  /*23730*/  @!P1 NANOSLEEP.SYNCS 0x989680 ;  /* 0x009896800000995d */ /* 0x004fea0003900000 */
[----:B------:R-:W2:Y:S02]  /*23740*/  @!P1 SYNCS.PHASECHK.TRANS64 P1, [R4+URZ+0x324c0], R5 ;  /* 0x0324c005040095a7 */ /* 0x000ea4000802007f */
[----:B--2---:R-:W-:Y:S05]  /*23750*/  @!P1 BRA `(.L_x_14696) ;  /* 0xfffffffc00f09947 */ /* 0x004fea000383ffff */
[----:B------:R-:W-:Y:S05]  /*23760*/  BRA `(.L_x_14899) ;  /* 0xffffff78008c7947 */ /* 0x000fea000383ffff */
.L_x_14714:
        /* <DEDUP_REMOVED lines=11> */
.L_x_14901:
[----:B------:R-:W-:Y:S05]  /*23820*/  BSYNC B0 ;  /* 0x0000000000007941 */ /* 0x000fea0003800000 */
.L_x_14900:
[----:B------:R-:W-:Y:S05]  /*23830*/  BRA `(.L_x_14902) ;  /* 0xffffff8800447947 */ /* 0x000fea000383ffff */
.L_x_14716:
[----:B------:R-:W-:Y:S01]  /*23840*/  BSSY B0, `(.L_x_14903) ;  /* 0x0000006000007945 */ /* 0x000fe20003800000 */
[----:B------:R-:W-:-:S07]  /*23850*/  IMAD.MOV.U32 R15, RZ, RZ, -0x1 ;  /* 0xffffffffff0f7424 */ /* 0x000fce00078e00ff */
[----:B0-----:R-:W-:Y:S05]  /*23860*/  WARPSYNC.COLLECTIVE R15, `(.L_x_14904) ;  /* 0x000000000f0c7348 */ /* 0x001fea0003c00000 */
[----:B------:R-:W-:Y:S02]  /*23870*/  ELECT P6, UR62, PT ;  /* 0x00000000003e782f */ /* 0x000fe400038c0000 */
[----:B------:R-:W-:Y:S01]  /*23880*/  MOV R14, UR62 ;  /* 0x0000003e000e7c02 */ /* 0x000fe20008000f00 */
[----:B0-----:R-:W-:Y:S10]  /*23890*/  ENDCOLLECTIVE ;  /* 0x000000000000791b */ /* 0x001ff40003800000 */
.L_x_14904:
[----:B------:R-:W-:Y:S05]  /*238a0*/  BSYNC B0 ;  /* 0x0000000000007941 */ /* 0x000fea0003800000 */
.L_x_14903:
[----:B------:R-:W-:Y:S05]  /*238b0*/  BRA `(.L_x_14905) ;  /* 0xffffff8800507947 */ /* 0x000fea000383ffff */
.L_x_14718:
[----:B0-----:R0:W1:Y:S02]  /*238c0*/  SYNCS.PHASECHK.TRANS64.TRYWAIT P0, [R0+URZ+0x32440], R2 ;  /* 0x03244002000075a7 */ /* 0x001064000800017f */
[----:B-1----:R-:W-:Y:S05]  /*238d0*/  @!P0 NANOSLEEP.SYNCS 0x989680 ;  /* 0x009896800000895d */ /* 0x002fea0003900000 */
[----:B------:R-:W1:Y:S02]  /*238e0*/  @!P0 SYNCS.PHASECHK.TRANS64 P0, [R0+URZ+0x32440], R2 ;  /* 0x03244002000085a7 */ /* 0x000e64000800007f */
[----:B-1----:R-:W-:Y:S05]  /*238f0*/  @!P0 BRA `(.L_x_14718) ;  /* 0xfffffffc00f08947 */ /* 0x002fea000383ffff */
[----:B------:R-:W-:Y:S05]  /*23900*/  BRA `(.L_x_14906) ;  /* 0xffffff8800b07947 */ /* 0x000fea000383ffff */
.L_x_14722:
        /* <DEDUP_REMOVED lines=9> */
.L_x_14907:
[----:B------:R-:W-:Y:S02]  /*239a0*/  IMAD.MOV.U32 R13, RZ, RZ, R3 ;  /* 0x000000ffff0d7224 */ /* 0x000fe400078e0003 */
[----:B------:R-:W-:Y:S01]  /*239b0*/  IMAD.MOV.U32 R4, RZ, RZ, R14 ;  /* 0x000000ffff047224 */ /* 0x000fe200078e000e */
[----:B------:R-:W-:-:S07]  /*239c0*/  LOP3.LUT R6, R6, 0x7f, RZ, 0xc0, !PT ;  /* 0x0000007f06067812 */ /* 0x000fce00078ec0ff */
[----:B------:R-:W-:Y:S05]  /*239d0*/  WARPSYNC.COLLECTIVE R15, `(.L_x_14908) ;  /* 0x000000000f087348 */ /* 0x000fea0003c00000 */
[----:B------:R0:W1:Y:S02]  /*239e0*/  SHFL.IDX P6, R14, R13, R12, R11 ;  /* 0x0000000c0d0e7389 */ /* 0x00006400000c000b */
[----:B01----:R-:W-:Y:S01]  /*239f0*/  ENDCOLLECTIVE ;  /* 0x000000000000791b */ /* 0x003fe20003800000 */
.L_x_14908:
        /* <DEDUP_REMOVED lines=9> */
.L_x_14909:
[----:B------:R-:W-:Y:S02]  /*23a90*/  IMAD.MOV.U32 R13, RZ, RZ, R3 ;  /* 0x000000ffff0d7224 */ /* 0x000fe400078e0003 */
[----:B------:R-:W-:Y:S02]  /*23aa0*/  IMAD R0, R0, R7, RZ ;  /* 0x0000000700007224 */ /* 0x000fe400078e02ff */
[----:B------:R-:W-:-:S07]  /*23ab0*/  IMAD.MOV.U32 R7, RZ, RZ, R14 ;  /* 0x000000ffff077224 */ /* 0x000fce00078e000e */
[----:B------:R-:W-:Y:S05]  /*23ac0*/  WARPSYNC.COLLECTIVE R15, `(.L_x_14910) ;  /* 0x000000000f087348 */ /* 0x000fea0003c00000 */
[----:B------:R0:W1:Y:S02]  /*23ad0*/  SHFL.IDX P6, R14, R13, R12, R11 ;  /* 0x0000000c0d0e7389 */ /* 0x00006400000c000b */
[----:B01----:R-:W-:Y:S01]  /*23ae0*/  ENDCOLLECTIVE ;  /* 0x000000000000791b */ /* 0x003fe20003800000 */
.L_x_14910:
[----:B------:R-:W-:-:S13]  /*23af0*/  ISETP.GE.AND P1, PT, R10, R0, PT ;  /* 0x000000000a00720c */ /* 0x000fda0003f26270 */
[----:B------:R-:W-:Y:S01]  /*23b00*/  @!P1 LEA R5, P3, R9, R5, 0x1 ;  /* 0x0000000509059211 */ /* 0x000fe200078608ff */
[----:B------:R-:W-:Y:S01]  /*23b10*/  IMAD.MOV.U32 R13, RZ, RZ, R2 ;  /* 0x000000ffff0d7224 */ /* 0x000fe200078e0002 */
[----:B------:R-:W-:-:S03]  /*23b20*/  MOV R12, 0x2 ;  /* 0x00000002000c7802 */ /* 0x000fc60000000f00 */
[----:B------:R-:W-:-:S05]  /*23b30*/  @!P1 IMAD.X R4, RZ, RZ, R4, P3 ;  /* 0x000000ffff049224 */ /* 0x000fca00018e0604 */
[----:B------:R-:W-:Y:S01]  /*23b40*/  @!P1 LOP3.LUT R5, R5, R4, RZ, 0x3c, !PT ;  /* 0x0000000405059212 */ /* 0x000fe200078e3cff */
[----:B------:R-:W-:-:S07]  /*23b50*/  IMAD.MOV.U32 R6, RZ, RZ, R14 ;  /* 0x000000ffff067224 */ /* 0x000fce00078e000e */
[----:B------:R-:W-:Y:S05]  /*23b60*/  WARPSYNC.COLLECTIVE R15, `(.L_x_14911) ;  /* 0x000000000f087348 */ /* 0x000fea0003c00000 */
[----:B------:R0:W1:Y:S02]  /*23b70*/  SHFL.IDX P6, R14, R13, R12, R11 ;  /* 0x0000000c0d0e7389 */ /* 0x00006400000c000b */
[----:B01----:R-:W-:Y:S01]  /*23b80*/  ENDCOLLECTIVE ;  /* 0x000000000000791b */ /* 0x003fe20003800000 */
.L_x_14911:
        /* <DEDUP_REMOVED lines=15> */
.L_x_14912:
        /* <DEDUP_REMOVED lines=19> */
.L_x_14913:
        /* <DEDUP_REMOVED lines=10> */
.L_x_14914:
        /* <DEDUP_REMOVED lines=13> */
.L_x_14915:
        /* <DEDUP_REMOVED lines=10> */
.L_x_14916:
[----:B------:R-:W-:Y:S01]  /*23fc0*/  @!PT LDS RZ, [RZ] ;  /* 0x00000000fffff984 */ /* 0x000fe20000000800 */
[----:B------:R-:W-:Y:S01]  /*23fd0*/  @!PT LDS RZ, [RZ] ;  /* 0x00000000fffff984 */ /* 0x000fe20000000800 */
[----:B------:R-:W-:Y:S01]  /*23fe0*/  @!PT LDS RZ, [RZ] ;  /* 0x00000000fffff984 */ /* 0x000fe20000000800 */
[----:B------:R0:W-:Y:S01]  /*23ff0*/  @!P1 LDGSTS.E.BYPASS.LTC128B.128 [R8+0x19c00], desc[UR40][R4.64], !P0 ;  /* 0x19c0000004089fae */ /* 0x0001e2000c101d68 */
[----:B------:R-:W-:Y:S01]  /*24000*/  ISETP.GE.AND P1, PT, R7, R0, PT ;  /* 0x000000000700720c */ /* 0x000fe20003f26270 */
[----:B------:R-:W-:-:S05]  /*24010*/  VIADD R7, R10, 0x50 ;  /* 0x000000500a077836 */ /* 0x000fca0000000000 */
[----:B------:R1:W-:Y:S01]  /*24020*/  STL [R1+0x74], R7 ;  /* 0x0000740701007387 */ /* 0x0003e20000100800 */
[----:B------:R-:W-:Y:S01]  /*24030*/  MOV R13, R2 ;  /* 0x00000002000d7202 */ /* 0x000fe20000000f00 */
[----:B------:R-:W-:Y:S02]  /*24040*/  IMAD.MOV.U32 R12, RZ, RZ, 0x5 ;  /* 0x00000005ff0c7424 */ /* 0x000fe400078e00ff */
[----:B0-----:R-:W-:-:S07]  /*24050*/  IMAD.MOV.U32 R4, RZ, RZ, R14 ;  /* 0x000000ffff047224 */ /* 0x001fce00078e000e */
[----:B-1----:R-:W-:Y:S05]  /*24060*/  WARPSYNC.COLLECTIVE R15, `(.L_x_14917) ;  /* 0x000000000f087348 */ /* 0x002fea0003c00000 */
[----:B------:R0:W2:Y:S02]  /*24070*/  SHFL.IDX P6, R14, R13, R12, R11 ;  /* 0x0000000c0d0e7389 */ /* 0x0000a400000c000b */
[----:B012---:R-:W-:Y:S01]  /*24080*/  ENDCOLLECTIVE ;  /* 0x000000000000791b */ /* 0x007fe20003800000 */
.L_x_14917:
        /* <DEDUP_REMOVED lines=10> */
.L_x_14918:
        /* <DEDUP_REMOVED lines=13> */
.L_x_14919:
        /* <DEDUP_REMOVED lines=10> */
.L_x_14920:
        /* <DEDUP_REMOVED lines=11> */
.L_x_14921:
        /* <DEDUP_REMOVED lines=14> */
.L_x_14922:
[----:B------:R-:W-:Y:S01]  /*24430*/  IMAD.MOV.U32 R3, RZ, RZ, R14 ;  /* 0x000000ffff037224 */ /* 0x000fe200078e000e */
[----:B------:R-:W-:Y:S06]  /*24440*/  BRA `(.L_x_14923) ;  /* 0xffffff8c00307947 */ /* 0x000fec000383ffff */
.L_x_14726:
        /* <DEDUP_REMOVED lines=15> */
[----:B-----5:R-:W-:Y:S02]  /*24540*/  ISETP.GE.AND P6, PT, R12, R3, PT ;  /* 0x000000030c00720c */ /* 0x020fe40003fc6270 */
[----:B------:R-:W-:Y:S02]  /*24550*/  MOV R12, RZ ;  /* 0x000000ff000c7202 */ /* 0x000fe40000000f00 */
[----:B------:R-:W-:-:S05]  /*24560*/  LOP3.LUT R8, R8, 0xffffffef, RZ, 0xc0, !PT ;  /* 0xffffffef08087812 */ /* 0x000fca00078ec0ff */
        /* <DEDUP_REMOVED lines=18> */
.L_x_14925:
[----:B------:R-:W-:Y:S05]  /*24690*/  BSYNC B0 ;  /* 0x0000000000007941 */ /* 0x000fea0003800000 */
.L_x_14924:
        /* <DEDUP_REMOVED lines=10> */
.L_x_14926:
        /* <DEDUP_REMOVED lines=16> */
.L_x_14927:
        /* <DEDUP_REMOVED lines=15> */
.L_x_14928:
        /* <DEDUP_REMOVED lines=9> */
.L_x_14929:
        /* <DEDUP_REMOVED lines=15> */
.L_x_14930:
[----:B------:R-:W-:Y:S02]  /*24ab0*/  IMAD.MOV.U32 R13, RZ, RZ, R2 ;  /* 0x000000ffff0d7224 */ /* 0x000fe400078e0002 */
[----:B------:R-:W-:Y:S01]  /*24ac0*/  IMAD.MOV.U32 R12, RZ, RZ, 0x3 ;  /* 0x00000003ff0c7424 */ /* 0x000fe200078e00ff */
[----:B------:R-:W-:-:S04]  /*24ad0*/  MOV R5, R14 ;  /* 0x0000000e00057202 */ /* 0x000fc80000000f00 */
[----:B------:R-:W-:-:S05]  /*24ae0*/  @!P5 LEA R5, P6, R7, R5, 0x1 ;  /* 0x000000050705d211 */ /* 0x000fca00078c08ff */
[----:B------:R-:W-:-:S05]  /*24af0*/  @!P5 IMAD.X R4, RZ, RZ, R6, P6 ;  /* 0x000000ffff04d224 */ /* 0x000fca00030e0606 */
[----:B------:R-:W-:-:S07]  /*24b00*/  @!P5 LOP3.LUT R5, R5, R4, RZ, 0x3c, !PT ;  /* 0x000000040505d212 */ /* 0x000fce00078e3cff */
[----:B------:R-:W-:Y:S05]  /*24b10*/  WARPSYNC.COLLECTIVE R15, `(.L_x_14931) ;  /* 0x000000000f087348 */ /* 0x000fea0003c00000 */
[----:B------:R0:W1:Y:S02]  /*24b20*/  SHFL.IDX P6, R14, R13, R12, R11 ;  /* 0x0000000c0d0e7389 */ /* 0x00006400000c000b */
[----:B01----:R-:W-:Y:S01]  /*24b30*/  ENDCOLLECTIVE ;  /* 0x000000000000791b */ /* 0x003fe20003800000 */
.L_x_14931:
        /* <DEDUP_REMOVED lines=15> */
.L_x_14932:
        /* <DEDUP_REMOVED lines=9> */
.L_x_14933:
        /* <DEDUP_REMOVED lines=15> */
.L_x_14934:
        /* <DEDUP_REMOVED lines=9> */
.L_x_14935:
        /* <DEDUP_REMOVED lines=14> */
.L_x_14936:
[----:B------:R-:W-:Y:S01]  /*24f20*/  MOV R13, R2 ;  /* 0x00000002000d7202 */ /* 0x000fe20000000f00 */
        /* <DEDUP_REMOVED lines=18> */
.L_x_14937:
[----:B------:R-:W-:Y:S02]  /*25050*/  IMAD.MOV.U32 R13, RZ, RZ, R0 ;  /* 0x000000ffff0d7224 */ /* 0x000fe400078e0000 */
[----:B------:R-:W-:-:S07]  /*25060*/  IMAD.MOV.U32 R6, RZ, RZ, R14 ;  /* 0x000000ffff067224 */ /* 0x000fce00078e000e */
[----:B------:R-:W-:Y:S05]  /*25070*/  WARPSYNC.COLLECTIVE R15, `(.L_x_14938) ;  /* 0x000000000f087348 */ /* 0x000fea0003c00000 */
[----:B------:R0:W1:Y:S02]  /*25080*/  SHFL.IDX P6, R14, R13, R12, R11 ;  /* 0x0000000c0d0e7389 */ /* 0x00006400000c000b */
[----:B01----:R-:W-:Y:S01]  /*25090*/  ENDCOLLECTIVE ;  /* 0x000000000000791b */ /* 0x003fe20003800000 */
.L_x_14938:
[----:B------:R-:W-:Y:S02]  /*250a0*/  IMAD.MOV.U32 R13, RZ, RZ, R2 ;  /* 0x000000ffff0d7224 */ /* 0x000fe400078e0002 */
[----:B------:R-:W-:Y:S02]  /*250b0*/  IMAD.MOV.U32 R12, RZ, RZ, 0x7 ;  /* 0x00000007ff0c7424 */ /* 0x000fe400078e00ff */
[----:B------:R-:W-:-:S07]  /*250c0*/  IMAD.MOV.U32 R5, RZ, RZ, R14 ;  /* 0x000000ffff057224 */ /* 0x000fce00078e000e */
[----:B------:R-:W-:Y:S05]  /*250d0*/  WARPSYNC.COLLECTIVE R15, `(.L_x_14939) ;  /* 0x000000000f087348 */ /* 0x000fea0003c00000 */
[----:B------:R0:W1:Y:S02]  /*250e0*/  SHFL.IDX P6, R14, R13, R12, R11 ;  /* 0x0000000c0d0e7389 */ /* 0x00006400000c000b */
[----:B01----:R-:W-:Y:S01]  /*250f0*/  ENDCOLLECTIVE ;  /* 0x000000000000791b */ /* 0x003fe20003800000 */
.L_x_14939:
        /* <DEDUP_REMOVED lines=10> */
.L_x_14940:
        /* <DEDUP_REMOVED lines=9> */
.L_x_14731:
[----:B-1----:R1:W2:Y:S02]  /*25230*/  SYNCS.PHASECHK.TRANS64.TRYWAIT P0, [R18+URZ+0x32420], R0 ;  /* 0x03242000120075a7 */ /* 0x0022a4000800017f */
[----:B--2---:R-:W-:Y:S05]  /*25240*/  @!P0 NANOSLEEP.SYNCS 0x989680 ;  /* 0x009896800000895d */ /* 0x004fea0003900000 */
[----:B------:R-:W2:Y:S02]  /*25250*/  @!P0 SYNCS.PHASECHK.TRANS64 P0, [R18+URZ+0x32420], R0 ;  /* 0x03242000120085a7 */ /* 0x000ea4000800007f */
[----:B--2---:R-:W-:Y:S05]  /*25260*/  @!P0 BRA `(.L_x_14731) ;  /* 0xfffffffc00f08947 */ /* 0x004fea000383ffff */
[----:B------:R-:W-:Y:S05]  /*25270*/  BRA `(.L_x_14942) ;  /* 0xffffff8c00547947 */ /* 0x000fea000383ffff */
.L_x_14735:
[----:B0-----:R0:W1:Y:S02]  /*25280*/  SYNCS.PHASECHK.TRANS64.TRYWAIT P0, [R2+URZ+0x32460], R0 ;  /* 0x03246000020075a7 */ /* 0x001064000800017f */
[----:B-1----:R-:W-:Y:S05]  /*25290*/  @!P0 NANOSLEEP.SYNCS 0x989680 ;  /* 0x009896800000895d */ /* 0x002fea0003900000 */
[----:B------:R-:W1:Y:S02]  /*252a0*/  @!P0 SYNCS.PHASECHK.TRANS64 P0, [R2+URZ+0x32460], R0 ;  /* 0x03246000020085a7 */ /* 0x000e64000800007f */
[----:B-1----:R-:W-:Y:S05]  /*252b0*/  @!P0 BRA `(.L_x_14735) ;  /* 0xfffffffc00f08947 */ /* 0x002fea000383ffff */
[----:B------:R-:W-:Y:S05]  /*252c0*/  BRA `(.L_x_14943) ;  /* 0xffffff8c00787947 */ /* 0x000fea000383ffff */
.L_x_14750:
[----:B-1----:R1:W2:Y:S02]  /*252d0*/  SYNCS.PHASECHK.TRANS64.TRYWAIT P0, [R2+URZ+0x32440], R6 ;  /* 0x03244006020075a7 */ /* 0x0022a4000800017f */
[----:B--2---:R-:W-:Y:S05]  /*252e0*/  @!P0 NANOSLEEP.SYNCS 0x989680 ;  /* 0x009896800000895d */ /* 0x004fea0003900000 */
[----:B------:R-:W2:Y:S02]  /*252f0*/  @!P0 SYNCS.PHASECHK.TRANS64 P0, [R2+URZ+0x32440], R6 ;  /* 0x03244006020085a7 */ /* 0x000ea4000800007f */
[----:B--2---:R-:W-:Y:S05]  /*25300*/  @!P0 BRA `(.L_x_14750) ;  /* 0xfffffffc00f08947 */ /* 0x004fea000383ffff */
[----:B------:R-:W-:Y:S05]  /*25310*/  BRA `(.L_x_14944) ;  /* 0xffffff9400987947 */ /* 0x000fea000383ffff */
.L_x_14755:
[----:B0-----:R0:W2:Y:S02]  /*25320*/  SYNCS.PHASECHK.TRANS64.TRYWAIT P0, [R2+URZ+0x32460], R6 ;  /* 0x03246006020075a7 */ /* 0x0010a4000800017f */
[----:B--2---:R-:W-:Y:S05]  /*25330*/  @!P0 NANOSLEEP.SYNCS 0x989680 ;  /* 0x009896800000895d */ /* 0x004fea0003900000 */
[----:B------:R-:W2:Y:S02]  /*25340*/  @!P0 SYNCS.PHASECHK.TRANS64 P0, [R2+URZ+0x32460], R6 ;  /* 0x03246006020085a7 */ /* 0x000ea4000800007f */
[----:B--2---:R-:W-:Y:S05]  /*25350*/  @!P0 BRA `(.L_x_14755) ;  /* 0xfffffffc00f08947 */ /* 0x004fea000383ffff */
[----:B------:R-:W-:Y:S05]  /*25360*/  BRA `(.L_x_14945) ;  /* 0xffffff9800147947 */ /* 0x000fea000383ffff */
.L_x_14766:
[----:B-1----:R1:W2:Y:S02]  /*25370*/  SYNCS.PHASECHK.TRANS64.TRYWAIT P0, [R3+URZ+0x32440], R2 ;  /* 0x03244002030075a7 */ /* 0x0022a4000800017f */
[----:B--2---:R-:W-:Y:S05]  /*25380*/  @!P0 NANOSLEEP.SYNCS 0x989680 ;  /* 0x009896800000895d */ /* 0x004fea0003900000 */
[----:B------:R-:W2:Y:S02]  /*25390*/  @!P0 SYNCS.PHASECHK.TRANS64 P0, [R3+URZ+0x32440], R2 ;  /* 0x03244002030085a7 */ /* 0x000ea4000800007f */
[----:B--2---:R-:W-:Y:S05]  /*253a0*/  @!P0 BRA `(.L_x_14766) ;  /* 0xfffffffc00f08947 */ /* 0x004fea000383ffff */
[----:B------:R-:W-:Y:S05]  /*253b0*/  BRA `(.L_x_14946) ;  /* 0xffffffa000007947 */ /* 0x000fea000383ffff */
.L_x_14771:
[----:B--2---:R2:W3:Y:S02]  /*253c0*/  SYNCS.PHASECHK.TRANS64.TRYWAIT P0, [R3+URZ+0x32460], R2 ;  /* 0x03246002030075a7 */ /* 0x0044e4000800017f */
[----:B---3--:R-:W-:Y:S05]  /*253d0*/  @!P0 NANOSLEEP.SYNCS 0x989680 ;  /* 0x009896800000895d */ /* 0x008fea0003900000 */
[----:B------:R-:W3:Y:S02]  /*253e0*/  @!P0 SYNCS.PHASECHK.TRANS64 P0, [R3+URZ+0x32460], R2 ;  /* 0x03246002030085a7 */ /* 0x000ee4000800007f */
[----:B---3--:R-:W-:Y:S05]  /*253f0*/  @!P0 BRA `(.L_x_14771) ;  /* 0xfffffffc00f08947 */ /* 0x008fea000383ffff */
[----:B------:R-:W-:Y:S05]  /*25400*/  BRA `(.L_x_14947) ;  /* 0xffffffa0007c7947 */ /* 0x000fea000383ffff */
.L_x_14782:
[----:B-1----:R1:W2:Y:S02]  /*25410*/  SYNCS.PHASECHK.TRANS64.TRYWAIT P0, [R3+URZ+0x32440], R2 ;  /* 0x03244002030075a7 */ /* 0x0022a4000800017f */
[----:B--2---:R-:W-:Y:S05]  /*25420*/  @!P0 NANOSLEEP.SYNCS 0x989680 ;  /* 0x009896800000895d */ /* 0x004fea0003900000 */
[----:B------:R-:W2:Y:S02]  /*25430*/  @!P0 SYNCS.PHASECHK.TRANS64 P0, [R3+URZ+0x32440], R2 ;  /* 0x03244002030085a7 */ /* 0x000ea4000800007f */
[----:B--2---:R-:W-:Y:S05]  /*25440*/  @!P0 BRA `(.L_x_14782) ;  /* 0xfffffffc00f08947 */ /* 0x004fea000383ffff */
[----:B------:R-:W-:Y:S05]  /*25450*/  BRA `(.L_x_14948) ;  /* 0xffffffa8004c7947 */ /* 0x000fea000383ffff */
.L_x_14787:
[----:B--2---:R2:W3:Y:S02]  /*25460*/  SYNCS.PHASECHK.TRANS64.TRYWAIT P0, [R3+URZ+0x32460], R2 ;  /* 0x03246002030075a7 */ /* 0x0044e4000800017f */
[----:B---3--:R-:W-:Y:S05]  /*25470*/  @!P0 NANOSLEEP.SYNCS 0x989680 ;  /* 0x009896800000895d */ /* 0x008fea0003900000 */
[----:B------:R-:W3:Y:S02]  /*25480*/  @!P0 SYNCS.PHASECHK.TRANS64 P0, [R3+URZ+0x32460], R2 ;  /* 0x03246002030085a7 */ /* 0x000ee4000800007f */
[----:B---3--:R-:W-:Y:S05]  /*25490*/  @!P0 BRA `(.L_x_14787) ;  /* 0xfffffffc00f08947 */ /* 0x008fea000383ffff */
[----:B------:R-:W-:Y:S05]  /*254a0*/  BRA `(.L_x_14949) ;  /* 0xffffffa800c87947 */ /* 0x000fea000383ffff */
.L_x_14799:
[----:B-1----:R-:W2:Y:S01]  /*254b0*/  LDL R2, [R1] ;  /* 0x0000000001027983 */ /* 0x002ea20000100800 */
[----:B------:R-:W-:Y:S01]  /*254c0*/  BSSY B0, `(.L_x_14950) ;  /* 0x0000008000007945 */ /* 0x000fe20003800000 */
[----:B------:R-:W-:Y:S02]  /*254d0*/  IMAD.MOV.U32 R12, RZ, RZ, RZ ;  /* 0x000000ffff0c7224 */ /* 0x000fe400078e00ff */
[----:B------:R-:W-:Y:S02]  /*254e0*/  IMAD.MOV.U32 R11, RZ, RZ, 0x1f ;  /* 0x0000001fff0b7424 */ /* 0x000fe400078e00ff */
[----:B------:R-:W-:Y:S02]  /*254f0*/  IMAD.MOV.U32 R15, RZ, RZ, -0x1 ;  /* 0xffffffffff0f7424 */ /* 0x000fe400078e00ff */
[----:B--2---:R-:W-:-:S07]  /*25500*/  IMAD.MOV.U32 R13, RZ, RZ, R2 ;  /* 0x000000ffff0d7224 */ /* 0x004fce00078e0002 */
[----:B---3--:R-:W-:Y:S05]  /*25510*/  WARPSYNC.COLLECTIVE R15, `(.L_x_14951) ;  /* 0x000000000f087348 */ /* 0x008fea0003c00000 */
[----:B------:R0:W1:Y:S02]  /*25520*/  SHFL.IDX P6, R14, R13, R12, R11 ;  /* 0x0000000c0d0e7389 */ /* 0x00006400000c000b */
[----:B01-3--:R-:W-:Y:S01]  /*25530*/  ENDCOLLECTIVE ;  /* 0x000000000000791b */ /* 0x00bfe20003800000 */
.L_x_14951:
[----:B------:R-:W-:Y:S05]  /*25540*/  BSYNC B0 ;  /* 0x0000000000007941 */ /* 0x000fea0003800000 */
.L_x_14950:
        /* <DEDUP_REMOVED lines=9> */
.L_x_14952:
        /* <DEDUP_REMOVED lines=14> */
[----:B------:R-:W-:Y:S01]  /*256c0*/  IMAD.MOV.U32 R11, RZ, RZ, RZ ;  /* 0x000000ffff0b7224 */ /* 0x000fe200078e00ff */
        /* <DEDUP_REMOVED lines=11> */
.L_x_14953:
        /* <DEDUP_REMOVED lines=8> */
.L_x_14954:
        /* <DEDUP_REMOVED lines=8> */
.L_x_14955:
        /* <DEDUP_REMOVED lines=8> */
.L_x_14956:
        /* <DEDUP_REMOVED lines=8> */
.L_x_14957:
        /* <DEDUP_REMOVED lines=9> */
.L_x_14958:
[----:B------:R-:W-:Y:S01]  /*25a10*/  IMAD.MOV.U32 R9, RZ, RZ, R14 ;  /* 0x000000ffff097224 */ /* 0x000fe200078e000e */
[----:B------:R-:W-:Y:S06]  /*25a20*/  BRA `(.L_x_14959) ;  /* 0xffffffb000107947 */ /* 0x000fec000383ffff */
.L_x_14802:
        /* <DEDUP_REMOVED lines=8> */
.L_x_14961:
[----:B------:R-:W-:Y:S05]  /*25ab0*/  BSYNC B0 ;  /* 0x0000000000007941 */ /* 0x000fea0003800000 */
.L_x_14960:
[----:B------:R-:W-:Y:S01]  /*25ac0*/  IMAD.MOV.U32 R3, RZ, RZ, R14 ;  /* 0x000000ffff037224 */ /* 0x000fe200078e000e */
[----:B------:R-:W-:Y:S01]  /*25ad0*/  MOV R15, 0xffffffff ;  /* 0xffffffff000f7802 */ /* 0x000fe20000000f00 */
[----:B------:R-:W-:Y:S02]  /*25ae0*/  IMAD.MOV.U32 R12, RZ, RZ, 0x2 ;  /* 0x00000002ff0c7424 */ /* 0x000fe400078e00ff */
[----:B------:R-:W-:Y:S01]  /*25af0*/  IMAD.MOV.U32 R11, RZ, RZ, RZ ;  /* 0x000000ffff0b7224 */ /* 0x000fe200078e00ff */
[----:B------:R-:W-:-:S05]  /*25b00*/  SEL R3, R3, RZ, P1 ;  /* 0x000000ff03037207 */ /* 0x000fca0000800000 */
[----:B------:R-:W-:-:S04]  /*25b10*/  IMAD.IADD R2, R2, 0x1, R3 ;  /* 0x0000000102027824 */ /* 0x000fc800078e0203 */
[----:B------:R-:W-:-:S07]  /*25b20*/  IMAD.MOV.U32 R13, RZ, RZ, R2 ;  /* 0x000000ffff0d7224 */ /* 0x000fce00078e0002 */
[----:B------:R-:W-:Y:S05]  /*25b30*/  WARPSYNC.COLLECTIVE R15, `(.L_x_14962) ;  /* 0x000000000f087348 */ /* 0x000fea0003c00000 */
[----:B------:R0:W1:Y:S02]  /*25b40*/  SHFL.UP P6, R14, R13, R12, R11 ;  /* 0x0400000c0d0e7389 */ /* 0x00006400000c000b */
[----:B01----:R-:W-:Y:S01]  /*25b50*/  ENDCOLLECTIVE ;  /* 0x000000000000791b */ /* 0x003fe20003800000 */
.L_x_14962:
        /* <DEDUP_REMOVED lines=8> */
.L_x_14963:
        /* <DEDUP_REMOVED lines=8> */
.L_x_14964:
        /* <DEDUP_REMOVED lines=8> */
.L_x_14965:
        /* <DEDUP_REMOVED lines=9> */
.L_x_14966:
[----:B------:R-:W-:Y:S01]  /*25d70*/  IMAD.MOV.U32 R9, RZ, RZ, R14 ;  /* 0x000000ffff097224 */ /* 0x000fe200078e000e */
[----:B------:R-:W-:Y:S06]  /*25d80*/  BRA `(.L_x_14967) ;  /* 0xffffffac00e47947 */ /* 0x000fec000383ffff */
.L_x_14804:
[----:B------:R-:W-:Y:S01]  /*25d90*/  BSSY B0, `(.L_x_14968) ;  /* 0x0000006000007945 */ /* 0x000fe20003800000 */
[----:B------:R-:W-:Y:S01]  /*25da0*/  PLOP3.LUT P6, PT, P6, PT, PT, 0x8, 0x0 ;  /* 0x000000000000781c */ /* 0x000fe200037ce170 */
[----:B------:R-:W-:-:S12]  /*25db0*/  IMAD.MOV.U32 R15, RZ, RZ, -0x1 ;  /* 0xffffffffff0f7424 */ /* 0x000fd800078e00ff */
[----:B0-----:R-:W-:Y:S05]  /*25dc0*/  WARPSYNC.COLLECTIVE R15, `(.L_x_14969) ;  /* 0x000000000f087348 */ /* 0x001fea0003c00000 */
[----:B------:R-:W-:Y:S01]  /*25dd0*/  VOTE.ANY R14, PT, P6 ;  /* 0x00000000000e7806 */ /* 0x000fe200030e0100 */
[----:B0-----:R-:W-:Y:S06]  /*25de0*/  ENDCOLLECTIVE ;  /* 0x000000000000791b */ /* 0x001fec0003800000 */
.L_x_14969:
[----:B------:R-:W-:Y:S05]  /*25df0*/  BSYNC B0 ;  /* 0x0000000000007941 */ /* 0x000fea0003800000 */
.L_x_14968:
        /* <DEDUP_REMOVED lines=10> */
.L_x_14970:
[----:B------:R-:W-:Y:S02]  /*25ea0*/  IMAD.MOV.U32 R13, RZ, RZ, R6 ;  /* 0x000000ffff0d7224 */ /* 0x000fe400078e0006 */
[----:B------:R-:W-:-:S07]  /*25eb0*/  IMAD.MOV.U32 R0, RZ, RZ, R14 ;  /* 0x000000ffff007224 */ /* 0x000fce00078e000e */
[----:B------:R-:W-:Y:S05]  /*25ec0*/  WARPSYNC.COLLECTIVE R15, `(.L_x_14971) ;  /* 0x000000000f087348 */ /* 0x000fea0003c00000 */
[----:B------:R0:W1:Y:S02]  /*25ed0*/  SHFL.IDX P6, R14, R13, R12, R11 ;  /* 0x0000000c0d0e7389 */ /* 0x00006400000c000b */
[----:B01----:R-:W-:Y:S01]  /*25ee0*/  ENDCOLLECTIVE ;  /* 0x000000000000791b */ /* 0x003fe20003800000 */
.L_x_14971:
[----:B------:R-:W-:Y:S02]  /*25ef0*/  IMAD.MOV.U32 R6, RZ, RZ, R14 ;  /* 0x000000ffff067224 */ /* 0x000fe400078e000e */
[----:B------:R-:W-:-:S05]  /*25f00*/  IMAD.IADD R10, R4, 0x1, R10 ;  /* 0x00000001040a7824 */ /* 0x000fca00078e020a */
[----:B------:R2:W-:Y:S01]  /*25f10*/  STL [R1+0xc], R10 ;  /* 0x00000c0a01007387 */ /* 0x0005e20000100800 */
[----:B------:R-:W-:Y:S05]  /*25f20*/  BRA `(.L_x_14972) ;  /* 0xffffffac00c47947 */ /* 0x000fea000383ffff */
.L_x_14806:
        /* <DEDUP_REMOVED lines=8> */
.L_x_14974:
[----:B------:R-:W-:Y:S05]  /*25fb0*/  BSYNC B0 ;  /* 0x0000000000007941 */ /* 0x000fea0003800000 */
.L_x_14973:
[----:B------:R-:W-:Y:S01]  /*25fc0*/  IMAD.MOV.U32 R4, RZ, RZ, R14 ;  /* 0x000000ffff047224 */ /* 0x000fe200078e000e */
[----:B------:R-:W-:Y:S06]  /*25fd0*/  BRA `(.L_x_14975) ;  /* 0xffffffac00b07947 */ /* 0x000fec000383ffff */
.L_x_14812:
[----:B0-----:R0:W1:Y:S02]  /*25fe0*/  SYNCS.PHASECHK.TRANS64.TRYWAIT P0, [R0+URZ+0x32420], R3 ;  /* 0x03242003000075a7 */ /* 0x001064000800017f */
[----:B-1----:R-:W-:Y:S05]  /*25ff0*/  @!P0 NANOSLEEP.SYNCS 0x989680 ;  /* 0x009896800000895d */ /* 0x002fea0003900000 */
[----:B------:R-:W1:Y:S02]  /*26000*/  @!P0 SYNCS.PHASECHK.TRANS64 P0, [R0+URZ+0x32420], R3 ;  /* 0x03242003000085a7 */ /* 0x000e64000800007f */
[----:B-1----:R-:W-:Y:S05]  /*26010*/  @!P0 BRA `(.L_x_14812) ;  /* 0xfffffffc00f08947 */ /* 0x002fea000383ffff */
[----:B------:R-:W-:Y:S05]  /*26020*/  BRA `(.L_x_14976) ;  /* 0xffffffb800507947 */ /* 0x000fea000383ffff */
.L_x_14813:
        /* <DEDUP_REMOVED lines=11> */
.L_x_14978:
[----:B------:R-:W-:Y:S05]  /*260e0*/  BSYNC B0 ;  /* 0x0000000000007941 */ /* 0x000fea0003800000 */
.L_x_14977:
[----:B------:R-:W-:Y:S05]  /*260f0*/  BRA `(.L_x_14979) ;  /* 0xffffffb800387947 */ /* 0x000fea000383ffff */
.L_x_14814:
[----:B------:R-:W-:Y:S01]  /*26100*/  BSSY B0, `(.L_x_14980) ;  /* 0x0000006000007945 */ /* 0x000fe20003800000 */
[----:B------:R-:W-:-:S07]  /*26110*/  IMAD.MOV.U32 R15, RZ, RZ, -0x1 ;  /* 0xffffffffff0f7424 */ /* 0x000fce00078e00ff */
[----:B01-3--:R-:W-:Y:S05]  /*26120*/  WARPSYNC.COLLECTIVE R15, `(.L_x_14981) ;  /* 0x000000000f0c7348 */ /* 0x00bfea0003c00000 */
[----:B------:R-:W-:Y:S02]  /*26130*/  ELECT P6, UR62, PT ;  /* 0x00000000003e782f */ /* 0x000fe400038c0000 */
[----:B------:R-:W-:Y:S01]  /*26140*/  MOV R14, UR62 ;  /* 0x0000003e000e7c02 */ /* 0x000fe20008000f00 */
[----:B01-3--:R-:W-:Y:S10]  /*26150*/  ENDCOLLECTIVE ;  /* 0x000000000000791b */ /* 0x00bff40003800000 */
.L_x_14981:
[----:B------:R-:W-:Y:S05]  /*26160*/  BSYNC B0 ;  /* 0x0000000000007941 */ /* 0x000fea0003800000 */
.L_x_14980:
[----:B------:R-:W-:Y:S05]  /*26170*/  BRA `(.L_x_14982) ;  /* 0xffffffb8002c7947 */ /* 0x000fea000383ffff */
.L_x_14816:
[----:B0-----:R0:W1:Y:S02]  /*26180*/  SYNCS.PHASECHK.TRANS64.TRYWAIT P0, [R6+URZ], R5 ;  /* 0x00000005060075a7 */ /* 0x001064000800017f */
[----:B-1----:R-:W-:Y:S05]  /*26190*/  @!P0 NANOSLEEP.SYNCS 0x989680 ;  /* 0x009896800000895d */ /* 0x002fea0003900000 */
[----:B------:R-:W1:Y:S02]  /*261a0*/  @!P0 SYNCS.PHASECHK.TRANS64 P0, [R6+URZ], R5 ;  /* 0x00000005060085a7 */ /* 0x000e64000800007f */
[----:B-1----:R-:W-:Y:S05]  /*261b0*/  @!P0 BRA `(.L_x_14816) ;  /* 0xfffffffc00f08947 */ /* 0x002fea000383ffff */
[----:B------:R-:W-:Y:S05]  /*261c0*/  BRA `(.L_x_14983) ;  /* 0xffffffb800647947 */ /* 0x000fea000383ffff */
.L_x_14817:
[----:B-1----:R1:W2:Y:S02]  /*261d0*/  SYNCS.PHASECHK.TRANS64.TRYWAIT P0, [R7+URZ], R2 ;  /* 0x00000002070075a7 */ /* 0x0022a4000800017f */
[----:B--2---:R-:W-:Y:S05]  /*261e0*/  @!P0 NANOSLEEP.SYNCS 0x989680 ;  /* 0x009896800000895d */ /* 0x004fea0003900000 */
[----:B------:R-:W2:Y:S02]  /*261f0*/  @!P0 SYNCS.PHASECHK.TRANS64 P0, [R7+URZ], R2 ;  /* 0x00000002070085a7 */ /* 0x000ea4000800007f */
[----:B--2---:R-:W-:Y:S05]  /*26200*/  @!P0 BRA `(.L_x_14817) ;  /* 0xfffffffc00f08947 */ /* 0x004fea000383ffff */
[----:B------:R-:W-:Y:S05]  /*26210*/  BRA `(.L_x_14984) ;  /* 0xffffffb800587947 */ /* 0x000fea000383ffff */
.L_x_14819:
[----:B--2---:R2:W4:Y:S02]  /*26220*/  SYNCS.PHASECHK.TRANS64.TRYWAIT P0, [R4+URZ], R5 ;  /* 0x00000005040075a7 */ /* 0x004524000800017f */
[----:B----4-:R-:W-:Y:S05]  /*26230*/  @!P0 NANOSLEEP.SYNCS 0x989680 ;  /* 0x009896800000895d */ /* 0x010fea0003900000 */
[----:B------:R-:W4:Y:S02]  /*26240*/  @!P0 SYNCS.PHASECHK.TRANS64 P0, [R4+URZ], R5 ;  /* 0x00000005040085a7 */ /* 0x000f24000800007f */
[----:B----4-:R-:W-:Y:S05]  /*26250*/  @!P0 BRA `(.L_x_14819) ;  /* 0xfffffffc00f08947 */ /* 0x010fea000383ffff */
[----:B------:R-:W-:Y:S05]  /*26260*/  BRA `(.L_x_14985) ;  /* 0xffffffb8005c7947 */ /* 0x000fea000383ffff */
.L_x_14986:
        /* <DEDUP_REMOVED lines=9> */
.L_x_15034:


//--------------------- .nv.global.init           --------------------------
	.section	.nv.global.init,"aw",@progbits
.nv.global.init:
	.type		$str$20,@object
	.size		$str$20,($str$21 - $str$20)
$str$20:
        /*0000*/ 	.byte	0x28, 0x61, 0x64, 0x64, 0x72, 0x65, 0x73, 0x73, 0x20, 0x26, 0x20, 0x6d, 0x61, 0x73, 0x6b, 0x29
        /*0010*/ 	.byte	0x20, 0x3d, 0x3d, 0x20, 0x30, 0x00
	.type		$str$21,@object
	.size		$str$21,(__unnamed_11 - $str$21)
$str$21:
        /*0016*/ 	.byte	0x2f, 0x74, 0x6d, 0x70, 0x2f, 0x6f, 0x73, 0x73, 0x5f, 0x6b, 0x65, 0x72, 0x6e, 0x65, 0x6c, 0x73
        /*0026*/ 	.byte	0x5f, 0x73, 0x72, 0x63, 0x2f, 0x66, 0x6c, 0x61, 0x73, 0x68, 0x5f, 0x61, 0x74, 0x74, 0x65, 0x6e
        /*0036*/ 	.byte	0x74, 0x69, 0x6f, 0x6e, 0x2f, 0x63, 0x73, 0x72, 0x63, 0x2f, 0x63, 0x75, 0x74, 0x6c, 0x61, 0x73
        /*0046*/ 	.byte	0x73, 0x2f, 0x69, 0x6e, 0x63, 0x6c, 0x75, 0x64, 0x65, 0x2f, 0x63, 0x75, 0x74, 0x65, 0x2f, 0x70
        /*0056*/ 	.byte	0x6f, 0x69, 0x6e, 0x74, 0x65, 0x72, 0x5f, 0x66, 0x6c, 0x61, 0x67, 0x67, 0x65, 0x64, 0x2e, 0x68
        /*0066*/ 	.byte	0x70, 0x70, 0x00
	.type		__unnamed_11,@object
	.size		__unnamed_11,(__unnamed_4 - __unnamed_11)
__unnamed_11:
        /* <DEDUP_REMOVED lines=24> */
	.type		__unnamed_4,@object
	.size		__unnamed_4,(__unnamed_12 - __unnamed_4)
__unnamed_4:
        /* <DEDUP_REMOVED lines=23> */
        /*0355*/ 	.byte	0x3a, 0x43, 0x3c, 0x30, 0x3e, 0x3e, 0x3e, 0x3e, 0x3e, 0x20, 0x26, 0x5d, 0x00
	.type		__unnamed_12,@object
	.size		__unnamed_12,(__unnamed_17 - __unnamed_12)
__unnamed_12:
        /* <DEDUP_REMOVED lines=23> */
        /*04d2*/ 	.byte	0x43, 0x3c, 0x34, 0x30, 0x39, 0x36, 0x3e, 0x3e, 0x3e, 0x3e, 0x3e, 0x20, 0x26, 0x5d, 0x00
	.type		__unnamed_17,@object
	.size		__unnamed_17,(__unnamed_5 - __unnamed_17)
__unnamed_17:
        /* <DEDUP_REMOVED lines=24> */
	.type		__unnamed_5,@object
	.size		__unnamed_5,(__unnamed_19 - __unnamed_5)
__unnamed_5:
        /* <DEDUP_REMOVED lines=24> */
	.type		__unnamed_19,@object
	.size		__unnamed_19,(__unnamed_7 - __unnamed_19)
__unnamed_19:
        /* <DEDUP_REMOVED lines=24> */
	.type		__unnamed_7,@object
	.size		__unnamed_7,(__unnamed_13 - __unnamed_7)
__unnamed_7:
        /* <DEDUP_REMOVED lines=24> */
	.type		__unnamed_13,@object
	.size		__unnamed_13,(__unnamed_6 - __unnamed_13)
__unnamed_13:
        /* <DEDUP_REMOVED lines=28> */
        /*0ca1*/ 	.byte	0x3e, 0x3e, 0x3e, 0x3e, 0x3e, 0x5d, 0x00
	.type		__unnamed_6,@object
	.size		__unnamed_6,(__unnamed_8 - __unnamed_6)
__unnamed_6:
        /* <DEDUP_REMOVED lines=28> */
        /*0e68*/ 	.byte	0x34, 0x3e, 0x3e, 0x3e, 0x3e, 0x3e, 0x5d, 0x00
	.type		__unnamed_8,@object
	.size		__unnamed_8,(__unnamed_1 - __unnamed_8)
__unnamed_8:
        /* <DEDUP_REMOVED lines=28> */
        /*1030*/ 	.byte	0x3e, 0x3e, 0x3e, 0x3e, 0x3e, 0x20, 0x26, 0x5d, 0x00
	.type		__unnamed_1,@object
	.size		__unnamed_1,(__unnamed_9 - __unnamed_1)
__unnamed_1:
        /* <DEDUP_REMOVED lines=28> */
        /*11f9*/ 	.byte	0x34, 0x3e, 0x3e, 0x3e, 0x3e, 0x3e, 0x20, 0x26, 0x5d, 0x00
	.type		__unnamed_9,@object
	.size		__unnamed_9,(__unnamed_10 - __unnamed_9)
__unnamed_9:
        /* <DEDUP_REMOVED lines=28> */
        /*13c3*/ 	.byte	0x32, 0x37, 0x36, 0x38, 0x3e, 0x3e, 0x3e, 0x3e, 0x3e, 0x5d, 0x00
	.type		__unnamed_10,@object
	.size		__unnamed_10,(__unnamed_21 - __unnamed_10)
__unnamed_10:
        /* <DEDUP_REMOVED lines=29> */
	.type		__unnamed_21,@object
	.size		__unnamed_21,(__unnamed_3 - __unnamed_21)
__unnamed_21:
        /* <DEDUP_REMOVED lines=29> */
	.type		__unnamed_3,@object
	.size		__unnamed_3,(__unnamed_23 - __unnamed_3)
__unnamed_3:
        /* <DEDUP_REMOVED lines=29> */
	.type		__unnamed_23,@object
	.size		__unnamed_23,(__unnamed_15 - __unnamed_23)
__unnamed_23:
        /* <DEDUP_REMOVED lines=29> */
	.type		__unnamed_15,@object
	.size		__unnamed_15,(__unnamed_16 - __unnamed_15)
__unnamed_15:
        /* <DEDUP_REMOVED lines=29> */
	.type		__unnamed_16,@object
	.size		__unnamed_16,(__unnamed_2 - __unnamed_16)
__unnamed_16:
        /* <DEDUP_REMOVED lines=29> */
	.type		__unnamed_2,@object
	.size		__unnamed_2,(__unnamed_18 - __unnamed_2)
__unnamed_2:
        /* <DEDUP_REMOVED lines=29> */
	.type		__unnamed_18,@object
	.size		__unnamed_18,(__unnamed_22 - __unnamed_18)
__unnamed_18:
        /* <DEDUP_REMOVED lines=29> */
	.type		__unnamed_22,@object
	.size		__unnamed_22,(__unnamed_20 - __unnamed_22)
__unnamed_22:
        /* <DEDUP_REMOVED lines=29> */
	.type		__unnamed_20,@object
	.size		__unnamed_20,(__unnamed_14 - __unnamed_20)
__unnamed_20:
        /* <DEDUP_REMOVED lines=28> */
        /*25b9*/ 	.byte	0x31, 0x38, 0x34, 0x33, 0x32, 0x3e, 0x3e, 0x3e, 0x3e, 0x3e, 0x20, 0x26, 0x5d, 0x00
	.type		__unnamed_14,@object
	.size		__unnamed_14,(.L_13 - __unnamed_14)
__unnamed_14:
        /* <DEDUP_REMOVED lines=29> */
.L_13:


//--------------------- .nv.shared._ZN7cutlass13device_kernelIN5flash11enable_sm90INS1_16FlashAttnFwdSm90INS1_25CollectiveMainloopFwdSm90ILi2EN4cute5tupleIJNS5_1CILi1EEES8_S8_EEENS6_IJNS7_ILi128EEESA_NS7_ILi192EEEEEELi128ENS_6half_tEfNS_4arch4Sm90ELb0ELb0ELb0ELb0ELb0ELb0ELb0ELb1ELb1ELb1ELb1ELb0EEENS1_21CollectiveEpilogueFwdINS6_IJSA_SA_SA_EEES9_SD_SF_Li256ELb0ELb1ELb1ELb0EEENS1_19SingleTileSchedulerILb0ELb1ELb1ELi128EEEEEEEEEvNT_6ParamsE --------------------------
	.section	.nv.shared._ZN7cutlass13device_kernelIN5flash11enable_sm90INS1_16FlashAttnFwdSm90INS1_25CollectiveMainloopFwdSm90ILi2EN4cute5tupleIJNS5_1CILi1EEES8_S8_EEENS6_IJNS7_ILi128EEESA_NS7_ILi192EEEEEELi128ENS_6half_tEfNS_4arch4Sm90ELb0ELb0ELb0ELb0ELb0ELb0ELb0ELb1ELb1ELb1ELb1ELb0EEENS1_21CollectiveEpilogueFwdINS6_IJSA_SA_SA_EEES9_SD_SF_Li256ELb0ELb1ELb1ELb0EEENS1_19SingleTileSchedulerILb0ELb1ELb1ELi128EEEEEEEEEvNT_6ParamsE,"aw",@nobits
	.sectionflags	@""
	.align	16
	.zero		1024


//--------------------- .nv.shared.reserved.0     --------------------------
	.section	.nv.shared.reserved.0,"aw",@nobits
	.weak		__nv_reservedSMEM_offset_0_alias
	.size		__nv_reservedSMEM_offset_0_alias, 0, 0
	.other		__nv_reservedSMEM_offset_0_alias,@"STO_CUDA_RESERVED_SHARED STV_DEFAULT"
__nv_reservedSMEM_offset_0_alias:
	.zero		0


//--------------------- .nv.global                --------------------------
	.section	.nv.global,"aw",@nobits
.nv.global:
	.type		_ZN73_INTERNAL_2ac5a961_37_flash_fwd_hdimdiff_fp16_split_sm90_cu_93b96ec2_37644cute1_E,@object
	.size		_ZN73_INTERNAL_2ac5a961_37_flash_fwd_hdimdiff_fp16_split_sm90_cu_93b96ec2_37644cute1_E,(_ZN73_INTERNAL_2ac5a961_37_flash_fwd_hdimdiff_fp16_split_sm90_cu_93b96ec2_37644cuda3std3__45__cpo6cbeginE - _ZN73_INTERNAL_2ac5a961_37_flash_fwd_hdimdiff_fp16_split_sm90_cu_93b96ec2_37644cute1_E)
_ZN73_INTERNAL_2ac5a961_37_flash_fwd_hdimdiff_fp16_split_sm90_cu_93b96ec2_37644cute1_E:
	.zero		1
	.type		_ZN73_INTERNAL_2ac5a961_37_flash_fwd_hdimdiff_fp16_split_sm90_cu_93b96ec2_37644cuda3std3__45__cpo6cbeginE,@object
	.size		_ZN73_INTERNAL_2ac5a961_37_flash_fwd_hdimdiff_fp16_split_sm90_cu_93b96ec2_37644cuda3std3__45__cpo6cbeginE,(_ZN73_INTERNAL_2ac5a961_37_flash_fwd_hdimdiff_fp16_split_sm90_cu_93b96ec2_37644cuda3std3__48in_placeE - _ZN73_INTERNAL_2ac5a961_37_flash_fwd_hdimdiff_fp16_split_sm90_cu_93b96ec2_37644cuda3std3__45__cpo6cbeginE)
_ZN73_INTERNAL_2ac5a961_37_flash_fwd_hdimdiff_fp16_split_sm90_cu_93b96ec2_37644cuda3std3__45__cpo6cbeginE:
	.zero		1
	.type		_ZN73_INTERNAL_2ac5a961_37_flash_fwd_hdimdiff_fp16_split_sm90_cu_93b96ec2_37644cuda3std3__48in_placeE,@object
	.size		_ZN73_INTERNAL_2ac5a961_37_flash_fwd_hdimdiff_fp16_split_sm90_cu_93b96ec2_37644cuda3std3__48in_placeE,(_ZN73_INTERNAL_2ac5a961_37_flash_fwd_hdimdiff_fp16_split_sm90_cu_93b96ec2_37644cuda3std6ranges3__45__cpo9iter_moveE - _ZN73_INTERNAL_2ac5a961_37_flash_fwd_hdimdiff_fp16_split_sm90_cu_93b96ec2_37644cuda3std3__48in_placeE)
_ZN73_INTERNAL_2ac5a961_37_flash_fwd_hdimdiff_fp16_split_sm90_cu_93b96ec2_37644cuda3std3__48in_placeE:
	.zero		1
	.type		_ZN73_INTERNAL_2ac5a961_37_flash_fwd_hdimdiff_fp16_split_sm90_cu_93b96ec2_37644cuda3std6ranges3__45__cpo9iter_moveE,@object
	.size		_ZN73_INTERNAL_2ac5a961_37_flash_fwd_hdimdiff_fp16_split_sm90_cu_93b96ec2_37644cuda3std6ranges3__45__cpo9iter_moveE,(_ZN73_INTERNAL_2ac5a961_37_flash_fwd_hdimdiff_fp16_split_sm90_cu_93b96ec2_37644cuda3std3__45__cpo5beginE - _ZN73_INTERNAL_2ac5a961_37_flash_fwd_hdimdiff_fp16_split_sm90_cu_93b96ec2_37644cuda3std6ranges3__45__cpo9iter_moveE)
_ZN73_INTERNAL_2ac5a961_37_flash_fwd_hdimdiff_fp16_split_sm90_cu_93b96ec2_37644cuda3std6ranges3__45__cpo9iter_moveE:
	.zero		1
	.type		_ZN73_INTERNAL_2ac5a961_37_flash_fwd_hdimdiff_fp16_split_sm90_cu_93b96ec2_37644cuda3std3__45__cpo5beginE,@object
	.size		_ZN73_INTERNAL_2ac5a961_37_flash_fwd_hdimdiff_fp16_split_sm90_cu_93b96ec2_37644cuda3std3__45__cpo5beginE,(_ZN73_INTERNAL_2ac5a961_37_flash_fwd_hdimdiff_fp16_split_sm90_cu_93b96ec2_37644cuda3std3__475_GLOBAL__N__2ac5a961_37_flash_fwd_hdimdiff_fp16_split_sm90_cu_93b96ec2_37646ignoreE - _ZN73_INTERNAL_2ac5a961_37_flash_fwd_hdimdiff_fp16_split_sm90_cu_93b96ec2_37644cuda3std3__45__cpo5beginE)
_ZN73_INTERNAL_2ac5a961_37_flash_fwd_hdimdiff_fp16_split_sm90_cu_93b96ec2_37644cuda3std3__45__cpo5beginE:
	.zero		1
	.type		_ZN73_INTERNAL_2ac5a961_37_flash_fwd_hdimdiff_fp16_split_sm90_cu_93b96ec2_37644cuda3std3__475_GLOBAL__N__2ac5a961_37_flash_fwd_hdimdiff_fp16_split_sm90_cu_93b96ec2_37646ignoreE,@object
	.size		_ZN73_INTERNAL_2ac5a961_37_flash_fwd_hdimdiff_fp16_split_sm90_cu_93b96ec2_37644cuda3std3__475_GLOBAL__N__2ac5a961_37_flash_fwd_hdimdiff_fp16_split_sm90_cu_93b96ec2_37646ignoreE,(_ZN73_INTERNAL_2ac5a961_37_flash_fwd_hdimdiff_fp16_split_sm90_cu_93b96ec2_37644cute7productE - _ZN73_INTERNAL_2ac5a961_37_flash_fwd_hdimdiff_fp16_split_sm90_cu_93b96ec2_37644cuda3std3__475_GLOBAL__N__2ac5a961_37_flash_fwd_hdimdiff_fp16_split_sm90_cu_93b96ec2_37646ignoreE)
_ZN73_INTERNAL_2ac5a961_37_flash_fwd_hdimdiff_fp16_split_sm90_cu_93b96ec2_37644cuda3std3__475_GLOBAL__N__2ac5a961_37_flash_fwd_hdimdiff_fp16_split_sm90_cu_93b96ec2_37646ignoreE:
	.zero		1
	.type		_ZN73_INTERNAL_2ac5a961_37_flash_fwd_hdimdiff_fp16_split_sm90_cu_93b96ec2_37644cute7productE,@object
	.size		_ZN73_INTERNAL_2ac5a961_37_flash_fwd_hdimdiff_fp16_split_sm90_cu_93b96ec2_37644cute7productE,(_ZN73_INTERNAL_2ac5a961_37_flash_fwd_hdimdiff_fp16_split_sm90_cu_93b96ec2_37644cuda3std3__45__cpo3endE - _ZN73_INTERNAL_2ac5a961_37_flash_fwd_hdimdiff_fp16_split_sm90_cu_93b96ec2_37644cute7productE)
_ZN73_INTERNAL_2ac5a961_37_flash_fwd_hdimdiff_fp16_split_sm90_cu_93b96ec2_37644cute7productE:
	.zero		1
	.type		_ZN73_INTERNAL_2ac5a961_37_flash_fwd_hdimdiff_fp16_split_sm90_cu_93b96ec2_37644cuda3std3__45__cpo3endE,@object
	.size		_ZN73_INTERNAL_2ac5a961_37_flash_fwd_hdimdiff_fp16_split_sm90_cu_93b96ec2_37644cuda3std3__45__cpo3endE,(_ZN73_INTERNAL_2ac5a961_37_flash_fwd_hdimdiff_fp16_split_sm90_cu_93b96ec2_37644cuda3std3__419piecewise_constructE - _ZN73_INTERNAL_2ac5a961_37_flash_fwd_hdimdiff_fp16_split_sm90_cu_93b96ec2_37644cuda3std3__45__cpo3endE)
_ZN73_INTERNAL_2ac5a961_37_flash_fwd_hdimdiff_fp16_split_sm90_cu_93b96ec2_37644cuda3std3__45__cpo3endE:
	.zero		1
	.type		_ZN73_INTERNAL_2ac5a961_37_flash_fwd_hdimdiff_fp16_split_sm90_cu_93b96ec2_37644cuda3std3__419piecewise_constructE,@object
	.size		_ZN73_INTERNAL_2ac5a961_37_flash_fwd_hdimdiff_fp16_split_sm90_cu_93b96ec2_37644cuda3std3__419piecewise_constructE,(_ZN73_INTERNAL_2ac5a961_37_flash_fwd_hdimdiff_fp16_split_sm90_cu_93b96ec2_37644cuda3std3__45__cpo4cendE - _ZN73_INTERNAL_2ac5a961_37_flash_fwd_hdimdiff_fp16_split_sm90_cu_93b96ec2_37644cuda3std3__419piecewise_constructE)
_ZN73_INTERNAL_2ac5a961_37_flash_fwd_hdimdiff_fp16_split_sm90_cu_93b96ec2_37644cuda3std3__419piecewise_constructE:
	.zero		1
	.type		_ZN73_INTERNAL_2ac5a961_37_flash_fwd_hdimdiff_fp16_split_sm90_cu_93b96ec2_37644cuda3std3__45__cpo4cendE,@object
	.size		_ZN73_INTERNAL_2ac5a961_37_flash_fwd_hdimdiff_fp16_split_sm90_cu_93b96ec2_37644cuda3std3__45__cpo4cendE,(_ZN73_INTERNAL_2ac5a961_37_flash_fwd_hdimdiff_fp16_split_sm90_cu_93b96ec2_37644cuda3std6ranges3__45__cpo4swapE - _ZN73_INTERNAL_2ac5a961_37_flash_fwd_hdimdiff_fp16_split_sm90_cu_93b96ec2_37644cuda3std3__45__cpo4cendE)
_ZN73_INTERNAL_2ac5a961_37_flash_fwd_hdimdiff_fp16_split_sm90_cu_93b96ec2_37644cuda3std3__45__cpo4cendE:
	.zero		1
	.type		_ZN73_INTERNAL_2ac5a961_37_flash_fwd_hdimdiff_fp16_split_sm90_cu_93b96ec2_37644cuda3std6ranges3__45__cpo4swapE,@object
	.size		_ZN73_INTERNAL_2ac5a961_37_flash_fwd_hdimdiff_fp16_split_sm90_cu_93b96ec2_37644cuda3std6ranges3__45__cpo4swapE,(.L_30 - _ZN73_INTERNAL_2ac5a961_37_flash_fwd_hdimdiff_fp16_split_sm90_cu_93b96ec2_37644cuda3std6ranges3__45__cpo4swapE)
_ZN73_INTERNAL_2ac5a961_37_flash_fwd_hdimdiff_fp16_split_sm90_cu_93b96ec2_37644cuda3std6ranges3__45__cpo4swapE:
	.zero		1
.L_30:


//--------------------- .nv.shared._ZN7cutlass13device_kernelIN5flash11enable_sm90INS1_16FlashAttnFwdSm90INS1_25CollectiveMainloopFwdSm90ILi2EN4cute5tupleIJNS5_1CILi1EEES8_S8_EEENS6_IJNS7_ILi128EEESA_NS7_ILi192EEEEEELi128ENS_6half_tEfNS_4arch4Sm90ELb0ELb0ELb0ELb1ELb0ELb0ELb0ELb1ELb1ELb1ELb1ELb0EEENS1_21CollectiveEpilogueFwdINS6_IJSA_SA_SA_EEES9_SD_SF_Li256ELb1ELb1ELb1ELb0EEENS1_36VarlenDynamicPersistentTileSchedulerILi128ELi128ELi256ELi128ELb1ELb1ELb1ELb0ELb1ELb1EEEEEEEEEvNT_6ParamsE --------------------------
	.section	.nv.shared._ZN7cutlass13device_kernelIN5flash11enable_sm90INS1_16FlashAttnFwdSm90INS1_25CollectiveMainloopFwdSm90ILi2EN4cute5tupleIJNS5_1CILi1EEES8_S8_EEENS6_IJNS7_ILi128EEESA_NS7_ILi192EEEEEELi128ENS_6half_tEfNS_4arch4Sm90ELb0ELb0ELb0ELb1ELb0ELb0ELb0ELb1ELb1ELb1ELb1ELb0EEENS1_21CollectiveEpilogueFwdINS6_IJSA_SA_SA_EEES9_SD_SF_Li256ELb1ELb1ELb1ELb0EEENS1_36VarlenDynamicPersistentTileSchedulerILi128ELi128ELi256ELi128ELb1ELb1ELb1ELb0ELb1ELb1EEEEEEEEEvNT_6ParamsE,"aw",@nobits
	.sectionflags	@""
	.align	16
	.zero		1024


//--------------------- .nv.shared._ZN7cutlass13device_kernelIN5flash11enable_sm90INS1_16FlashAttnFwdSm90INS1_25CollectiveMainloopFwdSm90ILi2EN4cute5tupleIJNS5_1CILi1EEES8_S8_EEENS6_IJNS7_ILi128EEESA_NS7_ILi192EEEEEELi128ENS_6half_tEfNS_4arch4Sm90ELb0ELb0ELb0ELb1ELb0ELb1ELb0ELb1ELb1ELb1ELb1ELb0EEENS1_21CollectiveEpilogueFwdINS6_IJSA_SA_SA_EEES9_SD_SF_Li256ELb1ELb1ELb1ELb0EEENS1_36VarlenDynamicPersistentTileSchedulerILi128ELi128ELi256ELi128ELb1ELb1ELb1ELb0ELb1ELb1EEEEEEEEEvNT_6ParamsE --------------------------
	.section	.nv.shared._ZN7cutlass13device_kernelIN5flash11enable_sm90INS1_16FlashAttnFwdSm90INS1_25CollectiveMainloopFwdSm90ILi2EN4cute5tupleIJNS5_1CILi1EEES8_S8_EEENS6_IJNS7_ILi128EEESA_NS7_ILi192EEEEEELi128ENS_6half_tEfNS_4arch4Sm90ELb0ELb0ELb0ELb1ELb0ELb1ELb0ELb1ELb1ELb1ELb1ELb0EEENS1_21CollectiveEpilogueFwdINS6_IJSA_SA_SA_EEES9_SD_SF_Li256ELb1ELb1ELb1ELb0EEENS1_36VarlenDynamicPersistentTileSchedulerILi128ELi128ELi256ELi128ELb1ELb1ELb1ELb0ELb1ELb1EEEEEEEEEvNT_6ParamsE,"aw",@nobits
	.sectionflags	@""
	.align	16
	.zero		1024


//--------------------- .nv.shared._ZN7cutlass13device_kernelIN5flash11enable_sm90INS1_16FlashAttnFwdSm90INS1_25CollectiveMainloopFwdSm90ILi2EN4cute5tupleIJNS5_1CILi1EEES8_S8_EEENS6_IJNS7_ILi128EEENS7_ILi96EEENS7_ILi192EEEEEELi128ENS_6half_tEfNS_4arch4Sm90ELb0ELb1ELb0ELb0ELb0ELb0ELb0ELb1ELb1ELb1ELb1ELb0EEENS1_21CollectiveEpilogueFwdINS6_IJSA_SA_SB_EEES9_SE_SG_Li256ELb0ELb1ELb1ELb0EEENS1_19SingleTileSchedulerILb0ELb1ELb1ELi128EEEEEEEEEvNT_6ParamsE --------------------------
	.section	.nv.shared._ZN7cutlass13device_kernelIN5flash11enable_sm90INS1_16FlashAttnFwdSm90INS1_25CollectiveMainloopFwdSm90ILi2EN4cute5tupleIJNS5_1CILi1EEES8_S8_EEENS6_IJNS7_ILi128EEENS7_ILi96EEENS7_ILi192EEEEEELi128ENS_6half_tEfNS_4arch4Sm90ELb0ELb1ELb0ELb0ELb0ELb0ELb0ELb1ELb1ELb1ELb1ELb0EEENS1_21CollectiveEpilogueFwdINS6_IJSA_SA_SB_EEES9_SE_SG_Li256ELb0ELb1ELb1ELb0EEENS1_19SingleTileSchedulerILb0ELb1ELb1ELi128EEEEEEEEEvNT_6ParamsE,"aw",@nobits
	.sectionflags	@""
	.align	16
	.zero		1024


//--------------------- .nv.shared._ZN7cutlass13device_kernelIN5flash11enable_sm90INS1_16FlashAttnFwdSm90INS1_25CollectiveMainloopFwdSm90ILi2EN4cute5tupleIJNS5_1CILi1EEES8_S8_EEENS6_IJNS7_ILi128EEENS7_ILi96EEENS7_ILi192EEEEEELi128ENS_6half_tEfNS_4arch4Sm90ELb0ELb1ELb0ELb1ELb0ELb0ELb0ELb1ELb1ELb1ELb1ELb0EEENS1_21CollectiveEpilogueFwdINS6_IJSA_SA_SB_EEES9_SE_SG_Li256ELb1ELb1ELb1ELb0EEENS1_36VarlenDynamicPersistentTileSchedulerILi128ELi96ELi256ELi128ELb1ELb1ELb1ELb1ELb0ELb1EEEEEEEEEvNT_6ParamsE --------------------------
	.section	.nv.shared._ZN7cutlass13device_kernelIN5flash11enable_sm90INS1_16FlashAttnFwdSm90INS1_25CollectiveMainloopFwdSm90ILi2EN4cute5tupleIJNS5_1CILi1EEES8_S8_EEENS6_IJNS7_ILi128EEENS7_ILi96EEENS7_ILi192EEEEEELi128ENS_6half_tEfNS_4arch4Sm90ELb0ELb1ELb0ELb1ELb0ELb0ELb0ELb1ELb1ELb1ELb1ELb0EEENS1_21CollectiveEpilogueFwdINS6_IJSA_SA_SB_EEES9_SE_SG_Li256ELb1ELb1ELb1ELb0EEENS1_36VarlenDynamicPersistentTileSchedulerILi128ELi96ELi256ELi128ELb1ELb1ELb1ELb1ELb0ELb1EEEEEEEEEvNT_6ParamsE,"aw",@nobits
	.sectionflags	@""
	.align	16
	.zero		1024


//--------------------- .nv.shared._ZN7cutlass13device_kernelIN5flash11enable_sm90INS1_16FlashAttnFwdSm90INS1_25CollectiveMainloopFwdSm90ILi2EN4cute5tupleIJNS5_1CILi1EEES8_S8_EEENS6_IJNS7_ILi128EEENS7_ILi96EEENS7_ILi192EEEEEELi128ENS_6half_tEfNS_4arch4Sm90ELb0ELb1ELb0ELb1ELb0ELb1ELb0ELb1ELb1ELb1ELb1ELb0EEENS1_21CollectiveEpilogueFwdINS6_IJSA_SA_SB_EEES9_SE_SG_Li256ELb1ELb1ELb1ELb0EEENS1_36VarlenDynamicPersistentTileSchedulerILi128ELi96ELi256ELi128ELb1ELb1ELb1ELb1ELb0ELb1EEEEEEEEEvNT_6ParamsE --------------------------
	.section	.nv.shared._ZN7cutlass13device_kernelIN5flash11enable_sm90INS1_16FlashAttnFwdSm90INS1_25CollectiveMainloopFwdSm90ILi2EN4cute5tupleIJNS5_1CILi1EEES8_S8_EEENS6_IJNS7_ILi128EEENS7_ILi96EEENS7_ILi192EEEEEELi128ENS_6half_tEfNS_4arch4Sm90ELb0ELb1ELb0ELb1ELb0ELb1ELb0ELb1ELb1ELb1ELb1ELb0EEENS1_21CollectiveEpilogueFwdINS6_IJSA_SA_SB_EEES9_SE_SG_Li256ELb1ELb1ELb1ELb0EEENS1_36VarlenDynamicPersistentTileSchedulerILi128ELi96ELi256ELi128ELb1ELb1ELb1ELb1ELb0ELb1EEEEEEEEEvNT_6ParamsE,"aw",@nobits
	.sectionflags	@""
	.align	16
	.zero		1024


//--------------------- .nv.shared._ZN7cutlass13device_kernelIN5flash11enable_sm90INS1_16FlashAttnFwdSm90INS1_25CollectiveMainloopFwdSm90ILi2EN4cute5tupleIJNS5_1CILi1EEES8_S8_EEENS6_IJNS7_ILi128EEESA_NS7_ILi192EEEEEELi128ENS_6half_tEfNS_4arch4Sm90ELb1ELb0ELb0ELb0ELb0ELb0ELb0ELb1ELb1ELb1ELb1ELb0EEENS1_21CollectiveEpilogueFwdINS6_IJSA_SA_SA_EEES9_SD_SF_Li256ELb0ELb1ELb1ELb0EEENS1_19SingleTileSchedulerILb0ELb1ELb1ELi128EEEEEEEEEvNT_6ParamsE --------------------------
	.section	.nv.shared._ZN7cutlass13device_kernelIN5flash11enable_sm90INS1_16FlashAttnFwdSm90INS1_25CollectiveMainloopFwdSm90ILi2EN4cute5tupleIJNS5_1CILi1EEES8_S8_EEENS6_IJNS7_ILi128EEESA_NS7_ILi192EEEEEELi128ENS_6half_tEfNS_4arch4Sm90ELb1ELb0ELb0ELb0ELb0ELb0ELb0ELb1ELb1ELb1ELb1ELb0EEENS1_21CollectiveEpilogueFwdINS6_IJSA_SA_SA_EEES9_SD_SF_Li256ELb0ELb1ELb1ELb0EEENS1_19SingleTileSchedulerILb0ELb1ELb1ELi128EEEEEEEEEvNT_6ParamsE,"aw",@nobits
	.sectionflags	@""
	.align	16
	.zero		1024


//--------------------- .nv.shared._ZN7cutlass13device_kernelIN5flash11enable_sm90INS1_16FlashAttnFwdSm90INS1_25CollectiveMainloopFwdSm90ILi2EN4cute5tupleIJNS5_1CILi1EEES8_S8_EEENS6_IJNS7_ILi128EEESA_NS7_ILi192EEEEEELi128ENS_6half_tEfNS_4arch4Sm90ELb1ELb0ELb0ELb1ELb0ELb0ELb0ELb1ELb1ELb1ELb1ELb0EEENS1_21CollectiveEpilogueFwdINS6_IJSA_SA_SA_EEES9_SD_SF_Li256ELb1ELb1ELb1ELb0EEENS1_36VarlenDynamicPersistentTileSchedulerILi128ELi128ELi256ELi128ELb1ELb1ELb1ELb1ELb1ELb1EEEEEEEEEvNT_6ParamsE --------------------------
	.section	.nv.shared._ZN7cutlass13device_kernelIN5flash11enable_sm90INS1_16FlashAttnFwdSm90INS1_25CollectiveMainloopFwdSm90ILi2EN4cute5tupleIJNS5_1CILi1EEES8_S8_EEENS6_IJNS7_ILi128EEESA_NS7_ILi192EEEEEELi128ENS_6half_tEfNS_4arch4Sm90ELb1ELb0ELb0ELb1ELb0ELb0ELb0ELb1ELb1ELb1ELb1ELb0EEENS1_21CollectiveEpilogueFwdINS6_IJSA_SA_SA_EEES9_SD_SF_Li256ELb1ELb1ELb1ELb0EEENS1_36VarlenDynamicPersistentTileSchedulerILi128ELi128ELi256ELi128ELb1ELb1ELb1ELb1ELb1ELb1EEEEEEEEEvNT_6ParamsE,"aw",@nobits
	.sectionflags	@""
	.align	16
	.zero		1024


//--------------------- .nv.shared._ZN7cutlass13device_kernelIN5flash11enable_sm90INS1_16FlashAttnFwdSm90INS1_25CollectiveMainloopFwdSm90ILi2EN4cute5tupleIJNS5_1CILi1EEES8_S8_EEENS6_IJNS7_ILi128EEESA_NS7_ILi192EEEEEELi128ENS_6half_tEfNS_4arch4Sm90ELb1ELb0ELb0ELb1ELb0ELb1ELb0ELb1ELb1ELb1ELb1ELb0EEENS1_21CollectiveEpilogueFwdINS6_IJSA_SA_SA_EEES9_SD_SF_Li256ELb1ELb1ELb1ELb0EEENS1_36VarlenDynamicPersistentTileSchedulerILi128ELi128ELi256ELi128ELb1ELb1ELb1ELb1ELb1ELb1EEEEEEEEEvNT_6ParamsE --------------------------
	.section	.nv.shared._ZN7cutlass13device_kernelIN5flash11enable_sm90INS1_16FlashAttnFwdSm90INS1_25CollectiveMainloopFwdSm90ILi2EN4cute5tupleIJNS5_1CILi1EEES8_S8_EEENS6_IJNS7_ILi128EEESA_NS7_ILi192EEEEEELi128ENS_6half_tEfNS_4arch4Sm90ELb1ELb0ELb0ELb1ELb0ELb1ELb0ELb1ELb1ELb1ELb1ELb0EEENS1_21CollectiveEpilogueFwdINS6_IJSA_SA_SA_EEES9_SD_SF_Li256ELb1ELb1ELb1ELb0EEENS1_36VarlenDynamicPersistentTileSchedulerILi128ELi128ELi256ELi128ELb1ELb1ELb1ELb1ELb1ELb1EEEEEEEEEvNT_6ParamsE,"aw",@nobits
	.sectionflags	@""
	.align	16
	.zero		1024


//--------------------- .nv.shared._ZN7cutlass13device_kernelIN5flash11enable_sm90INS1_16FlashAttnFwdSm90INS1_25CollectiveMainloopFwdSm90ILi2EN4cute5tupleIJNS5_1CILi1EEES8_S8_EEENS6_IJNS7_ILi64EEESA_SA_EEELi512ENS_6half_tEfNS_4arch4Sm90ELb0ELb0ELb0ELb0ELb0ELb0ELb0ELb0ELb0ELb1ELb1ELb0EEENS1_21CollectiveEpilogueFwdINS6_IJSA_NS7_ILi512EEESA_EEES9_SC_SE_Li256ELb0ELb1ELb1ELb0EEENS1_19SingleTileSchedulerILb0ELb1ELb1ELi64EEEEEEEEEvNT_6ParamsE --------------------------
	.section	.nv.shared._ZN7cutlass13device_kernelIN5flash11enable_sm90INS1_16FlashAttnFwdSm90INS1_25CollectiveMainloopFwdSm90ILi2EN4cute5tupleIJNS5_1CILi1EEES8_S8_EEENS6_IJNS7_ILi64EEESA_SA_EEELi512ENS_6half_tEfNS_4arch4Sm90ELb0ELb0ELb0ELb0ELb0ELb0ELb0ELb0ELb0ELb1ELb1ELb0EEENS1_21CollectiveEpilogueFwdINS6_IJSA_NS7_ILi512EEESA_EEES9_SC_SE_Li256ELb0ELb1ELb1ELb0EEENS1_19SingleTileSchedulerILb0ELb1ELb1ELi64EEEEEEEEEvNT_6ParamsE,"aw",@nobits
	.sectionflags	@""
	.align	16
	.zero		1024


//--------------------- .nv.shared._ZN7cutlass13device_kernelIN5flash11enable_sm90INS1_16FlashAttnFwdSm90INS1_25CollectiveMainloopFwdSm90ILi2EN4cute5tupleIJNS5_1CILi1EEES8_S8_EEENS6_IJNS7_ILi64EEESA_SA_EEELi512ENS_6half_tEfNS_4arch4Sm90ELb0ELb0ELb0ELb0ELb0ELb0ELb1ELb0ELb0ELb1ELb1ELb0EEENS1_21CollectiveEpilogueFwdINS6_IJSA_NS7_ILi512EEESA_EEES9_SC_SE_Li256ELb0ELb1ELb1ELb0EEENS1_19SingleTileSchedulerILb0ELb1ELb1ELi64EEEEEEEEEvNT_6ParamsE --------------------------
	.section	.nv.shared._ZN7cutlass13device_kernelIN5flash11enable_sm90INS1_16FlashAttnFwdSm90INS1_25CollectiveMainloopFwdSm90ILi2EN4cute5tupleIJNS5_1CILi1EEES8_S8_EEENS6_IJNS7_ILi64EEESA_SA_EEELi512ENS_6half_tEfNS_4arch4Sm90ELb0ELb0ELb0ELb0ELb0ELb0ELb1ELb0ELb0ELb1ELb1ELb0EEENS1_21CollectiveEpilogueFwdINS6_IJSA_NS7_ILi512EEESA_EEES9_SC_SE_Li256ELb0ELb1ELb1ELb0EEENS1_19SingleTileSchedulerILb0ELb1ELb1ELi64EEEEEEEEEvNT_6ParamsE,"aw",@nobits
	.sectionflags	@""
	.align	16
	.zero		1024


//--------------------- .nv.shared._ZN7cutlass13device_kernelIN5flash11enable_sm90INS1_16FlashAttnFwdSm90INS1_25CollectiveMainloopFwdSm90ILi2EN4cute5tupleIJNS5_1CILi1EEES8_S8_EEENS6_IJNS7_ILi64EEESA_SA_EEELi512ENS_6half_tEfNS_4arch4Sm90ELb0ELb0ELb0ELb1ELb0ELb0ELb0ELb0ELb0ELb1ELb1ELb0EEENS1_21CollectiveEpilogueFwdINS6_IJSA_NS7_ILi512EEESA_EEES9_SC_SE_Li256ELb1ELb1ELb1ELb0EEENS1_36VarlenDynamicPersistentTileSchedulerILi64ELi64ELi256ELi128ELb1ELb1ELb1ELb0ELb1ELb1EEEEEEEEEvNT_6ParamsE --------------------------
	.section	.nv.shared._ZN7cutlass13device_kernelIN5flash11enable_sm90INS1_16FlashAttnFwdSm90INS1_25CollectiveMainloopFwdSm90ILi2EN4cute5tupleIJNS5_1CILi1EEES8_S8_EEENS6_IJNS7_ILi64EEESA_SA_EEELi512ENS_6half_tEfNS_4arch4Sm90ELb0ELb0ELb0ELb1ELb0ELb0ELb0ELb0ELb0ELb1ELb1ELb0EEENS1_21CollectiveEpilogueFwdINS6_IJSA_NS7_ILi512EEESA_EEES9_SC_SE_Li256ELb1ELb1ELb1ELb0EEENS1_36VarlenDynamicPersistentTileSchedulerILi64ELi64ELi256ELi128ELb1ELb1ELb1ELb0ELb1ELb1EEEEEEEEEvNT_6ParamsE,"aw",@nobits
	.sectionflags	@""
	.align	16
	.zero		1024


//--------------------- .nv.shared._ZN7cutlass13device_kernelIN5flash11enable_sm90INS1_16FlashAttnFwdSm90INS1_25CollectiveMainloopFwdSm90ILi2EN4cute5tupleIJNS5_1CILi1EEES8_S8_EEENS6_IJNS7_ILi64EEESA_SA_EEELi512ENS_6half_tEfNS_4arch4Sm90ELb0ELb0ELb0ELb1ELb0ELb1ELb0ELb0ELb0ELb1ELb1ELb0EEENS1_21CollectiveEpilogueFwdINS6_IJSA_NS7_ILi512EEESA_EEES9_SC_SE_Li256ELb1ELb1ELb1ELb0EEENS1_36VarlenDynamicPersistentTileSchedulerILi64ELi64ELi256ELi128ELb1ELb1ELb1ELb0ELb1ELb1EEEEEEEEEvNT_6ParamsE --------------------------
	.section	.nv.shared._ZN7cutlass13device_kernelIN5flash11enable_sm90INS1_16FlashAttnFwdSm90INS1_25CollectiveMainloopFwdSm90ILi2EN4cute5tupleIJNS5_1CILi1EEES8_S8_EEENS6_IJNS7_ILi64EEESA_SA_EEELi512ENS_6half_tEfNS_4arch4Sm90ELb0ELb0ELb0ELb1ELb0ELb1ELb0ELb0ELb0ELb1ELb1ELb0EEENS1_21CollectiveEpilogueFwdINS6_IJSA_NS7_ILi512EEESA_EEES9_SC_SE_Li256ELb1ELb1ELb1ELb0EEENS1_36VarlenDynamicPersistentTileSchedulerILi64ELi64ELi256ELi128ELb1ELb1ELb1ELb0ELb1ELb1EEEEEEEEEvNT_6ParamsE,"aw",@nobits
	.sectionflags	@""
	.align	16
	.zero		1024


//--------------------- .nv.shared._ZN7cutlass13device_kernelIN5flash11enable_sm90INS1_16FlashAttnFwdSm90INS1_25CollectiveMainloopFwdSm90ILi2EN4cute5tupleIJNS5_1CILi1EEES8_S8_EEENS6_IJNS7_ILi64EEESA_SA_EEELi512ENS_6half_tEfNS_4arch4Sm90ELb0ELb0ELb0ELb1ELb0ELb0ELb1ELb0ELb0ELb1ELb1ELb0EEENS1_21CollectiveEpilogueFwdINS6_IJSA_NS7_ILi512EEESA_EEES9_SC_SE_Li256ELb1ELb1ELb1ELb0EEENS1_36VarlenDynamicPersistentTileSchedulerILi64ELi64ELi256ELi128ELb1ELb1ELb1ELb0ELb1ELb1EEEEEEEEEvNT_6ParamsE --------------------------
	.section	.nv.shared._ZN7cutlass13device_kernelIN5flash11enable_sm90INS1_16FlashAttnFwdSm90INS1_25CollectiveMainloopFwdSm90ILi2EN4cute5tupleIJNS5_1CILi1EEES8_S8_EEENS6_IJNS7_ILi64EEESA_SA_EEELi512ENS_6half_tEfNS_4arch4Sm90ELb0ELb0ELb0ELb1ELb0ELb0ELb1ELb0ELb0ELb1ELb1ELb0EEENS1_21CollectiveEpilogueFwdINS6_IJSA_NS7_ILi512EEESA_EEES9_SC_SE_Li256ELb1ELb1ELb1ELb0EEENS1_36VarlenDynamicPersistentTileSchedulerILi64ELi64ELi256ELi128ELb1ELb1ELb1ELb0ELb1ELb1EEEEEEEEEvNT_6ParamsE,"aw",@nobits
	.sectionflags	@""
	.align	16
	.zero		1024


//--------------------- .nv.shared._ZN7cutlass13device_kernelIN5flash11enable_sm90INS1_16FlashAttnFwdSm90INS1_25CollectiveMainloopFwdSm90ILi2EN4cute5tupleIJNS5_1CILi1EEES8_S8_EEENS6_IJNS7_ILi64EEESA_SA_EEELi512ENS_6half_tEfNS_4arch4Sm90ELb0ELb0ELb0ELb1ELb0ELb1ELb1ELb0ELb0ELb1ELb1ELb0EEENS1_21CollectiveEpilogueFwdINS6_IJSA_NS7_ILi512EEESA_EEES9_SC_SE_Li256ELb1ELb1ELb1ELb0EEENS1_36VarlenDynamicPersistentTileSchedulerILi64ELi64ELi256ELi128ELb1ELb1ELb1ELb0ELb1ELb1EEEEEEEEEvNT_6ParamsE --------------------------
	.section	.nv.shared._ZN7cutlass13device_kernelIN5flash11enable_sm90INS1_16FlashAttnFwdSm90INS1_25CollectiveMainloopFwdSm90ILi2EN4cute5tupleIJNS5_1CILi1EEES8_S8_EEENS6_IJNS7_ILi64EEESA_SA_EEELi512ENS_6half_tEfNS_4arch4Sm90ELb0ELb0ELb0ELb1ELb0ELb1ELb1ELb0ELb0ELb1ELb1ELb0EEENS1_21CollectiveEpilogueFwdINS6_IJSA_NS7_ILi512EEESA_EEES9_SC_SE_Li256ELb1ELb1ELb1ELb0EEENS1_36VarlenDynamicPersistentTileSchedulerILi64ELi64ELi256ELi128ELb1ELb1ELb1ELb0ELb1ELb1EEEEEEEEEvNT_6ParamsE,"aw",@nobits
	.sectionflags	@""
	.align	16
	.zero		1024


//--------------------- .nv.shared._ZN7cutlass13device_kernelIN5flash11enable_sm90INS1_16FlashAttnFwdSm90INS1_25CollectiveMainloopFwdSm90ILi2EN4cute5tupleIJNS5_1CILi1EEES8_S8_EEENS6_IJNS7_ILi64EEESA_SA_EEELi512ENS_6half_tEfNS_4arch4Sm90ELb0ELb1ELb0ELb0ELb0ELb0ELb0ELb0ELb0ELb1ELb1ELb0EEENS1_21CollectiveEpilogueFwdINS6_IJSA_NS7_ILi512EEESA_EEES9_SC_SE_Li256ELb0ELb1ELb1ELb0EEENS1_19SingleTileSchedulerILb0ELb1ELb1ELi64EEEEEEEEEvNT_6ParamsE --------------------------
	.section	.nv.shared._ZN7cutlass13device_kernelIN5flash11enable_sm90INS1_16FlashAttnFwdSm90INS1_25CollectiveMainloopFwdSm90ILi2EN4cute5tupleIJNS5_1CILi1EEES8_S8_EEENS6_IJNS7_ILi64EEESA_SA_EEELi512ENS_6half_tEfNS_4arch4Sm90ELb0ELb1ELb0ELb0ELb0ELb0ELb0ELb0ELb0ELb1ELb1ELb0EEENS1_21CollectiveEpilogueFwdINS6_IJSA_NS7_ILi512EEESA_EEES9_SC_SE_Li256ELb0ELb1ELb1ELb0EEENS1_19SingleTileSchedulerILb0ELb1ELb1ELi64EEEEEEEEEvNT_6ParamsE,"aw",@nobits
	.sectionflags	@""
	.align	16
	.zero		1024


//--------------------- .nv.shared._ZN7cutlass13device_kernelIN5flash11enable_sm90INS1_16FlashAttnFwdSm90INS1_25CollectiveMainloopFwdSm90ILi2EN4cute5tupleIJNS5_1CILi1EEES8_S8_EEENS6_IJNS7_ILi64EEESA_SA_EEELi512ENS_6half_tEfNS_4arch4Sm90ELb0ELb1ELb0ELb0ELb0ELb0ELb1ELb0ELb0ELb1ELb1ELb0EEENS1_21CollectiveEpilogueFwdINS6_IJSA_NS7_ILi512EEESA_EEES9_SC_SE_Li256ELb0ELb1ELb1ELb0EEENS1_19SingleTileSchedulerILb0ELb1ELb1ELi64EEEEEEEEEvNT_6ParamsE --------------------------
	.section	.nv.shared._ZN7cutlass13device_kernelIN5flash11enable_sm90INS1_16FlashAttnFwdSm90INS1_25CollectiveMainloopFwdSm90ILi2EN4cute5tupleIJNS5_1CILi1EEES8_S8_EEENS6_IJNS7_ILi64EEESA_SA_EEELi512ENS_6half_tEfNS_4arch4Sm90ELb0ELb1ELb0ELb0ELb0ELb0ELb1ELb0ELb0ELb1ELb1ELb0EEENS1_21CollectiveEpilogueFwdINS6_IJSA_NS7_ILi512EEESA_EEES9_SC_SE_Li256ELb0ELb1ELb1ELb0EEENS1_19SingleTileSchedulerILb0ELb1ELb1ELi64EEEEEEEEEvNT_6ParamsE,"aw",@nobits
	.sectionflags	@""
	.align	16
	.zero		1024


//--------------------- .nv.shared._ZN7cutlass13device_kernelIN5flash11enable_sm90INS1_16FlashAttnFwdSm90INS1_25CollectiveMainloopFwdSm90ILi2EN4cute5tupleIJNS5_1CILi1EEES8_S8_EEENS6_IJNS7_ILi64EEESA_SA_EEELi512ENS_6half_tEfNS_4arch4Sm90ELb0ELb1ELb0ELb1ELb0ELb0ELb0ELb0ELb0ELb1ELb1ELb0EEENS1_21CollectiveEpilogueFwdINS6_IJSA_NS7_ILi512EEESA_EEES9_SC_SE_Li256ELb1ELb1ELb1ELb0EEENS1_36VarlenDynamicPersistentTileSchedulerILi64ELi64ELi256ELi128ELb1ELb1ELb1ELb1ELb0ELb1EEEEEEEEEvNT_6ParamsE --------------------------
	.section	.nv.shared._ZN7cutlass13device_kernelIN5flash11enable_sm90INS1_16FlashAttnFwdSm90INS1_25CollectiveMainloopFwdSm90ILi2EN4cute5tupleIJNS5_1CILi1EEES8_S8_EEENS6_IJNS7_ILi64EEESA_SA_EEELi512ENS_6half_tEfNS_4arch4Sm90ELb0ELb1ELb0ELb1ELb0ELb0ELb0ELb0ELb0ELb1ELb1ELb0EEENS1_21CollectiveEpilogueFwdINS6_IJSA_NS7_ILi512EEESA_EEES9_SC_SE_Li256ELb1ELb1ELb1ELb0EEENS1_36VarlenDynamicPersistentTileSchedulerILi64ELi64ELi256ELi128ELb1ELb1ELb1ELb1ELb0ELb1EEEEEEEEEvNT_6ParamsE,"aw",@nobits
	.sectionflags	@""
	.align	16
	.zero		1024


//--------------------- .nv.shared._ZN7cutlass13device_kernelIN5flash11enable_sm90INS1_16FlashAttnFwdSm90INS1_25CollectiveMainloopFwdSm90ILi2EN4cute5tupleIJNS5_1CILi1EEES8_S8_EEENS6_IJNS7_ILi64EEESA_SA_EEELi512ENS_6half_tEfNS_4arch4Sm90ELb0ELb1ELb0ELb1ELb0ELb1ELb0ELb0ELb0ELb1ELb1ELb0EEENS1_21CollectiveEpilogueFwdINS6_IJSA_NS7_ILi512EEESA_EEES9_SC_SE_Li256ELb1ELb1ELb1ELb0EEENS1_36VarlenDynamicPersistentTileSchedulerILi64ELi64ELi256ELi128ELb1ELb1ELb1ELb1ELb0ELb1EEEEEEEEEvNT_6ParamsE --------------------------
	.section	.nv.shared._ZN7cutlass13device_kernelIN5flash11enable_sm90INS1_16FlashAttnFwdSm90INS1_25CollectiveMainloopFwdSm90ILi2EN4cute5tupleIJNS5_1CILi1EEES8_S8_EEENS6_IJNS7_ILi64EEESA_SA_EEELi512ENS_6half_tEfNS_4arch4Sm90ELb0ELb1ELb0ELb1ELb0ELb1ELb0ELb0ELb0ELb1ELb1ELb0EEENS1_21CollectiveEpilogueFwdINS6_IJSA_NS7_ILi512EEESA_EEES9_SC_SE_Li256ELb1ELb1ELb1ELb0EEENS1_36VarlenDynamicPersistentTileSchedulerILi64ELi64ELi256ELi128ELb1ELb1ELb1ELb1ELb0ELb1EEEEEEEEEvNT_6ParamsE,"aw",@nobits
	.sectionflags	@""
	.align	16
	.zero		1024


//--------------------- .nv.shared._ZN7cutlass13device_kernelIN5flash11enable_sm90INS1_16FlashAttnFwdSm90INS1_25CollectiveMainloopFwdSm90ILi2EN4cute5tupleIJNS5_1CILi1EEES8_S8_EEENS6_IJNS7_ILi64EEESA_SA_EEELi512ENS_6half_tEfNS_4arch4Sm90ELb0ELb1ELb0ELb1ELb0ELb0ELb1ELb0ELb0ELb1ELb1ELb0EEENS1_21CollectiveEpilogueFwdINS6_IJSA_NS7_ILi512EEESA_EEES9_SC_SE_Li256ELb1ELb1ELb1ELb0EEENS1_36VarlenDynamicPersistentTileSchedulerILi64ELi64ELi256ELi128ELb1ELb1ELb1ELb1ELb0ELb1EEEEEEEEEvNT_6ParamsE --------------------------
	.section	.nv.shared._ZN7cutlass13device_kernelIN5flash11enable_sm90INS1_16FlashAttnFwdSm90INS1_25CollectiveMainloopFwdSm90ILi2EN4cute5tupleIJNS5_1CILi1EEES8_S8_EEENS6_IJNS7_ILi64EEESA_SA_EEELi512ENS_6half_tEfNS_4arch4Sm90ELb0ELb1ELb0ELb1ELb0ELb0ELb1ELb0ELb0ELb1ELb1ELb0EEENS1_21CollectiveEpilogueFwdINS6_IJSA_NS7_ILi512EEESA_EEES9_SC_SE_Li256ELb1ELb1ELb1ELb0EEENS1_36VarlenDynamicPersistentTileSchedulerILi64ELi64ELi256ELi128ELb1ELb1ELb1ELb1ELb0ELb1EEEEEEEEEvNT_6ParamsE,"aw",@nobits
	.sectionflags	@""
	.align	16
	.zero		1024


//--------------------- .nv.shared._ZN7cutlass13device_kernelIN5flash11enable_sm90INS1_16FlashAttnFwdSm90INS1_25CollectiveMainloopFwdSm90ILi2EN4cute5tupleIJNS5_1CILi1EEES8_S8_EEENS6_IJNS7_ILi64EEESA_SA_EEELi512ENS_6half_tEfNS_4arch4Sm90ELb0ELb1ELb0ELb1ELb0ELb1ELb1ELb0ELb0ELb1ELb1ELb0EEENS1_21CollectiveEpilogueFwdINS6_IJSA_NS7_ILi512EEESA_EEES9_SC_SE_Li256ELb1ELb1ELb1ELb0EEENS1_36VarlenDynamicPersistentTileSchedulerILi64ELi64ELi256ELi128ELb1ELb1ELb1ELb1ELb0ELb1EEEEEEEEEvNT_6ParamsE --------------------------
	.section	.nv.shared._ZN7cutlass13device_kernelIN5flash11enable_sm90INS1_16FlashAttnFwdSm90INS1_25CollectiveMainloopFwdSm90ILi2EN4cute5tupleIJNS5_1CILi1EEES8_S8_EEENS6_IJNS7_ILi64EEESA_SA_EEELi512ENS_6half_tEfNS_4arch4Sm90ELb0ELb1ELb0ELb1ELb0ELb1ELb1ELb0ELb0ELb1ELb1ELb0EEENS1_21CollectiveEpilogueFwdINS6_IJSA_NS7_ILi512EEESA_EEES9_SC_SE_Li256ELb1ELb1ELb1ELb0EEENS1_36VarlenDynamicPersistentTileSchedulerILi64ELi64ELi256ELi128ELb1ELb1ELb1ELb1ELb0ELb1EEEEEEEEEvNT_6ParamsE,"aw",@nobits
	.sectionflags	@""
	.align	16
	.zero		1024


//--------------------- .nv.shared._ZN7cutlass13device_kernelIN5flash11enable_sm90INS1_16FlashAttnFwdSm90INS1_25CollectiveMainloopFwdSm90ILi2EN4cute5tupleIJNS5_1CILi1EEES8_S8_EEENS6_IJNS7_ILi64EEESA_SA_EEELi512ENS_6half_tEfNS_4arch4Sm90ELb1ELb0ELb0ELb0ELb0ELb0ELb0ELb0ELb0ELb1ELb1ELb0EEENS1_21CollectiveEpilogueFwdINS6_IJSA_NS7_ILi512EEESA_EEES9_SC_SE_Li256ELb0ELb1ELb1ELb0EEENS1_19SingleTileSchedulerILb0ELb1ELb1ELi64EEEEEEEEEvNT_6ParamsE --------------------------
	.section	.nv.shared._ZN7cutlass13device_kernelIN5flash11enable_sm90INS1_16FlashAttnFwdSm90INS1_25CollectiveMainloopFwdSm90ILi2EN4cute5tupleIJNS5_1CILi1EEES8_S8_EEENS6_IJNS7_ILi64EEESA_SA_EEELi512ENS_6half_tEfNS_4arch4Sm90ELb1ELb0ELb0ELb0ELb0ELb0ELb0ELb0ELb0ELb1ELb1ELb0EEENS1_21CollectiveEpilogueFwdINS6_IJSA_NS7_ILi512EEESA_EEES9_SC_SE_Li256ELb0ELb1ELb1ELb0EEENS1_19SingleTileSchedulerILb0ELb1ELb1ELi64EEEEEEEEEvNT_6ParamsE,"aw",@nobits
	.sectionflags	@""
	.align	16
	.zero		1024


//--------------------- .nv.shared._ZN7cutlass13device_kernelIN5flash11enable_sm90INS1_16FlashAttnFwdSm90INS1_25CollectiveMainloopFwdSm90ILi2EN4cute5tupleIJNS5_1CILi1EEES8_S8_EEENS6_IJNS7_ILi64EEESA_SA_EEELi512ENS_6half_tEfNS_4arch4Sm90ELb1ELb0ELb0ELb0ELb0ELb0ELb1ELb0ELb0ELb1ELb1ELb0EEENS1_21CollectiveEpilogueFwdINS6_IJSA_NS7_ILi512EEESA_EEES9_SC_SE_Li256ELb0ELb1ELb1ELb0EEENS1_19SingleTileSchedulerILb0ELb1ELb1ELi64EEEEEEEEEvNT_6ParamsE --------------------------
	.section	.nv.shared._ZN7cutlass13device_kernelIN5flash11enable_sm90INS1_16FlashAttnFwdSm90INS1_25CollectiveMainloopFwdSm90ILi2EN4cute5tupleIJNS5_1CILi1EEES8_S8_EEENS6_IJNS7_ILi64EEESA_SA_EEELi512ENS_6half_tEfNS_4arch4Sm90ELb1ELb0ELb0ELb0ELb0ELb0ELb1ELb0ELb0ELb1ELb1ELb0EEENS1_21CollectiveEpilogueFwdINS6_IJSA_NS7_ILi512EEESA_EEES9_SC_SE_Li256ELb0ELb1ELb1ELb0EEENS1_19SingleTileSchedulerILb0ELb1ELb1ELi64EEEEEEEEEvNT_6ParamsE,"aw",@nobits
	.sectionflags	@""
	.align	16
	.zero		1024


//--------------------- .nv.shared._ZN7cutlass13device_kernelIN5flash11enable_sm90INS1_16FlashAttnFwdSm90INS1_25CollectiveMainloopFwdSm90ILi2EN4cute5tupleIJNS5_1CILi1EEES8_S8_EEENS6_IJNS7_ILi64EEESA_SA_EEELi512ENS_6half_tEfNS_4arch4Sm90ELb1ELb0ELb0ELb1ELb0ELb0ELb0ELb0ELb0ELb1ELb1ELb0EEENS1_21CollectiveEpilogueFwdINS6_IJSA_NS7_ILi512EEESA_EEES9_SC_SE_Li256ELb1ELb1ELb1ELb0EEENS1_36VarlenDynamicPersistentTileSchedulerILi64ELi64ELi256ELi128ELb1ELb1ELb1ELb1ELb1ELb1EEEEEEEEEvNT_6ParamsE --------------------------
	.section	.nv.shared._ZN7cutlass13device_kernelIN5flash11enable_sm90INS1_16FlashAttnFwdSm90INS1_25CollectiveMainloopFwdSm90ILi2EN4cute5tupleIJNS5_1CILi1EEES8_S8_EEENS6_IJNS7_ILi64EEESA_SA_EEELi512ENS_6half_tEfNS_4arch4Sm90ELb1ELb0ELb0ELb1ELb0ELb0ELb0ELb0ELb0ELb1ELb1ELb0EEENS1_21CollectiveEpilogueFwdINS6_IJSA_NS7_ILi512EEESA_EEES9_SC_SE_Li256ELb1ELb1ELb1ELb0EEENS1_36VarlenDynamicPersistentTileSchedulerILi64ELi64ELi256ELi128ELb1ELb1ELb1ELb1ELb1ELb1EEEEEEEEEvNT_6ParamsE,"aw",@nobits
	.sectionflags	@""
	.align	16
	.zero		1024


//--------------------- .nv.shared._ZN7cutlass13device_kernelIN5flash11enable_sm90INS1_16FlashAttnFwdSm90INS1_25CollectiveMainloopFwdSm90ILi2EN4cute5tupleIJNS5_1CILi1EEES8_S8_EEENS6_IJNS7_ILi64EEESA_SA_EEELi512ENS_6half_tEfNS_4arch4Sm90ELb1ELb0ELb0ELb1ELb0ELb1ELb0ELb0ELb0ELb1ELb1ELb0EEENS1_21CollectiveEpilogueFwdINS6_IJSA_NS7_ILi512EEESA_EEES9_SC_SE_Li256ELb1ELb1ELb1ELb0EEENS1_36VarlenDynamicPersistentTileSchedulerILi64ELi64ELi256ELi128ELb1ELb1ELb1ELb1ELb1ELb1EEEEEEEEEvNT_6ParamsE --------------------------
	.section	.nv.shared._ZN7cutlass13device_kernelIN5flash11enable_sm90INS1_16FlashAttnFwdSm90INS1_25CollectiveMainloopFwdSm90ILi2EN4cute5tupleIJNS5_1CILi1EEES8_S8_EEENS6_IJNS7_ILi64EEESA_SA_EEELi512ENS_6half_tEfNS_4arch4Sm90ELb1ELb0ELb0ELb1ELb0ELb1ELb0ELb0ELb0ELb1ELb1ELb0EEENS1_21CollectiveEpilogueFwdINS6_IJSA_NS7_ILi512EEESA_EEES9_SC_SE_Li256ELb1ELb1ELb1ELb0EEENS1_36VarlenDynamicPersistentTileSchedulerILi64ELi64ELi256ELi128ELb1ELb1ELb1ELb1ELb1ELb1EEEEEEEEEvNT_6ParamsE,"aw",@nobits
	.sectionflags	@""
	.align	16
	.zero		1024


//--------------------- .nv.shared._ZN7cutlass13device_kernelIN5flash11enable_sm90INS1_16FlashAttnFwdSm90INS1_25CollectiveMainloopFwdSm90ILi2EN4cute5tupleIJNS5_1CILi1EEES8_S8_EEENS6_IJNS7_ILi64EEESA_SA_EEELi512ENS_6half_tEfNS_4arch4Sm90ELb1ELb0ELb0ELb1ELb0ELb0ELb1ELb0ELb0ELb1ELb1ELb0EEENS1_21CollectiveEpilogueFwdINS6_IJSA_NS7_ILi512EEESA_EEES9_SC_SE_Li256ELb1ELb1ELb1ELb0EEENS1_36VarlenDynamicPersistentTileSchedulerILi64ELi64ELi256ELi128ELb1ELb1ELb1ELb1ELb1ELb1EEEEEEEEEvNT_6ParamsE --------------------------
	.section	.nv.shared._ZN7cutlass13device_kernelIN5flash11enable_sm90INS1_16FlashAttnFwdSm90INS1_25CollectiveMainloopFwdSm90ILi2EN4cute5tupleIJNS5_1CILi1EEES8_S8_EEENS6_IJNS7_ILi64EEESA_SA_EEELi512ENS_6half_tEfNS_4arch4Sm90ELb1ELb0ELb0ELb1ELb0ELb0ELb1ELb0ELb0ELb1ELb1ELb0EEENS1_21CollectiveEpilogueFwdINS6_IJSA_NS7_ILi512EEESA_EEES9_SC_SE_Li256ELb1ELb1ELb1ELb0EEENS1_36VarlenDynamicPersistentTileSchedulerILi64ELi64ELi256ELi128ELb1ELb1ELb1ELb1ELb1ELb1EEEEEEEEEvNT_6ParamsE,"aw",@nobits
	.sectionflags	@""
	.align	16
	.zero		1024


//--------------------- .nv.shared._ZN7cutlass13device_kernelIN5flash11enable_sm90INS1_16FlashAttnFwdSm90INS1_25CollectiveMainloopFwdSm90ILi2EN4cute5tupleIJNS5_1CILi1EEES8_S8_EEENS6_IJNS7_ILi64EEESA_SA_EEELi512ENS_6half_tEfNS_4arch4Sm90ELb1ELb0ELb0ELb1ELb0ELb1ELb1ELb0ELb0ELb1ELb1ELb0EEENS1_21CollectiveEpilogueFwdINS6_IJSA_NS7_ILi512EEESA_EEES9_SC_SE_Li256ELb1ELb1ELb1ELb0EEENS1_36VarlenDynamicPersistentTileSchedulerILi64ELi64ELi256ELi128ELb1ELb1ELb1ELb1ELb1ELb1EEEEEEEEEvNT_6ParamsE --------------------------
	.section	.nv.shared._ZN7cutlass13device_kernelIN5flash11enable_sm90INS1_16FlashAttnFwdSm90INS1_25CollectiveMainloopFwdSm90ILi2EN4cute5tupleIJNS5_1CILi1EEES8_S8_EEENS6_IJNS7_ILi64EEESA_SA_EEELi512ENS_6half_tEfNS_4arch4Sm90ELb1ELb0ELb0ELb1ELb0ELb1ELb1ELb0ELb0ELb1ELb1ELb0EEENS1_21CollectiveEpilogueFwdINS6_IJSA_NS7_ILi512EEESA_EEES9_SC_SE_Li256ELb1ELb1ELb1ELb0EEENS1_36VarlenDynamicPersistentTileSchedulerILi64ELi64ELi256ELi128ELb1ELb1ELb1ELb1ELb1ELb1EEEEEEEEEvNT_6ParamsE,"aw",@nobits
	.sectionflags	@""
	.align	16
	.zero		1024


//--------------------- .nv.shared._ZN7cutlass13device_kernelIN5flash11enable_sm90INS1_16FlashAttnFwdSm90INS1_25CollectiveMainloopFwdSm90ILi2EN4cute5tupleIJNS5_1CILi1EEES8_S8_EEENS6_IJNS7_ILi128EEENS7_ILi96EEENS7_ILi64EEEEEELi256ENS_6half_tEfNS_4arch4Sm90ELb0ELb0ELb0ELb0ELb0ELb0ELb0ELb1ELb0ELb1ELb1ELb0EEENS1_21CollectiveEpilogueFwdINS6_IJSA_NS7_ILi256EEESB_EEES9_SE_SG_Li256ELb0ELb1ELb1ELb0EEENS1_19SingleTileSchedulerILb0ELb1ELb1ELi128EEEEEEEEEvNT_6ParamsE --------------------------
	.section	.nv.shared._ZN7cutlass13device_kernelIN5flash11enable_sm90INS1_16FlashAttnFwdSm90INS1_25CollectiveMainloopFwdSm90ILi2EN4cute5tupleIJNS5_1CILi1EEES8_S8_EEENS6_IJNS7_ILi128EEENS7_ILi96EEENS7_ILi64EEEEEELi256ENS_6half_tEfNS_4arch4Sm90ELb0ELb0ELb0ELb0ELb0ELb0ELb0ELb1ELb0ELb1ELb1ELb0EEENS1_21CollectiveEpilogueFwdINS6_IJSA_NS7_ILi256EEESB_EEES9_SE_SG_Li256ELb0ELb1ELb1ELb0EEENS1_19SingleTileSchedulerILb0ELb1ELb1ELi128EEEEEEEEEvNT_6ParamsE,"aw",@nobits
	.sectionflags	@""
	.align	16
	.zero		1024


//--------------------- .nv.shared._ZN7cutlass13device_kernelIN5flash11enable_sm90INS1_16FlashAttnFwdSm90INS1_25CollectiveMainloopFwdSm90ILi2EN4cute5tupleIJNS5_1CILi1EEES8_S8_EEENS6_IJNS7_ILi128EEENS7_ILi96EEENS7_ILi64EEEEEELi256ENS_6half_tEfNS_4arch4Sm90ELb0ELb0ELb0ELb0ELb0ELb0ELb1ELb1ELb0ELb1ELb1ELb0EEENS1_21CollectiveEpilogueFwdINS6_IJSA_NS7_ILi256EEESB_EEES9_SE_SG_Li256ELb0ELb1ELb1ELb0EEENS1_19SingleTileSchedulerILb0ELb1ELb1ELi128EEEEEEEEEvNT_6ParamsE --------------------------
	.section	.nv.shared._ZN7cutlass13device_kernelIN5flash11enable_sm90INS1_16FlashAttnFwdSm90INS1_25CollectiveMainloopFwdSm90ILi2EN4cute5tupleIJNS5_1CILi1EEES8_S8_EEENS6_IJNS7_ILi128EEENS7_ILi96EEENS7_ILi64EEEEEELi256ENS_6half_tEfNS_4arch4Sm90ELb0ELb0ELb0ELb0ELb0ELb0ELb1ELb1ELb0ELb1ELb1ELb0EEENS1_21CollectiveEpilogueFwdINS6_IJSA_NS7_ILi256EEESB_EEES9_SE_SG_Li256ELb0ELb1ELb1ELb0EEENS1_19SingleTileSchedulerILb0ELb1ELb1ELi128EEEEEEEEEvNT_6ParamsE,"aw",@nobits
	.sectionflags	@""
	.align	16
	.zero		1024


//--------------------- .nv.shared._ZN7cutlass13device_kernelIN5flash11enable_sm90INS1_16FlashAttnFwdSm90INS1_25CollectiveMainloopFwdSm90ILi2EN4cute5tupleIJNS5_1CILi1EEES8_S8_EEENS6_IJNS7_ILi128EEENS7_ILi96EEENS7_ILi64EEEEEELi256ENS_6half_tEfNS_4arch4Sm90ELb0ELb0ELb0ELb1ELb0ELb0ELb0ELb1ELb0ELb1ELb1ELb0EEENS1_21CollectiveEpilogueFwdINS6_IJSA_NS7_ILi256EEESB_EEES9_SE_SG_Li256ELb1ELb1ELb1ELb0EEENS1_36VarlenDynamicPersistentTileSchedulerILi128ELi96ELi256ELi128ELb1ELb1ELb1ELb0ELb1ELb1EEEEEEEEEvNT_6ParamsE --------------------------
	.section	.nv.shared._ZN7cutlass13device_kernelIN5flash11enable_sm90INS1_16FlashAttnFwdSm90INS1_25CollectiveMainloopFwdSm90ILi2EN4cute5tupleIJNS5_1CILi1EEES8_S8_EEENS6_IJNS7_ILi128EEENS7_ILi96EEENS7_ILi64EEEEEELi256ENS_6half_tEfNS_4arch4Sm90ELb0ELb0ELb0ELb1ELb0ELb0ELb0ELb1ELb0ELb1ELb1ELb0EEENS1_21CollectiveEpilogueFwdINS6_IJSA_NS7_ILi256EEESB_EEES9_SE_SG_Li256ELb1ELb1ELb1ELb0EEENS1_36VarlenDynamicPersistentTileSchedulerILi128ELi96ELi256ELi128ELb1ELb1ELb1ELb0ELb1ELb1EEEEEEEEEvNT_6ParamsE,"aw",@nobits
	.sectionflags	@""
	.align	16
	.zero		1024


//--------------------- .nv.shared._ZN7cutlass13device_kernelIN5flash11enable_sm90INS1_16FlashAttnFwdSm90INS1_25CollectiveMainloopFwdSm90ILi2EN4cute5tupleIJNS5_1CILi1EEES8_S8_EEENS6_IJNS7_ILi128EEENS7_ILi96EEENS7_ILi64EEEEEELi256ENS_6half_tEfNS_4arch4Sm90ELb0ELb0ELb0ELb1ELb0ELb1ELb0ELb1ELb0ELb1ELb1ELb0EEENS1_21CollectiveEpilogueFwdINS6_IJSA_NS7_ILi256EEESB_EEES9_SE_SG_Li256ELb1ELb1ELb1ELb0EEENS1_36VarlenDynamicPersistentTileSchedulerILi128ELi96ELi256ELi128ELb1ELb1ELb1ELb0ELb1ELb1EEEEEEEEEvNT_6ParamsE --------------------------
	.section	.nv.shared._ZN7cutlass13device_kernelIN5flash11enable_sm90INS1_16FlashAttnFwdSm90INS1_25CollectiveMainloopFwdSm90ILi2EN4cute5tupleIJNS5_1CILi1EEES8_S8_EEENS6_IJNS7_ILi128EEENS7_ILi96EEENS7_ILi64EEEEEELi256ENS_6half_tEfNS_4arch4Sm90ELb0ELb0ELb0ELb1ELb0ELb1ELb0ELb1ELb0ELb1ELb1ELb0EEENS1_21CollectiveEpilogueFwdINS6_IJSA_NS7_ILi256EEESB_EEES9_SE_SG_Li256ELb1ELb1ELb1ELb0EEENS1_36VarlenDynamicPersistentTileSchedulerILi128ELi96ELi256ELi128ELb1ELb1ELb1ELb0ELb1ELb1EEEEEEEEEvNT_6ParamsE,"aw",@nobits
	.sectionflags	@""
	.align	16
	.zero		1024


//--------------------- .nv.shared._ZN7cutlass13device_kernelIN5flash11enable_sm90INS1_16FlashAttnFwdSm90INS1_25CollectiveMainloopFwdSm90ILi2EN4cute5tupleIJNS5_1CILi1EEES8_S8_EEENS6_IJNS7_ILi128EEENS7_ILi96EEENS7_ILi64EEEEEELi256ENS_6half_tEfNS_4arch4Sm90ELb0ELb0ELb0ELb1ELb0ELb0ELb1ELb1ELb0ELb1ELb1ELb0EEENS1_21CollectiveEpilogueFwdINS6_IJSA_NS7_ILi256EEESB_EEES9_SE_SG_Li256ELb1ELb1ELb1ELb0EEENS1_36VarlenDynamicPersistentTileSchedulerILi128ELi96ELi256ELi128ELb1ELb1ELb1ELb0ELb1ELb1EEEEEEEEEvNT_6ParamsE --------------------------
	.section	.nv.shared._ZN7cutlass13device_kernelIN5flash11enable_sm90INS1_16FlashAttnFwdSm90INS1_25CollectiveMainloopFwdSm90ILi2EN4cute5tupleIJNS5_1CILi1EEES8_S8_EEENS6_IJNS7_ILi128EEENS7_ILi96EEENS7_ILi64EEEEEELi256ENS_6half_tEfNS_4arch4Sm90ELb0ELb0ELb0ELb1ELb0ELb0ELb1ELb1ELb0ELb1ELb1ELb0EEENS1_21CollectiveEpilogueFwdINS6_IJSA_NS7_ILi256EEESB_EEES9_SE_SG_Li256ELb1ELb1ELb1ELb0EEENS1_36VarlenDynamicPersistentTileSchedulerILi128ELi96ELi256ELi128ELb1ELb1ELb1ELb0ELb1ELb1EEEEEEEEEvNT_6ParamsE,"aw",@nobits
	.sectionflags	@""
	.align	16
	.zero		1024


//--------------------- .nv.shared._ZN7cutlass13device_kernelIN5flash11enable_sm90INS1_16FlashAttnFwdSm90INS1_25CollectiveMainloopFwdSm90ILi2EN4cute5tupleIJNS5_1CILi1EEES8_S8_EEENS6_IJNS7_ILi128EEENS7_ILi96EEENS7_ILi64EEEEEELi256ENS_6half_tEfNS_4arch4Sm90ELb0ELb0ELb0ELb1ELb0ELb1ELb1ELb1ELb0ELb1ELb1ELb0EEENS1_21CollectiveEpilogueFwdINS6_IJSA_NS7_ILi256EEESB_EEES9_SE_SG_Li256ELb1ELb1ELb1ELb0EEENS1_36VarlenDynamicPersistentTileSchedulerILi128ELi96ELi256ELi128ELb1ELb1ELb1ELb0ELb1ELb1EEEEEEEEEvNT_6ParamsE --------------------------
	.section	.nv.shared._ZN7cutlass13device_kernelIN5flash11enable_sm90INS1_16FlashAttnFwdSm90INS1_25CollectiveMainloopFwdSm90ILi2EN4cute5tupleIJNS5_1CILi1EEES8_S8_EEENS6_IJNS7_ILi128EEENS7_ILi96EEENS7_ILi64EEEEEELi256ENS_6half_tEfNS_4arch4Sm90ELb0ELb0ELb0ELb1ELb0ELb1ELb1ELb1ELb0ELb1ELb1ELb0EEENS1_21CollectiveEpilogueFwdINS6_IJSA_NS7_ILi256EEESB_EEES9_SE_SG_Li256ELb1ELb1ELb1ELb0EEENS1_36VarlenDynamicPersistentTileSchedulerILi128ELi96ELi256ELi128ELb1ELb1ELb1ELb0ELb1ELb1EEEEEEEEEvNT_6ParamsE,"aw",@nobits
	.sectionflags	@""
	.align	16
	.zero		1024


//--------------------- .nv.shared._ZN7cutlass13device_kernelIN5flash11enable_sm90INS1_16FlashAttnFwdSm90INS1_25CollectiveMainloopFwdSm90ILi2EN4cute5tupleIJNS5_1CILi1EEES8_S8_EEENS6_IJNS7_ILi128EEENS7_ILi96EEENS7_ILi64EEEEEELi256ENS_6half_tEfNS_4arch4Sm90ELb0ELb1ELb0ELb0ELb0ELb0ELb0ELb1ELb0ELb1ELb1ELb0EEENS1_21CollectiveEpilogueFwdINS6_IJSA_NS7_ILi256EEESB_EEES9_SE_SG_Li256ELb0ELb1ELb1ELb0EEENS1_19SingleTileSchedulerILb0ELb1ELb1ELi128EEEEEEEEEvNT_6ParamsE --------------------------
	.section	.nv.shared._ZN7cutlass13device_kernelIN5flash11enable_sm90INS1_16FlashAttnFwdSm90INS1_25CollectiveMainloopFwdSm90ILi2EN4cute5tupleIJNS5_1CILi1EEES8_S8_EEENS6_IJNS7_ILi128EEENS7_ILi96EEENS7_ILi64EEEEEELi256ENS_6half_tEfNS_4arch4Sm90ELb0ELb1ELb0ELb0ELb0ELb0ELb0ELb1ELb0ELb1ELb1ELb0EEENS1_21CollectiveEpilogueFwdINS6_IJSA_NS7_ILi256EEESB_EEES9_SE_SG_Li256ELb0ELb1ELb1ELb0EEENS1_19SingleTileSchedulerILb0ELb1ELb1ELi128EEEEEEEEEvNT_6ParamsE,"aw",@nobits
	.sectionflags	@""
	.align	16
	.zero		1024


//--------------------- .nv.shared._ZN7cutlass13device_kernelIN5flash11enable_sm90INS1_16FlashAttnFwdSm90INS1_25CollectiveMainloopFwdSm90ILi2EN4cute5tupleIJNS5_1CILi1EEES8_S8_EEENS6_IJNS7_ILi128EEENS7_ILi96EEENS7_ILi64EEEEEELi256ENS_6half_tEfNS_4arch4Sm90ELb0ELb1ELb0ELb0ELb0ELb0ELb1ELb1ELb0ELb1ELb1ELb0EEENS1_21CollectiveEpilogueFwdINS6_IJSA_NS7_ILi256EEESB_EEES9_SE_SG_Li256ELb0ELb1ELb1ELb0EEENS1_19SingleTileSchedulerILb0ELb1ELb1ELi128EEEEEEEEEvNT_6ParamsE --------------------------
	.section	.nv.shared._ZN7cutlass13device_kernelIN5flash11enable_sm90INS1_16FlashAttnFwdSm90INS1_25CollectiveMainloopFwdSm90ILi2EN4cute5tupleIJNS5_1CILi1EEES8_S8_EEENS6_IJNS7_ILi128EEENS7_ILi96EEENS7_ILi64EEEEEELi256ENS_6half_tEfNS_4arch4Sm90ELb0ELb1ELb0ELb0ELb0ELb0ELb1ELb1ELb0ELb1ELb1ELb0EEENS1_21CollectiveEpilogueFwdINS6_IJSA_NS7_ILi256EEESB_EEES9_SE_SG_Li256ELb0ELb1ELb1ELb0EEENS1_19SingleTileSchedulerILb0ELb1ELb1ELi128EEEEEEEEEvNT_6ParamsE,"aw",@nobits
	.sectionflags	@""
	.align	16
	.zero		1024


//--------------------- .nv.shared._ZN7cutlass13device_kernelIN5flash11enable_sm90INS1_16FlashAttnFwdSm90INS1_25CollectiveMainloopFwdSm90ILi2EN4cute5tupleIJNS5_1CILi1EEES8_S8_EEENS6_IJNS7_ILi128EEENS7_ILi96EEENS7_ILi64EEEEEELi256ENS_6half_tEfNS_4arch4Sm90ELb0ELb1ELb0ELb1ELb0ELb0ELb0ELb1ELb0ELb1ELb1ELb0EEENS1_21CollectiveEpilogueFwdINS6_IJSA_NS7_ILi256EEESB_EEES9_SE_SG_Li256ELb1ELb1ELb1ELb0EEENS1_36VarlenDynamicPersistentTileSchedulerILi128ELi96ELi256ELi128ELb1ELb1ELb1ELb1ELb0ELb1EEEEEEEEEvNT_6ParamsE --------------------------
	.section	.nv.shared._ZN7cutlass13device_kernelIN5flash11enable_sm90INS1_16FlashAttnFwdSm90INS1_25CollectiveMainloopFwdSm90ILi2EN4cute5tupleIJNS5_1CILi1EEES8_S8_EEENS6_IJNS7_ILi128EEENS7_ILi96EEENS7_ILi64EEEEEELi256ENS_6half_tEfNS_4arch4Sm90ELb0ELb1ELb0ELb1ELb0ELb0ELb0ELb1ELb0ELb1ELb1ELb0EEENS1_21CollectiveEpilogueFwdINS6_IJSA_NS7_ILi256EEESB_EEES9_SE_SG_Li256ELb1ELb1ELb1ELb0EEENS1_36VarlenDynamicPersistentTileSchedulerILi128ELi96ELi256ELi128ELb1ELb1ELb1ELb1ELb0ELb1EEEEEEEEEvNT_6ParamsE,"aw",@nobits
	.sectionflags	@""
	.align	16
	.zero		1024


//--------------------- .nv.shared._ZN7cutlass13device_kernelIN5flash11enable_sm90INS1_16FlashAttnFwdSm90INS1_25CollectiveMainloopFwdSm90ILi2EN4cute5tupleIJNS5_1CILi1EEES8_S8_EEENS6_IJNS7_ILi128EEENS7_ILi96EEENS7_ILi64EEEEEELi256ENS_6half_tEfNS_4arch4Sm90ELb0ELb1ELb0ELb1ELb0ELb1ELb0ELb1ELb0ELb1ELb1ELb0EEENS1_21CollectiveEpilogueFwdINS6_IJSA_NS7_ILi256EEESB_EEES9_SE_SG_Li256ELb1ELb1ELb1ELb0EEENS1_36VarlenDynamicPersistentTileSchedulerILi128ELi96ELi256ELi128ELb1ELb1ELb1ELb1ELb0ELb1EEEEEEEEEvNT_6ParamsE --------------------------
	.section	.nv.shared._ZN7cutlass13device_kernelIN5flash11enable_sm90INS1_16FlashAttnFwdSm90INS1_25CollectiveMainloopFwdSm90ILi2EN4cute5tupleIJNS5_1CILi1EEES8_S8_EEENS6_IJNS7_ILi128EEENS7_ILi96EEENS7_ILi64EEEEEELi256ENS_6half_tEfNS_4arch4Sm90ELb0ELb1ELb0ELb1ELb0ELb1ELb0ELb1ELb0ELb1ELb1ELb0EEENS1_21CollectiveEpilogueFwdINS6_IJSA_NS7_ILi256EEESB_EEES9_SE_SG_Li256ELb1ELb1ELb1ELb0EEENS1_36VarlenDynamicPersistentTileSchedulerILi128ELi96ELi256ELi128ELb1ELb1ELb1ELb1ELb0ELb1EEEEEEEEEvNT_6ParamsE,"aw",@nobits
	.sectionflags	@""
	.align	16
	.zero		1024


//--------------------- .nv.shared._ZN7cutlass13device_kernelIN5flash11enable_sm90INS1_16FlashAttnFwdSm90INS1_25CollectiveMainloopFwdSm90ILi2EN4cute5tupleIJNS5_1CILi1EEES8_S8_EEENS6_IJNS7_ILi128EEENS7_ILi96EEENS7_ILi64EEEEEELi256ENS_6half_tEfNS_4arch4Sm90ELb0ELb1ELb0ELb1ELb0ELb0ELb1ELb1ELb0ELb1ELb1ELb0EEENS1_21CollectiveEpilogueFwdINS6_IJSA_NS7_ILi256EEESB_EEES9_SE_SG_Li256ELb1ELb1ELb1ELb0EEENS1_36VarlenDynamicPersistentTileSchedulerILi128ELi96ELi256ELi128ELb1ELb1ELb1ELb1ELb0ELb1EEEEEEEEEvNT_6ParamsE --------------------------
	.section	.nv.shared._ZN7cutlass13device_kernelIN5flash11enable_sm90INS1_16FlashAttnFwdSm90INS1_25CollectiveMainloopFwdSm90ILi2EN4cute5tupleIJNS5_1CILi1EEES8_S8_EEENS6_IJNS7_ILi128EEENS7_ILi96EEENS7_ILi64EEEEEELi256ENS_6half_tEfNS_4arch4Sm90ELb0ELb1ELb0ELb1ELb0ELb0ELb1ELb1ELb0ELb1ELb1ELb0EEENS1_21CollectiveEpilogueFwdINS6_IJSA_NS7_ILi256EEESB_EEES9_SE_SG_Li256ELb1ELb1ELb1ELb0EEENS1_36VarlenDynamicPersistentTileSchedulerILi128ELi96ELi256ELi128ELb1ELb1ELb1ELb1ELb0ELb1EEEEEEEEEvNT_6ParamsE,"aw",@nobits
	.sectionflags	@""
	.align	16
	.zero		1024


//--------------------- .nv.shared._ZN7cutlass13device_kernelIN5flash11enable_sm90INS1_16FlashAttnFwdSm90INS1_25CollectiveMainloopFwdSm90ILi2EN4cute5tupleIJNS5_1CILi1EEES8_S8_EEENS6_IJNS7_ILi128EEENS7_ILi96EEENS7_ILi64EEEEEELi256ENS_6half_tEfNS_4arch4Sm90ELb0ELb1ELb0ELb1ELb0ELb1ELb1ELb1ELb0ELb1ELb1ELb0EEENS1_21CollectiveEpilogueFwdINS6_IJSA_NS7_ILi256EEESB_EEES9_SE_SG_Li256ELb1ELb1ELb1ELb0EEENS1_36VarlenDynamicPersistentTileSchedulerILi128ELi96ELi256ELi128ELb1ELb1ELb1ELb1ELb0ELb1EEEEEEEEEvNT_6ParamsE --------------------------
	.section	.nv.shared._ZN7cutlass13device_kernelIN5flash11enable_sm90INS1_16FlashAttnFwdSm90INS1_25CollectiveMainloopFwdSm90ILi2EN4cute5tupleIJNS5_1CILi1EEES8_S8_EEENS6_IJNS7_ILi128EEENS7_ILi96EEENS7_ILi64EEEEEELi256ENS_6half_tEfNS_4arch4Sm90ELb0ELb1ELb0ELb1ELb0ELb1ELb1ELb1ELb0ELb1ELb1ELb0EEENS1_21CollectiveEpilogueFwdINS6_IJSA_NS7_ILi256EEESB_EEES9_SE_SG_Li256ELb1ELb1ELb1ELb0EEENS1_36VarlenDynamicPersistentTileSchedulerILi128ELi96ELi256ELi128ELb1ELb1ELb1ELb1ELb0ELb1EEEEEEEEEvNT_6ParamsE,"aw",@nobits
	.sectionflags	@""
	.align	16
	.zero		1024


//--------------------- .nv.shared._ZN7cutlass13device_kernelIN5flash11enable_sm90INS1_16FlashAttnFwdSm90INS1_25CollectiveMainloopFwdSm90ILi2EN4cute5tupleIJNS5_1CILi1EEES8_S8_EEENS6_IJNS7_ILi128EEENS7_ILi96EEENS7_ILi64EEEEEELi256ENS_6half_tEfNS_4arch4Sm90ELb1ELb0ELb0ELb0ELb0ELb0ELb0ELb1ELb0ELb1ELb1ELb0EEENS1_21CollectiveEpilogueFwdINS6_IJSA_NS7_ILi256EEESB_EEES9_SE_SG_Li256ELb0ELb1ELb1ELb0EEENS1_19SingleTileSchedulerILb0ELb1ELb1ELi128EEEEEEEEEvNT_6ParamsE --------------------------
	.section	.nv.shared._ZN7cutlass13device_kernelIN5flash11enable_sm90INS1_16FlashAttnFwdSm90INS1_25CollectiveMainloopFwdSm90ILi2EN4cute5tupleIJNS5_1CILi1EEES8_S8_EEENS6_IJNS7_ILi128EEENS7_ILi96EEENS7_ILi64EEEEEELi256ENS_6half_tEfNS_4arch4Sm90ELb1ELb0ELb0ELb0ELb0ELb0ELb0ELb1ELb0ELb1ELb1ELb0EEENS1_21CollectiveEpilogueFwdINS6_IJSA_NS7_ILi256EEESB_EEES9_SE_SG_Li256ELb0ELb1ELb1ELb0EEENS1_19SingleTileSchedulerILb0ELb1ELb1ELi128EEEEEEEEEvNT_6ParamsE,"aw",@nobits
	.sectionflags	@""
	.align	16
	.zero		1024


//--------------------- .nv.shared._ZN7cutlass13device_kernelIN5flash11enable_sm90INS1_16FlashAttnFwdSm90INS1_25CollectiveMainloopFwdSm90ILi2EN4cute5tupleIJNS5_1CILi1EEES8_S8_EEENS6_IJNS7_ILi128EEENS7_ILi96EEENS7_ILi64EEEEEELi256ENS_6half_tEfNS_4arch4Sm90ELb1ELb0ELb0ELb0ELb0ELb0ELb1ELb1ELb0ELb1ELb1ELb0EEENS1_21CollectiveEpilogueFwdINS6_IJSA_NS7_ILi256EEESB_EEES9_SE_SG_Li256ELb0ELb1ELb1ELb0EEENS1_19SingleTileSchedulerILb0ELb1ELb1ELi128EEEEEEEEEvNT_6ParamsE --------------------------
	.section	.nv.shared._ZN7cutlass13device_kernelIN5flash11enable_sm90INS1_16FlashAttnFwdSm90INS1_25CollectiveMainloopFwdSm90ILi2EN4cute5tupleIJNS5_1CILi1EEES8_S8_EEENS6_IJNS7_ILi128EEENS7_ILi96EEENS7_ILi64EEEEEELi256ENS_6half_tEfNS_4arch4Sm90ELb1ELb0ELb0ELb0ELb0ELb0ELb1ELb1ELb0ELb1ELb1ELb0EEENS1_21CollectiveEpilogueFwdINS6_IJSA_NS7_ILi256EEESB_EEES9_SE_SG_Li256ELb0ELb1ELb1ELb0EEENS1_19SingleTileSchedulerILb0ELb1ELb1ELi128EEEEEEEEEvNT_6ParamsE,"aw",@nobits
	.sectionflags	@""
	.align	16
	.zero		1024


//--------------------- .nv.shared._ZN7cutlass13device_kernelIN5flash11enable_sm90INS1_16FlashAttnFwdSm90INS1_25CollectiveMainloopFwdSm90ILi2EN4cute5tupleIJNS5_1CILi1EEES8_S8_EEENS6_IJNS7_ILi128EEENS7_ILi96EEENS7_ILi64EEEEEELi256ENS_6half_tEfNS_4arch4Sm90ELb1ELb0ELb0ELb1ELb0ELb0ELb0ELb1ELb0ELb1ELb1ELb0EEENS1_21CollectiveEpilogueFwdINS6_IJSA_NS7_ILi256EEESB_EEES9_SE_SG_Li256ELb1ELb1ELb1ELb0EEENS1_36VarlenDynamicPersistentTileSchedulerILi128ELi96ELi256ELi128ELb1ELb1ELb1ELb1ELb1ELb1EEEEEEEEEvNT_6ParamsE --------------------------
	.section	.nv.shared._ZN7cutlass13device_kernelIN5flash11enable_sm90INS1_16FlashAttnFwdSm90INS1_25CollectiveMainloopFwdSm90ILi2EN4cute5tupleIJNS5_1CILi1EEES8_S8_EEENS6_IJNS7_ILi128EEENS7_ILi96EEENS7_ILi64EEEEEELi256ENS_6half_tEfNS_4arch4Sm90ELb1ELb0ELb0ELb1ELb0ELb0ELb0ELb1ELb0ELb1ELb1ELb0EEENS1_21CollectiveEpilogueFwdINS6_IJSA_NS7_ILi256EEESB_EEES9_SE_SG_Li256ELb1ELb1ELb1ELb0EEENS1_36VarlenDynamicPersistentTileSchedulerILi128ELi96ELi256ELi128ELb1ELb1ELb1ELb1ELb1ELb1EEEEEEEEEvNT_6ParamsE,"aw",@nobits
	.sectionflags	@""
	.align	16
	.zero		1024


//--------------------- .nv.shared._ZN7cutlass13device_kernelIN5flash11enable_sm90INS1_16FlashAttnFwdSm90INS1_25CollectiveMainloopFwdSm90ILi2EN4cute5tupleIJNS5_1CILi1EEES8_S8_EEENS6_IJNS7_ILi128EEENS7_ILi96EEENS7_ILi64EEEEEELi256ENS_6half_tEfNS_4arch4Sm90ELb1ELb0ELb0ELb1ELb0ELb1ELb0ELb1ELb0ELb1ELb1ELb0EEENS1_21CollectiveEpilogueFwdINS6_IJSA_NS7_ILi256EEESB_EEES9_SE_SG_Li256ELb1ELb1ELb1ELb0EEENS1_36VarlenDynamicPersistentTileSchedulerILi128ELi96ELi256ELi128ELb1ELb1ELb1ELb1ELb1ELb1EEEEEEEEEvNT_6ParamsE --------------------------
	.section	.nv.shared._ZN7cutlass13device_kernelIN5flash11enable_sm90INS1_16FlashAttnFwdSm90INS1_25CollectiveMainloopFwdSm90ILi2EN4cute5tupleIJNS5_1CILi1EEES8_S8_EEENS6_IJNS7_ILi128EEENS7_ILi96EEENS7_ILi64EEEEEELi256ENS_6half_tEfNS_4arch4Sm90ELb1ELb0ELb0ELb1ELb0ELb1ELb0ELb1ELb0ELb1ELb1ELb0EEENS1_21CollectiveEpilogueFwdINS6_IJSA_NS7_ILi256EEESB_EEES9_SE_SG_Li256ELb1ELb1ELb1ELb0EEENS1_36VarlenDynamicPersistentTileSchedulerILi128ELi96ELi256ELi128ELb1ELb1ELb1ELb1ELb1ELb1EEEEEEEEEvNT_6ParamsE,"aw",@nobits
	.sectionflags	@""
	.align	16
	.zero		1024


//--------------------- .nv.shared._ZN7cutlass13device_kernelIN5flash11enable_sm90INS1_16FlashAttnFwdSm90INS1_25CollectiveMainloopFwdSm90ILi2EN4cute5tupleIJNS5_1CILi1EEES8_S8_EEENS6_IJNS7_ILi128EEENS7_ILi96EEENS7_ILi64EEEEEELi256ENS_6half_tEfNS_4arch4Sm90ELb1ELb0ELb0ELb1ELb0ELb0ELb1ELb1ELb0ELb1ELb1ELb0EEENS1_21CollectiveEpilogueFwdINS6_IJSA_NS7_ILi256EEESB_EEES9_SE_SG_Li256ELb1ELb1ELb1ELb0EEENS1_36VarlenDynamicPersistentTileSchedulerILi128ELi96ELi256ELi128ELb1ELb1ELb1ELb1ELb1ELb1EEEEEEEEEvNT_6ParamsE --------------------------
	.section	.nv.shared._ZN7cutlass13device_kernelIN5flash11enable_sm90INS1_16FlashAttnFwdSm90INS1_25CollectiveMainloopFwdSm90ILi2EN4cute5tupleIJNS5_1CILi1EEES8_S8_EEENS6_IJNS7_ILi128EEENS7_ILi96EEENS7_ILi64EEEEEELi256ENS_6half_tEfNS_4arch4Sm90ELb1ELb0ELb0ELb1ELb0ELb0ELb1ELb1ELb0ELb1ELb1ELb0EEENS1_21CollectiveEpilogueFwdINS6_IJSA_NS7_ILi256EEESB_EEES9_SE_SG_Li256ELb1ELb1ELb1ELb0EEENS1_36VarlenDynamicPersistentTileSchedulerILi128ELi96ELi256ELi128ELb1ELb1ELb1ELb1ELb1ELb1EEEEEEEEEvNT_6ParamsE,"aw",@nobits
	.sectionflags	@""
	.align	16
	.zero		1024


//--------------------- .nv.shared._ZN7cutlass13device_kernelIN5flash11enable_sm90INS1_16FlashAttnFwdSm90INS1_25CollectiveMainloopFwdSm90ILi2EN4cute5tupleIJNS5_1CILi1EEES8_S8_EEENS6_IJNS7_ILi128EEENS7_ILi96EEENS7_ILi64EEEEEELi256ENS_6half_tEfNS_4arch4Sm90ELb1ELb0ELb0ELb1ELb0ELb1ELb1ELb1ELb0ELb1ELb1ELb0EEENS1_21CollectiveEpilogueFwdINS6_IJSA_NS7_ILi256EEESB_EEES9_SE_SG_Li256ELb1ELb1ELb1ELb0EEENS1_36VarlenDynamicPersistentTileSchedulerILi128ELi96ELi256ELi128ELb1ELb1ELb1ELb1ELb1ELb1EEEEEEEEEvNT_6ParamsE --------------------------
	.section	.nv.shared._ZN7cutlass13device_kernelIN5flash11enable_sm90INS1_16FlashAttnFwdSm90INS1_25CollectiveMainloopFwdSm90ILi2EN4cute5tupleIJNS5_1CILi1EEES8_S8_EEENS6_IJNS7_ILi128EEENS7_ILi96EEENS7_ILi64EEEEEELi256ENS_6half_tEfNS_4arch4Sm90ELb1ELb0ELb0ELb1ELb0ELb1ELb1ELb1ELb0ELb1ELb1ELb0EEENS1_21CollectiveEpilogueFwdINS6_IJSA_NS7_ILi256EEESB_EEES9_SE_SG_Li256ELb1ELb1ELb1ELb0EEENS1_36VarlenDynamicPersistentTileSchedulerILi128ELi96ELi256ELi128ELb1ELb1ELb1ELb1ELb1ELb1EEEEEEEEEvNT_6ParamsE,"aw",@nobits
	.sectionflags	@""
	.align	16
	.zero		1024


//--------------------- .nv.constant0._ZN7cutlass13device_kernelIN5flash11enable_sm90INS1_16FlashAttnFwdSm90INS1_25CollectiveMainloopFwdSm90ILi2EN4cute5tupleIJNS5_1CILi1EEES8_S8_EEENS6_IJNS7_ILi128EEESA_NS7_ILi192EEEEEELi128ENS_6half_tEfNS_4arch4Sm90ELb0ELb0ELb0ELb0ELb0ELb0ELb0ELb1ELb1ELb1ELb1ELb0EEENS1_21CollectiveEpilogueFwdINS6_IJSA_SA_SA_EEES9_SD_SF_Li256ELb0ELb1ELb1ELb0EEENS1_19SingleTileSchedulerILb0ELb1ELb1ELi128EEEEEEEEEvNT_6ParamsE --------------------------
	.section	.nv.constant0._ZN7cutlass13device_kernelIN5flash11enable_sm90INS1_16FlashAttnFwdSm90INS1_25CollectiveMainloopFwdSm90ILi2EN4cute5tupleIJNS5_1CILi1EEES8_S8_EEENS6_IJNS7_ILi128EEESA_NS7_ILi192EEEEEELi128ENS_6half_tEfNS_4arch4Sm90ELb0ELb0ELb0ELb0ELb0ELb0ELb0ELb1ELb1ELb1ELb1ELb0EEENS1_21CollectiveEpilogueFwdINS6_IJSA_SA_SA_EEES9_SD_SF_Li256ELb0ELb1ELb1ELb0EEENS1_19SingleTileSchedulerILb0ELb1ELb1ELi128EEEEEEEEEvNT_6ParamsE,"a",@progbits
	.sectionflags	@""
	.align	4
.nv.constant0._ZN7cutlass13device_kernelIN5flash11enable_sm90INS1_16FlashAttnFwdSm90INS1_25CollectiveMainloopFwdSm90ILi2EN4cute5tupleIJNS5_1CILi1EEES8_S8_EEENS6_IJNS7_ILi128EEESA_NS7_ILi192EEEEEELi128ENS_6half_tEfNS_4arch4Sm90ELb0ELb0ELb0ELb0ELb0ELb0ELb0ELb1ELb1ELb1ELb1ELb0EEENS1_21CollectiveEpilogueFwdINS6_IJSA_SA_SA_EEES9_SD_SF_Li256ELb0ELb1ELb1ELb0EEENS1_19SingleTileSchedulerILb0ELb1ELb1ELi128EEEEEEEEEvNT_6ParamsE:
	.zero		3200


//--------------------- .nv.constant0._ZN7cutlass13device_kernelIN5flash11enable_sm90INS1_16FlashAttnFwdSm90INS1_25CollectiveMainloopFwdSm90ILi2EN4cute5tupleIJNS5_1CILi1EEES8_S8_EEENS6_IJNS7_ILi128EEESA_NS7_ILi192EEEEEELi128ENS_6half_tEfNS_4arch4Sm90ELb0ELb0ELb0ELb1ELb0ELb0ELb0ELb1ELb1ELb1ELb1ELb0EEENS1_21CollectiveEpilogueFwdINS6_IJSA_SA_SA_EEES9_SD_SF_Li256ELb1ELb1ELb1ELb0EEENS1_36VarlenDynamicPersistentTileSchedulerILi128ELi128ELi256ELi128ELb1ELb1ELb1ELb0ELb1ELb1EEEEEEEEEvNT_6ParamsE --------------------------
	.section	.nv.constant0._ZN7cutlass13device_kernelIN5flash11enable_sm90INS1_16FlashAttnFwdSm90INS1_25CollectiveMainloopFwdSm90ILi2EN4cute5tupleIJNS5_1CILi1EEES8_S8_EEENS6_IJNS7_ILi128EEESA_NS7_ILi192EEEEEELi128ENS_6half_tEfNS_4arch4Sm90ELb0ELb0ELb0ELb1ELb0ELb0ELb0ELb1ELb1ELb1ELb1ELb0EEENS1_21CollectiveEpilogueFwdINS6_IJSA_SA_SA_EEES9_SD_SF_Li256ELb1ELb1ELb1ELb0EEENS1_36VarlenDynamicPersistentTileSchedulerILi128ELi128ELi256ELi128ELb1ELb1ELb1ELb0ELb1ELb1EEEEEEEEEvNT_6ParamsE,"a",@progbits
	.sectionflags	@""
	.align	4
.nv.constant0._ZN7cutlass13device_kernelIN5flash11enable_sm90INS1_16FlashAttnFwdSm90INS1_25CollectiveMainloopFwdSm90ILi2EN4cute5tupleIJNS5_1CILi1EEES8_S8_EEENS6_IJNS7_ILi128EEESA_NS7_ILi192EEEEEELi128ENS_6half_tEfNS_4arch4Sm90ELb0ELb0ELb0ELb1ELb0ELb0ELb0ELb1ELb1ELb1ELb1ELb0EEENS1_21CollectiveEpilogueFwdINS6_IJSA_SA_SA_EEES9_SD_SF_Li256ELb1ELb1ELb1ELb0EEENS1_36VarlenDynamicPersistentTileSchedulerILi128ELi128ELi256ELi128ELb1ELb1ELb1ELb0ELb1ELb1EEEEEEEEEvNT_6ParamsE:
	.zero		3328


//--------------------- .nv.constant0._ZN7cutlass13device_kernelIN5flash11enable_sm90INS1_16FlashAttnFwdSm90INS1_25CollectiveMainloopFwdSm90ILi2EN4cute5tupleIJNS5_1CILi1EEES8_S8_EEENS6_IJNS7_ILi128EEESA_NS7_ILi192EEEEEELi128ENS_6half_tEfNS_4arch4Sm90ELb0ELb0ELb0ELb1ELb0ELb1ELb0ELb1ELb1ELb1ELb1ELb0EEENS1_21CollectiveEpilogueFwdINS6_IJSA_SA_SA_EEES9_SD_SF_Li256ELb1ELb1ELb1ELb0EEENS1_36VarlenDynamicPersistentTileSchedulerILi128ELi128ELi256ELi128ELb1ELb1ELb1ELb0ELb1ELb1EEEEEEEEEvNT_6ParamsE --------------------------
	.section	.nv.constant0._ZN7cutlass13device_kernelIN5flash11enable_sm90INS1_16FlashAttnFwdSm90INS1_25CollectiveMainloopFwdSm90ILi2EN4cute5tupleIJNS5_1CILi1EEES8_S8_EEENS6_IJNS7_ILi128EEESA_NS7_ILi192EEEEEELi128ENS_6half_tEfNS_4arch4Sm90ELb0ELb0ELb0ELb1ELb0ELb1ELb0ELb1ELb1ELb1ELb1ELb0EEENS1_21CollectiveEpilogueFwdINS6_IJSA_SA_SA_EEES9_SD_SF_Li256ELb1ELb1ELb1ELb0EEENS1_36VarlenDynamicPersistentTileSchedulerILi128ELi128ELi256ELi128ELb1ELb1ELb1ELb0ELb1ELb1EEEEEEEEEvNT_6ParamsE,"a",@progbits
	.sectionflags	@""
	.align	4
.nv.constant0._ZN7cutlass13device_kernelIN5flash11enable_sm90INS1_16FlashAttnFwdSm90INS1_25CollectiveMainloopFwdSm90ILi2EN4cute5tupleIJNS5_1CILi1EEES8_S8_EEENS6_IJNS7_ILi128EEESA_NS7_ILi192EEEEEELi128ENS_6half_tEfNS_4arch4Sm90ELb0ELb0ELb0ELb1ELb0ELb1ELb0ELb1ELb1ELb1ELb1ELb0EEENS1_21CollectiveEpilogueFwdINS6_IJSA_SA_SA_EEES9_SD_SF_Li256ELb1ELb1ELb1ELb0EEENS1_36VarlenDynamicPersistentTileSchedulerILi128ELi128ELi256ELi128ELb1ELb1ELb1ELb0ELb1ELb1EEEEEEEEEvNT_6ParamsE:
	.zero		3328


//--------------------- .nv.constant0._ZN7cutlass13device_kernelIN5flash11enable_sm90INS1_16FlashAttnFwdSm90INS1_25CollectiveMainloopFwdSm90ILi2EN4cute5tupleIJNS5_1CILi1EEES8_S8_EEENS6_IJNS7_ILi128EEENS7_ILi96EEENS7_ILi192EEEEEELi128ENS_6half_tEfNS_4arch4Sm90ELb0ELb1ELb0ELb0ELb0ELb0ELb0ELb1ELb1ELb1ELb1ELb0EEENS1_21CollectiveEpilogueFwdINS6_IJSA_SA_SB_EEES9_SE_SG_Li256ELb0ELb1ELb1ELb0EEENS1_19SingleTileSchedulerILb0ELb1ELb1ELi128EEEEEEEEEvNT_6ParamsE --------------------------
	.section	.nv.constant0._ZN7cutlass13device_kernelIN5flash11enable_sm90INS1_16FlashAttnFwdSm90INS1_25CollectiveMainloopFwdSm90ILi2EN4cute5tupleIJNS5_1CILi1EEES8_S8_EEENS6_IJNS7_ILi128EEENS7_ILi96EEENS7_ILi192EEEEEELi128ENS_6half_tEfNS_4arch4Sm90ELb0ELb1ELb0ELb0ELb0ELb0ELb0ELb1ELb1ELb1ELb1ELb0EEENS1_21CollectiveEpilogueFwdINS6_IJSA_SA_SB_EEES9_SE_SG_Li256ELb0ELb1ELb1ELb0EEENS1_19SingleTileSchedulerILb0ELb1ELb1ELi128EEEEEEEEEvNT_6ParamsE,"a",@progbits
	.sectionflags	@""
	.align	4
.nv.constant0._ZN7cutlass13device_kernelIN5flash11enable_sm90INS1_16FlashAttnFwdSm90INS1_25CollectiveMainloopFwdSm90ILi2EN4cute5tupleIJNS5_1CILi1EEES8_S8_EEENS6_IJNS7_ILi128EEENS7_ILi96EEENS7_ILi192EEEEEELi128ENS_6half_tEfNS_4arch4Sm90ELb0ELb1ELb0ELb0ELb0ELb0ELb0ELb1ELb1ELb1ELb1ELb0EEENS1_21CollectiveEpilogueFwdINS6_IJSA_SA_SB_EEES9_SE_SG_Li256ELb0ELb1ELb1ELb0EEENS1_19SingleTileSchedulerILb0ELb1ELb1ELi128EEEEEEEEEvNT_6ParamsE:
	.zero		3200


//--------------------- .nv.constant0._ZN7cutlass13device_kernelIN5flash11enable_sm90INS1_16FlashAttnFwdSm90INS1_25CollectiveMainloopFwdSm90ILi2EN4cute5tupleIJNS5_1CILi1EEES8_S8_EEENS6_IJNS7_ILi128EEENS7_ILi96EEENS7_ILi192EEEEEELi128ENS_6half_tEfNS_4arch4Sm90ELb0ELb1ELb0ELb1ELb0ELb0ELb0ELb1ELb1ELb1ELb1ELb0EEENS1_21CollectiveEpilogueFwdINS6_IJSA_SA_SB_EEES9_SE_SG_Li256ELb1ELb1ELb1ELb0EEENS1_36VarlenDynamicPersistentTileSchedulerILi128ELi96ELi256ELi128ELb1ELb1ELb1ELb1ELb0ELb1EEEEEEEEEvNT_6ParamsE --------------------------
	.section	.nv.constant0._ZN7cutlass13device_kernelIN5flash11enable_sm90INS1_16FlashAttnFwdSm90INS1_25CollectiveMainloopFwdSm90ILi2EN4cute5tupleIJNS5_1CILi1EEES8_S8_EEENS6_IJNS7_ILi128EEENS7_ILi96EEENS7_ILi192EEEEEELi128ENS_6half_tEfNS_4arch4Sm90ELb0ELb1ELb0ELb1ELb0ELb0ELb0ELb1ELb1ELb1ELb1ELb0EEENS1_21CollectiveEpilogueFwdINS6_IJSA_SA_SB_EEES9_SE_SG_Li256ELb1ELb1ELb1ELb0EEENS1_36VarlenDynamicPersistentTileSchedulerILi128ELi96ELi256ELi128ELb1ELb1ELb1ELb1ELb0ELb1EEEEEEEEEvNT_6ParamsE,"a",@progbits
	.sectionflags	@""
	.align	4
.nv.constant0._ZN7cutlass13device_kernelIN5flash11enable_sm90INS1_16FlashAttnFwdSm90INS1_25CollectiveMainloopFwdSm90ILi2EN4cute5tupleIJNS5_1CILi1EEES8_S8_EEENS6_IJNS7_ILi128EEENS7_ILi96EEENS7_ILi192EEEEEELi128ENS_6half_tEfNS_4arch4Sm90ELb0ELb1ELb0ELb1ELb0ELb0ELb0ELb1ELb1ELb1ELb1ELb0EEENS1_21CollectiveEpilogueFwdINS6_IJSA_SA_SB_EEES9_SE_SG_Li256ELb1ELb1ELb1ELb0EEENS1_36VarlenDynamicPersistentTileSchedulerILi128ELi96ELi256ELi128ELb1ELb1ELb1ELb1ELb0ELb1EEEEEEEEEvNT_6ParamsE:
	.zero		3328


//--------------------- .nv.constant0._ZN7cutlass13device_kernelIN5flash11enable_sm90INS1_16FlashAttnFwdSm90INS1_25CollectiveMainloopFwdSm90ILi2EN4cute5tupleIJNS5_1CILi1EEES8_S8_EEENS6_IJNS7_ILi128EEENS7_ILi96EEENS7_ILi192EEEEEELi128ENS_6half_tEfNS_4arch4Sm90ELb0ELb1ELb0ELb1ELb0ELb1ELb0ELb1ELb1ELb1ELb1ELb0EEENS1_21CollectiveEpilogueFwdINS6_IJSA_SA_SB_EEES9_SE_SG_Li256ELb1ELb1ELb1ELb0EEENS1_36VarlenDynamicPersistentTileSchedulerILi128ELi96ELi256ELi128ELb1ELb1ELb1ELb1ELb0ELb1EEEEEEEEEvNT_6ParamsE --------------------------
	.section	.nv.constant0._ZN7cutlass13device_kernelIN5flash11enable_sm90INS1_16FlashAttnFwdSm90INS1_25CollectiveMainloopFwdSm90ILi2EN4cute5tupleIJNS5_1CILi1EEES8_S8_EEENS6_IJNS7_ILi128EEENS7_ILi96EEENS7_ILi192EEEEEELi128ENS_6half_tEfNS_4arch4Sm90ELb0ELb1ELb0ELb1ELb0ELb1ELb0ELb1ELb1ELb1ELb1ELb0EEENS1_21CollectiveEpilogueFwdINS6_IJSA_SA_SB_EEES9_SE_SG_Li256ELb1ELb1ELb1ELb0EEENS1_36VarlenDynamicPersistentTileSchedulerILi128ELi96ELi256ELi128ELb1ELb1ELb1ELb1ELb0ELb1EEEEEEEEEvNT_6ParamsE,"a",@progbits
	.sectionflags	@""
	.align	4
.nv.constant0._ZN7cutlass13device_kernelIN5flash11enable_sm90INS1_16FlashAttnFwdSm90INS1_25CollectiveMainloopFwdSm90ILi2EN4cute5tupleIJNS5_1CILi1EEES8_S8_EEENS6_IJNS7_ILi128EEENS7_ILi96EEENS7_ILi192EEEEEELi128ENS_6half_tEfNS_4arch4Sm90ELb0ELb1ELb0ELb1ELb0ELb1ELb0ELb1ELb1ELb1ELb1ELb0EEENS1_21CollectiveEpilogueFwdINS6_IJSA_SA_SB_EEES9_SE_SG_Li256ELb1ELb1ELb1ELb0EEENS1_36VarlenDynamicPersistentTileSchedulerILi128ELi96ELi256ELi128ELb1ELb1ELb1ELb1ELb0ELb1EEEEEEEEEvNT_6ParamsE:
	.zero		3328


//--------------------- .nv.constant0._ZN7cutlass13device_kernelIN5flash11enable_sm90INS1_16FlashAttnFwdSm90INS1_25CollectiveMainloopFwdSm90ILi2EN4cute5tupleIJNS5_1CILi1EEES8_S8_EEENS6_IJNS7_ILi128EEESA_NS7_ILi192EEEEEELi128ENS_6half_tEfNS_4arch4Sm90ELb1ELb0ELb0ELb0ELb0ELb0ELb0ELb1ELb1ELb1ELb1ELb0EEENS1_21CollectiveEpilogueFwdINS6_IJSA_SA_SA_EEES9_SD_SF_Li256ELb0ELb1ELb1ELb0EEENS1_19SingleTileSchedulerILb0ELb1ELb1ELi128EEEEEEEEEvNT_6ParamsE --------------------------
	.section	.nv.constant0._ZN7cutlass13device_kernelIN5flash11enable_sm90INS1_16FlashAttnFwdSm90INS1_25CollectiveMainloopFwdSm90ILi2EN4cute5tupleIJNS5_1CILi1EEES8_S8_EEENS6_IJNS7_ILi128EEESA_NS7_ILi192EEEEEELi128ENS_6half_tEfNS_4arch4Sm90ELb1ELb0ELb0ELb0ELb0ELb0ELb0ELb1ELb1ELb1ELb1ELb0EEENS1_21CollectiveEpilogueFwdINS6_IJSA_SA_SA_EEES9_SD_SF_Li256ELb0ELb1ELb1ELb0EEENS1_19SingleTileSchedulerILb0ELb1ELb1ELi128EEEEEEEEEvNT_6ParamsE,"a",@progbits
	.sectionflags	@""
	.align	4
.nv.constant0._ZN7cutlass13device_kernelIN5flash11enable_sm90INS1_16FlashAttnFwdSm90INS1_25CollectiveMainloopFwdSm90ILi2EN4cute5tupleIJNS5_1CILi1EEES8_S8_EEENS6_IJNS7_ILi128EEESA_NS7_ILi192EEEEEELi128ENS_6half_tEfNS_4arch4Sm90ELb1ELb0ELb0ELb0ELb0ELb0ELb0ELb1ELb1ELb1ELb1ELb0EEENS1_21CollectiveEpilogueFwdINS6_IJSA_SA_SA_EEES9_SD_SF_Li256ELb0ELb1ELb1ELb0EEENS1_19SingleTileSchedulerILb0ELb1ELb1ELi128EEEEEEEEEvNT_6ParamsE:
	.zero		3200


//--------------------- .nv.constant0._ZN7cutlass13device_kernelIN5flash11enable_sm90INS1_16FlashAttnFwdSm90INS1_25CollectiveMainloopFwdSm90ILi2EN4cute5tupleIJNS5_1CILi1EEES8_S8_EEENS6_IJNS7_ILi128EEESA_NS7_ILi192EEEEEELi128ENS_6half_tEfNS_4arch4Sm90ELb1ELb0ELb0ELb1ELb0ELb0ELb0ELb1ELb1ELb1ELb1ELb0EEENS1_21CollectiveEpilogueFwdINS6_IJSA_SA_SA_EEES9_SD_SF_Li256ELb1ELb1ELb1ELb0EEENS1_36VarlenDynamicPersistentTileSchedulerILi128ELi128ELi256ELi128ELb1ELb1ELb1ELb1ELb1ELb1EEEEEEEEEvNT_6ParamsE --------------------------
	.section	.nv.constant0._ZN7cutlass13device_kernelIN5flash11enable_sm90INS1_16FlashAttnFwdSm90INS1_25CollectiveMainloopFwdSm90ILi2EN4cute5tupleIJNS5_1CILi1EEES8_S8_EEENS6_IJNS7_ILi128EEESA_NS7_ILi192EEEEEELi128ENS_6half_tEfNS_4arch4Sm90ELb1ELb0ELb0ELb1ELb0ELb0ELb0ELb1ELb1ELb1ELb1ELb0EEENS1_21CollectiveEpilogueFwdINS6_IJSA_SA_SA_EEES9_SD_SF_Li256ELb1ELb1ELb1ELb0EEENS1_36VarlenDynamicPersistentTileSchedulerILi128ELi128ELi256ELi128ELb1ELb1ELb1ELb1ELb1ELb1EEEEEEEEEvNT_6ParamsE,"a",@progbits
	.sectionflags	@""
	.align	4
.nv.constant0._ZN7cutlass13device_kernelIN5flash11enable_sm90INS1_16FlashAttnFwdSm90INS1_25CollectiveMainloopFwdSm90ILi2EN4cute5tupleIJNS5_1CILi1EEES8_S8_EEENS6_IJNS7_ILi128EEESA_NS7_ILi192EEEEEELi128ENS_6half_tEfNS_4arch4Sm90ELb1ELb0ELb0ELb1ELb0ELb0ELb0ELb1ELb1ELb1ELb1ELb0EEENS1_21CollectiveEpilogueFwdINS6_IJSA_SA_SA_EEES9_SD_SF_Li256ELb1ELb1ELb1ELb0EEENS1_36VarlenDynamicPersistentTileSchedulerILi128ELi128ELi256ELi128ELb1ELb1ELb1ELb1ELb1ELb1EEEEEEEEEvNT_6ParamsE:
	.zero		3328


//--------------------- .nv.constant0._ZN7cutlass13device_kernelIN5flash11enable_sm90INS1_16FlashAttnFwdSm90INS1_25CollectiveMainloopFwdSm90ILi2EN4cute5tupleIJNS5_1CILi1EEES8_S8_EEENS6_IJNS7_ILi128EEESA_NS7_ILi192EEEEEELi128ENS_6half_tEfNS_4arch4Sm90ELb1ELb0ELb0ELb1ELb0ELb1ELb0ELb1ELb1ELb1ELb1ELb0EEENS1_21CollectiveEpilogueFwdINS6_IJSA_SA_SA_EEES9_SD_SF_Li256ELb1ELb1ELb1ELb0EEENS1_36VarlenDynamicPersistentTileSchedulerILi128ELi128ELi256ELi128ELb1ELb1ELb1ELb1ELb1ELb1EEEEEEEEEvNT_6ParamsE --------------------------
	.section	.nv.constant0._ZN7cutlass13device_kernelIN5flash11enable_sm90INS1_16FlashAttnFwdSm90INS1_25CollectiveMainloopFwdSm90ILi2EN4cute5tupleIJNS5_1CILi1EEES8_S8_EEENS6_IJNS7_ILi128EEESA_NS7_ILi192EEEEEELi128ENS_6half_tEfNS_4arch4Sm90ELb1ELb0ELb0ELb1ELb0ELb1ELb0ELb1ELb1ELb1ELb1ELb0EEENS1_21CollectiveEpilogueFwdINS6_IJSA_SA_SA_EEES9_SD_SF_Li256ELb1ELb1ELb1ELb0EEENS1_36VarlenDynamicPersistentTileSchedulerILi128ELi128ELi256ELi128ELb1ELb1ELb1ELb1ELb1ELb1EEEEEEEEEvNT_6ParamsE,"a",@progbits
	.sectionflags	@""
	.align	4
.nv.constant0._ZN7cutlass13device_kernelIN5flash11enable_sm90INS1_16FlashAttnFwdSm90INS1_25CollectiveMainloopFwdSm90ILi2EN4cute5tupleIJNS5_1CILi1EEES8_S8_EEENS6_IJNS7_ILi128EEESA_NS7_ILi192EEEEEELi128ENS_6half_tEfNS_4arch4Sm90ELb1ELb0ELb0ELb1ELb0ELb1ELb0ELb1ELb1ELb1ELb1ELb0EEENS1_21CollectiveEpilogueFwdINS6_IJSA_SA_SA_EEES9_SD_SF_Li256ELb1ELb1ELb1ELb0EEENS1_36VarlenDynamicPersistentTileSchedulerILi128ELi128ELi256ELi128ELb1ELb1ELb1ELb1ELb1ELb1EEEEEEEEEvNT_6ParamsE:
	.zero		3328


//--------------------- .nv.constant0._ZN7cutlass13device_kernelIN5flash11enable_sm90INS1_16FlashAttnFwdSm90INS1_25CollectiveMainloopFwdSm90ILi2EN4cute5tupleIJNS5_1CILi1EEES8_S8_EEENS6_IJNS7_ILi64EEESA_SA_EEELi512ENS_6half_tEfNS_4arch4Sm90ELb0ELb0ELb0ELb0ELb0ELb0ELb0ELb0ELb0ELb1ELb1ELb0EEENS1_21CollectiveEpilogueFwdINS6_IJSA_NS7_ILi512EEESA_EEES9_SC_SE_Li256ELb0ELb1ELb1ELb0EEENS1_19SingleTileSchedulerILb0ELb1ELb1ELi64EEEEEEEEEvNT_6ParamsE --------------------------
	.section	.nv.constant0._ZN7cutlass13device_kernelIN5flash11enable_sm90INS1_16FlashAttnFwdSm90INS1_25CollectiveMainloopFwdSm90ILi2EN4cute5tupleIJNS5_1CILi1EEES8_S8_EEENS6_IJNS7_ILi64EEESA_SA_EEELi512ENS_6half_tEfNS_4arch4Sm90ELb0ELb0ELb0ELb0ELb0ELb0ELb0ELb0ELb0ELb1ELb1ELb0EEENS1_21CollectiveEpilogueFwdINS6_IJSA_NS7_ILi512EEESA_EEES9_SC_SE_Li256ELb0ELb1ELb1ELb0EEENS1_19SingleTileSchedulerILb0ELb1ELb1ELi64EEEEEEEEEvNT_6ParamsE,"a",@progbits
	.sectionflags	@""
	.align	4
.nv.constant0._ZN7cutlass13device_kernelIN5flash11enable_sm90INS1_16FlashAttnFwdSm90INS1_25CollectiveMainloopFwdSm90ILi2EN4cute5tupleIJNS5_1CILi1EEES8_S8_EEENS6_IJNS7_ILi64EEESA_SA_EEELi512ENS_6half_tEfNS_4arch4Sm90ELb0ELb0ELb0ELb0ELb0ELb0ELb0ELb0ELb0ELb1ELb1ELb0EEENS1_21CollectiveEpilogueFwdINS6_IJSA_NS7_ILi512EEESA_EEES9_SC_SE_Li256ELb0ELb1ELb1ELb0EEENS1_19SingleTileSchedulerILb0ELb1ELb1ELi64EEEEEEEEEvNT_6ParamsE:
	.zero		3200


//--------------------- .nv.constant0._ZN7cutlass13device_kernelIN5flash11enable_sm90INS1_16FlashAttnFwdSm90INS1_25CollectiveMainloopFwdSm90ILi2EN4cute5tupleIJNS5_1CILi1EEES8_S8_EEENS6_IJNS7_ILi64EEESA_SA_EEELi512ENS_6half_tEfNS_4arch4Sm90ELb0ELb0ELb0ELb0ELb0ELb0ELb1ELb0ELb0ELb1ELb1ELb0EEENS1_21CollectiveEpilogueFwdINS6_IJSA_NS7_ILi512EEESA_EEES9_SC_SE_Li256ELb0ELb1ELb1ELb0EEENS1_19SingleTileSchedulerILb0ELb1ELb1ELi64EEEEEEEEEvNT_6ParamsE --------------------------
	.section	.nv.constant0._ZN7cutlass13device_kernelIN5flash11enable_sm90INS1_16FlashAttnFwdSm90INS1_25CollectiveMainloopFwdSm90ILi2EN4cute5tupleIJNS5_1CILi1EEES8_S8_EEENS6_IJNS7_ILi64EEESA_SA_EEELi512ENS_6half_tEfNS_4arch4Sm90ELb0ELb0ELb0ELb0ELb0ELb0ELb1ELb0ELb0ELb1ELb1ELb0EEENS1_21CollectiveEpilogueFwdINS6_IJSA_NS7_ILi512EEESA_EEES9_SC_SE_Li256ELb0ELb1ELb1ELb0EEENS1_19SingleTileSchedulerILb0ELb1ELb1ELi64EEEEEEEEEvNT_6ParamsE,"a",@progbits
	.sectionflags	@""
	.align	4
.nv.constant0._ZN7cutlass13device_kernelIN5flash11enable_sm90INS1_16FlashAttnFwdSm90INS1_25CollectiveMainloopFwdSm90ILi2EN4cute5tupleIJNS5_1CILi1EEES8_S8_EEENS6_IJNS7_ILi64EEESA_SA_EEELi512ENS_6half_tEfNS_4arch4Sm90ELb0ELb0ELb0ELb0ELb0ELb0ELb1ELb0ELb0ELb1ELb1ELb0EEENS1_21CollectiveEpilogueFwdINS6_IJSA_NS7_ILi512EEESA_EEES9_SC_SE_Li256ELb0ELb1ELb1ELb0EEENS1_19SingleTileSchedulerILb0ELb1ELb1ELi64EEEEEEEEEvNT_6ParamsE:
	.zero		3456


//--------------------- .nv.constant0._ZN7cutlass13device_kernelIN5flash11enable_sm90INS1_16FlashAttnFwdSm90INS1_25CollectiveMainloopFwdSm90ILi2EN4cute5tupleIJNS5_1CILi1EEES8_S8_EEENS6_IJNS7_ILi64EEESA_SA_EEELi512ENS_6half_tEfNS_4arch4Sm90ELb0ELb0ELb0ELb1ELb0ELb0ELb0ELb0ELb0ELb1ELb1ELb0EEENS1_21CollectiveEpilogueFwdINS6_IJSA_NS7_ILi512EEESA_EEES9_SC_SE_Li256ELb1ELb1ELb1ELb0EEENS1_36VarlenDynamicPersistentTileSchedulerILi64ELi64ELi256ELi128ELb1ELb1ELb1ELb0ELb1ELb1EEEEEEEEEvNT_6ParamsE --------------------------
	.section	.nv.constant0._ZN7cutlass13device_kernelIN5flash11enable_sm90INS1_16FlashAttnFwdSm90INS1_25CollectiveMainloopFwdSm90ILi2EN4cute5tupleIJNS5_1CILi1EEES8_S8_EEENS6_IJNS7_ILi64EEESA_SA_EEELi512ENS_6half_tEfNS_4arch4Sm90ELb0ELb0ELb0ELb1ELb0ELb0ELb0ELb0ELb0ELb1ELb1ELb0EEENS1_21CollectiveEpilogueFwdINS6_IJSA_NS7_ILi512EEESA_EEES9_SC_SE_Li256ELb1ELb1ELb1ELb0EEENS1_36VarlenDynamicPersistentTileSchedulerILi64ELi64ELi256ELi128ELb1ELb1ELb1ELb0ELb1ELb1EEEEEEEEEvNT_6ParamsE,"a",@progbits
	.sectionflags	@""
	.align	4
.nv.constant0._ZN7cutlass13device_kernelIN5flash11enable_sm90INS1_16FlashAttnFwdSm90INS1_25CollectiveMainloopFwdSm90ILi2EN4cute5tupleIJNS5_1CILi1EEES8_S8_EEENS6_IJNS7_ILi64EEESA_SA_EEELi512ENS_6half_tEfNS_4arch4Sm90ELb0ELb0ELb0ELb1ELb0ELb0ELb0ELb0ELb0ELb1ELb1ELb0EEENS1_21CollectiveEpilogueFwdINS6_IJSA_NS7_ILi512EEESA_EEES9_SC_SE_Li256ELb1ELb1ELb1ELb0EEENS1_36VarlenDynamicPersistentTileSchedulerILi64ELi64ELi256ELi128ELb1ELb1ELb1ELb0ELb1ELb1EEEEEEEEEvNT_6ParamsE:
	.zero		3328


//--------------------- .nv.constant0._ZN7cutlass13device_kernelIN5flash11enable_sm90INS1_16FlashAttnFwdSm90INS1_25CollectiveMainloopFwdSm90ILi2EN4cute5tupleIJNS5_1CILi1EEES8_S8_EEENS6_IJNS7_ILi64EEESA_SA_EEELi512ENS_6half_tEfNS_4arch4Sm90ELb0ELb0ELb0ELb1ELb0ELb1ELb0ELb0ELb0ELb1ELb1ELb0EEENS1_21CollectiveEpilogueFwdINS6_IJSA_NS7_ILi512EEESA_EEES9_SC_SE_Li256ELb1ELb1ELb1ELb0EEENS1_36VarlenDynamicPersistentTileSchedulerILi64ELi64ELi256ELi128ELb1ELb1ELb1ELb0ELb1ELb1EEEEEEEEEvNT_6ParamsE --------------------------
	.section	.nv.constant0._ZN7cutlass13device_kernelIN5flash11enable_sm90INS1_16FlashAttnFwdSm90INS1_25CollectiveMainloopFwdSm90ILi2EN4cute5tupleIJNS5_1CILi1EEES8_S8_EEENS6_IJNS7_ILi64EEESA_SA_EEELi512ENS_6half_tEfNS_4arch4Sm90ELb0ELb0ELb0ELb1ELb0ELb1ELb0ELb0ELb0ELb1ELb1ELb0EEENS1_21CollectiveEpilogueFwdINS6_IJSA_NS7_ILi512EEESA_EEES9_SC_SE_Li256ELb1ELb1ELb1ELb0EEENS1_36VarlenDynamicPersistentTileSchedulerILi64ELi64ELi256ELi128ELb1ELb1ELb1ELb0ELb1ELb1EEEEEEEEEvNT_6ParamsE,"a",@progbits
	.sectionflags	@""
	.align	4
.nv.constant0._ZN7cutlass13device_kernelIN5flash11enable_sm90INS1_16FlashAttnFwdSm90INS1_25CollectiveMainloopFwdSm90ILi2EN4cute5tupleIJNS5_1CILi1EEES8_S8_EEENS6_IJNS7_ILi64EEESA_SA_EEELi512ENS_6half_tEfNS_4arch4Sm90ELb0ELb0ELb0ELb1ELb0ELb1ELb0ELb0ELb0ELb1ELb1ELb0EEENS1_21CollectiveEpilogueFwdINS6_IJSA_NS7_ILi512EEESA_EEES9_SC_SE_Li256ELb1ELb1ELb1ELb0EEENS1_36VarlenDynamicPersistentTileSchedulerILi64ELi64ELi256ELi128ELb1ELb1ELb1ELb0ELb1ELb1EEEEEEEEEvNT_6ParamsE:
	.zero		3328


//--------------------- .nv.constant0._ZN7cutlass13device_kernelIN5flash11enable_sm90INS1_16FlashAttnFwdSm90INS1_25CollectiveMainloopFwdSm90ILi2EN4cute5tupleIJNS5_1CILi1EEES8_S8_EEENS6_IJNS7_ILi64EEESA_SA_EEELi512ENS_6half_tEfNS_4arch4Sm90ELb0ELb0ELb0ELb1ELb0ELb0ELb1ELb0ELb0ELb1ELb1ELb0EEENS1_21CollectiveEpilogueFwdINS6_IJSA_NS7_ILi512EEESA_EEES9_SC_SE_Li256ELb1ELb1ELb1ELb0EEENS1_36VarlenDynamicPersistentTileSchedulerILi64ELi64ELi256ELi128ELb1ELb1ELb1ELb0ELb1ELb1EEEEEEEEEvNT_6ParamsE --------------------------
	.section	.nv.constant0._ZN7cutlass13device_kernelIN5flash11enable_sm90INS1_16FlashAttnFwdSm90INS1_25CollectiveMainloopFwdSm90ILi2EN4cute5tupleIJNS5_1CILi1EEES8_S8_EEENS6_IJNS7_ILi64EEESA_SA_EEELi512ENS_6half_tEfNS_4arch4Sm90ELb0ELb0ELb0ELb1ELb0ELb0ELb1ELb0ELb0ELb1ELb1ELb0EEENS1_21CollectiveEpilogueFwdINS6_IJSA_NS7_ILi512EEESA_EEES9_SC_SE_Li256ELb1ELb1ELb1ELb0EEENS1_36VarlenDynamicPersistentTileSchedulerILi64ELi64ELi256ELi128ELb1ELb1ELb1ELb0ELb1ELb1EEEEEEEEEvNT_6ParamsE,"a",@progbits
	.sectionflags	@""
	.align	4
.nv.constant0._ZN7cutlass13device_kernelIN5flash11enable_sm90INS1_16FlashAttnFwdSm90INS1_25CollectiveMainloopFwdSm90ILi2EN4cute5tupleIJNS5_1CILi1EEES8_S8_EEENS6_IJNS7_ILi64EEESA_SA_EEELi512ENS_6half_tEfNS_4arch4Sm90ELb0ELb0ELb0ELb1ELb0ELb0ELb1ELb0ELb0ELb1ELb1ELb0EEENS1_21CollectiveEpilogueFwdINS6_IJSA_NS7_ILi512EEESA_EEES9_SC_SE_Li256ELb1ELb1ELb1ELb0EEENS1_36VarlenDynamicPersistentTileSchedulerILi64ELi64ELi256ELi128ELb1ELb1ELb1ELb0ELb1ELb1EEEEEEEEEvNT_6ParamsE:
	.zero		3584


//--------------------- .nv.constant0._ZN7cutlass13device_kernelIN5flash11enable_sm90INS1_16FlashAttnFwdSm90INS1_25CollectiveMainloopFwdSm90ILi2EN4cute5tupleIJNS5_1CILi1EEES8_S8_EEENS6_IJNS7_ILi64EEESA_SA_EEELi512ENS_6half_tEfNS_4arch4Sm90ELb0ELb0ELb0ELb1ELb0ELb1ELb1ELb0ELb0ELb1ELb1ELb0EEENS1_21CollectiveEpilogueFwdINS6_IJSA_NS7_ILi512EEESA_EEES9_SC_SE_Li256ELb1ELb1ELb1ELb0EEENS1_36VarlenDynamicPersistentTileSchedulerILi64ELi64ELi256ELi128ELb1ELb1ELb1ELb0ELb1ELb1EEEEEEEEEvNT_6ParamsE --------------------------
	.section	.nv.constant0._ZN7cutlass13device_kernelIN5flash11enable_sm90INS1_16FlashAttnFwdSm90INS1_25CollectiveMainloopFwdSm90ILi2EN4cute5tupleIJNS5_1CILi1EEES8_S8_EEENS6_IJNS7_ILi64EEESA_SA_EEELi512ENS_6half_tEfNS_4arch4Sm90ELb0ELb0ELb0ELb1ELb0ELb1ELb1ELb0ELb0ELb1ELb1ELb0EEENS1_21CollectiveEpilogueFwdINS6_IJSA_NS7_ILi512EEESA_EEES9_SC_SE_Li256ELb1ELb1ELb1ELb0EEENS1_36VarlenDynamicPersistentTileSchedulerILi64ELi64ELi256ELi128ELb1ELb1ELb1ELb0ELb1ELb1EEEEEEEEEvNT_6ParamsE,"a",@progbits
	.sectionflags	@""
	.align	4
.nv.constant0._ZN7cutlass13device_kernelIN5flash11enable_sm90INS1_16FlashAttnFwdSm90INS1_25CollectiveMainloopFwdSm90ILi2EN4cute5tupleIJNS5_1CILi1EEES8_S8_EEENS6_IJNS7_ILi64EEESA_SA_EEELi512ENS_6half_tEfNS_4arch4Sm90ELb0ELb0ELb0ELb1ELb0ELb1ELb1ELb0ELb0ELb1ELb1ELb0EEENS1_21CollectiveEpilogueFwdINS6_IJSA_NS7_ILi512EEESA_EEES9_SC_SE_Li256ELb1ELb1ELb1ELb0EEENS1_36VarlenDynamicPersistentTileSchedulerILi64ELi64ELi256ELi128ELb1ELb1ELb1ELb0ELb1ELb1EEEEEEEEEvNT_6ParamsE:
	.zero		3584


//--------------------- .nv.constant0._ZN7cutlass13device_kernelIN5flash11enable_sm90INS1_16FlashAttnFwdSm90INS1_25CollectiveMainloopFwdSm90ILi2EN4cute5tupleIJNS5_1CILi1EEES8_S8_EEENS6_IJNS7_ILi64EEESA_SA_EEELi512ENS_6half_tEfNS_4arch4Sm90ELb0ELb1ELb0ELb0ELb0ELb0ELb0ELb0ELb0ELb1ELb1ELb0EEENS1_21CollectiveEpilogueFwdINS6_IJSA_NS7_ILi512EEESA_EEES9_SC_SE_Li256ELb0ELb1ELb1ELb0EEENS1_19SingleTileSchedulerILb0ELb1ELb1ELi64EEEEEEEEEvNT_6ParamsE --------------------------
	.section	.nv.constant0._ZN7cutlass13device_kernelIN5flash11enable_sm90INS1_16FlashAttnFwdSm90INS1_25CollectiveMainloopFwdSm90ILi2EN4cute5tupleIJNS5_1CILi1EEES8_S8_EEENS6_IJNS7_ILi64EEESA_SA_EEELi512ENS_6half_tEfNS_4arch4Sm90ELb0ELb1ELb0ELb0ELb0ELb0ELb0ELb0ELb0ELb1ELb1ELb0EEENS1_21CollectiveEpilogueFwdINS6_IJSA_NS7_ILi512EEESA_EEES9_SC_SE_Li256ELb0ELb1ELb1ELb0EEENS1_19SingleTileSchedulerILb0ELb1ELb1ELi64EEEEEEEEEvNT_6ParamsE,"a",@progbits
	.sectionflags	@""
	.align	4
.nv.constant0._ZN7cutlass13device_kernelIN5flash11enable_sm90INS1_16FlashAttnFwdSm90INS1_25CollectiveMainloopFwdSm90ILi2EN4cute5tupleIJNS5_1CILi1EEES8_S8_EEENS6_IJNS7_ILi64EEESA_SA_EEELi512ENS_6half_tEfNS_4arch4Sm90ELb0ELb1ELb0ELb0ELb0ELb0ELb0ELb0ELb0ELb1ELb1ELb0EEENS1_21CollectiveEpilogueFwdINS6_IJSA_NS7_ILi512EEESA_EEES9_SC_SE_Li256ELb0ELb1ELb1ELb0EEENS1_19SingleTileSchedulerILb0ELb1ELb1ELi64EEEEEEEEEvNT_6ParamsE:
	.zero		3200


//--------------------- .nv.constant0._ZN7cutlass13device_kernelIN5flash11enable_sm90INS1_16FlashAttnFwdSm90INS1_25CollectiveMainloopFwdSm90ILi2EN4cute5tupleIJNS5_1CILi1EEES8_S8_EEENS6_IJNS7_ILi64EEESA_SA_EEELi512ENS_6half_tEfNS_4arch4Sm90ELb0ELb1ELb0ELb0ELb0ELb0ELb1ELb0ELb0ELb1ELb1ELb0EEENS1_21CollectiveEpilogueFwdINS6_IJSA_NS7_ILi512EEESA_EEES9_SC_SE_Li256ELb0ELb1ELb1ELb0EEENS1_19SingleTileSchedulerILb0ELb1ELb1ELi64EEEEEEEEEvNT_6ParamsE --------------------------
	.section	.nv.constant0._ZN7cutlass13device_kernelIN5flash11enable_sm90INS1_16FlashAttnFwdSm90INS1_25CollectiveMainloopFwdSm90ILi2EN4cute5tupleIJNS5_1CILi1EEES8_S8_EEENS6_IJNS7_ILi64EEESA_SA_EEELi512ENS_6half_tEfNS_4arch4Sm90ELb0ELb1ELb0ELb0ELb0ELb0ELb1ELb0ELb0ELb1ELb1ELb0EEENS1_21CollectiveEpilogueFwdINS6_IJSA_NS7_ILi512EEESA_EEES9_SC_SE_Li256ELb0ELb1ELb1ELb0EEENS1_19SingleTileSchedulerILb0ELb1ELb1ELi64EEEEEEEEEvNT_6ParamsE,"a",@progbits
	.sectionflags	@""
	.align	4
.nv.constant0._ZN7cutlass13device_kernelIN5flash11enable_sm90INS1_16FlashAttnFwdSm90INS1_25CollectiveMainloopFwdSm90ILi2EN4cute5tupleIJNS5_1CILi1EEES8_S8_EEENS6_IJNS7_ILi64EEESA_SA_EEELi512ENS_6half_tEfNS_4arch4Sm90ELb0ELb1ELb0ELb0ELb0ELb0ELb1ELb0ELb0ELb1ELb1ELb0EEENS1_21CollectiveEpilogueFwdINS6_IJSA_NS7_ILi512EEESA_EEES9_SC_SE_Li256ELb0ELb1ELb1ELb0EEENS1_19SingleTileSchedulerILb0ELb1ELb1ELi64EEEEEEEEEvNT_6ParamsE:
	.zero		3456


//--------------------- .nv.constant0._ZN7cutlass13device_kernelIN5flash11enable_sm90INS1_16FlashAttnFwdSm90INS1_25CollectiveMainloopFwdSm90ILi2EN4cute5tupleIJNS5_1CILi1EEES8_S8_EEENS6_IJNS7_ILi64EEESA_SA_EEELi512ENS_6half_tEfNS_4arch4Sm90ELb0ELb1ELb0ELb1ELb0ELb0ELb0ELb0ELb0ELb1ELb1ELb0EEENS1_21CollectiveEpilogueFwdINS6_IJSA_NS7_ILi512EEESA_EEES9_SC_SE_Li256ELb1ELb1ELb1ELb0EEENS1_36VarlenDynamicPersistentTileSchedulerILi64ELi64ELi256ELi128ELb1ELb1ELb1ELb1ELb0ELb1EEEEEEEEEvNT_6ParamsE --------------------------
	.section	.nv.constant0._ZN7cutlass13device_kernelIN5flash11enable_sm90INS1_16FlashAttnFwdSm90INS1_25CollectiveMainloopFwdSm90ILi2EN4cute5tupleIJNS5_1CILi1EEES8_S8_EEENS6_IJNS7_ILi64EEESA_SA_EEELi512ENS_6half_tEfNS_4arch4Sm90ELb0ELb1ELb0ELb1ELb0ELb0ELb0ELb0ELb0ELb1ELb1ELb0EEENS1_21CollectiveEpilogueFwdINS6_IJSA_NS7_ILi512EEESA_EEES9_SC_SE_Li256ELb1ELb1ELb1ELb0EEENS1_36VarlenDynamicPersistentTileSchedulerILi64ELi64ELi256ELi128ELb1ELb1ELb1ELb1ELb0ELb1EEEEEEEEEvNT_6ParamsE,"a",@progbits
	.sectionflags	@""
	.align	4
.nv.constant0._ZN7cutlass13device_kernelIN5flash11enable_sm90INS1_16FlashAttnFwdSm90INS1_25CollectiveMainloopFwdSm90ILi2EN4cute5tupleIJNS5_1CILi1EEES8_S8_EEENS6_IJNS7_ILi64EEESA_SA_EEELi512ENS_6half_tEfNS_4arch4Sm90ELb0ELb1ELb0ELb1ELb0ELb0ELb0ELb0ELb0ELb1ELb1ELb0EEENS1_21CollectiveEpilogueFwdINS6_IJSA_NS7_ILi512EEESA_EEES9_SC_SE_Li256ELb1ELb1ELb1ELb0EEENS1_36VarlenDynamicPersistentTileSchedulerILi64ELi64ELi256ELi128ELb1ELb1ELb1ELb1ELb0ELb1EEEEEEEEEvNT_6ParamsE:
	.zero		3328


//--------------------- .nv.constant0._ZN7cutlass13device_kernelIN5flash11enable_sm90INS1_16FlashAttnFwdSm90INS1_25CollectiveMainloopFwdSm90ILi2EN4cute5tupleIJNS5_1CILi1EEES8_S8_EEENS6_IJNS7_ILi64EEESA_SA_EEELi512ENS_6half_tEfNS_4arch4Sm90ELb0ELb1ELb0ELb1ELb0ELb1ELb0ELb0ELb0ELb1ELb1ELb0EEENS1_21CollectiveEpilogueFwdINS6_IJSA_NS7_ILi512EEESA_EEES9_SC_SE_Li256ELb1ELb1ELb1ELb0EEENS1_36VarlenDynamicPersistentTileSchedulerILi64ELi64ELi256ELi128ELb1ELb1ELb1ELb1ELb0ELb1EEEEEEEEEvNT_6ParamsE --------------------------
	.section	.nv.constant0._ZN7cutlass13device_kernelIN5flash11enable_sm90INS1_16FlashAttnFwdSm90INS1_25CollectiveMainloopFwdSm90ILi2EN4cute5tupleIJNS5_1CILi1EEES8_S8_EEENS6_IJNS7_ILi64EEESA_SA_EEELi512ENS_6half_tEfNS_4arch4Sm90ELb0ELb1ELb0ELb1ELb0ELb1ELb0ELb0ELb0ELb1ELb1ELb0EEENS1_21CollectiveEpilogueFwdINS6_IJSA_NS7_ILi512EEESA_EEES9_SC_SE_Li256ELb1ELb1ELb1ELb0EEENS1_36VarlenDynamicPersistentTileSchedulerILi64ELi64ELi256ELi128ELb1ELb1ELb1ELb1ELb0ELb1EEEEEEEEEvNT_6ParamsE,"a",@progbits
	.sectionflags	@""
	.align	4
.nv.constant0._ZN7cutlass13device_kernelIN5flash11enable_sm90INS1_16FlashAttnFwdSm90INS1_25CollectiveMainloopFwdSm90ILi2EN4cute5tupleIJNS5_1CILi1EEES8_S8_EEENS6_IJNS7_ILi64EEESA_SA_EEELi512ENS_6half_tEfNS_4arch4Sm90ELb0ELb1ELb0ELb1ELb0ELb1ELb0ELb0ELb0ELb1ELb1ELb0EEENS1_21CollectiveEpilogueFwdINS6_IJSA_NS7_ILi512EEESA_EEES9_SC_SE_Li256ELb1ELb1ELb1ELb0EEENS1_36VarlenDynamicPersistentTileSchedulerILi64ELi64ELi256ELi128ELb1ELb1ELb1ELb1ELb0ELb1EEEEEEEEEvNT_6ParamsE:
	.zero		3328


//--------------------- .nv.constant0._ZN7cutlass13device_kernelIN5flash11enable_sm90INS1_16FlashAttnFwdSm90INS1_25CollectiveMainloopFwdSm90ILi2EN4cute5tupleIJNS5_1CILi1EEES8_S8_EEENS6_IJNS7_ILi64EEESA_SA_EEELi512ENS_6half_tEfNS_4arch4Sm90ELb0ELb1ELb0ELb1ELb0ELb0ELb1ELb0ELb0ELb1ELb1ELb0EEENS1_21CollectiveEpilogueFwdINS6_IJSA_NS7_ILi512EEESA_EEES9_SC_SE_Li256ELb1ELb1ELb1ELb0EEENS1_36VarlenDynamicPersistentTileSchedulerILi64ELi64ELi256ELi128ELb1ELb1ELb1ELb1ELb0ELb1EEEEEEEEEvNT_6ParamsE --------------------------
	.section	.nv.constant0._ZN7cutlass13device_kernelIN5flash11enable_sm90INS1_16FlashAttnFwdSm90INS1_25CollectiveMainloopFwdSm90ILi2EN4cute5tupleIJNS5_1CILi1EEES8_S8_EEENS6_IJNS7_ILi64EEESA_SA_EEELi512ENS_6half_tEfNS_4arch4Sm90ELb0ELb1ELb0ELb1ELb0ELb0ELb1ELb0ELb0ELb1ELb1ELb0EEENS1_21CollectiveEpilogueFwdINS6_IJSA_NS7_ILi512EEESA_EEES9_SC_SE_Li256ELb1ELb1ELb1ELb0EEENS1_36VarlenDynamicPersistentTileSchedulerILi64ELi64ELi256ELi128ELb1ELb1ELb1ELb1ELb0ELb1EEEEEEEEEvNT_6ParamsE,"a",@progbits
	.sectionflags	@""
	.align	4
.nv.constant0._ZN7cutlass13device_kernelIN5flash11enable_sm90INS1_16FlashAttnFwdSm90INS1_25CollectiveMainloopFwdSm90ILi2EN4cute5tupleIJNS5_1CILi1EEES8_S8_EEENS6_IJNS7_ILi64EEESA_SA_EEELi512ENS_6half_tEfNS_4arch4Sm90ELb0ELb1ELb0ELb1ELb0ELb0ELb1ELb0ELb0ELb1ELb1ELb0EEENS1_21CollectiveEpilogueFwdINS6_IJSA_NS7_ILi512EEESA_EEES9_SC_SE_Li256ELb1ELb1ELb1ELb0EEENS1_36VarlenDynamicPersistentTileSchedulerILi64ELi64ELi256ELi128ELb1ELb1ELb1ELb1ELb0ELb1EEEEEEEEEvNT_6ParamsE:
	.zero		3584


//--------------------- .nv.constant0._ZN7cutlass13device_kernelIN5flash11enable_sm90INS1_16FlashAttnFwdSm90INS1_25CollectiveMainloopFwdSm90ILi2EN4cute5tupleIJNS5_1CILi1EEES8_S8_EEENS6_IJNS7_ILi64EEESA_SA_EEELi512ENS_6half_tEfNS_4arch4Sm90ELb0ELb1ELb0ELb1ELb0ELb1ELb1ELb0ELb0ELb1ELb1ELb0EEENS1_21CollectiveEpilogueFwdINS6_IJSA_NS7_ILi512EEESA_EEES9_SC_SE_Li256ELb1ELb1ELb1ELb0EEENS1_36VarlenDynamicPersistentTileSchedulerILi64ELi64ELi256ELi128ELb1ELb1ELb1ELb1ELb0ELb1EEEEEEEEEvNT_6ParamsE --------------------------
	.section	.nv.constant0._ZN7cutlass13device_kernelIN5flash11enable_sm90INS1_16FlashAttnFwdSm90INS1_25CollectiveMainloopFwdSm90ILi2EN4cute5tupleIJNS5_1CILi1EEES8_S8_EEENS6_IJNS7_ILi64EEESA_SA_EEELi512ENS_6half_tEfNS_4arch4Sm90ELb0ELb1ELb0ELb1ELb0ELb1ELb1ELb0ELb0ELb1ELb1ELb0EEENS1_21CollectiveEpilogueFwdINS6_IJSA_NS7_ILi512EEESA_EEES9_SC_SE_Li256ELb1ELb1ELb1ELb0EEENS1_36VarlenDynamicPersistentTileSchedulerILi64ELi64ELi256ELi128ELb1ELb1ELb1ELb1ELb0ELb1EEEEEEEEEvNT_6ParamsE,"a",@progbits
	.sectionflags	@""
	.align	4
.nv.constant0._ZN7cutlass13device_kernelIN5flash11enable_sm90INS1_16FlashAttnFwdSm90INS1_25CollectiveMainloopFwdSm90ILi2EN4cute5tupleIJNS5_1CILi1EEES8_S8_EEENS6_IJNS7_ILi64EEESA_SA_EEELi512ENS_6half_tEfNS_4arch4Sm90ELb0ELb1ELb0ELb1ELb0ELb1ELb1ELb0ELb0ELb1ELb1ELb0EEENS1_21CollectiveEpilogueFwdINS6_IJSA_NS7_ILi512EEESA_EEES9_SC_SE_Li256ELb1ELb1ELb1ELb0EEENS1_36VarlenDynamicPersistentTileSchedulerILi64ELi64ELi256ELi128ELb1ELb1ELb1ELb1ELb0ELb1EEEEEEEEEvNT_6ParamsE:
	.zero		3584


//--------------------- .nv.constant0._ZN7cutlass13device_kernelIN5flash11enable_sm90INS1_16FlashAttnFwdSm90INS1_25CollectiveMainloopFwdSm90ILi2EN4cute5tupleIJNS5_1CILi1EEES8_S8_EEENS6_IJNS7_ILi64EEESA_SA_EEELi512ENS_6half_tEfNS_4arch4Sm90ELb1ELb0ELb0ELb0ELb0ELb0ELb0ELb0ELb0ELb1ELb1ELb0EEENS1_21CollectiveEpilogueFwdINS6_IJSA_NS7_ILi512EEESA_EEES9_SC_SE_Li256ELb0ELb1ELb1ELb0EEENS1_19SingleTileSchedulerILb0ELb1ELb1ELi64EEEEEEEEEvNT_6ParamsE --------------------------
	.section	.nv.constant0._ZN7cutlass13device_kernelIN5flash11enable_sm90INS1_16FlashAttnFwdSm90INS1_25CollectiveMainloopFwdSm90ILi2EN4cute5tupleIJNS5_1CILi1EEES8_S8_EEENS6_IJNS7_ILi64EEESA_SA_EEELi512ENS_6half_tEfNS_4arch4Sm90ELb1ELb0ELb0ELb0ELb0ELb0ELb0ELb0ELb0ELb1ELb1ELb0EEENS1_21CollectiveEpilogueFwdINS6_IJSA_NS7_ILi512EEESA_EEES9_SC_SE_Li256ELb0ELb1ELb1ELb0EEENS1_19SingleTileSchedulerILb0ELb1ELb1ELi64EEEEEEEEEvNT_6ParamsE,"a",@progbits
	.sectionflags	@""
	.align	4
.nv.constant0._ZN7cutlass13device_kernelIN5flash11enable_sm90INS1_16FlashAttnFwdSm90INS1_25CollectiveMainloopFwdSm90ILi2EN4cute5tupleIJNS5_1CILi1EEES8_S8_EEENS6_IJNS7_ILi64EEESA_SA_EEELi512ENS_6half_tEfNS_4arch4Sm90ELb1ELb0ELb0ELb0ELb0ELb0ELb0ELb0ELb0ELb1ELb1ELb0EEENS1_21CollectiveEpilogueFwdINS6_IJSA_NS7_ILi512EEESA_EEES9_SC_SE_Li256ELb0ELb1ELb1ELb0EEENS1_19SingleTileSchedulerILb0ELb1ELb1ELi64EEEEEEEEEvNT_6ParamsE:
	.zero		3200


//--------------------- .nv.constant0._ZN7cutlass13device_kernelIN5flash11enable_sm90INS1_16FlashAttnFwdSm90INS1_25CollectiveMainloopFwdSm90ILi2EN4cute5tupleIJNS5_1CILi1EEES8_S8_EEENS6_IJNS7_ILi64EEESA_SA_EEELi512ENS_6half_tEfNS_4arch4Sm90ELb1ELb0ELb0ELb0ELb0ELb0ELb1ELb0ELb0ELb1ELb1ELb0EEENS1_21CollectiveEpilogueFwdINS6_IJSA_NS7_ILi512EEESA_EEES9_SC_SE_Li256ELb0ELb1ELb1ELb0EEENS1_19SingleTileSchedulerILb0ELb1ELb1ELi64EEEEEEEEEvNT_6ParamsE --------------------------
	.section	.nv.constant0._ZN7cutlass13device_kernelIN5flash11enable_sm90INS1_16FlashAttnFwdSm90INS1_25CollectiveMainloopFwdSm90ILi2EN4cute5tupleIJNS5_1CILi1EEES8_S8_EEENS6_IJNS7_ILi64EEESA_SA_EEELi512ENS_6half_tEfNS_4arch4Sm90ELb1ELb0ELb0ELb0ELb0ELb0ELb1ELb0ELb0ELb1ELb1ELb0EEENS1_21CollectiveEpilogueFwdINS6_IJSA_NS7_ILi512EEESA_EEES9_SC_SE_Li256ELb0ELb1ELb1ELb0EEENS1_19SingleTileSchedulerILb0ELb1ELb1ELi64EEEEEEEEEvNT_6ParamsE,"a",@progbits
	.sectionflags	@""
	.align	4
.nv.constant0._ZN7cutlass13device_kernelIN5flash11enable_sm90INS1_16FlashAttnFwdSm90INS1_25CollectiveMainloopFwdSm90ILi2EN4cute5tupleIJNS5_1CILi1EEES8_S8_EEENS6_IJNS7_ILi64EEESA_SA_EEELi512ENS_6half_tEfNS_4arch4Sm90ELb1ELb0ELb0ELb0ELb0ELb0ELb1ELb0ELb0ELb1ELb1ELb0EEENS1_21CollectiveEpilogueFwdINS6_IJSA_NS7_ILi512EEESA_EEES9_SC_SE_Li256ELb0ELb1ELb1ELb0EEENS1_19SingleTileSchedulerILb0ELb1ELb1ELi64EEEEEEEEEvNT_6ParamsE:
	.zero		3456


//--------------------- .nv.constant0._ZN7cutlass13device_kernelIN5flash11enable_sm90INS1_16FlashAttnFwdSm90INS1_25CollectiveMainloopFwdSm90ILi2EN4cute5tupleIJNS5_1CILi1EEES8_S8_EEENS6_IJNS7_ILi64EEESA_SA_EEELi512ENS_6half_tEfNS_4arch4Sm90ELb1ELb0ELb0ELb1ELb0ELb0ELb0ELb0ELb0ELb1ELb1ELb0EEENS1_21CollectiveEpilogueFwdINS6_IJSA_NS7_ILi512EEESA_EEES9_SC_SE_Li256ELb1ELb1ELb1ELb0EEENS1_36VarlenDynamicPersistentTileSchedulerILi64ELi64ELi256ELi128ELb1ELb1ELb1ELb1ELb1ELb1EEEEEEEEEvNT_6ParamsE --------------------------
	.section	.nv.constant0._ZN7cutlass13device_kernelIN5flash11enable_sm90INS1_16FlashAttnFwdSm90INS1_25CollectiveMainloopFwdSm90ILi2EN4cute5tupleIJNS5_1CILi1EEES8_S8_EEENS6_IJNS7_ILi64EEESA_SA_EEELi512ENS_6half_tEfNS_4arch4Sm90ELb1ELb0ELb0ELb1ELb0ELb0ELb0ELb0ELb0ELb1ELb1ELb0EEENS1_21CollectiveEpilogueFwdINS6_IJSA_NS7_ILi512EEESA_EEES9_SC_SE_Li256ELb1ELb1ELb1ELb0EEENS1_36VarlenDynamicPersistentTileSchedulerILi64ELi64ELi256ELi128ELb1ELb1ELb1ELb1ELb1ELb1EEEEEEEEEvNT_6ParamsE,"a",@progbits
	.sectionflags	@""
	.align	4
.nv.constant0._ZN7cutlass13device_kernelIN5flash11enable_sm90INS1_16FlashAttnFwdSm90INS1_25CollectiveMainloopFwdSm90ILi2EN4cute5tupleIJNS5_1CILi1EEES8_S8_EEENS6_IJNS7_ILi64EEESA_SA_EEELi512ENS_6half_tEfNS_4arch4Sm90ELb1ELb0ELb0ELb1ELb0ELb0ELb0ELb0ELb0ELb1ELb1ELb0EEENS1_21CollectiveEpilogueFwdINS6_IJSA_NS7_ILi512EEESA_EEES9_SC_SE_Li256ELb1ELb1ELb1ELb0EEENS1_36VarlenDynamicPersistentTileSchedulerILi64ELi64ELi256ELi128ELb1ELb1ELb1ELb1ELb1ELb1EEEEEEEEEvNT_6ParamsE:
	.zero		3328


//--------------------- .nv.constant0._ZN7cutlass13device_kernelIN5flash11enable_sm90INS1_16FlashAttnFwdSm90INS1_25CollectiveMainloopFwdSm90ILi2EN4cute5tupleIJNS5_1CILi1EEES8_S8_EEENS6_IJNS7_ILi64EEESA_SA_EEELi512ENS_6half_tEfNS_4arch4Sm90ELb1ELb0ELb0ELb1ELb0ELb1ELb0ELb0ELb0ELb1ELb1ELb0EEENS1_21CollectiveEpilogueFwdINS6_IJSA_NS7_ILi512EEESA_EEES9_SC_SE_Li256ELb1ELb1ELb1ELb0EEENS1_36VarlenDynamicPersistentTileSchedulerILi64ELi64ELi256ELi128ELb1ELb1ELb1ELb1ELb1ELb1EEEEEEEEEvNT_6ParamsE --------------------------
	.section	.nv.constant0._ZN7cutlass13device_kernelIN5flash11enable_sm90INS1_16FlashAttnFwdSm90INS1_25CollectiveMainloopFwdSm90ILi2EN4cute5tupleIJNS5_1CILi1EEES8_S8_EEENS6_IJNS7_ILi64EEESA_SA_EEELi512ENS_6half_tEfNS_4arch4Sm90ELb1ELb0ELb0ELb1ELb0ELb1ELb0ELb0ELb0ELb1ELb1ELb0EEENS1_21CollectiveEpilogueFwdINS6_IJSA_NS7_ILi512EEESA_EEES9_SC_SE_Li256ELb1ELb1ELb1ELb0EEENS1_36VarlenDynamicPersistentTileSchedulerILi64ELi64ELi256ELi128ELb1ELb1ELb1ELb1ELb1ELb1EEEEEEEEEvNT_6ParamsE,"a",@progbits
	.sectionflags	@""
	.align	4
.nv.constant0._ZN7cutlass13device_kernelIN5flash11enable_sm90INS1_16FlashAttnFwdSm90INS1_25CollectiveMainloopFwdSm90ILi2EN4cute5tupleIJNS5_1CILi1EEES8_S8_EEENS6_IJNS7_ILi64EEESA_SA_EEELi512ENS_6half_tEfNS_4arch4Sm90ELb1ELb0ELb0ELb1ELb0ELb1ELb0ELb0ELb0ELb1ELb1ELb0EEENS1_21CollectiveEpilogueFwdINS6_IJSA_NS7_ILi512EEESA_EEES9_SC_SE_Li256ELb1ELb1ELb1ELb0EEENS1_36VarlenDynamicPersistentTileSchedulerILi64ELi64ELi256ELi128ELb1ELb1ELb1ELb1ELb1ELb1EEEEEEEEEvNT_6ParamsE:
	.zero		3328


//--------------------- .nv.constant0._ZN7cutlass13device_kernelIN5flash11enable_sm90INS1_16FlashAttnFwdSm90INS1_25CollectiveMainloopFwdSm90ILi2EN4cute5tupleIJNS5_1CILi1EEES8_S8_EEENS6_IJNS7_ILi64EEESA_SA_EEELi512ENS_6half_tEfNS_4arch4Sm90ELb1ELb0ELb0ELb1ELb0ELb0ELb1ELb0ELb0ELb1ELb1ELb0EEENS1_21CollectiveEpilogueFwdINS6_IJSA_NS7_ILi512EEESA_EEES9_SC_SE_Li256ELb1ELb1ELb1ELb0EEENS1_36VarlenDynamicPersistentTileSchedulerILi64ELi64ELi256ELi128ELb1ELb1ELb1ELb1ELb1ELb1EEEEEEEEEvNT_6ParamsE --------------------------
	.section	.nv.constant0._ZN7cutlass13device_kernelIN5flash11enable_sm90INS1_16FlashAttnFwdSm90INS1_25CollectiveMainloopFwdSm90ILi2EN4cute5tupleIJNS5_1CILi1EEES8_S8_EEENS6_IJNS7_ILi64EEESA_SA_EEELi512ENS_6half_tEfNS_4arch4Sm90ELb1ELb0ELb0ELb1ELb0ELb0ELb1ELb0ELb0ELb1ELb1ELb0EEENS1_21CollectiveEpilogueFwdINS6_IJSA_NS7_ILi512EEESA_EEES9_SC_SE_Li256ELb1ELb1ELb1ELb0EEENS1_36VarlenDynamicPersistentTileSchedulerILi64ELi64ELi256ELi128ELb1ELb1ELb1ELb1ELb1ELb1EEEEEEEEEvNT_6ParamsE,"a",@progbits
	.sectionflags	@""
	.align	4
.nv.constant0._ZN7cutlass13device_kernelIN5flash11enable_sm90INS1_16FlashAttnFwdSm90INS1_25CollectiveMainloopFwdSm90ILi2EN4cute5tupleIJNS5_1CILi1EEES8_S8_EEENS6_IJNS7_ILi64EEESA_SA_EEELi512ENS_6half_tEfNS_4arch4Sm90ELb1ELb0ELb0ELb1ELb0ELb0ELb1ELb0ELb0ELb1ELb1ELb0EEENS1_21CollectiveEpilogueFwdINS6_IJSA_NS7_ILi512EEESA_EEES9_SC_SE_Li256ELb1ELb1ELb1ELb0EEENS1_36VarlenDynamicPersistentTileSchedulerILi64ELi64ELi256ELi128ELb1ELb1ELb1ELb1ELb1ELb1EEEEEEEEEvNT_6ParamsE:
	.zero		3584


//--------------------- .nv.constant0._ZN7cutlass13device_kernelIN5flash11enable_sm90INS1_16FlashAttnFwdSm90INS1_25CollectiveMainloopFwdSm90ILi2EN4cute5tupleIJNS5_1CILi1EEES8_S8_EEENS6_IJNS7_ILi64EEESA_SA_EEELi512ENS_6half_tEfNS_4arch4Sm90ELb1ELb0ELb0ELb1ELb0ELb1ELb1ELb0ELb0ELb1ELb1ELb0EEENS1_21CollectiveEpilogueFwdINS6_IJSA_NS7_ILi512EEESA_EEES9_SC_SE_Li256ELb1ELb1ELb1ELb0EEENS1_36VarlenDynamicPersistentTileSchedulerILi64ELi64ELi256ELi128ELb1ELb1ELb1ELb1ELb1ELb1EEEEEEEEEvNT_6ParamsE --------------------------
	.section	.nv.constant0._ZN7cutlass13device_kernelIN5flash11enable_sm90INS1_16FlashAttnFwdSm90INS1_25CollectiveMainloopFwdSm90ILi2EN4cute5tupleIJNS5_1CILi1EEES8_S8_EEENS6_IJNS7_ILi64EEESA_SA_EEELi512ENS_6half_tEfNS_4arch4Sm90ELb1ELb0ELb0ELb1ELb0ELb1ELb1ELb0ELb0ELb1ELb1ELb0EEENS1_21CollectiveEpilogueFwdINS6_IJSA_NS7_ILi512EEESA_EEES9_SC_SE_Li256ELb1ELb1ELb1ELb0EEENS1_36VarlenDynamicPersistentTileSchedulerILi64ELi64ELi256ELi128ELb1ELb1ELb1ELb1ELb1ELb1EEEEEEEEEvNT_6ParamsE,"a",@progbits
	.sectionflags	@""
	.align	4
.nv.constant0._ZN7cutlass13device_kernelIN5flash11enable_sm90INS1_16FlashAttnFwdSm90INS1_25CollectiveMainloopFwdSm90ILi2EN4cute5tupleIJNS5_1CILi1EEES8_S8_EEENS6_IJNS7_ILi64EEESA_SA_EEELi512ENS_6half_tEfNS_4arch4Sm90ELb1ELb0ELb0ELb1ELb0ELb1ELb1ELb0ELb0ELb1ELb1ELb0EEENS1_21CollectiveEpilogueFwdINS6_IJSA_NS7_ILi512EEESA_EEES9_SC_SE_Li256ELb1ELb1ELb1ELb0EEENS1_36VarlenDynamicPersistentTileSchedulerILi64ELi64ELi256ELi128ELb1ELb1ELb1ELb1ELb1ELb1EEEEEEEEEvNT_6ParamsE:
	.zero		3584


//--------------------- .nv.constant0._ZN7cutlass13device_kernelIN5flash11enable_sm90INS1_16FlashAttnFwdSm90INS1_25CollectiveMainloopFwdSm90ILi2EN4cute5tupleIJNS5_1CILi1EEES8_S8_EEENS6_IJNS7_ILi128EEENS7_ILi96EEENS7_ILi64EEEEEELi256ENS_6half_tEfNS_4arch4Sm90ELb0ELb0ELb0ELb0ELb0ELb0ELb0ELb1ELb0ELb1ELb1ELb0EEENS1_21CollectiveEpilogueFwdINS6_IJSA_NS7_ILi256EEESB_EEES9_SE_SG_Li256ELb0ELb1ELb1ELb0EEENS1_19SingleTileSchedulerILb0ELb1ELb1ELi128EEEEEEEEEvNT_6ParamsE --------------------------
	.section	.nv.constant0._ZN7cutlass13device_kernelIN5flash11enable_sm90INS1_16FlashAttnFwdSm90INS1_25CollectiveMainloopFwdSm90ILi2EN4cute5tupleIJNS5_1CILi1EEES8_S8_EEENS6_IJNS7_ILi128EEENS7_ILi96EEENS7_ILi64EEEEEELi256ENS_6half_tEfNS_4arch4Sm90ELb0ELb0ELb0ELb0ELb0ELb0ELb0ELb1ELb0ELb1ELb1ELb0EEENS1_21CollectiveEpilogueFwdINS6_IJSA_NS7_ILi256EEESB_EEES9_SE_SG_Li256ELb0ELb1ELb1ELb0EEENS1_19SingleTileSchedulerILb0ELb1ELb1ELi128EEEEEEEEEvNT_6ParamsE,"a",@progbits
	.sectionflags	@""
	.align	4
.nv.constant0._ZN7cutlass13device_kernelIN5flash11enable_sm90INS1_16FlashAttnFwdSm90INS1_25CollectiveMainloopFwdSm90ILi2EN4cute5tupleIJNS5_1CILi1EEES8_S8_EEENS6_IJNS7_ILi128EEENS7_ILi96EEENS7_ILi64EEEEEELi256ENS_6half_tEfNS_4arch4Sm90ELb0ELb0ELb0ELb0ELb0ELb0ELb0ELb1ELb0ELb1ELb1ELb0EEENS1_21CollectiveEpilogueFwdINS6_IJSA_NS7_ILi256EEESB_EEES9_SE_SG_Li256ELb0ELb1ELb1ELb0EEENS1_19SingleTileSchedulerILb0ELb1ELb1ELi128EEEEEEEEEvNT_6ParamsE:
	.zero		3200


//--------------------- .nv.constant0._ZN7cutlass13device_kernelIN5flash11enable_sm90INS1_16FlashAttnFwdSm90INS1_25CollectiveMainloopFwdSm90ILi2EN4cute5tupleIJNS5_1CILi1EEES8_S8_EEENS6_IJNS7_ILi128EEENS7_ILi96EEENS7_ILi64EEEEEELi256ENS_6half_tEfNS_4arch4Sm90ELb0ELb0ELb0ELb0ELb0ELb0ELb1ELb1ELb0ELb1ELb1ELb0EEENS1_21CollectiveEpilogueFwdINS6_IJSA_NS7_ILi256EEESB_EEES9_SE_SG_Li256ELb0ELb1ELb1ELb0EEENS1_19SingleTileSchedulerILb0ELb1ELb1ELi128EEEEEEEEEvNT_6ParamsE --------------------------
	.section	.nv.constant0._ZN7cutlass13device_kernelIN5flash11enable_sm90INS1_16FlashAttnFwdSm90INS1_25CollectiveMainloopFwdSm90ILi2EN4cute5tupleIJNS5_1CILi1EEES8_S8_EEENS6_IJNS7_ILi128EEENS7_ILi96EEENS7_ILi64EEEEEELi256ENS_6half_tEfNS_4arch4Sm90ELb0ELb0ELb0ELb0ELb0ELb0ELb1ELb1ELb0ELb1ELb1ELb0EEENS1_21CollectiveEpilogueFwdINS6_IJSA_NS7_ILi256EEESB_EEES9_SE_SG_Li256ELb0ELb1ELb1ELb0EEENS1_19SingleTileSchedulerILb0ELb1ELb1ELi128EEEEEEEEEvNT_6ParamsE,"a",@progbits
	.sectionflags	@""
	.align	4
.nv.constant0._ZN7cutlass13device_kernelIN5flash11enable_sm90INS1_16FlashAttnFwdSm90INS1_25CollectiveMainloopFwdSm90ILi2EN4cute5tupleIJNS5_1CILi1EEES8_S8_EEENS6_IJNS7_ILi128EEENS7_ILi96EEENS7_ILi64EEEEEELi256ENS_6half_tEfNS_4arch4Sm90ELb0ELb0ELb0ELb0ELb0ELb0ELb1ELb1ELb0ELb1ELb1ELb0EEENS1_21CollectiveEpilogueFwdINS6_IJSA_NS7_ILi256EEESB_EEES9_SE_SG_Li256ELb0ELb1ELb1ELb0EEENS1_19SingleTileSchedulerILb0ELb1ELb1ELi128EEEEEEEEEvNT_6ParamsE:
	.zero		3456


//--------------------- .nv.constant0._ZN7cutlass13device_kernelIN5flash11enable_sm90INS1_16FlashAttnFwdSm90INS1_25CollectiveMainloopFwdSm90ILi2EN4cute5tupleIJNS5_1CILi1EEES8_S8_EEENS6_IJNS7_ILi128EEENS7_ILi96EEENS7_ILi64EEEEEELi256ENS_6half_tEfNS_4arch4Sm90ELb0ELb0ELb0ELb1ELb0ELb0ELb0ELb1ELb0ELb1ELb1ELb0EEENS1_21CollectiveEpilogueFwdINS6_IJSA_NS7_ILi256EEESB_EEES9_SE_SG_Li256ELb1ELb1ELb1ELb0EEENS1_36VarlenDynamicPersistentTileSchedulerILi128ELi96ELi256ELi128ELb1ELb1ELb1ELb0ELb1ELb1EEEEEEEEEvNT_6ParamsE --------------------------
	.section	.nv.constant0._ZN7cutlass13device_kernelIN5flash11enable_sm90INS1_16FlashAttnFwdSm90INS1_25CollectiveMainloopFwdSm90ILi2EN4cute5tupleIJNS5_1CILi1EEES8_S8_EEENS6_IJNS7_ILi128EEENS7_ILi96EEENS7_ILi64EEEEEELi256ENS_6half_tEfNS_4arch4Sm90ELb0ELb0ELb0ELb1ELb0ELb0ELb0ELb1ELb0ELb1ELb1ELb0EEENS1_21CollectiveEpilogueFwdINS6_IJSA_NS7_ILi256EEESB_EEES9_SE_SG_Li256ELb1ELb1ELb1ELb0EEENS1_36VarlenDynamicPersistentTileSchedulerILi128ELi96ELi256ELi128ELb1ELb1ELb1ELb0ELb1ELb1EEEEEEEEEvNT_6ParamsE,"a",@progbits
	.sectionflags	@""
	.align	4
.nv.constant0._ZN7cutlass13device_kernelIN5flash11enable_sm90INS1_16FlashAttnFwdSm90INS1_25CollectiveMainloopFwdSm90ILi2EN4cute5tupleIJNS5_1CILi1EEES8_S8_EEENS6_IJNS7_ILi128EEENS7_ILi96EEENS7_ILi64EEEEEELi256ENS_6half_tEfNS_4arch4Sm90ELb0ELb0ELb0ELb1ELb0ELb0ELb0ELb1ELb0ELb1ELb1ELb0EEENS1_21CollectiveEpilogueFwdINS6_IJSA_NS7_ILi256EEESB_EEES9_SE_SG_Li256ELb1ELb1ELb1ELb0EEENS1_36VarlenDynamicPersistentTileSchedulerILi128ELi96ELi256ELi128ELb1ELb1ELb1ELb0ELb1ELb1EEEEEEEEEvNT_6ParamsE:
	.zero		3328


//--------------------- .nv.constant0._ZN7cutlass13device_kernelIN5flash11enable_sm90INS1_16FlashAttnFwdSm90INS1_25CollectiveMainloopFwdSm90ILi2EN4cute5tupleIJNS5_1CILi1EEES8_S8_EEENS6_IJNS7_ILi128EEENS7_ILi96EEENS7_ILi64EEEEEELi256ENS_6half_tEfNS_4arch4Sm90ELb0ELb0ELb0ELb1ELb0ELb1ELb0ELb1ELb0ELb1ELb1ELb0EEENS1_21CollectiveEpilogueFwdINS6_IJSA_NS7_ILi256EEESB_EEES9_SE_SG_Li256ELb1ELb1ELb1ELb0EEENS1_36VarlenDynamicPersistentTileSchedulerILi128ELi96ELi256ELi128ELb1ELb1ELb1ELb0ELb1ELb1EEEEEEEEEvNT_6ParamsE --------------------------
	.section	.nv.constant0._ZN7cutlass13device_kernelIN5flash11enable_sm90INS1_16FlashAttnFwdSm90INS1_25CollectiveMainloopFwdSm90ILi2EN4cute5tupleIJNS5_1CILi1EEES8_S8_EEENS6_IJNS7_ILi128EEENS7_ILi96EEENS7_ILi64EEEEEELi256ENS_6half_tEfNS_4arch4Sm90ELb0ELb0ELb0ELb1ELb0ELb1ELb0ELb1ELb0ELb1ELb1ELb0EEENS1_21CollectiveEpilogueFwdINS6_IJSA_NS7_ILi256EEESB_EEES9_SE_SG_Li256ELb1ELb1ELb1ELb0EEENS1_36VarlenDynamicPersistentTileSchedulerILi128ELi96ELi256ELi128ELb1ELb1ELb1ELb0ELb1ELb1EEEEEEEEEvNT_6ParamsE,"a",@progbits
	.sectionflags	@""
	.align	4
.nv.constant0._ZN7cutlass13device_kernelIN5flash11enable_sm90INS1_16FlashAttnFwdSm90INS1_25CollectiveMainloopFwdSm90ILi2EN4cute5tupleIJNS5_1CILi1EEES8_S8_EEENS6_IJNS7_ILi128EEENS7_ILi96EEENS7_ILi64EEEEEELi256ENS_6half_tEfNS_4arch4Sm90ELb0ELb0ELb0ELb1ELb0ELb1ELb0ELb1ELb0ELb1ELb1ELb0EEENS1_21CollectiveEpilogueFwdINS6_IJSA_NS7_ILi256EEESB_EEES9_SE_SG_Li256ELb1ELb1ELb1ELb0EEENS1_36VarlenDynamicPersistentTileSchedulerILi128ELi96ELi256ELi128ELb1ELb1ELb1ELb0ELb1ELb1EEEEEEEEEvNT_6ParamsE:
	.zero		3328


//--------------------- .nv.constant0._ZN7cutlass13device_kernelIN5flash11enable_sm90INS1_16FlashAttnFwdSm90INS1_25CollectiveMainloopFwdSm90ILi2EN4cute5tupleIJNS5_1CILi1EEES8_S8_EEENS6_IJNS7_ILi128EEENS7_ILi96EEENS7_ILi64EEEEEELi256ENS_6half_tEfNS_4arch4Sm90ELb0ELb0ELb0ELb1ELb0ELb0ELb1ELb1ELb0ELb1ELb1ELb0EEENS1_21CollectiveEpilogueFwdINS6_IJSA_NS7_ILi256EEESB_EEES9_SE_SG_Li256ELb1ELb1ELb1ELb0EEENS1_36VarlenDynamicPersistentTileSchedulerILi128ELi96ELi256ELi128ELb1ELb1ELb1ELb0ELb1ELb1EEEEEEEEEvNT_6ParamsE --------------------------
	.section	.nv.constant0._ZN7cutlass13device_kernelIN5flash11enable_sm90INS1_16FlashAttnFwdSm90INS1_25CollectiveMainloopFwdSm90ILi2EN4cute5tupleIJNS5_1CILi1EEES8_S8_EEENS6_IJNS7_ILi128EEENS7_ILi96EEENS7_ILi64EEEEEELi256ENS_6half_tEfNS_4arch4Sm90ELb0ELb0ELb0ELb1ELb0ELb0ELb1ELb1ELb0ELb1ELb1ELb0EEENS1_21CollectiveEpilogueFwdINS6_IJSA_NS7_ILi256EEESB_EEES9_SE_SG_Li256ELb1ELb1ELb1ELb0EEENS1_36VarlenDynamicPersistentTileSchedulerILi128ELi96ELi256ELi128ELb1ELb1ELb1ELb0ELb1ELb1EEEEEEEEEvNT_6ParamsE,"a",@progbits
	.sectionflags	@""
	.align	4
.nv.constant0._ZN7cutlass13device_kernelIN5flash11enable_sm90INS1_16FlashAttnFwdSm90INS1_25CollectiveMainloopFwdSm90ILi2EN4cute5tupleIJNS5_1CILi1EEES8_S8_EEENS6_IJNS7_ILi128EEENS7_ILi96EEENS7_ILi64EEEEEELi256ENS_6half_tEfNS_4arch4Sm90ELb0ELb0ELb0ELb1ELb0ELb0ELb1ELb1ELb0ELb1ELb1ELb0EEENS1_21CollectiveEpilogueFwdINS6_IJSA_NS7_ILi256EEESB_EEES9_SE_SG_Li256ELb1ELb1ELb1ELb0EEENS1_36VarlenDynamicPersistentTileSchedulerILi128ELi96ELi256ELi128ELb1ELb1ELb1ELb0ELb1ELb1EEEEEEEEEvNT_6ParamsE:
	.zero		3584


//--------------------- .nv.constant0._ZN7cutlass13device_kernelIN5flash11enable_sm90INS1_16FlashAttnFwdSm90INS1_25CollectiveMainloopFwdSm90ILi2EN4cute5tupleIJNS5_1CILi1EEES8_S8_EEENS6_IJNS7_ILi128EEENS7_ILi96EEENS7_ILi64EEEEEELi256ENS_6half_tEfNS_4arch4Sm90ELb0ELb0ELb0ELb1ELb0ELb1ELb1ELb1ELb0ELb1ELb1ELb0EEENS1_21CollectiveEpilogueFwdINS6_IJSA_NS7_ILi256EEESB_EEES9_SE_SG_Li256ELb1ELb1ELb1ELb0EEENS1_36VarlenDynamicPersistentTileSchedulerILi128ELi96ELi256ELi128ELb1ELb1ELb1ELb0ELb1ELb1EEEEEEEEEvNT_6ParamsE --------------------------
	.section	.nv.constant0._ZN7cutlass13device_kernelIN5flash11enable_sm90INS1_16FlashAttnFwdSm90INS1_25CollectiveMainloopFwdSm90ILi2EN4cute5tupleIJNS5_1CILi1EEES8_S8_EEENS6_IJNS7_ILi128EEENS7_ILi96EEENS7_ILi64EEEEEELi256ENS_6half_tEfNS_4arch4Sm90ELb0ELb0ELb0ELb1ELb0ELb1ELb1ELb1ELb0ELb1ELb1ELb0EEENS1_21CollectiveEpilogueFwdINS6_IJSA_NS7_ILi256EEESB_EEES9_SE_SG_Li256ELb1ELb1ELb1ELb0EEENS1_36VarlenDynamicPersistentTileSchedulerILi128ELi96ELi256ELi128ELb1ELb1ELb1ELb0ELb1ELb1EEEEEEEEEvNT_6ParamsE,"a",@progbits
	.sectionflags	@""
	.align	4
.nv.constant0._ZN7cutlass13device_kernelIN5flash11enable_sm90INS1_16FlashAttnFwdSm90INS1_25CollectiveMainloopFwdSm90ILi2EN4cute5tupleIJNS5_1CILi1EEES8_S8_EEENS6_IJNS7_ILi128EEENS7_ILi96EEENS7_ILi64EEEEEELi256ENS_6half_tEfNS_4arch4Sm90ELb0ELb0ELb0ELb1ELb0ELb1ELb1ELb1ELb0ELb1ELb1ELb0EEENS1_21CollectiveEpilogueFwdINS6_IJSA_NS7_ILi256EEESB_EEES9_SE_SG_Li256ELb1ELb1ELb1ELb0EEENS1_36VarlenDynamicPersistentTileSchedulerILi128ELi96ELi256ELi128ELb1ELb1ELb1ELb0ELb1ELb1EEEEEEEEEvNT_6ParamsE:
	.zero		3584


//--------------------- .nv.constant0._ZN7cutlass13device_kernelIN5flash11enable_sm90INS1_16FlashAttnFwdSm90INS1_25CollectiveMainloopFwdSm90ILi2EN4cute5tupleIJNS5_1CILi1EEES8_S8_EEENS6_IJNS7_ILi128EEENS7_ILi96EEENS7_ILi64EEEEEELi256ENS_6half_tEfNS_4arch4Sm90ELb0ELb1ELb0ELb0ELb0ELb0ELb0ELb1ELb0ELb1ELb1ELb0EEENS1_21CollectiveEpilogueFwdINS6_IJSA_NS7_ILi256EEESB_EEES9_SE_SG_Li256ELb0ELb1ELb1ELb0EEENS1_19SingleTileSchedulerILb0ELb1ELb1ELi128EEEEEEEEEvNT_6ParamsE --------------------------
	.section	.nv.constant0._ZN7cutlass13device_kernelIN5flash11enable_sm90INS1_16FlashAttnFwdSm90INS1_25CollectiveMainloopFwdSm90ILi2EN4cute5tupleIJNS5_1CILi1EEES8_S8_EEENS6_IJNS7_ILi128EEENS7_ILi96EEENS7_ILi64EEEEEELi256ENS_6half_tEfNS_4arch4Sm90ELb0ELb1ELb0ELb0ELb0ELb0ELb0ELb1ELb0ELb1ELb1ELb0EEENS1_21CollectiveEpilogueFwdINS6_IJSA_NS7_ILi256EEESB_EEES9_SE_SG_Li256ELb0ELb1ELb1ELb0EEENS1_19SingleTileSchedulerILb0ELb1ELb1ELi128EEEEEEEEEvNT_6ParamsE,"a",@progbits
	.sectionflags	@""
	.align	4
.nv.constant0._ZN7cutlass13device_kernelIN5flash11enable_sm90INS1_16FlashAttnFwdSm90INS1_25CollectiveMainloopFwdSm90ILi2EN4cute5tupleIJNS5_1CILi1EEES8_S8_EEENS6_IJNS7_ILi128EEENS7_ILi96EEENS7_ILi64EEEEEELi256ENS_6half_tEfNS_4arch4Sm90ELb0ELb1ELb0ELb0ELb0ELb0ELb0ELb1ELb0ELb1ELb1ELb0EEENS1_21CollectiveEpilogueFwdINS6_IJSA_NS7_ILi256EEESB_EEES9_SE_SG_Li256ELb0ELb1ELb1ELb0EEENS1_19SingleTileSchedulerILb0ELb1ELb1ELi128EEEEEEEEEvNT_6ParamsE:
	.zero		3200


//--------------------- .nv.constant0._ZN7cutlass13device_kernelIN5flash11enable_sm90INS1_16FlashAttnFwdSm90INS1_25CollectiveMainloopFwdSm90ILi2EN4cute5tupleIJNS5_1CILi1EEES8_S8_EEENS6_IJNS7_ILi128EEENS7_ILi96EEENS7_ILi64EEEEEELi256ENS_6half_tEfNS_4arch4Sm90ELb0ELb1ELb0ELb0ELb0ELb0ELb1ELb1ELb0ELb1ELb1ELb0EEENS1_21CollectiveEpilogueFwdINS6_IJSA_NS7_ILi256EEESB_EEES9_SE_SG_Li256ELb0ELb1ELb1ELb0EEENS1_19SingleTileSchedulerILb0ELb1ELb1ELi128EEEEEEEEEvNT_6ParamsE --------------------------
	.section	.nv.constant0._ZN7cutlass13device_kernelIN5flash11enable_sm90INS1_16FlashAttnFwdSm90INS1_25CollectiveMainloopFwdSm90ILi2EN4cute5tupleIJNS5_1CILi1EEES8_S8_EEENS6_IJNS7_ILi128EEENS7_ILi96EEENS7_ILi64EEEEEELi256ENS_6half_tEfNS_4arch4Sm90ELb0ELb1ELb0ELb0ELb0ELb0ELb1ELb1ELb0ELb1ELb1ELb0EEENS1_21CollectiveEpilogueFwdINS6_IJSA_NS7_ILi256EEESB_EEES9_SE_SG_Li256ELb0ELb1ELb1ELb0EEENS1_19SingleTileSchedulerILb0ELb1ELb1ELi128EEEEEEEEEvNT_6ParamsE,"a",@progbits
	.sectionflags	@""
	.align	4
.nv.constant0._ZN7cutlass13device_kernelIN5flash11enable_sm90INS1_16FlashAttnFwdSm90INS1_25CollectiveMainloopFwdSm90ILi2EN4cute5tupleIJNS5_1CILi1EEES8_S8_EEENS6_IJNS7_ILi128EEENS7_ILi96EEENS7_ILi64EEEEEELi256ENS_6half_tEfNS_4arch4Sm90ELb0ELb1ELb0ELb0ELb0ELb0ELb1ELb1ELb0ELb1ELb1ELb0EEENS1_21CollectiveEpilogueFwdINS6_IJSA_NS7_ILi256EEESB_EEES9_SE_SG_Li256ELb0ELb1ELb1ELb0EEENS1_19SingleTileSchedulerILb0ELb1ELb1ELi128EEEEEEEEEvNT_6ParamsE:
	.zero		3456


//--------------------- .nv.constant0._ZN7cutlass13device_kernelIN5flash11enable_sm90INS1_16FlashAttnFwdSm90INS1_25CollectiveMainloopFwdSm90ILi2EN4cute5tupleIJNS5_1CILi1EEES8_S8_EEENS6_IJNS7_ILi128EEENS7_ILi96EEENS7_ILi64EEEEEELi256ENS_6half_tEfNS_4arch4Sm90ELb0ELb1ELb0ELb1ELb0ELb0ELb0ELb1ELb0ELb1ELb1ELb0EEENS1_21CollectiveEpilogueFwdINS6_IJSA_NS7_ILi256EEESB_EEES9_SE_SG_Li256ELb1ELb1ELb1ELb0EEENS1_36VarlenDynamicPersistentTileSchedulerILi128ELi96ELi256ELi128ELb1ELb1ELb1ELb1ELb0ELb1EEEEEEEEEvNT_6ParamsE --------------------------
	.section	.nv.constant0._ZN7cutlass13device_kernelIN5flash11enable_sm90INS1_16FlashAttnFwdSm90INS1_25CollectiveMainloopFwdSm90ILi2EN4cute5tupleIJNS5_1CILi1EEES8_S8_EEENS6_IJNS7_ILi128EEENS7_ILi96EEENS7_ILi64EEEEEELi256ENS_6half_tEfNS_4arch4Sm90ELb0ELb1ELb0ELb1ELb0ELb0ELb0ELb1ELb0ELb1ELb1ELb0EEENS1_21CollectiveEpilogueFwdINS6_IJSA_NS7_ILi256EEESB_EEES9_SE_SG_Li256ELb1ELb1ELb1ELb0EEENS1_36VarlenDynamicPersistentTileSchedulerILi128ELi96ELi256ELi128ELb1ELb1ELb1ELb1ELb0ELb1EEEEEEEEEvNT_6ParamsE,"a",@progbits
	.sectionflags	@""
	.align	4
.nv.constant0._ZN7cutlass13device_kernelIN5flash11enable_sm90INS1_16FlashAttnFwdSm90INS1_25CollectiveMainloopFwdSm90ILi2EN4cute5tupleIJNS5_1CILi1EEES8_S8_EEENS6_IJNS7_ILi128EEENS7_ILi96EEENS7_ILi64EEEEEELi256ENS_6half_tEfNS_4arch4Sm90ELb0ELb1ELb0ELb1ELb0ELb0ELb0ELb1ELb0ELb1ELb1ELb0EEENS1_21CollectiveEpilogueFwdINS6_IJSA_NS7_ILi256EEESB_EEES9_SE_SG_Li256ELb1ELb1ELb1ELb0EEENS1_36VarlenDynamicPersistentTileSchedulerILi128ELi96ELi256ELi128ELb1ELb1ELb1ELb1ELb0ELb1EEEEEEEEEvNT_6ParamsE:
	.zero		3328


//--------------------- .nv.constant0._ZN7cutlass13device_kernelIN5flash11enable_sm90INS1_16FlashAttnFwdSm90INS1_25CollectiveMainloopFwdSm90ILi2EN4cute5tupleIJNS5_1CILi1EEES8_S8_EEENS6_IJNS7_ILi128EEENS7_ILi96EEENS7_ILi64EEEEEELi256ENS_6half_tEfNS_4arch4Sm90ELb0ELb1ELb0ELb1ELb0ELb1ELb0ELb1ELb0ELb1ELb1ELb0EEENS1_21CollectiveEpilogueFwdINS6_IJSA_NS7_ILi256EEESB_EEES9_SE_SG_Li256ELb1ELb1ELb1ELb0EEENS1_36VarlenDynamicPersistentTileSchedulerILi128ELi96ELi256ELi128ELb1ELb1ELb1ELb1ELb0ELb1EEEEEEEEEvNT_6ParamsE --------------------------
	.section	.nv.constant0._ZN7cutlass13device_kernelIN5flash11enable_sm90INS1_16FlashAttnFwdSm90INS1_25CollectiveMainloopFwdSm90ILi2EN4cute5tupleIJNS5_1CILi1EEES8_S8_EEENS6_IJNS7_ILi128EEENS7_ILi96EEENS7_ILi64EEEEEELi256ENS_6half_tEfNS_4arch4Sm90ELb0ELb1ELb0ELb1ELb0ELb1ELb0ELb1ELb0ELb1ELb1ELb0EEENS1_21CollectiveEpilogueFwdINS6_IJSA_NS7_ILi256EEESB_EEES9_SE_SG_Li256ELb1ELb1ELb1ELb0EEENS1_36VarlenDynamicPersistentTileSchedulerILi128ELi96ELi256ELi128ELb1ELb1ELb1ELb1ELb0ELb1EEEEEEEEEvNT_6ParamsE,"a",@progbits
	.sectionflags	@""
	.align	4
.nv.constant0._ZN7cutlass13device_kernelIN5flash11enable_sm90INS1_16FlashAttnFwdSm90INS1_25CollectiveMainloopFwdSm90ILi2EN4cute5tupleIJNS5_1CILi1EEES8_S8_EEENS6_IJNS7_ILi128EEENS7_ILi96EEENS7_ILi64EEEEEELi256ENS_6half_tEfNS_4arch4Sm90ELb0ELb1ELb0ELb1ELb0ELb1ELb0ELb1ELb0ELb1ELb1ELb0EEENS1_21CollectiveEpilogueFwdINS6_IJSA_NS7_ILi256EEESB_EEES9_SE_SG_Li256ELb1ELb1ELb1ELb0EEENS1_36VarlenDynamicPersistentTileSchedulerILi128ELi96ELi256ELi128ELb1ELb1ELb1ELb1ELb0ELb1EEEEEEEEEvNT_6ParamsE:
	.zero		3328


//--------------------- .nv.constant0._ZN7cutlass13device_kernelIN5flash11enable_sm90INS1_16FlashAttnFwdSm90INS1_25CollectiveMainloopFwdSm90ILi2EN4cute5tupleIJNS5_1CILi1EEES8_S8_EEENS6_IJNS7_ILi128EEENS7_ILi96EEENS7_ILi64EEEEEELi256ENS_6half_tEfNS_4arch4Sm90ELb0ELb1ELb0ELb1ELb0ELb0ELb1ELb1ELb0ELb1ELb1ELb0EEENS1_21CollectiveEpilogueFwdINS6_IJSA_NS7_ILi256EEESB_EEES9_SE_SG_Li256ELb1ELb1ELb1ELb0EEENS1_36VarlenDynamicPersistentTileSchedulerILi128ELi96ELi256ELi128ELb1ELb1ELb1ELb1ELb0ELb1EEEEEEEEEvNT_6ParamsE --------------------------
	.section	.nv.constant0._ZN7cutlass13device_kernelIN5flash11enable_sm90INS1_16FlashAttnFwdSm90INS1_25CollectiveMainloopFwdSm90ILi2EN4cute5tupleIJNS5_1CILi1EEES8_S8_EEENS6_IJNS7_ILi128EEENS7_ILi96EEENS7_ILi64EEEEEELi256ENS_6half_tEfNS_4arch4Sm90ELb0ELb1ELb0ELb1ELb0ELb0ELb1ELb1ELb0ELb1ELb1ELb0EEENS1_21CollectiveEpilogueFwdINS6_IJSA_NS7_ILi256EEESB_EEES9_SE_SG_Li256ELb1ELb1ELb1ELb0EEENS1_36VarlenDynamicPersistentTileSchedulerILi128ELi96ELi256ELi128ELb1ELb1ELb1ELb1ELb0ELb1EEEEEEEEEvNT_6ParamsE,"a",@progbits
	.sectionflags	@""
	.align	4
.nv.constant0._ZN7cutlass13device_kernelIN5flash11enable_sm90INS1_16FlashAttnFwdSm90INS1_25CollectiveMainloopFwdSm90ILi2EN4cute5tupleIJNS5_1CILi1EEES8_S8_EEENS6_IJNS7_ILi128EEENS7_ILi96EEENS7_ILi64EEEEEELi256ENS_6half_tEfNS_4arch4Sm90ELb0ELb1ELb0ELb1ELb0ELb0ELb1ELb1ELb0ELb1ELb1ELb0EEENS1_21CollectiveEpilogueFwdINS6_IJSA_NS7_ILi256EEESB_EEES9_SE_SG_Li256ELb1ELb1ELb1ELb0EEENS1_36VarlenDynamicPersistentTileSchedulerILi128ELi96ELi256ELi128ELb1ELb1ELb1ELb1ELb0ELb1EEEEEEEEEvNT_6ParamsE:
	.zero		3584


//--------------------- .nv.constant0._ZN7cutlass13device_kernelIN5flash11enable_sm90INS1_16FlashAttnFwdSm90INS1_25CollectiveMainloopFwdSm90ILi2EN4cute5tupleIJNS5_1CILi1EEES8_S8_EEENS6_IJNS7_ILi128EEENS7_ILi96EEENS7_ILi64EEEEEELi256ENS_6half_tEfNS_4arch4Sm90ELb0ELb1ELb0ELb1ELb0ELb1ELb1ELb1ELb0ELb1ELb1ELb0EEENS1_21CollectiveEpilogueFwdINS6_IJSA_NS7_ILi256EEESB_EEES9_SE_SG_Li256ELb1ELb1ELb1ELb0EEENS1_36VarlenDynamicPersistentTileSchedulerILi128ELi96ELi256ELi128ELb1ELb1ELb1ELb1ELb0ELb1EEEEEEEEEvNT_6ParamsE --------------------------
	.section	.nv.constant0._ZN7cutlass13device_kernelIN5flash11enable_sm90INS1_16FlashAttnFwdSm90INS1_25CollectiveMainloopFwdSm90ILi2EN4cute5tupleIJNS5_1CILi1EEES8_S8_EEENS6_IJNS7_ILi128EEENS7_ILi96EEENS7_ILi64EEEEEELi256ENS_6half_tEfNS_4arch4Sm90ELb0ELb1ELb0ELb1ELb0ELb1ELb1ELb1ELb0ELb1ELb1ELb0EEENS1_21CollectiveEpilogueFwdINS6_IJSA_NS7_ILi256EEESB_EEES9_SE_SG_Li256ELb1ELb1ELb1ELb0EEENS1_36VarlenDynamicPersistentTileSchedulerILi128ELi96ELi256ELi128ELb1ELb1ELb1ELb1ELb0ELb1EEEEEEEEEvNT_6ParamsE,"a",@progbits
	.sectionflags	@""
	.align	4
.nv.constant0._ZN7cutlass13device_kernelIN5flash11enable_sm90INS1_16FlashAttnFwdSm90INS1_25CollectiveMainloopFwdSm90ILi2EN4cute5tupleIJNS5_1CILi1EEES8_S8_EEENS6_IJNS7_ILi128EEENS7_ILi96EEENS7_ILi64EEEEEELi256ENS_6half_tEfNS_4arch4Sm90ELb0ELb1ELb0ELb1ELb0ELb1ELb1ELb1ELb0ELb1ELb1ELb0EEENS1_21CollectiveEpilogueFwdINS6_IJSA_NS7_ILi256EEESB_EEES9_SE_SG_Li256ELb1ELb1ELb1ELb0EEENS1_36VarlenDynamicPersistentTileSchedulerILi128ELi96ELi256ELi128ELb1ELb1ELb1ELb1ELb0ELb1EEEEEEEEEvNT_6ParamsE:
	.zero		3584


//--------------------- .nv.constant0._ZN7cutlass13device_kernelIN5flash11enable_sm90INS1_16FlashAttnFwdSm90INS1_25CollectiveMainloopFwdSm90ILi2EN4cute5tupleIJNS5_1CILi1EEES8_S8_EEENS6_IJNS7_ILi128EEENS7_ILi96EEENS7_ILi64EEEEEELi256ENS_6half_tEfNS_4arch4Sm90ELb1ELb0ELb0ELb0ELb0ELb0ELb0ELb1ELb0ELb1ELb1ELb0EEENS1_21CollectiveEpilogueFwdINS6_IJSA_NS7_ILi256EEESB_EEES9_SE_SG_Li256ELb0ELb1ELb1ELb0EEENS1_19SingleTileSchedulerILb0ELb1ELb1ELi128EEEEEEEEEvNT_6ParamsE --------------------------
	.section	.nv.constant0._ZN7cutlass13device_kernelIN5flash11enable_sm90INS1_16FlashAttnFwdSm90INS1_25CollectiveMainloopFwdSm90ILi2EN4cute5tupleIJNS5_1CILi1EEES8_S8_EEENS6_IJNS7_ILi128EEENS7_ILi96EEENS7_ILi64EEEEEELi256ENS_6half_tEfNS_4arch4Sm90ELb1ELb0ELb0ELb0ELb0ELb0ELb0ELb1ELb0ELb1ELb1ELb0EEENS1_21CollectiveEpilogueFwdINS6_IJSA_NS7_ILi256EEESB_EEES9_SE_SG_Li256ELb0ELb1ELb1ELb0EEENS1_19SingleTileSchedulerILb0ELb1ELb1ELi128EEEEEEEEEvNT_6ParamsE,"a",@progbits
	.sectionflags	@""
	.align	4
.nv.constant0._ZN7cutlass13device_kernelIN5flash11enable_sm90INS1_16FlashAttnFwdSm90INS1_25CollectiveMainloopFwdSm90ILi2EN4cute5tupleIJNS5_1CILi1EEES8_S8_EEENS6_IJNS7_ILi128EEENS7_ILi96EEENS7_ILi64EEEEEELi256ENS_6half_tEfNS_4arch4Sm90ELb1ELb0ELb0ELb0ELb0ELb0ELb0ELb1ELb0ELb1ELb1ELb0EEENS1_21CollectiveEpilogueFwdINS6_IJSA_NS7_ILi256EEESB_EEES9_SE_SG_Li256ELb0ELb1ELb1ELb0EEENS1_19SingleTileSchedulerILb0ELb1ELb1ELi128EEEEEEEEEvNT_6ParamsE:
	.zero		3200


//--------------------- .nv.constant0._ZN7cutlass13device_kernelIN5flash11enable_sm90INS1_16FlashAttnFwdSm90INS1_25CollectiveMainloopFwdSm90ILi2EN4cute5tupleIJNS5_1CILi1EEES8_S8_EEENS6_IJNS7_ILi128EEENS7_ILi96EEENS7_ILi64EEEEEELi256ENS_6half_tEfNS_4arch4Sm90ELb1ELb0ELb0ELb0ELb0ELb0ELb1ELb1ELb0ELb1ELb1ELb0EEENS1_21CollectiveEpilogueFwdINS6_IJSA_NS7_ILi256EEESB_EEES9_SE_SG_Li256ELb0ELb1ELb1ELb0EEENS1_19SingleTileSchedulerILb0ELb1ELb1ELi128EEEEEEEEEvNT_6ParamsE --------------------------
	.section	.nv.constant0._ZN7cutlass13device_kernelIN5flash11enable_sm90INS1_16FlashAttnFwdSm90INS1_25CollectiveMainloopFwdSm90ILi2EN4cute5tupleIJNS5_1CILi1EEES8_S8_EEENS6_IJNS7_ILi128EEENS7_ILi96EEENS7_ILi64EEEEEELi256ENS_6half_tEfNS_4arch4Sm90ELb1ELb0ELb0ELb0ELb0ELb0ELb1ELb1ELb0ELb1ELb1ELb0EEENS1_21CollectiveEpilogueFwdINS6_IJSA_NS7_ILi256EEESB_EEES9_SE_SG_Li256ELb0ELb1ELb1ELb0EEENS1_19SingleTileSchedulerILb0ELb1ELb1ELi128EEEEEEEEEvNT_6ParamsE,"a",@progbits
	.sectionflags	@""
	.align	4
.nv.constant0._ZN7cutlass13device_kernelIN5flash11enable_sm90INS1_16FlashAttnFwdSm90INS1_25CollectiveMainloopFwdSm90ILi2EN4cute5tupleIJNS5_1CILi1EEES8_S8_EEENS6_IJNS7_ILi128EEENS7_ILi96EEENS7_ILi64EEEEEELi256ENS_6half_tEfNS_4arch4Sm90ELb1ELb0ELb0ELb0ELb0ELb0ELb1ELb1ELb0ELb1ELb1ELb0EEENS1_21CollectiveEpilogueFwdINS6_IJSA_NS7_ILi256EEESB_EEES9_SE_SG_Li256ELb0ELb1ELb1ELb0EEENS1_19SingleTileSchedulerILb0ELb1ELb1ELi128EEEEEEEEEvNT_6ParamsE:
	.zero		3456


//--------------------- .nv.constant0._ZN7cutlass13device_kernelIN5flash11enable_sm90INS1_16FlashAttnFwdSm90INS1_25CollectiveMainloopFwdSm90ILi2EN4cute5tupleIJNS5_1CILi1EEES8_S8_EEENS6_IJNS7_ILi128EEENS7_ILi96EEENS7_ILi64EEEEEELi256ENS_6half_tEfNS_4arch4Sm90ELb1ELb0ELb0ELb1ELb0ELb0ELb0ELb1ELb0ELb1ELb1ELb0EEENS1_21CollectiveEpilogueFwdINS6_IJSA_NS7_ILi256EEESB_EEES9_SE_SG_Li256ELb1ELb1ELb1ELb0EEENS1_36VarlenDynamicPersistentTileSchedulerILi128ELi96ELi256ELi128ELb1ELb1ELb1ELb1ELb1ELb1EEEEEEEEEvNT_6ParamsE --------------------------
	.section	.nv.constant0._ZN7cutlass13device_kernelIN5flash11enable_sm90INS1_16FlashAttnFwdSm90INS1_25CollectiveMainloopFwdSm90ILi2EN4cute5tupleIJNS5_1CILi1EEES8_S8_EEENS6_IJNS7_ILi128EEENS7_ILi96EEENS7_ILi64EEEEEELi256ENS_6half_tEfNS_4arch4Sm90ELb1ELb0ELb0ELb1ELb0ELb0ELb0ELb1ELb0ELb1ELb1ELb0EEENS1_21CollectiveEpilogueFwdINS6_IJSA_NS7_ILi256EEESB_EEES9_SE_SG_Li256ELb1ELb1ELb1ELb0EEENS1_36VarlenDynamicPersistentTileSchedulerILi128ELi96ELi256ELi128ELb1ELb1ELb1ELb1ELb1ELb1EEEEEEEEEvNT_6ParamsE,"a",@progbits
	.sectionflags	@""
	.align	4
.nv.constant0._ZN7cutlass13device_kernelIN5flash11enable_sm90INS1_16FlashAttnFwdSm90INS1_25CollectiveMainloopFwdSm90ILi2EN4cute5tupleIJNS5_1CILi1EEES8_S8_EEENS6_IJNS7_ILi128EEENS7_ILi96EEENS7_ILi64EEEEEELi256ENS_6half_tEfNS_4arch4Sm90ELb1ELb0ELb0ELb1ELb0ELb0ELb0ELb1ELb0ELb1ELb1ELb0EEENS1_21CollectiveEpilogueFwdINS6_IJSA_NS7_ILi256EEESB_EEES9_SE_SG_Li256ELb1ELb1ELb1ELb0EEENS1_36VarlenDynamicPersistentTileSchedulerILi128ELi96ELi256ELi128ELb1ELb1ELb1ELb1ELb1ELb1EEEEEEEEEvNT_6ParamsE:
	.zero		3328


//--------------------- .nv.constant0._ZN7cutlass13device_kernelIN5flash11enable_sm90INS1_16FlashAttnFwdSm90INS1_25CollectiveMainloopFwdSm90ILi2EN4cute5tupleIJNS5_1CILi1EEES8_S8_EEENS6_IJNS7_ILi128EEENS7_ILi96EEENS7_ILi64EEEEEELi256ENS_6half_tEfNS_4arch4Sm90ELb1ELb0ELb0ELb1ELb0ELb1ELb0ELb1ELb0ELb1ELb1ELb0EEENS1_21CollectiveEpilogueFwdINS6_IJSA_NS7_ILi256EEESB_EEES9_SE_SG_Li256ELb1ELb1ELb1ELb0EEENS1_36VarlenDynamicPersistentTileSchedulerILi128ELi96ELi256ELi128ELb1ELb1ELb1ELb1ELb1ELb1EEEEEEEEEvNT_6ParamsE --------------------------
	.section	.nv.constant0._ZN7cutlass13device_kernelIN5flash11enable_sm90INS1_16FlashAttnFwdSm90INS1_25CollectiveMainloopFwdSm90ILi2EN4cute5tupleIJNS5_1CILi1EEES8_S8_EEENS6_IJNS7_ILi128EEENS7_ILi96EEENS7_ILi64EEEEEELi256ENS_6half_tEfNS_4arch4Sm90ELb1ELb0ELb0ELb1ELb0ELb1ELb0ELb1ELb0ELb1ELb1ELb0EEENS1_21CollectiveEpilogueFwdINS6_IJSA_NS7_ILi256EEESB_EEES9_SE_SG_Li256ELb1ELb1ELb1ELb0EEENS1_36VarlenDynamicPersistentTileSchedulerILi128ELi96ELi256ELi128ELb1ELb1ELb1ELb1ELb1ELb1EEEEEEEEEvNT_6ParamsE,"a",@progbits
	.sectionflags	@""
	.align	4
.nv.constant0._ZN7cutlass13device_kernelIN5flash11enable_sm90INS1_16FlashAttnFwdSm90INS1_25CollectiveMainloopFwdSm90ILi2EN4cute5tupleIJNS5_1CILi1EEES8_S8_EEENS6_IJNS7_ILi128EEENS7_ILi96EEENS7_ILi64EEEEEELi256ENS_6half_tEfNS_4arch4Sm90ELb1ELb0ELb0ELb1ELb0ELb1ELb0ELb1ELb0ELb1ELb1ELb0EEENS1_21CollectiveEpilogueFwdINS6_IJSA_NS7_ILi256EEESB_EEES9_SE_SG_Li256ELb1ELb1ELb1ELb0EEENS1_36VarlenDynamicPersistentTileSchedulerILi128ELi96ELi256ELi128ELb1ELb1ELb1ELb1ELb1ELb1EEEEEEEEEvNT_6ParamsE:
	.zero		3328


//--------------------- .nv.constant0._ZN7cutlass13device_kernelIN5flash11enable_sm90INS1_16FlashAttnFwdSm90INS1_25CollectiveMainloopFwdSm90ILi2EN4cute5tupleIJNS5_1CILi1EEES8_S8_EEENS6_IJNS7_ILi128EEENS7_ILi96EEENS7_ILi64EEEEEELi256ENS_6half_tEfNS_4arch4Sm90ELb1ELb0ELb0ELb1ELb0ELb0ELb1ELb1ELb0ELb1ELb1ELb0EEENS1_21CollectiveEpilogueFwdINS6_IJSA_NS7_ILi256EEESB_EEES9_SE_SG_Li256ELb1ELb1ELb1ELb0EEENS1_36VarlenDynamicPersistentTileSchedulerILi128ELi96ELi256ELi128ELb1ELb1ELb1ELb1ELb1ELb1EEEEEEEEEvNT_6ParamsE --------------------------
	.section	.nv.constant0._ZN7cutlass13device_kernelIN5flash11enable_sm90INS1_16FlashAttnFwdSm90INS1_25CollectiveMainloopFwdSm90ILi2EN4cute5tupleIJNS5_1CILi1EEES8_S8_EEENS6_IJNS7_ILi128EEENS7_ILi96EEENS7_ILi64EEEEEELi256ENS_6half_tEfNS_4arch4Sm90ELb1ELb0ELb0ELb1ELb0ELb0ELb1ELb1ELb0ELb1ELb1ELb0EEENS1_21CollectiveEpilogueFwdINS6_IJSA_NS7_ILi256EEESB_EEES9_SE_SG_Li256ELb1ELb1ELb1ELb0EEENS1_36VarlenDynamicPersistentTileSchedulerILi128ELi96ELi256ELi128ELb1ELb1ELb1ELb1ELb1ELb1EEEEEEEEEvNT_6ParamsE,"a",@progbits
	.sectionflags	@""
	.align	4
.nv.constant0._ZN7cutlass13device_kernelIN5flash11enable_sm90INS1_16FlashAttnFwdSm90INS1_25CollectiveMainloopFwdSm90ILi2EN4cute5tupleIJNS5_1CILi1EEES8_S8_EEENS6_IJNS7_ILi128EEENS7_ILi96EEENS7_ILi64EEEEEELi256ENS_6half_tEfNS_4arch4Sm90ELb1ELb0ELb0ELb1ELb0ELb0ELb1ELb1ELb0ELb1ELb1ELb0EEENS1_21CollectiveEpilogueFwdINS6_IJSA_NS7_ILi256EEESB_EEES9_SE_SG_Li256ELb1ELb1ELb1ELb0EEENS1_36VarlenDynamicPersistentTileSchedulerILi128ELi96ELi256ELi128ELb1ELb1ELb1ELb1ELb1ELb1EEEEEEEEEvNT_6ParamsE:
	.zero		3584


//--------------------- .nv.constant0._ZN7cutlass13device_kernelIN5flash11enable_sm90INS1_16FlashAttnFwdSm90INS1_25CollectiveMainloopFwdSm90ILi2EN4cute5tupleIJNS5_1CILi1EEES8_S8_EEENS6_IJNS7_ILi128EEENS7_ILi96EEENS7_ILi64EEEEEELi256ENS_6half_tEfNS_4arch4Sm90ELb1ELb0ELb0ELb1ELb0ELb1ELb1ELb1ELb0ELb1ELb1ELb0EEENS1_21CollectiveEpilogueFwdINS6_IJSA_NS7_ILi256EEESB_EEES9_SE_SG_Li256ELb1ELb1ELb1ELb0EEENS1_36VarlenDynamicPersistentTileSchedulerILi128ELi96ELi256ELi128ELb1ELb1ELb1ELb1ELb1ELb1EEEEEEEEEvNT_6ParamsE --------------------------
	.section	.nv.constant0._ZN7cutlass13device_kernelIN5flash11enable_sm90INS1_16FlashAttnFwdSm90INS1_25CollectiveMainloopFwdSm90ILi2EN4cute5tupleIJNS5_1CILi1EEES8_S8_EEENS6_IJNS7_ILi128EEENS7_ILi96EEENS7_ILi64EEEEEELi256ENS_6half_tEfNS_4arch4Sm90ELb1ELb0ELb0ELb1ELb0ELb1ELb1ELb1ELb0ELb1ELb1ELb0EEENS1_21CollectiveEpilogueFwdINS6_IJSA_NS7_ILi256EEESB_EEES9_SE_SG_Li256ELb1ELb1ELb1ELb0EEENS1_36VarlenDynamicPersistentTileSchedulerILi128ELi96ELi256ELi128ELb1ELb1ELb1ELb1ELb1ELb1EEEEEEEEEvNT_6ParamsE,"a",@progbits
	.sectionflags	@""
	.align	4
.nv.constant0._ZN7cutlass13device_kernelIN5flash11enable_sm90INS1_16FlashAttnFwdSm90INS1_25CollectiveMainloopFwdSm90ILi2EN4cute5tupleIJNS5_1CILi1EEES8_S8_EEENS6_IJNS7_ILi128EEENS7_ILi96EEENS7_ILi64EEEEEELi256ENS_6half_tEfNS_4arch4Sm90ELb1ELb0ELb0ELb1ELb0ELb1ELb1ELb1ELb0ELb1ELb1ELb0EEENS1_21CollectiveEpilogueFwdINS6_IJSA_NS7_ILi256EEESB_EEES9_SE_SG_Li256ELb1ELb1ELb1ELb0EEENS1_36VarlenDynamicPersistentTileSchedulerILi128ELi96ELi256ELi128ELb1ELb1ELb1ELb1ELb1ELb1EEEEEEEEEvNT_6ParamsE:
	.zero		3584


//--------------------- SYMBOLS --------------------------

	.type		.nv.reservedSmem.offset0,@object
	.size		.nv.reservedSmem.offset0,0x4
	.type		__assertfail,@function
